// Copyright (c) 2024, Jay Shah, Ganesh Bikshandi, Ying Zhang, Vijay Thakkar, Pradeep Ramani, Tri Dao.
// Splitting the different template instantiations to different files to speed up compilation.
// This file is auto-generated. See "generate_kernels.py"

#include "flash_fwd_hdim64_fp16_paged_sm90.cu"
#include "flash_fwd_hdim96_fp16_paged_sm90.cu"
#include "flash_fwd_hdim128_fp16_paged_sm90.cu"
#include "flash_fwd_hdim192_fp16_paged_sm90.cu"
#include "flash_fwd_hdim256_fp16_paged_sm90.cu"

// ===== COMPILED SASS (sm_90a) =====

	.target	sm_90a

	.elftype	@"ET_EXEC"


//--------------------- .note.nv.tkinfo           --------------------------
	.section	.note.nv.tkinfo,"",@"SHT_NOTE"
	.sectionflags	@"SHF_NOTE_NV_TKINFO"
	.tkinfo
        /*0018*/ 	.word	0x00000002
        /*0030*/ 	.string	""
        /*0030*/ 	.string	"ptxas"
        /*0030*/ 	.string	"Cuda compilation tools, release 13.0, V13.0.88"
        /*0030*/ 	.string	"Build cuda_13.0.r13.0/compiler.36424714_0"
        /*0030*/ 	.string	"-arch sm_90a -m 64 "



//--------------------- .note.nv.cuinfo           --------------------------
	.section	.note.nv.cuinfo,"",@"SHT_NOTE"
	.sectionflags	@"SHF_NOTE_NV_CUINFO"
        /*0018*/ 	.short	0x0002
        /*001a*/ 	.short	0x005a
        /*001c*/ 	.short	0x0082
	.zero		2


//--------------------- .nv.info                  --------------------------
	.section	.nv.info,"",@"SHT_CUDA_INFO"
	.align	4


	//----- nvinfo : EIATTR_REGCOUNT
	.align		4
        /*0000*/ 	.byte	0x04, 0x2f
        /*0002*/ 	.short	(.L_41 - .L_40)
	.align		4
.L_40:
        /*0004*/ 	.word	index@(_ZN7cutlass13device_kernelIN5flash11enable_sm90INS1_16FlashAttnFwdSm90INS1_25CollectiveMainloopFwdSm90ILi2EN4cute5tupleIJNS5_1CILi1EEES8_S8_EEENS6_IJNS7_ILi192EEENS7_ILi128EEENS7_ILi64EEEEEELi64ENS_6half_tEfNS_4arch4Sm90ELb1ELb0ELb0ELb1ELb1ELb1ELb0ELb1ELb1ELb1ELb0ELb0EEENS1_21CollectiveEpilogueFwdINS6_IJSA_SC_SB_EEES9_SE_SG_Li384ELb1ELb1ELb0ELb0EEENS1_36VarlenDynamicPersistentTileSchedulerILi192ELi128ELi384ELi128ELb0ELb1ELb1ELb1ELb1ELb1EEEEEEEEEvNT_6ParamsE)
        /*0008*/ 	.word	0x00000080


	//----- nvinfo : EIATTR_FRAME_SIZE
	.align		4
.L_41:
        /*000c*/ 	.byte	0x04, 0x11
        /*000e*/ 	.short	(.L_43 - .L_42)
	.align		4
.L_42:
        /*0010*/ 	.word	index@(_ZN7cutlass13device_kernelIN5flash11enable_sm90INS1_16FlashAttnFwdSm90INS1_25CollectiveMainloopFwdSm90ILi2EN4cute5tupleIJNS5_1CILi1EEES8_S8_EEENS6_IJNS7_ILi192EEENS7_ILi128EEENS7_ILi64EEEEEELi64ENS_6half_tEfNS_4arch4Sm90ELb1ELb0ELb0ELb1ELb1ELb1ELb0ELb1ELb1ELb1ELb0ELb0EEENS1_21CollectiveEpilogueFwdINS6_IJSA_SC_SB_EEES9_SE_SG_Li384ELb1ELb1ELb0ELb0EEENS1_36VarlenDynamicPersistentTileSchedulerILi192ELi128ELi384ELi128ELb0ELb1ELb1ELb1ELb1ELb1EEEEEEEEEvNT_6ParamsE)
        /*0014*/ 	.word	0x00000078


	//----- nvinfo : EIATTR_REGCOUNT
	.align		4
.L_43:
        /*0018*/ 	.byte	0x04, 0x2f
        /*001a*/ 	.short	(.L_45 - .L_44)
	.align		4
.L_44:
        /*001c*/ 	.word	index@(_ZN7cutlass13device_kernelIN5flash11enable_sm90INS1_16FlashAttnFwdSm90INS1_25CollectiveMainloopFwdSm90ILi2EN4cute5tupleIJNS5_1CILi1EEES8_S8_EEENS6_IJNS7_ILi192EEENS7_ILi128EEENS7_ILi64EEEEEELi64ENS_6half_tEfNS_4arch4Sm90ELb1ELb0ELb0ELb1ELb1ELb0ELb0ELb1ELb1ELb1ELb0ELb0EEENS1_21CollectiveEpilogueFwdINS6_IJSA_SC_SB_EEES9_SE_SG_Li384ELb1ELb1ELb0ELb0EEENS1_36VarlenDynamicPersistentTileSchedulerILi192ELi128ELi384ELi128ELb0ELb1ELb1ELb1ELb1ELb1EEEEEEEEEvNT_6ParamsE)
        /*0020*/ 	.word	0x00000080


	//----- nvinfo : EIATTR_FRAME_SIZE
	.align		4
.L_45:
        /*0024*/ 	.byte	0x04, 0x11
        /*0026*/ 	.short	(.L_47 - .L_46)
	.align		4
.L_46:
        /*0028*/ 	.word	index@(_ZN7cutlass13device_kernelIN5flash11enable_sm90INS1_16FlashAttnFwdSm90INS1_25CollectiveMainloopFwdSm90ILi2EN4cute5tupleIJNS5_1CILi1EEES8_S8_EEENS6_IJNS7_ILi192EEENS7_ILi128EEENS7_ILi64EEEEEELi64ENS_6half_tEfNS_4arch4Sm90ELb1ELb0ELb0ELb1ELb1ELb0ELb0ELb1ELb1ELb1ELb0ELb0EEENS1_21CollectiveEpilogueFwdINS6_IJSA_SC_SB_EEES9_SE_SG_Li384ELb1ELb1ELb0ELb0EEENS1_36VarlenDynamicPersistentTileSchedulerILi192ELi128ELi384ELi128ELb0ELb1ELb1ELb1ELb1ELb1EEEEEEEEEvNT_6ParamsE)
        /*002c*/ 	.word	0x00000040


	//----- nvinfo : EIATTR_REGCOUNT
	.align		4
.L_47:
        /*0030*/ 	.byte	0x04, 0x2f
        /*0032*/ 	.short	(.L_49 - .L_48)
	.align		4
.L_48:
        /*0034*/ 	.word	index@(_ZN7cutlass13device_kernelIN5flash11enable_sm90INS1_16FlashAttnFwdSm90INS1_25CollectiveMainloopFwdSm90ILi2EN4cute5tupleIJNS5_1CILi1EEES8_S8_EEENS6_IJNS7_ILi192EEENS7_ILi128EEENS7_ILi64EEEEEELi64ENS_6half_tEfNS_4arch4Sm90ELb1ELb0ELb0ELb0ELb1ELb0ELb0ELb1ELb1ELb1ELb0ELb0EEENS1_21CollectiveEpilogueFwdINS6_IJSA_SC_SB_EEES9_SE_SG_Li384ELb0ELb1ELb0ELb0EEENS1_30DynamicPersistentTileSchedulerILi384ELi128ELb0ELb1ELb1EEEEEEEEEvNT_6ParamsE)
        /*0038*/ 	.word	0x00000080


	//----- nvinfo : EIATTR_FRAME_SIZE
	.align		4
.L_49:
        /*003c*/ 	.byte	0x04, 0x11
        /*003e*/ 	.short	(.L_51 - .L_50)
	.align		4
.L_50:
        /*0040*/ 	.word	index@(_ZN7cutlass13device_kernelIN5flash11enable_sm90INS1_16FlashAttnFwdSm90INS1_25CollectiveMainloopFwdSm90ILi2EN4cute5tupleIJNS5_1CILi1EEES8_S8_EEENS6_IJNS7_ILi192EEENS7_ILi128EEENS7_ILi64EEEEEELi64ENS_6half_tEfNS_4arch4Sm90ELb1ELb0ELb0ELb0ELb1ELb0ELb0ELb1ELb1ELb1ELb0ELb0EEENS1_21CollectiveEpilogueFwdINS6_IJSA_SC_SB_EEES9_SE_SG_Li384ELb0ELb1ELb0ELb0EEENS1_30DynamicPersistentTileSchedulerILi384ELi128ELb0ELb1ELb1EEEEEEEEEvNT_6ParamsE)
        /*0044*/ 	.word	0x00000018


	//----- nvinfo : EIATTR_REGCOUNT
	.align		4
.L_51:
        /*0048*/ 	.byte	0x04, 0x2f
        /*004a*/ 	.short	(.L_53 - .L_52)
	.align		4
.L_52:
        /*004c*/ 	.word	index@(_ZN7cutlass13device_kernelIN5flash11enable_sm90INS1_16FlashAttnFwdSm90INS1_25CollectiveMainloopFwdSm90ILi2EN4cute5tupleIJNS5_1CILi1EEES8_S8_EEENS6_IJNS7_ILi192EEENS7_ILi128EEENS7_ILi64EEEEEELi64ENS_6half_tEfNS_4arch4Sm90ELb0ELb1ELb0ELb1ELb1ELb1ELb0ELb1ELb1ELb1ELb0ELb0EEENS1_21CollectiveEpilogueFwdINS6_IJSA_SC_SB_EEES9_SE_SG_Li384ELb1ELb1ELb0ELb0EEENS1_36VarlenDynamicPersistentTileSchedulerILi192ELi128ELi384ELi128ELb0ELb1ELb1ELb1ELb0ELb1EEEEEEEEEvNT_6ParamsE)
        /*0050*/ 	.word	0x00000080


	//----- nvinfo : EIATTR_FRAME_SIZE
	.align		4
.L_53:
        /*0054*/ 	.byte	0x04, 0x11
        /*0056*/ 	.short	(.L_55 - .L_54)
	.align		4
.L_54:
        /*0058*/ 	.word	index@(_ZN7cutlass13device_kernelIN5flash11enable_sm90INS1_16FlashAttnFwdSm90INS1_25CollectiveMainloopFwdSm90ILi2EN4cute5tupleIJNS5_1CILi1EEES8_S8_EEENS6_IJNS7_ILi192EEENS7_ILi128EEENS7_ILi64EEEEEELi64ENS_6half_tEfNS_4arch4Sm90ELb0ELb1ELb0ELb1ELb1ELb1ELb0ELb1ELb1ELb1ELb0ELb0EEENS1_21CollectiveEpilogueFwdINS6_IJSA_SC_SB_EEES9_SE_SG_Li384ELb1ELb1ELb0ELb0EEENS1_36VarlenDynamicPersistentTileSchedulerILi192ELi128ELi384ELi128ELb0ELb1ELb1ELb1ELb0ELb1EEEEEEEEEvNT_6ParamsE)
        /*005c*/ 	.word	0x00000070


	//----- nvinfo : EIATTR_REGCOUNT
	.align		4
.L_55:
        /*0060*/ 	.byte	0x04, 0x2f
        /*0062*/ 	.short	(.L_57 - .L_56)
	.align		4
.L_56:
        /*0064*/ 	.word	index@(_ZN7cutlass13device_kernelIN5flash11enable_sm90INS1_16FlashAttnFwdSm90INS1_25CollectiveMainloopFwdSm90ILi2EN4cute5tupleIJNS5_1CILi1EEES8_S8_EEENS6_IJNS7_ILi192EEENS7_ILi128EEENS7_ILi64EEEEEELi64ENS_6half_tEfNS_4arch4Sm90ELb0ELb1ELb0ELb1ELb1ELb0ELb0ELb1ELb1ELb1ELb0ELb0EEENS1_21CollectiveEpilogueFwdINS6_IJSA_SC_SB_EEES9_SE_SG_Li384ELb1ELb1ELb0ELb0EEENS1_36VarlenDynamicPersistentTileSchedulerILi192ELi128ELi384ELi128ELb0ELb1ELb1ELb1ELb0ELb1EEEEEEEEEvNT_6ParamsE)
        /*0068*/ 	.word	0x00000080


	//----- nvinfo : EIATTR_FRAME_SIZE
	.align		4
.L_57:
        /*006c*/ 	.byte	0x04, 0x11
        /*006e*/ 	.short	(.L_59 - .L_58)
	.align		4
.L_58:
        /*0070*/ 	.word	index@(_ZN7cutlass13device_kernelIN5flash11enable_sm90INS1_16FlashAttnFwdSm90INS1_25CollectiveMainloopFwdSm90ILi2EN4cute5tupleIJNS5_1CILi1EEES8_S8_EEENS6_IJNS7_ILi192EEENS7_ILi128EEENS7_ILi64EEEEEELi64ENS_6half_tEfNS_4arch4Sm90ELb0ELb1ELb0ELb1ELb1ELb0ELb0ELb1ELb1ELb1ELb0ELb0EEENS1_21CollectiveEpilogueFwdINS6_IJSA_SC_SB_EEES9_SE_SG_Li384ELb1ELb1ELb0ELb0EEENS1_36VarlenDynamicPersistentTileSchedulerILi192ELi128ELi384ELi128ELb0ELb1ELb1ELb1ELb0ELb1EEEEEEEEEvNT_6ParamsE)
        /*0074*/ 	.word	0x00000038


	//----- nvinfo : EIATTR_REGCOUNT
	.align		4
.L_59:
        /*0078*/ 	.byte	0x04, 0x2f
        /*007a*/ 	.short	(.L_61 - .L_60)
	.align		4
.L_60:
        /*007c*/ 	.word	index@(_ZN7cutlass13device_kernelIN5flash11enable_sm90INS1_16FlashAttnFwdSm90INS1_25CollectiveMainloopFwdSm90ILi2EN4cute5tupleIJNS5_1CILi1EEES8_S8_EEENS6_IJNS7_ILi192EEENS7_ILi128EEENS7_ILi64EEEEEELi64ENS_6half_tEfNS_4arch4Sm90ELb0ELb1ELb0ELb0ELb1ELb0ELb0ELb1ELb1ELb1ELb0ELb0EEENS1_21CollectiveEpilogueFwdINS6_IJSA_SC_SB_EEES9_SE_SG_Li384ELb0ELb1ELb0ELb0EEENS1_30DynamicPersistentTileSchedulerILi384ELi128ELb0ELb1ELb1EEEEEEEEEvNT_6ParamsE)
        /*0080*/ 	.word	0x00000080


	//----- nvinfo : EIATTR_FRAME_SIZE
	.align		4
.L_61:
        /*0084*/ 	.byte	0x04, 0x11
        /*0086*/ 	.short	(.L_63 - .L_62)
	.align		4
.L_62:
        /*0088*/ 	.word	index@(_ZN7cutlass13device_kernelIN5flash11enable_sm90INS1_16FlashAttnFwdSm90INS1_25CollectiveMainloopFwdSm90ILi2EN4cute5tupleIJNS5_1CILi1EEES8_S8_EEENS6_IJNS7_ILi192EEENS7_ILi128EEENS7_ILi64EEEEEELi64ENS_6half_tEfNS_4arch4Sm90ELb0ELb1ELb0ELb0ELb1ELb0ELb0ELb1ELb1ELb1ELb0ELb0EEENS1_21CollectiveEpilogueFwdINS6_IJSA_SC_SB_EEES9_SE_SG_Li384ELb0ELb1ELb0ELb0EEENS1_30DynamicPersistentTileSchedulerILi384ELi128ELb0ELb1ELb1EEEEEEEEEvNT_6ParamsE)
        /*008c*/ 	.word	0x00000018


	//----- nvinfo : EIATTR_REGCOUNT
	.align		4
.L_63:
        /*0090*/ 	.byte	0x04, 0x2f
        /*0092*/ 	.short	(.L_65 - .L_64)
	.align		4
.L_64:
        /*0094*/ 	.word	index@(_ZN7cutlass13device_kernelIN5flash11enable_sm90INS1_16FlashAttnFwdSm90INS1_25CollectiveMainloopFwdSm90ILi2EN4cute5tupleIJNS5_1CILi1EEES8_S8_EEENS6_IJNS7_ILi192EEENS7_ILi128EEENS7_ILi64EEEEEELi64ENS_6half_tEfNS_4arch4Sm90ELb0ELb0ELb0ELb1ELb1ELb1ELb0ELb1ELb1ELb1ELb0ELb0EEENS1_21CollectiveEpilogueFwdINS6_IJSA_SC_SB_EEES9_SE_SG_Li384ELb1ELb1ELb0ELb0EEENS1_36VarlenDynamicPersistentTileSchedulerILi192ELi128ELi384ELi128ELb0ELb1ELb1ELb0ELb1ELb1EEEEEEEEEvNT_6ParamsE)
        /*0098*/ 	.word	0x00000080


	//----- nvinfo : EIATTR_FRAME_SIZE
	.align		4
.L_65:
        /*009c*/ 	.byte	0x04, 0x11
        /*009e*/ 	.short	(.L_67 - .L_66)
	.align		4
.L_66:
        /*00a0*/ 	.word	index@(_ZN7cutlass13device_kernelIN5flash11enable_sm90INS1_16FlashAttnFwdSm90INS1_25CollectiveMainloopFwdSm90ILi2EN4cute5tupleIJNS5_1CILi1EEES8_S8_EEENS6_IJNS7_ILi192EEENS7_ILi128EEENS7_ILi64EEEEEELi64ENS_6half_tEfNS_4arch4Sm90ELb0ELb0ELb0ELb1ELb1ELb1ELb0ELb1ELb1ELb1ELb0ELb0EEENS1_21CollectiveEpilogueFwdINS6_IJSA_SC_SB_EEES9_SE_SG_Li384ELb1ELb1ELb0ELb0EEENS1_36VarlenDynamicPersistentTileSchedulerILi192ELi128ELi384ELi128ELb0ELb1ELb1ELb0ELb1ELb1EEEEEEEEEvNT_6ParamsE)
        /*00a4*/ 	.word	0x00000078


	//----- nvinfo : EIATTR_REGCOUNT
	.align		4
.L_67:
        /*00a8*/ 	.byte	0x04, 0x2f
        /*00aa*/ 	.short	(.L_69 - .L_68)
	.align		4
.L_68:
        /*00ac*/ 	.word	index@(_ZN7cutlass13device_kernelIN5flash11enable_sm90INS1_16FlashAttnFwdSm90INS1_25CollectiveMainloopFwdSm90ILi2EN4cute5tupleIJNS5_1CILi1EEES8_S8_EEENS6_IJNS7_ILi192EEENS7_ILi128EEENS7_ILi64EEEEEELi64ENS_6half_tEfNS_4arch4Sm90ELb0ELb0ELb0ELb1ELb1ELb0ELb0ELb1ELb1ELb1ELb0ELb0EEENS1_21CollectiveEpilogueFwdINS6_IJSA_SC_SB_EEES9_SE_SG_Li384ELb1ELb1ELb0ELb0EEENS1_36VarlenDynamicPersistentTileSchedulerILi192ELi128ELi384ELi128ELb0ELb1ELb1ELb0ELb1ELb1EEEEEEEEEvNT_6ParamsE)
        /*00b0*/ 	.word	0x00000080


	//----- nvinfo : EIATTR_FRAME_SIZE
	.align		4
.L_69:
        /*00b4*/ 	.byte	0x04, 0x11
        /*00b6*/ 	.short	(.L_71 - .L_70)
	.align		4
.L_70:
        /*00b8*/ 	.word	index@(_ZN7cutlass13device_kernelIN5flash11enable_sm90INS1_16FlashAttnFwdSm90INS1_25CollectiveMainloopFwdSm90ILi2EN4cute5tupleIJNS5_1CILi1EEES8_S8_EEENS6_IJNS7_ILi192EEENS7_ILi128EEENS7_ILi64EEEEEELi64ENS_6half_tEfNS_4arch4Sm90ELb0ELb0ELb0ELb1ELb1ELb0ELb0ELb1ELb1ELb1ELb0ELb0EEENS1_21CollectiveEpilogueFwdINS6_IJSA_SC_SB_EEES9_SE_SG_Li384ELb1ELb1ELb0ELb0EEENS1_36VarlenDynamicPersistentTileSchedulerILi192ELi128ELi384ELi128ELb0ELb1ELb1ELb0ELb1ELb1EEEEEEEEEvNT_6ParamsE)
        /*00bc*/ 	.word	0x00000040


	//----- nvinfo : EIATTR_REGCOUNT
	.align		4
.L_71:
        /*00c0*/ 	.byte	0x04, 0x2f
        /*00c2*/ 	.short	(.L_73 - .L_72)
	.align		4
.L_72:
        /*00c4*/ 	.word	index@(_ZN7cutlass13device_kernelIN5flash11enable_sm90INS1_16FlashAttnFwdSm90INS1_25CollectiveMainloopFwdSm90ILi2EN4cute5tupleIJNS5_1CILi1EEES8_S8_EEENS6_IJNS7_ILi192EEENS7_ILi128EEENS7_ILi64EEEEEELi64ENS_6half_tEfNS_4arch4Sm90ELb0ELb0ELb0ELb0ELb1ELb0ELb0ELb1ELb1ELb1ELb0ELb0EEENS1_21CollectiveEpilogueFwdINS6_IJSA_SC_SB_EEES9_SE_SG_Li384ELb0ELb1ELb0ELb0EEENS1_29StaticPersistentTileSchedulerILb0EEEEEEEEEvNT_6ParamsE)
        /*00c8*/ 	.word	0x00000080


	//----- nvinfo : EIATTR_FRAME_SIZE
	.align		4
.L_73:
        /*00cc*/ 	.byte	0x04, 0x11
        /*00ce*/ 	.short	(.L_75 - .L_74)
	.align		4
.L_74:
        /*00d0*/ 	.word	index@(_ZN7cutlass13device_kernelIN5flash11enable_sm90INS1_16FlashAttnFwdSm90INS1_25CollectiveMainloopFwdSm90ILi2EN4cute5tupleIJNS5_1CILi1EEES8_S8_EEENS6_IJNS7_ILi192EEENS7_ILi128EEENS7_ILi64EEEEEELi64ENS_6half_tEfNS_4arch4Sm90ELb0ELb0ELb0ELb0ELb1ELb0ELb0ELb1ELb1ELb1ELb0ELb0EEENS1_21CollectiveEpilogueFwdINS6_IJSA_SC_SB_EEES9_SE_SG_Li384ELb0ELb1ELb0ELb0EEENS1_29StaticPersistentTileSchedulerILb0EEEEEEEEEvNT_6ParamsE)
        /*00d4*/ 	.word	0x00000010


	//----- nvinfo : EIATTR_REGCOUNT
	.align		4
.L_75:
        /*00d8*/ 	.byte	0x04, 0x2f
        /*00da*/ 	.short	(.L_77 - .L_76)
	.align		4
.L_76:
        /*00dc*/ 	.word	index@(_ZN7cutlass13device_kernelIN5flash11enable_sm90INS1_16FlashAttnFwdSm90INS1_25CollectiveMainloopFwdSm90ILi2EN4cute5tupleIJNS5_1CILi1EEES8_S8_EEENS6_IJNS7_ILi192EEENS7_ILi128EEENS7_ILi96EEEEEELi96ENS_6half_tEfNS_4arch4Sm90ELb1ELb0ELb0ELb1ELb1ELb1ELb0ELb0ELb1ELb1ELb0ELb0EEENS1_21CollectiveEpilogueFwdINS6_IJSA_SC_SB_EEES9_SE_SG_Li384ELb1ELb1ELb0ELb0EEENS1_36VarlenDynamicPersistentTileSchedulerILi192ELi128ELi384ELi128ELb0ELb1ELb1ELb1ELb1ELb1EEEEEEEEEvNT_6ParamsE)
        /*00e0*/ 	.word	0x00000080


	//----- nvinfo : EIATTR_FRAME_SIZE
	.align		4
.L_77:
        /*00e4*/ 	.byte	0x04, 0x11
        /*00e6*/ 	.short	(.L_79 - .L_78)
	.align		4
.L_78:
        /*00e8*/ 	.word	index@(_ZN7cutlass13device_kernelIN5flash11enable_sm90INS1_16FlashAttnFwdSm90INS1_25CollectiveMainloopFwdSm90ILi2EN4cute5tupleIJNS5_1CILi1EEES8_S8_EEENS6_IJNS7_ILi192EEENS7_ILi128EEENS7_ILi96EEEEEELi96ENS_6half_tEfNS_4arch4Sm90ELb1ELb0ELb0ELb1ELb1ELb1ELb0ELb0ELb1ELb1ELb0ELb0EEENS1_21CollectiveEpilogueFwdINS6_IJSA_SC_SB_EEES9_SE_SG_Li384ELb1ELb1ELb0ELb0EEENS1_36VarlenDynamicPersistentTileSchedulerILi192ELi128ELi384ELi128ELb0ELb1ELb1ELb1ELb1ELb1EEEEEEEEEvNT_6ParamsE)
        /*00ec*/ 	.word	0x00000088


	//----- nvinfo : EIATTR_REGCOUNT
	.align		4
.L_79:
        /*00f0*/ 	.byte	0x04, 0x2f
        /*00f2*/ 	.short	(.L_81 - .L_80)
	.align		4
.L_80:
        /*00f4*/ 	.word	index@(_ZN7cutlass13device_kernelIN5flash11enable_sm90INS1_16FlashAttnFwdSm90INS1_25CollectiveMainloopFwdSm90ILi2EN4cute5tupleIJNS5_1CILi1EEES8_S8_EEENS6_IJNS7_ILi192EEENS7_ILi128EEENS7_ILi96EEEEEELi96ENS_6half_tEfNS_4arch4Sm90ELb1ELb0ELb0ELb1ELb1ELb0ELb0ELb0ELb1ELb1ELb0ELb0EEENS1_21CollectiveEpilogueFwdINS6_IJSA_SC_SB_EEES9_SE_SG_Li384ELb1ELb1ELb0ELb0EEENS1_36VarlenDynamicPersistentTileSchedulerILi192ELi128ELi384ELi128ELb0ELb1ELb1ELb1ELb1ELb1EEEEEEEEEvNT_6ParamsE)
        /*00f8*/ 	.word	0x00000080


	//----- nvinfo : EIATTR_FRAME_SIZE
	.align		4
.L_81:
        /*00fc*/ 	.byte	0x04, 0x11
        /*00fe*/ 	.short	(.L_83 - .L_82)
	.align		4
.L_82:
        /*0100*/ 	.word	index@(_ZN7cutlass13device_kernelIN5flash11enable_sm90INS1_16FlashAttnFwdSm90INS1_25CollectiveMainloopFwdSm90ILi2EN4cute5tupleIJNS5_1CILi1EEES8_S8_EEENS6_IJNS7_ILi192EEENS7_ILi128EEENS7_ILi96EEEEEELi96ENS_6half_tEfNS_4arch4Sm90ELb1ELb0ELb0ELb1ELb1ELb0ELb0ELb0ELb1ELb1ELb0ELb0EEENS1_21CollectiveEpilogueFwdINS6_IJSA_SC_SB_EEES9_SE_SG_Li384ELb1ELb1ELb0ELb0EEENS1_36VarlenDynamicPersistentTileSchedulerILi192ELi128ELi384ELi128ELb0ELb1ELb1ELb1ELb1ELb1EEEEEEEEEvNT_6ParamsE)
        /*0104*/ 	.word	0x00000040


	//----- nvinfo : EIATTR_REGCOUNT
	.align		4
.L_83:
        /*0108*/ 	.byte	0x04, 0x2f
        /*010a*/ 	.short	(.L_85 - .L_84)
	.align		4
.L_84:
        /*010c*/ 	.word	index@(_ZN7cutlass13device_kernelIN5flash11enable_sm90INS1_16FlashAttnFwdSm90INS1_25CollectiveMainloopFwdSm90ILi2EN4cute5tupleIJNS5_1CILi1EEES8_S8_EEENS6_IJNS7_ILi192EEENS7_ILi128EEENS7_ILi96EEEEEELi96ENS_6half_tEfNS_4arch4Sm90ELb1ELb0ELb0ELb0ELb1ELb0ELb0ELb0ELb1ELb1ELb0ELb0EEENS1_21CollectiveEpilogueFwdINS6_IJSA_SC_SB_EEES9_SE_SG_Li384ELb0ELb1ELb0ELb0EEENS1_30DynamicPersistentTileSchedulerILi384ELi128ELb0ELb1ELb1EEEEEEEEEvNT_6ParamsE)
        /*0110*/ 	.word	0x00000080


	//----- nvinfo : EIATTR_FRAME_SIZE
	.align		4
.L_85:
        /*0114*/ 	.byte	0x04, 0x11
        /*0116*/ 	.short	(.L_87 - .L_86)
	.align		4
.L_86:
        /*0118*/ 	.word	index@(_ZN7cutlass13device_kernelIN5flash11enable_sm90INS1_16FlashAttnFwdSm90INS1_25CollectiveMainloopFwdSm90ILi2EN4cute5tupleIJNS5_1CILi1EEES8_S8_EEENS6_IJNS7_ILi192EEENS7_ILi128EEENS7_ILi96EEEEEELi96ENS_6half_tEfNS_4arch4Sm90ELb1ELb0ELb0ELb0ELb1ELb0ELb0ELb0ELb1ELb1ELb0ELb0EEENS1_21CollectiveEpilogueFwdINS6_IJSA_SC_SB_EEES9_SE_SG_Li384ELb0ELb1ELb0ELb0EEENS1_30DynamicPersistentTileSchedulerILi384ELi128ELb0ELb1ELb1EEEEEEEEEvNT_6ParamsE)
        /*011c*/ 	.word	0x00000018


	//----- nvinfo : EIATTR_REGCOUNT
	.align		4
.L_87:
        /*0120*/ 	.byte	0x04, 0x2f
        /*0122*/ 	.short	(.L_89 - .L_88)
	.align		4
.L_88:
        /*0124*/ 	.word	index@(_ZN7cutlass13device_kernelIN5flash11enable_sm90INS1_16FlashAttnFwdSm90INS1_25CollectiveMainloopFwdSm90ILi2EN4cute5tupleIJNS5_1CILi1EEES8_S8_EEENS6_IJNS7_ILi192EEENS7_ILi128EEENS7_ILi96EEEEEELi96ENS_6half_tEfNS_4arch4Sm90ELb0ELb1ELb0ELb1ELb1ELb1ELb0ELb0ELb1ELb1ELb0ELb0EEENS1_21CollectiveEpilogueFwdINS6_IJSA_SC_SB_EEES9_SE_SG_Li384ELb1ELb1ELb0ELb0EEENS1_36VarlenDynamicPersistentTileSchedulerILi192ELi128ELi384ELi128ELb0ELb1ELb1ELb1ELb0ELb1EEEEEEEEEvNT_6ParamsE)
        /*0128*/ 	.word	0x00000080


	//----- nvinfo : EIATTR_FRAME_SIZE
	.align		4
.L_89:
        /*012c*/ 	.byte	0x04, 0x11
        /*012e*/ 	.short	(.L_91 - .L_90)
	.align		4
.L_90:
        /*0130*/ 	.word	index@(_ZN7cutlass13device_kernelIN5flash11enable_sm90INS1_16FlashAttnFwdSm90INS1_25CollectiveMainloopFwdSm90ILi2EN4cute5tupleIJNS5_1CILi1EEES8_S8_EEENS6_IJNS7_ILi192EEENS7_ILi128EEENS7_ILi96EEEEEELi96ENS_6half_tEfNS_4arch4Sm90ELb0ELb1ELb0ELb1ELb1ELb1ELb0ELb0ELb1ELb1ELb0ELb0EEENS1_21CollectiveEpilogueFwdINS6_IJSA_SC_SB_EEES9_SE_SG_Li384ELb1ELb1ELb0ELb0EEENS1_36VarlenDynamicPersistentTileSchedulerILi192ELi128ELi384ELi128ELb0ELb1ELb1ELb1ELb0ELb1EEEEEEEEEvNT_6ParamsE)
        /*0134*/ 	.word	0x00000080


	//----- nvinfo : EIATTR_REGCOUNT
	.align		4
.L_91:
        /*0138*/ 	.byte	0x04, 0x2f
        /*013a*/ 	.short	(.L_93 - .L_92)
	.align		4
.L_92:
        /*013c*/ 	.word	index@(_ZN7cutlass13device_kernelIN5flash11enable_sm90INS1_16FlashAttnFwdSm90INS1_25CollectiveMainloopFwdSm90ILi2EN4cute5tupleIJNS5_1CILi1EEES8_S8_EEENS6_IJNS7_ILi192EEENS7_ILi128EEENS7_ILi96EEEEEELi96ENS_6half_tEfNS_4arch4Sm90ELb0ELb1ELb0ELb1ELb1ELb0ELb0ELb0ELb1ELb1ELb0ELb0EEENS1_21CollectiveEpilogueFwdINS6_IJSA_SC_SB_EEES9_SE_SG_Li384ELb1ELb1ELb0ELb0EEENS1_36VarlenDynamicPersistentTileSchedulerILi192ELi128ELi384ELi128ELb0ELb1ELb1ELb1ELb0ELb1EEEEEEEEEvNT_6ParamsE)
        /*0140*/ 	.word	0x00000080


	//----- nvinfo : EIATTR_FRAME_SIZE
	.align		4
.L_93:
        /*0144*/ 	.byte	0x04, 0x11
        /*0146*/ 	.short	(.L_95 - .L_94)
	.align		4
.L_94:
        /*0148*/ 	.word	index@(_ZN7cutlass13device_kernelIN5flash11enable_sm90INS1_16FlashAttnFwdSm90INS1_25CollectiveMainloopFwdSm90ILi2EN4cute5tupleIJNS5_1CILi1EEES8_S8_EEENS6_IJNS7_ILi192EEENS7_ILi128EEENS7_ILi96EEEEEELi96ENS_6half_tEfNS_4arch4Sm90ELb0ELb1ELb0ELb1ELb1ELb0ELb0ELb0ELb1ELb1ELb0ELb0EEENS1_21CollectiveEpilogueFwdINS6_IJSA_SC_SB_EEES9_SE_SG_Li384ELb1ELb1ELb0ELb0EEENS1_36VarlenDynamicPersistentTileSchedulerILi192ELi128ELi384ELi128ELb0ELb1ELb1ELb1ELb0ELb1EEEEEEEEEvNT_6ParamsE)
        /*014c*/ 	.word	0x00000030


	//----- nvinfo : EIATTR_REGCOUNT
	.align		4
.L_95:
        /*0150*/ 	.byte	0x04, 0x2f
        /*0152*/ 	.short	(.L_97 - .L_96)
	.align		4
.L_96:
        /*0154*/ 	.word	index@(_ZN7cutlass13device_kernelIN5flash11enable_sm90INS1_16FlashAttnFwdSm90INS1_25CollectiveMainloopFwdSm90ILi2EN4cute5tupleIJNS5_1CILi1EEES8_S8_EEENS6_IJNS7_ILi192EEENS7_ILi128EEENS7_ILi96EEEEEELi96ENS_6half_tEfNS_4arch4Sm90ELb0ELb1ELb0ELb0ELb1ELb0ELb0ELb0ELb1ELb1ELb0ELb0EEENS1_21CollectiveEpilogueFwdINS6_IJSA_SC_SB_EEES9_SE_SG_Li384ELb0ELb1ELb0ELb0EEENS1_30DynamicPersistentTileSchedulerILi384ELi128ELb0ELb1ELb1EEEEEEEEEvNT_6ParamsE)
        /*0158*/ 	.word	0x00000080


	//----- nvinfo : EIATTR_FRAME_SIZE
	.align		4
.L_97:
        /*015c*/ 	.byte	0x04, 0x11
        /*015e*/ 	.short	(.L_99 - .L_98)
	.align		4
.L_98:
        /*0160*/ 	.word	index@(_ZN7cutlass13device_kernelIN5flash11enable_sm90INS1_16FlashAttnFwdSm90INS1_25CollectiveMainloopFwdSm90ILi2EN4cute5tupleIJNS5_1CILi1EEES8_S8_EEENS6_IJNS7_ILi192EEENS7_ILi128EEENS7_ILi96EEEEEELi96ENS_6half_tEfNS_4arch4Sm90ELb0ELb1ELb0ELb0ELb1ELb0ELb0ELb0ELb1ELb1ELb0ELb0EEENS1_21CollectiveEpilogueFwdINS6_IJSA_SC_SB_EEES9_SE_SG_Li384ELb0ELb1ELb0ELb0EEENS1_30DynamicPersistentTileSchedulerILi384ELi128ELb0ELb1ELb1EEEEEEEEEvNT_6ParamsE)
        /*0164*/ 	.word	0x00000018


	//----- nvinfo : EIATTR_REGCOUNT
	.align		4
.L_99:
        /*0168*/ 	.byte	0x04, 0x2f
        /*016a*/ 	.short	(.L_101 - .L_100)
	.align		4
.L_100:
        /*016c*/ 	.word	index@(_ZN7cutlass13device_kernelIN5flash11enable_sm90INS1_16FlashAttnFwdSm90INS1_25CollectiveMainloopFwdSm90ILi2EN4cute5tupleIJNS5_1CILi1EEES8_S8_EEENS6_IJNS7_ILi192EEENS7_ILi128EEENS7_ILi96EEEEEELi96ENS_6half_tEfNS_4arch4Sm90ELb0ELb0ELb0ELb1ELb1ELb1ELb0ELb0ELb1ELb1ELb0ELb0EEENS1_21CollectiveEpilogueFwdINS6_IJSA_SC_SB_EEES9_SE_SG_Li384ELb1ELb1ELb0ELb0EEENS1_36VarlenDynamicPersistentTileSchedulerILi192ELi128ELi384ELi128ELb0ELb1ELb1ELb0ELb1ELb1EEEEEEEEEvNT_6ParamsE)
        /*0170*/ 	.word	0x00000080


	//----- nvinfo : EIATTR_FRAME_SIZE
	.align		4
.L_101:
        /*0174*/ 	.byte	0x04, 0x11
        /*0176*/ 	.short	(.L_103 - .L_102)
	.align		4
.L_102:
        /*0178*/ 	.word	index@(_ZN7cutlass13device_kernelIN5flash11enable_sm90INS1_16FlashAttnFwdSm90INS1_25CollectiveMainloopFwdSm90ILi2EN4cute5tupleIJNS5_1CILi1EEES8_S8_EEENS6_IJNS7_ILi192EEENS7_ILi128EEENS7_ILi96EEEEEELi96ENS_6half_tEfNS_4arch4Sm90ELb0ELb0ELb0ELb1ELb1ELb1ELb0ELb0ELb1ELb1ELb0ELb0EEENS1_21CollectiveEpilogueFwdINS6_IJSA_SC_SB_EEES9_SE_SG_Li384ELb1ELb1ELb0ELb0EEENS1_36VarlenDynamicPersistentTileSchedulerILi192ELi128ELi384ELi128ELb0ELb1ELb1ELb0ELb1ELb1EEEEEEEEEvNT_6ParamsE)
        /*017c*/ 	.word	0x00000098


	//----- nvinfo : EIATTR_REGCOUNT
	.align		4
.L_103:
        /*0180*/ 	.byte	0x04, 0x2f
        /*0182*/ 	.short	(.L_105 - .L_104)
	.align		4
.L_104:
        /*0184*/ 	.word	index@(_ZN7cutlass13device_kernelIN5flash11enable_sm90INS1_16FlashAttnFwdSm90INS1_25CollectiveMainloopFwdSm90ILi2EN4cute5tupleIJNS5_1CILi1EEES8_S8_EEENS6_IJNS7_ILi192EEENS7_ILi128EEENS7_ILi96EEEEEELi96ENS_6half_tEfNS_4arch4Sm90ELb0ELb0ELb0ELb1ELb1ELb0ELb0ELb0ELb1ELb1ELb0ELb0EEENS1_21CollectiveEpilogueFwdINS6_IJSA_SC_SB_EEES9_SE_SG_Li384ELb1ELb1ELb0ELb0EEENS1_36VarlenDynamicPersistentTileSchedulerILi192ELi128ELi384ELi128ELb0ELb1ELb1ELb0ELb1ELb1EEEEEEEEEvNT_6ParamsE)
        /*0188*/ 	.word	0x00000080


	//----- nvinfo : EIATTR_FRAME_SIZE
	.align		4
.L_105:
        /*018c*/ 	.byte	0x04, 0x11
        /*018e*/ 	.short	(.L_107 - .L_106)
	.align		4
.L_106:
        /*0190*/ 	.word	index@(_ZN7cutlass13device_kernelIN5flash11enable_sm90INS1_16FlashAttnFwdSm90INS1_25CollectiveMainloopFwdSm90ILi2EN4cute5tupleIJNS5_1CILi1EEES8_S8_EEENS6_IJNS7_ILi192EEENS7_ILi128EEENS7_ILi96EEEEEELi96ENS_6half_tEfNS_4arch4Sm90ELb0ELb0ELb0ELb1ELb1ELb0ELb0ELb0ELb1ELb1ELb0ELb0EEENS1_21CollectiveEpilogueFwdINS6_IJSA_SC_SB_EEES9_SE_SG_Li384ELb1ELb1ELb0ELb0EEENS1_36VarlenDynamicPersistentTileSchedulerILi192ELi128ELi384ELi128ELb0ELb1ELb1ELb0ELb1ELb1EEEEEEEEEvNT_6ParamsE)
        /*0194*/ 	.word	0x00000040


	//----- nvinfo : EIATTR_REGCOUNT
	.align		4
.L_107:
        /*0198*/ 	.byte	0x04, 0x2f
        /*019a*/ 	.short	(.L_109 - .L_108)
	.align		4
.L_108:
        /*019c*/ 	.word	index@(_ZN7cutlass13device_kernelIN5flash11enable_sm90INS1_16FlashAttnFwdSm90INS1_25CollectiveMainloopFwdSm90ILi2EN4cute5tupleIJNS5_1CILi1EEES8_S8_EEENS6_IJNS7_ILi192EEENS7_ILi128EEENS7_ILi96EEEEEELi96ENS_6half_tEfNS_4arch4Sm90ELb0ELb0ELb0ELb0ELb1ELb0ELb0ELb0ELb1ELb1ELb0ELb0EEENS1_21CollectiveEpilogueFwdINS6_IJSA_SC_SB_EEES9_SE_SG_Li384ELb0ELb1ELb0ELb0EEENS1_29StaticPersistentTileSchedulerILb0EEEEEEEEEvNT_6ParamsE)
        /*01a0*/ 	.word	0x00000080


	//----- nvinfo : EIATTR_FRAME_SIZE
	.align		4
.L_109:
        /*01a4*/ 	.byte	0x04, 0x11
        /*01a6*/ 	.short	(.L_111 - .L_110)
	.align		4
.L_110:
        /*01a8*/ 	.word	index@(_ZN7cutlass13device_kernelIN5flash11enable_sm90INS1_16FlashAttnFwdSm90INS1_25CollectiveMainloopFwdSm90ILi2EN4cute5tupleIJNS5_1CILi1EEES8_S8_EEENS6_IJNS7_ILi192EEENS7_ILi128EEENS7_ILi96EEEEEELi96ENS_6half_tEfNS_4arch4Sm90ELb0ELb0ELb0ELb0ELb1ELb0ELb0ELb0ELb1ELb1ELb0ELb0EEENS1_21CollectiveEpilogueFwdINS6_IJSA_SC_SB_EEES9_SE_SG_Li384ELb0ELb1ELb0ELb0EEENS1_29StaticPersistentTileSchedulerILb0EEEEEEEEEvNT_6ParamsE)
        /*01ac*/ 	.word	0x00000018


	//----- nvinfo : EIATTR_REGCOUNT
	.align		4
.L_111:
        /*01b0*/ 	.byte	0x04, 0x2f
        /*01b2*/ 	.short	(.L_113 - .L_112)
	.align		4
.L_112:
        /*01b4*/ 	.word	index@(_ZN7cutlass13device_kernelIN5flash11enable_sm90INS1_16FlashAttnFwdSm90INS1_25CollectiveMainloopFwdSm90ILi2EN4cute5tupleIJNS5_1CILi1EEES8_S8_EEENS6_IJNS7_ILi128EEESA_SA_EEELi128ENS_6half_tEfNS_4arch4Sm90ELb1ELb0ELb0ELb1ELb1ELb1ELb0ELb1ELb1ELb1ELb0ELb0EEENS1_21CollectiveEpilogueFwdISB_S9_SC_SE_Li256ELb1ELb1ELb0ELb0EEENS1_36VarlenDynamicPersistentTileSchedulerILi128ELi128ELi256ELi128ELb0ELb1ELb1ELb1ELb1ELb1EEEEEEEEEvNT_6ParamsE)
        /*01b8*/ 	.word	0x000000a8


	//----- nvinfo : EIATTR_FRAME_SIZE
	.align		4
.L_113:
        /*01bc*/ 	.byte	0x04, 0x11
        /*01be*/ 	.short	(.L_115 - .L_114)
	.align		4
.L_114:
        /*01c0*/ 	.word	index@(_ZN7cutlass13device_kernelIN5flash11enable_sm90INS1_16FlashAttnFwdSm90INS1_25CollectiveMainloopFwdSm90ILi2EN4cute5tupleIJNS5_1CILi1EEES8_S8_EEENS6_IJNS7_ILi128EEESA_SA_EEELi128ENS_6half_tEfNS_4arch4Sm90ELb1ELb0ELb0ELb1ELb1ELb1ELb0ELb1ELb1ELb1ELb0ELb0EEENS1_21CollectiveEpilogueFwdISB_S9_SC_SE_Li256ELb1ELb1ELb0ELb0EEENS1_36VarlenDynamicPersistentTileSchedulerILi128ELi128ELi256ELi128ELb0ELb1ELb1ELb1ELb1ELb1EEEEEEEEEvNT_6ParamsE)
        /*01c4*/ 	.word	0x00000028


	//----- nvinfo : EIATTR_REGCOUNT
	.align		4
.L_115:
        /*01c8*/ 	.byte	0x04, 0x2f
        /*01ca*/ 	.short	(.L_117 - .L_116)
	.align		4
.L_116:
        /*01cc*/ 	.word	index@(_ZN7cutlass13device_kernelIN5flash11enable_sm90INS1_16FlashAttnFwdSm90INS1_25CollectiveMainloopFwdSm90ILi2EN4cute5tupleIJNS5_1CILi1EEES8_S8_EEENS6_IJNS7_ILi128EEESA_SA_EEELi128ENS_6half_tEfNS_4arch4Sm90ELb1ELb0ELb0ELb1ELb1ELb0ELb0ELb1ELb1ELb1ELb0ELb0EEENS1_21CollectiveEpilogueFwdISB_S9_SC_SE_Li256ELb1ELb1ELb0ELb0EEENS1_36VarlenDynamicPersistentTileSchedulerILi128ELi128ELi256ELi128ELb0ELb1ELb1ELb1ELb1ELb1EEEEEEEEEvNT_6ParamsE)
        /*01d0*/ 	.word	0x000000a8


	//----- nvinfo : EIATTR_FRAME_SIZE
	.align		4
.L_117:
        /*01d4*/ 	.byte	0x04, 0x11
        /*01d6*/ 	.short	(.L_119 - .L_118)
	.align		4
.L_118:
        /*01d8*/ 	.word	index@(_ZN7cutlass13device_kernelIN5flash11enable_sm90INS1_16FlashAttnFwdSm90INS1_25CollectiveMainloopFwdSm90ILi2EN4cute5tupleIJNS5_1CILi1EEES8_S8_EEENS6_IJNS7_ILi128EEESA_SA_EEELi128ENS_6half_tEfNS_4arch4Sm90ELb1ELb0ELb0ELb1ELb1ELb0ELb0ELb1ELb1ELb1ELb0ELb0EEENS1_21CollectiveEpilogueFwdISB_S9_SC_SE_Li256ELb1ELb1ELb0ELb0EEENS1_36VarlenDynamicPersistentTileSchedulerILi128ELi128ELi256ELi128ELb0ELb1ELb1ELb1ELb1ELb1EEEEEEEEEvNT_6ParamsE)
        /*01dc*/ 	.word	0x00000020


	//----- nvinfo : EIATTR_REGCOUNT
	.align		4
.L_119:
        /*01e0*/ 	.byte	0x04, 0x2f
        /*01e2*/ 	.short	(.L_121 - .L_120)
	.align		4
.L_120:
        /*01e4*/ 	.word	index@(_ZN7cutlass13device_kernelIN5flash11enable_sm90INS1_16FlashAttnFwdSm90INS1_25CollectiveMainloopFwdSm90ILi2EN4cute5tupleIJNS5_1CILi1EEES8_S8_EEENS6_IJNS7_ILi128EEESA_SA_EEELi128ENS_6half_tEfNS_4arch4Sm90ELb1ELb0ELb0ELb0ELb1ELb0ELb0ELb1ELb1ELb1ELb0ELb0EEENS1_21CollectiveEpilogueFwdISB_S9_SC_SE_Li256ELb0ELb1ELb0ELb0EEENS1_30DynamicPersistentTileSchedulerILi256ELi128ELb0ELb1ELb1EEEEEEEEEvNT_6ParamsE)
        /*01e8*/ 	.word	0x000000a8


	//----- nvinfo : EIATTR_FRAME_SIZE
	.align		4
.L_121:
        /*01ec*/ 	.byte	0x04, 0x11
        /*01ee*/ 	.short	(.L_123 - .L_122)
	.align		4
.L_122:
        /*01f0*/ 	.word	index@(_ZN7cutlass13device_kernelIN5flash11enable_sm90INS1_16FlashAttnFwdSm90INS1_25CollectiveMainloopFwdSm90ILi2EN4cute5tupleIJNS5_1CILi1EEES8_S8_EEENS6_IJNS7_ILi128EEESA_SA_EEELi128ENS_6half_tEfNS_4arch4Sm90ELb1ELb0ELb0ELb0ELb1ELb0ELb0ELb1ELb1ELb1ELb0ELb0EEENS1_21CollectiveEpilogueFwdISB_S9_SC_SE_Li256ELb0ELb1ELb0ELb0EEENS1_30DynamicPersistentTileSchedulerILi256ELi128ELb0ELb1ELb1EEEEEEEEEvNT_6ParamsE)
        /*01f4*/ 	.word	0x00000000


	//----- nvinfo : EIATTR_REGCOUNT
	.align		4
.L_123:
        /*01f8*/ 	.byte	0x04, 0x2f
        /*01fa*/ 	.short	(.L_125 - .L_124)
	.align		4
.L_124:
        /*01fc*/ 	.word	index@(_ZN7cutlass13device_kernelIN5flash11enable_sm90INS1_16FlashAttnFwdSm90INS1_25CollectiveMainloopFwdSm90ILi2EN4cute5tupleIJNS5_1CILi1EEES8_S8_EEENS6_IJNS7_ILi128EEESA_SA_EEELi128ENS_6half_tEfNS_4arch4Sm90ELb0ELb1ELb0ELb1ELb1ELb1ELb0ELb1ELb1ELb1ELb0ELb0EEENS1_21CollectiveEpilogueFwdISB_S9_SC_SE_Li256ELb1ELb1ELb0ELb0EEENS1_36VarlenDynamicPersistentTileSchedulerILi128ELi128ELi256ELi128ELb0ELb1ELb1ELb1ELb0ELb1EEEEEEEEEvNT_6ParamsE)
        /*0200*/ 	.word	0x000000a8


	//----- nvinfo : EIATTR_FRAME_SIZE
	.align		4
.L_125:
        /*0204*/ 	.byte	0x04, 0x11
        /*0206*/ 	.short	(.L_127 - .L_126)
	.align		4
.L_126:
        /*0208*/ 	.word	index@(_ZN7cutlass13device_kernelIN5flash11enable_sm90INS1_16FlashAttnFwdSm90INS1_25CollectiveMainloopFwdSm90ILi2EN4cute5tupleIJNS5_1CILi1EEES8_S8_EEENS6_IJNS7_ILi128EEESA_SA_EEELi128ENS_6half_tEfNS_4arch4Sm90ELb0ELb1ELb0ELb1ELb1ELb1ELb0ELb1ELb1ELb1ELb0ELb0EEENS1_21CollectiveEpilogueFwdISB_S9_SC_SE_Li256ELb1ELb1ELb0ELb0EEENS1_36VarlenDynamicPersistentTileSchedulerILi128ELi128ELi256ELi128ELb0ELb1ELb1ELb1ELb0ELb1EEEEEEEEEvNT_6ParamsE)
        /*020c*/ 	.word	0x00000030


	//----- nvinfo : EIATTR_REGCOUNT
	.align		4
.L_127:
        /*0210*/ 	.byte	0x04, 0x2f
        /*0212*/ 	.short	(.L_129 - .L_128)
	.align		4
.L_128:
        /*0214*/ 	.word	index@(_ZN7cutlass13device_kernelIN5flash11enable_sm90INS1_16FlashAttnFwdSm90INS1_25CollectiveMainloopFwdSm90ILi2EN4cute5tupleIJNS5_1CILi1EEES8_S8_EEENS6_IJNS7_ILi128EEESA_SA_EEELi128ENS_6half_tEfNS_4arch4Sm90ELb0ELb1ELb0ELb1ELb1ELb0ELb0ELb1ELb1ELb1ELb0ELb0EEENS1_21CollectiveEpilogueFwdISB_S9_SC_SE_Li256ELb1ELb1ELb0ELb0EEENS1_36VarlenDynamicPersistentTileSchedulerILi128ELi128ELi256ELi128ELb0ELb1ELb1ELb1ELb0ELb1EEEEEEEEEvNT_6ParamsE)
        /*0218*/ 	.word	0x000000a8


	//----- nvinfo : EIATTR_FRAME_SIZE
	.align		4
.L_129:
        /*021c*/ 	.byte	0x04, 0x11
        /*021e*/ 	.short	(.L_131 - .L_130)
	.align		4
.L_130:
        /*0220*/ 	.word	index@(_ZN7cutlass13device_kernelIN5flash11enable_sm90INS1_16FlashAttnFwdSm90INS1_25CollectiveMainloopFwdSm90ILi2EN4cute5tupleIJNS5_1CILi1EEES8_S8_EEENS6_IJNS7_ILi128EEESA_SA_EEELi128ENS_6half_tEfNS_4arch4Sm90ELb0ELb1ELb0ELb1ELb1ELb0ELb0ELb1ELb1ELb1ELb0ELb0EEENS1_21CollectiveEpilogueFwdISB_S9_SC_SE_Li256ELb1ELb1ELb0ELb0EEENS1_36VarlenDynamicPersistentTileSchedulerILi128ELi128ELi256ELi128ELb0ELb1ELb1ELb1ELb0ELb1EEEEEEEEEvNT_6ParamsE)
        /*0224*/ 	.word	0x00000020


	//----- nvinfo : EIATTR_REGCOUNT
	.align		4
.L_131:
        /*0228*/ 	.byte	0x04, 0x2f
        /*022a*/ 	.short	(.L_133 - .L_132)
	.align		4
.L_132:
        /*022c*/ 	.word	index@(_ZN7cutlass13device_kernelIN5flash11enable_sm90INS1_16FlashAttnFwdSm90INS1_25CollectiveMainloopFwdSm90ILi2EN4cute5tupleIJNS5_1CILi1EEES8_S8_EEENS6_IJNS7_ILi128EEESA_SA_EEELi128ENS_6half_tEfNS_4arch4Sm90ELb0ELb1ELb0ELb0ELb1ELb0ELb0ELb1ELb1ELb1ELb0ELb0EEENS1_21CollectiveEpilogueFwdISB_S9_SC_SE_Li256ELb0ELb1ELb0ELb0EEENS1_30DynamicPersistentTileSchedulerILi256ELi128ELb0ELb1ELb1EEEEEEEEEvNT_6ParamsE)
        /*0230*/ 	.word	0x000000a8


	//----- nvinfo : EIATTR_FRAME_SIZE
	.align		4
.L_133:
        /*0234*/ 	.byte	0x04, 0x11
        /*0236*/ 	.short	(.L_135 - .L_134)
	.align		4
.L_134:
        /*0238*/ 	.word	index@(_ZN7cutlass13device_kernelIN5flash11enable_sm90INS1_16FlashAttnFwdSm90INS1_25CollectiveMainloopFwdSm90ILi2EN4cute5tupleIJNS5_1CILi1EEES8_S8_EEENS6_IJNS7_ILi128EEESA_SA_EEELi128ENS_6half_tEfNS_4arch4Sm90ELb0ELb1ELb0ELb0ELb1ELb0ELb0ELb1ELb1ELb1ELb0ELb0EEENS1_21CollectiveEpilogueFwdISB_S9_SC_SE_Li256ELb0ELb1ELb0ELb0EEENS1_30DynamicPersistentTileSchedulerILi256ELi128ELb0ELb1ELb1EEEEEEEEEvNT_6ParamsE)
        /*023c*/ 	.word	0x00000000


	//----- nvinfo : EIATTR_REGCOUNT
	.align		4
.L_135:
        /*0240*/ 	.byte	0x04, 0x2f
        /*0242*/ 	.short	(.L_137 - .L_136)
	.align		4
.L_136:
        /*0244*/ 	.word	index@(_ZN7cutlass13device_kernelIN5flash11enable_sm90INS1_16FlashAttnFwdSm90INS1_25CollectiveMainloopFwdSm90ILi2EN4cute5tupleIJNS5_1CILi1EEES8_S8_EEENS6_IJNS7_ILi128EEESA_SA_EEELi128ENS_6half_tEfNS_4arch4Sm90ELb0ELb0ELb0ELb1ELb1ELb1ELb0ELb1ELb1ELb1ELb0ELb0EEENS1_21CollectiveEpilogueFwdISB_S9_SC_SE_Li256ELb1ELb1ELb0ELb0EEENS1_36VarlenDynamicPersistentTileSchedulerILi128ELi128ELi256ELi128ELb0ELb1ELb1ELb0ELb1ELb1EEEEEEEEEvNT_6ParamsE)
        /*0248*/ 	.word	0x000000a8


	//----- nvinfo : EIATTR_FRAME_SIZE
	.align		4
.L_137:
        /*024c*/ 	.byte	0x04, 0x11
        /*024e*/ 	.short	(.L_139 - .L_138)
	.align		4
.L_138:
        /*0250*/ 	.word	index@(_ZN7cutlass13device_kernelIN5flash11enable_sm90INS1_16FlashAttnFwdSm90INS1_25CollectiveMainloopFwdSm90ILi2EN4cute5tupleIJNS5_1CILi1EEES8_S8_EEENS6_IJNS7_ILi128EEESA_SA_EEELi128ENS_6half_tEfNS_4arch4Sm90ELb0ELb0ELb0ELb1ELb1ELb1ELb0ELb1ELb1ELb1ELb0ELb0EEENS1_21CollectiveEpilogueFwdISB_S9_SC_SE_Li256ELb1ELb1ELb0ELb0EEENS1_36VarlenDynamicPersistentTileSchedulerILi128ELi128ELi256ELi128ELb0ELb1ELb1ELb0ELb1ELb1EEEEEEEEEvNT_6ParamsE)
        /*0254*/ 	.word	0x00000030


	//----- nvinfo : EIATTR_REGCOUNT
	.align		4
.L_139:
        /*0258*/ 	.byte	0x04, 0x2f
        /*025a*/ 	.short	(.L_141 - .L_140)
	.align		4
.L_140:
        /*025c*/ 	.word	index@(_ZN7cutlass13device_kernelIN5flash11enable_sm90INS1_16FlashAttnFwdSm90INS1_25CollectiveMainloopFwdSm90ILi2EN4cute5tupleIJNS5_1CILi1EEES8_S8_EEENS6_IJNS7_ILi128EEESA_SA_EEELi128ENS_6half_tEfNS_4arch4Sm90ELb0ELb0ELb0ELb1ELb1ELb0ELb0ELb1ELb1ELb1ELb0ELb0EEENS1_21CollectiveEpilogueFwdISB_S9_SC_SE_Li256ELb1ELb1ELb0ELb0EEENS1_36VarlenDynamicPersistentTileSchedulerILi128ELi128ELi256ELi128ELb0ELb1ELb1ELb0ELb1ELb1EEEEEEEEEvNT_6ParamsE)
        /*0260*/ 	.word	0x000000a8


	//----- nvinfo : EIATTR_FRAME_SIZE
	.align		4
.L_141:
        /*0264*/ 	.byte	0x04, 0x11
        /*0266*/ 	.short	(.L_143 - .L_142)
	.align		4
.L_142:
        /*0268*/ 	.word	index@(_ZN7cutlass13device_kernelIN5flash11enable_sm90INS1_16FlashAttnFwdSm90INS1_25CollectiveMainloopFwdSm90ILi2EN4cute5tupleIJNS5_1CILi1EEES8_S8_EEENS6_IJNS7_ILi128EEESA_SA_EEELi128ENS_6half_tEfNS_4arch4Sm90ELb0ELb0ELb0ELb1ELb1ELb0ELb0ELb1ELb1ELb1ELb0ELb0EEENS1_21CollectiveEpilogueFwdISB_S9_SC_SE_Li256ELb1ELb1ELb0ELb0EEENS1_36VarlenDynamicPersistentTileSchedulerILi128ELi128ELi256ELi128ELb0ELb1ELb1ELb0ELb1ELb1EEEEEEEEEvNT_6ParamsE)
        /*026c*/ 	.word	0x00000020


	//----- nvinfo : EIATTR_REGCOUNT
	.align		4
.L_143:
        /*0270*/ 	.byte	0x04, 0x2f
        /*0272*/ 	.short	(.L_145 - .L_144)
	.align		4
.L_144:
        /*0274*/ 	.word	index@(_ZN7cutlass13device_kernelIN5flash11enable_sm90INS1_16FlashAttnFwdSm90INS1_25CollectiveMainloopFwdSm90ILi2EN4cute5tupleIJNS5_1CILi1EEES8_S8_EEENS6_IJNS7_ILi128EEESA_SA_EEELi128ENS_6half_tEfNS_4arch4Sm90ELb0ELb0ELb0ELb0ELb1ELb0ELb0ELb1ELb1ELb1ELb0ELb0EEENS1_21CollectiveEpilogueFwdISB_S9_SC_SE_Li256ELb0ELb1ELb0ELb0EEENS1_29StaticPersistentTileSchedulerILb0EEEEEEEEEvNT_6ParamsE)
        /*0278*/ 	.word	0x000000a8


	//----- nvinfo : EIATTR_FRAME_SIZE
	.align		4
.L_145:
        /*027c*/ 	.byte	0x04, 0x11
        /*027e*/ 	.short	(.L_147 - .L_146)
	.align		4
.L_146:
        /*0280*/ 	.word	index@(_ZN7cutlass13device_kernelIN5flash11enable_sm90INS1_16FlashAttnFwdSm90INS1_25CollectiveMainloopFwdSm90ILi2EN4cute5tupleIJNS5_1CILi1EEES8_S8_EEENS6_IJNS7_ILi128EEESA_SA_EEELi128ENS_6half_tEfNS_4arch4Sm90ELb0ELb0ELb0ELb0ELb1ELb0ELb0ELb1ELb1ELb1ELb0ELb0EEENS1_21CollectiveEpilogueFwdISB_S9_SC_SE_Li256ELb0ELb1ELb0ELb0EEENS1_29StaticPersistentTileSchedulerILb0EEEEEEEEEvNT_6ParamsE)
        /*0284*/ 	.word	0x00000000


	//----- nvinfo : EIATTR_REGCOUNT
	.align		4
.L_147:
        /*0288*/ 	.byte	0x04, 0x2f
        /*028a*/ 	.short	(.L_149 - .L_148)
	.align		4
.L_148:
        /*028c*/ 	.word	index@(_ZN7cutlass13device_kernelIN5flash11enable_sm90INS1_16FlashAttnFwdSm90INS1_25CollectiveMainloopFwdSm90ILi2EN4cute5tupleIJNS5_1CILi1EEES8_S8_EEENS6_IJNS7_ILi128EEENS7_ILi96EEENS7_ILi192EEEEEELi192ENS_6half_tEfNS_4arch4Sm90ELb1ELb0ELb0ELb1ELb1ELb1ELb0ELb1ELb1ELb1ELb0ELb0EEENS1_21CollectiveEpilogueFwdINS6_IJSA_SC_SB_EEES9_SE_SG_Li256ELb1ELb1ELb0ELb0EEENS1_36VarlenDynamicPersistentTileSchedulerILi128ELi96ELi256ELi128ELb0ELb1ELb1ELb1ELb1ELb1EEEEEEEEEvNT_6ParamsE)
        /*0290*/ 	.word	0x000000a8


	//----- nvinfo : EIATTR_FRAME_SIZE
	.align		4
.L_149:
        /*0294*/ 	.byte	0x04, 0x11
        /*0296*/ 	.short	(.L_151 - .L_150)
	.align		4
.L_150:
        /*0298*/ 	.word	index@(_ZN7cutlass13device_kernelIN5flash11enable_sm90INS1_16FlashAttnFwdSm90INS1_25CollectiveMainloopFwdSm90ILi2EN4cute5tupleIJNS5_1CILi1EEES8_S8_EEENS6_IJNS7_ILi128EEENS7_ILi96EEENS7_ILi192EEEEEELi192ENS_6half_tEfNS_4arch4Sm90ELb1ELb0ELb0ELb1ELb1ELb1ELb0ELb1ELb1ELb1ELb0ELb0EEENS1_21CollectiveEpilogueFwdINS6_IJSA_SC_SB_EEES9_SE_SG_Li256ELb1ELb1ELb0ELb0EEENS1_36VarlenDynamicPersistentTileSchedulerILi128ELi96ELi256ELi128ELb0ELb1ELb1ELb1ELb1ELb1EEEEEEEEEvNT_6ParamsE)
        /*029c*/ 	.word	0x00000088


	//----- nvinfo : EIATTR_REGCOUNT
	.align		4
.L_151:
        /*02a0*/ 	.byte	0x04, 0x2f
        /*02a2*/ 	.short	(.L_153 - .L_152)
	.align		4
.L_152:
        /*02a4*/ 	.word	index@(_ZN7cutlass13device_kernelIN5flash11enable_sm90INS1_16FlashAttnFwdSm90INS1_25CollectiveMainloopFwdSm90ILi2EN4cute5tupleIJNS5_1CILi1EEES8_S8_EEENS6_IJNS7_ILi128EEENS7_ILi96EEENS7_ILi192EEEEEELi192ENS_6half_tEfNS_4arch4Sm90ELb1ELb0ELb0ELb1ELb1ELb0ELb0ELb1ELb1ELb1ELb0ELb0EEENS1_21CollectiveEpilogueFwdINS6_IJSA_SC_SB_EEES9_SE_SG_Li256ELb1ELb1ELb0ELb0EEENS1_36VarlenDynamicPersistentTileSchedulerILi128ELi96ELi256ELi128ELb0ELb1ELb1ELb1ELb1ELb1EEEEEEEEEvNT_6ParamsE)
        /*02a8*/ 	.word	0x000000a8


	//----- nvinfo : EIATTR_FRAME_SIZE
	.align		4
.L_153:
        /*02ac*/ 	.byte	0x04, 0x11
        /*02ae*/ 	.short	(.L_155 - .L_154)
	.align		4
.L_154:
        /*02b0*/ 	.word	index@(_ZN7cutlass13device_kernelIN5flash11enable_sm90INS1_16FlashAttnFwdSm90INS1_25CollectiveMainloopFwdSm90ILi2EN4cute5tupleIJNS5_1CILi1EEES8_S8_EEENS6_IJNS7_ILi128EEENS7_ILi96EEENS7_ILi192EEEEEELi192ENS_6half_tEfNS_4arch4Sm90ELb1ELb0ELb0ELb1ELb1ELb0ELb0ELb1ELb1ELb1ELb0ELb0EEENS1_21CollectiveEpilogueFwdINS6_IJSA_SC_SB_EEES9_SE_SG_Li256ELb1ELb1ELb0ELb0EEENS1_36VarlenDynamicPersistentTileSchedulerILi128ELi96ELi256ELi128ELb0ELb1ELb1ELb1ELb1ELb1EEEEEEEEEvNT_6ParamsE)
        /*02b4*/ 	.word	0x00000030


	//----- nvinfo : EIATTR_REGCOUNT
	.align		4
.L_155:
        /*02b8*/ 	.byte	0x04, 0x2f
        /*02ba*/ 	.short	(.L_157 - .L_156)
	.align		4
.L_156:
        /*02bc*/ 	.word	index@(_ZN7cutlass13device_kernelIN5flash11enable_sm90INS1_16FlashAttnFwdSm90INS1_25CollectiveMainloopFwdSm90ILi2EN4cute5tupleIJNS5_1CILi1EEES8_S8_EEENS6_IJNS7_ILi128EEENS7_ILi96EEENS7_ILi192EEEEEELi192ENS_6half_tEfNS_4arch4Sm90ELb1ELb0ELb0ELb0ELb1ELb0ELb0ELb1ELb1ELb1ELb0ELb0EEENS1_21CollectiveEpilogueFwdINS6_IJSA_SC_SB_EEES9_SE_SG_Li256ELb0ELb1ELb0ELb0EEENS1_30DynamicPersistentTileSchedulerILi256ELi128ELb0ELb1ELb1EEEEEEEEEvNT_6ParamsE)
        /*02c0*/ 	.word	0x000000a8


	//----- nvinfo : EIATTR_FRAME_SIZE
	.align		4
.L_157:
        /*02c4*/ 	.byte	0x04, 0x11
        /*02c6*/ 	.short	(.L_159 - .L_158)
	.align		4
.L_158:
        /*02c8*/ 	.word	index@(_ZN7cutlass13device_kernelIN5flash11enable_sm90INS1_16FlashAttnFwdSm90INS1_25CollectiveMainloopFwdSm90ILi2EN4cute5tupleIJNS5_1CILi1EEES8_S8_EEENS6_IJNS7_ILi128EEENS7_ILi96EEENS7_ILi192EEEEEELi192ENS_6half_tEfNS_4arch4Sm90ELb1ELb0ELb0ELb0ELb1ELb0ELb0ELb1ELb1ELb1ELb0ELb0EEENS1_21CollectiveEpilogueFwdINS6_IJSA_SC_SB_EEES9_SE_SG_Li256ELb0ELb1ELb0ELb0EEENS1_30DynamicPersistentTileSchedulerILi256ELi128ELb0ELb1ELb1EEEEEEEEEvNT_6ParamsE)
        /*02cc*/ 	.word	0x00000008


	//----- nvinfo : EIATTR_REGCOUNT
	.align		4
.L_159:
        /*02d0*/ 	.byte	0x04, 0x2f
        /*02d2*/ 	.short	(.L_161 - .L_160)
	.align		4
.L_160:
        /*02d4*/ 	.word	index@(_ZN7cutlass13device_kernelIN5flash11enable_sm90INS1_16FlashAttnFwdSm90INS1_25CollectiveMainloopFwdSm90ILi2EN4cute5tupleIJNS5_1CILi1EEES8_S8_EEENS6_IJNS7_ILi128EEENS7_ILi96EEENS7_ILi192EEEEEELi192ENS_6half_tEfNS_4arch4Sm90ELb0ELb1ELb0ELb1ELb1ELb1ELb0ELb1ELb1ELb1ELb0ELb0EEENS1_21CollectiveEpilogueFwdINS6_IJSA_SC_SB_EEES9_SE_SG_Li256ELb1ELb1ELb0ELb0EEENS1_36VarlenDynamicPersistentTileSchedulerILi128ELi96ELi256ELi128ELb0ELb1ELb1ELb1ELb0ELb1EEEEEEEEEvNT_6ParamsE)
        /*02d8*/ 	.word	0x000000a8


	//----- nvinfo : EIATTR_FRAME_SIZE
	.align		4
.L_161:
        /*02dc*/ 	.byte	0x04, 0x11
        /*02de*/ 	.short	(.L_163 - .L_162)
	.align		4
.L_162:
        /*02e0*/ 	.word	index@(_ZN7cutlass13device_kernelIN5flash11enable_sm90INS1_16FlashAttnFwdSm90INS1_25CollectiveMainloopFwdSm90ILi2EN4cute5tupleIJNS5_1CILi1EEES8_S8_EEENS6_IJNS7_ILi128EEENS7_ILi96EEENS7_ILi192EEEEEELi192ENS_6half_tEfNS_4arch4Sm90ELb0ELb1ELb0ELb1ELb1ELb1ELb0ELb1ELb1ELb1ELb0ELb0EEENS1_21CollectiveEpilogueFwdINS6_IJSA_SC_SB_EEES9_SE_SG_Li256ELb1ELb1ELb0ELb0EEENS1_36VarlenDynamicPersistentTileSchedulerILi128ELi96ELi256ELi128ELb0ELb1ELb1ELb1ELb0ELb1EEEEEEEEEvNT_6ParamsE)
        /*02e4*/ 	.word	0x00000090


	//----- nvinfo : EIATTR_REGCOUNT
	.align		4
.L_163:
        /*02e8*/ 	.byte	0x04, 0x2f
        /*02ea*/ 	.short	(.L_165 - .L_164)
	.align		4
.L_164:
        /*02ec*/ 	.word	index@(_ZN7cutlass13device_kernelIN5flash11enable_sm90INS1_16FlashAttnFwdSm90INS1_25CollectiveMainloopFwdSm90ILi2EN4cute5tupleIJNS5_1CILi1EEES8_S8_EEENS6_IJNS7_ILi128EEENS7_ILi96EEENS7_ILi192EEEEEELi192ENS_6half_tEfNS_4arch4Sm90ELb0ELb1ELb0ELb1ELb1ELb0ELb0ELb1ELb1ELb1ELb0ELb0EEENS1_21CollectiveEpilogueFwdINS6_IJSA_SC_SB_EEES9_SE_SG_Li256ELb1ELb1ELb0ELb0EEENS1_36VarlenDynamicPersistentTileSchedulerILi128ELi96ELi256ELi128ELb0ELb1ELb1ELb1ELb0ELb1EEEEEEEEEvNT_6ParamsE)
        /*02f0*/ 	.word	0x000000a8


	//----- nvinfo : EIATTR_FRAME_SIZE
	.align		4
.L_165:
        /*02f4*/ 	.byte	0x04, 0x11
        /*02f6*/ 	.short	(.L_167 - .L_166)
	.align		4
.L_166:
        /*02f8*/ 	.word	index@(_ZN7cutlass13device_kernelIN5flash11enable_sm90INS1_16FlashAttnFwdSm90INS1_25CollectiveMainloopFwdSm90ILi2EN4cute5tupleIJNS5_1CILi1EEES8_S8_EEENS6_IJNS7_ILi128EEENS7_ILi96EEENS7_ILi192EEEEEELi192ENS_6half_tEfNS_4arch4Sm90ELb0ELb1ELb0ELb1ELb1ELb0ELb0ELb1ELb1ELb1ELb0ELb0EEENS1_21CollectiveEpilogueFwdINS6_IJSA_SC_SB_EEES9_SE_SG_Li256ELb1ELb1ELb0ELb0EEENS1_36VarlenDynamicPersistentTileSchedulerILi128ELi96ELi256ELi128ELb0ELb1ELb1ELb1ELb0ELb1EEEEEEEEEvNT_6ParamsE)
        /*02fc*/ 	.word	0x00000030


	//----- nvinfo : EIATTR_REGCOUNT
	.align		4
.L_167:
        /*0300*/ 	.byte	0x04, 0x2f
        /*0302*/ 	.short	(.L_169 - .L_168)
	.align		4
.L_168:
        /*0304*/ 	.word	index@(_ZN7cutlass13device_kernelIN5flash11enable_sm90INS1_16FlashAttnFwdSm90INS1_25CollectiveMainloopFwdSm90ILi2EN4cute5tupleIJNS5_1CILi1EEES8_S8_EEENS6_IJNS7_ILi128EEENS7_ILi96EEENS7_ILi192EEEEEELi192ENS_6half_tEfNS_4arch4Sm90ELb0ELb1ELb0ELb0ELb1ELb0ELb0ELb1ELb1ELb1ELb0ELb0EEENS1_21CollectiveEpilogueFwdINS6_IJSA_SC_SB_EEES9_SE_SG_Li256ELb0ELb1ELb0ELb0EEENS1_30DynamicPersistentTileSchedulerILi256ELi128ELb0ELb1ELb1EEEEEEEEEvNT_6ParamsE)
        /*0308*/ 	.word	0x000000a8


	//----- nvinfo : EIATTR_FRAME_SIZE
	.align		4
.L_169:
        /*030c*/ 	.byte	0x04, 0x11
        /*030e*/ 	.short	(.L_171 - .L_170)
	.align		4
.L_170:
        /*0310*/ 	.word	index@(_ZN7cutlass13device_kernelIN5flash11enable_sm90INS1_16FlashAttnFwdSm90INS1_25CollectiveMainloopFwdSm90ILi2EN4cute5tupleIJNS5_1CILi1EEES8_S8_EEENS6_IJNS7_ILi128EEENS7_ILi96EEENS7_ILi192EEEEEELi192ENS_6half_tEfNS_4arch4Sm90ELb0ELb1ELb0ELb0ELb1ELb0ELb0ELb1ELb1ELb1ELb0ELb0EEENS1_21CollectiveEpilogueFwdINS6_IJSA_SC_SB_EEES9_SE_SG_Li256ELb0ELb1ELb0ELb0EEENS1_30DynamicPersistentTileSchedulerILi256ELi128ELb0ELb1ELb1EEEEEEEEEvNT_6ParamsE)
        /*0314*/ 	.word	0x00000008


	//----- nvinfo : EIATTR_REGCOUNT
	.align		4
.L_171:
        /*0318*/ 	.byte	0x04, 0x2f
        /*031a*/ 	.short	(.L_173 - .L_172)
	.align		4
.L_172:
        /*031c*/ 	.word	index@(_ZN7cutlass13device_kernelIN5flash11enable_sm90INS1_16FlashAttnFwdSm90INS1_25CollectiveMainloopFwdSm90ILi2EN4cute5tupleIJNS5_1CILi1EEES8_S8_EEENS6_IJNS7_ILi128EEENS7_ILi96EEENS7_ILi192EEEEEELi192ENS_6half_tEfNS_4arch4Sm90ELb0ELb0ELb0ELb1ELb1ELb1ELb0ELb1ELb1ELb1ELb0ELb0EEENS1_21CollectiveEpilogueFwdINS6_IJSA_SC_SB_EEES9_SE_SG_Li256ELb1ELb1ELb0ELb0EEENS1_36VarlenDynamicPersistentTileSchedulerILi128ELi96ELi256ELi128ELb0ELb1ELb1ELb0ELb1ELb1EEEEEEEEEvNT_6ParamsE)
        /*0320*/ 	.word	0x000000a8


	//----- nvinfo : EIATTR_FRAME_SIZE
	.align		4
.L_173:
        /*0324*/ 	.byte	0x04, 0x11
        /*0326*/ 	.short	(.L_175 - .L_174)
	.align		4
.L_174:
        /*0328*/ 	.word	index@(_ZN7cutlass13device_kernelIN5flash11enable_sm90INS1_16FlashAttnFwdSm90INS1_25CollectiveMainloopFwdSm90ILi2EN4cute5tupleIJNS5_1CILi1EEES8_S8_EEENS6_IJNS7_ILi128EEENS7_ILi96EEENS7_ILi192EEEEEELi192ENS_6half_tEfNS_4arch4Sm90ELb0ELb0ELb0ELb1ELb1ELb1ELb0ELb1ELb1ELb1ELb0ELb0EEENS1_21CollectiveEpilogueFwdINS6_IJSA_SC_SB_EEES9_SE_SG_Li256ELb1ELb1ELb0ELb0EEENS1_36VarlenDynamicPersistentTileSchedulerILi128ELi96ELi256ELi128ELb0ELb1ELb1ELb0ELb1ELb1EEEEEEEEEvNT_6ParamsE)
        /*032c*/ 	.word	0x00000098


	//----- nvinfo : EIATTR_REGCOUNT
	.align		4
.L_175:
        /*0330*/ 	.byte	0x04, 0x2f
        /*0332*/ 	.short	(.L_177 - .L_176)
	.align		4
.L_176:
        /*0334*/ 	.word	index@(_ZN7cutlass13device_kernelIN5flash11enable_sm90INS1_16FlashAttnFwdSm90INS1_25CollectiveMainloopFwdSm90ILi2EN4cute5tupleIJNS5_1CILi1EEES8_S8_EEENS6_IJNS7_ILi128EEENS7_ILi96EEENS7_ILi192EEEEEELi192ENS_6half_tEfNS_4arch4Sm90ELb0ELb0ELb0ELb1ELb1ELb0ELb0ELb1ELb1ELb1ELb0ELb0EEENS1_21CollectiveEpilogueFwdINS6_IJSA_SC_SB_EEES9_SE_SG_Li256ELb1ELb1ELb0ELb0EEENS1_36VarlenDynamicPersistentTileSchedulerILi128ELi96ELi256ELi128ELb0ELb1ELb1ELb0ELb1ELb1EEEEEEEEEvNT_6ParamsE)
        /*0338*/ 	.word	0x000000a8


	//----- nvinfo : EIATTR_FRAME_SIZE
	.align		4
.L_177:
        /*033c*/ 	.byte	0x04, 0x11
        /*033e*/ 	.short	(.L_179 - .L_178)
	.align		4
.L_178:
        /*0340*/ 	.word	index@(_ZN7cutlass13device_kernelIN5flash11enable_sm90INS1_16FlashAttnFwdSm90INS1_25CollectiveMainloopFwdSm90ILi2EN4cute5tupleIJNS5_1CILi1EEES8_S8_EEENS6_IJNS7_ILi128EEENS7_ILi96EEENS7_ILi192EEEEEELi192ENS_6half_tEfNS_4arch4Sm90ELb0ELb0ELb0ELb1ELb1ELb0ELb0ELb1ELb1ELb1ELb0ELb0EEENS1_21CollectiveEpilogueFwdINS6_IJSA_SC_SB_EEES9_SE_SG_Li256ELb1ELb1ELb0ELb0EEENS1_36VarlenDynamicPersistentTileSchedulerILi128ELi96ELi256ELi128ELb0ELb1ELb1ELb0ELb1ELb1EEEEEEEEEvNT_6ParamsE)
        /*0344*/ 	.word	0x00000030


	//----- nvinfo : EIATTR_REGCOUNT
	.align		4
.L_179:
        /*0348*/ 	.byte	0x04, 0x2f
        /*034a*/ 	.short	(.L_181 - .L_180)
	.align		4
.L_180:
        /*034c*/ 	.word	index@(_ZN7cutlass13device_kernelIN5flash11enable_sm90INS1_16FlashAttnFwdSm90INS1_25CollectiveMainloopFwdSm90ILi2EN4cute5tupleIJNS5_1CILi1EEES8_S8_EEENS6_IJNS7_ILi128EEENS7_ILi96EEENS7_ILi192EEEEEELi192ENS_6half_tEfNS_4arch4Sm90ELb0ELb0ELb0ELb0ELb1ELb0ELb0ELb1ELb1ELb1ELb0ELb0EEENS1_21CollectiveEpilogueFwdINS6_IJSA_SC_SB_EEES9_SE_SG_Li256ELb0ELb1ELb0ELb0EEENS1_29StaticPersistentTileSchedulerILb0EEEEEEEEEvNT_6ParamsE)
        /*0350*/ 	.word	0x000000a8


	//----- nvinfo : EIATTR_FRAME_SIZE
	.align		4
.L_181:
        /*0354*/ 	.byte	0x04, 0x11
        /*0356*/ 	.short	(.L_183 - .L_182)
	.align		4
.L_182:
        /*0358*/ 	.word	index@(_ZN7cutlass13device_kernelIN5flash11enable_sm90INS1_16FlashAttnFwdSm90INS1_25CollectiveMainloopFwdSm90ILi2EN4cute5tupleIJNS5_1CILi1EEES8_S8_EEENS6_IJNS7_ILi128EEENS7_ILi96EEENS7_ILi192EEEEEELi192ENS_6half_tEfNS_4arch4Sm90ELb0ELb0ELb0ELb0ELb1ELb0ELb0ELb1ELb1ELb1ELb0ELb0EEENS1_21CollectiveEpilogueFwdINS6_IJSA_SC_SB_EEES9_SE_SG_Li256ELb0ELb1ELb0ELb0EEENS1_29StaticPersistentTileSchedulerILb0EEEEEEEEEvNT_6ParamsE)
        /*035c*/ 	.word	0x00000008


	//----- nvinfo : EIATTR_REGCOUNT
	.align		4
.L_183:
        /*0360*/ 	.byte	0x04, 0x2f
        /*0362*/ 	.short	(.L_185 - .L_184)
	.align		4
.L_184:
        /*0364*/ 	.word	index@(_ZN7cutlass13device_kernelIN5flash11enable_sm90INS1_16FlashAttnFwdSm90INS1_25CollectiveMainloopFwdSm90ILi2EN4cute5tupleIJNS5_1CILi1EEES8_S8_EEENS6_IJNS7_ILi128EEENS7_ILi80EEENS7_ILi256EEEEEELi256ENS_6half_tEfNS_4arch4Sm90ELb1ELb0ELb0ELb1ELb1ELb1ELb0ELb1ELb1ELb1ELb0ELb0EEENS1_21CollectiveEpilogueFwdINS6_IJSA_SC_SB_EEES9_SE_SG_Li256ELb1ELb1ELb0ELb0EEENS1_36VarlenDynamicPersistentTileSchedulerILi128ELi80ELi256ELi128ELb0ELb1ELb1ELb1ELb1ELb1EEEEEEEEEvNT_6ParamsE)
        /*0368*/ 	.word	0x000000a8


	//----- nvinfo : EIATTR_FRAME_SIZE
	.align		4
.L_185:
        /*036c*/ 	.byte	0x04, 0x11
        /*036e*/ 	.short	(.L_187 - .L_186)
	.align		4
.L_186:
        /*0370*/ 	.word	index@(_ZN7cutlass13device_kernelIN5flash11enable_sm90INS1_16FlashAttnFwdSm90INS1_25CollectiveMainloopFwdSm90ILi2EN4cute5tupleIJNS5_1CILi1EEES8_S8_EEENS6_IJNS7_ILi128EEENS7_ILi80EEENS7_ILi256EEEEEELi256ENS_6half_tEfNS_4arch4Sm90ELb1ELb0ELb0ELb1ELb1ELb1ELb0ELb1ELb1ELb1ELb0ELb0EEENS1_21CollectiveEpilogueFwdINS6_IJSA_SC_SB_EEES9_SE_SG_Li256ELb1ELb1ELb0ELb0EEENS1_36VarlenDynamicPersistentTileSchedulerILi128ELi80ELi256ELi128ELb0ELb1ELb1ELb1ELb1ELb1EEEEEEEEEvNT_6ParamsE)
        /*0374*/ 	.word	0x00000090


	//----- nvinfo : EIATTR_REGCOUNT
	.align		4
.L_187:
        /*0378*/ 	.byte	0x04, 0x2f
        /*037a*/ 	.short	(.L_189 - .L_188)
	.align		4
.L_188:
        /*037c*/ 	.word	index@(_ZN7cutlass13device_kernelIN5flash11enable_sm90INS1_16FlashAttnFwdSm90INS1_25CollectiveMainloopFwdSm90ILi2EN4cute5tupleIJNS5_1CILi1EEES8_S8_EEENS6_IJNS7_ILi128EEENS7_ILi80EEENS7_ILi256EEEEEELi256ENS_6half_tEfNS_4arch4Sm90ELb1ELb0ELb0ELb1ELb1ELb0ELb0ELb1ELb1ELb1ELb0ELb0EEENS1_21CollectiveEpilogueFwdINS6_IJSA_SC_SB_EEES9_SE_SG_Li256ELb1ELb1ELb0ELb0EEENS1_36VarlenDynamicPersistentTileSchedulerILi128ELi80ELi256ELi128ELb0ELb1ELb1ELb1ELb1ELb1EEEEEEEEEvNT_6ParamsE)
        /*0380*/ 	.word	0x000000a8


	//----- nvinfo : EIATTR_FRAME_SIZE
	.align		4
.L_189:
        /*0384*/ 	.byte	0x04, 0x11
        /*0386*/ 	.short	(.L_191 - .L_190)
	.align		4
.L_190:
        /*0388*/ 	.word	index@(_ZN7cutlass13device_kernelIN5flash11enable_sm90INS1_16FlashAttnFwdSm90INS1_25CollectiveMainloopFwdSm90ILi2EN4cute5tupleIJNS5_1CILi1EEES8_S8_EEENS6_IJNS7_ILi128EEENS7_ILi80EEENS7_ILi256EEEEEELi256ENS_6half_tEfNS_4arch4Sm90ELb1ELb0ELb0ELb1ELb1ELb0ELb0ELb1ELb1ELb1ELb0ELb0EEENS1_21CollectiveEpilogueFwdINS6_IJSA_SC_SB_EEES9_SE_SG_Li256ELb1ELb1ELb0ELb0EEENS1_36VarlenDynamicPersistentTileSchedulerILi128ELi80ELi256ELi128ELb0ELb1ELb1ELb1ELb1ELb1EEEEEEEEEvNT_6ParamsE)
        /*038c*/ 	.word	0x00000030


	//----- nvinfo : EIATTR_REGCOUNT
	.align		4
.L_191:
        /*0390*/ 	.byte	0x04, 0x2f
        /*0392*/ 	.short	(.L_193 - .L_192)
	.align		4
.L_192:
        /*0394*/ 	.word	index@(_ZN7cutlass13device_kernelIN5flash11enable_sm90INS1_16FlashAttnFwdSm90INS1_25CollectiveMainloopFwdSm90ILi2EN4cute5tupleIJNS5_1CILi1EEES8_S8_EEENS6_IJNS7_ILi128EEENS7_ILi80EEENS7_ILi256EEEEEELi256ENS_6half_tEfNS_4arch4Sm90ELb1ELb0ELb0ELb0ELb1ELb0ELb0ELb1ELb1ELb1ELb0ELb0EEENS1_21CollectiveEpilogueFwdINS6_IJSA_SC_SB_EEES9_SE_SG_Li256ELb0ELb1ELb0ELb0EEENS1_30DynamicPersistentTileSchedulerILi256ELi128ELb0ELb1ELb1EEEEEEEEEvNT_6ParamsE)
        /*0398*/ 	.word	0x000000a8


	//----- nvinfo : EIATTR_FRAME_SIZE
	.align		4
.L_193:
        /*039c*/ 	.byte	0x04, 0x11
        /*039e*/ 	.short	(.L_195 - .L_194)
	.align		4
.L_194:
        /*03a0*/ 	.word	index@(_ZN7cutlass13device_kernelIN5flash11enable_sm90INS1_16FlashAttnFwdSm90INS1_25CollectiveMainloopFwdSm90ILi2EN4cute5tupleIJNS5_1CILi1EEES8_S8_EEENS6_IJNS7_ILi128EEENS7_ILi80EEENS7_ILi256EEEEEELi256ENS_6half_tEfNS_4arch4Sm90ELb1ELb0ELb0ELb0ELb1ELb0ELb0ELb1ELb1ELb1ELb0ELb0EEENS1_21CollectiveEpilogueFwdINS6_IJSA_SC_SB_EEES9_SE_SG_Li256ELb0ELb1ELb0ELb0EEENS1_30DynamicPersistentTileSchedulerILi256ELi128ELb0ELb1ELb1EEEEEEEEEvNT_6ParamsE)
        /*03a4*/ 	.word	0x00000008


	//----- nvinfo : EIATTR_REGCOUNT
	.align		4
.L_195:
        /*03a8*/ 	.byte	0x04, 0x2f
        /*03aa*/ 	.short	(.L_197 - .L_196)
	.align		4
.L_196:
        /*03ac*/ 	.word	index@(_ZN7cutlass13device_kernelIN5flash11enable_sm90INS1_16FlashAttnFwdSm90INS1_25CollectiveMainloopFwdSm90ILi2EN4cute5tupleIJNS5_1CILi1EEES8_S8_EEENS6_IJNS7_ILi128EEENS7_ILi64EEENS7_ILi256EEEEEELi256ENS_6half_tEfNS_4arch4Sm90ELb0ELb1ELb0ELb1ELb1ELb1ELb0ELb1ELb1ELb1ELb0ELb0EEENS1_21CollectiveEpilogueFwdINS6_IJSA_SC_SB_EEES9_SE_SG_Li256ELb1ELb1ELb0ELb0EEENS1_36VarlenDynamicPersistentTileSchedulerILi128ELi64ELi256ELi128ELb0ELb1ELb1ELb1ELb0ELb1EEEEEEEEEvNT_6ParamsE)
        /*03b0*/ 	.word	0x000000a8


	//----- nvinfo : EIATTR_FRAME_SIZE
	.align		4
.L_197:
        /*03b4*/ 	.byte	0x04, 0x11
        /*03b6*/ 	.short	(.L_199 - .L_198)
	.align		4
.L_198:
        /*03b8*/ 	.word	index@(_ZN7cutlass13device_kernelIN5flash11enable_sm90INS1_16FlashAttnFwdSm90INS1_25CollectiveMainloopFwdSm90ILi2EN4cute5tupleIJNS5_1CILi1EEES8_S8_EEENS6_IJNS7_ILi128EEENS7_ILi64EEENS7_ILi256EEEEEELi256ENS_6half_tEfNS_4arch4Sm90ELb0ELb1ELb0ELb1ELb1ELb1ELb0ELb1ELb1ELb1ELb0ELb0EEENS1_21CollectiveEpilogueFwdINS6_IJSA_SC_SB_EEES9_SE_SG_Li256ELb1ELb1ELb0ELb0EEENS1_36VarlenDynamicPersistentTileSchedulerILi128ELi64ELi256ELi128ELb0ELb1ELb1ELb1ELb0ELb1EEEEEEEEEvNT_6ParamsE)
        /*03bc*/ 	.word	0x000000d8


	//----- nvinfo : EIATTR_REGCOUNT
	.align		4
.L_199:
        /*03c0*/ 	.byte	0x04, 0x2f
        /*03c2*/ 	.short	(.L_201 - .L_200)
	.align		4
.L_200:
        /*03c4*/ 	.word	index@(_ZN7cutlass13device_kernelIN5flash11enable_sm90INS1_16FlashAttnFwdSm90INS1_25CollectiveMainloopFwdSm90ILi2EN4cute5tupleIJNS5_1CILi1EEES8_S8_EEENS6_IJNS7_ILi128EEENS7_ILi64EEENS7_ILi256EEEEEELi256ENS_6half_tEfNS_4arch4Sm90ELb0ELb1ELb0ELb1ELb1ELb0ELb0ELb1ELb1ELb1ELb0ELb0EEENS1_21CollectiveEpilogueFwdINS6_IJSA_SC_SB_EEES9_SE_SG_Li256ELb1ELb1ELb0ELb0EEENS1_36VarlenDynamicPersistentTileSchedulerILi128ELi64ELi256ELi128ELb0ELb1ELb1ELb1ELb0ELb1EEEEEEEEEvNT_6ParamsE)
        /*03c8*/ 	.word	0x000000a8


	//----- nvinfo : EIATTR_FRAME_SIZE
	.align		4
.L_201:
        /*03cc*/ 	.byte	0x04, 0x11
        /*03ce*/ 	.short	(.L_203 - .L_202)
	.align		4
.L_202:
        /*03d0*/ 	.word	index@(_ZN7cutlass13device_kernelIN5flash11enable_sm90INS1_16FlashAttnFwdSm90INS1_25CollectiveMainloopFwdSm90ILi2EN4cute5tupleIJNS5_1CILi1EEES8_S8_EEENS6_IJNS7_ILi128EEENS7_ILi64EEENS7_ILi256EEEEEELi256ENS_6half_tEfNS_4arch4Sm90ELb0ELb1ELb0ELb1ELb1ELb0ELb0ELb1ELb1ELb1ELb0ELb0EEENS1_21CollectiveEpilogueFwdINS6_IJSA_SC_SB_EEES9_SE_SG_Li256ELb1ELb1ELb0ELb0EEENS1_36VarlenDynamicPersistentTileSchedulerILi128ELi64ELi256ELi128ELb0ELb1ELb1ELb1ELb0ELb1EEEEEEEEEvNT_6ParamsE)
        /*03d4*/ 	.word	0x00000028


	//----- nvinfo : EIATTR_REGCOUNT
	.align		4
.L_203:
        /*03d8*/ 	.byte	0x04, 0x2f
        /*03da*/ 	.short	(.L_205 - .L_204)
	.align		4
.L_204:
        /*03dc*/ 	.word	index@(_ZN7cutlass13device_kernelIN5flash11enable_sm90INS1_16FlashAttnFwdSm90INS1_25CollectiveMainloopFwdSm90ILi2EN4cute5tupleIJNS5_1CILi1EEES8_S8_EEENS6_IJNS7_ILi128EEENS7_ILi64EEENS7_ILi256EEEEEELi256ENS_6half_tEfNS_4arch4Sm90ELb0ELb1ELb0ELb0ELb1ELb0ELb0ELb1ELb1ELb1ELb0ELb0EEENS1_21CollectiveEpilogueFwdINS6_IJSA_SC_SB_EEES9_SE_SG_Li256ELb0ELb1ELb0ELb0EEENS1_30DynamicPersistentTileSchedulerILi256ELi128ELb0ELb1ELb1EEEEEEEEEvNT_6ParamsE)
        /*03e0*/ 	.word	0x000000a8


	//----- nvinfo : EIATTR_FRAME_SIZE
	.align		4
.L_205:
        /*03e4*/ 	.byte	0x04, 0x11
        /*03e6*/ 	.short	(.L_207 - .L_206)
	.align		4
.L_206:
        /*03e8*/ 	.word	index@(_ZN7cutlass13device_kernelIN5flash11enable_sm90INS1_16FlashAttnFwdSm90INS1_25CollectiveMainloopFwdSm90ILi2EN4cute5tupleIJNS5_1CILi1EEES8_S8_EEENS6_IJNS7_ILi128EEENS7_ILi64EEENS7_ILi256EEEEEELi256ENS_6half_tEfNS_4arch4Sm90ELb0ELb1ELb0ELb0ELb1ELb0ELb0ELb1ELb1ELb1ELb0ELb0EEENS1_21CollectiveEpilogueFwdINS6_IJSA_SC_SB_EEES9_SE_SG_Li256ELb0ELb1ELb0ELb0EEENS1_30DynamicPersistentTileSchedulerILi256ELi128ELb0ELb1ELb1EEEEEEEEEvNT_6ParamsE)
        /*03ec*/ 	.word	0x00000008


	//----- nvinfo : EIATTR_REGCOUNT
	.align		4
.L_207:
        /*03f0*/ 	.byte	0x04, 0x2f
        /*03f2*/ 	.short	(.L_209 - .L_208)
	.align		4
.L_208:
        /*03f4*/ 	.word	index@(_ZN7cutlass13device_kernelIN5flash11enable_sm90INS1_16FlashAttnFwdSm90INS1_25CollectiveMainloopFwdSm90ILi2EN4cute5tupleIJNS5_1CILi1EEES8_S8_EEENS6_IJNS7_ILi128EEENS7_ILi80EEENS7_ILi256EEEEEELi256ENS_6half_tEfNS_4arch4Sm90ELb0ELb0ELb0ELb1ELb1ELb1ELb0ELb1ELb1ELb1ELb0ELb0EEENS1_21CollectiveEpilogueFwdINS6_IJSA_SC_SB_EEES9_SE_SG_Li256ELb1ELb1ELb0ELb0EEENS1_36VarlenDynamicPersistentTileSchedulerILi128ELi80ELi256ELi128ELb0ELb1ELb1ELb0ELb1ELb1EEEEEEEEEvNT_6ParamsE)
        /*03f8*/ 	.word	0x000000a8


	//----- nvinfo : EIATTR_FRAME_SIZE
	.align		4
.L_209:
        /*03fc*/ 	.byte	0x04, 0x11
        /*03fe*/ 	.short	(.L_211 - .L_210)
	.align		4
.L_210:
        /*0400*/ 	.word	index@(_ZN7cutlass13device_kernelIN5flash11enable_sm90INS1_16FlashAttnFwdSm90INS1_25CollectiveMainloopFwdSm90ILi2EN4cute5tupleIJNS5_1CILi1EEES8_S8_EEENS6_IJNS7_ILi128EEENS7_ILi80EEENS7_ILi256EEEEEELi256ENS_6half_tEfNS_4arch4Sm90ELb0ELb0ELb0ELb1ELb1ELb1ELb0ELb1ELb1ELb1ELb0ELb0EEENS1_21CollectiveEpilogueFwdINS6_IJSA_SC_SB_EEES9_SE_SG_Li256ELb1ELb1ELb0ELb0EEENS1_36VarlenDynamicPersistentTileSchedulerILi128ELi80ELi256ELi128ELb0ELb1ELb1ELb0ELb1ELb1EEEEEEEEEvNT_6ParamsE)
        /*0404*/ 	.word	0x00000080


	//----- nvinfo : EIATTR_REGCOUNT
	.align		4
.L_211:
        /*0408*/ 	.byte	0x04, 0x2f
        /*040a*/ 	.short	(.L_213 - .L_212)
	.align		4
.L_212:
        /*040c*/ 	.word	index@(_ZN7cutlass13device_kernelIN5flash11enable_sm90INS1_16FlashAttnFwdSm90INS1_25CollectiveMainloopFwdSm90ILi2EN4cute5tupleIJNS5_1CILi1EEES8_S8_EEENS6_IJNS7_ILi128EEENS7_ILi80EEENS7_ILi256EEEEEELi256ENS_6half_tEfNS_4arch4Sm90ELb0ELb0ELb0ELb1ELb1ELb0ELb0ELb1ELb1ELb1ELb0ELb0EEENS1_21CollectiveEpilogueFwdINS6_IJSA_SC_SB_EEES9_SE_SG_Li256ELb1ELb1ELb0ELb0EEENS1_36VarlenDynamicPersistentTileSchedulerILi128ELi80ELi256ELi128ELb0ELb1ELb1ELb0ELb1ELb1EEEEEEEEEvNT_6ParamsE)
        /*0410*/ 	.word	0x000000a8


	//----- nvinfo : EIATTR_FRAME_SIZE
	.align		4
.L_213:
        /*0414*/ 	.byte	0x04, 0x11
        /*0416*/ 	.short	(.L_215 - .L_214)
	.align		4
.L_214:
        /*0418*/ 	.word	index@(_ZN7cutlass13device_kernelIN5flash11enable_sm90INS1_16FlashAttnFwdSm90INS1_25CollectiveMainloopFwdSm90ILi2EN4cute5tupleIJNS5_1CILi1EEES8_S8_EEENS6_IJNS7_ILi128EEENS7_ILi80EEENS7_ILi256EEEEEELi256ENS_6half_tEfNS_4arch4Sm90ELb0ELb0ELb0ELb1ELb1ELb0ELb0ELb1ELb1ELb1ELb0ELb0EEENS1_21CollectiveEpilogueFwdINS6_IJSA_SC_SB_EEES9_SE_SG_Li256ELb1ELb1ELb0ELb0EEENS1_36VarlenDynamicPersistentTileSchedulerILi128ELi80ELi256ELi128ELb0ELb1ELb1ELb0ELb1ELb1EEEEEEEEEvNT_6ParamsE)
        /*041c*/ 	.word	0x00000028


	//----- nvinfo : EIATTR_REGCOUNT
	.align		4
.L_215:
        /*0420*/ 	.byte	0x04, 0x2f
        /*0422*/ 	.short	(.L_217 - .L_216)
	.align		4
.L_216:
        /*0424*/ 	.word	index@(_ZN7cutlass13device_kernelIN5flash11enable_sm90INS1_16FlashAttnFwdSm90INS1_25CollectiveMainloopFwdSm90ILi2EN4cute5tupleIJNS5_1CILi1EEES8_S8_EEENS6_IJNS7_ILi128EEENS7_ILi80EEENS7_ILi256EEEEEELi256ENS_6half_tEfNS_4arch4Sm90ELb0ELb0ELb0ELb0ELb1ELb0ELb0ELb1ELb1ELb1ELb0ELb0EEENS1_21CollectiveEpilogueFwdINS6_IJSA_SC_SB_EEES9_SE_SG_Li256ELb0ELb1ELb0ELb0EEENS1_29StaticPersistentTileSchedulerILb0EEEEEEEEEvNT_6ParamsE)
        /*0428*/ 	.word	0x000000a8


	//----- nvinfo : EIATTR_FRAME_SIZE
	.align		4
.L_217:
        /*042c*/ 	.byte	0x04, 0x11
        /*042e*/ 	.short	(.L_219 - .L_218)
	.align		4
.L_218:
        /*0430*/ 	.word	index@(_ZN7cutlass13device_kernelIN5flash11enable_sm90INS1_16FlashAttnFwdSm90INS1_25CollectiveMainloopFwdSm90ILi2EN4cute5tupleIJNS5_1CILi1EEES8_S8_EEENS6_IJNS7_ILi128EEENS7_ILi80EEENS7_ILi256EEEEEELi256ENS_6half_tEfNS_4arch4Sm90ELb0ELb0ELb0ELb0ELb1ELb0ELb0ELb1ELb1ELb1ELb0ELb0EEENS1_21CollectiveEpilogueFwdINS6_IJSA_SC_SB_EEES9_SE_SG_Li256ELb0ELb1ELb0ELb0EEENS1_29StaticPersistentTileSchedulerILb0EEEEEEEEEvNT_6ParamsE)
        /*0434*/ 	.word	0x00000010


	//----- nvinfo : EIATTR_MIN_STACK_SIZE
	.align		4
.L_219:
        /*0438*/ 	.byte	0x04, 0x12
        /*043a*/ 	.short	(.L_221 - .L_220)
	.align		4
.L_220:
        /*043c*/ 	.word	index@(_ZN7cutlass13device_kernelIN5flash11enable_sm90INS1_16FlashAttnFwdSm90INS1_25CollectiveMainloopFwdSm90ILi2EN4cute5tupleIJNS5_1CILi1EEES8_S8_EEENS6_IJNS7_ILi128EEENS7_ILi80EEENS7_ILi256EEEEEELi256ENS_6half_tEfNS_4arch4Sm90ELb0ELb0ELb0ELb0ELb1ELb0ELb0ELb1ELb1ELb1ELb0ELb0EEENS1_21CollectiveEpilogueFwdINS6_IJSA_SC_SB_EEES9_SE_SG_Li256ELb0ELb1ELb0ELb0EEENS1_29StaticPersistentTileSchedulerILb0EEEEEEEEEvNT_6ParamsE)
        /*0440*/ 	.word	0x00000010


	//----- nvinfo : EIATTR_MIN_STACK_SIZE
	.align		4
.L_221:
        /*0444*/ 	.byte	0x04, 0x12
        /*0446*/ 	.short	(.L_223 - .L_222)
	.align		4
.L_222:
        /*0448*/ 	.word	index@(_ZN7cutlass13device_kernelIN5flash11enable_sm90INS1_16FlashAttnFwdSm90INS1_25CollectiveMainloopFwdSm90ILi2EN4cute5tupleIJNS5_1CILi1EEES8_S8_EEENS6_IJNS7_ILi128EEENS7_ILi80EEENS7_ILi256EEEEEELi256ENS_6half_tEfNS_4arch4Sm90ELb0ELb0ELb0ELb1ELb1ELb0ELb0ELb1ELb1ELb1ELb0ELb0EEENS1_21CollectiveEpilogueFwdINS6_IJSA_SC_SB_EEES9_SE_SG_Li256ELb1ELb1ELb0ELb0EEENS1_36VarlenDynamicPersistentTileSchedulerILi128ELi80ELi256ELi128ELb0ELb1ELb1ELb0ELb1ELb1EEEEEEEEEvNT_6ParamsE)
        /*044c*/ 	.word	0x00000028


	//----- nvinfo : EIATTR_MIN_STACK_SIZE
	.align		4
.L_223:
        /*0450*/ 	.byte	0x04, 0x12
        /*0452*/ 	.short	(.L_225 - .L_224)
	.align		4
.L_224:
        /*0454*/ 	.word	index@(_ZN7cutlass13device_kernelIN5flash11enable_sm90INS1_16FlashAttnFwdSm90INS1_25CollectiveMainloopFwdSm90ILi2EN4cute5tupleIJNS5_1CILi1EEES8_S8_EEENS6_IJNS7_ILi128EEENS7_ILi80EEENS7_ILi256EEEEEELi256ENS_6half_tEfNS_4arch4Sm90ELb0ELb0ELb0ELb1ELb1ELb1ELb0ELb1ELb1ELb1ELb0ELb0EEENS1_21CollectiveEpilogueFwdINS6_IJSA_SC_SB_EEES9_SE_SG_Li256ELb1ELb1ELb0ELb0EEENS1_36VarlenDynamicPersistentTileSchedulerILi128ELi80ELi256ELi128ELb0ELb1ELb1ELb0ELb1ELb1EEEEEEEEEvNT_6ParamsE)
        /*0458*/ 	.word	0x00000080


	//----- nvinfo : EIATTR_MIN_STACK_SIZE
	.align		4
.L_225:
        /*045c*/ 	.byte	0x04, 0x12
        /*045e*/ 	.short	(.L_227 - .L_226)
	.align		4
.L_226:
        /*0460*/ 	.word	index@(_ZN7cutlass13device_kernelIN5flash11enable_sm90INS1_16FlashAttnFwdSm90INS1_25CollectiveMainloopFwdSm90ILi2EN4cute5tupleIJNS5_1CILi1EEES8_S8_EEENS6_IJNS7_ILi128EEENS7_ILi64EEENS7_ILi256EEEEEELi256ENS_6half_tEfNS_4arch4Sm90ELb0ELb1ELb0ELb0ELb1ELb0ELb0ELb1ELb1ELb1ELb0ELb0EEENS1_21CollectiveEpilogueFwdINS6_IJSA_SC_SB_EEES9_SE_SG_Li256ELb0ELb1ELb0ELb0EEENS1_30DynamicPersistentTileSchedulerILi256ELi128ELb0ELb1ELb1EEEEEEEEEvNT_6ParamsE)
        /*0464*/ 	.word	0x00000008


	//----- nvinfo : EIATTR_MIN_STACK_SIZE
	.align		4
.L_227:
        /*0468*/ 	.byte	0x04, 0x12
        /*046a*/ 	.short	(.L_229 - .L_228)
	.align		4
.L_228:
        /*046c*/ 	.word	index@(_ZN7cutlass13device_kernelIN5flash11enable_sm90INS1_16FlashAttnFwdSm90INS1_25CollectiveMainloopFwdSm90ILi2EN4cute5tupleIJNS5_1CILi1EEES8_S8_EEENS6_IJNS7_ILi128EEENS7_ILi64EEENS7_ILi256EEEEEELi256ENS_6half_tEfNS_4arch4Sm90ELb0ELb1ELb0ELb1ELb1ELb0ELb0ELb1ELb1ELb1ELb0ELb0EEENS1_21CollectiveEpilogueFwdINS6_IJSA_SC_SB_EEES9_SE_SG_Li256ELb1ELb1ELb0ELb0EEENS1_36VarlenDynamicPersistentTileSchedulerILi128ELi64ELi256ELi128ELb0ELb1ELb1ELb1ELb0ELb1EEEEEEEEEvNT_6ParamsE)
        /*0470*/ 	.word	0x00000028


	//----- nvinfo : EIATTR_MIN_STACK_SIZE
	.align		4
.L_229:
        /*0474*/ 	.byte	0x04, 0x12
        /*0476*/ 	.short	(.L_231 - .L_230)
	.align		4
.L_230:
        /*0478*/ 	.word	index@(_ZN7cutlass13device_kernelIN5flash11enable_sm90INS1_16FlashAttnFwdSm90INS1_25CollectiveMainloopFwdSm90ILi2EN4cute5tupleIJNS5_1CILi1EEES8_S8_EEENS6_IJNS7_ILi128EEENS7_ILi64EEENS7_ILi256EEEEEELi256ENS_6half_tEfNS_4arch4Sm90ELb0ELb1ELb0ELb1ELb1ELb1ELb0ELb1ELb1ELb1ELb0ELb0EEENS1_21CollectiveEpilogueFwdINS6_IJSA_SC_SB_EEES9_SE_SG_Li256ELb1ELb1ELb0ELb0EEENS1_36VarlenDynamicPersistentTileSchedulerILi128ELi64ELi256ELi128ELb0ELb1ELb1ELb1ELb0ELb1EEEEEEEEEvNT_6ParamsE)
        /*047c*/ 	.word	0x000000d8


	//----- nvinfo : EIATTR_MIN_STACK_SIZE
	.align		4
.L_231:
        /*0480*/ 	.byte	0x04, 0x12
        /*0482*/ 	.short	(.L_233 - .L_232)
	.align		4
.L_232:
        /*0484*/ 	.word	index@(_ZN7cutlass13device_kernelIN5flash11enable_sm90INS1_16FlashAttnFwdSm90INS1_25CollectiveMainloopFwdSm90ILi2EN4cute5tupleIJNS5_1CILi1EEES8_S8_EEENS6_IJNS7_ILi128EEENS7_ILi80EEENS7_ILi256EEEEEELi256ENS_6half_tEfNS_4arch4Sm90ELb1ELb0ELb0ELb0ELb1ELb0ELb0ELb1ELb1ELb1ELb0ELb0EEENS1_21CollectiveEpilogueFwdINS6_IJSA_SC_SB_EEES9_SE_SG_Li256ELb0ELb1ELb0ELb0EEENS1_30DynamicPersistentTileSchedulerILi256ELi128ELb0ELb1ELb1EEEEEEEEEvNT_6ParamsE)
        /*0488*/ 	.word	0x00000008


	//----- nvinfo : EIATTR_MIN_STACK_SIZE
	.align		4
.L_233:
        /*048c*/ 	.byte	0x04, 0x12
        /*048e*/ 	.short	(.L_235 - .L_234)
	.align		4
.L_234:
        /*0490*/ 	.word	index@(_ZN7cutlass13device_kernelIN5flash11enable_sm90INS1_16FlashAttnFwdSm90INS1_25CollectiveMainloopFwdSm90ILi2EN4cute5tupleIJNS5_1CILi1EEES8_S8_EEENS6_IJNS7_ILi128EEENS7_ILi80EEENS7_ILi256EEEEEELi256ENS_6half_tEfNS_4arch4Sm90ELb1ELb0ELb0ELb1ELb1ELb0ELb0ELb1ELb1ELb1ELb0ELb0EEENS1_21CollectiveEpilogueFwdINS6_IJSA_SC_SB_EEES9_SE_SG_Li256ELb1ELb1ELb0ELb0EEENS1_36VarlenDynamicPersistentTileSchedulerILi128ELi80ELi256ELi128ELb0ELb1ELb1ELb1ELb1ELb1EEEEEEEEEvNT_6ParamsE)
        /*0494*/ 	.word	0x00000030


	//----- nvinfo : EIATTR_MIN_STACK_SIZE
	.align		4
.L_235:
        /*0498*/ 	.byte	0x04, 0x12
        /*049a*/ 	.short	(.L_237 - .L_236)
	.align		4
.L_236:
        /*049c*/ 	.word	index@(_ZN7cutlass13device_kernelIN5flash11enable_sm90INS1_16FlashAttnFwdSm90INS1_25CollectiveMainloopFwdSm90ILi2EN4cute5tupleIJNS5_1CILi1EEES8_S8_EEENS6_IJNS7_ILi128EEENS7_ILi80EEENS7_ILi256EEEEEELi256ENS_6half_tEfNS_4arch4Sm90ELb1ELb0ELb0ELb1ELb1ELb1ELb0ELb1ELb1ELb1ELb0ELb0EEENS1_21CollectiveEpilogueFwdINS6_IJSA_SC_SB_EEES9_SE_SG_Li256ELb1ELb1ELb0ELb0EEENS1_36VarlenDynamicPersistentTileSchedulerILi128ELi80ELi256ELi128ELb0ELb1ELb1ELb1ELb1ELb1EEEEEEEEEvNT_6ParamsE)
        /*04a0*/ 	.word	0x00000090


	//----- nvinfo : EIATTR_MIN_STACK_SIZE
	.align		4
.L_237:
        /*04a4*/ 	.byte	0x04, 0x12
        /*04a6*/ 	.short	(.L_239 - .L_238)
	.align		4
.L_238:
        /*04a8*/ 	.word	index@(_ZN7cutlass13device_kernelIN5flash11enable_sm90INS1_16FlashAttnFwdSm90INS1_25CollectiveMainloopFwdSm90ILi2EN4cute5tupleIJNS5_1CILi1EEES8_S8_EEENS6_IJNS7_ILi128EEENS7_ILi96EEENS7_ILi192EEEEEELi192ENS_6half_tEfNS_4arch4Sm90ELb0ELb0ELb0ELb0ELb1ELb0ELb0ELb1ELb1ELb1ELb0ELb0EEENS1_21CollectiveEpilogueFwdINS6_IJSA_SC_SB_EEES9_SE_SG_Li256ELb0ELb1ELb0ELb0EEENS1_29StaticPersistentTileSchedulerILb0EEEEEEEEEvNT_6ParamsE)
        /*04ac*/ 	.word	0x00000008


	//----- nvinfo : EIATTR_MIN_STACK_SIZE
	.align		4
.L_239:
        /*04b0*/ 	.byte	0x04, 0x12
        /*04b2*/ 	.short	(.L_241 - .L_240)
	.align		4
.L_240:
        /*04b4*/ 	.word	index@(_ZN7cutlass13device_kernelIN5flash11enable_sm90INS1_16FlashAttnFwdSm90INS1_25CollectiveMainloopFwdSm90ILi2EN4cute5tupleIJNS5_1CILi1EEES8_S8_EEENS6_IJNS7_ILi128EEENS7_ILi96EEENS7_ILi192EEEEEELi192ENS_6half_tEfNS_4arch4Sm90ELb0ELb0ELb0ELb1ELb1ELb0ELb0ELb1ELb1ELb1ELb0ELb0EEENS1_21CollectiveEpilogueFwdINS6_IJSA_SC_SB_EEES9_SE_SG_Li256ELb1ELb1ELb0ELb0EEENS1_36VarlenDynamicPersistentTileSchedulerILi128ELi96ELi256ELi128ELb0ELb1ELb1ELb0ELb1ELb1EEEEEEEEEvNT_6ParamsE)
        /*04b8*/ 	.word	0x00000030


	//----- nvinfo : EIATTR_MIN_STACK_SIZE
	.align		4
.L_241:
        /*04bc*/ 	.byte	0x04, 0x12
        /*04be*/ 	.short	(.L_243 - .L_242)
	.align		4
.L_242:
        /*04c0*/ 	.word	index@(_ZN7cutlass13device_kernelIN5flash11enable_sm90INS1_16FlashAttnFwdSm90INS1_25CollectiveMainloopFwdSm90ILi2EN4cute5tupleIJNS5_1CILi1EEES8_S8_EEENS6_IJNS7_ILi128EEENS7_ILi96EEENS7_ILi192EEEEEELi192ENS_6half_tEfNS_4arch4Sm90ELb0ELb0ELb0ELb1ELb1ELb1ELb0ELb1ELb1ELb1ELb0ELb0EEENS1_21CollectiveEpilogueFwdINS6_IJSA_SC_SB_EEES9_SE_SG_Li256ELb1ELb1ELb0ELb0EEENS1_36VarlenDynamicPersistentTileSchedulerILi128ELi96ELi256ELi128ELb0ELb1ELb1ELb0ELb1ELb1EEEEEEEEEvNT_6ParamsE)
        /*04c4*/ 	.word	0x00000098


	//----- nvinfo : EIATTR_MIN_STACK_SIZE
	.align		4
.L_243:
        /*04c8*/ 	.byte	0x04, 0x12
        /*04ca*/ 	.short	(.L_245 - .L_244)
	.align		4
.L_244:
        /*04cc*/ 	.word	index@(_ZN7cutlass13device_kernelIN5flash11enable_sm90INS1_16FlashAttnFwdSm90INS1_25CollectiveMainloopFwdSm90ILi2EN4cute5tupleIJNS5_1CILi1EEES8_S8_EEENS6_IJNS7_ILi128EEENS7_ILi96EEENS7_ILi192EEEEEELi192ENS_6half_tEfNS_4arch4Sm90ELb0ELb1ELb0ELb0ELb1ELb0ELb0ELb1ELb1ELb1ELb0ELb0EEENS1_21CollectiveEpilogueFwdINS6_IJSA_SC_SB_EEES9_SE_SG_Li256ELb0ELb1ELb0ELb0EEENS1_30DynamicPersistentTileSchedulerILi256ELi128ELb0ELb1ELb1EEEEEEEEEvNT_6ParamsE)
        /*04d0*/ 	.word	0x00000008


	//----- nvinfo : EIATTR_MIN_STACK_SIZE
	.align		4
.L_245:
        /*04d4*/ 	.byte	0x04, 0x12
        /*04d6*/ 	.short	(.L_247 - .L_246)
	.align		4
.L_246:
        /*04d8*/ 	.word	index@(_ZN7cutlass13device_kernelIN5flash11enable_sm90INS1_16FlashAttnFwdSm90INS1_25CollectiveMainloopFwdSm90ILi2EN4cute5tupleIJNS5_1CILi1EEES8_S8_EEENS6_IJNS7_ILi128EEENS7_ILi96EEENS7_ILi192EEEEEELi192ENS_6half_tEfNS_4arch4Sm90ELb0ELb1ELb0ELb1ELb1ELb0ELb0ELb1ELb1ELb1ELb0ELb0EEENS1_21CollectiveEpilogueFwdINS6_IJSA_SC_SB_EEES9_SE_SG_Li256ELb1ELb1ELb0ELb0EEENS1_36VarlenDynamicPersistentTileSchedulerILi128ELi96ELi256ELi128ELb0ELb1ELb1ELb1ELb0ELb1EEEEEEEEEvNT_6ParamsE)
        /*04dc*/ 	.word	0x00000030


	//----- nvinfo : EIATTR_MIN_STACK_SIZE
	.align		4
.L_247:
        /*04e0*/ 	.byte	0x04, 0x12
        /*04e2*/ 	.short	(.L_249 - .L_248)
	.align		4
.L_248:
        /*04e4*/ 	.word	index@(_ZN7cutlass13device_kernelIN5flash11enable_sm90INS1_16FlashAttnFwdSm90INS1_25CollectiveMainloopFwdSm90ILi2EN4cute5tupleIJNS5_1CILi1EEES8_S8_EEENS6_IJNS7_ILi128EEENS7_ILi96EEENS7_ILi192EEEEEELi192ENS_6half_tEfNS_4arch4Sm90ELb0ELb1ELb0ELb1ELb1ELb1ELb0ELb1ELb1ELb1ELb0ELb0EEENS1_21CollectiveEpilogueFwdINS6_IJSA_SC_SB_EEES9_SE_SG_Li256ELb1ELb1ELb0ELb0EEENS1_36VarlenDynamicPersistentTileSchedulerILi128ELi96ELi256ELi128ELb0ELb1ELb1ELb1ELb0ELb1EEEEEEEEEvNT_6ParamsE)
        /*04e8*/ 	.word	0x00000090


	//----- nvinfo : EIATTR_MIN_STACK_SIZE
	.align		4
.L_249:
        /*04ec*/ 	.byte	0x04, 0x12
        /*04ee*/ 	.short	(.L_251 - .L_250)
	.align		4
.L_250:
        /*04f0*/ 	.word	index@(_ZN7cutlass13device_kernelIN5flash11enable_sm90INS1_16FlashAttnFwdSm90INS1_25CollectiveMainloopFwdSm90ILi2EN4cute5tupleIJNS5_1CILi1EEES8_S8_EEENS6_IJNS7_ILi128EEENS7_ILi96EEENS7_ILi192EEEEEELi192ENS_6half_tEfNS_4arch4Sm90ELb1ELb0ELb0ELb0ELb1ELb0ELb0ELb1ELb1ELb1ELb0ELb0EEENS1_21CollectiveEpilogueFwdINS6_IJSA_SC_SB_EEES9_SE_SG_Li256ELb0ELb1ELb0ELb0EEENS1_30DynamicPersistentTileSchedulerILi256ELi128ELb0ELb1ELb1EEEEEEEEEvNT_6ParamsE)
        /*04f4*/ 	.word	0x00000008


	//----- nvinfo : EIATTR_MIN_STACK_SIZE
	.align		4
.L_251:
        /*04f8*/ 	.byte	0x04, 0x12
        /*04fa*/ 	.short	(.L_253 - .L_252)
	.align		4
.L_252:
        /*04fc*/ 	.word	index@(_ZN7cutlass13device_kernelIN5flash11enable_sm90INS1_16FlashAttnFwdSm90INS1_25CollectiveMainloopFwdSm90ILi2EN4cute5tupleIJNS5_1CILi1EEES8_S8_EEENS6_IJNS7_ILi128EEENS7_ILi96EEENS7_ILi192EEEEEELi192ENS_6half_tEfNS_4arch4Sm90ELb1ELb0ELb0ELb1ELb1ELb0ELb0ELb1ELb1ELb1ELb0ELb0EEENS1_21CollectiveEpilogueFwdINS6_IJSA_SC_SB_EEES9_SE_SG_Li256ELb1ELb1ELb0ELb0EEENS1_36VarlenDynamicPersistentTileSchedulerILi128ELi96ELi256ELi128ELb0ELb1ELb1ELb1ELb1ELb1EEEEEEEEEvNT_6ParamsE)
        /*0500*/ 	.word	0x00000030


	//----- nvinfo : EIATTR_MIN_STACK_SIZE
	.align		4
.L_253:
        /*0504*/ 	.byte	0x04, 0x12
        /*0506*/ 	.short	(.L_255 - .L_254)
	.align		4
.L_254:
        /*0508*/ 	.word	index@(_ZN7cutlass13device_kernelIN5flash11enable_sm90INS1_16FlashAttnFwdSm90INS1_25CollectiveMainloopFwdSm90ILi2EN4cute5tupleIJNS5_1CILi1EEES8_S8_EEENS6_IJNS7_ILi128EEENS7_ILi96EEENS7_ILi192EEEEEELi192ENS_6half_tEfNS_4arch4Sm90ELb1ELb0ELb0ELb1ELb1ELb1ELb0ELb1ELb1ELb1ELb0ELb0EEENS1_21CollectiveEpilogueFwdINS6_IJSA_SC_SB_EEES9_SE_SG_Li256ELb1ELb1ELb0ELb0EEENS1_36VarlenDynamicPersistentTileSchedulerILi128ELi96ELi256ELi128ELb0ELb1ELb1ELb1ELb1ELb1EEEEEEEEEvNT_6ParamsE)
        /*050c*/ 	.word	0x00000088


	//----- nvinfo : EIATTR_MIN_STACK_SIZE
	.align		4
.L_255:
        /*0510*/ 	.byte	0x04, 0x12
        /*0512*/ 	.short	(.L_257 - .L_256)
	.align		4
.L_256:
        /*0514*/ 	.word	index@(_ZN7cutlass13device_kernelIN5flash11enable_sm90INS1_16FlashAttnFwdSm90INS1_25CollectiveMainloopFwdSm90ILi2EN4cute5tupleIJNS5_1CILi1EEES8_S8_EEENS6_IJNS7_ILi128EEESA_SA_EEELi128ENS_6half_tEfNS_4arch4Sm90ELb0ELb0ELb0ELb0ELb1ELb0ELb0ELb1ELb1ELb1ELb0ELb0EEENS1_21CollectiveEpilogueFwdISB_S9_SC_SE_Li256ELb0ELb1ELb0ELb0EEENS1_29StaticPersistentTileSchedulerILb0EEEEEEEEEvNT_6ParamsE)
        /*0518*/ 	.word	0x00000000


	//----- nvinfo : EIATTR_MIN_STACK_SIZE
	.align		4
.L_257:
        /*051c*/ 	.byte	0x04, 0x12
        /*051e*/ 	.short	(.L_259 - .L_258)
	.align		4
.L_258:
        /*0520*/ 	.word	index@(_ZN7cutlass13device_kernelIN5flash11enable_sm90INS1_16FlashAttnFwdSm90INS1_25CollectiveMainloopFwdSm90ILi2EN4cute5tupleIJNS5_1CILi1EEES8_S8_EEENS6_IJNS7_ILi128EEESA_SA_EEELi128ENS_6half_tEfNS_4arch4Sm90ELb0ELb0ELb0ELb1ELb1ELb0ELb0ELb1ELb1ELb1ELb0ELb0EEENS1_21CollectiveEpilogueFwdISB_S9_SC_SE_Li256ELb1ELb1ELb0ELb0EEENS1_36VarlenDynamicPersistentTileSchedulerILi128ELi128ELi256ELi128ELb0ELb1ELb1ELb0ELb1ELb1EEEEEEEEEvNT_6ParamsE)
        /*0524*/ 	.word	0x00000020


	//----- nvinfo : EIATTR_MIN_STACK_SIZE
	.align		4
.L_259:
        /*0528*/ 	.byte	0x04, 0x12
        /*052a*/ 	.short	(.L_261 - .L_260)
	.align		4
.L_260:
        /*052c*/ 	.word	index@(_ZN7cutlass13device_kernelIN5flash11enable_sm90INS1_16FlashAttnFwdSm90INS1_25CollectiveMainloopFwdSm90ILi2EN4cute5tupleIJNS5_1CILi1EEES8_S8_EEENS6_IJNS7_ILi128EEESA_SA_EEELi128ENS_6half_tEfNS_4arch4Sm90ELb0ELb0ELb0ELb1ELb1ELb1ELb0ELb1ELb1ELb1ELb0ELb0EEENS1_21CollectiveEpilogueFwdISB_S9_SC_SE_Li256ELb1ELb1ELb0ELb0EEENS1_36VarlenDynamicPersistentTileSchedulerILi128ELi128ELi256ELi128ELb0ELb1ELb1ELb0ELb1ELb1EEEEEEEEEvNT_6ParamsE)
        /*0530*/ 	.word	0x00000030


	//----- nvinfo : EIATTR_MIN_STACK_SIZE
	.align		4
.L_261:
        /*0534*/ 	.byte	0x04, 0x12
        /*0536*/ 	.short	(.L_263 - .L_262)
	.align		4
.L_262:
        /*0538*/ 	.word	index@(_ZN7cutlass13device_kernelIN5flash11enable_sm90INS1_16FlashAttnFwdSm90INS1_25CollectiveMainloopFwdSm90ILi2EN4cute5tupleIJNS5_1CILi1EEES8_S8_EEENS6_IJNS7_ILi128EEESA_SA_EEELi128ENS_6half_tEfNS_4arch4Sm90ELb0ELb1ELb0ELb0ELb1ELb0ELb0ELb1ELb1ELb1ELb0ELb0EEENS1_21CollectiveEpilogueFwdISB_S9_SC_SE_Li256ELb0ELb1ELb0ELb0EEENS1_30DynamicPersistentTileSchedulerILi256ELi128ELb0ELb1ELb1EEEEEEEEEvNT_6ParamsE)
        /*053c*/ 	.word	0x00000000


	//----- nvinfo : EIATTR_MIN_STACK_SIZE
	.align		4
.L_263:
        /*0540*/ 	.byte	0x04, 0x12
        /*0542*/ 	.short	(.L_265 - .L_264)
	.align		4
.L_264:
        /*0544*/ 	.word	index@(_ZN7cutlass13device_kernelIN5flash11enable_sm90INS1_16FlashAttnFwdSm90INS1_25CollectiveMainloopFwdSm90ILi2EN4cute5tupleIJNS5_1CILi1EEES8_S8_EEENS6_IJNS7_ILi128EEESA_SA_EEELi128ENS_6half_tEfNS_4arch4Sm90ELb0ELb1ELb0ELb1ELb1ELb0ELb0ELb1ELb1ELb1ELb0ELb0EEENS1_21CollectiveEpilogueFwdISB_S9_SC_SE_Li256ELb1ELb1ELb0ELb0EEENS1_36VarlenDynamicPersistentTileSchedulerILi128ELi128ELi256ELi128ELb0ELb1ELb1ELb1ELb0ELb1EEEEEEEEEvNT_6ParamsE)
        /*0548*/ 	.word	0x00000020


	//----- nvinfo : EIATTR_MIN_STACK_SIZE
	.align		4
.L_265:
        /*054c*/ 	.byte	0x04, 0x12
        /*054e*/ 	.short	(.L_267 - .L_266)
	.align		4
.L_266:
        /*0550*/ 	.word	index@(_ZN7cutlass13device_kernelIN5flash11enable_sm90INS1_16FlashAttnFwdSm90INS1_25CollectiveMainloopFwdSm90ILi2EN4cute5tupleIJNS5_1CILi1EEES8_S8_EEENS6_IJNS7_ILi128EEESA_SA_EEELi128ENS_6half_tEfNS_4arch4Sm90ELb0ELb1ELb0ELb1ELb1ELb1ELb0ELb1ELb1ELb1ELb0ELb0EEENS1_21CollectiveEpilogueFwdISB_S9_SC_SE_Li256ELb1ELb1ELb0ELb0EEENS1_36VarlenDynamicPersistentTileSchedulerILi128ELi128ELi256ELi128ELb0ELb1ELb1ELb1ELb0ELb1EEEEEEEEEvNT_6ParamsE)
        /*0554*/ 	.word	0x00000030


	//----- nvinfo : EIATTR_MIN_STACK_SIZE
	.align		4
.L_267:
        /*0558*/ 	.byte	0x04, 0x12
        /*055a*/ 	.short	(.L_269 - .L_268)
	.align		4
.L_268:
        /*055c*/ 	.word	index@(_ZN7cutlass13device_kernelIN5flash11enable_sm90INS1_16FlashAttnFwdSm90INS1_25CollectiveMainloopFwdSm90ILi2EN4cute5tupleIJNS5_1CILi1EEES8_S8_EEENS6_IJNS7_ILi128EEESA_SA_EEELi128ENS_6half_tEfNS_4arch4Sm90ELb1ELb0ELb0ELb0ELb1ELb0ELb0ELb1ELb1ELb1ELb0ELb0EEENS1_21CollectiveEpilogueFwdISB_S9_SC_SE_Li256ELb0ELb1ELb0ELb0EEENS1_30DynamicPersistentTileSchedulerILi256ELi128ELb0ELb1ELb1EEEEEEEEEvNT_6ParamsE)
        /*0560*/ 	.word	0x00000000


	//----- nvinfo : EIATTR_MIN_STACK_SIZE
	.align		4
.L_269:
        /*0564*/ 	.byte	0x04, 0x12
        /*0566*/ 	.short	(.L_271 - .L_270)
	.align		4
.L_270:
        /*0568*/ 	.word	index@(_ZN7cutlass13device_kernelIN5flash11enable_sm90INS1_16FlashAttnFwdSm90INS1_25CollectiveMainloopFwdSm90ILi2EN4cute5tupleIJNS5_1CILi1EEES8_S8_EEENS6_IJNS7_ILi128EEESA_SA_EEELi128ENS_6half_tEfNS_4arch4Sm90ELb1ELb0ELb0ELb1ELb1ELb0ELb0ELb1ELb1ELb1ELb0ELb0EEENS1_21CollectiveEpilogueFwdISB_S9_SC_SE_Li256ELb1ELb1ELb0ELb0EEENS1_36VarlenDynamicPersistentTileSchedulerILi128ELi128ELi256ELi128ELb0ELb1ELb1ELb1ELb1ELb1EEEEEEEEEvNT_6ParamsE)
        /*056c*/ 	.word	0x00000020


	//----- nvinfo : EIATTR_MIN_STACK_SIZE
	.align		4
.L_271:
        /*0570*/ 	.byte	0x04, 0x12
        /*0572*/ 	.short	(.L_273 - .L_272)
	.align		4
.L_272:
        /*0574*/ 	.word	index@(_ZN7cutlass13device_kernelIN5flash11enable_sm90INS1_16FlashAttnFwdSm90INS1_25CollectiveMainloopFwdSm90ILi2EN4cute5tupleIJNS5_1CILi1EEES8_S8_EEENS6_IJNS7_ILi128EEESA_SA_EEELi128ENS_6half_tEfNS_4arch4Sm90ELb1ELb0ELb0ELb1ELb1ELb1ELb0ELb1ELb1ELb1ELb0ELb0EEENS1_21CollectiveEpilogueFwdISB_S9_SC_SE_Li256ELb1ELb1ELb0ELb0EEENS1_36VarlenDynamicPersistentTileSchedulerILi128ELi128ELi256ELi128ELb0ELb1ELb1ELb1ELb1ELb1EEEEEEEEEvNT_6ParamsE)
        /*0578*/ 	.word	0x00000028


	//----- nvinfo : EIATTR_MIN_STACK_SIZE
	.align		4
.L_273:
        /*057c*/ 	.byte	0x04, 0x12
        /*057e*/ 	.short	(.L_275 - .L_274)
	.align		4
.L_274:
        /*0580*/ 	.word	index@(_ZN7cutlass13device_kernelIN5flash11enable_sm90INS1_16FlashAttnFwdSm90INS1_25CollectiveMainloopFwdSm90ILi2EN4cute5tupleIJNS5_1CILi1EEES8_S8_EEENS6_IJNS7_ILi192EEENS7_ILi128EEENS7_ILi96EEEEEELi96ENS_6half_tEfNS_4arch4Sm90ELb0ELb0ELb0ELb0ELb1ELb0ELb0ELb0ELb1ELb1ELb0ELb0EEENS1_21CollectiveEpilogueFwdINS6_IJSA_SC_SB_EEES9_SE_SG_Li384ELb0ELb1ELb0ELb0EEENS1_29StaticPersistentTileSchedulerILb0EEEEEEEEEvNT_6ParamsE)
        /*0584*/ 	.word	0x00000018


	//----- nvinfo : EIATTR_MIN_STACK_SIZE
	.align		4
.L_275:
        /*0588*/ 	.byte	0x04, 0x12
        /*058a*/ 	.short	(.L_277 - .L_276)
	.align		4
.L_276:
        /*058c*/ 	.word	index@(_ZN7cutlass13device_kernelIN5flash11enable_sm90INS1_16FlashAttnFwdSm90INS1_25CollectiveMainloopFwdSm90ILi2EN4cute5tupleIJNS5_1CILi1EEES8_S8_EEENS6_IJNS7_ILi192EEENS7_ILi128EEENS7_ILi96EEEEEELi96ENS_6half_tEfNS_4arch4Sm90ELb0ELb0ELb0ELb1ELb1ELb0ELb0ELb0ELb1ELb1ELb0ELb0EEENS1_21CollectiveEpilogueFwdINS6_IJSA_SC_SB_EEES9_SE_SG_Li384ELb1ELb1ELb0ELb0EEENS1_36VarlenDynamicPersistentTileSchedulerILi192ELi128ELi384ELi128ELb0ELb1ELb1ELb0ELb1ELb1EEEEEEEEEvNT_6ParamsE)
        /*0590*/ 	.word	0x00000040


	//----- nvinfo : EIATTR_MIN_STACK_SIZE
	.align		4
.L_277:
        /*0594*/ 	.byte	0x04, 0x12
        /*0596*/ 	.short	(.L_279 - .L_278)
	.align		4
.L_278:
        /*0598*/ 	.word	index@(_ZN7cutlass13device_kernelIN5flash11enable_sm90INS1_16FlashAttnFwdSm90INS1_25CollectiveMainloopFwdSm90ILi2EN4cute5tupleIJNS5_1CILi1EEES8_S8_EEENS6_IJNS7_ILi192EEENS7_ILi128EEENS7_ILi96EEEEEELi96ENS_6half_tEfNS_4arch4Sm90ELb0ELb0ELb0ELb1ELb1ELb1ELb0ELb0ELb1ELb1ELb0ELb0EEENS1_21CollectiveEpilogueFwdINS6_IJSA_SC_SB_EEES9_SE_SG_Li384ELb1ELb1ELb0ELb0EEENS1_36VarlenDynamicPersistentTileSchedulerILi192ELi128ELi384ELi128ELb0ELb1ELb1ELb0ELb1ELb1EEEEEEEEEvNT_6ParamsE)
        /*059c*/ 	.word	0x00000098


	//----- nvinfo : EIATTR_MIN_STACK_SIZE
	.align		4
.L_279:
        /*05a0*/ 	.byte	0x04, 0x12
        /*05a2*/ 	.short	(.L_281 - .L_280)
	.align		4
.L_280:
        /*05a4*/ 	.word	index@(_ZN7cutlass13device_kernelIN5flash11enable_sm90INS1_16FlashAttnFwdSm90INS1_25CollectiveMainloopFwdSm90ILi2EN4cute5tupleIJNS5_1CILi1EEES8_S8_EEENS6_IJNS7_ILi192EEENS7_ILi128EEENS7_ILi96EEEEEELi96ENS_6half_tEfNS_4arch4Sm90ELb0ELb1ELb0ELb0ELb1ELb0ELb0ELb0ELb1ELb1ELb0ELb0EEENS1_21CollectiveEpilogueFwdINS6_IJSA_SC_SB_EEES9_SE_SG_Li384ELb0ELb1ELb0ELb0EEENS1_30DynamicPersistentTileSchedulerILi384ELi128ELb0ELb1ELb1EEEEEEEEEvNT_6ParamsE)
        /*05a8*/ 	.word	0x00000018


	//----- nvinfo : EIATTR_MIN_STACK_SIZE
	.align		4
.L_281:
        /*05ac*/ 	.byte	0x04, 0x12
        /*05ae*/ 	.short	(.L_283 - .L_282)
	.align		4
.L_282:
        /*05b0*/ 	.word	index@(_ZN7cutlass13device_kernelIN5flash11enable_sm90INS1_16FlashAttnFwdSm90INS1_25CollectiveMainloopFwdSm90ILi2EN4cute5tupleIJNS5_1CILi1EEES8_S8_EEENS6_IJNS7_ILi192EEENS7_ILi128EEENS7_ILi96EEEEEELi96ENS_6half_tEfNS_4arch4Sm90ELb0ELb1ELb0ELb1ELb1ELb0ELb0ELb0ELb1ELb1ELb0ELb0EEENS1_21CollectiveEpilogueFwdINS6_IJSA_SC_SB_EEES9_SE_SG_Li384ELb1ELb1ELb0ELb0EEENS1_36VarlenDynamicPersistentTileSchedulerILi192ELi128ELi384ELi128ELb0ELb1ELb1ELb1ELb0ELb1EEEEEEEEEvNT_6ParamsE)
        /*05b4*/ 	.word	0x00000030


	//----- nvinfo : EIATTR_MIN_STACK_SIZE
	.align		4
.L_283:
        /*05b8*/ 	.byte	0x04, 0x12
        /*05ba*/ 	.short	(.L_285 - .L_284)
	.align		4
.L_284:
        /*05bc*/ 	.word	index@(_ZN7cutlass13device_kernelIN5flash11enable_sm90INS1_16FlashAttnFwdSm90INS1_25CollectiveMainloopFwdSm90ILi2EN4cute5tupleIJNS5_1CILi1EEES8_S8_EEENS6_IJNS7_ILi192EEENS7_ILi128EEENS7_ILi96EEEEEELi96ENS_6half_tEfNS_4arch4Sm90ELb0ELb1ELb0ELb1ELb1ELb1ELb0ELb0ELb1ELb1ELb0ELb0EEENS1_21CollectiveEpilogueFwdINS6_IJSA_SC_SB_EEES9_SE_SG_Li384ELb1ELb1ELb0ELb0EEENS1_36VarlenDynamicPersistentTileSchedulerILi192ELi128ELi384ELi128ELb0ELb1ELb1ELb1ELb0ELb1EEEEEEEEEvNT_6ParamsE)
        /*05c0*/ 	.word	0x00000080


	//----- nvinfo : EIATTR_MIN_STACK_SIZE
	.align		4
.L_285:
        /*05c4*/ 	.byte	0x04, 0x12
        /*05c6*/ 	.short	(.L_287 - .L_286)
	.align		4
.L_286:
        /*05c8*/ 	.word	index@(_ZN7cutlass13device_kernelIN5flash11enable_sm90INS1_16FlashAttnFwdSm90INS1_25CollectiveMainloopFwdSm90ILi2EN4cute5tupleIJNS5_1CILi1EEES8_S8_EEENS6_IJNS7_ILi192EEENS7_ILi128EEENS7_ILi96EEEEEELi96ENS_6half_tEfNS_4arch4Sm90ELb1ELb0ELb0ELb0ELb1ELb0ELb0ELb0ELb1ELb1ELb0ELb0EEENS1_21CollectiveEpilogueFwdINS6_IJSA_SC_SB_EEES9_SE_SG_Li384ELb0ELb1ELb0ELb0EEENS1_30DynamicPersistentTileSchedulerILi384ELi128ELb0ELb1ELb1EEEEEEEEEvNT_6ParamsE)
        /*05cc*/ 	.word	0x00000018


	//----- nvinfo : EIATTR_MIN_STACK_SIZE
	.align		4
.L_287:
        /*05d0*/ 	.byte	0x04, 0x12
        /*05d2*/ 	.short	(.L_289 - .L_288)
	.align		4
.L_288:
        /*05d4*/ 	.word	index@(_ZN7cutlass13device_kernelIN5flash11enable_sm90INS1_16FlashAttnFwdSm90INS1_25CollectiveMainloopFwdSm90ILi2EN4cute5tupleIJNS5_1CILi1EEES8_S8_EEENS6_IJNS7_ILi192EEENS7_ILi128EEENS7_ILi96EEEEEELi96ENS_6half_tEfNS_4arch4Sm90ELb1ELb0ELb0ELb1ELb1ELb0ELb0ELb0ELb1ELb1ELb0ELb0EEENS1_21CollectiveEpilogueFwdINS6_IJSA_SC_SB_EEES9_SE_SG_Li384ELb1ELb1ELb0ELb0EEENS1_36VarlenDynamicPersistentTileSchedulerILi192ELi128ELi384ELi128ELb0ELb1ELb1ELb1ELb1ELb1EEEEEEEEEvNT_6ParamsE)
        /*05d8*/ 	.word	0x00000040


	//----- nvinfo : EIATTR_MIN_STACK_SIZE
	.align		4
.L_289:
        /*05dc*/ 	.byte	0x04, 0x12
        /*05de*/ 	.short	(.L_291 - .L_290)
	.align		4
.L_290:
        /*05e0*/ 	.word	index@(_ZN7cutlass13device_kernelIN5flash11enable_sm90INS1_16FlashAttnFwdSm90INS1_25CollectiveMainloopFwdSm90ILi2EN4cute5tupleIJNS5_1CILi1EEES8_S8_EEENS6_IJNS7_ILi192EEENS7_ILi128EEENS7_ILi96EEEEEELi96ENS_6half_tEfNS_4arch4Sm90ELb1ELb0ELb0ELb1ELb1ELb1ELb0ELb0ELb1ELb1ELb0ELb0EEENS1_21CollectiveEpilogueFwdINS6_IJSA_SC_SB_EEES9_SE_SG_Li384ELb1ELb1ELb0ELb0EEENS1_36VarlenDynamicPersistentTileSchedulerILi192ELi128ELi384ELi128ELb0ELb1ELb1ELb1ELb1ELb1EEEEEEEEEvNT_6ParamsE)
        /*05e4*/ 	.word	0x00000088


	//----- nvinfo : EIATTR_MIN_STACK_SIZE
	.align		4
.L_291:
        /*05e8*/ 	.byte	0x04, 0x12
        /*05ea*/ 	.short	(.L_293 - .L_292)
	.align		4
.L_292:
        /*05ec*/ 	.word	index@(_ZN7cutlass13device_kernelIN5flash11enable_sm90INS1_16FlashAttnFwdSm90INS1_25CollectiveMainloopFwdSm90ILi2EN4cute5tupleIJNS5_1CILi1EEES8_S8_EEENS6_IJNS7_ILi192EEENS7_ILi128EEENS7_ILi64EEEEEELi64ENS_6half_tEfNS_4arch4Sm90ELb0ELb0ELb0ELb0ELb1ELb0ELb0ELb1ELb1ELb1ELb0ELb0EEENS1_21CollectiveEpilogueFwdINS6_IJSA_SC_SB_EEES9_SE_SG_Li384ELb0ELb1ELb0ELb0EEENS1_29StaticPersistentTileSchedulerILb0EEEEEEEEEvNT_6ParamsE)
        /*05f0*/ 	.word	0x00000010


	//----- nvinfo : EIATTR_MIN_STACK_SIZE
	.align		4
.L_293:
        /*05f4*/ 	.byte	0x04, 0x12
        /*05f6*/ 	.short	(.L_295 - .L_294)
	.align		4
.L_294:
        /*05f8*/ 	.word	index@(_ZN7cutlass13device_kernelIN5flash11enable_sm90INS1_16FlashAttnFwdSm90INS1_25CollectiveMainloopFwdSm90ILi2EN4cute5tupleIJNS5_1CILi1EEES8_S8_EEENS6_IJNS7_ILi192EEENS7_ILi128EEENS7_ILi64EEEEEELi64ENS_6half_tEfNS_4arch4Sm90ELb0ELb0ELb0ELb1ELb1ELb0ELb0ELb1ELb1ELb1ELb0ELb0EEENS1_21CollectiveEpilogueFwdINS6_IJSA_SC_SB_EEES9_SE_SG_Li384ELb1ELb1ELb0ELb0EEENS1_36VarlenDynamicPersistentTileSchedulerILi192ELi128ELi384ELi128ELb0ELb1ELb1ELb0ELb1ELb1EEEEEEEEEvNT_6ParamsE)
        /*05fc*/ 	.word	0x00000040


	//----- nvinfo : EIATTR_MIN_STACK_SIZE
	.align		4
.L_295:
        /*0600*/ 	.byte	0x04, 0x12
        /*0602*/ 	.short	(.L_297 - .L_296)
	.align		4
.L_296:
        /*0604*/ 	.word	index@(_ZN7cutlass13device_kernelIN5flash11enable_sm90INS1_16FlashAttnFwdSm90INS1_25CollectiveMainloopFwdSm90ILi2EN4cute5tupleIJNS5_1CILi1EEES8_S8_EEENS6_IJNS7_ILi192EEENS7_ILi128EEENS7_ILi64EEEEEELi64ENS_6half_tEfNS_4arch4Sm90ELb0ELb0ELb0ELb1ELb1ELb1ELb0ELb1ELb1ELb1ELb0ELb0EEENS1_21CollectiveEpilogueFwdINS6_IJSA_SC_SB_EEES9_SE_SG_Li384ELb1ELb1ELb0ELb0EEENS1_36VarlenDynamicPersistentTileSchedulerILi192ELi128ELi384ELi128ELb0ELb1ELb1ELb0ELb1ELb1EEEEEEEEEvNT_6ParamsE)
        /*0608*/ 	.word	0x00000078


	//----- nvinfo : EIATTR_MIN_STACK_SIZE
	.align		4
.L_297:
        /*060c*/ 	.byte	0x04, 0x12
        /*060e*/ 	.short	(.L_299 - .L_298)
	.align		4
.L_298:
        /*0610*/ 	.word	index@(_ZN7cutlass13device_kernelIN5flash11enable_sm90INS1_16FlashAttnFwdSm90INS1_25CollectiveMainloopFwdSm90ILi2EN4cute5tupleIJNS5_1CILi1EEES8_S8_EEENS6_IJNS7_ILi192EEENS7_ILi128EEENS7_ILi64EEEEEELi64ENS_6half_tEfNS_4arch4Sm90ELb0ELb1ELb0ELb0ELb1ELb0ELb0ELb1ELb1ELb1ELb0ELb0EEENS1_21CollectiveEpilogueFwdINS6_IJSA_SC_SB_EEES9_SE_SG_Li384ELb0ELb1ELb0ELb0EEENS1_30DynamicPersistentTileSchedulerILi384ELi128ELb0ELb1ELb1EEEEEEEEEvNT_6ParamsE)
        /*0614*/ 	.word	0x00000018


	//----- nvinfo : EIATTR_MIN_STACK_SIZE
	.align		4
.L_299:
        /*0618*/ 	.byte	0x04, 0x12
        /*061a*/ 	.short	(.L_301 - .L_300)
	.align		4
.L_300:
        /*061c*/ 	.word	index@(_ZN7cutlass13device_kernelIN5flash11enable_sm90INS1_16FlashAttnFwdSm90INS1_25CollectiveMainloopFwdSm90ILi2EN4cute5tupleIJNS5_1CILi1EEES8_S8_EEENS6_IJNS7_ILi192EEENS7_ILi128EEENS7_ILi64EEEEEELi64ENS_6half_tEfNS_4arch4Sm90ELb0ELb1ELb0ELb1ELb1ELb0ELb0ELb1ELb1ELb1ELb0ELb0EEENS1_21CollectiveEpilogueFwdINS6_IJSA_SC_SB_EEES9_SE_SG_Li384ELb1ELb1ELb0ELb0EEENS1_36VarlenDynamicPersistentTileSchedulerILi192ELi128ELi384ELi128ELb0ELb1ELb1ELb1ELb0ELb1EEEEEEEEEvNT_6ParamsE)
        /*0620*/ 	.word	0x00000038


	//----- nvinfo : EIATTR_MIN_STACK_SIZE
	.align		4
.L_301:
        /*0624*/ 	.byte	0x04, 0x12
        /*0626*/ 	.short	(.L_303 - .L_302)
	.align		4
.L_302:
        /*0628*/ 	.word	index@(_ZN7cutlass13device_kernelIN5flash11enable_sm90INS1_16FlashAttnFwdSm90INS1_25CollectiveMainloopFwdSm90ILi2EN4cute5tupleIJNS5_1CILi1EEES8_S8_EEENS6_IJNS7_ILi192EEENS7_ILi128EEENS7_ILi64EEEEEELi64ENS_6half_tEfNS_4arch4Sm90ELb0ELb1ELb0ELb1ELb1ELb1ELb0ELb1ELb1ELb1ELb0ELb0EEENS1_21CollectiveEpilogueFwdINS6_IJSA_SC_SB_EEES9_SE_SG_Li384ELb1ELb1ELb0ELb0EEENS1_36VarlenDynamicPersistentTileSchedulerILi192ELi128ELi384ELi128ELb0ELb1ELb1ELb1ELb0ELb1EEEEEEEEEvNT_6ParamsE)
        /*062c*/ 	.word	0x00000070


	//----- nvinfo : EIATTR_MIN_STACK_SIZE
	.align		4
.L_303:
        /*0630*/ 	.byte	0x04, 0x12
        /*0632*/ 	.short	(.L_305 - .L_304)
	.align		4
.L_304:
        /*0634*/ 	.word	index@(_ZN7cutlass13device_kernelIN5flash11enable_sm90INS1_16FlashAttnFwdSm90INS1_25CollectiveMainloopFwdSm90ILi2EN4cute5tupleIJNS5_1CILi1EEES8_S8_EEENS6_IJNS7_ILi192EEENS7_ILi128EEENS7_ILi64EEEEEELi64ENS_6half_tEfNS_4arch4Sm90ELb1ELb0ELb0ELb0ELb1ELb0ELb0ELb1ELb1ELb1ELb0ELb0EEENS1_21CollectiveEpilogueFwdINS6_IJSA_SC_SB_EEES9_SE_SG_Li384ELb0ELb1ELb0ELb0EEENS1_30DynamicPersistentTileSchedulerILi384ELi128ELb0ELb1ELb1EEEEEEEEEvNT_6ParamsE)
        /*0638*/ 	.word	0x00000018


	//----- nvinfo : EIATTR_MIN_STACK_SIZE
	.align		4
.L_305:
        /*063c*/ 	.byte	0x04, 0x12
        /*063e*/ 	.short	(.L_307 - .L_306)
	.align		4
.L_306:
        /*0640*/ 	.word	index@(_ZN7cutlass13device_kernelIN5flash11enable_sm90INS1_16FlashAttnFwdSm90INS1_25CollectiveMainloopFwdSm90ILi2EN4cute5tupleIJNS5_1CILi1EEES8_S8_EEENS6_IJNS7_ILi192EEENS7_ILi128EEENS7_ILi64EEEEEELi64ENS_6half_tEfNS_4arch4Sm90ELb1ELb0ELb0ELb1ELb1ELb0ELb0ELb1ELb1ELb1ELb0ELb0EEENS1_21CollectiveEpilogueFwdINS6_IJSA_SC_SB_EEES9_SE_SG_Li384ELb1ELb1ELb0ELb0EEENS1_36VarlenDynamicPersistentTileSchedulerILi192ELi128ELi384ELi128ELb0ELb1ELb1ELb1ELb1ELb1EEEEEEEEEvNT_6ParamsE)
        /*0644*/ 	.word	0x00000040


	//----- nvinfo : EIATTR_MIN_STACK_SIZE
	.align		4
.L_307:
        /*0648*/ 	.byte	0x04, 0x12
        /*064a*/ 	.short	(.L_309 - .L_308)
	.align		4
.L_308:
        /*064c*/ 	.word	index@(_ZN7cutlass13device_kernelIN5flash11enable_sm90INS1_16FlashAttnFwdSm90INS1_25CollectiveMainloopFwdSm90ILi2EN4cute5tupleIJNS5_1CILi1EEES8_S8_EEENS6_IJNS7_ILi192EEENS7_ILi128EEENS7_ILi64EEEEEELi64ENS_6half_tEfNS_4arch4Sm90ELb1ELb0ELb0ELb1ELb1ELb1ELb0ELb1ELb1ELb1ELb0ELb0EEENS1_21CollectiveEpilogueFwdINS6_IJSA_SC_SB_EEES9_SE_SG_Li384ELb1ELb1ELb0ELb0EEENS1_36VarlenDynamicPersistentTileSchedulerILi192ELi128ELi384ELi128ELb0ELb1ELb1ELb1ELb1ELb1EEEEEEEEEvNT_6ParamsE)
        /*0650*/ 	.word	0x00000078
.L_309:


//--------------------- .nv.compat                --------------------------
	.section	.nv.compat,"",@"SHT_CUDA_COMPAT_INFO"
	.align	4
        /*0000*/ 	.byte	0x02, 0x09, 0x01, 0x00, 0x02, 0x02, 0x04, 0x00, 0x02, 0x05, 0x05, 0x00, 0x03, 0x07, 0x01, 0x01
        /*0010*/ 	.byte	0x02, 0x03, 0x01, 0x00, 0x02, 0x06, 0x01, 0x00, 0x04, 0x0b, 0x08, 0x00, 0x00, 0x00, 0x00, 0x00
        /*0020*/ 	.byte	0x00, 0x00, 0x00, 0x00


//--------------------- .nv.info._ZN7cutlass13device_kernelIN5flash11enable_sm90INS1_16FlashAttnFwdSm90INS1_25CollectiveMainloopFwdSm90ILi2EN4cute5tupleIJNS5_1CILi1EEES8_S8_EEENS6_IJNS7_ILi128EEENS7_ILi80EEENS7_ILi256EEEEEELi256ENS_6half_tEfNS_4arch4Sm90ELb0ELb0ELb0ELb0ELb1ELb0ELb0ELb1ELb1ELb1ELb0ELb0EEENS1_21CollectiveEpilogueFwdINS6_IJSA_SC_SB_EEES9_SE_SG_Li256ELb0ELb1ELb0ELb0EEENS1_29StaticPersistentTileSchedulerILb0EEEEEEEEEvNT_6ParamsE --------------------------
	.section	.nv.info._ZN7cutlass13device_kernelIN5flash11enable_sm90INS1_16FlashAttnFwdSm90INS1_25CollectiveMainloopFwdSm90ILi2EN4cute5tupleIJNS5_1CILi1EEES8_S8_EEENS6_IJNS7_ILi128EEENS7_ILi80EEENS7_ILi256EEEEEELi256ENS_6half_tEfNS_4arch4Sm90ELb0ELb0ELb0ELb0ELb1ELb0ELb0ELb1ELb1ELb1ELb0ELb0EEENS1_21CollectiveEpilogueFwdINS6_IJSA_SC_SB_EEES9_SE_SG_Li256ELb0ELb1ELb0ELb0EEENS1_29StaticPersistentTileSchedulerILb0EEEEEEEEEvNT_6ParamsE,"",@"SHT_CUDA_INFO"
	.sectionflags	@""
	.align	4


	//----- nvinfo : EIATTR_CUDA_API_VERSION
	.align		4
        /*0000*/ 	.byte	0x04, 0x37
        /*0002*/ 	.short	(.L_311 - .L_310)
.L_310:
        /*0004*/ 	.word	0x00000082


	//----- nvinfo : EIATTR_KPARAM_INFO
	.align		4
.L_311:
        /*0008*/ 	.byte	0x04, 0x17
        /*000a*/ 	.short	(.L_313 - .L_312)
.L_312:
        /*000c*/ 	.word	0x00000000
        /*0010*/ 	.short	0x0000
        /*0012*/ 	.short	0x0070
        /*0014*/ 	.byte	0x00, 0xf0, 0x01, 0x28


	//----- nvinfo : EIATTR_SPARSE_MMA_MASK
	.align		4
.L_313:
        /*0018*/ 	.byte	0x03, 0x50
        /*001a*/ 	.short	0x0000


	//----- nvinfo : EIATTR_MAXREG_COUNT
	.align		4
        /*001c*/ 	.byte	0x03, 0x1b
        /*001e*/ 	.short	0x00a8


	//----- nvinfo : EIATTR_NUM_BARRIERS
	.align		4
        /*0020*/ 	.byte	0x02, 0x4c
        /*0022*/ 	.byte	0x09
	.zero		1


	//----- nvinfo : EIATTR_EXTERNS
	.align		4
        /*0024*/ 	.byte	0x04, 0x0f
        /*0026*/ 	.short	(.L_315 - .L_314)


	//   ....[0]....
	.align		4
.L_314:
        /*0028*/ 	.word	index@(__assertfail)


	//----- nvinfo : EIATTR_ANNOTATIONS
	.align		4
.L_315:
        /*002c*/ 	.byte	0x04, 0x55
        /*002e*/ 	.short	(.L_317 - .L_316)


	//   ....[0]....
.L_316:
        /*0030*/ 	.word	0x00000001
        /*0034*/ 	.byte	0xa0, 0x08, 0x00, 0x00, 0x01, 0x00, 0x00, 0x00, 0x50, 0x09, 0x00, 0x00, 0x01, 0x00, 0x00, 0x00
        /*0044*/ 	.byte	0x00, 0xc3, 0x00, 0x00, 0x01, 0x00, 0x00, 0x00, 0xe0, 0xc3, 0x00, 0x00, 0x01, 0x00, 0x00, 0x00
        /*0054*/ 	.byte	0xb0, 0xc6, 0x00, 0x00, 0x01, 0x00, 0x00, 0x00, 0x60, 0xc7, 0x00, 0x00, 0x01, 0x00, 0x00, 0x00
        /*0064*/ 	.byte	0x00, 0xce, 0x00, 0x00, 0x01, 0x00, 0x00, 0x00, 0xa0, 0xd9, 0x00, 0x00, 0x01, 0x00, 0x00, 0x00
        /*0074*/ 	.byte	0xe0, 0xe1, 0x00, 0x00, 0x01, 0x00, 0x00, 0x00, 0x30, 0xf9, 0x00, 0x00, 0x01, 0x00, 0x00, 0x00
        /*0084*/ 	.byte	0xe0, 0xf9, 0x00, 0x00, 0x01, 0x00, 0x00, 0x00, 0x60, 0xfb, 0x00, 0x00


	//----- nvinfo : EIATTR_MERCURY_ISA_VERSION
	.align		4
.L_317:
        /*0090*/ 	.byte	0x03, 0x5f
        /*0092*/ 	.short	0x0101


	//----- nvinfo : EIATTR_INT_WARP_WIDE_INSTR_OFFSETS
	.align		4
        /*0094*/ 	.byte	0x04, 0x31
        /*0096*/ 	.short	(.L_319 - .L_318)


	//   ....[0]....
.L_318:
        /*0098*/ 	.word	0x000000c0


	//   ....[1]....
        /*009c*/ 	.word	0x000000d0


	//   ....[2]....
        /*00a0*/ 	.word	0x00000170


	//----- nvinfo : EIATTR_COOP_GROUP_MASK_REGIDS
	.align		4
.L_319:
        /*00a4*/ 	.byte	0x04, 0x29
        /*00a6*/ 	.short	(.L_321 - .L_320)


	//   ....[0]....
.L_320:
        /*00a8*/ 	.word	0xffffffff


	//   ....[1]....
        /*00ac*/ 	.word	0xffffffff


	//   ....[2]....
        /*00b0*/ 	.word	0xffffffff


	//   ....[3]....
        /*00b4*/ 	.word	0xffffffff


	//   ....[4]....
        /*00b8*/ 	.word	0xffffffff


	//   ....[5]....
        /*00bc*/ 	.word	0xffffffff


	//   ....[6]....
        /*00c0*/ 	.word	0xffffffff


	//   ....[7]....
        /*00c4*/ 	.word	0xffffffff


	//   ....[8]....
        /*00c8*/ 	.word	0xffffffff


	//   ....[9]....
        /*00cc*/ 	.word	0xffffffff


	//   ....[10]....
        /*00d0*/ 	.word	0xffffffff


	//   ....[11]....
        /*00d4*/ 	.word	0xffffffff


	//   ....[12]....
        /*00d8*/ 	.word	0xffffffff


	//   ....[13]....
        /*00dc*/ 	.word	0xffffffff


	//   ....[14]....
        /*00e0*/ 	.word	0xffffffff


	//   ....[15]....
        /*00e4*/ 	.word	0xffffffff


	//   ....[16]....
        /*00e8*/ 	.word	0xffffffff


	//   ....[17]....
        /*00ec*/ 	.word	0xffffffff


	//   ....[18]....
        /*00f0*/ 	.word	0xffffffff


	//   ....[19]....
        /*00f4*/ 	.word	0xffffffff


	//   ....[20]....
        /*00f8*/ 	.word	0xffffffff


	//   ....[21]....
        /*00fc*/ 	.word	0xffffffff


	//   ....[22]....
        /*0100*/ 	.word	0xffffffff


	//   ....[23]....
        /*0104*/ 	.word	0xffffffff


	//   ....[24]....
        /*0108*/ 	.word	0xffffffff


	//   ....[25]....
        /*010c*/ 	.word	0xffffffff


	//   ....[26]....
        /*0110*/ 	.word	0xffffffff


	//   ....[27]....
        /*0114*/ 	.word	0xffffffff


	//   ....[28]....
        /*0118*/ 	.word	0xffffffff


	//   ....[29]....
        /*011c*/ 	.word	0xffffffff


	//   ....[30]....
        /*0120*/ 	.word	0xffffffff


	//   ....[31]....
        /*0124*/ 	.word	0xffffffff


	//   ....[32]....
        /*0128*/ 	.word	0xffffffff


	//   ....[33]....
        /*012c*/ 	.word	0xffffffff


	//   ....[34]....
        /*0130*/ 	.word	0xffffffff


	//   ....[35]....
        /*0134*/ 	.word	0xffffffff


	//   ....[36]....
        /*0138*/ 	.word	0xffffffff


	//   ....[37]....
        /*013c*/ 	.word	0xffffffff


	//   ....[38]....
        /*0140*/ 	.word	0xffffffff


	//   ....[39]....
        /*0144*/ 	.word	0xffffffff


	//   ....[40]....
        /*0148*/ 	.word	0xffffffff


	//   ....[41]....
        /*014c*/ 	.word	0xffffffff


	//   ....[42]....
        /*0150*/ 	.word	0xffffffff


	//   ....[43]....
        /*0154*/ 	.word	0xffffffff


	//   ....[44]....
        /*0158*/ 	.word	0xffffffff


	//   ....[45]....
        /*015c*/ 	.word	0xffffffff


	//   ....[46]....
        /*0160*/ 	.word	0xffffffff


	//   ....[47]....
        /*0164*/ 	.word	0xffffffff


	//   ....[48]....
        /*0168*/ 	.word	0xffffffff


	//   ....[49]....
        /*016c*/ 	.word	0xffffffff


	//   ....[50]....
        /*0170*/ 	.word	0xffffffff


	//   ....[51]....
        /*0174*/ 	.word	0xffffffff


	//   ....[52]....
        /*0178*/ 	.word	0xffffffff


	//   ....[53]....
        /*017c*/ 	.word	0xffffffff


	//   ....[54]....
        /*0180*/ 	.word	0xffffffff


	//   ....[55]....
        /*0184*/ 	.word	0xffffffff


	//   ....[56]....
        /*0188*/ 	.word	0xffffffff


	//   ....[57]....
        /*018c*/ 	.word	0xffffffff


	//   ....[58]....
        /*0190*/ 	.word	0xffffffff


	//   ....[59]....
        /*0194*/ 	.word	0xffffffff


	//   ....[60]....
        /*0198*/ 	.word	0xffffffff


	//   ....[61]....
        /*019c*/ 	.word	0xffffffff


	//   ....[62]....
        /*01a0*/ 	.word	0xffffffff


	//   ....[63]....
        /*01a4*/ 	.word	0xffffffff


	//   ....[64]....
        /*01a8*/ 	.word	0xffffffff


	//   ....[65]....
        /*01ac*/ 	.word	0xffffffff


	//   ....[66]....
        /*01b0*/ 	.word	0xffffffff


	//   ....[67]....
        /*01b4*/ 	.word	0xffffffff


	//   ....[68]....
        /*01b8*/ 	.word	0xffffffff


	//   ....[69]....
        /*01bc*/ 	.word	0xffffffff


	//   ....[70]....
        /*01c0*/ 	.word	0xffffffff


	//   ....[71]....
        /*01c4*/ 	.word	0xffffffff


	//   ....[72]....
        /*01c8*/ 	.word	0xffffffff


	//   ....[73]....
        /*01cc*/ 	.word	0xffffffff


	//   ....[74]....
        /*01d0*/ 	.word	0xffffffff


	//   ....[75]....
        /*01d4*/ 	.word	0xffffffff


	//   ....[76]....
        /*01d8*/ 	.word	0xffffffff


	//   ....[77]....
        /*01dc*/ 	.word	0xffffffff


	//   ....[78]....
        /*01e0*/ 	.word	0xffffffff


	//   ....[79]....
        /*01e4*/ 	.word	0xffffffff


	//   ....[80]....
        /*01e8*/ 	.word	0xffffffff


	//   ....[81]....
        /*01ec*/ 	.word	0xffffffff


	//   ....[82]....
        /*01f0*/ 	.word	0xffffffff


	//   ....[83]....
        /*01f4*/ 	.word	0xffffffff


	//   ....[84]....
        /*01f8*/ 	.word	0xffffffff


	//   ....[85]....
        /*01fc*/ 	.word	0xffffffff


	//   ....[86]....
        /*0200*/ 	.word	0xffffffff


	//   ....[87]....
        /*0204*/ 	.word	0xffffffff


	//   ....[88]....
        /*0208*/ 	.word	0x0500000f


	//   ....[89]....
        /*020c*/ 	.word	0x0500000f


	//   ....[90]....
        /*0210*/ 	.word	0x0500000f


	//   ....[91]....
        /*0214*/ 	.word	0x0500000f


	//   ....[92]....
        /*0218*/ 	.word	0x0500000f


	//   ....[93]....
        /*021c*/ 	.word	0x0500000f


	//   ....[94]....
        /*0220*/ 	.word	0x0500000f


	//   ....[95]....
        /*0224*/ 	.word	0x0500000f


	//   ....[96]....
        /*0228*/ 	.word	0x0500000f


	//   ....[97]....
        /*022c*/ 	.word	0x0500000f


	//   ....[98]....
        /*0230*/ 	.word	0x0500000f


	//   ....[99]....
        /*0234*/ 	.word	0x0500000f


	//   ....[100]....
        /*0238*/ 	.word	0x0500000f


	//   ....[101]....
        /*023c*/ 	.word	0x0500000f


	//   ....[102]....
        /*0240*/ 	.word	0x0500000f


	//   ....[103]....
        /*0244*/ 	.word	0x0500000f


	//   ....[104]....
        /*0248*/ 	.word	0x0500000f


	//   ....[105]....
        /*024c*/ 	.word	0x0500000f


	//   ....[106]....
        /*0250*/ 	.word	0x0500000f


	//   ....[107]....
        /*0254*/ 	.word	0x0500000f


	//   ....[108]....
        /*0258*/ 	.word	0x0500000f


	//   ....[109]....
        /*025c*/ 	.word	0x0500000f


	//   ....[110]....
        /*0260*/ 	.word	0x0500000f


	//   ....[111]....
        /*0264*/ 	.word	0x0500000f


	//   ....[112]....
        /*0268*/ 	.word	0x0500000f


	//   ....[113]....
        /*026c*/ 	.word	0x0500000f


	//   ....[114]....
        /*0270*/ 	.word	0x0500000f


	//   ....[115]....
        /*0274*/ 	.word	0x0500000f


	//   ....[116]....
        /*0278*/ 	.word	0x0500000f


	//   ....[117]....
        /*027c*/ 	.word	0x0500000f


	//   ....[118]....
        /*0280*/ 	.word	0x0500000f


	//   ....[119]....
        /*0284*/ 	.word	0x0500000f


	//   ....[120]....
        /*0288*/ 	.word	0x0500000f


	//   ....[121]....
        /*028c*/ 	.word	0x0500000f


	//   ....[122]....
        /*0290*/ 	.word	0x0500000f


	//   ....[123]....
        /*0294*/ 	.word	0x0500000f


	//   ....[124]....
        /*0298*/ 	.word	0x0500000f


	//   ....[125]....
        /*029c*/ 	.word	0x0500000f


	//   ....[126]....
        /*02a0*/ 	.word	0x0500000f


	//   ....[127]....
        /*02a4*/ 	.word	0x0500000f


	//   ....[128]....
        /*02a8*/ 	.word	0x0500000f


	//   ....[129]....
        /*02ac*/ 	.word	0x0500000f


	//   ....[130]....
        /*02b0*/ 	.word	0x0500000f


	//   ....[131]....
        /*02b4*/ 	.word	0x0500000f


	//   ....[132]....
        /*02b8*/ 	.word	0x0500000f


	//   ....[133]....
        /*02bc*/ 	.word	0x0500000f


	//   ....[134]....
        /*02c0*/ 	.word	0x0500000f


	//   ....[135]....
        /*02c4*/ 	.word	0x0500000f


	//   ....[136]....
        /*02c8*/ 	.word	0x0500000f


	//   ....[137]....
        /*02cc*/ 	.word	0x0500000f


	//   ....[138]....
        /*02d0*/ 	.word	0x0500000f


	//   ....[139]....
        /*02d4*/ 	.word	0x0500000f


	//   ....[140]....
        /*02d8*/ 	.word	0x0500000f


	//   ....[141]....
        /*02dc*/ 	.word	0x0500000f


	//   ....[142]....
        /*02e0*/ 	.word	0x0500000f


	//   ....[143]....
        /*02e4*/ 	.word	0x0500000f


	//   ....[144]....
        /*02e8*/ 	.word	0x0500000f


	//   ....[145]....
        /*02ec*/ 	.word	0x0500000f


	//----- nvinfo : EIATTR_COOP_GROUP_INSTR_OFFSETS
	.align		4
.L_321:
        /*02f0*/ 	.byte	0x04, 0x28
        /*02f2*/ 	.short	(.L_323 - .L_322)


	//   ....[0]....
.L_322:
        /*02f4*/ 	.word	0x00000070


	//   ....[1]....
        /*02f8*/ 	.word	0x000000b0


	//   ....[2]....
        /*02fc*/ 	.word	0x000002d0


	//   ....[3]....
        /*0300*/ 	.word	0x00000430


	//   ....[4]....
        /*0304*/ 	.word	0x00000550


	//   ....[5]....
        /*0308*/ 	.word	0x000006b0


	//   ....[6]....
        /*030c*/ 	.word	0x00000d40


	//   ....[7]....
        /*0310*/ 	.word	0x00004060


	//   ....[8]....
        /*0314*/ 	.word	0x00004160


	//   ....[9]....
        /*0318*/ 	.word	0x00004570


	//   ....[10]....
        /*031c*/ 	.word	0x000045f0


	//   ....[11]....
        /*0320*/ 	.word	0x000083b0


	//   ....[12]....
        /*0324*/ 	.word	0x000083c0


	//   ....[13]....
        /*0328*/ 	.word	0x000083f0


	//   ....[14]....
        /*032c*/ 	.word	0x00008400


	//   ....[15]....
        /*0330*/ 	.word	0x000097c0


	//   ....[16]....
        /*0334*/ 	.word	0x00009800


	//   ....[17]....
        /*0338*/ 	.word	0x000098a0


	//   ....[18]....
        /*033c*/ 	.word	0x000098c0


	//   ....[19]....
        /*0340*/ 	.word	0x0000b5e0


	//   ....[20]....
        /*0344*/ 	.word	0x0000b610


	//   ....[21]....
        /*0348*/ 	.word	0x0000b740


	//   ....[22]....
        /*034c*/ 	.word	0x0000b7a0


	//   ....[23]....
        /*0350*/ 	.word	0x0000bc30


	//   ....[24]....
        /*0354*/ 	.word	0x0000bc70


	//   ....[25]....
        /*0358*/ 	.word	0x0000bde0


	//   ....[26]....
        /*035c*/ 	.word	0x0000be00


	//   ....[27]....
        /*0360*/ 	.word	0x0000bf30


	//   ....[28]....
        /*0364*/ 	.word	0x0000bf50


	//   ....[29]....
        /*0368*/ 	.word	0x0000c0a0


	//   ....[30]....
        /*036c*/ 	.word	0x0000c0d0


	//   ....[31]....
        /*0370*/ 	.word	0x0000d300


	//   ....[32]....
        /*0374*/ 	.word	0x0000d330


	//   ....[33]....
        /*0378*/ 	.word	0x0000d360


	//   ....[34]....
        /*037c*/ 	.word	0x0000d3c0


	//   ....[35]....
        /*0380*/ 	.word	0x0000d420


	//   ....[36]....
        /*0384*/ 	.word	0x0000d470


	//   ....[37]....
        /*0388*/ 	.word	0x0000d520


	//   ....[38]....
        /*038c*/ 	.word	0x0000d540


	//   ....[39]....
        /*0390*/ 	.word	0x0000d5e0


	//   ....[40]....
        /*0394*/ 	.word	0x0000d600


	//   ....[41]....
        /*0398*/ 	.word	0x0000dc90


	//   ....[42]....
        /*039c*/ 	.word	0x0000dcb0


	//   ....[43]....
        /*03a0*/ 	.word	0x0000dce0


	//   ....[44]....
        /*03a4*/ 	.word	0x0000dd20


	//   ....[45]....
        /*03a8*/ 	.word	0x0000ddb0


	//   ....[46]....
        /*03ac*/ 	.word	0x0000ddd0


	//   ....[47]....
        /*03b0*/ 	.word	0x0000de70


	//   ....[48]....
        /*03b4*/ 	.word	0x0000de90


	//   ....[49]....
        /*03b8*/ 	.word	0x0000df30


	//   ....[50]....
        /*03bc*/ 	.word	0x0000df50


	//   ....[51]....
        /*03c0*/ 	.word	0x0000dff0


	//   ....[52]....
        /*03c4*/ 	.word	0x0000e010


	//   ....[53]....
        /*03c8*/ 	.word	0x0000e0b0


	//   ....[54]....
        /*03cc*/ 	.word	0x0000e0d0


	//   ....[55]....
        /*03d0*/ 	.word	0x0000e170


	//   ....[56]....
        /*03d4*/ 	.word	0x0000e190


	//   ....[57]....
        /*03d8*/ 	.word	0x0000e810


	//   ....[58]....
        /*03dc*/ 	.word	0x0000e840


	//   ....[59]....
        /*03e0*/ 	.word	0x0000e850


	//   ....[60]....
        /*03e4*/ 	.word	0x0000e870


	//   ....[61]....
        /*03e8*/ 	.word	0x0000e8e0


	//   ....[62]....
        /*03ec*/ 	.word	0x0000e900


	//   ....[63]....
        /*03f0*/ 	.word	0x0000e960


	//   ....[64]....
        /*03f4*/ 	.word	0x0000e980


	//   ....[65]....
        /*03f8*/ 	.word	0x0000e9e0


	//   ....[66]....
        /*03fc*/ 	.word	0x0000ea00


	//   ....[67]....
        /*0400*/ 	.word	0x0000ecd0


	//   ....[68]....
        /*0404*/ 	.word	0x0000ecf0


	//   ....[69]....
        /*0408*/ 	.word	0x0000ed10


	//   ....[70]....
        /*040c*/ 	.word	0x0000edb0


	//   ....[71]....
        /*0410*/ 	.word	0x0000edd0


	//   ....[72]....
        /*0414*/ 	.word	0x0000ee70


	//   ....[73]....
        /*0418*/ 	.word	0x0000ee90


	//   ....[74]....
        /*041c*/ 	.word	0x0000ef30


	//   ....[75]....
        /*0420*/ 	.word	0x0000ef50


	//   ....[76]....
        /*0424*/ 	.word	0x0000ef60


	//   ....[77]....
        /*0428*/ 	.word	0x0000f460


	//   ....[78]....
        /*042c*/ 	.word	0x0000f480


	//   ....[79]....
        /*0430*/ 	.word	0x0000f4a0


	//   ....[80]....
        /*0434*/ 	.word	0x0000f4e0


	//   ....[81]....
        /*0438*/ 	.word	0x0000f570


	//   ....[82]....
        /*043c*/ 	.word	0x0000f5a0


	//   ....[83]....
        /*0440*/ 	.word	0x0000f630


	//   ....[84]....
        /*0444*/ 	.word	0x0000f660


	//   ....[85]....
        /*0448*/ 	.word	0x0000f670


	//   ....[86]....
        /*044c*/ 	.word	0x0000f700


	//   ....[87]....
        /*0450*/ 	.word	0x0000fae0


	//   ....[88]....
        /*0454*/ 	.word	0x0000ffe0


	//   ....[89]....
        /*0458*/ 	.word	0x000100d0


	//   ....[90]....
        /*045c*/ 	.word	0x000101a0


	//   ....[91]....
        /*0460*/ 	.word	0x00010240


	//   ....[92]....
        /*0464*/ 	.word	0x00010310


	//   ....[93]....
        /*0468*/ 	.word	0x00010390


	//   ....[94]....
        /*046c*/ 	.word	0x00010480


	//   ....[95]....
        /*0470*/ 	.word	0x00010500


	//   ....[96]....
        /*0474*/ 	.word	0x000105f0


	//   ....[97]....
        /*0478*/ 	.word	0x00010680


	//   ....[98]....
        /*047c*/ 	.word	0x00010750


	//   ....[99]....
        /*0480*/ 	.word	0x000107e0


	//   ....[100]....
        /*0484*/ 	.word	0x00010850


	//   ....[101]....
        /*0488*/ 	.word	0x000108d0


	//   ....[102]....
        /*048c*/ 	.word	0x000109a0


	//   ....[103]....
        /*0490*/ 	.word	0x00010a10


	//   ....[104]....
        /*0494*/ 	.word	0x00010b10


	//   ....[105]....
        /*0498*/ 	.word	0x00010b80


	//   ....[106]....
        /*049c*/ 	.word	0x00010c80


	//   ....[107]....
        /*04a0*/ 	.word	0x00010cf0


	//   ....[108]....
        /*04a4*/ 	.word	0x00010df0


	//   ....[109]....
        /*04a8*/ 	.word	0x00010e60


	//   ....[110]....
        /*04ac*/ 	.word	0x00010f60


	//   ....[111]....
        /*04b0*/ 	.word	0x00010fd0


	//   ....[112]....
        /*04b4*/ 	.word	0x000110d0


	//   ....[113]....
        /*04b8*/ 	.word	0x00011140


	//   ....[114]....
        /*04bc*/ 	.word	0x00011220


	//   ....[115]....
        /*04c0*/ 	.word	0x00011360


	//   ....[116]....
        /*04c4*/ 	.word	0x00011410


	//   ....[117]....
        /*04c8*/ 	.word	0x00011470


	//   ....[118]....
        /*04cc*/ 	.word	0x00011540


	//   ....[119]....
        /*04d0*/ 	.word	0x000115a0


	//   ....[120]....
        /*04d4*/ 	.word	0x00011670


	//   ....[121]....
        /*04d8*/ 	.word	0x000116d0


	//   ....[122]....
        /*04dc*/ 	.word	0x000117a0


	//   ....[123]....
        /*04e0*/ 	.word	0x00011800


	//   ....[124]....
        /*04e4*/ 	.word	0x000118d0


	//   ....[125]....
        /*04e8*/ 	.word	0x000119b0


	//   ....[126]....
        /*04ec*/ 	.word	0x00011a50


	//   ....[127]....
        /*04f0*/ 	.word	0x00011ab0


	//   ....[128]....
        /*04f4*/ 	.word	0x00011bc0


	//   ....[129]....
        /*04f8*/ 	.word	0x00011c20


	//   ....[130]....
        /*04fc*/ 	.word	0x00011d30


	//   ....[131]....
        /*0500*/ 	.word	0x00011d90


	//   ....[132]....
        /*0504*/ 	.word	0x00011ea0


	//   ....[133]....
        /*0508*/ 	.word	0x00011f00


	//   ....[134]....
        /*050c*/ 	.word	0x00011fc0


	//   ....[135]....
        /*0510*/ 	.word	0x00012120


	//   ....[136]....
        /*0514*/ 	.word	0x000121c0


	//   ....[137]....
        /*0518*/ 	.word	0x00012220


	//   ....[138]....
        /*051c*/ 	.word	0x000122f0


	//   ....[139]....
        /*0520*/ 	.word	0x000123d0


	//   ....[140]....
        /*0524*/ 	.word	0x00012490


	//   ....[141]....
        /*0528*/ 	.word	0x00012570


	//   ....[142]....
        /*052c*/ 	.word	0x00012630


	//   ....[143]....
        /*0530*/ 	.word	0x00012710


	//   ....[144]....
        /*0534*/ 	.word	0x000127d0


	//   ....[145]....
        /*0538*/ 	.word	0x00012960


	//----- nvinfo : EIATTR_REG_RECONFIG
	.align		4
.L_323:
        /*053c*/ 	.byte	0x01, 0x54
	.zero		2


	//----- nvinfo : EIATTR_SYSCALL_OFFSETS
	.align		4
        /*0540*/ 	.byte	0x04, 0x46
        /*0542*/ 	.short	(.L_325 - .L_324)


	//   ....[0]....
.L_324:
        /*0544*/ 	.word	0x000010f0


	//   ....[1]....
        /*0548*/ 	.word	0x0000caf0


	//   ....[2]....
        /*054c*/ 	.word	0x0000cc30


	//   ....[3]....
        /*0550*/ 	.word	0x0000cd20


	//   ....[4]....
        /*0554*/ 	.word	0x0000d990


	//----- nvinfo : EIATTR_MBARRIER_INSTR_OFFSETS
	.align		4
.L_325:
        /*0558*/ 	.byte	0x04, 0x39
        /*055a*/ 	.short	(.L_327 - .L_326)


	//   ....[0]....
.L_326:
        /*055c*/ 	.word	0x00000180
        /*0560*/ 	.word	0x000000ff
        /*0564*/ 	.word	0x00038800
        /*0568*/ 	.short	0x0100
        /*056a*/ 	.byte	0x08
	.zero		1


	//   ....[1]....
        /*056c*/ 	.word	0x00000190
        /*0570*/ 	.word	0x000000ff
        /*0574*/ 	.word	0x00038820
        /*0578*/ 	.short	0x0100
        /*057a*/ 	.byte	0x08
	.zero		1


	//   ....[2]....
        /*057c*/ 	.word	0x00000280
        /*0580*/ 	.word	0x000000ff
        /*0584*/ 	.word	0x00038830
        /*0588*/ 	.short	0x0100
        /*058a*/ 	.byte	0x08
	.zero		1


	//   ....[3]....
        /*058c*/ 	.word	0x00000290
        /*0590*/ 	.word	0x000000ff
        /*0594*/ 	.word	0x00038840
        /*0598*/ 	.short	0x0100
        /*059a*/ 	.byte	0x08
	.zero		1


	//   ....[4]....
        /*059c*/ 	.word	0x000002a0
        /*05a0*/ 	.word	0x000000ff
        /*05a4*/ 	.word	0x00038838
        /*05a8*/ 	.short	0x0100
        /*05aa*/ 	.byte	0x08
	.zero		1


	//   ....[5]....
        /*05ac*/ 	.word	0x000002b0
        /*05b0*/ 	.word	0x000000ff
        /*05b4*/ 	.word	0x00038848
        /*05b8*/ 	.short	0x0100
        /*05ba*/ 	.byte	0x08
	.zero		1


	//   ....[6]....
        /*05bc*/ 	.word	0x000003e0
        /*05c0*/ 	.word	0x000000ff
        /*05c4*/ 	.word	0x00038850
        /*05c8*/ 	.short	0x0100
        /*05ca*/ 	.byte	0x08
	.zero		1


	//   ....[7]....
        /*05cc*/ 	.word	0x000003f0
        /*05d0*/ 	.word	0x000000ff
        /*05d4*/ 	.word	0x00038860
        /*05d8*/ 	.short	0x0100
        /*05da*/ 	.byte	0x08
	.zero		1


	//   ....[8]....
        /*05dc*/ 	.word	0x00000400
        /*05e0*/ 	.word	0x000000ff
        /*05e4*/ 	.word	0x00038858
        /*05e8*/ 	.short	0x0100
        /*05ea*/ 	.byte	0x08
	.zero		1


	//   ....[9]....
        /*05ec*/ 	.word	0x00000410
        /*05f0*/ 	.word	0x000000ff
        /*05f4*/ 	.word	0x00038868
        /*05f8*/ 	.short	0x0100
        /*05fa*/ 	.byte	0x08
	.zero		1


	//   ....[10]....
        /*05fc*/ 	.word	0x00000500
        /*0600*/ 	.word	0x000000ff
        /*0604*/ 	.word	0x00038870
        /*0608*/ 	.short	0x0100
        /*060a*/ 	.byte	0x06
	.zero		1


	//   ....[11]....
        /*060c*/ 	.word	0x00000510
        /*0610*/ 	.word	0x000000ff
        /*0614*/ 	.word	0x00038880
        /*0618*/ 	.short	0x0100
        /*061a*/ 	.byte	0x06
	.zero		1


	//   ....[12]....
        /*061c*/ 	.word	0x00000520
        /*0620*/ 	.word	0x000000ff
        /*0624*/ 	.word	0x00038878
        /*0628*/ 	.short	0x0100
        /*062a*/ 	.byte	0x06
	.zero		1


	//   ....[13]....
        /*062c*/ 	.word	0x00000530
        /*0630*/ 	.word	0x000000ff
        /*0634*/ 	.word	0x00038888
        /*0638*/ 	.short	0x0100
        /*063a*/ 	.byte	0x06
	.zero		1


	//   ....[14]....
        /*063c*/ 	.word	0x00000660
        /*0640*/ 	.word	0x000000ff
        /*0644*/ 	.word	0x00038890
        /*0648*/ 	.short	0x0100
        /*064a*/ 	.byte	0x08
	.zero		1


	//   ....[15]....
        /*064c*/ 	.word	0x00000670
        /*0650*/ 	.word	0x000000ff
        /*0654*/ 	.word	0x000388a0
        /*0658*/ 	.short	0x0100
        /*065a*/ 	.byte	0x08
	.zero		1


	//   ....[16]....
        /*065c*/ 	.word	0x00000680
        /*0660*/ 	.word	0x000000ff
        /*0664*/ 	.word	0x00038898
        /*0668*/ 	.short	0x0100
        /*066a*/ 	.byte	0x08
	.zero		1


	//   ....[17]....
        /*066c*/ 	.word	0x00000690
        /*0670*/ 	.word	0x000000ff
        /*0674*/ 	.word	0x000388a8
        /*0678*/ 	.short	0x0100
        /*067a*/ 	.byte	0x08
	.zero		1


	//   ....[18]....
        /*067c*/ 	.word	0x000007d0
        /*0680*/ 	.word	0x000000ff
        /*0684*/ 	.word	0x000388b0
        /*0688*/ 	.short	0x0100
        /*068a*/ 	.byte	0x08
	.zero		1


	//   ....[19]....
        /*068c*/ 	.word	0x000007e0
        /*0690*/ 	.word	0x000000ff
        /*0694*/ 	.word	0x000388c0
        /*0698*/ 	.short	0x0100
        /*069a*/ 	.byte	0x08
	.zero		1


	//   ....[20]....
        /*069c*/ 	.word	0x000007f0
        /*06a0*/ 	.word	0x000000ff
        /*06a4*/ 	.word	0x000388b8
        /*06a8*/ 	.short	0x0100
        /*06aa*/ 	.byte	0x08
	.zero		1


	//   ....[21]....
        /*06ac*/ 	.word	0x00000800
        /*06b0*/ 	.word	0x000000ff
        /*06b4*/ 	.word	0x000388c8
        /*06b8*/ 	.short	0x0100
        /*06ba*/ 	.byte	0x08
	.zero		1


	//   ....[22]....
        /*06bc*/ 	.word	0x00001170
        /*06c0*/ 	.word	0x000000ff
        /*06c4*/ 	.word	0x00038800
        /*06c8*/ 	.short	0x010a
        /*06ca*/ 	.byte	0x28
	.zero		1


	//   ....[23]....
        /*06cc*/ 	.word	0x00001200
        /*06d0*/ 	.word	0x00000000
        /*06d4*/ 	.word	0x00038830
        /*06d8*/ 	.short	0x010a
        /*06da*/ 	.byte	0x3f
	.zero		1


	//   ....[24]....
        /*06dc*/ 	.word	0x00001250
        /*06e0*/ 	.word	0x00000000
        /*06e4*/ 	.word	0x00038830
        /*06e8*/ 	.short	0x010a
        /*06ea*/ 	.byte	0x3f
	.zero		1


	//   ....[25]....
        /*06ec*/ 	.word	0x000038a0
        /*06f0*/ 	.word	0x000000ff
        /*06f4*/ 	.word	0x00000000
        /*06f8*/ 	.short	0x0101
        /*06fa*/ 	.byte	0x04
	.zero		1


	//   ....[26]....
        /*06fc*/ 	.word	0x000054b0
        /*0700*/ 	.word	0x000000ff
        /*0704*/ 	.word	0x00038830
        /*0708*/ 	.short	0x010a
        /*070a*/ 	.byte	0x3c
	.zero		1


	//   ....[27]....
        /*070c*/ 	.word	0x000054f0
        /*0710*/ 	.word	0x000000ff
        /*0714*/ 	.word	0x00038830
        /*0718*/ 	.short	0x010a
        /*071a*/ 	.byte	0x3c
	.zero		1


	//   ....[28]....
        /*071c*/ 	.word	0x00007e40
        /*0720*/ 	.word	0x000000ff
        /*0724*/ 	.word	0x00038850
        /*0728*/ 	.short	0x010a
        /*072a*/ 	.byte	0x04
	.zero		1


	//   ....[29]....
        /*072c*/ 	.word	0x00007e80
        /*0730*/ 	.word	0x000000ff
        /*0734*/ 	.word	0x00038850
        /*0738*/ 	.short	0x010a
        /*073a*/ 	.byte	0x04
	.zero		1


	//   ....[30]....
        /*073c*/ 	.word	0x00008250
        /*0740*/ 	.word	0x000000ff
        /*0744*/ 	.word	0x00000000
        /*0748*/ 	.short	0x0101
        /*074a*/ 	.byte	0x3c
	.zero		1


	//   ....[31]....
        /*074c*/ 	.word	0x00008d90
        /*0750*/ 	.word	0x000000ff
        /*0754*/ 	.word	0x00000000
        /*0758*/ 	.short	0x0101
        /*075a*/ 	.byte	0x04
	.zero		1


	//   ....[32]....
        /*075c*/ 	.word	0x00009710
        /*0760*/ 	.word	0x000000ff
        /*0764*/ 	.word	0x00038850
        /*0768*/ 	.short	0x010a
        /*076a*/ 	.byte	0x0c
	.zero		1


	//   ....[33]....
        /*076c*/ 	.word	0x00009750
        /*0770*/ 	.word	0x000000ff
        /*0774*/ 	.word	0x00038850
        /*0778*/ 	.short	0x010a
        /*077a*/ 	.byte	0x0c
	.zero		1


	//   ....[34]....
        /*077c*/ 	.word	0x0000a6a0
        /*0780*/ 	.word	0x000000ff
        /*0784*/ 	.word	0x00000000
        /*0788*/ 	.short	0x0101
        /*078a*/ 	.byte	0x05
	.zero		1


	//   ....[35]....
        /*078c*/ 	.word	0x0000bc60
        /*0790*/ 	.word	0x000000ff
        /*0794*/ 	.word	0x00000000
        /*0798*/ 	.short	0x0101
        /*079a*/ 	.byte	0x04
	.zero		1


	//   ....[36]....
        /*079c*/ 	.word	0x0000d180
        /*07a0*/ 	.word	0x00000000
        /*07a4*/ 	.word	0x00038840
        /*07a8*/ 	.short	0x010a
        /*07aa*/ 	.byte	0x3f
	.zero		1


	//   ....[37]....
        /*07ac*/ 	.word	0x0000d770
        /*07b0*/ 	.word	0x00000000
        /*07b4*/ 	.word	0x00038830
        /*07b8*/ 	.short	0x0107
        /*07ba*/ 	.byte	0x3f
	.zero		1


	//   ....[38]....
        /*07bc*/ 	.word	0x0000d830
        /*07c0*/ 	.word	0x00000000
        /*07c4*/ 	.word	0x00038830
        /*07c8*/ 	.short	0x0101
        /*07ca*/ 	.byte	0x3f
	.zero		1


	//   ....[39]....
        /*07cc*/ 	.word	0x0000e2a0
        /*07d0*/ 	.word	0x000000ff
        /*07d4*/ 	.word	0x00038800
        /*07d8*/ 	.short	0x0107
        /*07da*/ 	.byte	0x27
	.zero		1


	//   ....[40]....
        /*07dc*/ 	.word	0x0000e300
        /*07e0*/ 	.word	0x000000ff
        /*07e4*/ 	.word	0x00038800
        /*07e8*/ 	.short	0x0101
        /*07ea*/ 	.byte	0x27
	.zero		1


	//   ....[41]....
        /*07ec*/ 	.word	0x0000e320
        /*07f0*/ 	.word	0x000000ff
        /*07f4*/ 	.word	0x00038820
        /*07f8*/ 	.short	0x010a
        /*07fa*/ 	.byte	0x27
	.zero		1


	//   ....[42]....
        /*07fc*/ 	.word	0x0000e630
        /*0800*/ 	.word	0x00000007
        /*0804*/ 	.word	0x00038840
        /*0808*/ 	.short	0x010a
        /*080a*/ 	.byte	0x3f
	.zero		1


	//   ....[43]....
        /*080c*/ 	.word	0x0000eaf0
        /*0810*/ 	.word	0x00000007
        /*0814*/ 	.word	0x00038830
        /*0818*/ 	.short	0x0107
        /*081a*/ 	.byte	0x3f
	.zero		1


	//   ....[44]....
        /*081c*/ 	.word	0x0000eba0
        /*0820*/ 	.word	0x00000007
        /*0824*/ 	.word	0x00038830
        /*0828*/ 	.short	0x0101
        /*082a*/ 	.byte	0x3f
	.zero		1


	//   ....[45]....
        /*082c*/ 	.word	0x0000ec20
        /*0830*/ 	.word	0x00000007
        /*0834*/ 	.word	0x00038860
        /*0838*/ 	.short	0x010a
        /*083a*/ 	.byte	0x3f
	.zero		1


	//   ....[46]....
        /*083c*/ 	.word	0x0000f1a0
        /*0840*/ 	.word	0x00000007
        /*0844*/ 	.word	0x00038850
        /*0848*/ 	.short	0x0107
        /*084a*/ 	.byte	0x3f
	.zero		1


	//   ....[47]....
        /*084c*/ 	.word	0x0000f2c0
        /*0850*/ 	.word	0x00000007
        /*0854*/ 	.word	0x00038850
        /*0858*/ 	.short	0x0101
        /*085a*/ 	.byte	0x3f
	.zero		1


	//   ....[48]....
        /*085c*/ 	.word	0x0000f3a0
        /*0860*/ 	.word	0x00000004
        /*0864*/ 	.word	0x00038860
        /*0868*/ 	.short	0x010a
        /*086a*/ 	.byte	0x3f
	.zero		1


	//   ....[49]....
        /*086c*/ 	.word	0x0000f880
        /*0870*/ 	.word	0x00000004
        /*0874*/ 	.word	0x00038850
        /*0878*/ 	.short	0x0107
        /*087a*/ 	.byte	0x3f
	.zero		1


	//   ....[50]....
        /*087c*/ 	.word	0x0000f970
        /*0880*/ 	.word	0x00000004
        /*0884*/ 	.word	0x00038850
        /*0888*/ 	.short	0x0101
        /*088a*/ 	.byte	0x3f
	.zero		1


	//   ....[51]....
        /*088c*/ 	.word	0x0000fa60
        /*0890*/ 	.word	0x00000005
        /*0894*/ 	.word	0x00038820
        /*0898*/ 	.short	0x010a
        /*089a*/ 	.byte	0x3f
	.zero		1


	//   ....[52]....
        /*089c*/ 	.word	0x0000fc00
        /*08a0*/ 	.word	0x00000003
        /*08a4*/ 	.word	0x00038840
        /*08a8*/ 	.short	0x010a
        /*08aa*/ 	.byte	0x3f
	.zero		1


	//   ....[53]....
        /*08ac*/ 	.word	0x0000fca0
        /*08b0*/ 	.word	0x00000005
        /*08b4*/ 	.word	0x00038840
        /*08b8*/ 	.short	0x010a
        /*08ba*/ 	.byte	0x3f
	.zero		1


	//   ....[54]....
        /*08bc*/ 	.word	0x0000fce0
        /*08c0*/ 	.word	0x00000003
        /*08c4*/ 	.word	0x00038860
        /*08c8*/ 	.short	0x010a
        /*08ca*/ 	.byte	0x3f
	.zero		1


	//   ....[55]....
        /*08cc*/ 	.word	0x0000fd20
        /*08d0*/ 	.word	0x00000005
        /*08d4*/ 	.word	0x00038860
        /*08d8*/ 	.short	0x010a
        /*08da*/ 	.byte	0x3f
	.zero		1


	//   ....[56]....
        /*08dc*/ 	.word	0x0000fd90
        /*08e0*/ 	.word	0x00000003
        /*08e4*/ 	.word	0x00038800
        /*08e8*/ 	.short	0x010a
        /*08ea*/ 	.byte	0x3f
	.zero		1


	//   ....[57]....
        /*08ec*/ 	.word	0x0000fde0
        /*08f0*/ 	.word	0x00000000
        /*08f4*/ 	.word	0x00038830
        /*08f8*/ 	.short	0x010a
        /*08fa*/ 	.byte	0x3f
	.zero		1


	//   ....[58]....
        /*08fc*/ 	.word	0x0000fe40
        /*0900*/ 	.word	0x00000004
        /*0904*/ 	.word	0x00038830
        /*0908*/ 	.short	0x010a
        /*090a*/ 	.byte	0x3f
	.zero		1


	//   ....[59]....
        /*090c*/ 	.word	0x0000fea0
        /*0910*/ 	.word	0x00000003
        /*0914*/ 	.word	0x00038850
        /*0918*/ 	.short	0x010a
        /*091a*/ 	.byte	0x3f
	.zero		1


	//   ....[60]....
        /*091c*/ 	.word	0x0000ff00
        /*0920*/ 	.word	0x00000007
        /*0924*/ 	.word	0x00038850
        /*0928*/ 	.short	0x010a
        /*092a*/ 	.byte	0x3f
	.zero		1


	//   ....[61]....
        /*092c*/ 	.word	0x00010020
        /*0930*/ 	.word	0x00000000
        /*0934*/ 	.word	0x00038840
        /*0938*/ 	.short	0x010a
        /*093a*/ 	.byte	0x3f
	.zero		1


	//   ....[62]....
        /*093c*/ 	.word	0x00011260
        /*0940*/ 	.word	0x00000003
        /*0944*/ 	.word	0x00038820
        /*0948*/ 	.short	0x010a
        /*094a*/ 	.byte	0x3f
	.zero		1


	//   ....[63]....
        /*094c*/ 	.word	0x000112b0
        /*0950*/ 	.word	0x00000007
        /*0954*/ 	.word	0x00038840
        /*0958*/ 	.short	0x010a
        /*095a*/ 	.byte	0x3f
	.zero		1


	//   ....[64]....
        /*095c*/ 	.word	0x00011900
        /*0960*/ 	.word	0x00000007
        /*0964*/ 	.word	0x00038860
        /*0968*/ 	.short	0x010a
        /*096a*/ 	.byte	0x3f
	.zero		1


	//   ....[65]....
        /*096c*/ 	.word	0x00012070
        /*0970*/ 	.word	0x00000004
        /*0974*/ 	.word	0x00038860
        /*0978*/ 	.short	0x010a
        /*097a*/ 	.byte	0x3f
	.zero		1


	//   ....[66]....
        /*097c*/ 	.word	0x00012880
        /*0980*/ 	.word	0x00000005
        /*0984*/ 	.word	0x00038820
        /*0988*/ 	.short	0x010a
        /*098a*/ 	.byte	0x3f
	.zero		1


	//   ....[67]....
        /*098c*/ 	.word	0x00012a20
        /*0990*/ 	.word	0x00000003
        /*0994*/ 	.word	0x00038840
        /*0998*/ 	.short	0x010a
        /*099a*/ 	.byte	0x3f
	.zero		1


	//   ....[68]....
        /*099c*/ 	.word	0x00012a70
        /*09a0*/ 	.word	0x00000005
        /*09a4*/ 	.word	0x00038840
        /*09a8*/ 	.short	0x010a
        /*09aa*/ 	.byte	0x3f
	.zero		1


	//   ....[69]....
        /*09ac*/ 	.word	0x00012ac0
        /*09b0*/ 	.word	0x00000003
        /*09b4*/ 	.word	0x00038860
        /*09b8*/ 	.short	0x010a
        /*09ba*/ 	.byte	0x3f
	.zero		1


	//----- nvinfo : EIATTR_NUM_MBARRIERS
	.align		4
.L_327:
        /*09bc*/ 	.byte	0x03, 0x38
        /*09be*/ 	.short	0x0016


	//----- nvinfo : EIATTR_EXIT_INSTR_OFFSETS
	.align		4
        /*09c0*/ 	.byte	0x04, 0x1c
        /*09c2*/ 	.short	(.L_329 - .L_328)


	//   ....[0]....
.L_328:
        /*09c4*/ 	.word	0x00000940


	//   ....[1]....
        /*09c8*/ 	.word	0x0000c260


	//   ....[2]....
        /*09cc*/ 	.word	0x0000fd70


	//----- nvinfo : EIATTR_MAX_THREADS
	.align		4
.L_329:
        /*09d0*/ 	.byte	0x04, 0x05
        /*09d2*/ 	.short	(.L_331 - .L_330)
.L_330:
        /*09d4*/ 	.word	0x00000180
        /*09d8*/ 	.word	0x00000001
        /*09dc*/ 	.word	0x00000001


	//----- nvinfo : EIATTR_CRS_STACK_SIZE
	.align		4
.L_331:
        /*09e0*/ 	.byte	0x04, 0x1e
        /*09e2*/ 	.short	(.L_333 - .L_332)
.L_332:
        /*09e4*/ 	.word	0x00000000


	//----- nvinfo : EIATTR_CBANK_PARAM_SIZE
	.align		4
.L_333:
        /*09e8*/ 	.byte	0x03, 0x19
        /*09ea*/ 	.short	0x0a70


	//----- nvinfo : EIATTR_PARAM_CBANK
	.align		4
        /*09ec*/ 	.byte	0x04, 0x0a
        /*09ee*/ 	.short	(.L_335 - .L_334)
	.align		4
.L_334:
        /*09f0*/ 	.word	index@(.nv.constant0._ZN7cutlass13device_kernelIN5flash11enable_sm90INS1_16FlashAttnFwdSm90INS1_25CollectiveMainloopFwdSm90ILi2EN4cute5tupleIJNS5_1CILi1EEES8_S8_EEENS6_IJNS7_ILi128EEENS7_ILi80EEENS7_ILi256EEEEEELi256ENS_6half_tEfNS_4arch4Sm90ELb0ELb0ELb0ELb0ELb1ELb0ELb0ELb1ELb1ELb1ELb0ELb0EEENS1_21CollectiveEpilogueFwdINS6_IJSA_SC_SB_EEES9_SE_SG_Li256ELb0ELb1ELb0ELb0EEENS1_29StaticPersistentTileSchedulerILb0EEEEEEEEEvNT_6ParamsE)
        /*09f4*/ 	.short	0x0210
        /*09f6*/ 	.short	0x0a70


	//----- nvinfo : EIATTR_SW_WAR
	.align		4
.L_335:
        /*09f8*/ 	.byte	0x04, 0x36
        /*09fa*/ 	.short	(.L_337 - .L_336)
.L_336:
        /*09fc*/ 	.word	0x00000008
.L_337:


//--------------------- .nv.info._ZN7cutlass13device_kernelIN5flash11enable_sm90INS1_16FlashAttnFwdSm90INS1_25CollectiveMainloopFwdSm90ILi2EN4cute5tupleIJNS5_1CILi1EEES8_S8_EEENS6_IJNS7_ILi128EEENS7_ILi80EEENS7_ILi256EEEEEELi256ENS_6half_tEfNS_4arch4Sm90ELb0ELb0ELb0ELb1ELb1ELb0ELb0ELb1ELb1ELb1ELb0ELb0EEENS1_21CollectiveEpilogueFwdINS6_IJSA_SC_SB_EEES9_SE_SG_Li256ELb1ELb1ELb0ELb0EEENS1_36VarlenDynamicPersistentTileSchedulerILi128ELi80ELi256ELi128ELb0ELb1ELb1ELb0ELb1ELb1EEEEEEEEEvNT_6ParamsE --------------------------
	.section	.nv.info._ZN7cutlass13device_kernelIN5flash11enable_sm90INS1_16FlashAttnFwdSm90INS1_25CollectiveMainloopFwdSm90ILi2EN4cute5tupleIJNS5_1CILi1EEES8_S8_EEENS6_IJNS7_ILi128EEENS7_ILi80EEENS7_ILi256EEEEEELi256ENS_6half_tEfNS_4arch4Sm90ELb0ELb0ELb0ELb1ELb1ELb0ELb0ELb1ELb1ELb1ELb0ELb0EEENS1_21CollectiveEpilogueFwdINS6_IJSA_SC_SB_EEES9_SE_SG_Li256ELb1ELb1ELb0ELb0EEENS1_36VarlenDynamicPersistentTileSchedulerILi128ELi80ELi256ELi128ELb0ELb1ELb1ELb0ELb1ELb1EEEEEEEEEvNT_6ParamsE,"",@"SHT_CUDA_INFO"
	.sectionflags	@""
	.align	4


	//----- nvinfo : EIATTR_CUDA_API_VERSION
	.align		4
        /*0000*/ 	.byte	0x04, 0x37
        /*0002*/ 	.short	(.L_339 - .L_338)
.L_338:
        /*0004*/ 	.word	0x00000082


	//----- nvinfo : EIATTR_KPARAM_INFO
	.align		4
.L_339:
        /*0008*/ 	.byte	0x04, 0x17
        /*000a*/ 	.short	(.L_341 - .L_340)
.L_340:
        /*000c*/ 	.word	0x00000000
        /*0010*/ 	.short	0x0000
        /*0012*/ 	.short	0x0070
        /*0014*/ 	.byte	0x00, 0xf0, 0x01, 0x2a


	//----- nvinfo : EIATTR_SPARSE_MMA_MASK
	.align		4
.L_341:
        /*0018*/ 	.byte	0x03, 0x50
        /*001a*/ 	.short	0x0000


	//----- nvinfo : EIATTR_MAXREG_COUNT
	.align		4
        /*001c*/ 	.byte	0x03, 0x1b
        /*001e*/ 	.short	0x00a8


	//----- nvinfo : EIATTR_NUM_BARRIERS
	.align		4
        /*0020*/ 	.byte	0x02, 0x4c
        /*0022*/ 	.byte	0x09
	.zero		1


	//----- nvinfo : EIATTR_EXTERNS
	.align		4
        /*0024*/ 	.byte	0x04, 0x0f
        /*0026*/ 	.short	(.L_343 - .L_342)


	//   ....[0]....
	.align		4
.L_342:
        /*0028*/ 	.word	index@(__assertfail)


	//----- nvinfo : EIATTR_ANNOTATIONS
	.align		4
.L_343:
        /*002c*/ 	.byte	0x04, 0x55
        /*002e*/ 	.short	(.L_345 - .L_344)


	//   ....[0]....
.L_344:
        /*0030*/ 	.word	0x00000001
        /*0034*/ 	.byte	0xa0, 0x08, 0x00, 0x00, 0x01, 0x00, 0x00, 0x00, 0xa0, 0x09, 0x00, 0x00, 0x01, 0x00, 0x00, 0x00
        /* <DEDUP_REMOVED lines=14> */
        /*0124*/ 	.byte	0xe0, 0x2c, 0x01, 0x00, 0x01, 0x00, 0x00, 0x00, 0x80, 0x2e, 0x01, 0x00


	//----- nvinfo : EIATTR_MERCURY_ISA_VERSION
	.align		4
.L_345:
        /*0130*/ 	.byte	0x03, 0x5f
        /*0132*/ 	.short	0x0101


	//----- nvinfo : EIATTR_UNUSED_LOAD_BYTE_OFFSET
	.align		4
        /*0134*/ 	.byte	0x04, 0x44
        /*0136*/ 	.short	(.L_347 - .L_346)


	//   ....[0]....
.L_346:
        /*0138*/ 	.word	0x00000950
        /*013c*/ 	.word	0x0000fff0


	//   ....[1]....
        /*0140*/ 	.word	0x0000abb0
        /*0144*/ 	.word	0x0000fff0


	//----- nvinfo : EIATTR_INT_WARP_WIDE_INSTR_OFFSETS
	.align		4
.L_347:
        /*0148*/ 	.byte	0x04, 0x31
        /*014a*/ 	.short	(.L_349 - .L_348)


	//   ....[0]....
.L_348:
        /*014c*/ 	.word	0x000000c0


	//   ....[1]....
        /*0150*/ 	.word	0x000000d0


	//   ....[2]....
        /*0154*/ 	.word	0x00000170


	//   ....[3]....
        /*0158*/ 	.word	0x0000eb50


	//   ....[4]....
        /*015c*/ 	.word	0x0000ebe0


	//   ....[5]....
        /*0160*/ 	.word	0x00011b70


	//   ....[6]....
        /*0164*/ 	.word	0x00011c00


	//----- nvinfo : EIATTR_COOP_GROUP_MASK_REGIDS
	.align		4
.L_349:
        /*0168*/ 	.byte	0x04, 0x29
        /*016a*/ 	.short	(.L_351 - .L_350)


	//   ....[0]....
.L_350:
        /*016c*/ 	.word	0xffffffff


	//   ....[1]....
        /*0170*/ 	.word	0xffffffff


	//   ....[2]....
        /*0174*/ 	.word	0xffffffff


	//   ....[3]....
        /*0178*/ 	.word	0xffffffff


	//   ....[4]....
        /*017c*/ 	.word	0xffffffff


	//   ....[5]....
        /*0180*/ 	.word	0xffffffff


	//   ....[6]....
        /*0184*/ 	.word	0xffffffff


	//   ....[7]....
        /*0188*/ 	.word	0xffffffff


	//   ....[8]....
        /*018c*/ 	.word	0xffffffff


	//   ....[9]....
        /*0190*/ 	.word	0xffffffff


	//   ....[10]....
        /*0194*/ 	.word	0xffffffff


	//   ....[11]....
        /*0198*/ 	.word	0xffffffff


	//   ....[12]....
        /*019c*/ 	.word	0xffffffff


	//   ....[13]....
        /*01a0*/ 	.word	0xffffffff


	//   ....[14]....
        /*01a4*/ 	.word	0xffffffff


	//   ....[15]....
        /*01a8*/ 	.word	0xffffffff


	//   ....[16]....
        /*01ac*/ 	.word	0xffffffff


	//   ....[17]....
        /*01b0*/ 	.word	0xffffffff


	//   ....[18]....
        /*01b4*/ 	.word	0xffffffff


	//   ....[19]....
        /*01b8*/ 	.word	0xffffffff


	//   ....[20]....
        /*01bc*/ 	.word	0xffffffff


	//   ....[21]....
        /*01c0*/ 	.word	0xffffffff


	//   ....[22]....
        /*01c4*/ 	.word	0xffffffff


	//   ....[23]....
        /*01c8*/ 	.word	0xffffffff


	//   ....[24]....
        /*01cc*/ 	.word	0xffffffff


	//   ....[25]....
        /*01d0*/ 	.word	0xffffffff


	//   ....[26]....
        /*01d4*/ 	.word	0xffffffff


	//   ....[27]....
        /*01d8*/ 	.word	0xffffffff


	//   ....[28]....
        /*01dc*/ 	.word	0xffffffff


	//   ....[29]....
        /*01e0*/ 	.word	0xffffffff


	//   ....[30]....
        /*01e4*/ 	.word	0xffffffff


	//   ....[31]....
        /*01e8*/ 	.word	0xffffffff


	//   ....[32]....
        /*01ec*/ 	.word	0xffffffff


	//   ....[33]....
        /*01f0*/ 	.word	0xffffffff


	//   ....[34]....
        /*01f4*/ 	.word	0xffffffff


	//   ....[35]....
        /*01f8*/ 	.word	0xffffffff


	//   ....[36]....
        /*01fc*/ 	.word	0xffffffff


	//   ....[37]....
        /*0200*/ 	.word	0xffffffff


	//   ....[38]....
        /*0204*/ 	.word	0xffffffff


	//   ....[39]....
        /*0208*/ 	.word	0xffffffff


	//   ....[40]....
        /*020c*/ 	.word	0xffffffff


	//   ....[41]....
        /*0210*/ 	.word	0xffffffff


	//   ....[42]....
        /*0214*/ 	.word	0xffffffff


	//   ....[43]....
        /*0218*/ 	.word	0xffffffff


	//   ....[44]....
        /*021c*/ 	.word	0xffffffff


	//   ....[45]....
        /*0220*/ 	.word	0xffffffff


	//   ....[46]....
        /*0224*/ 	.word	0xffffffff


	//   ....[47]....
        /*0228*/ 	.word	0xffffffff


	//   ....[48]....
        /*022c*/ 	.word	0xffffffff


	//   ....[49]....
        /*0230*/ 	.word	0xffffffff


	//   ....[50]....
        /*0234*/ 	.word	0xffffffff


	//   ....[51]....
        /*0238*/ 	.word	0xffffffff


	//   ....[52]....
        /*023c*/ 	.word	0xffffffff


	//   ....[53]....
        /*0240*/ 	.word	0xffffffff


	//   ....[54]....
        /*0244*/ 	.word	0xffffffff


	//   ....[55]....
        /*0248*/ 	.word	0xffffffff


	//   ....[56]....
        /*024c*/ 	.word	0xffffffff


	//   ....[57]....
        /*0250*/ 	.word	0xffffffff


	//   ....[58]....
        /*0254*/ 	.word	0xffffffff


	//   ....[59]....
        /*0258*/ 	.word	0xffffffff


	//   ....[60]....
        /*025c*/ 	.word	0xffffffff


	//   ....[61]....
        /*0260*/ 	.word	0xffffffff


	//   ....[62]....
        /*0264*/ 	.word	0xffffffff


	//   ....[63]....
        /*0268*/ 	.word	0xffffffff


	//   ....[64]....
        /*026c*/ 	.word	0xffffffff


	//   ....[65]....
        /*0270*/ 	.word	0xffffffff


	//   ....[66]....
        /*0274*/ 	.word	0xffffffff


	//   ....[67]....
        /*0278*/ 	.word	0xffffffff


	//   ....[68]....
        /*027c*/ 	.word	0xffffffff


	//   ....[69]....
        /*0280*/ 	.word	0xffffffff


	//   ....[70]....
        /*0284*/ 	.word	0xffffffff


	//   ....[71]....
        /*0288*/ 	.word	0xffffffff


	//   ....[72]....
        /*028c*/ 	.word	0xffffffff


	//   ....[73]....
        /*0290*/ 	.word	0xffffffff


	//   ....[74]....
        /*0294*/ 	.word	0xffffffff


	//   ....[75]....
        /*0298*/ 	.word	0xffffffff


	//   ....[76]....
        /*029c*/ 	.word	0xffffffff


	//   ....[77]....
        /*02a0*/ 	.word	0xffffffff


	//   ....[78]....
        /*02a4*/ 	.word	0xffffffff


	//   ....[79]....
        /*02a8*/ 	.word	0xffffffff


	//   ....[80]....
        /*02ac*/ 	.word	0xffffffff


	//   ....[81]....
        /*02b0*/ 	.word	0xffffffff


	//   ....[82]....
        /*02b4*/ 	.word	0xffffffff


	//   ....[83]....
        /*02b8*/ 	.word	0xffffffff


	//   ....[84]....
        /*02bc*/ 	.word	0xffffffff


	//   ....[85]....
        /*02c0*/ 	.word	0xffffffff


	//   ....[86]....
        /*02c4*/ 	.word	0xffffffff


	//   ....[87]....
        /*02c8*/ 	.word	0xffffffff


	//   ....[88]....
        /*02cc*/ 	.word	0xffffffff


	//   ....[89]....
        /*02d0*/ 	.word	0xffffffff


	//   ....[90]....
        /*02d4*/ 	.word	0xffffffff


	//   ....[91]....
        /*02d8*/ 	.word	0xffffffff


	//   ....[92]....
        /*02dc*/ 	.word	0xffffffff


	//   ....[93]....
        /*02e0*/ 	.word	0xffffffff


	//   ....[94]....
        /*02e4*/ 	.word	0xffffffff


	//   ....[95]....
        /*02e8*/ 	.word	0xffffffff


	//   ....[96]....
        /*02ec*/ 	.word	0xffffffff


	//   ....[97]....
        /*02f0*/ 	.word	0xffffffff


	//   ....[98]....
        /*02f4*/ 	.word	0xffffffff


	//   ....[99]....
        /*02f8*/ 	.word	0xffffffff


	//   ....[100]....
        /*02fc*/ 	.word	0xffffffff


	//   ....[101]....
        /*0300*/ 	.word	0xffffffff


	//   ....[102]....
        /*0304*/ 	.word	0xffffffff


	//   ....[103]....
        /*0308*/ 	.word	0xffffffff


	//   ....[104]....
        /*030c*/ 	.word	0xffffffff


	//   ....[105]....
        /*0310*/ 	.word	0xffffffff


	//   ....[106]....
        /*0314*/ 	.word	0xffffffff


	//   ....[107]....
        /*0318*/ 	.word	0xffffffff


	//   ....[108]....
        /*031c*/ 	.word	0xffffffff


	//   ....[109]....
        /*0320*/ 	.word	0xffffffff


	//   ....[110]....
        /*0324*/ 	.word	0xffffffff


	//   ....[111]....
        /*0328*/ 	.word	0xffffffff


	//   ....[112]....
        /*032c*/ 	.word	0xffffffff


	//   ....[113]....
        /*0330*/ 	.word	0xffffffff


	//   ....[114]....
        /*0334*/ 	.word	0xffffffff


	//   ....[115]....
        /*0338*/ 	.word	0xffffffff


	//   ....[116]....
        /*033c*/ 	.word	0xffffffff


	//   ....[117]....
        /*0340*/ 	.word	0xffffffff


	//   ....[118]....
        /*0344*/ 	.word	0xffffffff


	//   ....[119]....
        /*0348*/ 	.word	0xffffffff


	//   ....[120]....
        /*034c*/ 	.word	0xffffffff


	//   ....[121]....
        /*0350*/ 	.word	0xffffffff


	//   ....[122]....
        /*0354*/ 	.word	0xffffffff


	//   ....[123]....
        /*0358*/ 	.word	0xffffffff


	//   ....[124]....
        /*035c*/ 	.word	0xffffffff


	//   ....[125]....
        /*0360*/ 	.word	0xffffffff


	//   ....[126]....
        /*0364*/ 	.word	0xffffffff


	//   ....[127]....
        /*0368*/ 	.word	0xffffffff


	//   ....[128]....
        /*036c*/ 	.word	0xffffffff


	//   ....[129]....
        /*0370*/ 	.word	0x0500000f


	//   ....[130]....
        /*0374*/ 	.word	0x0500000f


	//   ....[131]....
        /*0378*/ 	.word	0x0500000f


	//   ....[132]....
        /*037c*/ 	.word	0x0500000f


	//   ....[133]....
        /*0380*/ 	.word	0x0500000f


	//   ....[134]....
        /*0384*/ 	.word	0x0500000f


	//   ....[135]....
        /*0388*/ 	.word	0x0500000f


	//   ....[136]....
        /*038c*/ 	.word	0x0500000f


	//   ....[137]....
        /*0390*/ 	.word	0x0500000f


	//   ....[138]....
        /*0394*/ 	.word	0x0500000f


	//   ....[139]....
        /*0398*/ 	.word	0x0500000f


	//   ....[140]....
        /*039c*/ 	.word	0x0500000f


	//   ....[141]....
        /*03a0*/ 	.word	0x0500000f


	//   ....[142]....
        /*03a4*/ 	.word	0x0500000f


	//   ....[143]....
        /*03a8*/ 	.word	0x0500000f


	//   ....[144]....
        /*03ac*/ 	.word	0x0500000f


	//   ....[145]....
        /*03b0*/ 	.word	0x0500000f


	//   ....[146]....
        /*03b4*/ 	.word	0x0500000f


	//   ....[147]....
        /*03b8*/ 	.word	0x0500000f


	//   ....[148]....
        /*03bc*/ 	.word	0x0500000f


	//   ....[149]....
        /*03c0*/ 	.word	0x0500000f


	//   ....[150]....
        /*03c4*/ 	.word	0x0500000f


	//   ....[151]....
        /*03c8*/ 	.word	0x0500000f


	//   ....[152]....
        /*03cc*/ 	.word	0x0500000f


	//   ....[153]....
        /*03d0*/ 	.word	0x0500000f


	//   ....[154]....
        /*03d4*/ 	.word	0x0500000f


	//   ....[155]....
        /*03d8*/ 	.word	0x0500000f


	//   ....[156]....
        /*03dc*/ 	.word	0x0500000f


	//   ....[157]....
        /*03e0*/ 	.word	0x0500000f


	//   ....[158]....
        /*03e4*/ 	.word	0x0500000f


	//   ....[159]....
        /*03e8*/ 	.word	0x0500000f


	//   ....[160]....
        /*03ec*/ 	.word	0x0500000f


	//   ....[161]....
        /*03f0*/ 	.word	0x0500000f


	//   ....[162]....
        /*03f4*/ 	.word	0x0500000f


	//   ....[163]....
        /*03f8*/ 	.word	0x0500000f


	//   ....[164]....
        /*03fc*/ 	.word	0x0500000f


	//   ....[165]....
        /*0400*/ 	.word	0x0500000f


	//   ....[166]....
        /*0404*/ 	.word	0x0500000f


	//   ....[167]....
        /*0408*/ 	.word	0x0500000f


	//   ....[168]....
        /*040c*/ 	.word	0x0500000f


	//   ....[169]....
        /*0410*/ 	.word	0x0500000f


	//   ....[170]....
        /*0414*/ 	.word	0x0500000f


	//   ....[171]....
        /*0418*/ 	.word	0x0500000f


	//   ....[172]....
        /*041c*/ 	.word	0x0500000f


	//   ....[173]....
        /*0420*/ 	.word	0x0500000f


	//   ....[174]....
        /*0424*/ 	.word	0x0500000f


	//   ....[175]....
        /*0428*/ 	.word	0x0500000f


	//   ....[176]....
        /*042c*/ 	.word	0x0500000f


	//   ....[177]....
        /*0430*/ 	.word	0x0500000f


	//   ....[178]....
        /*0434*/ 	.word	0x0500000f


	//   ....[179]....
        /*0438*/ 	.word	0x0500000f


	//   ....[180]....
        /*043c*/ 	.word	0x0500000f


	//   ....[181]....
        /*0440*/ 	.word	0x0500000f


	//   ....[182]....
        /*0444*/ 	.word	0x0500000f


	//   ....[183]....
        /*0448*/ 	.word	0x0500000f


	//   ....[184]....
        /*044c*/ 	.word	0x0500000f


	//   ....[185]....
        /*0450*/ 	.word	0x0500000f


	//   ....[186]....
        /*0454*/ 	.word	0x0500000f


	//   ....[187]....
        /*0458*/ 	.word	0x0500000f


	//   ....[188]....
        /*045c*/ 	.word	0x0500000f


	//   ....[189]....
        /*0460*/ 	.word	0x0500000f


	//   ....[190]....
        /*0464*/ 	.word	0x0500000f


	//   ....[191]....
        /*0468*/ 	.word	0x0500000f


	//   ....[192]....
        /*046c*/ 	.word	0x0500000f


	//   ....[193]....
        /*0470*/ 	.word	0x0500000f


	//   ....[194]....
        /*0474*/ 	.word	0x0500000f


	//   ....[195]....
        /*0478*/ 	.word	0x0500000f


	//   ....[196]....
        /*047c*/ 	.word	0x0500000f


	//   ....[197]....
        /*0480*/ 	.word	0x0500000f


	//   ....[198]....
        /*0484*/ 	.word	0x0500000f


	//   ....[199]....
        /*0488*/ 	.word	0x0500000f


	//   ....[200]....
        /*048c*/ 	.word	0x0500000f


	//   ....[201]....
        /*0490*/ 	.word	0x0500000f


	//   ....[202]....
        /*0494*/ 	.word	0x0500000f


	//   ....[203]....
        /*0498*/ 	.word	0x0500000f


	//----- nvinfo : EIATTR_COOP_GROUP_INSTR_OFFSETS
	.align		4
.L_351:
        /*049c*/ 	.byte	0x04, 0x28
        /*049e*/ 	.short	(.L_353 - .L_352)


	//   ....[0]....
.L_352:
        /*04a0*/ 	.word	0x00000070


	//   ....[1]....
        /*04a4*/ 	.word	0x000000b0


	//   ....[2]....
        /*04a8*/ 	.word	0x000002d0


	//   ....[3]....
        /*04ac*/ 	.word	0x00000430


	//   ....[4]....
        /*04b0*/ 	.word	0x00000550


	//   ....[5]....
        /*04b4*/ 	.word	0x000006b0


	//   ....[6]....
        /*04b8*/ 	.word	0x000015f0


	//   ....[7]....
        /*04bc*/ 	.word	0x000047c0


	//   ....[8]....
        /*04c0*/ 	.word	0x000048c0


	//   ....[9]....
        /*04c4*/ 	.word	0x00004d00


	//   ....[10]....
        /*04c8*/ 	.word	0x00004d70


	//   ....[11]....
        /*04cc*/ 	.word	0x00008ab0


	//   ....[12]....
        /*04d0*/ 	.word	0x00008ac0


	//   ....[13]....
        /*04d4*/ 	.word	0x00008af0


	//   ....[14]....
        /*04d8*/ 	.word	0x00008b00


	//   ....[15]....
        /*04dc*/ 	.word	0x00009ea0


	//   ....[16]....
        /*04e0*/ 	.word	0x00009ed0


	//   ....[17]....
        /*04e4*/ 	.word	0x00009fb0


	//   ....[18]....
        /*04e8*/ 	.word	0x00009fc0


	//   ....[19]....
        /*04ec*/ 	.word	0x0000bd10


	//   ....[20]....
        /*04f0*/ 	.word	0x0000bd50


	//   ....[21]....
        /*04f4*/ 	.word	0x0000bdc0


	//   ....[22]....
        /*04f8*/ 	.word	0x0000be00


	//   ....[23]....
        /*04fc*/ 	.word	0x0000c640


	//   ....[24]....
        /*0500*/ 	.word	0x0000c680


	//   ....[25]....
        /*0504*/ 	.word	0x0000c7f0


	//   ....[26]....
        /*0508*/ 	.word	0x0000c810


	//   ....[27]....
        /*050c*/ 	.word	0x0000c950


	//   ....[28]....
        /*0510*/ 	.word	0x0000c970


	//   ....[29]....
        /*0514*/ 	.word	0x0000cac0


	//   ....[30]....
        /*0518*/ 	.word	0x0000cae0


	//   ....[31]....
        /*051c*/ 	.word	0x0000d550


	//   ....[32]....
        /*0520*/ 	.word	0x0000d570


	//   ....[33]....
        /*0524*/ 	.word	0x0000d6b0


	//   ....[34]....
        /*0528*/ 	.word	0x0000d6d0


	//   ....[35]....
        /*052c*/ 	.word	0x0000d810


	//   ....[36]....
        /*0530*/ 	.word	0x0000d830


	//   ....[37]....
        /*0534*/ 	.word	0x0000d980


	//   ....[38]....
        /*0538*/ 	.word	0x0000d9a0


	//   ....[39]....
        /*053c*/ 	.word	0x0000db70


	//   ....[40]....
        /*0540*/ 	.word	0x0000dd40


	//   ....[41]....
        /*0544*/ 	.word	0x0000dd70


	//   ....[42]....
        /*0548*/ 	.word	0x0000dda0


	//   ....[43]....
        /*054c*/ 	.word	0x0000ddd0


	//   ....[44]....
        /*0550*/ 	.word	0x0000de00


	//   ....[45]....
        /*0554*/ 	.word	0x0000de30


	//   ....[46]....
        /*0558*/ 	.word	0x0000df80


	//   ....[47]....
        /*055c*/ 	.word	0x0000dfb0


	//   ....[48]....
        /*0560*/ 	.word	0x0000dfe0


	//   ....[49]....
        /*0564*/ 	.word	0x0000e010


	//   ....[50]....
        /*0568*/ 	.word	0x0000e040


	//   ....[51]....
        /*056c*/ 	.word	0x0000e070


	//   ....[52]....
        /*0570*/ 	.word	0x0000e100


	//   ....[53]....
        /*0574*/ 	.word	0x0000e130


	//   ....[54]....
        /*0578*/ 	.word	0x0000e1b0


	//   ....[55]....
        /*057c*/ 	.word	0x0000f750


	//   ....[56]....
        /*0580*/ 	.word	0x0000f790


	//   ....[57]....
        /*0584*/ 	.word	0x0000f7c0


	//   ....[58]....
        /*0588*/ 	.word	0x0000f870


	//   ....[59]....
        /*058c*/ 	.word	0x0000f8b0


	//   ....[60]....
        /*0590*/ 	.word	0x0000f910


	//   ....[61]....
        /*0594*/ 	.word	0x0000f950


	//   ....[62]....
        /*0598*/ 	.word	0x0000f9b0


	//   ....[63]....
        /*059c*/ 	.word	0x0000f9d0


	//   ....[64]....
        /*05a0*/ 	.word	0x0000fa00


	//   ....[65]....
        /*05a4*/ 	.word	0x00010200


	//   ....[66]....
        /*05a8*/ 	.word	0x00010230


	//   ....[67]....
        /*05ac*/ 	.word	0x00010290


	//   ....[68]....
        /*05b0*/ 	.word	0x000102f0


	//   ....[69]....
        /*05b4*/ 	.word	0x00010330


	//   ....[70]....
        /*05b8*/ 	.word	0x000103b0


	//   ....[71]....
        /*05bc*/ 	.word	0x00010400


	//   ....[72]....
        /*05c0*/ 	.word	0x00010470


	//   ....[73]....
        /*05c4*/ 	.word	0x000104b0


	//   ....[74]....
        /*05c8*/ 	.word	0x00010530


	//   ....[75]....
        /*05cc*/ 	.word	0x00010580


	//   ....[76]....
        /*05d0*/ 	.word	0x000105f0


	//   ....[77]....
        /*05d4*/ 	.word	0x00010630


	//   ....[78]....
        /*05d8*/ 	.word	0x000106b0


	//   ....[79]....
        /*05dc*/ 	.word	0x00010700


	//   ....[80]....
        /*05e0*/ 	.word	0x00010750


	//   ....[81]....
        /*05e4*/ 	.word	0x00010f10


	//   ....[82]....
        /*05e8*/ 	.word	0x00010f40


	//   ....[83]....
        /*05ec*/ 	.word	0x00010f70


	//   ....[84]....
        /*05f0*/ 	.word	0x00011030


	//   ....[85]....
        /*05f4*/ 	.word	0x00011060


	//   ....[86]....
        /*05f8*/ 	.word	0x000110b0


	//   ....[87]....
        /*05fc*/ 	.word	0x000110e0


	//   ....[88]....
        /*0600*/ 	.word	0x00011130


	//   ....[89]....
        /*0604*/ 	.word	0x00011160


	//   ....[90]....
        /*0608*/ 	.word	0x000111d0


	//   ....[91]....
        /*060c*/ 	.word	0x000114b0


	//   ....[92]....
        /*0610*/ 	.word	0x000114d0


	//   ....[93]....
        /*0614*/ 	.word	0x000114e0


	//   ....[94]....
        /*0618*/ 	.word	0x00011590


	//   ....[95]....
        /*061c*/ 	.word	0x000115a0


	//   ....[96]....
        /*0620*/ 	.word	0x00011650


	//   ....[97]....
        /*0624*/ 	.word	0x00011660


	//   ....[98]....
        /*0628*/ 	.word	0x00011710


	//   ....[99]....
        /*062c*/ 	.word	0x00011720


	//   ....[100]....
        /*0630*/ 	.word	0x00011730


	//   ....[101]....
        /*0634*/ 	.word	0x00011d50


	//   ....[102]....
        /*0638*/ 	.word	0x00011d90


	//   ....[103]....
        /*063c*/ 	.word	0x00011dd0


	//   ....[104]....
        /*0640*/ 	.word	0x00011e00


	//   ....[105]....
        /*0644*/ 	.word	0x00011e20


	//   ....[106]....
        /*0648*/ 	.word	0x00011ed0


	//   ....[107]....
        /*064c*/ 	.word	0x00011f80


	//   ....[108]....
        /*0650*/ 	.word	0x00011fb0


	//   ....[109]....
        /*0654*/ 	.word	0x00011fc0


	//   ....[110]....
        /*0658*/ 	.word	0x00012050


	//   ....[111]....
        /*065c*/ 	.word	0x00012480


	//   ....[112]....
        /*0660*/ 	.word	0x000124d0


	//   ....[113]....
        /*0664*/ 	.word	0x00012500


	//   ....[114]....
        /*0668*/ 	.word	0x00012510


	//   ....[115]....
        /*066c*/ 	.word	0x00012540


	//   ....[116]....
        /*0670*/ 	.word	0x00012570


	//   ....[117]....
        /*0674*/ 	.word	0x000125a0


	//   ....[118]....
        /*0678*/ 	.word	0x000125d0


	//   ....[119]....
        /*067c*/ 	.word	0x00012750


	//   ....[120]....
        /*0680*/ 	.word	0x00012780


	//   ....[121]....
        /*0684*/ 	.word	0x000127b0


	//   ....[122]....
        /*0688*/ 	.word	0x000127e0


	//   ....[123]....
        /*068c*/ 	.word	0x00012810


	//   ....[124]....
        /*0690*/ 	.word	0x00012840


	//   ....[125]....
        /*0694*/ 	.word	0x00012900


	//   ....[126]....
        /*0698*/ 	.word	0x00012920


	//   ....[127]....
        /*069c*/ 	.word	0x00012990


	//   ....[128]....
        /*06a0*/ 	.word	0x00012e00


	//   ....[129]....
        /*06a4*/ 	.word	0x000132f0


	//   ....[130]....
        /*06a8*/ 	.word	0x000133e0


	//   ....[131]....
        /*06ac*/ 	.word	0x000134b0


	//   ....[132]....
        /*06b0*/ 	.word	0x00013520


	//   ....[133]....
        /*06b4*/ 	.word	0x000135c0


	//   ....[134]....
        /*06b8*/ 	.word	0x000136a0


	//   ....[135]....
        /*06bc*/ 	.word	0x000137a0


	//   ....[136]....
        /*06c0*/ 	.word	0x00013810


	//   ....[137]....
        /*06c4*/ 	.word	0x00013900


	//   ....[138]....
        /*06c8*/ 	.word	0x00013970


	//   ....[139]....
        /*06cc*/ 	.word	0x00013a50


	//   ....[140]....
        /*06d0*/ 	.word	0x00013b10


	//   ....[141]....
        /*06d4*/ 	.word	0x00013b70


	//   ....[142]....
        /*06d8*/ 	.word	0x00013bf0


	//   ....[143]....
        /*06dc*/ 	.word	0x00013cc0


	//   ....[144]....
        /*06e0*/ 	.word	0x00013d40


	//   ....[145]....
        /*06e4*/ 	.word	0x00013e30


	//   ....[146]....
        /*06e8*/ 	.word	0x00013eb0


	//   ....[147]....
        /*06ec*/ 	.word	0x00013fa0


	//   ....[148]....
        /*06f0*/ 	.word	0x00014020


	//   ....[149]....
        /*06f4*/ 	.word	0x00014110


	//   ....[150]....
        /*06f8*/ 	.word	0x00014190


	//   ....[151]....
        /*06fc*/ 	.word	0x00014280


	//   ....[152]....
        /*0700*/ 	.word	0x00014300


	//   ....[153]....
        /*0704*/ 	.word	0x000143f0


	//   ....[154]....
        /*0708*/ 	.word	0x00014470


	//   ....[155]....
        /*070c*/ 	.word	0x00014540


	//   ....[156]....
        /*0710*/ 	.word	0x00014670


	//   ....[157]....
        /*0714*/ 	.word	0x00014730


	//   ....[158]....
        /*0718*/ 	.word	0x00014810


	//   ....[159]....
        /*071c*/ 	.word	0x000148f0


	//   ....[160]....
        /*0720*/ 	.word	0x00014950


	//   ....[161]....
        /*0724*/ 	.word	0x00014a30


	//   ....[162]....
        /*0728*/ 	.word	0x00014a90


	//   ....[163]....
        /*072c*/ 	.word	0x00014b70


	//   ....[164]....
        /*0730*/ 	.word	0x00014bd0


	//   ....[165]....
        /*0734*/ 	.word	0x00014ce0


	//   ....[166]....
        /*0738*/ 	.word	0x00014dd0


	//   ....[167]....
        /*073c*/ 	.word	0x00014e70


	//   ....[168]....
        /*0740*/ 	.word	0x00014ed0


	//   ....[169]....
        /*0744*/ 	.word	0x00014ff0


	//   ....[170]....
        /*0748*/ 	.word	0x00015050


	//   ....[171]....
        /*074c*/ 	.word	0x00015170


	//   ....[172]....
        /*0750*/ 	.word	0x000151d0


	//   ....[173]....
        /*0754*/ 	.word	0x000152f0


	//   ....[174]....
        /*0758*/ 	.word	0x00015350


	//   ....[175]....
        /*075c*/ 	.word	0x00015420


	//   ....[176]....
        /*0760*/ 	.word	0x00015580


	//   ....[177]....
        /*0764*/ 	.word	0x00015630


	//   ....[178]....
        /*0768*/ 	.word	0x00015780


	//   ....[179]....
        /*076c*/ 	.word	0x00015830


	//   ....[180]....
        /*0770*/ 	.word	0x00015890


	//   ....[181]....
        /*0774*/ 	.word	0x00015950


	//   ....[182]....
        /*0778*/ 	.word	0x00015a30


	//   ....[183]....
        /*077c*/ 	.word	0x00015af0


	//   ....[184]....
        /*0780*/ 	.word	0x00015bd0


	//   ....[185]....
        /*0784*/ 	.word	0x00015c90


	//   ....[186]....
        /*0788*/ 	.word	0x00015da0


	//   ....[187]....
        /*078c*/ 	.word	0x00015e40


	//   ....[188]....
        /*0790*/ 	.word	0x00015f60


	//   ....[189]....
        /*0794*/ 	.word	0x00015fd0


	//   ....[190]....
        /*0798*/ 	.word	0x00016040


	//   ....[191]....
        /*079c*/ 	.word	0x000160b0


	//   ....[192]....
        /*07a0*/ 	.word	0x00016120


	//   ....[193]....
        /*07a4*/ 	.word	0x000161a0


	//   ....[194]....
        /*07a8*/ 	.word	0x00016230


	//   ....[195]....
        /*07ac*/ 	.word	0x000162c0


	//   ....[196]....
        /*07b0*/ 	.word	0x00016330


	//   ....[197]....
        /*07b4*/ 	.word	0x000163a0


	//   ....[198]....
        /*07b8*/ 	.word	0x00016410


	//   ....[199]....
        /*07bc*/ 	.word	0x00016490


	//   ....[200]....
        /*07c0*/ 	.word	0x00016500


	//   ....[201]....
        /*07c4*/ 	.word	0x000165a0


	//   ....[202]....
        /*07c8*/ 	.word	0x00016630


	//   ....[203]....
        /*07cc*/ 	.word	0x00016750


	//----- nvinfo : EIATTR_REG_RECONFIG
	.align		4
.L_353:
        /*07d0*/ 	.byte	0x01, 0x54
	.zero		2


	//----- nvinfo : EIATTR_SYSCALL_OFFSETS
	.align		4
        /*07d4*/ 	.byte	0x04, 0x46
        /*07d6*/ 	.short	(.L_355 - .L_354)


	//   ....[0]....
.L_354:
        /*07d8*/ 	.word	0x000017d0


	//   ....[1]....
        /*07dc*/ 	.word	0x0000ed40


	//   ....[2]....
        /*07e0*/ 	.word	0x0000ee90


	//   ....[3]....
        /*07e4*/ 	.word	0x0000ef80


	//   ....[4]....
        /*07e8*/ 	.word	0x0000fe50


	//----- nvinfo : EIATTR_MBARRIER_INSTR_OFFSETS
	.align		4
.L_355:
        /*07ec*/ 	.byte	0x04, 0x39
        /*07ee*/ 	.short	(.L_357 - .L_356)


	//   ....[0]....
.L_356:
        /*07f0*/ 	.word	0x00000180
        /*07f4*/ 	.word	0x000000ff
        /*07f8*/ 	.word	0x00038800
        /*07fc*/ 	.short	0x0100
        /*07fe*/ 	.byte	0x08
	.zero		1


	//   ....[1]....
        /*0800*/ 	.word	0x00000190
        /*0804*/ 	.word	0x000000ff
        /*0808*/ 	.word	0x00038820
        /*080c*/ 	.short	0x0100
        /*080e*/ 	.byte	0x08
	.zero		1


	//   ....[2]....
        /*0810*/ 	.word	0x00000280
        /*0814*/ 	.word	0x000000ff
        /*0818*/ 	.word	0x00038830
        /*081c*/ 	.short	0x0100
        /*081e*/ 	.byte	0x08
	.zero		1


	//   ....[3]....
        /*0820*/ 	.word	0x00000290
        /*0824*/ 	.word	0x000000ff
        /*0828*/ 	.word	0x00038840
        /*082c*/ 	.short	0x0100
        /*082e*/ 	.byte	0x08
	.zero		1


	//   ....[4]....
        /*0830*/ 	.word	0x000002a0
        /*0834*/ 	.word	0x000000ff
        /*0838*/ 	.word	0x00038838
        /*083c*/ 	.short	0x0100
        /*083e*/ 	.byte	0x08
	.zero		1


	//   ....[5]....
        /*0840*/ 	.word	0x000002b0
        /*0844*/ 	.word	0x000000ff
        /*0848*/ 	.word	0x00038848
        /*084c*/ 	.short	0x0100
        /*084e*/ 	.byte	0x08
	.zero		1


	//   ....[6]....
        /*0850*/ 	.word	0x000003e0
        /*0854*/ 	.word	0x000000ff
        /*0858*/ 	.word	0x00038850
        /*085c*/ 	.short	0x0100
        /*085e*/ 	.byte	0x08
	.zero		1


	//   ....[7]....
        /*0860*/ 	.word	0x000003f0
        /*0864*/ 	.word	0x000000ff
        /*0868*/ 	.word	0x00038860
        /*086c*/ 	.short	0x0100
        /*086e*/ 	.byte	0x08
	.zero		1


	//   ....[8]....
        /*0870*/ 	.word	0x00000400
        /*0874*/ 	.word	0x000000ff
        /*0878*/ 	.word	0x00038858
        /*087c*/ 	.short	0x0100
        /*087e*/ 	.byte	0x08
	.zero		1


	//   ....[9]....
        /*0880*/ 	.word	0x00000410
        /*0884*/ 	.word	0x000000ff
        /*0888*/ 	.word	0x00038868
        /*088c*/ 	.short	0x0100
        /*088e*/ 	.byte	0x08
	.zero		1


	//   ....[10]....
        /*0890*/ 	.word	0x00000500
        /*0894*/ 	.word	0x000000ff
        /*0898*/ 	.word	0x00038870
        /*089c*/ 	.short	0x0100
        /*089e*/ 	.byte	0x06
	.zero		1


	//   ....[11]....
        /*08a0*/ 	.word	0x00000510
        /*08a4*/ 	.word	0x000000ff
        /*08a8*/ 	.word	0x00038880
        /*08ac*/ 	.short	0x0100
        /*08ae*/ 	.byte	0x06
	.zero		1


	//   ....[12]....
        /*08b0*/ 	.word	0x00000520
        /*08b4*/ 	.word	0x000000ff
        /*08b8*/ 	.word	0x00038878
        /*08bc*/ 	.short	0x0100
        /*08be*/ 	.byte	0x06
	.zero		1


	//   ....[13]....
        /*08c0*/ 	.word	0x00000530
        /*08c4*/ 	.word	0x000000ff
        /*08c8*/ 	.word	0x00038888
        /*08cc*/ 	.short	0x0100
        /*08ce*/ 	.byte	0x06
	.zero		1


	//   ....[14]....
        /*08d0*/ 	.word	0x00000660
        /*08d4*/ 	.word	0x000000ff
        /*08d8*/ 	.word	0x00038890
        /*08dc*/ 	.short	0x0100
        /*08de*/ 	.byte	0x08
	.zero		1


	//   ....[15]....
        /*08e0*/ 	.word	0x00000670
        /*08e4*/ 	.word	0x000000ff
        /*08e8*/ 	.word	0x000388a0
        /*08ec*/ 	.short	0x0100
        /*08ee*/ 	.byte	0x08
	.zero		1


	//   ....[16]....
        /*08f0*/ 	.word	0x00000680
        /*08f4*/ 	.word	0x000000ff
        /*08f8*/ 	.word	0x00038898
        /*08fc*/ 	.short	0x0100
        /*08fe*/ 	.byte	0x08
	.zero		1


	//   ....[17]....
        /*0900*/ 	.word	0x00000690
        /*0904*/ 	.word	0x000000ff
        /*0908*/ 	.word	0x000388a8
        /*090c*/ 	.short	0x0100
        /*090e*/ 	.byte	0x08
	.zero		1


	//   ....[18]....
        /*0910*/ 	.word	0x000007d0
        /*0914*/ 	.word	0x000000ff
        /*0918*/ 	.word	0x000388b0
        /*091c*/ 	.short	0x0100
        /*091e*/ 	.byte	0x08
	.zero		1


	//   ....[19]....
        /*0920*/ 	.word	0x000007e0
        /*0924*/ 	.word	0x000000ff
        /*0928*/ 	.word	0x000388c0
        /*092c*/ 	.short	0x0100
        /*092e*/ 	.byte	0x08
	.zero		1


	//   ....[20]....
        /*0930*/ 	.word	0x000007f0
        /*0934*/ 	.word	0x000000ff
        /*0938*/ 	.word	0x000388b8
        /*093c*/ 	.short	0x0100
        /*093e*/ 	.byte	0x08
	.zero		1


	//   ....[21]....
        /*0940*/ 	.word	0x00000800
        /*0944*/ 	.word	0x000000ff
        /*0948*/ 	.word	0x000388c8
        /*094c*/ 	.short	0x0100
        /*094e*/ 	.byte	0x08
	.zero		1


	//   ....[22]....
        /*0950*/ 	.word	0x00001870
        /*0954*/ 	.word	0x000000ff
        /*0958*/ 	.word	0x00038800
        /*095c*/ 	.short	0x010a
        /*095e*/ 	.byte	0x28
	.zero		1


	//   ....[23]....
        /*0960*/ 	.word	0x00001900
        /*0964*/ 	.word	0x00000000
        /*0968*/ 	.word	0x00038830
        /*096c*/ 	.short	0x010a
        /*096e*/ 	.byte	0x3f
	.zero		1


	//   ....[24]....
        /*0970*/ 	.word	0x00001950
        /*0974*/ 	.word	0x00000000
        /*0978*/ 	.word	0x00038830
        /*097c*/ 	.short	0x010a
        /*097e*/ 	.byte	0x3f
	.zero		1


	//   ....[25]....
        /*0980*/ 	.word	0x00003fa0
        /*0984*/ 	.word	0x000000ff
        /*0988*/ 	.word	0x00000000
        /*098c*/ 	.short	0x0101
        /*098e*/ 	.byte	0x04
	.zero		1


	//   ....[26]....
        /*0990*/ 	.word	0x00005bb0
        /*0994*/ 	.word	0x000000ff
        /*0998*/ 	.word	0x00038830
        /*099c*/ 	.short	0x010a
        /*099e*/ 	.byte	0x3c
	.zero		1


	//   ....[27]....
        /*09a0*/ 	.word	0x00005bf0
        /*09a4*/ 	.word	0x000000ff
        /*09a8*/ 	.word	0x00038830
        /*09ac*/ 	.short	0x010a
        /*09ae*/ 	.byte	0x3c
	.zero		1


	//   ....[28]....
        /*09b0*/ 	.word	0x00008540
        /*09b4*/ 	.word	0x000000ff
        /*09b8*/ 	.word	0x00038850
        /*09bc*/ 	.short	0x010a
        /*09be*/ 	.byte	0x04
	.zero		1


	//   ....[29]....
        /*09c0*/ 	.word	0x00008580
        /*09c4*/ 	.word	0x000000ff
        /*09c8*/ 	.word	0x00038850
        /*09cc*/ 	.short	0x010a
        /*09ce*/ 	.byte	0x04
	.zero		1


	//   ....[30]....
        /*09d0*/ 	.word	0x00008950
        /*09d4*/ 	.word	0x000000ff
        /*09d8*/ 	.word	0x00000000
        /*09dc*/ 	.short	0x0101
        /*09de*/ 	.byte	0x3c
	.zero		1


	//   ....[31]....
        /*09e0*/ 	.word	0x00009490
        /*09e4*/ 	.word	0x000000ff
        /*09e8*/ 	.word	0x00000000
        /*09ec*/ 	.short	0x0101
        /*09ee*/ 	.byte	0x04
	.zero		1


	//   ....[32]....
        /*09f0*/ 	.word	0x00009e10
        /*09f4*/ 	.word	0x000000ff
        /*09f8*/ 	.word	0x00038850
        /*09fc*/ 	.short	0x010a
        /*09fe*/ 	.byte	0x07
	.zero		1


	//   ....[33]....
        /*0a00*/ 	.word	0x00009e50
        /*0a04*/ 	.word	0x000000ff
        /*0a08*/ 	.word	0x00038850
        /*0a0c*/ 	.short	0x010a
        /*0a0e*/ 	.byte	0x07
	.zero		1


	//   ....[34]....
        /*0a10*/ 	.word	0x0000a350
        /*0a14*/ 	.word	0x000000ff
        /*0a18*/ 	.word	0x00000000
        /*0a1c*/ 	.short	0x0101
        /*0a1e*/ 	.byte	0x04
	.zero		1


	//   ....[35]....
        /*0a20*/ 	.word	0x0000c660
        /*0a24*/ 	.word	0x000000ff
        /*0a28*/ 	.word	0x00000000
        /*0a2c*/ 	.short	0x0101
        /*0a2e*/ 	.byte	0x0a
	.zero		1


	//   ....[36]....
        /*0a30*/ 	.word	0x0000f560
        /*0a34*/ 	.word	0x00000005
        /*0a38*/ 	.word	0x00038840
        /*0a3c*/ 	.short	0x010a
        /*0a3e*/ 	.byte	0x3f
	.zero		1


	//   ....[37]....
        /*0a40*/ 	.word	0x0000fb70
        /*0a44*/ 	.word	0x00000005
        /*0a48*/ 	.word	0x00038830
        /*0a4c*/ 	.short	0x0107
        /*0a4e*/ 	.byte	0x3f
	.zero		1


	//   ....[38]....
        /*0a50*/ 	.word	0x0000fc50
        /*0a54*/ 	.word	0x00000005
        /*0a58*/ 	.word	0x00038830
        /*0a5c*/ 	.short	0x0101
        /*0a5e*/ 	.byte	0x3f
	.zero		1


	//   ....[39]....
        /*0a60*/ 	.word	0x00010840
        /*0a64*/ 	.word	0x00000016
        /*0a68*/ 	.word	0x00038800
        /*0a6c*/ 	.short	0x0107
        /*0a6e*/ 	.byte	0x3f
	.zero		1


	//   ....[40]....
        /*0a70*/ 	.word	0x00010940
        /*0a74*/ 	.word	0x00000016
        /*0a78*/ 	.word	0x00038800
        /*0a7c*/ 	.short	0x0101
        /*0a7e*/ 	.byte	0x3f
	.zero		1


	//   ....[41]....
        /*0a80*/ 	.word	0x00010960
        /*0a84*/ 	.word	0x00000016
        /*0a88*/ 	.word	0x00038820
        /*0a8c*/ 	.short	0x010a
        /*0a8e*/ 	.byte	0x3f
	.zero		1


	//   ....[42]....
        /*0a90*/ 	.word	0x00010d60
        /*0a94*/ 	.word	0x00000006
        /*0a98*/ 	.word	0x00038840
        /*0a9c*/ 	.short	0x010a
        /*0a9e*/ 	.byte	0x3f
	.zero		1


	//   ....[43]....
        /*0aa0*/ 	.word	0x000112e0
        /*0aa4*/ 	.word	0x00000006
        /*0aa8*/ 	.word	0x00038830
        /*0aac*/ 	.short	0x0107
        /*0aae*/ 	.byte	0x3f
	.zero		1


	//   ....[44]....
        /*0ab0*/ 	.word	0x00011390
        /*0ab4*/ 	.word	0x00000006
        /*0ab8*/ 	.word	0x00038830
        /*0abc*/ 	.short	0x0101
        /*0abe*/ 	.byte	0x3f
	.zero		1


	//   ....[45]....
        /*0ac0*/ 	.word	0x000113f0
        /*0ac4*/ 	.word	0x00000006
        /*0ac8*/ 	.word	0x00038860
        /*0acc*/ 	.short	0x010a
        /*0ace*/ 	.byte	0x3f
	.zero		1


	//   ....[46]....
        /*0ad0*/ 	.word	0x000118e0
        /*0ad4*/ 	.word	0x00000006
        /*0ad8*/ 	.word	0x00038850
        /*0adc*/ 	.short	0x0107
        /*0ade*/ 	.byte	0x3f
	.zero		1


	//   ....[47]....
        /*0ae0*/ 	.word	0x00011aa0
        /*0ae4*/ 	.word	0x00000006
        /*0ae8*/ 	.word	0x00038850
        /*0aec*/ 	.short	0x0101
        /*0aee*/ 	.byte	0x3f
	.zero		1


	//   ....[48]....
        /*0af0*/ 	.word	0x00011ca0
        /*0af4*/ 	.word	0x00000004
        /*0af8*/ 	.word	0x00038860
        /*0afc*/ 	.short	0x010a
        /*0afe*/ 	.byte	0x3f
	.zero		1


	//   ....[49]....
        /*0b00*/ 	.word	0x000121d0
        /*0b04*/ 	.word	0x00000004
        /*0b08*/ 	.word	0x00038850
        /*0b0c*/ 	.short	0x0107
        /*0b0e*/ 	.byte	0x3f
	.zero		1


	//   ....[50]....
        /*0b10*/ 	.word	0x00012280
        /*0b14*/ 	.word	0x00000004
        /*0b18*/ 	.word	0x00038850
        /*0b1c*/ 	.short	0x0101
        /*0b1e*/ 	.byte	0x3f
	.zero		1


	//   ....[51]....
        /*0b20*/ 	.word	0x00012d80
        /*0b24*/ 	.word	0x00000004
        /*0b28*/ 	.word	0x00038820
        /*0b2c*/ 	.short	0x010a
        /*0b2e*/ 	.byte	0x3f
	.zero		1


	//   ....[52]....
        /*0b30*/ 	.word	0x00012f20
        /*0b34*/ 	.word	0x00000005
        /*0b38*/ 	.word	0x00038840
        /*0b3c*/ 	.short	0x010a
        /*0b3e*/ 	.byte	0x3f
	.zero		1


	//   ....[53]....
        /*0b40*/ 	.word	0x00012fc0
        /*0b44*/ 	.word	0x0000001b
        /*0b48*/ 	.word	0x00038840
        /*0b4c*/ 	.short	0x010a
        /*0b4e*/ 	.byte	0x3f
	.zero		1


	//   ....[54]....
        /*0b50*/ 	.word	0x00013000
        /*0b54*/ 	.word	0x00000005
        /*0b58*/ 	.word	0x00038860
        /*0b5c*/ 	.short	0x010a
        /*0b5e*/ 	.byte	0x3f
	.zero		1


	//   ....[55]....
        /*0b60*/ 	.word	0x00013040
        /*0b64*/ 	.word	0x0000001b
        /*0b68*/ 	.word	0x00038860
        /*0b6c*/ 	.short	0x010a
        /*0b6e*/ 	.byte	0x3f
	.zero		1


	//   ....[56]....
        /*0b70*/ 	.word	0x000130b0
        /*0b74*/ 	.word	0x00000003
        /*0b78*/ 	.word	0x00038800
        /*0b7c*/ 	.short	0x010a
        /*0b7e*/ 	.byte	0x3f
	.zero		1


	//   ....[57]....
        /*0b80*/ 	.word	0x00013100
        /*0b84*/ 	.word	0x00000000
        /*0b88*/ 	.word	0x00038830
        /*0b8c*/ 	.short	0x010a
        /*0b8e*/ 	.byte	0x3f
	.zero		1


	//   ....[58]....
        /*0b90*/ 	.word	0x00013160
        /*0b94*/ 	.word	0x00000004
        /*0b98*/ 	.word	0x00038830
        /*0b9c*/ 	.short	0x010a
        /*0b9e*/ 	.byte	0x3f
	.zero		1


	//   ....[59]....
        /*0ba0*/ 	.word	0x000131c0
        /*0ba4*/ 	.word	0x00000002
        /*0ba8*/ 	.word	0x00038850
        /*0bac*/ 	.short	0x010a
        /*0bae*/ 	.byte	0x3f
	.zero		1


	//   ....[60]....
        /*0bb0*/ 	.word	0x00013220
        /*0bb4*/ 	.word	0x00000007
        /*0bb8*/ 	.word	0x00038850
        /*0bbc*/ 	.short	0x010a
        /*0bbe*/ 	.byte	0x3f
	.zero		1


	//   ....[61]....
        /*0bc0*/ 	.word	0x00013330
        /*0bc4*/ 	.word	0x00000005
        /*0bc8*/ 	.word	0x00038840
        /*0bcc*/ 	.short	0x010a
        /*0bce*/ 	.byte	0x3f
	.zero		1


	//   ....[62]....
        /*0bd0*/ 	.word	0x00014570
        /*0bd4*/ 	.word	0x00000016
        /*0bd8*/ 	.word	0x00038820
        /*0bdc*/ 	.short	0x010a
        /*0bde*/ 	.byte	0x3f
	.zero		1


	//   ....[63]....
        /*0be0*/ 	.word	0x000145c0
        /*0be4*/ 	.word	0x00000006
        /*0be8*/ 	.word	0x00038840
        /*0bec*/ 	.short	0x010a
        /*0bee*/ 	.byte	0x3f
	.zero		1


	//   ....[64]....
        /*0bf0*/ 	.word	0x00014d20
        /*0bf4*/ 	.word	0x00000006
        /*0bf8*/ 	.word	0x00038860
        /*0bfc*/ 	.short	0x010a
        /*0bfe*/ 	.byte	0x3f
	.zero		1


	//   ....[65]....
        /*0c00*/ 	.word	0x000154d0
        /*0c04*/ 	.word	0x00000004
        /*0c08*/ 	.word	0x00038860
        /*0c0c*/ 	.short	0x010a
        /*0c0e*/ 	.byte	0x3f
	.zero		1


	//   ....[66]....
        /*0c10*/ 	.word	0x00016670
        /*0c14*/ 	.word	0x00000004
        /*0c18*/ 	.word	0x00038820
        /*0c1c*/ 	.short	0x010a
        /*0c1e*/ 	.byte	0x3f
	.zero		1


	//   ....[67]....
        /*0c20*/ 	.word	0x00016810
        /*0c24*/ 	.word	0x00000005
        /*0c28*/ 	.word	0x00038840
        /*0c2c*/ 	.short	0x010a
        /*0c2e*/ 	.byte	0x3f
	.zero		1


	//   ....[68]....
        /*0c30*/ 	.word	0x00016860
        /*0c34*/ 	.word	0x0000001b
        /*0c38*/ 	.word	0x00038840
        /*0c3c*/ 	.short	0x010a
        /*0c3e*/ 	.byte	0x3f
	.zero		1


	//   ....[69]....
        /*0c40*/ 	.word	0x000168b0
        /*0c44*/ 	.word	0x00000005
        /*0c48*/ 	.word	0x00038860
        /*0c4c*/ 	.short	0x010a
        /*0c4e*/ 	.byte	0x3f
	.zero		1


	//----- nvinfo : EIATTR_NUM_MBARRIERS
	.align		4
.L_357:
        /*0c50*/ 	.byte	0x03, 0x38
        /*0c52*/ 	.short	0x0016


	//----- nvinfo : EIATTR_EXIT_INSTR_OFFSETS
	.align		4
        /*0c54*/ 	.byte	0x04, 0x1c
        /*0c56*/ 	.short	(.L_359 - .L_358)


	//   ....[0]....
.L_358:
        /*0c58*/ 	.word	0x00000990


	//   ....[1]....
        /*0c5c*/ 	.word	0x0000db20


	//   ....[2]....
        /*0c60*/ 	.word	0x00013090


	//----- nvinfo : EIATTR_MAX_THREADS
	.align		4
.L_359:
        /*0c64*/ 	.byte	0x04, 0x05
        /*0c66*/ 	.short	(.L_361 - .L_360)
.L_360:
        /*0c68*/ 	.word	0x00000180
        /*0c6c*/ 	.word	0x00000001
        /*0c70*/ 	.word	0x00000001


	//----- nvinfo : EIATTR_CRS_STACK_SIZE
	.align		4
.L_361:
        /*0c74*/ 	.byte	0x04, 0x1e
        /*0c76*/ 	.short	(.L_363 - .L_362)
.L_362:
        /*0c78*/ 	.word	0x00000000


	//----- nvinfo : EIATTR_CBANK_PARAM_SIZE
	.align		4
.L_363:
        /*0c7c*/ 	.byte	0x03, 0x19
        /*0c7e*/ 	.short	0x0af0


	//----- nvinfo : EIATTR_PARAM_CBANK
	.align		4
        /*0c80*/ 	.byte	0x04, 0x0a
        /*0c82*/ 	.short	(.L_365 - .L_364)
	.align		4
.L_364:
        /*0c84*/ 	.word	index@(.nv.constant0._ZN7cutlass13device_kernelIN5flash11enable_sm90INS1_16FlashAttnFwdSm90INS1_25CollectiveMainloopFwdSm90ILi2EN4cute5tupleIJNS5_1CILi1EEES8_S8_EEENS6_IJNS7_ILi128EEENS7_ILi80EEENS7_ILi256EEEEEELi256ENS_6half_tEfNS_4arch4Sm90ELb0ELb0ELb0ELb1ELb1ELb0ELb0ELb1ELb1ELb1ELb0ELb0EEENS1_21CollectiveEpilogueFwdINS6_IJSA_SC_SB_EEES9_SE_SG_Li256ELb1ELb1ELb0ELb0EEENS1_36VarlenDynamicPersistentTileSchedulerILi128ELi80ELi256ELi128ELb0ELb1ELb1ELb0ELb1ELb1EEEEEEEEEvNT_6ParamsE)
        /*0c88*/ 	.short	0x0210
        /*0c8a*/ 	.short	0x0af0


	//----- nvinfo : EIATTR_SW_WAR
	.align		4
.L_365:
        /*0c8c*/ 	.byte	0x04, 0x36
        /*0c8e*/ 	.short	(.L_367 - .L_366)
.L_366:
        /*0c90*/ 	.word	0x00000008
.L_367:


//--------------------- .nv.info._ZN7cutlass13device_kernelIN5flash11enable_sm90INS1_16FlashAttnFwdSm90INS1_25CollectiveMainloopFwdSm90ILi2EN4cute5tupleIJNS5_1CILi1EEES8_S8_EEENS6_IJNS7_ILi128EEENS7_ILi80EEENS7_ILi256EEEEEELi256ENS_6half_tEfNS_4arch4Sm90ELb0ELb0ELb0ELb1ELb1ELb1ELb0ELb1ELb1ELb1ELb0ELb0EEENS1_21CollectiveEpilogueFwdINS6_IJSA_SC_SB_EEES9_SE_SG_Li256ELb1ELb1ELb0ELb0EEENS1_36VarlenDynamicPersistentTileSchedulerILi128ELi80ELi256ELi128ELb0ELb1ELb1ELb0ELb1ELb1EEEEEEEEEvNT_6ParamsE --------------------------
	.section	.nv.info._ZN7cutlass13device_kernelIN5flash11enable_sm90INS1_16FlashAttnFwdSm90INS1_25CollectiveMainloopFwdSm90ILi2EN4cute5tupleIJNS5_1CILi1EEES8_S8_EEENS6_IJNS7_ILi128EEENS7_ILi80EEENS7_ILi256EEEEEELi256ENS_6half_tEfNS_4arch4Sm90ELb0ELb0ELb0ELb1ELb1ELb1ELb0ELb1ELb1ELb1ELb0ELb0EEENS1_21CollectiveEpilogueFwdINS6_IJSA_SC_SB_EEES9_SE_SG_Li256ELb1ELb1ELb0ELb0EEENS1_36VarlenDynamicPersistentTileSchedulerILi128ELi80ELi256ELi128ELb0ELb1ELb1ELb0ELb1ELb1EEEEEEEEEvNT_6ParamsE,"",@"SHT_CUDA_INFO"
	.sectionflags	@""
	.align	4


	//----- nvinfo : EIATTR_CUDA_API_VERSION
	.align		4
        /*0000*/ 	.byte	0x04, 0x37
        /*0002*/ 	.short	(.L_369 - .L_368)
.L_368:
        /*0004*/ 	.word	0x00000082


	//----- nvinfo : EIATTR_KPARAM_INFO
	.align		4
.L_369:
        /*0008*/ 	.byte	0x04, 0x17
        /*000a*/ 	.short	(.L_371 - .L_370)
.L_370:
        /*000c*/ 	.word	0x00000000
        /*0010*/ 	.short	0x0000
        /*0012*/ 	.short	0x0070
        /*0014*/ 	.byte	0x00, 0xf0, 0x01, 0x2a


	//----- nvinfo : EIATTR_SPARSE_MMA_MASK
	.align		4
.L_371:
        /*0018*/ 	.byte	0x03, 0x50
        /*001a*/ 	.short	0x0000


	//----- nvinfo : EIATTR_MAXREG_COUNT
	.align		4
        /*001c*/ 	.byte	0x03, 0x1b
        /*001e*/ 	.short	0x00a8


	//----- nvinfo : EIATTR_NUM_BARRIERS
	.align		4
        /*0020*/ 	.byte	0x02, 0x4c
        /*0022*/ 	.byte	0x10
	.zero		1


	//----- nvinfo : EIATTR_EXTERNS
	.align		4
        /*0024*/ 	.byte	0x04, 0x0f
        /*0026*/ 	.short	(.L_373 - .L_372)


	//   ....[0]....
	.align		4
.L_372:
        /*0028*/ 	.word	index@(__assertfail)


	//----- nvinfo : EIATTR_ANNOTATIONS
	.align		4
.L_373:
        /*002c*/ 	.byte	0x04, 0x55
        /*002e*/ 	.short	(.L_375 - .L_374)


	//   ....[0]....
.L_374:
        /* <DEDUP_REMOVED lines=54> */


	//----- nvinfo : EIATTR_MERCURY_ISA_VERSION
	.align		4
.L_375:
        /*0380*/ 	.byte	0x03, 0x5f
        /*0382*/ 	.short	0x0101


	//----- nvinfo : EIATTR_UNUSED_LOAD_BYTE_OFFSET
	.align		4
        /*0384*/ 	.byte	0x04, 0x44
        /*0386*/ 	.short	(.L_377 - .L_376)


	//   ....[0]....
.L_376:
        /*0388*/ 	.word	0x00000a30
        /*038c*/ 	.word	0x0000fff0


	//   ....[1]....
        /*0390*/ 	.word	0x0001ce30
        /*0394*/ 	.word	0x0000fff0


	//----- nvinfo : EIATTR_INT_WARP_WIDE_INSTR_OFFSETS
	.align		4
.L_377:
        /*0398*/ 	.byte	0x04, 0x31
        /*039a*/ 	.short	(.L_379 - .L_378)


	//   ....[0]....
.L_378:
        /*039c*/ 	.word	0x00000130


	//   ....[1]....
        /*03a0*/ 	.word	0x00000170


	//   ....[2]....
        /*03a4*/ 	.word	0x000001e0


	//   ....[3]....
        /*03a8*/ 	.word	0x00022800


	//   ....[4]....
        /*03ac*/ 	.word	0x000228a0


	//   ....[5]....
        /*03b0*/ 	.word	0x00025970


	//   ....[6]....
        /*03b4*/ 	.word	0x00025a10


	//----- nvinfo : EIATTR_COOP_GROUP_MASK_REGIDS
	.align		4
.L_379:
        /*03b8*/ 	.byte	0x04, 0x29
        /*03ba*/ 	.short	(.L_381 - .L_380)


	//   ....[0]....
.L_380:
        /*03bc*/ 	.word	0xffffffff


	//   ....[1]....
        /*03c0*/ 	.word	0xffffffff


	//   ....[2]....
        /*03c4*/ 	.word	0xffffffff


	//   ....[3]....
        /*03c8*/ 	.word	0xffffffff


	//   ....[4]....
        /*03cc*/ 	.word	0xffffffff


	//   ....[5]....
        /*03d0*/ 	.word	0xffffffff


	//   ....[6]....
        /*03d4*/ 	.word	0xffffffff


	//   ....[7]....
        /*03d8*/ 	.word	0xffffffff


	//   ....[8]....
        /*03dc*/ 	.word	0xffffffff


	//   ....[9]....
        /*03e0*/ 	.word	0xffffffff


	//   ....[10]....
        /*03e4*/ 	.word	0xffffffff


	//   ....[11]....
        /*03e8*/ 	.word	0xffffffff


	//   ....[12]....
        /*03ec*/ 	.word	0xffffffff


	//   ....[13]....
        /*03f0*/ 	.word	0xffffffff


	//   ....[14]....
        /*03f4*/ 	.word	0xffffffff


	//   ....[15]....
        /*03f8*/ 	.word	0xffffffff


	//   ....[16]....
        /*03fc*/ 	.word	0xffffffff


	//   ....[17]....
        /*0400*/ 	.word	0xffffffff


	//   ....[18]....
        /*0404*/ 	.word	0xffffffff


	//   ....[19]....
        /*0408*/ 	.word	0xffffffff


	//   ....[20]....
        /*040c*/ 	.word	0xffffffff


	//   ....[21]....
        /*0410*/ 	.word	0xffffffff


	//   ....[22]....
        /*0414*/ 	.word	0xffffffff


	//   ....[23]....
        /*0418*/ 	.word	0xffffffff


	//   ....[24]....
        /*041c*/ 	.word	0xffffffff


	//   ....[25]....
        /*0420*/ 	.word	0xffffffff


	//   ....[26]....
        /*0424*/ 	.word	0xffffffff


	//   ....[27]....
        /*0428*/ 	.word	0xffffffff


	//   ....[28]....
        /*042c*/ 	.word	0xffffffff


	//   ....[29]....
        /*0430*/ 	.word	0xffffffff


	//   ....[30]....
        /*0434*/ 	.word	0xffffffff


	//   ....[31]....
        /*0438*/ 	.word	0xffffffff


	//   ....[32]....
        /*043c*/ 	.word	0xffffffff


	//   ....[33]....
        /*0440*/ 	.word	0xffffffff


	//   ....[34]....
        /*0444*/ 	.word	0xffffffff


	//   ....[35]....
        /*0448*/ 	.word	0xffffffff


	//   ....[36]....
        /*044c*/ 	.word	0xffffffff


	//   ....[37]....
        /*0450*/ 	.word	0xffffffff


	//   ....[38]....
        /*0454*/ 	.word	0xffffffff


	//   ....[39]....
        /*0458*/ 	.word	0xffffffff


	//   ....[40]....
        /*045c*/ 	.word	0xffffffff


	//   ....[41]....
        /*0460*/ 	.word	0xffffffff


	//   ....[42]....
        /*0464*/ 	.word	0xffffffff


	//   ....[43]....
        /*0468*/ 	.word	0xffffffff


	//   ....[44]....
        /*046c*/ 	.word	0xffffffff


	//   ....[45]....
        /*0470*/ 	.word	0xffffffff


	//   ....[46]....
        /*0474*/ 	.word	0xffffffff


	//   ....[47]....
        /*0478*/ 	.word	0xffffffff


	//   ....[48]....
        /*047c*/ 	.word	0xffffffff


	//   ....[49]....
        /*0480*/ 	.word	0xffffffff


	//   ....[50]....
        /*0484*/ 	.word	0xffffffff


	//   ....[51]....
        /*0488*/ 	.word	0xffffffff


	//   ....[52]....
        /*048c*/ 	.word	0xffffffff


	//   ....[53]....
        /*0490*/ 	.word	0xffffffff


	//   ....[54]....
        /*0494*/ 	.word	0xffffffff


	//   ....[55]....
        /*0498*/ 	.word	0xffffffff


	//   ....[56]....
        /*049c*/ 	.word	0xffffffff


	//   ....[57]....
        /*04a0*/ 	.word	0xffffffff


	//   ....[58]....
        /*04a4*/ 	.word	0xffffffff


	//   ....[59]....
        /*04a8*/ 	.word	0xffffffff


	//   ....[60]....
        /*04ac*/ 	.word	0xffffffff


	//   ....[61]....
        /*04b0*/ 	.word	0xffffffff


	//   ....[62]....
        /*04b4*/ 	.word	0xffffffff


	//   ....[63]....
        /*04b8*/ 	.word	0xffffffff


	//   ....[64]....
        /*04bc*/ 	.word	0xffffffff


	//   ....[65]....
        /*04c0*/ 	.word	0xffffffff


	//   ....[66]....
        /*04c4*/ 	.word	0xffffffff


	//   ....[67]....
        /*04c8*/ 	.word	0xffffffff


	//   ....[68]....
        /*04cc*/ 	.word	0xffffffff


	//   ....[69]....
        /*04d0*/ 	.word	0xffffffff


	//   ....[70]....
        /*04d4*/ 	.word	0xffffffff


	//   ....[71]....
        /*04d8*/ 	.word	0xffffffff


	//   ....[72]....
        /*04dc*/ 	.word	0xffffffff


	//   ....[73]....
        /*04e0*/ 	.word	0xffffffff


	//   ....[74]....
        /*04e4*/ 	.word	0xffffffff


	//   ....[75]....
        /*04e8*/ 	.word	0xffffffff


	//   ....[76]....
        /*04ec*/ 	.word	0xffffffff


	//   ....[77]....
        /*04f0*/ 	.word	0xffffffff


	//   ....[78]....
        /*04f4*/ 	.word	0xffffffff


	//   ....[79]....
        /*04f8*/ 	.word	0xffffffff


	//   ....[80]....
        /*04fc*/ 	.word	0xffffffff


	//   ....[81]....
        /*0500*/ 	.word	0xffffffff


	//   ....[82]....
        /*0504*/ 	.word	0xffffffff


	//   ....[83]....
        /*0508*/ 	.word	0xffffffff


	//   ....[84]....
        /*050c*/ 	.word	0xffffffff


	//   ....[85]....
        /*0510*/ 	.word	0xffffffff


	//   ....[86]....
        /*0514*/ 	.word	0xffffffff


	//   ....[87]....
        /*0518*/ 	.word	0xffffffff


	//   ....[88]....
        /*051c*/ 	.word	0xffffffff


	//   ....[89]....
        /*0520*/ 	.word	0xffffffff


	//   ....[90]....
        /*0524*/ 	.word	0xffffffff


	//   ....[91]....
        /*0528*/ 	.word	0xffffffff


	//   ....[92]....
        /*052c*/ 	.word	0xffffffff


	//   ....[93]....
        /*0530*/ 	.word	0xffffffff


	//   ....[94]....
        /*0534*/ 	.word	0xffffffff


	//   ....[95]....
        /*0538*/ 	.word	0xffffffff


	//   ....[96]....
        /*053c*/ 	.word	0xffffffff


	//   ....[97]....
        /*0540*/ 	.word	0xffffffff


	//   ....[98]....
        /*0544*/ 	.word	0xffffffff


	//   ....[99]....
        /*0548*/ 	.word	0xffffffff


	//   ....[100]....
        /*054c*/ 	.word	0xffffffff


	//   ....[101]....
        /*0550*/ 	.word	0xffffffff


	//   ....[102]....
        /*0554*/ 	.word	0xffffffff


	//   ....[103]....
        /*0558*/ 	.word	0xffffffff


	//   ....[104]....
        /*055c*/ 	.word	0xffffffff


	//   ....[105]....
        /*0560*/ 	.word	0xffffffff


	//   ....[106]....
        /*0564*/ 	.word	0xffffffff


	//   ....[107]....
        /*0568*/ 	.word	0xffffffff


	//   ....[108]....
        /*056c*/ 	.word	0xffffffff


	//   ....[109]....
        /*0570*/ 	.word	0xffffffff


	//   ....[110]....
        /*0574*/ 	.word	0xffffffff


	//   ....[111]....
        /*0578*/ 	.word	0xffffffff


	//   ....[112]....
        /*057c*/ 	.word	0xffffffff


	//   ....[113]....
        /*0580*/ 	.word	0xffffffff


	//   ....[114]....
        /*0584*/ 	.word	0xffffffff


	//   ....[115]....
        /*0588*/ 	.word	0xffffffff


	//   ....[116]....
        /*058c*/ 	.word	0xffffffff


	//   ....[117]....
        /*0590*/ 	.word	0xffffffff


	//   ....[118]....
        /*0594*/ 	.word	0xffffffff


	//   ....[119]....
        /*0598*/ 	.word	0xffffffff


	//   ....[120]....
        /*059c*/ 	.word	0xffffffff


	//   ....[121]....
        /*05a0*/ 	.word	0xffffffff


	//   ....[122]....
        /*05a4*/ 	.word	0xffffffff


	//   ....[123]....
        /*05a8*/ 	.word	0xffffffff


	//   ....[124]....
        /*05ac*/ 	.word	0xffffffff


	//   ....[125]....
        /*05b0*/ 	.word	0xffffffff


	//   ....[126]....
        /*05b4*/ 	.word	0xffffffff


	//   ....[127]....
        /*05b8*/ 	.word	0xffffffff


	//   ....[128]....
        /*05bc*/ 	.word	0xffffffff


	//   ....[129]....
        /*05c0*/ 	.word	0xffffffff


	//   ....[130]....
        /*05c4*/ 	.word	0xffffffff


	//   ....[131]....
        /*05c8*/ 	.word	0xffffffff


	//   ....[132]....
        /*05cc*/ 	.word	0xffffffff


	//   ....[133]....
        /*05d0*/ 	.word	0xffffffff


	//   ....[134]....
        /*05d4*/ 	.word	0xffffffff


	//   ....[135]....
        /*05d8*/ 	.word	0xffffffff


	//   ....[136]....
        /*05dc*/ 	.word	0xffffffff


	//   ....[137]....
        /*05e0*/ 	.word	0xffffffff


	//   ....[138]....
        /*05e4*/ 	.word	0xffffffff


	//   ....[139]....
        /*05e8*/ 	.word	0xffffffff


	//   ....[140]....
        /*05ec*/ 	.word	0xffffffff


	//   ....[141]....
        /*05f0*/ 	.word	0xffffffff


	//   ....[142]....
        /*05f4*/ 	.word	0xffffffff


	//   ....[143]....
        /*05f8*/ 	.word	0xffffffff


	//   ....[144]....
        /*05fc*/ 	.word	0xffffffff


	//   ....[145]....
        /*0600*/ 	.word	0xffffffff


	//   ....[146]....
        /*0604*/ 	.word	0xffffffff


	//   ....[147]....
        /*0608*/ 	.word	0xffffffff


	//   ....[148]....
        /*060c*/ 	.word	0xffffffff


	//   ....[149]....
        /*0610*/ 	.word	0xffffffff


	//   ....[150]....
        /*0614*/ 	.word	0xffffffff


	//   ....[151]....
        /*0618*/ 	.word	0xffffffff


	//   ....[152]....
        /*061c*/ 	.word	0xffffffff


	//   ....[153]....
        /*0620*/ 	.word	0xffffffff


	//   ....[154]....
        /*0624*/ 	.word	0xffffffff


	//   ....[155]....
        /*0628*/ 	.word	0xffffffff


	//   ....[156]....
        /*062c*/ 	.word	0xffffffff


	//   ....[157]....
        /*0630*/ 	.word	0xffffffff


	//   ....[158]....
        /*0634*/ 	.word	0xffffffff


	//   ....[159]....
        /*0638*/ 	.word	0xffffffff


	//   ....[160]....
        /*063c*/ 	.word	0xffffffff


	//   ....[161]....
        /*0640*/ 	.word	0xffffffff


	//   ....[162]....
        /*0644*/ 	.word	0xffffffff


	//   ....[163]....
        /*0648*/ 	.word	0x0500000f


	//   ....[164]....
        /*064c*/ 	.word	0x0500000f


	//   ....[165]....
        /*0650*/ 	.word	0x0500000f


	//   ....[166]....
        /*0654*/ 	.word	0x0500000f


	//   ....[167]....
        /*0658*/ 	.word	0x0500000f


	//   ....[168]....
        /*065c*/ 	.word	0x0500000f


	//   ....[169]....
        /*0660*/ 	.word	0x0500000f


	//   ....[170]....
        /*0664*/ 	.word	0x0500000f


	//   ....[171]....
        /*0668*/ 	.word	0x0500000f


	//   ....[172]....
        /*066c*/ 	.word	0x0500000f


	//   ....[173]....
        /*0670*/ 	.word	0x0500000f


	//   ....[174]....
        /*0674*/ 	.word	0x0500000f


	//   ....[175]....
        /*0678*/ 	.word	0x0500000f


	//   ....[176]....
        /*067c*/ 	.word	0x0500000f


	//   ....[177]....
        /*0680*/ 	.word	0x0500000f


	//   ....[178]....
        /*0684*/ 	.word	0x0500000f


	//   ....[179]....
        /*0688*/ 	.word	0x0500000f


	//   ....[180]....
        /*068c*/ 	.word	0x0500000f


	//   ....[181]....
        /*0690*/ 	.word	0x0500000f


	//   ....[182]....
        /*0694*/ 	.word	0x0500000f


	//   ....[183]....
        /*0698*/ 	.word	0x0500000f


	//   ....[184]....
        /*069c*/ 	.word	0x0500000f


	//   ....[185]....
        /*06a0*/ 	.word	0x0500000f


	//   ....[186]....
        /*06a4*/ 	.word	0x0500000f


	//   ....[187]....
        /*06a8*/ 	.word	0x0500000f


	//   ....[188]....
        /*06ac*/ 	.word	0x0500000f


	//   ....[189]....
        /*06b0*/ 	.word	0x0500000f


	//   ....[190]....
        /*06b4*/ 	.word	0x0500000f


	//   ....[191]....
        /*06b8*/ 	.word	0x0500000f


	//   ....[192]....
        /*06bc*/ 	.word	0x0500000f


	//   ....[193]....
        /*06c0*/ 	.word	0x0500000f


	//   ....[194]....
        /*06c4*/ 	.word	0x0500000f


	//   ....[195]....
        /*06c8*/ 	.word	0x0500000f


	//   ....[196]....
        /*06cc*/ 	.word	0x0500000f


	//   ....[197]....
        /*06d0*/ 	.word	0x0500000f


	//   ....[198]....
        /*06d4*/ 	.word	0x0500000f


	//   ....[199]....
        /*06d8*/ 	.word	0x0500000f


	//   ....[200]....
        /*06dc*/ 	.word	0x0500000f


	//   ....[201]....
        /*06e0*/ 	.word	0x0500000f


	//   ....[202]....
        /*06e4*/ 	.word	0x0500000f


	//   ....[203]....
        /*06e8*/ 	.word	0x0500000f


	//   ....[204]....
        /*06ec*/ 	.word	0x0500000f


	//   ....[205]....
        /*06f0*/ 	.word	0x0500000f


	//   ....[206]....
        /*06f4*/ 	.word	0x0500000f


	//   ....[207]....
        /*06f8*/ 	.word	0x0500000f


	//   ....[208]....
        /*06fc*/ 	.word	0x0500000f


	//   ....[209]....
        /*0700*/ 	.word	0x0500000f


	//   ....[210]....
        /*0704*/ 	.word	0x0500000f


	//   ....[211]....
        /*0708*/ 	.word	0x0500000f


	//   ....[212]....
        /*070c*/ 	.word	0x0500000f


	//   ....[213]....
        /*0710*/ 	.word	0x0500000f


	//   ....[214]....
        /*0714*/ 	.word	0x0500000f


	//   ....[215]....
        /*0718*/ 	.word	0x0500000f


	//   ....[216]....
        /*071c*/ 	.word	0x0500000f


	//   ....[217]....
        /*0720*/ 	.word	0x0500000f


	//   ....[218]....
        /*0724*/ 	.word	0x0500000f


	//   ....[219]....
        /*0728*/ 	.word	0x0500000f


	//   ....[220]....
        /*072c*/ 	.word	0x0500000f


	//   ....[221]....
        /*0730*/ 	.word	0x0500000f


	//   ....[222]....
        /*0734*/ 	.word	0x0500000f


	//   ....[223]....
        /*0738*/ 	.word	0x0500000f


	//   ....[224]....
        /*073c*/ 	.word	0x0500000f


	//   ....[225]....
        /*0740*/ 	.word	0x0500000f


	//   ....[226]....
        /*0744*/ 	.word	0x0500000f


	//   ....[227]....
        /*0748*/ 	.word	0x0500000f


	//   ....[228]....
        /*074c*/ 	.word	0x0500000f


	//   ....[229]....
        /*0750*/ 	.word	0x0500000f


	//   ....[230]....
        /*0754*/ 	.word	0x0500000f


	//   ....[231]....
        /*0758*/ 	.word	0x0500000f


	//   ....[232]....
        /*075c*/ 	.word	0x0500000f


	//   ....[233]....
        /*0760*/ 	.word	0x0500000f


	//   ....[234]....
        /*0764*/ 	.word	0x0500000f


	//   ....[235]....
        /*0768*/ 	.word	0x0500000f


	//   ....[236]....
        /*076c*/ 	.word	0x0500000f


	//   ....[237]....
        /*0770*/ 	.word	0x0500000f


	//   ....[238]....
        /*0774*/ 	.word	0x0500000f


	//   ....[239]....
        /*0778*/ 	.word	0x0500000f


	//   ....[240]....
        /*077c*/ 	.word	0x0500000f


	//   ....[241]....
        /*0780*/ 	.word	0x0500000f


	//   ....[242]....
        /*0784*/ 	.word	0x0500000f


	//   ....[243]....
        /*0788*/ 	.word	0x0500000f


	//   ....[244]....
        /*078c*/ 	.word	0x0500000f


	//   ....[245]....
        /*0790*/ 	.word	0x0500000f


	//   ....[246]....
        /*0794*/ 	.word	0x0500000f


	//   ....[247]....
        /*0798*/ 	.word	0x0500000f


	//   ....[248]....
        /*079c*/ 	.word	0x0500000f


	//   ....[249]....
        /*07a0*/ 	.word	0x0500000f


	//   ....[250]....
        /*07a4*/ 	.word	0x0500000f


	//   ....[251]....
        /*07a8*/ 	.word	0x0500000f


	//   ....[252]....
        /*07ac*/ 	.word	0x0500000f


	//   ....[253]....
        /*07b0*/ 	.word	0x0500000f


	//   ....[254]....
        /*07b4*/ 	.word	0x0500000f


	//   ....[255]....
        /*07b8*/ 	.word	0x0500000f


	//   ....[0]....
        /*07bc*/ 	.word	0x0500000f


	//   ....[1]....
        /*07c0*/ 	.word	0x0500000f


	//   ....[2]....
        /*07c4*/ 	.word	0x0500000f


	//   ....[3]....
        /*07c8*/ 	.word	0x0500000f


	//   ....[4]....
        /*07cc*/ 	.word	0x0500000f


	//   ....[5]....
        /*07d0*/ 	.word	0x0500000f


	//   ....[6]....
        /*07d4*/ 	.word	0x0500000f


	//   ....[7]....
        /*07d8*/ 	.word	0x0500000f


	//   ....[8]....
        /*07dc*/ 	.word	0x0500000f


	//----- nvinfo : EIATTR_COOP_GROUP_INSTR_OFFSETS
	.align		4
.L_381:
        /*07e0*/ 	.byte	0x04, 0x28
        /*07e2*/ 	.short	(.L_383 - .L_382)


	//   ....[0]....
.L_382:
        /*07e4*/ 	.word	0x00000060


	//   ....[1]....
        /*07e8*/ 	.word	0x00000140


	//   ....[2]....
        /*07ec*/ 	.word	0x00000190


	//   ....[3]....
        /*07f0*/ 	.word	0x000003c0


	//   ....[4]....
        /*07f4*/ 	.word	0x00000520


	//   ....[5]....
        /*07f8*/ 	.word	0x00000640


	//   ....[6]....
        /*07fc*/ 	.word	0x000007a0


	//   ....[7]....
        /*0800*/ 	.word	0x00003340


	//   ....[8]....
        /*0804*/ 	.word	0x00003350


	//   ....[9]....
        /*0808*/ 	.word	0x00004150


	//   ....[10]....
        /*080c*/ 	.word	0x00004160


	//   ....[11]....
        /*0810*/ 	.word	0x00004ef0


	//   ....[12]....
        /*0814*/ 	.word	0x00004f00


	//   ....[13]....
        /*0818*/ 	.word	0x00006990


	//   ....[14]....
        /*081c*/ 	.word	0x000069a0


	//   ....[15]....
        /*0820*/ 	.word	0x00007830


	//   ....[16]....
        /*0824*/ 	.word	0x00007840


	//   ....[17]....
        /*0828*/ 	.word	0x00008850


	//   ....[18]....
        /*082c*/ 	.word	0x00008860


	//   ....[19]....
        /*0830*/ 	.word	0x00009ac0


	//   ....[20]....
        /*0834*/ 	.word	0x00009ad0


	//   ....[21]....
        /*0838*/ 	.word	0x00009c90


	//   ....[22]....
        /*083c*/ 	.word	0x00009ca0


	//   ....[23]....
        /*0840*/ 	.word	0x00009e70


	//   ....[24]....
        /*0844*/ 	.word	0x00009e80


	//   ....[25]....
        /*0848*/ 	.word	0x0000a2f0


	//   ....[26]....
        /*084c*/ 	.word	0x0000a300


	//   ....[27]....
        /*0850*/ 	.word	0x0000a480


	//   ....[28]....
        /*0854*/ 	.word	0x0000a4a0


	//   ....[29]....
        /*0858*/ 	.word	0x0000a630


	//   ....[30]....
        /*085c*/ 	.word	0x0000a650


	//   ....[31]....
        /*0860*/ 	.word	0x0000ae30


	//   ....[32]....
        /*0864*/ 	.word	0x0000b450


	//   ....[33]....
        /*0868*/ 	.word	0x0000b460


	//   ....[34]....
        /*086c*/ 	.word	0x0000b470


	//   ....[35]....
        /*0870*/ 	.word	0x0000b480


	//   ....[36]....
        /*0874*/ 	.word	0x0000e6e0


	//   ....[37]....
        /*0878*/ 	.word	0x0000e6f0


	//   ....[38]....
        /*087c*/ 	.word	0x0000e700


	//   ....[39]....
        /*0880*/ 	.word	0x0000e710


	//   ....[40]....
        /*0884*/ 	.word	0x00015b70


	//   ....[41]....
        /*0888*/ 	.word	0x00015c70


	//   ....[42]....
        /*088c*/ 	.word	0x00016100


	//   ....[43]....
        /*0890*/ 	.word	0x000161a0


	//   ....[44]....
        /*0894*/ 	.word	0x0001ace0


	//   ....[45]....
        /*0898*/ 	.word	0x0001ad00


	//   ....[46]....
        /*089c*/ 	.word	0x0001ad20


	//   ....[47]....
        /*08a0*/ 	.word	0x0001ad40


	//   ....[48]....
        /*08a4*/ 	.word	0x0001c120


	//   ....[49]....
        /*08a8*/ 	.word	0x0001c1d0


	//   ....[50]....
        /*08ac*/ 	.word	0x0001c3a0


	//   ....[51]....
        /*08b0*/ 	.word	0x0001c3c0


	//   ....[52]....
        /*08b4*/ 	.word	0x0001e090


	//   ....[53]....
        /*08b8*/ 	.word	0x0001e0d0


	//   ....[54]....
        /*08bc*/ 	.word	0x0001e100


	//   ....[55]....
        /*08c0*/ 	.word	0x0001e130


	//   ....[56]....
        /*08c4*/ 	.word	0x0001e9b0


	//   ....[57]....
        /*08c8*/ 	.word	0x0001e9d0


	//   ....[58]....
        /*08cc*/ 	.word	0x0001eb20


	//   ....[59]....
        /*08d0*/ 	.word	0x0001eb40


	//   ....[60]....
        /*08d4*/ 	.word	0x0001ec90


	//   ....[61]....
        /*08d8*/ 	.word	0x0001ecb0


	//   ....[62]....
        /*08dc*/ 	.word	0x0001ee10


	//   ....[63]....
        /*08e0*/ 	.word	0x0001ee30


	//   ....[64]....
        /*08e4*/ 	.word	0x0001f7a0


	//   ....[65]....
        /*08e8*/ 	.word	0x0001f7b0


	//   ....[66]....
        /*08ec*/ 	.word	0x0001f900


	//   ....[67]....
        /*08f0*/ 	.word	0x0001f920


	//   ....[68]....
        /*08f4*/ 	.word	0x0001fa70


	//   ....[69]....
        /*08f8*/ 	.word	0x0001fa90


	//   ....[70]....
        /*08fc*/ 	.word	0x0001fbf0


	//   ....[71]....
        /*0900*/ 	.word	0x0001fc10


	//   ....[72]....
        /*0904*/ 	.word	0x0001fdf0


	//   ....[73]....
        /*0908*/ 	.word	0x0001ffb0


	//   ....[74]....
        /*090c*/ 	.word	0x0001ffe0


	//   ....[75]....
        /*0910*/ 	.word	0x00020010


	//   ....[76]....
        /*0914*/ 	.word	0x00020040


	//   ....[77]....
        /*0918*/ 	.word	0x00020070


	//   ....[78]....
        /*091c*/ 	.word	0x000200a0


	//   ....[79]....
        /*0920*/ 	.word	0x00020220


	//   ....[80]....
        /*0924*/ 	.word	0x00020250


	//   ....[81]....
        /*0928*/ 	.word	0x00020280


	//   ....[82]....
        /*092c*/ 	.word	0x000202b0


	//   ....[83]....
        /*0930*/ 	.word	0x000202e0


	//   ....[84]....
        /*0934*/ 	.word	0x00020310


	//   ....[85]....
        /*0938*/ 	.word	0x000203a0


	//   ....[86]....
        /*093c*/ 	.word	0x000203d0


	//   ....[87]....
        /*0940*/ 	.word	0x00020450


	//   ....[88]....
        /*0944*/ 	.word	0x00020fc0


	//   ....[89]....
        /*0948*/ 	.word	0x00023420


	//   ....[90]....
        /*094c*/ 	.word	0x00023460


	//   ....[91]....
        /*0950*/ 	.word	0x000234a0


	//   ....[92]....
        /*0954*/ 	.word	0x00023560


	//   ....[93]....
        /*0958*/ 	.word	0x00023590


	//   ....[94]....
        /*095c*/ 	.word	0x000235f0


	//   ....[95]....
        /*0960*/ 	.word	0x00023630


	//   ....[96]....
        /*0964*/ 	.word	0x00023690


	//   ....[97]....
        /*0968*/ 	.word	0x000236b0


	//   ....[98]....
        /*096c*/ 	.word	0x000236e0


	//   ....[99]....
        /*0970*/ 	.word	0x00023f40


	//   ....[100]....
        /*0974*/ 	.word	0x00023f80


	//   ....[101]....
        /*0978*/ 	.word	0x00023fa0


	//   ....[102]....
        /*097c*/ 	.word	0x00024040


	//   ....[103]....
        /*0980*/ 	.word	0x00024050


	//   ....[104]....
        /*0984*/ 	.word	0x00024100


	//   ....[105]....
        /*0988*/ 	.word	0x00024110


	//   ....[106]....
        /*098c*/ 	.word	0x000241c0


	//   ....[107]....
        /*0990*/ 	.word	0x000241d0


	//   ....[108]....
        /*0994*/ 	.word	0x00024280


	//   ....[109]....
        /*0998*/ 	.word	0x00024290


	//   ....[110]....
        /*099c*/ 	.word	0x00024340


	//   ....[111]....
        /*09a0*/ 	.word	0x00024350


	//   ....[112]....
        /*09a4*/ 	.word	0x00024400


	//   ....[113]....
        /*09a8*/ 	.word	0x00024410


	//   ....[114]....
        /*09ac*/ 	.word	0x00024450


	//   ....[115]....
        /*09b0*/ 	.word	0x00024ca0


	//   ....[116]....
        /*09b4*/ 	.word	0x00024ce0


	//   ....[117]....
        /*09b8*/ 	.word	0x00024d10


	//   ....[118]....
        /*09bc*/ 	.word	0x00024dd0


	//   ....[119]....
        /*09c0*/ 	.word	0x00024e00


	//   ....[120]....
        /*09c4*/ 	.word	0x00024e50


	//   ....[121]....
        /*09c8*/ 	.word	0x00024e80


	//   ....[122]....
        /*09cc*/ 	.word	0x00024ed0


	//   ....[123]....
        /*09d0*/ 	.word	0x00024f00


	//   ....[124]....
        /*09d4*/ 	.word	0x00024f70


	//   ....[125]....
        /*09d8*/ 	.word	0x00025270


	//   ....[126]....
        /*09dc*/ 	.word	0x000252a0


	//   ....[127]....
        /*09e0*/ 	.word	0x00025360


	//   ....[128]....
        /*09e4*/ 	.word	0x00025370


	//   ....[129]....
        /*09e8*/ 	.word	0x00025420


	//   ....[130]....
        /*09ec*/ 	.word	0x00025430


	//   ....[131]....
        /*09f0*/ 	.word	0x000254e0


	//   ....[132]....
        /*09f4*/ 	.word	0x000254f0


	//   ....[133]....
        /*09f8*/ 	.word	0x00025500


	//   ....[134]....
        /*09fc*/ 	.word	0x000255b0


	//   ....[135]....
        /*0a00*/ 	.word	0x00025b70


	//   ....[136]....
        /*0a04*/ 	.word	0x00025bb0


	//   ....[137]....
        /*0a08*/ 	.word	0x00025c50


	//   ....[138]....
        /*0a0c*/ 	.word	0x00025c80


	//   ....[139]....
        /*0a10*/ 	.word	0x00025d10


	//   ....[140]....
        /*0a14*/ 	.word	0x00025d40


	//   ....[141]....
        /*0a18*/ 	.word	0x00025dd0


	//   ....[142]....
        /*0a1c*/ 	.word	0x00025e00


	//   ....[143]....
        /*0a20*/ 	.word	0x00025e10


	//   ....[144]....
        /*0a24*/ 	.word	0x00025ea0


	//   ....[145]....
        /*0a28*/ 	.word	0x00026300


	//   ....[146]....
        /*0a2c*/ 	.word	0x00026350


	//   ....[147]....
        /*0a30*/ 	.word	0x00026380


	//   ....[148]....
        /*0a34*/ 	.word	0x00026390


	//   ....[149]....
        /*0a38*/ 	.word	0x000263c0


	//   ....[150]....
        /*0a3c*/ 	.word	0x000263f0


	//   ....[151]....
        /*0a40*/ 	.word	0x00026420


	//   ....[152]....
        /*0a44*/ 	.word	0x00026450


	//   ....[153]....
        /*0a48*/ 	.word	0x000265e0


	//   ....[154]....
        /*0a4c*/ 	.word	0x00026610


	//   ....[155]....
        /*0a50*/ 	.word	0x00026640


	//   ....[156]....
        /*0a54*/ 	.word	0x00026670


	//   ....[157]....
        /*0a58*/ 	.word	0x000266a0


	//   ....[158]....
        /*0a5c*/ 	.word	0x000266d0


	//   ....[159]....
        /*0a60*/ 	.word	0x00026790


	//   ....[160]....
        /*0a64*/ 	.word	0x000267b0


	//   ....[161]....
        /*0a68*/ 	.word	0x00026820


	//   ....[162]....
        /*0a6c*/ 	.word	0x00026c90


	//   ....[163]....
        /*0a70*/ 	.word	0x00026fb0


	//   ....[164]....
        /*0a74*/ 	.word	0x00027040


	//   ....[165]....
        /*0a78*/ 	.word	0x000270e0


	//   ....[166]....
        /*0a7c*/ 	.word	0x00027170


	//   ....[167]....
        /*0a80*/ 	.word	0x00027210


	//   ....[168]....
        /*0a84*/ 	.word	0x000272a0


	//   ....[169]....
        /*0a88*/ 	.word	0x00027390


	//   ....[170]....
        /*0a8c*/ 	.word	0x00027420


	//   ....[171]....
        /*0a90*/ 	.word	0x000274c0


	//   ....[172]....
        /*0a94*/ 	.word	0x00027550


	//   ....[173]....
        /*0a98*/ 	.word	0x000275f0


	//   ....[174]....
        /*0a9c*/ 	.word	0x00027680


	//   ....[175]....
        /*0aa0*/ 	.word	0x00027770


	//   ....[176]....
        /*0aa4*/ 	.word	0x00027800


	//   ....[177]....
        /*0aa8*/ 	.word	0x000278a0


	//   ....[178]....
        /*0aac*/ 	.word	0x00027930


	//   ....[179]....
        /*0ab0*/ 	.word	0x000279d0


	//   ....[180]....
        /*0ab4*/ 	.word	0x00027a60


	//   ....[181]....
        /*0ab8*/ 	.word	0x00027b50


	//   ....[182]....
        /*0abc*/ 	.word	0x00027be0


	//   ....[183]....
        /*0ac0*/ 	.word	0x00027c30


	//   ....[184]....
        /*0ac4*/ 	.word	0x00027c80


	//   ....[185]....
        /*0ac8*/ 	.word	0x00027d60


	//   ....[186]....
        /*0acc*/ 	.word	0x00027df0


	//   ....[187]....
        /*0ad0*/ 	.word	0x00027e40


	//   ....[188]....
        /*0ad4*/ 	.word	0x00027e90


	//   ....[189]....
        /*0ad8*/ 	.word	0x000280f0


	//   ....[190]....
        /*0adc*/ 	.word	0x000283d0


	//   ....[191]....
        /*0ae0*/ 	.word	0x000284c0


	//   ....[192]....
        /*0ae4*/ 	.word	0x00028570


	//   ....[193]....
        /*0ae8*/ 	.word	0x000286f0


	//   ....[194]....
        /*0aec*/ 	.word	0x00028740


	//   ....[195]....
        /*0af0*/ 	.word	0x00028850


	//   ....[196]....
        /*0af4*/ 	.word	0x000288b0


	//   ....[197]....
        /*0af8*/ 	.word	0x000289c0


	//   ....[198]....
        /*0afc*/ 	.word	0x00028a20


	//   ....[199]....
        /*0b00*/ 	.word	0x00028b20


	//   ....[200]....
        /*0b04*/ 	.word	0x00028b70


	//   ....[201]....
        /*0b08*/ 	.word	0x00028c20


	//   ....[202]....
        /*0b0c*/ 	.word	0x00028c80


	//   ....[203]....
        /*0b10*/ 	.word	0x00028db0


	//   ....[204]....
        /*0b14*/ 	.word	0x00028e00


	//   ....[205]....
        /*0b18*/ 	.word	0x00028f40


	//   ....[206]....
        /*0b1c*/ 	.word	0x00028f90


	//   ....[207]....
        /*0b20*/ 	.word	0x000290d0


	//   ....[208]....
        /*0b24*/ 	.word	0x00029120


	//   ....[209]....
        /*0b28*/ 	.word	0x00029260


	//   ....[210]....
        /*0b2c*/ 	.word	0x000292b0


	//   ....[211]....
        /*0b30*/ 	.word	0x000293f0


	//   ....[212]....
        /*0b34*/ 	.word	0x00029440


	//   ....[213]....
        /*0b38*/ 	.word	0x00029580


	//   ....[214]....
        /*0b3c*/ 	.word	0x000295d0


	//   ....[215]....
        /*0b40*/ 	.word	0x000296f0


	//   ....[216]....
        /*0b44*/ 	.word	0x00029740


	//   ....[217]....
        /*0b48*/ 	.word	0x00029870


	//   ....[218]....
        /*0b4c*/ 	.word	0x00029910


	//   ....[219]....
        /*0b50*/ 	.word	0x00029ab0


	//   ....[220]....
        /*0b54*/ 	.word	0x00029b00


	//   ....[221]....
        /*0b58*/ 	.word	0x00029c00


	//   ....[222]....
        /*0b5c*/ 	.word	0x00029c50


	//   ....[223]....
        /*0b60*/ 	.word	0x00029d50


	//   ....[224]....
        /*0b64*/ 	.word	0x00029da0


	//   ....[225]....
        /*0b68*/ 	.word	0x00029ed0


	//   ....[226]....
        /*0b6c*/ 	.word	0x00029f20


	//   ....[227]....
        /*0b70*/ 	.word	0x0002a010


	//   ....[228]....
        /*0b74*/ 	.word	0x0002a0b0


	//   ....[229]....
        /*0b78*/ 	.word	0x0002a1f0


	//   ....[230]....
        /*0b7c*/ 	.word	0x0002a240


	//   ....[231]....
        /*0b80*/ 	.word	0x0002a380


	//   ....[232]....
        /*0b84*/ 	.word	0x0002a3d0


	//   ....[233]....
        /*0b88*/ 	.word	0x0002a510


	//   ....[234]....
        /*0b8c*/ 	.word	0x0002a560


	//   ....[235]....
        /*0b90*/ 	.word	0x0002a6a0


	//   ....[236]....
        /*0b94*/ 	.word	0x0002a6f0


	//   ....[237]....
        /*0b98*/ 	.word	0x0002a7e0


	//   ....[238]....
        /*0b9c*/ 	.word	0x0002a890


	//   ....[239]....
        /*0ba0*/ 	.word	0x0002aa40


	//   ....[240]....
        /*0ba4*/ 	.word	0x0002aa90


	//   ....[241]....
        /*0ba8*/ 	.word	0x0002abc0


	//   ....[242]....
        /*0bac*/ 	.word	0x0002ac10


	//   ....[243]....
        /*0bb0*/ 	.word	0x0002ad40


	//   ....[244]....
        /*0bb4*/ 	.word	0x0002ad90


	//   ....[245]....
        /*0bb8*/ 	.word	0x0002aec0


	//   ....[246]....
        /*0bbc*/ 	.word	0x0002af10


	//   ....[247]....
        /*0bc0*/ 	.word	0x0002afa0


	//   ....[248]....
        /*0bc4*/ 	.word	0x0002b040


	//   ....[249]....
        /*0bc8*/ 	.word	0x0002b170


	//   ....[250]....
        /*0bcc*/ 	.word	0x0002b1e0


	//   ....[251]....
        /*0bd0*/ 	.word	0x0002b250


	//   ....[252]....
        /*0bd4*/ 	.word	0x0002b2c0


	//   ....[253]....
        /*0bd8*/ 	.word	0x0002b330


	//   ....[254]....
        /*0bdc*/ 	.word	0x0002b3b0


	//   ....[255]....
        /*0be0*/ 	.word	0x0002b440


	//   ....[0]....
        /*0be4*/ 	.word	0x0002b4d0


	//   ....[1]....
        /*0be8*/ 	.word	0x0002b540


	//   ....[2]....
        /*0bec*/ 	.word	0x0002b5b0


	//   ....[3]....
        /*0bf0*/ 	.word	0x0002b620


	//   ....[4]....
        /*0bf4*/ 	.word	0x0002b6a0


	//   ....[5]....
        /*0bf8*/ 	.word	0x0002b710


	//   ....[6]....
        /*0bfc*/ 	.word	0x0002b7b0


	//   ....[7]....
        /*0c00*/ 	.word	0x0002b840


	//   ....[8]....
        /*0c04*/ 	.word	0x0002b960


	//----- nvinfo : EIATTR_REG_RECONFIG
	.align		4
.L_383:
        /*0c08*/ 	.byte	0x01, 0x54
	.zero		2


	//----- nvinfo : EIATTR_SYSCALL_OFFSETS
	.align		4
        /*0c0c*/ 	.byte	0x04, 0x46
        /*0c0e*/ 	.short	(.L_385 - .L_384)


	//   ....[0]....
.L_384:
        /*0c10*/ 	.word	0x00001690


	//   ....[1]....
        /*0c14*/ 	.word	0x000017e0


	//   ....[2]....
        /*0c18*/ 	.word	0x0000afd0


	//   ....[3]....
        /*0c1c*/ 	.word	0x0000b360


	//   ....[4]....
        /*0c20*/ 	.word	0x00022a00


	//   ....[5]....
        /*0c24*/ 	.word	0x00022b50


	//   ....[6]....
        /*0c28*/ 	.word	0x00022c40


	//   ....[7]....
        /*0c2c*/ 	.word	0x00023b70


	//----- nvinfo : EIATTR_MBARRIER_INSTR_OFFSETS
	.align		4
.L_385:
        /*0c30*/ 	.byte	0x04, 0x39
        /*0c32*/ 	.short	(.L_387 - .L_386)


	//   ....[0]....
.L_386:
        /*0c34*/ 	.word	0x00000270
        /*0c38*/ 	.word	0x000000ff
        /*0c3c*/ 	.word	0x00038800
        /*0c40*/ 	.short	0x0100
        /*0c42*/ 	.byte	0x08
	.zero		1


	//   ....[1]....
        /*0c44*/ 	.word	0x00000280
        /*0c48*/ 	.word	0x000000ff
        /*0c4c*/ 	.word	0x00038820
        /*0c50*/ 	.short	0x0100
        /*0c52*/ 	.byte	0x08
	.zero		1


	//   ....[2]....
        /*0c54*/ 	.word	0x00000370
        /*0c58*/ 	.word	0x000000ff
        /*0c5c*/ 	.word	0x00038830
        /*0c60*/ 	.short	0x0100
        /*0c62*/ 	.byte	0x08
	.zero		1


	//   ....[3]....
        /*0c64*/ 	.word	0x00000380
        /*0c68*/ 	.word	0x000000ff
        /*0c6c*/ 	.word	0x00038840
        /*0c70*/ 	.short	0x0100
        /*0c72*/ 	.byte	0x08
	.zero		1


	//   ....[4]....
        /*0c74*/ 	.word	0x00000390
        /*0c78*/ 	.word	0x000000ff
        /*0c7c*/ 	.word	0x00038838
        /*0c80*/ 	.short	0x0100
        /*0c82*/ 	.byte	0x08
	.zero		1


	//   ....[5]....
        /*0c84*/ 	.word	0x000003a0
        /*0c88*/ 	.word	0x000000ff
        /*0c8c*/ 	.word	0x00038848
        /*0c90*/ 	.short	0x0100
        /*0c92*/ 	.byte	0x08
	.zero		1


	//   ....[6]....
        /*0c94*/ 	.word	0x000004d0
        /*0c98*/ 	.word	0x000000ff
        /*0c9c*/ 	.word	0x00038850
        /*0ca0*/ 	.short	0x0100
        /*0ca2*/ 	.byte	0x08
	.zero		1


	//   ....[7]....
        /*0ca4*/ 	.word	0x000004e0
        /*0ca8*/ 	.word	0x000000ff
        /*0cac*/ 	.word	0x00038860
        /*0cb0*/ 	.short	0x0100
        /*0cb2*/ 	.byte	0x08
	.zero		1


	//   ....[8]....
        /*0cb4*/ 	.word	0x000004f0
        /*0cb8*/ 	.word	0x000000ff
        /*0cbc*/ 	.word	0x00038858
        /*0cc0*/ 	.short	0x0100
        /*0cc2*/ 	.byte	0x08
	.zero		1


	//   ....[9]....
        /*0cc4*/ 	.word	0x00000500
        /*0cc8*/ 	.word	0x000000ff
        /*0ccc*/ 	.word	0x00038868
        /*0cd0*/ 	.short	0x0100
        /*0cd2*/ 	.byte	0x08
	.zero		1


	//   ....[10]....
        /*0cd4*/ 	.word	0x000005f0
        /*0cd8*/ 	.word	0x000000ff
        /*0cdc*/ 	.word	0x00038870
        /*0ce0*/ 	.short	0x0100
        /*0ce2*/ 	.byte	0x06
	.zero		1


	//   ....[11]....
        /*0ce4*/ 	.word	0x00000600
        /*0ce8*/ 	.word	0x000000ff
        /*0cec*/ 	.word	0x00038880
        /*0cf0*/ 	.short	0x0100
        /*0cf2*/ 	.byte	0x06
	.zero		1


	//   ....[12]....
        /*0cf4*/ 	.word	0x00000610
        /*0cf8*/ 	.word	0x000000ff
        /*0cfc*/ 	.word	0x00038878
        /*0d00*/ 	.short	0x0100
        /*0d02*/ 	.byte	0x06
	.zero		1


	//   ....[13]....
        /*0d04*/ 	.word	0x00000620
        /*0d08*/ 	.word	0x000000ff
        /*0d0c*/ 	.word	0x00038888
        /*0d10*/ 	.short	0x0100
        /*0d12*/ 	.byte	0x06
	.zero		1


	//   ....[14]....
        /*0d14*/ 	.word	0x00000750
        /*0d18*/ 	.word	0x000000ff
        /*0d1c*/ 	.word	0x00038890
        /*0d20*/ 	.short	0x0100
        /*0d22*/ 	.byte	0x08
	.zero		1


	//   ....[15]....
        /*0d24*/ 	.word	0x00000760
        /*0d28*/ 	.word	0x000000ff
        /*0d2c*/ 	.word	0x000388a0
        /*0d30*/ 	.short	0x0100
        /*0d32*/ 	.byte	0x08
	.zero		1


	//   ....[16]....
        /*0d34*/ 	.word	0x00000770
        /*0d38*/ 	.word	0x000000ff
        /*0d3c*/ 	.word	0x00038898
        /*0d40*/ 	.short	0x0100
        /*0d42*/ 	.byte	0x08
	.zero		1


	//   ....[17]....
        /*0d44*/ 	.word	0x00000780
        /*0d48*/ 	.word	0x000000ff
        /*0d4c*/ 	.word	0x000388a8
        /*0d50*/ 	.short	0x0100
        /*0d52*/ 	.byte	0x08
	.zero		1


	//   ....[18]....
        /*0d54*/ 	.word	0x000008b0
        /*0d58*/ 	.word	0x000000ff
        /*0d5c*/ 	.word	0x000388b0
        /*0d60*/ 	.short	0x0100
        /*0d62*/ 	.byte	0x08
	.zero		1


	//   ....[19]....
        /*0d64*/ 	.word	0x000008c0
        /*0d68*/ 	.word	0x000000ff
        /*0d6c*/ 	.word	0x000388c0
        /*0d70*/ 	.short	0x0100
        /*0d72*/ 	.byte	0x08
	.zero		1


	//   ....[20]....
        /*0d74*/ 	.word	0x000008d0
        /*0d78*/ 	.word	0x000000ff
        /*0d7c*/ 	.word	0x000388b8
        /*0d80*/ 	.short	0x0100
        /*0d82*/ 	.byte	0x08
	.zero		1


	//   ....[21]....
        /*0d84*/ 	.word	0x000008e0
        /*0d88*/ 	.word	0x000000ff
        /*0d8c*/ 	.word	0x000388c8
        /*0d90*/ 	.short	0x0100
        /*0d92*/ 	.byte	0x08
	.zero		1


	//   ....[22]....
        /*0d94*/ 	.word	0x000032f0
        /*0d98*/ 	.word	0x00000059
        /*0d9c*/ 	.word	0x00038890
        /*0da0*/ 	.short	0x010a
        /*0da2*/ 	.byte	0x3f
	.zero		1


	//   ....[23]....
        /*0da4*/ 	.word	0x00006930
        /*0da8*/ 	.word	0x00000059
        /*0dac*/ 	.word	0x00038890
        /*0db0*/ 	.short	0x010a
        /*0db2*/ 	.byte	0x3f
	.zero		1


	//   ....[24]....
        /*0db4*/ 	.word	0x00009900
        /*0db8*/ 	.word	0x00000059
        /*0dbc*/ 	.word	0x00038890
        /*0dc0*/ 	.short	0x010a
        /*0dc2*/ 	.byte	0x3f
	.zero		1


	//   ....[25]....
        /*0dc4*/ 	.word	0x0000a100
        /*0dc8*/ 	.word	0x0000000b
        /*0dcc*/ 	.word	0x00000000
        /*0dd0*/ 	.short	0x0101
        /*0dd2*/ 	.byte	0x3f
	.zero		1


	//   ....[26]....
        /*0dd4*/ 	.word	0x0000a140
        /*0dd8*/ 	.word	0x00000059
        /*0ddc*/ 	.word	0x000388b0
        /*0de0*/ 	.short	0x010a
        /*0de2*/ 	.byte	0x3f
	.zero		1


	//   ....[27]....
        /*0de4*/ 	.word	0x0000a890
        /*0de8*/ 	.word	0x00000059
        /*0dec*/ 	.word	0x00000000
        /*0df0*/ 	.short	0x0101
        /*0df2*/ 	.byte	0x3f
	.zero		1


	//   ....[28]....
        /*0df4*/ 	.word	0x0000b060
        /*0df8*/ 	.word	0x00000016
        /*0dfc*/ 	.word	0x00038800
        /*0e00*/ 	.short	0x010a
        /*0e02*/ 	.byte	0x3f
	.zero		1


	//   ....[29]....
        /*0e04*/ 	.word	0x0000b0b0
        /*0e08*/ 	.word	0x00000016
        /*0e0c*/ 	.word	0x00038800
        /*0e10*/ 	.short	0x010a
        /*0e12*/ 	.byte	0x3f
	.zero		1


	//   ....[30]....
        /*0e14*/ 	.word	0x0000bbc0
        /*0e18*/ 	.word	0x00000016
        /*0e1c*/ 	.word	0x00038800
        /*0e20*/ 	.short	0x010a
        /*0e22*/ 	.byte	0x3f
	.zero		1


	//   ....[31]....
        /*0e24*/ 	.word	0x0000ed20
        /*0e28*/ 	.word	0x00000016
        /*0e2c*/ 	.word	0x00038800
        /*0e30*/ 	.short	0x010a
        /*0e32*/ 	.byte	0x3f
	.zero		1


	//   ....[32]....
        /*0e34*/ 	.word	0x000120f0
        /*0e38*/ 	.word	0x00000000
        /*0e3c*/ 	.word	0x00038830
        /*0e40*/ 	.short	0x010a
        /*0e42*/ 	.byte	0x3f
	.zero		1


	//   ....[33]....
        /*0e44*/ 	.word	0x00012140
        /*0e48*/ 	.word	0x00000000
        /*0e4c*/ 	.word	0x00038830
        /*0e50*/ 	.short	0x010a
        /*0e52*/ 	.byte	0x3f
	.zero		1


	//   ....[34]....
        /*0e54*/ 	.word	0x00016000
        /*0e58*/ 	.word	0x00000000
        /*0e5c*/ 	.word	0x00000000
        /*0e60*/ 	.short	0x0101
        /*0e62*/ 	.byte	0x3f
	.zero		1


	//   ....[35]....
        /*0e64*/ 	.word	0x00016f70
        /*0e68*/ 	.word	0x00000009
        /*0e6c*/ 	.word	0x00038830
        /*0e70*/ 	.short	0x010a
        /*0e72*/ 	.byte	0x3f
	.zero		1


	//   ....[36]....
        /*0e74*/ 	.word	0x00017000
        /*0e78*/ 	.word	0x00000009
        /*0e7c*/ 	.word	0x00038830
        /*0e80*/ 	.short	0x010a
        /*0e82*/ 	.byte	0x3f
	.zero		1


	//   ....[37]....
        /*0e84*/ 	.word	0x0001a710
        /*0e88*/ 	.word	0x00000006
        /*0e8c*/ 	.word	0x00038850
        /*0e90*/ 	.short	0x010a
        /*0e92*/ 	.byte	0x3f
	.zero		1


	//   ....[38]....
        /*0e94*/ 	.word	0x0001a760
        /*0e98*/ 	.word	0x00000006
        /*0e9c*/ 	.word	0x00038850
        /*0ea0*/ 	.short	0x010a
        /*0ea2*/ 	.byte	0x3f
	.zero		1


	//   ....[39]....
        /*0ea4*/ 	.word	0x0001b2c0
        /*0ea8*/ 	.word	0x000000a1
        /*0eac*/ 	.word	0x00000000
        /*0eb0*/ 	.short	0x0101
        /*0eb2*/ 	.byte	0x3f
	.zero		1


	//   ....[40]....
        /*0eb4*/ 	.word	0x0001b660
        /*0eb8*/ 	.word	0x00000006
        /*0ebc*/ 	.word	0x00000000
        /*0ec0*/ 	.short	0x0101
        /*0ec2*/ 	.byte	0x3f
	.zero		1


	//   ....[41]....
        /*0ec4*/ 	.word	0x0001c020
        /*0ec8*/ 	.word	0x00000008
        /*0ecc*/ 	.word	0x00038850
        /*0ed0*/ 	.short	0x010a
        /*0ed2*/ 	.byte	0x3f
	.zero		1


	//   ....[42]....
        /*0ed4*/ 	.word	0x0001c0c0
        /*0ed8*/ 	.word	0x00000008
        /*0edc*/ 	.word	0x00038850
        /*0ee0*/ 	.short	0x010a
        /*0ee2*/ 	.byte	0x3f
	.zero		1


	//   ....[43]....
        /*0ee4*/ 	.word	0x0001cd70
        /*0ee8*/ 	.word	0x00000005
        /*0eec*/ 	.word	0x00000000
        /*0ef0*/ 	.short	0x0101
        /*0ef2*/ 	.byte	0x3f
	.zero		1


	//   ....[44]....
        /*0ef4*/ 	.word	0x0001e9c0
        /*0ef8*/ 	.word	0x00000000
        /*0efc*/ 	.word	0x00000000
        /*0f00*/ 	.short	0x0101
        /*0f02*/ 	.byte	0x3f
	.zero		1


	//   ....[45]....
        /*0f04*/ 	.word	0x000210a0
        /*0f08*/ 	.word	0x00000016
        /*0f0c*/ 	.word	0x00038820
        /*0f10*/ 	.short	0x010a
        /*0f12*/ 	.byte	0x3f
	.zero		1


	//   ....[46]....
        /*0f14*/ 	.word	0x00021130
        /*0f18*/ 	.word	0x00000009
        /*0f1c*/ 	.word	0x000388a0
        /*0f20*/ 	.short	0x010a
        /*0f22*/ 	.byte	0x3f
	.zero		1


	//   ....[47]....
        /*0f24*/ 	.word	0x00021680
        /*0f28*/ 	.word	0x00000009
        /*0f2c*/ 	.word	0x000388c0
        /*0f30*/ 	.short	0x010a
        /*0f32*/ 	.byte	0x3f
	.zero		1


	//   ....[48]....
        /*0f34*/ 	.word	0x00021c80
        /*0f38*/ 	.word	0x00000008
        /*0f3c*/ 	.word	0x000388a0
        /*0f40*/ 	.short	0x010a
        /*0f42*/ 	.byte	0x3f
	.zero		1


	//   ....[49]....
        /*0f44*/ 	.word	0x000221c0
        /*0f48*/ 	.word	0x00000008
        /*0f4c*/ 	.word	0x000388c0
        /*0f50*/ 	.short	0x010a
        /*0f52*/ 	.byte	0x3f
	.zero		1


	//   ....[50]....
        /*0f54*/ 	.word	0x00023230
        /*0f58*/ 	.word	0x00000005
        /*0f5c*/ 	.word	0x00038840
        /*0f60*/ 	.short	0x010a
        /*0f62*/ 	.byte	0x3f
	.zero		1


	//   ....[51]....
        /*0f64*/ 	.word	0x00023860
        /*0f68*/ 	.word	0x00000005
        /*0f6c*/ 	.word	0x00038830
        /*0f70*/ 	.short	0x0107
        /*0f72*/ 	.byte	0x3f
	.zero		1


	//   ....[52]....
        /*0f74*/ 	.word	0x00023940
        /*0f78*/ 	.word	0x00000005
        /*0f7c*/ 	.word	0x00038830
        /*0f80*/ 	.short	0x0101
        /*0f82*/ 	.byte	0x3f
	.zero		1


	//   ....[53]....
        /*0f84*/ 	.word	0x000245a0
        /*0f88*/ 	.word	0x00000016
        /*0f8c*/ 	.word	0x00038800
        /*0f90*/ 	.short	0x0107
        /*0f92*/ 	.byte	0x3f
	.zero		1


	//   ....[54]....
        /*0f94*/ 	.word	0x000246a0
        /*0f98*/ 	.word	0x00000016
        /*0f9c*/ 	.word	0x00038800
        /*0fa0*/ 	.short	0x0101
        /*0fa2*/ 	.byte	0x3f
	.zero		1


	//   ....[55]....
        /*0fa4*/ 	.word	0x000246c0
        /*0fa8*/ 	.word	0x00000016
        /*0fac*/ 	.word	0x00038820
        /*0fb0*/ 	.short	0x010a
        /*0fb2*/ 	.byte	0x3f
	.zero		1


	//   ....[56]....
        /*0fb4*/ 	.word	0x00024af0
        /*0fb8*/ 	.word	0x00000006
        /*0fbc*/ 	.word	0x00038840
        /*0fc0*/ 	.short	0x010a
        /*0fc2*/ 	.byte	0x3f
	.zero		1


	//   ....[57]....
        /*0fc4*/ 	.word	0x00025090
        /*0fc8*/ 	.word	0x00000006
        /*0fcc*/ 	.word	0x00038830
        /*0fd0*/ 	.short	0x0107
        /*0fd2*/ 	.byte	0x3f
	.zero		1


	//   ....[58]....
        /*0fd4*/ 	.word	0x00025150
        /*0fd8*/ 	.word	0x00000006
        /*0fdc*/ 	.word	0x00038830
        /*0fe0*/ 	.short	0x0101
        /*0fe2*/ 	.byte	0x3f
	.zero		1


	//   ....[59]....
        /*0fe4*/ 	.word	0x000251b0
        /*0fe8*/ 	.word	0x00000006
        /*0fec*/ 	.word	0x00038860
        /*0ff0*/ 	.short	0x010a
        /*0ff2*/ 	.byte	0x3f
	.zero		1


	//   ....[60]....
        /*0ff4*/ 	.word	0x000256c0
        /*0ff8*/ 	.word	0x00000006
        /*0ffc*/ 	.word	0x00038850
        /*1000*/ 	.short	0x0107
        /*1002*/ 	.byte	0x3f
	.zero		1


	//   ....[61]....
        /*1004*/ 	.word	0x000258a0
        /*1008*/ 	.word	0x00000006
        /*100c*/ 	.word	0x00038850
        /*1010*/ 	.short	0x0101
        /*1012*/ 	.byte	0x3f
	.zero		1


	//   ....[62]....
        /*1014*/ 	.word	0x00025ac0
        /*1018*/ 	.word	0x00000004
        /*101c*/ 	.word	0x00038860
        /*1020*/ 	.short	0x010a
        /*1022*/ 	.byte	0x3f
	.zero		1


	//   ....[63]....
        /*1024*/ 	.word	0x00026030
        /*1028*/ 	.word	0x00000004
        /*102c*/ 	.word	0x00038850
        /*1030*/ 	.short	0x0107
        /*1032*/ 	.byte	0x3f
	.zero		1


	//   ....[64]....
        /*1034*/ 	.word	0x000260f0
        /*1038*/ 	.word	0x00000004
        /*103c*/ 	.word	0x00038850
        /*1040*/ 	.short	0x0101
        /*1042*/ 	.byte	0x3f
	.zero		1


	//   ....[65]....
        /*1044*/ 	.word	0x00026c10
        /*1048*/ 	.word	0x00000005
        /*104c*/ 	.word	0x00038820
        /*1050*/ 	.short	0x010a
        /*1052*/ 	.byte	0x3f
	.zero		1


	//   ....[66]....
        /*1054*/ 	.word	0x00026d80
        /*1058*/ 	.word	0x00000003
        /*105c*/ 	.word	0x00038840
        /*1060*/ 	.short	0x010a
        /*1062*/ 	.byte	0x3f
	.zero		1


	//   ....[67]....
        /*1064*/ 	.word	0x00026e20
        /*1068*/ 	.word	0x0000001b
        /*106c*/ 	.word	0x00038840
        /*1070*/ 	.short	0x010a
        /*1072*/ 	.byte	0x3f
	.zero		1


	//   ....[68]....
        /*1074*/ 	.word	0x00026e60
        /*1078*/ 	.word	0x00000003
        /*107c*/ 	.word	0x00038860
        /*1080*/ 	.short	0x010a
        /*1082*/ 	.byte	0x3f
	.zero		1


	//   ....[69]....
        /*1084*/ 	.word	0x00026ea0
        /*1088*/ 	.word	0x0000001b
        /*108c*/ 	.word	0x00038860
        /*1090*/ 	.short	0x010a
        /*1092*/ 	.byte	0x3f
	.zero		1


	//   ....[70]....
        /*1094*/ 	.word	0x00026f00
        /*1098*/ 	.word	0x00000059
        /*109c*/ 	.word	0x00038890
        /*10a0*/ 	.short	0x010a
        /*10a2*/ 	.byte	0x3f
	.zero		1


	//   ....[71]....
        /*10a4*/ 	.word	0x000272e0
        /*10a8*/ 	.word	0x00000059
        /*10ac*/ 	.word	0x00038890
        /*10b0*/ 	.short	0x010a
        /*10b2*/ 	.byte	0x3f
	.zero		1


	//   ....[72]....
        /*10b4*/ 	.word	0x000276c0
        /*10b8*/ 	.word	0x00000059
        /*10bc*/ 	.word	0x00038890
        /*10c0*/ 	.short	0x010a
        /*10c2*/ 	.byte	0x3f
	.zero		1


	//   ....[73]....
        /*10c4*/ 	.word	0x00027aa0
        /*10c8*/ 	.word	0x00000059
        /*10cc*/ 	.word	0x000388b0
        /*10d0*/ 	.short	0x010a
        /*10d2*/ 	.byte	0x3f
	.zero		1


	//   ....[74]....
        /*10d4*/ 	.word	0x00027cb0
        /*10d8*/ 	.word	0x00000016
        /*10dc*/ 	.word	0x00038800
        /*10e0*/ 	.short	0x010a
        /*10e2*/ 	.byte	0x3f
	.zero		1


	//   ....[75]....
        /*10e4*/ 	.word	0x00027ed0
        /*10e8*/ 	.word	0x00000016
        /*10ec*/ 	.word	0x00038800
        /*10f0*/ 	.short	0x010a
        /*10f2*/ 	.byte	0x3f
	.zero		1


	//   ....[76]....
        /*10f4*/ 	.word	0x00027f20
        /*10f8*/ 	.word	0x00000000
        /*10fc*/ 	.word	0x00038830
        /*1100*/ 	.short	0x010a
        /*1102*/ 	.byte	0x3f
	.zero		1


	//   ....[77]....
        /*1104*/ 	.word	0x00027f70
        /*1108*/ 	.word	0x00000009
        /*110c*/ 	.word	0x00038830
        /*1110*/ 	.short	0x010a
        /*1112*/ 	.byte	0x3f
	.zero		1


	//   ....[78]....
        /*1114*/ 	.word	0x00027fc0
        /*1118*/ 	.word	0x00000006
        /*111c*/ 	.word	0x00038850
        /*1120*/ 	.short	0x010a
        /*1122*/ 	.byte	0x3f
	.zero		1


	//   ....[79]....
        /*1124*/ 	.word	0x00028010
        /*1128*/ 	.word	0x00000008
        /*112c*/ 	.word	0x00038850
        /*1130*/ 	.short	0x010a
        /*1132*/ 	.byte	0x3f
	.zero		1


	//   ....[80]....
        /*1134*/ 	.word	0x000281b0
        /*1138*/ 	.word	0x00000016
        /*113c*/ 	.word	0x00038820
        /*1140*/ 	.short	0x010a
        /*1142*/ 	.byte	0x3f
	.zero		1


	//   ....[81]....
        /*1144*/ 	.word	0x00028200
        /*1148*/ 	.word	0x00000009
        /*114c*/ 	.word	0x000388a0
        /*1150*/ 	.short	0x010a
        /*1152*/ 	.byte	0x3f
	.zero		1


	//   ....[82]....
        /*1154*/ 	.word	0x00028250
        /*1158*/ 	.word	0x00000009
        /*115c*/ 	.word	0x000388c0
        /*1160*/ 	.short	0x010a
        /*1162*/ 	.byte	0x3f
	.zero		1


	//   ....[83]....
        /*1164*/ 	.word	0x000282a0
        /*1168*/ 	.word	0x00000008
        /*116c*/ 	.word	0x000388a0
        /*1170*/ 	.short	0x010a
        /*1172*/ 	.byte	0x3f
	.zero		1


	//   ....[84]....
        /*1174*/ 	.word	0x000282f0
        /*1178*/ 	.word	0x00000008
        /*117c*/ 	.word	0x000388c0
        /*1180*/ 	.short	0x010a
        /*1182*/ 	.byte	0x3f
	.zero		1


	//   ....[85]....
        /*1184*/ 	.word	0x00028410
        /*1188*/ 	.word	0x00000005
        /*118c*/ 	.word	0x00038840
        /*1190*/ 	.short	0x010a
        /*1192*/ 	.byte	0x3f
	.zero		1


	//   ....[86]....
        /*1194*/ 	.word	0x00029770
        /*1198*/ 	.word	0x00000016
        /*119c*/ 	.word	0x00038820
        /*11a0*/ 	.short	0x010a
        /*11a2*/ 	.byte	0x3f
	.zero		1


	//   ....[87]....
        /*11a4*/ 	.word	0x000297c0
        /*11a8*/ 	.word	0x00000006
        /*11ac*/ 	.word	0x00038840
        /*11b0*/ 	.short	0x010a
        /*11b2*/ 	.byte	0x3f
	.zero		1


	//   ....[88]....
        /*11b4*/ 	.word	0x00029f60
        /*11b8*/ 	.word	0x00000006
        /*11bc*/ 	.word	0x00038860
        /*11c0*/ 	.short	0x010a
        /*11c2*/ 	.byte	0x3f
	.zero		1


	//   ....[89]....
        /*11c4*/ 	.word	0x0002a730
        /*11c8*/ 	.word	0x00000004
        /*11cc*/ 	.word	0x00038860
        /*11d0*/ 	.short	0x010a
        /*11d2*/ 	.byte	0x3f
	.zero		1


	//   ....[90]....
        /*11d4*/ 	.word	0x0002b880
        /*11d8*/ 	.word	0x00000005
        /*11dc*/ 	.word	0x00038820
        /*11e0*/ 	.short	0x010a
        /*11e2*/ 	.byte	0x3f
	.zero		1


	//   ....[91]....
        /*11e4*/ 	.word	0x0002ba20
        /*11e8*/ 	.word	0x00000003
        /*11ec*/ 	.word	0x00038840
        /*11f0*/ 	.short	0x010a
        /*11f2*/ 	.byte	0x3f
	.zero		1


	//   ....[92]....
        /*11f4*/ 	.word	0x0002ba70
        /*11f8*/ 	.word	0x0000001b
        /*11fc*/ 	.word	0x00038840
        /*1200*/ 	.short	0x010a
        /*1202*/ 	.byte	0x3f
	.zero		1


	//   ....[93]....
        /*1204*/ 	.word	0x0002bac0
        /*1208*/ 	.word	0x00000003
        /*120c*/ 	.word	0x00038860
        /*1210*/ 	.short	0x010a
        /*1212*/ 	.byte	0x3f
	.zero		1


	//----- nvinfo : EIATTR_NUM_MBARRIERS
	.align		4
.L_387:
        /*1214*/ 	.byte	0x03, 0x38
        /*1216*/ 	.short	0x0016


	//----- nvinfo : EIATTR_EXIT_INSTR_OFFSETS
	.align		4
        /*1218*/ 	.byte	0x04, 0x1c
        /*121a*/ 	.short	(.L_389 - .L_388)


	//   ....[0]....
.L_388:
        /*121c*/ 	.word	0x00026ef0


	//----- nvinfo : EIATTR_MAX_THREADS
	.align		4
.L_389:
        /*1220*/ 	.byte	0x04, 0x05
        /*1222*/ 	.short	(.L_391 - .L_390)
.L_390:
        /*1224*/ 	.word	0x00000180
        /*1228*/ 	.word	0x00000001
        /*122c*/ 	.word	0x00000001


	//----- nvinfo : EIATTR_CRS_STACK_SIZE
	.align		4
.L_391:
        /*1230*/ 	.byte	0x04, 0x1e
        /*1232*/ 	.short	(.L_393 - .L_392)
.L_392:
        /*1234*/ 	.word	0x00000000


	//----- nvinfo : EIATTR_CBANK_PARAM_SIZE
	.align		4
.L_393:
        /*1238*/ 	.byte	0x03, 0x19
        /*123a*/ 	.short	0x0af0


	//----- nvinfo : EIATTR_PARAM_CBANK
	.align		4
        /*123c*/ 	.byte	0x04, 0x0a
        /*123e*/ 	.short	(.L_395 - .L_394)
	.align		4
.L_394:
        /*1240*/ 	.word	index@(.nv.constant0._ZN7cutlass13device_kernelIN5flash11enable_sm90INS1_16FlashAttnFwdSm90INS1_25CollectiveMainloopFwdSm90ILi2EN4cute5tupleIJNS5_1CILi1EEES8_S8_EEENS6_IJNS7_ILi128EEENS7_ILi80EEENS7_ILi256EEEEEELi256ENS_6half_tEfNS_4arch4Sm90ELb0ELb0ELb0ELb1ELb1ELb1ELb0ELb1ELb1ELb1ELb0ELb0EEENS1_21CollectiveEpilogueFwdINS6_IJSA_SC_SB_EEES9_SE_SG_Li256ELb1ELb1ELb0ELb0EEENS1_36VarlenDynamicPersistentTileSchedulerILi128ELi80ELi256ELi128ELb0ELb1ELb1ELb0ELb1ELb1EEEEEEEEEvNT_6ParamsE)
        /*1244*/ 	.short	0x0210
        /*1246*/ 	.short	0x0af0


	//----- nvinfo : EIATTR_SW_WAR
	.align		4
.L_395:
        /*1248*/ 	.byte	0x04, 0x36
        /*124a*/ 	.short	(.L_397 - .L_396)
.L_396:
        /*124c*/ 	.word	0x00000008
.L_397:


//--------------------- .nv.info._ZN7cutlass13device_kernelIN5flash11enable_sm90INS1_16FlashAttnFwdSm90INS1_25CollectiveMainloopFwdSm90ILi2EN4cute5tupleIJNS5_1CILi1EEES8_S8_EEENS6_IJNS7_ILi128EEENS7_ILi64EEENS7_ILi256EEEEEELi256ENS_6half_tEfNS_4arch4Sm90ELb0ELb1ELb0ELb0ELb1ELb0ELb0ELb1ELb1ELb1ELb0ELb0EEENS1_21CollectiveEpilogueFwdINS6_IJSA_SC_SB_EEES9_SE_SG_Li256ELb0ELb1ELb0ELb0EEENS1_30DynamicPersistentTileSchedulerILi256ELi128ELb0ELb1ELb1EEEEEEEEEvNT_6ParamsE --------------------------
	.section	.nv.info._ZN7cutlass13device_kernelIN5flash11enable_sm90INS1_16FlashAttnFwdSm90INS1_25CollectiveMainloopFwdSm90ILi2EN4cute5tupleIJNS5_1CILi1EEES8_S8_EEENS6_IJNS7_ILi128EEENS7_ILi64EEENS7_ILi256EEEEEELi256ENS_6half_tEfNS_4arch4Sm90ELb0ELb1ELb0ELb0ELb1ELb0ELb0ELb1ELb1ELb1ELb0ELb0EEENS1_21CollectiveEpilogueFwdINS6_IJSA_SC_SB_EEES9_SE_SG_Li256ELb0ELb1ELb0ELb0EEENS1_30DynamicPersistentTileSchedulerILi256ELi128ELb0ELb1ELb1EEEEEEEEEvNT_6ParamsE,"",@"SHT_CUDA_INFO"
	.sectionflags	@""
	.align	4


	//----- nvinfo : EIATTR_CUDA_API_VERSION
	.align		4
        /*0000*/ 	.byte	0x04, 0x37
        /*0002*/ 	.short	(.L_399 - .L_398)
.L_398:
        /*0004*/ 	.word	0x00000082


	//----- nvinfo : EIATTR_KPARAM_INFO
	.align		4
.L_399:
        /*0008*/ 	.byte	0x04, 0x17
        /*000a*/ 	.short	(.L_401 - .L_400)
.L_400:
        /*000c*/ 	.word	0x00000000
        /*0010*/ 	.short	0x0000
        /*0012*/ 	.short	0x0070
        /*0014*/ 	.byte	0x00, 0xf0, 0x01, 0x2a


	//----- nvinfo : EIATTR_SPARSE_MMA_MASK
	.align		4
.L_401:
        /*0018*/ 	.byte	0x03, 0x50
        /*001a*/ 	.short	0x0000


	//----- nvinfo : EIATTR_MAXREG_COUNT
	.align		4
        /*001c*/ 	.byte	0x03, 0x1b
        /*001e*/ 	.short	0x00a8


	//----- nvinfo : EIATTR_NUM_BARRIERS
	.align		4
        /*0020*/ 	.byte	0x02, 0x4c
        /*0022*/ 	.byte	0x09
	.zero		1


	//----- nvinfo : EIATTR_EXTERNS
	.align		4
        /*0024*/ 	.byte	0x04, 0x0f
        /*0026*/ 	.short	(.L_403 - .L_402)


	//   ....[0]....
	.align		4
.L_402:
        /*0028*/ 	.word	index@(__assertfail)


	//----- nvinfo : EIATTR_ANNOTATIONS
	.align		4
.L_403:
        /*002c*/ 	.byte	0x04, 0x55
        /*002e*/ 	.short	(.L_405 - .L_404)


	//   ....[0]....
.L_404:
        /*0030*/ 	.word	0x00000001
        /*0034*/ 	.byte	0xa0, 0x08, 0x00, 0x00, 0x01, 0x00, 0x00, 0x00, 0x60, 0x09, 0x00, 0x00, 0x01, 0x00, 0x00, 0x00
        /*0044*/ 	.byte	0xc0, 0xf4, 0x00, 0x00, 0x01, 0x00, 0x00, 0x00, 0x60, 0xf5, 0x00, 0x00, 0x01, 0x00, 0x00, 0x00
        /*0054*/ 	.byte	0x10, 0xf6, 0x00, 0x00, 0x01, 0x00, 0x00, 0x00, 0xe0, 0x1c, 0x01, 0x00, 0x01, 0x00, 0x00, 0x00
        /*0064*/ 	.byte	0x00, 0x1d, 0x01, 0x00, 0x01, 0x00, 0x00, 0x00, 0xf0, 0x34, 0x01, 0x00, 0x01, 0x00, 0x00, 0x00
        /*0074*/ 	.byte	0x90, 0x36, 0x01, 0x00


	//----- nvinfo : EIATTR_MERCURY_ISA_VERSION
	.align		4
.L_405:
        /*0078*/ 	.byte	0x03, 0x5f
        /*007a*/ 	.short	0x0101


	//----- nvinfo : EIATTR_INT_WARP_WIDE_INSTR_OFFSETS
	.align		4
        /*007c*/ 	.byte	0x04, 0x31
        /*007e*/ 	.short	(.L_407 - .L_406)


	//   ....[0]....
.L_406:
        /*0080*/ 	.word	0x000000c0


	//   ....[1]....
        /*0084*/ 	.word	0x000000d0


	//   ....[2]....
        /*0088*/ 	.word	0x00000170


	//   ....[3]....
        /*008c*/ 	.word	0x00010280


	//   ....[4]....
        /*0090*/ 	.word	0x00010310


	//   ....[5]....
        /*0094*/ 	.word	0x00012cf0


	//   ....[6]....
        /*0098*/ 	.word	0x00012d80


	//----- nvinfo : EIATTR_COOP_GROUP_MASK_REGIDS
	.align		4
.L_407:
        /*009c*/ 	.byte	0x04, 0x29
        /*009e*/ 	.short	(.L_409 - .L_408)


	//   ....[0]....
.L_408:
        /*00a0*/ 	.word	0xffffffff


	//   ....[1]....
        /*00a4*/ 	.word	0xffffffff


	//   ....[2]....
        /*00a8*/ 	.word	0xffffffff


	//   ....[3]....
        /*00ac*/ 	.word	0xffffffff


	//   ....[4]....
        /*00b0*/ 	.word	0xffffffff


	//   ....[5]....
        /*00b4*/ 	.word	0xffffffff


	//   ....[6]....
        /*00b8*/ 	.word	0xffffffff


	//   ....[7]....
        /*00bc*/ 	.word	0xffffffff


	//   ....[8]....
        /*00c0*/ 	.word	0xffffffff


	//   ....[9]....
        /*00c4*/ 	.word	0xffffffff


	//   ....[10]....
        /*00c8*/ 	.word	0xffffffff


	//   ....[11]....
        /*00cc*/ 	.word	0xffffffff


	//   ....[12]....
        /*00d0*/ 	.word	0xffffffff


	//   ....[13]....
        /*00d4*/ 	.word	0xffffffff


	//   ....[14]....
        /*00d8*/ 	.word	0xffffffff


	//   ....[15]....
        /*00dc*/ 	.word	0xffffffff


	//   ....[16]....
        /*00e0*/ 	.word	0xffffffff


	//   ....[17]....
        /*00e4*/ 	.word	0xffffffff


	//   ....[18]....
        /*00e8*/ 	.word	0xffffffff


	//   ....[19]....
        /*00ec*/ 	.word	0xffffffff


	//   ....[20]....
        /*00f0*/ 	.word	0xffffffff


	//   ....[21]....
        /*00f4*/ 	.word	0xffffffff


	//   ....[22]....
        /*00f8*/ 	.word	0xffffffff


	//   ....[23]....
        /*00fc*/ 	.word	0xffffffff


	//   ....[24]....
        /*0100*/ 	.word	0xffffffff


	//   ....[25]....
        /*0104*/ 	.word	0xffffffff


	//   ....[26]....
        /*0108*/ 	.word	0xffffffff


	//   ....[27]....
        /*010c*/ 	.word	0xffffffff


	//   ....[28]....
        /*0110*/ 	.word	0xffffffff


	//   ....[29]....
        /*0114*/ 	.word	0xffffffff


	//   ....[30]....
        /*0118*/ 	.word	0xffffffff


	//   ....[31]....
        /*011c*/ 	.word	0xffffffff


	//   ....[32]....
        /*0120*/ 	.word	0xffffffff


	//   ....[33]....
        /*0124*/ 	.word	0xffffffff


	//   ....[34]....
        /*0128*/ 	.word	0xffffffff


	//   ....[35]....
        /*012c*/ 	.word	0xffffffff


	//   ....[36]....
        /*0130*/ 	.word	0xffffffff


	//   ....[37]....
        /*0134*/ 	.word	0xffffffff


	//   ....[38]....
        /*0138*/ 	.word	0xffffffff


	//   ....[39]....
        /*013c*/ 	.word	0xffffffff


	//   ....[40]....
        /*0140*/ 	.word	0xffffffff


	//   ....[41]....
        /*0144*/ 	.word	0xffffffff


	//   ....[42]....
        /*0148*/ 	.word	0xffffffff


	//   ....[43]....
        /*014c*/ 	.word	0xffffffff


	//   ....[44]....
        /*0150*/ 	.word	0xffffffff


	//   ....[45]....
        /*0154*/ 	.word	0xffffffff


	//   ....[46]....
        /*0158*/ 	.word	0xffffffff


	//   ....[47]....
        /*015c*/ 	.word	0xffffffff


	//   ....[48]....
        /*0160*/ 	.word	0xffffffff


	//   ....[49]....
        /*0164*/ 	.word	0xffffffff


	//   ....[50]....
        /*0168*/ 	.word	0xffffffff


	//   ....[51]....
        /*016c*/ 	.word	0xffffffff


	//   ....[52]....
        /*0170*/ 	.word	0xffffffff


	//   ....[53]....
        /*0174*/ 	.word	0xffffffff


	//   ....[54]....
        /*0178*/ 	.word	0xffffffff


	//   ....[55]....
        /*017c*/ 	.word	0xffffffff


	//   ....[56]....
        /*0180*/ 	.word	0xffffffff


	//   ....[57]....
        /*0184*/ 	.word	0xffffffff


	//   ....[58]....
        /*0188*/ 	.word	0xffffffff


	//   ....[59]....
        /*018c*/ 	.word	0xffffffff


	//   ....[60]....
        /*0190*/ 	.word	0xffffffff


	//   ....[61]....
        /*0194*/ 	.word	0xffffffff


	//   ....[62]....
        /*0198*/ 	.word	0xffffffff


	//   ....[63]....
        /*019c*/ 	.word	0xffffffff


	//   ....[64]....
        /*01a0*/ 	.word	0xffffffff


	//   ....[65]....
        /*01a4*/ 	.word	0xffffffff


	//   ....[66]....
        /*01a8*/ 	.word	0xffffffff


	//   ....[67]....
        /*01ac*/ 	.word	0xffffffff


	//   ....[68]....
        /*01b0*/ 	.word	0xffffffff


	//   ....[69]....
        /*01b4*/ 	.word	0xffffffff


	//   ....[70]....
        /*01b8*/ 	.word	0xffffffff


	//   ....[71]....
        /*01bc*/ 	.word	0xffffffff


	//   ....[72]....
        /*01c0*/ 	.word	0xffffffff


	//   ....[73]....
        /*01c4*/ 	.word	0xffffffff


	//   ....[74]....
        /*01c8*/ 	.word	0xffffffff


	//   ....[75]....
        /*01cc*/ 	.word	0xffffffff


	//   ....[76]....
        /*01d0*/ 	.word	0xffffffff


	//   ....[77]....
        /*01d4*/ 	.word	0xffffffff


	//   ....[78]....
        /*01d8*/ 	.word	0xffffffff


	//   ....[79]....
        /*01dc*/ 	.word	0xffffffff


	//   ....[80]....
        /*01e0*/ 	.word	0xffffffff


	//   ....[81]....
        /*01e4*/ 	.word	0xffffffff


	//   ....[82]....
        /*01e8*/ 	.word	0xffffffff


	//   ....[83]....
        /*01ec*/ 	.word	0xffffffff


	//   ....[84]....
        /*01f0*/ 	.word	0xffffffff


	//   ....[85]....
        /*01f4*/ 	.word	0xffffffff


	//   ....[86]....
        /*01f8*/ 	.word	0xffffffff


	//   ....[87]....
        /*01fc*/ 	.word	0xffffffff


	//   ....[88]....
        /*0200*/ 	.word	0xffffffff


	//   ....[89]....
        /*0204*/ 	.word	0xffffffff


	//   ....[90]....
        /*0208*/ 	.word	0xffffffff


	//   ....[91]....
        /*020c*/ 	.word	0xffffffff


	//   ....[92]....
        /*0210*/ 	.word	0xffffffff


	//   ....[93]....
        /*0214*/ 	.word	0xffffffff


	//   ....[94]....
        /*0218*/ 	.word	0xffffffff


	//   ....[95]....
        /*021c*/ 	.word	0xffffffff


	//   ....[96]....
        /*0220*/ 	.word	0xffffffff


	//   ....[97]....
        /*0224*/ 	.word	0xffffffff


	//   ....[98]....
        /*0228*/ 	.word	0xffffffff


	//   ....[99]....
        /*022c*/ 	.word	0xffffffff


	//   ....[100]....
        /*0230*/ 	.word	0xffffffff


	//   ....[101]....
        /*0234*/ 	.word	0xffffffff


	//   ....[102]....
        /*0238*/ 	.word	0xffffffff


	//   ....[103]....
        /*023c*/ 	.word	0xffffffff


	//   ....[104]....
        /*0240*/ 	.word	0x0500000f


	//   ....[105]....
        /*0244*/ 	.word	0x0500000f


	//   ....[106]....
        /*0248*/ 	.word	0x0500000f


	//   ....[107]....
        /*024c*/ 	.word	0x0500000f


	//   ....[108]....
        /*0250*/ 	.word	0x0500000f


	//   ....[109]....
        /*0254*/ 	.word	0x0500000f


	//   ....[110]....
        /*0258*/ 	.word	0x0500000f


	//   ....[111]....
        /*025c*/ 	.word	0x0500000f


	//   ....[112]....
        /*0260*/ 	.word	0x0500000f


	//   ....[113]....
        /*0264*/ 	.word	0x0500000f


	//   ....[114]....
        /*0268*/ 	.word	0x0500000f


	//   ....[115]....
        /*026c*/ 	.word	0x0500000f


	//   ....[116]....
        /*0270*/ 	.word	0x0500000f


	//   ....[117]....
        /*0274*/ 	.word	0x0500000f


	//   ....[118]....
        /*0278*/ 	.word	0x0500000f


	//   ....[119]....
        /*027c*/ 	.word	0x0500000f


	//   ....[120]....
        /*0280*/ 	.word	0x0500000f


	//   ....[121]....
        /*0284*/ 	.word	0x0500000f


	//   ....[122]....
        /*0288*/ 	.word	0x0500000f


	//   ....[123]....
        /*028c*/ 	.word	0x0500000f


	//   ....[124]....
        /*0290*/ 	.word	0x0500000f


	//   ....[125]....
        /*0294*/ 	.word	0x0500000f


	//   ....[126]....
        /*0298*/ 	.word	0x0500000f


	//   ....[127]....
        /*029c*/ 	.word	0x0500000f


	//   ....[128]....
        /*02a0*/ 	.word	0x0500000f


	//   ....[129]....
        /*02a4*/ 	.word	0x0500000f


	//   ....[130]....
        /*02a8*/ 	.word	0x0500000f


	//   ....[131]....
        /*02ac*/ 	.word	0x0500000f


	//   ....[132]....
        /*02b0*/ 	.word	0x0500000f


	//   ....[133]....
        /*02b4*/ 	.word	0x0500000f


	//   ....[134]....
        /*02b8*/ 	.word	0x0500000f


	//   ....[135]....
        /*02bc*/ 	.word	0x0500000f


	//   ....[136]....
        /*02c0*/ 	.word	0x0500000f


	//   ....[137]....
        /*02c4*/ 	.word	0x0500000f


	//   ....[138]....
        /*02c8*/ 	.word	0x0500000f


	//   ....[139]....
        /*02cc*/ 	.word	0x0500000f


	//   ....[140]....
        /*02d0*/ 	.word	0x0500000f


	//   ....[141]....
        /*02d4*/ 	.word	0x0500000f


	//   ....[142]....
        /*02d8*/ 	.word	0x0500000f


	//   ....[143]....
        /*02dc*/ 	.word	0x0500000f


	//   ....[144]....
        /*02e0*/ 	.word	0x0500000f


	//   ....[145]....
        /*02e4*/ 	.word	0x0500000f


	//   ....[146]....
        /*02e8*/ 	.word	0x0500000f


	//   ....[147]....
        /*02ec*/ 	.word	0x0500000f


	//   ....[148]....
        /*02f0*/ 	.word	0x0500000f


	//   ....[149]....
        /*02f4*/ 	.word	0x0500000f


	//   ....[150]....
        /*02f8*/ 	.word	0x0500000f


	//   ....[151]....
        /*02fc*/ 	.word	0x0500000f


	//   ....[152]....
        /*0300*/ 	.word	0x0500000f


	//   ....[153]....
        /*0304*/ 	.word	0x0500000f


	//   ....[154]....
        /*0308*/ 	.word	0x0500000f


	//----- nvinfo : EIATTR_COOP_GROUP_INSTR_OFFSETS
	.align		4
.L_409:
        /*030c*/ 	.byte	0x04, 0x28
        /*030e*/ 	.short	(.L_411 - .L_410)


	//   ....[0]....
.L_410:
        /*0310*/ 	.word	0x00000070


	//   ....[1]....
        /*0314*/ 	.word	0x000000b0


	//   ....[2]....
        /*0318*/ 	.word	0x000002d0


	//   ....[3]....
        /*031c*/ 	.word	0x00000430


	//   ....[4]....
        /*0320*/ 	.word	0x00000550


	//   ....[5]....
        /*0324*/ 	.word	0x000006b0


	//   ....[6]....
        /*0328*/ 	.word	0x000019c0


	//   ....[7]....
        /*032c*/ 	.word	0x00002790


	//   ....[8]....
        /*0330*/ 	.word	0x000029f0


	//   ....[9]....
        /*0334*/ 	.word	0x00003380


	//   ....[10]....
        /*0338*/ 	.word	0x000034d0


	//   ....[11]....
        /*033c*/ 	.word	0x00003830


	//   ....[12]....
        /*0340*/ 	.word	0x000038c0


	//   ....[13]....
        /*0344*/ 	.word	0x000057d0


	//   ....[14]....
        /*0348*/ 	.word	0x00005a10


	//   ....[15]....
        /*034c*/ 	.word	0x00006100


	//   ....[16]....
        /*0350*/ 	.word	0x00006200


	//   ....[17]....
        /*0354*/ 	.word	0x00006590


	//   ....[18]....
        /*0358*/ 	.word	0x000065f0


	//   ....[19]....
        /*035c*/ 	.word	0x000083d0


	//   ....[20]....
        /*0360*/ 	.word	0x000083e0


	//   ....[21]....
        /*0364*/ 	.word	0x00008410


	//   ....[22]....
        /*0368*/ 	.word	0x00008420


	//   ....[23]....
        /*036c*/ 	.word	0x0000a020


	//   ....[24]....
        /*0370*/ 	.word	0x0000a250


	//   ....[25]....
        /*0374*/ 	.word	0x0000a940


	//   ....[26]....
        /*0378*/ 	.word	0x0000aa40


	//   ....[27]....
        /*037c*/ 	.word	0x0000add0


	//   ....[28]....
        /*0380*/ 	.word	0x0000ae30


	//   ....[29]....
        /*0384*/ 	.word	0x0000be60


	//   ....[30]....
        /*0388*/ 	.word	0x0000be90


	//   ....[31]....
        /*038c*/ 	.word	0x0000bf50


	//   ....[32]....
        /*0390*/ 	.word	0x0000bf60


	//   ....[33]....
        /*0394*/ 	.word	0x0000dcf0


	//   ....[34]....
        /*0398*/ 	.word	0x0000dd20


	//   ....[35]....
        /*039c*/ 	.word	0x0000dd50


	//   ....[36]....
        /*03a0*/ 	.word	0x0000ddb0


	//   ....[37]....
        /*03a4*/ 	.word	0x0000e2a0


	//   ....[38]....
        /*03a8*/ 	.word	0x0000e2e0


	//   ....[39]....
        /*03ac*/ 	.word	0x0000e420


	//   ....[40]....
        /*03b0*/ 	.word	0x0000e440


	//   ....[41]....
        /*03b4*/ 	.word	0x0000e580


	//   ....[42]....
        /*03b8*/ 	.word	0x0000e5a0


	//   ....[43]....
        /*03bc*/ 	.word	0x0000e6f0


	//   ....[44]....
        /*03c0*/ 	.word	0x0000e710


	//   ....[45]....
        /*03c4*/ 	.word	0x0000ee90


	//   ....[46]....
        /*03c8*/ 	.word	0x0000eeb0


	//   ....[47]....
        /*03cc*/ 	.word	0x0000eff0


	//   ....[48]....
        /*03d0*/ 	.word	0x0000f010


	//   ....[49]....
        /*03d4*/ 	.word	0x0000f150


	//   ....[50]....
        /*03d8*/ 	.word	0x0000f170


	//   ....[51]....
        /*03dc*/ 	.word	0x0000f2c0


	//   ....[52]....
        /*03e0*/ 	.word	0x0000f2e0


	//   ....[53]....
        /*03e4*/ 	.word	0x0000f4f0


	//   ....[54]....
        /*03e8*/ 	.word	0x00010e00


	//   ....[55]....
        /*03ec*/ 	.word	0x00010e20


	//   ....[56]....
        /*03f0*/ 	.word	0x00010e30


	//   ....[57]....
        /*03f4*/ 	.word	0x00010e70


	//   ....[58]....
        /*03f8*/ 	.word	0x00010f10


	//   ....[59]....
        /*03fc*/ 	.word	0x00010f30


	//   ....[60]....
        /*0400*/ 	.word	0x00010fd0


	//   ....[61]....
        /*0404*/ 	.word	0x00010ff0


	//   ....[62]....
        /*0408*/ 	.word	0x00011660


	//   ....[63]....
        /*040c*/ 	.word	0x00011680


	//   ....[64]....
        /*0410*/ 	.word	0x000116b0


	//   ....[65]....
        /*0414*/ 	.word	0x000116f0


	//   ....[66]....
        /*0418*/ 	.word	0x00011780


	//   ....[67]....
        /*041c*/ 	.word	0x000117b0


	//   ....[68]....
        /*0420*/ 	.word	0x00011840


	//   ....[69]....
        /*0424*/ 	.word	0x00011870


	//   ....[70]....
        /*0428*/ 	.word	0x00011900


	//   ....[71]....
        /*042c*/ 	.word	0x00011920


	//   ....[72]....
        /*0430*/ 	.word	0x000119c0


	//   ....[73]....
        /*0434*/ 	.word	0x000119f0


	//   ....[74]....
        /*0438*/ 	.word	0x00011a80


	//   ....[75]....
        /*043c*/ 	.word	0x00011ab0


	//   ....[76]....
        /*0440*/ 	.word	0x00011b40


	//   ....[77]....
        /*0444*/ 	.word	0x00011b60


	//   ....[78]....
        /*0448*/ 	.word	0x000122b0


	//   ....[79]....
        /*044c*/ 	.word	0x000122e0


	//   ....[80]....
        /*0450*/ 	.word	0x000122f0


	//   ....[81]....
        /*0454*/ 	.word	0x00012310


	//   ....[82]....
        /*0458*/ 	.word	0x00012380


	//   ....[83]....
        /*045c*/ 	.word	0x000123a0


	//   ....[84]....
        /*0460*/ 	.word	0x00012400


	//   ....[85]....
        /*0464*/ 	.word	0x00012420


	//   ....[86]....
        /*0468*/ 	.word	0x000126f0


	//   ....[87]....
        /*046c*/ 	.word	0x00012710


	//   ....[88]....
        /*0470*/ 	.word	0x00012730


	//   ....[89]....
        /*0474*/ 	.word	0x000127d0


	//   ....[90]....
        /*0478*/ 	.word	0x000127f0


	//   ....[91]....
        /*047c*/ 	.word	0x00012890


	//   ....[92]....
        /*0480*/ 	.word	0x000128b0


	//   ....[93]....
        /*0484*/ 	.word	0x000128c0


	//   ....[94]....
        /*0488*/ 	.word	0x00012ee0


	//   ....[95]....
        /*048c*/ 	.word	0x00012f00


	//   ....[96]....
        /*0490*/ 	.word	0x00012f10


	//   ....[97]....
        /*0494*/ 	.word	0x00012f30


	//   ....[98]....
        /*0498*/ 	.word	0x00012ff0


	//   ....[99]....
        /*049c*/ 	.word	0x00013020


	//   ....[100]....
        /*04a0*/ 	.word	0x00013030


	//   ....[101]....
        /*04a4*/ 	.word	0x000130c0


	//   ....[102]....
        /*04a8*/ 	.word	0x00013430


	//   ....[103]....
        /*04ac*/ 	.word	0x00013610


	//   ....[104]....
        /*04b0*/ 	.word	0x00013c80


	//   ....[105]....
        /*04b4*/ 	.word	0x00013d60


	//   ....[106]....
        /*04b8*/ 	.word	0x00013e00


	//   ....[107]....
        /*04bc*/ 	.word	0x00013e80


	//   ....[108]....
        /*04c0*/ 	.word	0x00013f50


	//   ....[109]....
        /*04c4*/ 	.word	0x00013fe0


	//   ....[110]....
        /*04c8*/ 	.word	0x000140c0


	//   ....[111]....
        /*04cc*/ 	.word	0x00014140


	//   ....[112]....
        /*04d0*/ 	.word	0x00014220


	//   ....[113]....
        /*04d4*/ 	.word	0x000142b0


	//   ....[114]....
        /*04d8*/ 	.word	0x00014320


	//   ....[115]....
        /*04dc*/ 	.word	0x000143a0


	//   ....[116]....
        /*04e0*/ 	.word	0x00014470


	//   ....[117]....
        /*04e4*/ 	.word	0x000144e0


	//   ....[118]....
        /*04e8*/ 	.word	0x000145e0


	//   ....[119]....
        /*04ec*/ 	.word	0x00014660


	//   ....[120]....
        /*04f0*/ 	.word	0x00014750


	//   ....[121]....
        /*04f4*/ 	.word	0x000147c0


	//   ....[122]....
        /*04f8*/ 	.word	0x000148c0


	//   ....[123]....
        /*04fc*/ 	.word	0x00014930


	//   ....[124]....
        /*0500*/ 	.word	0x00014a30


	//   ....[125]....
        /*0504*/ 	.word	0x00014aa0


	//   ....[126]....
        /*0508*/ 	.word	0x00014ba0


	//   ....[127]....
        /*050c*/ 	.word	0x00014c10


	//   ....[128]....
        /*0510*/ 	.word	0x00014cf0


	//   ....[129]....
        /*0514*/ 	.word	0x00014e20


	//   ....[130]....
        /*0518*/ 	.word	0x00014ec0


	//   ....[131]....
        /*051c*/ 	.word	0x00014f30


	//   ....[132]....
        /*0520*/ 	.word	0x00015000


	//   ....[133]....
        /*0524*/ 	.word	0x00015060


	//   ....[134]....
        /*0528*/ 	.word	0x00015130


	//   ....[135]....
        /*052c*/ 	.word	0x00015190


	//   ....[136]....
        /*0530*/ 	.word	0x00015260


	//   ....[137]....
        /*0534*/ 	.word	0x00015340


	//   ....[138]....
        /*0538*/ 	.word	0x000153e0


	//   ....[139]....
        /*053c*/ 	.word	0x00015440


	//   ....[140]....
        /*0540*/ 	.word	0x00015550


	//   ....[141]....
        /*0544*/ 	.word	0x000155b0


	//   ....[142]....
        /*0548*/ 	.word	0x000156c0


	//   ....[143]....
        /*054c*/ 	.word	0x00015720


	//   ....[144]....
        /*0550*/ 	.word	0x000157e0


	//   ....[145]....
        /*0554*/ 	.word	0x00015940


	//   ....[146]....
        /*0558*/ 	.word	0x000159e0


	//   ....[147]....
        /*055c*/ 	.word	0x00015a40


	//   ....[148]....
        /*0560*/ 	.word	0x00015b10


	//   ....[149]....
        /*0564*/ 	.word	0x00015bf0


	//   ....[150]....
        /*0568*/ 	.word	0x00015cb0


	//   ....[151]....
        /*056c*/ 	.word	0x00015d90


	//   ....[152]....
        /*0570*/ 	.word	0x00015e50


	//   ....[153]....
        /*0574*/ 	.word	0x00015f60


	//   ....[154]....
        /*0578*/ 	.word	0x00016080


	//----- nvinfo : EIATTR_REG_RECONFIG
	.align		4
.L_411:
        /*057c*/ 	.byte	0x01, 0x54
	.zero		2


	//----- nvinfo : EIATTR_SYSCALL_OFFSETS
	.align		4
        /*0580*/ 	.byte	0x04, 0x46
        /*0582*/ 	.short	(.L_413 - .L_412)


	//   ....[0]....
.L_412:
        /*0584*/ 	.word	0x00001ba0


	//   ....[1]....
        /*0588*/ 	.word	0x00010470


	//   ....[2]....
        /*058c*/ 	.word	0x000105c0


	//   ....[3]....
        /*0590*/ 	.word	0x000106b0


	//   ....[4]....
        /*0594*/ 	.word	0x00011310


	//----- nvinfo : EIATTR_MBARRIER_INSTR_OFFSETS
	.align		4
.L_413:
        /*0598*/ 	.byte	0x04, 0x39
        /*059a*/ 	.short	(.L_415 - .L_414)


	//   ....[0]....
.L_414:
        /*059c*/ 	.word	0x00000180
        /*05a0*/ 	.word	0x000000ff
        /*05a4*/ 	.word	0x00030800
        /*05a8*/ 	.short	0x0100
        /*05aa*/ 	.byte	0x08
	.zero		1


	//   ....[1]....
        /*05ac*/ 	.word	0x00000190
        /*05b0*/ 	.word	0x000000ff
        /*05b4*/ 	.word	0x00030820
        /*05b8*/ 	.short	0x0100
        /*05ba*/ 	.byte	0x08
	.zero		1


	//   ....[2]....
        /*05bc*/ 	.word	0x00000280
        /*05c0*/ 	.word	0x000000ff
        /*05c4*/ 	.word	0x00030830
        /*05c8*/ 	.short	0x0100
        /*05ca*/ 	.byte	0x08
	.zero		1


	//   ....[3]....
        /*05cc*/ 	.word	0x00000290
        /*05d0*/ 	.word	0x000000ff
        /*05d4*/ 	.word	0x00030840
        /*05d8*/ 	.short	0x0100
        /*05da*/ 	.byte	0x08
	.zero		1


	//   ....[4]....
        /*05dc*/ 	.word	0x000002a0
        /*05e0*/ 	.word	0x000000ff
        /*05e4*/ 	.word	0x00030838
        /*05e8*/ 	.short	0x0100
        /*05ea*/ 	.byte	0x08
	.zero		1


	//   ....[5]....
        /*05ec*/ 	.word	0x000002b0
        /*05f0*/ 	.word	0x000000ff
        /*05f4*/ 	.word	0x00030848
        /*05f8*/ 	.short	0x0100
        /*05fa*/ 	.byte	0x08
	.zero		1


	//   ....[6]....
        /*05fc*/ 	.word	0x000003e0
        /*0600*/ 	.word	0x000000ff
        /*0604*/ 	.word	0x00030850
        /*0608*/ 	.short	0x0100
        /*060a*/ 	.byte	0x08
	.zero		1


	//   ....[7]....
        /*060c*/ 	.word	0x000003f0
        /*0610*/ 	.word	0x000000ff
        /*0614*/ 	.word	0x00030860
        /*0618*/ 	.short	0x0100
        /*061a*/ 	.byte	0x08
	.zero		1


	//   ....[8]....
        /*061c*/ 	.word	0x00000400
        /*0620*/ 	.word	0x000000ff
        /*0624*/ 	.word	0x00030858
        /*0628*/ 	.short	0x0100
        /*062a*/ 	.byte	0x08
	.zero		1


	//   ....[9]....
        /*062c*/ 	.word	0x00000410
        /*0630*/ 	.word	0x000000ff
        /*0634*/ 	.word	0x00030868
        /*0638*/ 	.short	0x0100
        /*063a*/ 	.byte	0x08
	.zero		1


	//   ....[10]....
        /*063c*/ 	.word	0x00000500
        /*0640*/ 	.word	0x000000ff
        /*0644*/ 	.word	0x00030870
        /*0648*/ 	.short	0x0100
        /*064a*/ 	.byte	0x06
	.zero		1


	//   ....[11]....
        /*064c*/ 	.word	0x00000510
        /*0650*/ 	.word	0x000000ff
        /*0654*/ 	.word	0x00030880
        /*0658*/ 	.short	0x0100
        /*065a*/ 	.byte	0x06
	.zero		1


	//   ....[12]....
        /*065c*/ 	.word	0x00000520
        /*0660*/ 	.word	0x000000ff
        /*0664*/ 	.word	0x00030878
        /*0668*/ 	.short	0x0100
        /*066a*/ 	.byte	0x06
	.zero		1


	//   ....[13]....
        /*066c*/ 	.word	0x00000530
        /*0670*/ 	.word	0x000000ff
        /*0674*/ 	.word	0x00030888
        /*0678*/ 	.short	0x0100
        /*067a*/ 	.byte	0x06
	.zero		1


	//   ....[14]....
        /*067c*/ 	.word	0x00000660
        /*0680*/ 	.word	0x000000ff
        /*0684*/ 	.word	0x00030890
        /*0688*/ 	.short	0x0100
        /*068a*/ 	.byte	0x08
	.zero		1


	//   ....[15]....
        /*068c*/ 	.word	0x00000670
        /*0690*/ 	.word	0x000000ff
        /*0694*/ 	.word	0x000308a0
        /*0698*/ 	.short	0x0100
        /*069a*/ 	.byte	0x08
	.zero		1


	//   ....[16]....
        /*069c*/ 	.word	0x00000680
        /*06a0*/ 	.word	0x000000ff
        /*06a4*/ 	.word	0x00030898
        /*06a8*/ 	.short	0x0100
        /*06aa*/ 	.byte	0x08
	.zero		1


	//   ....[17]....
        /*06ac*/ 	.word	0x00000690
        /*06b0*/ 	.word	0x000000ff
        /*06b4*/ 	.word	0x000308a8
        /*06b8*/ 	.short	0x0100
        /*06ba*/ 	.byte	0x08
	.zero		1


	//   ....[18]....
        /*06bc*/ 	.word	0x000007d0
        /*06c0*/ 	.word	0x000000ff
        /*06c4*/ 	.word	0x000308b0
        /*06c8*/ 	.short	0x0100
        /*06ca*/ 	.byte	0x08
	.zero		1


	//   ....[19]....
        /*06cc*/ 	.word	0x000007e0
        /*06d0*/ 	.word	0x000000ff
        /*06d4*/ 	.word	0x000308c0
        /*06d8*/ 	.short	0x0100
        /*06da*/ 	.byte	0x08
	.zero		1


	//   ....[20]....
        /*06dc*/ 	.word	0x000007f0
        /*06e0*/ 	.word	0x000000ff
        /*06e4*/ 	.word	0x000308b8
        /*06e8*/ 	.short	0x0100
        /*06ea*/ 	.byte	0x08
	.zero		1


	//   ....[21]....
        /*06ec*/ 	.word	0x00000800
        /*06f0*/ 	.word	0x000000ff
        /*06f4*/ 	.word	0x000308c8
        /*06f8*/ 	.short	0x0100
        /*06fa*/ 	.byte	0x08
	.zero		1


	//   ....[22]....
        /*06fc*/ 	.word	0x00001c40
        /*0700*/ 	.word	0x000000ff
        /*0704*/ 	.word	0x00030800
        /*0708*/ 	.short	0x010a
        /*070a*/ 	.byte	0x28
	.zero		1


	//   ....[23]....
        /*070c*/ 	.word	0x00001cc0
        /*0710*/ 	.word	0x00000003
        /*0714*/ 	.word	0x00030830
        /*0718*/ 	.short	0x010a
        /*071a*/ 	.byte	0x3f
	.zero		1


	//   ....[24]....
        /*071c*/ 	.word	0x00001d00
        /*0720*/ 	.word	0x00000003
        /*0724*/ 	.word	0x00030830
        /*0728*/ 	.short	0x010a
        /*072a*/ 	.byte	0x3f
	.zero		1


	//   ....[25]....
        /*072c*/ 	.word	0x000027b0
        /*0730*/ 	.word	0x000000ff
        /*0734*/ 	.word	0x00000000
        /*0738*/ 	.short	0x0101
        /*073a*/ 	.byte	0x04
	.zero		1


	//   ....[26]....
        /*073c*/ 	.word	0x000045b0
        /*0740*/ 	.word	0x000000ff
        /*0744*/ 	.word	0x00030830
        /*0748*/ 	.short	0x010a
        /*074a*/ 	.byte	0x06
	.zero		1


	//   ....[27]....
        /*074c*/ 	.word	0x000045f0
        /*0750*/ 	.word	0x000000ff
        /*0754*/ 	.word	0x00030830
        /*0758*/ 	.short	0x010a
        /*075a*/ 	.byte	0x06
	.zero		1


	//   ....[28]....
        /*075c*/ 	.word	0x00005470
        /*0760*/ 	.word	0x000000ff
        /*0764*/ 	.word	0x00030850
        /*0768*/ 	.short	0x010a
        /*076a*/ 	.byte	0x05
	.zero		1


	//   ....[29]....
        /*076c*/ 	.word	0x000054b0
        /*0770*/ 	.word	0x000000ff
        /*0774*/ 	.word	0x00030850
        /*0778*/ 	.short	0x010a
        /*077a*/ 	.byte	0x05
	.zero		1


	//   ....[30]....
        /*077c*/ 	.word	0x00005830
        /*0780*/ 	.word	0x000000ff
        /*0784*/ 	.word	0x00000000
        /*0788*/ 	.short	0x0101
        /*078a*/ 	.byte	0x06
	.zero		1


	//   ....[31]....
        /*078c*/ 	.word	0x00006cd0
        /*0790*/ 	.word	0x000000ff
        /*0794*/ 	.word	0x00000000
        /*0798*/ 	.short	0x0101
        /*079a*/ 	.byte	0x05
	.zero		1


	//   ....[32]....
        /*079c*/ 	.word	0x00007080
        /*07a0*/ 	.word	0x000000ff
        /*07a4*/ 	.word	0x00030830
        /*07a8*/ 	.short	0x010a
        /*07aa*/ 	.byte	0x06
	.zero		1


	//   ....[33]....
        /*07ac*/ 	.word	0x000070c0
        /*07b0*/ 	.word	0x000000ff
        /*07b4*/ 	.word	0x00030830
        /*07b8*/ 	.short	0x010a
        /*07ba*/ 	.byte	0x06
	.zero		1


	//   ....[34]....
        /*07bc*/ 	.word	0x00007f40
        /*07c0*/ 	.word	0x000000ff
        /*07c4*/ 	.word	0x00030850
        /*07c8*/ 	.short	0x010a
        /*07ca*/ 	.byte	0x05
	.zero		1


	//   ....[35]....
        /*07cc*/ 	.word	0x00007f80
        /*07d0*/ 	.word	0x000000ff
        /*07d4*/ 	.word	0x00030850
        /*07d8*/ 	.short	0x010a
        /*07da*/ 	.byte	0x05
	.zero		1


	//   ....[36]....
        /*07dc*/ 	.word	0x000082f0
        /*07e0*/ 	.word	0x000000ff
        /*07e4*/ 	.word	0x00000000
        /*07e8*/ 	.short	0x0101
        /*07ea*/ 	.byte	0x06
	.zero		1


	//   ....[37]....
        /*07ec*/ 	.word	0x00008c60
        /*07f0*/ 	.word	0x000000ff
        /*07f4*/ 	.word	0x00000000
        /*07f8*/ 	.short	0x0101
        /*07fa*/ 	.byte	0x05
	.zero		1


	//   ....[38]....
        /*07fc*/ 	.word	0x00008e00
        /*0800*/ 	.word	0x000000ff
        /*0804*/ 	.word	0x00030830
        /*0808*/ 	.short	0x010a
        /*080a*/ 	.byte	0x05
	.zero		1


	//   ....[39]....
        /*080c*/ 	.word	0x00008e40
        /*0810*/ 	.word	0x000000ff
        /*0814*/ 	.word	0x00030830
        /*0818*/ 	.short	0x010a
        /*081a*/ 	.byte	0x05
	.zero		1


	//   ....[40]....
        /*081c*/ 	.word	0x00009cc0
        /*0820*/ 	.word	0x000000ff
        /*0824*/ 	.word	0x00030850
        /*0828*/ 	.short	0x010a
        /*082a*/ 	.byte	0x05
	.zero		1


	//   ....[41]....
        /*082c*/ 	.word	0x00009d00
        /*0830*/ 	.word	0x000000ff
        /*0834*/ 	.word	0x00030850
        /*0838*/ 	.short	0x010a
        /*083a*/ 	.byte	0x05
	.zero		1


	//   ....[42]....
        /*083c*/ 	.word	0x0000a040
        /*0840*/ 	.word	0x000000ff
        /*0844*/ 	.word	0x00000000
        /*0848*/ 	.short	0x0101
        /*084a*/ 	.byte	0x04
	.zero		1


	//   ....[43]....
        /*084c*/ 	.word	0x0000b530
        /*0850*/ 	.word	0x000000ff
        /*0854*/ 	.word	0x00000000
        /*0858*/ 	.short	0x0101
        /*085a*/ 	.byte	0x05
	.zero		1


	//   ....[44]....
        /*085c*/ 	.word	0x0000bdd0
        /*0860*/ 	.word	0x000000ff
        /*0864*/ 	.word	0x00030850
        /*0868*/ 	.short	0x010a
        /*086a*/ 	.byte	0x05
	.zero		1


	//   ....[45]....
        /*086c*/ 	.word	0x0000be10
        /*0870*/ 	.word	0x000000ff
        /*0874*/ 	.word	0x00030850
        /*0878*/ 	.short	0x010a
        /*087a*/ 	.byte	0x05
	.zero		1


	//   ....[46]....
        /*087c*/ 	.word	0x0000c3c0
        /*0880*/ 	.word	0x000000ff
        /*0884*/ 	.word	0x00000000
        /*0888*/ 	.short	0x0101
        /*088a*/ 	.byte	0x04
	.zero		1


	//   ....[47]....
        /*088c*/ 	.word	0x0000e2d0
        /*0890*/ 	.word	0x000000c5
        /*0894*/ 	.word	0x00000000
        /*0898*/ 	.short	0x0101
        /*089a*/ 	.byte	0x3f
	.zero		1


	//   ....[48]....
        /*089c*/ 	.word	0x00010c00
        /*08a0*/ 	.word	0x00000004
        /*08a4*/ 	.word	0x00030840
        /*08a8*/ 	.short	0x010a
        /*08aa*/ 	.byte	0x3f
	.zero		1


	//   ....[49]....
        /*08ac*/ 	.word	0x00011100
        /*08b0*/ 	.word	0x00000004
        /*08b4*/ 	.word	0x00030830
        /*08b8*/ 	.short	0x0107
        /*08ba*/ 	.byte	0x3f
	.zero		1


	//   ....[50]....
        /*08bc*/ 	.word	0x000111c0
        /*08c0*/ 	.word	0x00000004
        /*08c4*/ 	.word	0x00030830
        /*08c8*/ 	.short	0x0101
        /*08ca*/ 	.byte	0x3f
	.zero		1


	//   ....[51]....
        /*08cc*/ 	.word	0x00011c70
        /*08d0*/ 	.word	0x00000011
        /*08d4*/ 	.word	0x00030800
        /*08d8*/ 	.short	0x0107
        /*08da*/ 	.byte	0x3f
	.zero		1


	//   ....[52]....
        /*08dc*/ 	.word	0x00011d60
        /*08e0*/ 	.word	0x00000011
        /*08e4*/ 	.word	0x00030800
        /*08e8*/ 	.short	0x0101
        /*08ea*/ 	.byte	0x3f
	.zero		1


	//   ....[53]....
        /*08ec*/ 	.word	0x00011d80
        /*08f0*/ 	.word	0x00000011
        /*08f4*/ 	.word	0x00030820
        /*08f8*/ 	.short	0x010a
        /*08fa*/ 	.byte	0x3f
	.zero		1


	//   ....[54]....
        /*08fc*/ 	.word	0x000120d0
        /*0900*/ 	.word	0x00000007
        /*0904*/ 	.word	0x00030840
        /*0908*/ 	.short	0x010a
        /*090a*/ 	.byte	0x3f
	.zero		1


	//   ....[55]....
        /*090c*/ 	.word	0x00012510
        /*0910*/ 	.word	0x00000007
        /*0914*/ 	.word	0x00030830
        /*0918*/ 	.short	0x0107
        /*091a*/ 	.byte	0x3f
	.zero		1


	//   ....[56]....
        /*091c*/ 	.word	0x000125c0
        /*0920*/ 	.word	0x00000007
        /*0924*/ 	.word	0x00030830
        /*0928*/ 	.short	0x0101
        /*092a*/ 	.byte	0x3f
	.zero		1


	//   ....[57]....
        /*092c*/ 	.word	0x00012620
        /*0930*/ 	.word	0x00000007
        /*0934*/ 	.word	0x00030860
        /*0938*/ 	.short	0x010a
        /*093a*/ 	.byte	0x3f
	.zero		1


	//   ....[58]....
        /*093c*/ 	.word	0x00012ad0
        /*0940*/ 	.word	0x00000007
        /*0944*/ 	.word	0x00030850
        /*0948*/ 	.short	0x0107
        /*094a*/ 	.byte	0x3f
	.zero		1


	//   ....[59]....
        /*094c*/ 	.word	0x00012c20
        /*0950*/ 	.word	0x00000007
        /*0954*/ 	.word	0x00030850
        /*0958*/ 	.short	0x0101
        /*095a*/ 	.byte	0x3f
	.zero		1


	//   ....[60]....
        /*095c*/ 	.word	0x00012e20
        /*0960*/ 	.word	0x00000004
        /*0964*/ 	.word	0x00030860
        /*0968*/ 	.short	0x010a
        /*096a*/ 	.byte	0x3f
	.zero		1


	//   ....[61]....
        /*096c*/ 	.word	0x00013240
        /*0970*/ 	.word	0x00000004
        /*0974*/ 	.word	0x00030850
        /*0978*/ 	.short	0x0107
        /*097a*/ 	.byte	0x3f
	.zero		1


	//   ....[62]....
        /*097c*/ 	.word	0x000132f0
        /*0980*/ 	.word	0x00000004
        /*0984*/ 	.word	0x00030850
        /*0988*/ 	.short	0x0101
        /*098a*/ 	.byte	0x3f
	.zero		1


	//   ....[63]....
        /*098c*/ 	.word	0x00013590
        /*0990*/ 	.word	0x00000005
        /*0994*/ 	.word	0x00030820
        /*0998*/ 	.short	0x010a
        /*099a*/ 	.byte	0x3f
	.zero		1


	//   ....[64]....
        /*099c*/ 	.word	0x00013730
        /*09a0*/ 	.word	0x00000003
        /*09a4*/ 	.word	0x00030840
        /*09a8*/ 	.short	0x010a
        /*09aa*/ 	.byte	0x3f
	.zero		1


	//   ....[65]....
        /*09ac*/ 	.word	0x000137d0
        /*09b0*/ 	.word	0x00000017
        /*09b4*/ 	.word	0x00030840
        /*09b8*/ 	.short	0x010a
        /*09ba*/ 	.byte	0x3f
	.zero		1


	//   ....[66]....
        /*09bc*/ 	.word	0x00013810
        /*09c0*/ 	.word	0x00000003
        /*09c4*/ 	.word	0x00030860
        /*09c8*/ 	.short	0x010a
        /*09ca*/ 	.byte	0x3f
	.zero		1


	//   ....[67]....
        /*09cc*/ 	.word	0x00013850
        /*09d0*/ 	.word	0x00000017
        /*09d4*/ 	.word	0x00030860
        /*09d8*/ 	.short	0x010a
        /*09da*/ 	.byte	0x3f
	.zero		1


	//   ....[68]....
        /*09dc*/ 	.word	0x000138c0
        /*09e0*/ 	.word	0x00000003
        /*09e4*/ 	.word	0x00030800
        /*09e8*/ 	.short	0x010a
        /*09ea*/ 	.byte	0x3f
	.zero		1


	//   ....[69]....
        /*09ec*/ 	.word	0x00013910
        /*09f0*/ 	.word	0x00000003
        /*09f4*/ 	.word	0x00030830
        /*09f8*/ 	.short	0x010a
        /*09fa*/ 	.byte	0x3f
	.zero		1


	//   ....[70]....
        /*09fc*/ 	.word	0x00013970
        /*0a00*/ 	.word	0x00000004
        /*0a04*/ 	.word	0x00030830
        /*0a08*/ 	.short	0x010a
        /*0a0a*/ 	.byte	0x3f
	.zero		1


	//   ....[71]....
        /*0a0c*/ 	.word	0x000139d0
        /*0a10*/ 	.word	0x00000003
        /*0a14*/ 	.word	0x00030850
        /*0a18*/ 	.short	0x010a
        /*0a1a*/ 	.byte	0x3f
	.zero		1


	//   ....[72]....
        /*0a1c*/ 	.word	0x00013a30
        /*0a20*/ 	.word	0x00000004
        /*0a24*/ 	.word	0x00030830
        /*0a28*/ 	.short	0x010a
        /*0a2a*/ 	.byte	0x3f
	.zero		1


	//   ....[73]....
        /*0a2c*/ 	.word	0x00013a90
        /*0a30*/ 	.word	0x00000003
        /*0a34*/ 	.word	0x00030850
        /*0a38*/ 	.short	0x010a
        /*0a3a*/ 	.byte	0x3f
	.zero		1


	//   ....[74]....
        /*0a3c*/ 	.word	0x00013af0
        /*0a40*/ 	.word	0x00000004
        /*0a44*/ 	.word	0x00030830
        /*0a48*/ 	.short	0x010a
        /*0a4a*/ 	.byte	0x3f
	.zero		1


	//   ....[75]....
        /*0a4c*/ 	.word	0x00013b50
        /*0a50*/ 	.word	0x00000003
        /*0a54*/ 	.word	0x00030850
        /*0a58*/ 	.short	0x010a
        /*0a5a*/ 	.byte	0x3f
	.zero		1


	//   ....[76]....
        /*0a5c*/ 	.word	0x00013bb0
        /*0a60*/ 	.word	0x00000007
        /*0a64*/ 	.word	0x00030850
        /*0a68*/ 	.short	0x010a
        /*0a6a*/ 	.byte	0x3f
	.zero		1


	//   ....[77]....
        /*0a6c*/ 	.word	0x00013cb0
        /*0a70*/ 	.word	0x00000004
        /*0a74*/ 	.word	0x00030840
        /*0a78*/ 	.short	0x010a
        /*0a7a*/ 	.byte	0x3f
	.zero		1


	//   ....[78]....
        /*0a7c*/ 	.word	0x00014d20
        /*0a80*/ 	.word	0x00000011
        /*0a84*/ 	.word	0x00030820
        /*0a88*/ 	.short	0x010a
        /*0a8a*/ 	.byte	0x3f
	.zero		1


	//   ....[79]....
        /*0a8c*/ 	.word	0x00014d70
        /*0a90*/ 	.word	0x00000007
        /*0a94*/ 	.word	0x00030840
        /*0a98*/ 	.short	0x010a
        /*0a9a*/ 	.byte	0x3f
	.zero		1


	//   ....[80]....
        /*0a9c*/ 	.word	0x00015290
        /*0aa0*/ 	.word	0x00000007
        /*0aa4*/ 	.word	0x00030860
        /*0aa8*/ 	.short	0x010a
        /*0aaa*/ 	.byte	0x3f
	.zero		1


	//   ....[81]....
        /*0aac*/ 	.word	0x00015890
        /*0ab0*/ 	.word	0x00000004
        /*0ab4*/ 	.word	0x00030860
        /*0ab8*/ 	.short	0x010a
        /*0aba*/ 	.byte	0x3f
	.zero		1


	//   ....[82]....
        /*0abc*/ 	.word	0x00015fa0
        /*0ac0*/ 	.word	0x00000005
        /*0ac4*/ 	.word	0x00030820
        /*0ac8*/ 	.short	0x010a
        /*0aca*/ 	.byte	0x3f
	.zero		1


	//   ....[83]....
        /*0acc*/ 	.word	0x00016140
        /*0ad0*/ 	.word	0x00000003
        /*0ad4*/ 	.word	0x00030840
        /*0ad8*/ 	.short	0x010a
        /*0ada*/ 	.byte	0x3f
	.zero		1


	//   ....[84]....
        /*0adc*/ 	.word	0x00016190
        /*0ae0*/ 	.word	0x00000017
        /*0ae4*/ 	.word	0x00030840
        /*0ae8*/ 	.short	0x010a
        /*0aea*/ 	.byte	0x3f
	.zero		1


	//   ....[85]....
        /*0aec*/ 	.word	0x000161e0
        /*0af0*/ 	.word	0x00000003
        /*0af4*/ 	.word	0x00030860
        /*0af8*/ 	.short	0x010a
        /*0afa*/ 	.byte	0x3f
	.zero		1


	//----- nvinfo : EIATTR_NUM_MBARRIERS
	.align		4
.L_415:
        /*0afc*/ 	.byte	0x03, 0x38
        /*0afe*/ 	.short	0x0016


	//----- nvinfo : EIATTR_EXIT_INSTR_OFFSETS
	.align		4
        /*0b00*/ 	.byte	0x04, 0x1c
        /*0b02*/ 	.short	(.L_417 - .L_416)


	//   ....[0]....
.L_416:
        /*0b04*/ 	.word	0x00000950


	//   ....[1]....
        /*0b08*/ 	.word	0x0000f460


	//   ....[2]....
        /*0b0c*/ 	.word	0x000138a0


	//----- nvinfo : EIATTR_MAX_THREADS
	.align		4
.L_417:
        /*0b10*/ 	.byte	0x04, 0x05
        /*0b12*/ 	.short	(.L_419 - .L_418)
.L_418:
        /*0b14*/ 	.word	0x00000180
        /*0b18*/ 	.word	0x00000001
        /*0b1c*/ 	.word	0x00000001


	//----- nvinfo : EIATTR_CRS_STACK_SIZE
	.align		4
.L_419:
        /*0b20*/ 	.byte	0x04, 0x1e
        /*0b22*/ 	.short	(.L_421 - .L_420)
.L_420:
        /*0b24*/ 	.word	0x00000000


	//----- nvinfo : EIATTR_CBANK_PARAM_SIZE
	.align		4
.L_421:
        /*0b28*/ 	.byte	0x03, 0x19
        /*0b2a*/ 	.short	0x0af0


	//----- nvinfo : EIATTR_PARAM_CBANK
	.align		4
        /*0b2c*/ 	.byte	0x04, 0x0a
        /*0b2e*/ 	.short	(.L_423 - .L_422)
	.align		4
.L_422:
        /*0b30*/ 	.word	index@(.nv.constant0._ZN7cutlass13device_kernelIN5flash11enable_sm90INS1_16FlashAttnFwdSm90INS1_25CollectiveMainloopFwdSm90ILi2EN4cute5tupleIJNS5_1CILi1EEES8_S8_EEENS6_IJNS7_ILi128EEENS7_ILi64EEENS7_ILi256EEEEEELi256ENS_6half_tEfNS_4arch4Sm90ELb0ELb1ELb0ELb0ELb1ELb0ELb0ELb1ELb1ELb1ELb0ELb0EEENS1_21CollectiveEpilogueFwdINS6_IJSA_SC_SB_EEES9_SE_SG_Li256ELb0ELb1ELb0ELb0EEENS1_30DynamicPersistentTileSchedulerILi256ELi128ELb0ELb1ELb1EEEEEEEEEvNT_6ParamsE)
        /*0b34*/ 	.short	0x0210
        /*0b36*/ 	.short	0x0af0


	//----- nvinfo : EIATTR_SW_WAR
	.align		4
.L_423:
        /*0b38*/ 	.byte	0x04, 0x36
        /*0b3a*/ 	.short	(.L_425 - .L_424)
.L_424:
        /*0b3c*/ 	.word	0x00000008
.L_425:


//--------------------- .nv.info._ZN7cutlass13device_kernelIN5flash11enable_sm90INS1_16FlashAttnFwdSm90INS1_25CollectiveMainloopFwdSm90ILi2EN4cute5tupleIJNS5_1CILi1EEES8_S8_EEENS6_IJNS7_ILi128EEENS7_ILi64EEENS7_ILi256EEEEEELi256ENS_6half_tEfNS_4arch4Sm90ELb0ELb1ELb0ELb1ELb1ELb0ELb0ELb1ELb1ELb1ELb0ELb0EEENS1_21CollectiveEpilogueFwdINS6_IJSA_SC_SB_EEES9_SE_SG_Li256ELb1ELb1ELb0ELb0EEENS1_36VarlenDynamicPersistentTileSchedulerILi128ELi64ELi256ELi128ELb0ELb1ELb1ELb1ELb0ELb1EEEEEEEEEvNT_6ParamsE --------------------------
	.section	.nv.info._ZN7cutlass13device_kernelIN5flash11enable_sm90INS1_16FlashAttnFwdSm90INS1_25CollectiveMainloopFwdSm90ILi2EN4cute5tupleIJNS5_1CILi1EEES8_S8_EEENS6_IJNS7_ILi128EEENS7_ILi64EEENS7_ILi256EEEEEELi256ENS_6half_tEfNS_4arch4Sm90ELb0ELb1ELb0ELb1ELb1ELb0ELb0ELb1ELb1ELb1ELb0ELb0EEENS1_21CollectiveEpilogueFwdINS6_IJSA_SC_SB_EEES9_SE_SG_Li256ELb1ELb1ELb0ELb0EEENS1_36VarlenDynamicPersistentTileSchedulerILi128ELi64ELi256ELi128ELb0ELb1ELb1ELb1ELb0ELb1EEEEEEEEEvNT_6ParamsE,"",@"SHT_CUDA_INFO"
	.sectionflags	@""
	.align	4


	//----- nvinfo : EIATTR_CUDA_API_VERSION
	.align		4
        /*0000*/ 	.byte	0x04, 0x37
        /*0002*/ 	.short	(.L_427 - .L_426)
.L_426:
        /*0004*/ 	.word	0x00000082


	//----- nvinfo : EIATTR_KPARAM_INFO
	.align		4
.L_427:
        /*0008*/ 	.byte	0x04, 0x17
        /*000a*/ 	.short	(.L_429 - .L_428)
.L_428:
        /*000c*/ 	.word	0x00000000
        /*0010*/ 	.short	0x0000
        /*0012*/ 	.short	0x0070
        /*0014*/ 	.byte	0x00, 0xf0, 0x01, 0x2a


	//----- nvinfo : EIATTR_SPARSE_MMA_MASK
	.align		4
.L_429:
        /*0018*/ 	.byte	0x03, 0x50
        /*001a*/ 	.short	0x0000


	//----- nvinfo : EIATTR_MAXREG_COUNT
	.align		4
        /*001c*/ 	.byte	0x03, 0x1b
        /*001e*/ 	.short	0x00a8


	//----- nvinfo : EIATTR_NUM_BARRIERS
	.align		4
        /*0020*/ 	.byte	0x02, 0x4c
        /*0022*/ 	.byte	0x09
	.zero		1


	//----- nvinfo : EIATTR_EXTERNS
	.align		4
        /*0024*/ 	.byte	0x04, 0x0f
        /*0026*/ 	.short	(.L_431 - .L_430)


	//   ....[0]....
	.align		4
.L_430:
        /*0028*/ 	.word	index@(__assertfail)


	//----- nvinfo : EIATTR_ANNOTATIONS
	.align		4
.L_431:
        /*002c*/ 	.byte	0x04, 0x55
        /*002e*/ 	.short	(.L_433 - .L_432)


	//   ....[0]....
.L_432:
        /* <DEDUP_REMOVED lines=13> */


	//----- nvinfo : EIATTR_MERCURY_ISA_VERSION
	.align		4
.L_433:
        /*00f0*/ 	.byte	0x03, 0x5f
        /*00f2*/ 	.short	0x0101


	//----- nvinfo : EIATTR_UNUSED_LOAD_BYTE_OFFSET
	.align		4
        /*00f4*/ 	.byte	0x04, 0x44
        /*00f6*/ 	.short	(.L_435 - .L_434)


	//   ....[0]....
.L_434:
        /*00f8*/ 	.word	0x00000950
        /*00fc*/ 	.word	0x0000fff0


	//   ....[1]....
        /*0100*/ 	.word	0x0000cc90
        /*0104*/ 	.word	0x0000fff0


	//----- nvinfo : EIATTR_INT_WARP_WIDE_INSTR_OFFSETS
	.align		4
.L_435:
        /*0108*/ 	.byte	0x04, 0x31
        /*010a*/ 	.short	(.L_437 - .L_436)


	//   ....[0]....
.L_436:
        /*010c*/ 	.word	0x000000c0


	//   ....[1]....
        /*0110*/ 	.word	0x000000d0


	//   ....[2]....
        /*0114*/ 	.word	0x00000170


	//   ....[3]....
        /*0118*/ 	.word	0x00011070


	//   ....[4]....
        /*011c*/ 	.word	0x00011100


	//   ....[5]....
        /*0120*/ 	.word	0x00013e50


	//   ....[6]....
        /*0124*/ 	.word	0x00013ee0


	//----- nvinfo : EIATTR_COOP_GROUP_MASK_REGIDS
	.align		4
.L_437:
        /*0128*/ 	.byte	0x04, 0x29
        /*012a*/ 	.short	(.L_439 - .L_438)


	//   ....[0]....
.L_438:
        /*012c*/ 	.word	0xffffffff


	//   ....[1]....
        /*0130*/ 	.word	0xffffffff


	//   ....[2]....
        /*0134*/ 	.word	0xffffffff


	//   ....[3]....
        /*0138*/ 	.word	0xffffffff


	//   ....[4]....
        /*013c*/ 	.word	0xffffffff


	//   ....[5]....
        /*0140*/ 	.word	0xffffffff


	//   ....[6]....
        /*0144*/ 	.word	0xffffffff


	//   ....[7]....
        /*0148*/ 	.word	0xffffffff


	//   ....[8]....
        /*014c*/ 	.word	0xffffffff


	//   ....[9]....
        /*0150*/ 	.word	0xffffffff


	//   ....[10]....
        /*0154*/ 	.word	0xffffffff


	//   ....[11]....
        /*0158*/ 	.word	0xffffffff


	//   ....[12]....
        /*015c*/ 	.word	0xffffffff


	//   ....[13]....
        /*0160*/ 	.word	0xffffffff


	//   ....[14]....
        /*0164*/ 	.word	0xffffffff


	//   ....[15]....
        /*0168*/ 	.word	0xffffffff


	//   ....[16]....
        /*016c*/ 	.word	0xffffffff


	//   ....[17]....
        /*0170*/ 	.word	0xffffffff


	//   ....[18]....
        /*0174*/ 	.word	0xffffffff


	//   ....[19]....
        /*0178*/ 	.word	0xffffffff


	//   ....[20]....
        /*017c*/ 	.word	0xffffffff


	//   ....[21]....
        /*0180*/ 	.word	0xffffffff


	//   ....[22]....
        /*0184*/ 	.word	0xffffffff


	//   ....[23]....
        /*0188*/ 	.word	0xffffffff


	//   ....[24]....
        /*018c*/ 	.word	0xffffffff


	//   ....[25]....
        /*0190*/ 	.word	0xffffffff


	//   ....[26]....
        /*0194*/ 	.word	0xffffffff


	//   ....[27]....
        /*0198*/ 	.word	0xffffffff


	//   ....[28]....
        /*019c*/ 	.word	0xffffffff


	//   ....[29]....
        /*01a0*/ 	.word	0xffffffff


	//   ....[30]....
        /*01a4*/ 	.word	0xffffffff


	//   ....[31]....
        /*01a8*/ 	.word	0xffffffff


	//   ....[32]....
        /*01ac*/ 	.word	0xffffffff


	//   ....[33]....
        /*01b0*/ 	.word	0xffffffff


	//   ....[34]....
        /*01b4*/ 	.word	0xffffffff


	//   ....[35]....
        /*01b8*/ 	.word	0xffffffff


	//   ....[36]....
        /*01bc*/ 	.word	0xffffffff


	//   ....[37]....
        /*01c0*/ 	.word	0xffffffff


	//   ....[38]....
        /*01c4*/ 	.word	0xffffffff


	//   ....[39]....
        /*01c8*/ 	.word	0xffffffff


	//   ....[40]....
        /*01cc*/ 	.word	0xffffffff


	//   ....[41]....
        /*01d0*/ 	.word	0xffffffff


	//   ....[42]....
        /*01d4*/ 	.word	0xffffffff


	//   ....[43]....
        /*01d8*/ 	.word	0xffffffff


	//   ....[44]....
        /*01dc*/ 	.word	0xffffffff


	//   ....[45]....
        /*01e0*/ 	.word	0xffffffff


	//   ....[46]....
        /*01e4*/ 	.word	0xffffffff


	//   ....[47]....
        /*01e8*/ 	.word	0xffffffff


	//   ....[48]....
        /*01ec*/ 	.word	0xffffffff


	//   ....[49]....
        /*01f0*/ 	.word	0xffffffff


	//   ....[50]....
        /*01f4*/ 	.word	0xffffffff


	//   ....[51]....
        /*01f8*/ 	.word	0xffffffff


	//   ....[52]....
        /*01fc*/ 	.word	0xffffffff


	//   ....[53]....
        /*0200*/ 	.word	0xffffffff


	//   ....[54]....
        /*0204*/ 	.word	0xffffffff


	//   ....[55]....
        /*0208*/ 	.word	0xffffffff


	//   ....[56]....
        /*020c*/ 	.word	0xffffffff


	//   ....[57]....
        /*0210*/ 	.word	0xffffffff


	//   ....[58]....
        /*0214*/ 	.word	0xffffffff


	//   ....[59]....
        /*0218*/ 	.word	0xffffffff


	//   ....[60]....
        /*021c*/ 	.word	0xffffffff


	//   ....[61]....
        /*0220*/ 	.word	0xffffffff


	//   ....[62]....
        /*0224*/ 	.word	0xffffffff


	//   ....[63]....
        /*0228*/ 	.word	0xffffffff


	//   ....[64]....
        /*022c*/ 	.word	0xffffffff


	//   ....[65]....
        /*0230*/ 	.word	0xffffffff


	//   ....[66]....
        /*0234*/ 	.word	0xffffffff


	//   ....[67]....
        /*0238*/ 	.word	0xffffffff


	//   ....[68]....
        /*023c*/ 	.word	0xffffffff


	//   ....[69]....
        /*0240*/ 	.word	0xffffffff


	//   ....[70]....
        /*0244*/ 	.word	0xffffffff


	//   ....[71]....
        /*0248*/ 	.word	0xffffffff


	//   ....[72]....
        /*024c*/ 	.word	0xffffffff


	//   ....[73]....
        /*0250*/ 	.word	0xffffffff


	//   ....[74]....
        /*0254*/ 	.word	0xffffffff


	//   ....[75]....
        /*0258*/ 	.word	0xffffffff


	//   ....[76]....
        /*025c*/ 	.word	0xffffffff


	//   ....[77]....
        /*0260*/ 	.word	0xffffffff


	//   ....[78]....
        /*0264*/ 	.word	0xffffffff


	//   ....[79]....
        /*0268*/ 	.word	0xffffffff


	//   ....[80]....
        /*026c*/ 	.word	0xffffffff


	//   ....[81]....
        /*0270*/ 	.word	0xffffffff


	//   ....[82]....
        /*0274*/ 	.word	0xffffffff


	//   ....[83]....
        /*0278*/ 	.word	0xffffffff


	//   ....[84]....
        /*027c*/ 	.word	0xffffffff


	//   ....[85]....
        /*0280*/ 	.word	0xffffffff


	//   ....[86]....
        /*0284*/ 	.word	0xffffffff


	//   ....[87]....
        /*0288*/ 	.word	0xffffffff


	//   ....[88]....
        /*028c*/ 	.word	0xffffffff


	//   ....[89]....
        /*0290*/ 	.word	0xffffffff


	//   ....[90]....
        /*0294*/ 	.word	0xffffffff


	//   ....[91]....
        /*0298*/ 	.word	0xffffffff


	//   ....[92]....
        /*029c*/ 	.word	0xffffffff


	//   ....[93]....
        /*02a0*/ 	.word	0xffffffff


	//   ....[94]....
        /*02a4*/ 	.word	0xffffffff


	//   ....[95]....
        /*02a8*/ 	.word	0xffffffff


	//   ....[96]....
        /*02ac*/ 	.word	0xffffffff


	//   ....[97]....
        /*02b0*/ 	.word	0xffffffff


	//   ....[98]....
        /*02b4*/ 	.word	0xffffffff


	//   ....[99]....
        /*02b8*/ 	.word	0xffffffff


	//   ....[100]....
        /*02bc*/ 	.word	0xffffffff


	//   ....[101]....
        /*02c0*/ 	.word	0xffffffff


	//   ....[102]....
        /*02c4*/ 	.word	0xffffffff


	//   ....[103]....
        /*02c8*/ 	.word	0xffffffff


	//   ....[104]....
        /*02cc*/ 	.word	0xffffffff


	//   ....[105]....
        /*02d0*/ 	.word	0xffffffff


	//   ....[106]....
        /*02d4*/ 	.word	0xffffffff


	//   ....[107]....
        /*02d8*/ 	.word	0xffffffff


	//   ....[108]....
        /*02dc*/ 	.word	0xffffffff


	//   ....[109]....
        /*02e0*/ 	.word	0xffffffff


	//   ....[110]....
        /*02e4*/ 	.word	0xffffffff


	//   ....[111]....
        /*02e8*/ 	.word	0xffffffff


	//   ....[112]....
        /*02ec*/ 	.word	0xffffffff


	//   ....[113]....
        /*02f0*/ 	.word	0xffffffff


	//   ....[114]....
        /*02f4*/ 	.word	0xffffffff


	//   ....[115]....
        /*02f8*/ 	.word	0xffffffff


	//   ....[116]....
        /*02fc*/ 	.word	0xffffffff


	//   ....[117]....
        /*0300*/ 	.word	0xffffffff


	//   ....[118]....
        /*0304*/ 	.word	0xffffffff


	//   ....[119]....
        /*0308*/ 	.word	0xffffffff


	//   ....[120]....
        /*030c*/ 	.word	0xffffffff


	//   ....[121]....
        /*0310*/ 	.word	0xffffffff


	//   ....[122]....
        /*0314*/ 	.word	0xffffffff


	//   ....[123]....
        /*0318*/ 	.word	0xffffffff


	//   ....[124]....
        /*031c*/ 	.word	0xffffffff


	//   ....[125]....
        /*0320*/ 	.word	0xffffffff


	//   ....[126]....
        /*0324*/ 	.word	0xffffffff


	//   ....[127]....
        /*0328*/ 	.word	0xffffffff


	//   ....[128]....
        /*032c*/ 	.word	0xffffffff


	//   ....[129]....
        /*0330*/ 	.word	0xffffffff


	//   ....[130]....
        /*0334*/ 	.word	0xffffffff


	//   ....[131]....
        /*0338*/ 	.word	0xffffffff


	//   ....[132]....
        /*033c*/ 	.word	0xffffffff


	//   ....[133]....
        /*0340*/ 	.word	0xffffffff


	//   ....[134]....
        /*0344*/ 	.word	0xffffffff


	//   ....[135]....
        /*0348*/ 	.word	0x0500000f


	//   ....[136]....
        /*034c*/ 	.word	0x0500000f


	//   ....[137]....
        /*0350*/ 	.word	0x0500000f


	//   ....[138]....
        /*0354*/ 	.word	0x0500000f


	//   ....[139]....
        /*0358*/ 	.word	0x0500000f


	//   ....[140]....
        /*035c*/ 	.word	0x0500000f


	//   ....[141]....
        /*0360*/ 	.word	0x0500000f


	//   ....[142]....
        /*0364*/ 	.word	0x0500000f


	//   ....[143]....
        /*0368*/ 	.word	0x0500000f


	//   ....[144]....
        /*036c*/ 	.word	0x0500000f


	//   ....[145]....
        /*0370*/ 	.word	0x0500000f


	//   ....[146]....
        /*0374*/ 	.word	0x0500000f


	//   ....[147]....
        /*0378*/ 	.word	0x0500000f


	//   ....[148]....
        /*037c*/ 	.word	0x0500000f


	//   ....[149]....
        /*0380*/ 	.word	0x0500000f


	//   ....[150]....
        /*0384*/ 	.word	0x0500000f


	//   ....[151]....
        /*0388*/ 	.word	0x0500000f


	//   ....[152]....
        /*038c*/ 	.word	0x0500000f


	//   ....[153]....
        /*0390*/ 	.word	0x0500000f


	//   ....[154]....
        /*0394*/ 	.word	0x0500000f


	//   ....[155]....
        /*0398*/ 	.word	0x0500000f


	//   ....[156]....
        /*039c*/ 	.word	0x0500000f


	//   ....[157]....
        /*03a0*/ 	.word	0x0500000f


	//   ....[158]....
        /*03a4*/ 	.word	0x0500000f


	//   ....[159]....
        /*03a8*/ 	.word	0x0500000f


	//   ....[160]....
        /*03ac*/ 	.word	0x0500000f


	//   ....[161]....
        /*03b0*/ 	.word	0x0500000f


	//   ....[162]....
        /*03b4*/ 	.word	0x0500000f


	//   ....[163]....
        /*03b8*/ 	.word	0x0500000f


	//   ....[164]....
        /*03bc*/ 	.word	0x0500000f


	//   ....[165]....
        /*03c0*/ 	.word	0x0500000f


	//   ....[166]....
        /*03c4*/ 	.word	0x0500000f


	//   ....[167]....
        /*03c8*/ 	.word	0x0500000f


	//   ....[168]....
        /*03cc*/ 	.word	0x0500000f


	//   ....[169]....
        /*03d0*/ 	.word	0x0500000f


	//   ....[170]....
        /*03d4*/ 	.word	0x0500000f


	//   ....[171]....
        /*03d8*/ 	.word	0x0500000f


	//   ....[172]....
        /*03dc*/ 	.word	0x0500000f


	//   ....[173]....
        /*03e0*/ 	.word	0x0500000f


	//   ....[174]....
        /*03e4*/ 	.word	0x0500000f


	//   ....[175]....
        /*03e8*/ 	.word	0x0500000f


	//   ....[176]....
        /*03ec*/ 	.word	0x0500000f


	//   ....[177]....
        /*03f0*/ 	.word	0x0500000f


	//   ....[178]....
        /*03f4*/ 	.word	0x0500000f


	//   ....[179]....
        /*03f8*/ 	.word	0x0500000f


	//   ....[180]....
        /*03fc*/ 	.word	0x0500000f


	//   ....[181]....
        /*0400*/ 	.word	0x0500000f


	//   ....[182]....
        /*0404*/ 	.word	0x0500000f


	//   ....[183]....
        /*0408*/ 	.word	0x0500000f


	//   ....[184]....
        /*040c*/ 	.word	0x0500000f


	//   ....[185]....
        /*0410*/ 	.word	0x0500000f


	//   ....[186]....
        /*0414*/ 	.word	0x0500000f


	//   ....[187]....
        /*0418*/ 	.word	0x0500000f


	//   ....[188]....
        /*041c*/ 	.word	0x0500000f


	//   ....[189]....
        /*0420*/ 	.word	0x0500000f


	//   ....[190]....
        /*0424*/ 	.word	0x0500000f


	//   ....[191]....
        /*0428*/ 	.word	0x0500000f


	//   ....[192]....
        /*042c*/ 	.word	0x0500000f


	//   ....[193]....
        /*0430*/ 	.word	0x0500000f


	//   ....[194]....
        /*0434*/ 	.word	0x0500000f


	//   ....[195]....
        /*0438*/ 	.word	0x0500000f


	//   ....[196]....
        /*043c*/ 	.word	0x0500000f


	//   ....[197]....
        /*0440*/ 	.word	0x0500000f


	//   ....[198]....
        /*0444*/ 	.word	0x0500000f


	//   ....[199]....
        /*0448*/ 	.word	0x0500000f


	//   ....[200]....
        /*044c*/ 	.word	0x0500000f


	//   ....[201]....
        /*0450*/ 	.word	0x0500000f


	//----- nvinfo : EIATTR_COOP_GROUP_INSTR_OFFSETS
	.align		4
.L_439:
        /*0454*/ 	.byte	0x04, 0x28
        /*0456*/ 	.short	(.L_441 - .L_440)


	//   ....[0]....
.L_440:
        /*0458*/ 	.word	0x00000070


	//   ....[1]....
        /*045c*/ 	.word	0x000000b0


	//   ....[2]....
        /*0460*/ 	.word	0x000002d0


	//   ....[3]....
        /*0464*/ 	.word	0x00000430


	//   ....[4]....
        /*0468*/ 	.word	0x00000550


	//   ....[5]....
        /*046c*/ 	.word	0x000006b0


	//   ....[6]....
        /*0470*/ 	.word	0x00001b70


	//   ....[7]....
        /*0474*/ 	.word	0x00002920


	//   ....[8]....
        /*0478*/ 	.word	0x00002b90


	//   ....[9]....
        /*047c*/ 	.word	0x000034b0


	//   ....[10]....
        /*0480*/ 	.word	0x00003600


	//   ....[11]....
        /*0484*/ 	.word	0x00003980


	//   ....[12]....
        /*0488*/ 	.word	0x00003a60


	//   ....[13]....
        /*048c*/ 	.word	0x000059b0


	//   ....[14]....
        /*0490*/ 	.word	0x00005bb0


	//   ....[15]....
        /*0494*/ 	.word	0x000062a0


	//   ....[16]....
        /*0498*/ 	.word	0x000063a0


	//   ....[17]....
        /*049c*/ 	.word	0x00006740


	//   ....[18]....
        /*04a0*/ 	.word	0x000067a0


	//   ....[19]....
        /*04a4*/ 	.word	0x000085a0


	//   ....[20]....
        /*04a8*/ 	.word	0x000085b0


	//   ....[21]....
        /*04ac*/ 	.word	0x000085e0


	//   ....[22]....
        /*04b0*/ 	.word	0x000085f0


	//   ....[23]....
        /*04b4*/ 	.word	0x0000a210


	//   ....[24]....
        /*04b8*/ 	.word	0x0000a410


	//   ....[25]....
        /*04bc*/ 	.word	0x0000ab00


	//   ....[26]....
        /*04c0*/ 	.word	0x0000ac00


	//   ....[27]....
        /*04c4*/ 	.word	0x0000af90


	//   ....[28]....
        /*04c8*/ 	.word	0x0000aff0


	//   ....[29]....
        /*04cc*/ 	.word	0x0000c020


	//   ....[30]....
        /*04d0*/ 	.word	0x0000c050


	//   ....[31]....
        /*04d4*/ 	.word	0x0000c110


	//   ....[32]....
        /*04d8*/ 	.word	0x0000c120


	//   ....[33]....
        /*04dc*/ 	.word	0x0000dd90


	//   ....[34]....
        /*04e0*/ 	.word	0x0000ddc0


	//   ....[35]....
        /*04e4*/ 	.word	0x0000de00


	//   ....[36]....
        /*04e8*/ 	.word	0x0000de30


	//   ....[37]....
        /*04ec*/ 	.word	0x0000e6a0


	//   ....[38]....
        /*04f0*/ 	.word	0x0000e6e0


	//   ....[39]....
        /*04f4*/ 	.word	0x0000e820


	//   ....[40]....
        /*04f8*/ 	.word	0x0000e840


	//   ....[41]....
        /*04fc*/ 	.word	0x0000e980


	//   ....[42]....
        /*0500*/ 	.word	0x0000e9a0


	//   ....[43]....
        /*0504*/ 	.word	0x0000eaf0


	//   ....[44]....
        /*0508*/ 	.word	0x0000eb10


	//   ....[45]....
        /*050c*/ 	.word	0x0000f4b0


	//   ....[46]....
        /*0510*/ 	.word	0x0000f4d0


	//   ....[47]....
        /*0514*/ 	.word	0x0000f610


	//   ....[48]....
        /*0518*/ 	.word	0x0000f630


	//   ....[49]....
        /*051c*/ 	.word	0x0000f770


	//   ....[50]....
        /*0520*/ 	.word	0x0000f790


	//   ....[51]....
        /*0524*/ 	.word	0x0000f8e0


	//   ....[52]....
        /*0528*/ 	.word	0x0000f900


	//   ....[53]....
        /*052c*/ 	.word	0x0000fae0


	//   ....[54]....
        /*0530*/ 	.word	0x0000fc90


	//   ....[55]....
        /*0534*/ 	.word	0x0000fcc0


	//   ....[56]....
        /*0538*/ 	.word	0x0000fcf0


	//   ....[57]....
        /*053c*/ 	.word	0x0000fd20


	//   ....[58]....
        /*0540*/ 	.word	0x0000fd50


	//   ....[59]....
        /*0544*/ 	.word	0x0000fd80


	//   ....[60]....
        /*0548*/ 	.word	0x0000fed0


	//   ....[61]....
        /*054c*/ 	.word	0x0000ff00


	//   ....[62]....
        /*0550*/ 	.word	0x0000ff30


	//   ....[63]....
        /*0554*/ 	.word	0x0000ff60


	//   ....[64]....
        /*0558*/ 	.word	0x0000ff90


	//   ....[65]....
        /*055c*/ 	.word	0x0000ffc0


	//   ....[66]....
        /*0560*/ 	.word	0x00010050


	//   ....[67]....
        /*0564*/ 	.word	0x000100b0


	//   ....[68]....
        /*0568*/ 	.word	0x00010140


	//   ....[69]....
        /*056c*/ 	.word	0x00011cc0


	//   ....[70]....
        /*0570*/ 	.word	0x00011ce0


	//   ....[71]....
        /*0574*/ 	.word	0x00011cf0


	//   ....[72]....
        /*0578*/ 	.word	0x00011da0


	//   ....[73]....
        /*057c*/ 	.word	0x00011de0


	//   ....[74]....
        /*0580*/ 	.word	0x00011e40


	//   ....[75]....
        /*0584*/ 	.word	0x00011e80


	//   ....[76]....
        /*0588*/ 	.word	0x00011ed0


	//   ....[77]....
        /*058c*/ 	.word	0x00012600


	//   ....[78]....
        /*0590*/ 	.word	0x00012630


	//   ....[79]....
        /*0594*/ 	.word	0x00012650


	//   ....[80]....
        /*0598*/ 	.word	0x000126f0


	//   ....[81]....
        /*059c*/ 	.word	0x00012700


	//   ....[82]....
        /*05a0*/ 	.word	0x000127b0


	//   ....[83]....
        /*05a4*/ 	.word	0x000127c0


	//   ....[84]....
        /*05a8*/ 	.word	0x00012870


	//   ....[85]....
        /*05ac*/ 	.word	0x00012880


	//   ....[86]....
        /*05b0*/ 	.word	0x00012930


	//   ....[87]....
        /*05b4*/ 	.word	0x00012940


	//   ....[88]....
        /*05b8*/ 	.word	0x000129f0


	//   ....[89]....
        /*05bc*/ 	.word	0x00012a00


	//   ....[90]....
        /*05c0*/ 	.word	0x00012ab0


	//   ....[91]....
        /*05c4*/ 	.word	0x00012ac0


	//   ....[92]....
        /*05c8*/ 	.word	0x00012b10


	//   ....[93]....
        /*05cc*/ 	.word	0x00013310


	//   ....[94]....
        /*05d0*/ 	.word	0x00013350


	//   ....[95]....
        /*05d4*/ 	.word	0x00013370


	//   ....[96]....
        /*05d8*/ 	.word	0x00013430


	//   ....[97]....
        /*05dc*/ 	.word	0x00013460


	//   ....[98]....
        /*05e0*/ 	.word	0x000134b0


	//   ....[99]....
        /*05e4*/ 	.word	0x000134e0


	//   ....[100]....
        /*05e8*/ 	.word	0x00013550


	//   ....[101]....
        /*05ec*/ 	.word	0x00013830


	//   ....[102]....
        /*05f0*/ 	.word	0x00013850


	//   ....[103]....
        /*05f4*/ 	.word	0x00013910


	//   ....[104]....
        /*05f8*/ 	.word	0x00013920


	//   ....[105]....
        /*05fc*/ 	.word	0x000139d0


	//   ....[106]....
        /*0600*/ 	.word	0x000139e0


	//   ....[107]....
        /*0604*/ 	.word	0x000139f0


	//   ....[108]....
        /*0608*/ 	.word	0x00013aa0


	//   ....[109]....
        /*060c*/ 	.word	0x00014030


	//   ....[110]....
        /*0610*/ 	.word	0x00014070


	//   ....[111]....
        /*0614*/ 	.word	0x000140b0


	//   ....[112]....
        /*0618*/ 	.word	0x000140f0


	//   ....[113]....
        /*061c*/ 	.word	0x000141a0


	//   ....[114]....
        /*0620*/ 	.word	0x000141d0


	//   ....[115]....
        /*0624*/ 	.word	0x000141e0


	//   ....[116]....
        /*0628*/ 	.word	0x00014270


	//   ....[117]....
        /*062c*/ 	.word	0x000146a0


	//   ....[118]....
        /*0630*/ 	.word	0x000146d0


	//   ....[119]....
        /*0634*/ 	.word	0x00014700


	//   ....[120]....
        /*0638*/ 	.word	0x00014730


	//   ....[121]....
        /*063c*/ 	.word	0x00014760


	//   ....[122]....
        /*0640*/ 	.word	0x00014790


	//   ....[123]....
        /*0644*/ 	.word	0x000147c0


	//   ....[124]....
        /*0648*/ 	.word	0x000147f0


	//   ....[125]....
        /*064c*/ 	.word	0x00014970


	//   ....[126]....
        /*0650*/ 	.word	0x000149a0


	//   ....[127]....
        /*0654*/ 	.word	0x000149d0


	//   ....[128]....
        /*0658*/ 	.word	0x00014a00


	//   ....[129]....
        /*065c*/ 	.word	0x00014a30


	//   ....[130]....
        /*0660*/ 	.word	0x00014a60


	//   ....[131]....
        /*0664*/ 	.word	0x00014b20


	//   ....[132]....
        /*0668*/ 	.word	0x00014b40


	//   ....[133]....
        /*066c*/ 	.word	0x00014bb0


	//   ....[134]....
        /*0670*/ 	.word	0x00015250


	//   ....[135]....
        /*0674*/ 	.word	0x000158d0


	//   ....[136]....
        /*0678*/ 	.word	0x000159c0


	//   ....[137]....
        /*067c*/ 	.word	0x00015a60


	//   ....[138]....
        /*0680*/ 	.word	0x00015ac0


	//   ....[139]....
        /*0684*/ 	.word	0x00015b60


	//   ....[140]....
        /*0688*/ 	.word	0x00015c40


	//   ....[141]....
        /*068c*/ 	.word	0x00015d40


	//   ....[142]....
        /*0690*/ 	.word	0x00015db0


	//   ....[143]....
        /*0694*/ 	.word	0x00015e90


	//   ....[144]....
        /*0698*/ 	.word	0x00015f40


	//   ....[145]....
        /*069c*/ 	.word	0x00015fa0


	//   ....[146]....
        /*06a0*/ 	.word	0x00016000


	//   ....[147]....
        /*06a4*/ 	.word	0x00016110


	//   ....[148]....
        /*06a8*/ 	.word	0x00016170


	//   ....[149]....
        /*06ac*/ 	.word	0x00016290


	//   ....[150]....
        /*06b0*/ 	.word	0x000162f0


	//   ....[151]....
        /*06b4*/ 	.word	0x00016410


	//   ....[152]....
        /*06b8*/ 	.word	0x00016470


	//   ....[153]....
        /*06bc*/ 	.word	0x00016590


	//   ....[154]....
        /*06c0*/ 	.word	0x000165f0


	//   ....[155]....
        /*06c4*/ 	.word	0x00016710


	//   ....[156]....
        /*06c8*/ 	.word	0x00016770


	//   ....[157]....
        /*06cc*/ 	.word	0x00016890


	//   ....[158]....
        /*06d0*/ 	.word	0x000168f0


	//   ....[159]....
        /*06d4*/ 	.word	0x000169f0


	//   ....[160]....
        /*06d8*/ 	.word	0x00016b20


	//   ....[161]....
        /*06dc*/ 	.word	0x00016bf0


	//   ....[162]....
        /*06e0*/ 	.word	0x00016cc0


	//   ....[163]....
        /*06e4*/ 	.word	0x00016da0


	//   ....[164]....
        /*06e8*/ 	.word	0x00016e00


	//   ....[165]....
        /*06ec*/ 	.word	0x00016ee0


	//   ....[166]....
        /*06f0*/ 	.word	0x00016f40


	//   ....[167]....
        /*06f4*/ 	.word	0x00017050


	//   ....[168]....
        /*06f8*/ 	.word	0x00017140


	//   ....[169]....
        /*06fc*/ 	.word	0x000171e0


	//   ....[170]....
        /*0700*/ 	.word	0x00017240


	//   ....[171]....
        /*0704*/ 	.word	0x00017360


	//   ....[172]....
        /*0708*/ 	.word	0x000173c0


	//   ....[173]....
        /*070c*/ 	.word	0x000174e0


	//   ....[174]....
        /*0710*/ 	.word	0x00017540


	//   ....[175]....
        /*0714*/ 	.word	0x00017610


	//   ....[176]....
        /*0718*/ 	.word	0x00017780


	//   ....[177]....
        /*071c*/ 	.word	0x00017830


	//   ....[178]....
        /*0720*/ 	.word	0x00017980


	//   ....[179]....
        /*0724*/ 	.word	0x00017a30


	//   ....[180]....
        /*0728*/ 	.word	0x00017a90


	//   ....[181]....
        /*072c*/ 	.word	0x00017b50


	//   ....[182]....
        /*0730*/ 	.word	0x00017c30


	//   ....[183]....
        /*0734*/ 	.word	0x00017cf0


	//   ....[184]....
        /*0738*/ 	.word	0x00017e00


	//   ....[185]....
        /*073c*/ 	.word	0x00017ea0


	//   ....[186]....
        /*0740*/ 	.word	0x00017fc0


	//   ....[187]....
        /*0744*/ 	.word	0x00018030


	//   ....[188]....
        /*0748*/ 	.word	0x000180a0


	//   ....[189]....
        /*074c*/ 	.word	0x00018110


	//   ....[190]....
        /*0750*/ 	.word	0x00018180


	//   ....[191]....
        /*0754*/ 	.word	0x00018200


	//   ....[192]....
        /*0758*/ 	.word	0x00018290


	//   ....[193]....
        /*075c*/ 	.word	0x00018320


	//   ....[194]....
        /*0760*/ 	.word	0x00018390


	//   ....[195]....
        /*0764*/ 	.word	0x00018400


	//   ....[196]....
        /*0768*/ 	.word	0x00018470


	//   ....[197]....
        /*076c*/ 	.word	0x000184f0


	//   ....[198]....
        /*0770*/ 	.word	0x00018560


	//   ....[199]....
        /*0774*/ 	.word	0x00018600


	//   ....[200]....
        /*0778*/ 	.word	0x00018690


	//   ....[201]....
        /*077c*/ 	.word	0x000187b0


	//----- nvinfo : EIATTR_REG_RECONFIG
	.align		4
.L_441:
        /*0780*/ 	.byte	0x01, 0x54
	.zero		2


	//----- nvinfo : EIATTR_SYSCALL_OFFSETS
	.align		4
        /*0784*/ 	.byte	0x04, 0x46
        /*0786*/ 	.short	(.L_443 - .L_442)


	//   ....[0]....
.L_442:
        /*0788*/ 	.word	0x00001d50


	//   ....[1]....
        /*078c*/ 	.word	0x00011260


	//   ....[2]....
        /*0790*/ 	.word	0x000113b0


	//   ....[3]....
        /*0794*/ 	.word	0x000114a0


	//   ....[4]....
        /*0798*/ 	.word	0x00012220


	//----- nvinfo : EIATTR_MBARRIER_INSTR_OFFSETS
	.align		4
.L_443:
        /*079c*/ 	.byte	0x04, 0x39
        /*079e*/ 	.short	(.L_445 - .L_444)


	//   ....[0]....
.L_444:
        /*07a0*/ 	.word	0x00000180
        /*07a4*/ 	.word	0x000000ff
        /*07a8*/ 	.word	0x00030800
        /*07ac*/ 	.short	0x0100
        /*07ae*/ 	.byte	0x08
	.zero		1


	//   ....[1]....
        /*07b0*/ 	.word	0x00000190
        /*07b4*/ 	.word	0x000000ff
        /*07b8*/ 	.word	0x00030820
        /*07bc*/ 	.short	0x0100
        /*07be*/ 	.byte	0x08
	.zero		1


	//   ....[2]....
        /*07c0*/ 	.word	0x00000280
        /*07c4*/ 	.word	0x000000ff
        /*07c8*/ 	.word	0x00030830
        /*07cc*/ 	.short	0x0100
        /*07ce*/ 	.byte	0x08
	.zero		1


	//   ....[3]....
        /*07d0*/ 	.word	0x00000290
        /*07d4*/ 	.word	0x000000ff
        /*07d8*/ 	.word	0x00030840
        /*07dc*/ 	.short	0x0100
        /*07de*/ 	.byte	0x08
	.zero		1


	//   ....[4]....
        /*07e0*/ 	.word	0x000002a0
        /*07e4*/ 	.word	0x000000ff
        /*07e8*/ 	.word	0x00030838
        /*07ec*/ 	.short	0x0100
        /*07ee*/ 	.byte	0x08
	.zero		1


	//   ....[5]....
        /*07f0*/ 	.word	0x000002b0
        /*07f4*/ 	.word	0x000000ff
        /*07f8*/ 	.word	0x00030848
        /*07fc*/ 	.short	0x0100
        /*07fe*/ 	.byte	0x08
	.zero		1


	//   ....[6]....
        /*0800*/ 	.word	0x000003e0
        /*0804*/ 	.word	0x000000ff
        /*0808*/ 	.word	0x00030850
        /*080c*/ 	.short	0x0100
        /*080e*/ 	.byte	0x08
	.zero		1


	//   ....[7]....
        /*0810*/ 	.word	0x000003f0
        /*0814*/ 	.word	0x000000ff
        /*0818*/ 	.word	0x00030860
        /*081c*/ 	.short	0x0100
        /*081e*/ 	.byte	0x08
	.zero		1


	//   ....[8]....
        /*0820*/ 	.word	0x00000400
        /*0824*/ 	.word	0x000000ff
        /*0828*/ 	.word	0x00030858
        /*082c*/ 	.short	0x0100
        /*082e*/ 	.byte	0x08
	.zero		1


	//   ....[9]....
        /*0830*/ 	.word	0x00000410
        /*0834*/ 	.word	0x000000ff
        /*0838*/ 	.word	0x00030868
        /*083c*/ 	.short	0x0100
        /*083e*/ 	.byte	0x08
	.zero		1


	//   ....[10]....
        /*0840*/ 	.word	0x00000500
        /*0844*/ 	.word	0x000000ff
        /*0848*/ 	.word	0x00030870
        /*084c*/ 	.short	0x0100
        /*084e*/ 	.byte	0x06
	.zero		1


	//   ....[11]....
        /*0850*/ 	.word	0x00000510
        /*0854*/ 	.word	0x000000ff
        /*0858*/ 	.word	0x00030880
        /*085c*/ 	.short	0x0100
        /*085e*/ 	.byte	0x06
	.zero		1


	//   ....[12]....
        /*0860*/ 	.word	0x00000520
        /*0864*/ 	.word	0x000000ff
        /*0868*/ 	.word	0x00030878
        /*086c*/ 	.short	0x0100
        /*086e*/ 	.byte	0x06
	.zero		1


	//   ....[13]....
        /*0870*/ 	.word	0x00000530
        /*0874*/ 	.word	0x000000ff
        /*0878*/ 	.word	0x00030888
        /*087c*/ 	.short	0x0100
        /*087e*/ 	.byte	0x06
	.zero		1


	//   ....[14]....
        /*0880*/ 	.word	0x00000660
        /*0884*/ 	.word	0x000000ff
        /*0888*/ 	.word	0x00030890
        /*088c*/ 	.short	0x0100
        /*088e*/ 	.byte	0x08
	.zero		1


	//   ....[15]....
        /*0890*/ 	.word	0x00000670
        /*0894*/ 	.word	0x000000ff
        /*0898*/ 	.word	0x000308a0
        /*089c*/ 	.short	0x0100
        /*089e*/ 	.byte	0x08
	.zero		1


	//   ....[16]....
        /*08a0*/ 	.word	0x00000680
        /*08a4*/ 	.word	0x000000ff
        /*08a8*/ 	.word	0x00030898
        /*08ac*/ 	.short	0x0100
        /*08ae*/ 	.byte	0x08
	.zero		1


	//   ....[17]....
        /*08b0*/ 	.word	0x00000690
        /*08b4*/ 	.word	0x000000ff
        /*08b8*/ 	.word	0x000308a8
        /*08bc*/ 	.short	0x0100
        /*08be*/ 	.byte	0x08
	.zero		1


	//   ....[18]....
        /*08c0*/ 	.word	0x000007d0
        /*08c4*/ 	.word	0x000000ff
        /*08c8*/ 	.word	0x000308b0
        /*08cc*/ 	.short	0x0100
        /*08ce*/ 	.byte	0x08
	.zero		1


	//   ....[19]....
        /*08d0*/ 	.word	0x000007e0
        /*08d4*/ 	.word	0x000000ff
        /*08d8*/ 	.word	0x000308c0
        /*08dc*/ 	.short	0x0100
        /*08de*/ 	.byte	0x08
	.zero		1


	//   ....[20]....
        /*08e0*/ 	.word	0x000007f0
        /*08e4*/ 	.word	0x000000ff
        /*08e8*/ 	.word	0x000308b8
        /*08ec*/ 	.short	0x0100
        /*08ee*/ 	.byte	0x08
	.zero		1


	//   ....[21]....
        /*08f0*/ 	.word	0x00000800
        /*08f4*/ 	.word	0x000000ff
        /*08f8*/ 	.word	0x000308c8
        /*08fc*/ 	.short	0x0100
        /*08fe*/ 	.byte	0x08
	.zero		1


	//   ....[22]....
        /*0900*/ 	.word	0x00001df0
        /*0904*/ 	.word	0x000000ff
        /*0908*/ 	.word	0x00030800
        /*090c*/ 	.short	0x010a
        /*090e*/ 	.byte	0x28
	.zero		1


	//   ....[23]....
        /*0910*/ 	.word	0x00001e70
        /*0914*/ 	.word	0x00000003
        /*0918*/ 	.word	0x00030830
        /*091c*/ 	.short	0x010a
        /*091e*/ 	.byte	0x3f
	.zero		1


	//   ....[24]....
        /*0920*/ 	.word	0x00001eb0
        /*0924*/ 	.word	0x00000003
        /*0928*/ 	.word	0x00030830
        /*092c*/ 	.short	0x010a
        /*092e*/ 	.byte	0x3f
	.zero		1


	//   ....[25]....
        /*0930*/ 	.word	0x00002900
        /*0934*/ 	.word	0x000000ff
        /*0938*/ 	.word	0x00000000
        /*093c*/ 	.short	0x0101
        /*093e*/ 	.byte	0x04
	.zero		1


	//   ....[26]....
        /*0940*/ 	.word	0x00004760
        /*0944*/ 	.word	0x000000ff
        /*0948*/ 	.word	0x00030830
        /*094c*/ 	.short	0x010a
        /*094e*/ 	.byte	0x06
	.zero		1


	//   ....[27]....
        /*0950*/ 	.word	0x000047a0
        /*0954*/ 	.word	0x000000ff
        /*0958*/ 	.word	0x00030830
        /*095c*/ 	.short	0x010a
        /*095e*/ 	.byte	0x06
	.zero		1


	//   ....[28]....
        /*0960*/ 	.word	0x00005620
        /*0964*/ 	.word	0x000000ff
        /*0968*/ 	.word	0x00030850
        /*096c*/ 	.short	0x010a
        /*096e*/ 	.byte	0x05
	.zero		1


	//   ....[29]....
        /*0970*/ 	.word	0x00005660
        /*0974*/ 	.word	0x000000ff
        /*0978*/ 	.word	0x00030850
        /*097c*/ 	.short	0x010a
        /*097e*/ 	.byte	0x05
	.zero		1


	//   ....[30]....
        /*0980*/ 	.word	0x00005960
        /*0984*/ 	.word	0x000000ff
        /*0988*/ 	.word	0x00000000
        /*098c*/ 	.short	0x0101
        /*098e*/ 	.byte	0x06
	.zero		1


	//   ....[31]....
        /*0990*/ 	.word	0x00006e80
        /*0994*/ 	.word	0x000000ff
        /*0998*/ 	.word	0x00000000
        /*099c*/ 	.short	0x0101
        /*099e*/ 	.byte	0x05
	.zero		1


	//   ....[32]....
        /*09a0*/ 	.word	0x00007250
        /*09a4*/ 	.word	0x000000ff
        /*09a8*/ 	.word	0x00030830
        /*09ac*/ 	.short	0x010a
        /*09ae*/ 	.byte	0x06
	.zero		1


	//   ....[33]....
        /*09b0*/ 	.word	0x00007290
        /*09b4*/ 	.word	0x000000ff
        /*09b8*/ 	.word	0x00030830
        /*09bc*/ 	.short	0x010a
        /*09be*/ 	.byte	0x06
	.zero		1


	//   ....[34]....
        /*09c0*/ 	.word	0x00008110
        /*09c4*/ 	.word	0x000000ff
        /*09c8*/ 	.word	0x00030850
        /*09cc*/ 	.short	0x010a
        /*09ce*/ 	.byte	0x05
	.zero		1


	//   ....[35]....
        /*09d0*/ 	.word	0x00008150
        /*09d4*/ 	.word	0x000000ff
        /*09d8*/ 	.word	0x00030850
        /*09dc*/ 	.short	0x010a
        /*09de*/ 	.byte	0x05
	.zero		1


	//   ....[36]....
        /*09e0*/ 	.word	0x000084c0
        /*09e4*/ 	.word	0x000000ff
        /*09e8*/ 	.word	0x00000000
        /*09ec*/ 	.short	0x0101
        /*09ee*/ 	.byte	0x06
	.zero		1


	//   ....[37]....
        /*09f0*/ 	.word	0x00008e20
        /*09f4*/ 	.word	0x000000ff
        /*09f8*/ 	.word	0x00000000
        /*09fc*/ 	.short	0x0101
        /*09fe*/ 	.byte	0x05
	.zero		1


	//   ....[38]....
        /*0a00*/ 	.word	0x00008fd0
        /*0a04*/ 	.word	0x000000ff
        /*0a08*/ 	.word	0x00030830
        /*0a0c*/ 	.short	0x010a
        /*0a0e*/ 	.byte	0x05
	.zero		1


	//   ....[39]....
        /*0a10*/ 	.word	0x00009010
        /*0a14*/ 	.word	0x000000ff
        /*0a18*/ 	.word	0x00030830
        /*0a1c*/ 	.short	0x010a
        /*0a1e*/ 	.byte	0x05
	.zero		1


	//   ....[40]....
        /*0a20*/ 	.word	0x00009e90
        /*0a24*/ 	.word	0x000000ff
        /*0a28*/ 	.word	0x00030850
        /*0a2c*/ 	.short	0x010a
        /*0a2e*/ 	.byte	0x05
	.zero		1


	//   ....[41]....
        /*0a30*/ 	.word	0x00009ed0
        /*0a34*/ 	.word	0x000000ff
        /*0a38*/ 	.word	0x00030850
        /*0a3c*/ 	.short	0x010a
        /*0a3e*/ 	.byte	0x05
	.zero		1


	//   ....[42]....
        /*0a40*/ 	.word	0x0000a1d0
        /*0a44*/ 	.word	0x000000ff
        /*0a48*/ 	.word	0x00000000
        /*0a4c*/ 	.short	0x0101
        /*0a4e*/ 	.byte	0x04
	.zero		1


	//   ....[43]....
        /*0a50*/ 	.word	0x0000b6f0
        /*0a54*/ 	.word	0x000000ff
        /*0a58*/ 	.word	0x00000000
        /*0a5c*/ 	.short	0x0101
        /*0a5e*/ 	.byte	0x05
	.zero		1


	//   ....[44]....
        /*0a60*/ 	.word	0x0000bf90
        /*0a64*/ 	.word	0x000000ff
        /*0a68*/ 	.word	0x00030850
        /*0a6c*/ 	.short	0x010a
        /*0a6e*/ 	.byte	0x05
	.zero		1


	//   ....[45]....
        /*0a70*/ 	.word	0x0000bfd0
        /*0a74*/ 	.word	0x000000ff
        /*0a78*/ 	.word	0x00030850
        /*0a7c*/ 	.short	0x010a
        /*0a7e*/ 	.byte	0x05
	.zero		1


	//   ....[46]....
        /*0a80*/ 	.word	0x0000c580
        /*0a84*/ 	.word	0x000000ff
        /*0a88*/ 	.word	0x00000000
        /*0a8c*/ 	.short	0x0101
        /*0a8e*/ 	.byte	0x04
	.zero		1


	//   ....[47]....
        /*0a90*/ 	.word	0x0000e6d0
        /*0a94*/ 	.word	0x00000016
        /*0a98*/ 	.word	0x00000000
        /*0a9c*/ 	.short	0x0101
        /*0a9e*/ 	.byte	0x3f
	.zero		1


	//   ....[48]....
        /*0aa0*/ 	.word	0x00011a90
        /*0aa4*/ 	.word	0x00000006
        /*0aa8*/ 	.word	0x00030840
        /*0aac*/ 	.short	0x010a
        /*0aae*/ 	.byte	0x3f
	.zero		1


	//   ....[49]....
        /*0ab0*/ 	.word	0x00011fa0
        /*0ab4*/ 	.word	0x00000006
        /*0ab8*/ 	.word	0x00030830
        /*0abc*/ 	.short	0x0107
        /*0abe*/ 	.byte	0x3f
	.zero		1


	//   ....[50]....
        /*0ac0*/ 	.word	0x00012050
        /*0ac4*/ 	.word	0x00000006
        /*0ac8*/ 	.word	0x00030830
        /*0acc*/ 	.short	0x0101
        /*0ace*/ 	.byte	0x3f
	.zero		1


	//   ....[51]....
        /*0ad0*/ 	.word	0x00012c40
        /*0ad4*/ 	.word	0x00000016
        /*0ad8*/ 	.word	0x00030800
        /*0adc*/ 	.short	0x0107
        /*0ade*/ 	.byte	0x3f
	.zero		1


	//   ....[52]....
        /*0ae0*/ 	.word	0x00012d60
        /*0ae4*/ 	.word	0x00000016
        /*0ae8*/ 	.word	0x00030800
        /*0aec*/ 	.short	0x0101
        /*0aee*/ 	.byte	0x3f
	.zero		1


	//   ....[53]....
        /*0af0*/ 	.word	0x00012d80
        /*0af4*/ 	.word	0x00000016
        /*0af8*/ 	.word	0x00030820
        /*0afc*/ 	.short	0x010a
        /*0afe*/ 	.byte	0x3f
	.zero		1


	//   ....[54]....
        /*0b00*/ 	.word	0x00013160
        /*0b04*/ 	.word	0x00000007
        /*0b08*/ 	.word	0x00030840
        /*0b0c*/ 	.short	0x010a
        /*0b0e*/ 	.byte	0x3f
	.zero		1


	//   ....[55]....
        /*0b10*/ 	.word	0x00013660
        /*0b14*/ 	.word	0x00000007
        /*0b18*/ 	.word	0x00030830
        /*0b1c*/ 	.short	0x0107
        /*0b1e*/ 	.byte	0x3f
	.zero		1


	//   ....[56]....
        /*0b20*/ 	.word	0x00013710
        /*0b24*/ 	.word	0x00000007
        /*0b28*/ 	.word	0x00030830
        /*0b2c*/ 	.short	0x0101
        /*0b2e*/ 	.byte	0x3f
	.zero		1


	//   ....[57]....
        /*0b30*/ 	.word	0x00013770
        /*0b34*/ 	.word	0x00000007
        /*0b38*/ 	.word	0x00030860
        /*0b3c*/ 	.short	0x010a
        /*0b3e*/ 	.byte	0x3f
	.zero		1


	//   ....[58]....
        /*0b40*/ 	.word	0x00013c20
        /*0b44*/ 	.word	0x00000007
        /*0b48*/ 	.word	0x00030850
        /*0b4c*/ 	.short	0x0107
        /*0b4e*/ 	.byte	0x3f
	.zero		1


	//   ....[59]....
        /*0b50*/ 	.word	0x00013d70
        /*0b54*/ 	.word	0x00000007
        /*0b58*/ 	.word	0x00030850
        /*0b5c*/ 	.short	0x0101
        /*0b5e*/ 	.byte	0x3f
	.zero		1


	//   ....[60]....
        /*0b60*/ 	.word	0x00013f80
        /*0b64*/ 	.word	0x00000000
        /*0b68*/ 	.word	0x00030860
        /*0b6c*/ 	.short	0x010a
        /*0b6e*/ 	.byte	0x3f
	.zero		1


	//   ....[61]....
        /*0b70*/ 	.word	0x000143f0
        /*0b74*/ 	.word	0x00000000
        /*0b78*/ 	.word	0x00030850
        /*0b7c*/ 	.short	0x0107
        /*0b7e*/ 	.byte	0x3f
	.zero		1


	//   ....[62]....
        /*0b80*/ 	.word	0x000144a0
        /*0b84*/ 	.word	0x00000000
        /*0b88*/ 	.word	0x00030850
        /*0b8c*/ 	.short	0x0101
        /*0b8e*/ 	.byte	0x3f
	.zero		1


	//   ....[63]....
        /*0b90*/ 	.word	0x000151d0
        /*0b94*/ 	.word	0x00000004
        /*0b98*/ 	.word	0x00030820
        /*0b9c*/ 	.short	0x010a
        /*0b9e*/ 	.byte	0x3f
	.zero		1


	//   ....[64]....
        /*0ba0*/ 	.word	0x00015370
        /*0ba4*/ 	.word	0x00000005
        /*0ba8*/ 	.word	0x00030840
        /*0bac*/ 	.short	0x010a
        /*0bae*/ 	.byte	0x3f
	.zero		1


	//   ....[65]....
        /*0bb0*/ 	.word	0x00015410
        /*0bb4*/ 	.word	0x00000019
        /*0bb8*/ 	.word	0x00030840
        /*0bbc*/ 	.short	0x010a
        /*0bbe*/ 	.byte	0x3f
	.zero		1


	//   ....[66]....
        /*0bc0*/ 	.word	0x00015450
        /*0bc4*/ 	.word	0x00000005
        /*0bc8*/ 	.word	0x00030860
        /*0bcc*/ 	.short	0x010a
        /*0bce*/ 	.byte	0x3f
	.zero		1


	//   ....[67]....
        /*0bd0*/ 	.word	0x00015490
        /*0bd4*/ 	.word	0x00000019
        /*0bd8*/ 	.word	0x00030860
        /*0bdc*/ 	.short	0x010a
        /*0bde*/ 	.byte	0x3f
	.zero		1


	//   ....[68]....
        /*0be0*/ 	.word	0x00015500
        /*0be4*/ 	.word	0x00000003
        /*0be8*/ 	.word	0x00030800
        /*0bec*/ 	.short	0x010a
        /*0bee*/ 	.byte	0x3f
	.zero		1


	//   ....[69]....
        /*0bf0*/ 	.word	0x00015550
        /*0bf4*/ 	.word	0x00000003
        /*0bf8*/ 	.word	0x00030830
        /*0bfc*/ 	.short	0x010a
        /*0bfe*/ 	.byte	0x3f
	.zero		1


	//   ....[70]....
        /*0c00*/ 	.word	0x000155b0
        /*0c04*/ 	.word	0x00000004
        /*0c08*/ 	.word	0x00030830
        /*0c0c*/ 	.short	0x010a
        /*0c0e*/ 	.byte	0x3f
	.zero		1


	//   ....[71]....
        /*0c10*/ 	.word	0x00015610
        /*0c14*/ 	.word	0x00000003
        /*0c18*/ 	.word	0x00030850
        /*0c1c*/ 	.short	0x010a
        /*0c1e*/ 	.byte	0x3f
	.zero		1


	//   ....[72]....
        /*0c20*/ 	.word	0x00015670
        /*0c24*/ 	.word	0x00000004
        /*0c28*/ 	.word	0x00030830
        /*0c2c*/ 	.short	0x010a
        /*0c2e*/ 	.byte	0x3f
	.zero		1


	//   ....[73]....
        /*0c30*/ 	.word	0x000156d0
        /*0c34*/ 	.word	0x00000003
        /*0c38*/ 	.word	0x00030850
        /*0c3c*/ 	.short	0x010a
        /*0c3e*/ 	.byte	0x3f
	.zero		1


	//   ....[74]....
        /*0c40*/ 	.word	0x00015730
        /*0c44*/ 	.word	0x00000004
        /*0c48*/ 	.word	0x00030830
        /*0c4c*/ 	.short	0x010a
        /*0c4e*/ 	.byte	0x3f
	.zero		1


	//   ....[75]....
        /*0c50*/ 	.word	0x00015790
        /*0c54*/ 	.word	0x00000003
        /*0c58*/ 	.word	0x00030850
        /*0c5c*/ 	.short	0x010a
        /*0c5e*/ 	.byte	0x3f
	.zero		1


	//   ....[76]....
        /*0c60*/ 	.word	0x000157f0
        /*0c64*/ 	.word	0x00000007
        /*0c68*/ 	.word	0x00030850
        /*0c6c*/ 	.short	0x010a
        /*0c6e*/ 	.byte	0x3f
	.zero		1


	//   ....[77]....
        /*0c70*/ 	.word	0x00015910
        /*0c74*/ 	.word	0x00000006
        /*0c78*/ 	.word	0x00030840
        /*0c7c*/ 	.short	0x010a
        /*0c7e*/ 	.byte	0x3f
	.zero		1


	//   ....[78]....
        /*0c80*/ 	.word	0x00016a20
        /*0c84*/ 	.word	0x00000016
        /*0c88*/ 	.word	0x00030820
        /*0c8c*/ 	.short	0x010a
        /*0c8e*/ 	.byte	0x3f
	.zero		1


	//   ....[79]....
        /*0c90*/ 	.word	0x00016a70
        /*0c94*/ 	.word	0x00000007
        /*0c98*/ 	.word	0x00030840
        /*0c9c*/ 	.short	0x010a
        /*0c9e*/ 	.byte	0x3f
	.zero		1


	//   ....[80]....
        /*0ca0*/ 	.word	0x00017090
        /*0ca4*/ 	.word	0x00000007
        /*0ca8*/ 	.word	0x00030860
        /*0cac*/ 	.short	0x010a
        /*0cae*/ 	.byte	0x3f
	.zero		1


	//   ....[81]....
        /*0cb0*/ 	.word	0x000176d0
        /*0cb4*/ 	.word	0x00000000
        /*0cb8*/ 	.word	0x00030860
        /*0cbc*/ 	.short	0x010a
        /*0cbe*/ 	.byte	0x3f
	.zero		1


	//   ....[82]....
        /*0cc0*/ 	.word	0x000186d0
        /*0cc4*/ 	.word	0x00000004
        /*0cc8*/ 	.word	0x00030820
        /*0ccc*/ 	.short	0x010a
        /*0cce*/ 	.byte	0x3f
	.zero		1


	//   ....[83]....
        /*0cd0*/ 	.word	0x00018870
        /*0cd4*/ 	.word	0x00000005
        /*0cd8*/ 	.word	0x00030840
        /*0cdc*/ 	.short	0x010a
        /*0cde*/ 	.byte	0x3f
	.zero		1


	//   ....[84]....
        /*0ce0*/ 	.word	0x000188c0
        /*0ce4*/ 	.word	0x00000019
        /*0ce8*/ 	.word	0x00030840
        /*0cec*/ 	.short	0x010a
        /*0cee*/ 	.byte	0x3f
	.zero		1


	//   ....[85]....
        /*0cf0*/ 	.word	0x00018910
        /*0cf4*/ 	.word	0x00000005
        /*0cf8*/ 	.word	0x00030860
        /*0cfc*/ 	.short	0x010a
        /*0cfe*/ 	.byte	0x3f
	.zero		1


	//----- nvinfo : EIATTR_NUM_MBARRIERS
	.align		4
.L_445:
        /*0d00*/ 	.byte	0x03, 0x38
        /*0d02*/ 	.short	0x0016


	//----- nvinfo : EIATTR_EXIT_INSTR_OFFSETS
	.align		4
        /*0d04*/ 	.byte	0x04, 0x1c
        /*0d06*/ 	.short	(.L_447 - .L_446)


	//   ....[0]....
.L_446:
        /*0d08*/ 	.word	0x00000990


	//   ....[1]....
        /*0d0c*/ 	.word	0x0000fa80


	//   ....[2]....
        /*0d10*/ 	.word	0x000154e0


	//----- nvinfo : EIATTR_MAX_THREADS
	.align		4
.L_447:
        /*0d14*/ 	.byte	0x04, 0x05
        /*0d16*/ 	.short	(.L_449 - .L_448)
.L_448:
        /*0d18*/ 	.word	0x00000180
        /*0d1c*/ 	.word	0x00000001
        /*0d20*/ 	.word	0x00000001


	//----- nvinfo : EIATTR_CRS_STACK_SIZE
	.align		4
.L_449:
        /*0d24*/ 	.byte	0x04, 0x1e
        /*0d26*/ 	.short	(.L_451 - .L_450)
.L_450:
        /*0d28*/ 	.word	0x00000000


	//----- nvinfo : EIATTR_CBANK_PARAM_SIZE
	.align		4
.L_451:
        /*0d2c*/ 	.byte	0x03, 0x19
        /*0d2e*/ 	.short	0x0af0


	//----- nvinfo : EIATTR_PARAM_CBANK
	.align		4
        /*0d30*/ 	.byte	0x04, 0x0a
        /*0d32*/ 	.short	(.L_453 - .L_452)
	.align		4
.L_452:
        /*0d34*/ 	.word	index@(.nv.constant0._ZN7cutlass13device_kernelIN5flash11enable_sm90INS1_16FlashAttnFwdSm90INS1_25CollectiveMainloopFwdSm90ILi2EN4cute5tupleIJNS5_1CILi1EEES8_S8_EEENS6_IJNS7_ILi128EEENS7_ILi64EEENS7_ILi256EEEEEELi256ENS_6half_tEfNS_4arch4Sm90ELb0ELb1ELb0ELb1ELb1ELb0ELb0ELb1ELb1ELb1ELb0ELb0EEENS1_21CollectiveEpilogueFwdINS6_IJSA_SC_SB_EEES9_SE_SG_Li256ELb1ELb1ELb0ELb0EEENS1_36VarlenDynamicPersistentTileSchedulerILi128ELi64ELi256ELi128ELb0ELb1ELb1ELb1ELb0ELb1EEEEEEEEEvNT_6ParamsE)
        /*0d38*/ 	.short	0x0210
        /*0d3a*/ 	.short	0x0af0


	//----- nvinfo : EIATTR_SW_WAR
	.align		4
.L_453:
        /*0d3c*/ 	.byte	0x04, 0x36
        /*0d3e*/ 	.short	(.L_455 - .L_454)
.L_454:
        /*0d40*/ 	.word	0x00000008
.L_455:


//--------------------- .nv.info._ZN7cutlass13device_kernelIN5flash11enable_sm90INS1_16FlashAttnFwdSm90INS1_25CollectiveMainloopFwdSm90ILi2EN4cute5tupleIJNS5_1CILi1EEES8_S8_EEENS6_IJNS7_ILi128EEENS7_ILi64EEENS7_ILi256EEEEEELi256ENS_6half_tEfNS_4arch4Sm90ELb0ELb1ELb0ELb1ELb1ELb1ELb0ELb1ELb1ELb1ELb0ELb0EEENS1_21CollectiveEpilogueFwdINS6_IJSA_SC_SB_EEES9_SE_SG_Li256ELb1ELb1ELb0ELb0EEENS1_36VarlenDynamicPersistentTileSchedulerILi128ELi64ELi256ELi128ELb0ELb1ELb1ELb1ELb0ELb1EEEEEEEEEvNT_6ParamsE --------------------------
	.section	.nv.info._ZN7cutlass13device_kernelIN5flash11enable_sm90INS1_16FlashAttnFwdSm90INS1_25CollectiveMainloopFwdSm90ILi2EN4cute5tupleIJNS5_1CILi1EEES8_S8_EEENS6_IJNS7_ILi128EEENS7_ILi64EEENS7_ILi256EEEEEELi256ENS_6half_tEfNS_4arch4Sm90ELb0ELb1ELb0ELb1ELb1ELb1ELb0ELb1ELb1ELb1ELb0ELb0EEENS1_21CollectiveEpilogueFwdINS6_IJSA_SC_SB_EEES9_SE_SG_Li256ELb1ELb1ELb0ELb0EEENS1_36VarlenDynamicPersistentTileSchedulerILi128ELi64ELi256ELi128ELb0ELb1ELb1ELb1ELb0ELb1EEEEEEEEEvNT_6ParamsE,"",@"SHT_CUDA_INFO"
	.sectionflags	@""
	.align	4


	//----- nvinfo : EIATTR_CUDA_API_VERSION
	.align		4
        /*0000*/ 	.byte	0x04, 0x37
        /*0002*/ 	.short	(.L_457 - .L_456)
.L_456:
        /*0004*/ 	.word	0x00000082


	//----- nvinfo : EIATTR_KPARAM_INFO
	.align		4
.L_457:
        /*0008*/ 	.byte	0x04, 0x17
        /*000a*/ 	.short	(.L_459 - .L_458)
.L_458:
        /*000c*/ 	.word	0x00000000
        /*0010*/ 	.short	0x0000
        /*0012*/ 	.short	0x0070
        /*0014*/ 	.byte	0x00, 0xf0, 0x01, 0x2a


	//----- nvinfo : EIATTR_SPARSE_MMA_MASK
	.align		4
.L_459:
        /*0018*/ 	.byte	0x03, 0x50
        /*001a*/ 	.short	0x0000


	//----- nvinfo : EIATTR_MAXREG_COUNT
	.align		4
        /*001c*/ 	.byte	0x03, 0x1b
        /*001e*/ 	.short	0x00a8


	//----- nvinfo : EIATTR_NUM_BARRIERS
	.align		4
        /*0020*/ 	.byte	0x02, 0x4c
        /*0022*/ 	.byte	0x10
	.zero		1


	//----- nvinfo : EIATTR_EXTERNS
	.align		4
        /*0024*/ 	.byte	0x04, 0x0f
        /*0026*/ 	.short	(.L_461 - .L_460)


	//   ....[0]....
	.align		4
.L_460:
        /*0028*/ 	.word	index@(__assertfail)


	//----- nvinfo : EIATTR_ANNOTATIONS
	.align		4
.L_461:
        /*002c*/ 	.byte	0x04, 0x55
        /*002e*/ 	.short	(.L_463 - .L_462)


	//   ....[0]....
.L_462:
        /* <DEDUP_REMOVED lines=119> */
        /*0794*/ 	.byte	0xd0, 0x88, 0x02, 0x00


	//----- nvinfo : EIATTR_MERCURY_ISA_VERSION
	.align		4
.L_463:
        /*0798*/ 	.byte	0x03, 0x5f
        /*079a*/ 	.short	0x0101


	//----- nvinfo : EIATTR_UNUSED_LOAD_BYTE_OFFSET
	.align		4
        /*079c*/ 	.byte	0x04, 0x44
        /*079e*/ 	.short	(.L_465 - .L_464)


	//   ....[0]....
.L_464:
        /*07a0*/ 	.word	0x00000a30
        /*07a4*/ 	.word	0x0000fff0


	//   ....[1]....
        /*07a8*/ 	.word	0x0001e400
        /*07ac*/ 	.word	0x0000fff0


	//----- nvinfo : EIATTR_INT_WARP_WIDE_INSTR_OFFSETS
	.align		4
.L_465:
        /*07b0*/ 	.byte	0x04, 0x31
        /*07b2*/ 	.short	(.L_467 - .L_466)


	//   ....[0]....
.L_466:
        /*07b4*/ 	.word	0x00000120


	//   ....[1]....
        /*07b8*/ 	.word	0x00000160


	//   ....[2]....
        /*07bc*/ 	.word	0x00000220


	//   ....[3]....
        /*07c0*/ 	.word	0x00024500


	//   ....[4]....
        /*07c4*/ 	.word	0x00024590


	//   ....[5]....
        /*07c8*/ 	.word	0x00027420


	//   ....[6]....
        /*07cc*/ 	.word	0x000274b0


	//----- nvinfo : EIATTR_COOP_GROUP_MASK_REGIDS
	.align		4
.L_467:
        /*07d0*/ 	.byte	0x04, 0x29
        /*07d2*/ 	.short	(.L_469 - .L_468)


	//   ....[0]....
.L_468:
        /*07d4*/ 	.word	0xffffffff


	//   ....[1]....
        /*07d8*/ 	.word	0xffffffff


	//   ....[2]....
        /*07dc*/ 	.word	0xffffffff


	//   ....[3]....
        /*07e0*/ 	.word	0xffffffff


	//   ....[4]....
        /*07e4*/ 	.word	0xffffffff


	//   ....[5]....
        /*07e8*/ 	.word	0xffffffff


	//   ....[6]....
        /*07ec*/ 	.word	0xffffffff


	//   ....[7]....
        /*07f0*/ 	.word	0xffffffff


	//   ....[8]....
        /*07f4*/ 	.word	0xffffffff


	//   ....[9]....
        /*07f8*/ 	.word	0xffffffff


	//   ....[10]....
        /*07fc*/ 	.word	0xffffffff


	//   ....[11]....
        /*0800*/ 	.word	0xffffffff


	//   ....[12]....
        /*0804*/ 	.word	0xffffffff


	//   ....[13]....
        /*0808*/ 	.word	0xffffffff


	//   ....[14]....
        /*080c*/ 	.word	0xffffffff


	//   ....[15]....
        /*0810*/ 	.word	0xffffffff


	//   ....[16]....
        /*0814*/ 	.word	0xffffffff


	//   ....[17]....
        /*0818*/ 	.word	0xffffffff


	//   ....[18]....
        /*081c*/ 	.word	0xffffffff


	//   ....[19]....
        /*0820*/ 	.word	0xffffffff


	//   ....[20]....
        /*0824*/ 	.word	0xffffffff


	//   ....[21]....
        /*0828*/ 	.word	0xffffffff


	//   ....[22]....
        /*082c*/ 	.word	0xffffffff


	//   ....[23]....
        /*0830*/ 	.word	0xffffffff


	//   ....[24]....
        /*0834*/ 	.word	0xffffffff


	//   ....[25]....
        /*0838*/ 	.word	0xffffffff


	//   ....[26]....
        /*083c*/ 	.word	0xffffffff


	//   ....[27]....
        /*0840*/ 	.word	0xffffffff


	//   ....[28]....
        /*0844*/ 	.word	0xffffffff


	//   ....[29]....
        /*0848*/ 	.word	0xffffffff


	//   ....[30]....
        /*084c*/ 	.word	0xffffffff


	//   ....[31]....
        /*0850*/ 	.word	0xffffffff


	//   ....[32]....
        /*0854*/ 	.word	0xffffffff


	//   ....[33]....
        /*0858*/ 	.word	0xffffffff


	//   ....[34]....
        /*085c*/ 	.word	0xffffffff


	//   ....[35]....
        /*0860*/ 	.word	0xffffffff


	//   ....[36]....
        /*0864*/ 	.word	0xffffffff


	//   ....[37]....
        /*0868*/ 	.word	0xffffffff


	//   ....[38]....
        /*086c*/ 	.word	0xffffffff


	//   ....[39]....
        /*0870*/ 	.word	0xffffffff


	//   ....[40]....
        /*0874*/ 	.word	0xffffffff


	//   ....[41]....
        /*0878*/ 	.word	0xffffffff


	//   ....[42]....
        /*087c*/ 	.word	0xffffffff


	//   ....[43]....
        /*0880*/ 	.word	0xffffffff


	//   ....[44]....
        /*0884*/ 	.word	0xffffffff


	//   ....[45]....
        /*0888*/ 	.word	0xffffffff


	//   ....[46]....
        /*088c*/ 	.word	0xffffffff


	//   ....[47]....
        /*0890*/ 	.word	0xffffffff


	//   ....[48]....
        /*0894*/ 	.word	0xffffffff


	//   ....[49]....
        /*0898*/ 	.word	0xffffffff


	//   ....[50]....
        /*089c*/ 	.word	0xffffffff


	//   ....[51]....
        /*08a0*/ 	.word	0xffffffff


	//   ....[52]....
        /*08a4*/ 	.word	0xffffffff


	//   ....[53]....
        /*08a8*/ 	.word	0xffffffff


	//   ....[54]....
        /*08ac*/ 	.word	0xffffffff


	//   ....[55]....
        /*08b0*/ 	.word	0xffffffff


	//   ....[56]....
        /*08b4*/ 	.word	0xffffffff


	//   ....[57]....
        /*08b8*/ 	.word	0xffffffff


	//   ....[58]....
        /*08bc*/ 	.word	0xffffffff


	//   ....[59]....
        /*08c0*/ 	.word	0xffffffff


	//   ....[60]....
        /*08c4*/ 	.word	0xffffffff


	//   ....[61]....
        /*08c8*/ 	.word	0xffffffff


	//   ....[62]....
        /*08cc*/ 	.word	0xffffffff


	//   ....[63]....
        /*08d0*/ 	.word	0xffffffff


	//   ....[64]....
        /*08d4*/ 	.word	0xffffffff


	//   ....[65]....
        /*08d8*/ 	.word	0xffffffff


	//   ....[66]....
        /*08dc*/ 	.word	0xffffffff


	//   ....[67]....
        /*08e0*/ 	.word	0xffffffff


	//   ....[68]....
        /*08e4*/ 	.word	0xffffffff


	//   ....[69]....
        /*08e8*/ 	.word	0xffffffff


	//   ....[70]....
        /*08ec*/ 	.word	0xffffffff


	//   ....[71]....
        /*08f0*/ 	.word	0xffffffff


	//   ....[72]....
        /*08f4*/ 	.word	0xffffffff


	//   ....[73]....
        /*08f8*/ 	.word	0xffffffff


	//   ....[74]....
        /*08fc*/ 	.word	0xffffffff


	//   ....[75]....
        /*0900*/ 	.word	0xffffffff


	//   ....[76]....
        /*0904*/ 	.word	0xffffffff


	//   ....[77]....
        /*0908*/ 	.word	0xffffffff


	//   ....[78]....
        /*090c*/ 	.word	0xffffffff


	//   ....[79]....
        /*0910*/ 	.word	0xffffffff


	//   ....[80]....
        /*0914*/ 	.word	0xffffffff


	//   ....[81]....
        /*0918*/ 	.word	0xffffffff


	//   ....[82]....
        /*091c*/ 	.word	0xffffffff


	//   ....[83]....
        /*0920*/ 	.word	0xffffffff


	//   ....[84]....
        /*0924*/ 	.word	0xffffffff


	//   ....[85]....
        /*0928*/ 	.word	0xffffffff


	//   ....[86]....
        /*092c*/ 	.word	0xffffffff


	//   ....[87]....
        /*0930*/ 	.word	0xffffffff


	//   ....[88]....
        /*0934*/ 	.word	0xffffffff


	//   ....[89]....
        /*0938*/ 	.word	0xffffffff


	//   ....[90]....
        /*093c*/ 	.word	0xffffffff


	//   ....[91]....
        /*0940*/ 	.word	0xffffffff


	//   ....[92]....
        /*0944*/ 	.word	0xffffffff


	//   ....[93]....
        /*0948*/ 	.word	0xffffffff


	//   ....[94]....
        /*094c*/ 	.word	0xffffffff


	//   ....[95]....
        /*0950*/ 	.word	0xffffffff


	//   ....[96]....
        /*0954*/ 	.word	0xffffffff


	//   ....[97]....
        /*0958*/ 	.word	0xffffffff


	//   ....[98]....
        /*095c*/ 	.word	0xffffffff


	//   ....[99]....
        /*0960*/ 	.word	0xffffffff


	//   ....[100]....
        /*0964*/ 	.word	0xffffffff


	//   ....[101]....
        /*0968*/ 	.word	0xffffffff


	//   ....[102]....
        /*096c*/ 	.word	0xffffffff


	//   ....[103]....
        /*0970*/ 	.word	0xffffffff


	//   ....[104]....
        /*0974*/ 	.word	0xffffffff


	//   ....[105]....
        /*0978*/ 	.word	0xffffffff


	//   ....[106]....
        /*097c*/ 	.word	0xffffffff


	//   ....[107]....
        /*0980*/ 	.word	0xffffffff


	//   ....[108]....
        /*0984*/ 	.word	0xffffffff


	//   ....[109]....
        /*0988*/ 	.word	0xffffffff


	//   ....[110]....
        /*098c*/ 	.word	0xffffffff


	//   ....[111]....
        /*0990*/ 	.word	0xffffffff


	//   ....[112]....
        /*0994*/ 	.word	0xffffffff


	//   ....[113]....
        /*0998*/ 	.word	0xffffffff


	//   ....[114]....
        /*099c*/ 	.word	0xffffffff


	//   ....[115]....
        /*09a0*/ 	.word	0xffffffff


	//   ....[116]....
        /*09a4*/ 	.word	0xffffffff


	//   ....[117]....
        /*09a8*/ 	.word	0xffffffff


	//   ....[118]....
        /*09ac*/ 	.word	0xffffffff


	//   ....[119]....
        /*09b0*/ 	.word	0xffffffff


	//   ....[120]....
        /*09b4*/ 	.word	0xffffffff


	//   ....[121]....
        /*09b8*/ 	.word	0xffffffff


	//   ....[122]....
        /*09bc*/ 	.word	0xffffffff


	//   ....[123]....
        /*09c0*/ 	.word	0xffffffff


	//   ....[124]....
        /*09c4*/ 	.word	0xffffffff


	//   ....[125]....
        /*09c8*/ 	.word	0xffffffff


	//   ....[126]....
        /*09cc*/ 	.word	0xffffffff


	//   ....[127]....
        /*09d0*/ 	.word	0xffffffff


	//   ....[128]....
        /*09d4*/ 	.word	0xffffffff


	//   ....[129]....
        /*09d8*/ 	.word	0xffffffff


	//   ....[130]....
        /*09dc*/ 	.word	0xffffffff


	//   ....[131]....
        /*09e0*/ 	.word	0xffffffff


	//   ....[132]....
        /*09e4*/ 	.word	0xffffffff


	//   ....[133]....
        /*09e8*/ 	.word	0xffffffff


	//   ....[134]....
        /*09ec*/ 	.word	0xffffffff


	//   ....[135]....
        /*09f0*/ 	.word	0xffffffff


	//   ....[136]....
        /*09f4*/ 	.word	0xffffffff


	//   ....[137]....
        /*09f8*/ 	.word	0xffffffff


	//   ....[138]....
        /*09fc*/ 	.word	0xffffffff


	//   ....[139]....
        /*0a00*/ 	.word	0xffffffff


	//   ....[140]....
        /*0a04*/ 	.word	0xffffffff


	//   ....[141]....
        /*0a08*/ 	.word	0xffffffff


	//   ....[142]....
        /*0a0c*/ 	.word	0xffffffff


	//   ....[143]....
        /*0a10*/ 	.word	0xffffffff


	//   ....[144]....
        /*0a14*/ 	.word	0xffffffff


	//   ....[145]....
        /*0a18*/ 	.word	0xffffffff


	//   ....[146]....
        /*0a1c*/ 	.word	0xffffffff


	//   ....[147]....
        /*0a20*/ 	.word	0xffffffff


	//   ....[148]....
        /*0a24*/ 	.word	0xffffffff


	//   ....[149]....
        /*0a28*/ 	.word	0xffffffff


	//   ....[150]....
        /*0a2c*/ 	.word	0xffffffff


	//   ....[151]....
        /*0a30*/ 	.word	0xffffffff


	//   ....[152]....
        /*0a34*/ 	.word	0xffffffff


	//   ....[153]....
        /*0a38*/ 	.word	0xffffffff


	//   ....[154]....
        /*0a3c*/ 	.word	0xffffffff


	//   ....[155]....
        /*0a40*/ 	.word	0xffffffff


	//   ....[156]....
        /*0a44*/ 	.word	0xffffffff


	//   ....[157]....
        /*0a48*/ 	.word	0xffffffff


	//   ....[158]....
        /*0a4c*/ 	.word	0xffffffff


	//   ....[159]....
        /*0a50*/ 	.word	0xffffffff


	//   ....[160]....
        /*0a54*/ 	.word	0xffffffff


	//   ....[161]....
        /*0a58*/ 	.word	0xffffffff


	//   ....[162]....
        /*0a5c*/ 	.word	0xffffffff


	//   ....[163]....
        /*0a60*/ 	.word	0xffffffff


	//   ....[164]....
        /*0a64*/ 	.word	0xffffffff


	//   ....[165]....
        /*0a68*/ 	.word	0xffffffff


	//   ....[166]....
        /*0a6c*/ 	.word	0xffffffff


	//   ....[167]....
        /*0a70*/ 	.word	0xffffffff


	//   ....[168]....
        /*0a74*/ 	.word	0xffffffff


	//   ....[169]....
        /*0a78*/ 	.word	0xffffffff


	//   ....[170]....
        /*0a7c*/ 	.word	0xffffffff


	//   ....[171]....
        /*0a80*/ 	.word	0xffffffff


	//   ....[172]....
        /*0a84*/ 	.word	0xffffffff


	//   ....[173]....
        /*0a88*/ 	.word	0xffffffff


	//   ....[174]....
        /*0a8c*/ 	.word	0xffffffff


	//   ....[175]....
        /*0a90*/ 	.word	0xffffffff


	//   ....[176]....
        /*0a94*/ 	.word	0xffffffff


	//   ....[177]....
        /*0a98*/ 	.word	0xffffffff


	//   ....[178]....
        /*0a9c*/ 	.word	0xffffffff


	//   ....[179]....
        /*0aa0*/ 	.word	0xffffffff


	//   ....[180]....
        /*0aa4*/ 	.word	0xffffffff


	//   ....[181]....
        /*0aa8*/ 	.word	0xffffffff


	//   ....[182]....
        /*0aac*/ 	.word	0xffffffff


	//   ....[183]....
        /*0ab0*/ 	.word	0xffffffff


	//   ....[184]....
        /*0ab4*/ 	.word	0xffffffff


	//   ....[185]....
        /*0ab8*/ 	.word	0x0500000f


	//   ....[186]....
        /*0abc*/ 	.word	0x0500000f


	//   ....[187]....
        /*0ac0*/ 	.word	0x0500000f


	//   ....[188]....
        /*0ac4*/ 	.word	0x0500000f


	//   ....[189]....
        /*0ac8*/ 	.word	0x0500000f


	//   ....[190]....
        /*0acc*/ 	.word	0x0500000f


	//   ....[191]....
        /*0ad0*/ 	.word	0x0500000f


	//   ....[192]....
        /*0ad4*/ 	.word	0x0500000f


	//   ....[193]....
        /*0ad8*/ 	.word	0x0500000f


	//   ....[194]....
        /*0adc*/ 	.word	0x0500000f


	//   ....[195]....
        /*0ae0*/ 	.word	0x0500000f


	//   ....[196]....
        /*0ae4*/ 	.word	0x0500000f


	//   ....[197]....
        /*0ae8*/ 	.word	0x0500000f


	//   ....[198]....
        /*0aec*/ 	.word	0x0500000f


	//   ....[199]....
        /*0af0*/ 	.word	0x0500000f


	//   ....[200]....
        /*0af4*/ 	.word	0x0500000f


	//   ....[201]....
        /*0af8*/ 	.word	0x0500000f


	//   ....[202]....
        /*0afc*/ 	.word	0x0500000f


	//   ....[203]....
        /*0b00*/ 	.word	0x0500000f


	//   ....[204]....
        /*0b04*/ 	.word	0x0500000f


	//   ....[205]....
        /*0b08*/ 	.word	0x0500000f


	//   ....[206]....
        /*0b0c*/ 	.word	0x0500000f


	//   ....[207]....
        /*0b10*/ 	.word	0x0500000f


	//   ....[208]....
        /*0b14*/ 	.word	0x0500000f


	//   ....[209]....
        /*0b18*/ 	.word	0x0500000f


	//   ....[210]....
        /*0b1c*/ 	.word	0x0500000f


	//   ....[211]....
        /*0b20*/ 	.word	0x0500000f


	//   ....[212]....
        /*0b24*/ 	.word	0x0500000f


	//   ....[213]....
        /*0b28*/ 	.word	0x0500000f


	//   ....[214]....
        /*0b2c*/ 	.word	0x0500000f


	//   ....[215]....
        /*0b30*/ 	.word	0x0500000f


	//   ....[216]....
        /*0b34*/ 	.word	0x0500000f


	//   ....[217]....
        /*0b38*/ 	.word	0x0500000f


	//   ....[218]....
        /*0b3c*/ 	.word	0x0500000f


	//   ....[219]....
        /*0b40*/ 	.word	0x0500000f


	//   ....[220]....
        /*0b44*/ 	.word	0x0500000f


	//   ....[221]....
        /*0b48*/ 	.word	0x0500000f


	//   ....[222]....
        /*0b4c*/ 	.word	0x0500000f


	//   ....[223]....
        /*0b50*/ 	.word	0x0500000f


	//   ....[224]....
        /*0b54*/ 	.word	0x0500000f


	//   ....[225]....
        /*0b58*/ 	.word	0x0500000f


	//   ....[226]....
        /*0b5c*/ 	.word	0x0500000f


	//   ....[227]....
        /*0b60*/ 	.word	0x0500000f


	//   ....[228]....
        /*0b64*/ 	.word	0x0500000f


	//   ....[229]....
        /*0b68*/ 	.word	0x0500000f


	//   ....[230]....
        /*0b6c*/ 	.word	0x0500000f


	//   ....[231]....
        /*0b70*/ 	.word	0x0500000f


	//   ....[232]....
        /*0b74*/ 	.word	0x0500000f


	//   ....[233]....
        /*0b78*/ 	.word	0x0500000f


	//   ....[234]....
        /*0b7c*/ 	.word	0x0500000f


	//   ....[235]....
        /*0b80*/ 	.word	0x0500000f


	//   ....[236]....
        /*0b84*/ 	.word	0x0500000f


	//   ....[237]....
        /*0b88*/ 	.word	0x0500000f


	//   ....[238]....
        /*0b8c*/ 	.word	0x0500000f


	//   ....[239]....
        /*0b90*/ 	.word	0x0500000f


	//   ....[240]....
        /*0b94*/ 	.word	0x0500000f


	//   ....[241]....
        /*0b98*/ 	.word	0x0500000f


	//   ....[242]....
        /*0b9c*/ 	.word	0x0500000f


	//   ....[243]....
        /*0ba0*/ 	.word	0x0500000f


	//   ....[244]....
        /*0ba4*/ 	.word	0x0500000f


	//   ....[245]....
        /*0ba8*/ 	.word	0x0500000f


	//   ....[246]....
        /*0bac*/ 	.word	0x0500000f


	//   ....[247]....
        /*0bb0*/ 	.word	0x0500000f


	//   ....[248]....
        /*0bb4*/ 	.word	0x0500000f


	//   ....[249]....
        /*0bb8*/ 	.word	0x0500000f


	//   ....[250]....
        /*0bbc*/ 	.word	0x0500000f


	//   ....[251]....
        /*0bc0*/ 	.word	0x0500000f


	//   ....[252]....
        /*0bc4*/ 	.word	0x0500000f


	//   ....[253]....
        /*0bc8*/ 	.word	0x0500000f


	//   ....[254]....
        /*0bcc*/ 	.word	0x0500000f


	//   ....[255]....
        /*0bd0*/ 	.word	0x0500000f


	//   ....[0]....
        /*0bd4*/ 	.word	0x0500000f


	//   ....[1]....
        /*0bd8*/ 	.word	0x0500000f


	//   ....[2]....
        /*0bdc*/ 	.word	0x0500000f


	//   ....[3]....
        /*0be0*/ 	.word	0x0500000f


	//   ....[4]....
        /*0be4*/ 	.word	0x0500000f


	//   ....[5]....
        /*0be8*/ 	.word	0x0500000f


	//   ....[6]....
        /*0bec*/ 	.word	0x0500000f


	//   ....[7]....
        /*0bf0*/ 	.word	0x0500000f


	//   ....[8]....
        /*0bf4*/ 	.word	0x0500000f


	//   ....[9]....
        /*0bf8*/ 	.word	0x0500000f


	//   ....[10]....
        /*0bfc*/ 	.word	0x0500000f


	//   ....[11]....
        /*0c00*/ 	.word	0x0500000f


	//   ....[12]....
        /*0c04*/ 	.word	0x0500000f


	//   ....[13]....
        /*0c08*/ 	.word	0x0500000f


	//   ....[14]....
        /*0c0c*/ 	.word	0x0500000f


	//   ....[15]....
        /*0c10*/ 	.word	0x0500000f


	//   ....[16]....
        /*0c14*/ 	.word	0x0500000f


	//   ....[17]....
        /*0c18*/ 	.word	0x0500000f


	//   ....[18]....
        /*0c1c*/ 	.word	0x0500000f


	//   ....[19]....
        /*0c20*/ 	.word	0x0500000f


	//   ....[20]....
        /*0c24*/ 	.word	0x0500000f


	//   ....[21]....
        /*0c28*/ 	.word	0x0500000f


	//   ....[22]....
        /*0c2c*/ 	.word	0x0500000f


	//   ....[23]....
        /*0c30*/ 	.word	0x0500000f


	//   ....[24]....
        /*0c34*/ 	.word	0x0500000f


	//   ....[25]....
        /*0c38*/ 	.word	0x0500000f


	//   ....[26]....
        /*0c3c*/ 	.word	0x0500000f


	//   ....[27]....
        /*0c40*/ 	.word	0x0500000f


	//   ....[28]....
        /*0c44*/ 	.word	0x0500000f


	//   ....[29]....
        /*0c48*/ 	.word	0x0500000f


	//   ....[30]....
        /*0c4c*/ 	.word	0x0500000f


	//   ....[31]....
        /*0c50*/ 	.word	0x0500000f


	//   ....[32]....
        /*0c54*/ 	.word	0x0500000f


	//   ....[33]....
        /*0c58*/ 	.word	0x0500000f


	//   ....[34]....
        /*0c5c*/ 	.word	0x0500000f


	//   ....[35]....
        /*0c60*/ 	.word	0x0500000f


	//   ....[36]....
        /*0c64*/ 	.word	0x0500000f


	//   ....[37]....
        /*0c68*/ 	.word	0x0500000f


	//   ....[38]....
        /*0c6c*/ 	.word	0x0500000f


	//   ....[39]....
        /*0c70*/ 	.word	0x0500000f


	//   ....[40]....
        /*0c74*/ 	.word	0x0500000f


	//----- nvinfo : EIATTR_COOP_GROUP_INSTR_OFFSETS
	.align		4
.L_469:
        /*0c78*/ 	.byte	0x04, 0x28
        /*0c7a*/ 	.short	(.L_471 - .L_470)


	//   ....[0]....
.L_470:
        /*0c7c*/ 	.word	0x00000060


	//   ....[1]....
        /*0c80*/ 	.word	0x00000130


	//   ....[2]....
        /*0c84*/ 	.word	0x00000230


	//   ....[3]....
        /*0c88*/ 	.word	0x000003a0


	//   ....[4]....
        /*0c8c*/ 	.word	0x00000500


	//   ....[5]....
        /*0c90*/ 	.word	0x00000620


	//   ....[6]....
        /*0c94*/ 	.word	0x00000780


	//   ....[7]....
        /*0c98*/ 	.word	0x00003560


	//   ....[8]....
        /*0c9c*/ 	.word	0x00003570


	//   ....[9]....
        /*0ca0*/ 	.word	0x000042c0


	//   ....[10]....
        /*0ca4*/ 	.word	0x000042d0


	//   ....[11]....
        /*0ca8*/ 	.word	0x00005890


	//   ....[12]....
        /*0cac*/ 	.word	0x000058a0


	//   ....[13]....
        /*0cb0*/ 	.word	0x000067e0


	//   ....[14]....
        /*0cb4*/ 	.word	0x000067f0


	//   ....[15]....
        /*0cb8*/ 	.word	0x00007960


	//   ....[16]....
        /*0cbc*/ 	.word	0x00007970


	//   ....[17]....
        /*0cc0*/ 	.word	0x00007b30


	//   ....[18]....
        /*0cc4*/ 	.word	0x00007b40


	//   ....[19]....
        /*0cc8*/ 	.word	0x00007f90


	//   ....[20]....
        /*0ccc*/ 	.word	0x00007fa0


	//   ....[21]....
        /*0cd0*/ 	.word	0x00008150


	//   ....[22]....
        /*0cd4*/ 	.word	0x00008170


	//   ....[23]....
        /*0cd8*/ 	.word	0x00008d30


	//   ....[24]....
        /*0cdc*/ 	.word	0x000094f0


	//   ....[25]....
        /*0ce0*/ 	.word	0x00009500


	//   ....[26]....
        /*0ce4*/ 	.word	0x00009510


	//   ....[27]....
        /*0ce8*/ 	.word	0x00009520


	//   ....[28]....
        /*0cec*/ 	.word	0x00009a50


	//   ....[29]....
        /*0cf0*/ 	.word	0x00009a60


	//   ....[30]....
        /*0cf4*/ 	.word	0x00009a70


	//   ....[31]....
        /*0cf8*/ 	.word	0x00009a80


	//   ....[32]....
        /*0cfc*/ 	.word	0x00009f90


	//   ....[33]....
        /*0d00*/ 	.word	0x00009fa0


	//   ....[34]....
        /*0d04*/ 	.word	0x00009fb0


	//   ....[35]....
        /*0d08*/ 	.word	0x00009fc0


	//   ....[36]....
        /*0d0c*/ 	.word	0x0000a4f0


	//   ....[37]....
        /*0d10*/ 	.word	0x0000a500


	//   ....[38]....
        /*0d14*/ 	.word	0x0000a510


	//   ....[39]....
        /*0d18*/ 	.word	0x0000a520


	//   ....[40]....
        /*0d1c*/ 	.word	0x0000db80


	//   ....[41]....
        /*0d20*/ 	.word	0x0000db90


	//   ....[42]....
        /*0d24*/ 	.word	0x0000dba0


	//   ....[43]....
        /*0d28*/ 	.word	0x0000dbb0


	//   ....[44]....
        /*0d2c*/ 	.word	0x0000e050


	//   ....[45]....
        /*0d30*/ 	.word	0x0000e060


	//   ....[46]....
        /*0d34*/ 	.word	0x0000e070


	//   ....[47]....
        /*0d38*/ 	.word	0x0000e080


	//   ....[48]....
        /*0d3c*/ 	.word	0x0000e4a0


	//   ....[49]....
        /*0d40*/ 	.word	0x0000e4b0


	//   ....[50]....
        /*0d44*/ 	.word	0x0000e4c0


	//   ....[51]....
        /*0d48*/ 	.word	0x0000e4d0


	//   ....[52]....
        /*0d4c*/ 	.word	0x0000e910


	//   ....[53]....
        /*0d50*/ 	.word	0x0000e920


	//   ....[54]....
        /*0d54*/ 	.word	0x0000e930


	//   ....[55]....
        /*0d58*/ 	.word	0x0000e940


	//   ....[56]....
        /*0d5c*/ 	.word	0x00013080


	//   ....[57]....
        /*0d60*/ 	.word	0x000132e0


	//   ....[58]....
        /*0d64*/ 	.word	0x00013bb0


	//   ....[59]....
        /*0d68*/ 	.word	0x00013cc0


	//   ....[60]....
        /*0d6c*/ 	.word	0x000140d0


	//   ....[61]....
        /*0d70*/ 	.word	0x00014170


	//   ....[62]....
        /*0d74*/ 	.word	0x00016410


	//   ....[63]....
        /*0d78*/ 	.word	0x00016670


	//   ....[64]....
        /*0d7c*/ 	.word	0x00016d50


	//   ....[65]....
        /*0d80*/ 	.word	0x00016ef0


	//   ....[66]....
        /*0d84*/ 	.word	0x000173d0


	//   ....[67]....
        /*0d88*/ 	.word	0x00017430


	//   ....[68]....
        /*0d8c*/ 	.word	0x000195b0


	//   ....[69]....
        /*0d90*/ 	.word	0x000195e0


	//   ....[70]....
        /*0d94*/ 	.word	0x00019700


	//   ....[71]....
        /*0d98*/ 	.word	0x00019720


	//   ....[72]....
        /*0d9c*/ 	.word	0x0001b7a0


	//   ....[73]....
        /*0da0*/ 	.word	0x0001b9d0


	//   ....[74]....
        /*0da4*/ 	.word	0x0001c140


	//   ....[75]....
        /*0da8*/ 	.word	0x0001c240


	//   ....[76]....
        /*0dac*/ 	.word	0x0001c6b0


	//   ....[77]....
        /*0db0*/ 	.word	0x0001c710


	//   ....[78]....
        /*0db4*/ 	.word	0x0001d8a0


	//   ....[79]....
        /*0db8*/ 	.word	0x0001d8c0


	//   ....[80]....
        /*0dbc*/ 	.word	0x0001d980


	//   ....[81]....
        /*0dc0*/ 	.word	0x0001d9a0


	//   ....[82]....
        /*0dc4*/ 	.word	0x0001f400


	//   ....[83]....
        /*0dc8*/ 	.word	0x0001f4f0


	//   ....[84]....
        /*0dcc*/ 	.word	0x0001f590


	//   ....[85]....
        /*0dd0*/ 	.word	0x0001f5a0


	//   ....[86]....
        /*0dd4*/ 	.word	0x0001fdd0


	//   ....[87]....
        /*0dd8*/ 	.word	0x0001fe10


	//   ....[88]....
        /*0ddc*/ 	.word	0x0001ff50


	//   ....[89]....
        /*0de0*/ 	.word	0x0001ff70


	//   ....[90]....
        /*0de4*/ 	.word	0x000200b0


	//   ....[91]....
        /*0de8*/ 	.word	0x000200d0


	//   ....[92]....
        /*0dec*/ 	.word	0x00020220


	//   ....[93]....
        /*0df0*/ 	.word	0x00020240


	//   ....[94]....
        /*0df4*/ 	.word	0x00020b40


	//   ....[95]....
        /*0df8*/ 	.word	0x00020b60


	//   ....[96]....
        /*0dfc*/ 	.word	0x00020ca0


	//   ....[97]....
        /*0e00*/ 	.word	0x00020cc0


	//   ....[98]....
        /*0e04*/ 	.word	0x00020e00


	//   ....[99]....
        /*0e08*/ 	.word	0x00020e20


	//   ....[100]....
        /*0e0c*/ 	.word	0x00020f70


	//   ....[101]....
        /*0e10*/ 	.word	0x00020f90


	//   ....[102]....
        /*0e14*/ 	.word	0x00021160


	//   ....[103]....
        /*0e18*/ 	.word	0x00021310


	//   ....[104]....
        /*0e1c*/ 	.word	0x00021340


	//   ....[105]....
        /*0e20*/ 	.word	0x00021370


	//   ....[106]....
        /*0e24*/ 	.word	0x000213a0


	//   ....[107]....
        /*0e28*/ 	.word	0x000213d0


	//   ....[108]....
        /*0e2c*/ 	.word	0x00021400


	//   ....[109]....
        /*0e30*/ 	.word	0x00021570


	//   ....[110]....
        /*0e34*/ 	.word	0x000215a0


	//   ....[111]....
        /*0e38*/ 	.word	0x000215d0


	//   ....[112]....
        /*0e3c*/ 	.word	0x00021600


	//   ....[113]....
        /*0e40*/ 	.word	0x00021630


	//   ....[114]....
        /*0e44*/ 	.word	0x00021660


	//   ....[115]....
        /*0e48*/ 	.word	0x000216f0


	//   ....[116]....
        /*0e4c*/ 	.word	0x00021750


	//   ....[117]....
        /*0e50*/ 	.word	0x000217e0


	//   ....[118]....
        /*0e54*/ 	.word	0x00022880


	//   ....[119]....
        /*0e58*/ 	.word	0x00025170


	//   ....[120]....
        /*0e5c*/ 	.word	0x00025190


	//   ....[121]....
        /*0e60*/ 	.word	0x000251a0


	//   ....[122]....
        /*0e64*/ 	.word	0x00025250


	//   ....[123]....
        /*0e68*/ 	.word	0x00025290


	//   ....[124]....
        /*0e6c*/ 	.word	0x000252f0


	//   ....[125]....
        /*0e70*/ 	.word	0x00025310


	//   ....[126]....
        /*0e74*/ 	.word	0x00025340


	//   ....[127]....
        /*0e78*/ 	.word	0x00025b20


	//   ....[128]....
        /*0e7c*/ 	.word	0x00025b50


	//   ....[129]....
        /*0e80*/ 	.word	0x00025b80


	//   ....[130]....
        /*0e84*/ 	.word	0x00025c40


	//   ....[131]....
        /*0e88*/ 	.word	0x00025c50


	//   ....[132]....
        /*0e8c*/ 	.word	0x00025d10


	//   ....[133]....
        /*0e90*/ 	.word	0x00025d20


	//   ....[134]....
        /*0e94*/ 	.word	0x00025de0


	//   ....[135]....
        /*0e98*/ 	.word	0x00025df0


	//   ....[136]....
        /*0e9c*/ 	.word	0x00025eb0


	//   ....[137]....
        /*0ea0*/ 	.word	0x00025ec0


	//   ....[138]....
        /*0ea4*/ 	.word	0x00025f80


	//   ....[139]....
        /*0ea8*/ 	.word	0x00025f90


	//   ....[140]....
        /*0eac*/ 	.word	0x00026040


	//   ....[141]....
        /*0eb0*/ 	.word	0x00026050


	//   ....[142]....
        /*0eb4*/ 	.word	0x00026060


	//   ....[143]....
        /*0eb8*/ 	.word	0x000268c0


	//   ....[144]....
        /*0ebc*/ 	.word	0x00026900


	//   ....[145]....
        /*0ec0*/ 	.word	0x00026920


	//   ....[146]....
        /*0ec4*/ 	.word	0x000269e0


	//   ....[147]....
        /*0ec8*/ 	.word	0x00026a10


	//   ....[148]....
        /*0ecc*/ 	.word	0x00026a60


	//   ....[149]....
        /*0ed0*/ 	.word	0x00026a90


	//   ....[150]....
        /*0ed4*/ 	.word	0x00026b00


	//   ....[151]....
        /*0ed8*/ 	.word	0x00026df0


	//   ....[152]....
        /*0edc*/ 	.word	0x00026e10


	//   ....[153]....
        /*0ee0*/ 	.word	0x00026ed0


	//   ....[154]....
        /*0ee4*/ 	.word	0x00026ee0


	//   ....[155]....
        /*0ee8*/ 	.word	0x00026f90


	//   ....[156]....
        /*0eec*/ 	.word	0x00026fa0


	//   ....[157]....
        /*0ef0*/ 	.word	0x00026fb0


	//   ....[158]....
        /*0ef4*/ 	.word	0x00027060


	//   ....[159]....
        /*0ef8*/ 	.word	0x00027610


	//   ....[160]....
        /*0efc*/ 	.word	0x00027650


	//   ....[161]....
        /*0f00*/ 	.word	0x000276e0


	//   ....[162]....
        /*0f04*/ 	.word	0x00027710


	//   ....[163]....
        /*0f08*/ 	.word	0x000277a0


	//   ....[164]....
        /*0f0c*/ 	.word	0x000277d0


	//   ....[165]....
        /*0f10*/ 	.word	0x000277e0


	//   ....[166]....
        /*0f14*/ 	.word	0x00027870


	//   ....[167]....
        /*0f18*/ 	.word	0x00027cb0


	//   ....[168]....
        /*0f1c*/ 	.word	0x00027d00


	//   ....[169]....
        /*0f20*/ 	.word	0x00027d30


	//   ....[170]....
        /*0f24*/ 	.word	0x00027d60


	//   ....[171]....
        /*0f28*/ 	.word	0x00027d70


	//   ....[172]....
        /*0f2c*/ 	.word	0x00027da0


	//   ....[173]....
        /*0f30*/ 	.word	0x00027dd0


	//   ....[174]....
        /*0f34*/ 	.word	0x00027e00


	//   ....[175]....
        /*0f38*/ 	.word	0x00027f80


	//   ....[176]....
        /*0f3c*/ 	.word	0x00027fb0


	//   ....[177]....
        /*0f40*/ 	.word	0x00027fe0


	//   ....[178]....
        /*0f44*/ 	.word	0x00028010


	//   ....[179]....
        /*0f48*/ 	.word	0x00028040


	//   ....[180]....
        /*0f4c*/ 	.word	0x00028070


	//   ....[181]....
        /*0f50*/ 	.word	0x00028130


	//   ....[182]....
        /*0f54*/ 	.word	0x00028150


	//   ....[183]....
        /*0f58*/ 	.word	0x000281c0


	//   ....[184]....
        /*0f5c*/ 	.word	0x00028860


	//   ....[185]....
        /*0f60*/ 	.word	0x00028b80


	//   ....[186]....
        /*0f64*/ 	.word	0x00028c10


	//   ....[187]....
        /*0f68*/ 	.word	0x00028cb0


	//   ....[188]....
        /*0f6c*/ 	.word	0x00028d40


	//   ....[189]....
        /*0f70*/ 	.word	0x00028e30


	//   ....[190]....
        /*0f74*/ 	.word	0x00028ec0


	//   ....[191]....
        /*0f78*/ 	.word	0x00028f60


	//   ....[192]....
        /*0f7c*/ 	.word	0x00028ff0


	//   ....[193]....
        /*0f80*/ 	.word	0x000290e0


	//   ....[194]....
        /*0f84*/ 	.word	0x00029170


	//   ....[195]....
        /*0f88*/ 	.word	0x00029210


	//   ....[196]....
        /*0f8c*/ 	.word	0x000292a0


	//   ....[197]....
        /*0f90*/ 	.word	0x00029390


	//   ....[198]....
        /*0f94*/ 	.word	0x00029420


	//   ....[199]....
        /*0f98*/ 	.word	0x00029470


	//   ....[200]....
        /*0f9c*/ 	.word	0x000294c0


	//   ....[201]....
        /*0fa0*/ 	.word	0x00029550


	//   ....[202]....
        /*0fa4*/ 	.word	0x000295e0


	//   ....[203]....
        /*0fa8*/ 	.word	0x00029630


	//   ....[204]....
        /*0fac*/ 	.word	0x00029680


	//   ....[205]....
        /*0fb0*/ 	.word	0x00029710


	//   ....[206]....
        /*0fb4*/ 	.word	0x000297a0


	//   ....[207]....
        /*0fb8*/ 	.word	0x000297f0


	//   ....[208]....
        /*0fbc*/ 	.word	0x00029840


	//   ....[209]....
        /*0fc0*/ 	.word	0x000298d0


	//   ....[210]....
        /*0fc4*/ 	.word	0x00029960


	//   ....[211]....
        /*0fc8*/ 	.word	0x000299b0


	//   ....[212]....
        /*0fcc*/ 	.word	0x00029a00


	//   ....[213]....
        /*0fd0*/ 	.word	0x00029af0


	//   ....[214]....
        /*0fd4*/ 	.word	0x00029b80


	//   ....[215]....
        /*0fd8*/ 	.word	0x00029bd0


	//   ....[216]....
        /*0fdc*/ 	.word	0x00029c20


	//   ....[217]....
        /*0fe0*/ 	.word	0x00029cb0


	//   ....[218]....
        /*0fe4*/ 	.word	0x00029d40


	//   ....[219]....
        /*0fe8*/ 	.word	0x00029d90


	//   ....[220]....
        /*0fec*/ 	.word	0x00029de0


	//   ....[221]....
        /*0ff0*/ 	.word	0x00029e70


	//   ....[222]....
        /*0ff4*/ 	.word	0x00029f00


	//   ....[223]....
        /*0ff8*/ 	.word	0x00029f50


	//   ....[224]....
        /*0ffc*/ 	.word	0x00029fa0


	//   ....[225]....
        /*1000*/ 	.word	0x0002a030


	//   ....[226]....
        /*1004*/ 	.word	0x0002a0c0


	//   ....[227]....
        /*1008*/ 	.word	0x0002a110


	//   ....[228]....
        /*100c*/ 	.word	0x0002a160


	//   ....[229]....
        /*1010*/ 	.word	0x0002a500


	//   ....[230]....
        /*1014*/ 	.word	0x0002a7e0


	//   ....[231]....
        /*1018*/ 	.word	0x0002a8d0


	//   ....[232]....
        /*101c*/ 	.word	0x0002a970


	//   ....[233]....
        /*1020*/ 	.word	0x0002a9d0


	//   ....[234]....
        /*1024*/ 	.word	0x0002aa70


	//   ....[235]....
        /*1028*/ 	.word	0x0002ab50


	//   ....[236]....
        /*102c*/ 	.word	0x0002ac50


	//   ....[237]....
        /*1030*/ 	.word	0x0002acc0


	//   ....[238]....
        /*1034*/ 	.word	0x0002ada0


	//   ....[239]....
        /*1038*/ 	.word	0x0002ae50


	//   ....[240]....
        /*103c*/ 	.word	0x0002aec0


	//   ....[241]....
        /*1040*/ 	.word	0x0002af20


	//   ....[242]....
        /*1044*/ 	.word	0x0002b040


	//   ....[243]....
        /*1048*/ 	.word	0x0002b0a0


	//   ....[244]....
        /*104c*/ 	.word	0x0002b1d0


	//   ....[245]....
        /*1050*/ 	.word	0x0002b230


	//   ....[246]....
        /*1054*/ 	.word	0x0002b360


	//   ....[247]....
        /*1058*/ 	.word	0x0002b3c0


	//   ....[248]....
        /*105c*/ 	.word	0x0002b4f0


	//   ....[249]....
        /*1060*/ 	.word	0x0002b550


	//   ....[250]....
        /*1064*/ 	.word	0x0002b680


	//   ....[251]....
        /*1068*/ 	.word	0x0002b6e0


	//   ....[252]....
        /*106c*/ 	.word	0x0002b810


	//   ....[253]....
        /*1070*/ 	.word	0x0002b870


	//   ....[254]....
        /*1074*/ 	.word	0x0002b980


	//   ....[255]....
        /*1078*/ 	.word	0x0002bab0


	//   ....[0]....
        /*107c*/ 	.word	0x0002bb70


	//   ....[1]....
        /*1080*/ 	.word	0x0002bc50


	//   ....[2]....
        /*1084*/ 	.word	0x0002bd30


	//   ....[3]....
        /*1088*/ 	.word	0x0002bd90


	//   ....[4]....
        /*108c*/ 	.word	0x0002be70


	//   ....[5]....
        /*1090*/ 	.word	0x0002bed0


	//   ....[6]....
        /*1094*/ 	.word	0x0002bfe0


	//   ....[7]....
        /*1098*/ 	.word	0x0002c0d0


	//   ....[8]....
        /*109c*/ 	.word	0x0002c170


	//   ....[9]....
        /*10a0*/ 	.word	0x0002c1d0


	//   ....[10]....
        /*10a4*/ 	.word	0x0002c2f0


	//   ....[11]....
        /*10a8*/ 	.word	0x0002c350


	//   ....[12]....
        /*10ac*/ 	.word	0x0002c470


	//   ....[13]....
        /*10b0*/ 	.word	0x0002c4d0


	//   ....[14]....
        /*10b4*/ 	.word	0x0002c5a0


	//   ....[15]....
        /*10b8*/ 	.word	0x0002c710


	//   ....[16]....
        /*10bc*/ 	.word	0x0002c7d0


	//   ....[17]....
        /*10c0*/ 	.word	0x0002c930


	//   ....[18]....
        /*10c4*/ 	.word	0x0002c9e0


	//   ....[19]....
        /*10c8*/ 	.word	0x0002ca40


	//   ....[20]....
        /*10cc*/ 	.word	0x0002cb00


	//   ....[21]....
        /*10d0*/ 	.word	0x0002cbe0


	//   ....[22]....
        /*10d4*/ 	.word	0x0002cca0


	//   ....[23]....
        /*10d8*/ 	.word	0x0002cdb0


	//   ....[24]....
        /*10dc*/ 	.word	0x0002ce50


	//   ....[25]....
        /*10e0*/ 	.word	0x0002cf70


	//   ....[26]....
        /*10e4*/ 	.word	0x0002cfe0


	//   ....[27]....
        /*10e8*/ 	.word	0x0002d050


	//   ....[28]....
        /*10ec*/ 	.word	0x0002d0c0


	//   ....[29]....
        /*10f0*/ 	.word	0x0002d130


	//   ....[30]....
        /*10f4*/ 	.word	0x0002d1b0


	//   ....[31]....
        /*10f8*/ 	.word	0x0002d240


	//   ....[32]....
        /*10fc*/ 	.word	0x0002d2d0


	//   ....[33]....
        /*1100*/ 	.word	0x0002d340


	//   ....[34]....
        /*1104*/ 	.word	0x0002d3b0


	//   ....[35]....
        /*1108*/ 	.word	0x0002d420


	//   ....[36]....
        /*110c*/ 	.word	0x0002d4a0


	//   ....[37]....
        /*1110*/ 	.word	0x0002d510


	//   ....[38]....
        /*1114*/ 	.word	0x0002d5b0


	//   ....[39]....
        /*1118*/ 	.word	0x0002d640


	//   ....[40]....
        /*111c*/ 	.word	0x0002d760


	//----- nvinfo : EIATTR_REG_RECONFIG
	.align		4
.L_471:
        /*1120*/ 	.byte	0x01, 0x54
	.zero		2


	//----- nvinfo : EIATTR_SYSCALL_OFFSETS
	.align		4
        /*1124*/ 	.byte	0x04, 0x46
        /*1126*/ 	.short	(.L_473 - .L_472)


	//   ....[0]....
.L_472:
        /*1128*/ 	.word	0x00001f30


	//   ....[1]....
        /*112c*/ 	.word	0x00002080


	//   ....[2]....
        /*1130*/ 	.word	0x00008ed0


	//   ....[3]....
        /*1134*/ 	.word	0x000091f0


	//   ....[4]....
        /*1138*/ 	.word	0x000246f0


	//   ....[5]....
        /*113c*/ 	.word	0x00024840


	//   ....[6]....
        /*1140*/ 	.word	0x00024930


	//   ....[7]....
        /*1144*/ 	.word	0x00025760


	//----- nvinfo : EIATTR_MBARRIER_INSTR_OFFSETS
	.align		4
.L_473:
        /*1148*/ 	.byte	0x04, 0x39
        /*114a*/ 	.short	(.L_475 - .L_474)


	//   ....[0]....
.L_474:
        /*114c*/ 	.word	0x00000250
        /*1150*/ 	.word	0x000000ff
        /*1154*/ 	.word	0x00030800
        /*1158*/ 	.short	0x0100
        /*115a*/ 	.byte	0x08
	.zero		1


	//   ....[1]....
        /*115c*/ 	.word	0x00000260
        /*1160*/ 	.word	0x000000ff
        /*1164*/ 	.word	0x00030820
        /*1168*/ 	.short	0x0100
        /*116a*/ 	.byte	0x08
	.zero		1


	//   ....[2]....
        /*116c*/ 	.word	0x00000350
        /*1170*/ 	.word	0x000000ff
        /*1174*/ 	.word	0x00030830
        /*1178*/ 	.short	0x0100
        /*117a*/ 	.byte	0x08
	.zero		1


	//   ....[3]....
        /*117c*/ 	.word	0x00000360
        /*1180*/ 	.word	0x000000ff
        /*1184*/ 	.word	0x00030840
        /*1188*/ 	.short	0x0100
        /*118a*/ 	.byte	0x08
	.zero		1


	//   ....[4]....
        /*118c*/ 	.word	0x00000370
        /*1190*/ 	.word	0x000000ff
        /*1194*/ 	.word	0x00030838
        /*1198*/ 	.short	0x0100
        /*119a*/ 	.byte	0x08
	.zero		1


	//   ....[5]....
        /*119c*/ 	.word	0x00000380
        /*11a0*/ 	.word	0x000000ff
        /*11a4*/ 	.word	0x00030848
        /*11a8*/ 	.short	0x0100
        /*11aa*/ 	.byte	0x08
	.zero		1


	//   ....[6]....
        /*11ac*/ 	.word	0x000004b0
        /*11b0*/ 	.word	0x000000ff
        /*11b4*/ 	.word	0x00030850
        /*11b8*/ 	.short	0x0100
        /*11ba*/ 	.byte	0x08
	.zero		1


	//   ....[7]....
        /*11bc*/ 	.word	0x000004c0
        /*11c0*/ 	.word	0x000000ff
        /*11c4*/ 	.word	0x00030860
        /*11c8*/ 	.short	0x0100
        /*11ca*/ 	.byte	0x08
	.zero		1


	//   ....[8]....
        /*11cc*/ 	.word	0x000004d0
        /*11d0*/ 	.word	0x000000ff
        /*11d4*/ 	.word	0x00030858
        /*11d8*/ 	.short	0x0100
        /*11da*/ 	.byte	0x08
	.zero		1


	//   ....[9]....
        /*11dc*/ 	.word	0x000004e0
        /*11e0*/ 	.word	0x000000ff
        /*11e4*/ 	.word	0x00030868
        /*11e8*/ 	.short	0x0100
        /*11ea*/ 	.byte	0x08
	.zero		1


	//   ....[10]....
        /*11ec*/ 	.word	0x000005d0
        /*11f0*/ 	.word	0x000000ff
        /*11f4*/ 	.word	0x00030870
        /*11f8*/ 	.short	0x0100
        /*11fa*/ 	.byte	0x06
	.zero		1


	//   ....[11]....
        /*11fc*/ 	.word	0x000005e0
        /*1200*/ 	.word	0x000000ff
        /*1204*/ 	.word	0x00030880
        /*1208*/ 	.short	0x0100
        /*120a*/ 	.byte	0x06
	.zero		1


	//   ....[12]....
        /*120c*/ 	.word	0x000005f0
        /*1210*/ 	.word	0x000000ff
        /*1214*/ 	.word	0x00030878
        /*1218*/ 	.short	0x0100
        /*121a*/ 	.byte	0x06
	.zero		1


	//   ....[13]....
        /*121c*/ 	.word	0x00000600
        /*1220*/ 	.word	0x000000ff
        /*1224*/ 	.word	0x00030888
        /*1228*/ 	.short	0x0100
        /*122a*/ 	.byte	0x06
	.zero		1


	//   ....[14]....
        /*122c*/ 	.word	0x00000730
        /*1230*/ 	.word	0x000000ff
        /*1234*/ 	.word	0x00030890
        /*1238*/ 	.short	0x0100
        /*123a*/ 	.byte	0x08
	.zero		1


	//   ....[15]....
        /*123c*/ 	.word	0x00000740
        /*1240*/ 	.word	0x000000ff
        /*1244*/ 	.word	0x000308a0
        /*1248*/ 	.short	0x0100
        /*124a*/ 	.byte	0x08
	.zero		1


	//   ....[16]....
        /*124c*/ 	.word	0x00000750
        /*1250*/ 	.word	0x000000ff
        /*1254*/ 	.word	0x00030898
        /*1258*/ 	.short	0x0100
        /*125a*/ 	.byte	0x08
	.zero		1


	//   ....[17]....
        /*125c*/ 	.word	0x00000760
        /*1260*/ 	.word	0x000000ff
        /*1264*/ 	.word	0x000308a8
        /*1268*/ 	.short	0x0100
        /*126a*/ 	.byte	0x08
	.zero		1


	//   ....[18]....
        /*126c*/ 	.word	0x00000890
        /*1270*/ 	.word	0x000000ff
        /*1274*/ 	.word	0x000308b0
        /*1278*/ 	.short	0x0100
        /*127a*/ 	.byte	0x08
	.zero		1


	//   ....[19]....
        /*127c*/ 	.word	0x000008a0
        /*1280*/ 	.word	0x000000ff
        /*1284*/ 	.word	0x000308c0
        /*1288*/ 	.short	0x0100
        /*128a*/ 	.byte	0x08
	.zero		1


	//   ....[20]....
        /*128c*/ 	.word	0x000008b0
        /*1290*/ 	.word	0x000000ff
        /*1294*/ 	.word	0x000308b8
        /*1298*/ 	.short	0x0100
        /*129a*/ 	.byte	0x08
	.zero		1


	//   ....[21]....
        /*129c*/ 	.word	0x000008c0
        /*12a0*/ 	.word	0x000000ff
        /*12a4*/ 	.word	0x000308c8
        /*12a8*/ 	.short	0x0100
        /*12aa*/ 	.byte	0x08
	.zero		1


	//   ....[22]....
        /*12ac*/ 	.word	0x00003510
        /*12b0*/ 	.word	0x00000059
        /*12b4*/ 	.word	0x00030890
        /*12b8*/ 	.short	0x010a
        /*12ba*/ 	.byte	0x3f
	.zero		1


	//   ....[23]....
        /*12bc*/ 	.word	0x00005830
        /*12c0*/ 	.word	0x00000059
        /*12c4*/ 	.word	0x00030890
        /*12c8*/ 	.short	0x010a
        /*12ca*/ 	.byte	0x3f
	.zero		1


	//   ....[24]....
        /*12cc*/ 	.word	0x00007790
        /*12d0*/ 	.word	0x00000059
        /*12d4*/ 	.word	0x00030890
        /*12d8*/ 	.short	0x010a
        /*12da*/ 	.byte	0x3f
	.zero		1


	//   ....[25]....
        /*12dc*/ 	.word	0x00007dc0
        /*12e0*/ 	.word	0x0000000b
        /*12e4*/ 	.word	0x00000000
        /*12e8*/ 	.short	0x0101
        /*12ea*/ 	.byte	0x3f
	.zero		1


	//   ....[26]....
        /*12ec*/ 	.word	0x00007e00
        /*12f0*/ 	.word	0x00000059
        /*12f4*/ 	.word	0x000308b0
        /*12f8*/ 	.short	0x010a
        /*12fa*/ 	.byte	0x3f
	.zero		1


	//   ....[27]....
        /*12fc*/ 	.word	0x000083d0
        /*1300*/ 	.word	0x00000059
        /*1304*/ 	.word	0x00000000
        /*1308*/ 	.short	0x0101
        /*130a*/ 	.byte	0x3f
	.zero		1


	//   ....[28]....
        /*130c*/ 	.word	0x00008f70
        /*1310*/ 	.word	0x00000012
        /*1314*/ 	.word	0x00030800
        /*1318*/ 	.short	0x010a
        /*131a*/ 	.byte	0x3f
	.zero		1


	//   ....[29]....
        /*131c*/ 	.word	0x00008fc0
        /*1320*/ 	.word	0x00000012
        /*1324*/ 	.word	0x00030800
        /*1328*/ 	.short	0x010a
        /*132a*/ 	.byte	0x3f
	.zero		1


	//   ....[30]....
        /*132c*/ 	.word	0x0000a8e0
        /*1330*/ 	.word	0x00000012
        /*1334*/ 	.word	0x00030800
        /*1338*/ 	.short	0x010a
        /*133a*/ 	.byte	0x3f
	.zero		1


	//   ....[31]....
        /*133c*/ 	.word	0x0000ec20
        /*1340*/ 	.word	0x00000012
        /*1344*/ 	.word	0x00030800
        /*1348*/ 	.short	0x010a
        /*134a*/ 	.byte	0x3f
	.zero		1


	//   ....[32]....
        /*134c*/ 	.word	0x000122f0
        /*1350*/ 	.word	0x00000008
        /*1354*/ 	.word	0x00030830
        /*1358*/ 	.short	0x010a
        /*135a*/ 	.byte	0x3f
	.zero		1


	//   ....[33]....
        /*135c*/ 	.word	0x000123a0
        /*1360*/ 	.word	0x00000008
        /*1364*/ 	.word	0x00030830
        /*1368*/ 	.short	0x010a
        /*136a*/ 	.byte	0x3f
	.zero		1


	//   ....[34]....
        /*136c*/ 	.word	0x000130e0
        /*1370*/ 	.word	0x00000000
        /*1374*/ 	.word	0x00000000
        /*1378*/ 	.short	0x0101
        /*137a*/ 	.byte	0x3f
	.zero		1


	//   ....[35]....
        /*137c*/ 	.word	0x00014dc0
        /*1380*/ 	.word	0x000000df
        /*1384*/ 	.word	0x00030830
        /*1388*/ 	.short	0x010a
        /*138a*/ 	.byte	0x3f
	.zero		1


	//   ....[36]....
        /*138c*/ 	.word	0x00014e50
        /*1390*/ 	.word	0x000000df
        /*1394*/ 	.word	0x00030830
        /*1398*/ 	.short	0x010a
        /*139a*/ 	.byte	0x3f
	.zero		1


	//   ....[37]....
        /*139c*/ 	.word	0x00016040
        /*13a0*/ 	.word	0x000000da
        /*13a4*/ 	.word	0x00030850
        /*13a8*/ 	.short	0x010a
        /*13aa*/ 	.byte	0x3f
	.zero		1


	//   ....[38]....
        /*13ac*/ 	.word	0x00016090
        /*13b0*/ 	.word	0x000000da
        /*13b4*/ 	.word	0x00030850
        /*13b8*/ 	.short	0x010a
        /*13ba*/ 	.byte	0x3f
	.zero		1


	//   ....[39]....
        /*13bc*/ 	.word	0x00016430
        /*13c0*/ 	.word	0x000000df
        /*13c4*/ 	.word	0x00000000
        /*13c8*/ 	.short	0x0101
        /*13ca*/ 	.byte	0x3f
	.zero		1


	//   ....[40]....
        /*13cc*/ 	.word	0x00017980
        /*13d0*/ 	.word	0x000000da
        /*13d4*/ 	.word	0x00000000
        /*13d8*/ 	.short	0x0101
        /*13da*/ 	.byte	0x3f
	.zero		1


	//   ....[41]....
        /*13dc*/ 	.word	0x00017f10
        /*13e0*/ 	.word	0x000000df
        /*13e4*/ 	.word	0x00030830
        /*13e8*/ 	.short	0x010a
        /*13ea*/ 	.byte	0x3f
	.zero		1


	//   ....[42]....
        /*13ec*/ 	.word	0x00017fa0
        /*13f0*/ 	.word	0x000000df
        /*13f4*/ 	.word	0x00030830
        /*13f8*/ 	.short	0x010a
        /*13fa*/ 	.byte	0x3f
	.zero		1


	//   ....[43]....
        /*13fc*/ 	.word	0x000191b0
        /*1400*/ 	.word	0x00000008
        /*1404*/ 	.word	0x00030850
        /*1408*/ 	.short	0x010a
        /*140a*/ 	.byte	0x3f
	.zero		1


	//   ....[44]....
        /*140c*/ 	.word	0x00019200
        /*1410*/ 	.word	0x00000008
        /*1414*/ 	.word	0x00030850
        /*1418*/ 	.short	0x010a
        /*141a*/ 	.byte	0x3f
	.zero		1


	//   ....[45]....
        /*141c*/ 	.word	0x00019a90
        /*1420*/ 	.word	0x000000df
        /*1424*/ 	.word	0x00000000
        /*1428*/ 	.short	0x0101
        /*142a*/ 	.byte	0x3f
	.zero		1


	//   ....[46]....
        /*142c*/ 	.word	0x00019e90
        /*1430*/ 	.word	0x00000008
        /*1434*/ 	.word	0x00000000
        /*1438*/ 	.short	0x0101
        /*143a*/ 	.byte	0x3f
	.zero		1


	//   ....[47]....
        /*143c*/ 	.word	0x0001a100
        /*1440*/ 	.word	0x000000df
        /*1444*/ 	.word	0x00030830
        /*1448*/ 	.short	0x010a
        /*144a*/ 	.byte	0x3f
	.zero		1


	//   ....[48]....
        /*144c*/ 	.word	0x0001a190
        /*1450*/ 	.word	0x000000df
        /*1454*/ 	.word	0x00030830
        /*1458*/ 	.short	0x010a
        /*145a*/ 	.byte	0x3f
	.zero		1


	//   ....[49]....
        /*145c*/ 	.word	0x0001b3a0
        /*1460*/ 	.word	0x000000de
        /*1464*/ 	.word	0x00030850
        /*1468*/ 	.short	0x010a
        /*146a*/ 	.byte	0x3f
	.zero		1


	//   ....[50]....
        /*146c*/ 	.word	0x0001b3f0
        /*1470*/ 	.word	0x000000de
        /*1474*/ 	.word	0x00030850
        /*1478*/ 	.short	0x010a
        /*147a*/ 	.byte	0x3f
	.zero		1


	//   ....[51]....
        /*147c*/ 	.word	0x0001b790
        /*1480*/ 	.word	0x000000df
        /*1484*/ 	.word	0x00000000
        /*1488*/ 	.short	0x0101
        /*148a*/ 	.byte	0x3f
	.zero		1


	//   ....[52]....
        /*148c*/ 	.word	0x0001ccf0
        /*1490*/ 	.word	0x000000de
        /*1494*/ 	.word	0x00000000
        /*1498*/ 	.short	0x0101
        /*149a*/ 	.byte	0x3f
	.zero		1


	//   ....[53]....
        /*149c*/ 	.word	0x0001d690
        /*14a0*/ 	.word	0x00000008
        /*14a4*/ 	.word	0x00030850
        /*14a8*/ 	.short	0x010a
        /*14aa*/ 	.byte	0x3f
	.zero		1


	//   ....[54]....
        /*14ac*/ 	.word	0x0001d730
        /*14b0*/ 	.word	0x00000008
        /*14b4*/ 	.word	0x00030850
        /*14b8*/ 	.short	0x010a
        /*14ba*/ 	.byte	0x3f
	.zero		1


	//   ....[55]....
        /*14bc*/ 	.word	0x0001e350
        /*14c0*/ 	.word	0x00000004
        /*14c4*/ 	.word	0x00000000
        /*14c8*/ 	.short	0x0101
        /*14ca*/ 	.byte	0x3f
	.zero		1


	//   ....[56]....
        /*14cc*/ 	.word	0x0001fdf0
        /*14d0*/ 	.word	0x00000000
        /*14d4*/ 	.word	0x00000000
        /*14d8*/ 	.short	0x0101
        /*14da*/ 	.byte	0x3f
	.zero		1


	//   ....[57]....
        /*14dc*/ 	.word	0x00022960
        /*14e0*/ 	.word	0x00000017
        /*14e4*/ 	.word	0x00030820
        /*14e8*/ 	.short	0x010a
        /*14ea*/ 	.byte	0x3f
	.zero		1


	//   ....[58]....
        /*14ec*/ 	.word	0x000229f0
        /*14f0*/ 	.word	0x0000000d
        /*14f4*/ 	.word	0x000308a0
        /*14f8*/ 	.short	0x010a
        /*14fa*/ 	.byte	0x3f
	.zero		1


	//   ....[59]....
        /*14fc*/ 	.word	0x00022f50
        /*1500*/ 	.word	0x0000000d
        /*1504*/ 	.word	0x000308c0
        /*1508*/ 	.short	0x010a
        /*150a*/ 	.byte	0x3f
	.zero		1


	//   ....[60]....
        /*150c*/ 	.word	0x00023560
        /*1510*/ 	.word	0x00000006
        /*1514*/ 	.word	0x000308a0
        /*1518*/ 	.short	0x010a
        /*151a*/ 	.byte	0x3f
	.zero		1


	//   ....[61]....
        /*151c*/ 	.word	0x00023aa0
        /*1520*/ 	.word	0x00000006
        /*1524*/ 	.word	0x000308c0
        /*1528*/ 	.short	0x010a
        /*152a*/ 	.byte	0x3f
	.zero		1


	//   ....[62]....
        /*152c*/ 	.word	0x00024f30
        /*1530*/ 	.word	0x00000004
        /*1534*/ 	.word	0x00030840
        /*1538*/ 	.short	0x010a
        /*153a*/ 	.byte	0x3f
	.zero		1


	//   ....[63]....
        /*153c*/ 	.word	0x00025450
        /*1540*/ 	.word	0x00000004
        /*1544*/ 	.word	0x00030830
        /*1548*/ 	.short	0x0107
        /*154a*/ 	.byte	0x3f
	.zero		1


	//   ....[64]....
        /*154c*/ 	.word	0x00025510
        /*1550*/ 	.word	0x00000004
        /*1554*/ 	.word	0x00030830
        /*1558*/ 	.short	0x0101
        /*155a*/ 	.byte	0x3f
	.zero		1


	//   ....[65]....
        /*155c*/ 	.word	0x000261e0
        /*1560*/ 	.word	0x00000017
        /*1564*/ 	.word	0x00030800
        /*1568*/ 	.short	0x0107
        /*156a*/ 	.byte	0x3f
	.zero		1


	//   ....[66]....
        /*156c*/ 	.word	0x00026300
        /*1570*/ 	.word	0x00000017
        /*1574*/ 	.word	0x00030800
        /*1578*/ 	.short	0x0101
        /*157a*/ 	.byte	0x3f
	.zero		1


	//   ....[67]....
        /*157c*/ 	.word	0x00026320
        /*1580*/ 	.word	0x00000017
        /*1584*/ 	.word	0x00030820
        /*1588*/ 	.short	0x010a
        /*158a*/ 	.byte	0x3f
	.zero		1


	//   ....[68]....
        /*158c*/ 	.word	0x00026710
        /*1590*/ 	.word	0x00000007
        /*1594*/ 	.word	0x00030840
        /*1598*/ 	.short	0x010a
        /*159a*/ 	.byte	0x3f
	.zero		1


	//   ....[69]....
        /*159c*/ 	.word	0x00026c10
        /*15a0*/ 	.word	0x00000007
        /*15a4*/ 	.word	0x00030830
        /*15a8*/ 	.short	0x0107
        /*15aa*/ 	.byte	0x3f
	.zero		1


	//   ....[70]....
        /*15ac*/ 	.word	0x00026cd0
        /*15b0*/ 	.word	0x00000007
        /*15b4*/ 	.word	0x00030830
        /*15b8*/ 	.short	0x0101
        /*15ba*/ 	.byte	0x3f
	.zero		1


	//   ....[71]....
        /*15bc*/ 	.word	0x00026d30
        /*15c0*/ 	.word	0x00000007
        /*15c4*/ 	.word	0x00030860
        /*15c8*/ 	.short	0x010a
        /*15ca*/ 	.byte	0x3f
	.zero		1


	//   ....[72]....
        /*15cc*/ 	.word	0x000271e0
        /*15d0*/ 	.word	0x00000007
        /*15d4*/ 	.word	0x00030850
        /*15d8*/ 	.short	0x0107
        /*15da*/ 	.byte	0x3f
	.zero		1


	//   ....[73]....
        /*15dc*/ 	.word	0x00027340
        /*15e0*/ 	.word	0x00000007
        /*15e4*/ 	.word	0x00030850
        /*15e8*/ 	.short	0x0101
        /*15ea*/ 	.byte	0x3f
	.zero		1


	//   ....[74]....
        /*15ec*/ 	.word	0x00027560
        /*15f0*/ 	.word	0x00000004
        /*15f4*/ 	.word	0x00030860
        /*15f8*/ 	.short	0x010a
        /*15fa*/ 	.byte	0x3f
	.zero		1


	//   ....[75]....
        /*15fc*/ 	.word	0x000279f0
        /*1600*/ 	.word	0x00000004
        /*1604*/ 	.word	0x00030850
        /*1608*/ 	.short	0x0107
        /*160a*/ 	.byte	0x3f
	.zero		1


	//   ....[76]....
        /*160c*/ 	.word	0x00027ab0
        /*1610*/ 	.word	0x00000004
        /*1614*/ 	.word	0x00030850
        /*1618*/ 	.short	0x0101
        /*161a*/ 	.byte	0x3f
	.zero		1


	//   ....[77]....
        /*161c*/ 	.word	0x000287e0
        /*1620*/ 	.word	0x00000005
        /*1624*/ 	.word	0x00030820
        /*1628*/ 	.short	0x010a
        /*162a*/ 	.byte	0x3f
	.zero		1


	//   ....[78]....
        /*162c*/ 	.word	0x00028950
        /*1630*/ 	.word	0x00000003
        /*1634*/ 	.word	0x00030840
        /*1638*/ 	.short	0x010a
        /*163a*/ 	.byte	0x3f
	.zero		1


	//   ....[79]....
        /*163c*/ 	.word	0x000289f0
        /*1640*/ 	.word	0x00000019
        /*1644*/ 	.word	0x00030840
        /*1648*/ 	.short	0x010a
        /*164a*/ 	.byte	0x3f
	.zero		1


	//   ....[80]....
        /*164c*/ 	.word	0x00028a30
        /*1650*/ 	.word	0x00000003
        /*1654*/ 	.word	0x00030860
        /*1658*/ 	.short	0x010a
        /*165a*/ 	.byte	0x3f
	.zero		1


	//   ....[81]....
        /*165c*/ 	.word	0x00028a70
        /*1660*/ 	.word	0x00000019
        /*1664*/ 	.word	0x00030860
        /*1668*/ 	.short	0x010a
        /*166a*/ 	.byte	0x3f
	.zero		1


	//   ....[82]....
        /*166c*/ 	.word	0x00028ad0
        /*1670*/ 	.word	0x00000059
        /*1674*/ 	.word	0x00030890
        /*1678*/ 	.short	0x010a
        /*167a*/ 	.byte	0x3f
	.zero		1


	//   ....[83]....
        /*167c*/ 	.word	0x00028d80
        /*1680*/ 	.word	0x00000059
        /*1684*/ 	.word	0x00030890
        /*1688*/ 	.short	0x010a
        /*168a*/ 	.byte	0x3f
	.zero		1


	//   ....[84]....
        /*168c*/ 	.word	0x00029030
        /*1690*/ 	.word	0x00000059
        /*1694*/ 	.word	0x00030890
        /*1698*/ 	.short	0x010a
        /*169a*/ 	.byte	0x3f
	.zero		1


	//   ....[85]....
        /*169c*/ 	.word	0x000292e0
        /*16a0*/ 	.word	0x00000059
        /*16a4*/ 	.word	0x000308b0
        /*16a8*/ 	.short	0x010a
        /*16aa*/ 	.byte	0x3f
	.zero		1


	//   ....[86]....
        /*16ac*/ 	.word	0x00029a40
        /*16b0*/ 	.word	0x00000012
        /*16b4*/ 	.word	0x00030800
        /*16b8*/ 	.short	0x010a
        /*16ba*/ 	.byte	0x3f
	.zero		1


	//   ....[87]....
        /*16bc*/ 	.word	0x0002a1a0
        /*16c0*/ 	.word	0x00000012
        /*16c4*/ 	.word	0x00030800
        /*16c8*/ 	.short	0x010a
        /*16ca*/ 	.byte	0x3f
	.zero		1


	//   ....[88]....
        /*16cc*/ 	.word	0x0002a1f0
        /*16d0*/ 	.word	0x00000008
        /*16d4*/ 	.word	0x00030830
        /*16d8*/ 	.short	0x010a
        /*16da*/ 	.byte	0x3f
	.zero		1


	//   ....[89]....
        /*16dc*/ 	.word	0x0002a240
        /*16e0*/ 	.word	0x000000df
        /*16e4*/ 	.word	0x00030830
        /*16e8*/ 	.short	0x010a
        /*16ea*/ 	.byte	0x3f
	.zero		1


	//   ....[90]....
        /*16ec*/ 	.word	0x0002a290
        /*16f0*/ 	.word	0x000000da
        /*16f4*/ 	.word	0x00030850
        /*16f8*/ 	.short	0x010a
        /*16fa*/ 	.byte	0x3f
	.zero		1


	//   ....[91]....
        /*16fc*/ 	.word	0x0002a2e0
        /*1700*/ 	.word	0x000000df
        /*1704*/ 	.word	0x00030830
        /*1708*/ 	.short	0x010a
        /*170a*/ 	.byte	0x3f
	.zero		1


	//   ....[92]....
        /*170c*/ 	.word	0x0002a330
        /*1710*/ 	.word	0x00000008
        /*1714*/ 	.word	0x00030850
        /*1718*/ 	.short	0x010a
        /*171a*/ 	.byte	0x3f
	.zero		1


	//   ....[93]....
        /*171c*/ 	.word	0x0002a380
        /*1720*/ 	.word	0x000000df
        /*1724*/ 	.word	0x00030830
        /*1728*/ 	.short	0x010a
        /*172a*/ 	.byte	0x3f
	.zero		1


	//   ....[94]....
        /*172c*/ 	.word	0x0002a3d0
        /*1730*/ 	.word	0x000000de
        /*1734*/ 	.word	0x00030850
        /*1738*/ 	.short	0x010a
        /*173a*/ 	.byte	0x3f
	.zero		1


	//   ....[95]....
        /*173c*/ 	.word	0x0002a420
        /*1740*/ 	.word	0x00000008
        /*1744*/ 	.word	0x00030850
        /*1748*/ 	.short	0x010a
        /*174a*/ 	.byte	0x3f
	.zero		1


	//   ....[96]....
        /*174c*/ 	.word	0x0002a5c0
        /*1750*/ 	.word	0x00000017
        /*1754*/ 	.word	0x00030820
        /*1758*/ 	.short	0x010a
        /*175a*/ 	.byte	0x3f
	.zero		1


	//   ....[97]....
        /*175c*/ 	.word	0x0002a610
        /*1760*/ 	.word	0x0000000d
        /*1764*/ 	.word	0x000308a0
        /*1768*/ 	.short	0x010a
        /*176a*/ 	.byte	0x3f
	.zero		1


	//   ....[98]....
        /*176c*/ 	.word	0x0002a660
        /*1770*/ 	.word	0x0000000d
        /*1774*/ 	.word	0x000308c0
        /*1778*/ 	.short	0x010a
        /*177a*/ 	.byte	0x3f
	.zero		1


	//   ....[99]....
        /*177c*/ 	.word	0x0002a6b0
        /*1780*/ 	.word	0x00000006
        /*1784*/ 	.word	0x000308a0
        /*1788*/ 	.short	0x010a
        /*178a*/ 	.byte	0x3f
	.zero		1


	//   ....[100]....
        /*178c*/ 	.word	0x0002a700
        /*1790*/ 	.word	0x00000006
        /*1794*/ 	.word	0x000308c0
        /*1798*/ 	.short	0x010a
        /*179a*/ 	.byte	0x3f
	.zero		1


	//   ....[101]....
        /*179c*/ 	.word	0x0002a820
        /*17a0*/ 	.word	0x00000004
        /*17a4*/ 	.word	0x00030840
        /*17a8*/ 	.short	0x010a
        /*17aa*/ 	.byte	0x3f
	.zero		1


	//   ....[102]....
        /*17ac*/ 	.word	0x0002b9b0
        /*17b0*/ 	.word	0x00000017
        /*17b4*/ 	.word	0x00030820
        /*17b8*/ 	.short	0x010a
        /*17ba*/ 	.byte	0x3f
	.zero		1


	//   ....[103]....
        /*17bc*/ 	.word	0x0002ba00
        /*17c0*/ 	.word	0x00000007
        /*17c4*/ 	.word	0x00030840
        /*17c8*/ 	.short	0x010a
        /*17ca*/ 	.byte	0x3f
	.zero		1


	//   ....[104]....
        /*17cc*/ 	.word	0x0002c020
        /*17d0*/ 	.word	0x00000007
        /*17d4*/ 	.word	0x00030860
        /*17d8*/ 	.short	0x010a
        /*17da*/ 	.byte	0x3f
	.zero		1


	//   ....[105]....
        /*17dc*/ 	.word	0x0002c660
        /*17e0*/ 	.word	0x00000004
        /*17e4*/ 	.word	0x00030860
        /*17e8*/ 	.short	0x010a
        /*17ea*/ 	.byte	0x3f
	.zero		1


	//   ....[106]....
        /*17ec*/ 	.word	0x0002d680
        /*17f0*/ 	.word	0x00000005
        /*17f4*/ 	.word	0x00030820
        /*17f8*/ 	.short	0x010a
        /*17fa*/ 	.byte	0x3f
	.zero		1


	//   ....[107]....
        /*17fc*/ 	.word	0x0002d820
        /*1800*/ 	.word	0x00000003
        /*1804*/ 	.word	0x00030840
        /*1808*/ 	.short	0x010a
        /*180a*/ 	.byte	0x3f
	.zero		1


	//   ....[108]....
        /*180c*/ 	.word	0x0002d870
        /*1810*/ 	.word	0x00000019
        /*1814*/ 	.word	0x00030840
        /*1818*/ 	.short	0x010a
        /*181a*/ 	.byte	0x3f
	.zero		1


	//   ....[109]....
        /*181c*/ 	.word	0x0002d8c0
        /*1820*/ 	.word	0x00000003
        /*1824*/ 	.word	0x00030860
        /*1828*/ 	.short	0x010a
        /*182a*/ 	.byte	0x3f
	.zero		1


	//----- nvinfo : EIATTR_NUM_MBARRIERS
	.align		4
.L_475:
        /*182c*/ 	.byte	0x03, 0x38
        /*182e*/ 	.short	0x0016


	//----- nvinfo : EIATTR_EXIT_INSTR_OFFSETS
	.align		4
        /*1830*/ 	.byte	0x04, 0x1c
        /*1832*/ 	.short	(.L_477 - .L_476)


	//   ....[0]....
.L_476:
        /*1834*/ 	.word	0x00028ac0


	//----- nvinfo : EIATTR_MAX_THREADS
	.align		4
.L_477:
        /*1838*/ 	.byte	0x04, 0x05
        /*183a*/ 	.short	(.L_479 - .L_478)
.L_478:
        /*183c*/ 	.word	0x00000180
        /*1840*/ 	.word	0x00000001
        /*1844*/ 	.word	0x00000001


	//----- nvinfo : EIATTR_CRS_STACK_SIZE
	.align		4
.L_479:
        /*1848*/ 	.byte	0x04, 0x1e
        /*184a*/ 	.short	(.L_481 - .L_480)
.L_480:
        /*184c*/ 	.word	0x00000000


	//----- nvinfo : EIATTR_CBANK_PARAM_SIZE
	.align		4
.L_481:
        /*1850*/ 	.byte	0x03, 0x19
        /*1852*/ 	.short	0x0af0


	//----- nvinfo : EIATTR_PARAM_CBANK
	.align		4
        /*1854*/ 	.byte	0x04, 0x0a
        /*1856*/ 	.short	(.L_483 - .L_482)
	.align		4
.L_482:
        /*1858*/ 	.word	index@(.nv.constant0._ZN7cutlass13device_kernelIN5flash11enable_sm90INS1_16FlashAttnFwdSm90INS1_25CollectiveMainloopFwdSm90ILi2EN4cute5tupleIJNS5_1CILi1EEES8_S8_EEENS6_IJNS7_ILi128EEENS7_ILi64EEENS7_ILi256EEEEEELi256ENS_6half_tEfNS_4arch4Sm90ELb0ELb1ELb0ELb1ELb1ELb1ELb0ELb1ELb1ELb1ELb0ELb0EEENS1_21CollectiveEpilogueFwdINS6_IJSA_SC_SB_EEES9_SE_SG_Li256ELb1ELb1ELb0ELb0EEENS1_36VarlenDynamicPersistentTileSchedulerILi128ELi64ELi256ELi128ELb0ELb1ELb1ELb1ELb0ELb1EEEEEEEEEvNT_6ParamsE)
        /*185c*/ 	.short	0x0210
        /*185e*/ 	.short	0x0af0


	//----- nvinfo : EIATTR_SW_WAR
	.align		4
.L_483:
        /*1860*/ 	.byte	0x04, 0x36
        /*1862*/ 	.short	(.L_485 - .L_484)
.L_484:
        /*1864*/ 	.word	0x00000008
.L_485:


//--------------------- .nv.info._ZN7cutlass13device_kernelIN5flash11enable_sm90INS1_16FlashAttnFwdSm90INS1_25CollectiveMainloopFwdSm90ILi2EN4cute5tupleIJNS5_1CILi1EEES8_S8_EEENS6_IJNS7_ILi128EEENS7_ILi80EEENS7_ILi256EEEEEELi256ENS_6half_tEfNS_4arch4Sm90ELb1ELb0ELb0ELb0ELb1ELb0ELb0ELb1ELb1ELb1ELb0ELb0EEENS1_21CollectiveEpilogueFwdINS6_IJSA_SC_SB_EEES9_SE_SG_Li256ELb0ELb1ELb0ELb0EEENS1_30DynamicPersistentTileSchedulerILi256ELi128ELb0ELb1ELb1EEEEEEEEEvNT_6ParamsE --------------------------
	.section	.nv.info._ZN7cutlass13device_kernelIN5flash11enable_sm90INS1_16FlashAttnFwdSm90INS1_25CollectiveMainloopFwdSm90ILi2EN4cute5tupleIJNS5_1CILi1EEES8_S8_EEENS6_IJNS7_ILi128EEENS7_ILi80EEENS7_ILi256EEEEEELi256ENS_6half_tEfNS_4arch4Sm90ELb1ELb0ELb0ELb0ELb1ELb0ELb0ELb1ELb1ELb1ELb0ELb0EEENS1_21CollectiveEpilogueFwdINS6_IJSA_SC_SB_EEES9_SE_SG_Li256ELb0ELb1ELb0ELb0EEENS1_30DynamicPersistentTileSchedulerILi256ELi128ELb0ELb1ELb1EEEEEEEEEvNT_6ParamsE,"",@"SHT_CUDA_INFO"
	.sectionflags	@""
	.align	4


	//----- nvinfo : EIATTR_CUDA_API_VERSION
	.align		4
        /*0000*/ 	.byte	0x04, 0x37
        /*0002*/ 	.short	(.L_487 - .L_486)
.L_486:
        /*0004*/ 	.word	0x00000082


	//----- nvinfo : EIATTR_KPARAM_INFO
	.align		4
.L_487:
        /*0008*/ 	.byte	0x04, 0x17
        /*000a*/ 	.short	(.L_489 - .L_488)
.L_488:
        /*000c*/ 	.word	0x00000000
        /*0010*/ 	.short	0x0000
        /*0012*/ 	.short	0x0070
        /*0014*/ 	.byte	0x00, 0xf0, 0x01, 0x2a


	//----- nvinfo : EIATTR_SPARSE_MMA_MASK
	.align		4
.L_489:
        /*0018*/ 	.byte	0x03, 0x50
        /*001a*/ 	.short	0x0000


	//----- nvinfo : EIATTR_MAXREG_COUNT
	.align		4
        /*001c*/ 	.byte	0x03, 0x1b
        /*001e*/ 	.short	0x00a8


	//----- nvinfo : EIATTR_NUM_BARRIERS
	.align		4
        /*0020*/ 	.byte	0x02, 0x4c
        /*0022*/ 	.byte	0x09
	.zero		1


	//----- nvinfo : EIATTR_EXTERNS
	.align		4
        /*0024*/ 	.byte	0x04, 0x0f
        /*0026*/ 	.short	(.L_491 - .L_490)


	//   ....[0]....
	.align		4
.L_490:
        /*0028*/ 	.word	index@(__assertfail)


	//----- nvinfo : EIATTR_ANNOTATIONS
	.align		4
.L_491:
        /*002c*/ 	.byte	0x04, 0x55
        /*002e*/ 	.short	(.L_493 - .L_492)


	//   ....[0]....
.L_492:
        /*0030*/ 	.word	0x00000001
        /*0034*/ 	.byte	0xa0, 0x08, 0x00, 0x00, 0x01, 0x00, 0x00, 0x00, 0x60, 0x09, 0x00, 0x00, 0x01, 0x00, 0x00, 0x00
        /*0044*/ 	.byte	0xb0, 0x0c, 0x00, 0x00, 0x01, 0x00, 0x00, 0x00, 0x70, 0x18, 0x00, 0x00, 0x01, 0x00, 0x00, 0x00
        /*0054*/ 	.byte	0xc0, 0x10, 0x01, 0x00, 0x01, 0x00, 0x00, 0x00, 0x60, 0x11, 0x01, 0x00, 0x01, 0x00, 0x00, 0x00
        /*0064*/ 	.byte	0xe0, 0x11, 0x01, 0x00, 0x01, 0x00, 0x00, 0x00, 0xa0, 0x36, 0x01, 0x00, 0x01, 0x00, 0x00, 0x00
        /*0074*/ 	.byte	0xc0, 0x36, 0x01, 0x00, 0x01, 0x00, 0x00, 0x00, 0xb0, 0x50, 0x01, 0x00, 0x01, 0x00, 0x00, 0x00
        /*0084*/ 	.byte	0x50, 0x52, 0x01, 0x00


	//----- nvinfo : EIATTR_MERCURY_ISA_VERSION
	.align		4
.L_493:
        /*0088*/ 	.byte	0x03, 0x5f
        /*008a*/ 	.short	0x0101


	//----- nvinfo : EIATTR_INT_WARP_WIDE_INSTR_OFFSETS
	.align		4
        /*008c*/ 	.byte	0x04, 0x31
        /*008e*/ 	.short	(.L_495 - .L_494)


	//   ....[0]....
.L_494:
        /*0090*/ 	.word	0x000000c0


	//   ....[1]....
        /*0094*/ 	.word	0x000000d0


	//   ....[2]....
        /*0098*/ 	.word	0x00000170


	//   ....[3]....
        /*009c*/ 	.word	0x00011af0


	//   ....[4]....
        /*00a0*/ 	.word	0x00011b80


	//   ....[5]....
        /*00a4*/ 	.word	0x000147f0


	//   ....[6]....
        /*00a8*/ 	.word	0x00014880


	//----- nvinfo : EIATTR_COOP_GROUP_MASK_REGIDS
	.align		4
.L_495:
        /*00ac*/ 	.byte	0x04, 0x29
        /*00ae*/ 	.short	(.L_497 - .L_496)


	//   ....[0]....
.L_496:
        /*00b0*/ 	.word	0xffffffff


	//   ....[1]....
        /*00b4*/ 	.word	0xffffffff


	//   ....[2]....
        /*00b8*/ 	.word	0xffffffff


	//   ....[3]....
        /*00bc*/ 	.word	0xffffffff


	//   ....[4]....
        /*00c0*/ 	.word	0xffffffff


	//   ....[5]....
        /*00c4*/ 	.word	0xffffffff


	//   ....[6]....
        /*00c8*/ 	.word	0xffffffff


	//   ....[7]....
        /*00cc*/ 	.word	0xffffffff


	//   ....[8]....
        /*00d0*/ 	.word	0xffffffff


	//   ....[9]....
        /*00d4*/ 	.word	0xffffffff


	//   ....[10]....
        /*00d8*/ 	.word	0xffffffff


	//   ....[11]....
        /*00dc*/ 	.word	0xffffffff


	//   ....[12]....
        /*00e0*/ 	.word	0xffffffff


	//   ....[13]....
        /*00e4*/ 	.word	0xffffffff


	//   ....[14]....
        /*00e8*/ 	.word	0xffffffff


	//   ....[15]....
        /*00ec*/ 	.word	0xffffffff


	//   ....[16]....
        /*00f0*/ 	.word	0xffffffff


	//   ....[17]....
        /*00f4*/ 	.word	0xffffffff


	//   ....[18]....
        /*00f8*/ 	.word	0xffffffff


	//   ....[19]....
        /*00fc*/ 	.word	0xffffffff


	//   ....[20]....
        /*0100*/ 	.word	0xffffffff


	//   ....[21]....
        /*0104*/ 	.word	0xffffffff


	//   ....[22]....
        /*0108*/ 	.word	0xffffffff


	//   ....[23]....
        /*010c*/ 	.word	0xffffffff


	//   ....[24]....
        /*0110*/ 	.word	0xffffffff


	//   ....[25]....
        /*0114*/ 	.word	0xffffffff


	//   ....[26]....
        /*0118*/ 	.word	0xffffffff


	//   ....[27]....
        /*011c*/ 	.word	0xffffffff


	//   ....[28]....
        /*0120*/ 	.word	0xffffffff


	//   ....[29]....
        /*0124*/ 	.word	0xffffffff


	//   ....[30]....
        /*0128*/ 	.word	0xffffffff


	//   ....[31]....
        /*012c*/ 	.word	0xffffffff


	//   ....[32]....
        /*0130*/ 	.word	0xffffffff


	//   ....[33]....
        /*0134*/ 	.word	0xffffffff


	//   ....[34]....
        /*0138*/ 	.word	0xffffffff


	//   ....[35]....
        /*013c*/ 	.word	0xffffffff


	//   ....[36]....
        /*0140*/ 	.word	0xffffffff


	//   ....[37]....
        /*0144*/ 	.word	0xffffffff


	//   ....[38]....
        /*0148*/ 	.word	0xffffffff


	//   ....[39]....
        /*014c*/ 	.word	0xffffffff


	//   ....[40]....
        /*0150*/ 	.word	0xffffffff


	//   ....[41]....
        /*0154*/ 	.word	0xffffffff


	//   ....[42]....
        /*0158*/ 	.word	0xffffffff


	//   ....[43]....
        /*015c*/ 	.word	0xffffffff


	//   ....[44]....
        /*0160*/ 	.word	0xffffffff


	//   ....[45]....
        /*0164*/ 	.word	0xffffffff


	//   ....[46]....
        /*0168*/ 	.word	0xffffffff


	//   ....[47]....
        /*016c*/ 	.word	0xffffffff


	//   ....[48]....
        /*0170*/ 	.word	0xffffffff


	//   ....[49]....
        /*0174*/ 	.word	0xffffffff


	//   ....[50]....
        /*0178*/ 	.word	0xffffffff


	//   ....[51]....
        /*017c*/ 	.word	0xffffffff


	//   ....[52]....
        /*0180*/ 	.word	0xffffffff


	//   ....[53]....
        /*0184*/ 	.word	0xffffffff


	//   ....[54]....
        /*0188*/ 	.word	0xffffffff


	//   ....[55]....
        /*018c*/ 	.word	0xffffffff


	//   ....[56]....
        /*0190*/ 	.word	0xffffffff


	//   ....[57]....
        /*0194*/ 	.word	0xffffffff


	//   ....[58]....
        /*0198*/ 	.word	0xffffffff


	//   ....[59]....
        /*019c*/ 	.word	0xffffffff


	//   ....[60]....
        /*01a0*/ 	.word	0xffffffff


	//   ....[61]....
        /*01a4*/ 	.word	0xffffffff


	//   ....[62]....
        /*01a8*/ 	.word	0xffffffff


	//   ....[63]....
        /*01ac*/ 	.word	0xffffffff


	//   ....[64]....
        /*01b0*/ 	.word	0xffffffff


	//   ....[65]....
        /*01b4*/ 	.word	0xffffffff


	//   ....[66]....
        /*01b8*/ 	.word	0xffffffff


	//   ....[67]....
        /*01bc*/ 	.word	0xffffffff


	//   ....[68]....
        /*01c0*/ 	.word	0xffffffff


	//   ....[69]....
        /*01c4*/ 	.word	0xffffffff


	//   ....[70]....
        /*01c8*/ 	.word	0xffffffff


	//   ....[71]....
        /*01cc*/ 	.word	0xffffffff


	//   ....[72]....
        /*01d0*/ 	.word	0xffffffff


	//   ....[73]....
        /*01d4*/ 	.word	0xffffffff


	//   ....[74]....
        /*01d8*/ 	.word	0xffffffff


	//   ....[75]....
        /*01dc*/ 	.word	0xffffffff


	//   ....[76]....
        /*01e0*/ 	.word	0xffffffff


	//   ....[77]....
        /*01e4*/ 	.word	0xffffffff


	//   ....[78]....
        /*01e8*/ 	.word	0xffffffff


	//   ....[79]....
        /*01ec*/ 	.word	0xffffffff


	//   ....[80]....
        /*01f0*/ 	.word	0xffffffff


	//   ....[81]....
        /*01f4*/ 	.word	0xffffffff


	//   ....[82]....
        /*01f8*/ 	.word	0xffffffff


	//   ....[83]....
        /*01fc*/ 	.word	0xffffffff


	//   ....[84]....
        /*0200*/ 	.word	0xffffffff


	//   ....[85]....
        /*0204*/ 	.word	0xffffffff


	//   ....[86]....
        /*0208*/ 	.word	0xffffffff


	//   ....[87]....
        /*020c*/ 	.word	0xffffffff


	//   ....[88]....
        /*0210*/ 	.word	0xffffffff


	//   ....[89]....
        /*0214*/ 	.word	0xffffffff


	//   ....[90]....
        /*0218*/ 	.word	0xffffffff


	//   ....[91]....
        /*021c*/ 	.word	0xffffffff


	//   ....[92]....
        /*0220*/ 	.word	0xffffffff


	//   ....[93]....
        /*0224*/ 	.word	0xffffffff


	//   ....[94]....
        /*0228*/ 	.word	0xffffffff


	//   ....[95]....
        /*022c*/ 	.word	0xffffffff


	//   ....[96]....
        /*0230*/ 	.word	0xffffffff


	//   ....[97]....
        /*0234*/ 	.word	0xffffffff


	//   ....[98]....
        /*0238*/ 	.word	0xffffffff


	//   ....[99]....
        /*023c*/ 	.word	0xffffffff


	//   ....[100]....
        /*0240*/ 	.word	0xffffffff


	//   ....[101]....
        /*0244*/ 	.word	0xffffffff


	//   ....[102]....
        /*0248*/ 	.word	0xffffffff


	//   ....[103]....
        /*024c*/ 	.word	0xffffffff


	//   ....[104]....
        /*0250*/ 	.word	0xffffffff


	//   ....[105]....
        /*0254*/ 	.word	0xffffffff


	//   ....[106]....
        /*0258*/ 	.word	0x0500000f


	//   ....[107]....
        /*025c*/ 	.word	0x0500000f


	//   ....[108]....
        /*0260*/ 	.word	0x0500000f


	//   ....[109]....
        /*0264*/ 	.word	0x0500000f


	//   ....[110]....
        /*0268*/ 	.word	0x0500000f


	//   ....[111]....
        /*026c*/ 	.word	0x0500000f


	//   ....[112]....
        /*0270*/ 	.word	0x0500000f


	//   ....[113]....
        /*0274*/ 	.word	0x0500000f


	//   ....[114]....
        /*0278*/ 	.word	0x0500000f


	//   ....[115]....
        /*027c*/ 	.word	0x0500000f


	//   ....[116]....
        /*0280*/ 	.word	0x0500000f


	//   ....[117]....
        /*0284*/ 	.word	0x0500000f


	//   ....[118]....
        /*0288*/ 	.word	0x0500000f


	//   ....[119]....
        /*028c*/ 	.word	0x0500000f


	//   ....[120]....
        /*0290*/ 	.word	0x0500000f


	//   ....[121]....
        /*0294*/ 	.word	0x0500000f


	//   ....[122]....
        /*0298*/ 	.word	0x0500000f


	//   ....[123]....
        /*029c*/ 	.word	0x0500000f


	//   ....[124]....
        /*02a0*/ 	.word	0x0500000f


	//   ....[125]....
        /*02a4*/ 	.word	0x0500000f


	//   ....[126]....
        /*02a8*/ 	.word	0x0500000f


	//   ....[127]....
        /*02ac*/ 	.word	0x0500000f


	//   ....[128]....
        /*02b0*/ 	.word	0x0500000f


	//   ....[129]....
        /*02b4*/ 	.word	0x0500000f


	//   ....[130]....
        /*02b8*/ 	.word	0x0500000f


	//   ....[131]....
        /*02bc*/ 	.word	0x0500000f


	//   ....[132]....
        /*02c0*/ 	.word	0x0500000f


	//   ....[133]....
        /*02c4*/ 	.word	0x0500000f


	//   ....[134]....
        /*02c8*/ 	.word	0x0500000f


	//   ....[135]....
        /*02cc*/ 	.word	0x0500000f


	//   ....[136]....
        /*02d0*/ 	.word	0x0500000f


	//   ....[137]....
        /*02d4*/ 	.word	0x0500000f


	//   ....[138]....
        /*02d8*/ 	.word	0x0500000f


	//   ....[139]....
        /*02dc*/ 	.word	0x0500000f


	//   ....[140]....
        /*02e0*/ 	.word	0x0500000f


	//   ....[141]....
        /*02e4*/ 	.word	0x0500000f


	//   ....[142]....
        /*02e8*/ 	.word	0x0500000f


	//   ....[143]....
        /*02ec*/ 	.word	0x0500000f


	//   ....[144]....
        /*02f0*/ 	.word	0x0500000f


	//   ....[145]....
        /*02f4*/ 	.word	0x0500000f


	//   ....[146]....
        /*02f8*/ 	.word	0x0500000f


	//   ....[147]....
        /*02fc*/ 	.word	0x0500000f


	//   ....[148]....
        /*0300*/ 	.word	0x0500000f


	//   ....[149]....
        /*0304*/ 	.word	0x0500000f


	//   ....[150]....
        /*0308*/ 	.word	0x0500000f


	//   ....[151]....
        /*030c*/ 	.word	0x0500000f


	//   ....[152]....
        /*0310*/ 	.word	0x0500000f


	//   ....[153]....
        /*0314*/ 	.word	0x0500000f


	//   ....[154]....
        /*0318*/ 	.word	0x0500000f


	//   ....[155]....
        /*031c*/ 	.word	0x0500000f


	//   ....[156]....
        /*0320*/ 	.word	0x0500000f


	//   ....[157]....
        /*0324*/ 	.word	0x0500000f


	//   ....[158]....
        /*0328*/ 	.word	0x0500000f


	//   ....[159]....
        /*032c*/ 	.word	0x0500000f


	//   ....[160]....
        /*0330*/ 	.word	0x0500000f


	//   ....[161]....
        /*0334*/ 	.word	0x0500000f


	//   ....[162]....
        /*0338*/ 	.word	0x0500000f


	//   ....[163]....
        /*033c*/ 	.word	0x0500000f


	//   ....[164]....
        /*0340*/ 	.word	0x0500000f


	//----- nvinfo : EIATTR_COOP_GROUP_INSTR_OFFSETS
	.align		4
.L_497:
        /*0344*/ 	.byte	0x04, 0x28
        /*0346*/ 	.short	(.L_499 - .L_498)


	//   ....[0]....
.L_498:
        /*0348*/ 	.word	0x00000070


	//   ....[1]....
        /*034c*/ 	.word	0x000000b0


	//   ....[2]....
        /*0350*/ 	.word	0x000002d0


	//   ....[3]....
        /*0354*/ 	.word	0x00000430


	//   ....[4]....
        /*0358*/ 	.word	0x00000550


	//   ....[5]....
        /*035c*/ 	.word	0x000006b0


	//   ....[6]....
        /*0360*/ 	.word	0x00001670


	//   ....[7]....
        /*0364*/ 	.word	0x000040e0


	//   ....[8]....
        /*0368*/ 	.word	0x00004120


	//   ....[9]....
        /*036c*/ 	.word	0x000047e0


	//   ....[10]....
        /*0370*/ 	.word	0x00004900


	//   ....[11]....
        /*0374*/ 	.word	0x00004bc0


	//   ....[12]....
        /*0378*/ 	.word	0x00004d30


	//   ....[13]....
        /*037c*/ 	.word	0x00008160


	//   ....[14]....
        /*0380*/ 	.word	0x00008560


	//   ....[15]....
        /*0384*/ 	.word	0x00008580


	//   ....[16]....
        /*0388*/ 	.word	0x00008600


	//   ....[17]....
        /*038c*/ 	.word	0x00008bb0


	//   ....[18]....
        /*0390*/ 	.word	0x00008c30


	//   ....[19]....
        /*0394*/ 	.word	0x0000c4d0


	//   ....[20]....
        /*0398*/ 	.word	0x0000c4e0


	//   ....[21]....
        /*039c*/ 	.word	0x0000c540


	//   ....[22]....
        /*03a0*/ 	.word	0x0000c560


	//   ....[23]....
        /*03a4*/ 	.word	0x0000d8b0


	//   ....[24]....
        /*03a8*/ 	.word	0x0000d8e0


	//   ....[25]....
        /*03ac*/ 	.word	0x0000d980


	//   ....[26]....
        /*03b0*/ 	.word	0x0000d9e0


	//   ....[27]....
        /*03b4*/ 	.word	0x0000f5f0


	//   ....[28]....
        /*03b8*/ 	.word	0x0000f620


	//   ....[29]....
        /*03bc*/ 	.word	0x0000f650


	//   ....[30]....
        /*03c0*/ 	.word	0x0000f6b0


	//   ....[31]....
        /*03c4*/ 	.word	0x0000fde0


	//   ....[32]....
        /*03c8*/ 	.word	0x0000fe10


	//   ....[33]....
        /*03cc*/ 	.word	0x0000ffa0


	//   ....[34]....
        /*03d0*/ 	.word	0x0000ffc0


	//   ....[35]....
        /*03d4*/ 	.word	0x00010100


	//   ....[36]....
        /*03d8*/ 	.word	0x00010120


	//   ....[37]....
        /*03dc*/ 	.word	0x00010270


	//   ....[38]....
        /*03e0*/ 	.word	0x00010290


	//   ....[39]....
        /*03e4*/ 	.word	0x00010a90


	//   ....[40]....
        /*03e8*/ 	.word	0x00010ab0


	//   ....[41]....
        /*03ec*/ 	.word	0x00010bf0


	//   ....[42]....
        /*03f0*/ 	.word	0x00010c10


	//   ....[43]....
        /*03f4*/ 	.word	0x00010d50


	//   ....[44]....
        /*03f8*/ 	.word	0x00010d70


	//   ....[45]....
        /*03fc*/ 	.word	0x00010ec0


	//   ....[46]....
        /*0400*/ 	.word	0x00010ee0


	//   ....[47]....
        /*0404*/ 	.word	0x000110f0


	//   ....[48]....
        /*0408*/ 	.word	0x00012630


	//   ....[49]....
        /*040c*/ 	.word	0x00012670


	//   ....[50]....
        /*0410*/ 	.word	0x000126a0


	//   ....[51]....
        /*0414*/ 	.word	0x000126e0


	//   ....[52]....
        /*0418*/ 	.word	0x00012780


	//   ....[53]....
        /*041c*/ 	.word	0x000127a0


	//   ....[54]....
        /*0420*/ 	.word	0x00012840


	//   ....[55]....
        /*0424*/ 	.word	0x00012860


	//   ....[56]....
        /*0428*/ 	.word	0x00012900


	//   ....[57]....
        /*042c*/ 	.word	0x00012920


	//   ....[58]....
        /*0430*/ 	.word	0x00013010


	//   ....[59]....
        /*0434*/ 	.word	0x00013030


	//   ....[60]....
        /*0438*/ 	.word	0x00013050


	//   ....[61]....
        /*043c*/ 	.word	0x000130b0


	//   ....[62]....
        /*0440*/ 	.word	0x00013140


	//   ....[63]....
        /*0444*/ 	.word	0x00013170


	//   ....[64]....
        /*0448*/ 	.word	0x00013200


	//   ....[65]....
        /*044c*/ 	.word	0x00013220


	//   ....[66]....
        /*0450*/ 	.word	0x000132c0


	//   ....[67]....
        /*0454*/ 	.word	0x000132f0


	//   ....[68]....
        /*0458*/ 	.word	0x00013380


	//   ....[69]....
        /*045c*/ 	.word	0x000133b0


	//   ....[70]....
        /*0460*/ 	.word	0x00013440


	//   ....[71]....
        /*0464*/ 	.word	0x00013470


	//   ....[72]....
        /*0468*/ 	.word	0x00013500


	//   ....[73]....
        /*046c*/ 	.word	0x00013520


	//   ....[74]....
        /*0470*/ 	.word	0x00013c70


	//   ....[75]....
        /*0474*/ 	.word	0x00013ca0


	//   ....[76]....
        /*0478*/ 	.word	0x00013cb0


	//   ....[77]....
        /*047c*/ 	.word	0x00013cd0


	//   ....[78]....
        /*0480*/ 	.word	0x00013d40


	//   ....[79]....
        /*0484*/ 	.word	0x00013d60


	//   ....[80]....
        /*0488*/ 	.word	0x00013dc0


	//   ....[81]....
        /*048c*/ 	.word	0x00013de0


	//   ....[82]....
        /*0490*/ 	.word	0x00013e40


	//   ....[83]....
        /*0494*/ 	.word	0x00013e60


	//   ....[84]....
        /*0498*/ 	.word	0x00014130


	//   ....[85]....
        /*049c*/ 	.word	0x00014150


	//   ....[86]....
        /*04a0*/ 	.word	0x00014170


	//   ....[87]....
        /*04a4*/ 	.word	0x00014210


	//   ....[88]....
        /*04a8*/ 	.word	0x00014230


	//   ....[89]....
        /*04ac*/ 	.word	0x000142d0


	//   ....[90]....
        /*04b0*/ 	.word	0x000142f0


	//   ....[91]....
        /*04b4*/ 	.word	0x00014390


	//   ....[92]....
        /*04b8*/ 	.word	0x000143b0


	//   ....[93]....
        /*04bc*/ 	.word	0x000143c0


	//   ....[94]....
        /*04c0*/ 	.word	0x000149e0


	//   ....[95]....
        /*04c4*/ 	.word	0x00014a00


	//   ....[96]....
        /*04c8*/ 	.word	0x00014a10


	//   ....[97]....
        /*04cc*/ 	.word	0x00014a30


	//   ....[98]....
        /*04d0*/ 	.word	0x00014af0


	//   ....[99]....
        /*04d4*/ 	.word	0x00014b20


	//   ....[100]....
        /*04d8*/ 	.word	0x00014bb0


	//   ....[101]....
        /*04dc*/ 	.word	0x00014be0


	//   ....[102]....
        /*04e0*/ 	.word	0x00014bf0


	//   ....[103]....
        /*04e4*/ 	.word	0x00014c80


	//   ....[104]....
        /*04e8*/ 	.word	0x00014ff0


	//   ....[105]....
        /*04ec*/ 	.word	0x000151d0


	//   ....[106]....
        /*04f0*/ 	.word	0x00015790


	//   ....[107]....
        /*04f4*/ 	.word	0x00015870


	//   ....[108]....
        /*04f8*/ 	.word	0x00015940


	//   ....[109]....
        /*04fc*/ 	.word	0x000159d0


	//   ....[110]....
        /*0500*/ 	.word	0x00015aa0


	//   ....[111]....
        /*0504*/ 	.word	0x00015b20


	//   ....[112]....
        /*0508*/ 	.word	0x00015c10


	//   ....[113]....
        /*050c*/ 	.word	0x00015c90


	//   ....[114]....
        /*0510*/ 	.word	0x00015d80


	//   ....[115]....
        /*0514*/ 	.word	0x00015e00


	//   ....[116]....
        /*0518*/ 	.word	0x00015ee0


	//   ....[117]....
        /*051c*/ 	.word	0x00015f70


	//   ....[118]....
        /*0520*/ 	.word	0x00015ff0


	//   ....[119]....
        /*0524*/ 	.word	0x00016070


	//   ....[120]....
        /*0528*/ 	.word	0x00016140


	//   ....[121]....
        /*052c*/ 	.word	0x000161b0


	//   ....[122]....
        /*0530*/ 	.word	0x000162b0


	//   ....[123]....
        /*0534*/ 	.word	0x00016320


	//   ....[124]....
        /*0538*/ 	.word	0x00016420


	//   ....[125]....
        /*053c*/ 	.word	0x00016490


	//   ....[126]....
        /*0540*/ 	.word	0x00016590


	//   ....[127]....
        /*0544*/ 	.word	0x00016600


	//   ....[128]....
        /*0548*/ 	.word	0x00016700


	//   ....[129]....
        /*054c*/ 	.word	0x00016780


	//   ....[130]....
        /*0550*/ 	.word	0x00016870


	//   ....[131]....
        /*0554*/ 	.word	0x000168e0


	//   ....[132]....
        /*0558*/ 	.word	0x000169c0


	//   ....[133]....
        /*055c*/ 	.word	0x00016af0


	//   ....[134]....
        /*0560*/ 	.word	0x00016ba0


	//   ....[135]....
        /*0564*/ 	.word	0x00016c00


	//   ....[136]....
        /*0568*/ 	.word	0x00016cd0


	//   ....[137]....
        /*056c*/ 	.word	0x00016d30


	//   ....[138]....
        /*0570*/ 	.word	0x00016e00


	//   ....[139]....
        /*0574*/ 	.word	0x00016e60


	//   ....[140]....
        /*0578*/ 	.word	0x00016f30


	//   ....[141]....
        /*057c*/ 	.word	0x00016f90


	//   ....[142]....
        /*0580*/ 	.word	0x00017060


	//   ....[143]....
        /*0584*/ 	.word	0x00017140


	//   ....[144]....
        /*0588*/ 	.word	0x000171e0


	//   ....[145]....
        /*058c*/ 	.word	0x00017240


	//   ....[146]....
        /*0590*/ 	.word	0x00017350


	//   ....[147]....
        /*0594*/ 	.word	0x000173b0


	//   ....[148]....
        /*0598*/ 	.word	0x000174c0


	//   ....[149]....
        /*059c*/ 	.word	0x00017520


	//   ....[150]....
        /*05a0*/ 	.word	0x00017630


	//   ....[151]....
        /*05a4*/ 	.word	0x00017690


	//   ....[152]....
        /*05a8*/ 	.word	0x00017750


	//   ....[153]....
        /*05ac*/ 	.word	0x000178b0


	//   ....[154]....
        /*05b0*/ 	.word	0x00017950


	//   ....[155]....
        /*05b4*/ 	.word	0x000179b0


	//   ....[156]....
        /*05b8*/ 	.word	0x00017a80


	//   ....[157]....
        /*05bc*/ 	.word	0x00017b60


	//   ....[158]....
        /*05c0*/ 	.word	0x00017c20


	//   ....[159]....
        /*05c4*/ 	.word	0x00017d00


	//   ....[160]....
        /*05c8*/ 	.word	0x00017dc0


	//   ....[161]....
        /*05cc*/ 	.word	0x00017ea0


	//   ....[162]....
        /*05d0*/ 	.word	0x00017f60


	//   ....[163]....
        /*05d4*/ 	.word	0x00018070


	//   ....[164]....
        /*05d8*/ 	.word	0x00018190


	//----- nvinfo : EIATTR_REG_RECONFIG
	.align		4
.L_499:
        /*05dc*/ 	.byte	0x01, 0x54
	.zero		2


	//----- nvinfo : EIATTR_SYSCALL_OFFSETS
	.align		4
        /*05e0*/ 	.byte	0x04, 0x46
        /*05e2*/ 	.short	(.L_501 - .L_500)


	//   ....[0]....
.L_500:
        /*05e4*/ 	.word	0x00001860


	//   ....[1]....
        /*05e8*/ 	.word	0x00011ce0


	//   ....[2]....
        /*05ec*/ 	.word	0x00011e30


	//   ....[3]....
        /*05f0*/ 	.word	0x00011f20


	//   ....[4]....
        /*05f4*/ 	.word	0x00012cb0


	//----- nvinfo : EIATTR_MBARRIER_INSTR_OFFSETS
	.align		4
.L_501:
        /*05f8*/ 	.byte	0x04, 0x39
        /*05fa*/ 	.short	(.L_503 - .L_502)


	//   ....[0]....
.L_502:
        /*05fc*/ 	.word	0x00000180
        /*0600*/ 	.word	0x000000ff
        /*0604*/ 	.word	0x00038800
        /*0608*/ 	.short	0x0100
        /*060a*/ 	.byte	0x08
	.zero		1


	//   ....[1]....
        /*060c*/ 	.word	0x00000190
        /*0610*/ 	.word	0x000000ff
        /*0614*/ 	.word	0x00038820
        /*0618*/ 	.short	0x0100
        /*061a*/ 	.byte	0x08
	.zero		1


	//   ....[2]....
        /*061c*/ 	.word	0x00000280
        /*0620*/ 	.word	0x000000ff
        /*0624*/ 	.word	0x00038830
        /*0628*/ 	.short	0x0100
        /*062a*/ 	.byte	0x08
	.zero		1


	//   ....[3]....
        /*062c*/ 	.word	0x00000290
        /*0630*/ 	.word	0x000000ff
        /*0634*/ 	.word	0x00038840
        /*0638*/ 	.short	0x0100
        /*063a*/ 	.byte	0x08
	.zero		1


	//   ....[4]....
        /*063c*/ 	.word	0x000002a0
        /*0640*/ 	.word	0x000000ff
        /*0644*/ 	.word	0x00038838
        /*0648*/ 	.short	0x0100
        /*064a*/ 	.byte	0x08
	.zero		1


	//   ....[5]....
        /*064c*/ 	.word	0x000002b0
        /*0650*/ 	.word	0x000000ff
        /*0654*/ 	.word	0x00038848
        /*0658*/ 	.short	0x0100
        /*065a*/ 	.byte	0x08
	.zero		1


	//   ....[6]....
        /*065c*/ 	.word	0x000003e0
        /*0660*/ 	.word	0x000000ff
        /*0664*/ 	.word	0x00038850
        /*0668*/ 	.short	0x0100
        /*066a*/ 	.byte	0x08
	.zero		1


	//   ....[7]....
        /*066c*/ 	.word	0x000003f0
        /*0670*/ 	.word	0x000000ff
        /*0674*/ 	.word	0x00038860
        /*0678*/ 	.short	0x0100
        /*067a*/ 	.byte	0x08
	.zero		1


	//   ....[8]....
        /*067c*/ 	.word	0x00000400
        /*0680*/ 	.word	0x000000ff
        /*0684*/ 	.word	0x00038858
        /*0688*/ 	.short	0x0100
        /*068a*/ 	.byte	0x08
	.zero		1


	//   ....[9]....
        /*068c*/ 	.word	0x00000410
        /*0690*/ 	.word	0x000000ff
        /*0694*/ 	.word	0x00038868
        /*0698*/ 	.short	0x0100
        /*069a*/ 	.byte	0x08
	.zero		1


	//   ....[10]....
        /*069c*/ 	.word	0x00000500
        /*06a0*/ 	.word	0x000000ff
        /*06a4*/ 	.word	0x00038870
        /*06a8*/ 	.short	0x0100
        /*06aa*/ 	.byte	0x06
	.zero		1


	//   ....[11]....
        /*06ac*/ 	.word	0x00000510
        /*06b0*/ 	.word	0x000000ff
        /*06b4*/ 	.word	0x00038880
        /*06b8*/ 	.short	0x0100
        /*06ba*/ 	.byte	0x06
	.zero		1


	//   ....[12]....
        /*06bc*/ 	.word	0x00000520
        /*06c0*/ 	.word	0x000000ff
        /*06c4*/ 	.word	0x00038878
        /*06c8*/ 	.short	0x0100
        /*06ca*/ 	.byte	0x06
	.zero		1


	//   ....[13]....
        /*06cc*/ 	.word	0x00000530
        /*06d0*/ 	.word	0x000000ff
        /*06d4*/ 	.word	0x00038888
        /*06d8*/ 	.short	0x0100
        /*06da*/ 	.byte	0x06
	.zero		1


	//   ....[14]....
        /*06dc*/ 	.word	0x00000660
        /*06e0*/ 	.word	0x000000ff
        /*06e4*/ 	.word	0x00038890
        /*06e8*/ 	.short	0x0100
        /*06ea*/ 	.byte	0x08
	.zero		1


	//   ....[15]....
        /*06ec*/ 	.word	0x00000670
        /*06f0*/ 	.word	0x000000ff
        /*06f4*/ 	.word	0x000388a0
        /*06f8*/ 	.short	0x0100
        /*06fa*/ 	.byte	0x08
	.zero		1


	//   ....[16]....
        /*06fc*/ 	.word	0x00000680
        /*0700*/ 	.word	0x000000ff
        /*0704*/ 	.word	0x00038898
        /*0708*/ 	.short	0x0100
        /*070a*/ 	.byte	0x08
	.zero		1


	//   ....[17]....
        /*070c*/ 	.word	0x00000690
        /*0710*/ 	.word	0x000000ff
        /*0714*/ 	.word	0x000388a8
        /*0718*/ 	.short	0x0100
        /*071a*/ 	.byte	0x08
	.zero		1


	//   ....[18]....
        /*071c*/ 	.word	0x000007d0
        /*0720*/ 	.word	0x000000ff
        /*0724*/ 	.word	0x000388b0
        /*0728*/ 	.short	0x0100
        /*072a*/ 	.byte	0x08
	.zero		1


	//   ....[19]....
        /*072c*/ 	.word	0x000007e0
        /*0730*/ 	.word	0x000000ff
        /*0734*/ 	.word	0x000388c0
        /*0738*/ 	.short	0x0100
        /*073a*/ 	.byte	0x08
	.zero		1


	//   ....[20]....
        /*073c*/ 	.word	0x000007f0
        /*0740*/ 	.word	0x000000ff
        /*0744*/ 	.word	0x000388b8
        /*0748*/ 	.short	0x0100
        /*074a*/ 	.byte	0x08
	.zero		1


	//   ....[21]....
        /*074c*/ 	.word	0x00000800
        /*0750*/ 	.word	0x000000ff
        /*0754*/ 	.word	0x000388c8
        /*0758*/ 	.short	0x0100
        /*075a*/ 	.byte	0x08
	.zero		1


	//   ....[22]....
        /*075c*/ 	.word	0x000018f0
        /*0760*/ 	.word	0x000000ff
        /*0764*/ 	.word	0x00038800
        /*0768*/ 	.short	0x010a
        /*076a*/ 	.byte	0x06
	.zero		1


	//   ....[23]....
        /*076c*/ 	.word	0x000019c0
        /*0770*/ 	.word	0x00000000
        /*0774*/ 	.word	0x00038830
        /*0778*/ 	.short	0x010a
        /*077a*/ 	.byte	0x3f
	.zero		1


	//   ....[24]....
        /*077c*/ 	.word	0x00001a00
        /*0780*/ 	.word	0x00000000
        /*0784*/ 	.word	0x00038830
        /*0788*/ 	.short	0x010a
        /*078a*/ 	.byte	0x3f
	.zero		1


	//   ....[25]....
        /*078c*/ 	.word	0x00004430
        /*0790*/ 	.word	0x000000ff
        /*0794*/ 	.word	0x00000000
        /*0798*/ 	.short	0x0101
        /*079a*/ 	.byte	0x04
	.zero		1


	//   ....[26]....
        /*079c*/ 	.word	0x000057e0
        /*07a0*/ 	.word	0x000000ff
        /*07a4*/ 	.word	0x00038830
        /*07a8*/ 	.short	0x010a
        /*07aa*/ 	.byte	0x3d
	.zero		1


	//   ....[27]....
        /*07ac*/ 	.word	0x00005820
        /*07b0*/ 	.word	0x000000ff
        /*07b4*/ 	.word	0x00038830
        /*07b8*/ 	.short	0x010a
        /*07ba*/ 	.byte	0x3d
	.zero		1


	//   ....[28]....
        /*07bc*/ 	.word	0x00007da0
        /*07c0*/ 	.word	0x000000ff
        /*07c4*/ 	.word	0x00038850
        /*07c8*/ 	.short	0x010a
        /*07ca*/ 	.byte	0x04
	.zero		1


	//   ....[29]....
        /*07cc*/ 	.word	0x00007de0
        /*07d0*/ 	.word	0x000000ff
        /*07d4*/ 	.word	0x00038850
        /*07d8*/ 	.short	0x010a
        /*07da*/ 	.byte	0x04
	.zero		1


	//   ....[30]....
        /*07dc*/ 	.word	0x000086d0
        /*07e0*/ 	.word	0x000000ff
        /*07e4*/ 	.word	0x00000000
        /*07e8*/ 	.short	0x0101
        /*07ea*/ 	.byte	0x3d
	.zero		1


	//   ....[31]....
        /*07ec*/ 	.word	0x00009400
        /*07f0*/ 	.word	0x000000ff
        /*07f4*/ 	.word	0x00000000
        /*07f8*/ 	.short	0x0101
        /*07fa*/ 	.byte	0x04
	.zero		1


	//   ....[32]....
        /*07fc*/ 	.word	0x000095d0
        /*0800*/ 	.word	0x000000ff
        /*0804*/ 	.word	0x00038830
        /*0808*/ 	.short	0x010a
        /*080a*/ 	.byte	0x04
	.zero		1


	//   ....[33]....
        /*080c*/ 	.word	0x00009610
        /*0810*/ 	.word	0x000000ff
        /*0814*/ 	.word	0x00038830
        /*0818*/ 	.short	0x010a
        /*081a*/ 	.byte	0x04
	.zero		1


	//   ....[34]....
        /*081c*/ 	.word	0x0000bf70
        /*0820*/ 	.word	0x000000ff
        /*0824*/ 	.word	0x00038850
        /*0828*/ 	.short	0x010a
        /*082a*/ 	.byte	0x04
	.zero		1


	//   ....[35]....
        /*082c*/ 	.word	0x0000bfb0
        /*0830*/ 	.word	0x000000ff
        /*0834*/ 	.word	0x00038850
        /*0838*/ 	.short	0x010a
        /*083a*/ 	.byte	0x04
	.zero		1


	//   ....[36]....
        /*083c*/ 	.word	0x0000c550
        /*0840*/ 	.word	0x000000ff
        /*0844*/ 	.word	0x00000000
        /*0848*/ 	.short	0x0101
        /*084a*/ 	.byte	0x06
	.zero		1


	//   ....[37]....
        /*084c*/ 	.word	0x0000cf00
        /*0850*/ 	.word	0x000000ff
        /*0854*/ 	.word	0x00000000
        /*0858*/ 	.short	0x0101
        /*085a*/ 	.byte	0x04
	.zero		1


	//   ....[38]....
        /*085c*/ 	.word	0x0000d820
        /*0860*/ 	.word	0x000000ff
        /*0864*/ 	.word	0x00038850
        /*0868*/ 	.short	0x010a
        /*086a*/ 	.byte	0x07
	.zero		1


	//   ....[39]....
        /*086c*/ 	.word	0x0000d860
        /*0870*/ 	.word	0x000000ff
        /*0874*/ 	.word	0x00038850
        /*0878*/ 	.short	0x010a
        /*087a*/ 	.byte	0x07
	.zero		1


	//   ....[40]....
        /*087c*/ 	.word	0x0000deb0
        /*0880*/ 	.word	0x000000ff
        /*0884*/ 	.word	0x00000000
        /*0888*/ 	.short	0x0101
        /*088a*/ 	.byte	0x04
	.zero		1


	//   ....[41]....
        /*088c*/ 	.word	0x0000fe00
        /*0890*/ 	.word	0x000000ff
        /*0894*/ 	.word	0x00000000
        /*0898*/ 	.short	0x0101
        /*089a*/ 	.byte	0x05
	.zero		1


	//   ....[42]....
        /*089c*/ 	.word	0x00012470
        /*08a0*/ 	.word	0x00000000
        /*08a4*/ 	.word	0x00038840
        /*08a8*/ 	.short	0x010a
        /*08aa*/ 	.byte	0x3f
	.zero		1


	//   ....[43]....
        /*08ac*/ 	.word	0x00012a90
        /*08b0*/ 	.word	0x00000000
        /*08b4*/ 	.word	0x00038830
        /*08b8*/ 	.short	0x0107
        /*08ba*/ 	.byte	0x3f
	.zero		1


	//   ....[44]....
        /*08bc*/ 	.word	0x00012b50
        /*08c0*/ 	.word	0x00000000
        /*08c4*/ 	.word	0x00038830
        /*08c8*/ 	.short	0x0101
        /*08ca*/ 	.byte	0x3f
	.zero		1


	//   ....[45]....
        /*08cc*/ 	.word	0x00013630
        /*08d0*/ 	.word	0x00000011
        /*08d4*/ 	.word	0x00038800
        /*08d8*/ 	.short	0x0107
        /*08da*/ 	.byte	0x3f
	.zero		1


	//   ....[46]....
        /*08dc*/ 	.word	0x00013720
        /*08e0*/ 	.word	0x00000011
        /*08e4*/ 	.word	0x00038800
        /*08e8*/ 	.short	0x0101
        /*08ea*/ 	.byte	0x3f
	.zero		1


	//   ....[47]....
        /*08ec*/ 	.word	0x00013740
        /*08f0*/ 	.word	0x00000011
        /*08f4*/ 	.word	0x00038820
        /*08f8*/ 	.short	0x010a
        /*08fa*/ 	.byte	0x3f
	.zero		1


	//   ....[48]....
        /*08fc*/ 	.word	0x00013a90
        /*0900*/ 	.word	0x00000006
        /*0904*/ 	.word	0x00038840
        /*0908*/ 	.short	0x010a
        /*090a*/ 	.byte	0x3f
	.zero		1


	//   ....[49]....
        /*090c*/ 	.word	0x00013f50
        /*0910*/ 	.word	0x00000006
        /*0914*/ 	.word	0x00038830
        /*0918*/ 	.short	0x0107
        /*091a*/ 	.byte	0x3f
	.zero		1


	//   ....[50]....
        /*091c*/ 	.word	0x00014000
        /*0920*/ 	.word	0x00000006
        /*0924*/ 	.word	0x00038830
        /*0928*/ 	.short	0x0101
        /*092a*/ 	.byte	0x3f
	.zero		1


	//   ....[51]....
        /*092c*/ 	.word	0x00014060
        /*0930*/ 	.word	0x00000006
        /*0934*/ 	.word	0x00038860
        /*0938*/ 	.short	0x010a
        /*093a*/ 	.byte	0x3f
	.zero		1


	//   ....[52]....
        /*093c*/ 	.word	0x00014560
        /*0940*/ 	.word	0x00000006
        /*0944*/ 	.word	0x00038850
        /*0948*/ 	.short	0x0107
        /*094a*/ 	.byte	0x3f
	.zero		1


	//   ....[53]....
        /*094c*/ 	.word	0x00014720
        /*0950*/ 	.word	0x00000006
        /*0954*/ 	.word	0x00038850
        /*0958*/ 	.short	0x0101
        /*095a*/ 	.byte	0x3f
	.zero		1


	//   ....[54]....
        /*095c*/ 	.word	0x00014920
        /*0960*/ 	.word	0x00000004
        /*0964*/ 	.word	0x00038860
        /*0968*/ 	.short	0x010a
        /*096a*/ 	.byte	0x3f
	.zero		1


	//   ....[55]....
        /*096c*/ 	.word	0x00014e00
        /*0970*/ 	.word	0x00000004
        /*0974*/ 	.word	0x00038850
        /*0978*/ 	.short	0x0107
        /*097a*/ 	.byte	0x3f
	.zero		1


	//   ....[56]....
        /*097c*/ 	.word	0x00014eb0
        /*0980*/ 	.word	0x00000004
        /*0984*/ 	.word	0x00038850
        /*0988*/ 	.short	0x0101
        /*098a*/ 	.byte	0x3f
	.zero		1


	//   ....[57]....
        /*098c*/ 	.word	0x00015150
        /*0990*/ 	.word	0x00000004
        /*0994*/ 	.word	0x00038820
        /*0998*/ 	.short	0x010a
        /*099a*/ 	.byte	0x3f
	.zero		1


	//   ....[58]....
        /*099c*/ 	.word	0x000152f0
        /*09a0*/ 	.word	0x00000005
        /*09a4*/ 	.word	0x00038840
        /*09a8*/ 	.short	0x010a
        /*09aa*/ 	.byte	0x3f
	.zero		1


	//   ....[59]....
        /*09ac*/ 	.word	0x00015390
        /*09b0*/ 	.word	0x00000017
        /*09b4*/ 	.word	0x00038840
        /*09b8*/ 	.short	0x010a
        /*09ba*/ 	.byte	0x3f
	.zero		1


	//   ....[60]....
        /*09bc*/ 	.word	0x000153d0
        /*09c0*/ 	.word	0x00000005
        /*09c4*/ 	.word	0x00038860
        /*09c8*/ 	.short	0x010a
        /*09ca*/ 	.byte	0x3f
	.zero		1


	//   ....[61]....
        /*09cc*/ 	.word	0x00015410
        /*09d0*/ 	.word	0x00000017
        /*09d4*/ 	.word	0x00038860
        /*09d8*/ 	.short	0x010a
        /*09da*/ 	.byte	0x3f
	.zero		1


	//   ....[62]....
        /*09dc*/ 	.word	0x00015490
        /*09e0*/ 	.word	0x00000003
        /*09e4*/ 	.word	0x00038800
        /*09e8*/ 	.short	0x010a
        /*09ea*/ 	.byte	0x3f
	.zero		1


	//   ....[63]....
        /*09ec*/ 	.word	0x000154e0
        /*09f0*/ 	.word	0x00000000
        /*09f4*/ 	.word	0x00038830
        /*09f8*/ 	.short	0x010a
        /*09fa*/ 	.byte	0x3f
	.zero		1


	//   ....[64]....
        /*09fc*/ 	.word	0x00015540
        /*0a00*/ 	.word	0x00000004
        /*0a04*/ 	.word	0x00038830
        /*0a08*/ 	.short	0x010a
        /*0a0a*/ 	.byte	0x3f
	.zero		1


	//   ....[65]....
        /*0a0c*/ 	.word	0x000155a0
        /*0a10*/ 	.word	0x00000002
        /*0a14*/ 	.word	0x00038850
        /*0a18*/ 	.short	0x010a
        /*0a1a*/ 	.byte	0x3f
	.zero		1


	//   ....[66]....
        /*0a1c*/ 	.word	0x00015600
        /*0a20*/ 	.word	0x00000004
        /*0a24*/ 	.word	0x00038830
        /*0a28*/ 	.short	0x010a
        /*0a2a*/ 	.byte	0x3f
	.zero		1


	//   ....[67]....
        /*0a2c*/ 	.word	0x00015660
        /*0a30*/ 	.word	0x00000002
        /*0a34*/ 	.word	0x00038850
        /*0a38*/ 	.short	0x010a
        /*0a3a*/ 	.byte	0x3f
	.zero		1


	//   ....[68]....
        /*0a3c*/ 	.word	0x000156c0
        /*0a40*/ 	.word	0x00000007
        /*0a44*/ 	.word	0x00038850
        /*0a48*/ 	.short	0x010a
        /*0a4a*/ 	.byte	0x3f
	.zero		1


	//   ....[69]....
        /*0a4c*/ 	.word	0x000157c0
        /*0a50*/ 	.word	0x00000000
        /*0a54*/ 	.word	0x00038840
        /*0a58*/ 	.short	0x010a
        /*0a5a*/ 	.byte	0x3f
	.zero		1


	//   ....[70]....
        /*0a5c*/ 	.word	0x000169f0
        /*0a60*/ 	.word	0x00000011
        /*0a64*/ 	.word	0x00038820
        /*0a68*/ 	.short	0x010a
        /*0a6a*/ 	.byte	0x3f
	.zero		1


	//   ....[71]....
        /*0a6c*/ 	.word	0x00016a40
        /*0a70*/ 	.word	0x00000006
        /*0a74*/ 	.word	0x00038840
        /*0a78*/ 	.short	0x010a
        /*0a7a*/ 	.byte	0x3f
	.zero		1


	//   ....[72]....
        /*0a7c*/ 	.word	0x00017090
        /*0a80*/ 	.word	0x00000006
        /*0a84*/ 	.word	0x00038860
        /*0a88*/ 	.short	0x010a
        /*0a8a*/ 	.byte	0x3f
	.zero		1


	//   ....[73]....
        /*0a8c*/ 	.word	0x00017800
        /*0a90*/ 	.word	0x00000004
        /*0a94*/ 	.word	0x00038860
        /*0a98*/ 	.short	0x010a
        /*0a9a*/ 	.byte	0x3f
	.zero		1


	//   ....[74]....
        /*0a9c*/ 	.word	0x000180b0
        /*0aa0*/ 	.word	0x00000004
        /*0aa4*/ 	.word	0x00038820
        /*0aa8*/ 	.short	0x010a
        /*0aaa*/ 	.byte	0x3f
	.zero		1


	//   ....[75]....
        /*0aac*/ 	.word	0x00018250
        /*0ab0*/ 	.word	0x00000005
        /*0ab4*/ 	.word	0x00038840
        /*0ab8*/ 	.short	0x010a
        /*0aba*/ 	.byte	0x3f
	.zero		1


	//   ....[76]....
        /*0abc*/ 	.word	0x000182a0
        /*0ac0*/ 	.word	0x00000017
        /*0ac4*/ 	.word	0x00038840
        /*0ac8*/ 	.short	0x010a
        /*0aca*/ 	.byte	0x3f
	.zero		1


	//   ....[77]....
        /*0acc*/ 	.word	0x000182f0
        /*0ad0*/ 	.word	0x00000005
        /*0ad4*/ 	.word	0x00038860
        /*0ad8*/ 	.short	0x010a
        /*0ada*/ 	.byte	0x3f
	.zero		1


	//----- nvinfo : EIATTR_NUM_MBARRIERS
	.align		4
.L_503:
        /*0adc*/ 	.byte	0x03, 0x38
        /*0ade*/ 	.short	0x0016


	//----- nvinfo : EIATTR_EXIT_INSTR_OFFSETS
	.align		4
        /*0ae0*/ 	.byte	0x04, 0x1c
        /*0ae2*/ 	.short	(.L_505 - .L_504)


	//   ....[0]....
.L_504:
        /*0ae4*/ 	.word	0x00000950


	//   ....[1]....
        /*0ae8*/ 	.word	0x00011060


	//   ....[2]....
        /*0aec*/ 	.word	0x00015460


	//----- nvinfo : EIATTR_MAX_THREADS
	.align		4
.L_505:
        /*0af0*/ 	.byte	0x04, 0x05
        /*0af2*/ 	.short	(.L_507 - .L_506)
.L_506:
        /*0af4*/ 	.word	0x00000180
        /*0af8*/ 	.word	0x00000001
        /*0afc*/ 	.word	0x00000001


	//----- nvinfo : EIATTR_CRS_STACK_SIZE
	.align		4
.L_507:
        /*0b00*/ 	.byte	0x04, 0x1e
        /*0b02*/ 	.short	(.L_509 - .L_508)
.L_508:
        /*0b04*/ 	.word	0x00000000


	//----- nvinfo : EIATTR_CBANK_PARAM_SIZE
	.align		4
.L_509:
        /*0b08*/ 	.byte	0x03, 0x19
        /*0b0a*/ 	.short	0x0af0


	//----- nvinfo : EIATTR_PARAM_CBANK
	.align		4
        /*0b0c*/ 	.byte	0x04, 0x0a
        /*0b0e*/ 	.short	(.L_511 - .L_510)
	.align		4
.L_510:
        /*0b10*/ 	.word	index@(.nv.constant0._ZN7cutlass13device_kernelIN5flash11enable_sm90INS1_16FlashAttnFwdSm90INS1_25CollectiveMainloopFwdSm90ILi2EN4cute5tupleIJNS5_1CILi1EEES8_S8_EEENS6_IJNS7_ILi128EEENS7_ILi80EEENS7_ILi256EEEEEELi256ENS_6half_tEfNS_4arch4Sm90ELb1ELb0ELb0ELb0ELb1ELb0ELb0ELb1ELb1ELb1ELb0ELb0EEENS1_21CollectiveEpilogueFwdINS6_IJSA_SC_SB_EEES9_SE_SG_Li256ELb0ELb1ELb0ELb0EEENS1_30DynamicPersistentTileSchedulerILi256ELi128ELb0ELb1ELb1EEEEEEEEEvNT_6ParamsE)
        /*0b14*/ 	.short	0x0210
        /*0b16*/ 	.short	0x0af0


	//----- nvinfo : EIATTR_SW_WAR
	.align		4
.L_511:
        /*0b18*/ 	.byte	0x04, 0x36
        /*0b1a*/ 	.short	(.L_513 - .L_512)
.L_512:
        /*0b1c*/ 	.word	0x00000008
.L_513:


//--------------------- .nv.info._ZN7cutlass13device_kernelIN5flash11enable_sm90INS1_16FlashAttnFwdSm90INS1_25CollectiveMainloopFwdSm90ILi2EN4cute5tupleIJNS5_1CILi1EEES8_S8_EEENS6_IJNS7_ILi128EEENS7_ILi80EEENS7_ILi256EEEEEELi256ENS_6half_tEfNS_4arch4Sm90ELb1ELb0ELb0ELb1ELb1ELb0ELb0ELb1ELb1ELb1ELb0ELb0EEENS1_21CollectiveEpilogueFwdINS6_IJSA_SC_SB_EEES9_SE_SG_Li256ELb1ELb1ELb0ELb0EEENS1_36VarlenDynamicPersistentTileSchedulerILi128ELi80ELi256ELi128ELb0ELb1ELb1ELb1ELb1ELb1EEEEEEEEEvNT_6ParamsE --------------------------
	.section	.nv.info._ZN7cutlass13device_kernelIN5flash11enable_sm90INS1_16FlashAttnFwdSm90INS1_25CollectiveMainloopFwdSm90ILi2EN4cute5tupleIJNS5_1CILi1EEES8_S8_EEENS6_IJNS7_ILi128EEENS7_ILi80EEENS7_ILi256EEEEEELi256ENS_6half_tEfNS_4arch4Sm90ELb1ELb0ELb0ELb1ELb1ELb0ELb0ELb1ELb1ELb1ELb0ELb0EEENS1_21CollectiveEpilogueFwdINS6_IJSA_SC_SB_EEES9_SE_SG_Li256ELb1ELb1ELb0ELb0EEENS1_36VarlenDynamicPersistentTileSchedulerILi128ELi80ELi256ELi128ELb0ELb1ELb1ELb1ELb1ELb1EEEEEEEEEvNT_6ParamsE,"",@"SHT_CUDA_INFO"
	.sectionflags	@""
	.align	4


	//----- nvinfo : EIATTR_CUDA_API_VERSION
	.align		4
        /*0000*/ 	.byte	0x04, 0x37
        /*0002*/ 	.short	(.L_515 - .L_514)
.L_514:
        /*0004*/ 	.word	0x00000082


	//----- nvinfo : EIATTR_KPARAM_INFO
	.align		4
.L_515:
        /*0008*/ 	.byte	0x04, 0x17
        /*000a*/ 	.short	(.L_517 - .L_516)
.L_516:
        /*000c*/ 	.word	0x00000000
        /*0010*/ 	.short	0x0000
        /*0012*/ 	.short	0x0070
        /*0014*/ 	.byte	0x00, 0xf0, 0x01, 0x2a


	//----- nvinfo : EIATTR_SPARSE_MMA_MASK
	.align		4
.L_517:
        /*0018*/ 	.byte	0x03, 0x50
        /*001a*/ 	.short	0x0000


	//----- nvinfo : EIATTR_MAXREG_COUNT
	.align		4
        /*001c*/ 	.byte	0x03, 0x1b
        /*001e*/ 	.short	0x00a8


	//----- nvinfo : EIATTR_NUM_BARRIERS
	.align		4
        /*0020*/ 	.byte	0x02, 0x4c
        /*0022*/ 	.byte	0x09
	.zero		1


	//----- nvinfo : EIATTR_EXTERNS
	.align		4
        /*0024*/ 	.byte	0x04, 0x0f
        /*0026*/ 	.short	(.L_519 - .L_518)


	//   ....[0]....
	.align		4
.L_518:
        /*0028*/ 	.word	index@(__assertfail)


	//----- nvinfo : EIATTR_ANNOTATIONS
	.align		4
.L_519:
        /*002c*/ 	.byte	0x04, 0x55
        /*002e*/ 	.short	(.L_521 - .L_520)


	//   ....[0]....
.L_520:
        /* <DEDUP_REMOVED lines=20> */


	//----- nvinfo : EIATTR_MERCURY_ISA_VERSION
	.align		4
.L_521:
        /*0160*/ 	.byte	0x03, 0x5f
        /*0162*/ 	.short	0x0101


	//----- nvinfo : EIATTR_UNUSED_LOAD_BYTE_OFFSET
	.align		4
        /*0164*/ 	.byte	0x04, 0x44
        /*0166*/ 	.short	(.L_523 - .L_522)


	//   ....[0]....
.L_522:
        /*0168*/ 	.word	0x00000950
        /*016c*/ 	.word	0x0000fff0


	//   ....[1]....
        /*0170*/ 	.word	0x0000e7e0
        /*0174*/ 	.word	0x0000fff0


	//----- nvinfo : EIATTR_INT_WARP_WIDE_INSTR_OFFSETS
	.align		4
.L_523:
        /*0178*/ 	.byte	0x04, 0x31
        /*017a*/ 	.short	(.L_525 - .L_524)


	//   ....[0]....
.L_524:
        /*017c*/ 	.word	0x000000c0


	//   ....[1]....
        /*0180*/ 	.word	0x000000d0


	//   ....[2]....
        /*0184*/ 	.word	0x00000170


	//   ....[3]....
        /*0188*/ 	.word	0x00012a80


	//   ....[4]....
        /*018c*/ 	.word	0x00012b10


	//   ....[5]....
        /*0190*/ 	.word	0x00015ac0


	//   ....[6]....
        /*0194*/ 	.word	0x00015b50


	//----- nvinfo : EIATTR_COOP_GROUP_MASK_REGIDS
	.align		4
.L_525:
        /*0198*/ 	.byte	0x04, 0x29
        /*019a*/ 	.short	(.L_527 - .L_526)


	//   ....[0]....
.L_526:
        /*019c*/ 	.word	0xffffffff


	//   ....[1]....
        /*01a0*/ 	.word	0xffffffff


	//   ....[2]....
        /*01a4*/ 	.word	0xffffffff


	//   ....[3]....
        /*01a8*/ 	.word	0xffffffff


	//   ....[4]....
        /*01ac*/ 	.word	0xffffffff


	//   ....[5]....
        /*01b0*/ 	.word	0xffffffff


	//   ....[6]....
        /*01b4*/ 	.word	0xffffffff


	//   ....[7]....
        /*01b8*/ 	.word	0xffffffff


	//   ....[8]....
        /*01bc*/ 	.word	0xffffffff


	//   ....[9]....
        /*01c0*/ 	.word	0xffffffff


	//   ....[10]....
        /*01c4*/ 	.word	0xffffffff


	//   ....[11]....
        /*01c8*/ 	.word	0xffffffff


	//   ....[12]....
        /*01cc*/ 	.word	0xffffffff


	//   ....[13]....
        /*01d0*/ 	.word	0xffffffff


	//   ....[14]....
        /*01d4*/ 	.word	0xffffffff


	//   ....[15]....
        /*01d8*/ 	.word	0xffffffff


	//   ....[16]....
        /*01dc*/ 	.word	0xffffffff


	//   ....[17]....
        /*01e0*/ 	.word	0xffffffff


	//   ....[18]....
        /*01e4*/ 	.word	0xffffffff


	//   ....[19]....
        /*01e8*/ 	.word	0xffffffff


	//   ....[20]....
        /*01ec*/ 	.word	0xffffffff


	//   ....[21]....
        /*01f0*/ 	.word	0xffffffff


	//   ....[22]....
        /*01f4*/ 	.word	0xffffffff


	//   ....[23]....
        /*01f8*/ 	.word	0xffffffff


	//   ....[24]....
        /*01fc*/ 	.word	0xffffffff


	//   ....[25]....
        /*0200*/ 	.word	0xffffffff


	//   ....[26]....
        /*0204*/ 	.word	0xffffffff


	//   ....[27]....
        /*0208*/ 	.word	0xffffffff


	//   ....[28]....
        /*020c*/ 	.word	0xffffffff


	//   ....[29]....
        /*0210*/ 	.word	0xffffffff


	//   ....[30]....
        /*0214*/ 	.word	0xffffffff


	//   ....[31]....
        /*0218*/ 	.word	0xffffffff


	//   ....[32]....
        /*021c*/ 	.word	0xffffffff


	//   ....[33]....
        /*0220*/ 	.word	0xffffffff


	//   ....[34]....
        /*0224*/ 	.word	0xffffffff


	//   ....[35]....
        /*0228*/ 	.word	0xffffffff


	//   ....[36]....
        /*022c*/ 	.word	0xffffffff


	//   ....[37]....
        /*0230*/ 	.word	0xffffffff


	//   ....[38]....
        /*0234*/ 	.word	0xffffffff


	//   ....[39]....
        /*0238*/ 	.word	0xffffffff


	//   ....[40]....
        /*023c*/ 	.word	0xffffffff


	//   ....[41]....
        /*0240*/ 	.word	0xffffffff


	//   ....[42]....
        /*0244*/ 	.word	0xffffffff


	//   ....[43]....
        /*0248*/ 	.word	0xffffffff


	//   ....[44]....
        /*024c*/ 	.word	0xffffffff


	//   ....[45]....
        /*0250*/ 	.word	0xffffffff


	//   ....[46]....
        /*0254*/ 	.word	0xffffffff


	//   ....[47]....
        /*0258*/ 	.word	0xffffffff


	//   ....[48]....
        /*025c*/ 	.word	0xffffffff


	//   ....[49]....
        /*0260*/ 	.word	0xffffffff


	//   ....[50]....
        /*0264*/ 	.word	0xffffffff


	//   ....[51]....
        /*0268*/ 	.word	0xffffffff


	//   ....[52]....
        /*026c*/ 	.word	0xffffffff


	//   ....[53]....
        /*0270*/ 	.word	0xffffffff


	//   ....[54]....
        /*0274*/ 	.word	0xffffffff


	//   ....[55]....
        /*0278*/ 	.word	0xffffffff


	//   ....[56]....
        /*027c*/ 	.word	0xffffffff


	//   ....[57]....
        /*0280*/ 	.word	0xffffffff


	//   ....[58]....
        /*0284*/ 	.word	0xffffffff


	//   ....[59]....
        /*0288*/ 	.word	0xffffffff


	//   ....[60]....
        /*028c*/ 	.word	0xffffffff


	//   ....[61]....
        /*0290*/ 	.word	0xffffffff


	//   ....[62]....
        /*0294*/ 	.word	0xffffffff


	//   ....[63]....
        /*0298*/ 	.word	0xffffffff


	//   ....[64]....
        /*029c*/ 	.word	0xffffffff


	//   ....[65]....
        /*02a0*/ 	.word	0xffffffff


	//   ....[66]....
        /*02a4*/ 	.word	0xffffffff


	//   ....[67]....
        /*02a8*/ 	.word	0xffffffff


	//   ....[68]....
        /*02ac*/ 	.word	0xffffffff


	//   ....[69]....
        /*02b0*/ 	.word	0xffffffff


	//   ....[70]....
        /*02b4*/ 	.word	0xffffffff


	//   ....[71]....
        /*02b8*/ 	.word	0xffffffff


	//   ....[72]....
        /*02bc*/ 	.word	0xffffffff


	//   ....[73]....
        /*02c0*/ 	.word	0xffffffff


	//   ....[74]....
        /*02c4*/ 	.word	0xffffffff


	//   ....[75]....
        /*02c8*/ 	.word	0xffffffff


	//   ....[76]....
        /*02cc*/ 	.word	0xffffffff


	//   ....[77]....
        /*02d0*/ 	.word	0xffffffff


	//   ....[78]....
        /*02d4*/ 	.word	0xffffffff


	//   ....[79]....
        /*02d8*/ 	.word	0xffffffff


	//   ....[80]....
        /*02dc*/ 	.word	0xffffffff


	//   ....[81]....
        /*02e0*/ 	.word	0xffffffff


	//   ....[82]....
        /*02e4*/ 	.word	0xffffffff


	//   ....[83]....
        /*02e8*/ 	.word	0xffffffff


	//   ....[84]....
        /*02ec*/ 	.word	0xffffffff


	//   ....[85]....
        /*02f0*/ 	.word	0xffffffff


	//   ....[86]....
        /*02f4*/ 	.word	0xffffffff


	//   ....[87]....
        /*02f8*/ 	.word	0xffffffff


	//   ....[88]....
        /*02fc*/ 	.word	0xffffffff


	//   ....[89]....
        /*0300*/ 	.word	0xffffffff


	//   ....[90]....
        /*0304*/ 	.word	0xffffffff


	//   ....[91]....
        /*0308*/ 	.word	0xffffffff


	//   ....[92]....
        /*030c*/ 	.word	0xffffffff


	//   ....[93]....
        /*0310*/ 	.word	0xffffffff


	//   ....[94]....
        /*0314*/ 	.word	0xffffffff


	//   ....[95]....
        /*0318*/ 	.word	0xffffffff


	//   ....[96]....
        /*031c*/ 	.word	0xffffffff


	//   ....[97]....
        /*0320*/ 	.word	0xffffffff


	//   ....[98]....
        /*0324*/ 	.word	0xffffffff


	//   ....[99]....
        /*0328*/ 	.word	0xffffffff


	//   ....[100]....
        /*032c*/ 	.word	0xffffffff


	//   ....[101]....
        /*0330*/ 	.word	0xffffffff


	//   ....[102]....
        /*0334*/ 	.word	0xffffffff


	//   ....[103]....
        /*0338*/ 	.word	0xffffffff


	//   ....[104]....
        /*033c*/ 	.word	0xffffffff


	//   ....[105]....
        /*0340*/ 	.word	0xffffffff


	//   ....[106]....
        /*0344*/ 	.word	0xffffffff


	//   ....[107]....
        /*0348*/ 	.word	0xffffffff


	//   ....[108]....
        /*034c*/ 	.word	0xffffffff


	//   ....[109]....
        /*0350*/ 	.word	0xffffffff


	//   ....[110]....
        /*0354*/ 	.word	0xffffffff


	//   ....[111]....
        /*0358*/ 	.word	0xffffffff


	//   ....[112]....
        /*035c*/ 	.word	0xffffffff


	//   ....[113]....
        /*0360*/ 	.word	0xffffffff


	//   ....[114]....
        /*0364*/ 	.word	0xffffffff


	//   ....[115]....
        /*0368*/ 	.word	0xffffffff


	//   ....[116]....
        /*036c*/ 	.word	0xffffffff


	//   ....[117]....
        /*0370*/ 	.word	0xffffffff


	//   ....[118]....
        /*0374*/ 	.word	0xffffffff


	//   ....[119]....
        /*0378*/ 	.word	0xffffffff


	//   ....[120]....
        /*037c*/ 	.word	0xffffffff


	//   ....[121]....
        /*0380*/ 	.word	0xffffffff


	//   ....[122]....
        /*0384*/ 	.word	0xffffffff


	//   ....[123]....
        /*0388*/ 	.word	0xffffffff


	//   ....[124]....
        /*038c*/ 	.word	0xffffffff


	//   ....[125]....
        /*0390*/ 	.word	0xffffffff


	//   ....[126]....
        /*0394*/ 	.word	0xffffffff


	//   ....[127]....
        /*0398*/ 	.word	0xffffffff


	//   ....[128]....
        /*039c*/ 	.word	0xffffffff


	//   ....[129]....
        /*03a0*/ 	.word	0xffffffff


	//   ....[130]....
        /*03a4*/ 	.word	0xffffffff


	//   ....[131]....
        /*03a8*/ 	.word	0xffffffff


	//   ....[132]....
        /*03ac*/ 	.word	0xffffffff


	//   ....[133]....
        /*03b0*/ 	.word	0xffffffff


	//   ....[134]....
        /*03b4*/ 	.word	0xffffffff


	//   ....[135]....
        /*03b8*/ 	.word	0xffffffff


	//   ....[136]....
        /*03bc*/ 	.word	0xffffffff


	//   ....[137]....
        /*03c0*/ 	.word	0x0500000f


	//   ....[138]....
        /*03c4*/ 	.word	0x0500000f


	//   ....[139]....
        /*03c8*/ 	.word	0x0500000f


	//   ....[140]....
        /*03cc*/ 	.word	0x0500000f


	//   ....[141]....
        /*03d0*/ 	.word	0x0500000f


	//   ....[142]....
        /*03d4*/ 	.word	0x0500000f


	//   ....[143]....
        /*03d8*/ 	.word	0x0500000f


	//   ....[144]....
        /*03dc*/ 	.word	0x0500000f


	//   ....[145]....
        /*03e0*/ 	.word	0x0500000f


	//   ....[146]....
        /*03e4*/ 	.word	0x0500000f


	//   ....[147]....
        /*03e8*/ 	.word	0x0500000f


	//   ....[148]....
        /*03ec*/ 	.word	0x0500000f


	//   ....[149]....
        /*03f0*/ 	.word	0x0500000f


	//   ....[150]....
        /*03f4*/ 	.word	0x0500000f


	//   ....[151]....
        /*03f8*/ 	.word	0x0500000f


	//   ....[152]....
        /*03fc*/ 	.word	0x0500000f


	//   ....[153]....
        /*0400*/ 	.word	0x0500000f


	//   ....[154]....
        /*0404*/ 	.word	0x0500000f


	//   ....[155]....
        /*0408*/ 	.word	0x0500000f


	//   ....[156]....
        /*040c*/ 	.word	0x0500000f


	//   ....[157]....
        /*0410*/ 	.word	0x0500000f


	//   ....[158]....
        /*0414*/ 	.word	0x0500000f


	//   ....[159]....
        /*0418*/ 	.word	0x0500000f


	//   ....[160]....
        /*041c*/ 	.word	0x0500000f


	//   ....[161]....
        /*0420*/ 	.word	0x0500000f


	//   ....[162]....
        /*0424*/ 	.word	0x0500000f


	//   ....[163]....
        /*0428*/ 	.word	0x0500000f


	//   ....[164]....
        /*042c*/ 	.word	0x0500000f


	//   ....[165]....
        /*0430*/ 	.word	0x0500000f


	//   ....[166]....
        /*0434*/ 	.word	0x0500000f


	//   ....[167]....
        /*0438*/ 	.word	0x0500000f


	//   ....[168]....
        /*043c*/ 	.word	0x0500000f


	//   ....[169]....
        /*0440*/ 	.word	0x0500000f


	//   ....[170]....
        /*0444*/ 	.word	0x0500000f


	//   ....[171]....
        /*0448*/ 	.word	0x0500000f


	//   ....[172]....
        /*044c*/ 	.word	0x0500000f


	//   ....[173]....
        /*0450*/ 	.word	0x0500000f


	//   ....[174]....
        /*0454*/ 	.word	0x0500000f


	//   ....[175]....
        /*0458*/ 	.word	0x0500000f


	//   ....[176]....
        /*045c*/ 	.word	0x0500000f


	//   ....[177]....
        /*0460*/ 	.word	0x0500000f


	//   ....[178]....
        /*0464*/ 	.word	0x0500000f


	//   ....[179]....
        /*0468*/ 	.word	0x0500000f


	//   ....[180]....
        /*046c*/ 	.word	0x0500000f


	//   ....[181]....
        /*0470*/ 	.word	0x0500000f


	//   ....[182]....
        /*0474*/ 	.word	0x0500000f


	//   ....[183]....
        /*0478*/ 	.word	0x0500000f


	//   ....[184]....
        /*047c*/ 	.word	0x0500000f


	//   ....[185]....
        /*0480*/ 	.word	0x0500000f


	//   ....[186]....
        /*0484*/ 	.word	0x0500000f


	//   ....[187]....
        /*0488*/ 	.word	0x0500000f


	//   ....[188]....
        /*048c*/ 	.word	0x0500000f


	//   ....[189]....
        /*0490*/ 	.word	0x0500000f


	//   ....[190]....
        /*0494*/ 	.word	0x0500000f


	//   ....[191]....
        /*0498*/ 	.word	0x0500000f


	//   ....[192]....
        /*049c*/ 	.word	0x0500000f


	//   ....[193]....
        /*04a0*/ 	.word	0x0500000f


	//   ....[194]....
        /*04a4*/ 	.word	0x0500000f


	//   ....[195]....
        /*04a8*/ 	.word	0x0500000f


	//   ....[196]....
        /*04ac*/ 	.word	0x0500000f


	//   ....[197]....
        /*04b0*/ 	.word	0x0500000f


	//   ....[198]....
        /*04b4*/ 	.word	0x0500000f


	//   ....[199]....
        /*04b8*/ 	.word	0x0500000f


	//   ....[200]....
        /*04bc*/ 	.word	0x0500000f


	//   ....[201]....
        /*04c0*/ 	.word	0x0500000f


	//   ....[202]....
        /*04c4*/ 	.word	0x0500000f


	//   ....[203]....
        /*04c8*/ 	.word	0x0500000f


	//   ....[204]....
        /*04cc*/ 	.word	0x0500000f


	//   ....[205]....
        /*04d0*/ 	.word	0x0500000f


	//   ....[206]....
        /*04d4*/ 	.word	0x0500000f


	//   ....[207]....
        /*04d8*/ 	.word	0x0500000f


	//   ....[208]....
        /*04dc*/ 	.word	0x0500000f


	//   ....[209]....
        /*04e0*/ 	.word	0x0500000f


	//   ....[210]....
        /*04e4*/ 	.word	0x0500000f


	//   ....[211]....
        /*04e8*/ 	.word	0x0500000f


	//----- nvinfo : EIATTR_COOP_GROUP_INSTR_OFFSETS
	.align		4
.L_527:
        /*04ec*/ 	.byte	0x04, 0x28
        /*04ee*/ 	.short	(.L_529 - .L_528)


	//   ....[0]....
.L_528:
        /*04f0*/ 	.word	0x00000070


	//   ....[1]....
        /*04f4*/ 	.word	0x000000b0


	//   ....[2]....
        /*04f8*/ 	.word	0x000002d0


	//   ....[3]....
        /*04fc*/ 	.word	0x00000430


	//   ....[4]....
        /*0500*/ 	.word	0x00000550


	//   ....[5]....
        /*0504*/ 	.word	0x000006b0


	//   ....[6]....
        /*0508*/ 	.word	0x00001900


	//   ....[7]....
        /*050c*/ 	.word	0x00004370


	//   ....[8]....
        /*0510*/ 	.word	0x000043b0


	//   ....[9]....
        /*0514*/ 	.word	0x00004a20


	//   ....[10]....
        /*0518*/ 	.word	0x00004b50


	//   ....[11]....
        /*051c*/ 	.word	0x00004e10


	//   ....[12]....
        /*0520*/ 	.word	0x00004f80


	//   ....[13]....
        /*0524*/ 	.word	0x000083a0


	//   ....[14]....
        /*0528*/ 	.word	0x000087d0


	//   ....[15]....
        /*052c*/ 	.word	0x000087f0


	//   ....[16]....
        /*0530*/ 	.word	0x00008850


	//   ....[17]....
        /*0534*/ 	.word	0x00008df0


	//   ....[18]....
        /*0538*/ 	.word	0x00008e50


	//   ....[19]....
        /*053c*/ 	.word	0x0000c700


	//   ....[20]....
        /*0540*/ 	.word	0x0000c710


	//   ....[21]....
        /*0544*/ 	.word	0x0000c770


	//   ....[22]....
        /*0548*/ 	.word	0x0000c790


	//   ....[23]....
        /*054c*/ 	.word	0x0000dae0


	//   ....[24]....
        /*0550*/ 	.word	0x0000db10


	//   ....[25]....
        /*0554*/ 	.word	0x0000dba0


	//   ....[26]....
        /*0558*/ 	.word	0x0000dbc0


	//   ....[27]....
        /*055c*/ 	.word	0x0000f930


	//   ....[28]....
        /*0560*/ 	.word	0x0000f960


	//   ....[29]....
        /*0564*/ 	.word	0x0000f990


	//   ....[30]....
        /*0568*/ 	.word	0x0000f9c0


	//   ....[31]....
        /*056c*/ 	.word	0x000102a0


	//   ....[32]....
        /*0570*/ 	.word	0x000102c0


	//   ....[33]....
        /*0574*/ 	.word	0x00010410


	//   ....[34]....
        /*0578*/ 	.word	0x00010430


	//   ....[35]....
        /*057c*/ 	.word	0x00010570


	//   ....[36]....
        /*0580*/ 	.word	0x00010590


	//   ....[37]....
        /*0584*/ 	.word	0x000106e0


	//   ....[38]....
        /*0588*/ 	.word	0x00010700


	//   ....[39]....
        /*058c*/ 	.word	0x00011160


	//   ....[40]....
        /*0590*/ 	.word	0x00011170


	//   ....[41]....
        /*0594*/ 	.word	0x000112b0


	//   ....[42]....
        /*0598*/ 	.word	0x000112d0


	//   ....[43]....
        /*059c*/ 	.word	0x00011410


	//   ....[44]....
        /*05a0*/ 	.word	0x00011430


	//   ....[45]....
        /*05a4*/ 	.word	0x00011580


	//   ....[46]....
        /*05a8*/ 	.word	0x000115a0


	//   ....[47]....
        /*05ac*/ 	.word	0x00011760


	//   ....[48]....
        /*05b0*/ 	.word	0x00011930


	//   ....[49]....
        /*05b4*/ 	.word	0x00011960


	//   ....[50]....
        /*05b8*/ 	.word	0x00011990


	//   ....[51]....
        /*05bc*/ 	.word	0x000119c0


	//   ....[52]....
        /*05c0*/ 	.word	0x000119f0


	//   ....[53]....
        /*05c4*/ 	.word	0x00011a20


	//   ....[54]....
        /*05c8*/ 	.word	0x00011b70


	//   ....[55]....
        /*05cc*/ 	.word	0x00011ba0


	//   ....[56]....
        /*05d0*/ 	.word	0x00011bd0


	//   ....[57]....
        /*05d4*/ 	.word	0x00011c00


	//   ....[58]....
        /*05d8*/ 	.word	0x00011c30


	//   ....[59]....
        /*05dc*/ 	.word	0x00011c60


	//   ....[60]....
        /*05e0*/ 	.word	0x00011cf0


	//   ....[61]....
        /*05e4*/ 	.word	0x00011d50


	//   ....[62]....
        /*05e8*/ 	.word	0x00011de0


	//   ....[63]....
        /*05ec*/ 	.word	0x00013690


	//   ....[64]....
        /*05f0*/ 	.word	0x000136d0


	//   ....[65]....
        /*05f4*/ 	.word	0x00013700


	//   ....[66]....
        /*05f8*/ 	.word	0x000137b0


	//   ....[67]....
        /*05fc*/ 	.word	0x000137f0


	//   ....[68]....
        /*0600*/ 	.word	0x00013850


	//   ....[69]....
        /*0604*/ 	.word	0x00013890


	//   ....[70]....
        /*0608*/ 	.word	0x000138f0


	//   ....[71]....
        /*060c*/ 	.word	0x00013910


	//   ....[72]....
        /*0610*/ 	.word	0x00013940


	//   ....[73]....
        /*0614*/ 	.word	0x00014160


	//   ....[74]....
        /*0618*/ 	.word	0x00014190


	//   ....[75]....
        /*061c*/ 	.word	0x000141f0


	//   ....[76]....
        /*0620*/ 	.word	0x00014260


	//   ....[77]....
        /*0624*/ 	.word	0x000142b0


	//   ....[78]....
        /*0628*/ 	.word	0x00014320


	//   ....[79]....
        /*062c*/ 	.word	0x00014370


	//   ....[80]....
        /*0630*/ 	.word	0x000143e0


	//   ....[81]....
        /*0634*/ 	.word	0x00014420


	//   ....[82]....
        /*0638*/ 	.word	0x000144a0


	//   ....[83]....
        /*063c*/ 	.word	0x000144f0


	//   ....[84]....
        /*0640*/ 	.word	0x00014560


	//   ....[85]....
        /*0644*/ 	.word	0x000145b0


	//   ....[86]....
        /*0648*/ 	.word	0x00014610


	//   ....[87]....
        /*064c*/ 	.word	0x00014620


	//   ....[88]....
        /*0650*/ 	.word	0x00014660


	//   ....[89]....
        /*0654*/ 	.word	0x00014e60


	//   ....[90]....
        /*0658*/ 	.word	0x00014e90


	//   ....[91]....
        /*065c*/ 	.word	0x00014ec0


	//   ....[92]....
        /*0660*/ 	.word	0x00014f80


	//   ....[93]....
        /*0664*/ 	.word	0x00014fb0


	//   ....[94]....
        /*0668*/ 	.word	0x00015000


	//   ....[95]....
        /*066c*/ 	.word	0x00015030


	//   ....[96]....
        /*0670*/ 	.word	0x00015080


	//   ....[97]....
        /*0674*/ 	.word	0x000150b0


	//   ....[98]....
        /*0678*/ 	.word	0x00015120


	//   ....[99]....
        /*067c*/ 	.word	0x00015400


	//   ....[100]....
        /*0680*/ 	.word	0x00015420


	//   ....[101]....
        /*0684*/ 	.word	0x00015430


	//   ....[102]....
        /*0688*/ 	.word	0x000154e0


	//   ....[103]....
        /*068c*/ 	.word	0x000154f0


	//   ....[104]....
        /*0690*/ 	.word	0x000155a0


	//   ....[105]....
        /*0694*/ 	.word	0x000155b0


	//   ....[106]....
        /*0698*/ 	.word	0x00015660


	//   ....[107]....
        /*069c*/ 	.word	0x00015670


	//   ....[108]....
        /*06a0*/ 	.word	0x00015680


	//   ....[109]....
        /*06a4*/ 	.word	0x00015ca0


	//   ....[110]....
        /*06a8*/ 	.word	0x00015ce0


	//   ....[111]....
        /*06ac*/ 	.word	0x00015d20


	//   ....[112]....
        /*06b0*/ 	.word	0x00015d50


	//   ....[113]....
        /*06b4*/ 	.word	0x00015d70


	//   ....[114]....
        /*06b8*/ 	.word	0x00015e20


	//   ....[115]....
        /*06bc*/ 	.word	0x00015ed0


	//   ....[116]....
        /*06c0*/ 	.word	0x00015f00


	//   ....[117]....
        /*06c4*/ 	.word	0x00015f10


	//   ....[118]....
        /*06c8*/ 	.word	0x00015fa0


	//   ....[119]....
        /*06cc*/ 	.word	0x000163d0


	//   ....[120]....
        /*06d0*/ 	.word	0x00016400


	//   ....[121]....
        /*06d4*/ 	.word	0x00016430


	//   ....[122]....
        /*06d8*/ 	.word	0x00016460


	//   ....[123]....
        /*06dc*/ 	.word	0x00016490


	//   ....[124]....
        /*06e0*/ 	.word	0x000164c0


	//   ....[125]....
        /*06e4*/ 	.word	0x000164f0


	//   ....[126]....
        /*06e8*/ 	.word	0x00016520


	//   ....[127]....
        /*06ec*/ 	.word	0x000166a0


	//   ....[128]....
        /*06f0*/ 	.word	0x000166d0


	//   ....[129]....
        /*06f4*/ 	.word	0x00016700


	//   ....[130]....
        /*06f8*/ 	.word	0x00016730


	//   ....[131]....
        /*06fc*/ 	.word	0x00016760


	//   ....[132]....
        /*0700*/ 	.word	0x00016790


	//   ....[133]....
        /*0704*/ 	.word	0x00016850


	//   ....[134]....
        /*0708*/ 	.word	0x00016870


	//   ....[135]....
        /*070c*/ 	.word	0x000168e0


	//   ....[136]....
        /*0710*/ 	.word	0x00016f80


	//   ....[137]....
        /*0714*/ 	.word	0x00017550


	//   ....[138]....
        /*0718*/ 	.word	0x00017640


	//   ....[139]....
        /*071c*/ 	.word	0x00017710


	//   ....[140]....
        /*0720*/ 	.word	0x00017780


	//   ....[141]....
        /*0724*/ 	.word	0x00017820


	//   ....[142]....
        /*0728*/ 	.word	0x00017900


	//   ....[143]....
        /*072c*/ 	.word	0x00017a00


	//   ....[144]....
        /*0730*/ 	.word	0x00017a70


	//   ....[145]....
        /*0734*/ 	.word	0x00017b60


	//   ....[146]....
        /*0738*/ 	.word	0x00017bd0


	//   ....[147]....
        /*073c*/ 	.word	0x00017cb0


	//   ....[148]....
        /*0740*/ 	.word	0x00017d60


	//   ....[149]....
        /*0744*/ 	.word	0x00017dd0


	//   ....[150]....
        /*0748*/ 	.word	0x00017e50


	//   ....[151]....
        /*074c*/ 	.word	0x00017f30


	//   ....[152]....
        /*0750*/ 	.word	0x00017fb0


	//   ....[153]....
        /*0754*/ 	.word	0x000180a0


	//   ....[154]....
        /*0758*/ 	.word	0x00018120


	//   ....[155]....
        /*075c*/ 	.word	0x00018210


	//   ....[156]....
        /*0760*/ 	.word	0x00018290


	//   ....[157]....
        /*0764*/ 	.word	0x00018380


	//   ....[158]....
        /*0768*/ 	.word	0x00018400


	//   ....[159]....
        /*076c*/ 	.word	0x000184f0


	//   ....[160]....
        /*0770*/ 	.word	0x00018570


	//   ....[161]....
        /*0774*/ 	.word	0x00018650


	//   ....[162]....
        /*0778*/ 	.word	0x000186d0


	//   ....[163]....
        /*077c*/ 	.word	0x000187a0


	//   ....[164]....
        /*0780*/ 	.word	0x000188d0


	//   ....[165]....
        /*0784*/ 	.word	0x000189a0


	//   ....[166]....
        /*0788*/ 	.word	0x00018a70


	//   ....[167]....
        /*078c*/ 	.word	0x00018b50


	//   ....[168]....
        /*0790*/ 	.word	0x00018bb0


	//   ....[169]....
        /*0794*/ 	.word	0x00018c90


	//   ....[170]....
        /*0798*/ 	.word	0x00018cf0


	//   ....[171]....
        /*079c*/ 	.word	0x00018dd0


	//   ....[172]....
        /*07a0*/ 	.word	0x00018e30


	//   ....[173]....
        /*07a4*/ 	.word	0x00018f40


	//   ....[174]....
        /*07a8*/ 	.word	0x00019030


	//   ....[175]....
        /*07ac*/ 	.word	0x000190d0


	//   ....[176]....
        /*07b0*/ 	.word	0x00019130


	//   ....[177]....
        /*07b4*/ 	.word	0x00019250


	//   ....[178]....
        /*07b8*/ 	.word	0x000192b0


	//   ....[179]....
        /*07bc*/ 	.word	0x000193d0


	//   ....[180]....
        /*07c0*/ 	.word	0x00019430


	//   ....[181]....
        /*07c4*/ 	.word	0x00019550


	//   ....[182]....
        /*07c8*/ 	.word	0x000195b0


	//   ....[183]....
        /*07cc*/ 	.word	0x00019680


	//   ....[184]....
        /*07d0*/ 	.word	0x000197e0


	//   ....[185]....
        /*07d4*/ 	.word	0x00019890


	//   ....[186]....
        /*07d8*/ 	.word	0x000199e0


	//   ....[187]....
        /*07dc*/ 	.word	0x00019a90


	//   ....[188]....
        /*07e0*/ 	.word	0x00019af0


	//   ....[189]....
        /*07e4*/ 	.word	0x00019bb0


	//   ....[190]....
        /*07e8*/ 	.word	0x00019c90


	//   ....[191]....
        /*07ec*/ 	.word	0x00019d50


	//   ....[192]....
        /*07f0*/ 	.word	0x00019e30


	//   ....[193]....
        /*07f4*/ 	.word	0x00019ef0


	//   ....[194]....
        /*07f8*/ 	.word	0x0001a000


	//   ....[195]....
        /*07fc*/ 	.word	0x0001a0a0


	//   ....[196]....
        /*0800*/ 	.word	0x0001a1c0


	//   ....[197]....
        /*0804*/ 	.word	0x0001a230


	//   ....[198]....
        /*0808*/ 	.word	0x0001a2a0


	//   ....[199]....
        /*080c*/ 	.word	0x0001a310


	//   ....[200]....
        /*0810*/ 	.word	0x0001a380


	//   ....[201]....
        /*0814*/ 	.word	0x0001a400


	//   ....[202]....
        /*0818*/ 	.word	0x0001a490


	//   ....[203]....
        /*081c*/ 	.word	0x0001a520


	//   ....[204]....
        /*0820*/ 	.word	0x0001a590


	//   ....[205]....
        /*0824*/ 	.word	0x0001a600


	//   ....[206]....
        /*0828*/ 	.word	0x0001a670


	//   ....[207]....
        /*082c*/ 	.word	0x0001a6f0


	//   ....[208]....
        /*0830*/ 	.word	0x0001a760


	//   ....[209]....
        /*0834*/ 	.word	0x0001a800


	//   ....[210]....
        /*0838*/ 	.word	0x0001a890


	//   ....[211]....
        /*083c*/ 	.word	0x0001a9b0


	//----- nvinfo : EIATTR_REG_RECONFIG
	.align		4
.L_529:
        /*0840*/ 	.byte	0x01, 0x54
	.zero		2


	//----- nvinfo : EIATTR_SYSCALL_OFFSETS
	.align		4
        /*0844*/ 	.byte	0x04, 0x46
        /*0846*/ 	.short	(.L_531 - .L_530)


	//   ....[0]....
.L_530:
        /*0848*/ 	.word	0x00001af0


	//   ....[1]....
        /*084c*/ 	.word	0x00012c70


	//   ....[2]....
        /*0850*/ 	.word	0x00012dc0


	//   ....[3]....
        /*0854*/ 	.word	0x00012eb0


	//   ....[4]....
        /*0858*/ 	.word	0x00013d90


	//----- nvinfo : EIATTR_MBARRIER_INSTR_OFFSETS
	.align		4
.L_531:
        /*085c*/ 	.byte	0x04, 0x39
        /*085e*/ 	.short	(.L_533 - .L_532)


	//   ....[0]....
.L_532:
        /*0860*/ 	.word	0x00000180
        /*0864*/ 	.word	0x000000ff
        /*0868*/ 	.word	0x00038800
        /*086c*/ 	.short	0x0100
        /*086e*/ 	.byte	0x08
	.zero		1


	//   ....[1]....
        /*0870*/ 	.word	0x00000190
        /*0874*/ 	.word	0x000000ff
        /*0878*/ 	.word	0x00038820
        /*087c*/ 	.short	0x0100
        /*087e*/ 	.byte	0x08
	.zero		1


	//   ....[2]....
        /*0880*/ 	.word	0x00000280
        /*0884*/ 	.word	0x000000ff
        /*0888*/ 	.word	0x00038830
        /*088c*/ 	.short	0x0100
        /*088e*/ 	.byte	0x08
	.zero		1


	//   ....[3]....
        /*0890*/ 	.word	0x00000290
        /*0894*/ 	.word	0x000000ff
        /*0898*/ 	.word	0x00038840
        /*089c*/ 	.short	0x0100
        /*089e*/ 	.byte	0x08
	.zero		1


	//   ....[4]....
        /*08a0*/ 	.word	0x000002a0
        /*08a4*/ 	.word	0x000000ff
        /*08a8*/ 	.word	0x00038838
        /*08ac*/ 	.short	0x0100
        /*08ae*/ 	.byte	0x08
	.zero		1


	//   ....[5]....
        /*08b0*/ 	.word	0x000002b0
        /*08b4*/ 	.word	0x000000ff
        /*08b8*/ 	.word	0x00038848
        /*08bc*/ 	.short	0x0100
        /*08be*/ 	.byte	0x08
	.zero		1


	//   ....[6]....
        /*08c0*/ 	.word	0x000003e0
        /*08c4*/ 	.word	0x000000ff
        /*08c8*/ 	.word	0x00038850
        /*08cc*/ 	.short	0x0100
        /*08ce*/ 	.byte	0x08
	.zero		1


	//   ....[7]....
        /*08d0*/ 	.word	0x000003f0
        /*08d4*/ 	.word	0x000000ff
        /*08d8*/ 	.word	0x00038860
        /*08dc*/ 	.short	0x0100
        /*08de*/ 	.byte	0x08
	.zero		1


	//   ....[8]....
        /*08e0*/ 	.word	0x00000400
        /*08e4*/ 	.word	0x000000ff
        /*08e8*/ 	.word	0x00038858
        /*08ec*/ 	.short	0x0100
        /*08ee*/ 	.byte	0x08
	.zero		1


	//   ....[9]....
        /*08f0*/ 	.word	0x00000410
        /*08f4*/ 	.word	0x000000ff
        /*08f8*/ 	.word	0x00038868
        /*08fc*/ 	.short	0x0100
        /*08fe*/ 	.byte	0x08
	.zero		1


	//   ....[10]....
        /*0900*/ 	.word	0x00000500
        /*0904*/ 	.word	0x000000ff
        /*0908*/ 	.word	0x00038870
        /*090c*/ 	.short	0x0100
        /*090e*/ 	.byte	0x06
	.zero		1


	//   ....[11]....
        /*0910*/ 	.word	0x00000510
        /*0914*/ 	.word	0x000000ff
        /*0918*/ 	.word	0x00038880
        /*091c*/ 	.short	0x0100
        /*091e*/ 	.byte	0x06
	.zero		1


	//   ....[12]....
        /*0920*/ 	.word	0x00000520
        /*0924*/ 	.word	0x000000ff
        /*0928*/ 	.word	0x00038878
        /*092c*/ 	.short	0x0100
        /*092e*/ 	.byte	0x06
	.zero		1


	//   ....[13]....
        /*0930*/ 	.word	0x00000530
        /*0934*/ 	.word	0x000000ff
        /*0938*/ 	.word	0x00038888
        /*093c*/ 	.short	0x0100
        /*093e*/ 	.byte	0x06
	.zero		1


	//   ....[14]....
        /*0940*/ 	.word	0x00000660
        /*0944*/ 	.word	0x000000ff
        /*0948*/ 	.word	0x00038890
        /*094c*/ 	.short	0x0100
        /*094e*/ 	.byte	0x08
	.zero		1


	//   ....[15]....
        /*0950*/ 	.word	0x00000670
        /*0954*/ 	.word	0x000000ff
        /*0958*/ 	.word	0x000388a0
        /*095c*/ 	.short	0x0100
        /*095e*/ 	.byte	0x08
	.zero		1


	//   ....[16]....
        /*0960*/ 	.word	0x00000680
        /*0964*/ 	.word	0x000000ff
        /*0968*/ 	.word	0x00038898
        /*096c*/ 	.short	0x0100
        /*096e*/ 	.byte	0x08
	.zero		1


	//   ....[17]....
        /*0970*/ 	.word	0x00000690
        /*0974*/ 	.word	0x000000ff
        /*0978*/ 	.word	0x000388a8
        /*097c*/ 	.short	0x0100
        /*097e*/ 	.byte	0x08
	.zero		1


	//   ....[18]....
        /*0980*/ 	.word	0x000007d0
        /*0984*/ 	.word	0x000000ff
        /*0988*/ 	.word	0x000388b0
        /*098c*/ 	.short	0x0100
        /*098e*/ 	.byte	0x08
	.zero		1


	//   ....[19]....
        /*0990*/ 	.word	0x000007e0
        /*0994*/ 	.word	0x000000ff
        /*0998*/ 	.word	0x000388c0
        /*099c*/ 	.short	0x0100
        /*099e*/ 	.byte	0x08
	.zero		1


	//   ....[20]....
        /*09a0*/ 	.word	0x000007f0
        /*09a4*/ 	.word	0x000000ff
        /*09a8*/ 	.word	0x000388b8
        /*09ac*/ 	.short	0x0100
        /*09ae*/ 	.byte	0x08
	.zero		1


	//   ....[21]....
        /*09b0*/ 	.word	0x00000800
        /*09b4*/ 	.word	0x000000ff
        /*09b8*/ 	.word	0x000388c8
        /*09bc*/ 	.short	0x0100
        /*09be*/ 	.byte	0x08
	.zero		1


	//   ....[22]....
        /*09c0*/ 	.word	0x00001b80
        /*09c4*/ 	.word	0x000000ff
        /*09c8*/ 	.word	0x00038800
        /*09cc*/ 	.short	0x010a
        /*09ce*/ 	.byte	0x06
	.zero		1


	//   ....[23]....
        /*09d0*/ 	.word	0x00001c50
        /*09d4*/ 	.word	0x00000000
        /*09d8*/ 	.word	0x00038830
        /*09dc*/ 	.short	0x010a
        /*09de*/ 	.byte	0x3f
	.zero		1


	//   ....[24]....
        /*09e0*/ 	.word	0x00001c90
        /*09e4*/ 	.word	0x00000000
        /*09e8*/ 	.word	0x00038830
        /*09ec*/ 	.short	0x010a
        /*09ee*/ 	.byte	0x3f
	.zero		1


	//   ....[25]....
        /*09f0*/ 	.word	0x000045c0
        /*09f4*/ 	.word	0x000000ff
        /*09f8*/ 	.word	0x00000000
        /*09fc*/ 	.short	0x0101
        /*09fe*/ 	.byte	0x04
	.zero		1


	//   ....[26]....
        /*0a00*/ 	.word	0x00005a30
        /*0a04*/ 	.word	0x000000ff
        /*0a08*/ 	.word	0x00038830
        /*0a0c*/ 	.short	0x010a
        /*0a0e*/ 	.byte	0x3d
	.zero		1


	//   ....[27]....
        /*0a10*/ 	.word	0x00005a70
        /*0a14*/ 	.word	0x000000ff
        /*0a18*/ 	.word	0x00038830
        /*0a1c*/ 	.short	0x010a
        /*0a1e*/ 	.byte	0x3d
	.zero		1


	//   ....[28]....
        /*0a20*/ 	.word	0x00007fe0
        /*0a24*/ 	.word	0x000000ff
        /*0a28*/ 	.word	0x00038850
        /*0a2c*/ 	.short	0x010a
        /*0a2e*/ 	.byte	0x04
	.zero		1


	//   ....[29]....
        /*0a30*/ 	.word	0x00008020
        /*0a34*/ 	.word	0x000000ff
        /*0a38*/ 	.word	0x00038850
        /*0a3c*/ 	.short	0x010a
        /*0a3e*/ 	.byte	0x04
	.zero		1


	//   ....[30]....
        /*0a40*/ 	.word	0x00008490
        /*0a44*/ 	.word	0x000000ff
        /*0a48*/ 	.word	0x00000000
        /*0a4c*/ 	.short	0x0101
        /*0a4e*/ 	.byte	0x3d
	.zero		1


	//   ....[31]....
        /*0a50*/ 	.word	0x00009640
        /*0a54*/ 	.word	0x000000ff
        /*0a58*/ 	.word	0x00000000
        /*0a5c*/ 	.short	0x0101
        /*0a5e*/ 	.byte	0x04
	.zero		1


	//   ....[32]....
        /*0a60*/ 	.word	0x00009810
        /*0a64*/ 	.word	0x000000ff
        /*0a68*/ 	.word	0x00038830
        /*0a6c*/ 	.short	0x010a
        /*0a6e*/ 	.byte	0x04
	.zero		1


	//   ....[33]....
        /*0a70*/ 	.word	0x00009850
        /*0a74*/ 	.word	0x000000ff
        /*0a78*/ 	.word	0x00038830
        /*0a7c*/ 	.short	0x010a
        /*0a7e*/ 	.byte	0x04
	.zero		1


	//   ....[34]....
        /*0a80*/ 	.word	0x0000c1a0
        /*0a84*/ 	.word	0x000000ff
        /*0a88*/ 	.word	0x00038850
        /*0a8c*/ 	.short	0x010a
        /*0a8e*/ 	.byte	0x04
	.zero		1


	//   ....[35]....
        /*0a90*/ 	.word	0x0000c1e0
        /*0a94*/ 	.word	0x000000ff
        /*0a98*/ 	.word	0x00038850
        /*0a9c*/ 	.short	0x010a
        /*0a9e*/ 	.byte	0x04
	.zero		1


	//   ....[36]....
        /*0aa0*/ 	.word	0x0000c780
        /*0aa4*/ 	.word	0x000000ff
        /*0aa8*/ 	.word	0x00000000
        /*0aac*/ 	.short	0x0101
        /*0aae*/ 	.byte	0x06
	.zero		1


	//   ....[37]....
        /*0ab0*/ 	.word	0x0000d140
        /*0ab4*/ 	.word	0x000000ff
        /*0ab8*/ 	.word	0x00000000
        /*0abc*/ 	.short	0x0101
        /*0abe*/ 	.byte	0x04
	.zero		1


	//   ....[38]....
        /*0ac0*/ 	.word	0x0000da50
        /*0ac4*/ 	.word	0x000000ff
        /*0ac8*/ 	.word	0x00038850
        /*0acc*/ 	.short	0x010a
        /*0ace*/ 	.byte	0x08
	.zero		1


	//   ....[39]....
        /*0ad0*/ 	.word	0x0000da90
        /*0ad4*/ 	.word	0x000000ff
        /*0ad8*/ 	.word	0x00038850
        /*0adc*/ 	.short	0x010a
        /*0ade*/ 	.byte	0x08
	.zero		1


	//   ....[40]....
        /*0ae0*/ 	.word	0x0000e0b0
        /*0ae4*/ 	.word	0x000000ff
        /*0ae8*/ 	.word	0x00000000
        /*0aec*/ 	.short	0x0101
        /*0aee*/ 	.byte	0x04
	.zero		1


	//   ....[41]....
        /*0af0*/ 	.word	0x000102d0
        /*0af4*/ 	.word	0x000000ff
        /*0af8*/ 	.word	0x00000000
        /*0afc*/ 	.short	0x0101
        /*0afe*/ 	.byte	0x07
	.zero		1


	//   ....[42]....
        /*0b00*/ 	.word	0x000134a0
        /*0b04*/ 	.word	0x00000005
        /*0b08*/ 	.word	0x00038840
        /*0b0c*/ 	.short	0x010a
        /*0b0e*/ 	.byte	0x3f
	.zero		1


	//   ....[43]....
        /*0b10*/ 	.word	0x00013ab0
        /*0b14*/ 	.word	0x00000005
        /*0b18*/ 	.word	0x00038830
        /*0b1c*/ 	.short	0x0107
        /*0b1e*/ 	.byte	0x3f
	.zero		1


	//   ....[44]....
        /*0b20*/ 	.word	0x00013b90
        /*0b24*/ 	.word	0x00000005
        /*0b28*/ 	.word	0x00038830
        /*0b2c*/ 	.short	0x0101
        /*0b2e*/ 	.byte	0x3f
	.zero		1


	//   ....[45]....
        /*0b30*/ 	.word	0x000147a0
        /*0b34*/ 	.word	0x00000016
        /*0b38*/ 	.word	0x00038800
        /*0b3c*/ 	.short	0x0107
        /*0b3e*/ 	.byte	0x3f
	.zero		1


	//   ....[46]....
        /*0b40*/ 	.word	0x000148a0
        /*0b44*/ 	.word	0x00000016
        /*0b48*/ 	.word	0x00038800
        /*0b4c*/ 	.short	0x0101
        /*0b4e*/ 	.byte	0x3f
	.zero		1


	//   ....[47]....
        /*0b50*/ 	.word	0x000148c0
        /*0b54*/ 	.word	0x00000016
        /*0b58*/ 	.word	0x00038820
        /*0b5c*/ 	.short	0x010a
        /*0b5e*/ 	.byte	0x3f
	.zero		1


	//   ....[48]....
        /*0b60*/ 	.word	0x00014cb0
        /*0b64*/ 	.word	0x00000006
        /*0b68*/ 	.word	0x00038840
        /*0b6c*/ 	.short	0x010a
        /*0b6e*/ 	.byte	0x3f
	.zero		1


	//   ....[49]....
        /*0b70*/ 	.word	0x00015230
        /*0b74*/ 	.word	0x00000006
        /*0b78*/ 	.word	0x00038830
        /*0b7c*/ 	.short	0x0107
        /*0b7e*/ 	.byte	0x3f
	.zero		1


	//   ....[50]....
        /*0b80*/ 	.word	0x000152e0
        /*0b84*/ 	.word	0x00000006
        /*0b88*/ 	.word	0x00038830
        /*0b8c*/ 	.short	0x0101
        /*0b8e*/ 	.byte	0x3f
	.zero		1


	//   ....[51]....
        /*0b90*/ 	.word	0x00015340
        /*0b94*/ 	.word	0x00000006
        /*0b98*/ 	.word	0x00038860
        /*0b9c*/ 	.short	0x010a
        /*0b9e*/ 	.byte	0x3f
	.zero		1


	//   ....[52]....
        /*0ba0*/ 	.word	0x00015830
        /*0ba4*/ 	.word	0x00000006
        /*0ba8*/ 	.word	0x00038850
        /*0bac*/ 	.short	0x0107
        /*0bae*/ 	.byte	0x3f
	.zero		1


	//   ....[53]....
        /*0bb0*/ 	.word	0x000159f0
        /*0bb4*/ 	.word	0x00000006
        /*0bb8*/ 	.word	0x00038850
        /*0bbc*/ 	.short	0x0101
        /*0bbe*/ 	.byte	0x3f
	.zero		1


	//   ....[54]....
        /*0bc0*/ 	.word	0x00015bf0
        /*0bc4*/ 	.word	0x00000004
        /*0bc8*/ 	.word	0x00038860
        /*0bcc*/ 	.short	0x010a
        /*0bce*/ 	.byte	0x3f
	.zero		1


	//   ....[55]....
        /*0bd0*/ 	.word	0x00016120
        /*0bd4*/ 	.word	0x00000004
        /*0bd8*/ 	.word	0x00038850
        /*0bdc*/ 	.short	0x0107
        /*0bde*/ 	.byte	0x3f
	.zero		1


	//   ....[56]....
        /*0be0*/ 	.word	0x000161d0
        /*0be4*/ 	.word	0x00000004
        /*0be8*/ 	.word	0x00038850
        /*0bec*/ 	.short	0x0101
        /*0bee*/ 	.byte	0x3f
	.zero		1


	//   ....[57]....
        /*0bf0*/ 	.word	0x00016f00
        /*0bf4*/ 	.word	0x00000004
        /*0bf8*/ 	.word	0x00038820
        /*0bfc*/ 	.short	0x010a
        /*0bfe*/ 	.byte	0x3f
	.zero		1


	//   ....[58]....
        /*0c00*/ 	.word	0x000170a0
        /*0c04*/ 	.word	0x00000005
        /*0c08*/ 	.word	0x00038840
        /*0c0c*/ 	.short	0x010a
        /*0c0e*/ 	.byte	0x3f
	.zero		1


	//   ....[59]....
        /*0c10*/ 	.word	0x00017140
        /*0c14*/ 	.word	0x0000001b
        /*0c18*/ 	.word	0x00038840
        /*0c1c*/ 	.short	0x010a
        /*0c1e*/ 	.byte	0x3f
	.zero		1


	//   ....[60]....
        /*0c20*/ 	.word	0x00017180
        /*0c24*/ 	.word	0x00000005
        /*0c28*/ 	.word	0x00038860
        /*0c2c*/ 	.short	0x010a
        /*0c2e*/ 	.byte	0x3f
	.zero		1


	//   ....[61]....
        /*0c30*/ 	.word	0x000171c0
        /*0c34*/ 	.word	0x0000001b
        /*0c38*/ 	.word	0x00038860
        /*0c3c*/ 	.short	0x010a
        /*0c3e*/ 	.byte	0x3f
	.zero		1


	//   ....[62]....
        /*0c40*/ 	.word	0x00017240
        /*0c44*/ 	.word	0x00000003
        /*0c48*/ 	.word	0x00038800
        /*0c4c*/ 	.short	0x010a
        /*0c4e*/ 	.byte	0x3f
	.zero		1


	//   ....[63]....
        /*0c50*/ 	.word	0x00017290
        /*0c54*/ 	.word	0x00000000
        /*0c58*/ 	.word	0x00038830
        /*0c5c*/ 	.short	0x010a
        /*0c5e*/ 	.byte	0x3f
	.zero		1


	//   ....[64]....
        /*0c60*/ 	.word	0x000172f0
        /*0c64*/ 	.word	0x00000004
        /*0c68*/ 	.word	0x00038830
        /*0c6c*/ 	.short	0x010a
        /*0c6e*/ 	.byte	0x3f
	.zero		1


	//   ....[65]....
        /*0c70*/ 	.word	0x00017350
        /*0c74*/ 	.word	0x00000002
        /*0c78*/ 	.word	0x00038850
        /*0c7c*/ 	.short	0x010a
        /*0c7e*/ 	.byte	0x3f
	.zero		1


	//   ....[66]....
        /*0c80*/ 	.word	0x000173b0
        /*0c84*/ 	.word	0x00000004
        /*0c88*/ 	.word	0x00038830
        /*0c8c*/ 	.short	0x010a
        /*0c8e*/ 	.byte	0x3f
	.zero		1


	//   ....[67]....
        /*0c90*/ 	.word	0x00017410
        /*0c94*/ 	.word	0x00000002
        /*0c98*/ 	.word	0x00038850
        /*0c9c*/ 	.short	0x010a
        /*0c9e*/ 	.byte	0x3f
	.zero		1


	//   ....[68]....
        /*0ca0*/ 	.word	0x00017470
        /*0ca4*/ 	.word	0x00000007
        /*0ca8*/ 	.word	0x00038850
        /*0cac*/ 	.short	0x010a
        /*0cae*/ 	.byte	0x3f
	.zero		1


	//   ....[69]....
        /*0cb0*/ 	.word	0x00017590
        /*0cb4*/ 	.word	0x00000005
        /*0cb8*/ 	.word	0x00038840
        /*0cbc*/ 	.short	0x010a
        /*0cbe*/ 	.byte	0x3f
	.zero		1


	//   ....[70]....
        /*0cc0*/ 	.word	0x000187d0
        /*0cc4*/ 	.word	0x00000016
        /*0cc8*/ 	.word	0x00038820
        /*0ccc*/ 	.short	0x010a
        /*0cce*/ 	.byte	0x3f
	.zero		1


	//   ....[71]....
        /*0cd0*/ 	.word	0x00018820
        /*0cd4*/ 	.word	0x00000006
        /*0cd8*/ 	.word	0x00038840
        /*0cdc*/ 	.short	0x010a
        /*0cde*/ 	.byte	0x3f
	.zero		1


	//   ....[72]....
        /*0ce0*/ 	.word	0x00018f80
        /*0ce4*/ 	.word	0x00000006
        /*0ce8*/ 	.word	0x00038860
        /*0cec*/ 	.short	0x010a
        /*0cee*/ 	.byte	0x3f
	.zero		1


	//   ....[73]....
        /*0cf0*/ 	.word	0x00019730
        /*0cf4*/ 	.word	0x00000004
        /*0cf8*/ 	.word	0x00038860
        /*0cfc*/ 	.short	0x010a
        /*0cfe*/ 	.byte	0x3f
	.zero		1


	//   ....[74]....
        /*0d00*/ 	.word	0x0001a8d0
        /*0d04*/ 	.word	0x00000004
        /*0d08*/ 	.word	0x00038820
        /*0d0c*/ 	.short	0x010a
        /*0d0e*/ 	.byte	0x3f
	.zero		1


	//   ....[75]....
        /*0d10*/ 	.word	0x0001aa70
        /*0d14*/ 	.word	0x00000005
        /*0d18*/ 	.word	0x00038840
        /*0d1c*/ 	.short	0x010a
        /*0d1e*/ 	.byte	0x3f
	.zero		1


	//   ....[76]....
        /*0d20*/ 	.word	0x0001aac0
        /*0d24*/ 	.word	0x0000001b
        /*0d28*/ 	.word	0x00038840
        /*0d2c*/ 	.short	0x010a
        /*0d2e*/ 	.byte	0x3f
	.zero		1


	//   ....[77]....
        /*0d30*/ 	.word	0x0001ab10
        /*0d34*/ 	.word	0x00000005
        /*0d38*/ 	.word	0x00038860
        /*0d3c*/ 	.short	0x010a
        /*0d3e*/ 	.byte	0x3f
	.zero		1


	//----- nvinfo : EIATTR_NUM_MBARRIERS
	.align		4
.L_533:
        /*0d40*/ 	.byte	0x03, 0x38
        /*0d42*/ 	.short	0x0016


	//----- nvinfo : EIATTR_EXIT_INSTR_OFFSETS
	.align		4
        /*0d44*/ 	.byte	0x04, 0x1c
        /*0d46*/ 	.short	(.L_535 - .L_534)


	//   ....[0]....
.L_534:
        /*0d48*/ 	.word	0x00000990


	//   ....[1]....
        /*0d4c*/ 	.word	0x00011710


	//   ....[2]....
        /*0d50*/ 	.word	0x00017210


	//----- nvinfo : EIATTR_MAX_THREADS
	.align		4
.L_535:
        /*0d54*/ 	.byte	0x04, 0x05
        /*0d56*/ 	.short	(.L_537 - .L_536)
.L_536:
        /*0d58*/ 	.word	0x00000180
        /*0d5c*/ 	.word	0x00000001
        /*0d60*/ 	.word	0x00000001


	//----- nvinfo : EIATTR_CRS_STACK_SIZE
	.align		4
.L_537:
        /*0d64*/ 	.byte	0x04, 0x1e
        /*0d66*/ 	.short	(.L_539 - .L_538)
.L_538:
        /*0d68*/ 	.word	0x00000000


	//----- nvinfo : EIATTR_CBANK_PARAM_SIZE
	.align		4
.L_539:
        /*0d6c*/ 	.byte	0x03, 0x19
        /*0d6e*/ 	.short	0x0af0


	//----- nvinfo : EIATTR_PARAM_CBANK
	.align		4
        /*0d70*/ 	.byte	0x04, 0x0a
        /*0d72*/ 	.short	(.L_541 - .L_540)
	.align		4
.L_540:
        /*0d74*/ 	.word	index@(.nv.constant0._ZN7cutlass13device_kernelIN5flash11enable_sm90INS1_16FlashAttnFwdSm90INS1_25CollectiveMainloopFwdSm90ILi2EN4cute5tupleIJNS5_1CILi1EEES8_S8_EEENS6_IJNS7_ILi128EEENS7_ILi80EEENS7_ILi256EEEEEELi256ENS_6half_tEfNS_4arch4Sm90ELb1ELb0ELb0ELb1ELb1ELb0ELb0ELb1ELb1ELb1ELb0ELb0EEENS1_21CollectiveEpilogueFwdINS6_IJSA_SC_SB_EEES9_SE_SG_Li256ELb1ELb1ELb0ELb0EEENS1_36VarlenDynamicPersistentTileSchedulerILi128ELi80ELi256ELi128ELb0ELb1ELb1ELb1ELb1ELb1EEEEEEEEEvNT_6ParamsE)
        /*0d78*/ 	.short	0x0210
        /*0d7a*/ 	.short	0x0af0


	//----- nvinfo : EIATTR_SW_WAR
	.align		4
.L_541:
        /*0d7c*/ 	.byte	0x04, 0x36
        /*0d7e*/ 	.short	(.L_543 - .L_542)
.L_542:
        /*0d80*/ 	.word	0x00000008
.L_543:


//--------------------- .nv.info._ZN7cutlass13device_kernelIN5flash11enable_sm90INS1_16FlashAttnFwdSm90INS1_25CollectiveMainloopFwdSm90ILi2EN4cute5tupleIJNS5_1CILi1EEES8_S8_EEENS6_IJNS7_ILi128EEENS7_ILi80EEENS7_ILi256EEEEEELi256ENS_6half_tEfNS_4arch4Sm90ELb1ELb0ELb0ELb1ELb1ELb1ELb0ELb1ELb1ELb1ELb0ELb0EEENS1_21CollectiveEpilogueFwdINS6_IJSA_SC_SB_EEES9_SE_SG_Li256ELb1ELb1ELb0ELb0EEENS1_36VarlenDynamicPersistentTileSchedulerILi128ELi80ELi256ELi128ELb0ELb1ELb1ELb1ELb1ELb1EEEEEEEEEvNT_6ParamsE --------------------------
	.section	.nv.info._ZN7cutlass13device_kernelIN5flash11enable_sm90INS1_16FlashAttnFwdSm90INS1_25CollectiveMainloopFwdSm90ILi2EN4cute5tupleIJNS5_1CILi1EEES8_S8_EEENS6_IJNS7_ILi128EEENS7_ILi80EEENS7_ILi256EEEEEELi256ENS_6half_tEfNS_4arch4Sm90ELb1ELb0ELb0ELb1ELb1ELb1ELb0ELb1ELb1ELb1ELb0ELb0EEENS1_21CollectiveEpilogueFwdINS6_IJSA_SC_SB_EEES9_SE_SG_Li256ELb1ELb1ELb0ELb0EEENS1_36VarlenDynamicPersistentTileSchedulerILi128ELi80ELi256ELi128ELb0ELb1ELb1ELb1ELb1ELb1EEEEEEEEEvNT_6ParamsE,"",@"SHT_CUDA_INFO"
	.sectionflags	@""
	.align	4


	//----- nvinfo : EIATTR_CUDA_API_VERSION
	.align		4
        /*0000*/ 	.byte	0x04, 0x37
        /*0002*/ 	.short	(.L_545 - .L_544)
.L_544:
        /*0004*/ 	.word	0x00000082


	//----- nvinfo : EIATTR_KPARAM_INFO
	.align		4
.L_545:
        /*0008*/ 	.byte	0x04, 0x17
        /*000a*/ 	.short	(.L_547 - .L_546)
.L_546:
        /*000c*/ 	.word	0x00000000
        /*0010*/ 	.short	0x0000
        /*0012*/ 	.short	0x0070
        /*0014*/ 	.byte	0x00, 0xf0, 0x01, 0x2a


	//----- nvinfo : EIATTR_SPARSE_MMA_MASK
	.align		4
.L_547:
        /*0018*/ 	.byte	0x03, 0x50
        /*001a*/ 	.short	0x0000


	//----- nvinfo : EIATTR_MAXREG_COUNT
	.align		4
        /*001c*/ 	.byte	0x03, 0x1b
        /*001e*/ 	.short	0x00a8


	//----- nvinfo : EIATTR_NUM_BARRIERS
	.align		4
        /*0020*/ 	.byte	0x02, 0x4c
        /*0022*/ 	.byte	0x10
	.zero		1


	//----- nvinfo : EIATTR_EXTERNS
	.align		4
        /*0024*/ 	.byte	0x04, 0x0f
        /*0026*/ 	.short	(.L_549 - .L_548)


	//   ....[0]....
	.align		4
.L_548:
        /*0028*/ 	.word	index@(__assertfail)


	//----- nvinfo : EIATTR_ANNOTATIONS
	.align		4
.L_549:
        /*002c*/ 	.byte	0x04, 0x55
        /*002e*/ 	.short	(.L_551 - .L_550)


	//   ....[0]....
.L_550:
        /* <DEDUP_REMOVED lines=66> */


	//----- nvinfo : EIATTR_MERCURY_ISA_VERSION
	.align		4
.L_551:
        /*0440*/ 	.byte	0x03, 0x5f
        /*0442*/ 	.short	0x0101


	//----- nvinfo : EIATTR_UNUSED_LOAD_BYTE_OFFSET
	.align		4
        /*0444*/ 	.byte	0x04, 0x44
        /*0446*/ 	.short	(.L_553 - .L_552)


	//   ....[0]....
.L_552:
        /*0448*/ 	.word	0x00000a30
        /*044c*/ 	.word	0x0000fff0


	//   ....[1]....
        /*0450*/ 	.word	0x000242b0
        /*0454*/ 	.word	0x0000fff0


	//----- nvinfo : EIATTR_INT_WARP_WIDE_INSTR_OFFSETS
	.align		4
.L_553:
        /*0458*/ 	.byte	0x04, 0x31
        /*045a*/ 	.short	(.L_555 - .L_554)


	//   ....[0]....
.L_554:
        /*045c*/ 	.word	0x00000130


	//   ....[1]....
        /*0460*/ 	.word	0x00000170


	//   ....[2]....
        /*0464*/ 	.word	0x000001e0


	//   ....[3]....
        /*0468*/ 	.word	0x0002a080


	//   ....[4]....
        /*046c*/ 	.word	0x0002a120


	//   ....[5]....
        /*0470*/ 	.word	0x0002d1d0


	//   ....[6]....
        /*0474*/ 	.word	0x0002d270


	//----- nvinfo : EIATTR_COOP_GROUP_MASK_REGIDS
	.align		4
.L_555:
        /*0478*/ 	.byte	0x04, 0x29
        /*047a*/ 	.short	(.L_557 - .L_556)


	//   ....[0]....
.L_556:
        /*047c*/ 	.word	0xffffffff


	//   ....[1]....
        /*0480*/ 	.word	0xffffffff


	//   ....[2]....
        /*0484*/ 	.word	0xffffffff


	//   ....[3]....
        /*0488*/ 	.word	0xffffffff


	//   ....[4]....
        /*048c*/ 	.word	0xffffffff


	//   ....[5]....
        /*0490*/ 	.word	0xffffffff


	//   ....[6]....
        /*0494*/ 	.word	0xffffffff


	//   ....[7]....
        /*0498*/ 	.word	0xffffffff


	//   ....[8]....
        /*049c*/ 	.word	0xffffffff


	//   ....[9]....
        /*04a0*/ 	.word	0xffffffff


	//   ....[10]....
        /*04a4*/ 	.word	0xffffffff


	//   ....[11]....
        /*04a8*/ 	.word	0xffffffff


	//   ....[12]....
        /*04ac*/ 	.word	0xffffffff


	//   ....[13]....
        /*04b0*/ 	.word	0xffffffff


	//   ....[14]....
        /*04b4*/ 	.word	0xffffffff


	//   ....[15]....
        /*04b8*/ 	.word	0xffffffff


	//   ....[16]....
        /*04bc*/ 	.word	0xffffffff


	//   ....[17]....
        /*04c0*/ 	.word	0xffffffff


	//   ....[18]....
        /*04c4*/ 	.word	0xffffffff


	//   ....[19]....
        /*04c8*/ 	.word	0xffffffff


	//   ....[20]....
        /*04cc*/ 	.word	0xffffffff


	//   ....[21]....
        /*04d0*/ 	.word	0xffffffff


	//   ....[22]....
        /*04d4*/ 	.word	0xffffffff


	//   ....[23]....
        /*04d8*/ 	.word	0xffffffff


	//   ....[24]....
        /*04dc*/ 	.word	0xffffffff


	//   ....[25]....
        /*04e0*/ 	.word	0xffffffff


	//   ....[26]....
        /*04e4*/ 	.word	0xffffffff


	//   ....[27]....
        /*04e8*/ 	.word	0xffffffff


	//   ....[28]....
        /*04ec*/ 	.word	0xffffffff


	//   ....[29]....
        /*04f0*/ 	.word	0xffffffff


	//   ....[30]....
        /*04f4*/ 	.word	0xffffffff


	//   ....[31]....
        /*04f8*/ 	.word	0xffffffff


	//   ....[32]....
        /*04fc*/ 	.word	0xffffffff


	//   ....[33]....
        /*0500*/ 	.word	0xffffffff


	//   ....[34]....
        /*0504*/ 	.word	0xffffffff


	//   ....[35]....
        /*0508*/ 	.word	0xffffffff


	//   ....[36]....
        /*050c*/ 	.word	0xffffffff


	//   ....[37]....
        /*0510*/ 	.word	0xffffffff


	//   ....[38]....
        /*0514*/ 	.word	0xffffffff


	//   ....[39]....
        /*0518*/ 	.word	0xffffffff


	//   ....[40]....
        /*051c*/ 	.word	0xffffffff


	//   ....[41]....
        /*0520*/ 	.word	0xffffffff


	//   ....[42]....
        /*0524*/ 	.word	0xffffffff


	//   ....[43]....
        /*0528*/ 	.word	0xffffffff


	//   ....[44]....
        /*052c*/ 	.word	0xffffffff


	//   ....[45]....
        /*0530*/ 	.word	0xffffffff


	//   ....[46]....
        /*0534*/ 	.word	0xffffffff


	//   ....[47]....
        /*0538*/ 	.word	0xffffffff


	//   ....[48]....
        /*053c*/ 	.word	0xffffffff


	//   ....[49]....
        /*0540*/ 	.word	0xffffffff


	//   ....[50]....
        /*0544*/ 	.word	0xffffffff


	//   ....[51]....
        /*0548*/ 	.word	0xffffffff


	//   ....[52]....
        /*054c*/ 	.word	0xffffffff


	//   ....[53]....
        /*0550*/ 	.word	0xffffffff


	//   ....[54]....
        /*0554*/ 	.word	0xffffffff


	//   ....[55]....
        /*0558*/ 	.word	0xffffffff


	//   ....[56]....
        /*055c*/ 	.word	0xffffffff


	//   ....[57]....
        /*0560*/ 	.word	0xffffffff


	//   ....[58]....
        /*0564*/ 	.word	0xffffffff


	//   ....[59]....
        /*0568*/ 	.word	0xffffffff


	//   ....[60]....
        /*056c*/ 	.word	0xffffffff


	//   ....[61]....
        /*0570*/ 	.word	0xffffffff


	//   ....[62]....
        /*0574*/ 	.word	0xffffffff


	//   ....[63]....
        /*0578*/ 	.word	0xffffffff


	//   ....[64]....
        /*057c*/ 	.word	0xffffffff


	//   ....[65]....
        /*0580*/ 	.word	0xffffffff


	//   ....[66]....
        /*0584*/ 	.word	0xffffffff


	//   ....[67]....
        /*0588*/ 	.word	0xffffffff


	//   ....[68]....
        /*058c*/ 	.word	0xffffffff


	//   ....[69]....
        /*0590*/ 	.word	0xffffffff


	//   ....[70]....
        /*0594*/ 	.word	0xffffffff


	//   ....[71]....
        /*0598*/ 	.word	0xffffffff


	//   ....[72]....
        /*059c*/ 	.word	0xffffffff


	//   ....[73]....
        /*05a0*/ 	.word	0xffffffff


	//   ....[74]....
        /*05a4*/ 	.word	0xffffffff


	//   ....[75]....
        /*05a8*/ 	.word	0xffffffff


	//   ....[76]....
        /*05ac*/ 	.word	0xffffffff


	//   ....[77]....
        /*05b0*/ 	.word	0xffffffff


	//   ....[78]....
        /*05b4*/ 	.word	0xffffffff


	//   ....[79]....
        /*05b8*/ 	.word	0xffffffff


	//   ....[80]....
        /*05bc*/ 	.word	0xffffffff


	//   ....[81]....
        /*05c0*/ 	.word	0xffffffff


	//   ....[82]....
        /*05c4*/ 	.word	0xffffffff


	//   ....[83]....
        /*05c8*/ 	.word	0xffffffff


	//   ....[84]....
        /*05cc*/ 	.word	0xffffffff


	//   ....[85]....
        /*05d0*/ 	.word	0xffffffff


	//   ....[86]....
        /*05d4*/ 	.word	0xffffffff


	//   ....[87]....
        /*05d8*/ 	.word	0xffffffff


	//   ....[88]....
        /*05dc*/ 	.word	0xffffffff


	//   ....[89]....
        /*05e0*/ 	.word	0xffffffff


	//   ....[90]....
        /*05e4*/ 	.word	0xffffffff


	//   ....[91]....
        /*05e8*/ 	.word	0xffffffff


	//   ....[92]....
        /*05ec*/ 	.word	0xffffffff


	//   ....[93]....
        /*05f0*/ 	.word	0xffffffff


	//   ....[94]....
        /*05f4*/ 	.word	0xffffffff


	//   ....[95]....
        /*05f8*/ 	.word	0xffffffff


	//   ....[96]....
        /*05fc*/ 	.word	0xffffffff


	//   ....[97]....
        /*0600*/ 	.word	0xffffffff


	//   ....[98]....
        /*0604*/ 	.word	0xffffffff


	//   ....[99]....
        /*0608*/ 	.word	0xffffffff


	//   ....[100]....
        /*060c*/ 	.word	0xffffffff


	//   ....[101]....
        /*0610*/ 	.word	0xffffffff


	//   ....[102]....
        /*0614*/ 	.word	0xffffffff


	//   ....[103]....
        /*0618*/ 	.word	0xffffffff


	//   ....[104]....
        /*061c*/ 	.word	0xffffffff


	//   ....[105]....
        /*0620*/ 	.word	0xffffffff


	//   ....[106]....
        /*0624*/ 	.word	0xffffffff


	//   ....[107]....
        /*0628*/ 	.word	0xffffffff


	//   ....[108]....
        /*062c*/ 	.word	0xffffffff


	//   ....[109]....
        /*0630*/ 	.word	0xffffffff


	//   ....[110]....
        /*0634*/ 	.word	0xffffffff


	//   ....[111]....
        /*0638*/ 	.word	0xffffffff


	//   ....[112]....
        /*063c*/ 	.word	0xffffffff


	//   ....[113]....
        /*0640*/ 	.word	0xffffffff


	//   ....[114]....
        /*0644*/ 	.word	0xffffffff


	//   ....[115]....
        /*0648*/ 	.word	0xffffffff


	//   ....[116]....
        /*064c*/ 	.word	0xffffffff


	//   ....[117]....
        /*0650*/ 	.word	0xffffffff


	//   ....[118]....
        /*0654*/ 	.word	0xffffffff


	//   ....[119]....
        /*0658*/ 	.word	0xffffffff


	//   ....[120]....
        /*065c*/ 	.word	0xffffffff


	//   ....[121]....
        /*0660*/ 	.word	0xffffffff


	//   ....[122]....
        /*0664*/ 	.word	0xffffffff


	//   ....[123]....
        /*0668*/ 	.word	0xffffffff


	//   ....[124]....
        /*066c*/ 	.word	0xffffffff


	//   ....[125]....
        /*0670*/ 	.word	0xffffffff


	//   ....[126]....
        /*0674*/ 	.word	0xffffffff


	//   ....[127]....
        /*0678*/ 	.word	0xffffffff


	//   ....[128]....
        /*067c*/ 	.word	0xffffffff


	//   ....[129]....
        /*0680*/ 	.word	0xffffffff


	//   ....[130]....
        /*0684*/ 	.word	0xffffffff


	//   ....[131]....
        /*0688*/ 	.word	0xffffffff


	//   ....[132]....
        /*068c*/ 	.word	0xffffffff


	//   ....[133]....
        /*0690*/ 	.word	0xffffffff


	//   ....[134]....
        /*0694*/ 	.word	0xffffffff


	//   ....[135]....
        /*0698*/ 	.word	0xffffffff


	//   ....[136]....
        /*069c*/ 	.word	0xffffffff


	//   ....[137]....
        /*06a0*/ 	.word	0xffffffff


	//   ....[138]....
        /*06a4*/ 	.word	0xffffffff


	//   ....[139]....
        /*06a8*/ 	.word	0xffffffff


	//   ....[140]....
        /*06ac*/ 	.word	0xffffffff


	//   ....[141]....
        /*06b0*/ 	.word	0xffffffff


	//   ....[142]....
        /*06b4*/ 	.word	0xffffffff


	//   ....[143]....
        /*06b8*/ 	.word	0xffffffff


	//   ....[144]....
        /*06bc*/ 	.word	0xffffffff


	//   ....[145]....
        /*06c0*/ 	.word	0xffffffff


	//   ....[146]....
        /*06c4*/ 	.word	0xffffffff


	//   ....[147]....
        /*06c8*/ 	.word	0xffffffff


	//   ....[148]....
        /*06cc*/ 	.word	0xffffffff


	//   ....[149]....
        /*06d0*/ 	.word	0xffffffff


	//   ....[150]....
        /*06d4*/ 	.word	0xffffffff


	//   ....[151]....
        /*06d8*/ 	.word	0xffffffff


	//   ....[152]....
        /*06dc*/ 	.word	0xffffffff


	//   ....[153]....
        /*06e0*/ 	.word	0xffffffff


	//   ....[154]....
        /*06e4*/ 	.word	0xffffffff


	//   ....[155]....
        /*06e8*/ 	.word	0xffffffff


	//   ....[156]....
        /*06ec*/ 	.word	0xffffffff


	//   ....[157]....
        /*06f0*/ 	.word	0xffffffff


	//   ....[158]....
        /*06f4*/ 	.word	0xffffffff


	//   ....[159]....
        /*06f8*/ 	.word	0xffffffff


	//   ....[160]....
        /*06fc*/ 	.word	0xffffffff


	//   ....[161]....
        /*0700*/ 	.word	0xffffffff


	//   ....[162]....
        /*0704*/ 	.word	0xffffffff


	//   ....[163]....
        /*0708*/ 	.word	0xffffffff


	//   ....[164]....
        /*070c*/ 	.word	0xffffffff


	//   ....[165]....
        /*0710*/ 	.word	0xffffffff


	//   ....[166]....
        /*0714*/ 	.word	0xffffffff


	//   ....[167]....
        /*0718*/ 	.word	0xffffffff


	//   ....[168]....
        /*071c*/ 	.word	0xffffffff


	//   ....[169]....
        /*0720*/ 	.word	0xffffffff


	//   ....[170]....
        /*0724*/ 	.word	0xffffffff


	//   ....[171]....
        /*0728*/ 	.word	0xffffffff


	//   ....[172]....
        /*072c*/ 	.word	0xffffffff


	//   ....[173]....
        /*0730*/ 	.word	0xffffffff


	//   ....[174]....
        /*0734*/ 	.word	0xffffffff


	//   ....[175]....
        /*0738*/ 	.word	0xffffffff


	//   ....[176]....
        /*073c*/ 	.word	0xffffffff


	//   ....[177]....
        /*0740*/ 	.word	0xffffffff


	//   ....[178]....
        /*0744*/ 	.word	0xffffffff


	//   ....[179]....
        /*0748*/ 	.word	0xffffffff


	//   ....[180]....
        /*074c*/ 	.word	0xffffffff


	//   ....[181]....
        /*0750*/ 	.word	0xffffffff


	//   ....[182]....
        /*0754*/ 	.word	0xffffffff


	//   ....[183]....
        /*0758*/ 	.word	0xffffffff


	//   ....[184]....
        /*075c*/ 	.word	0xffffffff


	//   ....[185]....
        /*0760*/ 	.word	0xffffffff


	//   ....[186]....
        /*0764*/ 	.word	0xffffffff


	//   ....[187]....
        /*0768*/ 	.word	0xffffffff


	//   ....[188]....
        /*076c*/ 	.word	0xffffffff


	//   ....[189]....
        /*0770*/ 	.word	0xffffffff


	//   ....[190]....
        /*0774*/ 	.word	0xffffffff


	//   ....[191]....
        /*0778*/ 	.word	0xffffffff


	//   ....[192]....
        /*077c*/ 	.word	0xffffffff


	//   ....[193]....
        /*0780*/ 	.word	0xffffffff


	//   ....[194]....
        /*0784*/ 	.word	0xffffffff


	//   ....[195]....
        /*0788*/ 	.word	0x0500000f


	//   ....[196]....
        /*078c*/ 	.word	0x0500000f


	//   ....[197]....
        /*0790*/ 	.word	0x0500000f


	//   ....[198]....
        /*0794*/ 	.word	0x0500000f


	//   ....[199]....
        /*0798*/ 	.word	0x0500000f


	//   ....[200]....
        /*079c*/ 	.word	0x0500000f


	//   ....[201]....
        /*07a0*/ 	.word	0x0500000f


	//   ....[202]....
        /*07a4*/ 	.word	0x0500000f


	//   ....[203]....
        /*07a8*/ 	.word	0x0500000f


	//   ....[204]....
        /*07ac*/ 	.word	0x0500000f


	//   ....[205]....
        /*07b0*/ 	.word	0x0500000f


	//   ....[206]....
        /*07b4*/ 	.word	0x0500000f


	//   ....[207]....
        /*07b8*/ 	.word	0x0500000f


	//   ....[208]....
        /*07bc*/ 	.word	0x0500000f


	//   ....[209]....
        /*07c0*/ 	.word	0x0500000f


	//   ....[210]....
        /*07c4*/ 	.word	0x0500000f


	//   ....[211]....
        /*07c8*/ 	.word	0x0500000f


	//   ....[212]....
        /*07cc*/ 	.word	0x0500000f


	//   ....[213]....
        /*07d0*/ 	.word	0x0500000f


	//   ....[214]....
        /*07d4*/ 	.word	0x0500000f


	//   ....[215]....
        /*07d8*/ 	.word	0x0500000f


	//   ....[216]....
        /*07dc*/ 	.word	0x0500000f


	//   ....[217]....
        /*07e0*/ 	.word	0x0500000f


	//   ....[218]....
        /*07e4*/ 	.word	0x0500000f


	//   ....[219]....
        /*07e8*/ 	.word	0x0500000f


	//   ....[220]....
        /*07ec*/ 	.word	0x0500000f


	//   ....[221]....
        /*07f0*/ 	.word	0x0500000f


	//   ....[222]....
        /*07f4*/ 	.word	0x0500000f


	//   ....[223]....
        /*07f8*/ 	.word	0x0500000f


	//   ....[224]....
        /*07fc*/ 	.word	0x0500000f


	//   ....[225]....
        /*0800*/ 	.word	0x0500000f


	//   ....[226]....
        /*0804*/ 	.word	0x0500000f


	//   ....[227]....
        /*0808*/ 	.word	0x0500000f


	//   ....[228]....
        /*080c*/ 	.word	0x0500000f


	//   ....[229]....
        /*0810*/ 	.word	0x0500000f


	//   ....[230]....
        /*0814*/ 	.word	0x0500000f


	//   ....[231]....
        /*0818*/ 	.word	0x0500000f


	//   ....[232]....
        /*081c*/ 	.word	0x0500000f


	//   ....[233]....
        /*0820*/ 	.word	0x0500000f


	//   ....[234]....
        /*0824*/ 	.word	0x0500000f


	//   ....[235]....
        /*0828*/ 	.word	0x0500000f


	//   ....[236]....
        /*082c*/ 	.word	0x0500000f


	//   ....[237]....
        /*0830*/ 	.word	0x0500000f


	//   ....[238]....
        /*0834*/ 	.word	0x0500000f


	//   ....[239]....
        /*0838*/ 	.word	0x0500000f


	//   ....[240]....
        /*083c*/ 	.word	0x0500000f


	//   ....[241]....
        /*0840*/ 	.word	0x0500000f


	//   ....[242]....
        /*0844*/ 	.word	0x0500000f


	//   ....[243]....
        /*0848*/ 	.word	0x0500000f


	//   ....[244]....
        /*084c*/ 	.word	0x0500000f


	//   ....[245]....
        /*0850*/ 	.word	0x0500000f


	//   ....[246]....
        /*0854*/ 	.word	0x0500000f


	//   ....[247]....
        /*0858*/ 	.word	0x0500000f


	//   ....[248]....
        /*085c*/ 	.word	0x0500000f


	//   ....[249]....
        /*0860*/ 	.word	0x0500000f


	//   ....[250]....
        /*0864*/ 	.word	0x0500000f


	//   ....[251]....
        /*0868*/ 	.word	0x0500000f


	//   ....[252]....
        /*086c*/ 	.word	0x0500000f


	//   ....[253]....
        /*0870*/ 	.word	0x0500000f


	//   ....[254]....
        /*0874*/ 	.word	0x0500000f


	//   ....[255]....
        /*0878*/ 	.word	0x0500000f


	//   ....[0]....
        /*087c*/ 	.word	0x0500000f


	//   ....[1]....
        /*0880*/ 	.word	0x0500000f


	//   ....[2]....
        /*0884*/ 	.word	0x0500000f


	//   ....[3]....
        /*0888*/ 	.word	0x0500000f


	//   ....[4]....
        /*088c*/ 	.word	0x0500000f


	//   ....[5]....
        /*0890*/ 	.word	0x0500000f


	//   ....[6]....
        /*0894*/ 	.word	0x0500000f


	//   ....[7]....
        /*0898*/ 	.word	0x0500000f


	//   ....[8]....
        /*089c*/ 	.word	0x0500000f


	//   ....[9]....
        /*08a0*/ 	.word	0x0500000f


	//   ....[10]....
        /*08a4*/ 	.word	0x0500000f


	//   ....[11]....
        /*08a8*/ 	.word	0x0500000f


	//   ....[12]....
        /*08ac*/ 	.word	0x0500000f


	//   ....[13]....
        /*08b0*/ 	.word	0x0500000f


	//   ....[14]....
        /*08b4*/ 	.word	0x0500000f


	//   ....[15]....
        /*08b8*/ 	.word	0x0500000f


	//   ....[16]....
        /*08bc*/ 	.word	0x0500000f


	//   ....[17]....
        /*08c0*/ 	.word	0x0500000f


	//   ....[18]....
        /*08c4*/ 	.word	0x0500000f


	//   ....[19]....
        /*08c8*/ 	.word	0x0500000f


	//   ....[20]....
        /*08cc*/ 	.word	0x0500000f


	//   ....[21]....
        /*08d0*/ 	.word	0x0500000f


	//   ....[22]....
        /*08d4*/ 	.word	0x0500000f


	//   ....[23]....
        /*08d8*/ 	.word	0x0500000f


	//   ....[24]....
        /*08dc*/ 	.word	0x0500000f


	//   ....[25]....
        /*08e0*/ 	.word	0x0500000f


	//   ....[26]....
        /*08e4*/ 	.word	0x0500000f


	//   ....[27]....
        /*08e8*/ 	.word	0x0500000f


	//   ....[28]....
        /*08ec*/ 	.word	0x0500000f


	//   ....[29]....
        /*08f0*/ 	.word	0x0500000f


	//   ....[30]....
        /*08f4*/ 	.word	0x0500000f


	//   ....[31]....
        /*08f8*/ 	.word	0x0500000f


	//   ....[32]....
        /*08fc*/ 	.word	0x0500000f


	//   ....[33]....
        /*0900*/ 	.word	0x0500000f


	//   ....[34]....
        /*0904*/ 	.word	0x0500000f


	//   ....[35]....
        /*0908*/ 	.word	0x0500000f


	//   ....[36]....
        /*090c*/ 	.word	0x0500000f


	//   ....[37]....
        /*0910*/ 	.word	0x0500000f


	//   ....[38]....
        /*0914*/ 	.word	0x0500000f


	//   ....[39]....
        /*0918*/ 	.word	0x0500000f


	//   ....[40]....
        /*091c*/ 	.word	0x0500000f


	//   ....[41]....
        /*0920*/ 	.word	0x0500000f


	//   ....[42]....
        /*0924*/ 	.word	0x0500000f


	//   ....[43]....
        /*0928*/ 	.word	0x0500000f


	//   ....[44]....
        /*092c*/ 	.word	0x0500000f


	//   ....[45]....
        /*0930*/ 	.word	0x0500000f


	//   ....[46]....
        /*0934*/ 	.word	0x0500000f


	//   ....[47]....
        /*0938*/ 	.word	0x0500000f


	//   ....[48]....
        /*093c*/ 	.word	0x0500000f


	//   ....[49]....
        /*0940*/ 	.word	0x0500000f


	//   ....[50]....
        /*0944*/ 	.word	0x0500000f


	//   ....[51]....
        /*0948*/ 	.word	0x0500000f


	//   ....[52]....
        /*094c*/ 	.word	0x0500000f


	//   ....[53]....
        /*0950*/ 	.word	0x0500000f


	//   ....[54]....
        /*0954*/ 	.word	0x0500000f


	//   ....[55]....
        /*0958*/ 	.word	0x0500000f


	//   ....[56]....
        /*095c*/ 	.word	0x0500000f


	//   ....[57]....
        /*0960*/ 	.word	0x0500000f


	//   ....[58]....
        /*0964*/ 	.word	0x0500000f


	//   ....[59]....
        /*0968*/ 	.word	0x0500000f


	//   ....[60]....
        /*096c*/ 	.word	0x0500000f


	//   ....[61]....
        /*0970*/ 	.word	0x0500000f


	//   ....[62]....
        /*0974*/ 	.word	0x0500000f


	//   ....[63]....
        /*0978*/ 	.word	0x0500000f


	//   ....[64]....
        /*097c*/ 	.word	0x0500000f


	//----- nvinfo : EIATTR_COOP_GROUP_INSTR_OFFSETS
	.align		4
.L_557:
        /*0980*/ 	.byte	0x04, 0x28
        /*0982*/ 	.short	(.L_559 - .L_558)


	//   ....[0]....
.L_558:
        /*0984*/ 	.word	0x00000060


	//   ....[1]....
        /*0988*/ 	.word	0x00000140


	//   ....[2]....
        /*098c*/ 	.word	0x00000190


	//   ....[3]....
        /*0990*/ 	.word	0x000003c0


	//   ....[4]....
        /*0994*/ 	.word	0x00000520


	//   ....[5]....
        /*0998*/ 	.word	0x00000640


	//   ....[6]....
        /*099c*/ 	.word	0x000007a0


	//   ....[7]....
        /*09a0*/ 	.word	0x00003610


	//   ....[8]....
        /*09a4*/ 	.word	0x00003620


	//   ....[9]....
        /*09a8*/ 	.word	0x00004410


	//   ....[10]....
        /*09ac*/ 	.word	0x00004420


	//   ....[11]....
        /*09b0*/ 	.word	0x000051a0


	//   ....[12]....
        /*09b4*/ 	.word	0x000051b0


	//   ....[13]....
        /*09b8*/ 	.word	0x00006c40


	//   ....[14]....
        /*09bc*/ 	.word	0x00006c50


	//   ....[15]....
        /*09c0*/ 	.word	0x00007b80


	//   ....[16]....
        /*09c4*/ 	.word	0x00007b90


	//   ....[17]....
        /*09c8*/ 	.word	0x00008bb0


	//   ....[18]....
        /*09cc*/ 	.word	0x00008bc0


	//   ....[19]....
        /*09d0*/ 	.word	0x00009d40


	//   ....[20]....
        /*09d4*/ 	.word	0x00009d50


	//   ....[21]....
        /*09d8*/ 	.word	0x00009f10


	//   ....[22]....
        /*09dc*/ 	.word	0x00009f20


	//   ....[23]....
        /*09e0*/ 	.word	0x0000a0f0


	//   ....[24]....
        /*09e4*/ 	.word	0x0000a100


	//   ....[25]....
        /*09e8*/ 	.word	0x0000a570


	//   ....[26]....
        /*09ec*/ 	.word	0x0000a580


	//   ....[27]....
        /*09f0*/ 	.word	0x0000a700


	//   ....[28]....
        /*09f4*/ 	.word	0x0000a720


	//   ....[29]....
        /*09f8*/ 	.word	0x0000a8b0


	//   ....[30]....
        /*09fc*/ 	.word	0x0000a8d0


	//   ....[31]....
        /*0a00*/ 	.word	0x0000b180


	//   ....[32]....
        /*0a04*/ 	.word	0x0000b990


	//   ....[33]....
        /*0a08*/ 	.word	0x0000b9a0


	//   ....[34]....
        /*0a0c*/ 	.word	0x0000b9b0


	//   ....[35]....
        /*0a10*/ 	.word	0x0000b9c0


	//   ....[36]....
        /*0a14*/ 	.word	0x0000bf40


	//   ....[37]....
        /*0a18*/ 	.word	0x0000bf50


	//   ....[38]....
        /*0a1c*/ 	.word	0x0000bf60


	//   ....[39]....
        /*0a20*/ 	.word	0x0000bf70


	//   ....[40]....
        /*0a24*/ 	.word	0x0000c4c0


	//   ....[41]....
        /*0a28*/ 	.word	0x0000c4d0


	//   ....[42]....
        /*0a2c*/ 	.word	0x0000c4e0


	//   ....[43]....
        /*0a30*/ 	.word	0x0000c4f0


	//   ....[44]....
        /*0a34*/ 	.word	0x0000ca60


	//   ....[45]....
        /*0a38*/ 	.word	0x0000ca70


	//   ....[46]....
        /*0a3c*/ 	.word	0x0000ca80


	//   ....[47]....
        /*0a40*/ 	.word	0x0000ca90


	//   ....[48]....
        /*0a44*/ 	.word	0x000100f0


	//   ....[49]....
        /*0a48*/ 	.word	0x00010100


	//   ....[50]....
        /*0a4c*/ 	.word	0x00010110


	//   ....[51]....
        /*0a50*/ 	.word	0x00010120


	//   ....[52]....
        /*0a54*/ 	.word	0x000105a0


	//   ....[53]....
        /*0a58*/ 	.word	0x000105b0


	//   ....[54]....
        /*0a5c*/ 	.word	0x000105c0


	//   ....[55]....
        /*0a60*/ 	.word	0x000105d0


	//   ....[56]....
        /*0a64*/ 	.word	0x00010a00


	//   ....[57]....
        /*0a68*/ 	.word	0x00010a10


	//   ....[58]....
        /*0a6c*/ 	.word	0x00010a20


	//   ....[59]....
        /*0a70*/ 	.word	0x00010a30


	//   ....[60]....
        /*0a74*/ 	.word	0x00010e80


	//   ....[61]....
        /*0a78*/ 	.word	0x00010e90


	//   ....[62]....
        /*0a7c*/ 	.word	0x00010ea0


	//   ....[63]....
        /*0a80*/ 	.word	0x00010eb0


	//   ....[64]....
        /*0a84*/ 	.word	0x00017c30


	//   ....[65]....
        /*0a88*/ 	.word	0x00018040


	//   ....[66]....
        /*0a8c*/ 	.word	0x00018080


	//   ....[67]....
        /*0a90*/ 	.word	0x00018130


	//   ....[68]....
        /*0a94*/ 	.word	0x000184d0


	//   ....[69]....
        /*0a98*/ 	.word	0x00018500


	//   ....[70]....
        /*0a9c*/ 	.word	0x0001cfa0


	//   ....[71]....
        /*0aa0*/ 	.word	0x0001d370


	//   ....[72]....
        /*0aa4*/ 	.word	0x0001d3c0


	//   ....[73]....
        /*0aa8*/ 	.word	0x0001d470


	//   ....[74]....
        /*0aac*/ 	.word	0x0001d9e0


	//   ....[75]....
        /*0ab0*/ 	.word	0x0001da50


	//   ....[76]....
        /*0ab4*/ 	.word	0x00022180


	//   ....[77]....
        /*0ab8*/ 	.word	0x00022190


	//   ....[78]....
        /*0abc*/ 	.word	0x000221c0


	//   ....[79]....
        /*0ac0*/ 	.word	0x000221d0


	//   ....[80]....
        /*0ac4*/ 	.word	0x00023740


	//   ....[81]....
        /*0ac8*/ 	.word	0x000237c0


	//   ....[82]....
        /*0acc*/ 	.word	0x000237e0


	//   ....[83]....
        /*0ad0*/ 	.word	0x000237f0


	//   ....[84]....
        /*0ad4*/ 	.word	0x000256e0


	//   ....[85]....
        /*0ad8*/ 	.word	0x00025720


	//   ....[86]....
        /*0adc*/ 	.word	0x00025750


	//   ....[87]....
        /*0ae0*/ 	.word	0x00025780


	//   ....[88]....
        /*0ae4*/ 	.word	0x00025df0


	//   ....[89]....
        /*0ae8*/ 	.word	0x00025e20


	//   ....[90]....
        /*0aec*/ 	.word	0x00025f70


	//   ....[91]....
        /*0af0*/ 	.word	0x00025f90


	//   ....[92]....
        /*0af4*/ 	.word	0x000260e0


	//   ....[93]....
        /*0af8*/ 	.word	0x00026100


	//   ....[94]....
        /*0afc*/ 	.word	0x00026260


	//   ....[95]....
        /*0b00*/ 	.word	0x00026280


	//   ....[96]....
        /*0b04*/ 	.word	0x00026c10


	//   ....[97]....
        /*0b08*/ 	.word	0x00026c30


	//   ....[98]....
        /*0b0c*/ 	.word	0x00026d90


	//   ....[99]....
        /*0b10*/ 	.word	0x00026db0


	//   ....[100]....
        /*0b14*/ 	.word	0x00026f00


	//   ....[101]....
        /*0b18*/ 	.word	0x00026f20


	//   ....[102]....
        /*0b1c*/ 	.word	0x00027080


	//   ....[103]....
        /*0b20*/ 	.word	0x000270a0


	//   ....[104]....
        /*0b24*/ 	.word	0x00027280


	//   ....[105]....
        /*0b28*/ 	.word	0x00027440


	//   ....[106]....
        /*0b2c*/ 	.word	0x00027470


	//   ....[107]....
        /*0b30*/ 	.word	0x000274a0


	//   ....[108]....
        /*0b34*/ 	.word	0x000274d0


	//   ....[109]....
        /*0b38*/ 	.word	0x00027500


	//   ....[110]....
        /*0b3c*/ 	.word	0x00027530


	//   ....[111]....
        /*0b40*/ 	.word	0x000276b0


	//   ....[112]....
        /*0b44*/ 	.word	0x000276e0


	//   ....[113]....
        /*0b48*/ 	.word	0x00027710


	//   ....[114]....
        /*0b4c*/ 	.word	0x00027740


	//   ....[115]....
        /*0b50*/ 	.word	0x00027770


	//   ....[116]....
        /*0b54*/ 	.word	0x000277a0


	//   ....[117]....
        /*0b58*/ 	.word	0x00027840


	//   ....[118]....
        /*0b5c*/ 	.word	0x000278a0


	//   ....[119]....
        /*0b60*/ 	.word	0x00027930


	//   ....[120]....
        /*0b64*/ 	.word	0x00028780


	//   ....[121]....
        /*0b68*/ 	.word	0x0002aca0


	//   ....[122]....
        /*0b6c*/ 	.word	0x0002ace0


	//   ....[123]....
        /*0b70*/ 	.word	0x0002ad10


	//   ....[124]....
        /*0b74*/ 	.word	0x0002ade0


	//   ....[125]....
        /*0b78*/ 	.word	0x0002ae10


	//   ....[126]....
        /*0b7c*/ 	.word	0x0002ae70


	//   ....[127]....
        /*0b80*/ 	.word	0x0002aeb0


	//   ....[128]....
        /*0b84*/ 	.word	0x0002af10


	//   ....[129]....
        /*0b88*/ 	.word	0x0002af30


	//   ....[130]....
        /*0b8c*/ 	.word	0x0002af60


	//   ....[131]....
        /*0b90*/ 	.word	0x0002b7b0


	//   ....[132]....
        /*0b94*/ 	.word	0x0002b7f0


	//   ....[133]....
        /*0b98*/ 	.word	0x0002b810


	//   ....[134]....
        /*0b9c*/ 	.word	0x0002b8b0


	//   ....[135]....
        /*0ba0*/ 	.word	0x0002b8c0


	//   ....[136]....
        /*0ba4*/ 	.word	0x0002b970


	//   ....[137]....
        /*0ba8*/ 	.word	0x0002b980


	//   ....[138]....
        /*0bac*/ 	.word	0x0002ba30


	//   ....[139]....
        /*0bb0*/ 	.word	0x0002ba40


	//   ....[140]....
        /*0bb4*/ 	.word	0x0002baf0


	//   ....[141]....
        /*0bb8*/ 	.word	0x0002bb00


	//   ....[142]....
        /*0bbc*/ 	.word	0x0002bbb0


	//   ....[143]....
        /*0bc0*/ 	.word	0x0002bbc0


	//   ....[144]....
        /*0bc4*/ 	.word	0x0002bc70


	//   ....[145]....
        /*0bc8*/ 	.word	0x0002bc80


	//   ....[146]....
        /*0bcc*/ 	.word	0x0002bcc0


	//   ....[147]....
        /*0bd0*/ 	.word	0x0002c500


	//   ....[148]....
        /*0bd4*/ 	.word	0x0002c540


	//   ....[149]....
        /*0bd8*/ 	.word	0x0002c570


	//   ....[150]....
        /*0bdc*/ 	.word	0x0002c630


	//   ....[151]....
        /*0be0*/ 	.word	0x0002c660


	//   ....[152]....
        /*0be4*/ 	.word	0x0002c6b0


	//   ....[153]....
        /*0be8*/ 	.word	0x0002c6e0


	//   ....[154]....
        /*0bec*/ 	.word	0x0002c730


	//   ....[155]....
        /*0bf0*/ 	.word	0x0002c760


	//   ....[156]....
        /*0bf4*/ 	.word	0x0002c7d0


	//   ....[157]....
        /*0bf8*/ 	.word	0x0002cad0


	//   ....[158]....
        /*0bfc*/ 	.word	0x0002cb00


	//   ....[159]....
        /*0c00*/ 	.word	0x0002cbc0


	//   ....[160]....
        /*0c04*/ 	.word	0x0002cbd0


	//   ....[161]....
        /*0c08*/ 	.word	0x0002cc80


	//   ....[162]....
        /*0c0c*/ 	.word	0x0002cc90


	//   ....[163]....
        /*0c10*/ 	.word	0x0002cd40


	//   ....[164]....
        /*0c14*/ 	.word	0x0002cd50


	//   ....[165]....
        /*0c18*/ 	.word	0x0002cd60


	//   ....[166]....
        /*0c1c*/ 	.word	0x0002ce10


	//   ....[167]....
        /*0c20*/ 	.word	0x0002d3d0


	//   ....[168]....
        /*0c24*/ 	.word	0x0002d410


	//   ....[169]....
        /*0c28*/ 	.word	0x0002d4b0


	//   ....[170]....
        /*0c2c*/ 	.word	0x0002d4e0


	//   ....[171]....
        /*0c30*/ 	.word	0x0002d570


	//   ....[172]....
        /*0c34*/ 	.word	0x0002d5a0


	//   ....[173]....
        /*0c38*/ 	.word	0x0002d630


	//   ....[174]....
        /*0c3c*/ 	.word	0x0002d660


	//   ....[175]....
        /*0c40*/ 	.word	0x0002d670


	//   ....[176]....
        /*0c44*/ 	.word	0x0002d700


	//   ....[177]....
        /*0c48*/ 	.word	0x0002db60


	//   ....[178]....
        /*0c4c*/ 	.word	0x0002db90


	//   ....[179]....
        /*0c50*/ 	.word	0x0002dbc0


	//   ....[180]....
        /*0c54*/ 	.word	0x0002dbf0


	//   ....[181]....
        /*0c58*/ 	.word	0x0002dc20


	//   ....[182]....
        /*0c5c*/ 	.word	0x0002dc50


	//   ....[183]....
        /*0c60*/ 	.word	0x0002dc80


	//   ....[184]....
        /*0c64*/ 	.word	0x0002dcb0


	//   ....[185]....
        /*0c68*/ 	.word	0x0002de40


	//   ....[186]....
        /*0c6c*/ 	.word	0x0002de70


	//   ....[187]....
        /*0c70*/ 	.word	0x0002dea0


	//   ....[188]....
        /*0c74*/ 	.word	0x0002ded0


	//   ....[189]....
        /*0c78*/ 	.word	0x0002df00


	//   ....[190]....
        /*0c7c*/ 	.word	0x0002df30


	//   ....[191]....
        /*0c80*/ 	.word	0x0002dff0


	//   ....[192]....
        /*0c84*/ 	.word	0x0002e010


	//   ....[193]....
        /*0c88*/ 	.word	0x0002e080


	//   ....[194]....
        /*0c8c*/ 	.word	0x0002e730


	//   ....[195]....
        /*0c90*/ 	.word	0x0002ea50


	//   ....[196]....
        /*0c94*/ 	.word	0x0002eae0


	//   ....[197]....
        /*0c98*/ 	.word	0x0002eb80


	//   ....[198]....
        /*0c9c*/ 	.word	0x0002ec10


	//   ....[199]....
        /*0ca0*/ 	.word	0x0002ecb0


	//   ....[200]....
        /*0ca4*/ 	.word	0x0002ed40


	//   ....[201]....
        /*0ca8*/ 	.word	0x0002ee30


	//   ....[202]....
        /*0cac*/ 	.word	0x0002eec0


	//   ....[203]....
        /*0cb0*/ 	.word	0x0002ef60


	//   ....[204]....
        /*0cb4*/ 	.word	0x0002eff0


	//   ....[205]....
        /*0cb8*/ 	.word	0x0002f090


	//   ....[206]....
        /*0cbc*/ 	.word	0x0002f120


	//   ....[207]....
        /*0cc0*/ 	.word	0x0002f210


	//   ....[208]....
        /*0cc4*/ 	.word	0x0002f2a0


	//   ....[209]....
        /*0cc8*/ 	.word	0x0002f340


	//   ....[210]....
        /*0ccc*/ 	.word	0x0002f3d0


	//   ....[211]....
        /*0cd0*/ 	.word	0x0002f470


	//   ....[212]....
        /*0cd4*/ 	.word	0x0002f500


	//   ....[213]....
        /*0cd8*/ 	.word	0x0002f5f0


	//   ....[214]....
        /*0cdc*/ 	.word	0x0002f680


	//   ....[215]....
        /*0ce0*/ 	.word	0x0002f6d0


	//   ....[216]....
        /*0ce4*/ 	.word	0x0002f720


	//   ....[217]....
        /*0ce8*/ 	.word	0x0002f7b0


	//   ....[218]....
        /*0cec*/ 	.word	0x0002f840


	//   ....[219]....
        /*0cf0*/ 	.word	0x0002f890


	//   ....[220]....
        /*0cf4*/ 	.word	0x0002f8e0


	//   ....[221]....
        /*0cf8*/ 	.word	0x0002f970


	//   ....[222]....
        /*0cfc*/ 	.word	0x0002fa00


	//   ....[223]....
        /*0d00*/ 	.word	0x0002fa50


	//   ....[224]....
        /*0d04*/ 	.word	0x0002faa0


	//   ....[225]....
        /*0d08*/ 	.word	0x0002fb30


	//   ....[226]....
        /*0d0c*/ 	.word	0x0002fbc0


	//   ....[227]....
        /*0d10*/ 	.word	0x0002fc10


	//   ....[228]....
        /*0d14*/ 	.word	0x0002fc60


	//   ....[229]....
        /*0d18*/ 	.word	0x0002fd40


	//   ....[230]....
        /*0d1c*/ 	.word	0x0002fdd0


	//   ....[231]....
        /*0d20*/ 	.word	0x0002fe20


	//   ....[232]....
        /*0d24*/ 	.word	0x0002fe70


	//   ....[233]....
        /*0d28*/ 	.word	0x0002ff00


	//   ....[234]....
        /*0d2c*/ 	.word	0x0002ff90


	//   ....[235]....
        /*0d30*/ 	.word	0x0002ffe0


	//   ....[236]....
        /*0d34*/ 	.word	0x00030030


	//   ....[237]....
        /*0d38*/ 	.word	0x000300c0


	//   ....[238]....
        /*0d3c*/ 	.word	0x00030150


	//   ....[239]....
        /*0d40*/ 	.word	0x000301a0


	//   ....[240]....
        /*0d44*/ 	.word	0x000301f0


	//   ....[241]....
        /*0d48*/ 	.word	0x00030280


	//   ....[242]....
        /*0d4c*/ 	.word	0x00030310


	//   ....[243]....
        /*0d50*/ 	.word	0x00030360


	//   ....[244]....
        /*0d54*/ 	.word	0x000303b0


	//   ....[245]....
        /*0d58*/ 	.word	0x000306b0


	//   ....[246]....
        /*0d5c*/ 	.word	0x00030990


	//   ....[247]....
        /*0d60*/ 	.word	0x00030a80


	//   ....[248]....
        /*0d64*/ 	.word	0x00030b50


	//   ....[249]....
        /*0d68*/ 	.word	0x00030cb0


	//   ....[250]....
        /*0d6c*/ 	.word	0x00030d00


	//   ....[251]....
        /*0d70*/ 	.word	0x00030e10


	//   ....[252]....
        /*0d74*/ 	.word	0x00030e70


	//   ....[253]....
        /*0d78*/ 	.word	0x00030f80


	//   ....[254]....
        /*0d7c*/ 	.word	0x00030fe0


	//   ....[255]....
        /*0d80*/ 	.word	0x000310e0


	//   ....[0]....
        /*0d84*/ 	.word	0x00031130


	//   ....[1]....
        /*0d88*/ 	.word	0x000311e0


	//   ....[2]....
        /*0d8c*/ 	.word	0x00031240


	//   ....[3]....
        /*0d90*/ 	.word	0x00031370


	//   ....[4]....
        /*0d94*/ 	.word	0x000313c0


	//   ....[5]....
        /*0d98*/ 	.word	0x00031500


	//   ....[6]....
        /*0d9c*/ 	.word	0x00031550


	//   ....[7]....
        /*0da0*/ 	.word	0x00031690


	//   ....[8]....
        /*0da4*/ 	.word	0x000316e0


	//   ....[9]....
        /*0da8*/ 	.word	0x00031820


	//   ....[10]....
        /*0dac*/ 	.word	0x00031870


	//   ....[11]....
        /*0db0*/ 	.word	0x000319b0


	//   ....[12]....
        /*0db4*/ 	.word	0x00031a00


	//   ....[13]....
        /*0db8*/ 	.word	0x00031b40


	//   ....[14]....
        /*0dbc*/ 	.word	0x00031b90


	//   ....[15]....
        /*0dc0*/ 	.word	0x00031cb0


	//   ....[16]....
        /*0dc4*/ 	.word	0x00031d00


	//   ....[17]....
        /*0dc8*/ 	.word	0x00031e30


	//   ....[18]....
        /*0dcc*/ 	.word	0x00031ee0


	//   ....[19]....
        /*0dd0*/ 	.word	0x00032070


	//   ....[20]....
        /*0dd4*/ 	.word	0x000320c0


	//   ....[21]....
        /*0dd8*/ 	.word	0x000321c0


	//   ....[22]....
        /*0ddc*/ 	.word	0x00032210


	//   ....[23]....
        /*0de0*/ 	.word	0x00032310


	//   ....[24]....
        /*0de4*/ 	.word	0x00032360


	//   ....[25]....
        /*0de8*/ 	.word	0x00032490


	//   ....[26]....
        /*0dec*/ 	.word	0x000324e0


	//   ....[27]....
        /*0df0*/ 	.word	0x000325d0


	//   ....[28]....
        /*0df4*/ 	.word	0x00032670


	//   ....[29]....
        /*0df8*/ 	.word	0x000327b0


	//   ....[30]....
        /*0dfc*/ 	.word	0x00032800


	//   ....[31]....
        /*0e00*/ 	.word	0x00032940


	//   ....[32]....
        /*0e04*/ 	.word	0x00032990


	//   ....[33]....
        /*0e08*/ 	.word	0x00032ad0


	//   ....[34]....
        /*0e0c*/ 	.word	0x00032b20


	//   ....[35]....
        /*0e10*/ 	.word	0x00032c60


	//   ....[36]....
        /*0e14*/ 	.word	0x00032cb0


	//   ....[37]....
        /*0e18*/ 	.word	0x00032da0


	//   ....[38]....
        /*0e1c*/ 	.word	0x00032e60


	//   ....[39]....
        /*0e20*/ 	.word	0x00033000


	//   ....[40]....
        /*0e24*/ 	.word	0x00033050


	//   ....[41]....
        /*0e28*/ 	.word	0x00033180


	//   ....[42]....
        /*0e2c*/ 	.word	0x000331d0


	//   ....[43]....
        /*0e30*/ 	.word	0x00033300


	//   ....[44]....
        /*0e34*/ 	.word	0x00033350


	//   ....[45]....
        /*0e38*/ 	.word	0x00033480


	//   ....[46]....
        /*0e3c*/ 	.word	0x000334d0


	//   ....[47]....
        /*0e40*/ 	.word	0x00033560


	//   ....[48]....
        /*0e44*/ 	.word	0x00033600


	//   ....[49]....
        /*0e48*/ 	.word	0x00033730


	//   ....[50]....
        /*0e4c*/ 	.word	0x000337a0


	//   ....[51]....
        /*0e50*/ 	.word	0x00033810


	//   ....[52]....
        /*0e54*/ 	.word	0x00033880


	//   ....[53]....
        /*0e58*/ 	.word	0x000338f0


	//   ....[54]....
        /*0e5c*/ 	.word	0x00033970


	//   ....[55]....
        /*0e60*/ 	.word	0x00033a00


	//   ....[56]....
        /*0e64*/ 	.word	0x00033a90


	//   ....[57]....
        /*0e68*/ 	.word	0x00033b00


	//   ....[58]....
        /*0e6c*/ 	.word	0x00033b70


	//   ....[59]....
        /*0e70*/ 	.word	0x00033be0


	//   ....[60]....
        /*0e74*/ 	.word	0x00033c60


	//   ....[61]....
        /*0e78*/ 	.word	0x00033cd0


	//   ....[62]....
        /*0e7c*/ 	.word	0x00033d70


	//   ....[63]....
        /*0e80*/ 	.word	0x00033e00


	//   ....[64]....
        /*0e84*/ 	.word	0x00033f20


	//----- nvinfo : EIATTR_REG_RECONFIG
	.align		4
.L_559:
        /*0e88*/ 	.byte	0x01, 0x54
	.zero		2


	//----- nvinfo : EIATTR_SYSCALL_OFFSETS
	.align		4
        /*0e8c*/ 	.byte	0x04, 0x46
        /*0e8e*/ 	.short	(.L_561 - .L_560)


	//   ....[0]....
.L_560:
        /*0e90*/ 	.word	0x00001950


	//   ....[1]....
        /*0e94*/ 	.word	0x00001aa0


	//   ....[2]....
        /*0e98*/ 	.word	0x0000b320


	//   ....[3]....
        /*0e9c*/ 	.word	0x0000b650


	//   ....[4]....
        /*0ea0*/ 	.word	0x0002a280


	//   ....[5]....
        /*0ea4*/ 	.word	0x0002a3d0


	//   ....[6]....
        /*0ea8*/ 	.word	0x0002a4c0


	//   ....[7]....
        /*0eac*/ 	.word	0x0002b3f0


	//----- nvinfo : EIATTR_MBARRIER_INSTR_OFFSETS
	.align		4
.L_561:
        /*0eb0*/ 	.byte	0x04, 0x39
        /*0eb2*/ 	.short	(.L_563 - .L_562)


	//   ....[0]....
.L_562:
        /*0eb4*/ 	.word	0x00000270
        /*0eb8*/ 	.word	0x000000ff
        /*0ebc*/ 	.word	0x00038800
        /*0ec0*/ 	.short	0x0100
        /*0ec2*/ 	.byte	0x08
	.zero		1


	//   ....[1]....
        /*0ec4*/ 	.word	0x00000280
        /*0ec8*/ 	.word	0x000000ff
        /*0ecc*/ 	.word	0x00038820
        /*0ed0*/ 	.short	0x0100
        /*0ed2*/ 	.byte	0x08
	.zero		1


	//   ....[2]....
        /*0ed4*/ 	.word	0x00000370
        /*0ed8*/ 	.word	0x000000ff
        /*0edc*/ 	.word	0x00038830
        /*0ee0*/ 	.short	0x0100
        /*0ee2*/ 	.byte	0x08
	.zero		1


	//   ....[3]....
        /*0ee4*/ 	.word	0x00000380
        /*0ee8*/ 	.word	0x000000ff
        /*0eec*/ 	.word	0x00038840
        /*0ef0*/ 	.short	0x0100
        /*0ef2*/ 	.byte	0x08
	.zero		1


	//   ....[4]....
        /*0ef4*/ 	.word	0x00000390
        /*0ef8*/ 	.word	0x000000ff
        /*0efc*/ 	.word	0x00038838
        /*0f00*/ 	.short	0x0100
        /*0f02*/ 	.byte	0x08
	.zero		1


	//   ....[5]....
        /*0f04*/ 	.word	0x000003a0
        /*0f08*/ 	.word	0x000000ff
        /*0f0c*/ 	.word	0x00038848
        /*0f10*/ 	.short	0x0100
        /*0f12*/ 	.byte	0x08
	.zero		1


	//   ....[6]....
        /*0f14*/ 	.word	0x000004d0
        /*0f18*/ 	.word	0x000000ff
        /*0f1c*/ 	.word	0x00038850
        /*0f20*/ 	.short	0x0100
        /*0f22*/ 	.byte	0x08
	.zero		1


	//   ....[7]....
        /*0f24*/ 	.word	0x000004e0
        /*0f28*/ 	.word	0x000000ff
        /*0f2c*/ 	.word	0x00038860
        /*0f30*/ 	.short	0x0100
        /*0f32*/ 	.byte	0x08
	.zero		1


	//   ....[8]....
        /*0f34*/ 	.word	0x000004f0
        /*0f38*/ 	.word	0x000000ff
        /*0f3c*/ 	.word	0x00038858
        /*0f40*/ 	.short	0x0100
        /*0f42*/ 	.byte	0x08
	.zero		1


	//   ....[9]....
        /*0f44*/ 	.word	0x00000500
        /*0f48*/ 	.word	0x000000ff
        /*0f4c*/ 	.word	0x00038868
        /*0f50*/ 	.short	0x0100
        /*0f52*/ 	.byte	0x08
	.zero		1


	//   ....[10]....
        /*0f54*/ 	.word	0x000005f0
        /*0f58*/ 	.word	0x000000ff
        /*0f5c*/ 	.word	0x00038870
        /*0f60*/ 	.short	0x0100
        /*0f62*/ 	.byte	0x06
	.zero		1


	//   ....[11]....
        /*0f64*/ 	.word	0x00000600
        /*0f68*/ 	.word	0x000000ff
        /*0f6c*/ 	.word	0x00038880
        /*0f70*/ 	.short	0x0100
        /*0f72*/ 	.byte	0x06
	.zero		1


	//   ....[12]....
        /*0f74*/ 	.word	0x00000610
        /*0f78*/ 	.word	0x000000ff
        /*0f7c*/ 	.word	0x00038878
        /*0f80*/ 	.short	0x0100
        /*0f82*/ 	.byte	0x06
	.zero		1


	//   ....[13]....
        /*0f84*/ 	.word	0x00000620
        /*0f88*/ 	.word	0x000000ff
        /*0f8c*/ 	.word	0x00038888
        /*0f90*/ 	.short	0x0100
        /*0f92*/ 	.byte	0x06
	.zero		1


	//   ....[14]....
        /*0f94*/ 	.word	0x00000750
        /*0f98*/ 	.word	0x000000ff
        /*0f9c*/ 	.word	0x00038890
        /*0fa0*/ 	.short	0x0100
        /*0fa2*/ 	.byte	0x08
	.zero		1


	//   ....[15]....
        /*0fa4*/ 	.word	0x00000760
        /*0fa8*/ 	.word	0x000000ff
        /*0fac*/ 	.word	0x000388a0
        /*0fb0*/ 	.short	0x0100
        /*0fb2*/ 	.byte	0x08
	.zero		1


	//   ....[16]....
        /*0fb4*/ 	.word	0x00000770
        /*0fb8*/ 	.word	0x000000ff
        /*0fbc*/ 	.word	0x00038898
        /*0fc0*/ 	.short	0x0100
        /*0fc2*/ 	.byte	0x08
	.zero		1


	//   ....[17]....
        /*0fc4*/ 	.word	0x00000780
        /*0fc8*/ 	.word	0x000000ff
        /*0fcc*/ 	.word	0x000388a8
        /*0fd0*/ 	.short	0x0100
        /*0fd2*/ 	.byte	0x08
	.zero		1


	//   ....[18]....
        /*0fd4*/ 	.word	0x000008b0
        /*0fd8*/ 	.word	0x000000ff
        /*0fdc*/ 	.word	0x000388b0
        /*0fe0*/ 	.short	0x0100
        /*0fe2*/ 	.byte	0x08
	.zero		1


	//   ....[19]....
        /*0fe4*/ 	.word	0x000008c0
        /*0fe8*/ 	.word	0x000000ff
        /*0fec*/ 	.word	0x000388c0
        /*0ff0*/ 	.short	0x0100
        /*0ff2*/ 	.byte	0x08
	.zero		1


	//   ....[20]....
        /*0ff4*/ 	.word	0x000008d0
        /*0ff8*/ 	.word	0x000000ff
        /*0ffc*/ 	.word	0x000388b8
        /*1000*/ 	.short	0x0100
        /*1002*/ 	.byte	0x08
	.zero		1


	//   ....[21]....
        /*1004*/ 	.word	0x000008e0
        /*1008*/ 	.word	0x000000ff
        /*100c*/ 	.word	0x000388c8
        /*1010*/ 	.short	0x0100
        /*1012*/ 	.byte	0x08
	.zero		1


	//   ....[22]....
        /*1014*/ 	.word	0x000035c0
        /*1018*/ 	.word	0x00000059
        /*101c*/ 	.word	0x00038890
        /*1020*/ 	.short	0x010a
        /*1022*/ 	.byte	0x3f
	.zero		1


	//   ....[23]....
        /*1024*/ 	.word	0x00006be0
        /*1028*/ 	.word	0x00000059
        /*102c*/ 	.word	0x00038890
        /*1030*/ 	.short	0x010a
        /*1032*/ 	.byte	0x3f
	.zero		1


	//   ....[24]....
        /*1034*/ 	.word	0x00009b80
        /*1038*/ 	.word	0x00000059
        /*103c*/ 	.word	0x00038890
        /*1040*/ 	.short	0x010a
        /*1042*/ 	.byte	0x3f
	.zero		1


	//   ....[25]....
        /*1044*/ 	.word	0x0000a380
        /*1048*/ 	.word	0x0000000b
        /*104c*/ 	.word	0x00000000
        /*1050*/ 	.short	0x0101
        /*1052*/ 	.byte	0x3f
	.zero		1


	//   ....[26]....
        /*1054*/ 	.word	0x0000a3c0
        /*1058*/ 	.word	0x00000059
        /*105c*/ 	.word	0x000388b0
        /*1060*/ 	.short	0x010a
        /*1062*/ 	.byte	0x3f
	.zero		1


	//   ....[27]....
        /*1064*/ 	.word	0x0000ab10
        /*1068*/ 	.word	0x00000059
        /*106c*/ 	.word	0x00000000
        /*1070*/ 	.short	0x0101
        /*1072*/ 	.byte	0x3f
	.zero		1


	//   ....[28]....
        /*1074*/ 	.word	0x0000b3b0
        /*1078*/ 	.word	0x00000016
        /*107c*/ 	.word	0x00038800
        /*1080*/ 	.short	0x010a
        /*1082*/ 	.byte	0x3f
	.zero		1


	//   ....[29]....
        /*1084*/ 	.word	0x0000b400
        /*1088*/ 	.word	0x00000016
        /*108c*/ 	.word	0x00038800
        /*1090*/ 	.short	0x010a
        /*1092*/ 	.byte	0x3f
	.zero		1


	//   ....[30]....
        /*1094*/ 	.word	0x0000ce90
        /*1098*/ 	.word	0x00000016
        /*109c*/ 	.word	0x00038800
        /*10a0*/ 	.short	0x010a
        /*10a2*/ 	.byte	0x3f
	.zero		1


	//   ....[31]....
        /*10a4*/ 	.word	0x000111a0
        /*10a8*/ 	.word	0x00000016
        /*10ac*/ 	.word	0x00038800
        /*10b0*/ 	.short	0x010a
        /*10b2*/ 	.byte	0x3f
	.zero		1


	//   ....[32]....
        /*10b4*/ 	.word	0x00014ad0
        /*10b8*/ 	.word	0x00000000
        /*10bc*/ 	.word	0x00038830
        /*10c0*/ 	.short	0x010a
        /*10c2*/ 	.byte	0x3f
	.zero		1


	//   ....[33]....
        /*10c4*/ 	.word	0x00014b10
        /*10c8*/ 	.word	0x00000000
        /*10cc*/ 	.word	0x00038830
        /*10d0*/ 	.short	0x010a
        /*10d2*/ 	.byte	0x3f
	.zero		1


	//   ....[34]....
        /*10d4*/ 	.word	0x00018820
        /*10d8*/ 	.word	0x00000000
        /*10dc*/ 	.word	0x00000000
        /*10e0*/ 	.short	0x0101
        /*10e2*/ 	.byte	0x3f
	.zero		1


	//   ....[35]....
        /*10e4*/ 	.word	0x00019410
        /*10e8*/ 	.word	0x0000000a
        /*10ec*/ 	.word	0x00038830
        /*10f0*/ 	.short	0x010a
        /*10f2*/ 	.byte	0x3f
	.zero		1


	//   ....[36]....
        /*10f4*/ 	.word	0x000194a0
        /*10f8*/ 	.word	0x0000000a
        /*10fc*/ 	.word	0x00038830
        /*1100*/ 	.short	0x010a
        /*1102*/ 	.byte	0x3f
	.zero		1


	//   ....[37]....
        /*1104*/ 	.word	0x0001cba0
        /*1108*/ 	.word	0x00000006
        /*110c*/ 	.word	0x00038850
        /*1110*/ 	.short	0x010a
        /*1112*/ 	.byte	0x3f
	.zero		1


	//   ....[38]....
        /*1114*/ 	.word	0x0001cbf0
        /*1118*/ 	.word	0x00000006
        /*111c*/ 	.word	0x00038850
        /*1120*/ 	.short	0x010a
        /*1122*/ 	.byte	0x3f
	.zero		1


	//   ....[39]....
        /*1124*/ 	.word	0x0001ddc0
        /*1128*/ 	.word	0x0000000a
        /*112c*/ 	.word	0x00000000
        /*1130*/ 	.short	0x0101
        /*1132*/ 	.byte	0x3f
	.zero		1


	//   ....[40]....
        /*1134*/ 	.word	0x0001e170
        /*1138*/ 	.word	0x00000006
        /*113c*/ 	.word	0x00000000
        /*1140*/ 	.short	0x0101
        /*1142*/ 	.byte	0x3f
	.zero		1


	//   ....[41]....
        /*1144*/ 	.word	0x0001e3f0
        /*1148*/ 	.word	0x00000003
        /*114c*/ 	.word	0x00038830
        /*1150*/ 	.short	0x010a
        /*1152*/ 	.byte	0x3f
	.zero		1


	//   ....[42]....
        /*1154*/ 	.word	0x0001e480
        /*1158*/ 	.word	0x00000003
        /*115c*/ 	.word	0x00038830
        /*1160*/ 	.short	0x010a
        /*1162*/ 	.byte	0x3f
	.zero		1


	//   ....[43]....
        /*1164*/ 	.word	0x00021b90
        /*1168*/ 	.word	0x00000006
        /*116c*/ 	.word	0x00038850
        /*1170*/ 	.short	0x010a
        /*1172*/ 	.byte	0x3f
	.zero		1


	//   ....[44]....
        /*1174*/ 	.word	0x00021be0
        /*1178*/ 	.word	0x00000006
        /*117c*/ 	.word	0x00038850
        /*1180*/ 	.short	0x010a
        /*1182*/ 	.byte	0x3f
	.zero		1


	//   ....[45]....
        /*1184*/ 	.word	0x000226f0
        /*1188*/ 	.word	0x000000a4
        /*118c*/ 	.word	0x00000000
        /*1190*/ 	.short	0x0101
        /*1192*/ 	.byte	0x3f
	.zero		1


	//   ....[46]....
        /*1194*/ 	.word	0x00022af0
        /*1198*/ 	.word	0x00000006
        /*119c*/ 	.word	0x00000000
        /*11a0*/ 	.short	0x0101
        /*11a2*/ 	.byte	0x3f
	.zero		1


	//   ....[47]....
        /*11a4*/ 	.word	0x000234a0
        /*11a8*/ 	.word	0x00000008
        /*11ac*/ 	.word	0x00038850
        /*11b0*/ 	.short	0x010a
        /*11b2*/ 	.byte	0x3f
	.zero		1


	//   ....[48]....
        /*11b4*/ 	.word	0x00023540
        /*11b8*/ 	.word	0x00000008
        /*11bc*/ 	.word	0x00038850
        /*11c0*/ 	.short	0x010a
        /*11c2*/ 	.byte	0x3f
	.zero		1


	//   ....[49]....
        /*11c4*/ 	.word	0x00024200
        /*11c8*/ 	.word	0x00000004
        /*11cc*/ 	.word	0x00000000
        /*11d0*/ 	.short	0x0101
        /*11d2*/ 	.byte	0x3f
	.zero		1


	//   ....[50]....
        /*11d4*/ 	.word	0x00025e10
        /*11d8*/ 	.word	0x00000000
        /*11dc*/ 	.word	0x00000000
        /*11e0*/ 	.short	0x0101
        /*11e2*/ 	.byte	0x3f
	.zero		1


	//   ....[51]....
        /*11e4*/ 	.word	0x00028860
        /*11e8*/ 	.word	0x00000016
        /*11ec*/ 	.word	0x00038820
        /*11f0*/ 	.short	0x010a
        /*11f2*/ 	.byte	0x3f
	.zero		1


	//   ....[52]....
        /*11f4*/ 	.word	0x000288f0
        /*11f8*/ 	.word	0x0000000b
        /*11fc*/ 	.word	0x000388a0
        /*1200*/ 	.short	0x010a
        /*1202*/ 	.byte	0x3f
	.zero		1


	//   ....[53]....
        /*1204*/ 	.word	0x00028e40
        /*1208*/ 	.word	0x0000000b
        /*120c*/ 	.word	0x000388c0
        /*1210*/ 	.short	0x010a
        /*1212*/ 	.byte	0x3f
	.zero		1


	//   ....[54]....
        /*1214*/ 	.word	0x00029440
        /*1218*/ 	.word	0x0000000a
        /*121c*/ 	.word	0x000388a0
        /*1220*/ 	.short	0x010a
        /*1222*/ 	.byte	0x3f
	.zero		1


	//   ....[55]....
        /*1224*/ 	.word	0x00029980
        /*1228*/ 	.word	0x0000000a
        /*122c*/ 	.word	0x000388c0
        /*1230*/ 	.short	0x010a
        /*1232*/ 	.byte	0x3f
	.zero		1


	//   ....[56]....
        /*1234*/ 	.word	0x0002aab0
        /*1238*/ 	.word	0x00000005
        /*123c*/ 	.word	0x00038840
        /*1240*/ 	.short	0x010a
        /*1242*/ 	.byte	0x3f
	.zero		1


	//   ....[57]....
        /*1244*/ 	.word	0x0002b0e0
        /*1248*/ 	.word	0x00000005
        /*124c*/ 	.word	0x00038830
        /*1250*/ 	.short	0x0107
        /*1252*/ 	.byte	0x3f
	.zero		1


	//   ....[58]....
        /*1254*/ 	.word	0x0002b1c0
        /*1258*/ 	.word	0x00000005
        /*125c*/ 	.word	0x00038830
        /*1260*/ 	.short	0x0101
        /*1262*/ 	.byte	0x3f
	.zero		1


	//   ....[59]....
        /*1264*/ 	.word	0x0002be10
        /*1268*/ 	.word	0x00000016
        /*126c*/ 	.word	0x00038800
        /*1270*/ 	.short	0x0107
        /*1272*/ 	.byte	0x3f
	.zero		1


	//   ....[60]....
        /*1274*/ 	.word	0x0002bf10
        /*1278*/ 	.word	0x00000016
        /*127c*/ 	.word	0x00038800
        /*1280*/ 	.short	0x0101
        /*1282*/ 	.byte	0x3f
	.zero		1


	//   ....[61]....
        /*1284*/ 	.word	0x0002bf30
        /*1288*/ 	.word	0x00000016
        /*128c*/ 	.word	0x00038820
        /*1290*/ 	.short	0x010a
        /*1292*/ 	.byte	0x3f
	.zero		1


	//   ....[62]....
        /*1294*/ 	.word	0x0002c350
        /*1298*/ 	.word	0x00000006
        /*129c*/ 	.word	0x00038840
        /*12a0*/ 	.short	0x010a
        /*12a2*/ 	.byte	0x3f
	.zero		1


	//   ....[63]....
        /*12a4*/ 	.word	0x0002c8f0
        /*12a8*/ 	.word	0x00000006
        /*12ac*/ 	.word	0x00038830
        /*12b0*/ 	.short	0x0107
        /*12b2*/ 	.byte	0x3f
	.zero		1


	//   ....[64]....
        /*12b4*/ 	.word	0x0002c9b0
        /*12b8*/ 	.word	0x00000006
        /*12bc*/ 	.word	0x00038830
        /*12c0*/ 	.short	0x0101
        /*12c2*/ 	.byte	0x3f
	.zero		1


	//   ....[65]....
        /*12c4*/ 	.word	0x0002ca10
        /*12c8*/ 	.word	0x00000006
        /*12cc*/ 	.word	0x00038860
        /*12d0*/ 	.short	0x010a
        /*12d2*/ 	.byte	0x3f
	.zero		1


	//   ....[66]....
        /*12d4*/ 	.word	0x0002cf20
        /*12d8*/ 	.word	0x00000006
        /*12dc*/ 	.word	0x00038850
        /*12e0*/ 	.short	0x0107
        /*12e2*/ 	.byte	0x3f
	.zero		1


	//   ....[67]....
        /*12e4*/ 	.word	0x0002d100
        /*12e8*/ 	.word	0x00000006
        /*12ec*/ 	.word	0x00038850
        /*12f0*/ 	.short	0x0101
        /*12f2*/ 	.byte	0x3f
	.zero		1


	//   ....[68]....
        /*12f4*/ 	.word	0x0002d320
        /*12f8*/ 	.word	0x00000004
        /*12fc*/ 	.word	0x00038860
        /*1300*/ 	.short	0x010a
        /*1302*/ 	.byte	0x3f
	.zero		1


	//   ....[69]....
        /*1304*/ 	.word	0x0002d890
        /*1308*/ 	.word	0x00000004
        /*130c*/ 	.word	0x00038850
        /*1310*/ 	.short	0x0107
        /*1312*/ 	.byte	0x3f
	.zero		1


	//   ....[70]....
        /*1314*/ 	.word	0x0002d950
        /*1318*/ 	.word	0x00000004
        /*131c*/ 	.word	0x00038850
        /*1320*/ 	.short	0x0101
        /*1322*/ 	.byte	0x3f
	.zero		1


	//   ....[71]....
        /*1324*/ 	.word	0x0002e6b0
        /*1328*/ 	.word	0x00000005
        /*132c*/ 	.word	0x00038820
        /*1330*/ 	.short	0x010a
        /*1332*/ 	.byte	0x3f
	.zero		1


	//   ....[72]....
        /*1334*/ 	.word	0x0002e820
        /*1338*/ 	.word	0x00000003
        /*133c*/ 	.word	0x00038840
        /*1340*/ 	.short	0x010a
        /*1342*/ 	.byte	0x3f
	.zero		1


	//   ....[73]....
        /*1344*/ 	.word	0x0002e8c0
        /*1348*/ 	.word	0x0000001b
        /*134c*/ 	.word	0x00038840
        /*1350*/ 	.short	0x010a
        /*1352*/ 	.byte	0x3f
	.zero		1


	//   ....[74]....
        /*1354*/ 	.word	0x0002e900
        /*1358*/ 	.word	0x00000003
        /*135c*/ 	.word	0x00038860
        /*1360*/ 	.short	0x010a
        /*1362*/ 	.byte	0x3f
	.zero		1


	//   ....[75]....
        /*1364*/ 	.word	0x0002e940
        /*1368*/ 	.word	0x0000001b
        /*136c*/ 	.word	0x00038860
        /*1370*/ 	.short	0x010a
        /*1372*/ 	.byte	0x3f
	.zero		1


	//   ....[76]....
        /*1374*/ 	.word	0x0002e9a0
        /*1378*/ 	.word	0x00000059
        /*137c*/ 	.word	0x00038890
        /*1380*/ 	.short	0x010a
        /*1382*/ 	.byte	0x3f
	.zero		1


	//   ....[77]....
        /*1384*/ 	.word	0x0002ed80
        /*1388*/ 	.word	0x00000059
        /*138c*/ 	.word	0x00038890
        /*1390*/ 	.short	0x010a
        /*1392*/ 	.byte	0x3f
	.zero		1


	//   ....[78]....
        /*1394*/ 	.word	0x0002f160
        /*1398*/ 	.word	0x00000059
        /*139c*/ 	.word	0x00038890
        /*13a0*/ 	.short	0x010a
        /*13a2*/ 	.byte	0x3f
	.zero		1


	//   ....[79]....
        /*13a4*/ 	.word	0x0002f540
        /*13a8*/ 	.word	0x00000059
        /*13ac*/ 	.word	0x000388b0
        /*13b0*/ 	.short	0x010a
        /*13b2*/ 	.byte	0x3f
	.zero		1


	//   ....[80]....
        /*13b4*/ 	.word	0x0002fc90
        /*13b8*/ 	.word	0x00000016
        /*13bc*/ 	.word	0x00038800
        /*13c0*/ 	.short	0x010a
        /*13c2*/ 	.byte	0x3f
	.zero		1


	//   ....[81]....
        /*13c4*/ 	.word	0x000303f0
        /*13c8*/ 	.word	0x00000016
        /*13cc*/ 	.word	0x00038800
        /*13d0*/ 	.short	0x010a
        /*13d2*/ 	.byte	0x3f
	.zero		1


	//   ....[82]....
        /*13d4*/ 	.word	0x00030440
        /*13d8*/ 	.word	0x00000000
        /*13dc*/ 	.word	0x00038830
        /*13e0*/ 	.short	0x010a
        /*13e2*/ 	.byte	0x3f
	.zero		1


	//   ....[83]....
        /*13e4*/ 	.word	0x00030490
        /*13e8*/ 	.word	0x0000000a
        /*13ec*/ 	.word	0x00038830
        /*13f0*/ 	.short	0x010a
        /*13f2*/ 	.byte	0x3f
	.zero		1


	//   ....[84]....
        /*13f4*/ 	.word	0x000304e0
        /*13f8*/ 	.word	0x00000006
        /*13fc*/ 	.word	0x00038850
        /*1400*/ 	.short	0x010a
        /*1402*/ 	.byte	0x3f
	.zero		1


	//   ....[85]....
        /*1404*/ 	.word	0x00030530
        /*1408*/ 	.word	0x00000003
        /*140c*/ 	.word	0x00038830
        /*1410*/ 	.short	0x010a
        /*1412*/ 	.byte	0x3f
	.zero		1


	//   ....[86]....
        /*1414*/ 	.word	0x00030580
        /*1418*/ 	.word	0x00000006
        /*141c*/ 	.word	0x00038850
        /*1420*/ 	.short	0x010a
        /*1422*/ 	.byte	0x3f
	.zero		1


	//   ....[87]....
        /*1424*/ 	.word	0x000305d0
        /*1428*/ 	.word	0x00000008
        /*142c*/ 	.word	0x00038850
        /*1430*/ 	.short	0x010a
        /*1432*/ 	.byte	0x3f
	.zero		1


	//   ....[88]....
        /*1434*/ 	.word	0x00030770
        /*1438*/ 	.word	0x00000016
        /*143c*/ 	.word	0x00038820
        /*1440*/ 	.short	0x010a
        /*1442*/ 	.byte	0x3f
	.zero		1


	//   ....[89]....
        /*1444*/ 	.word	0x000307c0
        /*1448*/ 	.word	0x0000000b
        /*144c*/ 	.word	0x000388a0
        /*1450*/ 	.short	0x010a
        /*1452*/ 	.byte	0x3f
	.zero		1


	//   ....[90]....
        /*1454*/ 	.word	0x00030810
        /*1458*/ 	.word	0x0000000b
        /*145c*/ 	.word	0x000388c0
        /*1460*/ 	.short	0x010a
        /*1462*/ 	.byte	0x3f
	.zero		1


	//   ....[91]....
        /*1464*/ 	.word	0x00030860
        /*1468*/ 	.word	0x0000000a
        /*146c*/ 	.word	0x000388a0
        /*1470*/ 	.short	0x010a
        /*1472*/ 	.byte	0x3f
	.zero		1


	//   ....[92]....
        /*1474*/ 	.word	0x000308b0
        /*1478*/ 	.word	0x0000000a
        /*147c*/ 	.word	0x000388c0
        /*1480*/ 	.short	0x010a
        /*1482*/ 	.byte	0x3f
	.zero		1


	//   ....[93]....
        /*1484*/ 	.word	0x000309d0
        /*1488*/ 	.word	0x00000005
        /*148c*/ 	.word	0x00038840
        /*1490*/ 	.short	0x010a
        /*1492*/ 	.byte	0x3f
	.zero		1


	//   ....[94]....
        /*1494*/ 	.word	0x00031d30
        /*1498*/ 	.word	0x00000016
        /*149c*/ 	.word	0x00038820
        /*14a0*/ 	.short	0x010a
        /*14a2*/ 	.byte	0x3f
	.zero		1


	//   ....[95]....
        /*14a4*/ 	.word	0x00031d80
        /*14a8*/ 	.word	0x00000006
        /*14ac*/ 	.word	0x00038840
        /*14b0*/ 	.short	0x010a
        /*14b2*/ 	.byte	0x3f
	.zero		1


	//   ....[96]....
        /*14b4*/ 	.word	0x00032520
        /*14b8*/ 	.word	0x00000006
        /*14bc*/ 	.word	0x00038860
        /*14c0*/ 	.short	0x010a
        /*14c2*/ 	.byte	0x3f
	.zero		1


	//   ....[97]....
        /*14c4*/ 	.word	0x00032cf0
        /*14c8*/ 	.word	0x00000004
        /*14cc*/ 	.word	0x00038860
        /*14d0*/ 	.short	0x010a
        /*14d2*/ 	.byte	0x3f
	.zero		1


	//   ....[98]....
        /*14d4*/ 	.word	0x00033e40
        /*14d8*/ 	.word	0x00000005
        /*14dc*/ 	.word	0x00038820
        /*14e0*/ 	.short	0x010a
        /*14e2*/ 	.byte	0x3f
	.zero		1


	//   ....[99]....
        /*14e4*/ 	.word	0x00033fe0
        /*14e8*/ 	.word	0x00000003
        /*14ec*/ 	.word	0x00038840
        /*14f0*/ 	.short	0x010a
        /*14f2*/ 	.byte	0x3f
	.zero		1


	//   ....[100]....
        /*14f4*/ 	.word	0x00034030
        /*14f8*/ 	.word	0x0000001b
        /*14fc*/ 	.word	0x00038840
        /*1500*/ 	.short	0x010a
        /*1502*/ 	.byte	0x3f
	.zero		1


	//   ....[101]....
        /*1504*/ 	.word	0x00034080
        /*1508*/ 	.word	0x00000003
        /*150c*/ 	.word	0x00038860
        /*1510*/ 	.short	0x010a
        /*1512*/ 	.byte	0x3f
	.zero		1


	//----- nvinfo : EIATTR_NUM_MBARRIERS
	.align		4
.L_563:
        /*1514*/ 	.byte	0x03, 0x38
        /*1516*/ 	.short	0x0016


	//----- nvinfo : EIATTR_EXIT_INSTR_OFFSETS
	.align		4
        /*1518*/ 	.byte	0x04, 0x1c
        /*151a*/ 	.short	(.L_565 - .L_564)


	//   ....[0]....
.L_564:
        /*151c*/ 	.word	0x0002e990


	//----- nvinfo : EIATTR_MAX_THREADS
	.align		4
.L_565:
        /*1520*/ 	.byte	0x04, 0x05
        /*1522*/ 	.short	(.L_567 - .L_566)
.L_566:
        /*1524*/ 	.word	0x00000180
        /*1528*/ 	.word	0x00000001
        /*152c*/ 	.word	0x00000001


	//----- nvinfo : EIATTR_CRS_STACK_SIZE
	.align		4
.L_567:
        /*1530*/ 	.byte	0x04, 0x1e
        /*1532*/ 	.short	(.L_569 - .L_568)
.L_568:
        /*1534*/ 	.word	0x00000000


	//----- nvinfo : EIATTR_CBANK_PARAM_SIZE
	.align		4
.L_569:
        /*1538*/ 	.byte	0x03, 0x19
        /*153a*/ 	.short	0x0af0


	//----- nvinfo : EIATTR_PARAM_CBANK
	.align		4
        /*153c*/ 	.byte	0x04, 0x0a
        /*153e*/ 	.short	(.L_571 - .L_570)
	.align		4
.L_570:
        /*1540*/ 	.word	index@(.nv.constant0._ZN7cutlass13device_kernelIN5flash11enable_sm90INS1_16FlashAttnFwdSm90INS1_25CollectiveMainloopFwdSm90ILi2EN4cute5tupleIJNS5_1CILi1EEES8_S8_EEENS6_IJNS7_ILi128EEENS7_ILi80EEENS7_ILi256EEEEEELi256ENS_6half_tEfNS_4arch4Sm90ELb1ELb0ELb0ELb1ELb1ELb1ELb0ELb1ELb1ELb1ELb0ELb0EEENS1_21CollectiveEpilogueFwdINS6_IJSA_SC_SB_EEES9_SE_SG_Li256ELb1ELb1ELb0ELb0EEENS1_36VarlenDynamicPersistentTileSchedulerILi128ELi80ELi256ELi128ELb0ELb1ELb1ELb1ELb1ELb1EEEEEEEEEvNT_6ParamsE)
        /*1544*/ 	.short	0x0210
        /*1546*/ 	.short	0x0af0


	//----- nvinfo : EIATTR_SW_WAR
	.align		4
.L_571:
        /*1548*/ 	.byte	0x04, 0x36
        /*154a*/ 	.short	(.L_573 - .L_572)
.L_572:
        /*154c*/ 	.word	0x00000008
.L_573:


//--------------------- .nv.info._ZN7cutlass13device_kernelIN5flash11enable_sm90INS1_16FlashAttnFwdSm90INS1_25CollectiveMainloopFwdSm90ILi2EN4cute5tupleIJNS5_1CILi1EEES8_S8_EEENS6_IJNS7_ILi128EEENS7_ILi96EEENS7_ILi192EEEEEELi192ENS_6half_tEfNS_4arch4Sm90ELb0ELb0ELb0ELb0ELb1ELb0ELb0ELb1ELb1ELb1ELb0ELb0EEENS1_21CollectiveEpilogueFwdINS6_IJSA_SC_SB_EEES9_SE_SG_Li256ELb0ELb1ELb0ELb0EEENS1_29StaticPersistentTileSchedulerILb0EEEEEEEEEvNT_6ParamsE --------------------------
	.section	.nv.info._ZN7cutlass13device_kernelIN5flash11enable_sm90INS1_16FlashAttnFwdSm90INS1_25CollectiveMainloopFwdSm90ILi2EN4cute5tupleIJNS5_1CILi1EEES8_S8_EEENS6_IJNS7_ILi128EEENS7_ILi96EEENS7_ILi192EEEEEELi192ENS_6half_tEfNS_4arch4Sm90ELb0ELb0ELb0ELb0ELb1ELb0ELb0ELb1ELb1ELb1ELb0ELb0EEENS1_21CollectiveEpilogueFwdINS6_IJSA_SC_SB_EEES9_SE_SG_Li256ELb0ELb1ELb0ELb0EEENS1_29StaticPersistentTileSchedulerILb0EEEEEEEEEvNT_6ParamsE,"",@"SHT_CUDA_INFO"
	.sectionflags	@""
	.align	4


	//----- nvinfo : EIATTR_CUDA_API_VERSION
	.align		4
        /*0000*/ 	.byte	0x04, 0x37
        /*0002*/ 	.short	(.L_575 - .L_574)
.L_574:
        /*0004*/ 	.word	0x00000082


	//----- nvinfo : EIATTR_KPARAM_INFO
	.align		4
.L_575:
        /*0008*/ 	.byte	0x04, 0x17
        /*000a*/ 	.short	(.L_577 - .L_576)
.L_576:
        /*000c*/ 	.word	0x00000000
        /*0010*/ 	.short	0x0000
        /*0012*/ 	.short	0x0070
        /*0014*/ 	.byte	0x00, 0xf0, 0x01, 0x28


	//----- nvinfo : EIATTR_SPARSE_MMA_MASK
	.align		4
.L_577:
        /*0018*/ 	.byte	0x03, 0x50
        /*001a*/ 	.short	0x0000


	//----- nvinfo : EIATTR_MAXREG_COUNT
	.align		4
        /*001c*/ 	.byte	0x03, 0x1b
        /*001e*/ 	.short	0x00a8


	//----- nvinfo : EIATTR_NUM_BARRIERS
	.align		4
        /*0020*/ 	.byte	0x02, 0x4c
        /*0022*/ 	.byte	0x09
	.zero		1


	//----- nvinfo : EIATTR_EXTERNS
	.align		4
        /*0024*/ 	.byte	0x04, 0x0f
        /*0026*/ 	.short	(.L_579 - .L_578)


	//   ....[0]....
	.align		4
.L_578:
        /*0028*/ 	.word	index@(__assertfail)


	//----- nvinfo : EIATTR_ANNOTATIONS
	.align		4
.L_579:
        /*002c*/ 	.byte	0x04, 0x55
        /*002e*/ 	.short	(.L_581 - .L_580)


	//   ....[0]....
.L_580:
        /*0030*/ 	.word	0x00000001
        /*0034*/ 	.byte	0xa0, 0x08, 0x00, 0x00, 0x01, 0x00, 0x00, 0x00, 0x50, 0x09, 0x00, 0x00, 0x01, 0x00, 0x00, 0x00
        /*0044*/ 	.byte	0x00, 0x7e, 0x00, 0x00, 0x01, 0x00, 0x00, 0x00, 0x90, 0x7e, 0x00, 0x00, 0x01, 0x00, 0x00, 0x00
        /*0054*/ 	.byte	0x90, 0x9b, 0x00, 0x00, 0x01, 0x00, 0x00, 0x00, 0xc0, 0xb2, 0x00, 0x00, 0x01, 0x00, 0x00, 0x00
        /*0064*/ 	.byte	0x70, 0xb3, 0x00, 0x00, 0x01, 0x00, 0x00, 0x00, 0xf0, 0xb4, 0x00, 0x00


	//----- nvinfo : EIATTR_MERCURY_ISA_VERSION
	.align		4
.L_581:
        /*0070*/ 	.byte	0x03, 0x5f
        /*0072*/ 	.short	0x0101


	//----- nvinfo : EIATTR_INT_WARP_WIDE_INSTR_OFFSETS
	.align		4
        /*0074*/ 	.byte	0x04, 0x31
        /*0076*/ 	.short	(.L_583 - .L_582)


	//   ....[0]....
.L_582:
        /*0078*/ 	.word	0x000000c0


	//   ....[1]....
        /*007c*/ 	.word	0x000000d0


	//   ....[2]....
        /*0080*/ 	.word	0x00000170


	//----- nvinfo : EIATTR_COOP_GROUP_MASK_REGIDS
	.align		4
.L_583:
        /*0084*/ 	.byte	0x04, 0x29
        /*0086*/ 	.short	(.L_585 - .L_584)


	//   ....[0]....
.L_584:
        /*0088*/ 	.word	0xffffffff


	//   ....[1]....
        /*008c*/ 	.word	0xffffffff


	//   ....[2]....
        /*0090*/ 	.word	0xffffffff


	//   ....[3]....
        /*0094*/ 	.word	0xffffffff


	//   ....[4]....
        /*0098*/ 	.word	0xffffffff


	//   ....[5]....
        /*009c*/ 	.word	0xffffffff


	//   ....[6]....
        /*00a0*/ 	.word	0xffffffff


	//   ....[7]....
        /*00a4*/ 	.word	0xffffffff


	//   ....[8]....
        /*00a8*/ 	.word	0xffffffff


	//   ....[9]....
        /*00ac*/ 	.word	0xffffffff


	//   ....[10]....
        /*00b0*/ 	.word	0xffffffff


	//   ....[11]....
        /*00b4*/ 	.word	0xffffffff


	//   ....[12]....
        /*00b8*/ 	.word	0xffffffff


	//   ....[13]....
        /*00bc*/ 	.word	0xffffffff


	//   ....[14]....
        /*00c0*/ 	.word	0xffffffff


	//   ....[15]....
        /*00c4*/ 	.word	0xffffffff


	//   ....[16]....
        /*00c8*/ 	.word	0xffffffff


	//   ....[17]....
        /*00cc*/ 	.word	0xffffffff


	//   ....[18]....
        /*00d0*/ 	.word	0xffffffff


	//   ....[19]....
        /*00d4*/ 	.word	0xffffffff


	//   ....[20]....
        /*00d8*/ 	.word	0xffffffff


	//   ....[21]....
        /*00dc*/ 	.word	0xffffffff


	//   ....[22]....
        /*00e0*/ 	.word	0xffffffff


	//   ....[23]....
        /*00e4*/ 	.word	0xffffffff


	//   ....[24]....
        /*00e8*/ 	.word	0xffffffff


	//   ....[25]....
        /*00ec*/ 	.word	0xffffffff


	//   ....[26]....
        /*00f0*/ 	.word	0xffffffff


	//   ....[27]....
        /*00f4*/ 	.word	0xffffffff


	//   ....[28]....
        /*00f8*/ 	.word	0xffffffff


	//   ....[29]....
        /*00fc*/ 	.word	0xffffffff


	//   ....[30]....
        /*0100*/ 	.word	0xffffffff


	//   ....[31]....
        /*0104*/ 	.word	0xffffffff


	//   ....[32]....
        /*0108*/ 	.word	0xffffffff


	//   ....[33]....
        /*010c*/ 	.word	0xffffffff


	//   ....[34]....
        /*0110*/ 	.word	0xffffffff


	//   ....[35]....
        /*0114*/ 	.word	0xffffffff


	//   ....[36]....
        /*0118*/ 	.word	0xffffffff


	//   ....[37]....
        /*011c*/ 	.word	0xffffffff


	//   ....[38]....
        /*0120*/ 	.word	0xffffffff


	//   ....[39]....
        /*0124*/ 	.word	0xffffffff


	//   ....[40]....
        /*0128*/ 	.word	0xffffffff


	//   ....[41]....
        /*012c*/ 	.word	0xffffffff


	//   ....[42]....
        /*0130*/ 	.word	0xffffffff


	//   ....[43]....
        /*0134*/ 	.word	0xffffffff


	//   ....[44]....
        /*0138*/ 	.word	0xffffffff


	//   ....[45]....
        /*013c*/ 	.word	0xffffffff


	//   ....[46]....
        /*0140*/ 	.word	0xffffffff


	//   ....[47]....
        /*0144*/ 	.word	0xffffffff


	//   ....[48]....
        /*0148*/ 	.word	0xffffffff


	//   ....[49]....
        /*014c*/ 	.word	0xffffffff


	//   ....[50]....
        /*0150*/ 	.word	0xffffffff


	//   ....[51]....
        /*0154*/ 	.word	0xffffffff


	//   ....[52]....
        /*0158*/ 	.word	0xffffffff


	//   ....[53]....
        /*015c*/ 	.word	0xffffffff


	//   ....[54]....
        /*0160*/ 	.word	0xffffffff


	//   ....[55]....
        /*0164*/ 	.word	0xffffffff


	//   ....[56]....
        /*0168*/ 	.word	0xffffffff


	//   ....[57]....
        /*016c*/ 	.word	0xffffffff


	//   ....[58]....
        /*0170*/ 	.word	0xffffffff


	//   ....[59]....
        /*0174*/ 	.word	0xffffffff


	//   ....[60]....
        /*0178*/ 	.word	0xffffffff


	//   ....[61]....
        /*017c*/ 	.word	0xffffffff


	//   ....[62]....
        /*0180*/ 	.word	0xffffffff


	//   ....[63]....
        /*0184*/ 	.word	0xffffffff


	//   ....[64]....
        /*0188*/ 	.word	0xffffffff


	//   ....[65]....
        /*018c*/ 	.word	0xffffffff


	//   ....[66]....
        /*0190*/ 	.word	0xffffffff


	//   ....[67]....
        /*0194*/ 	.word	0xffffffff


	//   ....[68]....
        /*0198*/ 	.word	0xffffffff


	//   ....[69]....
        /*019c*/ 	.word	0xffffffff


	//   ....[70]....
        /*01a0*/ 	.word	0xffffffff


	//   ....[71]....
        /*01a4*/ 	.word	0xffffffff


	//   ....[72]....
        /*01a8*/ 	.word	0xffffffff


	//   ....[73]....
        /*01ac*/ 	.word	0xffffffff


	//   ....[74]....
        /*01b0*/ 	.word	0xffffffff


	//   ....[75]....
        /*01b4*/ 	.word	0xffffffff


	//   ....[76]....
        /*01b8*/ 	.word	0xffffffff


	//   ....[77]....
        /*01bc*/ 	.word	0xffffffff


	//   ....[78]....
        /*01c0*/ 	.word	0xffffffff


	//   ....[79]....
        /*01c4*/ 	.word	0xffffffff


	//   ....[80]....
        /*01c8*/ 	.word	0xffffffff


	//   ....[81]....
        /*01cc*/ 	.word	0xffffffff


	//   ....[82]....
        /*01d0*/ 	.word	0xffffffff


	//   ....[83]....
        /*01d4*/ 	.word	0xffffffff


	//   ....[84]....
        /*01d8*/ 	.word	0xffffffff


	//   ....[85]....
        /*01dc*/ 	.word	0xffffffff


	//   ....[86]....
        /*01e0*/ 	.word	0xffffffff


	//   ....[87]....
        /*01e4*/ 	.word	0xffffffff


	//   ....[88]....
        /*01e8*/ 	.word	0xffffffff


	//   ....[89]....
        /*01ec*/ 	.word	0xffffffff


	//   ....[90]....
        /*01f0*/ 	.word	0xffffffff


	//   ....[91]....
        /*01f4*/ 	.word	0xffffffff


	//   ....[92]....
        /*01f8*/ 	.word	0xffffffff


	//   ....[93]....
        /*01fc*/ 	.word	0xffffffff


	//   ....[94]....
        /*0200*/ 	.word	0xffffffff


	//   ....[95]....
        /*0204*/ 	.word	0xffffffff


	//   ....[96]....
        /*0208*/ 	.word	0x0500000f


	//   ....[97]....
        /*020c*/ 	.word	0x0500000f


	//   ....[98]....
        /*0210*/ 	.word	0x0500000f


	//   ....[99]....
        /*0214*/ 	.word	0x0500000f


	//   ....[100]....
        /*0218*/ 	.word	0x0500000f


	//   ....[101]....
        /*021c*/ 	.word	0x0500000f


	//   ....[102]....
        /*0220*/ 	.word	0x0500000f


	//   ....[103]....
        /*0224*/ 	.word	0x0500000f


	//   ....[104]....
        /*0228*/ 	.word	0x0500000f


	//   ....[105]....
        /*022c*/ 	.word	0x0500000f


	//   ....[106]....
        /*0230*/ 	.word	0x0500000f


	//   ....[107]....
        /*0234*/ 	.word	0x0500000f


	//   ....[108]....
        /*0238*/ 	.word	0x0500000f


	//   ....[109]....
        /*023c*/ 	.word	0x0500000f


	//   ....[110]....
        /*0240*/ 	.word	0x0500000f


	//   ....[111]....
        /*0244*/ 	.word	0x0500000f


	//   ....[112]....
        /*0248*/ 	.word	0x0500000f


	//   ....[113]....
        /*024c*/ 	.word	0x0500000f


	//   ....[114]....
        /*0250*/ 	.word	0x0500000f


	//   ....[115]....
        /*0254*/ 	.word	0x0500000f


	//   ....[116]....
        /*0258*/ 	.word	0x0500000f


	//   ....[117]....
        /*025c*/ 	.word	0x0500000f


	//   ....[118]....
        /*0260*/ 	.word	0x0500000f


	//   ....[119]....
        /*0264*/ 	.word	0x0500000f


	//   ....[120]....
        /*0268*/ 	.word	0x0500000f


	//   ....[121]....
        /*026c*/ 	.word	0x0500000f


	//   ....[122]....
        /*0270*/ 	.word	0x0500000f


	//   ....[123]....
        /*0274*/ 	.word	0x0500000f


	//   ....[124]....
        /*0278*/ 	.word	0x0500000f


	//   ....[125]....
        /*027c*/ 	.word	0x0500000f


	//   ....[126]....
        /*0280*/ 	.word	0x0500000f


	//   ....[127]....
        /*0284*/ 	.word	0x0500000f


	//   ....[128]....
        /*0288*/ 	.word	0x0500000f


	//   ....[129]....
        /*028c*/ 	.word	0x0500000f


	//   ....[130]....
        /*0290*/ 	.word	0x0500000f


	//   ....[131]....
        /*0294*/ 	.word	0x0500000f


	//   ....[132]....
        /*0298*/ 	.word	0x0500000f


	//   ....[133]....
        /*029c*/ 	.word	0x0500000f


	//   ....[134]....
        /*02a0*/ 	.word	0x0500000f


	//   ....[135]....
        /*02a4*/ 	.word	0x0500000f


	//   ....[136]....
        /*02a8*/ 	.word	0x0500000f


	//   ....[137]....
        /*02ac*/ 	.word	0x0500000f


	//   ....[138]....
        /*02b0*/ 	.word	0x0500000f


	//   ....[139]....
        /*02b4*/ 	.word	0x0500000f


	//   ....[140]....
        /*02b8*/ 	.word	0x0500000f


	//   ....[141]....
        /*02bc*/ 	.word	0x0500000f


	//   ....[142]....
        /*02c0*/ 	.word	0x0500000f


	//   ....[143]....
        /*02c4*/ 	.word	0x0500000f


	//   ....[144]....
        /*02c8*/ 	.word	0x0500000f


	//   ....[145]....
        /*02cc*/ 	.word	0x0500000f


	//   ....[146]....
        /*02d0*/ 	.word	0x0500000f


	//   ....[147]....
        /*02d4*/ 	.word	0x0500000f


	//   ....[148]....
        /*02d8*/ 	.word	0x0500000f


	//   ....[149]....
        /*02dc*/ 	.word	0x0500000f


	//   ....[150]....
        /*02e0*/ 	.word	0x0500000f


	//   ....[151]....
        /*02e4*/ 	.word	0x0500000f


	//   ....[152]....
        /*02e8*/ 	.word	0x0500000f


	//   ....[153]....
        /*02ec*/ 	.word	0x0500000f


	//   ....[154]....
        /*02f0*/ 	.word	0x0500000f


	//   ....[155]....
        /*02f4*/ 	.word	0x0500000f


	//   ....[156]....
        /*02f8*/ 	.word	0x0500000f


	//   ....[157]....
        /*02fc*/ 	.word	0x0500000f


	//   ....[158]....
        /*0300*/ 	.word	0x0500000f


	//   ....[159]....
        /*0304*/ 	.word	0x0500000f


	//   ....[160]....
        /*0308*/ 	.word	0x0500000f


	//   ....[161]....
        /*030c*/ 	.word	0x0500000f


	//----- nvinfo : EIATTR_COOP_GROUP_INSTR_OFFSETS
	.align		4
.L_585:
        /*0310*/ 	.byte	0x04, 0x28
        /*0312*/ 	.short	(.L_587 - .L_586)


	//   ....[0]....
.L_586:
        /*0314*/ 	.word	0x00000070


	//   ....[1]....
        /*0318*/ 	.word	0x000000b0


	//   ....[2]....
        /*031c*/ 	.word	0x000002d0


	//   ....[3]....
        /*0320*/ 	.word	0x00000430


	//   ....[4]....
        /*0324*/ 	.word	0x00000550


	//   ....[5]....
        /*0328*/ 	.word	0x000006b0


	//   ....[6]....
        /*032c*/ 	.word	0x00000d10


	//   ....[7]....
        /*0330*/ 	.word	0x00001ff0


	//   ....[8]....
        /*0334*/ 	.word	0x00002110


	//   ....[9]....
        /*0338*/ 	.word	0x000025e0


	//   ....[10]....
        /*033c*/ 	.word	0x00002660


	//   ....[11]....
        /*0340*/ 	.word	0x00004710


	//   ....[12]....
        /*0344*/ 	.word	0x00004720


	//   ....[13]....
        /*0348*/ 	.word	0x00004760


	//   ....[14]....
        /*034c*/ 	.word	0x00004770


	//   ....[15]....
        /*0350*/ 	.word	0x00005aa0


	//   ....[16]....
        /*0354*/ 	.word	0x00005ad0


	//   ....[17]....
        /*0358*/ 	.word	0x00005b90


	//   ....[18]....
        /*035c*/ 	.word	0x00005ba0


	//   ....[19]....
        /*0360*/ 	.word	0x000070f0


	//   ....[20]....
        /*0364*/ 	.word	0x00007120


	//   ....[21]....
        /*0368*/ 	.word	0x000071b0


	//   ....[22]....
        /*036c*/ 	.word	0x00007210


	//   ....[23]....
        /*0370*/ 	.word	0x00007860


	//   ....[24]....
        /*0374*/ 	.word	0x000078a0


	//   ....[25]....
        /*0378*/ 	.word	0x000079b0


	//   ....[26]....
        /*037c*/ 	.word	0x000079d0


	//   ....[27]....
        /*0380*/ 	.word	0x00007ac0


	//   ....[28]....
        /*0384*/ 	.word	0x00007ae0


	//   ....[29]....
        /*0388*/ 	.word	0x00007bf0


	//   ....[30]....
        /*038c*/ 	.word	0x00007c20


	//   ....[31]....
        /*0390*/ 	.word	0x00008d80


	//   ....[32]....
        /*0394*/ 	.word	0x00008da0


	//   ....[33]....
        /*0398*/ 	.word	0x00008db0


	//   ....[34]....
        /*039c*/ 	.word	0x00008e00


	//   ....[35]....
        /*03a0*/ 	.word	0x00008e50


	//   ....[36]....
        /*03a4*/ 	.word	0x00008ea0


	//   ....[37]....
        /*03a8*/ 	.word	0x00008f40


	//   ....[38]....
        /*03ac*/ 	.word	0x00008f60


	//   ....[39]....
        /*03b0*/ 	.word	0x00008ff0


	//   ....[40]....
        /*03b4*/ 	.word	0x00009010


	//   ....[41]....
        /*03b8*/ 	.word	0x000090b0


	//   ....[42]....
        /*03bc*/ 	.word	0x000090f0


	//   ....[43]....
        /*03c0*/ 	.word	0x000096b0


	//   ....[44]....
        /*03c4*/ 	.word	0x000096d0


	//   ....[45]....
        /*03c8*/ 	.word	0x00009700


	//   ....[46]....
        /*03cc*/ 	.word	0x00009740


	//   ....[47]....
        /*03d0*/ 	.word	0x000097c0


	//   ....[48]....
        /*03d4*/ 	.word	0x000097f0


	//   ....[49]....
        /*03d8*/ 	.word	0x00009870


	//   ....[50]....
        /*03dc*/ 	.word	0x000098a0


	//   ....[51]....
        /*03e0*/ 	.word	0x00009920


	//   ....[52]....
        /*03e4*/ 	.word	0x00009950


	//   ....[53]....
        /*03e8*/ 	.word	0x000099d0


	//   ....[54]....
        /*03ec*/ 	.word	0x00009a00


	//   ....[55]....
        /*03f0*/ 	.word	0x00009a80


	//   ....[56]....
        /*03f4*/ 	.word	0x00009ab0


	//   ....[57]....
        /*03f8*/ 	.word	0x00009b30


	//   ....[58]....
        /*03fc*/ 	.word	0x00009b50


	//   ....[59]....
        /*0400*/ 	.word	0x0000a1a0


	//   ....[60]....
        /*0404*/ 	.word	0x0000a1d0


	//   ....[61]....
        /*0408*/ 	.word	0x0000a1e0


	//   ....[62]....
        /*040c*/ 	.word	0x0000a200


	//   ....[63]....
        /*0410*/ 	.word	0x0000a250


	//   ....[64]....
        /*0414*/ 	.word	0x0000a270


	//   ....[65]....
        /*0418*/ 	.word	0x0000a2d0


	//   ....[66]....
        /*041c*/ 	.word	0x0000a2f0


	//   ....[67]....
        /*0420*/ 	.word	0x0000a340


	//   ....[68]....
        /*0424*/ 	.word	0x0000a360


	//   ....[69]....
        /*0428*/ 	.word	0x0000a3b0


	//   ....[70]....
        /*042c*/ 	.word	0x0000a3d0


	//   ....[71]....
        /*0430*/ 	.word	0x0000a670


	//   ....[72]....
        /*0434*/ 	.word	0x0000a690


	//   ....[73]....
        /*0438*/ 	.word	0x0000a6b0


	//   ....[74]....
        /*043c*/ 	.word	0x0000a730


	//   ....[75]....
        /*0440*/ 	.word	0x0000a750


	//   ....[76]....
        /*0444*/ 	.word	0x0000a7d0


	//   ....[77]....
        /*0448*/ 	.word	0x0000a7f0


	//   ....[78]....
        /*044c*/ 	.word	0x0000a870


	//   ....[79]....
        /*0450*/ 	.word	0x0000a890


	//   ....[80]....
        /*0454*/ 	.word	0x0000a910


	//   ....[81]....
        /*0458*/ 	.word	0x0000a930


	//   ....[82]....
        /*045c*/ 	.word	0x0000a940


	//   ....[83]....
        /*0460*/ 	.word	0x0000adf0


	//   ....[84]....
        /*0464*/ 	.word	0x0000ae10


	//   ....[85]....
        /*0468*/ 	.word	0x0000ae30


	//   ....[86]....
        /*046c*/ 	.word	0x0000ae70


	//   ....[87]....
        /*0470*/ 	.word	0x0000aee0


	//   ....[88]....
        /*0474*/ 	.word	0x0000af10


	//   ....[89]....
        /*0478*/ 	.word	0x0000af80


	//   ....[90]....
        /*047c*/ 	.word	0x0000afb0


	//   ....[91]....
        /*0480*/ 	.word	0x0000b020


	//   ....[92]....
        /*0484*/ 	.word	0x0000b050


	//   ....[93]....
        /*0488*/ 	.word	0x0000b0c0


	//   ....[94]....
        /*048c*/ 	.word	0x0000b0f0


	//   ....[95]....
        /*0490*/ 	.word	0x0000b470


	//   ....[96]....
        /*0494*/ 	.word	0x0000b970


	//   ....[97]....
        /*0498*/ 	.word	0x0000ba60


	//   ....[98]....
        /*049c*/ 	.word	0x0000bb00


	//   ....[99]....
        /*04a0*/ 	.word	0x0000bb90


	//   ....[100]....
        /*04a4*/ 	.word	0x0000bc50


	//   ....[101]....
        /*04a8*/ 	.word	0x0000bce0


	//   ....[102]....
        /*04ac*/ 	.word	0x0000bdb0


	//   ....[103]....
        /*04b0*/ 	.word	0x0000be40


	//   ....[104]....
        /*04b4*/ 	.word	0x0000bf10


	//   ....[105]....
        /*04b8*/ 	.word	0x0000bf90


	//   ....[106]....
        /*04bc*/ 	.word	0x0000c070


	//   ....[107]....
        /*04c0*/ 	.word	0x0000c0f0


	//   ....[108]....
        /*04c4*/ 	.word	0x0000c1c0


	//   ....[109]....
        /*04c8*/ 	.word	0x0000c250


	//   ....[110]....
        /*04cc*/ 	.word	0x0000c2c0


	//   ....[111]....
        /*04d0*/ 	.word	0x0000c340


	//   ....[112]....
        /*04d4*/ 	.word	0x0000c400


	//   ....[113]....
        /*04d8*/ 	.word	0x0000c470


	//   ....[114]....
        /*04dc*/ 	.word	0x0000c560


	//   ....[115]....
        /*04e0*/ 	.word	0x0000c5d0


	//   ....[116]....
        /*04e4*/ 	.word	0x0000c6c0


	//   ....[117]....
        /*04e8*/ 	.word	0x0000c730


	//   ....[118]....
        /*04ec*/ 	.word	0x0000c820


	//   ....[119]....
        /*04f0*/ 	.word	0x0000c890


	//   ....[120]....
        /*04f4*/ 	.word	0x0000c980


	//   ....[121]....
        /*04f8*/ 	.word	0x0000c9f0


	//   ....[122]....
        /*04fc*/ 	.word	0x0000cae0


	//   ....[123]....
        /*0500*/ 	.word	0x0000cb50


	//   ....[124]....
        /*0504*/ 	.word	0x0000cc20


	//   ....[125]....
        /*0508*/ 	.word	0x0000cd60


	//   ....[126]....
        /*050c*/ 	.word	0x0000ce10


	//   ....[127]....
        /*0510*/ 	.word	0x0000ce70


	//   ....[128]....
        /*0514*/ 	.word	0x0000cf30


	//   ....[129]....
        /*0518*/ 	.word	0x0000cf90


	//   ....[130]....
        /*051c*/ 	.word	0x0000d050


	//   ....[131]....
        /*0520*/ 	.word	0x0000d0b0


	//   ....[132]....
        /*0524*/ 	.word	0x0000d170


	//   ....[133]....
        /*0528*/ 	.word	0x0000d1d0


	//   ....[134]....
        /*052c*/ 	.word	0x0000d290


	//   ....[135]....
        /*0530*/ 	.word	0x0000d2f0


	//   ....[136]....
        /*0534*/ 	.word	0x0000d3b0


	//   ....[137]....
        /*0538*/ 	.word	0x0000d490


	//   ....[138]....
        /*053c*/ 	.word	0x0000d530


	//   ....[139]....
        /*0540*/ 	.word	0x0000d590


	//   ....[140]....
        /*0544*/ 	.word	0x0000d680


	//   ....[141]....
        /*0548*/ 	.word	0x0000d6e0


	//   ....[142]....
        /*054c*/ 	.word	0x0000d7d0


	//   ....[143]....
        /*0550*/ 	.word	0x0000d830


	//   ....[144]....
        /*0554*/ 	.word	0x0000d920


	//   ....[145]....
        /*0558*/ 	.word	0x0000d980


	//   ....[146]....
        /*055c*/ 	.word	0x0000da70


	//   ....[147]....
        /*0560*/ 	.word	0x0000dad0


	//   ....[148]....
        /*0564*/ 	.word	0x0000db90


	//   ....[149]....
        /*0568*/ 	.word	0x0000dcd0


	//   ....[150]....
        /*056c*/ 	.word	0x0000dd70


	//   ....[151]....
        /*0570*/ 	.word	0x0000ddd0


	//   ....[152]....
        /*0574*/ 	.word	0x0000dea0


	//   ....[153]....
        /*0578*/ 	.word	0x0000df60


	//   ....[154]....
        /*057c*/ 	.word	0x0000e020


	//   ....[155]....
        /*0580*/ 	.word	0x0000e0e0


	//   ....[156]....
        /*0584*/ 	.word	0x0000e1a0


	//   ....[157]....
        /*0588*/ 	.word	0x0000e260


	//   ....[158]....
        /*058c*/ 	.word	0x0000e320


	//   ....[159]....
        /*0590*/ 	.word	0x0000e3e0


	//   ....[160]....
        /*0594*/ 	.word	0x0000e4a0


	//   ....[161]....
        /*0598*/ 	.word	0x0000e610


	//----- nvinfo : EIATTR_REG_RECONFIG
	.align		4
.L_587:
        /*059c*/ 	.byte	0x01, 0x54
	.zero		2


	//----- nvinfo : EIATTR_SYSCALL_OFFSETS
	.align		4
        /*05a0*/ 	.byte	0x04, 0x46
        /*05a2*/ 	.short	(.L_589 - .L_588)


	//   ....[0]....
.L_588:
        /*05a4*/ 	.word	0x00001080


	//   ....[1]....
        /*05a8*/ 	.word	0x00008530


	//   ....[2]....
        /*05ac*/ 	.word	0x00008670


	//   ....[3]....
        /*05b0*/ 	.word	0x00008760


	//   ....[4]....
        /*05b4*/ 	.word	0x000093c0


	//----- nvinfo : EIATTR_MBARRIER_INSTR_OFFSETS
	.align		4
.L_589:
        /*05b8*/ 	.byte	0x04, 0x39
        /*05ba*/ 	.short	(.L_591 - .L_590)


	//   ....[0]....
.L_590:
        /*05bc*/ 	.word	0x00000180
        /*05c0*/ 	.word	0x000000ff
        /*05c4*/ 	.word	0x00030800
        /*05c8*/ 	.short	0x0100
        /*05ca*/ 	.byte	0x08
	.zero		1


	//   ....[1]....
        /*05cc*/ 	.word	0x00000190
        /*05d0*/ 	.word	0x000000ff
        /*05d4*/ 	.word	0x00030820
        /*05d8*/ 	.short	0x0100
        /*05da*/ 	.byte	0x08
	.zero		1


	//   ....[2]....
        /*05dc*/ 	.word	0x00000280
        /*05e0*/ 	.word	0x000000ff
        /*05e4*/ 	.word	0x00030830
        /*05e8*/ 	.short	0x0100
        /*05ea*/ 	.byte	0x08
	.zero		1


	//   ....[3]....
        /*05ec*/ 	.word	0x00000290
        /*05f0*/ 	.word	0x000000ff
        /*05f4*/ 	.word	0x00030840
        /*05f8*/ 	.short	0x0100
        /*05fa*/ 	.byte	0x08
	.zero		1


	//   ....[4]....
        /*05fc*/ 	.word	0x000002a0
        /*0600*/ 	.word	0x000000ff
        /*0604*/ 	.word	0x00030838
        /*0608*/ 	.short	0x0100
        /*060a*/ 	.byte	0x08
	.zero		1


	//   ....[5]....
        /*060c*/ 	.word	0x000002b0
        /*0610*/ 	.word	0x000000ff
        /*0614*/ 	.word	0x00030848
        /*0618*/ 	.short	0x0100
        /*061a*/ 	.byte	0x08
	.zero		1


	//   ....[6]....
        /*061c*/ 	.word	0x000003e0
        /*0620*/ 	.word	0x000000ff
        /*0624*/ 	.word	0x00030850
        /*0628*/ 	.short	0x0100
        /*062a*/ 	.byte	0x08
	.zero		1


	//   ....[7]....
        /*062c*/ 	.word	0x000003f0
        /*0630*/ 	.word	0x000000ff
        /*0634*/ 	.word	0x00030860
        /*0638*/ 	.short	0x0100
        /*063a*/ 	.byte	0x08
	.zero		1


	//   ....[8]....
        /*063c*/ 	.word	0x00000400
        /*0640*/ 	.word	0x000000ff
        /*0644*/ 	.word	0x00030858
        /*0648*/ 	.short	0x0100
        /*064a*/ 	.byte	0x08
	.zero		1


	//   ....[9]....
        /*064c*/ 	.word	0x00000410
        /*0650*/ 	.word	0x000000ff
        /*0654*/ 	.word	0x00030868
        /*0658*/ 	.short	0x0100
        /*065a*/ 	.byte	0x08
	.zero		1


	//   ....[10]....
        /*065c*/ 	.word	0x00000500
        /*0660*/ 	.word	0x000000ff
        /*0664*/ 	.word	0x00030870
        /*0668*/ 	.short	0x0100
        /*066a*/ 	.byte	0x06
	.zero		1


	//   ....[11]....
        /*066c*/ 	.word	0x00000510
        /*0670*/ 	.word	0x000000ff
        /*0674*/ 	.word	0x00030880
        /*0678*/ 	.short	0x0100
        /*067a*/ 	.byte	0x06
	.zero		1


	//   ....[12]....
        /*067c*/ 	.word	0x00000520
        /*0680*/ 	.word	0x000000ff
        /*0684*/ 	.word	0x00030878
        /*0688*/ 	.short	0x0100
        /*068a*/ 	.byte	0x06
	.zero		1


	//   ....[13]....
        /*068c*/ 	.word	0x00000530
        /*0690*/ 	.word	0x000000ff
        /*0694*/ 	.word	0x00030888
        /*0698*/ 	.short	0x0100
        /*069a*/ 	.byte	0x06
	.zero		1


	//   ....[14]....
        /*069c*/ 	.word	0x00000660
        /*06a0*/ 	.word	0x000000ff
        /*06a4*/ 	.word	0x00030890
        /*06a8*/ 	.short	0x0100
        /*06aa*/ 	.byte	0x08
	.zero		1


	//   ....[15]....
        /*06ac*/ 	.word	0x00000670
        /*06b0*/ 	.word	0x000000ff
        /*06b4*/ 	.word	0x000308a0
        /*06b8*/ 	.short	0x0100
        /*06ba*/ 	.byte	0x08
	.zero		1


	//   ....[16]....
        /*06bc*/ 	.word	0x00000680
        /*06c0*/ 	.word	0x000000ff
        /*06c4*/ 	.word	0x00030898
        /*06c8*/ 	.short	0x0100
        /*06ca*/ 	.byte	0x08
	.zero		1


	//   ....[17]....
        /*06cc*/ 	.word	0x00000690
        /*06d0*/ 	.word	0x000000ff
        /*06d4*/ 	.word	0x000308a8
        /*06d8*/ 	.short	0x0100
        /*06da*/ 	.byte	0x08
	.zero		1


	//   ....[18]....
        /*06dc*/ 	.word	0x000007d0
        /*06e0*/ 	.word	0x000000ff
        /*06e4*/ 	.word	0x000308b0
        /*06e8*/ 	.short	0x0100
        /*06ea*/ 	.byte	0x08
	.zero		1


	//   ....[19]....
        /*06ec*/ 	.word	0x000007e0
        /*06f0*/ 	.word	0x000000ff
        /*06f4*/ 	.word	0x000308c0
        /*06f8*/ 	.short	0x0100
        /*06fa*/ 	.byte	0x08
	.zero		1


	//   ....[20]....
        /*06fc*/ 	.word	0x000007f0
        /*0700*/ 	.word	0x000000ff
        /*0704*/ 	.word	0x000308b8
        /*0708*/ 	.short	0x0100
        /*070a*/ 	.byte	0x08
	.zero		1


	//   ....[21]....
        /*070c*/ 	.word	0x00000800
        /*0710*/ 	.word	0x000000ff
        /*0714*/ 	.word	0x000308c8
        /*0718*/ 	.short	0x0100
        /*071a*/ 	.byte	0x08
	.zero		1


	//   ....[22]....
        /*071c*/ 	.word	0x00001100
        /*0720*/ 	.word	0x000000ff
        /*0724*/ 	.word	0x00030800
        /*0728*/ 	.short	0x010a
        /*072a*/ 	.byte	0x2b
	.zero		1


	//   ....[23]....
        /*072c*/ 	.word	0x00001180
        /*0730*/ 	.word	0x00000002
        /*0734*/ 	.word	0x00030830
        /*0738*/ 	.short	0x010a
        /*073a*/ 	.byte	0x3f
	.zero		1


	//   ....[24]....
        /*073c*/ 	.word	0x000011d0
        /*0740*/ 	.word	0x00000002
        /*0744*/ 	.word	0x00030830
        /*0748*/ 	.short	0x010a
        /*074a*/ 	.byte	0x3f
	.zero		1


	//   ....[25]....
        /*074c*/ 	.word	0x000020f0
        /*0750*/ 	.word	0x000000ff
        /*0754*/ 	.word	0x00000000
        /*0758*/ 	.short	0x0101
        /*075a*/ 	.byte	0x04
	.zero		1


	//   ....[26]....
        /*075c*/ 	.word	0x000035f0
        /*0760*/ 	.word	0x000000ff
        /*0764*/ 	.word	0x00030830
        /*0768*/ 	.short	0x010a
        /*076a*/ 	.byte	0x08
	.zero		1


	//   ....[27]....
        /*076c*/ 	.word	0x00003630
        /*0770*/ 	.word	0x000000ff
        /*0774*/ 	.word	0x00030830
        /*0778*/ 	.short	0x010a
        /*077a*/ 	.byte	0x08
	.zero		1


	//   ....[28]....
        /*077c*/ 	.word	0x00004130
        /*0780*/ 	.word	0x000000ff
        /*0784*/ 	.word	0x00030850
        /*0788*/ 	.short	0x010a
        /*078a*/ 	.byte	0x09
	.zero		1


	//   ....[29]....
        /*078c*/ 	.word	0x00004170
        /*0790*/ 	.word	0x000000ff
        /*0794*/ 	.word	0x00030850
        /*0798*/ 	.short	0x010a
        /*079a*/ 	.byte	0x09
	.zero		1


	//   ....[30]....
        /*079c*/ 	.word	0x00004480
        /*07a0*/ 	.word	0x000000ff
        /*07a4*/ 	.word	0x00000000
        /*07a8*/ 	.short	0x0101
        /*07aa*/ 	.byte	0x08
	.zero		1


	//   ....[31]....
        /*07ac*/ 	.word	0x00005210
        /*07b0*/ 	.word	0x000000ff
        /*07b4*/ 	.word	0x00000000
        /*07b8*/ 	.short	0x0101
        /*07ba*/ 	.byte	0x09
	.zero		1


	//   ....[32]....
        /*07bc*/ 	.word	0x000059f0
        /*07c0*/ 	.word	0x000000ff
        /*07c4*/ 	.word	0x00030850
        /*07c8*/ 	.short	0x010a
        /*07ca*/ 	.byte	0x0a
	.zero		1


	//   ....[33]....
        /*07cc*/ 	.word	0x00005a30
        /*07d0*/ 	.word	0x000000ff
        /*07d4*/ 	.word	0x00030850
        /*07d8*/ 	.short	0x010a
        /*07da*/ 	.byte	0x0a
	.zero		1


	//   ....[34]....
        /*07dc*/ 	.word	0x000068d0
        /*07e0*/ 	.word	0x000000ff
        /*07e4*/ 	.word	0x00000000
        /*07e8*/ 	.short	0x0101
        /*07ea*/ 	.byte	0x05
	.zero		1


	//   ....[35]....
        /*07ec*/ 	.word	0x00007880
        /*07f0*/ 	.word	0x000000ff
        /*07f4*/ 	.word	0x00000000
        /*07f8*/ 	.short	0x0101
        /*07fa*/ 	.byte	0x04
	.zero		1


	//   ....[36]....
        /*07fc*/ 	.word	0x00008bd0
        /*0800*/ 	.word	0x00000000
        /*0804*/ 	.word	0x00030840
        /*0808*/ 	.short	0x010a
        /*080a*/ 	.byte	0x3f
	.zero		1


	//   ....[37]....
        /*080c*/ 	.word	0x000091b0
        /*0810*/ 	.word	0x00000000
        /*0814*/ 	.word	0x00030830
        /*0818*/ 	.short	0x0107
        /*081a*/ 	.byte	0x3f
	.zero		1


	//   ....[38]....
        /*081c*/ 	.word	0x00009260
        /*0820*/ 	.word	0x00000000
        /*0824*/ 	.word	0x00030830
        /*0828*/ 	.short	0x0101
        /*082a*/ 	.byte	0x3f
	.zero		1


	//   ....[39]....
        /*082c*/ 	.word	0x00009c40
        /*0830*/ 	.word	0x000000ff
        /*0834*/ 	.word	0x00030800
        /*0838*/ 	.short	0x0107
        /*083a*/ 	.byte	0x27
	.zero		1


	//   ....[40]....
        /*083c*/ 	.word	0x00009ca0
        /*0840*/ 	.word	0x000000ff
        /*0844*/ 	.word	0x00030800
        /*0848*/ 	.short	0x0101
        /*084a*/ 	.byte	0x27
	.zero		1


	//   ....[41]....
        /*084c*/ 	.word	0x00009cc0
        /*0850*/ 	.word	0x000000ff
        /*0854*/ 	.word	0x00030820
        /*0858*/ 	.short	0x010a
        /*085a*/ 	.byte	0x27
	.zero		1


	//   ....[42]....
        /*085c*/ 	.word	0x00009fd0
        /*0860*/ 	.word	0x00000006
        /*0864*/ 	.word	0x00030840
        /*0868*/ 	.short	0x010a
        /*086a*/ 	.byte	0x3f
	.zero		1


	//   ....[43]....
        /*086c*/ 	.word	0x0000a4a0
        /*0870*/ 	.word	0x00000006
        /*0874*/ 	.word	0x00030830
        /*0878*/ 	.short	0x0107
        /*087a*/ 	.byte	0x3f
	.zero		1


	//   ....[44]....
        /*087c*/ 	.word	0x0000a550
        /*0880*/ 	.word	0x00000006
        /*0884*/ 	.word	0x00030830
        /*0888*/ 	.short	0x0101
        /*088a*/ 	.byte	0x3f
	.zero		1


	//   ....[45]....
        /*088c*/ 	.word	0x0000a5d0
        /*0890*/ 	.word	0x00000006
        /*0894*/ 	.word	0x00030860
        /*0898*/ 	.short	0x010a
        /*089a*/ 	.byte	0x3f
	.zero		1


	//   ....[46]....
        /*089c*/ 	.word	0x0000ab40
        /*08a0*/ 	.word	0x00000006
        /*08a4*/ 	.word	0x00030850
        /*08a8*/ 	.short	0x0107
        /*08aa*/ 	.byte	0x3f
	.zero		1


	//   ....[47]....
        /*08ac*/ 	.word	0x0000ac60
        /*08b0*/ 	.word	0x00000006
        /*08b4*/ 	.word	0x00030850
        /*08b8*/ 	.short	0x0101
        /*08ba*/ 	.byte	0x3f
	.zero		1


	//   ....[48]....
        /*08bc*/ 	.word	0x0000ad50
        /*08c0*/ 	.word	0x00000004
        /*08c4*/ 	.word	0x00030860
        /*08c8*/ 	.short	0x010a
        /*08ca*/ 	.byte	0x3f
	.zero		1


	//   ....[49]....
        /*08cc*/ 	.word	0x0000b210
        /*08d0*/ 	.word	0x00000004
        /*08d4*/ 	.word	0x00030850
        /*08d8*/ 	.short	0x0107
        /*08da*/ 	.byte	0x3f
	.zero		1


	//   ....[50]....
        /*08dc*/ 	.word	0x0000b300
        /*08e0*/ 	.word	0x00000004
        /*08e4*/ 	.word	0x00030850
        /*08e8*/ 	.short	0x0101
        /*08ea*/ 	.byte	0x3f
	.zero		1


	//   ....[51]....
        /*08ec*/ 	.word	0x0000b3f0
        /*08f0*/ 	.word	0x00000005
        /*08f4*/ 	.word	0x00030820
        /*08f8*/ 	.short	0x010a
        /*08fa*/ 	.byte	0x3f
	.zero		1


	//   ....[52]....
        /*08fc*/ 	.word	0x0000b590
        /*0900*/ 	.word	0x00000003
        /*0904*/ 	.word	0x00030840
        /*0908*/ 	.short	0x010a
        /*090a*/ 	.byte	0x3f
	.zero		1


	//   ....[53]....
        /*090c*/ 	.word	0x0000b630
        /*0910*/ 	.word	0x00000005
        /*0914*/ 	.word	0x00030840
        /*0918*/ 	.short	0x010a
        /*091a*/ 	.byte	0x3f
	.zero		1


	//   ....[54]....
        /*091c*/ 	.word	0x0000b670
        /*0920*/ 	.word	0x00000003
        /*0924*/ 	.word	0x00030860
        /*0928*/ 	.short	0x010a
        /*092a*/ 	.byte	0x3f
	.zero		1


	//   ....[55]....
        /*092c*/ 	.word	0x0000b6b0
        /*0930*/ 	.word	0x00000005
        /*0934*/ 	.word	0x00030860
        /*0938*/ 	.short	0x010a
        /*093a*/ 	.byte	0x3f
	.zero		1


	//   ....[56]....
        /*093c*/ 	.word	0x0000b720
        /*0940*/ 	.word	0x00000003
        /*0944*/ 	.word	0x00030800
        /*0948*/ 	.short	0x010a
        /*094a*/ 	.byte	0x3f
	.zero		1


	//   ....[57]....
        /*094c*/ 	.word	0x0000b770
        /*0950*/ 	.word	0x00000002
        /*0954*/ 	.word	0x00030830
        /*0958*/ 	.short	0x010a
        /*095a*/ 	.byte	0x3f
	.zero		1


	//   ....[58]....
        /*095c*/ 	.word	0x0000b7d0
        /*0960*/ 	.word	0x00000003
        /*0964*/ 	.word	0x00030830
        /*0968*/ 	.short	0x010a
        /*096a*/ 	.byte	0x3f
	.zero		1


	//   ....[59]....
        /*096c*/ 	.word	0x0000b830
        /*0970*/ 	.word	0x00000003
        /*0974*/ 	.word	0x00030850
        /*0978*/ 	.short	0x010a
        /*097a*/ 	.byte	0x3f
	.zero		1


	//   ....[60]....
        /*097c*/ 	.word	0x0000b890
        /*0980*/ 	.word	0x00000007
        /*0984*/ 	.word	0x00030850
        /*0988*/ 	.short	0x010a
        /*098a*/ 	.byte	0x3f
	.zero		1


	//   ....[61]....
        /*098c*/ 	.word	0x0000b9b0
        /*0990*/ 	.word	0x00000000
        /*0994*/ 	.word	0x00030840
        /*0998*/ 	.short	0x010a
        /*099a*/ 	.byte	0x3f
	.zero		1


	//   ....[62]....
        /*099c*/ 	.word	0x0000cc60
        /*09a0*/ 	.word	0x00000003
        /*09a4*/ 	.word	0x00030820
        /*09a8*/ 	.short	0x010a
        /*09aa*/ 	.byte	0x3f
	.zero		1


	//   ....[63]....
        /*09ac*/ 	.word	0x0000ccb0
        /*09b0*/ 	.word	0x00000006
        /*09b4*/ 	.word	0x00030840
        /*09b8*/ 	.short	0x010a
        /*09ba*/ 	.byte	0x3f
	.zero		1


	//   ....[64]....
        /*09bc*/ 	.word	0x0000d3e0
        /*09c0*/ 	.word	0x00000006
        /*09c4*/ 	.word	0x00030860
        /*09c8*/ 	.short	0x010a
        /*09ca*/ 	.byte	0x3f
	.zero		1


	//   ....[65]....
        /*09cc*/ 	.word	0x0000dc20
        /*09d0*/ 	.word	0x00000004
        /*09d4*/ 	.word	0x00030860
        /*09d8*/ 	.short	0x010a
        /*09da*/ 	.byte	0x3f
	.zero		1


	//   ....[66]....
        /*09dc*/ 	.word	0x0000e530
        /*09e0*/ 	.word	0x00000005
        /*09e4*/ 	.word	0x00030820
        /*09e8*/ 	.short	0x010a
        /*09ea*/ 	.byte	0x3f
	.zero		1


	//   ....[67]....
        /*09ec*/ 	.word	0x0000e6d0
        /*09f0*/ 	.word	0x00000003
        /*09f4*/ 	.word	0x00030840
        /*09f8*/ 	.short	0x010a
        /*09fa*/ 	.byte	0x3f
	.zero		1


	//   ....[68]....
        /*09fc*/ 	.word	0x0000e720
        /*0a00*/ 	.word	0x00000005
        /*0a04*/ 	.word	0x00030840
        /*0a08*/ 	.short	0x010a
        /*0a0a*/ 	.byte	0x3f
	.zero		1


	//   ....[69]....
        /*0a0c*/ 	.word	0x0000e770
        /*0a10*/ 	.word	0x00000003
        /*0a14*/ 	.word	0x00030860
        /*0a18*/ 	.short	0x010a
        /*0a1a*/ 	.byte	0x3f
	.zero		1


	//----- nvinfo : EIATTR_NUM_MBARRIERS
	.align		4
.L_591:
        /*0a1c*/ 	.byte	0x03, 0x38
        /*0a1e*/ 	.short	0x0016


	//----- nvinfo : EIATTR_EXIT_INSTR_OFFSETS
	.align		4
        /*0a20*/ 	.byte	0x04, 0x1c
        /*0a22*/ 	.short	(.L_593 - .L_592)


	//   ....[0]....
.L_592:
        /*0a24*/ 	.word	0x00000940


	//   ....[1]....
        /*0a28*/ 	.word	0x00007d60


	//   ....[2]....
        /*0a2c*/ 	.word	0x0000b700


	//----- nvinfo : EIATTR_MAX_THREADS
	.align		4
.L_593:
        /*0a30*/ 	.byte	0x04, 0x05
        /*0a32*/ 	.short	(.L_595 - .L_594)
.L_594:
        /*0a34*/ 	.word	0x00000180
        /*0a38*/ 	.word	0x00000001
        /*0a3c*/ 	.word	0x00000001


	//----- nvinfo : EIATTR_CRS_STACK_SIZE
	.align		4
.L_595:
        /*0a40*/ 	.byte	0x04, 0x1e
        /*0a42*/ 	.short	(.L_597 - .L_596)
.L_596:
        /*0a44*/ 	.word	0x00000000


	//----- nvinfo : EIATTR_CBANK_PARAM_SIZE
	.align		4
.L_597:
        /*0a48*/ 	.byte	0x03, 0x19
        /*0a4a*/ 	.short	0x0a70


	//----- nvinfo : EIATTR_PARAM_CBANK
	.align		4
        /*0a4c*/ 	.byte	0x04, 0x0a
        /*0a4e*/ 	.short	(.L_599 - .L_598)
	.align		4
.L_598:
        /*0a50*/ 	.word	index@(.nv.constant0._ZN7cutlass13device_kernelIN5flash11enable_sm90INS1_16FlashAttnFwdSm90INS1_25CollectiveMainloopFwdSm90ILi2EN4cute5tupleIJNS5_1CILi1EEES8_S8_EEENS6_IJNS7_ILi128EEENS7_ILi96EEENS7_ILi192EEEEEELi192ENS_6half_tEfNS_4arch4Sm90ELb0ELb0ELb0ELb0ELb1ELb0ELb0ELb1ELb1ELb1ELb0ELb0EEENS1_21CollectiveEpilogueFwdINS6_IJSA_SC_SB_EEES9_SE_SG_Li256ELb0ELb1ELb0ELb0EEENS1_29StaticPersistentTileSchedulerILb0EEEEEEEEEvNT_6ParamsE)
        /*0a54*/ 	.short	0x0210
        /*0a56*/ 	.short	0x0a70


	//----- nvinfo : EIATTR_SW_WAR
	.align		4
.L_599:
        /*0a58*/ 	.byte	0x04, 0x36
        /*0a5a*/ 	.short	(.L_601 - .L_600)
.L_600:
        /*0a5c*/ 	.word	0x00000008
.L_601:


//--------------------- .nv.info._ZN7cutlass13device_kernelIN5flash11enable_sm90INS1_16FlashAttnFwdSm90INS1_25CollectiveMainloopFwdSm90ILi2EN4cute5tupleIJNS5_1CILi1EEES8_S8_EEENS6_IJNS7_ILi128EEENS7_ILi96EEENS7_ILi192EEEEEELi192ENS_6half_tEfNS_4arch4Sm90ELb0ELb0ELb0ELb1ELb1ELb0ELb0ELb1ELb1ELb1ELb0ELb0EEENS1_21CollectiveEpilogueFwdINS6_IJSA_SC_SB_EEES9_SE_SG_Li256ELb1ELb1ELb0ELb0EEENS1_36VarlenDynamicPersistentTileSchedulerILi128ELi96ELi256ELi128ELb0ELb1ELb1ELb0ELb1ELb1EEEEEEEEEvNT_6ParamsE --------------------------
	.section	.nv.info._ZN7cutlass13device_kernelIN5flash11enable_sm90INS1_16FlashAttnFwdSm90INS1_25CollectiveMainloopFwdSm90ILi2EN4cute5tupleIJNS5_1CILi1EEES8_S8_EEENS6_IJNS7_ILi128EEENS7_ILi96EEENS7_ILi192EEEEEELi192ENS_6half_tEfNS_4arch4Sm90ELb0ELb0ELb0ELb1ELb1ELb0ELb0ELb1ELb1ELb1ELb0ELb0EEENS1_21CollectiveEpilogueFwdINS6_IJSA_SC_SB_EEES9_SE_SG_Li256ELb1ELb1ELb0ELb0EEENS1_36VarlenDynamicPersistentTileSchedulerILi128ELi96ELi256ELi128ELb0ELb1ELb1ELb0ELb1ELb1EEEEEEEEEvNT_6ParamsE,"",@"SHT_CUDA_INFO"
	.sectionflags	@""
	.align	4


	//----- nvinfo : EIATTR_CUDA_API_VERSION
	.align		4
        /*0000*/ 	.byte	0x04, 0x37
        /*0002*/ 	.short	(.L_603 - .L_602)
.L_602:
        /*0004*/ 	.word	0x00000082


	//----- nvinfo : EIATTR_KPARAM_INFO
	.align		4
.L_603:
        /*0008*/ 	.byte	0x04, 0x17
        /*000a*/ 	.short	(.L_605 - .L_604)
.L_604:
        /*000c*/ 	.word	0x00000000
        /*0010*/ 	.short	0x0000
        /*0012*/ 	.short	0x0070
        /*0014*/ 	.byte	0x00, 0xf0, 0x01, 0x2a


	//----- nvinfo : EIATTR_SPARSE_MMA_MASK
	.align		4
.L_605:
        /*0018*/ 	.byte	0x03, 0x50
        /*001a*/ 	.short	0x0000


	//----- nvinfo : EIATTR_MAXREG_COUNT
	.align		4
        /*001c*/ 	.byte	0x03, 0x1b
        /*001e*/ 	.short	0x00a8


	//----- nvinfo : EIATTR_NUM_BARRIERS
	.align		4
        /*0020*/ 	.byte	0x02, 0x4c
        /*0022*/ 	.byte	0x09
	.zero		1


	//----- nvinfo : EIATTR_EXTERNS
	.align		4
        /*0024*/ 	.byte	0x04, 0x0f
        /*0026*/ 	.short	(.L_607 - .L_606)


	//   ....[0]....
	.align		4
.L_606:
        /*0028*/ 	.word	index@(__assertfail)


	//----- nvinfo : EIATTR_ANNOTATIONS
	.align		4
.L_607:
        /*002c*/ 	.byte	0x04, 0x55
        /*002e*/ 	.short	(.L_609 - .L_608)


	//   ....[0]....
.L_608:
        /* <DEDUP_REMOVED lines=17> */


	//----- nvinfo : EIATTR_MERCURY_ISA_VERSION
	.align		4
.L_609:
        /*0130*/ 	.byte	0x03, 0x5f
        /*0132*/ 	.short	0x0101


	//----- nvinfo : EIATTR_UNUSED_LOAD_BYTE_OFFSET
	.align		4
        /*0134*/ 	.byte	0x04, 0x44
        /*0136*/ 	.short	(.L_611 - .L_610)


	//   ....[0]....
.L_610:
        /*0138*/ 	.word	0x00000950
        /*013c*/ 	.word	0x0000fff0


	//   ....[1]....
        /*0140*/ 	.word	0x00006bc0
        /*0144*/ 	.word	0x0000fff0


	//----- nvinfo : EIATTR_INT_WARP_WIDE_INSTR_OFFSETS
	.align		4
.L_611:
        /*0148*/ 	.byte	0x04, 0x31
        /*014a*/ 	.short	(.L_613 - .L_612)


	//   ....[0]....
.L_612:
        /*014c*/ 	.word	0x000000c0


	//   ....[1]....
        /*0150*/ 	.word	0x000000d0


	//   ....[2]....
        /*0154*/ 	.word	0x00000170


	//   ....[3]....
        /*0158*/ 	.word	0x0000a3f0


	//   ....[4]....
        /*015c*/ 	.word	0x0000a480


	//   ....[5]....
        /*0160*/ 	.word	0x0000d300


	//   ....[6]....
        /*0164*/ 	.word	0x0000d390


	//----- nvinfo : EIATTR_COOP_GROUP_MASK_REGIDS
	.align		4
.L_613:
        /*0168*/ 	.byte	0x04, 0x29
        /*016a*/ 	.short	(.L_615 - .L_614)


	//   ....[0]....
.L_614:
        /*016c*/ 	.word	0xffffffff


	//   ....[1]....
        /*0170*/ 	.word	0xffffffff


	//   ....[2]....
        /*0174*/ 	.word	0xffffffff


	//   ....[3]....
        /*0178*/ 	.word	0xffffffff


	//   ....[4]....
        /*017c*/ 	.word	0xffffffff


	//   ....[5]....
        /*0180*/ 	.word	0xffffffff


	//   ....[6]....
        /*0184*/ 	.word	0xffffffff


	//   ....[7]....
        /*0188*/ 	.word	0xffffffff


	//   ....[8]....
        /*018c*/ 	.word	0xffffffff


	//   ....[9]....
        /*0190*/ 	.word	0xffffffff


	//   ....[10]....
        /*0194*/ 	.word	0xffffffff


	//   ....[11]....
        /*0198*/ 	.word	0xffffffff


	//   ....[12]....
        /*019c*/ 	.word	0xffffffff


	//   ....[13]....
        /*01a0*/ 	.word	0xffffffff


	//   ....[14]....
        /*01a4*/ 	.word	0xffffffff


	//   ....[15]....
        /*01a8*/ 	.word	0xffffffff


	//   ....[16]....
        /*01ac*/ 	.word	0xffffffff


	//   ....[17]....
        /*01b0*/ 	.word	0xffffffff


	//   ....[18]....
        /*01b4*/ 	.word	0xffffffff


	//   ....[19]....
        /*01b8*/ 	.word	0xffffffff


	//   ....[20]....
        /*01bc*/ 	.word	0xffffffff


	//   ....[21]....
        /*01c0*/ 	.word	0xffffffff


	//   ....[22]....
        /*01c4*/ 	.word	0xffffffff


	//   ....[23]....
        /*01c8*/ 	.word	0xffffffff


	//   ....[24]....
        /*01cc*/ 	.word	0xffffffff


	//   ....[25]....
        /*01d0*/ 	.word	0xffffffff


	//   ....[26]....
        /*01d4*/ 	.word	0xffffffff


	//   ....[27]....
        /*01d8*/ 	.word	0xffffffff


	//   ....[28]....
        /*01dc*/ 	.word	0xffffffff


	//   ....[29]....
        /*01e0*/ 	.word	0xffffffff


	//   ....[30]....
        /*01e4*/ 	.word	0xffffffff


	//   ....[31]....
        /*01e8*/ 	.word	0xffffffff


	//   ....[32]....
        /*01ec*/ 	.word	0xffffffff


	//   ....[33]....
        /*01f0*/ 	.word	0xffffffff


	//   ....[34]....
        /*01f4*/ 	.word	0xffffffff


	//   ....[35]....
        /*01f8*/ 	.word	0xffffffff


	//   ....[36]....
        /*01fc*/ 	.word	0xffffffff


	//   ....[37]....
        /*0200*/ 	.word	0xffffffff


	//   ....[38]....
        /*0204*/ 	.word	0xffffffff


	//   ....[39]....
        /*0208*/ 	.word	0xffffffff


	//   ....[40]....
        /*020c*/ 	.word	0xffffffff


	//   ....[41]....
        /*0210*/ 	.word	0xffffffff


	//   ....[42]....
        /*0214*/ 	.word	0xffffffff


	//   ....[43]....
        /*0218*/ 	.word	0xffffffff


	//   ....[44]....
        /*021c*/ 	.word	0xffffffff


	//   ....[45]....
        /*0220*/ 	.word	0xffffffff


	//   ....[46]....
        /*0224*/ 	.word	0xffffffff


	//   ....[47]....
        /*0228*/ 	.word	0xffffffff


	//   ....[48]....
        /*022c*/ 	.word	0xffffffff


	//   ....[49]....
        /*0230*/ 	.word	0xffffffff


	//   ....[50]....
        /*0234*/ 	.word	0xffffffff


	//   ....[51]....
        /*0238*/ 	.word	0xffffffff


	//   ....[52]....
        /*023c*/ 	.word	0xffffffff


	//   ....[53]....
        /*0240*/ 	.word	0xffffffff


	//   ....[54]....
        /*0244*/ 	.word	0xffffffff


	//   ....[55]....
        /*0248*/ 	.word	0xffffffff


	//   ....[56]....
        /*024c*/ 	.word	0xffffffff


	//   ....[57]....
        /*0250*/ 	.word	0xffffffff


	//   ....[58]....
        /*0254*/ 	.word	0xffffffff


	//   ....[59]....
        /*0258*/ 	.word	0xffffffff


	//   ....[60]....
        /*025c*/ 	.word	0xffffffff


	//   ....[61]....
        /*0260*/ 	.word	0xffffffff


	//   ....[62]....
        /*0264*/ 	.word	0xffffffff


	//   ....[63]....
        /*0268*/ 	.word	0xffffffff


	//   ....[64]....
        /*026c*/ 	.word	0xffffffff


	//   ....[65]....
        /*0270*/ 	.word	0xffffffff


	//   ....[66]....
        /*0274*/ 	.word	0xffffffff


	//   ....[67]....
        /*0278*/ 	.word	0xffffffff


	//   ....[68]....
        /*027c*/ 	.word	0xffffffff


	//   ....[69]....
        /*0280*/ 	.word	0xffffffff


	//   ....[70]....
        /*0284*/ 	.word	0xffffffff


	//   ....[71]....
        /*0288*/ 	.word	0xffffffff


	//   ....[72]....
        /*028c*/ 	.word	0xffffffff


	//   ....[73]....
        /*0290*/ 	.word	0xffffffff


	//   ....[74]....
        /*0294*/ 	.word	0xffffffff


	//   ....[75]....
        /*0298*/ 	.word	0xffffffff


	//   ....[76]....
        /*029c*/ 	.word	0xffffffff


	//   ....[77]....
        /*02a0*/ 	.word	0xffffffff


	//   ....[78]....
        /*02a4*/ 	.word	0xffffffff


	//   ....[79]....
        /*02a8*/ 	.word	0xffffffff


	//   ....[80]....
        /*02ac*/ 	.word	0xffffffff


	//   ....[81]....
        /*02b0*/ 	.word	0xffffffff


	//   ....[82]....
        /*02b4*/ 	.word	0xffffffff


	//   ....[83]....
        /*02b8*/ 	.word	0xffffffff


	//   ....[84]....
        /*02bc*/ 	.word	0xffffffff


	//   ....[85]....
        /*02c0*/ 	.word	0xffffffff


	//   ....[86]....
        /*02c4*/ 	.word	0xffffffff


	//   ....[87]....
        /*02c8*/ 	.word	0xffffffff


	//   ....[88]....
        /*02cc*/ 	.word	0xffffffff


	//   ....[89]....
        /*02d0*/ 	.word	0xffffffff


	//   ....[90]....
        /*02d4*/ 	.word	0xffffffff


	//   ....[91]....
        /*02d8*/ 	.word	0xffffffff


	//   ....[92]....
        /*02dc*/ 	.word	0xffffffff


	//   ....[93]....
        /*02e0*/ 	.word	0xffffffff


	//   ....[94]....
        /*02e4*/ 	.word	0xffffffff


	//   ....[95]....
        /*02e8*/ 	.word	0xffffffff


	//   ....[96]....
        /*02ec*/ 	.word	0xffffffff


	//   ....[97]....
        /*02f0*/ 	.word	0xffffffff


	//   ....[98]....
        /*02f4*/ 	.word	0xffffffff


	//   ....[99]....
        /*02f8*/ 	.word	0xffffffff


	//   ....[100]....
        /*02fc*/ 	.word	0xffffffff


	//   ....[101]....
        /*0300*/ 	.word	0xffffffff


	//   ....[102]....
        /*0304*/ 	.word	0xffffffff


	//   ....[103]....
        /*0308*/ 	.word	0xffffffff


	//   ....[104]....
        /*030c*/ 	.word	0xffffffff


	//   ....[105]....
        /*0310*/ 	.word	0xffffffff


	//   ....[106]....
        /*0314*/ 	.word	0xffffffff


	//   ....[107]....
        /*0318*/ 	.word	0xffffffff


	//   ....[108]....
        /*031c*/ 	.word	0xffffffff


	//   ....[109]....
        /*0320*/ 	.word	0xffffffff


	//   ....[110]....
        /*0324*/ 	.word	0xffffffff


	//   ....[111]....
        /*0328*/ 	.word	0xffffffff


	//   ....[112]....
        /*032c*/ 	.word	0xffffffff


	//   ....[113]....
        /*0330*/ 	.word	0xffffffff


	//   ....[114]....
        /*0334*/ 	.word	0xffffffff


	//   ....[115]....
        /*0338*/ 	.word	0xffffffff


	//   ....[116]....
        /*033c*/ 	.word	0xffffffff


	//   ....[117]....
        /*0340*/ 	.word	0xffffffff


	//   ....[118]....
        /*0344*/ 	.word	0xffffffff


	//   ....[119]....
        /*0348*/ 	.word	0xffffffff


	//   ....[120]....
        /*034c*/ 	.word	0xffffffff


	//   ....[121]....
        /*0350*/ 	.word	0xffffffff


	//   ....[122]....
        /*0354*/ 	.word	0xffffffff


	//   ....[123]....
        /*0358*/ 	.word	0xffffffff


	//   ....[124]....
        /*035c*/ 	.word	0xffffffff


	//   ....[125]....
        /*0360*/ 	.word	0xffffffff


	//   ....[126]....
        /*0364*/ 	.word	0xffffffff


	//   ....[127]....
        /*0368*/ 	.word	0xffffffff


	//   ....[128]....
        /*036c*/ 	.word	0xffffffff


	//   ....[129]....
        /*0370*/ 	.word	0xffffffff


	//   ....[130]....
        /*0374*/ 	.word	0xffffffff


	//   ....[131]....
        /*0378*/ 	.word	0xffffffff


	//   ....[132]....
        /*037c*/ 	.word	0xffffffff


	//   ....[133]....
        /*0380*/ 	.word	0xffffffff


	//   ....[134]....
        /*0384*/ 	.word	0xffffffff


	//   ....[135]....
        /*0388*/ 	.word	0xffffffff


	//   ....[136]....
        /*038c*/ 	.word	0xffffffff


	//   ....[137]....
        /*0390*/ 	.word	0x0500000f


	//   ....[138]....
        /*0394*/ 	.word	0x0500000f


	//   ....[139]....
        /*0398*/ 	.word	0x0500000f


	//   ....[140]....
        /*039c*/ 	.word	0x0500000f


	//   ....[141]....
        /*03a0*/ 	.word	0x0500000f


	//   ....[142]....
        /*03a4*/ 	.word	0x0500000f


	//   ....[143]....
        /*03a8*/ 	.word	0x0500000f


	//   ....[144]....
        /*03ac*/ 	.word	0x0500000f


	//   ....[145]....
        /*03b0*/ 	.word	0x0500000f


	//   ....[146]....
        /*03b4*/ 	.word	0x0500000f


	//   ....[147]....
        /*03b8*/ 	.word	0x0500000f


	//   ....[148]....
        /*03bc*/ 	.word	0x0500000f


	//   ....[149]....
        /*03c0*/ 	.word	0x0500000f


	//   ....[150]....
        /*03c4*/ 	.word	0x0500000f


	//   ....[151]....
        /*03c8*/ 	.word	0x0500000f


	//   ....[152]....
        /*03cc*/ 	.word	0x0500000f


	//   ....[153]....
        /*03d0*/ 	.word	0x0500000f


	//   ....[154]....
        /*03d4*/ 	.word	0x0500000f


	//   ....[155]....
        /*03d8*/ 	.word	0x0500000f


	//   ....[156]....
        /*03dc*/ 	.word	0x0500000f


	//   ....[157]....
        /*03e0*/ 	.word	0x0500000f


	//   ....[158]....
        /*03e4*/ 	.word	0x0500000f


	//   ....[159]....
        /*03e8*/ 	.word	0x0500000f


	//   ....[160]....
        /*03ec*/ 	.word	0x0500000f


	//   ....[161]....
        /*03f0*/ 	.word	0x0500000f


	//   ....[162]....
        /*03f4*/ 	.word	0x0500000f


	//   ....[163]....
        /*03f8*/ 	.word	0x0500000f


	//   ....[164]....
        /*03fc*/ 	.word	0x0500000f


	//   ....[165]....
        /*0400*/ 	.word	0x0500000f


	//   ....[166]....
        /*0404*/ 	.word	0x0500000f


	//   ....[167]....
        /*0408*/ 	.word	0x0500000f


	//   ....[168]....
        /*040c*/ 	.word	0x0500000f


	//   ....[169]....
        /*0410*/ 	.word	0x0500000f


	//   ....[170]....
        /*0414*/ 	.word	0x0500000f


	//   ....[171]....
        /*0418*/ 	.word	0x0500000f


	//   ....[172]....
        /*041c*/ 	.word	0x0500000f


	//   ....[173]....
        /*0420*/ 	.word	0x0500000f


	//   ....[174]....
        /*0424*/ 	.word	0x0500000f


	//   ....[175]....
        /*0428*/ 	.word	0x0500000f


	//   ....[176]....
        /*042c*/ 	.word	0x0500000f


	//   ....[177]....
        /*0430*/ 	.word	0x0500000f


	//   ....[178]....
        /*0434*/ 	.word	0x0500000f


	//   ....[179]....
        /*0438*/ 	.word	0x0500000f


	//   ....[180]....
        /*043c*/ 	.word	0x0500000f


	//   ....[181]....
        /*0440*/ 	.word	0x0500000f


	//   ....[182]....
        /*0444*/ 	.word	0x0500000f


	//   ....[183]....
        /*0448*/ 	.word	0x0500000f


	//   ....[184]....
        /*044c*/ 	.word	0x0500000f


	//   ....[185]....
        /*0450*/ 	.word	0x0500000f


	//   ....[186]....
        /*0454*/ 	.word	0x0500000f


	//   ....[187]....
        /*0458*/ 	.word	0x0500000f


	//   ....[188]....
        /*045c*/ 	.word	0x0500000f


	//   ....[189]....
        /*0460*/ 	.word	0x0500000f


	//   ....[190]....
        /*0464*/ 	.word	0x0500000f


	//   ....[191]....
        /*0468*/ 	.word	0x0500000f


	//   ....[192]....
        /*046c*/ 	.word	0x0500000f


	//   ....[193]....
        /*0470*/ 	.word	0x0500000f


	//   ....[194]....
        /*0474*/ 	.word	0x0500000f


	//   ....[195]....
        /*0478*/ 	.word	0x0500000f


	//   ....[196]....
        /*047c*/ 	.word	0x0500000f


	//   ....[197]....
        /*0480*/ 	.word	0x0500000f


	//   ....[198]....
        /*0484*/ 	.word	0x0500000f


	//   ....[199]....
        /*0488*/ 	.word	0x0500000f


	//   ....[200]....
        /*048c*/ 	.word	0x0500000f


	//   ....[201]....
        /*0490*/ 	.word	0x0500000f


	//   ....[202]....
        /*0494*/ 	.word	0x0500000f


	//   ....[203]....
        /*0498*/ 	.word	0x0500000f


	//   ....[204]....
        /*049c*/ 	.word	0x0500000f


	//   ....[205]....
        /*04a0*/ 	.word	0x0500000f


	//   ....[206]....
        /*04a4*/ 	.word	0x0500000f


	//   ....[207]....
        /*04a8*/ 	.word	0x0500000f


	//   ....[208]....
        /*04ac*/ 	.word	0x0500000f


	//   ....[209]....
        /*04b0*/ 	.word	0x0500000f


	//   ....[210]....
        /*04b4*/ 	.word	0x0500000f


	//   ....[211]....
        /*04b8*/ 	.word	0x0500000f


	//   ....[212]....
        /*04bc*/ 	.word	0x0500000f


	//   ....[213]....
        /*04c0*/ 	.word	0x0500000f


	//   ....[214]....
        /*04c4*/ 	.word	0x0500000f


	//   ....[215]....
        /*04c8*/ 	.word	0x0500000f


	//   ....[216]....
        /*04cc*/ 	.word	0x0500000f


	//   ....[217]....
        /*04d0*/ 	.word	0x0500000f


	//   ....[218]....
        /*04d4*/ 	.word	0x0500000f


	//   ....[219]....
        /*04d8*/ 	.word	0x0500000f


	//----- nvinfo : EIATTR_COOP_GROUP_INSTR_OFFSETS
	.align		4
.L_615:
        /*04dc*/ 	.byte	0x04, 0x28
        /*04de*/ 	.short	(.L_617 - .L_616)


	//   ....[0]....
.L_616:
        /*04e0*/ 	.word	0x00000070


	//   ....[1]....
        /*04e4*/ 	.word	0x000000b0


	//   ....[2]....
        /*04e8*/ 	.word	0x000002d0


	//   ....[3]....
        /*04ec*/ 	.word	0x00000430


	//   ....[4]....
        /*04f0*/ 	.word	0x00000550


	//   ....[5]....
        /*04f4*/ 	.word	0x000006b0


	//   ....[6]....
        /*04f8*/ 	.word	0x000014c0


	//   ....[7]....
        /*04fc*/ 	.word	0x000026e0


	//   ....[8]....
        /*0500*/ 	.word	0x00002790


	//   ....[9]....
        /*0504*/ 	.word	0x00002c20


	//   ....[10]....
        /*0508*/ 	.word	0x00002ca0


	//   ....[11]....
        /*050c*/ 	.word	0x00004d50


	//   ....[12]....
        /*0510*/ 	.word	0x00004d60


	//   ....[13]....
        /*0514*/ 	.word	0x00004da0


	//   ....[14]....
        /*0518*/ 	.word	0x00004db0


	//   ....[15]....
        /*051c*/ 	.word	0x000060c0


	//   ....[16]....
        /*0520*/ 	.word	0x000060f0


	//   ....[17]....
        /*0524*/ 	.word	0x000061c0


	//   ....[18]....
        /*0528*/ 	.word	0x000061d0


	//   ....[19]....
        /*052c*/ 	.word	0x000079d0


	//   ....[20]....
        /*0530*/ 	.word	0x00007a10


	//   ....[21]....
        /*0534*/ 	.word	0x00007a50


	//   ....[22]....
        /*0538*/ 	.word	0x00007ab0


	//   ....[23]....
        /*053c*/ 	.word	0x000081d0


	//   ....[24]....
        /*0540*/ 	.word	0x00008210


	//   ....[25]....
        /*0544*/ 	.word	0x00008310


	//   ....[26]....
        /*0548*/ 	.word	0x00008330


	//   ....[27]....
        /*054c*/ 	.word	0x00008430


	//   ....[28]....
        /*0550*/ 	.word	0x00008450


	//   ....[29]....
        /*0554*/ 	.word	0x00008560


	//   ....[30]....
        /*0558*/ 	.word	0x00008580


	//   ....[31]....
        /*055c*/ 	.word	0x00008f10


	//   ....[32]....
        /*0560*/ 	.word	0x00008f30


	//   ....[33]....
        /*0564*/ 	.word	0x00009030


	//   ....[34]....
        /*0568*/ 	.word	0x00009050


	//   ....[35]....
        /*056c*/ 	.word	0x00009150


	//   ....[36]....
        /*0570*/ 	.word	0x00009170


	//   ....[37]....
        /*0574*/ 	.word	0x00009280


	//   ....[38]....
        /*0578*/ 	.word	0x000092a0


	//   ....[39]....
        /*057c*/ 	.word	0x00009420


	//   ....[40]....
        /*0580*/ 	.word	0x000095f0


	//   ....[41]....
        /*0584*/ 	.word	0x00009620


	//   ....[42]....
        /*0588*/ 	.word	0x00009650


	//   ....[43]....
        /*058c*/ 	.word	0x00009680


	//   ....[44]....
        /*0590*/ 	.word	0x000096b0


	//   ....[45]....
        /*0594*/ 	.word	0x000096e0


	//   ....[46]....
        /*0598*/ 	.word	0x00009830


	//   ....[47]....
        /*059c*/ 	.word	0x00009860


	//   ....[48]....
        /*05a0*/ 	.word	0x00009890


	//   ....[49]....
        /*05a4*/ 	.word	0x000098c0


	//   ....[50]....
        /*05a8*/ 	.word	0x000098f0


	//   ....[51]....
        /*05ac*/ 	.word	0x00009920


	//   ....[52]....
        /*05b0*/ 	.word	0x000099b0


	//   ....[53]....
        /*05b4*/ 	.word	0x000099e0


	//   ....[54]....
        /*05b8*/ 	.word	0x00009a60


	//   ....[55]....
        /*05bc*/ 	.word	0x0000afe0


	//   ....[56]....
        /*05c0*/ 	.word	0x0000b000


	//   ....[57]....
        /*05c4*/ 	.word	0x0000b0b0


	//   ....[58]....
        /*05c8*/ 	.word	0x0000b0d0


	//   ....[59]....
        /*05cc*/ 	.word	0x0000b170


	//   ....[60]....
        /*05d0*/ 	.word	0x0000b190


	//   ....[61]....
        /*05d4*/ 	.word	0x0000b230


	//   ....[62]....
        /*05d8*/ 	.word	0x0000b250


	//   ....[63]....
        /*05dc*/ 	.word	0x0000b2f0


	//   ....[64]....
        /*05e0*/ 	.word	0x0000b310


	//   ....[65]....
        /*05e4*/ 	.word	0x0000b320


	//   ....[66]....
        /*05e8*/ 	.word	0x0000b3b0


	//   ....[67]....
        /*05ec*/ 	.word	0x0000bad0


	//   ....[68]....
        /*05f0*/ 	.word	0x0000bb00


	//   ....[69]....
        /*05f4*/ 	.word	0x0000bb60


	//   ....[70]....
        /*05f8*/ 	.word	0x0000bbb0


	//   ....[71]....
        /*05fc*/ 	.word	0x0000bc00


	//   ....[72]....
        /*0600*/ 	.word	0x0000bc60


	//   ....[73]....
        /*0604*/ 	.word	0x0000bca0


	//   ....[74]....
        /*0608*/ 	.word	0x0000bd10


	//   ....[75]....
        /*060c*/ 	.word	0x0000bd60


	//   ....[76]....
        /*0610*/ 	.word	0x0000bdc0


	//   ....[77]....
        /*0614*/ 	.word	0x0000be10


	//   ....[78]....
        /*0618*/ 	.word	0x0000be70


	//   ....[79]....
        /*061c*/ 	.word	0x0000beb0


	//   ....[80]....
        /*0620*/ 	.word	0x0000bf20


	//   ....[81]....
        /*0624*/ 	.word	0x0000bf40


	//   ....[82]....
        /*0628*/ 	.word	0x0000bf80


	//   ....[83]....
        /*062c*/ 	.word	0x0000c750


	//   ....[84]....
        /*0630*/ 	.word	0x0000c790


	//   ....[85]....
        /*0634*/ 	.word	0x0000c7a0


	//   ....[86]....
        /*0638*/ 	.word	0x0000c800


	//   ....[87]....
        /*063c*/ 	.word	0x0000c810


	//   ....[88]....
        /*0640*/ 	.word	0x0000c870


	//   ....[89]....
        /*0644*/ 	.word	0x0000c8a0


	//   ....[90]....
        /*0648*/ 	.word	0x0000c8e0


	//   ....[91]....
        /*064c*/ 	.word	0x0000c910


	//   ....[92]....
        /*0650*/ 	.word	0x0000c950


	//   ....[93]....
        /*0654*/ 	.word	0x0000c980


	//   ....[94]....
        /*0658*/ 	.word	0x0000c9c0


	//   ....[95]....
        /*065c*/ 	.word	0x0000cc40


	//   ....[96]....
        /*0660*/ 	.word	0x0000cc60


	//   ....[97]....
        /*0664*/ 	.word	0x0000cc70


	//   ....[98]....
        /*0668*/ 	.word	0x0000cd00


	//   ....[99]....
        /*066c*/ 	.word	0x0000cd10


	//   ....[100]....
        /*0670*/ 	.word	0x0000cda0


	//   ....[101]....
        /*0674*/ 	.word	0x0000cdb0


	//   ....[102]....
        /*0678*/ 	.word	0x0000ce40


	//   ....[103]....
        /*067c*/ 	.word	0x0000ce50


	//   ....[104]....
        /*0680*/ 	.word	0x0000cee0


	//   ....[105]....
        /*0684*/ 	.word	0x0000cef0


	//   ....[106]....
        /*0688*/ 	.word	0x0000cf00


	//   ....[107]....
        /*068c*/ 	.word	0x0000d4e0


	//   ....[108]....
        /*0690*/ 	.word	0x0000d520


	//   ....[109]....
        /*0694*/ 	.word	0x0000d550


	//   ....[110]....
        /*0698*/ 	.word	0x0000d590


	//   ....[111]....
        /*069c*/ 	.word	0x0000d620


	//   ....[112]....
        /*06a0*/ 	.word	0x0000d650


	//   ....[113]....
        /*06a4*/ 	.word	0x0000d6c0


	//   ....[114]....
        /*06a8*/ 	.word	0x0000d6f0


	//   ....[115]....
        /*06ac*/ 	.word	0x0000d760


	//   ....[116]....
        /*06b0*/ 	.word	0x0000d790


	//   ....[117]....
        /*06b4*/ 	.word	0x0000d7c0


	//   ....[118]....
        /*06b8*/ 	.word	0x0000d810


	//   ....[119]....
        /*06bc*/ 	.word	0x0000dbf0


	//   ....[120]....
        /*06c0*/ 	.word	0x0000dc40


	//   ....[121]....
        /*06c4*/ 	.word	0x0000dc70


	//   ....[122]....
        /*06c8*/ 	.word	0x0000dc80


	//   ....[123]....
        /*06cc*/ 	.word	0x0000dcb0


	//   ....[124]....
        /*06d0*/ 	.word	0x0000dce0


	//   ....[125]....
        /*06d4*/ 	.word	0x0000dd10


	//   ....[126]....
        /*06d8*/ 	.word	0x0000dd40


	//   ....[127]....
        /*06dc*/ 	.word	0x0000dec0


	//   ....[128]....
        /*06e0*/ 	.word	0x0000def0


	//   ....[129]....
        /*06e4*/ 	.word	0x0000df20


	//   ....[130]....
        /*06e8*/ 	.word	0x0000df50


	//   ....[131]....
        /*06ec*/ 	.word	0x0000df80


	//   ....[132]....
        /*06f0*/ 	.word	0x0000dfb0


	//   ....[133]....
        /*06f4*/ 	.word	0x0000e070


	//   ....[134]....
        /*06f8*/ 	.word	0x0000e090


	//   ....[135]....
        /*06fc*/ 	.word	0x0000e100


	//   ....[136]....
        /*0700*/ 	.word	0x0000e570


	//   ....[137]....
        /*0704*/ 	.word	0x0000ea60


	//   ....[138]....
        /*0708*/ 	.word	0x0000eb50


	//   ....[139]....
        /*070c*/ 	.word	0x0000ebf0


	//   ....[140]....
        /*0710*/ 	.word	0x0000ec50


	//   ....[141]....
        /*0714*/ 	.word	0x0000ed60


	//   ....[142]....
        /*0718*/ 	.word	0x0000edd0


	//   ....[143]....
        /*071c*/ 	.word	0x0000eee0


	//   ....[144]....
        /*0720*/ 	.word	0x0000ef50


	//   ....[145]....
        /*0724*/ 	.word	0x0000f060


	//   ....[146]....
        /*0728*/ 	.word	0x0000f0d0


	//   ....[147]....
        /*072c*/ 	.word	0x0000f1e0


	//   ....[148]....
        /*0730*/ 	.word	0x0000f250


	//   ....[149]....
        /*0734*/ 	.word	0x0000f2f0


	//   ....[150]....
        /*0738*/ 	.word	0x0000f400


	//   ....[151]....
        /*073c*/ 	.word	0x0000f470


	//   ....[152]....
        /*0740*/ 	.word	0x0000f4f0


	//   ....[153]....
        /*0744*/ 	.word	0x0000f5b0


	//   ....[154]....
        /*0748*/ 	.word	0x0000f630


	//   ....[155]....
        /*074c*/ 	.word	0x0000f710


	//   ....[156]....
        /*0750*/ 	.word	0x0000f790


	//   ....[157]....
        /*0754*/ 	.word	0x0000f870


	//   ....[158]....
        /*0758*/ 	.word	0x0000f8f0


	//   ....[159]....
        /*075c*/ 	.word	0x0000f9d0


	//   ....[160]....
        /*0760*/ 	.word	0x0000fa50


	//   ....[161]....
        /*0764*/ 	.word	0x0000fb30


	//   ....[162]....
        /*0768*/ 	.word	0x0000fbb0


	//   ....[163]....
        /*076c*/ 	.word	0x0000fc90


	//   ....[164]....
        /*0770*/ 	.word	0x0000fd10


	//   ....[165]....
        /*0774*/ 	.word	0x0000fdd0


	//   ....[166]....
        /*0778*/ 	.word	0x0000ff00


	//   ....[167]....
        /*077c*/ 	.word	0x0000ffd0


	//   ....[168]....
        /*0780*/ 	.word	0x00010040


	//   ....[169]....
        /*0784*/ 	.word	0x00010110


	//   ....[170]....
        /*0788*/ 	.word	0x00010170


	//   ....[171]....
        /*078c*/ 	.word	0x00010240


	//   ....[172]....
        /*0790*/ 	.word	0x000102a0


	//   ....[173]....
        /*0794*/ 	.word	0x00010370


	//   ....[174]....
        /*0798*/ 	.word	0x000103d0


	//   ....[175]....
        /*079c*/ 	.word	0x000104a0


	//   ....[176]....
        /*07a0*/ 	.word	0x00010500


	//   ....[177]....
        /*07a4*/ 	.word	0x000105e0


	//   ....[178]....
        /*07a8*/ 	.word	0x000106d0


	//   ....[179]....
        /*07ac*/ 	.word	0x00010770


	//   ....[180]....
        /*07b0*/ 	.word	0x000107d0


	//   ....[181]....
        /*07b4*/ 	.word	0x000108d0


	//   ....[182]....
        /*07b8*/ 	.word	0x00010930


	//   ....[183]....
        /*07bc*/ 	.word	0x00010a30


	//   ....[184]....
        /*07c0*/ 	.word	0x00010a90


	//   ....[185]....
        /*07c4*/ 	.word	0x00010b90


	//   ....[186]....
        /*07c8*/ 	.word	0x00010bf0


	//   ....[187]....
        /*07cc*/ 	.word	0x00010cf0


	//   ....[188]....
        /*07d0*/ 	.word	0x00010d50


	//   ....[189]....
        /*07d4*/ 	.word	0x00010e20


	//   ....[190]....
        /*07d8*/ 	.word	0x00010f60


	//   ....[191]....
        /*07dc*/ 	.word	0x00011000


	//   ....[192]....
        /*07e0*/ 	.word	0x000110e0


	//   ....[193]....
        /*07e4*/ 	.word	0x000111b0


	//   ....[194]....
        /*07e8*/ 	.word	0x00011210


	//   ....[195]....
        /*07ec*/ 	.word	0x00011300


	//   ....[196]....
        /*07f0*/ 	.word	0x00011360


	//   ....[197]....
        /*07f4*/ 	.word	0x00011450


	//   ....[198]....
        /*07f8*/ 	.word	0x000114b0


	//   ....[199]....
        /*07fc*/ 	.word	0x000115a0


	//   ....[200]....
        /*0800*/ 	.word	0x00011600


	//   ....[201]....
        /*0804*/ 	.word	0x000116e0


	//   ....[202]....
        /*0808*/ 	.word	0x00011770


	//   ....[203]....
        /*080c*/ 	.word	0x00011810


	//   ....[204]....
        /*0810*/ 	.word	0x00011930


	//   ....[205]....
        /*0814*/ 	.word	0x000119a0


	//   ....[206]....
        /*0818*/ 	.word	0x00011a10


	//   ....[207]....
        /*081c*/ 	.word	0x00011a80


	//   ....[208]....
        /*0820*/ 	.word	0x00011af0


	//   ....[209]....
        /*0824*/ 	.word	0x00011b70


	//   ....[210]....
        /*0828*/ 	.word	0x00011c00


	//   ....[211]....
        /*082c*/ 	.word	0x00011c90


	//   ....[212]....
        /*0830*/ 	.word	0x00011d00


	//   ....[213]....
        /*0834*/ 	.word	0x00011d70


	//   ....[214]....
        /*0838*/ 	.word	0x00011de0


	//   ....[215]....
        /*083c*/ 	.word	0x00011e60


	//   ....[216]....
        /*0840*/ 	.word	0x00011ed0


	//   ....[217]....
        /*0844*/ 	.word	0x00011f70


	//   ....[218]....
        /*0848*/ 	.word	0x00012000


	//   ....[219]....
        /*084c*/ 	.word	0x00012120


	//----- nvinfo : EIATTR_REG_RECONFIG
	.align		4
.L_617:
        /*0850*/ 	.byte	0x01, 0x54
	.zero		2


	//----- nvinfo : EIATTR_SYSCALL_OFFSETS
	.align		4
        /*0854*/ 	.byte	0x04, 0x46
        /*0856*/ 	.short	(.L_619 - .L_618)


	//   ....[0]....
.L_618:
        /*0858*/ 	.word	0x000016a0


	//   ....[1]....
        /*085c*/ 	.word	0x0000a5e0


	//   ....[2]....
        /*0860*/ 	.word	0x0000a730


	//   ....[3]....
        /*0864*/ 	.word	0x0000a820


	//   ....[4]....
        /*0868*/ 	.word	0x0000b740


	//----- nvinfo : EIATTR_MBARRIER_INSTR_OFFSETS
	.align		4
.L_619:
        /*086c*/ 	.byte	0x04, 0x39
        /*086e*/ 	.short	(.L_621 - .L_620)


	//   ....[0]....
.L_620:
        /*0870*/ 	.word	0x00000180
        /*0874*/ 	.word	0x000000ff
        /*0878*/ 	.word	0x00030800
        /*087c*/ 	.short	0x0100
        /*087e*/ 	.byte	0x08
	.zero		1


	//   ....[1]....
        /*0880*/ 	.word	0x00000190
        /*0884*/ 	.word	0x000000ff
        /*0888*/ 	.word	0x00030820
        /*088c*/ 	.short	0x0100
        /*088e*/ 	.byte	0x08
	.zero		1


	//   ....[2]....
        /*0890*/ 	.word	0x00000280
        /*0894*/ 	.word	0x000000ff
        /*0898*/ 	.word	0x00030830
        /*089c*/ 	.short	0x0100
        /*089e*/ 	.byte	0x08
	.zero		1


	//   ....[3]....
        /*08a0*/ 	.word	0x00000290
        /*08a4*/ 	.word	0x000000ff
        /*08a8*/ 	.word	0x00030840
        /*08ac*/ 	.short	0x0100
        /*08ae*/ 	.byte	0x08
	.zero		1


	//   ....[4]....
        /*08b0*/ 	.word	0x000002a0
        /*08b4*/ 	.word	0x000000ff
        /*08b8*/ 	.word	0x00030838
        /*08bc*/ 	.short	0x0100
        /*08be*/ 	.byte	0x08
	.zero		1


	//   ....[5]....
        /*08c0*/ 	.word	0x000002b0
        /*08c4*/ 	.word	0x000000ff
        /*08c8*/ 	.word	0x00030848
        /*08cc*/ 	.short	0x0100
        /*08ce*/ 	.byte	0x08
	.zero		1


	//   ....[6]....
        /*08d0*/ 	.word	0x000003e0
        /*08d4*/ 	.word	0x000000ff
        /*08d8*/ 	.word	0x00030850
        /*08dc*/ 	.short	0x0100
        /*08de*/ 	.byte	0x08
	.zero		1


	//   ....[7]....
        /*08e0*/ 	.word	0x000003f0
        /*08e4*/ 	.word	0x000000ff
        /*08e8*/ 	.word	0x00030860
        /*08ec*/ 	.short	0x0100
        /*08ee*/ 	.byte	0x08
	.zero		1


	//   ....[8]....
        /*08f0*/ 	.word	0x00000400
        /*08f4*/ 	.word	0x000000ff
        /*08f8*/ 	.word	0x00030858
        /*08fc*/ 	.short	0x0100
        /*08fe*/ 	.byte	0x08
	.zero		1


	//   ....[9]....
        /*0900*/ 	.word	0x00000410
        /*0904*/ 	.word	0x000000ff
        /*0908*/ 	.word	0x00030868
        /*090c*/ 	.short	0x0100
        /*090e*/ 	.byte	0x08
	.zero		1


	//   ....[10]....
        /*0910*/ 	.word	0x00000500
        /*0914*/ 	.word	0x000000ff
        /*0918*/ 	.word	0x00030870
        /*091c*/ 	.short	0x0100
        /*091e*/ 	.byte	0x06
	.zero		1


	//   ....[11]....
        /*0920*/ 	.word	0x00000510
        /*0924*/ 	.word	0x000000ff
        /*0928*/ 	.word	0x00030880
        /*092c*/ 	.short	0x0100
        /*092e*/ 	.byte	0x06
	.zero		1


	//   ....[12]....
        /*0930*/ 	.word	0x00000520
        /*0934*/ 	.word	0x000000ff
        /*0938*/ 	.word	0x00030878
        /*093c*/ 	.short	0x0100
        /*093e*/ 	.byte	0x06
	.zero		1


	//   ....[13]....
        /*0940*/ 	.word	0x00000530
        /*0944*/ 	.word	0x000000ff
        /*0948*/ 	.word	0x00030888
        /*094c*/ 	.short	0x0100
        /*094e*/ 	.byte	0x06
	.zero		1


	//   ....[14]....
        /*0950*/ 	.word	0x00000660
        /*0954*/ 	.word	0x000000ff
        /*0958*/ 	.word	0x00030890
        /*095c*/ 	.short	0x0100
        /*095e*/ 	.byte	0x08
	.zero		1


	//   ....[15]....
        /*0960*/ 	.word	0x00000670
        /*0964*/ 	.word	0x000000ff
        /*0968*/ 	.word	0x000308a0
        /*096c*/ 	.short	0x0100
        /*096e*/ 	.byte	0x08
	.zero		1


	//   ....[16]....
        /*0970*/ 	.word	0x00000680
        /*0974*/ 	.word	0x000000ff
        /*0978*/ 	.word	0x00030898
        /*097c*/ 	.short	0x0100
        /*097e*/ 	.byte	0x08
	.zero		1


	//   ....[17]....
        /*0980*/ 	.word	0x00000690
        /*0984*/ 	.word	0x000000ff
        /*0988*/ 	.word	0x000308a8
        /*098c*/ 	.short	0x0100
        /*098e*/ 	.byte	0x08
	.zero		1


	//   ....[18]....
        /*0990*/ 	.word	0x000007d0
        /*0994*/ 	.word	0x000000ff
        /*0998*/ 	.word	0x000308b0
        /*099c*/ 	.short	0x0100
        /*099e*/ 	.byte	0x08
	.zero		1


	//   ....[19]....
        /*09a0*/ 	.word	0x000007e0
        /*09a4*/ 	.word	0x000000ff
        /*09a8*/ 	.word	0x000308c0
        /*09ac*/ 	.short	0x0100
        /*09ae*/ 	.byte	0x08
	.zero		1


	//   ....[20]....
        /*09b0*/ 	.word	0x000007f0
        /*09b4*/ 	.word	0x000000ff
        /*09b8*/ 	.word	0x000308b8
        /*09bc*/ 	.short	0x0100
        /*09be*/ 	.byte	0x08
	.zero		1


	//   ....[21]....
        /*09c0*/ 	.word	0x00000800
        /*09c4*/ 	.word	0x000000ff
        /*09c8*/ 	.word	0x000308c8
        /*09cc*/ 	.short	0x0100
        /*09ce*/ 	.byte	0x08
	.zero		1


	//   ....[22]....
        /*09d0*/ 	.word	0x00001740
        /*09d4*/ 	.word	0x000000ff
        /*09d8*/ 	.word	0x00030800
        /*09dc*/ 	.short	0x010a
        /*09de*/ 	.byte	0x2b
	.zero		1


	//   ....[23]....
        /*09e0*/ 	.word	0x000017c0
        /*09e4*/ 	.word	0x00000002
        /*09e8*/ 	.word	0x00030830
        /*09ec*/ 	.short	0x010a
        /*09ee*/ 	.byte	0x3f
	.zero		1


	//   ....[24]....
        /*09f0*/ 	.word	0x00001810
        /*09f4*/ 	.word	0x00000002
        /*09f8*/ 	.word	0x00030830
        /*09fc*/ 	.short	0x010a
        /*09fe*/ 	.byte	0x3f
	.zero		1


	//   ....[25]....
        /*0a00*/ 	.word	0x00002780
        /*0a04*/ 	.word	0x000000ff
        /*0a08*/ 	.word	0x00000000
        /*0a0c*/ 	.short	0x0101
        /*0a0e*/ 	.byte	0x04
	.zero		1


	//   ....[26]....
        /*0a10*/ 	.word	0x00003c30
        /*0a14*/ 	.word	0x000000ff
        /*0a18*/ 	.word	0x00030830
        /*0a1c*/ 	.short	0x010a
        /*0a1e*/ 	.byte	0x08
	.zero		1


	//   ....[27]....
        /*0a20*/ 	.word	0x00003c70
        /*0a24*/ 	.word	0x000000ff
        /*0a28*/ 	.word	0x00030830
        /*0a2c*/ 	.short	0x010a
        /*0a2e*/ 	.byte	0x08
	.zero		1


	//   ....[28]....
        /*0a30*/ 	.word	0x00004770
        /*0a34*/ 	.word	0x000000ff
        /*0a38*/ 	.word	0x00030850
        /*0a3c*/ 	.short	0x010a
        /*0a3e*/ 	.byte	0x09
	.zero		1


	//   ....[29]....
        /*0a40*/ 	.word	0x000047b0
        /*0a44*/ 	.word	0x000000ff
        /*0a48*/ 	.word	0x00030850
        /*0a4c*/ 	.short	0x010a
        /*0a4e*/ 	.byte	0x09
	.zero		1


	//   ....[30]....
        /*0a50*/ 	.word	0x00004ac0
        /*0a54*/ 	.word	0x000000ff
        /*0a58*/ 	.word	0x00000000
        /*0a5c*/ 	.short	0x0101
        /*0a5e*/ 	.byte	0x08
	.zero		1


	//   ....[31]....
        /*0a60*/ 	.word	0x00005840
        /*0a64*/ 	.word	0x000000ff
        /*0a68*/ 	.word	0x00000000
        /*0a6c*/ 	.short	0x0101
        /*0a6e*/ 	.byte	0x09
	.zero		1


	//   ....[32]....
        /*0a70*/ 	.word	0x00006030
        /*0a74*/ 	.word	0x000000ff
        /*0a78*/ 	.word	0x00030850
        /*0a7c*/ 	.short	0x010a
        /*0a7e*/ 	.byte	0x05
	.zero		1


	//   ....[33]....
        /*0a80*/ 	.word	0x00006070
        /*0a84*/ 	.word	0x000000ff
        /*0a88*/ 	.word	0x00030850
        /*0a8c*/ 	.short	0x010a
        /*0a8e*/ 	.byte	0x05
	.zero		1


	//   ....[34]....
        /*0a90*/ 	.word	0x00006590
        /*0a94*/ 	.word	0x000000ff
        /*0a98*/ 	.word	0x00000000
        /*0a9c*/ 	.short	0x0101
        /*0a9e*/ 	.byte	0x04
	.zero		1


	//   ....[35]....
        /*0aa0*/ 	.word	0x00008200
        /*0aa4*/ 	.word	0x0000002e
        /*0aa8*/ 	.word	0x00000000
        /*0aac*/ 	.short	0x0101
        /*0aae*/ 	.byte	0x3f
	.zero		1


	//   ....[36]....
        /*0ab0*/ 	.word	0x0000adc0
        /*0ab4*/ 	.word	0x00000007
        /*0ab8*/ 	.word	0x00030840
        /*0abc*/ 	.short	0x010a
        /*0abe*/ 	.byte	0x3f
	.zero		1


	//   ....[37]....
        /*0ac0*/ 	.word	0x0000b470
        /*0ac4*/ 	.word	0x00000007
        /*0ac8*/ 	.word	0x00030830
        /*0acc*/ 	.short	0x0107
        /*0ace*/ 	.byte	0x3f
	.zero		1


	//   ....[38]....
        /*0ad0*/ 	.word	0x0000b540
        /*0ad4*/ 	.word	0x00000007
        /*0ad8*/ 	.word	0x00030830
        /*0adc*/ 	.short	0x0101
        /*0ade*/ 	.byte	0x3f
	.zero		1


	//   ....[39]....
        /*0ae0*/ 	.word	0x0000c090
        /*0ae4*/ 	.word	0x00000016
        /*0ae8*/ 	.word	0x00030800
        /*0aec*/ 	.short	0x0107
        /*0aee*/ 	.byte	0x3f
	.zero		1


	//   ....[40]....
        /*0af0*/ 	.word	0x0000c190
        /*0af4*/ 	.word	0x00000016
        /*0af8*/ 	.word	0x00030800
        /*0afc*/ 	.short	0x0101
        /*0afe*/ 	.byte	0x3f
	.zero		1


	//   ....[41]....
        /*0b00*/ 	.word	0x0000c1b0
        /*0b04*/ 	.word	0x00000016
        /*0b08*/ 	.word	0x00030820
        /*0b0c*/ 	.short	0x010a
        /*0b0e*/ 	.byte	0x3f
	.zero		1


	//   ....[42]....
        /*0b10*/ 	.word	0x0000c590
        /*0b14*/ 	.word	0x00000007
        /*0b18*/ 	.word	0x00030840
        /*0b1c*/ 	.short	0x010a
        /*0b1e*/ 	.byte	0x3f
	.zero		1


	//   ....[43]....
        /*0b20*/ 	.word	0x0000ca70
        /*0b24*/ 	.word	0x00000007
        /*0b28*/ 	.word	0x00030830
        /*0b2c*/ 	.short	0x0107
        /*0b2e*/ 	.byte	0x3f
	.zero		1


	//   ....[44]....
        /*0b30*/ 	.word	0x0000cb20
        /*0b34*/ 	.word	0x00000007
        /*0b38*/ 	.word	0x00030830
        /*0b3c*/ 	.short	0x0101
        /*0b3e*/ 	.byte	0x3f
	.zero		1


	//   ....[45]....
        /*0b40*/ 	.word	0x0000cb90
        /*0b44*/ 	.word	0x00000006
        /*0b48*/ 	.word	0x00030860
        /*0b4c*/ 	.short	0x010a
        /*0b4e*/ 	.byte	0x3f
	.zero		1


	//   ....[46]....
        /*0b50*/ 	.word	0x0000d0e0
        /*0b54*/ 	.word	0x00000006
        /*0b58*/ 	.word	0x00030850
        /*0b5c*/ 	.short	0x0107
        /*0b5e*/ 	.byte	0x3f
	.zero		1


	//   ....[47]....
        /*0b60*/ 	.word	0x0000d230
        /*0b64*/ 	.word	0x00000006
        /*0b68*/ 	.word	0x00030850
        /*0b6c*/ 	.short	0x0101
        /*0b6e*/ 	.byte	0x3f
	.zero		1


	//   ....[48]....
        /*0b70*/ 	.word	0x0000d430
        /*0b74*/ 	.word	0x00000000
        /*0b78*/ 	.word	0x00030860
        /*0b7c*/ 	.short	0x010a
        /*0b7e*/ 	.byte	0x3f
	.zero		1


	//   ....[49]....
        /*0b80*/ 	.word	0x0000d940
        /*0b84*/ 	.word	0x00000000
        /*0b88*/ 	.word	0x00030850
        /*0b8c*/ 	.short	0x0107
        /*0b8e*/ 	.byte	0x3f
	.zero		1


	//   ....[50]....
        /*0b90*/ 	.word	0x0000d9f0
        /*0b94*/ 	.word	0x00000000
        /*0b98*/ 	.word	0x00030850
        /*0b9c*/ 	.short	0x0101
        /*0b9e*/ 	.byte	0x3f
	.zero		1


	//   ....[51]....
        /*0ba0*/ 	.word	0x0000e4f0
        /*0ba4*/ 	.word	0x00000004
        /*0ba8*/ 	.word	0x00030820
        /*0bac*/ 	.short	0x010a
        /*0bae*/ 	.byte	0x3f
	.zero		1


	//   ....[52]....
        /*0bb0*/ 	.word	0x0000e690
        /*0bb4*/ 	.word	0x00000005
        /*0bb8*/ 	.word	0x00030840
        /*0bbc*/ 	.short	0x010a
        /*0bbe*/ 	.byte	0x3f
	.zero		1


	//   ....[53]....
        /*0bc0*/ 	.word	0x0000e730
        /*0bc4*/ 	.word	0x0000001b
        /*0bc8*/ 	.word	0x00030840
        /*0bcc*/ 	.short	0x010a
        /*0bce*/ 	.byte	0x3f
	.zero		1


	//   ....[54]....
        /*0bd0*/ 	.word	0x0000e770
        /*0bd4*/ 	.word	0x00000005
        /*0bd8*/ 	.word	0x00030860
        /*0bdc*/ 	.short	0x010a
        /*0bde*/ 	.byte	0x3f
	.zero		1


	//   ....[55]....
        /*0be0*/ 	.word	0x0000e7b0
        /*0be4*/ 	.word	0x0000001b
        /*0be8*/ 	.word	0x00030860
        /*0bec*/ 	.short	0x010a
        /*0bee*/ 	.byte	0x3f
	.zero		1


	//   ....[56]....
        /*0bf0*/ 	.word	0x0000e820
        /*0bf4*/ 	.word	0x00000003
        /*0bf8*/ 	.word	0x00030800
        /*0bfc*/ 	.short	0x010a
        /*0bfe*/ 	.byte	0x3f
	.zero		1


	//   ....[57]....
        /*0c00*/ 	.word	0x0000e870
        /*0c04*/ 	.word	0x00000002
        /*0c08*/ 	.word	0x00030830
        /*0c0c*/ 	.short	0x010a
        /*0c0e*/ 	.byte	0x3f
	.zero		1


	//   ....[58]....
        /*0c10*/ 	.word	0x0000e8d0
        /*0c14*/ 	.word	0x00000003
        /*0c18*/ 	.word	0x00030830
        /*0c1c*/ 	.short	0x010a
        /*0c1e*/ 	.byte	0x3f
	.zero		1


	//   ....[59]....
        /*0c20*/ 	.word	0x0000e930
        /*0c24*/ 	.word	0x00000003
        /*0c28*/ 	.word	0x00030850
        /*0c2c*/ 	.short	0x010a
        /*0c2e*/ 	.byte	0x3f
	.zero		1


	//   ....[60]....
        /*0c30*/ 	.word	0x0000e990
        /*0c34*/ 	.word	0x00000007
        /*0c38*/ 	.word	0x00030850
        /*0c3c*/ 	.short	0x010a
        /*0c3e*/ 	.byte	0x3f
	.zero		1


	//   ....[61]....
        /*0c40*/ 	.word	0x0000eaa0
        /*0c44*/ 	.word	0x00000007
        /*0c48*/ 	.word	0x00030840
        /*0c4c*/ 	.short	0x010a
        /*0c4e*/ 	.byte	0x3f
	.zero		1


	//   ....[62]....
        /*0c50*/ 	.word	0x0000fe00
        /*0c54*/ 	.word	0x00000016
        /*0c58*/ 	.word	0x00030820
        /*0c5c*/ 	.short	0x010a
        /*0c5e*/ 	.byte	0x3f
	.zero		1


	//   ....[63]....
        /*0c60*/ 	.word	0x0000fe50
        /*0c64*/ 	.word	0x00000007
        /*0c68*/ 	.word	0x00030840
        /*0c6c*/ 	.short	0x010a
        /*0c6e*/ 	.byte	0x3f
	.zero		1


	//   ....[64]....
        /*0c70*/ 	.word	0x00010620
        /*0c74*/ 	.word	0x00000006
        /*0c78*/ 	.word	0x00030860
        /*0c7c*/ 	.short	0x010a
        /*0c7e*/ 	.byte	0x3f
	.zero		1


	//   ....[65]....
        /*0c80*/ 	.word	0x00010eb0
        /*0c84*/ 	.word	0x00000000
        /*0c88*/ 	.word	0x00030860
        /*0c8c*/ 	.short	0x010a
        /*0c8e*/ 	.byte	0x3f
	.zero		1


	//   ....[66]....
        /*0c90*/ 	.word	0x00012040
        /*0c94*/ 	.word	0x00000004
        /*0c98*/ 	.word	0x00030820
        /*0c9c*/ 	.short	0x010a
        /*0c9e*/ 	.byte	0x3f
	.zero		1


	//   ....[67]....
        /*0ca0*/ 	.word	0x000121e0
        /*0ca4*/ 	.word	0x00000005
        /*0ca8*/ 	.word	0x00030840
        /*0cac*/ 	.short	0x010a
        /*0cae*/ 	.byte	0x3f
	.zero		1


	//   ....[68]....
        /*0cb0*/ 	.word	0x00012230
        /*0cb4*/ 	.word	0x0000001b
        /*0cb8*/ 	.word	0x00030840
        /*0cbc*/ 	.short	0x010a
        /*0cbe*/ 	.byte	0x3f
	.zero		1


	//   ....[69]....
        /*0cc0*/ 	.word	0x00012280
        /*0cc4*/ 	.word	0x00000005
        /*0cc8*/ 	.word	0x00030860
        /*0ccc*/ 	.short	0x010a
        /*0cce*/ 	.byte	0x3f
	.zero		1


	//----- nvinfo : EIATTR_NUM_MBARRIERS
	.align		4
.L_621:
        /*0cd0*/ 	.byte	0x03, 0x38
        /*0cd2*/ 	.short	0x0016


	//----- nvinfo : EIATTR_EXIT_INSTR_OFFSETS
	.align		4
        /*0cd4*/ 	.byte	0x04, 0x1c
        /*0cd6*/ 	.short	(.L_623 - .L_622)


	//   ....[0]....
.L_622:
        /*0cd8*/ 	.word	0x00000990


	//   ....[1]....
        /*0cdc*/ 	.word	0x000093d0


	//   ....[2]....
        /*0ce0*/ 	.word	0x0000e800


	//----- nvinfo : EIATTR_MAX_THREADS
	.align		4
.L_623:
        /*0ce4*/ 	.byte	0x04, 0x05
        /*0ce6*/ 	.short	(.L_625 - .L_624)
.L_624:
        /*0ce8*/ 	.word	0x00000180
        /*0cec*/ 	.word	0x00000001
        /*0cf0*/ 	.word	0x00000001


	//----- nvinfo : EIATTR_CRS_STACK_SIZE
	.align		4
.L_625:
        /*0cf4*/ 	.byte	0x04, 0x1e
        /*0cf6*/ 	.short	(.L_627 - .L_626)
.L_626:
        /*0cf8*/ 	.word	0x00000000


	//----- nvinfo : EIATTR_CBANK_PARAM_SIZE
	.align		4
.L_627:
        /*0cfc*/ 	.byte	0x03, 0x19
        /*0cfe*/ 	.short	0x0af0


	//----- nvinfo : EIATTR_PARAM_CBANK
	.align		4
        /*0d00*/ 	.byte	0x04, 0x0a
        /*0d02*/ 	.short	(.L_629 - .L_628)
	.align		4
.L_628:
        /*0d04*/ 	.word	index@(.nv.constant0._ZN7cutlass13device_kernelIN5flash11enable_sm90INS1_16FlashAttnFwdSm90INS1_25CollectiveMainloopFwdSm90ILi2EN4cute5tupleIJNS5_1CILi1EEES8_S8_EEENS6_IJNS7_ILi128EEENS7_ILi96EEENS7_ILi192EEEEEELi192ENS_6half_tEfNS_4arch4Sm90ELb0ELb0ELb0ELb1ELb1ELb0ELb0ELb1ELb1ELb1ELb0ELb0EEENS1_21CollectiveEpilogueFwdINS6_IJSA_SC_SB_EEES9_SE_SG_Li256ELb1ELb1ELb0ELb0EEENS1_36VarlenDynamicPersistentTileSchedulerILi128ELi96ELi256ELi128ELb0ELb1ELb1ELb0ELb1ELb1EEEEEEEEEvNT_6ParamsE)
        /*0d08*/ 	.short	0x0210
        /*0d0a*/ 	.short	0x0af0


	//----- nvinfo : EIATTR_SW_WAR
	.align		4
.L_629:
        /*0d0c*/ 	.byte	0x04, 0x36
        /*0d0e*/ 	.short	(.L_631 - .L_630)
.L_630:
        /*0d10*/ 	.word	0x00000008
.L_631:


//--------------------- .nv.info._ZN7cutlass13device_kernelIN5flash11enable_sm90INS1_16FlashAttnFwdSm90INS1_25CollectiveMainloopFwdSm90ILi2EN4cute5tupleIJNS5_1CILi1EEES8_S8_EEENS6_IJNS7_ILi128EEENS7_ILi96EEENS7_ILi192EEEEEELi192ENS_6half_tEfNS_4arch4Sm90ELb0ELb0ELb0ELb1ELb1ELb1ELb0ELb1ELb1ELb1ELb0ELb0EEENS1_21CollectiveEpilogueFwdINS6_IJSA_SC_SB_EEES9_SE_SG_Li256ELb1ELb1ELb0ELb0EEENS1_36VarlenDynamicPersistentTileSchedulerILi128ELi96ELi256ELi128ELb0ELb1ELb1ELb0ELb1ELb1EEEEEEEEEvNT_6ParamsE --------------------------
	.section	.nv.info._ZN7cutlass13device_kernelIN5flash11enable_sm90INS1_16FlashAttnFwdSm90INS1_25CollectiveMainloopFwdSm90ILi2EN4cute5tupleIJNS5_1CILi1EEES8_S8_EEENS6_IJNS7_ILi128EEENS7_ILi96EEENS7_ILi192EEEEEELi192ENS_6half_tEfNS_4arch4Sm90ELb0ELb0ELb0ELb1ELb1ELb1ELb0ELb1ELb1ELb1ELb0ELb0EEENS1_21CollectiveEpilogueFwdINS6_IJSA_SC_SB_EEES9_SE_SG_Li256ELb1ELb1ELb0ELb0EEENS1_36VarlenDynamicPersistentTileSchedulerILi128ELi96ELi256ELi128ELb0ELb1ELb1ELb0ELb1ELb1EEEEEEEEEvNT_6ParamsE,"",@"SHT_CUDA_INFO"
	.sectionflags	@""
	.align	4


	//----- nvinfo : EIATTR_CUDA_API_VERSION
	.align		4
        /*0000*/ 	.byte	0x04, 0x37
        /*0002*/ 	.short	(.L_633 - .L_632)
.L_632:
        /*0004*/ 	.word	0x00000082


	//----- nvinfo : EIATTR_KPARAM_INFO
	.align		4
.L_633:
        /*0008*/ 	.byte	0x04, 0x17
        /*000a*/ 	.short	(.L_635 - .L_634)
.L_634:
        /*000c*/ 	.word	0x00000000
        /*0010*/ 	.short	0x0000
        /*0012*/ 	.short	0x0070
        /*0014*/ 	.byte	0x00, 0xf0, 0x01, 0x2a


	//----- nvinfo : EIATTR_SPARSE_MMA_MASK
	.align		4
.L_635:
        /*0018*/ 	.byte	0x03, 0x50
        /*001a*/ 	.short	0x0000


	//----- nvinfo : EIATTR_MAXREG_COUNT
	.align		4
        /*001c*/ 	.byte	0x03, 0x1b
        /*001e*/ 	.short	0x00a8


	//----- nvinfo : EIATTR_NUM_BARRIERS
	.align		4
        /*0020*/ 	.byte	0x02, 0x4c
        /*0022*/ 	.byte	0x10
	.zero		1


	//----- nvinfo : EIATTR_EXTERNS
	.align		4
        /*0024*/ 	.byte	0x04, 0x0f
        /*0026*/ 	.short	(.L_637 - .L_636)


	//   ....[0]....
	.align		4
.L_636:
        /*0028*/ 	.word	index@(__assertfail)


	//----- nvinfo : EIATTR_ANNOTATIONS
	.align		4
.L_637:
        /*002c*/ 	.byte	0x04, 0x55
        /*002e*/ 	.short	(.L_639 - .L_638)


	//   ....[0]....
.L_638:
        /* <DEDUP_REMOVED lines=59> */


	//----- nvinfo : EIATTR_MERCURY_ISA_VERSION
	.align		4
.L_639:
        /*03d0*/ 	.byte	0x03, 0x5f
        /*03d2*/ 	.short	0x0101


	//----- nvinfo : EIATTR_UNUSED_LOAD_BYTE_OFFSET
	.align		4
        /*03d4*/ 	.byte	0x04, 0x44
        /*03d6*/ 	.short	(.L_641 - .L_640)


	//   ....[0]....
.L_640:
        /*03d8*/ 	.word	0x00000a30
        /*03dc*/ 	.word	0x0000fff0


	//   ....[1]....
        /*03e0*/ 	.word	0x00016620
        /*03e4*/ 	.word	0x0000fff0


	//----- nvinfo : EIATTR_INT_WARP_WIDE_INSTR_OFFSETS
	.align		4
.L_641:
        /*03e8*/ 	.byte	0x04, 0x31
        /*03ea*/ 	.short	(.L_643 - .L_642)


	//   ....[0]....
.L_642:
        /*03ec*/ 	.word	0x00000130


	//   ....[1]....
        /*03f0*/ 	.word	0x00000170


	//   ....[2]....
        /*03f4*/ 	.word	0x000001e0


	//   ....[3]....
        /*03f8*/ 	.word	0x0001b370


	//   ....[4]....
        /*03fc*/ 	.word	0x0001b400


	//   ....[5]....
        /*0400*/ 	.word	0x0001e330


	//   ....[6]....
        /*0404*/ 	.word	0x0001e3c0


	//----- nvinfo : EIATTR_COOP_GROUP_MASK_REGIDS
	.align		4
.L_643:
        /*0408*/ 	.byte	0x04, 0x29
        /*040a*/ 	.short	(.L_645 - .L_644)


	//   ....[0]....
.L_644:
        /*040c*/ 	.word	0xffffffff


	//   ....[1]....
        /*0410*/ 	.word	0xffffffff


	//   ....[2]....
        /*0414*/ 	.word	0xffffffff


	//   ....[3]....
        /*0418*/ 	.word	0xffffffff


	//   ....[4]....
        /*041c*/ 	.word	0xffffffff


	//   ....[5]....
        /*0420*/ 	.word	0xffffffff


	//   ....[6]....
        /*0424*/ 	.word	0xffffffff


	//   ....[7]....
        /*0428*/ 	.word	0xffffffff


	//   ....[8]....
        /*042c*/ 	.word	0xffffffff


	//   ....[9]....
        /*0430*/ 	.word	0xffffffff


	//   ....[10]....
        /*0434*/ 	.word	0xffffffff


	//   ....[11]....
        /*0438*/ 	.word	0xffffffff


	//   ....[12]....
        /*043c*/ 	.word	0xffffffff


	//   ....[13]....
        /*0440*/ 	.word	0xffffffff


	//   ....[14]....
        /*0444*/ 	.word	0xffffffff


	//   ....[15]....
        /*0448*/ 	.word	0xffffffff


	//   ....[16]....
        /*044c*/ 	.word	0xffffffff


	//   ....[17]....
        /*0450*/ 	.word	0xffffffff


	//   ....[18]....
        /*0454*/ 	.word	0xffffffff


	//   ....[19]....
        /*0458*/ 	.word	0xffffffff


	//   ....[20]....
        /*045c*/ 	.word	0xffffffff


	//   ....[21]....
        /*0460*/ 	.word	0xffffffff


	//   ....[22]....
        /*0464*/ 	.word	0xffffffff


	//   ....[23]....
        /*0468*/ 	.word	0xffffffff


	//   ....[24]....
        /*046c*/ 	.word	0xffffffff


	//   ....[25]....
        /*0470*/ 	.word	0xffffffff


	//   ....[26]....
        /*0474*/ 	.word	0xffffffff


	//   ....[27]....
        /*0478*/ 	.word	0xffffffff


	//   ....[28]....
        /*047c*/ 	.word	0xffffffff


	//   ....[29]....
        /*0480*/ 	.word	0xffffffff


	//   ....[30]....
        /*0484*/ 	.word	0xffffffff


	//   ....[31]....
        /*0488*/ 	.word	0xffffffff


	//   ....[32]....
        /*048c*/ 	.word	0xffffffff


	//   ....[33]....
        /*0490*/ 	.word	0xffffffff


	//   ....[34]....
        /*0494*/ 	.word	0xffffffff


	//   ....[35]....
        /*0498*/ 	.word	0xffffffff


	//   ....[36]....
        /*049c*/ 	.word	0xffffffff


	//   ....[37]....
        /*04a0*/ 	.word	0xffffffff


	//   ....[38]....
        /*04a4*/ 	.word	0xffffffff


	//   ....[39]....
        /*04a8*/ 	.word	0xffffffff


	//   ....[40]....
        /*04ac*/ 	.word	0xffffffff


	//   ....[41]....
        /*04b0*/ 	.word	0xffffffff


	//   ....[42]....
        /*04b4*/ 	.word	0xffffffff


	//   ....[43]....
        /*04b8*/ 	.word	0xffffffff


	//   ....[44]....
        /*04bc*/ 	.word	0xffffffff


	//   ....[45]....
        /*04c0*/ 	.word	0xffffffff


	//   ....[46]....
        /*04c4*/ 	.word	0xffffffff


	//   ....[47]....
        /*04c8*/ 	.word	0xffffffff


	//   ....[48]....
        /*04cc*/ 	.word	0xffffffff


	//   ....[49]....
        /*04d0*/ 	.word	0xffffffff


	//   ....[50]....
        /*04d4*/ 	.word	0xffffffff


	//   ....[51]....
        /*04d8*/ 	.word	0xffffffff


	//   ....[52]....
        /*04dc*/ 	.word	0xffffffff


	//   ....[53]....
        /*04e0*/ 	.word	0xffffffff


	//   ....[54]....
        /*04e4*/ 	.word	0xffffffff


	//   ....[55]....
        /*04e8*/ 	.word	0xffffffff


	//   ....[56]....
        /*04ec*/ 	.word	0xffffffff


	//   ....[57]....
        /*04f0*/ 	.word	0xffffffff


	//   ....[58]....
        /*04f4*/ 	.word	0xffffffff


	//   ....[59]....
        /*04f8*/ 	.word	0xffffffff


	//   ....[60]....
        /*04fc*/ 	.word	0xffffffff


	//   ....[61]....
        /*0500*/ 	.word	0xffffffff


	//   ....[62]....
        /*0504*/ 	.word	0xffffffff


	//   ....[63]....
        /*0508*/ 	.word	0xffffffff


	//   ....[64]....
        /*050c*/ 	.word	0xffffffff


	//   ....[65]....
        /*0510*/ 	.word	0xffffffff


	//   ....[66]....
        /*0514*/ 	.word	0xffffffff


	//   ....[67]....
        /*0518*/ 	.word	0xffffffff


	//   ....[68]....
        /*051c*/ 	.word	0xffffffff


	//   ....[69]....
        /*0520*/ 	.word	0xffffffff


	//   ....[70]....
        /*0524*/ 	.word	0xffffffff


	//   ....[71]....
        /*0528*/ 	.word	0xffffffff


	//   ....[72]....
        /*052c*/ 	.word	0xffffffff


	//   ....[73]....
        /*0530*/ 	.word	0xffffffff


	//   ....[74]....
        /*0534*/ 	.word	0xffffffff


	//   ....[75]....
        /*0538*/ 	.word	0xffffffff


	//   ....[76]....
        /*053c*/ 	.word	0xffffffff


	//   ....[77]....
        /*0540*/ 	.word	0xffffffff


	//   ....[78]....
        /*0544*/ 	.word	0xffffffff


	//   ....[79]....
        /*0548*/ 	.word	0xffffffff


	//   ....[80]....
        /*054c*/ 	.word	0xffffffff


	//   ....[81]....
        /*0550*/ 	.word	0xffffffff


	//   ....[82]....
        /*0554*/ 	.word	0xffffffff


	//   ....[83]....
        /*0558*/ 	.word	0xffffffff


	//   ....[84]....
        /*055c*/ 	.word	0xffffffff


	//   ....[85]....
        /*0560*/ 	.word	0xffffffff


	//   ....[86]....
        /*0564*/ 	.word	0xffffffff


	//   ....[87]....
        /*0568*/ 	.word	0xffffffff


	//   ....[88]....
        /*056c*/ 	.word	0xffffffff


	//   ....[89]....
        /*0570*/ 	.word	0xffffffff


	//   ....[90]....
        /*0574*/ 	.word	0xffffffff


	//   ....[91]....
        /*0578*/ 	.word	0xffffffff


	//   ....[92]....
        /*057c*/ 	.word	0xffffffff


	//   ....[93]....
        /*0580*/ 	.word	0xffffffff


	//   ....[94]....
        /*0584*/ 	.word	0xffffffff


	//   ....[95]....
        /*0588*/ 	.word	0xffffffff


	//   ....[96]....
        /*058c*/ 	.word	0xffffffff


	//   ....[97]....
        /*0590*/ 	.word	0xffffffff


	//   ....[98]....
        /*0594*/ 	.word	0xffffffff


	//   ....[99]....
        /*0598*/ 	.word	0xffffffff


	//   ....[100]....
        /*059c*/ 	.word	0xffffffff


	//   ....[101]....
        /*05a0*/ 	.word	0xffffffff


	//   ....[102]....
        /*05a4*/ 	.word	0xffffffff


	//   ....[103]....
        /*05a8*/ 	.word	0xffffffff


	//   ....[104]....
        /*05ac*/ 	.word	0xffffffff


	//   ....[105]....
        /*05b0*/ 	.word	0xffffffff


	//   ....[106]....
        /*05b4*/ 	.word	0xffffffff


	//   ....[107]....
        /*05b8*/ 	.word	0xffffffff


	//   ....[108]....
        /*05bc*/ 	.word	0xffffffff


	//   ....[109]....
        /*05c0*/ 	.word	0xffffffff


	//   ....[110]....
        /*05c4*/ 	.word	0xffffffff


	//   ....[111]....
        /*05c8*/ 	.word	0xffffffff


	//   ....[112]....
        /*05cc*/ 	.word	0xffffffff


	//   ....[113]....
        /*05d0*/ 	.word	0xffffffff


	//   ....[114]....
        /*05d4*/ 	.word	0xffffffff


	//   ....[115]....
        /*05d8*/ 	.word	0xffffffff


	//   ....[116]....
        /*05dc*/ 	.word	0xffffffff


	//   ....[117]....
        /*05e0*/ 	.word	0xffffffff


	//   ....[118]....
        /*05e4*/ 	.word	0xffffffff


	//   ....[119]....
        /*05e8*/ 	.word	0xffffffff


	//   ....[120]....
        /*05ec*/ 	.word	0xffffffff


	//   ....[121]....
        /*05f0*/ 	.word	0xffffffff


	//   ....[122]....
        /*05f4*/ 	.word	0xffffffff


	//   ....[123]....
        /*05f8*/ 	.word	0xffffffff


	//   ....[124]....
        /*05fc*/ 	.word	0xffffffff


	//   ....[125]....
        /*0600*/ 	.word	0xffffffff


	//   ....[126]....
        /*0604*/ 	.word	0xffffffff


	//   ....[127]....
        /*0608*/ 	.word	0xffffffff


	//   ....[128]....
        /*060c*/ 	.word	0xffffffff


	//   ....[129]....
        /*0610*/ 	.word	0xffffffff


	//   ....[130]....
        /*0614*/ 	.word	0xffffffff


	//   ....[131]....
        /*0618*/ 	.word	0xffffffff


	//   ....[132]....
        /*061c*/ 	.word	0xffffffff


	//   ....[133]....
        /*0620*/ 	.word	0xffffffff


	//   ....[134]....
        /*0624*/ 	.word	0xffffffff


	//   ....[135]....
        /*0628*/ 	.word	0xffffffff


	//   ....[136]....
        /*062c*/ 	.word	0xffffffff


	//   ....[137]....
        /*0630*/ 	.word	0xffffffff


	//   ....[138]....
        /*0634*/ 	.word	0xffffffff


	//   ....[139]....
        /*0638*/ 	.word	0xffffffff


	//   ....[140]....
        /*063c*/ 	.word	0xffffffff


	//   ....[141]....
        /*0640*/ 	.word	0xffffffff


	//   ....[142]....
        /*0644*/ 	.word	0xffffffff


	//   ....[143]....
        /*0648*/ 	.word	0xffffffff


	//   ....[144]....
        /*064c*/ 	.word	0xffffffff


	//   ....[145]....
        /*0650*/ 	.word	0xffffffff


	//   ....[146]....
        /*0654*/ 	.word	0xffffffff


	//   ....[147]....
        /*0658*/ 	.word	0xffffffff


	//   ....[148]....
        /*065c*/ 	.word	0xffffffff


	//   ....[149]....
        /*0660*/ 	.word	0xffffffff


	//   ....[150]....
        /*0664*/ 	.word	0xffffffff


	//   ....[151]....
        /*0668*/ 	.word	0xffffffff


	//   ....[152]....
        /*066c*/ 	.word	0xffffffff


	//   ....[153]....
        /*0670*/ 	.word	0xffffffff


	//   ....[154]....
        /*0674*/ 	.word	0xffffffff


	//   ....[155]....
        /*0678*/ 	.word	0xffffffff


	//   ....[156]....
        /*067c*/ 	.word	0xffffffff


	//   ....[157]....
        /*0680*/ 	.word	0xffffffff


	//   ....[158]....
        /*0684*/ 	.word	0xffffffff


	//   ....[159]....
        /*0688*/ 	.word	0xffffffff


	//   ....[160]....
        /*068c*/ 	.word	0xffffffff


	//   ....[161]....
        /*0690*/ 	.word	0xffffffff


	//   ....[162]....
        /*0694*/ 	.word	0xffffffff


	//   ....[163]....
        /*0698*/ 	.word	0x0500000f


	//   ....[164]....
        /*069c*/ 	.word	0x0500000f


	//   ....[165]....
        /*06a0*/ 	.word	0x0500000f


	//   ....[166]....
        /*06a4*/ 	.word	0x0500000f


	//   ....[167]....
        /*06a8*/ 	.word	0x0500000f


	//   ....[168]....
        /*06ac*/ 	.word	0x0500000f


	//   ....[169]....
        /*06b0*/ 	.word	0x0500000f


	//   ....[170]....
        /*06b4*/ 	.word	0x0500000f


	//   ....[171]....
        /*06b8*/ 	.word	0x0500000f


	//   ....[172]....
        /*06bc*/ 	.word	0x0500000f


	//   ....[173]....
        /*06c0*/ 	.word	0x0500000f


	//   ....[174]....
        /*06c4*/ 	.word	0x0500000f


	//   ....[175]....
        /*06c8*/ 	.word	0x0500000f


	//   ....[176]....
        /*06cc*/ 	.word	0x0500000f


	//   ....[177]....
        /*06d0*/ 	.word	0x0500000f


	//   ....[178]....
        /*06d4*/ 	.word	0x0500000f


	//   ....[179]....
        /*06d8*/ 	.word	0x0500000f


	//   ....[180]....
        /*06dc*/ 	.word	0x0500000f


	//   ....[181]....
        /*06e0*/ 	.word	0x0500000f


	//   ....[182]....
        /*06e4*/ 	.word	0x0500000f


	//   ....[183]....
        /*06e8*/ 	.word	0x0500000f


	//   ....[184]....
        /*06ec*/ 	.word	0x0500000f


	//   ....[185]....
        /*06f0*/ 	.word	0x0500000f


	//   ....[186]....
        /*06f4*/ 	.word	0x0500000f


	//   ....[187]....
        /*06f8*/ 	.word	0x0500000f


	//   ....[188]....
        /*06fc*/ 	.word	0x0500000f


	//   ....[189]....
        /*0700*/ 	.word	0x0500000f


	//   ....[190]....
        /*0704*/ 	.word	0x0500000f


	//   ....[191]....
        /*0708*/ 	.word	0x0500000f


	//   ....[192]....
        /*070c*/ 	.word	0x0500000f


	//   ....[193]....
        /*0710*/ 	.word	0x0500000f


	//   ....[194]....
        /*0714*/ 	.word	0x0500000f


	//   ....[195]....
        /*0718*/ 	.word	0x0500000f


	//   ....[196]....
        /*071c*/ 	.word	0x0500000f


	//   ....[197]....
        /*0720*/ 	.word	0x0500000f


	//   ....[198]....
        /*0724*/ 	.word	0x0500000f


	//   ....[199]....
        /*0728*/ 	.word	0x0500000f


	//   ....[200]....
        /*072c*/ 	.word	0x0500000f


	//   ....[201]....
        /*0730*/ 	.word	0x0500000f


	//   ....[202]....
        /*0734*/ 	.word	0x0500000f


	//   ....[203]....
        /*0738*/ 	.word	0x0500000f


	//   ....[204]....
        /*073c*/ 	.word	0x0500000f


	//   ....[205]....
        /*0740*/ 	.word	0x0500000f


	//   ....[206]....
        /*0744*/ 	.word	0x0500000f


	//   ....[207]....
        /*0748*/ 	.word	0x0500000f


	//   ....[208]....
        /*074c*/ 	.word	0x0500000f


	//   ....[209]....
        /*0750*/ 	.word	0x0500000f


	//   ....[210]....
        /*0754*/ 	.word	0x0500000f


	//   ....[211]....
        /*0758*/ 	.word	0x0500000f


	//   ....[212]....
        /*075c*/ 	.word	0x0500000f


	//   ....[213]....
        /*0760*/ 	.word	0x0500000f


	//   ....[214]....
        /*0764*/ 	.word	0x0500000f


	//   ....[215]....
        /*0768*/ 	.word	0x0500000f


	//   ....[216]....
        /*076c*/ 	.word	0x0500000f


	//   ....[217]....
        /*0770*/ 	.word	0x0500000f


	//   ....[218]....
        /*0774*/ 	.word	0x0500000f


	//   ....[219]....
        /*0778*/ 	.word	0x0500000f


	//   ....[220]....
        /*077c*/ 	.word	0x0500000f


	//   ....[221]....
        /*0780*/ 	.word	0x0500000f


	//   ....[222]....
        /*0784*/ 	.word	0x0500000f


	//   ....[223]....
        /*0788*/ 	.word	0x0500000f


	//   ....[224]....
        /*078c*/ 	.word	0x0500000f


	//   ....[225]....
        /*0790*/ 	.word	0x0500000f


	//   ....[226]....
        /*0794*/ 	.word	0x0500000f


	//   ....[227]....
        /*0798*/ 	.word	0x0500000f


	//   ....[228]....
        /*079c*/ 	.word	0x0500000f


	//   ....[229]....
        /*07a0*/ 	.word	0x0500000f


	//   ....[230]....
        /*07a4*/ 	.word	0x0500000f


	//   ....[231]....
        /*07a8*/ 	.word	0x0500000f


	//   ....[232]....
        /*07ac*/ 	.word	0x0500000f


	//   ....[233]....
        /*07b0*/ 	.word	0x0500000f


	//   ....[234]....
        /*07b4*/ 	.word	0x0500000f


	//   ....[235]....
        /*07b8*/ 	.word	0x0500000f


	//   ....[236]....
        /*07bc*/ 	.word	0x0500000f


	//   ....[237]....
        /*07c0*/ 	.word	0x0500000f


	//   ....[238]....
        /*07c4*/ 	.word	0x0500000f


	//   ....[239]....
        /*07c8*/ 	.word	0x0500000f


	//   ....[240]....
        /*07cc*/ 	.word	0x0500000f


	//   ....[241]....
        /*07d0*/ 	.word	0x0500000f


	//   ....[242]....
        /*07d4*/ 	.word	0x0500000f


	//   ....[243]....
        /*07d8*/ 	.word	0x0500000f


	//   ....[244]....
        /*07dc*/ 	.word	0x0500000f


	//   ....[245]....
        /*07e0*/ 	.word	0x0500000f


	//   ....[246]....
        /*07e4*/ 	.word	0x0500000f


	//   ....[247]....
        /*07e8*/ 	.word	0x0500000f


	//   ....[248]....
        /*07ec*/ 	.word	0x0500000f


	//   ....[249]....
        /*07f0*/ 	.word	0x0500000f


	//   ....[250]....
        /*07f4*/ 	.word	0x0500000f


	//   ....[251]....
        /*07f8*/ 	.word	0x0500000f


	//   ....[252]....
        /*07fc*/ 	.word	0x0500000f


	//   ....[253]....
        /*0800*/ 	.word	0x0500000f


	//   ....[254]....
        /*0804*/ 	.word	0x0500000f


	//   ....[255]....
        /*0808*/ 	.word	0x0500000f


	//   ....[0]....
        /*080c*/ 	.word	0x0500000f


	//   ....[1]....
        /*0810*/ 	.word	0x0500000f


	//   ....[2]....
        /*0814*/ 	.word	0x0500000f


	//   ....[3]....
        /*0818*/ 	.word	0x0500000f


	//   ....[4]....
        /*081c*/ 	.word	0x0500000f


	//   ....[5]....
        /*0820*/ 	.word	0x0500000f


	//   ....[6]....
        /*0824*/ 	.word	0x0500000f


	//   ....[7]....
        /*0828*/ 	.word	0x0500000f


	//   ....[8]....
        /*082c*/ 	.word	0x0500000f


	//   ....[9]....
        /*0830*/ 	.word	0x0500000f


	//   ....[10]....
        /*0834*/ 	.word	0x0500000f


	//----- nvinfo : EIATTR_COOP_GROUP_INSTR_OFFSETS
	.align		4
.L_645:
        /*0838*/ 	.byte	0x04, 0x28
        /*083a*/ 	.short	(.L_647 - .L_646)


	//   ....[0]....
.L_646:
        /*083c*/ 	.word	0x00000060


	//   ....[1]....
        /*0840*/ 	.word	0x00000140


	//   ....[2]....
        /*0844*/ 	.word	0x00000190


	//   ....[3]....
        /*0848*/ 	.word	0x000003c0


	//   ....[4]....
        /*084c*/ 	.word	0x00000520


	//   ....[5]....
        /*0850*/ 	.word	0x00000640


	//   ....[6]....
        /*0854*/ 	.word	0x000007a0


	//   ....[7]....
        /*0858*/ 	.word	0x000036f0


	//   ....[8]....
        /*085c*/ 	.word	0x00003700


	//   ....[9]....
        /*0860*/ 	.word	0x00004ba0


	//   ....[10]....
        /*0864*/ 	.word	0x00004bb0


	//   ....[11]....
        /*0868*/ 	.word	0x00006b20


	//   ....[12]....
        /*086c*/ 	.word	0x00006b30


	//   ....[13]....
        /*0870*/ 	.word	0x000081e0


	//   ....[14]....
        /*0874*/ 	.word	0x000081f0


	//   ....[15]....
        /*0878*/ 	.word	0x00009ac0


	//   ....[16]....
        /*087c*/ 	.word	0x00009ad0


	//   ....[17]....
        /*0880*/ 	.word	0x00009d60


	//   ....[18]....
        /*0884*/ 	.word	0x00009d70


	//   ....[19]....
        /*0888*/ 	.word	0x0000a290


	//   ....[20]....
        /*088c*/ 	.word	0x0000a2b0


	//   ....[21]....
        /*0890*/ 	.word	0x0000a4f0


	//   ....[22]....
        /*0894*/ 	.word	0x0000a510


	//   ....[23]....
        /*0898*/ 	.word	0x0000acb0


	//   ....[24]....
        /*089c*/ 	.word	0x0000b210


	//   ....[25]....
        /*08a0*/ 	.word	0x0000b220


	//   ....[26]....
        /*08a4*/ 	.word	0x0000b230


	//   ....[27]....
        /*08a8*/ 	.word	0x0000b240


	//   ....[28]....
        /*08ac*/ 	.word	0x0000dd40


	//   ....[29]....
        /*08b0*/ 	.word	0x0000dd50


	//   ....[30]....
        /*08b4*/ 	.word	0x0000dd60


	//   ....[31]....
        /*08b8*/ 	.word	0x0000dd70


	//   ....[32]....
        /*08bc*/ 	.word	0x00011c50


	//   ....[33]....
        /*08c0*/ 	.word	0x00011d10


	//   ....[34]....
        /*08c4*/ 	.word	0x000121f0


	//   ....[35]....
        /*08c8*/ 	.word	0x00012270


	//   ....[36]....
        /*08cc*/ 	.word	0x00014720


	//   ....[37]....
        /*08d0*/ 	.word	0x00014730


	//   ....[38]....
        /*08d4*/ 	.word	0x00014760


	//   ....[39]....
        /*08d8*/ 	.word	0x00014770


	//   ....[40]....
        /*08dc*/ 	.word	0x00015cd0


	//   ....[41]....
        /*08e0*/ 	.word	0x00015d10


	//   ....[42]....
        /*08e4*/ 	.word	0x00015dc0


	//   ....[43]....
        /*08e8*/ 	.word	0x00015de0


	//   ....[44]....
        /*08ec*/ 	.word	0x000173e0


	//   ....[45]....
        /*08f0*/ 	.word	0x00017440


	//   ....[46]....
        /*08f4*/ 	.word	0x00017480


	//   ....[47]....
        /*08f8*/ 	.word	0x000174a0


	//   ....[48]....
        /*08fc*/ 	.word	0x00017bd0


	//   ....[49]....
        /*0900*/ 	.word	0x00017bf0


	//   ....[50]....
        /*0904*/ 	.word	0x00017d20


	//   ....[51]....
        /*0908*/ 	.word	0x00017d40


	//   ....[52]....
        /*090c*/ 	.word	0x00017e40


	//   ....[53]....
        /*0910*/ 	.word	0x00017e60


	//   ....[54]....
        /*0914*/ 	.word	0x00017f70


	//   ....[55]....
        /*0918*/ 	.word	0x00017f90


	//   ....[56]....
        /*091c*/ 	.word	0x00018880


	//   ....[57]....
        /*0920*/ 	.word	0x000188b0


	//   ....[58]....
        /*0924*/ 	.word	0x000189b0


	//   ....[59]....
        /*0928*/ 	.word	0x000189d0


	//   ....[60]....
        /*092c*/ 	.word	0x00018ad0


	//   ....[61]....
        /*0930*/ 	.word	0x00018af0


	//   ....[62]....
        /*0934*/ 	.word	0x00018c00


	//   ....[63]....
        /*0938*/ 	.word	0x00018c20


	//   ....[64]....
        /*093c*/ 	.word	0x00018db0


	//   ....[65]....
        /*0940*/ 	.word	0x00018f80


	//   ....[66]....
        /*0944*/ 	.word	0x00018fb0


	//   ....[67]....
        /*0948*/ 	.word	0x00018fe0


	//   ....[68]....
        /*094c*/ 	.word	0x00019010


	//   ....[69]....
        /*0950*/ 	.word	0x00019040


	//   ....[70]....
        /*0954*/ 	.word	0x00019070


	//   ....[71]....
        /*0958*/ 	.word	0x000191e0


	//   ....[72]....
        /*095c*/ 	.word	0x00019210


	//   ....[73]....
        /*0960*/ 	.word	0x00019240


	//   ....[74]....
        /*0964*/ 	.word	0x00019270


	//   ....[75]....
        /*0968*/ 	.word	0x000192a0


	//   ....[76]....
        /*096c*/ 	.word	0x000192d0


	//   ....[77]....
        /*0970*/ 	.word	0x00019360


	//   ....[78]....
        /*0974*/ 	.word	0x00019390


	//   ....[79]....
        /*0978*/ 	.word	0x00019410


	//   ....[80]....
        /*097c*/ 	.word	0x00019f10


	//   ....[81]....
        /*0980*/ 	.word	0x0001bf80


	//   ....[82]....
        /*0984*/ 	.word	0x0001bfa0


	//   ....[83]....
        /*0988*/ 	.word	0x0001c050


	//   ....[84]....
        /*098c*/ 	.word	0x0001c070


	//   ....[85]....
        /*0990*/ 	.word	0x0001c110


	//   ....[86]....
        /*0994*/ 	.word	0x0001c130


	//   ....[87]....
        /*0998*/ 	.word	0x0001c1d0


	//   ....[88]....
        /*099c*/ 	.word	0x0001c1f0


	//   ....[89]....
        /*09a0*/ 	.word	0x0001c290


	//   ....[90]....
        /*09a4*/ 	.word	0x0001c2b0


	//   ....[91]....
        /*09a8*/ 	.word	0x0001c2c0


	//   ....[92]....
        /*09ac*/ 	.word	0x0001c350


	//   ....[93]....
        /*09b0*/ 	.word	0x0001cab0


	//   ....[94]....
        /*09b4*/ 	.word	0x0001cae0


	//   ....[95]....
        /*09b8*/ 	.word	0x0001cb40


	//   ....[96]....
        /*09bc*/ 	.word	0x0001cb90


	//   ....[97]....
        /*09c0*/ 	.word	0x0001cbd0


	//   ....[98]....
        /*09c4*/ 	.word	0x0001cc40


	//   ....[99]....
        /*09c8*/ 	.word	0x0001cc80


	//   ....[100]....
        /*09cc*/ 	.word	0x0001ccf0


	//   ....[101]....
        /*09d0*/ 	.word	0x0001cd30


	//   ....[102]....
        /*09d4*/ 	.word	0x0001cda0


	//   ....[103]....
        /*09d8*/ 	.word	0x0001cde0


	//   ....[104]....
        /*09dc*/ 	.word	0x0001ce50


	//   ....[105]....
        /*09e0*/ 	.word	0x0001ce90


	//   ....[106]....
        /*09e4*/ 	.word	0x0001cf00


	//   ....[107]....
        /*09e8*/ 	.word	0x0001cf20


	//   ....[108]....
        /*09ec*/ 	.word	0x0001cf50


	//   ....[109]....
        /*09f0*/ 	.word	0x0001d770


	//   ....[110]....
        /*09f4*/ 	.word	0x0001d780


	//   ....[111]....
        /*09f8*/ 	.word	0x0001d7b0


	//   ....[112]....
        /*09fc*/ 	.word	0x0001d800


	//   ....[113]....
        /*0a00*/ 	.word	0x0001d810


	//   ....[114]....
        /*0a04*/ 	.word	0x0001d870


	//   ....[115]....
        /*0a08*/ 	.word	0x0001d8a0


	//   ....[116]....
        /*0a0c*/ 	.word	0x0001d8e0


	//   ....[117]....
        /*0a10*/ 	.word	0x0001d910


	//   ....[118]....
        /*0a14*/ 	.word	0x0001d950


	//   ....[119]....
        /*0a18*/ 	.word	0x0001d980


	//   ....[120]....
        /*0a1c*/ 	.word	0x0001d9c0


	//   ....[121]....
        /*0a20*/ 	.word	0x0001dc60


	//   ....[122]....
        /*0a24*/ 	.word	0x0001dc80


	//   ....[123]....
        /*0a28*/ 	.word	0x0001dc90


	//   ....[124]....
        /*0a2c*/ 	.word	0x0001dd20


	//   ....[125]....
        /*0a30*/ 	.word	0x0001dd30


	//   ....[126]....
        /*0a34*/ 	.word	0x0001ddc0


	//   ....[127]....
        /*0a38*/ 	.word	0x0001ddd0


	//   ....[128]....
        /*0a3c*/ 	.word	0x0001de60


	//   ....[129]....
        /*0a40*/ 	.word	0x0001de70


	//   ....[130]....
        /*0a44*/ 	.word	0x0001df00


	//   ....[131]....
        /*0a48*/ 	.word	0x0001df10


	//   ....[132]....
        /*0a4c*/ 	.word	0x0001df20


	//   ....[133]....
        /*0a50*/ 	.word	0x0001e520


	//   ....[134]....
        /*0a54*/ 	.word	0x0001e560


	//   ....[135]....
        /*0a58*/ 	.word	0x0001e590


	//   ....[136]....
        /*0a5c*/ 	.word	0x0001e5d0


	//   ....[137]....
        /*0a60*/ 	.word	0x0001e660


	//   ....[138]....
        /*0a64*/ 	.word	0x0001e680


	//   ....[139]....
        /*0a68*/ 	.word	0x0001e700


	//   ....[140]....
        /*0a6c*/ 	.word	0x0001e730


	//   ....[141]....
        /*0a70*/ 	.word	0x0001e7a0


	//   ....[142]....
        /*0a74*/ 	.word	0x0001e7c0


	//   ....[143]....
        /*0a78*/ 	.word	0x0001e800


	//   ....[144]....
        /*0a7c*/ 	.word	0x0001e850


	//   ....[145]....
        /*0a80*/ 	.word	0x0001ec40


	//   ....[146]....
        /*0a84*/ 	.word	0x0001eca0


	//   ....[147]....
        /*0a88*/ 	.word	0x0001ecd0


	//   ....[148]....
        /*0a8c*/ 	.word	0x0001ece0


	//   ....[149]....
        /*0a90*/ 	.word	0x0001ed10


	//   ....[150]....
        /*0a94*/ 	.word	0x0001ed40


	//   ....[151]....
        /*0a98*/ 	.word	0x0001ed70


	//   ....[152]....
        /*0a9c*/ 	.word	0x0001eda0


	//   ....[153]....
        /*0aa0*/ 	.word	0x0001ef20


	//   ....[154]....
        /*0aa4*/ 	.word	0x0001ef50


	//   ....[155]....
        /*0aa8*/ 	.word	0x0001ef80


	//   ....[156]....
        /*0aac*/ 	.word	0x0001efb0


	//   ....[157]....
        /*0ab0*/ 	.word	0x0001efe0


	//   ....[158]....
        /*0ab4*/ 	.word	0x0001f010


	//   ....[159]....
        /*0ab8*/ 	.word	0x0001f0d0


	//   ....[160]....
        /*0abc*/ 	.word	0x0001f0f0


	//   ....[161]....
        /*0ac0*/ 	.word	0x0001f160


	//   ....[162]....
        /*0ac4*/ 	.word	0x0001f5d0


	//   ....[163]....
        /*0ac8*/ 	.word	0x0001f8f0


	//   ....[164]....
        /*0acc*/ 	.word	0x0001f980


	//   ....[165]....
        /*0ad0*/ 	.word	0x0001fa20


	//   ....[166]....
        /*0ad4*/ 	.word	0x0001fab0


	//   ....[167]....
        /*0ad8*/ 	.word	0x0001fba0


	//   ....[168]....
        /*0adc*/ 	.word	0x0001fc30


	//   ....[169]....
        /*0ae0*/ 	.word	0x0001fcd0


	//   ....[170]....
        /*0ae4*/ 	.word	0x0001fd60


	//   ....[171]....
        /*0ae8*/ 	.word	0x0001fe50


	//   ....[172]....
        /*0aec*/ 	.word	0x0001fee0


	//   ....[173]....
        /*0af0*/ 	.word	0x0001ff80


	//   ....[174]....
        /*0af4*/ 	.word	0x00020010


	//   ....[175]....
        /*0af8*/ 	.word	0x00020100


	//   ....[176]....
        /*0afc*/ 	.word	0x00020190


	//   ....[177]....
        /*0b00*/ 	.word	0x000201e0


	//   ....[178]....
        /*0b04*/ 	.word	0x00020230


	//   ....[179]....
        /*0b08*/ 	.word	0x00020310


	//   ....[180]....
        /*0b0c*/ 	.word	0x000203a0


	//   ....[181]....
        /*0b10*/ 	.word	0x000203f0


	//   ....[182]....
        /*0b14*/ 	.word	0x00020440


	//   ....[183]....
        /*0b18*/ 	.word	0x000206a0


	//   ....[184]....
        /*0b1c*/ 	.word	0x00020980


	//   ....[185]....
        /*0b20*/ 	.word	0x00020a70


	//   ....[186]....
        /*0b24*/ 	.word	0x00020b10


	//   ....[187]....
        /*0b28*/ 	.word	0x00020b70


	//   ....[188]....
        /*0b2c*/ 	.word	0x00020c80


	//   ....[189]....
        /*0b30*/ 	.word	0x00020cf0


	//   ....[190]....
        /*0b34*/ 	.word	0x00020e00


	//   ....[191]....
        /*0b38*/ 	.word	0x00020e70


	//   ....[192]....
        /*0b3c*/ 	.word	0x00020f80


	//   ....[193]....
        /*0b40*/ 	.word	0x00020ff0


	//   ....[194]....
        /*0b44*/ 	.word	0x00021100


	//   ....[195]....
        /*0b48*/ 	.word	0x00021170


	//   ....[196]....
        /*0b4c*/ 	.word	0x00021250


	//   ....[197]....
        /*0b50*/ 	.word	0x00021350


	//   ....[198]....
        /*0b54*/ 	.word	0x000213c0


	//   ....[199]....
        /*0b58*/ 	.word	0x00021440


	//   ....[200]....
        /*0b5c*/ 	.word	0x00021500


	//   ....[201]....
        /*0b60*/ 	.word	0x00021580


	//   ....[202]....
        /*0b64*/ 	.word	0x00021660


	//   ....[203]....
        /*0b68*/ 	.word	0x000216e0


	//   ....[204]....
        /*0b6c*/ 	.word	0x000217c0


	//   ....[205]....
        /*0b70*/ 	.word	0x00021840


	//   ....[206]....
        /*0b74*/ 	.word	0x00021920


	//   ....[207]....
        /*0b78*/ 	.word	0x000219a0


	//   ....[208]....
        /*0b7c*/ 	.word	0x00021a80


	//   ....[209]....
        /*0b80*/ 	.word	0x00021b00


	//   ....[210]....
        /*0b84*/ 	.word	0x00021be0


	//   ....[211]....
        /*0b88*/ 	.word	0x00021c60


	//   ....[212]....
        /*0b8c*/ 	.word	0x00021d20


	//   ....[213]....
        /*0b90*/ 	.word	0x00021e50


	//   ....[214]....
        /*0b94*/ 	.word	0x00021f10


	//   ....[215]....
        /*0b98*/ 	.word	0x00021f80


	//   ....[216]....
        /*0b9c*/ 	.word	0x00022090


	//   ....[217]....
        /*0ba0*/ 	.word	0x000220f0


	//   ....[218]....
        /*0ba4*/ 	.word	0x000221c0


	//   ....[219]....
        /*0ba8*/ 	.word	0x00022220


	//   ....[220]....
        /*0bac*/ 	.word	0x000222f0


	//   ....[221]....
        /*0bb0*/ 	.word	0x00022350


	//   ....[222]....
        /*0bb4*/ 	.word	0x00022420


	//   ....[223]....
        /*0bb8*/ 	.word	0x00022510


	//   ....[224]....
        /*0bbc*/ 	.word	0x000225a0


	//   ....[225]....
        /*0bc0*/ 	.word	0x00022690


	//   ....[226]....
        /*0bc4*/ 	.word	0x00022730


	//   ....[227]....
        /*0bc8*/ 	.word	0x00022790


	//   ....[228]....
        /*0bcc*/ 	.word	0x00022890


	//   ....[229]....
        /*0bd0*/ 	.word	0x000228f0


	//   ....[230]....
        /*0bd4*/ 	.word	0x000229f0


	//   ....[231]....
        /*0bd8*/ 	.word	0x00022a50


	//   ....[232]....
        /*0bdc*/ 	.word	0x00022b50


	//   ....[233]....
        /*0be0*/ 	.word	0x00022bb0


	//   ....[234]....
        /*0be4*/ 	.word	0x00022cb0


	//   ....[235]....
        /*0be8*/ 	.word	0x00022d10


	//   ....[236]....
        /*0bec*/ 	.word	0x00022de0


	//   ....[237]....
        /*0bf0*/ 	.word	0x00022f20


	//   ....[238]....
        /*0bf4*/ 	.word	0x00022fd0


	//   ....[239]....
        /*0bf8*/ 	.word	0x000230a0


	//   ....[240]....
        /*0bfc*/ 	.word	0x00023170


	//   ....[241]....
        /*0c00*/ 	.word	0x000231d0


	//   ....[242]....
        /*0c04*/ 	.word	0x000232c0


	//   ....[243]....
        /*0c08*/ 	.word	0x00023320


	//   ....[244]....
        /*0c0c*/ 	.word	0x00023410


	//   ....[245]....
        /*0c10*/ 	.word	0x00023470


	//   ....[246]....
        /*0c14*/ 	.word	0x00023560


	//   ....[247]....
        /*0c18*/ 	.word	0x000235c0


	//   ....[248]....
        /*0c1c*/ 	.word	0x000236a0


	//   ....[249]....
        /*0c20*/ 	.word	0x00023730


	//   ....[250]....
        /*0c24*/ 	.word	0x000237d0


	//   ....[251]....
        /*0c28*/ 	.word	0x000238f0


	//   ....[252]....
        /*0c2c*/ 	.word	0x00023960


	//   ....[253]....
        /*0c30*/ 	.word	0x000239d0


	//   ....[254]....
        /*0c34*/ 	.word	0x00023a40


	//   ....[255]....
        /*0c38*/ 	.word	0x00023ab0


	//   ....[0]....
        /*0c3c*/ 	.word	0x00023b30


	//   ....[1]....
        /*0c40*/ 	.word	0x00023bc0


	//   ....[2]....
        /*0c44*/ 	.word	0x00023c50


	//   ....[3]....
        /*0c48*/ 	.word	0x00023cc0


	//   ....[4]....
        /*0c4c*/ 	.word	0x00023d30


	//   ....[5]....
        /*0c50*/ 	.word	0x00023da0


	//   ....[6]....
        /*0c54*/ 	.word	0x00023e20


	//   ....[7]....
        /*0c58*/ 	.word	0x00023e90


	//   ....[8]....
        /*0c5c*/ 	.word	0x00023f30


	//   ....[9]....
        /*0c60*/ 	.word	0x00023fc0


	//   ....[10]....
        /*0c64*/ 	.word	0x000240e0


	//----- nvinfo : EIATTR_REG_RECONFIG
	.align		4
.L_647:
        /*0c68*/ 	.byte	0x01, 0x54
	.zero		2


	//----- nvinfo : EIATTR_SYSCALL_OFFSETS
	.align		4
        /*0c6c*/ 	.byte	0x04, 0x46
        /*0c6e*/ 	.short	(.L_649 - .L_648)


	//   ....[0]....
.L_648:
        /*0c70*/ 	.word	0x00001af0


	//   ....[1]....
        /*0c74*/ 	.word	0x00001c40


	//   ....[2]....
        /*0c78*/ 	.word	0x0000ae20


	//   ....[3]....
        /*0c7c*/ 	.word	0x0000b190


	//   ....[4]....
        /*0c80*/ 	.word	0x0001b560


	//   ....[5]....
        /*0c84*/ 	.word	0x0001b6b0


	//   ....[6]....
        /*0c88*/ 	.word	0x0001b7a0


	//   ....[7]....
        /*0c8c*/ 	.word	0x0001c710


	//----- nvinfo : EIATTR_MBARRIER_INSTR_OFFSETS
	.align		4
.L_649:
        /*0c90*/ 	.byte	0x04, 0x39
        /*0c92*/ 	.short	(.L_651 - .L_650)


	//   ....[0]....
.L_650:
        /*0c94*/ 	.word	0x00000270
        /*0c98*/ 	.word	0x000000ff
        /*0c9c*/ 	.word	0x00030800
        /*0ca0*/ 	.short	0x0100
        /*0ca2*/ 	.byte	0x08
	.zero		1


	//   ....[1]....
        /*0ca4*/ 	.word	0x00000280
        /*0ca8*/ 	.word	0x000000ff
        /*0cac*/ 	.word	0x00030820
        /*0cb0*/ 	.short	0x0100
        /*0cb2*/ 	.byte	0x08
	.zero		1


	//   ....[2]....
        /*0cb4*/ 	.word	0x00000370
        /*0cb8*/ 	.word	0x000000ff
        /*0cbc*/ 	.word	0x00030830
        /*0cc0*/ 	.short	0x0100
        /*0cc2*/ 	.byte	0x08
	.zero		1


	//   ....[3]....
        /*0cc4*/ 	.word	0x00000380
        /*0cc8*/ 	.word	0x000000ff
        /*0ccc*/ 	.word	0x00030840
        /*0cd0*/ 	.short	0x0100
        /*0cd2*/ 	.byte	0x08
	.zero		1


	//   ....[4]....
        /*0cd4*/ 	.word	0x00000390
        /*0cd8*/ 	.word	0x000000ff
        /*0cdc*/ 	.word	0x00030838
        /*0ce0*/ 	.short	0x0100
        /*0ce2*/ 	.byte	0x08
	.zero		1


	//   ....[5]....
        /*0ce4*/ 	.word	0x000003a0
        /*0ce8*/ 	.word	0x000000ff
        /*0cec*/ 	.word	0x00030848
        /*0cf0*/ 	.short	0x0100
        /*0cf2*/ 	.byte	0x08
	.zero		1


	//   ....[6]....
        /*0cf4*/ 	.word	0x000004d0
        /*0cf8*/ 	.word	0x000000ff
        /*0cfc*/ 	.word	0x00030850
        /*0d00*/ 	.short	0x0100
        /*0d02*/ 	.byte	0x08
	.zero		1


	//   ....[7]....
        /*0d04*/ 	.word	0x000004e0
        /*0d08*/ 	.word	0x000000ff
        /*0d0c*/ 	.word	0x00030860
        /*0d10*/ 	.short	0x0100
        /*0d12*/ 	.byte	0x08
	.zero		1


	//   ....[8]....
        /*0d14*/ 	.word	0x000004f0
        /*0d18*/ 	.word	0x000000ff
        /*0d1c*/ 	.word	0x00030858
        /*0d20*/ 	.short	0x0100
        /*0d22*/ 	.byte	0x08
	.zero		1


	//   ....[9]....
        /*0d24*/ 	.word	0x00000500
        /*0d28*/ 	.word	0x000000ff
        /*0d2c*/ 	.word	0x00030868
        /*0d30*/ 	.short	0x0100
        /*0d32*/ 	.byte	0x08
	.zero		1


	//   ....[10]....
        /*0d34*/ 	.word	0x000005f0
        /*0d38*/ 	.word	0x000000ff
        /*0d3c*/ 	.word	0x00030870
        /*0d40*/ 	.short	0x0100
        /*0d42*/ 	.byte	0x06
	.zero		1


	//   ....[11]....
        /*0d44*/ 	.word	0x00000600
        /*0d48*/ 	.word	0x000000ff
        /*0d4c*/ 	.word	0x00030880
        /*0d50*/ 	.short	0x0100
        /*0d52*/ 	.byte	0x06
	.zero		1


	//   ....[12]....
        /*0d54*/ 	.word	0x00000610
        /*0d58*/ 	.word	0x000000ff
        /*0d5c*/ 	.word	0x00030878
        /*0d60*/ 	.short	0x0100
        /*0d62*/ 	.byte	0x06
	.zero		1


	//   ....[13]....
        /*0d64*/ 	.word	0x00000620
        /*0d68*/ 	.word	0x000000ff
        /*0d6c*/ 	.word	0x00030888
        /*0d70*/ 	.short	0x0100
        /*0d72*/ 	.byte	0x06
	.zero		1


	//   ....[14]....
        /*0d74*/ 	.word	0x00000750
        /*0d78*/ 	.word	0x000000ff
        /*0d7c*/ 	.word	0x00030890
        /*0d80*/ 	.short	0x0100
        /*0d82*/ 	.byte	0x08
	.zero		1


	//   ....[15]....
        /*0d84*/ 	.word	0x00000760
        /*0d88*/ 	.word	0x000000ff
        /*0d8c*/ 	.word	0x000308a0
        /*0d90*/ 	.short	0x0100
        /*0d92*/ 	.byte	0x08
	.zero		1


	//   ....[16]....
        /*0d94*/ 	.word	0x00000770
        /*0d98*/ 	.word	0x000000ff
        /*0d9c*/ 	.word	0x00030898
        /*0da0*/ 	.short	0x0100
        /*0da2*/ 	.byte	0x08
	.zero		1


	//   ....[17]....
        /*0da4*/ 	.word	0x00000780
        /*0da8*/ 	.word	0x000000ff
        /*0dac*/ 	.word	0x000308a8
        /*0db0*/ 	.short	0x0100
        /*0db2*/ 	.byte	0x08
	.zero		1


	//   ....[18]....
        /*0db4*/ 	.word	0x000008b0
        /*0db8*/ 	.word	0x000000ff
        /*0dbc*/ 	.word	0x000308b0
        /*0dc0*/ 	.short	0x0100
        /*0dc2*/ 	.byte	0x08
	.zero		1


	//   ....[19]....
        /*0dc4*/ 	.word	0x000008c0
        /*0dc8*/ 	.word	0x000000ff
        /*0dcc*/ 	.word	0x000308c0
        /*0dd0*/ 	.short	0x0100
        /*0dd2*/ 	.byte	0x08
	.zero		1


	//   ....[20]....
        /*0dd4*/ 	.word	0x000008d0
        /*0dd8*/ 	.word	0x000000ff
        /*0ddc*/ 	.word	0x000308b8
        /*0de0*/ 	.short	0x0100
        /*0de2*/ 	.byte	0x08
	.zero		1


	//   ....[21]....
        /*0de4*/ 	.word	0x000008e0
        /*0de8*/ 	.word	0x000000ff
        /*0dec*/ 	.word	0x000308c8
        /*0df0*/ 	.short	0x0100
        /*0df2*/ 	.byte	0x08
	.zero		1


	//   ....[22]....
        /*0df4*/ 	.word	0x000036a0
        /*0df8*/ 	.word	0x00000056
        /*0dfc*/ 	.word	0x00030890
        /*0e00*/ 	.short	0x010a
        /*0e02*/ 	.byte	0x3f
	.zero		1


	//   ....[23]....
        /*0e04*/ 	.word	0x00006ac0
        /*0e08*/ 	.word	0x00000056
        /*0e0c*/ 	.word	0x00030890
        /*0e10*/ 	.short	0x010a
        /*0e12*/ 	.byte	0x3f
	.zero		1


	//   ....[24]....
        /*0e14*/ 	.word	0x00009900
        /*0e18*/ 	.word	0x00000056
        /*0e1c*/ 	.word	0x00030890
        /*0e20*/ 	.short	0x010a
        /*0e22*/ 	.byte	0x3f
	.zero		1


	//   ....[25]....
        /*0e24*/ 	.word	0x0000a0c0
        /*0e28*/ 	.word	0x0000000b
        /*0e2c*/ 	.word	0x00000000
        /*0e30*/ 	.short	0x0101
        /*0e32*/ 	.byte	0x3f
	.zero		1


	//   ....[26]....
        /*0e34*/ 	.word	0x0000a100
        /*0e38*/ 	.word	0x00000056
        /*0e3c*/ 	.word	0x000308b0
        /*0e40*/ 	.short	0x010a
        /*0e42*/ 	.byte	0x3f
	.zero		1


	//   ....[27]....
        /*0e44*/ 	.word	0x0000a800
        /*0e48*/ 	.word	0x00000056
        /*0e4c*/ 	.word	0x00000000
        /*0e50*/ 	.short	0x0101
        /*0e52*/ 	.byte	0x3f
	.zero		1


	//   ....[28]....
        /*0e54*/ 	.word	0x0000aeb0
        /*0e58*/ 	.word	0x00000012
        /*0e5c*/ 	.word	0x00030800
        /*0e60*/ 	.short	0x010a
        /*0e62*/ 	.byte	0x3f
	.zero		1


	//   ....[29]....
        /*0e64*/ 	.word	0x0000af00
        /*0e68*/ 	.word	0x00000012
        /*0e6c*/ 	.word	0x00030800
        /*0e70*/ 	.short	0x010a
        /*0e72*/ 	.byte	0x3f
	.zero		1


	//   ....[30]....
        /*0e74*/ 	.word	0x0000bce0
        /*0e78*/ 	.word	0x00000012
        /*0e7c*/ 	.word	0x00030800
        /*0e80*/ 	.short	0x010a
        /*0e82*/ 	.byte	0x3f
	.zero		1


	//   ....[31]....
        /*0e84*/ 	.word	0x0000e5c0
        /*0e88*/ 	.word	0x00000012
        /*0e8c*/ 	.word	0x00030800
        /*0e90*/ 	.short	0x010a
        /*0e92*/ 	.byte	0x3f
	.zero		1


	//   ....[32]....
        /*0e94*/ 	.word	0x00010a70
        /*0e98*/ 	.word	0x00000003
        /*0e9c*/ 	.word	0x00030830
        /*0ea0*/ 	.short	0x010a
        /*0ea2*/ 	.byte	0x3f
	.zero		1


	//   ....[33]....
        /*0ea4*/ 	.word	0x00010ac0
        /*0ea8*/ 	.word	0x00000003
        /*0eac*/ 	.word	0x00030830
        /*0eb0*/ 	.short	0x010a
        /*0eb2*/ 	.byte	0x3f
	.zero		1


	//   ....[34]....
        /*0eb4*/ 	.word	0x00012760
        /*0eb8*/ 	.word	0x0000000a
        /*0ebc*/ 	.word	0x00000000
        /*0ec0*/ 	.short	0x0101
        /*0ec2*/ 	.byte	0x3f
	.zero		1


	//   ....[35]....
        /*0ec4*/ 	.word	0x00013170
        /*0ec8*/ 	.word	0x0000000a
        /*0ecc*/ 	.word	0x00030830
        /*0ed0*/ 	.short	0x010a
        /*0ed2*/ 	.byte	0x3f
	.zero		1


	//   ....[36]....
        /*0ed4*/ 	.word	0x000131f0
        /*0ed8*/ 	.word	0x0000000a
        /*0edc*/ 	.word	0x00030830
        /*0ee0*/ 	.short	0x010a
        /*0ee2*/ 	.byte	0x3f
	.zero		1


	//   ....[37]....
        /*0ee4*/ 	.word	0x000140a0
        /*0ee8*/ 	.word	0x0000000b
        /*0eec*/ 	.word	0x00030850
        /*0ef0*/ 	.short	0x010a
        /*0ef2*/ 	.byte	0x3f
	.zero		1


	//   ....[38]....
        /*0ef4*/ 	.word	0x000140f0
        /*0ef8*/ 	.word	0x0000000b
        /*0efc*/ 	.word	0x00030850
        /*0f00*/ 	.short	0x010a
        /*0f02*/ 	.byte	0x3f
	.zero		1


	//   ....[39]....
        /*0f04*/ 	.word	0x00014b40
        /*0f08*/ 	.word	0x00000081
        /*0f0c*/ 	.word	0x00000000
        /*0f10*/ 	.short	0x0101
        /*0f12*/ 	.byte	0x3f
	.zero		1


	//   ....[40]....
        /*0f14*/ 	.word	0x00015200
        /*0f18*/ 	.word	0x0000000b
        /*0f1c*/ 	.word	0x00000000
        /*0f20*/ 	.short	0x0101
        /*0f22*/ 	.byte	0x3f
	.zero		1


	//   ....[41]....
        /*0f24*/ 	.word	0x00015a00
        /*0f28*/ 	.word	0x00000008
        /*0f2c*/ 	.word	0x00030850
        /*0f30*/ 	.short	0x010a
        /*0f32*/ 	.byte	0x3f
	.zero		1


	//   ....[42]....
        /*0f34*/ 	.word	0x00015aa0
        /*0f38*/ 	.word	0x00000008
        /*0f3c*/ 	.word	0x00030850
        /*0f40*/ 	.short	0x010a
        /*0f42*/ 	.byte	0x3f
	.zero		1


	//   ....[43]....
        /*0f44*/ 	.word	0x00015f90
        /*0f48*/ 	.word	0x00000008
        /*0f4c*/ 	.word	0x00000000
        /*0f50*/ 	.short	0x0101
        /*0f52*/ 	.byte	0x3f
	.zero		1


	//   ....[44]....
        /*0f54*/ 	.word	0x00017c00
        /*0f58*/ 	.word	0x00000000
        /*0f5c*/ 	.word	0x00000000
        /*0f60*/ 	.short	0x0101
        /*0f62*/ 	.byte	0x3f
	.zero		1


	//   ....[45]....
        /*0f64*/ 	.word	0x00019ff0
        /*0f68*/ 	.word	0x00000016
        /*0f6c*/ 	.word	0x00030820
        /*0f70*/ 	.short	0x010a
        /*0f72*/ 	.byte	0x3f
	.zero		1


	//   ....[46]....
        /*0f74*/ 	.word	0x0001a080
        /*0f78*/ 	.word	0x00000009
        /*0f7c*/ 	.word	0x000308a0
        /*0f80*/ 	.short	0x010a
        /*0f82*/ 	.byte	0x3f
	.zero		1


	//   ....[47]....
        /*0f84*/ 	.word	0x0001a4d0
        /*0f88*/ 	.word	0x00000009
        /*0f8c*/ 	.word	0x000308c0
        /*0f90*/ 	.short	0x010a
        /*0f92*/ 	.byte	0x3f
	.zero		1


	//   ....[48]....
        /*0f94*/ 	.word	0x0001a9e0
        /*0f98*/ 	.word	0x00000008
        /*0f9c*/ 	.word	0x000308a0
        /*0fa0*/ 	.short	0x010a
        /*0fa2*/ 	.byte	0x3f
	.zero		1


	//   ....[49]....
        /*0fa4*/ 	.word	0x0001ae20
        /*0fa8*/ 	.word	0x00000008
        /*0fac*/ 	.word	0x000308c0
        /*0fb0*/ 	.short	0x010a
        /*0fb2*/ 	.byte	0x3f
	.zero		1


	//   ....[50]....
        /*0fb4*/ 	.word	0x0001bd50
        /*0fb8*/ 	.word	0x00000007
        /*0fbc*/ 	.word	0x00030840
        /*0fc0*/ 	.short	0x010a
        /*0fc2*/ 	.byte	0x3f
	.zero		1


	//   ....[51]....
        /*0fc4*/ 	.word	0x0001c410
        /*0fc8*/ 	.word	0x00000007
        /*0fcc*/ 	.word	0x00030830
        /*0fd0*/ 	.short	0x0107
        /*0fd2*/ 	.byte	0x3f
	.zero		1


	//   ....[52]....
        /*0fd4*/ 	.word	0x0001c4e0
        /*0fd8*/ 	.word	0x00000007
        /*0fdc*/ 	.word	0x00030830
        /*0fe0*/ 	.short	0x0101
        /*0fe2*/ 	.byte	0x3f
	.zero		1


	//   ....[53]....
        /*0fe4*/ 	.word	0x0001d070
        /*0fe8*/ 	.word	0x00000016
        /*0fec*/ 	.word	0x00030800
        /*0ff0*/ 	.short	0x0107
        /*0ff2*/ 	.byte	0x3f
	.zero		1


	//   ....[54]....
        /*0ff4*/ 	.word	0x0001d170
        /*0ff8*/ 	.word	0x00000016
        /*0ffc*/ 	.word	0x00030800
        /*1000*/ 	.short	0x0101
        /*1002*/ 	.byte	0x3f
	.zero		1


	//   ....[55]....
        /*1004*/ 	.word	0x0001d190
        /*1008*/ 	.word	0x00000016
        /*100c*/ 	.word	0x00030820
        /*1010*/ 	.short	0x010a
        /*1012*/ 	.byte	0x3f
	.zero		1


	//   ....[56]....
        /*1014*/ 	.word	0x0001d570
        /*1018*/ 	.word	0x00000007
        /*101c*/ 	.word	0x00030840
        /*1020*/ 	.short	0x010a
        /*1022*/ 	.byte	0x3f
	.zero		1


	//   ....[57]....
        /*1024*/ 	.word	0x0001da80
        /*1028*/ 	.word	0x00000007
        /*102c*/ 	.word	0x00030830
        /*1030*/ 	.short	0x0107
        /*1032*/ 	.byte	0x3f
	.zero		1


	//   ....[58]....
        /*1034*/ 	.word	0x0001db40
        /*1038*/ 	.word	0x00000007
        /*103c*/ 	.word	0x00030830
        /*1040*/ 	.short	0x0101
        /*1042*/ 	.byte	0x3f
	.zero		1


	//   ....[59]....
        /*1044*/ 	.word	0x0001dba0
        /*1048*/ 	.word	0x00000006
        /*104c*/ 	.word	0x00030860
        /*1050*/ 	.short	0x010a
        /*1052*/ 	.byte	0x3f
	.zero		1


	//   ....[60]....
        /*1054*/ 	.word	0x0001e100
        /*1058*/ 	.word	0x00000006
        /*105c*/ 	.word	0x00030850
        /*1060*/ 	.short	0x0107
        /*1062*/ 	.byte	0x3f
	.zero		1


	//   ....[61]....
        /*1064*/ 	.word	0x0001e260
        /*1068*/ 	.word	0x00000006
        /*106c*/ 	.word	0x00030850
        /*1070*/ 	.short	0x0101
        /*1072*/ 	.byte	0x3f
	.zero		1


	//   ....[62]....
        /*1074*/ 	.word	0x0001e470
        /*1078*/ 	.word	0x00000000
        /*107c*/ 	.word	0x00030860
        /*1080*/ 	.short	0x010a
        /*1082*/ 	.byte	0x3f
	.zero		1


	//   ....[63]....
        /*1084*/ 	.word	0x0001e980
        /*1088*/ 	.word	0x00000000
        /*108c*/ 	.word	0x00030850
        /*1090*/ 	.short	0x0107
        /*1092*/ 	.byte	0x3f
	.zero		1


	//   ....[64]....
        /*1094*/ 	.word	0x0001ea40
        /*1098*/ 	.word	0x00000000
        /*109c*/ 	.word	0x00030850
        /*10a0*/ 	.short	0x0101
        /*10a2*/ 	.byte	0x3f
	.zero		1


	//   ....[65]....
        /*10a4*/ 	.word	0x0001f550
        /*10a8*/ 	.word	0x00000007
        /*10ac*/ 	.word	0x00030820
        /*10b0*/ 	.short	0x010a
        /*10b2*/ 	.byte	0x3f
	.zero		1


	//   ....[66]....
        /*10b4*/ 	.word	0x0001f6c0
        /*10b8*/ 	.word	0x00000005
        /*10bc*/ 	.word	0x00030840
        /*10c0*/ 	.short	0x010a
        /*10c2*/ 	.byte	0x3f
	.zero		1


	//   ....[67]....
        /*10c4*/ 	.word	0x0001f760
        /*10c8*/ 	.word	0x00000003
        /*10cc*/ 	.word	0x00030840
        /*10d0*/ 	.short	0x010a
        /*10d2*/ 	.byte	0x3f
	.zero		1


	//   ....[68]....
        /*10d4*/ 	.word	0x0001f7a0
        /*10d8*/ 	.word	0x00000005
        /*10dc*/ 	.word	0x00030860
        /*10e0*/ 	.short	0x010a
        /*10e2*/ 	.byte	0x3f
	.zero		1


	//   ....[69]....
        /*10e4*/ 	.word	0x0001f7e0
        /*10e8*/ 	.word	0x00000003
        /*10ec*/ 	.word	0x00030860
        /*10f0*/ 	.short	0x010a
        /*10f2*/ 	.byte	0x3f
	.zero		1


	//   ....[70]....
        /*10f4*/ 	.word	0x0001f840
        /*10f8*/ 	.word	0x00000056
        /*10fc*/ 	.word	0x00030890
        /*1100*/ 	.short	0x010a
        /*1102*/ 	.byte	0x3f
	.zero		1


	//   ....[71]....
        /*1104*/ 	.word	0x0001faf0
        /*1108*/ 	.word	0x00000056
        /*110c*/ 	.word	0x00030890
        /*1110*/ 	.short	0x010a
        /*1112*/ 	.byte	0x3f
	.zero		1


	//   ....[72]....
        /*1114*/ 	.word	0x0001fda0
        /*1118*/ 	.word	0x00000056
        /*111c*/ 	.word	0x00030890
        /*1120*/ 	.short	0x010a
        /*1122*/ 	.byte	0x3f
	.zero		1


	//   ....[73]....
        /*1124*/ 	.word	0x00020050
        /*1128*/ 	.word	0x00000056
        /*112c*/ 	.word	0x000308b0
        /*1130*/ 	.short	0x010a
        /*1132*/ 	.byte	0x3f
	.zero		1


	//   ....[74]....
        /*1134*/ 	.word	0x00020260
        /*1138*/ 	.word	0x00000012
        /*113c*/ 	.word	0x00030800
        /*1140*/ 	.short	0x010a
        /*1142*/ 	.byte	0x3f
	.zero		1


	//   ....[75]....
        /*1144*/ 	.word	0x00020480
        /*1148*/ 	.word	0x00000012
        /*114c*/ 	.word	0x00030800
        /*1150*/ 	.short	0x010a
        /*1152*/ 	.byte	0x3f
	.zero		1


	//   ....[76]....
        /*1154*/ 	.word	0x000204d0
        /*1158*/ 	.word	0x00000003
        /*115c*/ 	.word	0x00030830
        /*1160*/ 	.short	0x010a
        /*1162*/ 	.byte	0x3f
	.zero		1


	//   ....[77]....
        /*1164*/ 	.word	0x00020520
        /*1168*/ 	.word	0x0000000a
        /*116c*/ 	.word	0x00030830
        /*1170*/ 	.short	0x010a
        /*1172*/ 	.byte	0x3f
	.zero		1


	//   ....[78]....
        /*1174*/ 	.word	0x00020570
        /*1178*/ 	.word	0x0000000b
        /*117c*/ 	.word	0x00030850
        /*1180*/ 	.short	0x010a
        /*1182*/ 	.byte	0x3f
	.zero		1


	//   ....[79]....
        /*1184*/ 	.word	0x000205c0
        /*1188*/ 	.word	0x00000008
        /*118c*/ 	.word	0x00030850
        /*1190*/ 	.short	0x010a
        /*1192*/ 	.byte	0x3f
	.zero		1


	//   ....[80]....
        /*1194*/ 	.word	0x00020760
        /*1198*/ 	.word	0x00000016
        /*119c*/ 	.word	0x00030820
        /*11a0*/ 	.short	0x010a
        /*11a2*/ 	.byte	0x3f
	.zero		1


	//   ....[81]....
        /*11a4*/ 	.word	0x000207b0
        /*11a8*/ 	.word	0x00000009
        /*11ac*/ 	.word	0x000308a0
        /*11b0*/ 	.short	0x010a
        /*11b2*/ 	.byte	0x3f
	.zero		1


	//   ....[82]....
        /*11b4*/ 	.word	0x00020800
        /*11b8*/ 	.word	0x00000009
        /*11bc*/ 	.word	0x000308c0
        /*11c0*/ 	.short	0x010a
        /*11c2*/ 	.byte	0x3f
	.zero		1


	//   ....[83]....
        /*11c4*/ 	.word	0x00020850
        /*11c8*/ 	.word	0x00000008
        /*11cc*/ 	.word	0x000308a0
        /*11d0*/ 	.short	0x010a
        /*11d2*/ 	.byte	0x3f
	.zero		1


	//   ....[84]....
        /*11d4*/ 	.word	0x000208a0
        /*11d8*/ 	.word	0x00000008
        /*11dc*/ 	.word	0x000308c0
        /*11e0*/ 	.short	0x010a
        /*11e2*/ 	.byte	0x3f
	.zero		1


	//   ....[85]....
        /*11e4*/ 	.word	0x000209c0
        /*11e8*/ 	.word	0x00000007
        /*11ec*/ 	.word	0x00030840
        /*11f0*/ 	.short	0x010a
        /*11f2*/ 	.byte	0x3f
	.zero		1


	//   ....[86]....
        /*11f4*/ 	.word	0x00021d50
        /*11f8*/ 	.word	0x00000016
        /*11fc*/ 	.word	0x00030820
        /*1200*/ 	.short	0x010a
        /*1202*/ 	.byte	0x3f
	.zero		1


	//   ....[87]....
        /*1204*/ 	.word	0x00021da0
        /*1208*/ 	.word	0x00000007
        /*120c*/ 	.word	0x00030840
        /*1210*/ 	.short	0x010a
        /*1212*/ 	.byte	0x3f
	.zero		1


	//   ....[88]....
        /*1214*/ 	.word	0x000225e0
        /*1218*/ 	.word	0x00000006
        /*121c*/ 	.word	0x00030860
        /*1220*/ 	.short	0x010a
        /*1222*/ 	.byte	0x3f
	.zero		1


	//   ....[89]....
        /*1224*/ 	.word	0x00022e70
        /*1228*/ 	.word	0x00000000
        /*122c*/ 	.word	0x00030860
        /*1230*/ 	.short	0x010a
        /*1232*/ 	.byte	0x3f
	.zero		1


	//   ....[90]....
        /*1234*/ 	.word	0x00024000
        /*1238*/ 	.word	0x00000007
        /*123c*/ 	.word	0x00030820
        /*1240*/ 	.short	0x010a
        /*1242*/ 	.byte	0x3f
	.zero		1


	//   ....[91]....
        /*1244*/ 	.word	0x000241a0
        /*1248*/ 	.word	0x00000005
        /*124c*/ 	.word	0x00030840
        /*1250*/ 	.short	0x010a
        /*1252*/ 	.byte	0x3f
	.zero		1


	//   ....[92]....
        /*1254*/ 	.word	0x000241f0
        /*1258*/ 	.word	0x00000003
        /*125c*/ 	.word	0x00030840
        /*1260*/ 	.short	0x010a
        /*1262*/ 	.byte	0x3f
	.zero		1


	//   ....[93]....
        /*1264*/ 	.word	0x00024240
        /*1268*/ 	.word	0x00000005
        /*126c*/ 	.word	0x00030860
        /*1270*/ 	.short	0x010a
        /*1272*/ 	.byte	0x3f
	.zero		1


	//----- nvinfo : EIATTR_NUM_MBARRIERS
	.align		4
.L_651:
        /*1274*/ 	.byte	0x03, 0x38
        /*1276*/ 	.short	0x0016


	//----- nvinfo : EIATTR_EXIT_INSTR_OFFSETS
	.align		4
        /*1278*/ 	.byte	0x04, 0x1c
        /*127a*/ 	.short	(.L_653 - .L_652)


	//   ....[0]....
.L_652:
        /*127c*/ 	.word	0x0001f830


	//----- nvinfo : EIATTR_MAX_THREADS
	.align		4
.L_653:
        /*1280*/ 	.byte	0x04, 0x05
        /*1282*/ 	.short	(.L_655 - .L_654)
.L_654:
        /*1284*/ 	.word	0x00000180
        /*1288*/ 	.word	0x00000001
        /*128c*/ 	.word	0x00000001


	//----- nvinfo : EIATTR_CRS_STACK_SIZE
	.align		4
.L_655:
        /*1290*/ 	.byte	0x04, 0x1e
        /*1292*/ 	.short	(.L_657 - .L_656)
.L_656:
        /*1294*/ 	.word	0x00000000


	//----- nvinfo : EIATTR_CBANK_PARAM_SIZE
	.align		4
.L_657:
        /*1298*/ 	.byte	0x03, 0x19
        /*129a*/ 	.short	0x0af0


	//----- nvinfo : EIATTR_PARAM_CBANK
	.align		4
        /*129c*/ 	.byte	0x04, 0x0a
        /*129e*/ 	.short	(.L_659 - .L_658)
	.align		4
.L_658:
        /*12a0*/ 	.word	index@(.nv.constant0._ZN7cutlass13device_kernelIN5flash11enable_sm90INS1_16FlashAttnFwdSm90INS1_25CollectiveMainloopFwdSm90ILi2EN4cute5tupleIJNS5_1CILi1EEES8_S8_EEENS6_IJNS7_ILi128EEENS7_ILi96EEENS7_ILi192EEEEEELi192ENS_6half_tEfNS_4arch4Sm90ELb0ELb0ELb0ELb1ELb1ELb1ELb0ELb1ELb1ELb1ELb0ELb0EEENS1_21CollectiveEpilogueFwdINS6_IJSA_SC_SB_EEES9_SE_SG_Li256ELb1ELb1ELb0ELb0EEENS1_36VarlenDynamicPersistentTileSchedulerILi128ELi96ELi256ELi128ELb0ELb1ELb1ELb0ELb1ELb1EEEEEEEEEvNT_6ParamsE)
        /*12a4*/ 	.short	0x0210
        /*12a6*/ 	.short	0x0af0


	//----- nvinfo : EIATTR_SW_WAR
	.align		4
.L_659:
        /*12a8*/ 	.byte	0x04, 0x36
        /*12aa*/ 	.short	(.L_661 - .L_660)
.L_660:
        /*12ac*/ 	.word	0x00000008
.L_661:


//--------------------- .nv.info._ZN7cutlass13device_kernelIN5flash11enable_sm90INS1_16FlashAttnFwdSm90INS1_25CollectiveMainloopFwdSm90ILi2EN4cute5tupleIJNS5_1CILi1EEES8_S8_EEENS6_IJNS7_ILi128EEENS7_ILi96EEENS7_ILi192EEEEEELi192ENS_6half_tEfNS_4arch4Sm90ELb0ELb1ELb0ELb0ELb1ELb0ELb0ELb1ELb1ELb1ELb0ELb0EEENS1_21CollectiveEpilogueFwdINS6_IJSA_SC_SB_EEES9_SE_SG_Li256ELb0ELb1ELb0ELb0EEENS1_30DynamicPersistentTileSchedulerILi256ELi128ELb0ELb1ELb1EEEEEEEEEvNT_6ParamsE --------------------------
	.section	.nv.info._ZN7cutlass13device_kernelIN5flash11enable_sm90INS1_16FlashAttnFwdSm90INS1_25CollectiveMainloopFwdSm90ILi2EN4cute5tupleIJNS5_1CILi1EEES8_S8_EEENS6_IJNS7_ILi128EEENS7_ILi96EEENS7_ILi192EEEEEELi192ENS_6half_tEfNS_4arch4Sm90ELb0ELb1ELb0ELb0ELb1ELb0ELb0ELb1ELb1ELb1ELb0ELb0EEENS1_21CollectiveEpilogueFwdINS6_IJSA_SC_SB_EEES9_SE_SG_Li256ELb0ELb1ELb0ELb0EEENS1_30DynamicPersistentTileSchedulerILi256ELi128ELb0ELb1ELb1EEEEEEEEEvNT_6ParamsE,"",@"SHT_CUDA_INFO"
	.sectionflags	@""
	.align	4


	//----- nvinfo : EIATTR_CUDA_API_VERSION
	.align		4
        /*0000*/ 	.byte	0x04, 0x37
        /*0002*/ 	.short	(.L_663 - .L_662)
.L_662:
        /*0004*/ 	.word	0x00000082


	//----- nvinfo : EIATTR_KPARAM_INFO
	.align		4
.L_663:
        /*0008*/ 	.byte	0x04, 0x17
        /*000a*/ 	.short	(.L_665 - .L_664)
.L_664:
        /*000c*/ 	.word	0x00000000
        /*0010*/ 	.short	0x0000
        /*0012*/ 	.short	0x0070
        /*0014*/ 	.byte	0x00, 0xf0, 0x01, 0x2a


	//----- nvinfo : EIATTR_SPARSE_MMA_MASK
	.align		4
.L_665:
        /*0018*/ 	.byte	0x03, 0x50
        /*001a*/ 	.short	0x0000


	//----- nvinfo : EIATTR_MAXREG_COUNT
	.align		4
        /*001c*/ 	.byte	0x03, 0x1b
        /*001e*/ 	.short	0x00a8


	//----- nvinfo : EIATTR_NUM_BARRIERS
	.align		4
        /*0020*/ 	.byte	0x02, 0x4c
        /*0022*/ 	.byte	0x09
	.zero		1


	//----- nvinfo : EIATTR_EXTERNS
	.align		4
        /*0024*/ 	.byte	0x04, 0x0f
        /*0026*/ 	.short	(.L_667 - .L_666)


	//   ....[0]....
	.align		4
.L_666:
        /*0028*/ 	.word	index@(__assertfail)


	//----- nvinfo : EIATTR_ANNOTATIONS
	.align		4
.L_667:
        /*002c*/ 	.byte	0x04, 0x55
        /*002e*/ 	.short	(.L_669 - .L_668)


	//   ....[0]....
.L_668:
        /*0030*/ 	.word	0x00000001
        /*0034*/ 	.byte	0xa0, 0x08, 0x00, 0x00, 0x01, 0x00, 0x00, 0x00, 0x60, 0x09, 0x00, 0x00, 0x01, 0x00, 0x00, 0x00
        /*0044*/ 	.byte	0x80, 0x00, 0x01, 0x00, 0x01, 0x00, 0x00, 0x00, 0x20, 0x01, 0x01, 0x00, 0x01, 0x00, 0x00, 0x00
        /*0054*/ 	.byte	0xa0, 0x01, 0x01, 0x00, 0x01, 0x00, 0x00, 0x00, 0x90, 0x28, 0x01, 0x00, 0x01, 0x00, 0x00, 0x00
        /*0064*/ 	.byte	0xb0, 0x28, 0x01, 0x00, 0x01, 0x00, 0x00, 0x00, 0x90, 0x42, 0x01, 0x00, 0x01, 0x00, 0x00, 0x00
        /*0074*/ 	.byte	0x30, 0x44, 0x01, 0x00


	//----- nvinfo : EIATTR_MERCURY_ISA_VERSION
	.align		4
.L_669:
        /*0078*/ 	.byte	0x03, 0x5f
        /*007a*/ 	.short	0x0101


	//----- nvinfo : EIATTR_INT_WARP_WIDE_INSTR_OFFSETS
	.align		4
        /*007c*/ 	.byte	0x04, 0x31
        /*007e*/ 	.short	(.L_671 - .L_670)


	//   ....[0]....
.L_670:
        /*0080*/ 	.word	0x000000c0


	//   ....[1]....
        /*0084*/ 	.word	0x000000d0


	//   ....[2]....
        /*0088*/ 	.word	0x00000170


	//   ....[3]....
        /*008c*/ 	.word	0x00010db0


	//   ....[4]....
        /*0090*/ 	.word	0x00010e40


	//   ....[5]....
        /*0094*/ 	.word	0x000139e0


	//   ....[6]....
        /*0098*/ 	.word	0x00013a70


	//----- nvinfo : EIATTR_COOP_GROUP_MASK_REGIDS
	.align		4
.L_671:
        /*009c*/ 	.byte	0x04, 0x29
        /*009e*/ 	.short	(.L_673 - .L_672)


	//   ....[0]....
.L_672:
        /*00a0*/ 	.word	0xffffffff


	//   ....[1]....
        /*00a4*/ 	.word	0xffffffff


	//   ....[2]....
        /*00a8*/ 	.word	0xffffffff


	//   ....[3]....
        /*00ac*/ 	.word	0xffffffff


	//   ....[4]....
        /*00b0*/ 	.word	0xffffffff


	//   ....[5]....
        /*00b4*/ 	.word	0xffffffff


	//   ....[6]....
        /*00b8*/ 	.word	0xffffffff


	//   ....[7]....
        /*00bc*/ 	.word	0xffffffff


	//   ....[8]....
        /*00c0*/ 	.word	0xffffffff


	//   ....[9]....
        /*00c4*/ 	.word	0xffffffff


	//   ....[10]....
        /*00c8*/ 	.word	0xffffffff


	//   ....[11]....
        /*00cc*/ 	.word	0xffffffff


	//   ....[12]....
        /*00d0*/ 	.word	0xffffffff


	//   ....[13]....
        /*00d4*/ 	.word	0xffffffff


	//   ....[14]....
        /*00d8*/ 	.word	0xffffffff


	//   ....[15]....
        /*00dc*/ 	.word	0xffffffff


	//   ....[16]....
        /*00e0*/ 	.word	0xffffffff


	//   ....[17]....
        /*00e4*/ 	.word	0xffffffff


	//   ....[18]....
        /*00e8*/ 	.word	0xffffffff


	//   ....[19]....
        /*00ec*/ 	.word	0xffffffff


	//   ....[20]....
        /*00f0*/ 	.word	0xffffffff


	//   ....[21]....
        /*00f4*/ 	.word	0xffffffff


	//   ....[22]....
        /*00f8*/ 	.word	0xffffffff


	//   ....[23]....
        /*00fc*/ 	.word	0xffffffff


	//   ....[24]....
        /*0100*/ 	.word	0xffffffff


	//   ....[25]....
        /*0104*/ 	.word	0xffffffff


	//   ....[26]....
        /*0108*/ 	.word	0xffffffff


	//   ....[27]....
        /*010c*/ 	.word	0xffffffff


	//   ....[28]....
        /*0110*/ 	.word	0xffffffff


	//   ....[29]....
        /*0114*/ 	.word	0xffffffff


	//   ....[30]....
        /*0118*/ 	.word	0xffffffff


	//   ....[31]....
        /*011c*/ 	.word	0xffffffff


	//   ....[32]....
        /*0120*/ 	.word	0xffffffff


	//   ....[33]....
        /*0124*/ 	.word	0xffffffff


	//   ....[34]....
        /*0128*/ 	.word	0xffffffff


	//   ....[35]....
        /*012c*/ 	.word	0xffffffff


	//   ....[36]....
        /*0130*/ 	.word	0xffffffff


	//   ....[37]....
        /*0134*/ 	.word	0xffffffff


	//   ....[38]....
        /*0138*/ 	.word	0xffffffff


	//   ....[39]....
        /*013c*/ 	.word	0xffffffff


	//   ....[40]....
        /*0140*/ 	.word	0xffffffff


	//   ....[41]....
        /*0144*/ 	.word	0xffffffff


	//   ....[42]....
        /*0148*/ 	.word	0xffffffff


	//   ....[43]....
        /*014c*/ 	.word	0xffffffff


	//   ....[44]....
        /*0150*/ 	.word	0xffffffff


	//   ....[45]....
        /*0154*/ 	.word	0xffffffff


	//   ....[46]....
        /*0158*/ 	.word	0xffffffff


	//   ....[47]....
        /*015c*/ 	.word	0xffffffff


	//   ....[48]....
        /*0160*/ 	.word	0xffffffff


	//   ....[49]....
        /*0164*/ 	.word	0xffffffff


	//   ....[50]....
        /*0168*/ 	.word	0xffffffff


	//   ....[51]....
        /*016c*/ 	.word	0xffffffff


	//   ....[52]....
        /*0170*/ 	.word	0xffffffff


	//   ....[53]....
        /*0174*/ 	.word	0xffffffff


	//   ....[54]....
        /*0178*/ 	.word	0xffffffff


	//   ....[55]....
        /*017c*/ 	.word	0xffffffff


	//   ....[56]....
        /*0180*/ 	.word	0xffffffff


	//   ....[57]....
        /*0184*/ 	.word	0xffffffff


	//   ....[58]....
        /*0188*/ 	.word	0xffffffff


	//   ....[59]....
        /*018c*/ 	.word	0xffffffff


	//   ....[60]....
        /*0190*/ 	.word	0xffffffff


	//   ....[61]....
        /*0194*/ 	.word	0xffffffff


	//   ....[62]....
        /*0198*/ 	.word	0xffffffff


	//   ....[63]....
        /*019c*/ 	.word	0xffffffff


	//   ....[64]....
        /*01a0*/ 	.word	0xffffffff


	//   ....[65]....
        /*01a4*/ 	.word	0xffffffff


	//   ....[66]....
        /*01a8*/ 	.word	0xffffffff


	//   ....[67]....
        /*01ac*/ 	.word	0xffffffff


	//   ....[68]....
        /*01b0*/ 	.word	0xffffffff


	//   ....[69]....
        /*01b4*/ 	.word	0xffffffff


	//   ....[70]....
        /*01b8*/ 	.word	0xffffffff


	//   ....[71]....
        /*01bc*/ 	.word	0xffffffff


	//   ....[72]....
        /*01c0*/ 	.word	0xffffffff


	//   ....[73]....
        /*01c4*/ 	.word	0xffffffff


	//   ....[74]....
        /*01c8*/ 	.word	0xffffffff


	//   ....[75]....
        /*01cc*/ 	.word	0xffffffff


	//   ....[76]....
        /*01d0*/ 	.word	0xffffffff


	//   ....[77]....
        /*01d4*/ 	.word	0xffffffff


	//   ....[78]....
        /*01d8*/ 	.word	0xffffffff


	//   ....[79]....
        /*01dc*/ 	.word	0xffffffff


	//   ....[80]....
        /*01e0*/ 	.word	0xffffffff


	//   ....[81]....
        /*01e4*/ 	.word	0xffffffff


	//   ....[82]....
        /*01e8*/ 	.word	0xffffffff


	//   ....[83]....
        /*01ec*/ 	.word	0xffffffff


	//   ....[84]....
        /*01f0*/ 	.word	0xffffffff


	//   ....[85]....
        /*01f4*/ 	.word	0xffffffff


	//   ....[86]....
        /*01f8*/ 	.word	0xffffffff


	//   ....[87]....
        /*01fc*/ 	.word	0xffffffff


	//   ....[88]....
        /*0200*/ 	.word	0xffffffff


	//   ....[89]....
        /*0204*/ 	.word	0xffffffff


	//   ....[90]....
        /*0208*/ 	.word	0xffffffff


	//   ....[91]....
        /*020c*/ 	.word	0xffffffff


	//   ....[92]....
        /*0210*/ 	.word	0xffffffff


	//   ....[93]....
        /*0214*/ 	.word	0xffffffff


	//   ....[94]....
        /*0218*/ 	.word	0xffffffff


	//   ....[95]....
        /*021c*/ 	.word	0xffffffff


	//   ....[96]....
        /*0220*/ 	.word	0xffffffff


	//   ....[97]....
        /*0224*/ 	.word	0xffffffff


	//   ....[98]....
        /*0228*/ 	.word	0xffffffff


	//   ....[99]....
        /*022c*/ 	.word	0xffffffff


	//   ....[100]....
        /*0230*/ 	.word	0xffffffff


	//   ....[101]....
        /*0234*/ 	.word	0xffffffff


	//   ....[102]....
        /*0238*/ 	.word	0xffffffff


	//   ....[103]....
        /*023c*/ 	.word	0xffffffff


	//   ....[104]....
        /*0240*/ 	.word	0xffffffff


	//   ....[105]....
        /*0244*/ 	.word	0xffffffff


	//   ....[106]....
        /*0248*/ 	.word	0xffffffff


	//   ....[107]....
        /*024c*/ 	.word	0xffffffff


	//   ....[108]....
        /*0250*/ 	.word	0xffffffff


	//   ....[109]....
        /*0254*/ 	.word	0xffffffff


	//   ....[110]....
        /*0258*/ 	.word	0xffffffff


	//   ....[111]....
        /*025c*/ 	.word	0xffffffff


	//   ....[112]....
        /*0260*/ 	.word	0xffffffff


	//   ....[113]....
        /*0264*/ 	.word	0xffffffff


	//   ....[114]....
        /*0268*/ 	.word	0xffffffff


	//   ....[115]....
        /*026c*/ 	.word	0xffffffff


	//   ....[116]....
        /*0270*/ 	.word	0xffffffff


	//   ....[117]....
        /*0274*/ 	.word	0xffffffff


	//   ....[118]....
        /*0278*/ 	.word	0xffffffff


	//   ....[119]....
        /*027c*/ 	.word	0xffffffff


	//   ....[120]....
        /*0280*/ 	.word	0x0500000f


	//   ....[121]....
        /*0284*/ 	.word	0x0500000f


	//   ....[122]....
        /*0288*/ 	.word	0x0500000f


	//   ....[123]....
        /*028c*/ 	.word	0x0500000f


	//   ....[124]....
        /*0290*/ 	.word	0x0500000f


	//   ....[125]....
        /*0294*/ 	.word	0x0500000f


	//   ....[126]....
        /*0298*/ 	.word	0x0500000f


	//   ....[127]....
        /*029c*/ 	.word	0x0500000f


	//   ....[128]....
        /*02a0*/ 	.word	0x0500000f


	//   ....[129]....
        /*02a4*/ 	.word	0x0500000f


	//   ....[130]....
        /*02a8*/ 	.word	0x0500000f


	//   ....[131]....
        /*02ac*/ 	.word	0x0500000f


	//   ....[132]....
        /*02b0*/ 	.word	0x0500000f


	//   ....[133]....
        /*02b4*/ 	.word	0x0500000f


	//   ....[134]....
        /*02b8*/ 	.word	0x0500000f


	//   ....[135]....
        /*02bc*/ 	.word	0x0500000f


	//   ....[136]....
        /*02c0*/ 	.word	0x0500000f


	//   ....[137]....
        /*02c4*/ 	.word	0x0500000f


	//   ....[138]....
        /*02c8*/ 	.word	0x0500000f


	//   ....[139]....
        /*02cc*/ 	.word	0x0500000f


	//   ....[140]....
        /*02d0*/ 	.word	0x0500000f


	//   ....[141]....
        /*02d4*/ 	.word	0x0500000f


	//   ....[142]....
        /*02d8*/ 	.word	0x0500000f


	//   ....[143]....
        /*02dc*/ 	.word	0x0500000f


	//   ....[144]....
        /*02e0*/ 	.word	0x0500000f


	//   ....[145]....
        /*02e4*/ 	.word	0x0500000f


	//   ....[146]....
        /*02e8*/ 	.word	0x0500000f


	//   ....[147]....
        /*02ec*/ 	.word	0x0500000f


	//   ....[148]....
        /*02f0*/ 	.word	0x0500000f


	//   ....[149]....
        /*02f4*/ 	.word	0x0500000f


	//   ....[150]....
        /*02f8*/ 	.word	0x0500000f


	//   ....[151]....
        /*02fc*/ 	.word	0x0500000f


	//   ....[152]....
        /*0300*/ 	.word	0x0500000f


	//   ....[153]....
        /*0304*/ 	.word	0x0500000f


	//   ....[154]....
        /*0308*/ 	.word	0x0500000f


	//   ....[155]....
        /*030c*/ 	.word	0x0500000f


	//   ....[156]....
        /*0310*/ 	.word	0x0500000f


	//   ....[157]....
        /*0314*/ 	.word	0x0500000f


	//   ....[158]....
        /*0318*/ 	.word	0x0500000f


	//   ....[159]....
        /*031c*/ 	.word	0x0500000f


	//   ....[160]....
        /*0320*/ 	.word	0x0500000f


	//   ....[161]....
        /*0324*/ 	.word	0x0500000f


	//   ....[162]....
        /*0328*/ 	.word	0x0500000f


	//   ....[163]....
        /*032c*/ 	.word	0x0500000f


	//   ....[164]....
        /*0330*/ 	.word	0x0500000f


	//   ....[165]....
        /*0334*/ 	.word	0x0500000f


	//   ....[166]....
        /*0338*/ 	.word	0x0500000f


	//   ....[167]....
        /*033c*/ 	.word	0x0500000f


	//   ....[168]....
        /*0340*/ 	.word	0x0500000f


	//   ....[169]....
        /*0344*/ 	.word	0x0500000f


	//   ....[170]....
        /*0348*/ 	.word	0x0500000f


	//   ....[171]....
        /*034c*/ 	.word	0x0500000f


	//   ....[172]....
        /*0350*/ 	.word	0x0500000f


	//   ....[173]....
        /*0354*/ 	.word	0x0500000f


	//   ....[174]....
        /*0358*/ 	.word	0x0500000f


	//   ....[175]....
        /*035c*/ 	.word	0x0500000f


	//   ....[176]....
        /*0360*/ 	.word	0x0500000f


	//   ....[177]....
        /*0364*/ 	.word	0x0500000f


	//   ....[178]....
        /*0368*/ 	.word	0x0500000f


	//   ....[179]....
        /*036c*/ 	.word	0x0500000f


	//   ....[180]....
        /*0370*/ 	.word	0x0500000f


	//   ....[181]....
        /*0374*/ 	.word	0x0500000f


	//   ....[182]....
        /*0378*/ 	.word	0x0500000f


	//   ....[183]....
        /*037c*/ 	.word	0x0500000f


	//   ....[184]....
        /*0380*/ 	.word	0x0500000f


	//   ....[185]....
        /*0384*/ 	.word	0x0500000f


	//   ....[186]....
        /*0388*/ 	.word	0x0500000f


	//----- nvinfo : EIATTR_COOP_GROUP_INSTR_OFFSETS
	.align		4
.L_673:
        /*038c*/ 	.byte	0x04, 0x28
        /*038e*/ 	.short	(.L_675 - .L_674)


	//   ....[0]....
.L_674:
        /*0390*/ 	.word	0x00000070


	//   ....[1]....
        /*0394*/ 	.word	0x000000b0


	//   ....[2]....
        /*0398*/ 	.word	0x000002d0


	//   ....[3]....
        /*039c*/ 	.word	0x00000430


	//   ....[4]....
        /*03a0*/ 	.word	0x00000550


	//   ....[5]....
        /*03a4*/ 	.word	0x000006b0


	//   ....[6]....
        /*03a8*/ 	.word	0x000018b0


	//   ....[7]....
        /*03ac*/ 	.word	0x00002380


	//   ....[8]....
        /*03b0*/ 	.word	0x000025b0


	//   ....[9]....
        /*03b4*/ 	.word	0x000032e0


	//   ....[10]....
        /*03b8*/ 	.word	0x000033f0


	//   ....[11]....
        /*03bc*/ 	.word	0x00003a30


	//   ....[12]....
        /*03c0*/ 	.word	0x00003aa0


	//   ....[13]....
        /*03c4*/ 	.word	0x000057f0


	//   ....[14]....
        /*03c8*/ 	.word	0x000059e0


	//   ....[15]....
        /*03cc*/ 	.word	0x00006860


	//   ....[16]....
        /*03d0*/ 	.word	0x00006980


	//   ....[17]....
        /*03d4*/ 	.word	0x00006f00


	//   ....[18]....
        /*03d8*/ 	.word	0x00006f50


	//   ....[19]....
        /*03dc*/ 	.word	0x00008db0


	//   ....[20]....
        /*03e0*/ 	.word	0x00008dc0


	//   ....[21]....
        /*03e4*/ 	.word	0x00008df0


	//   ....[22]....
        /*03e8*/ 	.word	0x00008e00


	//   ....[23]....
        /*03ec*/ 	.word	0x0000a9e0


	//   ....[24]....
        /*03f0*/ 	.word	0x0000abd0


	//   ....[25]....
        /*03f4*/ 	.word	0x0000ba30


	//   ....[26]....
        /*03f8*/ 	.word	0x0000bb40


	//   ....[27]....
        /*03fc*/ 	.word	0x0000c100


	//   ....[28]....
        /*0400*/ 	.word	0x0000c150


	//   ....[29]....
        /*0404*/ 	.word	0x0000d210


	//   ....[30]....
        /*0408*/ 	.word	0x0000d240


	//   ....[31]....
        /*040c*/ 	.word	0x0000d300


	//   ....[32]....
        /*0410*/ 	.word	0x0000d310


	//   ....[33]....
        /*0414*/ 	.word	0x0000e8d0


	//   ....[34]....
        /*0418*/ 	.word	0x0000e900


	//   ....[35]....
        /*041c*/ 	.word	0x0000e930


	//   ....[36]....
        /*0420*/ 	.word	0x0000e9c0


	//   ....[37]....
        /*0424*/ 	.word	0x0000f070


	//   ....[38]....
        /*0428*/ 	.word	0x0000f0a0


	//   ....[39]....
        /*042c*/ 	.word	0x0000f1a0


	//   ....[40]....
        /*0430*/ 	.word	0x0000f1c0


	//   ....[41]....
        /*0434*/ 	.word	0x0000f2c0


	//   ....[42]....
        /*0438*/ 	.word	0x0000f2e0


	//   ....[43]....
        /*043c*/ 	.word	0x0000f3f0


	//   ....[44]....
        /*0440*/ 	.word	0x0000f410


	//   ....[45]....
        /*0444*/ 	.word	0x0000fb30


	//   ....[46]....
        /*0448*/ 	.word	0x0000fb60


	//   ....[47]....
        /*044c*/ 	.word	0x0000fc70


	//   ....[48]....
        /*0450*/ 	.word	0x0000fc90


	//   ....[49]....
        /*0454*/ 	.word	0x0000fd90


	//   ....[50]....
        /*0458*/ 	.word	0x0000fdb0


	//   ....[51]....
        /*045c*/ 	.word	0x0000fec0


	//   ....[52]....
        /*0460*/ 	.word	0x0000fee0


	//   ....[53]....
        /*0464*/ 	.word	0x000100b0


	//   ....[54]....
        /*0468*/ 	.word	0x00011920


	//   ....[55]....
        /*046c*/ 	.word	0x00011940


	//   ....[56]....
        /*0470*/ 	.word	0x00011950


	//   ....[57]....
        /*0474*/ 	.word	0x00011990


	//   ....[58]....
        /*0478*/ 	.word	0x00011a20


	//   ....[59]....
        /*047c*/ 	.word	0x00011a40


	//   ....[60]....
        /*0480*/ 	.word	0x00011ad0


	//   ....[61]....
        /*0484*/ 	.word	0x00011af0


	//   ....[62]....
        /*0488*/ 	.word	0x00011b80


	//   ....[63]....
        /*048c*/ 	.word	0x00011ba0


	//   ....[64]....
        /*0490*/ 	.word	0x00011c30


	//   ....[65]....
        /*0494*/ 	.word	0x00011c50


	//   ....[66]....
        /*0498*/ 	.word	0x00012290


	//   ....[67]....
        /*049c*/ 	.word	0x000122b0


	//   ....[68]....
        /*04a0*/ 	.word	0x000122e0


	//   ....[69]....
        /*04a4*/ 	.word	0x00012320


	//   ....[70]....
        /*04a8*/ 	.word	0x000123a0


	//   ....[71]....
        /*04ac*/ 	.word	0x000123d0


	//   ....[72]....
        /*04b0*/ 	.word	0x00012450


	//   ....[73]....
        /*04b4*/ 	.word	0x00012480


	//   ....[74]....
        /*04b8*/ 	.word	0x00012500


	//   ....[75]....
        /*04bc*/ 	.word	0x00012530


	//   ....[76]....
        /*04c0*/ 	.word	0x000125b0


	//   ....[77]....
        /*04c4*/ 	.word	0x000125e0


	//   ....[78]....
        /*04c8*/ 	.word	0x00012660


	//   ....[79]....
        /*04cc*/ 	.word	0x00012690


	//   ....[80]....
        /*04d0*/ 	.word	0x00012710


	//   ....[81]....
        /*04d4*/ 	.word	0x00012730


	//   ....[82]....
        /*04d8*/ 	.word	0x00012e50


	//   ....[83]....
        /*04dc*/ 	.word	0x00012e80


	//   ....[84]....
        /*04e0*/ 	.word	0x00012e90


	//   ....[85]....
        /*04e4*/ 	.word	0x00012eb0


	//   ....[86]....
        /*04e8*/ 	.word	0x00012f00


	//   ....[87]....
        /*04ec*/ 	.word	0x00012f20


	//   ....[88]....
        /*04f0*/ 	.word	0x00012f80


	//   ....[89]....
        /*04f4*/ 	.word	0x00012fa0


	//   ....[90]....
        /*04f8*/ 	.word	0x00012ff0


	//   ....[91]....
        /*04fc*/ 	.word	0x00013010


	//   ....[92]....
        /*0500*/ 	.word	0x00013060


	//   ....[93]....
        /*0504*/ 	.word	0x00013080


	//   ....[94]....
        /*0508*/ 	.word	0x00013320


	//   ....[95]....
        /*050c*/ 	.word	0x00013340


	//   ....[96]....
        /*0510*/ 	.word	0x00013360


	//   ....[97]....
        /*0514*/ 	.word	0x000133e0


	//   ....[98]....
        /*0518*/ 	.word	0x00013400


	//   ....[99]....
        /*051c*/ 	.word	0x00013480


	//   ....[100]....
        /*0520*/ 	.word	0x000134a0


	//   ....[101]....
        /*0524*/ 	.word	0x00013520


	//   ....[102]....
        /*0528*/ 	.word	0x00013540


	//   ....[103]....
        /*052c*/ 	.word	0x000135c0


	//   ....[104]....
        /*0530*/ 	.word	0x000135e0


	//   ....[105]....
        /*0534*/ 	.word	0x000135f0


	//   ....[106]....
        /*0538*/ 	.word	0x00013bc0


	//   ....[107]....
        /*053c*/ 	.word	0x00013be0


	//   ....[108]....
        /*0540*/ 	.word	0x00013bf0


	//   ....[109]....
        /*0544*/ 	.word	0x00013c10


	//   ....[110]....
        /*0548*/ 	.word	0x00013cb0


	//   ....[111]....
        /*054c*/ 	.word	0x00013ce0


	//   ....[112]....
        /*0550*/ 	.word	0x00013d50


	//   ....[113]....
        /*0554*/ 	.word	0x00013d80


	//   ....[114]....
        /*0558*/ 	.word	0x00013df0


	//   ....[115]....
        /*055c*/ 	.word	0x00013e20


	//   ....[116]....
        /*0560*/ 	.word	0x00013e90


	//   ....[117]....
        /*0564*/ 	.word	0x00013ec0


	//   ....[118]....
        /*0568*/ 	.word	0x000141d0


	//   ....[119]....
        /*056c*/ 	.word	0x000143b0


	//   ....[120]....
        /*0570*/ 	.word	0x00014a20


	//   ....[121]....
        /*0574*/ 	.word	0x00014b00


	//   ....[122]....
        /*0578*/ 	.word	0x00014ba0


	//   ....[123]....
        /*057c*/ 	.word	0x00014c20


	//   ....[124]....
        /*0580*/ 	.word	0x00014ce0


	//   ....[125]....
        /*0584*/ 	.word	0x00014d60


	//   ....[126]....
        /*0588*/ 	.word	0x00014e40


	//   ....[127]....
        /*058c*/ 	.word	0x00014ec0


	//   ....[128]....
        /*0590*/ 	.word	0x00014fa0


	//   ....[129]....
        /*0594*/ 	.word	0x00015020


	//   ....[130]....
        /*0598*/ 	.word	0x00015100


	//   ....[131]....
        /*059c*/ 	.word	0x00015180


	//   ....[132]....
        /*05a0*/ 	.word	0x00015250


	//   ....[133]....
        /*05a4*/ 	.word	0x000152e0


	//   ....[134]....
        /*05a8*/ 	.word	0x00015350


	//   ....[135]....
        /*05ac*/ 	.word	0x000153d0


	//   ....[136]....
        /*05b0*/ 	.word	0x00015490


	//   ....[137]....
        /*05b4*/ 	.word	0x00015500


	//   ....[138]....
        /*05b8*/ 	.word	0x000155f0


	//   ....[139]....
        /*05bc*/ 	.word	0x00015660


	//   ....[140]....
        /*05c0*/ 	.word	0x00015750


	//   ....[141]....
        /*05c4*/ 	.word	0x000157c0


	//   ....[142]....
        /*05c8*/ 	.word	0x000158b0


	//   ....[143]....
        /*05cc*/ 	.word	0x00015920


	//   ....[144]....
        /*05d0*/ 	.word	0x00015a10


	//   ....[145]....
        /*05d4*/ 	.word	0x00015a80


	//   ....[146]....
        /*05d8*/ 	.word	0x00015b70


	//   ....[147]....
        /*05dc*/ 	.word	0x00015be0


	//   ....[148]....
        /*05e0*/ 	.word	0x00015cb0


	//   ....[149]....
        /*05e4*/ 	.word	0x00015de0


	//   ....[150]....
        /*05e8*/ 	.word	0x00015e80


	//   ....[151]....
        /*05ec*/ 	.word	0x00015ef0


	//   ....[152]....
        /*05f0*/ 	.word	0x00015fb0


	//   ....[153]....
        /*05f4*/ 	.word	0x00016010


	//   ....[154]....
        /*05f8*/ 	.word	0x000160d0


	//   ....[155]....
        /*05fc*/ 	.word	0x00016130


	//   ....[156]....
        /*0600*/ 	.word	0x000161f0


	//   ....[157]....
        /*0604*/ 	.word	0x00016250


	//   ....[158]....
        /*0608*/ 	.word	0x00016310


	//   ....[159]....
        /*060c*/ 	.word	0x00016370


	//   ....[160]....
        /*0610*/ 	.word	0x00016430


	//   ....[161]....
        /*0614*/ 	.word	0x00016510


	//   ....[162]....
        /*0618*/ 	.word	0x000165b0


	//   ....[163]....
        /*061c*/ 	.word	0x00016610


	//   ....[164]....
        /*0620*/ 	.word	0x00016700


	//   ....[165]....
        /*0624*/ 	.word	0x00016760


	//   ....[166]....
        /*0628*/ 	.word	0x00016850


	//   ....[167]....
        /*062c*/ 	.word	0x000168b0


	//   ....[168]....
        /*0630*/ 	.word	0x000169a0


	//   ....[169]....
        /*0634*/ 	.word	0x00016a00


	//   ....[170]....
        /*0638*/ 	.word	0x00016af0


	//   ....[171]....
        /*063c*/ 	.word	0x00016b50


	//   ....[172]....
        /*0640*/ 	.word	0x00016c10


	//   ....[173]....
        /*0644*/ 	.word	0x00016d50


	//   ....[174]....
        /*0648*/ 	.word	0x00016df0


	//   ....[175]....
        /*064c*/ 	.word	0x00016e50


	//   ....[176]....
        /*0650*/ 	.word	0x00016f20


	//   ....[177]....
        /*0654*/ 	.word	0x00016fe0


	//   ....[178]....
        /*0658*/ 	.word	0x000170a0


	//   ....[179]....
        /*065c*/ 	.word	0x00017160


	//   ....[180]....
        /*0660*/ 	.word	0x00017220


	//   ....[181]....
        /*0664*/ 	.word	0x000172e0


	//   ....[182]....
        /*0668*/ 	.word	0x000173a0


	//   ....[183]....
        /*066c*/ 	.word	0x00017460


	//   ....[184]....
        /*0670*/ 	.word	0x00017520


	//   ....[185]....
        /*0674*/ 	.word	0x00017610


	//   ....[186]....
        /*0678*/ 	.word	0x00017730


	//----- nvinfo : EIATTR_REG_RECONFIG
	.align		4
.L_675:
        /*067c*/ 	.byte	0x01, 0x54
	.zero		2


	//----- nvinfo : EIATTR_SYSCALL_OFFSETS
	.align		4
        /*0680*/ 	.byte	0x04, 0x46
        /*0682*/ 	.short	(.L_677 - .L_676)


	//   ....[0]....
.L_676:
        /*0684*/ 	.word	0x00001a90


	//   ....[1]....
        /*0688*/ 	.word	0x00010fa0


	//   ....[2]....
        /*068c*/ 	.word	0x000110f0


	//   ....[3]....
        /*0690*/ 	.word	0x000111e0


	//   ....[4]....
        /*0694*/ 	.word	0x00011f50


	//----- nvinfo : EIATTR_MBARRIER_INSTR_OFFSETS
	.align		4
.L_677:
        /*0698*/ 	.byte	0x04, 0x39
        /*069a*/ 	.short	(.L_679 - .L_678)


	//   ....[0]....
.L_678:
        /*069c*/ 	.word	0x00000180
        /*06a0*/ 	.word	0x000000ff
        /*06a4*/ 	.word	0x00030800
        /*06a8*/ 	.short	0x0100
        /*06aa*/ 	.byte	0x08
	.zero		1


	//   ....[1]....
        /*06ac*/ 	.word	0x00000190
        /*06b0*/ 	.word	0x000000ff
        /*06b4*/ 	.word	0x00030820
        /*06b8*/ 	.short	0x0100
        /*06ba*/ 	.byte	0x08
	.zero		1


	//   ....[2]....
        /*06bc*/ 	.word	0x00000280
        /*06c0*/ 	.word	0x000000ff
        /*06c4*/ 	.word	0x00030830
        /*06c8*/ 	.short	0x0100
        /*06ca*/ 	.byte	0x08
	.zero		1


	//   ....[3]....
        /*06cc*/ 	.word	0x00000290
        /*06d0*/ 	.word	0x000000ff
        /*06d4*/ 	.word	0x00030840
        /*06d8*/ 	.short	0x0100
        /*06da*/ 	.byte	0x08
	.zero		1


	//   ....[4]....
        /*06dc*/ 	.word	0x000002a0
        /*06e0*/ 	.word	0x000000ff
        /*06e4*/ 	.word	0x00030838
        /*06e8*/ 	.short	0x0100
        /*06ea*/ 	.byte	0x08
	.zero		1


	//   ....[5]....
        /*06ec*/ 	.word	0x000002b0
        /*06f0*/ 	.word	0x000000ff
        /*06f4*/ 	.word	0x00030848
        /*06f8*/ 	.short	0x0100
        /*06fa*/ 	.byte	0x08
	.zero		1


	//   ....[6]....
        /*06fc*/ 	.word	0x000003e0
        /*0700*/ 	.word	0x000000ff
        /*0704*/ 	.word	0x00030850
        /*0708*/ 	.short	0x0100
        /*070a*/ 	.byte	0x08
	.zero		1


	//   ....[7]....
        /*070c*/ 	.word	0x000003f0
        /*0710*/ 	.word	0x000000ff
        /*0714*/ 	.word	0x00030860
        /*0718*/ 	.short	0x0100
        /*071a*/ 	.byte	0x08
	.zero		1


	//   ....[8]....
        /*071c*/ 	.word	0x00000400
        /*0720*/ 	.word	0x000000ff
        /*0724*/ 	.word	0x00030858
        /*0728*/ 	.short	0x0100
        /*072a*/ 	.byte	0x08
	.zero		1


	//   ....[9]....
        /*072c*/ 	.word	0x00000410
        /*0730*/ 	.word	0x000000ff
        /*0734*/ 	.word	0x00030868
        /*0738*/ 	.short	0x0100
        /*073a*/ 	.byte	0x08
	.zero		1


	//   ....[10]....
        /*073c*/ 	.word	0x00000500
        /*0740*/ 	.word	0x000000ff
        /*0744*/ 	.word	0x00030870
        /*0748*/ 	.short	0x0100
        /*074a*/ 	.byte	0x06
	.zero		1


	//   ....[11]....
        /*074c*/ 	.word	0x00000510
        /*0750*/ 	.word	0x000000ff
        /*0754*/ 	.word	0x00030880
        /*0758*/ 	.short	0x0100
        /*075a*/ 	.byte	0x06
	.zero		1


	//   ....[12]....
        /*075c*/ 	.word	0x00000520
        /*0760*/ 	.word	0x000000ff
        /*0764*/ 	.word	0x00030878
        /*0768*/ 	.short	0x0100
        /*076a*/ 	.byte	0x06
	.zero		1


	//   ....[13]....
        /*076c*/ 	.word	0x00000530
        /*0770*/ 	.word	0x000000ff
        /*0774*/ 	.word	0x00030888
        /*0778*/ 	.short	0x0100
        /*077a*/ 	.byte	0x06
	.zero		1


	//   ....[14]....
        /*077c*/ 	.word	0x00000660
        /*0780*/ 	.word	0x000000ff
        /*0784*/ 	.word	0x00030890
        /*0788*/ 	.short	0x0100
        /*078a*/ 	.byte	0x08
	.zero		1


	//   ....[15]....
        /*078c*/ 	.word	0x00000670
        /*0790*/ 	.word	0x000000ff
        /*0794*/ 	.word	0x000308a0
        /*0798*/ 	.short	0x0100
        /*079a*/ 	.byte	0x08
	.zero		1


	//   ....[16]....
        /*079c*/ 	.word	0x00000680
        /*07a0*/ 	.word	0x000000ff
        /*07a4*/ 	.word	0x00030898
        /*07a8*/ 	.short	0x0100
        /*07aa*/ 	.byte	0x08
	.zero		1


	//   ....[17]....
        /*07ac*/ 	.word	0x00000690
        /*07b0*/ 	.word	0x000000ff
        /*07b4*/ 	.word	0x000308a8
        /*07b8*/ 	.short	0x0100
        /*07ba*/ 	.byte	0x08
	.zero		1


	//   ....[18]....
        /*07bc*/ 	.word	0x000007d0
        /*07c0*/ 	.word	0x000000ff
        /*07c4*/ 	.word	0x000308b0
        /*07c8*/ 	.short	0x0100
        /*07ca*/ 	.byte	0x08
	.zero		1


	//   ....[19]....
        /*07cc*/ 	.word	0x000007e0
        /*07d0*/ 	.word	0x000000ff
        /*07d4*/ 	.word	0x000308c0
        /*07d8*/ 	.short	0x0100
        /*07da*/ 	.byte	0x08
	.zero		1


	//   ....[20]....
        /*07dc*/ 	.word	0x000007f0
        /*07e0*/ 	.word	0x000000ff
        /*07e4*/ 	.word	0x000308b8
        /*07e8*/ 	.short	0x0100
        /*07ea*/ 	.byte	0x08
	.zero		1


	//   ....[21]....
        /*07ec*/ 	.word	0x00000800
        /*07f0*/ 	.word	0x000000ff
        /*07f4*/ 	.word	0x000308c8
        /*07f8*/ 	.short	0x0100
        /*07fa*/ 	.byte	0x08
	.zero		1


	//   ....[22]....
        /*07fc*/ 	.word	0x00001b30
        /*0800*/ 	.word	0x000000ff
        /*0804*/ 	.word	0x00030800
        /*0808*/ 	.short	0x010a
        /*080a*/ 	.byte	0x28
	.zero		1


	//   ....[23]....
        /*080c*/ 	.word	0x00001bb0
        /*0810*/ 	.word	0x00000003
        /*0814*/ 	.word	0x00030830
        /*0818*/ 	.short	0x010a
        /*081a*/ 	.byte	0x3f
	.zero		1


	//   ....[24]....
        /*081c*/ 	.word	0x00001bf0
        /*0820*/ 	.word	0x00000003
        /*0824*/ 	.word	0x00030830
        /*0828*/ 	.short	0x010a
        /*082a*/ 	.byte	0x3f
	.zero		1


	//   ....[25]....
        /*082c*/ 	.word	0x00002300
        /*0830*/ 	.word	0x000000ff
        /*0834*/ 	.word	0x00000000
        /*0838*/ 	.short	0x0101
        /*083a*/ 	.byte	0x04
	.zero		1


	//   ....[26]....
        /*083c*/ 	.word	0x00004960
        /*0840*/ 	.word	0x000000ff
        /*0844*/ 	.word	0x00030830
        /*0848*/ 	.short	0x010a
        /*084a*/ 	.byte	0x06
	.zero		1


	//   ....[27]....
        /*084c*/ 	.word	0x000049a0
        /*0850*/ 	.word	0x000000ff
        /*0854*/ 	.word	0x00030830
        /*0858*/ 	.short	0x010a
        /*085a*/ 	.byte	0x06
	.zero		1


	//   ....[28]....
        /*085c*/ 	.word	0x00005460
        /*0860*/ 	.word	0x000000ff
        /*0864*/ 	.word	0x00030850
        /*0868*/ 	.short	0x010a
        /*086a*/ 	.byte	0x05
	.zero		1


	//   ....[29]....
        /*086c*/ 	.word	0x000054a0
        /*0870*/ 	.word	0x000000ff
        /*0874*/ 	.word	0x00030850
        /*0878*/ 	.short	0x010a
        /*087a*/ 	.byte	0x05
	.zero		1


	//   ....[30]....
        /*087c*/ 	.word	0x000057b0
        /*0880*/ 	.word	0x000000ff
        /*0884*/ 	.word	0x00000000
        /*0888*/ 	.short	0x0101
        /*088a*/ 	.byte	0x06
	.zero		1


	//   ....[31]....
        /*088c*/ 	.word	0x000077d0
        /*0890*/ 	.word	0x000000ff
        /*0894*/ 	.word	0x00000000
        /*0898*/ 	.short	0x0101
        /*089a*/ 	.byte	0x05
	.zero		1


	//   ....[32]....
        /*089c*/ 	.word	0x00007cc0
        /*08a0*/ 	.word	0x000000ff
        /*08a4*/ 	.word	0x00030830
        /*08a8*/ 	.short	0x010a
        /*08aa*/ 	.byte	0x06
	.zero		1


	//   ....[33]....
        /*08ac*/ 	.word	0x00007d00
        /*08b0*/ 	.word	0x000000ff
        /*08b4*/ 	.word	0x00030830
        /*08b8*/ 	.short	0x010a
        /*08ba*/ 	.byte	0x06
	.zero		1


	//   ....[34]....
        /*08bc*/ 	.word	0x000087c0
        /*08c0*/ 	.word	0x000000ff
        /*08c4*/ 	.word	0x00030850
        /*08c8*/ 	.short	0x010a
        /*08ca*/ 	.byte	0x05
	.zero		1


	//   ....[35]....
        /*08cc*/ 	.word	0x00008800
        /*08d0*/ 	.word	0x000000ff
        /*08d4*/ 	.word	0x00030850
        /*08d8*/ 	.short	0x010a
        /*08da*/ 	.byte	0x05
	.zero		1


	//   ....[36]....
        /*08dc*/ 	.word	0x00008b30
        /*08e0*/ 	.word	0x000000ff
        /*08e4*/ 	.word	0x00000000
        /*08e8*/ 	.short	0x0101
        /*08ea*/ 	.byte	0x06
	.zero		1


	//   ....[37]....
        /*08ec*/ 	.word	0x00009890
        /*08f0*/ 	.word	0x000000ff
        /*08f4*/ 	.word	0x00000000
        /*08f8*/ 	.short	0x0101
        /*08fa*/ 	.byte	0x05
	.zero		1


	//   ....[38]....
        /*08fc*/ 	.word	0x00009b50
        /*0900*/ 	.word	0x000000ff
        /*0904*/ 	.word	0x00030830
        /*0908*/ 	.short	0x010a
        /*090a*/ 	.byte	0x05
	.zero		1


	//   ....[39]....
        /*090c*/ 	.word	0x00009b90
        /*0910*/ 	.word	0x000000ff
        /*0914*/ 	.word	0x00030830
        /*0918*/ 	.short	0x010a
        /*091a*/ 	.byte	0x05
	.zero		1


	//   ....[40]....
        /*091c*/ 	.word	0x0000a650
        /*0920*/ 	.word	0x000000ff
        /*0924*/ 	.word	0x00030850
        /*0928*/ 	.short	0x010a
        /*092a*/ 	.byte	0x05
	.zero		1


	//   ....[41]....
        /*092c*/ 	.word	0x0000a690
        /*0930*/ 	.word	0x000000ff
        /*0934*/ 	.word	0x00030850
        /*0938*/ 	.short	0x010a
        /*093a*/ 	.byte	0x05
	.zero		1


	//   ....[42]....
        /*093c*/ 	.word	0x0000a990
        /*0940*/ 	.word	0x000000ff
        /*0944*/ 	.word	0x00000000
        /*0948*/ 	.short	0x0101
        /*094a*/ 	.byte	0x04
	.zero		1


	//   ....[43]....
        /*094c*/ 	.word	0x0000c9c0
        /*0950*/ 	.word	0x000000ff
        /*0954*/ 	.word	0x00000000
        /*0958*/ 	.short	0x0101
        /*095a*/ 	.byte	0x05
	.zero		1


	//   ....[44]....
        /*095c*/ 	.word	0x0000d180
        /*0960*/ 	.word	0x000000ff
        /*0964*/ 	.word	0x00030850
        /*0968*/ 	.short	0x010a
        /*096a*/ 	.byte	0x05
	.zero		1


	//   ....[45]....
        /*096c*/ 	.word	0x0000d1c0
        /*0970*/ 	.word	0x000000ff
        /*0974*/ 	.word	0x00030850
        /*0978*/ 	.short	0x010a
        /*097a*/ 	.byte	0x05
	.zero		1


	//   ....[46]....
        /*097c*/ 	.word	0x0000d6c0
        /*0980*/ 	.word	0x000000ff
        /*0984*/ 	.word	0x00000000
        /*0988*/ 	.short	0x0101
        /*098a*/ 	.byte	0x04
	.zero		1


	//   ....[47]....
        /*098c*/ 	.word	0x0000f060
        /*0990*/ 	.word	0x00000011
        /*0994*/ 	.word	0x00000000
        /*0998*/ 	.short	0x0101
        /*099a*/ 	.byte	0x3f
	.zero		1


	//   ....[48]....
        /*099c*/ 	.word	0x00011730
        /*09a0*/ 	.word	0x00000000
        /*09a4*/ 	.word	0x00030840
        /*09a8*/ 	.short	0x010a
        /*09aa*/ 	.byte	0x3f
	.zero		1


	//   ....[49]....
        /*09ac*/ 	.word	0x00011d40
        /*09b0*/ 	.word	0x00000000
        /*09b4*/ 	.word	0x00030830
        /*09b8*/ 	.short	0x0107
        /*09ba*/ 	.byte	0x3f
	.zero		1


	//   ....[50]....
        /*09bc*/ 	.word	0x00011df0
        /*09c0*/ 	.word	0x00000000
        /*09c4*/ 	.word	0x00030830
        /*09c8*/ 	.short	0x0101
        /*09ca*/ 	.byte	0x3f
	.zero		1


	//   ....[51]....
        /*09cc*/ 	.word	0x00012820
        /*09d0*/ 	.word	0x00000011
        /*09d4*/ 	.word	0x00030800
        /*09d8*/ 	.short	0x0107
        /*09da*/ 	.byte	0x3f
	.zero		1


	//   ....[52]....
        /*09dc*/ 	.word	0x00012910
        /*09e0*/ 	.word	0x00000011
        /*09e4*/ 	.word	0x00030800
        /*09e8*/ 	.short	0x0101
        /*09ea*/ 	.byte	0x3f
	.zero		1


	//   ....[53]....
        /*09ec*/ 	.word	0x00012930
        /*09f0*/ 	.word	0x00000011
        /*09f4*/ 	.word	0x00030820
        /*09f8*/ 	.short	0x010a
        /*09fa*/ 	.byte	0x3f
	.zero		1


	//   ....[54]....
        /*09fc*/ 	.word	0x00012c80
        /*0a00*/ 	.word	0x00000006
        /*0a04*/ 	.word	0x00030840
        /*0a08*/ 	.short	0x010a
        /*0a0a*/ 	.byte	0x3f
	.zero		1


	//   ....[55]....
        /*0a0c*/ 	.word	0x00013150
        /*0a10*/ 	.word	0x00000006
        /*0a14*/ 	.word	0x00030830
        /*0a18*/ 	.short	0x0107
        /*0a1a*/ 	.byte	0x3f
	.zero		1


	//   ....[56]....
        /*0a1c*/ 	.word	0x00013200
        /*0a20*/ 	.word	0x00000006
        /*0a24*/ 	.word	0x00030830
        /*0a28*/ 	.short	0x0101
        /*0a2a*/ 	.byte	0x3f
	.zero		1


	//   ....[57]....
        /*0a2c*/ 	.word	0x00013260
        /*0a30*/ 	.word	0x00000006
        /*0a34*/ 	.word	0x00030860
        /*0a38*/ 	.short	0x010a
        /*0a3a*/ 	.byte	0x3f
	.zero		1


	//   ....[58]....
        /*0a3c*/ 	.word	0x000137c0
        /*0a40*/ 	.word	0x00000006
        /*0a44*/ 	.word	0x00030850
        /*0a48*/ 	.short	0x0107
        /*0a4a*/ 	.byte	0x3f
	.zero		1


	//   ....[59]....
        /*0a4c*/ 	.word	0x00013910
        /*0a50*/ 	.word	0x00000006
        /*0a54*/ 	.word	0x00030850
        /*0a58*/ 	.short	0x0101
        /*0a5a*/ 	.byte	0x3f
	.zero		1


	//   ....[60]....
        /*0a5c*/ 	.word	0x00013b10
        /*0a60*/ 	.word	0x00000004
        /*0a64*/ 	.word	0x00030860
        /*0a68*/ 	.short	0x010a
        /*0a6a*/ 	.byte	0x3f
	.zero		1


	//   ....[61]....
        /*0a6c*/ 	.word	0x00013fe0
        /*0a70*/ 	.word	0x00000004
        /*0a74*/ 	.word	0x00030850
        /*0a78*/ 	.short	0x0107
        /*0a7a*/ 	.byte	0x3f
	.zero		1


	//   ....[62]....
        /*0a7c*/ 	.word	0x00014090
        /*0a80*/ 	.word	0x00000004
        /*0a84*/ 	.word	0x00030850
        /*0a88*/ 	.short	0x0101
        /*0a8a*/ 	.byte	0x3f
	.zero		1


	//   ....[63]....
        /*0a8c*/ 	.word	0x00014330
        /*0a90*/ 	.word	0x00000004
        /*0a94*/ 	.word	0x00030820
        /*0a98*/ 	.short	0x010a
        /*0a9a*/ 	.byte	0x3f
	.zero		1


	//   ....[64]....
        /*0a9c*/ 	.word	0x000144d0
        /*0aa0*/ 	.word	0x00000005
        /*0aa4*/ 	.word	0x00030840
        /*0aa8*/ 	.short	0x010a
        /*0aaa*/ 	.byte	0x3f
	.zero		1


	//   ....[65]....
        /*0aac*/ 	.word	0x00014570
        /*0ab0*/ 	.word	0x00000017
        /*0ab4*/ 	.word	0x00030840
        /*0ab8*/ 	.short	0x010a
        /*0aba*/ 	.byte	0x3f
	.zero		1


	//   ....[66]....
        /*0abc*/ 	.word	0x000145b0
        /*0ac0*/ 	.word	0x00000005
        /*0ac4*/ 	.word	0x00030860
        /*0ac8*/ 	.short	0x010a
        /*0aca*/ 	.byte	0x3f
	.zero		1


	//   ....[67]....
        /*0acc*/ 	.word	0x000145f0
        /*0ad0*/ 	.word	0x00000017
        /*0ad4*/ 	.word	0x00030860
        /*0ad8*/ 	.short	0x010a
        /*0ada*/ 	.byte	0x3f
	.zero		1


	//   ....[68]....
        /*0adc*/ 	.word	0x00014660
        /*0ae0*/ 	.word	0x00000003
        /*0ae4*/ 	.word	0x00030800
        /*0ae8*/ 	.short	0x010a
        /*0aea*/ 	.byte	0x3f
	.zero		1


	//   ....[69]....
        /*0aec*/ 	.word	0x000146b0
        /*0af0*/ 	.word	0x00000003
        /*0af4*/ 	.word	0x00030830
        /*0af8*/ 	.short	0x010a
        /*0afa*/ 	.byte	0x3f
	.zero		1


	//   ....[70]....
        /*0afc*/ 	.word	0x00014710
        /*0b00*/ 	.word	0x00000004
        /*0b04*/ 	.word	0x00030830
        /*0b08*/ 	.short	0x010a
        /*0b0a*/ 	.byte	0x3f
	.zero		1


	//   ....[71]....
        /*0b0c*/ 	.word	0x00014770
        /*0b10*/ 	.word	0x00000003
        /*0b14*/ 	.word	0x00030850
        /*0b18*/ 	.short	0x010a
        /*0b1a*/ 	.byte	0x3f
	.zero		1


	//   ....[72]....
        /*0b1c*/ 	.word	0x000147d0
        /*0b20*/ 	.word	0x00000004
        /*0b24*/ 	.word	0x00030830
        /*0b28*/ 	.short	0x010a
        /*0b2a*/ 	.byte	0x3f
	.zero		1


	//   ....[73]....
        /*0b2c*/ 	.word	0x00014830
        /*0b30*/ 	.word	0x00000003
        /*0b34*/ 	.word	0x00030850
        /*0b38*/ 	.short	0x010a
        /*0b3a*/ 	.byte	0x3f
	.zero		1


	//   ....[74]....
        /*0b3c*/ 	.word	0x00014890
        /*0b40*/ 	.word	0x00000004
        /*0b44*/ 	.word	0x00030830
        /*0b48*/ 	.short	0x010a
        /*0b4a*/ 	.byte	0x3f
	.zero		1


	//   ....[75]....
        /*0b4c*/ 	.word	0x000148f0
        /*0b50*/ 	.word	0x00000003
        /*0b54*/ 	.word	0x00030850
        /*0b58*/ 	.short	0x010a
        /*0b5a*/ 	.byte	0x3f
	.zero		1


	//   ....[76]....
        /*0b5c*/ 	.word	0x00014950
        /*0b60*/ 	.word	0x00000007
        /*0b64*/ 	.word	0x00030850
        /*0b68*/ 	.short	0x010a
        /*0b6a*/ 	.byte	0x3f
	.zero		1


	//   ....[77]....
        /*0b6c*/ 	.word	0x00014a50
        /*0b70*/ 	.word	0x00000000
        /*0b74*/ 	.word	0x00030840
        /*0b78*/ 	.short	0x010a
        /*0b7a*/ 	.byte	0x3f
	.zero		1


	//   ....[78]....
        /*0b7c*/ 	.word	0x00015ce0
        /*0b80*/ 	.word	0x00000011
        /*0b84*/ 	.word	0x00030820
        /*0b88*/ 	.short	0x010a
        /*0b8a*/ 	.byte	0x3f
	.zero		1


	//   ....[79]....
        /*0b8c*/ 	.word	0x00015d30
        /*0b90*/ 	.word	0x00000006
        /*0b94*/ 	.word	0x00030840
        /*0b98*/ 	.short	0x010a
        /*0b9a*/ 	.byte	0x3f
	.zero		1


	//   ....[80]....
        /*0b9c*/ 	.word	0x00016460
        /*0ba0*/ 	.word	0x00000006
        /*0ba4*/ 	.word	0x00030860
        /*0ba8*/ 	.short	0x010a
        /*0baa*/ 	.byte	0x3f
	.zero		1


	//   ....[81]....
        /*0bac*/ 	.word	0x00016ca0
        /*0bb0*/ 	.word	0x00000004
        /*0bb4*/ 	.word	0x00030860
        /*0bb8*/ 	.short	0x010a
        /*0bba*/ 	.byte	0x3f
	.zero		1


	//   ....[82]....
        /*0bbc*/ 	.word	0x00017650
        /*0bc0*/ 	.word	0x00000004
        /*0bc4*/ 	.word	0x00030820
        /*0bc8*/ 	.short	0x010a
        /*0bca*/ 	.byte	0x3f
	.zero		1


	//   ....[83]....
        /*0bcc*/ 	.word	0x000177f0
        /*0bd0*/ 	.word	0x00000005
        /*0bd4*/ 	.word	0x00030840
        /*0bd8*/ 	.short	0x010a
        /*0bda*/ 	.byte	0x3f
	.zero		1


	//   ....[84]....
        /*0bdc*/ 	.word	0x00017840
        /*0be0*/ 	.word	0x00000017
        /*0be4*/ 	.word	0x00030840
        /*0be8*/ 	.short	0x010a
        /*0bea*/ 	.byte	0x3f
	.zero		1


	//   ....[85]....
        /*0bec*/ 	.word	0x00017890
        /*0bf0*/ 	.word	0x00000005
        /*0bf4*/ 	.word	0x00030860
        /*0bf8*/ 	.short	0x010a
        /*0bfa*/ 	.byte	0x3f
	.zero		1


	//----- nvinfo : EIATTR_NUM_MBARRIERS
	.align		4
.L_679:
        /*0bfc*/ 	.byte	0x03, 0x38
        /*0bfe*/ 	.short	0x0016


	//----- nvinfo : EIATTR_EXIT_INSTR_OFFSETS
	.align		4
        /*0c00*/ 	.byte	0x04, 0x1c
        /*0c02*/ 	.short	(.L_681 - .L_680)


	//   ....[0]....
.L_680:
        /*0c04*/ 	.word	0x00000950


	//   ....[1]....
        /*0c08*/ 	.word	0x00010020


	//   ....[2]....
        /*0c0c*/ 	.word	0x00014640


	//----- nvinfo : EIATTR_MAX_THREADS
	.align		4
.L_681:
        /*0c10*/ 	.byte	0x04, 0x05
        /*0c12*/ 	.short	(.L_683 - .L_682)
.L_682:
        /*0c14*/ 	.word	0x00000180
        /*0c18*/ 	.word	0x00000001
        /*0c1c*/ 	.word	0x00000001


	//----- nvinfo : EIATTR_CRS_STACK_SIZE
	.align		4
.L_683:
        /*0c20*/ 	.byte	0x04, 0x1e
        /*0c22*/ 	.short	(.L_685 - .L_684)
.L_684:
        /*0c24*/ 	.word	0x00000000


	//----- nvinfo : EIATTR_CBANK_PARAM_SIZE
	.align		4
.L_685:
        /*0c28*/ 	.byte	0x03, 0x19
        /*0c2a*/ 	.short	0x0af0


	//----- nvinfo : EIATTR_PARAM_CBANK
	.align		4
        /*0c2c*/ 	.byte	0x04, 0x0a
        /*0c2e*/ 	.short	(.L_687 - .L_686)
	.align		4
.L_686:
        /*0c30*/ 	.word	index@(.nv.constant0._ZN7cutlass13device_kernelIN5flash11enable_sm90INS1_16FlashAttnFwdSm90INS1_25CollectiveMainloopFwdSm90ILi2EN4cute5tupleIJNS5_1CILi1EEES8_S8_EEENS6_IJNS7_ILi128EEENS7_ILi96EEENS7_ILi192EEEEEELi192ENS_6half_tEfNS_4arch4Sm90ELb0ELb1ELb0ELb0ELb1ELb0ELb0ELb1ELb1ELb1ELb0ELb0EEENS1_21CollectiveEpilogueFwdINS6_IJSA_SC_SB_EEES9_SE_SG_Li256ELb0ELb1ELb0ELb0EEENS1_30DynamicPersistentTileSchedulerILi256ELi128ELb0ELb1ELb1EEEEEEEEEvNT_6ParamsE)
        /*0c34*/ 	.short	0x0210
        /*0c36*/ 	.short	0x0af0


	//----- nvinfo : EIATTR_SW_WAR
	.align		4
.L_687:
        /*0c38*/ 	.byte	0x04, 0x36
        /*0c3a*/ 	.short	(.L_689 - .L_688)
.L_688:
        /*0c3c*/ 	.word	0x00000008
.L_689:


//--------------------- .nv.info._ZN7cutlass13device_kernelIN5flash11enable_sm90INS1_16FlashAttnFwdSm90INS1_25CollectiveMainloopFwdSm90ILi2EN4cute5tupleIJNS5_1CILi1EEES8_S8_EEENS6_IJNS7_ILi128EEENS7_ILi96EEENS7_ILi192EEEEEELi192ENS_6half_tEfNS_4arch4Sm90ELb0ELb1ELb0ELb1ELb1ELb0ELb0ELb1ELb1ELb1ELb0ELb0EEENS1_21CollectiveEpilogueFwdINS6_IJSA_SC_SB_EEES9_SE_SG_Li256ELb1ELb1ELb0ELb0EEENS1_36VarlenDynamicPersistentTileSchedulerILi128ELi96ELi256ELi128ELb0ELb1ELb1ELb1ELb0ELb1EEEEEEEEEvNT_6ParamsE --------------------------
	.section	.nv.info._ZN7cutlass13device_kernelIN5flash11enable_sm90INS1_16FlashAttnFwdSm90INS1_25CollectiveMainloopFwdSm90ILi2EN4cute5tupleIJNS5_1CILi1EEES8_S8_EEENS6_IJNS7_ILi128EEENS7_ILi96EEENS7_ILi192EEEEEELi192ENS_6half_tEfNS_4arch4Sm90ELb0ELb1ELb0ELb1ELb1ELb0ELb0ELb1ELb1ELb1ELb0ELb0EEENS1_21CollectiveEpilogueFwdINS6_IJSA_SC_SB_EEES9_SE_SG_Li256ELb1ELb1ELb0ELb0EEENS1_36VarlenDynamicPersistentTileSchedulerILi128ELi96ELi256ELi128ELb0ELb1ELb1ELb1ELb0ELb1EEEEEEEEEvNT_6ParamsE,"",@"SHT_CUDA_INFO"
	.sectionflags	@""
	.align	4


	//----- nvinfo : EIATTR_CUDA_API_VERSION
	.align		4
        /*0000*/ 	.byte	0x04, 0x37
        /*0002*/ 	.short	(.L_691 - .L_690)
.L_690:
        /*0004*/ 	.word	0x00000082


	//----- nvinfo : EIATTR_KPARAM_INFO
	.align		4
.L_691:
        /*0008*/ 	.byte	0x04, 0x17
        /*000a*/ 	.short	(.L_693 - .L_692)
.L_692:
        /*000c*/ 	.word	0x00000000
        /*0010*/ 	.short	0x0000
        /*0012*/ 	.short	0x0070
        /*0014*/ 	.byte	0x00, 0xf0, 0x01, 0x2a


	//----- nvinfo : EIATTR_SPARSE_MMA_MASK
	.align		4
.L_693:
        /*0018*/ 	.byte	0x03, 0x50
        /*001a*/ 	.short	0x0000


	//----- nvinfo : EIATTR_MAXREG_COUNT
	.align		4
        /*001c*/ 	.byte	0x03, 0x1b
        /*001e*/ 	.short	0x00a8


	//----- nvinfo : EIATTR_NUM_BARRIERS
	.align		4
        /*0020*/ 	.byte	0x02, 0x4c
        /*0022*/ 	.byte	0x09
	.zero		1


	//----- nvinfo : EIATTR_EXTERNS
	.align		4
        /*0024*/ 	.byte	0x04, 0x0f
        /*0026*/ 	.short	(.L_695 - .L_694)


	//   ....[0]....
	.align		4
.L_694:
        /*0028*/ 	.word	index@(__assertfail)


	//----- nvinfo : EIATTR_ANNOTATIONS
	.align		4
.L_695:
        /*002c*/ 	.byte	0x04, 0x55
        /*002e*/ 	.short	(.L_697 - .L_696)


	//   ....[0]....
.L_696:
        /* <DEDUP_REMOVED lines=17> */


	//----- nvinfo : EIATTR_MERCURY_ISA_VERSION
	.align		4
.L_697:
        /*0130*/ 	.byte	0x03, 0x5f
        /*0132*/ 	.short	0x0101


	//----- nvinfo : EIATTR_UNUSED_LOAD_BYTE_OFFSET
	.align		4
        /*0134*/ 	.byte	0x04, 0x44
        /*0136*/ 	.short	(.L_699 - .L_698)


	//   ....[0]....
.L_698:
        /*0138*/ 	.word	0x00000920
        /*013c*/ 	.word	0x0000fff0


	//   ....[1]....
        /*0140*/ 	.word	0x0000db50
        /*0144*/ 	.word	0x0000fff0


	//----- nvinfo : EIATTR_INT_WARP_WIDE_INSTR_OFFSETS
	.align		4
.L_699:
        /*0148*/ 	.byte	0x04, 0x31
        /*014a*/ 	.short	(.L_701 - .L_700)


	//   ....[0]....
.L_700:
        /*014c*/ 	.word	0x000000c0


	//   ....[1]....
        /*0150*/ 	.word	0x000000d0


	//   ....[2]....
        /*0154*/ 	.word	0x00000170


	//   ....[3]....
        /*0158*/ 	.word	0x000116a0


	//   ....[4]....
        /*015c*/ 	.word	0x00011730


	//   ....[5]....
        /*0160*/ 	.word	0x000145e0


	//   ....[6]....
        /*0164*/ 	.word	0x00014670


	//----- nvinfo : EIATTR_COOP_GROUP_MASK_REGIDS
	.align		4
.L_701:
        /*0168*/ 	.byte	0x04, 0x29
        /*016a*/ 	.short	(.L_703 - .L_702)


	//   ....[0]....
.L_702:
        /*016c*/ 	.word	0xffffffff


	//   ....[1]....
        /*0170*/ 	.word	0xffffffff


	//   ....[2]....
        /*0174*/ 	.word	0xffffffff


	//   ....[3]....
        /*0178*/ 	.word	0xffffffff


	//   ....[4]....
        /*017c*/ 	.word	0xffffffff


	//   ....[5]....
        /*0180*/ 	.word	0xffffffff


	//   ....[6]....
        /*0184*/ 	.word	0xffffffff


	//   ....[7]....
        /*0188*/ 	.word	0xffffffff


	//   ....[8]....
        /*018c*/ 	.word	0xffffffff


	//   ....[9]....
        /*0190*/ 	.word	0xffffffff


	//   ....[10]....
        /*0194*/ 	.word	0xffffffff


	//   ....[11]....
        /*0198*/ 	.word	0xffffffff


	//   ....[12]....
        /*019c*/ 	.word	0xffffffff


	//   ....[13]....
        /*01a0*/ 	.word	0xffffffff


	//   ....[14]....
        /*01a4*/ 	.word	0xffffffff


	//   ....[15]....
        /*01a8*/ 	.word	0xffffffff


	//   ....[16]....
        /*01ac*/ 	.word	0xffffffff


	//   ....[17]....
        /*01b0*/ 	.word	0xffffffff


	//   ....[18]....
        /*01b4*/ 	.word	0xffffffff


	//   ....[19]....
        /*01b8*/ 	.word	0xffffffff


	//   ....[20]....
        /*01bc*/ 	.word	0xffffffff


	//   ....[21]....
        /*01c0*/ 	.word	0xffffffff


	//   ....[22]....
        /*01c4*/ 	.word	0xffffffff


	//   ....[23]....
        /*01c8*/ 	.word	0xffffffff


	//   ....[24]....
        /*01cc*/ 	.word	0xffffffff


	//   ....[25]....
        /*01d0*/ 	.word	0xffffffff


	//   ....[26]....
        /*01d4*/ 	.word	0xffffffff


	//   ....[27]....
        /*01d8*/ 	.word	0xffffffff


	//   ....[28]....
        /*01dc*/ 	.word	0xffffffff


	//   ....[29]....
        /*01e0*/ 	.word	0xffffffff


	//   ....[30]....
        /*01e4*/ 	.word	0xffffffff


	//   ....[31]....
        /*01e8*/ 	.word	0xffffffff


	//   ....[32]....
        /*01ec*/ 	.word	0xffffffff


	//   ....[33]....
        /*01f0*/ 	.word	0xffffffff


	//   ....[34]....
        /*01f4*/ 	.word	0xffffffff


	//   ....[35]....
        /*01f8*/ 	.word	0xffffffff


	//   ....[36]....
        /*01fc*/ 	.word	0xffffffff


	//   ....[37]....
        /*0200*/ 	.word	0xffffffff


	//   ....[38]....
        /*0204*/ 	.word	0xffffffff


	//   ....[39]....
        /*0208*/ 	.word	0xffffffff


	//   ....[40]....
        /*020c*/ 	.word	0xffffffff


	//   ....[41]....
        /*0210*/ 	.word	0xffffffff


	//   ....[42]....
        /*0214*/ 	.word	0xffffffff


	//   ....[43]....
        /*0218*/ 	.word	0xffffffff


	//   ....[44]....
        /*021c*/ 	.word	0xffffffff


	//   ....[45]....
        /*0220*/ 	.word	0xffffffff


	//   ....[46]....
        /*0224*/ 	.word	0xffffffff


	//   ....[47]....
        /*0228*/ 	.word	0xffffffff


	//   ....[48]....
        /*022c*/ 	.word	0xffffffff


	//   ....[49]....
        /*0230*/ 	.word	0xffffffff


	//   ....[50]....
        /*0234*/ 	.word	0xffffffff


	//   ....[51]....
        /*0238*/ 	.word	0xffffffff


	//   ....[52]....
        /*023c*/ 	.word	0xffffffff


	//   ....[53]....
        /*0240*/ 	.word	0xffffffff


	//   ....[54]....
        /*0244*/ 	.word	0xffffffff


	//   ....[55]....
        /*0248*/ 	.word	0xffffffff


	//   ....[56]....
        /*024c*/ 	.word	0xffffffff


	//   ....[57]....
        /*0250*/ 	.word	0xffffffff


	//   ....[58]....
        /*0254*/ 	.word	0xffffffff


	//   ....[59]....
        /*0258*/ 	.word	0xffffffff


	//   ....[60]....
        /*025c*/ 	.word	0xffffffff


	//   ....[61]....
        /*0260*/ 	.word	0xffffffff


	//   ....[62]....
        /*0264*/ 	.word	0xffffffff


	//   ....[63]....
        /*0268*/ 	.word	0xffffffff


	//   ....[64]....
        /*026c*/ 	.word	0xffffffff


	//   ....[65]....
        /*0270*/ 	.word	0xffffffff


	//   ....[66]....
        /*0274*/ 	.word	0xffffffff


	//   ....[67]....
        /*0278*/ 	.word	0xffffffff


	//   ....[68]....
        /*027c*/ 	.word	0xffffffff


	//   ....[69]....
        /*0280*/ 	.word	0xffffffff


	//   ....[70]....
        /*0284*/ 	.word	0xffffffff


	//   ....[71]....
        /*0288*/ 	.word	0xffffffff


	//   ....[72]....
        /*028c*/ 	.word	0xffffffff


	//   ....[73]....
        /*0290*/ 	.word	0xffffffff


	//   ....[74]....
        /*0294*/ 	.word	0xffffffff


	//   ....[75]....
        /*0298*/ 	.word	0xffffffff


	//   ....[76]....
        /*029c*/ 	.word	0xffffffff


	//   ....[77]....
        /*02a0*/ 	.word	0xffffffff


	//   ....[78]....
        /*02a4*/ 	.word	0xffffffff


	//   ....[79]....
        /*02a8*/ 	.word	0xffffffff


	//   ....[80]....
        /*02ac*/ 	.word	0xffffffff


	//   ....[81]....
        /*02b0*/ 	.word	0xffffffff


	//   ....[82]....
        /*02b4*/ 	.word	0xffffffff


	//   ....[83]....
        /*02b8*/ 	.word	0xffffffff


	//   ....[84]....
        /*02bc*/ 	.word	0xffffffff


	//   ....[85]....
        /*02c0*/ 	.word	0xffffffff


	//   ....[86]....
        /*02c4*/ 	.word	0xffffffff


	//   ....[87]....
        /*02c8*/ 	.word	0xffffffff


	//   ....[88]....
        /*02cc*/ 	.word	0xffffffff


	//   ....[89]....
        /*02d0*/ 	.word	0xffffffff


	//   ....[90]....
        /*02d4*/ 	.word	0xffffffff


	//   ....[91]....
        /*02d8*/ 	.word	0xffffffff


	//   ....[92]....
        /*02dc*/ 	.word	0xffffffff


	//   ....[93]....
        /*02e0*/ 	.word	0xffffffff


	//   ....[94]....
        /*02e4*/ 	.word	0xffffffff


	//   ....[95]....
        /*02e8*/ 	.word	0xffffffff


	//   ....[96]....
        /*02ec*/ 	.word	0xffffffff


	//   ....[97]....
        /*02f0*/ 	.word	0xffffffff


	//   ....[98]....
        /*02f4*/ 	.word	0xffffffff


	//   ....[99]....
        /*02f8*/ 	.word	0xffffffff


	//   ....[100]....
        /*02fc*/ 	.word	0xffffffff


	//   ....[101]....
        /*0300*/ 	.word	0xffffffff


	//   ....[102]....
        /*0304*/ 	.word	0xffffffff


	//   ....[103]....
        /*0308*/ 	.word	0xffffffff


	//   ....[104]....
        /*030c*/ 	.word	0xffffffff


	//   ....[105]....
        /*0310*/ 	.word	0xffffffff


	//   ....[106]....
        /*0314*/ 	.word	0xffffffff


	//   ....[107]....
        /*0318*/ 	.word	0xffffffff


	//   ....[108]....
        /*031c*/ 	.word	0xffffffff


	//   ....[109]....
        /*0320*/ 	.word	0xffffffff


	//   ....[110]....
        /*0324*/ 	.word	0xffffffff


	//   ....[111]....
        /*0328*/ 	.word	0xffffffff


	//   ....[112]....
        /*032c*/ 	.word	0xffffffff


	//   ....[113]....
        /*0330*/ 	.word	0xffffffff


	//   ....[114]....
        /*0334*/ 	.word	0xffffffff


	//   ....[115]....
        /*0338*/ 	.word	0xffffffff


	//   ....[116]....
        /*033c*/ 	.word	0xffffffff


	//   ....[117]....
        /*0340*/ 	.word	0xffffffff


	//   ....[118]....
        /*0344*/ 	.word	0xffffffff


	//   ....[119]....
        /*0348*/ 	.word	0xffffffff


	//   ....[120]....
        /*034c*/ 	.word	0xffffffff


	//   ....[121]....
        /*0350*/ 	.word	0xffffffff


	//   ....[122]....
        /*0354*/ 	.word	0xffffffff


	//   ....[123]....
        /*0358*/ 	.word	0xffffffff


	//   ....[124]....
        /*035c*/ 	.word	0xffffffff


	//   ....[125]....
        /*0360*/ 	.word	0xffffffff


	//   ....[126]....
        /*0364*/ 	.word	0xffffffff


	//   ....[127]....
        /*0368*/ 	.word	0xffffffff


	//   ....[128]....
        /*036c*/ 	.word	0xffffffff


	//   ....[129]....
        /*0370*/ 	.word	0xffffffff


	//   ....[130]....
        /*0374*/ 	.word	0xffffffff


	//   ....[131]....
        /*0378*/ 	.word	0xffffffff


	//   ....[132]....
        /*037c*/ 	.word	0xffffffff


	//   ....[133]....
        /*0380*/ 	.word	0xffffffff


	//   ....[134]....
        /*0384*/ 	.word	0xffffffff


	//   ....[135]....
        /*0388*/ 	.word	0xffffffff


	//   ....[136]....
        /*038c*/ 	.word	0xffffffff


	//   ....[137]....
        /*0390*/ 	.word	0xffffffff


	//   ....[138]....
        /*0394*/ 	.word	0xffffffff


	//   ....[139]....
        /*0398*/ 	.word	0xffffffff


	//   ....[140]....
        /*039c*/ 	.word	0xffffffff


	//   ....[141]....
        /*03a0*/ 	.word	0xffffffff


	//   ....[142]....
        /*03a4*/ 	.word	0xffffffff


	//   ....[143]....
        /*03a8*/ 	.word	0xffffffff


	//   ....[144]....
        /*03ac*/ 	.word	0xffffffff


	//   ....[145]....
        /*03b0*/ 	.word	0xffffffff


	//   ....[146]....
        /*03b4*/ 	.word	0xffffffff


	//   ....[147]....
        /*03b8*/ 	.word	0xffffffff


	//   ....[148]....
        /*03bc*/ 	.word	0xffffffff


	//   ....[149]....
        /*03c0*/ 	.word	0xffffffff


	//   ....[150]....
        /*03c4*/ 	.word	0xffffffff


	//   ....[151]....
        /*03c8*/ 	.word	0x0500000f


	//   ....[152]....
        /*03cc*/ 	.word	0x0500000f


	//   ....[153]....
        /*03d0*/ 	.word	0x0500000f


	//   ....[154]....
        /*03d4*/ 	.word	0x0500000f


	//   ....[155]....
        /*03d8*/ 	.word	0x0500000f


	//   ....[156]....
        /*03dc*/ 	.word	0x0500000f


	//   ....[157]....
        /*03e0*/ 	.word	0x0500000f


	//   ....[158]....
        /*03e4*/ 	.word	0x0500000f


	//   ....[159]....
        /*03e8*/ 	.word	0x0500000f


	//   ....[160]....
        /*03ec*/ 	.word	0x0500000f


	//   ....[161]....
        /*03f0*/ 	.word	0x0500000f


	//   ....[162]....
        /*03f4*/ 	.word	0x0500000f


	//   ....[163]....
        /*03f8*/ 	.word	0x0500000f


	//   ....[164]....
        /*03fc*/ 	.word	0x0500000f


	//   ....[165]....
        /*0400*/ 	.word	0x0500000f


	//   ....[166]....
        /*0404*/ 	.word	0x0500000f


	//   ....[167]....
        /*0408*/ 	.word	0x0500000f


	//   ....[168]....
        /*040c*/ 	.word	0x0500000f


	//   ....[169]....
        /*0410*/ 	.word	0x0500000f


	//   ....[170]....
        /*0414*/ 	.word	0x0500000f


	//   ....[171]....
        /*0418*/ 	.word	0x0500000f


	//   ....[172]....
        /*041c*/ 	.word	0x0500000f


	//   ....[173]....
        /*0420*/ 	.word	0x0500000f


	//   ....[174]....
        /*0424*/ 	.word	0x0500000f


	//   ....[175]....
        /*0428*/ 	.word	0x0500000f


	//   ....[176]....
        /*042c*/ 	.word	0x0500000f


	//   ....[177]....
        /*0430*/ 	.word	0x0500000f


	//   ....[178]....
        /*0434*/ 	.word	0x0500000f


	//   ....[179]....
        /*0438*/ 	.word	0x0500000f


	//   ....[180]....
        /*043c*/ 	.word	0x0500000f


	//   ....[181]....
        /*0440*/ 	.word	0x0500000f


	//   ....[182]....
        /*0444*/ 	.word	0x0500000f


	//   ....[183]....
        /*0448*/ 	.word	0x0500000f


	//   ....[184]....
        /*044c*/ 	.word	0x0500000f


	//   ....[185]....
        /*0450*/ 	.word	0x0500000f


	//   ....[186]....
        /*0454*/ 	.word	0x0500000f


	//   ....[187]....
        /*0458*/ 	.word	0x0500000f


	//   ....[188]....
        /*045c*/ 	.word	0x0500000f


	//   ....[189]....
        /*0460*/ 	.word	0x0500000f


	//   ....[190]....
        /*0464*/ 	.word	0x0500000f


	//   ....[191]....
        /*0468*/ 	.word	0x0500000f


	//   ....[192]....
        /*046c*/ 	.word	0x0500000f


	//   ....[193]....
        /*0470*/ 	.word	0x0500000f


	//   ....[194]....
        /*0474*/ 	.word	0x0500000f


	//   ....[195]....
        /*0478*/ 	.word	0x0500000f


	//   ....[196]....
        /*047c*/ 	.word	0x0500000f


	//   ....[197]....
        /*0480*/ 	.word	0x0500000f


	//   ....[198]....
        /*0484*/ 	.word	0x0500000f


	//   ....[199]....
        /*0488*/ 	.word	0x0500000f


	//   ....[200]....
        /*048c*/ 	.word	0x0500000f


	//   ....[201]....
        /*0490*/ 	.word	0x0500000f


	//   ....[202]....
        /*0494*/ 	.word	0x0500000f


	//   ....[203]....
        /*0498*/ 	.word	0x0500000f


	//   ....[204]....
        /*049c*/ 	.word	0x0500000f


	//   ....[205]....
        /*04a0*/ 	.word	0x0500000f


	//   ....[206]....
        /*04a4*/ 	.word	0x0500000f


	//   ....[207]....
        /*04a8*/ 	.word	0x0500000f


	//   ....[208]....
        /*04ac*/ 	.word	0x0500000f


	//   ....[209]....
        /*04b0*/ 	.word	0x0500000f


	//   ....[210]....
        /*04b4*/ 	.word	0x0500000f


	//   ....[211]....
        /*04b8*/ 	.word	0x0500000f


	//   ....[212]....
        /*04bc*/ 	.word	0x0500000f


	//   ....[213]....
        /*04c0*/ 	.word	0x0500000f


	//   ....[214]....
        /*04c4*/ 	.word	0x0500000f


	//   ....[215]....
        /*04c8*/ 	.word	0x0500000f


	//   ....[216]....
        /*04cc*/ 	.word	0x0500000f


	//   ....[217]....
        /*04d0*/ 	.word	0x0500000f


	//   ....[218]....
        /*04d4*/ 	.word	0x0500000f


	//   ....[219]....
        /*04d8*/ 	.word	0x0500000f


	//   ....[220]....
        /*04dc*/ 	.word	0x0500000f


	//   ....[221]....
        /*04e0*/ 	.word	0x0500000f


	//   ....[222]....
        /*04e4*/ 	.word	0x0500000f


	//   ....[223]....
        /*04e8*/ 	.word	0x0500000f


	//   ....[224]....
        /*04ec*/ 	.word	0x0500000f


	//   ....[225]....
        /*04f0*/ 	.word	0x0500000f


	//   ....[226]....
        /*04f4*/ 	.word	0x0500000f


	//   ....[227]....
        /*04f8*/ 	.word	0x0500000f


	//   ....[228]....
        /*04fc*/ 	.word	0x0500000f


	//   ....[229]....
        /*0500*/ 	.word	0x0500000f


	//   ....[230]....
        /*0504*/ 	.word	0x0500000f


	//   ....[231]....
        /*0508*/ 	.word	0x0500000f


	//   ....[232]....
        /*050c*/ 	.word	0x0500000f


	//   ....[233]....
        /*0510*/ 	.word	0x0500000f


	//----- nvinfo : EIATTR_COOP_GROUP_INSTR_OFFSETS
	.align		4
.L_703:
        /*0514*/ 	.byte	0x04, 0x28
        /*0516*/ 	.short	(.L_705 - .L_704)


	//   ....[0]....
.L_704:
        /*0518*/ 	.word	0x00000070


	//   ....[1]....
        /*051c*/ 	.word	0x000000b0


	//   ....[2]....
        /*0520*/ 	.word	0x000002d0


	//   ....[3]....
        /*0524*/ 	.word	0x00000430


	//   ....[4]....
        /*0528*/ 	.word	0x00000550


	//   ....[5]....
        /*052c*/ 	.word	0x000006b0


	//   ....[6]....
        /*0530*/ 	.word	0x00001820


	//   ....[7]....
        /*0534*/ 	.word	0x00002290


	//   ....[8]....
        /*0538*/ 	.word	0x00002bd0


	//   ....[9]....
        /*053c*/ 	.word	0x00003220


	//   ....[10]....
        /*0540*/ 	.word	0x00003330


	//   ....[11]....
        /*0544*/ 	.word	0x00003890


	//   ....[12]....
        /*0548*/ 	.word	0x00003930


	//   ....[13]....
        /*054c*/ 	.word	0x000056c0


	//   ....[14]....
        /*0550*/ 	.word	0x000058b0


	//   ....[15]....
        /*0554*/ 	.word	0x00006730


	//   ....[16]....
        /*0558*/ 	.word	0x00006850


	//   ....[17]....
        /*055c*/ 	.word	0x00006dd0


	//   ....[18]....
        /*0560*/ 	.word	0x00006e40


	//   ....[19]....
        /*0564*/ 	.word	0x00008c10


	//   ....[20]....
        /*0568*/ 	.word	0x00008c20


	//   ....[21]....
        /*056c*/ 	.word	0x00008c60


	//   ....[22]....
        /*0570*/ 	.word	0x00008c70


	//   ....[23]....
        /*0574*/ 	.word	0x0000a880


	//   ....[24]....
        /*0578*/ 	.word	0x0000aa70


	//   ....[25]....
        /*057c*/ 	.word	0x0000b8f0


	//   ....[26]....
        /*0580*/ 	.word	0x0000ba10


	//   ....[27]....
        /*0584*/ 	.word	0x0000bf90


	//   ....[28]....
        /*0588*/ 	.word	0x0000c000


	//   ....[29]....
        /*058c*/ 	.word	0x0000d0b0


	//   ....[30]....
        /*0590*/ 	.word	0x0000d0e0


	//   ....[31]....
        /*0594*/ 	.word	0x0000d190


	//   ....[32]....
        /*0598*/ 	.word	0x0000d1a0


	//   ....[33]....
        /*059c*/ 	.word	0x0000e880


	//   ....[34]....
        /*05a0*/ 	.word	0x0000e8c0


	//   ....[35]....
        /*05a4*/ 	.word	0x0000e900


	//   ....[36]....
        /*05a8*/ 	.word	0x0000e930


	//   ....[37]....
        /*05ac*/ 	.word	0x0000f000


	//   ....[38]....
        /*05b0*/ 	.word	0x0000f040


	//   ....[39]....
        /*05b4*/ 	.word	0x0000f140


	//   ....[40]....
        /*05b8*/ 	.word	0x0000f160


	//   ....[41]....
        /*05bc*/ 	.word	0x0000f260


	//   ....[42]....
        /*05c0*/ 	.word	0x0000f280


	//   ....[43]....
        /*05c4*/ 	.word	0x0000f390


	//   ....[44]....
        /*05c8*/ 	.word	0x0000f3b0


	//   ....[45]....
        /*05cc*/ 	.word	0x0000fc00


	//   ....[46]....
        /*05d0*/ 	.word	0x0000fc20


	//   ....[47]....
        /*05d4*/ 	.word	0x0000fd20


	//   ....[48]....
        /*05d8*/ 	.word	0x0000fd40


	//   ....[49]....
        /*05dc*/ 	.word	0x0000fe40


	//   ....[50]....
        /*05e0*/ 	.word	0x0000fe60


	//   ....[51]....
        /*05e4*/ 	.word	0x0000ff70


	//   ....[52]....
        /*05e8*/ 	.word	0x0000ff90


	//   ....[53]....
        /*05ec*/ 	.word	0x00010120


	//   ....[54]....
        /*05f0*/ 	.word	0x000102d0


	//   ....[55]....
        /*05f4*/ 	.word	0x00010300


	//   ....[56]....
        /*05f8*/ 	.word	0x00010330


	//   ....[57]....
        /*05fc*/ 	.word	0x00010360


	//   ....[58]....
        /*0600*/ 	.word	0x00010390


	//   ....[59]....
        /*0604*/ 	.word	0x000103c0


	//   ....[60]....
        /*0608*/ 	.word	0x00010510


	//   ....[61]....
        /*060c*/ 	.word	0x00010540


	//   ....[62]....
        /*0610*/ 	.word	0x00010570


	//   ....[63]....
        /*0614*/ 	.word	0x000105a0


	//   ....[64]....
        /*0618*/ 	.word	0x000105d0


	//   ....[65]....
        /*061c*/ 	.word	0x00010600


	//   ....[66]....
        /*0620*/ 	.word	0x00010690


	//   ....[67]....
        /*0624*/ 	.word	0x000106f0


	//   ....[68]....
        /*0628*/ 	.word	0x00010780


	//   ....[69]....
        /*062c*/ 	.word	0x00012280


	//   ....[70]....
        /*0630*/ 	.word	0x000122a0


	//   ....[71]....
        /*0634*/ 	.word	0x00012350


	//   ....[72]....
        /*0638*/ 	.word	0x00012370


	//   ....[73]....
        /*063c*/ 	.word	0x00012410


	//   ....[74]....
        /*0640*/ 	.word	0x00012430


	//   ....[75]....
        /*0644*/ 	.word	0x000124d0


	//   ....[76]....
        /*0648*/ 	.word	0x000124f0


	//   ....[77]....
        /*064c*/ 	.word	0x00012590


	//   ....[78]....
        /*0650*/ 	.word	0x000125b0


	//   ....[79]....
        /*0654*/ 	.word	0x000125c0


	//   ....[80]....
        /*0658*/ 	.word	0x00012650


	//   ....[81]....
        /*065c*/ 	.word	0x00012d60


	//   ....[82]....
        /*0660*/ 	.word	0x00012d90


	//   ....[83]....
        /*0664*/ 	.word	0x00012db0


	//   ....[84]....
        /*0668*/ 	.word	0x00012e40


	//   ....[85]....
        /*066c*/ 	.word	0x00012e50


	//   ....[86]....
        /*0670*/ 	.word	0x00012ef0


	//   ....[87]....
        /*0674*/ 	.word	0x00012f00


	//   ....[88]....
        /*0678*/ 	.word	0x00012fa0


	//   ....[89]....
        /*067c*/ 	.word	0x00012fb0


	//   ....[90]....
        /*0680*/ 	.word	0x00013050


	//   ....[91]....
        /*0684*/ 	.word	0x00013060


	//   ....[92]....
        /*0688*/ 	.word	0x00013100


	//   ....[93]....
        /*068c*/ 	.word	0x00013110


	//   ....[94]....
        /*0690*/ 	.word	0x000131b0


	//   ....[95]....
        /*0694*/ 	.word	0x000131c0


	//   ....[96]....
        /*0698*/ 	.word	0x000131d0


	//   ....[97]....
        /*069c*/ 	.word	0x000139f0


	//   ....[98]....
        /*06a0*/ 	.word	0x00013a30


	//   ....[99]....
        /*06a4*/ 	.word	0x00013a40


	//   ....[100]....
        /*06a8*/ 	.word	0x00013aa0


	//   ....[101]....
        /*06ac*/ 	.word	0x00013ab0


	//   ....[102]....
        /*06b0*/ 	.word	0x00013b10


	//   ....[103]....
        /*06b4*/ 	.word	0x00013b40


	//   ....[104]....
        /*06b8*/ 	.word	0x00013b80


	//   ....[105]....
        /*06bc*/ 	.word	0x00013bb0


	//   ....[106]....
        /*06c0*/ 	.word	0x00013bf0


	//   ....[107]....
        /*06c4*/ 	.word	0x00013c20


	//   ....[108]....
        /*06c8*/ 	.word	0x00013c60


	//   ....[109]....
        /*06cc*/ 	.word	0x00013ef0


	//   ....[110]....
        /*06d0*/ 	.word	0x00013f10


	//   ....[111]....
        /*06d4*/ 	.word	0x00013fb0


	//   ....[112]....
        /*06d8*/ 	.word	0x00013fc0


	//   ....[113]....
        /*06dc*/ 	.word	0x00014050


	//   ....[114]....
        /*06e0*/ 	.word	0x00014060


	//   ....[115]....
        /*06e4*/ 	.word	0x000140f0


	//   ....[116]....
        /*06e8*/ 	.word	0x00014100


	//   ....[117]....
        /*06ec*/ 	.word	0x00014190


	//   ....[118]....
        /*06f0*/ 	.word	0x000141a0


	//   ....[119]....
        /*06f4*/ 	.word	0x000141b0


	//   ....[120]....
        /*06f8*/ 	.word	0x00014240


	//   ....[121]....
        /*06fc*/ 	.word	0x000147d0


	//   ....[122]....
        /*0700*/ 	.word	0x00014810


	//   ....[123]....
        /*0704*/ 	.word	0x00014850


	//   ....[124]....
        /*0708*/ 	.word	0x00014880


	//   ....[125]....
        /*070c*/ 	.word	0x00014910


	//   ....[126]....
        /*0710*/ 	.word	0x00014940


	//   ....[127]....
        /*0714*/ 	.word	0x000149b0


	//   ....[128]....
        /*0718*/ 	.word	0x000149e0


	//   ....[129]....
        /*071c*/ 	.word	0x00014a50


	//   ....[130]....
        /*0720*/ 	.word	0x00014a80


	//   ....[131]....
        /*0724*/ 	.word	0x00014ab0


	//   ....[132]....
        /*0728*/ 	.word	0x00014b00


	//   ....[133]....
        /*072c*/ 	.word	0x00014ef0


	//   ....[134]....
        /*0730*/ 	.word	0x00014f20


	//   ....[135]....
        /*0734*/ 	.word	0x00014f50


	//   ....[136]....
        /*0738*/ 	.word	0x00014f80


	//   ....[137]....
        /*073c*/ 	.word	0x00014fb0


	//   ....[138]....
        /*0740*/ 	.word	0x00014fe0


	//   ....[139]....
        /*0744*/ 	.word	0x00015010


	//   ....[140]....
        /*0748*/ 	.word	0x00015040


	//   ....[141]....
        /*074c*/ 	.word	0x000151c0


	//   ....[142]....
        /*0750*/ 	.word	0x000151f0


	//   ....[143]....
        /*0754*/ 	.word	0x00015220


	//   ....[144]....
        /*0758*/ 	.word	0x00015250


	//   ....[145]....
        /*075c*/ 	.word	0x00015280


	//   ....[146]....
        /*0760*/ 	.word	0x000152b0


	//   ....[147]....
        /*0764*/ 	.word	0x00015370


	//   ....[148]....
        /*0768*/ 	.word	0x00015390


	//   ....[149]....
        /*076c*/ 	.word	0x00015400


	//   ....[150]....
        /*0770*/ 	.word	0x00015aa0


	//   ....[151]....
        /*0774*/ 	.word	0x00016100


	//   ....[152]....
        /*0778*/ 	.word	0x000161f0


	//   ....[153]....
        /*077c*/ 	.word	0x00016290


	//   ....[154]....
        /*0780*/ 	.word	0x000162f0


	//   ....[155]....
        /*0784*/ 	.word	0x00016400


	//   ....[156]....
        /*0788*/ 	.word	0x00016470


	//   ....[157]....
        /*078c*/ 	.word	0x00016580


	//   ....[158]....
        /*0790*/ 	.word	0x000165f0


	//   ....[159]....
        /*0794*/ 	.word	0x00016700


	//   ....[160]....
        /*0798*/ 	.word	0x00016770


	//   ....[161]....
        /*079c*/ 	.word	0x00016880


	//   ....[162]....
        /*07a0*/ 	.word	0x000168f0


	//   ....[163]....
        /*07a4*/ 	.word	0x00016990


	//   ....[164]....
        /*07a8*/ 	.word	0x00016aa0


	//   ....[165]....
        /*07ac*/ 	.word	0x00016b10


	//   ....[166]....
        /*07b0*/ 	.word	0x00016b70


	//   ....[167]....
        /*07b4*/ 	.word	0x00016c60


	//   ....[168]....
        /*07b8*/ 	.word	0x00016cc0


	//   ....[169]....
        /*07bc*/ 	.word	0x00016dd0


	//   ....[170]....
        /*07c0*/ 	.word	0x00016e30


	//   ....[171]....
        /*07c4*/ 	.word	0x00016f40


	//   ....[172]....
        /*07c8*/ 	.word	0x00016fa0


	//   ....[173]....
        /*07cc*/ 	.word	0x000170b0


	//   ....[174]....
        /*07d0*/ 	.word	0x00017110


	//   ....[175]....
        /*07d4*/ 	.word	0x00017220


	//   ....[176]....
        /*07d8*/ 	.word	0x00017280


	//   ....[177]....
        /*07dc*/ 	.word	0x00017390


	//   ....[178]....
        /*07e0*/ 	.word	0x000173f0


	//   ....[179]....
        /*07e4*/ 	.word	0x000174e0


	//   ....[180]....
        /*07e8*/ 	.word	0x00017610


	//   ....[181]....
        /*07ec*/ 	.word	0x000176e0


	//   ....[182]....
        /*07f0*/ 	.word	0x00017750


	//   ....[183]....
        /*07f4*/ 	.word	0x00017820


	//   ....[184]....
        /*07f8*/ 	.word	0x00017880


	//   ....[185]....
        /*07fc*/ 	.word	0x00017950


	//   ....[186]....
        /*0800*/ 	.word	0x000179b0


	//   ....[187]....
        /*0804*/ 	.word	0x00017a80


	//   ....[188]....
        /*0808*/ 	.word	0x00017ae0


	//   ....[189]....
        /*080c*/ 	.word	0x00017bb0


	//   ....[190]....
        /*0810*/ 	.word	0x00017c10


	//   ....[191]....
        /*0814*/ 	.word	0x00017cf0


	//   ....[192]....
        /*0818*/ 	.word	0x00017de0


	//   ....[193]....
        /*081c*/ 	.word	0x00017e80


	//   ....[194]....
        /*0820*/ 	.word	0x00017ee0


	//   ....[195]....
        /*0824*/ 	.word	0x00017fe0


	//   ....[196]....
        /*0828*/ 	.word	0x00018040


	//   ....[197]....
        /*082c*/ 	.word	0x00018140


	//   ....[198]....
        /*0830*/ 	.word	0x000181a0


	//   ....[199]....
        /*0834*/ 	.word	0x000182a0


	//   ....[200]....
        /*0838*/ 	.word	0x00018300


	//   ....[201]....
        /*083c*/ 	.word	0x00018400


	//   ....[202]....
        /*0840*/ 	.word	0x00018460


	//   ....[203]....
        /*0844*/ 	.word	0x00018530


	//   ....[204]....
        /*0848*/ 	.word	0x00018680


	//   ....[205]....
        /*084c*/ 	.word	0x00018720


	//   ....[206]....
        /*0850*/ 	.word	0x00018800


	//   ....[207]....
        /*0854*/ 	.word	0x000188d0


	//   ....[208]....
        /*0858*/ 	.word	0x00018930


	//   ....[209]....
        /*085c*/ 	.word	0x00018a20


	//   ....[210]....
        /*0860*/ 	.word	0x00018a80


	//   ....[211]....
        /*0864*/ 	.word	0x00018b70


	//   ....[212]....
        /*0868*/ 	.word	0x00018bd0


	//   ....[213]....
        /*086c*/ 	.word	0x00018cc0


	//   ....[214]....
        /*0870*/ 	.word	0x00018d20


	//   ....[215]....
        /*0874*/ 	.word	0x00018e00


	//   ....[216]....
        /*0878*/ 	.word	0x00018e90


	//   ....[217]....
        /*087c*/ 	.word	0x00018f30


	//   ....[218]....
        /*0880*/ 	.word	0x00019050


	//   ....[219]....
        /*0884*/ 	.word	0x000190c0


	//   ....[220]....
        /*0888*/ 	.word	0x00019130


	//   ....[221]....
        /*088c*/ 	.word	0x000191a0


	//   ....[222]....
        /*0890*/ 	.word	0x00019210


	//   ....[223]....
        /*0894*/ 	.word	0x00019290


	//   ....[224]....
        /*0898*/ 	.word	0x00019320


	//   ....[225]....
        /*089c*/ 	.word	0x000193b0


	//   ....[226]....
        /*08a0*/ 	.word	0x00019420


	//   ....[227]....
        /*08a4*/ 	.word	0x00019490


	//   ....[228]....
        /*08a8*/ 	.word	0x00019500


	//   ....[229]....
        /*08ac*/ 	.word	0x00019580


	//   ....[230]....
        /*08b0*/ 	.word	0x000195f0


	//   ....[231]....
        /*08b4*/ 	.word	0x00019690


	//   ....[232]....
        /*08b8*/ 	.word	0x00019720


	//   ....[233]....
        /*08bc*/ 	.word	0x00019840


	//----- nvinfo : EIATTR_REG_RECONFIG
	.align		4
.L_705:
        /*08c0*/ 	.byte	0x01, 0x54
	.zero		2


	//----- nvinfo : EIATTR_SYSCALL_OFFSETS
	.align		4
        /*08c4*/ 	.byte	0x04, 0x46
        /*08c6*/ 	.short	(.L_707 - .L_706)


	//   ....[0]....
.L_706:
        /*08c8*/ 	.word	0x00001a00


	//   ....[1]....
        /*08cc*/ 	.word	0x00011890


	//   ....[2]....
        /*08d0*/ 	.word	0x000119e0


	//   ....[3]....
        /*08d4*/ 	.word	0x00011ad0


	//   ....[4]....
        /*08d8*/ 	.word	0x000129a0


	//----- nvinfo : EIATTR_MBARRIER_INSTR_OFFSETS
	.align		4
.L_707:
        /*08dc*/ 	.byte	0x04, 0x39
        /*08de*/ 	.short	(.L_709 - .L_708)


	//   ....[0]....
.L_708:
        /*08e0*/ 	.word	0x00000180
        /*08e4*/ 	.word	0x000000ff
        /*08e8*/ 	.word	0x00030800
        /*08ec*/ 	.short	0x0100
        /*08ee*/ 	.byte	0x08
	.zero		1


	//   ....[1]....
        /*08f0*/ 	.word	0x00000190
        /*08f4*/ 	.word	0x000000ff
        /*08f8*/ 	.word	0x00030820
        /*08fc*/ 	.short	0x0100
        /*08fe*/ 	.byte	0x08
	.zero		1


	//   ....[2]....
        /*0900*/ 	.word	0x00000280
        /*0904*/ 	.word	0x000000ff
        /*0908*/ 	.word	0x00030830
        /*090c*/ 	.short	0x0100
        /*090e*/ 	.byte	0x08
	.zero		1


	//   ....[3]....
        /*0910*/ 	.word	0x00000290
        /*0914*/ 	.word	0x000000ff
        /*0918*/ 	.word	0x00030840
        /*091c*/ 	.short	0x0100
        /*091e*/ 	.byte	0x08
	.zero		1


	//   ....[4]....
        /*0920*/ 	.word	0x000002a0
        /*0924*/ 	.word	0x000000ff
        /*0928*/ 	.word	0x00030838
        /*092c*/ 	.short	0x0100
        /*092e*/ 	.byte	0x08
	.zero		1


	//   ....[5]....
        /*0930*/ 	.word	0x000002b0
        /*0934*/ 	.word	0x000000ff
        /*0938*/ 	.word	0x00030848
        /*093c*/ 	.short	0x0100
        /*093e*/ 	.byte	0x08
	.zero		1


	//   ....[6]....
        /*0940*/ 	.word	0x000003e0
        /*0944*/ 	.word	0x000000ff
        /*0948*/ 	.word	0x00030850
        /*094c*/ 	.short	0x0100
        /*094e*/ 	.byte	0x08
	.zero		1


	//   ....[7]....
        /*0950*/ 	.word	0x000003f0
        /*0954*/ 	.word	0x000000ff
        /*0958*/ 	.word	0x00030860
        /*095c*/ 	.short	0x0100
        /*095e*/ 	.byte	0x08
	.zero		1


	//   ....[8]....
        /*0960*/ 	.word	0x00000400
        /*0964*/ 	.word	0x000000ff
        /*0968*/ 	.word	0x00030858
        /*096c*/ 	.short	0x0100
        /*096e*/ 	.byte	0x08
	.zero		1


	//   ....[9]....
        /*0970*/ 	.word	0x00000410
        /*0974*/ 	.word	0x000000ff
        /*0978*/ 	.word	0x00030868
        /*097c*/ 	.short	0x0100
        /*097e*/ 	.byte	0x08
	.zero		1


	//   ....[10]....
        /*0980*/ 	.word	0x00000500
        /*0984*/ 	.word	0x000000ff
        /*0988*/ 	.word	0x00030870
        /*098c*/ 	.short	0x0100
        /*098e*/ 	.byte	0x06
	.zero		1


	//   ....[11]....
        /*0990*/ 	.word	0x00000510
        /*0994*/ 	.word	0x000000ff
        /*0998*/ 	.word	0x00030880
        /*099c*/ 	.short	0x0100
        /*099e*/ 	.byte	0x06
	.zero		1


	//   ....[12]....
        /*09a0*/ 	.word	0x00000520
        /*09a4*/ 	.word	0x000000ff
        /*09a8*/ 	.word	0x00030878
        /*09ac*/ 	.short	0x0100
        /*09ae*/ 	.byte	0x06
	.zero		1


	//   ....[13]....
        /*09b0*/ 	.word	0x00000530
        /*09b4*/ 	.word	0x000000ff
        /*09b8*/ 	.word	0x00030888
        /*09bc*/ 	.short	0x0100
        /*09be*/ 	.byte	0x06
	.zero		1


	//   ....[14]....
        /*09c0*/ 	.word	0x00000660
        /*09c4*/ 	.word	0x000000ff
        /*09c8*/ 	.word	0x00030890
        /*09cc*/ 	.short	0x0100
        /*09ce*/ 	.byte	0x08
	.zero		1


	//   ....[15]....
        /*09d0*/ 	.word	0x00000670
        /*09d4*/ 	.word	0x000000ff
        /*09d8*/ 	.word	0x000308a0
        /*09dc*/ 	.short	0x0100
        /*09de*/ 	.byte	0x08
	.zero		1


	//   ....[16]....
        /*09e0*/ 	.word	0x00000680
        /*09e4*/ 	.word	0x000000ff
        /*09e8*/ 	.word	0x00030898
        /*09ec*/ 	.short	0x0100
        /*09ee*/ 	.byte	0x08
	.zero		1


	//   ....[17]....
        /*09f0*/ 	.word	0x00000690
        /*09f4*/ 	.word	0x000000ff
        /*09f8*/ 	.word	0x000308a8
        /*09fc*/ 	.short	0x0100
        /*09fe*/ 	.byte	0x08
	.zero		1


	//   ....[18]....
        /*0a00*/ 	.word	0x000007c0
        /*0a04*/ 	.word	0x000000ff
        /*0a08*/ 	.word	0x000308b0
        /*0a0c*/ 	.short	0x0100
        /*0a0e*/ 	.byte	0x08
	.zero		1


	//   ....[19]....
        /*0a10*/ 	.word	0x000007d0
        /*0a14*/ 	.word	0x000000ff
        /*0a18*/ 	.word	0x000308c0
        /*0a1c*/ 	.short	0x0100
        /*0a1e*/ 	.byte	0x08
	.zero		1


	//   ....[20]....
        /*0a20*/ 	.word	0x000007e0
        /*0a24*/ 	.word	0x000000ff
        /*0a28*/ 	.word	0x000308b8
        /*0a2c*/ 	.short	0x0100
        /*0a2e*/ 	.byte	0x08
	.zero		1


	//   ....[21]....
        /*0a30*/ 	.word	0x000007f0
        /*0a34*/ 	.word	0x000000ff
        /*0a38*/ 	.word	0x000308c8
        /*0a3c*/ 	.short	0x0100
        /*0a3e*/ 	.byte	0x08
	.zero		1


	//   ....[22]....
        /*0a40*/ 	.word	0x00001a60
        /*0a44*/ 	.word	0x000000ff
        /*0a48*/ 	.word	0x00030800
        /*0a4c*/ 	.short	0x010a
        /*0a4e*/ 	.byte	0x28
	.zero		1


	//   ....[23]....
        /*0a50*/ 	.word	0x00001ae0
        /*0a54*/ 	.word	0x00000003
        /*0a58*/ 	.word	0x00030830
        /*0a5c*/ 	.short	0x010a
        /*0a5e*/ 	.byte	0x3f
	.zero		1


	//   ....[24]....
        /*0a60*/ 	.word	0x00001b20
        /*0a64*/ 	.word	0x00000003
        /*0a68*/ 	.word	0x00030830
        /*0a6c*/ 	.short	0x010a
        /*0a6e*/ 	.byte	0x3f
	.zero		1


	//   ....[25]....
        /*0a70*/ 	.word	0x00002220
        /*0a74*/ 	.word	0x000000ff
        /*0a78*/ 	.word	0x00000000
        /*0a7c*/ 	.short	0x0101
        /*0a7e*/ 	.byte	0x04
	.zero		1


	//   ....[26]....
        /*0a80*/ 	.word	0x00004830
        /*0a84*/ 	.word	0x000000ff
        /*0a88*/ 	.word	0x00030830
        /*0a8c*/ 	.short	0x010a
        /*0a8e*/ 	.byte	0x06
	.zero		1


	//   ....[27]....
        /*0a90*/ 	.word	0x00004870
        /*0a94*/ 	.word	0x000000ff
        /*0a98*/ 	.word	0x00030830
        /*0a9c*/ 	.short	0x010a
        /*0a9e*/ 	.byte	0x06
	.zero		1


	//   ....[28]....
        /*0aa0*/ 	.word	0x00005330
        /*0aa4*/ 	.word	0x000000ff
        /*0aa8*/ 	.word	0x00030850
        /*0aac*/ 	.short	0x010a
        /*0aae*/ 	.byte	0x05
	.zero		1


	//   ....[29]....
        /*0ab0*/ 	.word	0x00005370
        /*0ab4*/ 	.word	0x000000ff
        /*0ab8*/ 	.word	0x00030850
        /*0abc*/ 	.short	0x010a
        /*0abe*/ 	.byte	0x05
	.zero		1


	//   ....[30]....
        /*0ac0*/ 	.word	0x00005680
        /*0ac4*/ 	.word	0x000000ff
        /*0ac8*/ 	.word	0x00000000
        /*0acc*/ 	.short	0x0101
        /*0ace*/ 	.byte	0x06
	.zero		1


	//   ....[31]....
        /*0ad0*/ 	.word	0x000076a0
        /*0ad4*/ 	.word	0x000000ff
        /*0ad8*/ 	.word	0x00000000
        /*0adc*/ 	.short	0x0101
        /*0ade*/ 	.byte	0x05
	.zero		1


	//   ....[32]....
        /*0ae0*/ 	.word	0x00007b20
        /*0ae4*/ 	.word	0x000000ff
        /*0ae8*/ 	.word	0x00030830
        /*0aec*/ 	.short	0x010a
        /*0aee*/ 	.byte	0x06
	.zero		1


	//   ....[33]....
        /*0af0*/ 	.word	0x00007b60
        /*0af4*/ 	.word	0x000000ff
        /*0af8*/ 	.word	0x00030830
        /*0afc*/ 	.short	0x010a
        /*0afe*/ 	.byte	0x06
	.zero		1


	//   ....[34]....
        /*0b00*/ 	.word	0x00008620
        /*0b04*/ 	.word	0x000000ff
        /*0b08*/ 	.word	0x00030850
        /*0b0c*/ 	.short	0x010a
        /*0b0e*/ 	.byte	0x05
	.zero		1


	//   ....[35]....
        /*0b10*/ 	.word	0x00008660
        /*0b14*/ 	.word	0x000000ff
        /*0b18*/ 	.word	0x00030850
        /*0b1c*/ 	.short	0x010a
        /*0b1e*/ 	.byte	0x05
	.zero		1


	//   ....[36]....
        /*0b20*/ 	.word	0x00008980
        /*0b24*/ 	.word	0x000000ff
        /*0b28*/ 	.word	0x00000000
        /*0b2c*/ 	.short	0x0101
        /*0b2e*/ 	.byte	0x06
	.zero		1


	//   ....[37]....
        /*0b30*/ 	.word	0x00009700
        /*0b34*/ 	.word	0x000000ff
        /*0b38*/ 	.word	0x00000000
        /*0b3c*/ 	.short	0x0101
        /*0b3e*/ 	.byte	0x05
	.zero		1


	//   ....[38]....
        /*0b40*/ 	.word	0x000099a0
        /*0b44*/ 	.word	0x000000ff
        /*0b48*/ 	.word	0x00030830
        /*0b4c*/ 	.short	0x010a
        /*0b4e*/ 	.byte	0x05
	.zero		1


	//   ....[39]....
        /*0b50*/ 	.word	0x000099e0
        /*0b54*/ 	.word	0x000000ff
        /*0b58*/ 	.word	0x00030830
        /*0b5c*/ 	.short	0x010a
        /*0b5e*/ 	.byte	0x05
	.zero		1


	//   ....[40]....
        /*0b60*/ 	.word	0x0000a4a0
        /*0b64*/ 	.word	0x000000ff
        /*0b68*/ 	.word	0x00030850
        /*0b6c*/ 	.short	0x010a
        /*0b6e*/ 	.byte	0x05
	.zero		1


	//   ....[41]....
        /*0b70*/ 	.word	0x0000a4e0
        /*0b74*/ 	.word	0x000000ff
        /*0b78*/ 	.word	0x00030850
        /*0b7c*/ 	.short	0x010a
        /*0b7e*/ 	.byte	0x05
	.zero		1


	//   ....[42]....
        /*0b80*/ 	.word	0x0000a830
        /*0b84*/ 	.word	0x000000ff
        /*0b88*/ 	.word	0x00000000
        /*0b8c*/ 	.short	0x0101
        /*0b8e*/ 	.byte	0x04
	.zero		1


	//   ....[43]....
        /*0b90*/ 	.word	0x0000c860
        /*0b94*/ 	.word	0x000000ff
        /*0b98*/ 	.word	0x00000000
        /*0b9c*/ 	.short	0x0101
        /*0b9e*/ 	.byte	0x05
	.zero		1


	//   ....[44]....
        /*0ba0*/ 	.word	0x0000d020
        /*0ba4*/ 	.word	0x000000ff
        /*0ba8*/ 	.word	0x00030850
        /*0bac*/ 	.short	0x010a
        /*0bae*/ 	.byte	0x05
	.zero		1


	//   ....[45]....
        /*0bb0*/ 	.word	0x0000d060
        /*0bb4*/ 	.word	0x000000ff
        /*0bb8*/ 	.word	0x00030850
        /*0bbc*/ 	.short	0x010a
        /*0bbe*/ 	.byte	0x05
	.zero		1


	//   ....[46]....
        /*0bc0*/ 	.word	0x0000d530
        /*0bc4*/ 	.word	0x000000ff
        /*0bc8*/ 	.word	0x00000000
        /*0bcc*/ 	.short	0x0101
        /*0bce*/ 	.byte	0x04
	.zero		1


	//   ....[47]....
        /*0bd0*/ 	.word	0x0000f030
        /*0bd4*/ 	.word	0x00000011
        /*0bd8*/ 	.word	0x00000000
        /*0bdc*/ 	.short	0x0101
        /*0bde*/ 	.byte	0x3f
	.zero		1


	//   ....[48]....
        /*0be0*/ 	.word	0x00012060
        /*0be4*/ 	.word	0x00000007
        /*0be8*/ 	.word	0x00030840
        /*0bec*/ 	.short	0x010a
        /*0bee*/ 	.byte	0x3f
	.zero		1


	//   ....[49]....
        /*0bf0*/ 	.word	0x00012710
        /*0bf4*/ 	.word	0x00000007
        /*0bf8*/ 	.word	0x00030830
        /*0bfc*/ 	.short	0x0107
        /*0bfe*/ 	.byte	0x3f
	.zero		1


	//   ....[50]....
        /*0c00*/ 	.word	0x000127d0
        /*0c04*/ 	.word	0x00000007
        /*0c08*/ 	.word	0x00030830
        /*0c0c*/ 	.short	0x0101
        /*0c0e*/ 	.byte	0x3f
	.zero		1


	//   ....[51]....
        /*0c10*/ 	.word	0x00013320
        /*0c14*/ 	.word	0x00000011
        /*0c18*/ 	.word	0x00030800
        /*0c1c*/ 	.short	0x0107
        /*0c1e*/ 	.byte	0x3f
	.zero		1


	//   ....[52]....
        /*0c20*/ 	.word	0x00013440
        /*0c24*/ 	.word	0x00000011
        /*0c28*/ 	.word	0x00030800
        /*0c2c*/ 	.short	0x0101
        /*0c2e*/ 	.byte	0x3f
	.zero		1


	//   ....[53]....
        /*0c30*/ 	.word	0x00013460
        /*0c34*/ 	.word	0x00000011
        /*0c38*/ 	.word	0x00030820
        /*0c3c*/ 	.short	0x010a
        /*0c3e*/ 	.byte	0x3f
	.zero		1


	//   ....[54]....
        /*0c40*/ 	.word	0x00013830
        /*0c44*/ 	.word	0x00000007
        /*0c48*/ 	.word	0x00030840
        /*0c4c*/ 	.short	0x010a
        /*0c4e*/ 	.byte	0x3f
	.zero		1


	//   ....[55]....
        /*0c50*/ 	.word	0x00013d10
        /*0c54*/ 	.word	0x00000007
        /*0c58*/ 	.word	0x00030830
        /*0c5c*/ 	.short	0x0107
        /*0c5e*/ 	.byte	0x3f
	.zero		1


	//   ....[56]....
        /*0c60*/ 	.word	0x00013dd0
        /*0c64*/ 	.word	0x00000007
        /*0c68*/ 	.word	0x00030830
        /*0c6c*/ 	.short	0x0101
        /*0c6e*/ 	.byte	0x3f
	.zero		1


	//   ....[57]....
        /*0c70*/ 	.word	0x00013e30
        /*0c74*/ 	.word	0x00000006
        /*0c78*/ 	.word	0x00030860
        /*0c7c*/ 	.short	0x010a
        /*0c7e*/ 	.byte	0x3f
	.zero		1


	//   ....[58]....
        /*0c80*/ 	.word	0x000143a0
        /*0c84*/ 	.word	0x00000006
        /*0c88*/ 	.word	0x00030850
        /*0c8c*/ 	.short	0x0107
        /*0c8e*/ 	.byte	0x3f
	.zero		1


	//   ....[59]....
        /*0c90*/ 	.word	0x00014500
        /*0c94*/ 	.word	0x00000006
        /*0c98*/ 	.word	0x00030850
        /*0c9c*/ 	.short	0x0101
        /*0c9e*/ 	.byte	0x3f
	.zero		1


	//   ....[60]....
        /*0ca0*/ 	.word	0x00014720
        /*0ca4*/ 	.word	0x00000000
        /*0ca8*/ 	.word	0x00030860
        /*0cac*/ 	.short	0x010a
        /*0cae*/ 	.byte	0x3f
	.zero		1


	//   ....[61]....
        /*0cb0*/ 	.word	0x00014c30
        /*0cb4*/ 	.word	0x00000000
        /*0cb8*/ 	.word	0x00030850
        /*0cbc*/ 	.short	0x0107
        /*0cbe*/ 	.byte	0x3f
	.zero		1


	//   ....[62]....
        /*0cc0*/ 	.word	0x00014cf0
        /*0cc4*/ 	.word	0x00000000
        /*0cc8*/ 	.word	0x00030850
        /*0ccc*/ 	.short	0x0101
        /*0cce*/ 	.byte	0x3f
	.zero		1


	//   ....[63]....
        /*0cd0*/ 	.word	0x00015a20
        /*0cd4*/ 	.word	0x00000004
        /*0cd8*/ 	.word	0x00030820
        /*0cdc*/ 	.short	0x010a
        /*0cde*/ 	.byte	0x3f
	.zero		1


	//   ....[64]....
        /*0ce0*/ 	.word	0x00015ba0
        /*0ce4*/ 	.word	0x00000005
        /*0ce8*/ 	.word	0x00030840
        /*0cec*/ 	.short	0x010a
        /*0cee*/ 	.byte	0x3f
	.zero		1


	//   ....[65]....
        /*0cf0*/ 	.word	0x00015c40
        /*0cf4*/ 	.word	0x00000017
        /*0cf8*/ 	.word	0x00030840
        /*0cfc*/ 	.short	0x010a
        /*0cfe*/ 	.byte	0x3f
	.zero		1


	//   ....[66]....
        /*0d00*/ 	.word	0x00015c80
        /*0d04*/ 	.word	0x00000005
        /*0d08*/ 	.word	0x00030860
        /*0d0c*/ 	.short	0x010a
        /*0d0e*/ 	.byte	0x3f
	.zero		1


	//   ....[67]....
        /*0d10*/ 	.word	0x00015cc0
        /*0d14*/ 	.word	0x00000017
        /*0d18*/ 	.word	0x00030860
        /*0d1c*/ 	.short	0x010a
        /*0d1e*/ 	.byte	0x3f
	.zero		1


	//   ....[68]....
        /*0d20*/ 	.word	0x00015d30
        /*0d24*/ 	.word	0x00000003
        /*0d28*/ 	.word	0x00030800
        /*0d2c*/ 	.short	0x010a
        /*0d2e*/ 	.byte	0x3f
	.zero		1


	//   ....[69]....
        /*0d30*/ 	.word	0x00015d80
        /*0d34*/ 	.word	0x00000003
        /*0d38*/ 	.word	0x00030830
        /*0d3c*/ 	.short	0x010a
        /*0d3e*/ 	.byte	0x3f
	.zero		1


	//   ....[70]....
        /*0d40*/ 	.word	0x00015de0
        /*0d44*/ 	.word	0x00000005
        /*0d48*/ 	.word	0x00030830
        /*0d4c*/ 	.short	0x010a
        /*0d4e*/ 	.byte	0x3f
	.zero		1


	//   ....[71]....
        /*0d50*/ 	.word	0x00015e40
        /*0d54*/ 	.word	0x00000003
        /*0d58*/ 	.word	0x00030850
        /*0d5c*/ 	.short	0x010a
        /*0d5e*/ 	.byte	0x3f
	.zero		1


	//   ....[72]....
        /*0d60*/ 	.word	0x00015ea0
        /*0d64*/ 	.word	0x00000005
        /*0d68*/ 	.word	0x00030830
        /*0d6c*/ 	.short	0x010a
        /*0d6e*/ 	.byte	0x3f
	.zero		1


	//   ....[73]....
        /*0d70*/ 	.word	0x00015f00
        /*0d74*/ 	.word	0x00000003
        /*0d78*/ 	.word	0x00030850
        /*0d7c*/ 	.short	0x010a
        /*0d7e*/ 	.byte	0x3f
	.zero		1


	//   ....[74]....
        /*0d80*/ 	.word	0x00015f60
        /*0d84*/ 	.word	0x00000005
        /*0d88*/ 	.word	0x00030830
        /*0d8c*/ 	.short	0x010a
        /*0d8e*/ 	.byte	0x3f
	.zero		1


	//   ....[75]....
        /*0d90*/ 	.word	0x00015fc0
        /*0d94*/ 	.word	0x00000003
        /*0d98*/ 	.word	0x00030850
        /*0d9c*/ 	.short	0x010a
        /*0d9e*/ 	.byte	0x3f
	.zero		1


	//   ....[76]....
        /*0da0*/ 	.word	0x00016020
        /*0da4*/ 	.word	0x00000003
        /*0da8*/ 	.word	0x00030850
        /*0dac*/ 	.short	0x010a
        /*0dae*/ 	.byte	0x3f
	.zero		1


	//   ....[77]....
        /*0db0*/ 	.word	0x00016140
        /*0db4*/ 	.word	0x00000007
        /*0db8*/ 	.word	0x00030840
        /*0dbc*/ 	.short	0x010a
        /*0dbe*/ 	.byte	0x3f
	.zero		1


	//   ....[78]....
        /*0dc0*/ 	.word	0x00017510
        /*0dc4*/ 	.word	0x00000011
        /*0dc8*/ 	.word	0x00030820
        /*0dcc*/ 	.short	0x010a
        /*0dce*/ 	.byte	0x3f
	.zero		1


	//   ....[79]....
        /*0dd0*/ 	.word	0x00017560
        /*0dd4*/ 	.word	0x00000007
        /*0dd8*/ 	.word	0x00030840
        /*0ddc*/ 	.short	0x010a
        /*0dde*/ 	.byte	0x3f
	.zero		1


	//   ....[80]....
        /*0de0*/ 	.word	0x00017d30
        /*0de4*/ 	.word	0x00000006
        /*0de8*/ 	.word	0x00030860
        /*0dec*/ 	.short	0x010a
        /*0dee*/ 	.byte	0x3f
	.zero		1


	//   ....[81]....
        /*0df0*/ 	.word	0x000185d0
        /*0df4*/ 	.word	0x00000000
        /*0df8*/ 	.word	0x00030860
        /*0dfc*/ 	.short	0x010a
        /*0dfe*/ 	.byte	0x3f
	.zero		1


	//   ....[82]....
        /*0e00*/ 	.word	0x00019760
        /*0e04*/ 	.word	0x00000004
        /*0e08*/ 	.word	0x00030820
        /*0e0c*/ 	.short	0x010a
        /*0e0e*/ 	.byte	0x3f
	.zero		1


	//   ....[83]....
        /*0e10*/ 	.word	0x00019900
        /*0e14*/ 	.word	0x00000005
        /*0e18*/ 	.word	0x00030840
        /*0e1c*/ 	.short	0x010a
        /*0e1e*/ 	.byte	0x3f
	.zero		1


	//   ....[84]....
        /*0e20*/ 	.word	0x00019950
        /*0e24*/ 	.word	0x00000017
        /*0e28*/ 	.word	0x00030840
        /*0e2c*/ 	.short	0x010a
        /*0e2e*/ 	.byte	0x3f
	.zero		1


	//   ....[85]....
        /*0e30*/ 	.word	0x000199a0
        /*0e34*/ 	.word	0x00000005
        /*0e38*/ 	.word	0x00030860
        /*0e3c*/ 	.short	0x010a
        /*0e3e*/ 	.byte	0x3f
	.zero		1


	//----- nvinfo : EIATTR_NUM_MBARRIERS
	.align		4
.L_709:
        /*0e40*/ 	.byte	0x03, 0x38
        /*0e42*/ 	.short	0x0016


	//----- nvinfo : EIATTR_EXIT_INSTR_OFFSETS
	.align		4
        /*0e44*/ 	.byte	0x04, 0x1c
        /*0e46*/ 	.short	(.L_711 - .L_710)


	//   ....[0]....
.L_710:
        /*0e48*/ 	.word	0x00000960


	//   ....[1]....
        /*0e4c*/ 	.word	0x000100c0


	//   ....[2]....
        /*0e50*/ 	.word	0x00015d10


	//----- nvinfo : EIATTR_MAX_THREADS
	.align		4
.L_711:
        /*0e54*/ 	.byte	0x04, 0x05
        /*0e56*/ 	.short	(.L_713 - .L_712)
.L_712:
        /*0e58*/ 	.word	0x00000180
        /*0e5c*/ 	.word	0x00000001
        /*0e60*/ 	.word	0x00000001


	//----- nvinfo : EIATTR_CRS_STACK_SIZE
	.align		4
.L_713:
        /*0e64*/ 	.byte	0x04, 0x1e
        /*0e66*/ 	.short	(.L_715 - .L_714)
.L_714:
        /*0e68*/ 	.word	0x00000000


	//----- nvinfo : EIATTR_CBANK_PARAM_SIZE
	.align		4
.L_715:
        /*0e6c*/ 	.byte	0x03, 0x19
        /*0e6e*/ 	.short	0x0af0


	//----- nvinfo : EIATTR_PARAM_CBANK
	.align		4
        /*0e70*/ 	.byte	0x04, 0x0a
        /*0e72*/ 	.short	(.L_717 - .L_716)
	.align		4
.L_716:
        /*0e74*/ 	.word	index@(.nv.constant0._ZN7cutlass13device_kernelIN5flash11enable_sm90INS1_16FlashAttnFwdSm90INS1_25CollectiveMainloopFwdSm90ILi2EN4cute5tupleIJNS5_1CILi1EEES8_S8_EEENS6_IJNS7_ILi128EEENS7_ILi96EEENS7_ILi192EEEEEELi192ENS_6half_tEfNS_4arch4Sm90ELb0ELb1ELb0ELb1ELb1ELb0ELb0ELb1ELb1ELb1ELb0ELb0EEENS1_21CollectiveEpilogueFwdINS6_IJSA_SC_SB_EEES9_SE_SG_Li256ELb1ELb1ELb0ELb0EEENS1_36VarlenDynamicPersistentTileSchedulerILi128ELi96ELi256ELi128ELb0ELb1ELb1ELb1ELb0ELb1EEEEEEEEEvNT_6ParamsE)
        /*0e78*/ 	.short	0x0210
        /*0e7a*/ 	.short	0x0af0


	//----- nvinfo : EIATTR_SW_WAR
	.align		4
.L_717:
        /*0e7c*/ 	.byte	0x04, 0x36
        /*0e7e*/ 	.short	(.L_719 - .L_718)
.L_718:
        /*0e80*/ 	.word	0x00000008
.L_719:


//--------------------- .nv.info._ZN7cutlass13device_kernelIN5flash11enable_sm90INS1_16FlashAttnFwdSm90INS1_25CollectiveMainloopFwdSm90ILi2EN4cute5tupleIJNS5_1CILi1EEES8_S8_EEENS6_IJNS7_ILi128EEENS7_ILi96EEENS7_ILi192EEEEEELi192ENS_6half_tEfNS_4arch4Sm90ELb0ELb1ELb0ELb1ELb1ELb1ELb0ELb1ELb1ELb1ELb0ELb0EEENS1_21CollectiveEpilogueFwdINS6_IJSA_SC_SB_EEES9_SE_SG_Li256ELb1ELb1ELb0ELb0EEENS1_36VarlenDynamicPersistentTileSchedulerILi128ELi96ELi256ELi128ELb0ELb1ELb1ELb1ELb0ELb1EEEEEEEEEvNT_6ParamsE --------------------------
	.section	.nv.info._ZN7cutlass13device_kernelIN5flash11enable_sm90INS1_16FlashAttnFwdSm90INS1_25CollectiveMainloopFwdSm90ILi2EN4cute5tupleIJNS5_1CILi1EEES8_S8_EEENS6_IJNS7_ILi128EEENS7_ILi96EEENS7_ILi192EEEEEELi192ENS_6half_tEfNS_4arch4Sm90ELb0ELb1ELb0ELb1ELb1ELb1ELb0ELb1ELb1ELb1ELb0ELb0EEENS1_21CollectiveEpilogueFwdINS6_IJSA_SC_SB_EEES9_SE_SG_Li256ELb1ELb1ELb0ELb0EEENS1_36VarlenDynamicPersistentTileSchedulerILi128ELi96ELi256ELi128ELb0ELb1ELb1ELb1ELb0ELb1EEEEEEEEEvNT_6ParamsE,"",@"SHT_CUDA_INFO"
	.sectionflags	@""
	.align	4


	//----- nvinfo : EIATTR_CUDA_API_VERSION
	.align		4
        /*0000*/ 	.byte	0x04, 0x37
        /*0002*/ 	.short	(.L_721 - .L_720)
.L_720:
        /*0004*/ 	.word	0x00000082


	//----- nvinfo : EIATTR_KPARAM_INFO
	.align		4
.L_721:
        /*0008*/ 	.byte	0x04, 0x17
        /*000a*/ 	.short	(.L_723 - .L_722)
.L_722:
        /*000c*/ 	.word	0x00000000
        /*0010*/ 	.short	0x0000
        /*0012*/ 	.short	0x0070
        /*0014*/ 	.byte	0x00, 0xf0, 0x01, 0x2a


	//----- nvinfo : EIATTR_SPARSE_MMA_MASK
	.align		4
.L_723:
        /*0018*/ 	.byte	0x03, 0x50
        /*001a*/ 	.short	0x0000


	//----- nvinfo : EIATTR_MAXREG_COUNT
	.align		4
        /*001c*/ 	.byte	0x03, 0x1b
        /*001e*/ 	.short	0x00a8


	//----- nvinfo : EIATTR_NUM_BARRIERS
	.align		4
        /*0020*/ 	.byte	0x02, 0x4c
        /*0022*/ 	.byte	0x10
	.zero		1


	//----- nvinfo : EIATTR_EXTERNS
	.align		4
        /*0024*/ 	.byte	0x04, 0x0f
        /*0026*/ 	.short	(.L_725 - .L_724)


	//   ....[0]....
	.align		4
.L_724:
        /*0028*/ 	.word	index@(__assertfail)


	//----- nvinfo : EIATTR_ANNOTATIONS
	.align		4
.L_725:
        /*002c*/ 	.byte	0x04, 0x55
        /*002e*/ 	.short	(.L_727 - .L_726)


	//   ....[0]....
.L_726:
        /* <DEDUP_REMOVED lines=74> */


	//----- nvinfo : EIATTR_MERCURY_ISA_VERSION
	.align		4
.L_727:
        /*04c0*/ 	.byte	0x03, 0x5f
        /*04c2*/ 	.short	0x0101


	//----- nvinfo : EIATTR_UNUSED_LOAD_BYTE_OFFSET
	.align		4
        /*04c4*/ 	.byte	0x04, 0x44
        /*04c6*/ 	.short	(.L_729 - .L_728)


	//   ....[0]....
.L_728:
        /*04c8*/ 	.word	0x00000a50
        /*04cc*/ 	.word	0x0000fff0


	//   ....[1]....
        /*04d0*/ 	.word	0x0001f9d0
        /*04d4*/ 	.word	0x0000fff0


	//----- nvinfo : EIATTR_INT_WARP_WIDE_INSTR_OFFSETS
	.align		4
.L_729:
        /*04d8*/ 	.byte	0x04, 0x31
        /*04da*/ 	.short	(.L_731 - .L_730)


	//   ....[0]....
.L_730:
        /*04dc*/ 	.word	0x00000130


	//   ....[1]....
        /*04e0*/ 	.word	0x00000170


	//   ....[2]....
        /*04e4*/ 	.word	0x000001e0


	//   ....[3]....
        /*04e8*/ 	.word	0x00025120


	//   ....[4]....
        /*04ec*/ 	.word	0x000251b0


	//   ....[5]....
        /*04f0*/ 	.word	0x00028090


	//   ....[6]....
        /*04f4*/ 	.word	0x00028120


	//----- nvinfo : EIATTR_COOP_GROUP_MASK_REGIDS
	.align		4
.L_731:
        /*04f8*/ 	.byte	0x04, 0x29
        /*04fa*/ 	.short	(.L_733 - .L_732)


	//   ....[0]....
.L_732:
        /*04fc*/ 	.word	0xffffffff


	//   ....[1]....
        /*0500*/ 	.word	0xffffffff


	//   ....[2]....
        /*0504*/ 	.word	0xffffffff


	//   ....[3]....
        /*0508*/ 	.word	0xffffffff


	//   ....[4]....
        /*050c*/ 	.word	0xffffffff


	//   ....[5]....
        /*0510*/ 	.word	0xffffffff


	//   ....[6]....
        /*0514*/ 	.word	0xffffffff


	//   ....[7]....
        /*0518*/ 	.word	0xffffffff


	//   ....[8]....
        /*051c*/ 	.word	0xffffffff


	//   ....[9]....
        /*0520*/ 	.word	0xffffffff


	//   ....[10]....
        /*0524*/ 	.word	0xffffffff


	//   ....[11]....
        /*0528*/ 	.word	0xffffffff


	//   ....[12]....
        /*052c*/ 	.word	0xffffffff


	//   ....[13]....
        /*0530*/ 	.word	0xffffffff


	//   ....[14]....
        /*0534*/ 	.word	0xffffffff


	//   ....[15]....
        /*0538*/ 	.word	0xffffffff


	//   ....[16]....
        /*053c*/ 	.word	0xffffffff


	//   ....[17]....
        /*0540*/ 	.word	0xffffffff


	//   ....[18]....
        /*0544*/ 	.word	0xffffffff


	//   ....[19]....
        /*0548*/ 	.word	0xffffffff


	//   ....[20]....
        /*054c*/ 	.word	0xffffffff


	//   ....[21]....
        /*0550*/ 	.word	0xffffffff


	//   ....[22]....
        /*0554*/ 	.word	0xffffffff


	//   ....[23]....
        /*0558*/ 	.word	0xffffffff


	//   ....[24]....
        /*055c*/ 	.word	0xffffffff


	//   ....[25]....
        /*0560*/ 	.word	0xffffffff


	//   ....[26]....
        /*0564*/ 	.word	0xffffffff


	//   ....[27]....
        /*0568*/ 	.word	0xffffffff


	//   ....[28]....
        /*056c*/ 	.word	0xffffffff


	//   ....[29]....
        /*0570*/ 	.word	0xffffffff


	//   ....[30]....
        /*0574*/ 	.word	0xffffffff


	//   ....[31]....
        /*0578*/ 	.word	0xffffffff


	//   ....[32]....
        /*057c*/ 	.word	0xffffffff


	//   ....[33]....
        /*0580*/ 	.word	0xffffffff


	//   ....[34]....
        /*0584*/ 	.word	0xffffffff


	//   ....[35]....
        /*0588*/ 	.word	0xffffffff


	//   ....[36]....
        /*058c*/ 	.word	0xffffffff


	//   ....[37]....
        /*0590*/ 	.word	0xffffffff


	//   ....[38]....
        /*0594*/ 	.word	0xffffffff


	//   ....[39]....
        /*0598*/ 	.word	0xffffffff


	//   ....[40]....
        /*059c*/ 	.word	0xffffffff


	//   ....[41]....
        /*05a0*/ 	.word	0xffffffff


	//   ....[42]....
        /*05a4*/ 	.word	0xffffffff


	//   ....[43]....
        /*05a8*/ 	.word	0xffffffff


	//   ....[44]....
        /*05ac*/ 	.word	0xffffffff


	//   ....[45]....
        /*05b0*/ 	.word	0xffffffff


	//   ....[46]....
        /*05b4*/ 	.word	0xffffffff


	//   ....[47]....
        /*05b8*/ 	.word	0xffffffff


	//   ....[48]....
        /*05bc*/ 	.word	0xffffffff


	//   ....[49]....
        /*05c0*/ 	.word	0xffffffff


	//   ....[50]....
        /*05c4*/ 	.word	0xffffffff


	//   ....[51]....
        /*05c8*/ 	.word	0xffffffff


	//   ....[52]....
        /*05cc*/ 	.word	0xffffffff


	//   ....[53]....
        /*05d0*/ 	.word	0xffffffff


	//   ....[54]....
        /*05d4*/ 	.word	0xffffffff


	//   ....[55]....
        /*05d8*/ 	.word	0xffffffff


	//   ....[56]....
        /*05dc*/ 	.word	0xffffffff


	//   ....[57]....
        /*05e0*/ 	.word	0xffffffff


	//   ....[58]....
        /*05e4*/ 	.word	0xffffffff


	//   ....[59]....
        /*05e8*/ 	.word	0xffffffff


	//   ....[60]....
        /*05ec*/ 	.word	0xffffffff


	//   ....[61]....
        /*05f0*/ 	.word	0xffffffff


	//   ....[62]....
        /*05f4*/ 	.word	0xffffffff


	//   ....[63]....
        /*05f8*/ 	.word	0xffffffff


	//   ....[64]....
        /*05fc*/ 	.word	0xffffffff


	//   ....[65]....
        /*0600*/ 	.word	0xffffffff


	//   ....[66]....
        /*0604*/ 	.word	0xffffffff


	//   ....[67]....
        /*0608*/ 	.word	0xffffffff


	//   ....[68]....
        /*060c*/ 	.word	0xffffffff


	//   ....[69]....
        /*0610*/ 	.word	0xffffffff


	//   ....[70]....
        /*0614*/ 	.word	0xffffffff


	//   ....[71]....
        /*0618*/ 	.word	0xffffffff


	//   ....[72]....
        /*061c*/ 	.word	0xffffffff


	//   ....[73]....
        /*0620*/ 	.word	0xffffffff


	//   ....[74]....
        /*0624*/ 	.word	0xffffffff


	//   ....[75]....
        /*0628*/ 	.word	0xffffffff


	//   ....[76]....
        /*062c*/ 	.word	0xffffffff


	//   ....[77]....
        /*0630*/ 	.word	0xffffffff


	//   ....[78]....
        /*0634*/ 	.word	0xffffffff


	//   ....[79]....
        /*0638*/ 	.word	0xffffffff


	//   ....[80]....
        /*063c*/ 	.word	0xffffffff


	//   ....[81]....
        /*0640*/ 	.word	0xffffffff


	//   ....[82]....
        /*0644*/ 	.word	0xffffffff


	//   ....[83]....
        /*0648*/ 	.word	0xffffffff


	//   ....[84]....
        /*064c*/ 	.word	0xffffffff


	//   ....[85]....
        /*0650*/ 	.word	0xffffffff


	//   ....[86]....
        /*0654*/ 	.word	0xffffffff


	//   ....[87]....
        /*0658*/ 	.word	0xffffffff


	//   ....[88]....
        /*065c*/ 	.word	0xffffffff


	//   ....[89]....
        /*0660*/ 	.word	0xffffffff


	//   ....[90]....
        /*0664*/ 	.word	0xffffffff


	//   ....[91]....
        /*0668*/ 	.word	0xffffffff


	//   ....[92]....
        /*066c*/ 	.word	0xffffffff


	//   ....[93]....
        /*0670*/ 	.word	0xffffffff


	//   ....[94]....
        /*0674*/ 	.word	0xffffffff


	//   ....[95]....
        /*0678*/ 	.word	0xffffffff


	//   ....[96]....
        /*067c*/ 	.word	0xffffffff


	//   ....[97]....
        /*0680*/ 	.word	0xffffffff


	//   ....[98]....
        /*0684*/ 	.word	0xffffffff


	//   ....[99]....
        /*0688*/ 	.word	0xffffffff


	//   ....[100]....
        /*068c*/ 	.word	0xffffffff


	//   ....[101]....
        /*0690*/ 	.word	0xffffffff


	//   ....[102]....
        /*0694*/ 	.word	0xffffffff


	//   ....[103]....
        /*0698*/ 	.word	0xffffffff


	//   ....[104]....
        /*069c*/ 	.word	0xffffffff


	//   ....[105]....
        /*06a0*/ 	.word	0xffffffff


	//   ....[106]....
        /*06a4*/ 	.word	0xffffffff


	//   ....[107]....
        /*06a8*/ 	.word	0xffffffff


	//   ....[108]....
        /*06ac*/ 	.word	0xffffffff


	//   ....[109]....
        /*06b0*/ 	.word	0xffffffff


	//   ....[110]....
        /*06b4*/ 	.word	0xffffffff


	//   ....[111]....
        /*06b8*/ 	.word	0xffffffff


	//   ....[112]....
        /*06bc*/ 	.word	0xffffffff


	//   ....[113]....
        /*06c0*/ 	.word	0xffffffff


	//   ....[114]....
        /*06c4*/ 	.word	0xffffffff


	//   ....[115]....
        /*06c8*/ 	.word	0xffffffff


	//   ....[116]....
        /*06cc*/ 	.word	0xffffffff


	//   ....[117]....
        /*06d0*/ 	.word	0xffffffff


	//   ....[118]....
        /*06d4*/ 	.word	0xffffffff


	//   ....[119]....
        /*06d8*/ 	.word	0xffffffff


	//   ....[120]....
        /*06dc*/ 	.word	0xffffffff


	//   ....[121]....
        /*06e0*/ 	.word	0xffffffff


	//   ....[122]....
        /*06e4*/ 	.word	0xffffffff


	//   ....[123]....
        /*06e8*/ 	.word	0xffffffff


	//   ....[124]....
        /*06ec*/ 	.word	0xffffffff


	//   ....[125]....
        /*06f0*/ 	.word	0xffffffff


	//   ....[126]....
        /*06f4*/ 	.word	0xffffffff


	//   ....[127]....
        /*06f8*/ 	.word	0xffffffff


	//   ....[128]....
        /*06fc*/ 	.word	0xffffffff


	//   ....[129]....
        /*0700*/ 	.word	0xffffffff


	//   ....[130]....
        /*0704*/ 	.word	0xffffffff


	//   ....[131]....
        /*0708*/ 	.word	0xffffffff


	//   ....[132]....
        /*070c*/ 	.word	0xffffffff


	//   ....[133]....
        /*0710*/ 	.word	0xffffffff


	//   ....[134]....
        /*0714*/ 	.word	0xffffffff


	//   ....[135]....
        /*0718*/ 	.word	0xffffffff


	//   ....[136]....
        /*071c*/ 	.word	0xffffffff


	//   ....[137]....
        /*0720*/ 	.word	0xffffffff


	//   ....[138]....
        /*0724*/ 	.word	0xffffffff


	//   ....[139]....
        /*0728*/ 	.word	0xffffffff


	//   ....[140]....
        /*072c*/ 	.word	0xffffffff


	//   ....[141]....
        /*0730*/ 	.word	0xffffffff


	//   ....[142]....
        /*0734*/ 	.word	0xffffffff


	//   ....[143]....
        /*0738*/ 	.word	0xffffffff


	//   ....[144]....
        /*073c*/ 	.word	0xffffffff


	//   ....[145]....
        /*0740*/ 	.word	0xffffffff


	//   ....[146]....
        /*0744*/ 	.word	0xffffffff


	//   ....[147]....
        /*0748*/ 	.word	0xffffffff


	//   ....[148]....
        /*074c*/ 	.word	0xffffffff


	//   ....[149]....
        /*0750*/ 	.word	0xffffffff


	//   ....[150]....
        /*0754*/ 	.word	0xffffffff


	//   ....[151]....
        /*0758*/ 	.word	0xffffffff


	//   ....[152]....
        /*075c*/ 	.word	0xffffffff


	//   ....[153]....
        /*0760*/ 	.word	0xffffffff


	//   ....[154]....
        /*0764*/ 	.word	0xffffffff


	//   ....[155]....
        /*0768*/ 	.word	0xffffffff


	//   ....[156]....
        /*076c*/ 	.word	0xffffffff


	//   ....[157]....
        /*0770*/ 	.word	0xffffffff


	//   ....[158]....
        /*0774*/ 	.word	0xffffffff


	//   ....[159]....
        /*0778*/ 	.word	0xffffffff


	//   ....[160]....
        /*077c*/ 	.word	0xffffffff


	//   ....[161]....
        /*0780*/ 	.word	0xffffffff


	//   ....[162]....
        /*0784*/ 	.word	0xffffffff


	//   ....[163]....
        /*0788*/ 	.word	0xffffffff


	//   ....[164]....
        /*078c*/ 	.word	0xffffffff


	//   ....[165]....
        /*0790*/ 	.word	0xffffffff


	//   ....[166]....
        /*0794*/ 	.word	0xffffffff


	//   ....[167]....
        /*0798*/ 	.word	0xffffffff


	//   ....[168]....
        /*079c*/ 	.word	0xffffffff


	//   ....[169]....
        /*07a0*/ 	.word	0xffffffff


	//   ....[170]....
        /*07a4*/ 	.word	0xffffffff


	//   ....[171]....
        /*07a8*/ 	.word	0xffffffff


	//   ....[172]....
        /*07ac*/ 	.word	0xffffffff


	//   ....[173]....
        /*07b0*/ 	.word	0xffffffff


	//   ....[174]....
        /*07b4*/ 	.word	0xffffffff


	//   ....[175]....
        /*07b8*/ 	.word	0xffffffff


	//   ....[176]....
        /*07bc*/ 	.word	0xffffffff


	//   ....[177]....
        /*07c0*/ 	.word	0xffffffff


	//   ....[178]....
        /*07c4*/ 	.word	0xffffffff


	//   ....[179]....
        /*07c8*/ 	.word	0xffffffff


	//   ....[180]....
        /*07cc*/ 	.word	0xffffffff


	//   ....[181]....
        /*07d0*/ 	.word	0xffffffff


	//   ....[182]....
        /*07d4*/ 	.word	0xffffffff


	//   ....[183]....
        /*07d8*/ 	.word	0xffffffff


	//   ....[184]....
        /*07dc*/ 	.word	0xffffffff


	//   ....[185]....
        /*07e0*/ 	.word	0x0500000f


	//   ....[186]....
        /*07e4*/ 	.word	0x0500000f


	//   ....[187]....
        /*07e8*/ 	.word	0x0500000f


	//   ....[188]....
        /*07ec*/ 	.word	0x0500000f


	//   ....[189]....
        /*07f0*/ 	.word	0x0500000f


	//   ....[190]....
        /*07f4*/ 	.word	0x0500000f


	//   ....[191]....
        /*07f8*/ 	.word	0x0500000f


	//   ....[192]....
        /*07fc*/ 	.word	0x0500000f


	//   ....[193]....
        /*0800*/ 	.word	0x0500000f


	//   ....[194]....
        /*0804*/ 	.word	0x0500000f


	//   ....[195]....
        /*0808*/ 	.word	0x0500000f


	//   ....[196]....
        /*080c*/ 	.word	0x0500000f


	//   ....[197]....
        /*0810*/ 	.word	0x0500000f


	//   ....[198]....
        /*0814*/ 	.word	0x0500000f


	//   ....[199]....
        /*0818*/ 	.word	0x0500000f


	//   ....[200]....
        /*081c*/ 	.word	0x0500000f


	//   ....[201]....
        /*0820*/ 	.word	0x0500000f


	//   ....[202]....
        /*0824*/ 	.word	0x0500000f


	//   ....[203]....
        /*0828*/ 	.word	0x0500000f


	//   ....[204]....
        /*082c*/ 	.word	0x0500000f


	//   ....[205]....
        /*0830*/ 	.word	0x0500000f


	//   ....[206]....
        /*0834*/ 	.word	0x0500000f


	//   ....[207]....
        /*0838*/ 	.word	0x0500000f


	//   ....[208]....
        /*083c*/ 	.word	0x0500000f


	//   ....[209]....
        /*0840*/ 	.word	0x0500000f


	//   ....[210]....
        /*0844*/ 	.word	0x0500000f


	//   ....[211]....
        /*0848*/ 	.word	0x0500000f


	//   ....[212]....
        /*084c*/ 	.word	0x0500000f


	//   ....[213]....
        /*0850*/ 	.word	0x0500000f


	//   ....[214]....
        /*0854*/ 	.word	0x0500000f


	//   ....[215]....
        /*0858*/ 	.word	0x0500000f


	//   ....[216]....
        /*085c*/ 	.word	0x0500000f


	//   ....[217]....
        /*0860*/ 	.word	0x0500000f


	//   ....[218]....
        /*0864*/ 	.word	0x0500000f


	//   ....[219]....
        /*0868*/ 	.word	0x0500000f


	//   ....[220]....
        /*086c*/ 	.word	0x0500000f


	//   ....[221]....
        /*0870*/ 	.word	0x0500000f


	//   ....[222]....
        /*0874*/ 	.word	0x0500000f


	//   ....[223]....
        /*0878*/ 	.word	0x0500000f


	//   ....[224]....
        /*087c*/ 	.word	0x0500000f


	//   ....[225]....
        /*0880*/ 	.word	0x0500000f


	//   ....[226]....
        /*0884*/ 	.word	0x0500000f


	//   ....[227]....
        /*0888*/ 	.word	0x0500000f


	//   ....[228]....
        /*088c*/ 	.word	0x0500000f


	//   ....[229]....
        /*0890*/ 	.word	0x0500000f


	//   ....[230]....
        /*0894*/ 	.word	0x0500000f


	//   ....[231]....
        /*0898*/ 	.word	0x0500000f


	//   ....[232]....
        /*089c*/ 	.word	0x0500000f


	//   ....[233]....
        /*08a0*/ 	.word	0x0500000f


	//   ....[234]....
        /*08a4*/ 	.word	0x0500000f


	//   ....[235]....
        /*08a8*/ 	.word	0x0500000f


	//   ....[236]....
        /*08ac*/ 	.word	0x0500000f


	//   ....[237]....
        /*08b0*/ 	.word	0x0500000f


	//   ....[238]....
        /*08b4*/ 	.word	0x0500000f


	//   ....[239]....
        /*08b8*/ 	.word	0x0500000f


	//   ....[240]....
        /*08bc*/ 	.word	0x0500000f


	//   ....[241]....
        /*08c0*/ 	.word	0x0500000f


	//   ....[242]....
        /*08c4*/ 	.word	0x0500000f


	//   ....[243]....
        /*08c8*/ 	.word	0x0500000f


	//   ....[244]....
        /*08cc*/ 	.word	0x0500000f


	//   ....[245]....
        /*08d0*/ 	.word	0x0500000f


	//   ....[246]....
        /*08d4*/ 	.word	0x0500000f


	//   ....[247]....
        /*08d8*/ 	.word	0x0500000f


	//   ....[248]....
        /*08dc*/ 	.word	0x0500000f


	//   ....[249]....
        /*08e0*/ 	.word	0x0500000f


	//   ....[250]....
        /*08e4*/ 	.word	0x0500000f


	//   ....[251]....
        /*08e8*/ 	.word	0x0500000f


	//   ....[252]....
        /*08ec*/ 	.word	0x0500000f


	//   ....[253]....
        /*08f0*/ 	.word	0x0500000f


	//   ....[254]....
        /*08f4*/ 	.word	0x0500000f


	//   ....[255]....
        /*08f8*/ 	.word	0x0500000f


	//   ....[0]....
        /*08fc*/ 	.word	0x0500000f


	//   ....[1]....
        /*0900*/ 	.word	0x0500000f


	//   ....[2]....
        /*0904*/ 	.word	0x0500000f


	//   ....[3]....
        /*0908*/ 	.word	0x0500000f


	//   ....[4]....
        /*090c*/ 	.word	0x0500000f


	//   ....[5]....
        /*0910*/ 	.word	0x0500000f


	//   ....[6]....
        /*0914*/ 	.word	0x0500000f


	//   ....[7]....
        /*0918*/ 	.word	0x0500000f


	//   ....[8]....
        /*091c*/ 	.word	0x0500000f


	//   ....[9]....
        /*0920*/ 	.word	0x0500000f


	//   ....[10]....
        /*0924*/ 	.word	0x0500000f


	//   ....[11]....
        /*0928*/ 	.word	0x0500000f


	//   ....[12]....
        /*092c*/ 	.word	0x0500000f


	//   ....[13]....
        /*0930*/ 	.word	0x0500000f


	//   ....[14]....
        /*0934*/ 	.word	0x0500000f


	//   ....[15]....
        /*0938*/ 	.word	0x0500000f


	//   ....[16]....
        /*093c*/ 	.word	0x0500000f


	//   ....[17]....
        /*0940*/ 	.word	0x0500000f


	//   ....[18]....
        /*0944*/ 	.word	0x0500000f


	//   ....[19]....
        /*0948*/ 	.word	0x0500000f


	//   ....[20]....
        /*094c*/ 	.word	0x0500000f


	//   ....[21]....
        /*0950*/ 	.word	0x0500000f


	//   ....[22]....
        /*0954*/ 	.word	0x0500000f


	//   ....[23]....
        /*0958*/ 	.word	0x0500000f


	//   ....[24]....
        /*095c*/ 	.word	0x0500000f


	//   ....[25]....
        /*0960*/ 	.word	0x0500000f


	//   ....[26]....
        /*0964*/ 	.word	0x0500000f


	//   ....[27]....
        /*0968*/ 	.word	0x0500000f


	//   ....[28]....
        /*096c*/ 	.word	0x0500000f


	//   ....[29]....
        /*0970*/ 	.word	0x0500000f


	//   ....[30]....
        /*0974*/ 	.word	0x0500000f


	//   ....[31]....
        /*0978*/ 	.word	0x0500000f


	//   ....[32]....
        /*097c*/ 	.word	0x0500000f


	//   ....[33]....
        /*0980*/ 	.word	0x0500000f


	//   ....[34]....
        /*0984*/ 	.word	0x0500000f


	//   ....[35]....
        /*0988*/ 	.word	0x0500000f


	//   ....[36]....
        /*098c*/ 	.word	0x0500000f


	//   ....[37]....
        /*0990*/ 	.word	0x0500000f


	//   ....[38]....
        /*0994*/ 	.word	0x0500000f


	//   ....[39]....
        /*0998*/ 	.word	0x0500000f


	//   ....[40]....
        /*099c*/ 	.word	0x0500000f


	//----- nvinfo : EIATTR_COOP_GROUP_INSTR_OFFSETS
	.align		4
.L_733:
        /*09a0*/ 	.byte	0x04, 0x28
        /*09a2*/ 	.short	(.L_735 - .L_734)


	//   ....[0]....
.L_734:
        /*09a4*/ 	.word	0x00000060


	//   ....[1]....
        /*09a8*/ 	.word	0x00000140


	//   ....[2]....
        /*09ac*/ 	.word	0x00000190


	//   ....[3]....
        /*09b0*/ 	.word	0x000003c0


	//   ....[4]....
        /*09b4*/ 	.word	0x00000520


	//   ....[5]....
        /*09b8*/ 	.word	0x00000640


	//   ....[6]....
        /*09bc*/ 	.word	0x000007a0


	//   ....[7]....
        /*09c0*/ 	.word	0x00003a10


	//   ....[8]....
        /*09c4*/ 	.word	0x00003a20


	//   ....[9]....
        /*09c8*/ 	.word	0x00004ed0


	//   ....[10]....
        /*09cc*/ 	.word	0x00004ee0


	//   ....[11]....
        /*09d0*/ 	.word	0x00006e70


	//   ....[12]....
        /*09d4*/ 	.word	0x00006e80


	//   ....[13]....
        /*09d8*/ 	.word	0x00008490


	//   ....[14]....
        /*09dc*/ 	.word	0x000084a0


	//   ....[15]....
        /*09e0*/ 	.word	0x00009dd0


	//   ....[16]....
        /*09e4*/ 	.word	0x00009de0


	//   ....[17]....
        /*09e8*/ 	.word	0x0000a070


	//   ....[18]....
        /*09ec*/ 	.word	0x0000a080


	//   ....[19]....
        /*09f0*/ 	.word	0x0000a590


	//   ....[20]....
        /*09f4*/ 	.word	0x0000a5b0


	//   ....[21]....
        /*09f8*/ 	.word	0x0000a800


	//   ....[22]....
        /*09fc*/ 	.word	0x0000a820


	//   ....[23]....
        /*0a00*/ 	.word	0x0000b3b0


	//   ....[24]....
        /*0a04*/ 	.word	0x0000bb30


	//   ....[25]....
        /*0a08*/ 	.word	0x0000bb40


	//   ....[26]....
        /*0a0c*/ 	.word	0x0000bb50


	//   ....[27]....
        /*0a10*/ 	.word	0x0000bb60


	//   ....[28]....
        /*0a14*/ 	.word	0x0000c350


	//   ....[29]....
        /*0a18*/ 	.word	0x0000c360


	//   ....[30]....
        /*0a1c*/ 	.word	0x0000c370


	//   ....[31]....
        /*0a20*/ 	.word	0x0000c380


	//   ....[32]....
        /*0a24*/ 	.word	0x0000f100


	//   ....[33]....
        /*0a28*/ 	.word	0x0000f110


	//   ....[34]....
        /*0a2c*/ 	.word	0x0000f120


	//   ....[35]....
        /*0a30*/ 	.word	0x0000f130


	//   ....[36]....
        /*0a34*/ 	.word	0x0000f750


	//   ....[37]....
        /*0a38*/ 	.word	0x0000f760


	//   ....[38]....
        /*0a3c*/ 	.word	0x0000f770


	//   ....[39]....
        /*0a40*/ 	.word	0x0000f780


	//   ....[40]....
        /*0a44*/ 	.word	0x00012f30


	//   ....[41]....
        /*0a48*/ 	.word	0x00013270


	//   ....[42]....
        /*0a4c*/ 	.word	0x00013eb0


	//   ....[43]....
        /*0a50*/ 	.word	0x00013fc0


	//   ....[44]....
        /*0a54*/ 	.word	0x00014540


	//   ....[45]....
        /*0a58*/ 	.word	0x000145c0


	//   ....[46]....
        /*0a5c*/ 	.word	0x000168a0


	//   ....[47]....
        /*0a60*/ 	.word	0x00016ae0


	//   ....[48]....
        /*0a64*/ 	.word	0x00017930


	//   ....[49]....
        /*0a68*/ 	.word	0x00017a50


	//   ....[50]....
        /*0a6c*/ 	.word	0x00017ff0


	//   ....[51]....
        /*0a70*/ 	.word	0x00018050


	//   ....[52]....
        /*0a74*/ 	.word	0x0001a440


	//   ....[53]....
        /*0a78*/ 	.word	0x0001a460


	//   ....[54]....
        /*0a7c*/ 	.word	0x0001a4a0


	//   ....[55]....
        /*0a80*/ 	.word	0x0001a4b0


	//   ....[56]....
        /*0a84*/ 	.word	0x0001c5b0


	//   ....[57]....
        /*0a88*/ 	.word	0x0001c7e0


	//   ....[58]....
        /*0a8c*/ 	.word	0x0001d660


	//   ....[59]....
        /*0a90*/ 	.word	0x0001d780


	//   ....[60]....
        /*0a94*/ 	.word	0x0001dd10


	//   ....[61]....
        /*0a98*/ 	.word	0x0001dd60


	//   ....[62]....
        /*0a9c*/ 	.word	0x0001eea0


	//   ....[63]....
        /*0aa0*/ 	.word	0x0001f0a0


	//   ....[64]....
        /*0aa4*/ 	.word	0x0001f0d0


	//   ....[65]....
        /*0aa8*/ 	.word	0x0001f190


	//   ....[66]....
        /*0aac*/ 	.word	0x00020890


	//   ....[67]....
        /*0ab0*/ 	.word	0x000208d0


	//   ....[68]....
        /*0ab4*/ 	.word	0x00020910


	//   ....[69]....
        /*0ab8*/ 	.word	0x00020950


	//   ....[70]....
        /*0abc*/ 	.word	0x00020f70


	//   ....[71]....
        /*0ac0*/ 	.word	0x00020fa0


	//   ....[72]....
        /*0ac4*/ 	.word	0x000210d0


	//   ....[73]....
        /*0ac8*/ 	.word	0x000210f0


	//   ....[74]....
        /*0acc*/ 	.word	0x000211f0


	//   ....[75]....
        /*0ad0*/ 	.word	0x00021210


	//   ....[76]....
        /*0ad4*/ 	.word	0x00021320


	//   ....[77]....
        /*0ad8*/ 	.word	0x00021340


	//   ....[78]....
        /*0adc*/ 	.word	0x00021c20


	//   ....[79]....
        /*0ae0*/ 	.word	0x00021c50


	//   ....[80]....
        /*0ae4*/ 	.word	0x00021d70


	//   ....[81]....
        /*0ae8*/ 	.word	0x00021d90


	//   ....[82]....
        /*0aec*/ 	.word	0x00021e90


	//   ....[83]....
        /*0af0*/ 	.word	0x00021eb0


	//   ....[84]....
        /*0af4*/ 	.word	0x00021fc0


	//   ....[85]....
        /*0af8*/ 	.word	0x00021fe0


	//   ....[86]....
        /*0afc*/ 	.word	0x00022170


	//   ....[87]....
        /*0b00*/ 	.word	0x00022320


	//   ....[88]....
        /*0b04*/ 	.word	0x00022350


	//   ....[89]....
        /*0b08*/ 	.word	0x00022380


	//   ....[90]....
        /*0b0c*/ 	.word	0x000223b0


	//   ....[91]....
        /*0b10*/ 	.word	0x000223e0


	//   ....[92]....
        /*0b14*/ 	.word	0x00022410


	//   ....[93]....
        /*0b18*/ 	.word	0x00022580


	//   ....[94]....
        /*0b1c*/ 	.word	0x000225b0


	//   ....[95]....
        /*0b20*/ 	.word	0x000225e0


	//   ....[96]....
        /*0b24*/ 	.word	0x00022610


	//   ....[97]....
        /*0b28*/ 	.word	0x00022640


	//   ....[98]....
        /*0b2c*/ 	.word	0x00022670


	//   ....[99]....
        /*0b30*/ 	.word	0x00022700


	//   ....[100]....
        /*0b34*/ 	.word	0x00022760


	//   ....[101]....
        /*0b38*/ 	.word	0x000227f0


	//   ....[102]....
        /*0b3c*/ 	.word	0x000238a0


	//   ....[103]....
        /*0b40*/ 	.word	0x00025d10


	//   ....[104]....
        /*0b44*/ 	.word	0x00025d30


	//   ....[105]....
        /*0b48*/ 	.word	0x00025de0


	//   ....[106]....
        /*0b4c*/ 	.word	0x00025e00


	//   ....[107]....
        /*0b50*/ 	.word	0x00025ea0


	//   ....[108]....
        /*0b54*/ 	.word	0x00025ec0


	//   ....[109]....
        /*0b58*/ 	.word	0x00025f60


	//   ....[110]....
        /*0b5c*/ 	.word	0x00025f80


	//   ....[111]....
        /*0b60*/ 	.word	0x00026020


	//   ....[112]....
        /*0b64*/ 	.word	0x00026040


	//   ....[113]....
        /*0b68*/ 	.word	0x00026050


	//   ....[114]....
        /*0b6c*/ 	.word	0x000260e0


	//   ....[115]....
        /*0b70*/ 	.word	0x00026830


	//   ....[116]....
        /*0b74*/ 	.word	0x00026860


	//   ....[117]....
        /*0b78*/ 	.word	0x00026880


	//   ....[118]....
        /*0b7c*/ 	.word	0x00026910


	//   ....[119]....
        /*0b80*/ 	.word	0x00026920


	//   ....[120]....
        /*0b84*/ 	.word	0x000269c0


	//   ....[121]....
        /*0b88*/ 	.word	0x000269d0


	//   ....[122]....
        /*0b8c*/ 	.word	0x00026a70


	//   ....[123]....
        /*0b90*/ 	.word	0x00026a80


	//   ....[124]....
        /*0b94*/ 	.word	0x00026b20


	//   ....[125]....
        /*0b98*/ 	.word	0x00026b30


	//   ....[126]....
        /*0b9c*/ 	.word	0x00026bd0


	//   ....[127]....
        /*0ba0*/ 	.word	0x00026be0


	//   ....[128]....
        /*0ba4*/ 	.word	0x00026c80


	//   ....[129]....
        /*0ba8*/ 	.word	0x00026c90


	//   ....[130]....
        /*0bac*/ 	.word	0x00026ca0


	//   ....[131]....
        /*0bb0*/ 	.word	0x000274b0


	//   ....[132]....
        /*0bb4*/ 	.word	0x000274f0


	//   ....[133]....
        /*0bb8*/ 	.word	0x00027500


	//   ....[134]....
        /*0bbc*/ 	.word	0x00027560


	//   ....[135]....
        /*0bc0*/ 	.word	0x00027570


	//   ....[136]....
        /*0bc4*/ 	.word	0x000275d0


	//   ....[137]....
        /*0bc8*/ 	.word	0x00027600


	//   ....[138]....
        /*0bcc*/ 	.word	0x00027640


	//   ....[139]....
        /*0bd0*/ 	.word	0x00027670


	//   ....[140]....
        /*0bd4*/ 	.word	0x000276b0


	//   ....[141]....
        /*0bd8*/ 	.word	0x000276e0


	//   ....[142]....
        /*0bdc*/ 	.word	0x00027720


	//   ....[143]....
        /*0be0*/ 	.word	0x000279b0


	//   ....[144]....
        /*0be4*/ 	.word	0x000279d0


	//   ....[145]....
        /*0be8*/ 	.word	0x00027a70


	//   ....[146]....
        /*0bec*/ 	.word	0x00027a80


	//   ....[147]....
        /*0bf0*/ 	.word	0x00027b10


	//   ....[148]....
        /*0bf4*/ 	.word	0x00027b20


	//   ....[149]....
        /*0bf8*/ 	.word	0x00027bb0


	//   ....[150]....
        /*0bfc*/ 	.word	0x00027bc0


	//   ....[151]....
        /*0c00*/ 	.word	0x00027c50


	//   ....[152]....
        /*0c04*/ 	.word	0x00027c60


	//   ....[153]....
        /*0c08*/ 	.word	0x00027c70


	//   ....[154]....
        /*0c0c*/ 	.word	0x00027d00


	//   ....[155]....
        /*0c10*/ 	.word	0x00028280


	//   ....[156]....
        /*0c14*/ 	.word	0x000282c0


	//   ....[157]....
        /*0c18*/ 	.word	0x00028300


	//   ....[158]....
        /*0c1c*/ 	.word	0x00028330


	//   ....[159]....
        /*0c20*/ 	.word	0x000283c0


	//   ....[160]....
        /*0c24*/ 	.word	0x000283f0


	//   ....[161]....
        /*0c28*/ 	.word	0x00028460


	//   ....[162]....
        /*0c2c*/ 	.word	0x00028490


	//   ....[163]....
        /*0c30*/ 	.word	0x00028500


	//   ....[164]....
        /*0c34*/ 	.word	0x00028520


	//   ....[165]....
        /*0c38*/ 	.word	0x00028560


	//   ....[166]....
        /*0c3c*/ 	.word	0x000285b0


	//   ....[167]....
        /*0c40*/ 	.word	0x00028980


	//   ....[168]....
        /*0c44*/ 	.word	0x000289b0


	//   ....[169]....
        /*0c48*/ 	.word	0x000289f0


	//   ....[170]....
        /*0c4c*/ 	.word	0x00028a20


	//   ....[171]....
        /*0c50*/ 	.word	0x00028a50


	//   ....[172]....
        /*0c54*/ 	.word	0x00028a80


	//   ....[173]....
        /*0c58*/ 	.word	0x00028ab0


	//   ....[174]....
        /*0c5c*/ 	.word	0x00028ae0


	//   ....[175]....
        /*0c60*/ 	.word	0x00028c60


	//   ....[176]....
        /*0c64*/ 	.word	0x00028c90


	//   ....[177]....
        /*0c68*/ 	.word	0x00028cc0


	//   ....[178]....
        /*0c6c*/ 	.word	0x00028cf0


	//   ....[179]....
        /*0c70*/ 	.word	0x00028d20


	//   ....[180]....
        /*0c74*/ 	.word	0x00028d50


	//   ....[181]....
        /*0c78*/ 	.word	0x00028e10


	//   ....[182]....
        /*0c7c*/ 	.word	0x00028e30


	//   ....[183]....
        /*0c80*/ 	.word	0x00028ea0


	//   ....[184]....
        /*0c84*/ 	.word	0x00029540


	//   ....[185]....
        /*0c88*/ 	.word	0x00029880


	//   ....[186]....
        /*0c8c*/ 	.word	0x00029910


	//   ....[187]....
        /*0c90*/ 	.word	0x000299b0


	//   ....[188]....
        /*0c94*/ 	.word	0x00029a40


	//   ....[189]....
        /*0c98*/ 	.word	0x00029b30


	//   ....[190]....
        /*0c9c*/ 	.word	0x00029bc0


	//   ....[191]....
        /*0ca0*/ 	.word	0x00029c60


	//   ....[192]....
        /*0ca4*/ 	.word	0x00029cf0


	//   ....[193]....
        /*0ca8*/ 	.word	0x00029de0


	//   ....[194]....
        /*0cac*/ 	.word	0x00029e70


	//   ....[195]....
        /*0cb0*/ 	.word	0x00029f10


	//   ....[196]....
        /*0cb4*/ 	.word	0x00029fa0


	//   ....[197]....
        /*0cb8*/ 	.word	0x0002a090


	//   ....[198]....
        /*0cbc*/ 	.word	0x0002a120


	//   ....[199]....
        /*0cc0*/ 	.word	0x0002a170


	//   ....[200]....
        /*0cc4*/ 	.word	0x0002a1c0


	//   ....[201]....
        /*0cc8*/ 	.word	0x0002a250


	//   ....[202]....
        /*0ccc*/ 	.word	0x0002a2e0


	//   ....[203]....
        /*0cd0*/ 	.word	0x0002a330


	//   ....[204]....
        /*0cd4*/ 	.word	0x0002a380


	//   ....[205]....
        /*0cd8*/ 	.word	0x0002a470


	//   ....[206]....
        /*0cdc*/ 	.word	0x0002a500


	//   ....[207]....
        /*0ce0*/ 	.word	0x0002a550


	//   ....[208]....
        /*0ce4*/ 	.word	0x0002a5a0


	//   ....[209]....
        /*0ce8*/ 	.word	0x0002a630


	//   ....[210]....
        /*0cec*/ 	.word	0x0002a6c0


	//   ....[211]....
        /*0cf0*/ 	.word	0x0002a710


	//   ....[212]....
        /*0cf4*/ 	.word	0x0002a760


	//   ....[213]....
        /*0cf8*/ 	.word	0x0002ab00


	//   ....[214]....
        /*0cfc*/ 	.word	0x0002ade0


	//   ....[215]....
        /*0d00*/ 	.word	0x0002aed0


	//   ....[216]....
        /*0d04*/ 	.word	0x0002af70


	//   ....[217]....
        /*0d08*/ 	.word	0x0002afd0


	//   ....[218]....
        /*0d0c*/ 	.word	0x0002b0e0


	//   ....[219]....
        /*0d10*/ 	.word	0x0002b150


	//   ....[220]....
        /*0d14*/ 	.word	0x0002b260


	//   ....[221]....
        /*0d18*/ 	.word	0x0002b2d0


	//   ....[222]....
        /*0d1c*/ 	.word	0x0002b3e0


	//   ....[223]....
        /*0d20*/ 	.word	0x0002b450


	//   ....[224]....
        /*0d24*/ 	.word	0x0002b560


	//   ....[225]....
        /*0d28*/ 	.word	0x0002b5d0


	//   ....[226]....
        /*0d2c*/ 	.word	0x0002b670


	//   ....[227]....
        /*0d30*/ 	.word	0x0002b780


	//   ....[228]....
        /*0d34*/ 	.word	0x0002b7f0


	//   ....[229]....
        /*0d38*/ 	.word	0x0002b850


	//   ....[230]....
        /*0d3c*/ 	.word	0x0002b940


	//   ....[231]....
        /*0d40*/ 	.word	0x0002b9a0


	//   ....[232]....
        /*0d44*/ 	.word	0x0002bab0


	//   ....[233]....
        /*0d48*/ 	.word	0x0002bb10


	//   ....[234]....
        /*0d4c*/ 	.word	0x0002bc20


	//   ....[235]....
        /*0d50*/ 	.word	0x0002bc80


	//   ....[236]....
        /*0d54*/ 	.word	0x0002bd90


	//   ....[237]....
        /*0d58*/ 	.word	0x0002bdf0


	//   ....[238]....
        /*0d5c*/ 	.word	0x0002bf00


	//   ....[239]....
        /*0d60*/ 	.word	0x0002bf60


	//   ....[240]....
        /*0d64*/ 	.word	0x0002c070


	//   ....[241]....
        /*0d68*/ 	.word	0x0002c0d0


	//   ....[242]....
        /*0d6c*/ 	.word	0x0002c1c0


	//   ....[243]....
        /*0d70*/ 	.word	0x0002c2f0


	//   ....[244]....
        /*0d74*/ 	.word	0x0002c3c0


	//   ....[245]....
        /*0d78*/ 	.word	0x0002c430


	//   ....[246]....
        /*0d7c*/ 	.word	0x0002c500


	//   ....[247]....
        /*0d80*/ 	.word	0x0002c560


	//   ....[248]....
        /*0d84*/ 	.word	0x0002c630


	//   ....[249]....
        /*0d88*/ 	.word	0x0002c690


	//   ....[250]....
        /*0d8c*/ 	.word	0x0002c760


	//   ....[251]....
        /*0d90*/ 	.word	0x0002c7c0


	//   ....[252]....
        /*0d94*/ 	.word	0x0002c890


	//   ....[253]....
        /*0d98*/ 	.word	0x0002c8f0


	//   ....[254]....
        /*0d9c*/ 	.word	0x0002c9d0


	//   ....[255]....
        /*0da0*/ 	.word	0x0002cac0


	//   ....[0]....
        /*0da4*/ 	.word	0x0002cb60


	//   ....[1]....
        /*0da8*/ 	.word	0x0002cbc0


	//   ....[2]....
        /*0dac*/ 	.word	0x0002ccc0


	//   ....[3]....
        /*0db0*/ 	.word	0x0002cd20


	//   ....[4]....
        /*0db4*/ 	.word	0x0002ce20


	//   ....[5]....
        /*0db8*/ 	.word	0x0002ce80


	//   ....[6]....
        /*0dbc*/ 	.word	0x0002cf80


	//   ....[7]....
        /*0dc0*/ 	.word	0x0002cfe0


	//   ....[8]....
        /*0dc4*/ 	.word	0x0002d0e0


	//   ....[9]....
        /*0dc8*/ 	.word	0x0002d140


	//   ....[10]....
        /*0dcc*/ 	.word	0x0002d210


	//   ....[11]....
        /*0dd0*/ 	.word	0x0002d360


	//   ....[12]....
        /*0dd4*/ 	.word	0x0002d410


	//   ....[13]....
        /*0dd8*/ 	.word	0x0002d4e0


	//   ....[14]....
        /*0ddc*/ 	.word	0x0002d5b0


	//   ....[15]....
        /*0de0*/ 	.word	0x0002d610


	//   ....[16]....
        /*0de4*/ 	.word	0x0002d700


	//   ....[17]....
        /*0de8*/ 	.word	0x0002d760


	//   ....[18]....
        /*0dec*/ 	.word	0x0002d850


	//   ....[19]....
        /*0df0*/ 	.word	0x0002d8b0


	//   ....[20]....
        /*0df4*/ 	.word	0x0002d9a0


	//   ....[21]....
        /*0df8*/ 	.word	0x0002da00


	//   ....[22]....
        /*0dfc*/ 	.word	0x0002dae0


	//   ....[23]....
        /*0e00*/ 	.word	0x0002db70


	//   ....[24]....
        /*0e04*/ 	.word	0x0002dc10


	//   ....[25]....
        /*0e08*/ 	.word	0x0002dd30


	//   ....[26]....
        /*0e0c*/ 	.word	0x0002dda0


	//   ....[27]....
        /*0e10*/ 	.word	0x0002de10


	//   ....[28]....
        /*0e14*/ 	.word	0x0002de80


	//   ....[29]....
        /*0e18*/ 	.word	0x0002def0


	//   ....[30]....
        /*0e1c*/ 	.word	0x0002df70


	//   ....[31]....
        /*0e20*/ 	.word	0x0002e000


	//   ....[32]....
        /*0e24*/ 	.word	0x0002e090


	//   ....[33]....
        /*0e28*/ 	.word	0x0002e100


	//   ....[34]....
        /*0e2c*/ 	.word	0x0002e170


	//   ....[35]....
        /*0e30*/ 	.word	0x0002e1e0


	//   ....[36]....
        /*0e34*/ 	.word	0x0002e260


	//   ....[37]....
        /*0e38*/ 	.word	0x0002e2d0


	//   ....[38]....
        /*0e3c*/ 	.word	0x0002e370


	//   ....[39]....
        /*0e40*/ 	.word	0x0002e400


	//   ....[40]....
        /*0e44*/ 	.word	0x0002e520


	//----- nvinfo : EIATTR_REG_RECONFIG
	.align		4
.L_735:
        /*0e48*/ 	.byte	0x01, 0x54
	.zero		2


	//----- nvinfo : EIATTR_SYSCALL_OFFSETS
	.align		4
        /*0e4c*/ 	.byte	0x04, 0x46
        /*0e4e*/ 	.short	(.L_737 - .L_736)


	//   ....[0]....
.L_736:
        /*0e50*/ 	.word	0x00001e80


	//   ....[1]....
        /*0e54*/ 	.word	0x00001fd0


	//   ....[2]....
        /*0e58*/ 	.word	0x0000b550


	//   ....[3]....
        /*0e5c*/ 	.word	0x0000b880


	//   ....[4]....
        /*0e60*/ 	.word	0x00025310


	//   ....[5]....
        /*0e64*/ 	.word	0x00025460


	//   ....[6]....
        /*0e68*/ 	.word	0x00025550


	//   ....[7]....
        /*0e6c*/ 	.word	0x000264a0


	//----- nvinfo : EIATTR_MBARRIER_INSTR_OFFSETS
	.align		4
.L_737:
        /*0e70*/ 	.byte	0x04, 0x39
        /*0e72*/ 	.short	(.L_739 - .L_738)


	//   ....[0]....
.L_738:
        /*0e74*/ 	.word	0x00000270
        /*0e78*/ 	.word	0x000000ff
        /*0e7c*/ 	.word	0x00030800
        /*0e80*/ 	.short	0x0100
        /*0e82*/ 	.byte	0x08
	.zero		1


	//   ....[1]....
        /*0e84*/ 	.word	0x00000280
        /*0e88*/ 	.word	0x000000ff
        /*0e8c*/ 	.word	0x00030820
        /*0e90*/ 	.short	0x0100
        /*0e92*/ 	.byte	0x08
	.zero		1


	//   ....[2]....
        /*0e94*/ 	.word	0x00000370
        /*0e98*/ 	.word	0x000000ff
        /*0e9c*/ 	.word	0x00030830
        /*0ea0*/ 	.short	0x0100
        /*0ea2*/ 	.byte	0x08
	.zero		1


	//   ....[3]....
        /*0ea4*/ 	.word	0x00000380
        /*0ea8*/ 	.word	0x000000ff
        /*0eac*/ 	.word	0x00030840
        /*0eb0*/ 	.short	0x0100
        /*0eb2*/ 	.byte	0x08
	.zero		1


	//   ....[4]....
        /*0eb4*/ 	.word	0x00000390
        /*0eb8*/ 	.word	0x000000ff
        /*0ebc*/ 	.word	0x00030838
        /*0ec0*/ 	.short	0x0100
        /*0ec2*/ 	.byte	0x08
	.zero		1


	//   ....[5]....
        /*0ec4*/ 	.word	0x000003a0
        /*0ec8*/ 	.word	0x000000ff
        /*0ecc*/ 	.word	0x00030848
        /*0ed0*/ 	.short	0x0100
        /*0ed2*/ 	.byte	0x08
	.zero		1


	//   ....[6]....
        /*0ed4*/ 	.word	0x000004d0
        /*0ed8*/ 	.word	0x000000ff
        /*0edc*/ 	.word	0x00030850
        /*0ee0*/ 	.short	0x0100
        /*0ee2*/ 	.byte	0x08
	.zero		1


	//   ....[7]....
        /*0ee4*/ 	.word	0x000004e0
        /*0ee8*/ 	.word	0x000000ff
        /*0eec*/ 	.word	0x00030860
        /*0ef0*/ 	.short	0x0100
        /*0ef2*/ 	.byte	0x08
	.zero		1


	//   ....[8]....
        /*0ef4*/ 	.word	0x000004f0
        /*0ef8*/ 	.word	0x000000ff
        /*0efc*/ 	.word	0x00030858
        /*0f00*/ 	.short	0x0100
        /*0f02*/ 	.byte	0x08
	.zero		1


	//   ....[9]....
        /*0f04*/ 	.word	0x00000500
        /*0f08*/ 	.word	0x000000ff
        /*0f0c*/ 	.word	0x00030868
        /*0f10*/ 	.short	0x0100
        /*0f12*/ 	.byte	0x08
	.zero		1


	//   ....[10]....
        /*0f14*/ 	.word	0x000005f0
        /*0f18*/ 	.word	0x000000ff
        /*0f1c*/ 	.word	0x00030870
        /*0f20*/ 	.short	0x0100
        /*0f22*/ 	.byte	0x06
	.zero		1


	//   ....[11]....
        /*0f24*/ 	.word	0x00000600
        /*0f28*/ 	.word	0x000000ff
        /*0f2c*/ 	.word	0x00030880
        /*0f30*/ 	.short	0x0100
        /*0f32*/ 	.byte	0x06
	.zero		1


	//   ....[12]....
        /*0f34*/ 	.word	0x00000610
        /*0f38*/ 	.word	0x000000ff
        /*0f3c*/ 	.word	0x00030878
        /*0f40*/ 	.short	0x0100
        /*0f42*/ 	.byte	0x06
	.zero		1


	//   ....[13]....
        /*0f44*/ 	.word	0x00000620
        /*0f48*/ 	.word	0x000000ff
        /*0f4c*/ 	.word	0x00030888
        /*0f50*/ 	.short	0x0100
        /*0f52*/ 	.byte	0x06
	.zero		1


	//   ....[14]....
        /*0f54*/ 	.word	0x00000750
        /*0f58*/ 	.word	0x000000ff
        /*0f5c*/ 	.word	0x00030890
        /*0f60*/ 	.short	0x0100
        /*0f62*/ 	.byte	0x08
	.zero		1


	//   ....[15]....
        /*0f64*/ 	.word	0x00000760
        /*0f68*/ 	.word	0x000000ff
        /*0f6c*/ 	.word	0x000308a0
        /*0f70*/ 	.short	0x0100
        /*0f72*/ 	.byte	0x08
	.zero		1


	//   ....[16]....
        /*0f74*/ 	.word	0x00000770
        /*0f78*/ 	.word	0x000000ff
        /*0f7c*/ 	.word	0x00030898
        /*0f80*/ 	.short	0x0100
        /*0f82*/ 	.byte	0x08
	.zero		1


	//   ....[17]....
        /*0f84*/ 	.word	0x00000780
        /*0f88*/ 	.word	0x000000ff
        /*0f8c*/ 	.word	0x000308a8
        /*0f90*/ 	.short	0x0100
        /*0f92*/ 	.byte	0x08
	.zero		1


	//   ....[18]....
        /*0f94*/ 	.word	0x000008b0
        /*0f98*/ 	.word	0x000000ff
        /*0f9c*/ 	.word	0x000308b0
        /*0fa0*/ 	.short	0x0100
        /*0fa2*/ 	.byte	0x08
	.zero		1


	//   ....[19]....
        /*0fa4*/ 	.word	0x000008c0
        /*0fa8*/ 	.word	0x000000ff
        /*0fac*/ 	.word	0x000308c0
        /*0fb0*/ 	.short	0x0100
        /*0fb2*/ 	.byte	0x08
	.zero		1


	//   ....[20]....
        /*0fb4*/ 	.word	0x000008d0
        /*0fb8*/ 	.word	0x000000ff
        /*0fbc*/ 	.word	0x000308b8
        /*0fc0*/ 	.short	0x0100
        /*0fc2*/ 	.byte	0x08
	.zero		1


	//   ....[21]....
        /*0fc4*/ 	.word	0x000008e0
        /*0fc8*/ 	.word	0x000000ff
        /*0fcc*/ 	.word	0x000308c8
        /*0fd0*/ 	.short	0x0100
        /*0fd2*/ 	.byte	0x08
	.zero		1


	//   ....[22]....
        /*0fd4*/ 	.word	0x000039c0
        /*0fd8*/ 	.word	0x00000056
        /*0fdc*/ 	.word	0x00030890
        /*0fe0*/ 	.short	0x010a
        /*0fe2*/ 	.byte	0x3f
	.zero		1


	//   ....[23]....
        /*0fe4*/ 	.word	0x00006e10
        /*0fe8*/ 	.word	0x00000056
        /*0fec*/ 	.word	0x00030890
        /*0ff0*/ 	.short	0x010a
        /*0ff2*/ 	.byte	0x3f
	.zero		1


	//   ....[24]....
        /*0ff4*/ 	.word	0x00009c10
        /*0ff8*/ 	.word	0x00000056
        /*0ffc*/ 	.word	0x00030890
        /*1000*/ 	.short	0x010a
        /*1002*/ 	.byte	0x3f
	.zero		1


	//   ....[25]....
        /*1004*/ 	.word	0x0000a3d0
        /*1008*/ 	.word	0x0000000b
        /*100c*/ 	.word	0x00000000
        /*1010*/ 	.short	0x0101
        /*1012*/ 	.byte	0x3f
	.zero		1


	//   ....[26]....
        /*1014*/ 	.word	0x0000a410
        /*1018*/ 	.word	0x00000056
        /*101c*/ 	.word	0x000308b0
        /*1020*/ 	.short	0x010a
        /*1022*/ 	.byte	0x3f
	.zero		1


	//   ....[27]....
        /*1024*/ 	.word	0x0000ab20
        /*1028*/ 	.word	0x00000056
        /*102c*/ 	.word	0x00000000
        /*1030*/ 	.short	0x0101
        /*1032*/ 	.byte	0x3f
	.zero		1


	//   ....[28]....
        /*1034*/ 	.word	0x0000b5e0
        /*1038*/ 	.word	0x00000012
        /*103c*/ 	.word	0x00030800
        /*1040*/ 	.short	0x010a
        /*1042*/ 	.byte	0x3f
	.zero		1


	//   ....[29]....
        /*1044*/ 	.word	0x0000b630
        /*1048*/ 	.word	0x00000012
        /*104c*/ 	.word	0x00030800
        /*1050*/ 	.short	0x010a
        /*1052*/ 	.byte	0x3f
	.zero		1


	//   ....[30]....
        /*1054*/ 	.word	0x0000caf0
        /*1058*/ 	.word	0x00000012
        /*105c*/ 	.word	0x00030800
        /*1060*/ 	.short	0x010a
        /*1062*/ 	.byte	0x3f
	.zero		1


	//   ....[31]....
        /*1064*/ 	.word	0x0000fc80
        /*1068*/ 	.word	0x00000012
        /*106c*/ 	.word	0x00030800
        /*1070*/ 	.short	0x010a
        /*1072*/ 	.byte	0x3f
	.zero		1


	//   ....[32]....
        /*1074*/ 	.word	0x000124e0
        /*1078*/ 	.word	0x00000007
        /*107c*/ 	.word	0x00030830
        /*1080*/ 	.short	0x010a
        /*1082*/ 	.byte	0x3f
	.zero		1


	//   ....[33]....
        /*1084*/ 	.word	0x00012520
        /*1088*/ 	.word	0x00000007
        /*108c*/ 	.word	0x00030830
        /*1090*/ 	.short	0x010a
        /*1092*/ 	.byte	0x3f
	.zero		1


	//   ....[34]....
        /*1094*/ 	.word	0x00012f50
        /*1098*/ 	.word	0x00000003
        /*109c*/ 	.word	0x00000000
        /*10a0*/ 	.short	0x0101
        /*10a2*/ 	.byte	0x3f
	.zero		1


	//   ....[35]....
        /*10a4*/ 	.word	0x000154f0
        /*10a8*/ 	.word	0x00000000
        /*10ac*/ 	.word	0x00030830
        /*10b0*/ 	.short	0x010a
        /*10b2*/ 	.byte	0x3f
	.zero		1


	//   ....[36]....
        /*10b4*/ 	.word	0x00015570
        /*10b8*/ 	.word	0x00000000
        /*10bc*/ 	.word	0x00030830
        /*10c0*/ 	.short	0x010a
        /*10c2*/ 	.byte	0x3f
	.zero		1


	//   ....[37]....
        /*10c4*/ 	.word	0x00016450
        /*10c8*/ 	.word	0x00000014
        /*10cc*/ 	.word	0x00030850
        /*10d0*/ 	.short	0x010a
        /*10d2*/ 	.byte	0x3f
	.zero		1


	//   ....[38]....
        /*10d4*/ 	.word	0x000164a0
        /*10d8*/ 	.word	0x00000014
        /*10dc*/ 	.word	0x00030850
        /*10e0*/ 	.short	0x010a
        /*10e2*/ 	.byte	0x3f
	.zero		1


	//   ....[39]....
        /*10e4*/ 	.word	0x000168e0
        /*10e8*/ 	.word	0x00000000
        /*10ec*/ 	.word	0x00000000
        /*10f0*/ 	.short	0x0101
        /*10f2*/ 	.byte	0x3f
	.zero		1


	//   ....[40]....
        /*10f4*/ 	.word	0x000188b0
        /*10f8*/ 	.word	0x00000014
        /*10fc*/ 	.word	0x00000000
        /*1100*/ 	.short	0x0101
        /*1102*/ 	.byte	0x3f
	.zero		1


	//   ....[41]....
        /*1104*/ 	.word	0x00018e50
        /*1108*/ 	.word	0x0000000b
        /*110c*/ 	.word	0x00030830
        /*1110*/ 	.short	0x010a
        /*1112*/ 	.byte	0x3f
	.zero		1


	//   ....[42]....
        /*1114*/ 	.word	0x00018ed0
        /*1118*/ 	.word	0x0000000b
        /*111c*/ 	.word	0x00030830
        /*1120*/ 	.short	0x010a
        /*1122*/ 	.byte	0x3f
	.zero		1


	//   ....[43]....
        /*1124*/ 	.word	0x00019db0
        /*1128*/ 	.word	0x0000000e
        /*112c*/ 	.word	0x00030850
        /*1130*/ 	.short	0x010a
        /*1132*/ 	.byte	0x3f
	.zero		1


	//   ....[44]....
        /*1134*/ 	.word	0x00019e00
        /*1138*/ 	.word	0x0000000e
        /*113c*/ 	.word	0x00030850
        /*1140*/ 	.short	0x010a
        /*1142*/ 	.byte	0x3f
	.zero		1


	//   ....[45]....
        /*1144*/ 	.word	0x0001a470
        /*1148*/ 	.word	0x0000000b
        /*114c*/ 	.word	0x00000000
        /*1150*/ 	.short	0x0101
        /*1152*/ 	.byte	0x3f
	.zero		1


	//   ....[46]....
        /*1154*/ 	.word	0x0001af10
        /*1158*/ 	.word	0x0000000e
        /*115c*/ 	.word	0x00000000
        /*1160*/ 	.short	0x0101
        /*1162*/ 	.byte	0x3f
	.zero		1


	//   ....[47]....
        /*1164*/ 	.word	0x0001b1f0
        /*1168*/ 	.word	0x00000000
        /*116c*/ 	.word	0x00030830
        /*1170*/ 	.short	0x010a
        /*1172*/ 	.byte	0x3f
	.zero		1


	//   ....[48]....
        /*1174*/ 	.word	0x0001b270
        /*1178*/ 	.word	0x00000000
        /*117c*/ 	.word	0x00030830
        /*1180*/ 	.short	0x010a
        /*1182*/ 	.byte	0x3f
	.zero		1


	//   ....[49]....
        /*1184*/ 	.word	0x0001c150
        /*1188*/ 	.word	0x0000000b
        /*118c*/ 	.word	0x00030850
        /*1190*/ 	.short	0x010a
        /*1192*/ 	.byte	0x3f
	.zero		1


	//   ....[50]....
        /*1194*/ 	.word	0x0001c1a0
        /*1198*/ 	.word	0x0000000b
        /*119c*/ 	.word	0x00030850
        /*11a0*/ 	.short	0x010a
        /*11a2*/ 	.byte	0x3f
	.zero		1


	//   ....[51]....
        /*11a4*/ 	.word	0x0001c5f0
        /*11a8*/ 	.word	0x00000000
        /*11ac*/ 	.word	0x00000000
        /*11b0*/ 	.short	0x0101
        /*11b2*/ 	.byte	0x3f
	.zero		1


	//   ....[52]....
        /*11b4*/ 	.word	0x0001e5a0
        /*11b8*/ 	.word	0x0000000b
        /*11bc*/ 	.word	0x00000000
        /*11c0*/ 	.short	0x0101
        /*11c2*/ 	.byte	0x3f
	.zero		1


	//   ....[53]....
        /*11c4*/ 	.word	0x0001eda0
        /*11c8*/ 	.word	0x00000009
        /*11cc*/ 	.word	0x00030850
        /*11d0*/ 	.short	0x010a
        /*11d2*/ 	.byte	0x3f
	.zero		1


	//   ....[54]....
        /*11d4*/ 	.word	0x0001ee40
        /*11d8*/ 	.word	0x00000009
        /*11dc*/ 	.word	0x00030850
        /*11e0*/ 	.short	0x010a
        /*11e2*/ 	.byte	0x3f
	.zero		1


	//   ....[55]....
        /*11e4*/ 	.word	0x0001f350
        /*11e8*/ 	.word	0x00000009
        /*11ec*/ 	.word	0x00000000
        /*11f0*/ 	.short	0x0101
        /*11f2*/ 	.byte	0x3f
	.zero		1


	//   ....[56]....
        /*11f4*/ 	.word	0x00020f90
        /*11f8*/ 	.word	0x00000003
        /*11fc*/ 	.word	0x00000000
        /*1200*/ 	.short	0x0101
        /*1202*/ 	.byte	0x3f
	.zero		1


	//   ....[57]....
        /*1204*/ 	.word	0x00023980
        /*1208*/ 	.word	0x00000017
        /*120c*/ 	.word	0x00030820
        /*1210*/ 	.short	0x010a
        /*1212*/ 	.byte	0x3f
	.zero		1


	//   ....[58]....
        /*1214*/ 	.word	0x00023a10
        /*1218*/ 	.word	0x00000003
        /*121c*/ 	.word	0x000308a0
        /*1220*/ 	.short	0x010a
        /*1222*/ 	.byte	0x3f
	.zero		1


	//   ....[59]....
        /*1224*/ 	.word	0x00023e60
        /*1228*/ 	.word	0x00000003
        /*122c*/ 	.word	0x000308c0
        /*1230*/ 	.short	0x010a
        /*1232*/ 	.byte	0x3f
	.zero		1


	//   ....[60]....
        /*1234*/ 	.word	0x00024370
        /*1238*/ 	.word	0x0000000b
        /*123c*/ 	.word	0x000308a0
        /*1240*/ 	.short	0x010a
        /*1242*/ 	.byte	0x3f
	.zero		1


	//   ....[61]....
        /*1244*/ 	.word	0x000247b0
        /*1248*/ 	.word	0x0000000b
        /*124c*/ 	.word	0x000308c0
        /*1250*/ 	.short	0x010a
        /*1252*/ 	.byte	0x3f
	.zero		1


	//   ....[62]....
        /*1254*/ 	.word	0x00025ae0
        /*1258*/ 	.word	0x00000007
        /*125c*/ 	.word	0x00030840
        /*1260*/ 	.short	0x010a
        /*1262*/ 	.byte	0x3f
	.zero		1


	//   ....[63]....
        /*1264*/ 	.word	0x000261a0
        /*1268*/ 	.word	0x00000007
        /*126c*/ 	.word	0x00030830
        /*1270*/ 	.short	0x0107
        /*1272*/ 	.byte	0x3f
	.zero		1


	//   ....[64]....
        /*1274*/ 	.word	0x00026250
        /*1278*/ 	.word	0x00000007
        /*127c*/ 	.word	0x00030830
        /*1280*/ 	.short	0x0101
        /*1282*/ 	.byte	0x3f
	.zero		1


	//   ....[65]....
        /*1284*/ 	.word	0x00026df0
        /*1288*/ 	.word	0x00000017
        /*128c*/ 	.word	0x00030800
        /*1290*/ 	.short	0x0107
        /*1292*/ 	.byte	0x3f
	.zero		1


	//   ....[66]....
        /*1294*/ 	.word	0x00026f00
        /*1298*/ 	.word	0x00000017
        /*129c*/ 	.word	0x00030800
        /*12a0*/ 	.short	0x0101
        /*12a2*/ 	.byte	0x3f
	.zero		1


	//   ....[67]....
        /*12a4*/ 	.word	0x00026f20
        /*12a8*/ 	.word	0x00000017
        /*12ac*/ 	.word	0x00030820
        /*12b0*/ 	.short	0x010a
        /*12b2*/ 	.byte	0x3f
	.zero		1


	//   ....[68]....
        /*12b4*/ 	.word	0x000272e0
        /*12b8*/ 	.word	0x00000007
        /*12bc*/ 	.word	0x00030840
        /*12c0*/ 	.short	0x010a
        /*12c2*/ 	.byte	0x3f
	.zero		1


	//   ....[69]....
        /*12c4*/ 	.word	0x000277d0
        /*12c8*/ 	.word	0x00000007
        /*12cc*/ 	.word	0x00030830
        /*12d0*/ 	.short	0x0107
        /*12d2*/ 	.byte	0x3f
	.zero		1


	//   ....[70]....
        /*12d4*/ 	.word	0x00027880
        /*12d8*/ 	.word	0x00000007
        /*12dc*/ 	.word	0x00030830
        /*12e0*/ 	.short	0x0101
        /*12e2*/ 	.byte	0x3f
	.zero		1


	//   ....[71]....
        /*12e4*/ 	.word	0x000278e0
        /*12e8*/ 	.word	0x00000006
        /*12ec*/ 	.word	0x00030860
        /*12f0*/ 	.short	0x010a
        /*12f2*/ 	.byte	0x3f
	.zero		1


	//   ....[72]....
        /*12f4*/ 	.word	0x00027e60
        /*12f8*/ 	.word	0x00000006
        /*12fc*/ 	.word	0x00030850
        /*1300*/ 	.short	0x0107
        /*1302*/ 	.byte	0x3f
	.zero		1


	//   ....[73]....
        /*1304*/ 	.word	0x00027fb0
        /*1308*/ 	.word	0x00000006
        /*130c*/ 	.word	0x00030850
        /*1310*/ 	.short	0x0101
        /*1312*/ 	.byte	0x3f
	.zero		1


	//   ....[74]....
        /*1314*/ 	.word	0x000281c0
        /*1318*/ 	.word	0x00000000
        /*131c*/ 	.word	0x00030860
        /*1320*/ 	.short	0x010a
        /*1322*/ 	.byte	0x3f
	.zero		1


	//   ....[75]....
        /*1324*/ 	.word	0x000286e0
        /*1328*/ 	.word	0x00000000
        /*132c*/ 	.word	0x00030850
        /*1330*/ 	.short	0x0107
        /*1332*/ 	.byte	0x3f
	.zero		1


	//   ....[76]....
        /*1334*/ 	.word	0x000287a0
        /*1338*/ 	.word	0x00000000
        /*133c*/ 	.word	0x00030850
        /*1340*/ 	.short	0x0101
        /*1342*/ 	.byte	0x3f
	.zero		1


	//   ....[77]....
        /*1344*/ 	.word	0x000294c0
        /*1348*/ 	.word	0x00000005
        /*134c*/ 	.word	0x00030820
        /*1350*/ 	.short	0x010a
        /*1352*/ 	.byte	0x3f
	.zero		1


	//   ....[78]....
        /*1354*/ 	.word	0x00029650
        /*1358*/ 	.word	0x00000003
        /*135c*/ 	.word	0x00030840
        /*1360*/ 	.short	0x010a
        /*1362*/ 	.byte	0x3f
	.zero		1


	//   ....[79]....
        /*1364*/ 	.word	0x000296f0
        /*1368*/ 	.word	0x00000005
        /*136c*/ 	.word	0x00030840
        /*1370*/ 	.short	0x010a
        /*1372*/ 	.byte	0x3f
	.zero		1


	//   ....[80]....
        /*1374*/ 	.word	0x00029730
        /*1378*/ 	.word	0x00000003
        /*137c*/ 	.word	0x00030860
        /*1380*/ 	.short	0x010a
        /*1382*/ 	.byte	0x3f
	.zero		1


	//   ....[81]....
        /*1384*/ 	.word	0x00029770
        /*1388*/ 	.word	0x00000005
        /*138c*/ 	.word	0x00030860
        /*1390*/ 	.short	0x010a
        /*1392*/ 	.byte	0x3f
	.zero		1


	//   ....[82]....
        /*1394*/ 	.word	0x000297d0
        /*1398*/ 	.word	0x00000056
        /*139c*/ 	.word	0x00030890
        /*13a0*/ 	.short	0x010a
        /*13a2*/ 	.byte	0x3f
	.zero		1


	//   ....[83]....
        /*13a4*/ 	.word	0x00029a80
        /*13a8*/ 	.word	0x00000056
        /*13ac*/ 	.word	0x00030890
        /*13b0*/ 	.short	0x010a
        /*13b2*/ 	.byte	0x3f
	.zero		1


	//   ....[84]....
        /*13b4*/ 	.word	0x00029d30
        /*13b8*/ 	.word	0x00000056
        /*13bc*/ 	.word	0x00030890
        /*13c0*/ 	.short	0x010a
        /*13c2*/ 	.byte	0x3f
	.zero		1


	//   ....[85]....
        /*13c4*/ 	.word	0x00029fe0
        /*13c8*/ 	.word	0x00000056
        /*13cc*/ 	.word	0x000308b0
        /*13d0*/ 	.short	0x010a
        /*13d2*/ 	.byte	0x3f
	.zero		1


	//   ....[86]....
        /*13d4*/ 	.word	0x0002a3c0
        /*13d8*/ 	.word	0x00000012
        /*13dc*/ 	.word	0x00030800
        /*13e0*/ 	.short	0x010a
        /*13e2*/ 	.byte	0x3f
	.zero		1


	//   ....[87]....
        /*13e4*/ 	.word	0x0002a7a0
        /*13e8*/ 	.word	0x00000012
        /*13ec*/ 	.word	0x00030800
        /*13f0*/ 	.short	0x010a
        /*13f2*/ 	.byte	0x3f
	.zero		1


	//   ....[88]....
        /*13f4*/ 	.word	0x0002a7f0
        /*13f8*/ 	.word	0x00000007
        /*13fc*/ 	.word	0x00030830
        /*1400*/ 	.short	0x010a
        /*1402*/ 	.byte	0x3f
	.zero		1


	//   ....[89]....
        /*1404*/ 	.word	0x0002a840
        /*1408*/ 	.word	0x00000000
        /*140c*/ 	.word	0x00030830
        /*1410*/ 	.short	0x010a
        /*1412*/ 	.byte	0x3f
	.zero		1


	//   ....[90]....
        /*1414*/ 	.word	0x0002a890
        /*1418*/ 	.word	0x00000014
        /*141c*/ 	.word	0x00030850
        /*1420*/ 	.short	0x010a
        /*1422*/ 	.byte	0x3f
	.zero		1


	//   ....[91]....
        /*1424*/ 	.word	0x0002a8e0
        /*1428*/ 	.word	0x0000000b
        /*142c*/ 	.word	0x00030830
        /*1430*/ 	.short	0x010a
        /*1432*/ 	.byte	0x3f
	.zero		1


	//   ....[92]....
        /*1434*/ 	.word	0x0002a930
        /*1438*/ 	.word	0x0000000e
        /*143c*/ 	.word	0x00030850
        /*1440*/ 	.short	0x010a
        /*1442*/ 	.byte	0x3f
	.zero		1


	//   ....[93]....
        /*1444*/ 	.word	0x0002a980
        /*1448*/ 	.word	0x00000000
        /*144c*/ 	.word	0x00030830
        /*1450*/ 	.short	0x010a
        /*1452*/ 	.byte	0x3f
	.zero		1


	//   ....[94]....
        /*1454*/ 	.word	0x0002a9d0
        /*1458*/ 	.word	0x0000000b
        /*145c*/ 	.word	0x00030850
        /*1460*/ 	.short	0x010a
        /*1462*/ 	.byte	0x3f
	.zero		1


	//   ....[95]....
        /*1464*/ 	.word	0x0002aa20
        /*1468*/ 	.word	0x00000009
        /*146c*/ 	.word	0x00030850
        /*1470*/ 	.short	0x010a
        /*1472*/ 	.byte	0x3f
	.zero		1


	//   ....[96]....
        /*1474*/ 	.word	0x0002abc0
        /*1478*/ 	.word	0x00000017
        /*147c*/ 	.word	0x00030820
        /*1480*/ 	.short	0x010a
        /*1482*/ 	.byte	0x3f
	.zero		1


	//   ....[97]....
        /*1484*/ 	.word	0x0002ac10
        /*1488*/ 	.word	0x00000003
        /*148c*/ 	.word	0x000308a0
        /*1490*/ 	.short	0x010a
        /*1492*/ 	.byte	0x3f
	.zero		1


	//   ....[98]....
        /*1494*/ 	.word	0x0002ac60
        /*1498*/ 	.word	0x00000003
        /*149c*/ 	.word	0x000308c0
        /*14a0*/ 	.short	0x010a
        /*14a2*/ 	.byte	0x3f
	.zero		1


	//   ....[99]....
        /*14a4*/ 	.word	0x0002acb0
        /*14a8*/ 	.word	0x0000000b
        /*14ac*/ 	.word	0x000308a0
        /*14b0*/ 	.short	0x010a
        /*14b2*/ 	.byte	0x3f
	.zero		1


	//   ....[100]....
        /*14b4*/ 	.word	0x0002ad00
        /*14b8*/ 	.word	0x0000000b
        /*14bc*/ 	.word	0x000308c0
        /*14c0*/ 	.short	0x010a
        /*14c2*/ 	.byte	0x3f
	.zero		1


	//   ....[101]....
        /*14c4*/ 	.word	0x0002ae20
        /*14c8*/ 	.word	0x00000007
        /*14cc*/ 	.word	0x00030840
        /*14d0*/ 	.short	0x010a
        /*14d2*/ 	.byte	0x3f
	.zero		1


	//   ....[102]....
        /*14d4*/ 	.word	0x0002c1f0
        /*14d8*/ 	.word	0x00000017
        /*14dc*/ 	.word	0x00030820
        /*14e0*/ 	.short	0x010a
        /*14e2*/ 	.byte	0x3f
	.zero		1


	//   ....[103]....
        /*14e4*/ 	.word	0x0002c240
        /*14e8*/ 	.word	0x00000007
        /*14ec*/ 	.word	0x00030840
        /*14f0*/ 	.short	0x010a
        /*14f2*/ 	.byte	0x3f
	.zero		1


	//   ....[104]....
        /*14f4*/ 	.word	0x0002ca10
        /*14f8*/ 	.word	0x00000006
        /*14fc*/ 	.word	0x00030860
        /*1500*/ 	.short	0x010a
        /*1502*/ 	.byte	0x3f
	.zero		1


	//   ....[105]....
        /*1504*/ 	.word	0x0002d2b0
        /*1508*/ 	.word	0x00000000
        /*150c*/ 	.word	0x00030860
        /*1510*/ 	.short	0x010a
        /*1512*/ 	.byte	0x3f
	.zero		1


	//   ....[106]....
        /*1514*/ 	.word	0x0002e440
        /*1518*/ 	.word	0x00000005
        /*151c*/ 	.word	0x00030820
        /*1520*/ 	.short	0x010a
        /*1522*/ 	.byte	0x3f
	.zero		1


	//   ....[107]....
        /*1524*/ 	.word	0x0002e5e0
        /*1528*/ 	.word	0x00000003
        /*152c*/ 	.word	0x00030840
        /*1530*/ 	.short	0x010a
        /*1532*/ 	.byte	0x3f
	.zero		1


	//   ....[108]....
        /*1534*/ 	.word	0x0002e630
        /*1538*/ 	.word	0x00000005
        /*153c*/ 	.word	0x00030840
        /*1540*/ 	.short	0x010a
        /*1542*/ 	.byte	0x3f
	.zero		1


	//   ....[109]....
        /*1544*/ 	.word	0x0002e680
        /*1548*/ 	.word	0x00000003
        /*154c*/ 	.word	0x00030860
        /*1550*/ 	.short	0x010a
        /*1552*/ 	.byte	0x3f
	.zero		1


	//----- nvinfo : EIATTR_NUM_MBARRIERS
	.align		4
.L_739:
        /*1554*/ 	.byte	0x03, 0x38
        /*1556*/ 	.short	0x0016


	//----- nvinfo : EIATTR_EXIT_INSTR_OFFSETS
	.align		4
        /*1558*/ 	.byte	0x04, 0x1c
        /*155a*/ 	.short	(.L_741 - .L_740)


	//   ....[0]....
.L_740:
        /*155c*/ 	.word	0x000297c0


	//----- nvinfo : EIATTR_MAX_THREADS
	.align		4
.L_741:
        /*1560*/ 	.byte	0x04, 0x05
        /*1562*/ 	.short	(.L_743 - .L_742)
.L_742:
        /*1564*/ 	.word	0x00000180
        /*1568*/ 	.word	0x00000001
        /*156c*/ 	.word	0x00000001


	//----- nvinfo : EIATTR_CRS_STACK_SIZE
	.align		4
.L_743:
        /*1570*/ 	.byte	0x04, 0x1e
        /*1572*/ 	.short	(.L_745 - .L_744)
.L_744:
        /*1574*/ 	.word	0x00000000


	//----- nvinfo : EIATTR_CBANK_PARAM_SIZE
	.align		4
.L_745:
        /*1578*/ 	.byte	0x03, 0x19
        /*157a*/ 	.short	0x0af0


	//----- nvinfo : EIATTR_PARAM_CBANK
	.align		4
        /*157c*/ 	.byte	0x04, 0x0a
        /*157e*/ 	.short	(.L_747 - .L_746)
	.align		4
.L_746:
        /*1580*/ 	.word	index@(.nv.constant0._ZN7cutlass13device_kernelIN5flash11enable_sm90INS1_16FlashAttnFwdSm90INS1_25CollectiveMainloopFwdSm90ILi2EN4cute5tupleIJNS5_1CILi1EEES8_S8_EEENS6_IJNS7_ILi128EEENS7_ILi96EEENS7_ILi192EEEEEELi192ENS_6half_tEfNS_4arch4Sm90ELb0ELb1ELb0ELb1ELb1ELb1ELb0ELb1ELb1ELb1ELb0ELb0EEENS1_21CollectiveEpilogueFwdINS6_IJSA_SC_SB_EEES9_SE_SG_Li256ELb1ELb1ELb0ELb0EEENS1_36VarlenDynamicPersistentTileSchedulerILi128ELi96ELi256ELi128ELb0ELb1ELb1ELb1ELb0ELb1EEEEEEEEEvNT_6ParamsE)
        /*1584*/ 	.short	0x0210
        /*1586*/ 	.short	0x0af0


	//----- nvinfo : EIATTR_SW_WAR
	.align		4
.L_747:
        /*1588*/ 	.byte	0x04, 0x36
        /*158a*/ 	.short	(.L_749 - .L_748)
.L_748:
        /*158c*/ 	.word	0x00000008
.L_749:


//--------------------- .nv.info._ZN7cutlass13device_kernelIN5flash11enable_sm90INS1_16FlashAttnFwdSm90INS1_25CollectiveMainloopFwdSm90ILi2EN4cute5tupleIJNS5_1CILi1EEES8_S8_EEENS6_IJNS7_ILi128EEENS7_ILi96EEENS7_ILi192EEEEEELi192ENS_6half_tEfNS_4arch4Sm90ELb1ELb0ELb0ELb0ELb1ELb0ELb0ELb1ELb1ELb1ELb0ELb0EEENS1_21CollectiveEpilogueFwdINS6_IJSA_SC_SB_EEES9_SE_SG_Li256ELb0ELb1ELb0ELb0EEENS1_30DynamicPersistentTileSchedulerILi256ELi128ELb0ELb1ELb1EEEEEEEEEvNT_6ParamsE --------------------------
	.section	.nv.info._ZN7cutlass13device_kernelIN5flash11enable_sm90INS1_16FlashAttnFwdSm90INS1_25CollectiveMainloopFwdSm90ILi2EN4cute5tupleIJNS5_1CILi1EEES8_S8_EEENS6_IJNS7_ILi128EEENS7_ILi96EEENS7_ILi192EEEEEELi192ENS_6half_tEfNS_4arch4Sm90ELb1ELb0ELb0ELb0ELb1ELb0ELb0ELb1ELb1ELb1ELb0ELb0EEENS1_21CollectiveEpilogueFwdINS6_IJSA_SC_SB_EEES9_SE_SG_Li256ELb0ELb1ELb0ELb0EEENS1_30DynamicPersistentTileSchedulerILi256ELi128ELb0ELb1ELb1EEEEEEEEEvNT_6ParamsE,"",@"SHT_CUDA_INFO"
	.sectionflags	@""
	.align	4


	//----- nvinfo : EIATTR_CUDA_API_VERSION
	.align		4
        /*0000*/ 	.byte	0x04, 0x37
        /*0002*/ 	.short	(.L_751 - .L_750)
.L_750:
        /*0004*/ 	.word	0x00000082


	//----- nvinfo : EIATTR_KPARAM_INFO
	.align		4
.L_751:
        /*0008*/ 	.byte	0x04, 0x17
        /*000a*/ 	.short	(.L_753 - .L_752)
.L_752:
        /*000c*/ 	.word	0x00000000
        /*0010*/ 	.short	0x0000
        /*0012*/ 	.short	0x0070
        /*0014*/ 	.byte	0x00, 0xf0, 0x01, 0x2a


	//----- nvinfo : EIATTR_SPARSE_MMA_MASK
	.align		4
.L_753:
        /*0018*/ 	.byte	0x03, 0x50
        /*001a*/ 	.short	0x0000


	//----- nvinfo : EIATTR_MAXREG_COUNT
	.align		4
        /*001c*/ 	.byte	0x03, 0x1b
        /*001e*/ 	.short	0x00a8


	//----- nvinfo : EIATTR_NUM_BARRIERS
	.align		4
        /*0020*/ 	.byte	0x02, 0x4c
        /*0022*/ 	.byte	0x09
	.zero		1


	//----- nvinfo : EIATTR_EXTERNS
	.align		4
        /*0024*/ 	.byte	0x04, 0x0f
        /*0026*/ 	.short	(.L_755 - .L_754)


	//   ....[0]....
	.align		4
.L_754:
        /*0028*/ 	.word	index@(__assertfail)


	//----- nvinfo : EIATTR_ANNOTATIONS
	.align		4
.L_755:
        /*002c*/ 	.byte	0x04, 0x55
        /*002e*/ 	.short	(.L_757 - .L_756)


	//   ....[0]....
.L_756:
        /*0030*/ 	.word	0x00000001
        /*0034*/ 	.byte	0xa0, 0x08, 0x00, 0x00, 0x01, 0x00, 0x00, 0x00, 0x60, 0x09, 0x00, 0x00, 0x01, 0x00, 0x00, 0x00
        /*0044*/ 	.byte	0xd0, 0xb3, 0x00, 0x00, 0x01, 0x00, 0x00, 0x00, 0x70, 0xb4, 0x00, 0x00, 0x01, 0x00, 0x00, 0x00
        /*0054*/ 	.byte	0xf0, 0xb4, 0x00, 0x00, 0x01, 0x00, 0x00, 0x00, 0x60, 0xd8, 0x00, 0x00, 0x01, 0x00, 0x00, 0x00
        /*0064*/ 	.byte	0x80, 0xd8, 0x00, 0x00, 0x01, 0x00, 0x00, 0x00, 0x60, 0xf2, 0x00, 0x00, 0x01, 0x00, 0x00, 0x00
        /*0074*/ 	.byte	0x00, 0xf4, 0x00, 0x00


	//----- nvinfo : EIATTR_MERCURY_ISA_VERSION
	.align		4
.L_757:
        /*0078*/ 	.byte	0x03, 0x5f
        /*007a*/ 	.short	0x0101


	//----- nvinfo : EIATTR_INT_WARP_WIDE_INSTR_OFFSETS
	.align		4
        /*007c*/ 	.byte	0x04, 0x31
        /*007e*/ 	.short	(.L_759 - .L_758)


	//   ....[0]....
.L_758:
        /*0080*/ 	.word	0x000000c0


	//   ....[1]....
        /*0084*/ 	.word	0x000000d0


	//   ....[2]....
        /*0088*/ 	.word	0x00000170


	//   ....[3]....
        /*008c*/ 	.word	0x0000bd60


	//   ....[4]....
        /*0090*/ 	.word	0x0000bdf0


	//   ....[5]....
        /*0094*/ 	.word	0x0000e9b0


	//   ....[6]....
        /*0098*/ 	.word	0x0000ea40


	//----- nvinfo : EIATTR_COOP_GROUP_MASK_REGIDS
	.align		4
.L_759:
        /*009c*/ 	.byte	0x04, 0x29
        /*009e*/ 	.short	(.L_761 - .L_760)


	//   ....[0]....
.L_760:
        /*00a0*/ 	.word	0xffffffff


	//   ....[1]....
        /*00a4*/ 	.word	0xffffffff


	//   ....[2]....
        /*00a8*/ 	.word	0xffffffff


	//   ....[3]....
        /*00ac*/ 	.word	0xffffffff


	//   ....[4]....
        /*00b0*/ 	.word	0xffffffff


	//   ....[5]....
        /*00b4*/ 	.word	0xffffffff


	//   ....[6]....
        /*00b8*/ 	.word	0xffffffff


	//   ....[7]....
        /*00bc*/ 	.word	0xffffffff


	//   ....[8]....
        /*00c0*/ 	.word	0xffffffff


	//   ....[9]....
        /*00c4*/ 	.word	0xffffffff


	//   ....[10]....
        /*00c8*/ 	.word	0xffffffff


	//   ....[11]....
        /*00cc*/ 	.word	0xffffffff


	//   ....[12]....
        /*00d0*/ 	.word	0xffffffff


	//   ....[13]....
        /*00d4*/ 	.word	0xffffffff


	//   ....[14]....
        /*00d8*/ 	.word	0xffffffff


	//   ....[15]....
        /*00dc*/ 	.word	0xffffffff


	//   ....[16]....
        /*00e0*/ 	.word	0xffffffff


	//   ....[17]....
        /*00e4*/ 	.word	0xffffffff


	//   ....[18]....
        /*00e8*/ 	.word	0xffffffff


	//   ....[19]....
        /*00ec*/ 	.word	0xffffffff


	//   ....[20]....
        /*00f0*/ 	.word	0xffffffff


	//   ....[21]....
        /*00f4*/ 	.word	0xffffffff


	//   ....[22]....
        /*00f8*/ 	.word	0xffffffff


	//   ....[23]....
        /*00fc*/ 	.word	0xffffffff


	//   ....[24]....
        /*0100*/ 	.word	0xffffffff


	//   ....[25]....
        /*0104*/ 	.word	0xffffffff


	//   ....[26]....
        /*0108*/ 	.word	0xffffffff


	//   ....[27]....
        /*010c*/ 	.word	0xffffffff


	//   ....[28]....
        /*0110*/ 	.word	0xffffffff


	//   ....[29]....
        /*0114*/ 	.word	0xffffffff


	//   ....[30]....
        /*0118*/ 	.word	0xffffffff


	//   ....[31]....
        /*011c*/ 	.word	0xffffffff


	//   ....[32]....
        /*0120*/ 	.word	0xffffffff


	//   ....[33]....
        /*0124*/ 	.word	0xffffffff


	//   ....[34]....
        /*0128*/ 	.word	0xffffffff


	//   ....[35]....
        /*012c*/ 	.word	0xffffffff


	//   ....[36]....
        /*0130*/ 	.word	0xffffffff


	//   ....[37]....
        /*0134*/ 	.word	0xffffffff


	//   ....[38]....
        /*0138*/ 	.word	0xffffffff


	//   ....[39]....
        /*013c*/ 	.word	0xffffffff


	//   ....[40]....
        /*0140*/ 	.word	0xffffffff


	//   ....[41]....
        /*0144*/ 	.word	0xffffffff


	//   ....[42]....
        /*0148*/ 	.word	0xffffffff


	//   ....[43]....
        /*014c*/ 	.word	0xffffffff


	//   ....[44]....
        /*0150*/ 	.word	0xffffffff


	//   ....[45]....
        /*0154*/ 	.word	0xffffffff


	//   ....[46]....
        /*0158*/ 	.word	0xffffffff


	//   ....[47]....
        /*015c*/ 	.word	0xffffffff


	//   ....[48]....
        /*0160*/ 	.word	0xffffffff


	//   ....[49]....
        /*0164*/ 	.word	0xffffffff


	//   ....[50]....
        /*0168*/ 	.word	0xffffffff


	//   ....[51]....
        /*016c*/ 	.word	0xffffffff


	//   ....[52]....
        /*0170*/ 	.word	0xffffffff


	//   ....[53]....
        /*0174*/ 	.word	0xffffffff


	//   ....[54]....
        /*0178*/ 	.word	0xffffffff


	//   ....[55]....
        /*017c*/ 	.word	0xffffffff


	//   ....[56]....
        /*0180*/ 	.word	0xffffffff


	//   ....[57]....
        /*0184*/ 	.word	0xffffffff


	//   ....[58]....
        /*0188*/ 	.word	0xffffffff


	//   ....[59]....
        /*018c*/ 	.word	0xffffffff


	//   ....[60]....
        /*0190*/ 	.word	0xffffffff


	//   ....[61]....
        /*0194*/ 	.word	0xffffffff


	//   ....[62]....
        /*0198*/ 	.word	0xffffffff


	//   ....[63]....
        /*019c*/ 	.word	0xffffffff


	//   ....[64]....
        /*01a0*/ 	.word	0xffffffff


	//   ....[65]....
        /*01a4*/ 	.word	0xffffffff


	//   ....[66]....
        /*01a8*/ 	.word	0xffffffff


	//   ....[67]....
        /*01ac*/ 	.word	0xffffffff


	//   ....[68]....
        /*01b0*/ 	.word	0xffffffff


	//   ....[69]....
        /*01b4*/ 	.word	0xffffffff


	//   ....[70]....
        /*01b8*/ 	.word	0xffffffff


	//   ....[71]....
        /*01bc*/ 	.word	0xffffffff


	//   ....[72]....
        /*01c0*/ 	.word	0xffffffff


	//   ....[73]....
        /*01c4*/ 	.word	0xffffffff


	//   ....[74]....
        /*01c8*/ 	.word	0xffffffff


	//   ....[75]....
        /*01cc*/ 	.word	0xffffffff


	//   ....[76]....
        /*01d0*/ 	.word	0xffffffff


	//   ....[77]....
        /*01d4*/ 	.word	0xffffffff


	//   ....[78]....
        /*01d8*/ 	.word	0xffffffff


	//   ....[79]....
        /*01dc*/ 	.word	0xffffffff


	//   ....[80]....
        /*01e0*/ 	.word	0xffffffff


	//   ....[81]....
        /*01e4*/ 	.word	0xffffffff


	//   ....[82]....
        /*01e8*/ 	.word	0xffffffff


	//   ....[83]....
        /*01ec*/ 	.word	0xffffffff


	//   ....[84]....
        /*01f0*/ 	.word	0xffffffff


	//   ....[85]....
        /*01f4*/ 	.word	0xffffffff


	//   ....[86]....
        /*01f8*/ 	.word	0xffffffff


	//   ....[87]....
        /*01fc*/ 	.word	0xffffffff


	//   ....[88]....
        /*0200*/ 	.word	0xffffffff


	//   ....[89]....
        /*0204*/ 	.word	0xffffffff


	//   ....[90]....
        /*0208*/ 	.word	0xffffffff


	//   ....[91]....
        /*020c*/ 	.word	0xffffffff


	//   ....[92]....
        /*0210*/ 	.word	0xffffffff


	//   ....[93]....
        /*0214*/ 	.word	0xffffffff


	//   ....[94]....
        /*0218*/ 	.word	0xffffffff


	//   ....[95]....
        /*021c*/ 	.word	0xffffffff


	//   ....[96]....
        /*0220*/ 	.word	0xffffffff


	//   ....[97]....
        /*0224*/ 	.word	0xffffffff


	//   ....[98]....
        /*0228*/ 	.word	0xffffffff


	//   ....[99]....
        /*022c*/ 	.word	0xffffffff


	//   ....[100]....
        /*0230*/ 	.word	0xffffffff


	//   ....[101]....
        /*0234*/ 	.word	0xffffffff


	//   ....[102]....
        /*0238*/ 	.word	0xffffffff


	//   ....[103]....
        /*023c*/ 	.word	0xffffffff


	//   ....[104]....
        /*0240*/ 	.word	0xffffffff


	//   ....[105]....
        /*0244*/ 	.word	0xffffffff


	//   ....[106]....
        /*0248*/ 	.word	0xffffffff


	//   ....[107]....
        /*024c*/ 	.word	0xffffffff


	//   ....[108]....
        /*0250*/ 	.word	0xffffffff


	//   ....[109]....
        /*0254*/ 	.word	0xffffffff


	//   ....[110]....
        /*0258*/ 	.word	0xffffffff


	//   ....[111]....
        /*025c*/ 	.word	0xffffffff


	//   ....[112]....
        /*0260*/ 	.word	0xffffffff


	//   ....[113]....
        /*0264*/ 	.word	0xffffffff


	//   ....[114]....
        /*0268*/ 	.word	0x0500000f


	//   ....[115]....
        /*026c*/ 	.word	0x0500000f


	//   ....[116]....
        /*0270*/ 	.word	0x0500000f


	//   ....[117]....
        /*0274*/ 	.word	0x0500000f


	//   ....[118]....
        /*0278*/ 	.word	0x0500000f


	//   ....[119]....
        /*027c*/ 	.word	0x0500000f


	//   ....[120]....
        /*0280*/ 	.word	0x0500000f


	//   ....[121]....
        /*0284*/ 	.word	0x0500000f


	//   ....[122]....
        /*0288*/ 	.word	0x0500000f


	//   ....[123]....
        /*028c*/ 	.word	0x0500000f


	//   ....[124]....
        /*0290*/ 	.word	0x0500000f


	//   ....[125]....
        /*0294*/ 	.word	0x0500000f


	//   ....[126]....
        /*0298*/ 	.word	0x0500000f


	//   ....[127]....
        /*029c*/ 	.word	0x0500000f


	//   ....[128]....
        /*02a0*/ 	.word	0x0500000f


	//   ....[129]....
        /*02a4*/ 	.word	0x0500000f


	//   ....[130]....
        /*02a8*/ 	.word	0x0500000f


	//   ....[131]....
        /*02ac*/ 	.word	0x0500000f


	//   ....[132]....
        /*02b0*/ 	.word	0x0500000f


	//   ....[133]....
        /*02b4*/ 	.word	0x0500000f


	//   ....[134]....
        /*02b8*/ 	.word	0x0500000f


	//   ....[135]....
        /*02bc*/ 	.word	0x0500000f


	//   ....[136]....
        /*02c0*/ 	.word	0x0500000f


	//   ....[137]....
        /*02c4*/ 	.word	0x0500000f


	//   ....[138]....
        /*02c8*/ 	.word	0x0500000f


	//   ....[139]....
        /*02cc*/ 	.word	0x0500000f


	//   ....[140]....
        /*02d0*/ 	.word	0x0500000f


	//   ....[141]....
        /*02d4*/ 	.word	0x0500000f


	//   ....[142]....
        /*02d8*/ 	.word	0x0500000f


	//   ....[143]....
        /*02dc*/ 	.word	0x0500000f


	//   ....[144]....
        /*02e0*/ 	.word	0x0500000f


	//   ....[145]....
        /*02e4*/ 	.word	0x0500000f


	//   ....[146]....
        /*02e8*/ 	.word	0x0500000f


	//   ....[147]....
        /*02ec*/ 	.word	0x0500000f


	//   ....[148]....
        /*02f0*/ 	.word	0x0500000f


	//   ....[149]....
        /*02f4*/ 	.word	0x0500000f


	//   ....[150]....
        /*02f8*/ 	.word	0x0500000f


	//   ....[151]....
        /*02fc*/ 	.word	0x0500000f


	//   ....[152]....
        /*0300*/ 	.word	0x0500000f


	//   ....[153]....
        /*0304*/ 	.word	0x0500000f


	//   ....[154]....
        /*0308*/ 	.word	0x0500000f


	//   ....[155]....
        /*030c*/ 	.word	0x0500000f


	//   ....[156]....
        /*0310*/ 	.word	0x0500000f


	//   ....[157]....
        /*0314*/ 	.word	0x0500000f


	//   ....[158]....
        /*0318*/ 	.word	0x0500000f


	//   ....[159]....
        /*031c*/ 	.word	0x0500000f


	//   ....[160]....
        /*0320*/ 	.word	0x0500000f


	//   ....[161]....
        /*0324*/ 	.word	0x0500000f


	//   ....[162]....
        /*0328*/ 	.word	0x0500000f


	//   ....[163]....
        /*032c*/ 	.word	0x0500000f


	//   ....[164]....
        /*0330*/ 	.word	0x0500000f


	//   ....[165]....
        /*0334*/ 	.word	0x0500000f


	//   ....[166]....
        /*0338*/ 	.word	0x0500000f


	//   ....[167]....
        /*033c*/ 	.word	0x0500000f


	//   ....[168]....
        /*0340*/ 	.word	0x0500000f


	//   ....[169]....
        /*0344*/ 	.word	0x0500000f


	//   ....[170]....
        /*0348*/ 	.word	0x0500000f


	//   ....[171]....
        /*034c*/ 	.word	0x0500000f


	//   ....[172]....
        /*0350*/ 	.word	0x0500000f


	//   ....[173]....
        /*0354*/ 	.word	0x0500000f


	//   ....[174]....
        /*0358*/ 	.word	0x0500000f


	//   ....[175]....
        /*035c*/ 	.word	0x0500000f


	//   ....[176]....
        /*0360*/ 	.word	0x0500000f


	//   ....[177]....
        /*0364*/ 	.word	0x0500000f


	//   ....[178]....
        /*0368*/ 	.word	0x0500000f


	//   ....[179]....
        /*036c*/ 	.word	0x0500000f


	//   ....[180]....
        /*0370*/ 	.word	0x0500000f


	//----- nvinfo : EIATTR_COOP_GROUP_INSTR_OFFSETS
	.align		4
.L_761:
        /*0374*/ 	.byte	0x04, 0x28
        /*0376*/ 	.short	(.L_763 - .L_762)


	//   ....[0]....
.L_762:
        /*0378*/ 	.word	0x00000070


	//   ....[1]....
        /*037c*/ 	.word	0x000000b0


	//   ....[2]....
        /*0380*/ 	.word	0x000002d0


	//   ....[3]....
        /*0384*/ 	.word	0x00000430


	//   ....[4]....
        /*0388*/ 	.word	0x00000550


	//   ....[5]....
        /*038c*/ 	.word	0x000006b0


	//   ....[6]....
        /*0390*/ 	.word	0x00001540


	//   ....[7]....
        /*0394*/ 	.word	0x000020a0


	//   ....[8]....
        /*0398*/ 	.word	0x000020e0


	//   ....[9]....
        /*039c*/ 	.word	0x000027e0


	//   ....[10]....
        /*03a0*/ 	.word	0x000028e0


	//   ....[11]....
        /*03a4*/ 	.word	0x00002f30


	//   ....[12]....
        /*03a8*/ 	.word	0x00002fc0


	//   ....[13]....
        /*03ac*/ 	.word	0x00004950


	//   ....[14]....
        /*03b0*/ 	.word	0x00004e30


	//   ....[15]....
        /*03b4*/ 	.word	0x00004e50


	//   ....[16]....
        /*03b8*/ 	.word	0x00004ec0


	//   ....[17]....
        /*03bc*/ 	.word	0x00005550


	//   ....[18]....
        /*03c0*/ 	.word	0x000055b0


	//   ....[19]....
        /*03c4*/ 	.word	0x00007250


	//   ....[20]....
        /*03c8*/ 	.word	0x00007260


	//   ....[21]....
        /*03cc*/ 	.word	0x00007290


	//   ....[22]....
        /*03d0*/ 	.word	0x000072a0


	//   ....[23]....
        /*03d4*/ 	.word	0x00008590


	//   ....[24]....
        /*03d8*/ 	.word	0x000085c0


	//   ....[25]....
        /*03dc*/ 	.word	0x00008680


	//   ....[26]....
        /*03e0*/ 	.word	0x00008690


	//   ....[27]....
        /*03e4*/ 	.word	0x00009ba0


	//   ....[28]....
        /*03e8*/ 	.word	0x00009c60


	//   ....[29]....
        /*03ec*/ 	.word	0x00009c90


	//   ....[30]....
        /*03f0*/ 	.word	0x00009cc0


	//   ....[31]....
        /*03f4*/ 	.word	0x0000a3f0


	//   ....[32]....
        /*03f8*/ 	.word	0x0000a410


	//   ....[33]....
        /*03fc*/ 	.word	0x0000a520


	//   ....[34]....
        /*0400*/ 	.word	0x0000a540


	//   ....[35]....
        /*0404*/ 	.word	0x0000a640


	//   ....[36]....
        /*0408*/ 	.word	0x0000a660


	//   ....[37]....
        /*040c*/ 	.word	0x0000a770


	//   ....[38]....
        /*0410*/ 	.word	0x0000a790


	//   ....[39]....
        /*0414*/ 	.word	0x0000ae80


	//   ....[40]....
        /*0418*/ 	.word	0x0000aeb0


	//   ....[41]....
        /*041c*/ 	.word	0x0000afc0


	//   ....[42]....
        /*0420*/ 	.word	0x0000afe0


	//   ....[43]....
        /*0424*/ 	.word	0x0000b0e0


	//   ....[44]....
        /*0428*/ 	.word	0x0000b100


	//   ....[45]....
        /*042c*/ 	.word	0x0000b210


	//   ....[46]....
        /*0430*/ 	.word	0x0000b230


	//   ....[47]....
        /*0434*/ 	.word	0x0000b400


	//   ....[48]....
        /*0438*/ 	.word	0x0000c8d0


	//   ....[49]....
        /*043c*/ 	.word	0x0000c8f0


	//   ....[50]....
        /*0440*/ 	.word	0x0000c900


	//   ....[51]....
        /*0444*/ 	.word	0x0000c940


	//   ....[52]....
        /*0448*/ 	.word	0x0000c9d0


	//   ....[53]....
        /*044c*/ 	.word	0x0000c9f0


	//   ....[54]....
        /*0450*/ 	.word	0x0000ca80


	//   ....[55]....
        /*0454*/ 	.word	0x0000caa0


	//   ....[56]....
        /*0458*/ 	.word	0x0000cb30


	//   ....[57]....
        /*045c*/ 	.word	0x0000cb50


	//   ....[58]....
        /*0460*/ 	.word	0x0000cbe0


	//   ....[59]....
        /*0464*/ 	.word	0x0000cc00


	//   ....[60]....
        /*0468*/ 	.word	0x0000d250


	//   ....[61]....
        /*046c*/ 	.word	0x0000d270


	//   ....[62]....
        /*0470*/ 	.word	0x0000d290


	//   ....[63]....
        /*0474*/ 	.word	0x0000d2f0


	//   ....[64]....
        /*0478*/ 	.word	0x0000d370


	//   ....[65]....
        /*047c*/ 	.word	0x0000d3a0


	//   ....[66]....
        /*0480*/ 	.word	0x0000d420


	//   ....[67]....
        /*0484*/ 	.word	0x0000d450


	//   ....[68]....
        /*0488*/ 	.word	0x0000d4d0


	//   ....[69]....
        /*048c*/ 	.word	0x0000d500


	//   ....[70]....
        /*0490*/ 	.word	0x0000d580


	//   ....[71]....
        /*0494*/ 	.word	0x0000d5b0


	//   ....[72]....
        /*0498*/ 	.word	0x0000d630


	//   ....[73]....
        /*049c*/ 	.word	0x0000d660


	//   ....[74]....
        /*04a0*/ 	.word	0x0000d6e0


	//   ....[75]....
        /*04a4*/ 	.word	0x0000d700


	//   ....[76]....
        /*04a8*/ 	.word	0x0000de20


	//   ....[77]....
        /*04ac*/ 	.word	0x0000de50


	//   ....[78]....
        /*04b0*/ 	.word	0x0000de60


	//   ....[79]....
        /*04b4*/ 	.word	0x0000de80


	//   ....[80]....
        /*04b8*/ 	.word	0x0000ded0


	//   ....[81]....
        /*04bc*/ 	.word	0x0000def0


	//   ....[82]....
        /*04c0*/ 	.word	0x0000df50


	//   ....[83]....
        /*04c4*/ 	.word	0x0000df70


	//   ....[84]....
        /*04c8*/ 	.word	0x0000dfc0


	//   ....[85]....
        /*04cc*/ 	.word	0x0000dfe0


	//   ....[86]....
        /*04d0*/ 	.word	0x0000e030


	//   ....[87]....
        /*04d4*/ 	.word	0x0000e050


	//   ....[88]....
        /*04d8*/ 	.word	0x0000e2f0


	//   ....[89]....
        /*04dc*/ 	.word	0x0000e310


	//   ....[90]....
        /*04e0*/ 	.word	0x0000e330


	//   ....[91]....
        /*04e4*/ 	.word	0x0000e3b0


	//   ....[92]....
        /*04e8*/ 	.word	0x0000e3d0


	//   ....[93]....
        /*04ec*/ 	.word	0x0000e450


	//   ....[94]....
        /*04f0*/ 	.word	0x0000e470


	//   ....[95]....
        /*04f4*/ 	.word	0x0000e4f0


	//   ....[96]....
        /*04f8*/ 	.word	0x0000e510


	//   ....[97]....
        /*04fc*/ 	.word	0x0000e590


	//   ....[98]....
        /*0500*/ 	.word	0x0000e5b0


	//   ....[99]....
        /*0504*/ 	.word	0x0000e5c0


	//   ....[100]....
        /*0508*/ 	.word	0x0000eb90


	//   ....[101]....
        /*050c*/ 	.word	0x0000ebb0


	//   ....[102]....
        /*0510*/ 	.word	0x0000ebc0


	//   ....[103]....
        /*0514*/ 	.word	0x0000ebe0


	//   ....[104]....
        /*0518*/ 	.word	0x0000ec80


	//   ....[105]....
        /*051c*/ 	.word	0x0000ecb0


	//   ....[106]....
        /*0520*/ 	.word	0x0000ed20


	//   ....[107]....
        /*0524*/ 	.word	0x0000ed50


	//   ....[108]....
        /*0528*/ 	.word	0x0000edc0


	//   ....[109]....
        /*052c*/ 	.word	0x0000edf0


	//   ....[110]....
        /*0530*/ 	.word	0x0000ee60


	//   ....[111]....
        /*0534*/ 	.word	0x0000ee90


	//   ....[112]....
        /*0538*/ 	.word	0x0000f1a0


	//   ....[113]....
        /*053c*/ 	.word	0x0000f380


	//   ....[114]....
        /*0540*/ 	.word	0x0000f930


	//   ....[115]....
        /*0544*/ 	.word	0x0000fa10


	//   ....[116]....
        /*0548*/ 	.word	0x0000fab0


	//   ....[117]....
        /*054c*/ 	.word	0x0000fb30


	//   ....[118]....
        /*0550*/ 	.word	0x0000fbf0


	//   ....[119]....
        /*0554*/ 	.word	0x0000fc70


	//   ....[120]....
        /*0558*/ 	.word	0x0000fd50


	//   ....[121]....
        /*055c*/ 	.word	0x0000fdd0


	//   ....[122]....
        /*0560*/ 	.word	0x0000feb0


	//   ....[123]....
        /*0564*/ 	.word	0x0000ff30


	//   ....[124]....
        /*0568*/ 	.word	0x00010010


	//   ....[125]....
        /*056c*/ 	.word	0x00010090


	//   ....[126]....
        /*0570*/ 	.word	0x00010160


	//   ....[127]....
        /*0574*/ 	.word	0x000101f0


	//   ....[128]....
        /*0578*/ 	.word	0x00010270


	//   ....[129]....
        /*057c*/ 	.word	0x000102f0


	//   ....[130]....
        /*0580*/ 	.word	0x000103b0


	//   ....[131]....
        /*0584*/ 	.word	0x00010420


	//   ....[132]....
        /*0588*/ 	.word	0x00010510


	//   ....[133]....
        /*058c*/ 	.word	0x00010580


	//   ....[134]....
        /*0590*/ 	.word	0x00010670


	//   ....[135]....
        /*0594*/ 	.word	0x000106e0


	//   ....[136]....
        /*0598*/ 	.word	0x000107d0


	//   ....[137]....
        /*059c*/ 	.word	0x00010840


	//   ....[138]....
        /*05a0*/ 	.word	0x00010930


	//   ....[139]....
        /*05a4*/ 	.word	0x000109a0


	//   ....[140]....
        /*05a8*/ 	.word	0x00010a90


	//   ....[141]....
        /*05ac*/ 	.word	0x00010b00


	//   ....[142]....
        /*05b0*/ 	.word	0x00010bd0


	//   ....[143]....
        /*05b4*/ 	.word	0x00010d00


	//   ....[144]....
        /*05b8*/ 	.word	0x00010da0


	//   ....[145]....
        /*05bc*/ 	.word	0x00010e10


	//   ....[146]....
        /*05c0*/ 	.word	0x00010ed0


	//   ....[147]....
        /*05c4*/ 	.word	0x00010f30


	//   ....[148]....
        /*05c8*/ 	.word	0x00010ff0


	//   ....[149]....
        /*05cc*/ 	.word	0x00011050


	//   ....[150]....
        /*05d0*/ 	.word	0x00011110


	//   ....[151]....
        /*05d4*/ 	.word	0x00011170


	//   ....[152]....
        /*05d8*/ 	.word	0x00011230


	//   ....[153]....
        /*05dc*/ 	.word	0x00011290


	//   ....[154]....
        /*05e0*/ 	.word	0x00011350


	//   ....[155]....
        /*05e4*/ 	.word	0x00011430


	//   ....[156]....
        /*05e8*/ 	.word	0x000114d0


	//   ....[157]....
        /*05ec*/ 	.word	0x00011530


	//   ....[158]....
        /*05f0*/ 	.word	0x00011620


	//   ....[159]....
        /*05f4*/ 	.word	0x00011680


	//   ....[160]....
        /*05f8*/ 	.word	0x00011770


	//   ....[161]....
        /*05fc*/ 	.word	0x000117d0


	//   ....[162]....
        /*0600*/ 	.word	0x000118c0


	//   ....[163]....
        /*0604*/ 	.word	0x00011920


	//   ....[164]....
        /*0608*/ 	.word	0x00011a10


	//   ....[165]....
        /*060c*/ 	.word	0x00011a70


	//   ....[166]....
        /*0610*/ 	.word	0x00011b30


	//   ....[167]....
        /*0614*/ 	.word	0x00011c70


	//   ....[168]....
        /*0618*/ 	.word	0x00011d10


	//   ....[169]....
        /*061c*/ 	.word	0x00011d70


	//   ....[170]....
        /*0620*/ 	.word	0x00011e40


	//   ....[171]....
        /*0624*/ 	.word	0x00011f00


	//   ....[172]....
        /*0628*/ 	.word	0x00011fc0


	//   ....[173]....
        /*062c*/ 	.word	0x00012080


	//   ....[174]....
        /*0630*/ 	.word	0x00012140


	//   ....[175]....
        /*0634*/ 	.word	0x00012200


	//   ....[176]....
        /*0638*/ 	.word	0x000122c0


	//   ....[177]....
        /*063c*/ 	.word	0x00012380


	//   ....[178]....
        /*0640*/ 	.word	0x00012440


	//   ....[179]....
        /*0644*/ 	.word	0x00012530


	//   ....[180]....
        /*0648*/ 	.word	0x00012650


	//----- nvinfo : EIATTR_REG_RECONFIG
	.align		4
.L_763:
        /*064c*/ 	.byte	0x01, 0x54
	.zero		2


	//----- nvinfo : EIATTR_SYSCALL_OFFSETS
	.align		4
        /*0650*/ 	.byte	0x04, 0x46
        /*0652*/ 	.short	(.L_765 - .L_764)


	//   ....[0]....
.L_764:
        /*0654*/ 	.word	0x00001720


	//   ....[1]....
        /*0658*/ 	.word	0x0000bf50


	//   ....[2]....
        /*065c*/ 	.word	0x0000c0a0


	//   ....[3]....
        /*0660*/ 	.word	0x0000c190


	//   ....[4]....
        /*0664*/ 	.word	0x0000cf00


	//----- nvinfo : EIATTR_MBARRIER_INSTR_OFFSETS
	.align		4
.L_765:
        /*0668*/ 	.byte	0x04, 0x39
        /*066a*/ 	.short	(.L_767 - .L_766)


	//   ....[0]....
.L_766:
        /*066c*/ 	.word	0x00000180
        /*0670*/ 	.word	0x000000ff
        /*0674*/ 	.word	0x00030800
        /*0678*/ 	.short	0x0100
        /*067a*/ 	.byte	0x08
	.zero		1


	//   ....[1]....
        /*067c*/ 	.word	0x00000190
        /*0680*/ 	.word	0x000000ff
        /*0684*/ 	.word	0x00030820
        /*0688*/ 	.short	0x0100
        /*068a*/ 	.byte	0x08
	.zero		1


	//   ....[2]....
        /*068c*/ 	.word	0x00000280
        /*0690*/ 	.word	0x000000ff
        /*0694*/ 	.word	0x00030830
        /*0698*/ 	.short	0x0100
        /*069a*/ 	.byte	0x08
	.zero		1


	//   ....[3]....
        /*069c*/ 	.word	0x00000290
        /*06a0*/ 	.word	0x000000ff
        /*06a4*/ 	.word	0x00030840
        /*06a8*/ 	.short	0x0100
        /*06aa*/ 	.byte	0x08
	.zero		1


	//   ....[4]....
        /*06ac*/ 	.word	0x000002a0
        /*06b0*/ 	.word	0x000000ff
        /*06b4*/ 	.word	0x00030838
        /*06b8*/ 	.short	0x0100
        /*06ba*/ 	.byte	0x08
	.zero		1


	//   ....[5]....
        /*06bc*/ 	.word	0x000002b0
        /*06c0*/ 	.word	0x000000ff
        /*06c4*/ 	.word	0x00030848
        /*06c8*/ 	.short	0x0100
        /*06ca*/ 	.byte	0x08
	.zero		1


	//   ....[6]....
        /*06cc*/ 	.word	0x000003e0
        /*06d0*/ 	.word	0x000000ff
        /*06d4*/ 	.word	0x00030850
        /*06d8*/ 	.short	0x0100
        /*06da*/ 	.byte	0x08
	.zero		1


	//   ....[7]....
        /*06dc*/ 	.word	0x000003f0
        /*06e0*/ 	.word	0x000000ff
        /*06e4*/ 	.word	0x00030860
        /*06e8*/ 	.short	0x0100
        /*06ea*/ 	.byte	0x08
	.zero		1


	//   ....[8]....
        /*06ec*/ 	.word	0x00000400
        /*06f0*/ 	.word	0x000000ff
        /*06f4*/ 	.word	0x00030858
        /*06f8*/ 	.short	0x0100
        /*06fa*/ 	.byte	0x08
	.zero		1


	//   ....[9]....
        /*06fc*/ 	.word	0x00000410
        /*0700*/ 	.word	0x000000ff
        /*0704*/ 	.word	0x00030868
        /*0708*/ 	.short	0x0100
        /*070a*/ 	.byte	0x08
	.zero		1


	//   ....[10]....
        /*070c*/ 	.word	0x00000500
        /*0710*/ 	.word	0x000000ff
        /*0714*/ 	.word	0x00030870
        /*0718*/ 	.short	0x0100
        /*071a*/ 	.byte	0x06
	.zero		1


	//   ....[11]....
        /*071c*/ 	.word	0x00000510
        /*0720*/ 	.word	0x000000ff
        /*0724*/ 	.word	0x00030880
        /*0728*/ 	.short	0x0100
        /*072a*/ 	.byte	0x06
	.zero		1


	//   ....[12]....
        /*072c*/ 	.word	0x00000520
        /*0730*/ 	.word	0x000000ff
        /*0734*/ 	.word	0x00030878
        /*0738*/ 	.short	0x0100
        /*073a*/ 	.byte	0x06
	.zero		1


	//   ....[13]....
        /*073c*/ 	.word	0x00000530
        /*0740*/ 	.word	0x000000ff
        /*0744*/ 	.word	0x00030888
        /*0748*/ 	.short	0x0100
        /*074a*/ 	.byte	0x06
	.zero		1


	//   ....[14]....
        /*074c*/ 	.word	0x00000660
        /*0750*/ 	.word	0x000000ff
        /*0754*/ 	.word	0x00030890
        /*0758*/ 	.short	0x0100
        /*075a*/ 	.byte	0x08
	.zero		1


	//   ....[15]....
        /*075c*/ 	.word	0x00000670
        /*0760*/ 	.word	0x000000ff
        /*0764*/ 	.word	0x000308a0
        /*0768*/ 	.short	0x0100
        /*076a*/ 	.byte	0x08
	.zero		1


	//   ....[16]....
        /*076c*/ 	.word	0x00000680
        /*0770*/ 	.word	0x000000ff
        /*0774*/ 	.word	0x00030898
        /*0778*/ 	.short	0x0100
        /*077a*/ 	.byte	0x08
	.zero		1


	//   ....[17]....
        /*077c*/ 	.word	0x00000690
        /*0780*/ 	.word	0x000000ff
        /*0784*/ 	.word	0x000308a8
        /*0788*/ 	.short	0x0100
        /*078a*/ 	.byte	0x08
	.zero		1


	//   ....[18]....
        /*078c*/ 	.word	0x000007d0
        /*0790*/ 	.word	0x000000ff
        /*0794*/ 	.word	0x000308b0
        /*0798*/ 	.short	0x0100
        /*079a*/ 	.byte	0x08
	.zero		1


	//   ....[19]....
        /*079c*/ 	.word	0x000007e0
        /*07a0*/ 	.word	0x000000ff
        /*07a4*/ 	.word	0x000308c0
        /*07a8*/ 	.short	0x0100
        /*07aa*/ 	.byte	0x08
	.zero		1


	//   ....[20]....
        /*07ac*/ 	.word	0x000007f0
        /*07b0*/ 	.word	0x000000ff
        /*07b4*/ 	.word	0x000308b8
        /*07b8*/ 	.short	0x0100
        /*07ba*/ 	.byte	0x08
	.zero		1


	//   ....[21]....
        /*07bc*/ 	.word	0x00000800
        /*07c0*/ 	.word	0x000000ff
        /*07c4*/ 	.word	0x000308c8
        /*07c8*/ 	.short	0x0100
        /*07ca*/ 	.byte	0x08
	.zero		1


	//   ....[22]....
        /*07cc*/ 	.word	0x000017c0
        /*07d0*/ 	.word	0x000000ff
        /*07d4*/ 	.word	0x00030800
        /*07d8*/ 	.short	0x010a
        /*07da*/ 	.byte	0x28
	.zero		1


	//   ....[23]....
        /*07dc*/ 	.word	0x00001840
        /*07e0*/ 	.word	0x00000000
        /*07e4*/ 	.word	0x00030830
        /*07e8*/ 	.short	0x010a
        /*07ea*/ 	.byte	0x3f
	.zero		1


	//   ....[24]....
        /*07ec*/ 	.word	0x00001880
        /*07f0*/ 	.word	0x00000000
        /*07f4*/ 	.word	0x00030830
        /*07f8*/ 	.short	0x010a
        /*07fa*/ 	.byte	0x3f
	.zero		1


	//   ....[25]....
        /*07fc*/ 	.word	0x000023a0
        /*0800*/ 	.word	0x000000ff
        /*0804*/ 	.word	0x00000000
        /*0808*/ 	.short	0x0101
        /*080a*/ 	.byte	0x05
	.zero		1


	//   ....[26]....
        /*080c*/ 	.word	0x00003a50
        /*0810*/ 	.word	0x000000ff
        /*0814*/ 	.word	0x00030830
        /*0818*/ 	.short	0x010a
        /*081a*/ 	.byte	0x07
	.zero		1


	//   ....[27]....
        /*081c*/ 	.word	0x00003a90
        /*0820*/ 	.word	0x000000ff
        /*0824*/ 	.word	0x00030830
        /*0828*/ 	.short	0x010a
        /*082a*/ 	.byte	0x07
	.zero		1


	//   ....[28]....
        /*082c*/ 	.word	0x000045d0
        /*0830*/ 	.word	0x000000ff
        /*0834*/ 	.word	0x00030850
        /*0838*/ 	.short	0x010a
        /*083a*/ 	.byte	0x0a
	.zero		1


	//   ....[29]....
        /*083c*/ 	.word	0x00004610
        /*0840*/ 	.word	0x000000ff
        /*0844*/ 	.word	0x00030850
        /*0848*/ 	.short	0x010a
        /*084a*/ 	.byte	0x0a
	.zero		1


	//   ....[30]....
        /*084c*/ 	.word	0x000049a0
        /*0850*/ 	.word	0x000000ff
        /*0854*/ 	.word	0x00000000
        /*0858*/ 	.short	0x0101
        /*085a*/ 	.byte	0x07
	.zero		1


	//   ....[31]....
        /*085c*/ 	.word	0x00005ee0
        /*0860*/ 	.word	0x000000ff
        /*0864*/ 	.word	0x00000000
        /*0868*/ 	.short	0x0101
        /*086a*/ 	.byte	0x0a
	.zero		1


	//   ....[32]....
        /*086c*/ 	.word	0x000060c0
        /*0870*/ 	.word	0x000000ff
        /*0874*/ 	.word	0x00030830
        /*0878*/ 	.short	0x010a
        /*087a*/ 	.byte	0x07
	.zero		1


	//   ....[33]....
        /*087c*/ 	.word	0x00006100
        /*0880*/ 	.word	0x000000ff
        /*0884*/ 	.word	0x00030830
        /*0888*/ 	.short	0x010a
        /*088a*/ 	.byte	0x07
	.zero		1


	//   ....[34]....
        /*088c*/ 	.word	0x00006c40
        /*0890*/ 	.word	0x000000ff
        /*0894*/ 	.word	0x00030850
        /*0898*/ 	.short	0x010a
        /*089a*/ 	.byte	0x0e
	.zero		1


	//   ....[35]....
        /*089c*/ 	.word	0x00006c80
        /*08a0*/ 	.word	0x000000ff
        /*08a4*/ 	.word	0x00030850
        /*08a8*/ 	.short	0x010a
        /*08aa*/ 	.byte	0x0e
	.zero		1


	//   ....[36]....
        /*08ac*/ 	.word	0x00007070
        /*08b0*/ 	.word	0x000000ff
        /*08b4*/ 	.word	0x00000000
        /*08b8*/ 	.short	0x0101
        /*08ba*/ 	.byte	0x05
	.zero		1


	//   ....[37]....
        /*08bc*/ 	.word	0x00007dd0
        /*08c0*/ 	.word	0x000000ff
        /*08c4*/ 	.word	0x00000000
        /*08c8*/ 	.short	0x0101
        /*08ca*/ 	.byte	0x0e
	.zero		1


	//   ....[38]....
        /*08cc*/ 	.word	0x00008500
        /*08d0*/ 	.word	0x000000ff
        /*08d4*/ 	.word	0x00030850
        /*08d8*/ 	.short	0x010a
        /*08da*/ 	.byte	0x05
	.zero		1


	//   ....[39]....
        /*08dc*/ 	.word	0x00008540
        /*08e0*/ 	.word	0x000000ff
        /*08e4*/ 	.word	0x00030850
        /*08e8*/ 	.short	0x010a
        /*08ea*/ 	.byte	0x05
	.zero		1


	//   ....[40]....
        /*08ec*/ 	.word	0x00008b70
        /*08f0*/ 	.word	0x000000ff
        /*08f4*/ 	.word	0x00000000
        /*08f8*/ 	.short	0x0101
        /*08fa*/ 	.byte	0x04
	.zero		1


	//   ....[41]....
        /*08fc*/ 	.word	0x0000a3e0
        /*0900*/ 	.word	0x00000034
        /*0904*/ 	.word	0x00000000
        /*0908*/ 	.short	0x0101
        /*090a*/ 	.byte	0x3f
	.zero		1


	//   ....[42]....
        /*090c*/ 	.word	0x0000c6e0
        /*0910*/ 	.word	0x00000000
        /*0914*/ 	.word	0x00030840
        /*0918*/ 	.short	0x010a
        /*091a*/ 	.byte	0x3f
	.zero		1


	//   ....[43]....
        /*091c*/ 	.word	0x0000ccf0
        /*0920*/ 	.word	0x00000000
        /*0924*/ 	.word	0x00030830
        /*0928*/ 	.short	0x0107
        /*092a*/ 	.byte	0x3f
	.zero		1


	//   ....[44]....
        /*092c*/ 	.word	0x0000cda0
        /*0930*/ 	.word	0x00000000
        /*0934*/ 	.word	0x00030830
        /*0938*/ 	.short	0x0101
        /*093a*/ 	.byte	0x3f
	.zero		1


	//   ....[45]....
        /*093c*/ 	.word	0x0000d7f0
        /*0940*/ 	.word	0x00000011
        /*0944*/ 	.word	0x00030800
        /*0948*/ 	.short	0x0107
        /*094a*/ 	.byte	0x3f
	.zero		1


	//   ....[46]....
        /*094c*/ 	.word	0x0000d8e0
        /*0950*/ 	.word	0x00000011
        /*0954*/ 	.word	0x00030800
        /*0958*/ 	.short	0x0101
        /*095a*/ 	.byte	0x3f
	.zero		1


	//   ....[47]....
        /*095c*/ 	.word	0x0000d900
        /*0960*/ 	.word	0x00000011
        /*0964*/ 	.word	0x00030820
        /*0968*/ 	.short	0x010a
        /*096a*/ 	.byte	0x3f
	.zero		1


	//   ....[48]....
        /*096c*/ 	.word	0x0000dc50
        /*0970*/ 	.word	0x00000006
        /*0974*/ 	.word	0x00030840
        /*0978*/ 	.short	0x010a
        /*097a*/ 	.byte	0x3f
	.zero		1


	//   ....[49]....
        /*097c*/ 	.word	0x0000e120
        /*0980*/ 	.word	0x00000006
        /*0984*/ 	.word	0x00030830
        /*0988*/ 	.short	0x0107
        /*098a*/ 	.byte	0x3f
	.zero		1


	//   ....[50]....
        /*098c*/ 	.word	0x0000e1d0
        /*0990*/ 	.word	0x00000006
        /*0994*/ 	.word	0x00030830
        /*0998*/ 	.short	0x0101
        /*099a*/ 	.byte	0x3f
	.zero		1


	//   ....[51]....
        /*099c*/ 	.word	0x0000e230
        /*09a0*/ 	.word	0x00000006
        /*09a4*/ 	.word	0x00030860
        /*09a8*/ 	.short	0x010a
        /*09aa*/ 	.byte	0x3f
	.zero		1


	//   ....[52]....
        /*09ac*/ 	.word	0x0000e790
        /*09b0*/ 	.word	0x00000006
        /*09b4*/ 	.word	0x00030850
        /*09b8*/ 	.short	0x0107
        /*09ba*/ 	.byte	0x3f
	.zero		1


	//   ....[53]....
        /*09bc*/ 	.word	0x0000e8e0
        /*09c0*/ 	.word	0x00000006
        /*09c4*/ 	.word	0x00030850
        /*09c8*/ 	.short	0x0101
        /*09ca*/ 	.byte	0x3f
	.zero		1


	//   ....[54]....
        /*09cc*/ 	.word	0x0000eaf0
        /*09d0*/ 	.word	0x00000004
        /*09d4*/ 	.word	0x00030860
        /*09d8*/ 	.short	0x010a
        /*09da*/ 	.byte	0x3f
	.zero		1


	//   ....[55]....
        /*09dc*/ 	.word	0x0000efb0
        /*09e0*/ 	.word	0x00000004
        /*09e4*/ 	.word	0x00030850
        /*09e8*/ 	.short	0x0107
        /*09ea*/ 	.byte	0x3f
	.zero		1


	//   ....[56]....
        /*09ec*/ 	.word	0x0000f060
        /*09f0*/ 	.word	0x00000004
        /*09f4*/ 	.word	0x00030850
        /*09f8*/ 	.short	0x0101
        /*09fa*/ 	.byte	0x3f
	.zero		1


	//   ....[57]....
        /*09fc*/ 	.word	0x0000f300
        /*0a00*/ 	.word	0x00000004
        /*0a04*/ 	.word	0x00030820
        /*0a08*/ 	.short	0x010a
        /*0a0a*/ 	.byte	0x3f
	.zero		1


	//   ....[58]....
        /*0a0c*/ 	.word	0x0000f4a0
        /*0a10*/ 	.word	0x00000005
        /*0a14*/ 	.word	0x00030840
        /*0a18*/ 	.short	0x010a
        /*0a1a*/ 	.byte	0x3f
	.zero		1


	//   ....[59]....
        /*0a1c*/ 	.word	0x0000f540
        /*0a20*/ 	.word	0x00000017
        /*0a24*/ 	.word	0x00030840
        /*0a28*/ 	.short	0x010a
        /*0a2a*/ 	.byte	0x3f
	.zero		1


	//   ....[60]....
        /*0a2c*/ 	.word	0x0000f580
        /*0a30*/ 	.word	0x00000005
        /*0a34*/ 	.word	0x00030860
        /*0a38*/ 	.short	0x010a
        /*0a3a*/ 	.byte	0x3f
	.zero		1


	//   ....[61]....
        /*0a3c*/ 	.word	0x0000f5c0
        /*0a40*/ 	.word	0x00000017
        /*0a44*/ 	.word	0x00030860
        /*0a48*/ 	.short	0x010a
        /*0a4a*/ 	.byte	0x3f
	.zero		1


	//   ....[62]....
        /*0a4c*/ 	.word	0x0000f630
        /*0a50*/ 	.word	0x00000003
        /*0a54*/ 	.word	0x00030800
        /*0a58*/ 	.short	0x010a
        /*0a5a*/ 	.byte	0x3f
	.zero		1


	//   ....[63]....
        /*0a5c*/ 	.word	0x0000f680
        /*0a60*/ 	.word	0x00000000
        /*0a64*/ 	.word	0x00030830
        /*0a68*/ 	.short	0x010a
        /*0a6a*/ 	.byte	0x3f
	.zero		1


	//   ....[64]....
        /*0a6c*/ 	.word	0x0000f6e0
        /*0a70*/ 	.word	0x00000004
        /*0a74*/ 	.word	0x00030830
        /*0a78*/ 	.short	0x010a
        /*0a7a*/ 	.byte	0x3f
	.zero		1


	//   ....[65]....
        /*0a7c*/ 	.word	0x0000f740
        /*0a80*/ 	.word	0x00000003
        /*0a84*/ 	.word	0x00030850
        /*0a88*/ 	.short	0x010a
        /*0a8a*/ 	.byte	0x3f
	.zero		1


	//   ....[66]....
        /*0a8c*/ 	.word	0x0000f7a0
        /*0a90*/ 	.word	0x00000004
        /*0a94*/ 	.word	0x00030830
        /*0a98*/ 	.short	0x010a
        /*0a9a*/ 	.byte	0x3f
	.zero		1


	//   ....[67]....
        /*0a9c*/ 	.word	0x0000f800
        /*0aa0*/ 	.word	0x00000003
        /*0aa4*/ 	.word	0x00030850
        /*0aa8*/ 	.short	0x010a
        /*0aaa*/ 	.byte	0x3f
	.zero		1


	//   ....[68]....
        /*0aac*/ 	.word	0x0000f860
        /*0ab0*/ 	.word	0x00000007
        /*0ab4*/ 	.word	0x00030850
        /*0ab8*/ 	.short	0x010a
        /*0aba*/ 	.byte	0x3f
	.zero		1


	//   ....[69]....
        /*0abc*/ 	.word	0x0000f960
        /*0ac0*/ 	.word	0x00000000
        /*0ac4*/ 	.word	0x00030840
        /*0ac8*/ 	.short	0x010a
        /*0aca*/ 	.byte	0x3f
	.zero		1


	//   ....[70]....
        /*0acc*/ 	.word	0x00010c00
        /*0ad0*/ 	.word	0x00000011
        /*0ad4*/ 	.word	0x00030820
        /*0ad8*/ 	.short	0x010a
        /*0ada*/ 	.byte	0x3f
	.zero		1


	//   ....[71]....
        /*0adc*/ 	.word	0x00010c50
        /*0ae0*/ 	.word	0x00000006
        /*0ae4*/ 	.word	0x00030840
        /*0ae8*/ 	.short	0x010a
        /*0aea*/ 	.byte	0x3f
	.zero		1


	//   ....[72]....
        /*0aec*/ 	.word	0x00011380
        /*0af0*/ 	.word	0x00000006
        /*0af4*/ 	.word	0x00030860
        /*0af8*/ 	.short	0x010a
        /*0afa*/ 	.byte	0x3f
	.zero		1


	//   ....[73]....
        /*0afc*/ 	.word	0x00011bc0
        /*0b00*/ 	.word	0x00000004
        /*0b04*/ 	.word	0x00030860
        /*0b08*/ 	.short	0x010a
        /*0b0a*/ 	.byte	0x3f
	.zero		1


	//   ....[74]....
        /*0b0c*/ 	.word	0x00012570
        /*0b10*/ 	.word	0x00000004
        /*0b14*/ 	.word	0x00030820
        /*0b18*/ 	.short	0x010a
        /*0b1a*/ 	.byte	0x3f
	.zero		1


	//   ....[75]....
        /*0b1c*/ 	.word	0x00012710
        /*0b20*/ 	.word	0x00000005
        /*0b24*/ 	.word	0x00030840
        /*0b28*/ 	.short	0x010a
        /*0b2a*/ 	.byte	0x3f
	.zero		1


	//   ....[76]....
        /*0b2c*/ 	.word	0x00012760
        /*0b30*/ 	.word	0x00000017
        /*0b34*/ 	.word	0x00030840
        /*0b38*/ 	.short	0x010a
        /*0b3a*/ 	.byte	0x3f
	.zero		1


	//   ....[77]....
        /*0b3c*/ 	.word	0x000127b0
        /*0b40*/ 	.word	0x00000005
        /*0b44*/ 	.word	0x00030860
        /*0b48*/ 	.short	0x010a
        /*0b4a*/ 	.byte	0x3f
	.zero		1


	//----- nvinfo : EIATTR_NUM_MBARRIERS
	.align		4
.L_767:
        /*0b4c*/ 	.byte	0x03, 0x38
        /*0b4e*/ 	.short	0x0016


	//----- nvinfo : EIATTR_EXIT_INSTR_OFFSETS
	.align		4
        /*0b50*/ 	.byte	0x04, 0x1c
        /*0b52*/ 	.short	(.L_769 - .L_768)


	//   ....[0]....
.L_768:
        /*0b54*/ 	.word	0x00000950


	//   ....[1]....
        /*0b58*/ 	.word	0x0000b370


	//   ....[2]....
        /*0b5c*/ 	.word	0x0000f610


	//----- nvinfo : EIATTR_MAX_THREADS
	.align		4
.L_769:
        /*0b60*/ 	.byte	0x04, 0x05
        /*0b62*/ 	.short	(.L_771 - .L_770)
.L_770:
        /*0b64*/ 	.word	0x00000180
        /*0b68*/ 	.word	0x00000001
        /*0b6c*/ 	.word	0x00000001


	//----- nvinfo : EIATTR_CRS_STACK_SIZE
	.align		4
.L_771:
        /*0b70*/ 	.byte	0x04, 0x1e
        /*0b72*/ 	.short	(.L_773 - .L_772)
.L_772:
        /*0b74*/ 	.word	0x00000000


	//----- nvinfo : EIATTR_CBANK_PARAM_SIZE
	.align		4
.L_773:
        /*0b78*/ 	.byte	0x03, 0x19
        /*0b7a*/ 	.short	0x0af0


	//----- nvinfo : EIATTR_PARAM_CBANK
	.align		4
        /*0b7c*/ 	.byte	0x04, 0x0a
        /*0b7e*/ 	.short	(.L_775 - .L_774)
	.align		4
.L_774:
        /*0b80*/ 	.word	index@(.nv.constant0._ZN7cutlass13device_kernelIN5flash11enable_sm90INS1_16FlashAttnFwdSm90INS1_25CollectiveMainloopFwdSm90ILi2EN4cute5tupleIJNS5_1CILi1EEES8_S8_EEENS6_IJNS7_ILi128EEENS7_ILi96EEENS7_ILi192EEEEEELi192ENS_6half_tEfNS_4arch4Sm90ELb1ELb0ELb0ELb0ELb1ELb0ELb0ELb1ELb1ELb1ELb0ELb0EEENS1_21CollectiveEpilogueFwdINS6_IJSA_SC_SB_EEES9_SE_SG_Li256ELb0ELb1ELb0ELb0EEENS1_30DynamicPersistentTileSchedulerILi256ELi128ELb0ELb1ELb1EEEEEEEEEvNT_6ParamsE)
        /*0b84*/ 	.short	0x0210
        /*0b86*/ 	.short	0x0af0


	//----- nvinfo : EIATTR_SW_WAR
	.align		4
.L_775:
        /*0b88*/ 	.byte	0x04, 0x36
        /*0b8a*/ 	.short	(.L_777 - .L_776)
.L_776:
        /*0b8c*/ 	.word	0x00000008
.L_777:


//--------------------- .nv.info._ZN7cutlass13device_kernelIN5flash11enable_sm90INS1_16FlashAttnFwdSm90INS1_25CollectiveMainloopFwdSm90ILi2EN4cute5tupleIJNS5_1CILi1EEES8_S8_EEENS6_IJNS7_ILi128EEENS7_ILi96EEENS7_ILi192EEEEEELi192ENS_6half_tEfNS_4arch4Sm90ELb1ELb0ELb0ELb1ELb1ELb0ELb0ELb1ELb1ELb1ELb0ELb0EEENS1_21CollectiveEpilogueFwdINS6_IJSA_SC_SB_EEES9_SE_SG_Li256ELb1ELb1ELb0ELb0EEENS1_36VarlenDynamicPersistentTileSchedulerILi128ELi96ELi256ELi128ELb0ELb1ELb1ELb1ELb1ELb1EEEEEEEEEvNT_6ParamsE --------------------------
	.section	.nv.info._ZN7cutlass13device_kernelIN5flash11enable_sm90INS1_16FlashAttnFwdSm90INS1_25CollectiveMainloopFwdSm90ILi2EN4cute5tupleIJNS5_1CILi1EEES8_S8_EEENS6_IJNS7_ILi128EEENS7_ILi96EEENS7_ILi192EEEEEELi192ENS_6half_tEfNS_4arch4Sm90ELb1ELb0ELb0ELb1ELb1ELb0ELb0ELb1ELb1ELb1ELb0ELb0EEENS1_21CollectiveEpilogueFwdINS6_IJSA_SC_SB_EEES9_SE_SG_Li256ELb1ELb1ELb0ELb0EEENS1_36VarlenDynamicPersistentTileSchedulerILi128ELi96ELi256ELi128ELb0ELb1ELb1ELb1ELb1ELb1EEEEEEEEEvNT_6ParamsE,"",@"SHT_CUDA_INFO"
	.sectionflags	@""
	.align	4


	//----- nvinfo : EIATTR_CUDA_API_VERSION
	.align		4
        /*0000*/ 	.byte	0x04, 0x37
        /*0002*/ 	.short	(.L_779 - .L_778)
.L_778:
        /*0004*/ 	.word	0x00000082


	//----- nvinfo : EIATTR_KPARAM_INFO
	.align		4
.L_779:
        /*0008*/ 	.byte	0x04, 0x17
        /*000a*/ 	.short	(.L_781 - .L_780)
.L_780:
        /*000c*/ 	.word	0x00000000
        /*0010*/ 	.short	0x0000
        /*0012*/ 	.short	0x0070
        /*0014*/ 	.byte	0x00, 0xf0, 0x01, 0x2a


	//----- nvinfo : EIATTR_SPARSE_MMA_MASK
	.align		4
.L_781:
        /*0018*/ 	.byte	0x03, 0x50
        /*001a*/ 	.short	0x0000


	//----- nvinfo : EIATTR_MAXREG_COUNT
	.align		4
        /*001c*/ 	.byte	0x03, 0x1b
        /*001e*/ 	.short	0x00a8


	//----- nvinfo : EIATTR_NUM_BARRIERS
	.align		4
        /*0020*/ 	.byte	0x02, 0x4c
        /*0022*/ 	.byte	0x09
	.zero		1


	//----- nvinfo : EIATTR_EXTERNS
	.align		4
        /*0024*/ 	.byte	0x04, 0x0f
        /*0026*/ 	.short	(.L_783 - .L_782)


	//   ....[0]....
	.align		4
.L_782:
        /*0028*/ 	.word	index@(__assertfail)


	//----- nvinfo : EIATTR_ANNOTATIONS
	.align		4
.L_783:
        /*002c*/ 	.byte	0x04, 0x55
        /*002e*/ 	.short	(.L_785 - .L_784)


	//   ....[0]....
.L_784:
        /* <DEDUP_REMOVED lines=17> */


	//----- nvinfo : EIATTR_MERCURY_ISA_VERSION
	.align		4
.L_785:
        /*0130*/ 	.byte	0x03, 0x5f
        /*0132*/ 	.short	0x0101


	//----- nvinfo : EIATTR_UNUSED_LOAD_BYTE_OFFSET
	.align		4
        /*0134*/ 	.byte	0x04, 0x44
        /*0136*/ 	.short	(.L_787 - .L_786)


	//   ....[0]....
.L_786:
        /*0138*/ 	.word	0x00000950
        /*013c*/ 	.word	0x0000fff0


	//   ....[1]....
        /*0140*/ 	.word	0x00009220
        /*0144*/ 	.word	0x0000fff0


	//----- nvinfo : EIATTR_INT_WARP_WIDE_INSTR_OFFSETS
	.align		4
.L_787:
        /*0148*/ 	.byte	0x04, 0x31
        /*014a*/ 	.short	(.L_789 - .L_788)


	//   ....[0]....
.L_788:
        /*014c*/ 	.word	0x000000c0


	//   ....[1]....
        /*0150*/ 	.word	0x000000d0


	//   ....[2]....
        /*0154*/ 	.word	0x00000170


	//   ....[3]....
        /*0158*/ 	.word	0x0000cd50


	//   ....[4]....
        /*015c*/ 	.word	0x0000cde0


	//   ....[5]....
        /*0160*/ 	.word	0x0000fc50


	//   ....[6]....
        /*0164*/ 	.word	0x0000fce0


	//----- nvinfo : EIATTR_COOP_GROUP_MASK_REGIDS
	.align		4
.L_789:
        /*0168*/ 	.byte	0x04, 0x29
        /*016a*/ 	.short	(.L_791 - .L_790)


	//   ....[0]....
.L_790:
        /*016c*/ 	.word	0xffffffff


	//   ....[1]....
        /*0170*/ 	.word	0xffffffff


	//   ....[2]....
        /*0174*/ 	.word	0xffffffff


	//   ....[3]....
        /*0178*/ 	.word	0xffffffff


	//   ....[4]....
        /*017c*/ 	.word	0xffffffff


	//   ....[5]....
        /*0180*/ 	.word	0xffffffff


	//   ....[6]....
        /*0184*/ 	.word	0xffffffff


	//   ....[7]....
        /*0188*/ 	.word	0xffffffff


	//   ....[8]....
        /*018c*/ 	.word	0xffffffff


	//   ....[9]....
        /*0190*/ 	.word	0xffffffff


	//   ....[10]....
        /*0194*/ 	.word	0xffffffff


	//   ....[11]....
        /*0198*/ 	.word	0xffffffff


	//   ....[12]....
        /*019c*/ 	.word	0xffffffff


	//   ....[13]....
        /*01a0*/ 	.word	0xffffffff


	//   ....[14]....
        /*01a4*/ 	.word	0xffffffff


	//   ....[15]....
        /*01a8*/ 	.word	0xffffffff


	//   ....[16]....
        /*01ac*/ 	.word	0xffffffff


	//   ....[17]....
        /*01b0*/ 	.word	0xffffffff


	//   ....[18]....
        /*01b4*/ 	.word	0xffffffff


	//   ....[19]....
        /*01b8*/ 	.word	0xffffffff


	//   ....[20]....
        /*01bc*/ 	.word	0xffffffff


	//   ....[21]....
        /*01c0*/ 	.word	0xffffffff


	//   ....[22]....
        /*01c4*/ 	.word	0xffffffff


	//   ....[23]....
        /*01c8*/ 	.word	0xffffffff


	//   ....[24]....
        /*01cc*/ 	.word	0xffffffff


	//   ....[25]....
        /*01d0*/ 	.word	0xffffffff


	//   ....[26]....
        /*01d4*/ 	.word	0xffffffff


	//   ....[27]....
        /*01d8*/ 	.word	0xffffffff


	//   ....[28]....
        /*01dc*/ 	.word	0xffffffff


	//   ....[29]....
        /*01e0*/ 	.word	0xffffffff


	//   ....[30]....
        /*01e4*/ 	.word	0xffffffff


	//   ....[31]....
        /*01e8*/ 	.word	0xffffffff


	//   ....[32]....
        /*01ec*/ 	.word	0xffffffff


	//   ....[33]....
        /*01f0*/ 	.word	0xffffffff


	//   ....[34]....
        /*01f4*/ 	.word	0xffffffff


	//   ....[35]....
        /*01f8*/ 	.word	0xffffffff


	//   ....[36]....
        /*01fc*/ 	.word	0xffffffff


	//   ....[37]....
        /*0200*/ 	.word	0xffffffff


	//   ....[38]....
        /*0204*/ 	.word	0xffffffff


	//   ....[39]....
        /*0208*/ 	.word	0xffffffff


	//   ....[40]....
        /*020c*/ 	.word	0xffffffff


	//   ....[41]....
        /*0210*/ 	.word	0xffffffff


	//   ....[42]....
        /*0214*/ 	.word	0xffffffff


	//   ....[43]....
        /*0218*/ 	.word	0xffffffff


	//   ....[44]....
        /*021c*/ 	.word	0xffffffff


	//   ....[45]....
        /*0220*/ 	.word	0xffffffff


	//   ....[46]....
        /*0224*/ 	.word	0xffffffff


	//   ....[47]....
        /*0228*/ 	.word	0xffffffff


	//   ....[48]....
        /*022c*/ 	.word	0xffffffff


	//   ....[49]....
        /*0230*/ 	.word	0xffffffff


	//   ....[50]....
        /*0234*/ 	.word	0xffffffff


	//   ....[51]....
        /*0238*/ 	.word	0xffffffff


	//   ....[52]....
        /*023c*/ 	.word	0xffffffff


	//   ....[53]....
        /*0240*/ 	.word	0xffffffff


	//   ....[54]....
        /*0244*/ 	.word	0xffffffff


	//   ....[55]....
        /*0248*/ 	.word	0xffffffff


	//   ....[56]....
        /*024c*/ 	.word	0xffffffff


	//   ....[57]....
        /*0250*/ 	.word	0xffffffff


	//   ....[58]....
        /*0254*/ 	.word	0xffffffff


	//   ....[59]....
        /*0258*/ 	.word	0xffffffff


	//   ....[60]....
        /*025c*/ 	.word	0xffffffff


	//   ....[61]....
        /*0260*/ 	.word	0xffffffff


	//   ....[62]....
        /*0264*/ 	.word	0xffffffff


	//   ....[63]....
        /*0268*/ 	.word	0xffffffff


	//   ....[64]....
        /*026c*/ 	.word	0xffffffff


	//   ....[65]....
        /*0270*/ 	.word	0xffffffff


	//   ....[66]....
        /*0274*/ 	.word	0xffffffff


	//   ....[67]....
        /*0278*/ 	.word	0xffffffff


	//   ....[68]....
        /*027c*/ 	.word	0xffffffff


	//   ....[69]....
        /*0280*/ 	.word	0xffffffff


	//   ....[70]....
        /*0284*/ 	.word	0xffffffff


	//   ....[71]....
        /*0288*/ 	.word	0xffffffff


	//   ....[72]....
        /*028c*/ 	.word	0xffffffff


	//   ....[73]....
        /*0290*/ 	.word	0xffffffff


	//   ....[74]....
        /*0294*/ 	.word	0xffffffff


	//   ....[75]....
        /*0298*/ 	.word	0xffffffff


	//   ....[76]....
        /*029c*/ 	.word	0xffffffff


	//   ....[77]....
        /*02a0*/ 	.word	0xffffffff


	//   ....[78]....
        /*02a4*/ 	.word	0xffffffff


	//   ....[79]....
        /*02a8*/ 	.word	0xffffffff


	//   ....[80]....
        /*02ac*/ 	.word	0xffffffff


	//   ....[81]....
        /*02b0*/ 	.word	0xffffffff


	//   ....[82]....
        /*02b4*/ 	.word	0xffffffff


	//   ....[83]....
        /*02b8*/ 	.word	0xffffffff


	//   ....[84]....
        /*02bc*/ 	.word	0xffffffff


	//   ....[85]....
        /*02c0*/ 	.word	0xffffffff


	//   ....[86]....
        /*02c4*/ 	.word	0xffffffff


	//   ....[87]....
        /*02c8*/ 	.word	0xffffffff


	//   ....[88]....
        /*02cc*/ 	.word	0xffffffff


	//   ....[89]....
        /*02d0*/ 	.word	0xffffffff


	//   ....[90]....
        /*02d4*/ 	.word	0xffffffff


	//   ....[91]....
        /*02d8*/ 	.word	0xffffffff


	//   ....[92]....
        /*02dc*/ 	.word	0xffffffff


	//   ....[93]....
        /*02e0*/ 	.word	0xffffffff


	//   ....[94]....
        /*02e4*/ 	.word	0xffffffff


	//   ....[95]....
        /*02e8*/ 	.word	0xffffffff


	//   ....[96]....
        /*02ec*/ 	.word	0xffffffff


	//   ....[97]....
        /*02f0*/ 	.word	0xffffffff


	//   ....[98]....
        /*02f4*/ 	.word	0xffffffff


	//   ....[99]....
        /*02f8*/ 	.word	0xffffffff


	//   ....[100]....
        /*02fc*/ 	.word	0xffffffff


	//   ....[101]....
        /*0300*/ 	.word	0xffffffff


	//   ....[102]....
        /*0304*/ 	.word	0xffffffff


	//   ....[103]....
        /*0308*/ 	.word	0xffffffff


	//   ....[104]....
        /*030c*/ 	.word	0xffffffff


	//   ....[105]....
        /*0310*/ 	.word	0xffffffff


	//   ....[106]....
        /*0314*/ 	.word	0xffffffff


	//   ....[107]....
        /*0318*/ 	.word	0xffffffff


	//   ....[108]....
        /*031c*/ 	.word	0xffffffff


	//   ....[109]....
        /*0320*/ 	.word	0xffffffff


	//   ....[110]....
        /*0324*/ 	.word	0xffffffff


	//   ....[111]....
        /*0328*/ 	.word	0xffffffff


	//   ....[112]....
        /*032c*/ 	.word	0xffffffff


	//   ....[113]....
        /*0330*/ 	.word	0xffffffff


	//   ....[114]....
        /*0334*/ 	.word	0xffffffff


	//   ....[115]....
        /*0338*/ 	.word	0xffffffff


	//   ....[116]....
        /*033c*/ 	.word	0xffffffff


	//   ....[117]....
        /*0340*/ 	.word	0xffffffff


	//   ....[118]....
        /*0344*/ 	.word	0xffffffff


	//   ....[119]....
        /*0348*/ 	.word	0xffffffff


	//   ....[120]....
        /*034c*/ 	.word	0xffffffff


	//   ....[121]....
        /*0350*/ 	.word	0xffffffff


	//   ....[122]....
        /*0354*/ 	.word	0xffffffff


	//   ....[123]....
        /*0358*/ 	.word	0xffffffff


	//   ....[124]....
        /*035c*/ 	.word	0xffffffff


	//   ....[125]....
        /*0360*/ 	.word	0xffffffff


	//   ....[126]....
        /*0364*/ 	.word	0xffffffff


	//   ....[127]....
        /*0368*/ 	.word	0xffffffff


	//   ....[128]....
        /*036c*/ 	.word	0xffffffff


	//   ....[129]....
        /*0370*/ 	.word	0xffffffff


	//   ....[130]....
        /*0374*/ 	.word	0xffffffff


	//   ....[131]....
        /*0378*/ 	.word	0xffffffff


	//   ....[132]....
        /*037c*/ 	.word	0xffffffff


	//   ....[133]....
        /*0380*/ 	.word	0xffffffff


	//   ....[134]....
        /*0384*/ 	.word	0xffffffff


	//   ....[135]....
        /*0388*/ 	.word	0xffffffff


	//   ....[136]....
        /*038c*/ 	.word	0xffffffff


	//   ....[137]....
        /*0390*/ 	.word	0xffffffff


	//   ....[138]....
        /*0394*/ 	.word	0xffffffff


	//   ....[139]....
        /*0398*/ 	.word	0xffffffff


	//   ....[140]....
        /*039c*/ 	.word	0xffffffff


	//   ....[141]....
        /*03a0*/ 	.word	0xffffffff


	//   ....[142]....
        /*03a4*/ 	.word	0xffffffff


	//   ....[143]....
        /*03a8*/ 	.word	0xffffffff


	//   ....[144]....
        /*03ac*/ 	.word	0xffffffff


	//   ....[145]....
        /*03b0*/ 	.word	0x0500000f


	//   ....[146]....
        /*03b4*/ 	.word	0x0500000f


	//   ....[147]....
        /*03b8*/ 	.word	0x0500000f


	//   ....[148]....
        /*03bc*/ 	.word	0x0500000f


	//   ....[149]....
        /*03c0*/ 	.word	0x0500000f


	//   ....[150]....
        /*03c4*/ 	.word	0x0500000f


	//   ....[151]....
        /*03c8*/ 	.word	0x0500000f


	//   ....[152]....
        /*03cc*/ 	.word	0x0500000f


	//   ....[153]....
        /*03d0*/ 	.word	0x0500000f


	//   ....[154]....
        /*03d4*/ 	.word	0x0500000f


	//   ....[155]....
        /*03d8*/ 	.word	0x0500000f


	//   ....[156]....
        /*03dc*/ 	.word	0x0500000f


	//   ....[157]....
        /*03e0*/ 	.word	0x0500000f


	//   ....[158]....
        /*03e4*/ 	.word	0x0500000f


	//   ....[159]....
        /*03e8*/ 	.word	0x0500000f


	//   ....[160]....
        /*03ec*/ 	.word	0x0500000f


	//   ....[161]....
        /*03f0*/ 	.word	0x0500000f


	//   ....[162]....
        /*03f4*/ 	.word	0x0500000f


	//   ....[163]....
        /*03f8*/ 	.word	0x0500000f


	//   ....[164]....
        /*03fc*/ 	.word	0x0500000f


	//   ....[165]....
        /*0400*/ 	.word	0x0500000f


	//   ....[166]....
        /*0404*/ 	.word	0x0500000f


	//   ....[167]....
        /*0408*/ 	.word	0x0500000f


	//   ....[168]....
        /*040c*/ 	.word	0x0500000f


	//   ....[169]....
        /*0410*/ 	.word	0x0500000f


	//   ....[170]....
        /*0414*/ 	.word	0x0500000f


	//   ....[171]....
        /*0418*/ 	.word	0x0500000f


	//   ....[172]....
        /*041c*/ 	.word	0x0500000f


	//   ....[173]....
        /*0420*/ 	.word	0x0500000f


	//   ....[174]....
        /*0424*/ 	.word	0x0500000f


	//   ....[175]....
        /*0428*/ 	.word	0x0500000f


	//   ....[176]....
        /*042c*/ 	.word	0x0500000f


	//   ....[177]....
        /*0430*/ 	.word	0x0500000f


	//   ....[178]....
        /*0434*/ 	.word	0x0500000f


	//   ....[179]....
        /*0438*/ 	.word	0x0500000f


	//   ....[180]....
        /*043c*/ 	.word	0x0500000f


	//   ....[181]....
        /*0440*/ 	.word	0x0500000f


	//   ....[182]....
        /*0444*/ 	.word	0x0500000f


	//   ....[183]....
        /*0448*/ 	.word	0x0500000f


	//   ....[184]....
        /*044c*/ 	.word	0x0500000f


	//   ....[185]....
        /*0450*/ 	.word	0x0500000f


	//   ....[186]....
        /*0454*/ 	.word	0x0500000f


	//   ....[187]....
        /*0458*/ 	.word	0x0500000f


	//   ....[188]....
        /*045c*/ 	.word	0x0500000f


	//   ....[189]....
        /*0460*/ 	.word	0x0500000f


	//   ....[190]....
        /*0464*/ 	.word	0x0500000f


	//   ....[191]....
        /*0468*/ 	.word	0x0500000f


	//   ....[192]....
        /*046c*/ 	.word	0x0500000f


	//   ....[193]....
        /*0470*/ 	.word	0x0500000f


	//   ....[194]....
        /*0474*/ 	.word	0x0500000f


	//   ....[195]....
        /*0478*/ 	.word	0x0500000f


	//   ....[196]....
        /*047c*/ 	.word	0x0500000f


	//   ....[197]....
        /*0480*/ 	.word	0x0500000f


	//   ....[198]....
        /*0484*/ 	.word	0x0500000f


	//   ....[199]....
        /*0488*/ 	.word	0x0500000f


	//   ....[200]....
        /*048c*/ 	.word	0x0500000f


	//   ....[201]....
        /*0490*/ 	.word	0x0500000f


	//   ....[202]....
        /*0494*/ 	.word	0x0500000f


	//   ....[203]....
        /*0498*/ 	.word	0x0500000f


	//   ....[204]....
        /*049c*/ 	.word	0x0500000f


	//   ....[205]....
        /*04a0*/ 	.word	0x0500000f


	//   ....[206]....
        /*04a4*/ 	.word	0x0500000f


	//   ....[207]....
        /*04a8*/ 	.word	0x0500000f


	//   ....[208]....
        /*04ac*/ 	.word	0x0500000f


	//   ....[209]....
        /*04b0*/ 	.word	0x0500000f


	//   ....[210]....
        /*04b4*/ 	.word	0x0500000f


	//   ....[211]....
        /*04b8*/ 	.word	0x0500000f


	//   ....[212]....
        /*04bc*/ 	.word	0x0500000f


	//   ....[213]....
        /*04c0*/ 	.word	0x0500000f


	//   ....[214]....
        /*04c4*/ 	.word	0x0500000f


	//   ....[215]....
        /*04c8*/ 	.word	0x0500000f


	//   ....[216]....
        /*04cc*/ 	.word	0x0500000f


	//   ....[217]....
        /*04d0*/ 	.word	0x0500000f


	//   ....[218]....
        /*04d4*/ 	.word	0x0500000f


	//   ....[219]....
        /*04d8*/ 	.word	0x0500000f


	//   ....[220]....
        /*04dc*/ 	.word	0x0500000f


	//   ....[221]....
        /*04e0*/ 	.word	0x0500000f


	//   ....[222]....
        /*04e4*/ 	.word	0x0500000f


	//   ....[223]....
        /*04e8*/ 	.word	0x0500000f


	//   ....[224]....
        /*04ec*/ 	.word	0x0500000f


	//   ....[225]....
        /*04f0*/ 	.word	0x0500000f


	//   ....[226]....
        /*04f4*/ 	.word	0x0500000f


	//   ....[227]....
        /*04f8*/ 	.word	0x0500000f


	//----- nvinfo : EIATTR_COOP_GROUP_INSTR_OFFSETS
	.align		4
.L_791:
        /*04fc*/ 	.byte	0x04, 0x28
        /*04fe*/ 	.short	(.L_793 - .L_792)


	//   ....[0]....
.L_792:
        /*0500*/ 	.word	0x00000070


	//   ....[1]....
        /*0504*/ 	.word	0x000000b0


	//   ....[2]....
        /*0508*/ 	.word	0x000002d0


	//   ....[3]....
        /*050c*/ 	.word	0x00000430


	//   ....[4]....
        /*0510*/ 	.word	0x00000550


	//   ....[5]....
        /*0514*/ 	.word	0x000006b0


	//   ....[6]....
        /*0518*/ 	.word	0x00001740


	//   ....[7]....
        /*051c*/ 	.word	0x000022a0


	//   ....[8]....
        /*0520*/ 	.word	0x000022e0


	//   ....[9]....
        /*0524*/ 	.word	0x00002980


	//   ....[10]....
        /*0528*/ 	.word	0x00002a80


	//   ....[11]....
        /*052c*/ 	.word	0x000030e0


	//   ....[12]....
        /*0530*/ 	.word	0x00003170


	//   ....[13]....
        /*0534*/ 	.word	0x00004b00


	//   ....[14]....
        /*0538*/ 	.word	0x00004fd0


	//   ....[15]....
        /*053c*/ 	.word	0x00004ff0


	//   ....[16]....
        /*0540*/ 	.word	0x00005050


	//   ....[17]....
        /*0544*/ 	.word	0x000056f0


	//   ....[18]....
        /*0548*/ 	.word	0x00005750


	//   ....[19]....
        /*054c*/ 	.word	0x000073f0


	//   ....[20]....
        /*0550*/ 	.word	0x00007400


	//   ....[21]....
        /*0554*/ 	.word	0x00007430


	//   ....[22]....
        /*0558*/ 	.word	0x00007440


	//   ....[23]....
        /*055c*/ 	.word	0x00008730


	//   ....[24]....
        /*0560*/ 	.word	0x00008770


	//   ....[25]....
        /*0564*/ 	.word	0x00008820


	//   ....[26]....
        /*0568*/ 	.word	0x00008830


	//   ....[27]....
        /*056c*/ 	.word	0x0000a060


	//   ....[28]....
        /*0570*/ 	.word	0x0000a090


	//   ....[29]....
        /*0574*/ 	.word	0x0000a0c0


	//   ....[30]....
        /*0578*/ 	.word	0x0000a130


	//   ....[31]....
        /*057c*/ 	.word	0x0000a800


	//   ....[32]....
        /*0580*/ 	.word	0x0000a820


	//   ....[33]....
        /*0584*/ 	.word	0x0000a930


	//   ....[34]....
        /*0588*/ 	.word	0x0000a950


	//   ....[35]....
        /*058c*/ 	.word	0x0000aa50


	//   ....[36]....
        /*0590*/ 	.word	0x0000aa70


	//   ....[37]....
        /*0594*/ 	.word	0x0000ab80


	//   ....[38]....
        /*0598*/ 	.word	0x0000aba0


	//   ....[39]....
        /*059c*/ 	.word	0x0000b530


	//   ....[40]....
        /*05a0*/ 	.word	0x0000b550


	//   ....[41]....
        /*05a4*/ 	.word	0x0000b650


	//   ....[42]....
        /*05a8*/ 	.word	0x0000b670


	//   ....[43]....
        /*05ac*/ 	.word	0x0000b770


	//   ....[44]....
        /*05b0*/ 	.word	0x0000b790


	//   ....[45]....
        /*05b4*/ 	.word	0x0000b8a0


	//   ....[46]....
        /*05b8*/ 	.word	0x0000b8c0


	//   ....[47]....
        /*05bc*/ 	.word	0x0000ba40


	//   ....[48]....
        /*05c0*/ 	.word	0x0000bc10


	//   ....[49]....
        /*05c4*/ 	.word	0x0000bc40


	//   ....[50]....
        /*05c8*/ 	.word	0x0000bc70


	//   ....[51]....
        /*05cc*/ 	.word	0x0000bca0


	//   ....[52]....
        /*05d0*/ 	.word	0x0000bcd0


	//   ....[53]....
        /*05d4*/ 	.word	0x0000bd00


	//   ....[54]....
        /*05d8*/ 	.word	0x0000be50


	//   ....[55]....
        /*05dc*/ 	.word	0x0000be80


	//   ....[56]....
        /*05e0*/ 	.word	0x0000beb0


	//   ....[57]....
        /*05e4*/ 	.word	0x0000bee0


	//   ....[58]....
        /*05e8*/ 	.word	0x0000bf10


	//   ....[59]....
        /*05ec*/ 	.word	0x0000bf40


	//   ....[60]....
        /*05f0*/ 	.word	0x0000bfd0


	//   ....[61]....
        /*05f4*/ 	.word	0x0000c030


	//   ....[62]....
        /*05f8*/ 	.word	0x0000c0c0


	//   ....[63]....
        /*05fc*/ 	.word	0x0000d940


	//   ....[64]....
        /*0600*/ 	.word	0x0000d960


	//   ....[65]....
        /*0604*/ 	.word	0x0000da10


	//   ....[66]....
        /*0608*/ 	.word	0x0000da30


	//   ....[67]....
        /*060c*/ 	.word	0x0000dad0


	//   ....[68]....
        /*0610*/ 	.word	0x0000daf0


	//   ....[69]....
        /*0614*/ 	.word	0x0000db90


	//   ....[70]....
        /*0618*/ 	.word	0x0000dbb0


	//   ....[71]....
        /*061c*/ 	.word	0x0000dc50


	//   ....[72]....
        /*0620*/ 	.word	0x0000dc70


	//   ....[73]....
        /*0624*/ 	.word	0x0000dc80


	//   ....[74]....
        /*0628*/ 	.word	0x0000dd10


	//   ....[75]....
        /*062c*/ 	.word	0x0000e430


	//   ....[76]....
        /*0630*/ 	.word	0x0000e460


	//   ....[77]....
        /*0634*/ 	.word	0x0000e4c0


	//   ....[78]....
        /*0638*/ 	.word	0x0000e520


	//   ....[79]....
        /*063c*/ 	.word	0x0000e570


	//   ....[80]....
        /*0640*/ 	.word	0x0000e5d0


	//   ....[81]....
        /*0644*/ 	.word	0x0000e620


	//   ....[82]....
        /*0648*/ 	.word	0x0000e680


	//   ....[83]....
        /*064c*/ 	.word	0x0000e6c0


	//   ....[84]....
        /*0650*/ 	.word	0x0000e730


	//   ....[85]....
        /*0654*/ 	.word	0x0000e780


	//   ....[86]....
        /*0658*/ 	.word	0x0000e7e0


	//   ....[87]....
        /*065c*/ 	.word	0x0000e820


	//   ....[88]....
        /*0660*/ 	.word	0x0000e880


	//   ....[89]....
        /*0664*/ 	.word	0x0000e8a0


	//   ....[90]....
        /*0668*/ 	.word	0x0000e8e0


	//   ....[91]....
        /*066c*/ 	.word	0x0000f0a0


	//   ....[92]....
        /*0670*/ 	.word	0x0000f0e0


	//   ....[93]....
        /*0674*/ 	.word	0x0000f0f0


	//   ....[94]....
        /*0678*/ 	.word	0x0000f150


	//   ....[95]....
        /*067c*/ 	.word	0x0000f160


	//   ....[96]....
        /*0680*/ 	.word	0x0000f1c0


	//   ....[97]....
        /*0684*/ 	.word	0x0000f1f0


	//   ....[98]....
        /*0688*/ 	.word	0x0000f230


	//   ....[99]....
        /*068c*/ 	.word	0x0000f260


	//   ....[100]....
        /*0690*/ 	.word	0x0000f2a0


	//   ....[101]....
        /*0694*/ 	.word	0x0000f2d0


	//   ....[102]....
        /*0698*/ 	.word	0x0000f310


	//   ....[103]....
        /*069c*/ 	.word	0x0000f590


	//   ....[104]....
        /*06a0*/ 	.word	0x0000f5b0


	//   ....[105]....
        /*06a4*/ 	.word	0x0000f5c0


	//   ....[106]....
        /*06a8*/ 	.word	0x0000f650


	//   ....[107]....
        /*06ac*/ 	.word	0x0000f660


	//   ....[108]....
        /*06b0*/ 	.word	0x0000f6f0


	//   ....[109]....
        /*06b4*/ 	.word	0x0000f700


	//   ....[110]....
        /*06b8*/ 	.word	0x0000f790


	//   ....[111]....
        /*06bc*/ 	.word	0x0000f7a0


	//   ....[112]....
        /*06c0*/ 	.word	0x0000f830


	//   ....[113]....
        /*06c4*/ 	.word	0x0000f840


	//   ....[114]....
        /*06c8*/ 	.word	0x0000f850


	//   ....[115]....
        /*06cc*/ 	.word	0x0000fe30


	//   ....[116]....
        /*06d0*/ 	.word	0x0000fe70


	//   ....[117]....
        /*06d4*/ 	.word	0x0000feb0


	//   ....[118]....
        /*06d8*/ 	.word	0x0000fee0


	//   ....[119]....
        /*06dc*/ 	.word	0x0000ff70


	//   ....[120]....
        /*06e0*/ 	.word	0x0000ffa0


	//   ....[121]....
        /*06e4*/ 	.word	0x00010010


	//   ....[122]....
        /*06e8*/ 	.word	0x00010040


	//   ....[123]....
        /*06ec*/ 	.word	0x000100b0


	//   ....[124]....
        /*06f0*/ 	.word	0x000100e0


	//   ....[125]....
        /*06f4*/ 	.word	0x00010110


	//   ....[126]....
        /*06f8*/ 	.word	0x00010160


	//   ....[127]....
        /*06fc*/ 	.word	0x00010540


	//   ....[128]....
        /*0700*/ 	.word	0x00010570


	//   ....[129]....
        /*0704*/ 	.word	0x000105a0


	//   ....[130]....
        /*0708*/ 	.word	0x000105d0


	//   ....[131]....
        /*070c*/ 	.word	0x00010600


	//   ....[132]....
        /*0710*/ 	.word	0x00010630


	//   ....[133]....
        /*0714*/ 	.word	0x00010660


	//   ....[134]....
        /*0718*/ 	.word	0x00010690


	//   ....[135]....
        /*071c*/ 	.word	0x00010810


	//   ....[136]....
        /*0720*/ 	.word	0x00010840


	//   ....[137]....
        /*0724*/ 	.word	0x00010870


	//   ....[138]....
        /*0728*/ 	.word	0x000108a0


	//   ....[139]....
        /*072c*/ 	.word	0x000108d0


	//   ....[140]....
        /*0730*/ 	.word	0x00010900


	//   ....[141]....
        /*0734*/ 	.word	0x000109c0


	//   ....[142]....
        /*0738*/ 	.word	0x000109e0


	//   ....[143]....
        /*073c*/ 	.word	0x00010a50


	//   ....[144]....
        /*0740*/ 	.word	0x000110f0


	//   ....[145]....
        /*0744*/ 	.word	0x000116a0


	//   ....[146]....
        /*0748*/ 	.word	0x00011790


	//   ....[147]....
        /*074c*/ 	.word	0x00011830


	//   ....[148]....
        /*0750*/ 	.word	0x00011890


	//   ....[149]....
        /*0754*/ 	.word	0x000119a0


	//   ....[150]....
        /*0758*/ 	.word	0x00011a10


	//   ....[151]....
        /*075c*/ 	.word	0x00011b20


	//   ....[152]....
        /*0760*/ 	.word	0x00011b90


	//   ....[153]....
        /*0764*/ 	.word	0x00011ca0


	//   ....[154]....
        /*0768*/ 	.word	0x00011d10


	//   ....[155]....
        /*076c*/ 	.word	0x00011e20


	//   ....[156]....
        /*0770*/ 	.word	0x00011e90


	//   ....[157]....
        /*0774*/ 	.word	0x00011f30


	//   ....[158]....
        /*0778*/ 	.word	0x00012040


	//   ....[159]....
        /*077c*/ 	.word	0x000120b0


	//   ....[160]....
        /*0780*/ 	.word	0x00012130


	//   ....[161]....
        /*0784*/ 	.word	0x00012200


	//   ....[162]....
        /*0788*/ 	.word	0x00012280


	//   ....[163]....
        /*078c*/ 	.word	0x00012360


	//   ....[164]....
        /*0790*/ 	.word	0x000123e0


	//   ....[165]....
        /*0794*/ 	.word	0x000124c0


	//   ....[166]....
        /*0798*/ 	.word	0x00012540


	//   ....[167]....
        /*079c*/ 	.word	0x00012620


	//   ....[168]....
        /*07a0*/ 	.word	0x000126a0


	//   ....[169]....
        /*07a4*/ 	.word	0x00012780


	//   ....[170]....
        /*07a8*/ 	.word	0x00012800


	//   ....[171]....
        /*07ac*/ 	.word	0x000128d0


	//   ....[172]....
        /*07b0*/ 	.word	0x00012950


	//   ....[173]....
        /*07b4*/ 	.word	0x00012a10


	//   ....[174]....
        /*07b8*/ 	.word	0x00012b40


	//   ....[175]....
        /*07bc*/ 	.word	0x00012c00


	//   ....[176]....
        /*07c0*/ 	.word	0x00012c80


	//   ....[177]....
        /*07c4*/ 	.word	0x00012d50


	//   ....[178]....
        /*07c8*/ 	.word	0x00012db0


	//   ....[179]....
        /*07cc*/ 	.word	0x00012e80


	//   ....[180]....
        /*07d0*/ 	.word	0x00012ee0


	//   ....[181]....
        /*07d4*/ 	.word	0x00012fb0


	//   ....[182]....
        /*07d8*/ 	.word	0x00013010


	//   ....[183]....
        /*07dc*/ 	.word	0x000130e0


	//   ....[184]....
        /*07e0*/ 	.word	0x00013140


	//   ....[185]....
        /*07e4*/ 	.word	0x00013220


	//   ....[186]....
        /*07e8*/ 	.word	0x00013310


	//   ....[187]....
        /*07ec*/ 	.word	0x000133b0


	//   ....[188]....
        /*07f0*/ 	.word	0x00013410


	//   ....[189]....
        /*07f4*/ 	.word	0x00013510


	//   ....[190]....
        /*07f8*/ 	.word	0x00013570


	//   ....[191]....
        /*07fc*/ 	.word	0x00013670


	//   ....[192]....
        /*0800*/ 	.word	0x000136d0


	//   ....[193]....
        /*0804*/ 	.word	0x000137d0


	//   ....[194]....
        /*0808*/ 	.word	0x00013830


	//   ....[195]....
        /*080c*/ 	.word	0x00013930


	//   ....[196]....
        /*0810*/ 	.word	0x00013990


	//   ....[197]....
        /*0814*/ 	.word	0x00013a60


	//   ....[198]....
        /*0818*/ 	.word	0x00013ba0


	//   ....[199]....
        /*081c*/ 	.word	0x00013c50


	//   ....[200]....
        /*0820*/ 	.word	0x00013d20


	//   ....[201]....
        /*0824*/ 	.word	0x00013df0


	//   ....[202]....
        /*0828*/ 	.word	0x00013e50


	//   ....[203]....
        /*082c*/ 	.word	0x00013f40


	//   ....[204]....
        /*0830*/ 	.word	0x00013fa0


	//   ....[205]....
        /*0834*/ 	.word	0x00014090


	//   ....[206]....
        /*0838*/ 	.word	0x000140f0


	//   ....[207]....
        /*083c*/ 	.word	0x000141e0


	//   ....[208]....
        /*0840*/ 	.word	0x00014240


	//   ....[209]....
        /*0844*/ 	.word	0x00014320


	//   ....[210]....
        /*0848*/ 	.word	0x000143b0


	//   ....[211]....
        /*084c*/ 	.word	0x00014450


	//   ....[212]....
        /*0850*/ 	.word	0x00014570


	//   ....[213]....
        /*0854*/ 	.word	0x000145e0


	//   ....[214]....
        /*0858*/ 	.word	0x00014650


	//   ....[215]....
        /*085c*/ 	.word	0x000146c0


	//   ....[216]....
        /*0860*/ 	.word	0x00014730


	//   ....[217]....
        /*0864*/ 	.word	0x000147b0


	//   ....[218]....
        /*0868*/ 	.word	0x00014840


	//   ....[219]....
        /*086c*/ 	.word	0x000148d0


	//   ....[220]....
        /*0870*/ 	.word	0x00014940


	//   ....[221]....
        /*0874*/ 	.word	0x000149b0


	//   ....[222]....
        /*0878*/ 	.word	0x00014a20


	//   ....[223]....
        /*087c*/ 	.word	0x00014aa0


	//   ....[224]....
        /*0880*/ 	.word	0x00014b10


	//   ....[225]....
        /*0884*/ 	.word	0x00014bb0


	//   ....[226]....
        /*0888*/ 	.word	0x00014c40


	//   ....[227]....
        /*088c*/ 	.word	0x00014d60


	//----- nvinfo : EIATTR_REG_RECONFIG
	.align		4
.L_793:
        /*0890*/ 	.byte	0x01, 0x54
	.zero		2


	//----- nvinfo : EIATTR_SYSCALL_OFFSETS
	.align		4
        /*0894*/ 	.byte	0x04, 0x46
        /*0896*/ 	.short	(.L_795 - .L_794)


	//   ....[0]....
.L_794:
        /*0898*/ 	.word	0x00001920


	//   ....[1]....
        /*089c*/ 	.word	0x0000cf40


	//   ....[2]....
        /*08a0*/ 	.word	0x0000d090


	//   ....[3]....
        /*08a4*/ 	.word	0x0000d180


	//   ....[4]....
        /*08a8*/ 	.word	0x0000e0a0


	//----- nvinfo : EIATTR_MBARRIER_INSTR_OFFSETS
	.align		4
.L_795:
        /*08ac*/ 	.byte	0x04, 0x39
        /*08ae*/ 	.short	(.L_797 - .L_796)


	//   ....[0]....
.L_796:
        /*08b0*/ 	.word	0x00000180
        /*08b4*/ 	.word	0x000000ff
        /*08b8*/ 	.word	0x00030800
        /*08bc*/ 	.short	0x0100
        /*08be*/ 	.byte	0x08
	.zero		1


	//   ....[1]....
        /*08c0*/ 	.word	0x00000190
        /*08c4*/ 	.word	0x000000ff
        /*08c8*/ 	.word	0x00030820
        /*08cc*/ 	.short	0x0100
        /*08ce*/ 	.byte	0x08
	.zero		1


	//   ....[2]....
        /*08d0*/ 	.word	0x00000280
        /*08d4*/ 	.word	0x000000ff
        /*08d8*/ 	.word	0x00030830
        /*08dc*/ 	.short	0x0100
        /*08de*/ 	.byte	0x08
	.zero		1


	//   ....[3]....
        /*08e0*/ 	.word	0x00000290
        /*08e4*/ 	.word	0x000000ff
        /*08e8*/ 	.word	0x00030840
        /*08ec*/ 	.short	0x0100
        /*08ee*/ 	.byte	0x08
	.zero		1


	//   ....[4]....
        /*08f0*/ 	.word	0x000002a0
        /*08f4*/ 	.word	0x000000ff
        /*08f8*/ 	.word	0x00030838
        /*08fc*/ 	.short	0x0100
        /*08fe*/ 	.byte	0x08
	.zero		1


	//   ....[5]....
        /*0900*/ 	.word	0x000002b0
        /*0904*/ 	.word	0x000000ff
        /*0908*/ 	.word	0x00030848
        /*090c*/ 	.short	0x0100
        /*090e*/ 	.byte	0x08
	.zero		1


	//   ....[6]....
        /*0910*/ 	.word	0x000003e0
        /*0914*/ 	.word	0x000000ff
        /*0918*/ 	.word	0x00030850
        /*091c*/ 	.short	0x0100
        /*091e*/ 	.byte	0x08
	.zero		1


	//   ....[7]....
        /*0920*/ 	.word	0x000003f0
        /*0924*/ 	.word	0x000000ff
        /*0928*/ 	.word	0x00030860
        /*092c*/ 	.short	0x0100
        /*092e*/ 	.byte	0x08
	.zero		1


	//   ....[8]....
        /*0930*/ 	.word	0x00000400
        /*0934*/ 	.word	0x000000ff
        /*0938*/ 	.word	0x00030858
        /*093c*/ 	.short	0x0100
        /*093e*/ 	.byte	0x08
	.zero		1


	//   ....[9]....
        /*0940*/ 	.word	0x00000410
        /*0944*/ 	.word	0x000000ff
        /*0948*/ 	.word	0x00030868
        /*094c*/ 	.short	0x0100
        /*094e*/ 	.byte	0x08
	.zero		1


	//   ....[10]....
        /*0950*/ 	.word	0x00000500
        /*0954*/ 	.word	0x000000ff
        /*0958*/ 	.word	0x00030870
        /*095c*/ 	.short	0x0100
        /*095e*/ 	.byte	0x06
	.zero		1


	//   ....[11]....
        /*0960*/ 	.word	0x00000510
        /*0964*/ 	.word	0x000000ff
        /*0968*/ 	.word	0x00030880
        /*096c*/ 	.short	0x0100
        /*096e*/ 	.byte	0x06
	.zero		1


	//   ....[12]....
        /*0970*/ 	.word	0x00000520
        /*0974*/ 	.word	0x000000ff
        /*0978*/ 	.word	0x00030878
        /*097c*/ 	.short	0x0100
        /*097e*/ 	.byte	0x06
	.zero		1


	//   ....[13]....
        /*0980*/ 	.word	0x00000530
        /*0984*/ 	.word	0x000000ff
        /*0988*/ 	.word	0x00030888
        /*098c*/ 	.short	0x0100
        /*098e*/ 	.byte	0x06
	.zero		1


	//   ....[14]....
        /*0990*/ 	.word	0x00000660
        /*0994*/ 	.word	0x000000ff
        /*0998*/ 	.word	0x00030890
        /*099c*/ 	.short	0x0100
        /*099e*/ 	.byte	0x08
	.zero		1


	//   ....[15]....
        /*09a0*/ 	.word	0x00000670
        /*09a4*/ 	.word	0x000000ff
        /*09a8*/ 	.word	0x000308a0
        /*09ac*/ 	.short	0x0100
        /*09ae*/ 	.byte	0x08
	.zero		1


	//   ....[16]....
        /*09b0*/ 	.word	0x00000680
        /*09b4*/ 	.word	0x000000ff
        /*09b8*/ 	.word	0x00030898
        /*09bc*/ 	.short	0x0100
        /*09be*/ 	.byte	0x08
	.zero		1


	//   ....[17]....
        /*09c0*/ 	.word	0x00000690
        /*09c4*/ 	.word	0x000000ff
        /*09c8*/ 	.word	0x000308a8
        /*09cc*/ 	.short	0x0100
        /*09ce*/ 	.byte	0x08
	.zero		1


	//   ....[18]....
        /*09d0*/ 	.word	0x000007d0
        /*09d4*/ 	.word	0x000000ff
        /*09d8*/ 	.word	0x000308b0
        /*09dc*/ 	.short	0x0100
        /*09de*/ 	.byte	0x08
	.zero		1


	//   ....[19]....
        /*09e0*/ 	.word	0x000007e0
        /*09e4*/ 	.word	0x000000ff
        /*09e8*/ 	.word	0x000308c0
        /*09ec*/ 	.short	0x0100
        /*09ee*/ 	.byte	0x08
	.zero		1


	//   ....[20]....
        /*09f0*/ 	.word	0x000007f0
        /*09f4*/ 	.word	0x000000ff
        /*09f8*/ 	.word	0x000308b8
        /*09fc*/ 	.short	0x0100
        /*09fe*/ 	.byte	0x08
	.zero		1


	//   ....[21]....
        /*0a00*/ 	.word	0x00000800
        /*0a04*/ 	.word	0x000000ff
        /*0a08*/ 	.word	0x000308c8
        /*0a0c*/ 	.short	0x0100
        /*0a0e*/ 	.byte	0x08
	.zero		1


	//   ....[22]....
        /*0a10*/ 	.word	0x000019c0
        /*0a14*/ 	.word	0x000000ff
        /*0a18*/ 	.word	0x00030800
        /*0a1c*/ 	.short	0x010a
        /*0a1e*/ 	.byte	0x28
	.zero		1


	//   ....[23]....
        /*0a20*/ 	.word	0x00001a40
        /*0a24*/ 	.word	0x00000000
        /*0a28*/ 	.word	0x00030830
        /*0a2c*/ 	.short	0x010a
        /*0a2e*/ 	.byte	0x3f
	.zero		1


	//   ....[24]....
        /*0a30*/ 	.word	0x00001a80
        /*0a34*/ 	.word	0x00000000
        /*0a38*/ 	.word	0x00030830
        /*0a3c*/ 	.short	0x010a
        /*0a3e*/ 	.byte	0x3f
	.zero		1


	//   ....[25]....
        /*0a40*/ 	.word	0x00002520
        /*0a44*/ 	.word	0x000000ff
        /*0a48*/ 	.word	0x00000000
        /*0a4c*/ 	.short	0x0101
        /*0a4e*/ 	.byte	0x05
	.zero		1


	//   ....[26]....
        /*0a50*/ 	.word	0x00003bf0
        /*0a54*/ 	.word	0x000000ff
        /*0a58*/ 	.word	0x00030830
        /*0a5c*/ 	.short	0x010a
        /*0a5e*/ 	.byte	0x07
	.zero		1


	//   ....[27]....
        /*0a60*/ 	.word	0x00003c30
        /*0a64*/ 	.word	0x000000ff
        /*0a68*/ 	.word	0x00030830
        /*0a6c*/ 	.short	0x010a
        /*0a6e*/ 	.byte	0x07
	.zero		1


	//   ....[28]....
        /*0a70*/ 	.word	0x00004770
        /*0a74*/ 	.word	0x000000ff
        /*0a78*/ 	.word	0x00030850
        /*0a7c*/ 	.short	0x010a
        /*0a7e*/ 	.byte	0x0a
	.zero		1


	//   ....[29]....
        /*0a80*/ 	.word	0x000047b0
        /*0a84*/ 	.word	0x000000ff
        /*0a88*/ 	.word	0x00030850
        /*0a8c*/ 	.short	0x010a
        /*0a8e*/ 	.byte	0x0a
	.zero		1


	//   ....[30]....
        /*0a90*/ 	.word	0x00004b20
        /*0a94*/ 	.word	0x000000ff
        /*0a98*/ 	.word	0x00000000
        /*0a9c*/ 	.short	0x0101
        /*0a9e*/ 	.byte	0x07
	.zero		1


	//   ....[31]....
        /*0aa0*/ 	.word	0x00006070
        /*0aa4*/ 	.word	0x000000ff
        /*0aa8*/ 	.word	0x00000000
        /*0aac*/ 	.short	0x0101
        /*0aae*/ 	.byte	0x0a
	.zero		1


	//   ....[32]....
        /*0ab0*/ 	.word	0x00006260
        /*0ab4*/ 	.word	0x000000ff
        /*0ab8*/ 	.word	0x00030830
        /*0abc*/ 	.short	0x010a
        /*0abe*/ 	.byte	0x07
	.zero		1


	//   ....[33]....
        /*0ac0*/ 	.word	0x000062a0
        /*0ac4*/ 	.word	0x000000ff
        /*0ac8*/ 	.word	0x00030830
        /*0acc*/ 	.short	0x010a
        /*0ace*/ 	.byte	0x07
	.zero		1


	//   ....[34]....
        /*0ad0*/ 	.word	0x00006de0
        /*0ad4*/ 	.word	0x000000ff
        /*0ad8*/ 	.word	0x00030850
        /*0adc*/ 	.short	0x010a
        /*0ade*/ 	.byte	0x0e
	.zero		1


	//   ....[35]....
        /*0ae0*/ 	.word	0x00006e20
        /*0ae4*/ 	.word	0x000000ff
        /*0ae8*/ 	.word	0x00030850
        /*0aec*/ 	.short	0x010a
        /*0aee*/ 	.byte	0x0e
	.zero		1


	//   ....[36]....
        /*0af0*/ 	.word	0x00007210
        /*0af4*/ 	.word	0x000000ff
        /*0af8*/ 	.word	0x00000000
        /*0afc*/ 	.short	0x0101
        /*0afe*/ 	.byte	0x05
	.zero		1


	//   ....[37]....
        /*0b00*/ 	.word	0x00007f80
        /*0b04*/ 	.word	0x000000ff
        /*0b08*/ 	.word	0x00000000
        /*0b0c*/ 	.short	0x0101
        /*0b0e*/ 	.byte	0x0e
	.zero		1


	//   ....[38]....
        /*0b10*/ 	.word	0x000086a0
        /*0b14*/ 	.word	0x000000ff
        /*0b18*/ 	.word	0x00030850
        /*0b1c*/ 	.short	0x010a
        /*0b1e*/ 	.byte	0x05
	.zero		1


	//   ....[39]....
        /*0b20*/ 	.word	0x000086e0
        /*0b24*/ 	.word	0x000000ff
        /*0b28*/ 	.word	0x00030850
        /*0b2c*/ 	.short	0x010a
        /*0b2e*/ 	.byte	0x05
	.zero		1


	//   ....[40]....
        /*0b30*/ 	.word	0x00008d10
        /*0b34*/ 	.word	0x000000ff
        /*0b38*/ 	.word	0x00000000
        /*0b3c*/ 	.short	0x0101
        /*0b3e*/ 	.byte	0x04
	.zero		1


	//   ....[41]....
        /*0b40*/ 	.word	0x0000a7f0
        /*0b44*/ 	.word	0x0000002a
        /*0b48*/ 	.word	0x00000000
        /*0b4c*/ 	.short	0x0101
        /*0b4e*/ 	.byte	0x3f
	.zero		1


	//   ....[42]....
        /*0b50*/ 	.word	0x0000d720
        /*0b54*/ 	.word	0x00000007
        /*0b58*/ 	.word	0x00030840
        /*0b5c*/ 	.short	0x010a
        /*0b5e*/ 	.byte	0x3f
	.zero		1


	//   ....[43]....
        /*0b60*/ 	.word	0x0000ddd0
        /*0b64*/ 	.word	0x00000007
        /*0b68*/ 	.word	0x00030830
        /*0b6c*/ 	.short	0x0107
        /*0b6e*/ 	.byte	0x3f
	.zero		1


	//   ....[44]....
        /*0b70*/ 	.word	0x0000dea0
        /*0b74*/ 	.word	0x00000007
        /*0b78*/ 	.word	0x00030830
        /*0b7c*/ 	.short	0x0101
        /*0b7e*/ 	.byte	0x3f
	.zero		1


	//   ....[45]....
        /*0b80*/ 	.word	0x0000e9f0
        /*0b84*/ 	.word	0x00000016
        /*0b88*/ 	.word	0x00030800
        /*0b8c*/ 	.short	0x0107
        /*0b8e*/ 	.byte	0x3f
	.zero		1


	//   ....[46]....
        /*0b90*/ 	.word	0x0000eaf0
        /*0b94*/ 	.word	0x00000016
        /*0b98*/ 	.word	0x00030800
        /*0b9c*/ 	.short	0x0101
        /*0b9e*/ 	.byte	0x3f
	.zero		1


	//   ....[47]....
        /*0ba0*/ 	.word	0x0000eb10
        /*0ba4*/ 	.word	0x00000016
        /*0ba8*/ 	.word	0x00030820
        /*0bac*/ 	.short	0x010a
        /*0bae*/ 	.byte	0x3f
	.zero		1


	//   ....[48]....
        /*0bb0*/ 	.word	0x0000eee0
        /*0bb4*/ 	.word	0x00000007
        /*0bb8*/ 	.word	0x00030840
        /*0bbc*/ 	.short	0x010a
        /*0bbe*/ 	.byte	0x3f
	.zero		1


	//   ....[49]....
        /*0bc0*/ 	.word	0x0000f3c0
        /*0bc4*/ 	.word	0x00000007
        /*0bc8*/ 	.word	0x00030830
        /*0bcc*/ 	.short	0x0107
        /*0bce*/ 	.byte	0x3f
	.zero		1


	//   ....[50]....
        /*0bd0*/ 	.word	0x0000f470
        /*0bd4*/ 	.word	0x00000007
        /*0bd8*/ 	.word	0x00030830
        /*0bdc*/ 	.short	0x0101
        /*0bde*/ 	.byte	0x3f
	.zero		1


	//   ....[51]....
        /*0be0*/ 	.word	0x0000f4e0
        /*0be4*/ 	.word	0x00000006
        /*0be8*/ 	.word	0x00030860
        /*0bec*/ 	.short	0x010a
        /*0bee*/ 	.byte	0x3f
	.zero		1


	//   ....[52]....
        /*0bf0*/ 	.word	0x0000fa30
        /*0bf4*/ 	.word	0x00000006
        /*0bf8*/ 	.word	0x00030850
        /*0bfc*/ 	.short	0x0107
        /*0bfe*/ 	.byte	0x3f
	.zero		1


	//   ....[53]....
        /*0c00*/ 	.word	0x0000fb80
        /*0c04*/ 	.word	0x00000006
        /*0c08*/ 	.word	0x00030850
        /*0c0c*/ 	.short	0x0101
        /*0c0e*/ 	.byte	0x3f
	.zero		1


	//   ....[54]....
        /*0c10*/ 	.word	0x0000fd80
        /*0c14*/ 	.word	0x00000000
        /*0c18*/ 	.word	0x00030860
        /*0c1c*/ 	.short	0x010a
        /*0c1e*/ 	.byte	0x3f
	.zero		1


	//   ....[55]....
        /*0c20*/ 	.word	0x00010290
        /*0c24*/ 	.word	0x00000000
        /*0c28*/ 	.word	0x00030850
        /*0c2c*/ 	.short	0x0107
        /*0c2e*/ 	.byte	0x3f
	.zero		1


	//   ....[56]....
        /*0c30*/ 	.word	0x00010340
        /*0c34*/ 	.word	0x00000000
        /*0c38*/ 	.word	0x00030850
        /*0c3c*/ 	.short	0x0101
        /*0c3e*/ 	.byte	0x3f
	.zero		1


	//   ....[57]....
        /*0c40*/ 	.word	0x00011070
        /*0c44*/ 	.word	0x00000004
        /*0c48*/ 	.word	0x00030820
        /*0c4c*/ 	.short	0x010a
        /*0c4e*/ 	.byte	0x3f
	.zero		1


	//   ....[58]....
        /*0c50*/ 	.word	0x00011210
        /*0c54*/ 	.word	0x00000005
        /*0c58*/ 	.word	0x00030840
        /*0c5c*/ 	.short	0x010a
        /*0c5e*/ 	.byte	0x3f
	.zero		1


	//   ....[59]....
        /*0c60*/ 	.word	0x000112b0
        /*0c64*/ 	.word	0x0000001b
        /*0c68*/ 	.word	0x00030840
        /*0c6c*/ 	.short	0x010a
        /*0c6e*/ 	.byte	0x3f
	.zero		1


	//   ....[60]....
        /*0c70*/ 	.word	0x000112f0
        /*0c74*/ 	.word	0x00000005
        /*0c78*/ 	.word	0x00030860
        /*0c7c*/ 	.short	0x010a
        /*0c7e*/ 	.byte	0x3f
	.zero		1


	//   ....[61]....
        /*0c80*/ 	.word	0x00011330
        /*0c84*/ 	.word	0x0000001b
        /*0c88*/ 	.word	0x00030860
        /*0c8c*/ 	.short	0x010a
        /*0c8e*/ 	.byte	0x3f
	.zero		1


	//   ....[62]....
        /*0c90*/ 	.word	0x000113a0
        /*0c94*/ 	.word	0x00000003
        /*0c98*/ 	.word	0x00030800
        /*0c9c*/ 	.short	0x010a
        /*0c9e*/ 	.byte	0x3f
	.zero		1


	//   ....[63]....
        /*0ca0*/ 	.word	0x000113f0
        /*0ca4*/ 	.word	0x00000000
        /*0ca8*/ 	.word	0x00030830
        /*0cac*/ 	.short	0x010a
        /*0cae*/ 	.byte	0x3f
	.zero		1


	//   ....[64]....
        /*0cb0*/ 	.word	0x00011450
        /*0cb4*/ 	.word	0x00000004
        /*0cb8*/ 	.word	0x00030830
        /*0cbc*/ 	.short	0x010a
        /*0cbe*/ 	.byte	0x3f
	.zero		1


	//   ....[65]....
        /*0cc0*/ 	.word	0x000114b0
        /*0cc4*/ 	.word	0x00000003
        /*0cc8*/ 	.word	0x00030850
        /*0ccc*/ 	.short	0x010a
        /*0cce*/ 	.byte	0x3f
	.zero		1


	//   ....[66]....
        /*0cd0*/ 	.word	0x00011510
        /*0cd4*/ 	.word	0x00000004
        /*0cd8*/ 	.word	0x00030830
        /*0cdc*/ 	.short	0x010a
        /*0cde*/ 	.byte	0x3f
	.zero		1


	//   ....[67]....
        /*0ce0*/ 	.word	0x00011570
        /*0ce4*/ 	.word	0x00000003
        /*0ce8*/ 	.word	0x00030850
        /*0cec*/ 	.short	0x010a
        /*0cee*/ 	.byte	0x3f
	.zero		1


	//   ....[68]....
        /*0cf0*/ 	.word	0x000115d0
        /*0cf4*/ 	.word	0x00000007
        /*0cf8*/ 	.word	0x00030850
        /*0cfc*/ 	.short	0x010a
        /*0cfe*/ 	.byte	0x3f
	.zero		1


	//   ....[69]....
        /*0d00*/ 	.word	0x000116e0
        /*0d04*/ 	.word	0x00000007
        /*0d08*/ 	.word	0x00030840
        /*0d0c*/ 	.short	0x010a
        /*0d0e*/ 	.byte	0x3f
	.zero		1


	//   ....[70]....
        /*0d10*/ 	.word	0x00012a40
        /*0d14*/ 	.word	0x00000016
        /*0d18*/ 	.word	0x00030820
        /*0d1c*/ 	.short	0x010a
        /*0d1e*/ 	.byte	0x3f
	.zero		1


	//   ....[71]....
        /*0d20*/ 	.word	0x00012a90
        /*0d24*/ 	.word	0x00000007
        /*0d28*/ 	.word	0x00030840
        /*0d2c*/ 	.short	0x010a
        /*0d2e*/ 	.byte	0x3f
	.zero		1


	//   ....[72]....
        /*0d30*/ 	.word	0x00013260
        /*0d34*/ 	.word	0x00000006
        /*0d38*/ 	.word	0x00030860
        /*0d3c*/ 	.short	0x010a
        /*0d3e*/ 	.byte	0x3f
	.zero		1


	//   ....[73]....
        /*0d40*/ 	.word	0x00013af0
        /*0d44*/ 	.word	0x00000000
        /*0d48*/ 	.word	0x00030860
        /*0d4c*/ 	.short	0x010a
        /*0d4e*/ 	.byte	0x3f
	.zero		1


	//   ....[74]....
        /*0d50*/ 	.word	0x00014c80
        /*0d54*/ 	.word	0x00000004
        /*0d58*/ 	.word	0x00030820
        /*0d5c*/ 	.short	0x010a
        /*0d5e*/ 	.byte	0x3f
	.zero		1


	//   ....[75]....
        /*0d60*/ 	.word	0x00014e20
        /*0d64*/ 	.word	0x00000005
        /*0d68*/ 	.word	0x00030840
        /*0d6c*/ 	.short	0x010a
        /*0d6e*/ 	.byte	0x3f
	.zero		1


	//   ....[76]....
        /*0d70*/ 	.word	0x00014e70
        /*0d74*/ 	.word	0x0000001b
        /*0d78*/ 	.word	0x00030840
        /*0d7c*/ 	.short	0x010a
        /*0d7e*/ 	.byte	0x3f
	.zero		1


	//   ....[77]....
        /*0d80*/ 	.word	0x00014ec0
        /*0d84*/ 	.word	0x00000005
        /*0d88*/ 	.word	0x00030860
        /*0d8c*/ 	.short	0x010a
        /*0d8e*/ 	.byte	0x3f
	.zero		1


	//----- nvinfo : EIATTR_NUM_MBARRIERS
	.align		4
.L_797:
        /*0d90*/ 	.byte	0x03, 0x38
        /*0d92*/ 	.short	0x0016


	//----- nvinfo : EIATTR_EXIT_INSTR_OFFSETS
	.align		4
        /*0d94*/ 	.byte	0x04, 0x1c
        /*0d96*/ 	.short	(.L_799 - .L_798)


	//   ....[0]....
.L_798:
        /*0d98*/ 	.word	0x00000990


	//   ....[1]....
        /*0d9c*/ 	.word	0x0000b9f0


	//   ....[2]....
        /*0da0*/ 	.word	0x00011380


	//----- nvinfo : EIATTR_MAX_THREADS
	.align		4
.L_799:
        /*0da4*/ 	.byte	0x04, 0x05
        /*0da6*/ 	.short	(.L_801 - .L_800)
.L_800:
        /*0da8*/ 	.word	0x00000180
        /*0dac*/ 	.word	0x00000001
        /*0db0*/ 	.word	0x00000001


	//----- nvinfo : EIATTR_CRS_STACK_SIZE
	.align		4
.L_801:
        /*0db4*/ 	.byte	0x04, 0x1e
        /*0db6*/ 	.short	(.L_803 - .L_802)
.L_802:
        /*0db8*/ 	.word	0x00000000


	//----- nvinfo : EIATTR_CBANK_PARAM_SIZE
	.align		4
.L_803:
        /*0dbc*/ 	.byte	0x03, 0x19
        /*0dbe*/ 	.short	0x0af0


	//----- nvinfo : EIATTR_PARAM_CBANK
	.align		4
        /*0dc0*/ 	.byte	0x04, 0x0a
        /*0dc2*/ 	.short	(.L_805 - .L_804)
	.align		4
.L_804:
        /*0dc4*/ 	.word	index@(.nv.constant0._ZN7cutlass13device_kernelIN5flash11enable_sm90INS1_16FlashAttnFwdSm90INS1_25CollectiveMainloopFwdSm90ILi2EN4cute5tupleIJNS5_1CILi1EEES8_S8_EEENS6_IJNS7_ILi128EEENS7_ILi96EEENS7_ILi192EEEEEELi192ENS_6half_tEfNS_4arch4Sm90ELb1ELb0ELb0ELb1ELb1ELb0ELb0ELb1ELb1ELb1ELb0ELb0EEENS1_21CollectiveEpilogueFwdINS6_IJSA_SC_SB_EEES9_SE_SG_Li256ELb1ELb1ELb0ELb0EEENS1_36VarlenDynamicPersistentTileSchedulerILi128ELi96ELi256ELi128ELb0ELb1ELb1ELb1ELb1ELb1EEEEEEEEEvNT_6ParamsE)
        /*0dc8*/ 	.short	0x0210
        /*0dca*/ 	.short	0x0af0


	//----- nvinfo : EIATTR_SW_WAR
	.align		4
.L_805:
        /*0dcc*/ 	.byte	0x04, 0x36
        /*0dce*/ 	.short	(.L_807 - .L_806)
.L_806:
        /*0dd0*/ 	.word	0x00000008
.L_807:


//--------------------- .nv.info._ZN7cutlass13device_kernelIN5flash11enable_sm90INS1_16FlashAttnFwdSm90INS1_25CollectiveMainloopFwdSm90ILi2EN4cute5tupleIJNS5_1CILi1EEES8_S8_EEENS6_IJNS7_ILi128EEENS7_ILi96EEENS7_ILi192EEEEEELi192ENS_6half_tEfNS_4arch4Sm90ELb1ELb0ELb0ELb1ELb1ELb1ELb0ELb1ELb1ELb1ELb0ELb0EEENS1_21CollectiveEpilogueFwdINS6_IJSA_SC_SB_EEES9_SE_SG_Li256ELb1ELb1ELb0ELb0EEENS1_36VarlenDynamicPersistentTileSchedulerILi128ELi96ELi256ELi128ELb0ELb1ELb1ELb1ELb1ELb1EEEEEEEEEvNT_6ParamsE --------------------------
	.section	.nv.info._ZN7cutlass13device_kernelIN5flash11enable_sm90INS1_16FlashAttnFwdSm90INS1_25CollectiveMainloopFwdSm90ILi2EN4cute5tupleIJNS5_1CILi1EEES8_S8_EEENS6_IJNS7_ILi128EEENS7_ILi96EEENS7_ILi192EEEEEELi192ENS_6half_tEfNS_4arch4Sm90ELb1ELb0ELb0ELb1ELb1ELb1ELb0ELb1ELb1ELb1ELb0ELb0EEENS1_21CollectiveEpilogueFwdINS6_IJSA_SC_SB_EEES9_SE_SG_Li256ELb1ELb1ELb0ELb0EEENS1_36VarlenDynamicPersistentTileSchedulerILi128ELi96ELi256ELi128ELb0ELb1ELb1ELb1ELb1ELb1EEEEEEEEEvNT_6ParamsE,"",@"SHT_CUDA_INFO"
	.sectionflags	@""
	.align	4


	//----- nvinfo : EIATTR_CUDA_API_VERSION
	.align		4
        /*0000*/ 	.byte	0x04, 0x37
        /*0002*/ 	.short	(.L_809 - .L_808)
.L_808:
        /*0004*/ 	.word	0x00000082


	//----- nvinfo : EIATTR_KPARAM_INFO
	.align		4
.L_809:
        /*0008*/ 	.byte	0x04, 0x17
        /*000a*/ 	.short	(.L_811 - .L_810)
.L_810:
        /*000c*/ 	.word	0x00000000
        /*0010*/ 	.short	0x0000
        /*0012*/ 	.short	0x0070
        /*0014*/ 	.byte	0x00, 0xf0, 0x01, 0x2a


	//----- nvinfo : EIATTR_SPARSE_MMA_MASK
	.align		4
.L_811:
        /*0018*/ 	.byte	0x03, 0x50
        /*001a*/ 	.short	0x0000


	//----- nvinfo : EIATTR_MAXREG_COUNT
	.align		4
        /*001c*/ 	.byte	0x03, 0x1b
        /*001e*/ 	.short	0x00a8


	//----- nvinfo : EIATTR_NUM_BARRIERS
	.align		4
        /*0020*/ 	.byte	0x02, 0x4c
        /*0022*/ 	.byte	0x10
	.zero		1


	//----- nvinfo : EIATTR_EXTERNS
	.align		4
        /*0024*/ 	.byte	0x04, 0x0f
        /*0026*/ 	.short	(.L_813 - .L_812)


	//   ....[0]....
	.align		4
.L_812:
        /*0028*/ 	.word	index@(__assertfail)


	//----- nvinfo : EIATTR_ANNOTATIONS
	.align		4
.L_813:
        /*002c*/ 	.byte	0x04, 0x55
        /*002e*/ 	.short	(.L_815 - .L_814)


	//   ....[0]....
.L_814:
        /* <DEDUP_REMOVED lines=60> */


	//----- nvinfo : EIATTR_MERCURY_ISA_VERSION
	.align		4
.L_815:
        /*03d8*/ 	.byte	0x03, 0x5f
        /*03da*/ 	.short	0x0101


	//----- nvinfo : EIATTR_UNUSED_LOAD_BYTE_OFFSET
	.align		4
        /*03dc*/ 	.byte	0x04, 0x44
        /*03de*/ 	.short	(.L_817 - .L_816)


	//   ....[0]....
.L_816:
        /*03e0*/ 	.word	0x00000a20
        /*03e4*/ 	.word	0x0000fff0


	//   ....[1]....
        /*03e8*/ 	.word	0x00019ed0
        /*03ec*/ 	.word	0x0000fff0


	//----- nvinfo : EIATTR_INT_WARP_WIDE_INSTR_OFFSETS
	.align		4
.L_817:
        /*03f0*/ 	.byte	0x04, 0x31
        /*03f2*/ 	.short	(.L_819 - .L_818)


	//   ....[0]....
.L_818:
        /*03f4*/ 	.word	0x00000130


	//   ....[1]....
        /*03f8*/ 	.word	0x00000170


	//   ....[2]....
        /*03fc*/ 	.word	0x000001e0


	//   ....[3]....
        /*0400*/ 	.word	0x0001f0b0


	//   ....[4]....
        /*0404*/ 	.word	0x0001f150


	//   ....[5]....
        /*0408*/ 	.word	0x00022100


	//   ....[6]....
        /*040c*/ 	.word	0x000221a0


	//----- nvinfo : EIATTR_COOP_GROUP_MASK_REGIDS
	.align		4
.L_819:
        /*0410*/ 	.byte	0x04, 0x29
        /*0412*/ 	.short	(.L_821 - .L_820)


	//   ....[0]....
.L_820:
        /*0414*/ 	.word	0xffffffff


	//   ....[1]....
        /*0418*/ 	.word	0xffffffff


	//   ....[2]....
        /*041c*/ 	.word	0xffffffff


	//   ....[3]....
        /*0420*/ 	.word	0xffffffff


	//   ....[4]....
        /*0424*/ 	.word	0xffffffff


	//   ....[5]....
        /*0428*/ 	.word	0xffffffff


	//   ....[6]....
        /*042c*/ 	.word	0xffffffff


	//   ....[7]....
        /*0430*/ 	.word	0xffffffff


	//   ....[8]....
        /*0434*/ 	.word	0xffffffff


	//   ....[9]....
        /*0438*/ 	.word	0xffffffff


	//   ....[10]....
        /*043c*/ 	.word	0xffffffff


	//   ....[11]....
        /*0440*/ 	.word	0xffffffff


	//   ....[12]....
        /*0444*/ 	.word	0xffffffff


	//   ....[13]....
        /*0448*/ 	.word	0xffffffff


	//   ....[14]....
        /*044c*/ 	.word	0xffffffff


	//   ....[15]....
        /*0450*/ 	.word	0xffffffff


	//   ....[16]....
        /*0454*/ 	.word	0xffffffff


	//   ....[17]....
        /*0458*/ 	.word	0xffffffff


	//   ....[18]....
        /*045c*/ 	.word	0xffffffff


	//   ....[19]....
        /*0460*/ 	.word	0xffffffff


	//   ....[20]....
        /*0464*/ 	.word	0xffffffff


	//   ....[21]....
        /*0468*/ 	.word	0xffffffff


	//   ....[22]....
        /*046c*/ 	.word	0xffffffff


	//   ....[23]....
        /*0470*/ 	.word	0xffffffff


	//   ....[24]....
        /*0474*/ 	.word	0xffffffff


	//   ....[25]....
        /*0478*/ 	.word	0xffffffff


	//   ....[26]....
        /*047c*/ 	.word	0xffffffff


	//   ....[27]....
        /*0480*/ 	.word	0xffffffff


	//   ....[28]....
        /*0484*/ 	.word	0xffffffff


	//   ....[29]....
        /*0488*/ 	.word	0xffffffff


	//   ....[30]....
        /*048c*/ 	.word	0xffffffff


	//   ....[31]....
        /*0490*/ 	.word	0xffffffff


	//   ....[32]....
        /*0494*/ 	.word	0xffffffff


	//   ....[33]....
        /*0498*/ 	.word	0xffffffff


	//   ....[34]....
        /*049c*/ 	.word	0xffffffff


	//   ....[35]....
        /*04a0*/ 	.word	0xffffffff


	//   ....[36]....
        /*04a4*/ 	.word	0xffffffff


	//   ....[37]....
        /*04a8*/ 	.word	0xffffffff


	//   ....[38]....
        /*04ac*/ 	.word	0xffffffff


	//   ....[39]....
        /*04b0*/ 	.word	0xffffffff


	//   ....[40]....
        /*04b4*/ 	.word	0xffffffff


	//   ....[41]....
        /*04b8*/ 	.word	0xffffffff


	//   ....[42]....
        /*04bc*/ 	.word	0xffffffff


	//   ....[43]....
        /*04c0*/ 	.word	0xffffffff


	//   ....[44]....
        /*04c4*/ 	.word	0xffffffff


	//   ....[45]....
        /*04c8*/ 	.word	0xffffffff


	//   ....[46]....
        /*04cc*/ 	.word	0xffffffff


	//   ....[47]....
        /*04d0*/ 	.word	0xffffffff


	//   ....[48]....
        /*04d4*/ 	.word	0xffffffff


	//   ....[49]....
        /*04d8*/ 	.word	0xffffffff


	//   ....[50]....
        /*04dc*/ 	.word	0xffffffff


	//   ....[51]....
        /*04e0*/ 	.word	0xffffffff


	//   ....[52]....
        /*04e4*/ 	.word	0xffffffff


	//   ....[53]....
        /*04e8*/ 	.word	0xffffffff


	//   ....[54]....
        /*04ec*/ 	.word	0xffffffff


	//   ....[55]....
        /*04f0*/ 	.word	0xffffffff


	//   ....[56]....
        /*04f4*/ 	.word	0xffffffff


	//   ....[57]....
        /*04f8*/ 	.word	0xffffffff


	//   ....[58]....
        /*04fc*/ 	.word	0xffffffff


	//   ....[59]....
        /*0500*/ 	.word	0xffffffff


	//   ....[60]....
        /*0504*/ 	.word	0xffffffff


	//   ....[61]....
        /*0508*/ 	.word	0xffffffff


	//   ....[62]....
        /*050c*/ 	.word	0xffffffff


	//   ....[63]....
        /*0510*/ 	.word	0xffffffff


	//   ....[64]....
        /*0514*/ 	.word	0xffffffff


	//   ....[65]....
        /*0518*/ 	.word	0xffffffff


	//   ....[66]....
        /*051c*/ 	.word	0xffffffff


	//   ....[67]....
        /*0520*/ 	.word	0xffffffff


	//   ....[68]....
        /*0524*/ 	.word	0xffffffff


	//   ....[69]....
        /*0528*/ 	.word	0xffffffff


	//   ....[70]....
        /*052c*/ 	.word	0xffffffff


	//   ....[71]....
        /*0530*/ 	.word	0xffffffff


	//   ....[72]....
        /*0534*/ 	.word	0xffffffff


	//   ....[73]....
        /*0538*/ 	.word	0xffffffff


	//   ....[74]....
        /*053c*/ 	.word	0xffffffff


	//   ....[75]....
        /*0540*/ 	.word	0xffffffff


	//   ....[76]....
        /*0544*/ 	.word	0xffffffff


	//   ....[77]....
        /*0548*/ 	.word	0xffffffff


	//   ....[78]....
        /*054c*/ 	.word	0xffffffff


	//   ....[79]....
        /*0550*/ 	.word	0xffffffff


	//   ....[80]....
        /*0554*/ 	.word	0xffffffff


	//   ....[81]....
        /*0558*/ 	.word	0xffffffff


	//   ....[82]....
        /*055c*/ 	.word	0xffffffff


	//   ....[83]....
        /*0560*/ 	.word	0xffffffff


	//   ....[84]....
        /*0564*/ 	.word	0xffffffff


	//   ....[85]....
        /*0568*/ 	.word	0xffffffff


	//   ....[86]....
        /*056c*/ 	.word	0xffffffff


	//   ....[87]....
        /*0570*/ 	.word	0xffffffff


	//   ....[88]....
        /*0574*/ 	.word	0xffffffff


	//   ....[89]....
        /*0578*/ 	.word	0xffffffff


	//   ....[90]....
        /*057c*/ 	.word	0xffffffff


	//   ....[91]....
        /*0580*/ 	.word	0xffffffff


	//   ....[92]....
        /*0584*/ 	.word	0xffffffff


	//   ....[93]....
        /*0588*/ 	.word	0xffffffff


	//   ....[94]....
        /*058c*/ 	.word	0xffffffff


	//   ....[95]....
        /*0590*/ 	.word	0xffffffff


	//   ....[96]....
        /*0594*/ 	.word	0xffffffff


	//   ....[97]....
        /*0598*/ 	.word	0xffffffff


	//   ....[98]....
        /*059c*/ 	.word	0xffffffff


	//   ....[99]....
        /*05a0*/ 	.word	0xffffffff


	//   ....[100]....
        /*05a4*/ 	.word	0xffffffff


	//   ....[101]....
        /*05a8*/ 	.word	0xffffffff


	//   ....[102]....
        /*05ac*/ 	.word	0xffffffff


	//   ....[103]....
        /*05b0*/ 	.word	0xffffffff


	//   ....[104]....
        /*05b4*/ 	.word	0xffffffff


	//   ....[105]....
        /*05b8*/ 	.word	0xffffffff


	//   ....[106]....
        /*05bc*/ 	.word	0xffffffff


	//   ....[107]....
        /*05c0*/ 	.word	0xffffffff


	//   ....[108]....
        /*05c4*/ 	.word	0xffffffff


	//   ....[109]....
        /*05c8*/ 	.word	0xffffffff


	//   ....[110]....
        /*05cc*/ 	.word	0xffffffff


	//   ....[111]....
        /*05d0*/ 	.word	0xffffffff


	//   ....[112]....
        /*05d4*/ 	.word	0xffffffff


	//   ....[113]....
        /*05d8*/ 	.word	0xffffffff


	//   ....[114]....
        /*05dc*/ 	.word	0xffffffff


	//   ....[115]....
        /*05e0*/ 	.word	0xffffffff


	//   ....[116]....
        /*05e4*/ 	.word	0xffffffff


	//   ....[117]....
        /*05e8*/ 	.word	0xffffffff


	//   ....[118]....
        /*05ec*/ 	.word	0xffffffff


	//   ....[119]....
        /*05f0*/ 	.word	0xffffffff


	//   ....[120]....
        /*05f4*/ 	.word	0xffffffff


	//   ....[121]....
        /*05f8*/ 	.word	0xffffffff


	//   ....[122]....
        /*05fc*/ 	.word	0xffffffff


	//   ....[123]....
        /*0600*/ 	.word	0xffffffff


	//   ....[124]....
        /*0604*/ 	.word	0xffffffff


	//   ....[125]....
        /*0608*/ 	.word	0xffffffff


	//   ....[126]....
        /*060c*/ 	.word	0xffffffff


	//   ....[127]....
        /*0610*/ 	.word	0xffffffff


	//   ....[128]....
        /*0614*/ 	.word	0xffffffff


	//   ....[129]....
        /*0618*/ 	.word	0xffffffff


	//   ....[130]....
        /*061c*/ 	.word	0xffffffff


	//   ....[131]....
        /*0620*/ 	.word	0xffffffff


	//   ....[132]....
        /*0624*/ 	.word	0xffffffff


	//   ....[133]....
        /*0628*/ 	.word	0xffffffff


	//   ....[134]....
        /*062c*/ 	.word	0xffffffff


	//   ....[135]....
        /*0630*/ 	.word	0xffffffff


	//   ....[136]....
        /*0634*/ 	.word	0xffffffff


	//   ....[137]....
        /*0638*/ 	.word	0xffffffff


	//   ....[138]....
        /*063c*/ 	.word	0xffffffff


	//   ....[139]....
        /*0640*/ 	.word	0xffffffff


	//   ....[140]....
        /*0644*/ 	.word	0xffffffff


	//   ....[141]....
        /*0648*/ 	.word	0xffffffff


	//   ....[142]....
        /*064c*/ 	.word	0xffffffff


	//   ....[143]....
        /*0650*/ 	.word	0xffffffff


	//   ....[144]....
        /*0654*/ 	.word	0xffffffff


	//   ....[145]....
        /*0658*/ 	.word	0xffffffff


	//   ....[146]....
        /*065c*/ 	.word	0xffffffff


	//   ....[147]....
        /*0660*/ 	.word	0xffffffff


	//   ....[148]....
        /*0664*/ 	.word	0xffffffff


	//   ....[149]....
        /*0668*/ 	.word	0xffffffff


	//   ....[150]....
        /*066c*/ 	.word	0xffffffff


	//   ....[151]....
        /*0670*/ 	.word	0xffffffff


	//   ....[152]....
        /*0674*/ 	.word	0xffffffff


	//   ....[153]....
        /*0678*/ 	.word	0xffffffff


	//   ....[154]....
        /*067c*/ 	.word	0xffffffff


	//   ....[155]....
        /*0680*/ 	.word	0xffffffff


	//   ....[156]....
        /*0684*/ 	.word	0xffffffff


	//   ....[157]....
        /*0688*/ 	.word	0xffffffff


	//   ....[158]....
        /*068c*/ 	.word	0xffffffff


	//   ....[159]....
        /*0690*/ 	.word	0xffffffff


	//   ....[160]....
        /*0694*/ 	.word	0xffffffff


	//   ....[161]....
        /*0698*/ 	.word	0xffffffff


	//   ....[162]....
        /*069c*/ 	.word	0xffffffff


	//   ....[163]....
        /*06a0*/ 	.word	0xffffffff


	//   ....[164]....
        /*06a4*/ 	.word	0xffffffff


	//   ....[165]....
        /*06a8*/ 	.word	0xffffffff


	//   ....[166]....
        /*06ac*/ 	.word	0xffffffff


	//   ....[167]....
        /*06b0*/ 	.word	0xffffffff


	//   ....[168]....
        /*06b4*/ 	.word	0xffffffff


	//   ....[169]....
        /*06b8*/ 	.word	0xffffffff


	//   ....[170]....
        /*06bc*/ 	.word	0xffffffff


	//   ....[171]....
        /*06c0*/ 	.word	0xffffffff


	//   ....[172]....
        /*06c4*/ 	.word	0xffffffff


	//   ....[173]....
        /*06c8*/ 	.word	0xffffffff


	//   ....[174]....
        /*06cc*/ 	.word	0xffffffff


	//   ....[175]....
        /*06d0*/ 	.word	0xffffffff


	//   ....[176]....
        /*06d4*/ 	.word	0xffffffff


	//   ....[177]....
        /*06d8*/ 	.word	0xffffffff


	//   ....[178]....
        /*06dc*/ 	.word	0xffffffff


	//   ....[179]....
        /*06e0*/ 	.word	0x0500000f


	//   ....[180]....
        /*06e4*/ 	.word	0x0500000f


	//   ....[181]....
        /*06e8*/ 	.word	0x0500000f


	//   ....[182]....
        /*06ec*/ 	.word	0x0500000f


	//   ....[183]....
        /*06f0*/ 	.word	0x0500000f


	//   ....[184]....
        /*06f4*/ 	.word	0x0500000f


	//   ....[185]....
        /*06f8*/ 	.word	0x0500000f


	//   ....[186]....
        /*06fc*/ 	.word	0x0500000f


	//   ....[187]....
        /*0700*/ 	.word	0x0500000f


	//   ....[188]....
        /*0704*/ 	.word	0x0500000f


	//   ....[189]....
        /*0708*/ 	.word	0x0500000f


	//   ....[190]....
        /*070c*/ 	.word	0x0500000f


	//   ....[191]....
        /*0710*/ 	.word	0x0500000f


	//   ....[192]....
        /*0714*/ 	.word	0x0500000f


	//   ....[193]....
        /*0718*/ 	.word	0x0500000f


	//   ....[194]....
        /*071c*/ 	.word	0x0500000f


	//   ....[195]....
        /*0720*/ 	.word	0x0500000f


	//   ....[196]....
        /*0724*/ 	.word	0x0500000f


	//   ....[197]....
        /*0728*/ 	.word	0x0500000f


	//   ....[198]....
        /*072c*/ 	.word	0x0500000f


	//   ....[199]....
        /*0730*/ 	.word	0x0500000f


	//   ....[200]....
        /*0734*/ 	.word	0x0500000f


	//   ....[201]....
        /*0738*/ 	.word	0x0500000f


	//   ....[202]....
        /*073c*/ 	.word	0x0500000f


	//   ....[203]....
        /*0740*/ 	.word	0x0500000f


	//   ....[204]....
        /*0744*/ 	.word	0x0500000f


	//   ....[205]....
        /*0748*/ 	.word	0x0500000f


	//   ....[206]....
        /*074c*/ 	.word	0x0500000f


	//   ....[207]....
        /*0750*/ 	.word	0x0500000f


	//   ....[208]....
        /*0754*/ 	.word	0x0500000f


	//   ....[209]....
        /*0758*/ 	.word	0x0500000f


	//   ....[210]....
        /*075c*/ 	.word	0x0500000f


	//   ....[211]....
        /*0760*/ 	.word	0x0500000f


	//   ....[212]....
        /*0764*/ 	.word	0x0500000f


	//   ....[213]....
        /*0768*/ 	.word	0x0500000f


	//   ....[214]....
        /*076c*/ 	.word	0x0500000f


	//   ....[215]....
        /*0770*/ 	.word	0x0500000f


	//   ....[216]....
        /*0774*/ 	.word	0x0500000f


	//   ....[217]....
        /*0778*/ 	.word	0x0500000f


	//   ....[218]....
        /*077c*/ 	.word	0x0500000f


	//   ....[219]....
        /*0780*/ 	.word	0x0500000f


	//   ....[220]....
        /*0784*/ 	.word	0x0500000f


	//   ....[221]....
        /*0788*/ 	.word	0x0500000f


	//   ....[222]....
        /*078c*/ 	.word	0x0500000f


	//   ....[223]....
        /*0790*/ 	.word	0x0500000f


	//   ....[224]....
        /*0794*/ 	.word	0x0500000f


	//   ....[225]....
        /*0798*/ 	.word	0x0500000f


	//   ....[226]....
        /*079c*/ 	.word	0x0500000f


	//   ....[227]....
        /*07a0*/ 	.word	0x0500000f


	//   ....[228]....
        /*07a4*/ 	.word	0x0500000f


	//   ....[229]....
        /*07a8*/ 	.word	0x0500000f


	//   ....[230]....
        /*07ac*/ 	.word	0x0500000f


	//   ....[231]....
        /*07b0*/ 	.word	0x0500000f


	//   ....[232]....
        /*07b4*/ 	.word	0x0500000f


	//   ....[233]....
        /*07b8*/ 	.word	0x0500000f


	//   ....[234]....
        /*07bc*/ 	.word	0x0500000f


	//   ....[235]....
        /*07c0*/ 	.word	0x0500000f


	//   ....[236]....
        /*07c4*/ 	.word	0x0500000f


	//   ....[237]....
        /*07c8*/ 	.word	0x0500000f


	//   ....[238]....
        /*07cc*/ 	.word	0x0500000f


	//   ....[239]....
        /*07d0*/ 	.word	0x0500000f


	//   ....[240]....
        /*07d4*/ 	.word	0x0500000f


	//   ....[241]....
        /*07d8*/ 	.word	0x0500000f


	//   ....[242]....
        /*07dc*/ 	.word	0x0500000f


	//   ....[243]....
        /*07e0*/ 	.word	0x0500000f


	//   ....[244]....
        /*07e4*/ 	.word	0x0500000f


	//   ....[245]....
        /*07e8*/ 	.word	0x0500000f


	//   ....[246]....
        /*07ec*/ 	.word	0x0500000f


	//   ....[247]....
        /*07f0*/ 	.word	0x0500000f


	//   ....[248]....
        /*07f4*/ 	.word	0x0500000f


	//   ....[249]....
        /*07f8*/ 	.word	0x0500000f


	//   ....[250]....
        /*07fc*/ 	.word	0x0500000f


	//   ....[251]....
        /*0800*/ 	.word	0x0500000f


	//   ....[252]....
        /*0804*/ 	.word	0x0500000f


	//   ....[253]....
        /*0808*/ 	.word	0x0500000f


	//   ....[254]....
        /*080c*/ 	.word	0x0500000f


	//   ....[255]....
        /*0810*/ 	.word	0x0500000f


	//   ....[0]....
        /*0814*/ 	.word	0x0500000f


	//   ....[1]....
        /*0818*/ 	.word	0x0500000f


	//   ....[2]....
        /*081c*/ 	.word	0x0500000f


	//   ....[3]....
        /*0820*/ 	.word	0x0500000f


	//   ....[4]....
        /*0824*/ 	.word	0x0500000f


	//   ....[5]....
        /*0828*/ 	.word	0x0500000f


	//   ....[6]....
        /*082c*/ 	.word	0x0500000f


	//   ....[7]....
        /*0830*/ 	.word	0x0500000f


	//   ....[8]....
        /*0834*/ 	.word	0x0500000f


	//   ....[9]....
        /*0838*/ 	.word	0x0500000f


	//   ....[10]....
        /*083c*/ 	.word	0x0500000f


	//   ....[11]....
        /*0840*/ 	.word	0x0500000f


	//   ....[12]....
        /*0844*/ 	.word	0x0500000f


	//   ....[13]....
        /*0848*/ 	.word	0x0500000f


	//   ....[14]....
        /*084c*/ 	.word	0x0500000f


	//   ....[15]....
        /*0850*/ 	.word	0x0500000f


	//   ....[16]....
        /*0854*/ 	.word	0x0500000f


	//   ....[17]....
        /*0858*/ 	.word	0x0500000f


	//   ....[18]....
        /*085c*/ 	.word	0x0500000f


	//   ....[19]....
        /*0860*/ 	.word	0x0500000f


	//   ....[20]....
        /*0864*/ 	.word	0x0500000f


	//   ....[21]....
        /*0868*/ 	.word	0x0500000f


	//   ....[22]....
        /*086c*/ 	.word	0x0500000f


	//   ....[23]....
        /*0870*/ 	.word	0x0500000f


	//   ....[24]....
        /*0874*/ 	.word	0x0500000f


	//   ....[25]....
        /*0878*/ 	.word	0x0500000f


	//   ....[26]....
        /*087c*/ 	.word	0x0500000f


	//   ....[27]....
        /*0880*/ 	.word	0x0500000f


	//   ....[28]....
        /*0884*/ 	.word	0x0500000f


	//   ....[29]....
        /*0888*/ 	.word	0x0500000f


	//   ....[30]....
        /*088c*/ 	.word	0x0500000f


	//   ....[31]....
        /*0890*/ 	.word	0x0500000f


	//   ....[32]....
        /*0894*/ 	.word	0x0500000f


	//   ....[33]....
        /*0898*/ 	.word	0x0500000f


	//   ....[34]....
        /*089c*/ 	.word	0x0500000f


	//----- nvinfo : EIATTR_COOP_GROUP_INSTR_OFFSETS
	.align		4
.L_821:
        /*08a0*/ 	.byte	0x04, 0x28
        /*08a2*/ 	.short	(.L_823 - .L_822)


	//   ....[0]....
.L_822:
        /*08a4*/ 	.word	0x00000060


	//   ....[1]....
        /*08a8*/ 	.word	0x00000140


	//   ....[2]....
        /*08ac*/ 	.word	0x00000190


	//   ....[3]....
        /*08b0*/ 	.word	0x000003c0


	//   ....[4]....
        /*08b4*/ 	.word	0x00000520


	//   ....[5]....
        /*08b8*/ 	.word	0x00000640


	//   ....[6]....
        /*08bc*/ 	.word	0x000007a0


	//   ....[7]....
        /*08c0*/ 	.word	0x00003730


	//   ....[8]....
        /*08c4*/ 	.word	0x00003740


	//   ....[9]....
        /*08c8*/ 	.word	0x00004c20


	//   ....[10]....
        /*08cc*/ 	.word	0x00004c30


	//   ....[11]....
        /*08d0*/ 	.word	0x00006c30


	//   ....[12]....
        /*08d4*/ 	.word	0x00006c40


	//   ....[13]....
        /*08d8*/ 	.word	0x00008310


	//   ....[14]....
        /*08dc*/ 	.word	0x00008320


	//   ....[15]....
        /*08e0*/ 	.word	0x00009c40


	//   ....[16]....
        /*08e4*/ 	.word	0x00009c50


	//   ....[17]....
        /*08e8*/ 	.word	0x00009ef0


	//   ....[18]....
        /*08ec*/ 	.word	0x00009f00


	//   ....[19]....
        /*08f0*/ 	.word	0x0000a430


	//   ....[20]....
        /*08f4*/ 	.word	0x0000a450


	//   ....[21]....
        /*08f8*/ 	.word	0x0000a6a0


	//   ....[22]....
        /*08fc*/ 	.word	0x0000a6c0


	//   ....[23]....
        /*0900*/ 	.word	0x0000aee0


	//   ....[24]....
        /*0904*/ 	.word	0x0000b650


	//   ....[25]....
        /*0908*/ 	.word	0x0000b660


	//   ....[26]....
        /*090c*/ 	.word	0x0000b670


	//   ....[27]....
        /*0910*/ 	.word	0x0000b680


	//   ....[28]....
        /*0914*/ 	.word	0x0000be60


	//   ....[29]....
        /*0918*/ 	.word	0x0000be70


	//   ....[30]....
        /*091c*/ 	.word	0x0000be80


	//   ....[31]....
        /*0920*/ 	.word	0x0000be90


	//   ....[32]....
        /*0924*/ 	.word	0x0000ec30


	//   ....[33]....
        /*0928*/ 	.word	0x0000ec40


	//   ....[34]....
        /*092c*/ 	.word	0x0000ec50


	//   ....[35]....
        /*0930*/ 	.word	0x0000ec60


	//   ....[36]....
        /*0934*/ 	.word	0x0000f290


	//   ....[37]....
        /*0938*/ 	.word	0x0000f2a0


	//   ....[38]....
        /*093c*/ 	.word	0x0000f2b0


	//   ....[39]....
        /*0940*/ 	.word	0x0000f2c0


	//   ....[40]....
        /*0944*/ 	.word	0x00012af0


	//   ....[41]....
        /*0948*/ 	.word	0x00012b10


	//   ....[42]....
        /*094c*/ 	.word	0x00012fb0


	//   ....[43]....
        /*0950*/ 	.word	0x00012ff0


	//   ....[44]....
        /*0954*/ 	.word	0x000137b0


	//   ....[45]....
        /*0958*/ 	.word	0x00013830


	//   ....[46]....
        /*095c*/ 	.word	0x000154e0


	//   ....[47]....
        /*0960*/ 	.word	0x000159b0


	//   ....[48]....
        /*0964*/ 	.word	0x000159d0


	//   ....[49]....
        /*0968*/ 	.word	0x000159e0


	//   ....[50]....
        /*096c*/ 	.word	0x000160a0


	//   ....[51]....
        /*0970*/ 	.word	0x000160f0


	//   ....[52]....
        /*0974*/ 	.word	0x00017fc0


	//   ....[53]....
        /*0978*/ 	.word	0x00017fe0


	//   ....[54]....
        /*097c*/ 	.word	0x00018000


	//   ....[55]....
        /*0980*/ 	.word	0x00018020


	//   ....[56]....
        /*0984*/ 	.word	0x000193b0


	//   ....[57]....
        /*0988*/ 	.word	0x00019590


	//   ....[58]....
        /*098c*/ 	.word	0x00019620


	//   ....[59]....
        /*0990*/ 	.word	0x00019640


	//   ....[60]....
        /*0994*/ 	.word	0x0001ac30


	//   ....[61]....
        /*0998*/ 	.word	0x0001acb0


	//   ....[62]....
        /*099c*/ 	.word	0x0001ae30


	//   ....[63]....
        /*09a0*/ 	.word	0x0001ae70


	//   ....[64]....
        /*09a4*/ 	.word	0x0001b420


	//   ....[65]....
        /*09a8*/ 	.word	0x0001b470


	//   ....[66]....
        /*09ac*/ 	.word	0x0001b590


	//   ....[67]....
        /*09b0*/ 	.word	0x0001b5b0


	//   ....[68]....
        /*09b4*/ 	.word	0x0001b6c0


	//   ....[69]....
        /*09b8*/ 	.word	0x0001b6e0


	//   ....[70]....
        /*09bc*/ 	.word	0x0001b800


	//   ....[71]....
        /*09c0*/ 	.word	0x0001b820


	//   ....[72]....
        /*09c4*/ 	.word	0x0001c130


	//   ....[73]....
        /*09c8*/ 	.word	0x0001c140


	//   ....[74]....
        /*09cc*/ 	.word	0x0001c250


	//   ....[75]....
        /*09d0*/ 	.word	0x0001c270


	//   ....[76]....
        /*09d4*/ 	.word	0x0001c380


	//   ....[77]....
        /*09d8*/ 	.word	0x0001c3a0


	//   ....[78]....
        /*09dc*/ 	.word	0x0001c4c0


	//   ....[79]....
        /*09e0*/ 	.word	0x0001c4e0


	//   ....[80]....
        /*09e4*/ 	.word	0x0001c680


	//   ....[81]....
        /*09e8*/ 	.word	0x0001c860


	//   ....[82]....
        /*09ec*/ 	.word	0x0001c890


	//   ....[83]....
        /*09f0*/ 	.word	0x0001c8c0


	//   ....[84]....
        /*09f4*/ 	.word	0x0001c8f0


	//   ....[85]....
        /*09f8*/ 	.word	0x0001c920


	//   ....[86]....
        /*09fc*/ 	.word	0x0001c950


	//   ....[87]....
        /*0a00*/ 	.word	0x0001cad0


	//   ....[88]....
        /*0a04*/ 	.word	0x0001cb00


	//   ....[89]....
        /*0a08*/ 	.word	0x0001cb30


	//   ....[90]....
        /*0a0c*/ 	.word	0x0001cb60


	//   ....[91]....
        /*0a10*/ 	.word	0x0001cb90


	//   ....[92]....
        /*0a14*/ 	.word	0x0001cbc0


	//   ....[93]....
        /*0a18*/ 	.word	0x0001cc60


	//   ....[94]....
        /*0a1c*/ 	.word	0x0001ccc0


	//   ....[95]....
        /*0a20*/ 	.word	0x0001cd50


	//   ....[96]....
        /*0a24*/ 	.word	0x0001db90


	//   ....[97]....
        /*0a28*/ 	.word	0x0001fce0


	//   ....[98]....
        /*0a2c*/ 	.word	0x0001fd10


	//   ....[99]....
        /*0a30*/ 	.word	0x0001fdc0


	//   ....[100]....
        /*0a34*/ 	.word	0x0001fde0


	//   ....[101]....
        /*0a38*/ 	.word	0x0001fe80


	//   ....[102]....
        /*0a3c*/ 	.word	0x0001fea0


	//   ....[103]....
        /*0a40*/ 	.word	0x0001ff40


	//   ....[104]....
        /*0a44*/ 	.word	0x0001ff60


	//   ....[105]....
        /*0a48*/ 	.word	0x00020000


	//   ....[106]....
        /*0a4c*/ 	.word	0x00020020


	//   ....[107]....
        /*0a50*/ 	.word	0x00020030


	//   ....[108]....
        /*0a54*/ 	.word	0x000200c0


	//   ....[109]....
        /*0a58*/ 	.word	0x00020820


	//   ....[110]....
        /*0a5c*/ 	.word	0x00020860


	//   ....[111]....
        /*0a60*/ 	.word	0x000208c0


	//   ....[112]....
        /*0a64*/ 	.word	0x00020920


	//   ....[113]....
        /*0a68*/ 	.word	0x00020960


	//   ....[114]....
        /*0a6c*/ 	.word	0x000209d0


	//   ....[115]....
        /*0a70*/ 	.word	0x00020a10


	//   ....[116]....
        /*0a74*/ 	.word	0x00020a80


	//   ....[117]....
        /*0a78*/ 	.word	0x00020ac0


	//   ....[118]....
        /*0a7c*/ 	.word	0x00020b30


	//   ....[119]....
        /*0a80*/ 	.word	0x00020b70


	//   ....[120]....
        /*0a84*/ 	.word	0x00020be0


	//   ....[121]....
        /*0a88*/ 	.word	0x00020c20


	//   ....[122]....
        /*0a8c*/ 	.word	0x00020c80


	//   ....[123]....
        /*0a90*/ 	.word	0x00020ca0


	//   ....[124]....
        /*0a94*/ 	.word	0x00020cd0


	//   ....[125]....
        /*0a98*/ 	.word	0x00021510


	//   ....[126]....
        /*0a9c*/ 	.word	0x00021520


	//   ....[127]....
        /*0aa0*/ 	.word	0x00021550


	//   ....[128]....
        /*0aa4*/ 	.word	0x000215a0


	//   ....[129]....
        /*0aa8*/ 	.word	0x000215b0


	//   ....[130]....
        /*0aac*/ 	.word	0x00021610


	//   ....[131]....
        /*0ab0*/ 	.word	0x00021640


	//   ....[132]....
        /*0ab4*/ 	.word	0x00021680


	//   ....[133]....
        /*0ab8*/ 	.word	0x000216b0


	//   ....[134]....
        /*0abc*/ 	.word	0x000216f0


	//   ....[135]....
        /*0ac0*/ 	.word	0x00021720


	//   ....[136]....
        /*0ac4*/ 	.word	0x00021760


	//   ....[137]....
        /*0ac8*/ 	.word	0x00021a10


	//   ....[138]....
        /*0acc*/ 	.word	0x00021a40


	//   ....[139]....
        /*0ad0*/ 	.word	0x00021a50


	//   ....[140]....
        /*0ad4*/ 	.word	0x00021ae0


	//   ....[141]....
        /*0ad8*/ 	.word	0x00021af0


	//   ....[142]....
        /*0adc*/ 	.word	0x00021b80


	//   ....[143]....
        /*0ae0*/ 	.word	0x00021b90


	//   ....[144]....
        /*0ae4*/ 	.word	0x00021c20


	//   ....[145]....
        /*0ae8*/ 	.word	0x00021c30


	//   ....[146]....
        /*0aec*/ 	.word	0x00021cc0


	//   ....[147]....
        /*0af0*/ 	.word	0x00021cd0


	//   ....[148]....
        /*0af4*/ 	.word	0x00021ce0


	//   ....[149]....
        /*0af8*/ 	.word	0x00022300


	//   ....[150]....
        /*0afc*/ 	.word	0x00022340


	//   ....[151]....
        /*0b00*/ 	.word	0x00022390


	//   ....[152]....
        /*0b04*/ 	.word	0x000223c0


	//   ....[153]....
        /*0b08*/ 	.word	0x00022450


	//   ....[154]....
        /*0b0c*/ 	.word	0x00022480


	//   ....[155]....
        /*0b10*/ 	.word	0x000224f0


	//   ....[156]....
        /*0b14*/ 	.word	0x00022520


	//   ....[157]....
        /*0b18*/ 	.word	0x00022590


	//   ....[158]....
        /*0b1c*/ 	.word	0x000225b0


	//   ....[159]....
        /*0b20*/ 	.word	0x000225f0


	//   ....[160]....
        /*0b24*/ 	.word	0x00022640


	//   ....[161]....
        /*0b28*/ 	.word	0x00022a60


	//   ....[162]....
        /*0b2c*/ 	.word	0x00022a90


	//   ....[163]....
        /*0b30*/ 	.word	0x00022ac0


	//   ....[164]....
        /*0b34*/ 	.word	0x00022af0


	//   ....[165]....
        /*0b38*/ 	.word	0x00022b20


	//   ....[166]....
        /*0b3c*/ 	.word	0x00022b50


	//   ....[167]....
        /*0b40*/ 	.word	0x00022b80


	//   ....[168]....
        /*0b44*/ 	.word	0x00022bb0


	//   ....[169]....
        /*0b48*/ 	.word	0x00022d40


	//   ....[170]....
        /*0b4c*/ 	.word	0x00022d70


	//   ....[171]....
        /*0b50*/ 	.word	0x00022da0


	//   ....[172]....
        /*0b54*/ 	.word	0x00022dd0


	//   ....[173]....
        /*0b58*/ 	.word	0x00022e00


	//   ....[174]....
        /*0b5c*/ 	.word	0x00022e30


	//   ....[175]....
        /*0b60*/ 	.word	0x00022ef0


	//   ....[176]....
        /*0b64*/ 	.word	0x00022f10


	//   ....[177]....
        /*0b68*/ 	.word	0x00022f80


	//   ....[178]....
        /*0b6c*/ 	.word	0x00023630


	//   ....[179]....
        /*0b70*/ 	.word	0x00023950


	//   ....[180]....
        /*0b74*/ 	.word	0x000239e0


	//   ....[181]....
        /*0b78*/ 	.word	0x00023a80


	//   ....[182]....
        /*0b7c*/ 	.word	0x00023b10


	//   ....[183]....
        /*0b80*/ 	.word	0x00023c00


	//   ....[184]....
        /*0b84*/ 	.word	0x00023c90


	//   ....[185]....
        /*0b88*/ 	.word	0x00023d30


	//   ....[186]....
        /*0b8c*/ 	.word	0x00023dc0


	//   ....[187]....
        /*0b90*/ 	.word	0x00023eb0


	//   ....[188]....
        /*0b94*/ 	.word	0x00023f40


	//   ....[189]....
        /*0b98*/ 	.word	0x00023fe0


	//   ....[190]....
        /*0b9c*/ 	.word	0x00024070


	//   ....[191]....
        /*0ba0*/ 	.word	0x00024160


	//   ....[192]....
        /*0ba4*/ 	.word	0x000241f0


	//   ....[193]....
        /*0ba8*/ 	.word	0x00024240


	//   ....[194]....
        /*0bac*/ 	.word	0x00024290


	//   ....[195]....
        /*0bb0*/ 	.word	0x00024320


	//   ....[196]....
        /*0bb4*/ 	.word	0x000243b0


	//   ....[197]....
        /*0bb8*/ 	.word	0x00024400


	//   ....[198]....
        /*0bbc*/ 	.word	0x00024450


	//   ....[199]....
        /*0bc0*/ 	.word	0x00024540


	//   ....[200]....
        /*0bc4*/ 	.word	0x000245d0


	//   ....[201]....
        /*0bc8*/ 	.word	0x00024620


	//   ....[202]....
        /*0bcc*/ 	.word	0x00024670


	//   ....[203]....
        /*0bd0*/ 	.word	0x00024700


	//   ....[204]....
        /*0bd4*/ 	.word	0x00024790


	//   ....[205]....
        /*0bd8*/ 	.word	0x000247e0


	//   ....[206]....
        /*0bdc*/ 	.word	0x00024830


	//   ....[207]....
        /*0be0*/ 	.word	0x00024b30


	//   ....[208]....
        /*0be4*/ 	.word	0x00024e10


	//   ....[209]....
        /*0be8*/ 	.word	0x00024f00


	//   ....[210]....
        /*0bec*/ 	.word	0x00024fa0


	//   ....[211]....
        /*0bf0*/ 	.word	0x000250d0


	//   ....[212]....
        /*0bf4*/ 	.word	0x00025130


	//   ....[213]....
        /*0bf8*/ 	.word	0x00025260


	//   ....[214]....
        /*0bfc*/ 	.word	0x000252c0


	//   ....[215]....
        /*0c00*/ 	.word	0x000253f0


	//   ....[216]....
        /*0c04*/ 	.word	0x00025450


	//   ....[217]....
        /*0c08*/ 	.word	0x00025580


	//   ....[218]....
        /*0c0c*/ 	.word	0x000255e0


	//   ....[219]....
        /*0c10*/ 	.word	0x00025700


	//   ....[220]....
        /*0c14*/ 	.word	0x00025750


	//   ....[221]....
        /*0c18*/ 	.word	0x00025800


	//   ....[222]....
        /*0c1c*/ 	.word	0x00025870


	//   ....[223]....
        /*0c20*/ 	.word	0x00025980


	//   ....[224]....
        /*0c24*/ 	.word	0x000259d0


	//   ....[225]....
        /*0c28*/ 	.word	0x00025af0


	//   ....[226]....
        /*0c2c*/ 	.word	0x00025b40


	//   ....[227]....
        /*0c30*/ 	.word	0x00025c60


	//   ....[228]....
        /*0c34*/ 	.word	0x00025cb0


	//   ....[229]....
        /*0c38*/ 	.word	0x00025dd0


	//   ....[230]....
        /*0c3c*/ 	.word	0x00025e20


	//   ....[231]....
        /*0c40*/ 	.word	0x00025f40


	//   ....[232]....
        /*0c44*/ 	.word	0x00025f90


	//   ....[233]....
        /*0c48*/ 	.word	0x000260a0


	//   ....[234]....
        /*0c4c*/ 	.word	0x000260f0


	//   ....[235]....
        /*0c50*/ 	.word	0x000261f0


	//   ....[236]....
        /*0c54*/ 	.word	0x00026240


	//   ....[237]....
        /*0c58*/ 	.word	0x00026370


	//   ....[238]....
        /*0c5c*/ 	.word	0x00026440


	//   ....[239]....
        /*0c60*/ 	.word	0x00026570


	//   ....[240]....
        /*0c64*/ 	.word	0x000265c0


	//   ....[241]....
        /*0c68*/ 	.word	0x000266b0


	//   ....[242]....
        /*0c6c*/ 	.word	0x00026700


	//   ....[243]....
        /*0c70*/ 	.word	0x000267f0


	//   ....[244]....
        /*0c74*/ 	.word	0x00026840


	//   ....[245]....
        /*0c78*/ 	.word	0x00026930


	//   ....[246]....
        /*0c7c*/ 	.word	0x00026980


	//   ....[247]....
        /*0c80*/ 	.word	0x00026a90


	//   ....[248]....
        /*0c84*/ 	.word	0x00026ae0


	//   ....[249]....
        /*0c88*/ 	.word	0x00026bd0


	//   ....[250]....
        /*0c8c*/ 	.word	0x00026c70


	//   ....[251]....
        /*0c90*/ 	.word	0x00026d90


	//   ....[252]....
        /*0c94*/ 	.word	0x00026de0


	//   ....[253]....
        /*0c98*/ 	.word	0x00026f00


	//   ....[254]....
        /*0c9c*/ 	.word	0x00026f50


	//   ....[255]....
        /*0ca0*/ 	.word	0x00027070


	//   ....[0]....
        /*0ca4*/ 	.word	0x000270c0


	//   ....[1]....
        /*0ca8*/ 	.word	0x000271e0


	//   ....[2]....
        /*0cac*/ 	.word	0x00027230


	//   ....[3]....
        /*0cb0*/ 	.word	0x00027350


	//   ....[4]....
        /*0cb4*/ 	.word	0x000273a0


	//   ....[5]....
        /*0cb8*/ 	.word	0x00027480


	//   ....[6]....
        /*0cbc*/ 	.word	0x00027530


	//   ....[7]....
        /*0cc0*/ 	.word	0x00027690


	//   ....[8]....
        /*0cc4*/ 	.word	0x000276e0


	//   ....[9]....
        /*0cc8*/ 	.word	0x000277f0


	//   ....[10]....
        /*0ccc*/ 	.word	0x00027840


	//   ....[11]....
        /*0cd0*/ 	.word	0x00027950


	//   ....[12]....
        /*0cd4*/ 	.word	0x000279a0


	//   ....[13]....
        /*0cd8*/ 	.word	0x00027ab0


	//   ....[14]....
        /*0cdc*/ 	.word	0x00027b00


	//   ....[15]....
        /*0ce0*/ 	.word	0x00027c00


	//   ....[16]....
        /*0ce4*/ 	.word	0x00027c50


	//   ....[17]....
        /*0ce8*/ 	.word	0x00027ce0


	//   ....[18]....
        /*0cec*/ 	.word	0x00027d80


	//   ....[19]....
        /*0cf0*/ 	.word	0x00027eb0


	//   ....[20]....
        /*0cf4*/ 	.word	0x00027f20


	//   ....[21]....
        /*0cf8*/ 	.word	0x00027f90


	//   ....[22]....
        /*0cfc*/ 	.word	0x00028000


	//   ....[23]....
        /*0d00*/ 	.word	0x00028070


	//   ....[24]....
        /*0d04*/ 	.word	0x000280f0


	//   ....[25]....
        /*0d08*/ 	.word	0x00028180


	//   ....[26]....
        /*0d0c*/ 	.word	0x00028210


	//   ....[27]....
        /*0d10*/ 	.word	0x00028280


	//   ....[28]....
        /*0d14*/ 	.word	0x000282f0


	//   ....[29]....
        /*0d18*/ 	.word	0x00028360


	//   ....[30]....
        /*0d1c*/ 	.word	0x000283e0


	//   ....[31]....
        /*0d20*/ 	.word	0x00028450


	//   ....[32]....
        /*0d24*/ 	.word	0x000284f0


	//   ....[33]....
        /*0d28*/ 	.word	0x00028580


	//   ....[34]....
        /*0d2c*/ 	.word	0x000286a0


	//----- nvinfo : EIATTR_REG_RECONFIG
	.align		4
.L_823:
        /*0d30*/ 	.byte	0x01, 0x54
	.zero		2


	//----- nvinfo : EIATTR_SYSCALL_OFFSETS
	.align		4
        /*0d34*/ 	.byte	0x04, 0x46
        /*0d36*/ 	.short	(.L_825 - .L_824)


	//   ....[0]....
.L_824:
        /*0d38*/ 	.word	0x00001b70


	//   ....[1]....
        /*0d3c*/ 	.word	0x00001cc0


	//   ....[2]....
        /*0d40*/ 	.word	0x0000b080


	//   ....[3]....
        /*0d44*/ 	.word	0x0000b3b0


	//   ....[4]....
        /*0d48*/ 	.word	0x0001f2b0


	//   ....[5]....
        /*0d4c*/ 	.word	0x0001f400


	//   ....[6]....
        /*0d50*/ 	.word	0x0001f4f0


	//   ....[7]....
        /*0d54*/ 	.word	0x00020490


	//----- nvinfo : EIATTR_MBARRIER_INSTR_OFFSETS
	.align		4
.L_825:
        /*0d58*/ 	.byte	0x04, 0x39
        /*0d5a*/ 	.short	(.L_827 - .L_826)


	//   ....[0]....
.L_826:
        /*0d5c*/ 	.word	0x00000270
        /*0d60*/ 	.word	0x000000ff
        /*0d64*/ 	.word	0x00030800
        /*0d68*/ 	.short	0x0100
        /*0d6a*/ 	.byte	0x08
	.zero		1


	//   ....[1]....
        /*0d6c*/ 	.word	0x00000280
        /*0d70*/ 	.word	0x000000ff
        /*0d74*/ 	.word	0x00030820
        /*0d78*/ 	.short	0x0100
        /*0d7a*/ 	.byte	0x08
	.zero		1


	//   ....[2]....
        /*0d7c*/ 	.word	0x00000370
        /*0d80*/ 	.word	0x000000ff
        /*0d84*/ 	.word	0x00030830
        /*0d88*/ 	.short	0x0100
        /*0d8a*/ 	.byte	0x08
	.zero		1


	//   ....[3]....
        /*0d8c*/ 	.word	0x00000380
        /*0d90*/ 	.word	0x000000ff
        /*0d94*/ 	.word	0x00030840
        /*0d98*/ 	.short	0x0100
        /*0d9a*/ 	.byte	0x08
	.zero		1


	//   ....[4]....
        /*0d9c*/ 	.word	0x00000390
        /*0da0*/ 	.word	0x000000ff
        /*0da4*/ 	.word	0x00030838
        /*0da8*/ 	.short	0x0100
        /*0daa*/ 	.byte	0x08
	.zero		1


	//   ....[5]....
        /*0dac*/ 	.word	0x000003a0
        /*0db0*/ 	.word	0x000000ff
        /*0db4*/ 	.word	0x00030848
        /*0db8*/ 	.short	0x0100
        /*0dba*/ 	.byte	0x08
	.zero		1


	//   ....[6]....
        /*0dbc*/ 	.word	0x000004d0
        /*0dc0*/ 	.word	0x000000ff
        /*0dc4*/ 	.word	0x00030850
        /*0dc8*/ 	.short	0x0100
        /*0dca*/ 	.byte	0x08
	.zero		1


	//   ....[7]....
        /*0dcc*/ 	.word	0x000004e0
        /*0dd0*/ 	.word	0x000000ff
        /*0dd4*/ 	.word	0x00030860
        /*0dd8*/ 	.short	0x0100
        /*0dda*/ 	.byte	0x08
	.zero		1


	//   ....[8]....
        /*0ddc*/ 	.word	0x000004f0
        /*0de0*/ 	.word	0x000000ff
        /*0de4*/ 	.word	0x00030858
        /*0de8*/ 	.short	0x0100
        /*0dea*/ 	.byte	0x08
	.zero		1


	//   ....[9]....
        /*0dec*/ 	.word	0x00000500
        /*0df0*/ 	.word	0x000000ff
        /*0df4*/ 	.word	0x00030868
        /*0df8*/ 	.short	0x0100
        /*0dfa*/ 	.byte	0x08
	.zero		1


	//   ....[10]....
        /*0dfc*/ 	.word	0x000005f0
        /*0e00*/ 	.word	0x000000ff
        /*0e04*/ 	.word	0x00030870
        /*0e08*/ 	.short	0x0100
        /*0e0a*/ 	.byte	0x06
	.zero		1


	//   ....[11]....
        /*0e0c*/ 	.word	0x00000600
        /*0e10*/ 	.word	0x000000ff
        /*0e14*/ 	.word	0x00030880
        /*0e18*/ 	.short	0x0100
        /*0e1a*/ 	.byte	0x06
	.zero		1


	//   ....[12]....
        /*0e1c*/ 	.word	0x00000610
        /*0e20*/ 	.word	0x000000ff
        /*0e24*/ 	.word	0x00030878
        /*0e28*/ 	.short	0x0100
        /*0e2a*/ 	.byte	0x06
	.zero		1


	//   ....[13]....
        /*0e2c*/ 	.word	0x00000620
        /*0e30*/ 	.word	0x000000ff
        /*0e34*/ 	.word	0x00030888
        /*0e38*/ 	.short	0x0100
        /*0e3a*/ 	.byte	0x06
	.zero		1


	//   ....[14]....
        /*0e3c*/ 	.word	0x00000750
        /*0e40*/ 	.word	0x000000ff
        /*0e44*/ 	.word	0x00030890
        /*0e48*/ 	.short	0x0100
        /*0e4a*/ 	.byte	0x08
	.zero		1


	//   ....[15]....
        /*0e4c*/ 	.word	0x00000760
        /*0e50*/ 	.word	0x000000ff
        /*0e54*/ 	.word	0x000308a0
        /*0e58*/ 	.short	0x0100
        /*0e5a*/ 	.byte	0x08
	.zero		1


	//   ....[16]....
        /*0e5c*/ 	.word	0x00000770
        /*0e60*/ 	.word	0x000000ff
        /*0e64*/ 	.word	0x00030898
        /*0e68*/ 	.short	0x0100
        /*0e6a*/ 	.byte	0x08
	.zero		1


	//   ....[17]....
        /*0e6c*/ 	.word	0x00000780
        /*0e70*/ 	.word	0x000000ff
        /*0e74*/ 	.word	0x000308a8
        /*0e78*/ 	.short	0x0100
        /*0e7a*/ 	.byte	0x08
	.zero		1


	//   ....[18]....
        /*0e7c*/ 	.word	0x000008b0
        /*0e80*/ 	.word	0x000000ff
        /*0e84*/ 	.word	0x000308b0
        /*0e88*/ 	.short	0x0100
        /*0e8a*/ 	.byte	0x08
	.zero		1


	//   ....[19]....
        /*0e8c*/ 	.word	0x000008c0
        /*0e90*/ 	.word	0x000000ff
        /*0e94*/ 	.word	0x000308c0
        /*0e98*/ 	.short	0x0100
        /*0e9a*/ 	.byte	0x08
	.zero		1


	//   ....[20]....
        /*0e9c*/ 	.word	0x000008d0
        /*0ea0*/ 	.word	0x000000ff
        /*0ea4*/ 	.word	0x000308b8
        /*0ea8*/ 	.short	0x0100
        /*0eaa*/ 	.byte	0x08
	.zero		1


	//   ....[21]....
        /*0eac*/ 	.word	0x000008e0
        /*0eb0*/ 	.word	0x000000ff
        /*0eb4*/ 	.word	0x000308c8
        /*0eb8*/ 	.short	0x0100
        /*0eba*/ 	.byte	0x08
	.zero		1


	//   ....[22]....
        /*0ebc*/ 	.word	0x000036e0
        /*0ec0*/ 	.word	0x00000057
        /*0ec4*/ 	.word	0x00030890
        /*0ec8*/ 	.short	0x010a
        /*0eca*/ 	.byte	0x3f
	.zero		1


	//   ....[23]....
        /*0ecc*/ 	.word	0x00006bd0
        /*0ed0*/ 	.word	0x00000057
        /*0ed4*/ 	.word	0x00030890
        /*0ed8*/ 	.short	0x010a
        /*0eda*/ 	.byte	0x3f
	.zero		1


	//   ....[24]....
        /*0edc*/ 	.word	0x00009a80
        /*0ee0*/ 	.word	0x00000057
        /*0ee4*/ 	.word	0x00030890
        /*0ee8*/ 	.short	0x010a
        /*0eea*/ 	.byte	0x3f
	.zero		1


	//   ....[25]....
        /*0eec*/ 	.word	0x0000a260
        /*0ef0*/ 	.word	0x0000000b
        /*0ef4*/ 	.word	0x00000000
        /*0ef8*/ 	.short	0x0101
        /*0efa*/ 	.byte	0x3f
	.zero		1


	//   ....[26]....
        /*0efc*/ 	.word	0x0000a2a0
        /*0f00*/ 	.word	0x00000057
        /*0f04*/ 	.word	0x000308b0
        /*0f08*/ 	.short	0x010a
        /*0f0a*/ 	.byte	0x3f
	.zero		1


	//   ....[27]....
        /*0f0c*/ 	.word	0x0000a9c0
        /*0f10*/ 	.word	0x00000057
        /*0f14*/ 	.word	0x00000000
        /*0f18*/ 	.short	0x0101
        /*0f1a*/ 	.byte	0x3f
	.zero		1


	//   ....[28]....
        /*0f1c*/ 	.word	0x0000b110
        /*0f20*/ 	.word	0x00000012
        /*0f24*/ 	.word	0x00030800
        /*0f28*/ 	.short	0x010a
        /*0f2a*/ 	.byte	0x3f
	.zero		1


	//   ....[29]....
        /*0f2c*/ 	.word	0x0000b160
        /*0f30*/ 	.word	0x00000012
        /*0f34*/ 	.word	0x00030800
        /*0f38*/ 	.short	0x010a
        /*0f3a*/ 	.byte	0x3f
	.zero		1


	//   ....[30]....
        /*0f3c*/ 	.word	0x0000c600
        /*0f40*/ 	.word	0x00000012
        /*0f44*/ 	.word	0x00030800
        /*0f48*/ 	.short	0x010a
        /*0f4a*/ 	.byte	0x3f
	.zero		1


	//   ....[31]....
        /*0f4c*/ 	.word	0x0000f7d0
        /*0f50*/ 	.word	0x00000012
        /*0f54*/ 	.word	0x00030800
        /*0f58*/ 	.short	0x010a
        /*0f5a*/ 	.byte	0x3f
	.zero		1


	//   ....[32]....
        /*0f5c*/ 	.word	0x00012000
        /*0f60*/ 	.word	0x00000000
        /*0f64*/ 	.word	0x00030830
        /*0f68*/ 	.short	0x010a
        /*0f6a*/ 	.byte	0x3f
	.zero		1


	//   ....[33]....
        /*0f6c*/ 	.word	0x00012040
        /*0f70*/ 	.word	0x00000000
        /*0f74*/ 	.word	0x00030830
        /*0f78*/ 	.short	0x010a
        /*0f7a*/ 	.byte	0x3f
	.zero		1


	//   ....[34]....
        /*0f7c*/ 	.word	0x00013b60
        /*0f80*/ 	.word	0x00000007
        /*0f84*/ 	.word	0x00000000
        /*0f88*/ 	.short	0x0101
        /*0f8a*/ 	.byte	0x3f
	.zero		1


	//   ....[35]....
        /*0f8c*/ 	.word	0x000143c0
        /*0f90*/ 	.word	0x0000000c
        /*0f94*/ 	.word	0x00030830
        /*0f98*/ 	.short	0x010a
        /*0f9a*/ 	.byte	0x3f
	.zero		1


	//   ....[36]....
        /*0f9c*/ 	.word	0x00014440
        /*0fa0*/ 	.word	0x0000000c
        /*0fa4*/ 	.word	0x00030830
        /*0fa8*/ 	.short	0x010a
        /*0faa*/ 	.byte	0x3f
	.zero		1


	//   ....[37]....
        /*0fac*/ 	.word	0x000150c0
        /*0fb0*/ 	.word	0x0000000d
        /*0fb4*/ 	.word	0x00030850
        /*0fb8*/ 	.short	0x010a
        /*0fba*/ 	.byte	0x3f
	.zero		1


	//   ....[38]....
        /*0fbc*/ 	.word	0x00015110
        /*0fc0*/ 	.word	0x0000000d
        /*0fc4*/ 	.word	0x00030850
        /*0fc8*/ 	.short	0x010a
        /*0fca*/ 	.byte	0x3f
	.zero		1


	//   ....[39]....
        /*0fcc*/ 	.word	0x000154a0
        /*0fd0*/ 	.word	0x0000000c
        /*0fd4*/ 	.word	0x00000000
        /*0fd8*/ 	.short	0x0101
        /*0fda*/ 	.byte	0x3f
	.zero		1


	//   ....[40]....
        /*0fdc*/ 	.word	0x00016960
        /*0fe0*/ 	.word	0x0000000d
        /*0fe4*/ 	.word	0x00000000
        /*0fe8*/ 	.short	0x0101
        /*0fea*/ 	.byte	0x3f
	.zero		1


	//   ....[41]....
        /*0fec*/ 	.word	0x00016c30
        /*0ff0*/ 	.word	0x00000002
        /*0ff4*/ 	.word	0x00030830
        /*0ff8*/ 	.short	0x010a
        /*0ffa*/ 	.byte	0x3f
	.zero		1


	//   ....[42]....
        /*0ffc*/ 	.word	0x00016cb0
        /*1000*/ 	.word	0x00000002
        /*1004*/ 	.word	0x00030830
        /*1008*/ 	.short	0x010a
        /*100a*/ 	.byte	0x3f
	.zero		1


	//   ....[43]....
        /*100c*/ 	.word	0x00017930
        /*1010*/ 	.word	0x0000000c
        /*1014*/ 	.word	0x00030850
        /*1018*/ 	.short	0x010a
        /*101a*/ 	.byte	0x3f
	.zero		1


	//   ....[44]....
        /*101c*/ 	.word	0x00017980
        /*1020*/ 	.word	0x0000000c
        /*1024*/ 	.word	0x00030850
        /*1028*/ 	.short	0x010a
        /*102a*/ 	.byte	0x3f
	.zero		1


	//   ....[45]....
        /*102c*/ 	.word	0x00018210
        /*1030*/ 	.word	0x00000082
        /*1034*/ 	.word	0x00000000
        /*1038*/ 	.short	0x0101
        /*103a*/ 	.byte	0x3f
	.zero		1


	//   ....[46]....
        /*103c*/ 	.word	0x00018aa0
        /*1040*/ 	.word	0x0000000c
        /*1044*/ 	.word	0x00000000
        /*1048*/ 	.short	0x0101
        /*104a*/ 	.byte	0x3f
	.zero		1


	//   ....[47]....
        /*104c*/ 	.word	0x000192b0
        /*1050*/ 	.word	0x0000000a
        /*1054*/ 	.word	0x00030850
        /*1058*/ 	.short	0x010a
        /*105a*/ 	.byte	0x3f
	.zero		1


	//   ....[48]....
        /*105c*/ 	.word	0x00019350
        /*1060*/ 	.word	0x0000000a
        /*1064*/ 	.word	0x00030850
        /*1068*/ 	.short	0x010a
        /*106a*/ 	.byte	0x3f
	.zero		1


	//   ....[49]....
        /*106c*/ 	.word	0x00019840
        /*1070*/ 	.word	0x000000d4
        /*1074*/ 	.word	0x00000000
        /*1078*/ 	.short	0x0101
        /*107a*/ 	.byte	0x3f
	.zero		1


	//   ....[50]....
        /*107c*/ 	.word	0x0001b430
        /*1080*/ 	.word	0x00000000
        /*1084*/ 	.word	0x00000000
        /*1088*/ 	.short	0x0101
        /*108a*/ 	.byte	0x3f
	.zero		1


	//   ....[51]....
        /*108c*/ 	.word	0x0001dc70
        /*1090*/ 	.word	0x00000016
        /*1094*/ 	.word	0x00030820
        /*1098*/ 	.short	0x010a
        /*109a*/ 	.byte	0x3f
	.zero		1


	//   ....[52]....
        /*109c*/ 	.word	0x0001dd00
        /*10a0*/ 	.word	0x0000000b
        /*10a4*/ 	.word	0x000308a0
        /*10a8*/ 	.short	0x010a
        /*10aa*/ 	.byte	0x3f
	.zero		1


	//   ....[53]....
        /*10ac*/ 	.word	0x0001e150
        /*10b0*/ 	.word	0x0000000b
        /*10b4*/ 	.word	0x000308c0
        /*10b8*/ 	.short	0x010a
        /*10ba*/ 	.byte	0x3f
	.zero		1


	//   ....[54]....
        /*10bc*/ 	.word	0x0001e660
        /*10c0*/ 	.word	0x0000000a
        /*10c4*/ 	.word	0x000308a0
        /*10c8*/ 	.short	0x010a
        /*10ca*/ 	.byte	0x3f
	.zero		1


	//   ....[55]....
        /*10cc*/ 	.word	0x0001eaa0
        /*10d0*/ 	.word	0x0000000a
        /*10d4*/ 	.word	0x000308c0
        /*10d8*/ 	.short	0x010a
        /*10da*/ 	.byte	0x3f
	.zero		1


	//   ....[56]....
        /*10dc*/ 	.word	0x0001fab0
        /*10e0*/ 	.word	0x00000007
        /*10e4*/ 	.word	0x00030840
        /*10e8*/ 	.short	0x010a
        /*10ea*/ 	.byte	0x3f
	.zero		1


	//   ....[57]....
        /*10ec*/ 	.word	0x00020190
        /*10f0*/ 	.word	0x00000007
        /*10f4*/ 	.word	0x00030830
        /*10f8*/ 	.short	0x0107
        /*10fa*/ 	.byte	0x3f
	.zero		1


	//   ....[58]....
        /*10fc*/ 	.word	0x00020260
        /*1100*/ 	.word	0x00000007
        /*1104*/ 	.word	0x00030830
        /*1108*/ 	.short	0x0101
        /*110a*/ 	.byte	0x3f
	.zero		1


	//   ....[59]....
        /*110c*/ 	.word	0x00020e00
        /*1110*/ 	.word	0x00000016
        /*1114*/ 	.word	0x00030800
        /*1118*/ 	.short	0x0107
        /*111a*/ 	.byte	0x3f
	.zero		1


	//   ....[60]....
        /*111c*/ 	.word	0x00020f00
        /*1120*/ 	.word	0x00000016
        /*1124*/ 	.word	0x00030800
        /*1128*/ 	.short	0x0101
        /*112a*/ 	.byte	0x3f
	.zero		1


	//   ....[61]....
        /*112c*/ 	.word	0x00020f20
        /*1130*/ 	.word	0x00000016
        /*1134*/ 	.word	0x00030820
        /*1138*/ 	.short	0x010a
        /*113a*/ 	.byte	0x3f
	.zero		1


	//   ....[62]....
        /*113c*/ 	.word	0x00021300
        /*1140*/ 	.word	0x00000007
        /*1144*/ 	.word	0x00030840
        /*1148*/ 	.short	0x010a
        /*114a*/ 	.byte	0x3f
	.zero		1


	//   ....[63]....
        /*114c*/ 	.word	0x00021830
        /*1150*/ 	.word	0x00000007
        /*1154*/ 	.word	0x00030830
        /*1158*/ 	.short	0x0107
        /*115a*/ 	.byte	0x3f
	.zero		1


	//   ....[64]....
        /*115c*/ 	.word	0x000218f0
        /*1160*/ 	.word	0x00000007
        /*1164*/ 	.word	0x00030830
        /*1168*/ 	.short	0x0101
        /*116a*/ 	.byte	0x3f
	.zero		1


	//   ....[65]....
        /*116c*/ 	.word	0x00021950
        /*1170*/ 	.word	0x00000006
        /*1174*/ 	.word	0x00030860
        /*1178*/ 	.short	0x010a
        /*117a*/ 	.byte	0x3f
	.zero		1


	//   ....[66]....
        /*117c*/ 	.word	0x00021ed0
        /*1180*/ 	.word	0x00000006
        /*1184*/ 	.word	0x00030850
        /*1188*/ 	.short	0x0107
        /*118a*/ 	.byte	0x3f
	.zero		1


	//   ....[67]....
        /*118c*/ 	.word	0x00022030
        /*1190*/ 	.word	0x00000006
        /*1194*/ 	.word	0x00030850
        /*1198*/ 	.short	0x0101
        /*119a*/ 	.byte	0x3f
	.zero		1


	//   ....[68]....
        /*119c*/ 	.word	0x00022250
        /*11a0*/ 	.word	0x00000000
        /*11a4*/ 	.word	0x00030860
        /*11a8*/ 	.short	0x010a
        /*11aa*/ 	.byte	0x3f
	.zero		1


	//   ....[69]....
        /*11ac*/ 	.word	0x00022780
        /*11b0*/ 	.word	0x00000000
        /*11b4*/ 	.word	0x00030850
        /*11b8*/ 	.short	0x0107
        /*11ba*/ 	.byte	0x3f
	.zero		1


	//   ....[70]....
        /*11bc*/ 	.word	0x00022840
        /*11c0*/ 	.word	0x00000000
        /*11c4*/ 	.word	0x00030850
        /*11c8*/ 	.short	0x0101
        /*11ca*/ 	.byte	0x3f
	.zero		1


	//   ....[71]....
        /*11cc*/ 	.word	0x000235b0
        /*11d0*/ 	.word	0x00000007
        /*11d4*/ 	.word	0x00030820
        /*11d8*/ 	.short	0x010a
        /*11da*/ 	.byte	0x3f
	.zero		1


	//   ....[72]....
        /*11dc*/ 	.word	0x00023720
        /*11e0*/ 	.word	0x00000005
        /*11e4*/ 	.word	0x00030840
        /*11e8*/ 	.short	0x010a
        /*11ea*/ 	.byte	0x3f
	.zero		1


	//   ....[73]....
        /*11ec*/ 	.word	0x000237c0
        /*11f0*/ 	.word	0x00000003
        /*11f4*/ 	.word	0x00030840
        /*11f8*/ 	.short	0x010a
        /*11fa*/ 	.byte	0x3f
	.zero		1


	//   ....[74]....
        /*11fc*/ 	.word	0x00023800
        /*1200*/ 	.word	0x00000005
        /*1204*/ 	.word	0x00030860
        /*1208*/ 	.short	0x010a
        /*120a*/ 	.byte	0x3f
	.zero		1


	//   ....[75]....
        /*120c*/ 	.word	0x00023840
        /*1210*/ 	.word	0x00000003
        /*1214*/ 	.word	0x00030860
        /*1218*/ 	.short	0x010a
        /*121a*/ 	.byte	0x3f
	.zero		1


	//   ....[76]....
        /*121c*/ 	.word	0x000238a0
        /*1220*/ 	.word	0x00000057
        /*1224*/ 	.word	0x00030890
        /*1228*/ 	.short	0x010a
        /*122a*/ 	.byte	0x3f
	.zero		1


	//   ....[77]....
        /*122c*/ 	.word	0x00023b50
        /*1230*/ 	.word	0x00000057
        /*1234*/ 	.word	0x00030890
        /*1238*/ 	.short	0x010a
        /*123a*/ 	.byte	0x3f
	.zero		1


	//   ....[78]....
        /*123c*/ 	.word	0x00023e00
        /*1240*/ 	.word	0x00000057
        /*1244*/ 	.word	0x00030890
        /*1248*/ 	.short	0x010a
        /*124a*/ 	.byte	0x3f
	.zero		1


	//   ....[79]....
        /*124c*/ 	.word	0x000240b0
        /*1250*/ 	.word	0x00000057
        /*1254*/ 	.word	0x000308b0
        /*1258*/ 	.short	0x010a
        /*125a*/ 	.byte	0x3f
	.zero		1


	//   ....[80]....
        /*125c*/ 	.word	0x00024490
        /*1260*/ 	.word	0x00000012
        /*1264*/ 	.word	0x00030800
        /*1268*/ 	.short	0x010a
        /*126a*/ 	.byte	0x3f
	.zero		1


	//   ....[81]....
        /*126c*/ 	.word	0x00024870
        /*1270*/ 	.word	0x00000012
        /*1274*/ 	.word	0x00030800
        /*1278*/ 	.short	0x010a
        /*127a*/ 	.byte	0x3f
	.zero		1


	//   ....[82]....
        /*127c*/ 	.word	0x000248c0
        /*1280*/ 	.word	0x00000000
        /*1284*/ 	.word	0x00030830
        /*1288*/ 	.short	0x010a
        /*128a*/ 	.byte	0x3f
	.zero		1


	//   ....[83]....
        /*128c*/ 	.word	0x00024910
        /*1290*/ 	.word	0x0000000c
        /*1294*/ 	.word	0x00030830
        /*1298*/ 	.short	0x010a
        /*129a*/ 	.byte	0x3f
	.zero		1


	//   ....[84]....
        /*129c*/ 	.word	0x00024960
        /*12a0*/ 	.word	0x0000000d
        /*12a4*/ 	.word	0x00030850
        /*12a8*/ 	.short	0x010a
        /*12aa*/ 	.byte	0x3f
	.zero		1


	//   ....[85]....
        /*12ac*/ 	.word	0x000249b0
        /*12b0*/ 	.word	0x00000002
        /*12b4*/ 	.word	0x00030830
        /*12b8*/ 	.short	0x010a
        /*12ba*/ 	.byte	0x3f
	.zero		1


	//   ....[86]....
        /*12bc*/ 	.word	0x00024a00
        /*12c0*/ 	.word	0x0000000c
        /*12c4*/ 	.word	0x00030850
        /*12c8*/ 	.short	0x010a
        /*12ca*/ 	.byte	0x3f
	.zero		1


	//   ....[87]....
        /*12cc*/ 	.word	0x00024a50
        /*12d0*/ 	.word	0x0000000a
        /*12d4*/ 	.word	0x00030850
        /*12d8*/ 	.short	0x010a
        /*12da*/ 	.byte	0x3f
	.zero		1


	//   ....[88]....
        /*12dc*/ 	.word	0x00024bf0
        /*12e0*/ 	.word	0x00000016
        /*12e4*/ 	.word	0x00030820
        /*12e8*/ 	.short	0x010a
        /*12ea*/ 	.byte	0x3f
	.zero		1


	//   ....[89]....
        /*12ec*/ 	.word	0x00024c40
        /*12f0*/ 	.word	0x0000000b
        /*12f4*/ 	.word	0x000308a0
        /*12f8*/ 	.short	0x010a
        /*12fa*/ 	.byte	0x3f
	.zero		1


	//   ....[90]....
        /*12fc*/ 	.word	0x00024c90
        /*1300*/ 	.word	0x0000000b
        /*1304*/ 	.word	0x000308c0
        /*1308*/ 	.short	0x010a
        /*130a*/ 	.byte	0x3f
	.zero		1


	//   ....[91]....
        /*130c*/ 	.word	0x00024ce0
        /*1310*/ 	.word	0x0000000a
        /*1314*/ 	.word	0x000308a0
        /*1318*/ 	.short	0x010a
        /*131a*/ 	.byte	0x3f
	.zero		1


	//   ....[92]....
        /*131c*/ 	.word	0x00024d30
        /*1320*/ 	.word	0x0000000a
        /*1324*/ 	.word	0x000308c0
        /*1328*/ 	.short	0x010a
        /*132a*/ 	.byte	0x3f
	.zero		1


	//   ....[93]....
        /*132c*/ 	.word	0x00024e50
        /*1330*/ 	.word	0x00000007
        /*1334*/ 	.word	0x00030840
        /*1338*/ 	.short	0x010a
        /*133a*/ 	.byte	0x3f
	.zero		1


	//   ....[94]....
        /*133c*/ 	.word	0x00026270
        /*1340*/ 	.word	0x00000016
        /*1344*/ 	.word	0x00030820
        /*1348*/ 	.short	0x010a
        /*134a*/ 	.byte	0x3f
	.zero		1


	//   ....[95]....
        /*134c*/ 	.word	0x000262c0
        /*1350*/ 	.word	0x00000007
        /*1354*/ 	.word	0x00030840
        /*1358*/ 	.short	0x010a
        /*135a*/ 	.byte	0x3f
	.zero		1


	//   ....[96]....
        /*135c*/ 	.word	0x00026b20
        /*1360*/ 	.word	0x00000006
        /*1364*/ 	.word	0x00030860
        /*1368*/ 	.short	0x010a
        /*136a*/ 	.byte	0x3f
	.zero		1


	//   ....[97]....
        /*136c*/ 	.word	0x000273d0
        /*1370*/ 	.word	0x00000000
        /*1374*/ 	.word	0x00030860
        /*1378*/ 	.short	0x010a
        /*137a*/ 	.byte	0x3f
	.zero		1


	//   ....[98]....
        /*137c*/ 	.word	0x000285c0
        /*1380*/ 	.word	0x00000007
        /*1384*/ 	.word	0x00030820
        /*1388*/ 	.short	0x010a
        /*138a*/ 	.byte	0x3f
	.zero		1


	//   ....[99]....
        /*138c*/ 	.word	0x00028760
        /*1390*/ 	.word	0x00000005
        /*1394*/ 	.word	0x00030840
        /*1398*/ 	.short	0x010a
        /*139a*/ 	.byte	0x3f
	.zero		1


	//   ....[100]....
        /*139c*/ 	.word	0x000287b0
        /*13a0*/ 	.word	0x00000003
        /*13a4*/ 	.word	0x00030840
        /*13a8*/ 	.short	0x010a
        /*13aa*/ 	.byte	0x3f
	.zero		1


	//   ....[101]....
        /*13ac*/ 	.word	0x00028800
        /*13b0*/ 	.word	0x00000005
        /*13b4*/ 	.word	0x00030860
        /*13b8*/ 	.short	0x010a
        /*13ba*/ 	.byte	0x3f
	.zero		1


	//----- nvinfo : EIATTR_NUM_MBARRIERS
	.align		4
.L_827:
        /*13bc*/ 	.byte	0x03, 0x38
        /*13be*/ 	.short	0x0016


	//----- nvinfo : EIATTR_EXIT_INSTR_OFFSETS
	.align		4
        /*13c0*/ 	.byte	0x04, 0x1c
        /*13c2*/ 	.short	(.L_829 - .L_828)


	//   ....[0]....
.L_828:
        /*13c4*/ 	.word	0x00023890


	//----- nvinfo : EIATTR_MAX_THREADS
	.align		4
.L_829:
        /*13c8*/ 	.byte	0x04, 0x05
        /*13ca*/ 	.short	(.L_831 - .L_830)
.L_830:
        /*13cc*/ 	.word	0x00000180
        /*13d0*/ 	.word	0x00000001
        /*13d4*/ 	.word	0x00000001


	//----- nvinfo : EIATTR_CRS_STACK_SIZE
	.align		4
.L_831:
        /*13d8*/ 	.byte	0x04, 0x1e
        /*13da*/ 	.short	(.L_833 - .L_832)
.L_832:
        /*13dc*/ 	.word	0x00000000


	//----- nvinfo : EIATTR_CBANK_PARAM_SIZE
	.align		4
.L_833:
        /*13e0*/ 	.byte	0x03, 0x19
        /*13e2*/ 	.short	0x0af0


	//----- nvinfo : EIATTR_PARAM_CBANK
	.align		4
        /*13e4*/ 	.byte	0x04, 0x0a
        /*13e6*/ 	.short	(.L_835 - .L_834)
	.align		4
.L_834:
        /*13e8*/ 	.word	index@(.nv.constant0._ZN7cutlass13device_kernelIN5flash11enable_sm90INS1_16FlashAttnFwdSm90INS1_25CollectiveMainloopFwdSm90ILi2EN4cute5tupleIJNS5_1CILi1EEES8_S8_EEENS6_IJNS7_ILi128EEENS7_ILi96EEENS7_ILi192EEEEEELi192ENS_6half_tEfNS_4arch4Sm90ELb1ELb0ELb0ELb1ELb1ELb1ELb0ELb1ELb1ELb1ELb0ELb0EEENS1_21CollectiveEpilogueFwdINS6_IJSA_SC_SB_EEES9_SE_SG_Li256ELb1ELb1ELb0ELb0EEENS1_36VarlenDynamicPersistentTileSchedulerILi128ELi96ELi256ELi128ELb0ELb1ELb1ELb1ELb1ELb1EEEEEEEEEvNT_6ParamsE)
        /*13ec*/ 	.short	0x0210
        /*13ee*/ 	.short	0x0af0


	//----- nvinfo : EIATTR_SW_WAR
	.align		4
.L_835:
        /*13f0*/ 	.byte	0x04, 0x36
        /*13f2*/ 	.short	(.L_837 - .L_836)
.L_836:
        /*13f4*/ 	.word	0x00000008
.L_837:


//--------------------- .nv.info._ZN7cutlass13device_kernelIN5flash11enable_sm90INS1_16FlashAttnFwdSm90INS1_25CollectiveMainloopFwdSm90ILi2EN4cute5tupleIJNS5_1CILi1EEES8_S8_EEENS6_IJNS7_ILi128EEESA_SA_EEELi128ENS_6half_tEfNS_4arch4Sm90ELb0ELb0ELb0ELb0ELb1ELb0ELb0ELb1ELb1ELb1ELb0ELb0EEENS1_21CollectiveEpilogueFwdISB_S9_SC_SE_Li256ELb0ELb1ELb0ELb0EEENS1_29StaticPersistentTileSchedulerILb0EEEEEEEEEvNT_6ParamsE --------------------------
	.section	.nv.info._ZN7cutlass13device_kernelIN5flash11enable_sm90INS1_16FlashAttnFwdSm90INS1_25CollectiveMainloopFwdSm90ILi2EN4cute5tupleIJNS5_1CILi1EEES8_S8_EEENS6_IJNS7_ILi128EEESA_SA_EEELi128ENS_6half_tEfNS_4arch4Sm90ELb0ELb0ELb0ELb0ELb1ELb0ELb0ELb1ELb1ELb1ELb0ELb0EEENS1_21CollectiveEpilogueFwdISB_S9_SC_SE_Li256ELb0ELb1ELb0ELb0EEENS1_29StaticPersistentTileSchedulerILb0EEEEEEEEEvNT_6ParamsE,"",@"SHT_CUDA_INFO"
	.sectionflags	@""
	.align	4


	//----- nvinfo : EIATTR_CUDA_API_VERSION
	.align		4
        /*0000*/ 	.byte	0x04, 0x37
        /*0002*/ 	.short	(.L_839 - .L_838)
.L_838:
        /*0004*/ 	.word	0x00000082


	//----- nvinfo : EIATTR_KPARAM_INFO
	.align		4
.L_839:
        /*0008*/ 	.byte	0x04, 0x17
        /*000a*/ 	.short	(.L_841 - .L_840)
.L_840:
        /*000c*/ 	.word	0x00000000
        /*0010*/ 	.short	0x0000
        /*0012*/ 	.short	0x0070
        /*0014*/ 	.byte	0x00, 0xf0, 0x01, 0x28


	//----- nvinfo : EIATTR_SPARSE_MMA_MASK
	.align		4
.L_841:
        /*0018*/ 	.byte	0x03, 0x50
        /*001a*/ 	.short	0x0000


	//----- nvinfo : EIATTR_MAXREG_COUNT
	.align		4
        /*001c*/ 	.byte	0x03, 0x1b
        /*001e*/ 	.short	0x00a8


	//----- nvinfo : EIATTR_NUM_BARRIERS
	.align		4
        /*0020*/ 	.byte	0x02, 0x4c
        /*0022*/ 	.byte	0x10
	.zero		1


	//----- nvinfo : EIATTR_EXTERNS
	.align		4
        /*0024*/ 	.byte	0x04, 0x0f
        /*0026*/ 	.short	(.L_843 - .L_842)


	//   ....[0]....
	.align		4
.L_842:
        /*0028*/ 	.word	index@(__assertfail)


	//----- nvinfo : EIATTR_MERCURY_ISA_VERSION
	.align		4
.L_843:
        /*002c*/ 	.byte	0x03, 0x5f
        /*002e*/ 	.short	0x0101


	//----- nvinfo : EIATTR_INT_WARP_WIDE_INSTR_OFFSETS
	.align		4
        /*0030*/ 	.byte	0x04, 0x31
        /*0032*/ 	.short	(.L_845 - .L_844)


	//   ....[0]....
.L_844:
        /*0034*/ 	.word	0x000000b0


	//   ....[1]....
        /*0038*/ 	.word	0x000000c0


	//   ....[2]....
        /*003c*/ 	.word	0x00000160


	//----- nvinfo : EIATTR_COOP_GROUP_MASK_REGIDS
	.align		4
.L_845:
        /*0040*/ 	.byte	0x04, 0x29
        /*0042*/ 	.short	(.L_847 - .L_846)


	//   ....[0]....
.L_846:
        /*0044*/ 	.word	0xffffffff


	//   ....[1]....
        /*0048*/ 	.word	0xffffffff


	//   ....[2]....
        /*004c*/ 	.word	0xffffffff


	//   ....[3]....
        /*0050*/ 	.word	0xffffffff


	//   ....[4]....
        /*0054*/ 	.word	0xffffffff


	//   ....[5]....
        /*0058*/ 	.word	0xffffffff


	//   ....[6]....
        /*005c*/ 	.word	0xffffffff


	//   ....[7]....
        /*0060*/ 	.word	0xffffffff


	//   ....[8]....
        /*0064*/ 	.word	0xffffffff


	//   ....[9]....
        /*0068*/ 	.word	0xffffffff


	//   ....[10]....
        /*006c*/ 	.word	0xffffffff


	//   ....[11]....
        /*0070*/ 	.word	0xffffffff


	//   ....[12]....
        /*0074*/ 	.word	0xffffffff


	//   ....[13]....
        /*0078*/ 	.word	0xffffffff


	//   ....[14]....
        /*007c*/ 	.word	0xffffffff


	//   ....[15]....
        /*0080*/ 	.word	0xffffffff


	//   ....[16]....
        /*0084*/ 	.word	0xffffffff


	//   ....[17]....
        /*0088*/ 	.word	0xffffffff


	//   ....[18]....
        /*008c*/ 	.word	0xffffffff


	//   ....[19]....
        /*0090*/ 	.word	0xffffffff


	//   ....[20]....
        /*0094*/ 	.word	0xffffffff


	//   ....[21]....
        /*0098*/ 	.word	0xffffffff


	//   ....[22]....
        /*009c*/ 	.word	0xffffffff


	//   ....[23]....
        /*00a0*/ 	.word	0xffffffff


	//   ....[24]....
        /*00a4*/ 	.word	0xffffffff


	//   ....[25]....
        /*00a8*/ 	.word	0xffffffff


	//   ....[26]....
        /*00ac*/ 	.word	0xffffffff


	//   ....[27]....
        /*00b0*/ 	.word	0xffffffff


	//   ....[28]....
        /*00b4*/ 	.word	0xffffffff


	//   ....[29]....
        /*00b8*/ 	.word	0xffffffff


	//   ....[30]....
        /*00bc*/ 	.word	0xffffffff


	//   ....[31]....
        /*00c0*/ 	.word	0xffffffff


	//   ....[32]....
        /*00c4*/ 	.word	0xffffffff


	//   ....[33]....
        /*00c8*/ 	.word	0xffffffff


	//   ....[34]....
        /*00cc*/ 	.word	0xffffffff


	//   ....[35]....
        /*00d0*/ 	.word	0xffffffff


	//   ....[36]....
        /*00d4*/ 	.word	0xffffffff


	//   ....[37]....
        /*00d8*/ 	.word	0xffffffff


	//   ....[38]....
        /*00dc*/ 	.word	0xffffffff


	//   ....[39]....
        /*00e0*/ 	.word	0xffffffff


	//   ....[40]....
        /*00e4*/ 	.word	0xffffffff


	//   ....[41]....
        /*00e8*/ 	.word	0xffffffff


	//   ....[42]....
        /*00ec*/ 	.word	0xffffffff


	//   ....[43]....
        /*00f0*/ 	.word	0xffffffff


	//   ....[44]....
        /*00f4*/ 	.word	0xffffffff


	//   ....[45]....
        /*00f8*/ 	.word	0xffffffff


	//   ....[46]....
        /*00fc*/ 	.word	0xffffffff


	//   ....[47]....
        /*0100*/ 	.word	0xffffffff


	//   ....[48]....
        /*0104*/ 	.word	0xffffffff


	//   ....[49]....
        /*0108*/ 	.word	0xffffffff


	//   ....[50]....
        /*010c*/ 	.word	0xffffffff


	//   ....[51]....
        /*0110*/ 	.word	0xffffffff


	//   ....[52]....
        /*0114*/ 	.word	0xffffffff


	//   ....[53]....
        /*0118*/ 	.word	0xffffffff


	//   ....[54]....
        /*011c*/ 	.word	0xffffffff


	//   ....[55]....
        /*0120*/ 	.word	0xffffffff


	//   ....[56]....
        /*0124*/ 	.word	0xffffffff


	//   ....[57]....
        /*0128*/ 	.word	0xffffffff


	//   ....[58]....
        /*012c*/ 	.word	0xffffffff


	//   ....[59]....
        /*0130*/ 	.word	0xffffffff


	//   ....[60]....
        /*0134*/ 	.word	0xffffffff


	//   ....[61]....
        /*0138*/ 	.word	0xffffffff


	//   ....[62]....
        /*013c*/ 	.word	0xffffffff


	//   ....[63]....
        /*0140*/ 	.word	0xffffffff


	//   ....[64]....
        /*0144*/ 	.word	0xffffffff


	//   ....[65]....
        /*0148*/ 	.word	0xffffffff


	//   ....[66]....
        /*014c*/ 	.word	0xffffffff


	//   ....[67]....
        /*0150*/ 	.word	0xffffffff


	//   ....[68]....
        /*0154*/ 	.word	0xffffffff


	//   ....[69]....
        /*0158*/ 	.word	0xffffffff


	//   ....[70]....
        /*015c*/ 	.word	0xffffffff


	//   ....[71]....
        /*0160*/ 	.word	0xffffffff


	//   ....[72]....
        /*0164*/ 	.word	0xffffffff


	//   ....[73]....
        /*0168*/ 	.word	0xffffffff


	//   ....[74]....
        /*016c*/ 	.word	0xffffffff


	//   ....[75]....
        /*0170*/ 	.word	0xffffffff


	//   ....[76]....
        /*0174*/ 	.word	0xffffffff


	//   ....[77]....
        /*0178*/ 	.word	0xffffffff


	//   ....[78]....
        /*017c*/ 	.word	0xffffffff


	//   ....[79]....
        /*0180*/ 	.word	0xffffffff


	//   ....[80]....
        /*0184*/ 	.word	0xffffffff


	//   ....[81]....
        /*0188*/ 	.word	0xffffffff


	//   ....[82]....
        /*018c*/ 	.word	0xffffffff


	//   ....[83]....
        /*0190*/ 	.word	0xffffffff


	//   ....[84]....
        /*0194*/ 	.word	0xffffffff


	//   ....[85]....
        /*0198*/ 	.word	0xffffffff


	//   ....[86]....
        /*019c*/ 	.word	0xffffffff


	//   ....[87]....
        /*01a0*/ 	.word	0xffffffff


	//   ....[88]....
        /*01a4*/ 	.word	0xffffffff


	//   ....[89]....
        /*01a8*/ 	.word	0xffffffff


	//   ....[90]....
        /*01ac*/ 	.word	0xffffffff


	//   ....[91]....
        /*01b0*/ 	.word	0xffffffff


	//   ....[92]....
        /*01b4*/ 	.word	0xffffffff


	//   ....[93]....
        /*01b8*/ 	.word	0xffffffff


	//   ....[94]....
        /*01bc*/ 	.word	0xffffffff


	//   ....[95]....
        /*01c0*/ 	.word	0xffffffff


	//   ....[96]....
        /*01c4*/ 	.word	0xffffffff


	//   ....[97]....
        /*01c8*/ 	.word	0xffffffff


	//   ....[98]....
        /*01cc*/ 	.word	0xffffffff


	//   ....[99]....
        /*01d0*/ 	.word	0xffffffff


	//   ....[100]....
        /*01d4*/ 	.word	0xffffffff


	//   ....[101]....
        /*01d8*/ 	.word	0xffffffff


	//   ....[102]....
        /*01dc*/ 	.word	0xffffffff


	//   ....[103]....
        /*01e0*/ 	.word	0xffffffff


	//   ....[104]....
        /*01e4*/ 	.word	0xffffffff


	//   ....[105]....
        /*01e8*/ 	.word	0xffffffff


	//   ....[106]....
        /*01ec*/ 	.word	0xffffffff


	//   ....[107]....
        /*01f0*/ 	.word	0xffffffff


	//   ....[108]....
        /*01f4*/ 	.word	0xffffffff


	//   ....[109]....
        /*01f8*/ 	.word	0xffffffff


	//   ....[110]....
        /*01fc*/ 	.word	0xffffffff


	//   ....[111]....
        /*0200*/ 	.word	0xffffffff


	//   ....[112]....
        /*0204*/ 	.word	0x0500000f


	//   ....[113]....
        /*0208*/ 	.word	0x0500000f


	//   ....[114]....
        /*020c*/ 	.word	0x0500000f


	//   ....[115]....
        /*0210*/ 	.word	0x0500000f


	//   ....[116]....
        /*0214*/ 	.word	0x0500000f


	//   ....[117]....
        /*0218*/ 	.word	0x0500000f


	//   ....[118]....
        /*021c*/ 	.word	0x0500000f


	//   ....[119]....
        /*0220*/ 	.word	0x0500000f


	//   ....[120]....
        /*0224*/ 	.word	0x0500000f


	//   ....[121]....
        /*0228*/ 	.word	0x0500000f


	//   ....[122]....
        /*022c*/ 	.word	0x0500000f


	//   ....[123]....
        /*0230*/ 	.word	0x0500000f


	//   ....[124]....
        /*0234*/ 	.word	0x0500000f


	//   ....[125]....
        /*0238*/ 	.word	0x0500000f


	//   ....[126]....
        /*023c*/ 	.word	0x0500000f


	//   ....[127]....
        /*0240*/ 	.word	0x0500000f


	//   ....[128]....
        /*0244*/ 	.word	0x0500000f


	//   ....[129]....
        /*0248*/ 	.word	0x0500000f


	//   ....[130]....
        /*024c*/ 	.word	0x0500000f


	//   ....[131]....
        /*0250*/ 	.word	0x0500000f


	//   ....[132]....
        /*0254*/ 	.word	0x0500000f


	//   ....[133]....
        /*0258*/ 	.word	0x0500000f


	//   ....[134]....
        /*025c*/ 	.word	0x0500000f


	//   ....[135]....
        /*0260*/ 	.word	0x0500000f


	//   ....[136]....
        /*0264*/ 	.word	0x0500000f


	//   ....[137]....
        /*0268*/ 	.word	0x0500000f


	//   ....[138]....
        /*026c*/ 	.word	0x0500000f


	//   ....[139]....
        /*0270*/ 	.word	0x0500000f


	//   ....[140]....
        /*0274*/ 	.word	0x0500000f


	//   ....[141]....
        /*0278*/ 	.word	0x0500000f


	//   ....[142]....
        /*027c*/ 	.word	0x0500000f


	//   ....[143]....
        /*0280*/ 	.word	0x0500000f


	//   ....[144]....
        /*0284*/ 	.word	0x0500000f


	//   ....[145]....
        /*0288*/ 	.word	0x0500000f


	//   ....[146]....
        /*028c*/ 	.word	0x0500000f


	//   ....[147]....
        /*0290*/ 	.word	0x0500000f


	//   ....[148]....
        /*0294*/ 	.word	0x0500000f


	//   ....[149]....
        /*0298*/ 	.word	0x0500000f


	//   ....[150]....
        /*029c*/ 	.word	0x0500000f


	//   ....[151]....
        /*02a0*/ 	.word	0x0500000f


	//   ....[152]....
        /*02a4*/ 	.word	0x0500000f


	//   ....[153]....
        /*02a8*/ 	.word	0x0500000f


	//   ....[154]....
        /*02ac*/ 	.word	0x0500000f


	//   ....[155]....
        /*02b0*/ 	.word	0x0500000f


	//   ....[156]....
        /*02b4*/ 	.word	0x0500000f


	//   ....[157]....
        /*02b8*/ 	.word	0x0500000f


	//   ....[158]....
        /*02bc*/ 	.word	0x0500000f


	//   ....[159]....
        /*02c0*/ 	.word	0x0500000f


	//   ....[160]....
        /*02c4*/ 	.word	0x0500000f


	//   ....[161]....
        /*02c8*/ 	.word	0x0500000f


	//   ....[162]....
        /*02cc*/ 	.word	0x0500000f


	//   ....[163]....
        /*02d0*/ 	.word	0x0500000f


	//   ....[164]....
        /*02d4*/ 	.word	0x0500000f


	//   ....[165]....
        /*02d8*/ 	.word	0x0500000f


	//   ....[166]....
        /*02dc*/ 	.word	0x0500000f


	//   ....[167]....
        /*02e0*/ 	.word	0x0500000f


	//   ....[168]....
        /*02e4*/ 	.word	0x0500000f


	//   ....[169]....
        /*02e8*/ 	.word	0x0500000f


	//   ....[170]....
        /*02ec*/ 	.word	0x0500000f


	//   ....[171]....
        /*02f0*/ 	.word	0x0500000f


	//   ....[172]....
        /*02f4*/ 	.word	0x0500000f


	//   ....[173]....
        /*02f8*/ 	.word	0x0500000f


	//   ....[174]....
        /*02fc*/ 	.word	0x0500000f


	//   ....[175]....
        /*0300*/ 	.word	0x0500000f


	//   ....[176]....
        /*0304*/ 	.word	0x0500000f


	//   ....[177]....
        /*0308*/ 	.word	0x0500000f


	//   ....[178]....
        /*030c*/ 	.word	0x0500000f


	//   ....[179]....
        /*0310*/ 	.word	0x0500000f


	//   ....[180]....
        /*0314*/ 	.word	0x0500000f


	//   ....[181]....
        /*0318*/ 	.word	0x0500000f


	//   ....[182]....
        /*031c*/ 	.word	0x0500000f


	//   ....[183]....
        /*0320*/ 	.word	0x0500000f


	//   ....[184]....
        /*0324*/ 	.word	0x0500000f


	//   ....[185]....
        /*0328*/ 	.word	0x0500000f


	//   ....[186]....
        /*032c*/ 	.word	0x0500000f


	//   ....[187]....
        /*0330*/ 	.word	0x0500000f


	//   ....[188]....
        /*0334*/ 	.word	0x0500000f


	//   ....[189]....
        /*0338*/ 	.word	0x0500000f


	//   ....[190]....
        /*033c*/ 	.word	0x0500000f


	//   ....[191]....
        /*0340*/ 	.word	0x0500000f


	//   ....[192]....
        /*0344*/ 	.word	0x0500000f


	//   ....[193]....
        /*0348*/ 	.word	0x0500000f


	//----- nvinfo : EIATTR_COOP_GROUP_INSTR_OFFSETS
	.align		4
.L_847:
        /*034c*/ 	.byte	0x04, 0x28
        /*034e*/ 	.short	(.L_849 - .L_848)


	//   ....[0]....
.L_848:
        /*0350*/ 	.word	0x00000060


	//   ....[1]....
        /*0354*/ 	.word	0x000000a0


	//   ....[2]....
        /*0358*/ 	.word	0x000002c0


	//   ....[3]....
        /*035c*/ 	.word	0x00000420


	//   ....[4]....
        /*0360*/ 	.word	0x00000540


	//   ....[5]....
        /*0364*/ 	.word	0x000006a0


	//   ....[6]....
        /*0368*/ 	.word	0x00000cb0


	//   ....[7]....
        /*036c*/ 	.word	0x00001f50


	//   ....[8]....
        /*0370*/ 	.word	0x00002050


	//   ....[9]....
        /*0374*/ 	.word	0x00002770


	//   ....[10]....
        /*0378*/ 	.word	0x00002800


	//   ....[11]....
        /*037c*/ 	.word	0x000041d0


	//   ....[12]....
        /*0380*/ 	.word	0x000041e0


	//   ....[13]....
        /*0384*/ 	.word	0x00004220


	//   ....[14]....
        /*0388*/ 	.word	0x00004230


	//   ....[15]....
        /*038c*/ 	.word	0x000056b0


	//   ....[16]....
        /*0390*/ 	.word	0x000056f0


	//   ....[17]....
        /*0394*/ 	.word	0x000057a0


	//   ....[18]....
        /*0398*/ 	.word	0x000057b0


	//   ....[19]....
        /*039c*/ 	.word	0x00006810


	//   ....[20]....
        /*03a0*/ 	.word	0x00006870


	//   ....[21]....
        /*03a4*/ 	.word	0x000068a0


	//   ....[22]....
        /*03a8*/ 	.word	0x00006900


	//   ....[23]....
        /*03ac*/ 	.word	0x00006ec0


	//   ....[24]....
        /*03b0*/ 	.word	0x00006f00


	//   ....[25]....
        /*03b4*/ 	.word	0x00006fd0


	//   ....[26]....
        /*03b8*/ 	.word	0x00006ff0


	//   ....[27]....
        /*03bc*/ 	.word	0x000070a0


	//   ....[28]....
        /*03c0*/ 	.word	0x000070c0


	//   ....[29]....
        /*03c4*/ 	.word	0x00007180


	//   ....[30]....
        /*03c8*/ 	.word	0x000071c0


	//   ....[31]....
        /*03cc*/ 	.word	0x00008180


	//   ....[32]....
        /*03d0*/ 	.word	0x000081a0


	//   ....[33]....
        /*03d4*/ 	.word	0x000081b0


	//   ....[34]....
        /*03d8*/ 	.word	0x00008200


	//   ....[35]....
        /*03dc*/ 	.word	0x00008240


	//   ....[36]....
        /*03e0*/ 	.word	0x00008290


	//   ....[37]....
        /*03e4*/ 	.word	0x00008320


	//   ....[38]....
        /*03e8*/ 	.word	0x00008340


	//   ....[39]....
        /*03ec*/ 	.word	0x000083c0


	//   ....[40]....
        /*03f0*/ 	.word	0x000083e0


	//   ....[41]....
        /*03f4*/ 	.word	0x00008460


	//   ....[42]....
        /*03f8*/ 	.word	0x00008480


	//   ....[43]....
        /*03fc*/ 	.word	0x00008500


	//   ....[44]....
        /*0400*/ 	.word	0x00008520


	//   ....[45]....
        /*0404*/ 	.word	0x000085a0


	//   ....[46]....
        /*0408*/ 	.word	0x000085c0


	//   ....[47]....
        /*040c*/ 	.word	0x00008bc0


	//   ....[48]....
        /*0410*/ 	.word	0x00008be0


	//   ....[49]....
        /*0414*/ 	.word	0x00008c10


	//   ....[50]....
        /*0418*/ 	.word	0x00008c50


	//   ....[51]....
        /*041c*/ 	.word	0x00008cc0


	//   ....[52]....
        /*0420*/ 	.word	0x00008ce0


	//   ....[53]....
        /*0424*/ 	.word	0x00008d60


	//   ....[54]....
        /*0428*/ 	.word	0x00008d80


	//   ....[55]....
        /*042c*/ 	.word	0x00008e00


	//   ....[56]....
        /*0430*/ 	.word	0x00008e20


	//   ....[57]....
        /*0434*/ 	.word	0x00008ea0


	//   ....[58]....
        /*0438*/ 	.word	0x00008ec0


	//   ....[59]....
        /*043c*/ 	.word	0x00008f40


	//   ....[60]....
        /*0440*/ 	.word	0x00008f60


	//   ....[61]....
        /*0444*/ 	.word	0x00008fe0


	//   ....[62]....
        /*0448*/ 	.word	0x00009000


	//   ....[63]....
        /*044c*/ 	.word	0x00009630


	//   ....[64]....
        /*0450*/ 	.word	0x00009660


	//   ....[65]....
        /*0454*/ 	.word	0x00009680


	//   ....[66]....
        /*0458*/ 	.word	0x000096c0


	//   ....[67]....
        /*045c*/ 	.word	0x000096e0


	//   ....[68]....
        /*0460*/ 	.word	0x00009720


	//   ....[69]....
        /*0464*/ 	.word	0x00009740


	//   ....[70]....
        /*0468*/ 	.word	0x00009780


	//   ....[71]....
        /*046c*/ 	.word	0x000097a0


	//   ....[72]....
        /*0470*/ 	.word	0x000097e0


	//   ....[73]....
        /*0474*/ 	.word	0x00009800


	//   ....[74]....
        /*0478*/ 	.word	0x00009840


	//   ....[75]....
        /*047c*/ 	.word	0x00009860


	//   ....[76]....
        /*0480*/ 	.word	0x000098a0


	//   ....[77]....
        /*0484*/ 	.word	0x000098c0


	//   ....[78]....
        /*0488*/ 	.word	0x000098d0


	//   ....[79]....
        /*048c*/ 	.word	0x00009b60


	//   ....[80]....
        /*0490*/ 	.word	0x00009b80


	//   ....[81]....
        /*0494*/ 	.word	0x00009ba0


	//   ....[82]....
        /*0498*/ 	.word	0x00009c00


	//   ....[83]....
        /*049c*/ 	.word	0x00009c20


	//   ....[84]....
        /*04a0*/ 	.word	0x00009c80


	//   ....[85]....
        /*04a4*/ 	.word	0x00009ca0


	//   ....[86]....
        /*04a8*/ 	.word	0x00009d00


	//   ....[87]....
        /*04ac*/ 	.word	0x00009d20


	//   ....[88]....
        /*04b0*/ 	.word	0x00009d80


	//   ....[89]....
        /*04b4*/ 	.word	0x00009da0


	//   ....[90]....
        /*04b8*/ 	.word	0x00009e00


	//   ....[91]....
        /*04bc*/ 	.word	0x00009e20


	//   ....[92]....
        /*04c0*/ 	.word	0x00009e80


	//   ....[93]....
        /*04c4*/ 	.word	0x00009ea0


	//   ....[94]....
        /*04c8*/ 	.word	0x00009eb0


	//   ....[95]....
        /*04cc*/ 	.word	0x0000a330


	//   ....[96]....
        /*04d0*/ 	.word	0x0000a350


	//   ....[97]....
        /*04d4*/ 	.word	0x0000a370


	//   ....[98]....
        /*04d8*/ 	.word	0x0000a3b0


	//   ....[99]....
        /*04dc*/ 	.word	0x0000a400


	//   ....[100]....
        /*04e0*/ 	.word	0x0000a430


	//   ....[101]....
        /*04e4*/ 	.word	0x0000a480


	//   ....[102]....
        /*04e8*/ 	.word	0x0000a4b0


	//   ....[103]....
        /*04ec*/ 	.word	0x0000a500


	//   ....[104]....
        /*04f0*/ 	.word	0x0000a530


	//   ....[105]....
        /*04f4*/ 	.word	0x0000a580


	//   ....[106]....
        /*04f8*/ 	.word	0x0000a5b0


	//   ....[107]....
        /*04fc*/ 	.word	0x0000a600


	//   ....[108]....
        /*0500*/ 	.word	0x0000a630


	//   ....[109]....
        /*0504*/ 	.word	0x0000a680


	//   ....[110]....
        /*0508*/ 	.word	0x0000a6b0


	//   ....[111]....
        /*050c*/ 	.word	0x0000a9e0


	//   ....[112]....
        /*0510*/ 	.word	0x0000aec0


	//   ....[113]....
        /*0514*/ 	.word	0x0000afb0


	//   ....[114]....
        /*0518*/ 	.word	0x0000b050


	//   ....[115]....
        /*051c*/ 	.word	0x0000b0e0


	//   ....[116]....
        /*0520*/ 	.word	0x0000b1a0


	//   ....[117]....
        /*0524*/ 	.word	0x0000b220


	//   ....[118]....
        /*0528*/ 	.word	0x0000b2e0


	//   ....[119]....
        /*052c*/ 	.word	0x0000b370


	//   ....[120]....
        /*0530*/ 	.word	0x0000b440


	//   ....[121]....
        /*0534*/ 	.word	0x0000b4b0


	//   ....[122]....
        /*0538*/ 	.word	0x0000b580


	//   ....[123]....
        /*053c*/ 	.word	0x0000b600


	//   ....[124]....
        /*0540*/ 	.word	0x0000b6d0


	//   ....[125]....
        /*0544*/ 	.word	0x0000b750


	//   ....[126]....
        /*0548*/ 	.word	0x0000b820


	//   ....[127]....
        /*054c*/ 	.word	0x0000b8a0


	//   ....[128]....
        /*0550*/ 	.word	0x0000b960


	//   ....[129]....
        /*0554*/ 	.word	0x0000b9f0


	//   ....[130]....
        /*0558*/ 	.word	0x0000ba60


	//   ....[131]....
        /*055c*/ 	.word	0x0000bae0


	//   ....[132]....
        /*0560*/ 	.word	0x0000bb90


	//   ....[133]....
        /*0564*/ 	.word	0x0000bc00


	//   ....[134]....
        /*0568*/ 	.word	0x0000bce0


	//   ....[135]....
        /*056c*/ 	.word	0x0000bd50


	//   ....[136]....
        /*0570*/ 	.word	0x0000be30


	//   ....[137]....
        /*0574*/ 	.word	0x0000beb0


	//   ....[138]....
        /*0578*/ 	.word	0x0000bf80


	//   ....[139]....
        /*057c*/ 	.word	0x0000bff0


	//   ....[140]....
        /*0580*/ 	.word	0x0000c0d0


	//   ....[141]....
        /*0584*/ 	.word	0x0000c140


	//   ....[142]....
        /*0588*/ 	.word	0x0000c220


	//   ....[143]....
        /*058c*/ 	.word	0x0000c2a0


	//   ....[144]....
        /*0590*/ 	.word	0x0000c350


	//   ....[145]....
        /*0594*/ 	.word	0x0000c490


	//   ....[146]....
        /*0598*/ 	.word	0x0000c540


	//   ....[147]....
        /*059c*/ 	.word	0x0000c5a0


	//   ....[148]....
        /*05a0*/ 	.word	0x0000c650


	//   ....[149]....
        /*05a4*/ 	.word	0x0000c6b0


	//   ....[150]....
        /*05a8*/ 	.word	0x0000c760


	//   ....[151]....
        /*05ac*/ 	.word	0x0000c7c0


	//   ....[152]....
        /*05b0*/ 	.word	0x0000c870


	//   ....[153]....
        /*05b4*/ 	.word	0x0000c8d0


	//   ....[154]....
        /*05b8*/ 	.word	0x0000c980


	//   ....[155]....
        /*05bc*/ 	.word	0x0000c9e0


	//   ....[156]....
        /*05c0*/ 	.word	0x0000ca90


	//   ....[157]....
        /*05c4*/ 	.word	0x0000caf0


	//   ....[158]....
        /*05c8*/ 	.word	0x0000cba0


	//   ....[159]....
        /*05cc*/ 	.word	0x0000cc00


	//   ....[160]....
        /*05d0*/ 	.word	0x0000ccb0


	//   ....[161]....
        /*05d4*/ 	.word	0x0000cd90


	//   ....[162]....
        /*05d8*/ 	.word	0x0000ce30


	//   ....[163]....
        /*05dc*/ 	.word	0x0000ce90


	//   ....[164]....
        /*05e0*/ 	.word	0x0000cf60


	//   ....[165]....
        /*05e4*/ 	.word	0x0000cfc0


	//   ....[166]....
        /*05e8*/ 	.word	0x0000d090


	//   ....[167]....
        /*05ec*/ 	.word	0x0000d0f0


	//   ....[168]....
        /*05f0*/ 	.word	0x0000d1c0


	//   ....[169]....
        /*05f4*/ 	.word	0x0000d220


	//   ....[170]....
        /*05f8*/ 	.word	0x0000d2f0


	//   ....[171]....
        /*05fc*/ 	.word	0x0000d350


	//   ....[172]....
        /*0600*/ 	.word	0x0000d420


	//   ....[173]....
        /*0604*/ 	.word	0x0000d480


	//   ....[174]....
        /*0608*/ 	.word	0x0000d550


	//   ....[175]....
        /*060c*/ 	.word	0x0000d5b0


	//   ....[176]....
        /*0610*/ 	.word	0x0000d670


	//   ....[177]....
        /*0614*/ 	.word	0x0000d790


	//   ....[178]....
        /*0618*/ 	.word	0x0000d830


	//   ....[179]....
        /*061c*/ 	.word	0x0000d890


	//   ....[180]....
        /*0620*/ 	.word	0x0000d960


	//   ....[181]....
        /*0624*/ 	.word	0x0000da00


	//   ....[182]....
        /*0628*/ 	.word	0x0000dac0


	//   ....[183]....
        /*062c*/ 	.word	0x0000db60


	//   ....[184]....
        /*0630*/ 	.word	0x0000dc20


	//   ....[185]....
        /*0634*/ 	.word	0x0000dcc0


	//   ....[186]....
        /*0638*/ 	.word	0x0000dd80


	//   ....[187]....
        /*063c*/ 	.word	0x0000de20


	//   ....[188]....
        /*0640*/ 	.word	0x0000dee0


	//   ....[189]....
        /*0644*/ 	.word	0x0000df80


	//   ....[190]....
        /*0648*/ 	.word	0x0000e040


	//   ....[191]....
        /*064c*/ 	.word	0x0000e0e0


	//   ....[192]....
        /*0650*/ 	.word	0x0000e1a0


	//   ....[193]....
        /*0654*/ 	.word	0x0000e2f0


	//----- nvinfo : EIATTR_REG_RECONFIG
	.align		4
.L_849:
        /*0658*/ 	.byte	0x01, 0x54
	.zero		2


	//----- nvinfo : EIATTR_SYSCALL_OFFSETS
	.align		4
        /*065c*/ 	.byte	0x04, 0x46
        /*065e*/ 	.short	(.L_851 - .L_850)


	//   ....[0]....
.L_850:
        /*0660*/ 	.word	0x00001010


	//   ....[1]....
        /*0664*/ 	.word	0x00007960


	//   ....[2]....
        /*0668*/ 	.word	0x00007aa0


	//   ....[3]....
        /*066c*/ 	.word	0x00007b90


	//   ....[4]....
        /*0670*/ 	.word	0x000088b0


	//----- nvinfo : EIATTR_MBARRIER_INSTR_OFFSETS
	.align		4
.L_851:
        /*0674*/ 	.byte	0x04, 0x39
        /*0676*/ 	.short	(.L_853 - .L_852)


	//   ....[0]....
.L_852:
        /*0678*/ 	.word	0x00000170
        /*067c*/ 	.word	0x000000ff
        /*0680*/ 	.word	0x00028800
        /*0684*/ 	.short	0x0100
        /*0686*/ 	.byte	0x08
	.zero		1


	//   ....[1]....
        /*0688*/ 	.word	0x00000180
        /*068c*/ 	.word	0x000000ff
        /*0690*/ 	.word	0x00028820
        /*0694*/ 	.short	0x0100
        /*0696*/ 	.byte	0x08
	.zero		1


	//   ....[2]....
        /*0698*/ 	.word	0x00000270
        /*069c*/ 	.word	0x000000ff
        /*06a0*/ 	.word	0x00028830
        /*06a4*/ 	.short	0x0100
        /*06a6*/ 	.byte	0x08
	.zero		1


	//   ....[3]....
        /*06a8*/ 	.word	0x00000280
        /*06ac*/ 	.word	0x000000ff
        /*06b0*/ 	.word	0x00028840
        /*06b4*/ 	.short	0x0100
        /*06b6*/ 	.byte	0x08
	.zero		1


	//   ....[4]....
        /*06b8*/ 	.word	0x00000290
        /*06bc*/ 	.word	0x000000ff
        /*06c0*/ 	.word	0x00028838
        /*06c4*/ 	.short	0x0100
        /*06c6*/ 	.byte	0x08
	.zero		1


	//   ....[5]....
        /*06c8*/ 	.word	0x000002a0
        /*06cc*/ 	.word	0x000000ff
        /*06d0*/ 	.word	0x00028848
        /*06d4*/ 	.short	0x0100
        /*06d6*/ 	.byte	0x08
	.zero		1


	//   ....[6]....
        /*06d8*/ 	.word	0x000003d0
        /*06dc*/ 	.word	0x000000ff
        /*06e0*/ 	.word	0x00028850
        /*06e4*/ 	.short	0x0100
        /*06e6*/ 	.byte	0x08
	.zero		1


	//   ....[7]....
        /*06e8*/ 	.word	0x000003e0
        /*06ec*/ 	.word	0x000000ff
        /*06f0*/ 	.word	0x00028860
        /*06f4*/ 	.short	0x0100
        /*06f6*/ 	.byte	0x08
	.zero		1


	//   ....[8]....
        /*06f8*/ 	.word	0x000003f0
        /*06fc*/ 	.word	0x000000ff
        /*0700*/ 	.word	0x00028858
        /*0704*/ 	.short	0x0100
        /*0706*/ 	.byte	0x08
	.zero		1


	//   ....[9]....
        /*0708*/ 	.word	0x00000400
        /*070c*/ 	.word	0x000000ff
        /*0710*/ 	.word	0x00028868
        /*0714*/ 	.short	0x0100
        /*0716*/ 	.byte	0x08
	.zero		1


	//   ....[10]....
        /*0718*/ 	.word	0x000004f0
        /*071c*/ 	.word	0x000000ff
        /*0720*/ 	.word	0x00028870
        /*0724*/ 	.short	0x0100
        /*0726*/ 	.byte	0x06
	.zero		1


	//   ....[11]....
        /*0728*/ 	.word	0x00000500
        /*072c*/ 	.word	0x000000ff
        /*0730*/ 	.word	0x00028880
        /*0734*/ 	.short	0x0100
        /*0736*/ 	.byte	0x06
	.zero		1


	//   ....[12]....
        /*0738*/ 	.word	0x00000510
        /*073c*/ 	.word	0x000000ff
        /*0740*/ 	.word	0x00028878
        /*0744*/ 	.short	0x0100
        /*0746*/ 	.byte	0x06
	.zero		1


	//   ....[13]....
        /*0748*/ 	.word	0x00000520
        /*074c*/ 	.word	0x000000ff
        /*0750*/ 	.word	0x00028888
        /*0754*/ 	.short	0x0100
        /*0756*/ 	.byte	0x06
	.zero		1


	//   ....[14]....
        /*0758*/ 	.word	0x00000650
        /*075c*/ 	.word	0x000000ff
        /*0760*/ 	.word	0x00028890
        /*0764*/ 	.short	0x0100
        /*0766*/ 	.byte	0x08
	.zero		1


	//   ....[15]....
        /*0768*/ 	.word	0x00000660
        /*076c*/ 	.word	0x000000ff
        /*0770*/ 	.word	0x000288a0
        /*0774*/ 	.short	0x0100
        /*0776*/ 	.byte	0x08
	.zero		1


	//   ....[16]....
        /*0778*/ 	.word	0x00000670
        /*077c*/ 	.word	0x000000ff
        /*0780*/ 	.word	0x00028898
        /*0784*/ 	.short	0x0100
        /*0786*/ 	.byte	0x08
	.zero		1


	//   ....[17]....
        /*0788*/ 	.word	0x00000680
        /*078c*/ 	.word	0x000000ff
        /*0790*/ 	.word	0x000288a8
        /*0794*/ 	.short	0x0100
        /*0796*/ 	.byte	0x08
	.zero		1


	//   ....[18]....
        /*0798*/ 	.word	0x000007c0
        /*079c*/ 	.word	0x000000ff
        /*07a0*/ 	.word	0x000288b0
        /*07a4*/ 	.short	0x0100
        /*07a6*/ 	.byte	0x08
	.zero		1


	//   ....[19]....
        /*07a8*/ 	.word	0x000007d0
        /*07ac*/ 	.word	0x000000ff
        /*07b0*/ 	.word	0x000288c0
        /*07b4*/ 	.short	0x0100
        /*07b6*/ 	.byte	0x08
	.zero		1


	//   ....[20]....
        /*07b8*/ 	.word	0x000007e0
        /*07bc*/ 	.word	0x000000ff
        /*07c0*/ 	.word	0x000288b8
        /*07c4*/ 	.short	0x0100
        /*07c6*/ 	.byte	0x08
	.zero		1


	//   ....[21]....
        /*07c8*/ 	.word	0x000007f0
        /*07cc*/ 	.word	0x000000ff
        /*07d0*/ 	.word	0x000288c8
        /*07d4*/ 	.short	0x0100
        /*07d6*/ 	.byte	0x08
	.zero		1


	//   ....[22]....
        /*07d8*/ 	.word	0x00001070
        /*07dc*/ 	.word	0x000000ff
        /*07e0*/ 	.word	0x00028800
        /*07e4*/ 	.short	0x010a
        /*07e6*/ 	.byte	0x27
	.zero		1


	//   ....[23]....
        /*07e8*/ 	.word	0x000010f0
        /*07ec*/ 	.word	0x00000005
        /*07f0*/ 	.word	0x00028830
        /*07f4*/ 	.short	0x010a
        /*07f6*/ 	.byte	0x3f
	.zero		1


	//   ....[24]....
        /*07f8*/ 	.word	0x00001140
        /*07fc*/ 	.word	0x00000005
        /*0800*/ 	.word	0x00028830
        /*0804*/ 	.short	0x010a
        /*0806*/ 	.byte	0x3f
	.zero		1


	//   ....[25]....
        /*0808*/ 	.word	0x00002130
        /*080c*/ 	.word	0x000000ff
        /*0810*/ 	.word	0x00000000
        /*0814*/ 	.short	0x0101
        /*0816*/ 	.byte	0x06
	.zero		1


	//   ....[26]....
        /*0818*/ 	.word	0x00003690
        /*081c*/ 	.word	0x000000ff
        /*0820*/ 	.word	0x00028830
        /*0824*/ 	.short	0x010a
        /*0826*/ 	.byte	0x06
	.zero		1


	//   ....[27]....
        /*0828*/ 	.word	0x000036d0
        /*082c*/ 	.word	0x000000ff
        /*0830*/ 	.word	0x00028830
        /*0834*/ 	.short	0x010a
        /*0836*/ 	.byte	0x06
	.zero		1


	//   ....[28]....
        /*0838*/ 	.word	0x00003a20
        /*083c*/ 	.word	0x000000ff
        /*0840*/ 	.word	0x00028850
        /*0844*/ 	.short	0x010a
        /*0846*/ 	.byte	0x06
	.zero		1


	//   ....[29]....
        /*0848*/ 	.word	0x00003a60
        /*084c*/ 	.word	0x000000ff
        /*0850*/ 	.word	0x00028850
        /*0854*/ 	.short	0x010a
        /*0856*/ 	.byte	0x06
	.zero		1


	//   ....[30]....
        /*0858*/ 	.word	0x00003e60
        /*085c*/ 	.word	0x000000ff
        /*0860*/ 	.word	0x00000000
        /*0864*/ 	.short	0x0101
        /*0866*/ 	.byte	0x06
	.zero		1


	//   ....[31]....
        /*0868*/ 	.word	0x00005010
        /*086c*/ 	.word	0x000000ff
        /*0870*/ 	.word	0x00000000
        /*0874*/ 	.short	0x0101
        /*0876*/ 	.byte	0x06
	.zero		1


	//   ....[32]....
        /*0878*/ 	.word	0x00005620
        /*087c*/ 	.word	0x000000ff
        /*0880*/ 	.word	0x00028850
        /*0884*/ 	.short	0x010a
        /*0886*/ 	.byte	0x0a
	.zero		1


	//   ....[33]....
        /*0888*/ 	.word	0x00005660
        /*088c*/ 	.word	0x000000ff
        /*0890*/ 	.word	0x00028850
        /*0894*/ 	.short	0x010a
        /*0896*/ 	.byte	0x0a
	.zero		1


	//   ....[34]....
        /*0898*/ 	.word	0x00005ff0
        /*089c*/ 	.word	0x000000ff
        /*08a0*/ 	.word	0x00000000
        /*08a4*/ 	.short	0x0101
        /*08a6*/ 	.byte	0x04
	.zero		1


	//   ....[35]....
        /*08a8*/ 	.word	0x00006ee0
        /*08ac*/ 	.word	0x000000ff
        /*08b0*/ 	.word	0x00000000
        /*08b4*/ 	.short	0x0101
        /*08b6*/ 	.byte	0x27
	.zero		1


	//   ....[36]....
        /*08b8*/ 	.word	0x00007fe0
        /*08bc*/ 	.word	0x00000000
        /*08c0*/ 	.word	0x00028840
        /*08c4*/ 	.short	0x010a
        /*08c6*/ 	.byte	0x3f
	.zero		1


	//   ....[37]....
        /*08c8*/ 	.word	0x00008690
        /*08cc*/ 	.word	0x00000000
        /*08d0*/ 	.word	0x00028830
        /*08d4*/ 	.short	0x0107
        /*08d6*/ 	.byte	0x3f
	.zero		1


	//   ....[38]....
        /*08d8*/ 	.word	0x00008750
        /*08dc*/ 	.word	0x00000000
        /*08e0*/ 	.word	0x00028830
        /*08e4*/ 	.short	0x0101
        /*08e6*/ 	.byte	0x3f
	.zero		1


	//   ....[39]....
        /*08e8*/ 	.word	0x000090e0
        /*08ec*/ 	.word	0x000000ff
        /*08f0*/ 	.word	0x00028800
        /*08f4*/ 	.short	0x0107
        /*08f6*/ 	.byte	0x27
	.zero		1


	//   ....[40]....
        /*08f8*/ 	.word	0x00009120
        /*08fc*/ 	.word	0x000000ff
        /*0900*/ 	.word	0x00028800
        /*0904*/ 	.short	0x0101
        /*0906*/ 	.byte	0x27
	.zero		1


	//   ....[41]....
        /*0908*/ 	.word	0x00009140
        /*090c*/ 	.word	0x000000ff
        /*0910*/ 	.word	0x00028820
        /*0914*/ 	.short	0x010a
        /*0916*/ 	.byte	0x27
	.zero		1


	//   ....[42]....
        /*0918*/ 	.word	0x00009480
        /*091c*/ 	.word	0x00000006
        /*0920*/ 	.word	0x00028840
        /*0924*/ 	.short	0x010a
        /*0926*/ 	.byte	0x3f
	.zero		1


	//   ....[43]....
        /*0928*/ 	.word	0x00009990
        /*092c*/ 	.word	0x00000006
        /*0930*/ 	.word	0x00028830
        /*0934*/ 	.short	0x0107
        /*0936*/ 	.byte	0x3f
	.zero		1


	//   ....[44]....
        /*0938*/ 	.word	0x00009a50
        /*093c*/ 	.word	0x00000006
        /*0940*/ 	.word	0x00028830
        /*0944*/ 	.short	0x0101
        /*0946*/ 	.byte	0x3f
	.zero		1


	//   ....[45]....
        /*0948*/ 	.word	0x00009ad0
        /*094c*/ 	.word	0x00000006
        /*0950*/ 	.word	0x00028860
        /*0954*/ 	.short	0x010a
        /*0956*/ 	.byte	0x3f
	.zero		1


	//   ....[46]....
        /*0958*/ 	.word	0x0000a070
        /*095c*/ 	.word	0x00000006
        /*0960*/ 	.word	0x00028850
        /*0964*/ 	.short	0x0107
        /*0966*/ 	.byte	0x3f
	.zero		1


	//   ....[47]....
        /*0968*/ 	.word	0x0000a1a0
        /*096c*/ 	.word	0x00000006
        /*0970*/ 	.word	0x00028850
        /*0974*/ 	.short	0x0101
        /*0976*/ 	.byte	0x3f
	.zero		1


	//   ....[48]....
        /*0978*/ 	.word	0x0000a2a0
        /*097c*/ 	.word	0x00000004
        /*0980*/ 	.word	0x00028860
        /*0984*/ 	.short	0x010a
        /*0986*/ 	.byte	0x3f
	.zero		1


	//   ....[49]....
        /*0988*/ 	.word	0x0000a790
        /*098c*/ 	.word	0x00000004
        /*0990*/ 	.word	0x00028850
        /*0994*/ 	.short	0x0107
        /*0996*/ 	.byte	0x3f
	.zero		1


	//   ....[50]....
        /*0998*/ 	.word	0x0000a880
        /*099c*/ 	.word	0x00000004
        /*09a0*/ 	.word	0x00028850
        /*09a4*/ 	.short	0x0101
        /*09a6*/ 	.byte	0x3f
	.zero		1


	//   ....[51]....
        /*09a8*/ 	.word	0x0000a960
        /*09ac*/ 	.word	0x00000005
        /*09b0*/ 	.word	0x00028820
        /*09b4*/ 	.short	0x010a
        /*09b6*/ 	.byte	0x3f
	.zero		1


	//   ....[52]....
        /*09b8*/ 	.word	0x0000aae0
        /*09bc*/ 	.word	0x00000003
        /*09c0*/ 	.word	0x00028840
        /*09c4*/ 	.short	0x010a
        /*09c6*/ 	.byte	0x3f
	.zero		1


	//   ....[53]....
        /*09c8*/ 	.word	0x0000ab80
        /*09cc*/ 	.word	0x00000005
        /*09d0*/ 	.word	0x00028840
        /*09d4*/ 	.short	0x010a
        /*09d6*/ 	.byte	0x3f
	.zero		1


	//   ....[54]....
        /*09d8*/ 	.word	0x0000abc0
        /*09dc*/ 	.word	0x00000003
        /*09e0*/ 	.word	0x00028860
        /*09e4*/ 	.short	0x010a
        /*09e6*/ 	.byte	0x3f
	.zero		1


	//   ....[55]....
        /*09e8*/ 	.word	0x0000ac00
        /*09ec*/ 	.word	0x00000005
        /*09f0*/ 	.word	0x00028860
        /*09f4*/ 	.short	0x010a
        /*09f6*/ 	.byte	0x3f
	.zero		1


	//   ....[56]....
        /*09f8*/ 	.word	0x0000ac70
        /*09fc*/ 	.word	0x00000003
        /*0a00*/ 	.word	0x00028800
        /*0a04*/ 	.short	0x010a
        /*0a06*/ 	.byte	0x3f
	.zero		1


	//   ....[57]....
        /*0a08*/ 	.word	0x0000acc0
        /*0a0c*/ 	.word	0x00000005
        /*0a10*/ 	.word	0x00028830
        /*0a14*/ 	.short	0x010a
        /*0a16*/ 	.byte	0x3f
	.zero		1


	//   ....[58]....
        /*0a18*/ 	.word	0x0000ad20
        /*0a1c*/ 	.word	0x00000003
        /*0a20*/ 	.word	0x00028830
        /*0a24*/ 	.short	0x010a
        /*0a26*/ 	.byte	0x3f
	.zero		1


	//   ....[59]....
        /*0a28*/ 	.word	0x0000ad80
        /*0a2c*/ 	.word	0x00000003
        /*0a30*/ 	.word	0x00028850
        /*0a34*/ 	.short	0x010a
        /*0a36*/ 	.byte	0x3f
	.zero		1


	//   ....[60]....
        /*0a38*/ 	.word	0x0000ade0
        /*0a3c*/ 	.word	0x00000008
        /*0a40*/ 	.word	0x00028850
        /*0a44*/ 	.short	0x010a
        /*0a46*/ 	.byte	0x3f
	.zero		1


	//   ....[61]....
        /*0a48*/ 	.word	0x0000af00
        /*0a4c*/ 	.word	0x00000000
        /*0a50*/ 	.word	0x00028840
        /*0a54*/ 	.short	0x010a
        /*0a56*/ 	.byte	0x3f
	.zero		1


	//   ....[62]....
        /*0a58*/ 	.word	0x0000c390
        /*0a5c*/ 	.word	0x00000003
        /*0a60*/ 	.word	0x00028820
        /*0a64*/ 	.short	0x010a
        /*0a66*/ 	.byte	0x3f
	.zero		1


	//   ....[63]....
        /*0a68*/ 	.word	0x0000c3e0
        /*0a6c*/ 	.word	0x00000006
        /*0a70*/ 	.word	0x00028840
        /*0a74*/ 	.short	0x010a
        /*0a76*/ 	.byte	0x3f
	.zero		1


	//   ....[64]....
        /*0a78*/ 	.word	0x0000cce0
        /*0a7c*/ 	.word	0x00000006
        /*0a80*/ 	.word	0x00028860
        /*0a84*/ 	.short	0x010a
        /*0a86*/ 	.byte	0x3f
	.zero		1


	//   ....[65]....
        /*0a88*/ 	.word	0x0000d6e0
        /*0a8c*/ 	.word	0x00000004
        /*0a90*/ 	.word	0x00028860
        /*0a94*/ 	.short	0x010a
        /*0a96*/ 	.byte	0x3f
	.zero		1


	//   ....[66]....
        /*0a98*/ 	.word	0x0000e210
        /*0a9c*/ 	.word	0x00000005
        /*0aa0*/ 	.word	0x00028820
        /*0aa4*/ 	.short	0x010a
        /*0aa6*/ 	.byte	0x3f
	.zero		1


	//   ....[67]....
        /*0aa8*/ 	.word	0x0000e3b0
        /*0aac*/ 	.word	0x00000003
        /*0ab0*/ 	.word	0x00028840
        /*0ab4*/ 	.short	0x010a
        /*0ab6*/ 	.byte	0x3f
	.zero		1


	//   ....[68]....
        /*0ab8*/ 	.word	0x0000e400
        /*0abc*/ 	.word	0x00000005
        /*0ac0*/ 	.word	0x00028840
        /*0ac4*/ 	.short	0x010a
        /*0ac6*/ 	.byte	0x3f
	.zero		1


	//   ....[69]....
        /*0ac8*/ 	.word	0x0000e450
        /*0acc*/ 	.word	0x00000003
        /*0ad0*/ 	.word	0x00028860
        /*0ad4*/ 	.short	0x010a
        /*0ad6*/ 	.byte	0x3f
	.zero		1


	//----- nvinfo : EIATTR_NUM_MBARRIERS
	.align		4
.L_853:
        /*0ad8*/ 	.byte	0x03, 0x38
        /*0ada*/ 	.short	0x0016


	//----- nvinfo : EIATTR_EXIT_INSTR_OFFSETS
	.align		4
        /*0adc*/ 	.byte	0x04, 0x1c
        /*0ade*/ 	.short	(.L_855 - .L_854)


	//   ....[0]....
.L_854:
        /*0ae0*/ 	.word	0x00000940


	//   ....[1]....
        /*0ae4*/ 	.word	0x000072a0


	//   ....[2]....
        /*0ae8*/ 	.word	0x0000ac50


	//----- nvinfo : EIATTR_MAX_THREADS
	.align		4
.L_855:
        /*0aec*/ 	.byte	0x04, 0x05
        /*0aee*/ 	.short	(.L_857 - .L_856)
.L_856:
        /*0af0*/ 	.word	0x00000180
        /*0af4*/ 	.word	0x00000001
        /*0af8*/ 	.word	0x00000001


	//----- nvinfo : EIATTR_CRS_STACK_SIZE
	.align		4
.L_857:
        /*0afc*/ 	.byte	0x04, 0x1e
        /*0afe*/ 	.short	(.L_859 - .L_858)
.L_858:
        /*0b00*/ 	.word	0x00000000


	//----- nvinfo : EIATTR_CBANK_PARAM_SIZE
	.align		4
.L_859:
        /*0b04*/ 	.byte	0x03, 0x19
        /*0b06*/ 	.short	0x0a70


	//----- nvinfo : EIATTR_PARAM_CBANK
	.align		4
        /*0b08*/ 	.byte	0x04, 0x0a
        /*0b0a*/ 	.short	(.L_861 - .L_860)
	.align		4
.L_860:
        /*0b0c*/ 	.word	index@(.nv.constant0._ZN7cutlass13device_kernelIN5flash11enable_sm90INS1_16FlashAttnFwdSm90INS1_25CollectiveMainloopFwdSm90ILi2EN4cute5tupleIJNS5_1CILi1EEES8_S8_EEENS6_IJNS7_ILi128EEESA_SA_EEELi128ENS_6half_tEfNS_4arch4Sm90ELb0ELb0ELb0ELb0ELb1ELb0ELb0ELb1ELb1ELb1ELb0ELb0EEENS1_21CollectiveEpilogueFwdISB_S9_SC_SE_Li256ELb0ELb1ELb0ELb0EEENS1_29StaticPersistentTileSchedulerILb0EEEEEEEEEvNT_6ParamsE)
        /*0b10*/ 	.short	0x0210
        /*0b12*/ 	.short	0x0a70


	//----- nvinfo : EIATTR_SW_WAR
	.align		4
.L_861:
        /*0b14*/ 	.byte	0x04, 0x36
        /*0b16*/ 	.short	(.L_863 - .L_862)
.L_862:
        /*0b18*/ 	.word	0x00000008
.L_863:


//--------------------- .nv.info._ZN7cutlass13device_kernelIN5flash11enable_sm90INS1_16FlashAttnFwdSm90INS1_25CollectiveMainloopFwdSm90ILi2EN4cute5tupleIJNS5_1CILi1EEES8_S8_EEENS6_IJNS7_ILi128EEESA_SA_EEELi128ENS_6half_tEfNS_4arch4Sm90ELb0ELb0ELb0ELb1ELb1ELb0ELb0ELb1ELb1ELb1ELb0ELb0EEENS1_21CollectiveEpilogueFwdISB_S9_SC_SE_Li256ELb1ELb1ELb0ELb0EEENS1_36VarlenDynamicPersistentTileSchedulerILi128ELi128ELi256ELi128ELb0ELb1ELb1ELb0ELb1ELb1EEEEEEEEEvNT_6ParamsE --------------------------
	.section	.nv.info._ZN7cutlass13device_kernelIN5flash11enable_sm90INS1_16FlashAttnFwdSm90INS1_25CollectiveMainloopFwdSm90ILi2EN4cute5tupleIJNS5_1CILi1EEES8_S8_EEENS6_IJNS7_ILi128EEESA_SA_EEELi128ENS_6half_tEfNS_4arch4Sm90ELb0ELb0ELb0ELb1ELb1ELb0ELb0ELb1ELb1ELb1ELb0ELb0EEENS1_21CollectiveEpilogueFwdISB_S9_SC_SE_Li256ELb1ELb1ELb0ELb0EEENS1_36VarlenDynamicPersistentTileSchedulerILi128ELi128ELi256ELi128ELb0ELb1ELb1ELb0ELb1ELb1EEEEEEEEEvNT_6ParamsE,"",@"SHT_CUDA_INFO"
	.sectionflags	@""
	.align	4


	//----- nvinfo : EIATTR_CUDA_API_VERSION
	.align		4
        /*0000*/ 	.byte	0x04, 0x37
        /*0002*/ 	.short	(.L_865 - .L_864)
.L_864:
        /*0004*/ 	.word	0x00000082


	//----- nvinfo : EIATTR_KPARAM_INFO
	.align		4
.L_865:
        /*0008*/ 	.byte	0x04, 0x17
        /*000a*/ 	.short	(.L_867 - .L_866)
.L_866:
        /*000c*/ 	.word	0x00000000
        /*0010*/ 	.short	0x0000
        /*0012*/ 	.short	0x0070
        /*0014*/ 	.byte	0x00, 0xf0, 0x01, 0x2a


	//----- nvinfo : EIATTR_SPARSE_MMA_MASK
	.align		4
.L_867:
        /*0018*/ 	.byte	0x03, 0x50
        /*001a*/ 	.short	0x0000


	//----- nvinfo : EIATTR_MAXREG_COUNT
	.align		4
        /*001c*/ 	.byte	0x03, 0x1b
        /*001e*/ 	.short	0x00a8


	//----- nvinfo : EIATTR_NUM_BARRIERS
	.align		4
        /*0020*/ 	.byte	0x02, 0x4c
        /*0022*/ 	.byte	0x10
	.zero		1


	//----- nvinfo : EIATTR_EXTERNS
	.align		4
        /*0024*/ 	.byte	0x04, 0x0f
        /*0026*/ 	.short	(.L_869 - .L_868)


	//   ....[0]....
	.align		4
.L_868:
        /*0028*/ 	.word	index@(__assertfail)


	//----- nvinfo : EIATTR_ANNOTATIONS
	.align		4
.L_869:
        /*002c*/ 	.byte	0x04, 0x55
        /*002e*/ 	.short	(.L_871 - .L_870)


	//   ....[0]....
.L_870:
        /* <DEDUP_REMOVED lines=13> */


	//----- nvinfo : EIATTR_MERCURY_ISA_VERSION
	.align		4
.L_871:
        /*00e8*/ 	.byte	0x03, 0x5f
        /*00ea*/ 	.short	0x0101


	//----- nvinfo : EIATTR_UNUSED_LOAD_BYTE_OFFSET
	.align		4
        /*00ec*/ 	.byte	0x04, 0x44
        /*00ee*/ 	.short	(.L_873 - .L_872)


	//   ....[0]....
.L_872:
        /*00f0*/ 	.word	0x00000970
        /*00f4*/ 	.word	0x0000fff0


	//   ....[1]....
        /*00f8*/ 	.word	0x00006640
        /*00fc*/ 	.word	0x0000fff0


	//----- nvinfo : EIATTR_INT_WARP_WIDE_INSTR_OFFSETS
	.align		4
.L_873:
        /*0100*/ 	.byte	0x04, 0x31
        /*0102*/ 	.short	(.L_875 - .L_874)


	//   ....[0]....
.L_874:
        /*0104*/ 	.word	0x000000c0


	//   ....[1]....
        /*0108*/ 	.word	0x000000d0


	//   ....[2]....
        /*010c*/ 	.word	0x00000170


	//   ....[3]....
        /*0110*/ 	.word	0x00009720


	//   ....[4]....
        /*0114*/ 	.word	0x000097b0


	//   ....[5]....
        /*0118*/ 	.word	0x0000c640


	//   ....[6]....
        /*011c*/ 	.word	0x0000c6d0


	//----- nvinfo : EIATTR_COOP_GROUP_MASK_REGIDS
	.align		4
.L_875:
        /*0120*/ 	.byte	0x04, 0x29
        /*0122*/ 	.short	(.L_877 - .L_876)


	//   ....[0]....
.L_876:
        /*0124*/ 	.word	0xffffffff


	//   ....[1]....
        /*0128*/ 	.word	0xffffffff


	//   ....[2]....
        /*012c*/ 	.word	0xffffffff


	//   ....[3]....
        /*0130*/ 	.word	0xffffffff


	//   ....[4]....
        /*0134*/ 	.word	0xffffffff


	//   ....[5]....
        /*0138*/ 	.word	0xffffffff


	//   ....[6]....
        /*013c*/ 	.word	0xffffffff


	//   ....[7]....
        /*0140*/ 	.word	0xffffffff


	//   ....[8]....
        /*0144*/ 	.word	0xffffffff


	//   ....[9]....
        /*0148*/ 	.word	0xffffffff


	//   ....[10]....
        /*014c*/ 	.word	0xffffffff


	//   ....[11]....
        /*0150*/ 	.word	0xffffffff


	//   ....[12]....
        /*0154*/ 	.word	0xffffffff


	//   ....[13]....
        /*0158*/ 	.word	0xffffffff


	//   ....[14]....
        /*015c*/ 	.word	0xffffffff


	//   ....[15]....
        /*0160*/ 	.word	0xffffffff


	//   ....[16]....
        /*0164*/ 	.word	0xffffffff


	//   ....[17]....
        /*0168*/ 	.word	0xffffffff


	//   ....[18]....
        /*016c*/ 	.word	0xffffffff


	//   ....[19]....
        /*0170*/ 	.word	0xffffffff


	//   ....[20]....
        /*0174*/ 	.word	0xffffffff


	//   ....[21]....
        /*0178*/ 	.word	0xffffffff


	//   ....[22]....
        /*017c*/ 	.word	0xffffffff


	//   ....[23]....
        /*0180*/ 	.word	0xffffffff


	//   ....[24]....
        /*0184*/ 	.word	0xffffffff


	//   ....[25]....
        /*0188*/ 	.word	0xffffffff


	//   ....[26]....
        /*018c*/ 	.word	0xffffffff


	//   ....[27]....
        /*0190*/ 	.word	0xffffffff


	//   ....[28]....
        /*0194*/ 	.word	0xffffffff


	//   ....[29]....
        /*0198*/ 	.word	0xffffffff


	//   ....[30]....
        /*019c*/ 	.word	0xffffffff


	//   ....[31]....
        /*01a0*/ 	.word	0xffffffff


	//   ....[32]....
        /*01a4*/ 	.word	0xffffffff


	//   ....[33]....
        /*01a8*/ 	.word	0xffffffff


	//   ....[34]....
        /*01ac*/ 	.word	0xffffffff


	//   ....[35]....
        /*01b0*/ 	.word	0xffffffff


	//   ....[36]....
        /*01b4*/ 	.word	0xffffffff


	//   ....[37]....
        /*01b8*/ 	.word	0xffffffff


	//   ....[38]....
        /*01bc*/ 	.word	0xffffffff


	//   ....[39]....
        /*01c0*/ 	.word	0xffffffff


	//   ....[40]....
        /*01c4*/ 	.word	0xffffffff


	//   ....[41]....
        /*01c8*/ 	.word	0xffffffff


	//   ....[42]....
        /*01cc*/ 	.word	0xffffffff


	//   ....[43]....
        /*01d0*/ 	.word	0xffffffff


	//   ....[44]....
        /*01d4*/ 	.word	0xffffffff


	//   ....[45]....
        /*01d8*/ 	.word	0xffffffff


	//   ....[46]....
        /*01dc*/ 	.word	0xffffffff


	//   ....[47]....
        /*01e0*/ 	.word	0xffffffff


	//   ....[48]....
        /*01e4*/ 	.word	0xffffffff


	//   ....[49]....
        /*01e8*/ 	.word	0xffffffff


	//   ....[50]....
        /*01ec*/ 	.word	0xffffffff


	//   ....[51]....
        /*01f0*/ 	.word	0xffffffff


	//   ....[52]....
        /*01f4*/ 	.word	0xffffffff


	//   ....[53]....
        /*01f8*/ 	.word	0xffffffff


	//   ....[54]....
        /*01fc*/ 	.word	0xffffffff


	//   ....[55]....
        /*0200*/ 	.word	0xffffffff


	//   ....[56]....
        /*0204*/ 	.word	0xffffffff


	//   ....[57]....
        /*0208*/ 	.word	0xffffffff


	//   ....[58]....
        /*020c*/ 	.word	0xffffffff


	//   ....[59]....
        /*0210*/ 	.word	0xffffffff


	//   ....[60]....
        /*0214*/ 	.word	0xffffffff


	//   ....[61]....
        /*0218*/ 	.word	0xffffffff


	//   ....[62]....
        /*021c*/ 	.word	0xffffffff


	//   ....[63]....
        /*0220*/ 	.word	0xffffffff


	//   ....[64]....
        /*0224*/ 	.word	0xffffffff


	//   ....[65]....
        /*0228*/ 	.word	0xffffffff


	//   ....[66]....
        /*022c*/ 	.word	0xffffffff


	//   ....[67]....
        /*0230*/ 	.word	0xffffffff


	//   ....[68]....
        /*0234*/ 	.word	0xffffffff


	//   ....[69]....
        /*0238*/ 	.word	0xffffffff


	//   ....[70]....
        /*023c*/ 	.word	0xffffffff


	//   ....[71]....
        /*0240*/ 	.word	0xffffffff


	//   ....[72]....
        /*0244*/ 	.word	0xffffffff


	//   ....[73]....
        /*0248*/ 	.word	0xffffffff


	//   ....[74]....
        /*024c*/ 	.word	0xffffffff


	//   ....[75]....
        /*0250*/ 	.word	0xffffffff


	//   ....[76]....
        /*0254*/ 	.word	0xffffffff


	//   ....[77]....
        /*0258*/ 	.word	0xffffffff


	//   ....[78]....
        /*025c*/ 	.word	0xffffffff


	//   ....[79]....
        /*0260*/ 	.word	0xffffffff


	//   ....[80]....
        /*0264*/ 	.word	0xffffffff


	//   ....[81]....
        /*0268*/ 	.word	0xffffffff


	//   ....[82]....
        /*026c*/ 	.word	0xffffffff


	//   ....[83]....
        /*0270*/ 	.word	0xffffffff


	//   ....[84]....
        /*0274*/ 	.word	0xffffffff


	//   ....[85]....
        /*0278*/ 	.word	0xffffffff


	//   ....[86]....
        /*027c*/ 	.word	0xffffffff


	//   ....[87]....
        /*0280*/ 	.word	0xffffffff


	//   ....[88]....
        /*0284*/ 	.word	0xffffffff


	//   ....[89]....
        /*0288*/ 	.word	0xffffffff


	//   ....[90]....
        /*028c*/ 	.word	0xffffffff


	//   ....[91]....
        /*0290*/ 	.word	0xffffffff


	//   ....[92]....
        /*0294*/ 	.word	0xffffffff


	//   ....[93]....
        /*0298*/ 	.word	0xffffffff


	//   ....[94]....
        /*029c*/ 	.word	0xffffffff


	//   ....[95]....
        /*02a0*/ 	.word	0xffffffff


	//   ....[96]....
        /*02a4*/ 	.word	0xffffffff


	//   ....[97]....
        /*02a8*/ 	.word	0xffffffff


	//   ....[98]....
        /*02ac*/ 	.word	0xffffffff


	//   ....[99]....
        /*02b0*/ 	.word	0xffffffff


	//   ....[100]....
        /*02b4*/ 	.word	0xffffffff


	//   ....[101]....
        /*02b8*/ 	.word	0xffffffff


	//   ....[102]....
        /*02bc*/ 	.word	0xffffffff


	//   ....[103]....
        /*02c0*/ 	.word	0xffffffff


	//   ....[104]....
        /*02c4*/ 	.word	0xffffffff


	//   ....[105]....
        /*02c8*/ 	.word	0xffffffff


	//   ....[106]....
        /*02cc*/ 	.word	0xffffffff


	//   ....[107]....
        /*02d0*/ 	.word	0xffffffff


	//   ....[108]....
        /*02d4*/ 	.word	0xffffffff


	//   ....[109]....
        /*02d8*/ 	.word	0xffffffff


	//   ....[110]....
        /*02dc*/ 	.word	0xffffffff


	//   ....[111]....
        /*02e0*/ 	.word	0xffffffff


	//   ....[112]....
        /*02e4*/ 	.word	0xffffffff


	//   ....[113]....
        /*02e8*/ 	.word	0xffffffff


	//   ....[114]....
        /*02ec*/ 	.word	0xffffffff


	//   ....[115]....
        /*02f0*/ 	.word	0xffffffff


	//   ....[116]....
        /*02f4*/ 	.word	0xffffffff


	//   ....[117]....
        /*02f8*/ 	.word	0xffffffff


	//   ....[118]....
        /*02fc*/ 	.word	0xffffffff


	//   ....[119]....
        /*0300*/ 	.word	0xffffffff


	//   ....[120]....
        /*0304*/ 	.word	0xffffffff


	//   ....[121]....
        /*0308*/ 	.word	0xffffffff


	//   ....[122]....
        /*030c*/ 	.word	0xffffffff


	//   ....[123]....
        /*0310*/ 	.word	0xffffffff


	//   ....[124]....
        /*0314*/ 	.word	0xffffffff


	//   ....[125]....
        /*0318*/ 	.word	0xffffffff


	//   ....[126]....
        /*031c*/ 	.word	0xffffffff


	//   ....[127]....
        /*0320*/ 	.word	0xffffffff


	//   ....[128]....
        /*0324*/ 	.word	0xffffffff


	//   ....[129]....
        /*0328*/ 	.word	0xffffffff


	//   ....[130]....
        /*032c*/ 	.word	0xffffffff


	//   ....[131]....
        /*0330*/ 	.word	0xffffffff


	//   ....[132]....
        /*0334*/ 	.word	0xffffffff


	//   ....[133]....
        /*0338*/ 	.word	0xffffffff


	//   ....[134]....
        /*033c*/ 	.word	0xffffffff


	//   ....[135]....
        /*0340*/ 	.word	0xffffffff


	//   ....[136]....
        /*0344*/ 	.word	0xffffffff


	//   ....[137]....
        /*0348*/ 	.word	0xffffffff


	//   ....[138]....
        /*034c*/ 	.word	0xffffffff


	//   ....[139]....
        /*0350*/ 	.word	0xffffffff


	//   ....[140]....
        /*0354*/ 	.word	0xffffffff


	//   ....[141]....
        /*0358*/ 	.word	0xffffffff


	//   ....[142]....
        /*035c*/ 	.word	0xffffffff


	//   ....[143]....
        /*0360*/ 	.word	0xffffffff


	//   ....[144]....
        /*0364*/ 	.word	0xffffffff


	//   ....[145]....
        /*0368*/ 	.word	0xffffffff


	//   ....[146]....
        /*036c*/ 	.word	0xffffffff


	//   ....[147]....
        /*0370*/ 	.word	0xffffffff


	//   ....[148]....
        /*0374*/ 	.word	0xffffffff


	//   ....[149]....
        /*0378*/ 	.word	0xffffffff


	//   ....[150]....
        /*037c*/ 	.word	0xffffffff


	//   ....[151]....
        /*0380*/ 	.word	0xffffffff


	//   ....[152]....
        /*0384*/ 	.word	0xffffffff


	//   ....[153]....
        /*0388*/ 	.word	0x0500000f


	//   ....[154]....
        /*038c*/ 	.word	0x0500000f


	//   ....[155]....
        /*0390*/ 	.word	0x0500000f


	//   ....[156]....
        /*0394*/ 	.word	0x0500000f


	//   ....[157]....
        /*0398*/ 	.word	0x0500000f


	//   ....[158]....
        /*039c*/ 	.word	0x0500000f


	//   ....[159]....
        /*03a0*/ 	.word	0x0500000f


	//   ....[160]....
        /*03a4*/ 	.word	0x0500000f


	//   ....[161]....
        /*03a8*/ 	.word	0x0500000f


	//   ....[162]....
        /*03ac*/ 	.word	0x0500000f


	//   ....[163]....
        /*03b0*/ 	.word	0x0500000f


	//   ....[164]....
        /*03b4*/ 	.word	0x0500000f


	//   ....[165]....
        /*03b8*/ 	.word	0x0500000f


	//   ....[166]....
        /*03bc*/ 	.word	0x0500000f


	//   ....[167]....
        /*03c0*/ 	.word	0x0500000f


	//   ....[168]....
        /*03c4*/ 	.word	0x0500000f


	//   ....[169]....
        /*03c8*/ 	.word	0x0500000f


	//   ....[170]....
        /*03cc*/ 	.word	0x0500000f


	//   ....[171]....
        /*03d0*/ 	.word	0x0500000f


	//   ....[172]....
        /*03d4*/ 	.word	0x0500000f


	//   ....[173]....
        /*03d8*/ 	.word	0x0500000f


	//   ....[174]....
        /*03dc*/ 	.word	0x0500000f


	//   ....[175]....
        /*03e0*/ 	.word	0x0500000f


	//   ....[176]....
        /*03e4*/ 	.word	0x0500000f


	//   ....[177]....
        /*03e8*/ 	.word	0x0500000f


	//   ....[178]....
        /*03ec*/ 	.word	0x0500000f


	//   ....[179]....
        /*03f0*/ 	.word	0x0500000f


	//   ....[180]....
        /*03f4*/ 	.word	0x0500000f


	//   ....[181]....
        /*03f8*/ 	.word	0x0500000f


	//   ....[182]....
        /*03fc*/ 	.word	0x0500000f


	//   ....[183]....
        /*0400*/ 	.word	0x0500000f


	//   ....[184]....
        /*0404*/ 	.word	0x0500000f


	//   ....[185]....
        /*0408*/ 	.word	0x0500000f


	//   ....[186]....
        /*040c*/ 	.word	0x0500000f


	//   ....[187]....
        /*0410*/ 	.word	0x0500000f


	//   ....[188]....
        /*0414*/ 	.word	0x0500000f


	//   ....[189]....
        /*0418*/ 	.word	0x0500000f


	//   ....[190]....
        /*041c*/ 	.word	0x0500000f


	//   ....[191]....
        /*0420*/ 	.word	0x0500000f


	//   ....[192]....
        /*0424*/ 	.word	0x0500000f


	//   ....[193]....
        /*0428*/ 	.word	0x0500000f


	//   ....[194]....
        /*042c*/ 	.word	0x0500000f


	//   ....[195]....
        /*0430*/ 	.word	0x0500000f


	//   ....[196]....
        /*0434*/ 	.word	0x0500000f


	//   ....[197]....
        /*0438*/ 	.word	0x0500000f


	//   ....[198]....
        /*043c*/ 	.word	0x0500000f


	//   ....[199]....
        /*0440*/ 	.word	0x0500000f


	//   ....[200]....
        /*0444*/ 	.word	0x0500000f


	//   ....[201]....
        /*0448*/ 	.word	0x0500000f


	//   ....[202]....
        /*044c*/ 	.word	0x0500000f


	//   ....[203]....
        /*0450*/ 	.word	0x0500000f


	//   ....[204]....
        /*0454*/ 	.word	0x0500000f


	//   ....[205]....
        /*0458*/ 	.word	0x0500000f


	//   ....[206]....
        /*045c*/ 	.word	0x0500000f


	//   ....[207]....
        /*0460*/ 	.word	0x0500000f


	//   ....[208]....
        /*0464*/ 	.word	0x0500000f


	//   ....[209]....
        /*0468*/ 	.word	0x0500000f


	//   ....[210]....
        /*046c*/ 	.word	0x0500000f


	//   ....[211]....
        /*0470*/ 	.word	0x0500000f


	//   ....[212]....
        /*0474*/ 	.word	0x0500000f


	//   ....[213]....
        /*0478*/ 	.word	0x0500000f


	//   ....[214]....
        /*047c*/ 	.word	0x0500000f


	//   ....[215]....
        /*0480*/ 	.word	0x0500000f


	//   ....[216]....
        /*0484*/ 	.word	0x0500000f


	//   ....[217]....
        /*0488*/ 	.word	0x0500000f


	//   ....[218]....
        /*048c*/ 	.word	0x0500000f


	//   ....[219]....
        /*0490*/ 	.word	0x0500000f


	//   ....[220]....
        /*0494*/ 	.word	0x0500000f


	//   ....[221]....
        /*0498*/ 	.word	0x0500000f


	//   ....[222]....
        /*049c*/ 	.word	0x0500000f


	//   ....[223]....
        /*04a0*/ 	.word	0x0500000f


	//   ....[224]....
        /*04a4*/ 	.word	0x0500000f


	//   ....[225]....
        /*04a8*/ 	.word	0x0500000f


	//   ....[226]....
        /*04ac*/ 	.word	0x0500000f


	//   ....[227]....
        /*04b0*/ 	.word	0x0500000f


	//   ....[228]....
        /*04b4*/ 	.word	0x0500000f


	//   ....[229]....
        /*04b8*/ 	.word	0x0500000f


	//   ....[230]....
        /*04bc*/ 	.word	0x0500000f


	//   ....[231]....
        /*04c0*/ 	.word	0x0500000f


	//   ....[232]....
        /*04c4*/ 	.word	0x0500000f


	//   ....[233]....
        /*04c8*/ 	.word	0x0500000f


	//   ....[234]....
        /*04cc*/ 	.word	0x0500000f


	//   ....[235]....
        /*04d0*/ 	.word	0x0500000f


	//   ....[236]....
        /*04d4*/ 	.word	0x0500000f


	//   ....[237]....
        /*04d8*/ 	.word	0x0500000f


	//   ....[238]....
        /*04dc*/ 	.word	0x0500000f


	//   ....[239]....
        /*04e0*/ 	.word	0x0500000f


	//   ....[240]....
        /*04e4*/ 	.word	0x0500000f


	//   ....[241]....
        /*04e8*/ 	.word	0x0500000f


	//   ....[242]....
        /*04ec*/ 	.word	0x0500000f


	//   ....[243]....
        /*04f0*/ 	.word	0x0500000f


	//   ....[244]....
        /*04f4*/ 	.word	0x0500000f


	//   ....[245]....
        /*04f8*/ 	.word	0x0500000f


	//   ....[246]....
        /*04fc*/ 	.word	0x0500000f


	//   ....[247]....
        /*0500*/ 	.word	0x0500000f


	//   ....[248]....
        /*0504*/ 	.word	0x0500000f


	//   ....[249]....
        /*0508*/ 	.word	0x0500000f


	//   ....[250]....
        /*050c*/ 	.word	0x0500000f


	//   ....[251]....
        /*0510*/ 	.word	0x0500000f


	//----- nvinfo : EIATTR_COOP_GROUP_INSTR_OFFSETS
	.align		4
.L_877:
        /*0514*/ 	.byte	0x04, 0x28
        /*0516*/ 	.short	(.L_879 - .L_878)


	//   ....[0]....
.L_878:
        /*0518*/ 	.word	0x00000070


	//   ....[1]....
        /*051c*/ 	.word	0x000000b0


	//   ....[2]....
        /*0520*/ 	.word	0x000002d0


	//   ....[3]....
        /*0524*/ 	.word	0x00000430


	//   ....[4]....
        /*0528*/ 	.word	0x00000550


	//   ....[5]....
        /*052c*/ 	.word	0x000006b0


	//   ....[6]....
        /*0530*/ 	.word	0x00001330


	//   ....[7]....
        /*0534*/ 	.word	0x000024e0


	//   ....[8]....
        /*0538*/ 	.word	0x000025e0


	//   ....[9]....
        /*053c*/ 	.word	0x00002cb0


	//   ....[10]....
        /*0540*/ 	.word	0x00002d40


	//   ....[11]....
        /*0544*/ 	.word	0x00004790


	//   ....[12]....
        /*0548*/ 	.word	0x000047a0


	//   ....[13]....
        /*054c*/ 	.word	0x000047e0


	//   ....[14]....
        /*0550*/ 	.word	0x000047f0


	//   ....[15]....
        /*0554*/ 	.word	0x00005ca0


	//   ....[16]....
        /*0558*/ 	.word	0x00005ce0


	//   ....[17]....
        /*055c*/ 	.word	0x00005dc0


	//   ....[18]....
        /*0560*/ 	.word	0x00005dd0


	//   ....[19]....
        /*0564*/ 	.word	0x00007170


	//   ....[20]....
        /*0568*/ 	.word	0x000071a0


	//   ....[21]....
        /*056c*/ 	.word	0x000071e0


	//   ....[22]....
        /*0570*/ 	.word	0x00007210


	//   ....[23]....
        /*0574*/ 	.word	0x000077d0


	//   ....[24]....
        /*0578*/ 	.word	0x00007800


	//   ....[25]....
        /*057c*/ 	.word	0x000078c0


	//   ....[26]....
        /*0580*/ 	.word	0x000078e0


	//   ....[27]....
        /*0584*/ 	.word	0x000079a0


	//   ....[28]....
        /*0588*/ 	.word	0x000079c0


	//   ....[29]....
        /*058c*/ 	.word	0x00007a90


	//   ....[30]....
        /*0590*/ 	.word	0x00007ab0


	//   ....[31]....
        /*0594*/ 	.word	0x000083c0


	//   ....[32]....
        /*0598*/ 	.word	0x000083e0


	//   ....[33]....
        /*059c*/ 	.word	0x000084a0


	//   ....[34]....
        /*05a0*/ 	.word	0x000084c0


	//   ....[35]....
        /*05a4*/ 	.word	0x00008580


	//   ....[36]....
        /*05a8*/ 	.word	0x000085a0


	//   ....[37]....
        /*05ac*/ 	.word	0x00008670


	//   ....[38]....
        /*05b0*/ 	.word	0x00008690


	//   ....[39]....
        /*05b4*/ 	.word	0x000087d0


	//   ....[40]....
        /*05b8*/ 	.word	0x000089a0


	//   ....[41]....
        /*05bc*/ 	.word	0x000089d0


	//   ....[42]....
        /*05c0*/ 	.word	0x00008a00


	//   ....[43]....
        /*05c4*/ 	.word	0x00008a30


	//   ....[44]....
        /*05c8*/ 	.word	0x00008a60


	//   ....[45]....
        /*05cc*/ 	.word	0x00008a90


	//   ....[46]....
        /*05d0*/ 	.word	0x00008be0


	//   ....[47]....
        /*05d4*/ 	.word	0x00008c10


	//   ....[48]....
        /*05d8*/ 	.word	0x00008c40


	//   ....[49]....
        /*05dc*/ 	.word	0x00008c70


	//   ....[50]....
        /*05e0*/ 	.word	0x00008ca0


	//   ....[51]....
        /*05e4*/ 	.word	0x00008cd0


	//   ....[52]....
        /*05e8*/ 	.word	0x00008d60


	//   ....[53]....
        /*05ec*/ 	.word	0x00008d90


	//   ....[54]....
        /*05f0*/ 	.word	0x00008e10


	//   ....[55]....
        /*05f4*/ 	.word	0x0000a250


	//   ....[56]....
        /*05f8*/ 	.word	0x0000a270


	//   ....[57]....
        /*05fc*/ 	.word	0x0000a310


	//   ....[58]....
        /*0600*/ 	.word	0x0000a330


	//   ....[59]....
        /*0604*/ 	.word	0x0000a3c0


	//   ....[60]....
        /*0608*/ 	.word	0x0000a3e0


	//   ....[61]....
        /*060c*/ 	.word	0x0000a470


	//   ....[62]....
        /*0610*/ 	.word	0x0000a490


	//   ....[63]....
        /*0614*/ 	.word	0x0000a520


	//   ....[64]....
        /*0618*/ 	.word	0x0000a540


	//   ....[65]....
        /*061c*/ 	.word	0x0000a5d0


	//   ....[66]....
        /*0620*/ 	.word	0x0000a5f0


	//   ....[67]....
        /*0624*/ 	.word	0x0000a680


	//   ....[68]....
        /*0628*/ 	.word	0x0000a6a0


	//   ....[69]....
        /*062c*/ 	.word	0x0000a6b0


	//   ....[70]....
        /*0630*/ 	.word	0x0000a730


	//   ....[71]....
        /*0634*/ 	.word	0x0000ae50


	//   ....[72]....
        /*0638*/ 	.word	0x0000ae80


	//   ....[73]....
        /*063c*/ 	.word	0x0000aee0


	//   ....[74]....
        /*0640*/ 	.word	0x0000af20


	//   ....[75]....
        /*0644*/ 	.word	0x0000af60


	//   ....[76]....
        /*0648*/ 	.word	0x0000afc0


	//   ....[77]....
        /*064c*/ 	.word	0x0000b010


	//   ....[78]....
        /*0650*/ 	.word	0x0000b060


	//   ....[79]....
        /*0654*/ 	.word	0x0000b0a0


	//   ....[80]....
        /*0658*/ 	.word	0x0000b100


	//   ....[81]....
        /*065c*/ 	.word	0x0000b150


	//   ....[82]....
        /*0660*/ 	.word	0x0000b1a0


	//   ....[83]....
        /*0664*/ 	.word	0x0000b1e0


	//   ....[84]....
        /*0668*/ 	.word	0x0000b240


	//   ....[85]....
        /*066c*/ 	.word	0x0000b260


	//   ....[86]....
        /*0670*/ 	.word	0x0000b2a0


	//   ....[87]....
        /*0674*/ 	.word	0x0000b9f0


	//   ....[88]....
        /*0678*/ 	.word	0x0000ba20


	//   ....[89]....
        /*067c*/ 	.word	0x0000ba80


	//   ....[90]....
        /*0680*/ 	.word	0x0000ba90


	//   ....[91]....
        /*0684*/ 	.word	0x0000bae0


	//   ....[92]....
        /*0688*/ 	.word	0x0000baf0


	//   ....[93]....
        /*068c*/ 	.word	0x0000bb40


	//   ....[94]....
        /*0690*/ 	.word	0x0000bb50


	//   ....[95]....
        /*0694*/ 	.word	0x0000bba0


	//   ....[96]....
        /*0698*/ 	.word	0x0000bbb0


	//   ....[97]....
        /*069c*/ 	.word	0x0000bc00


	//   ....[98]....
        /*06a0*/ 	.word	0x0000bc10


	//   ....[99]....
        /*06a4*/ 	.word	0x0000bc60


	//   ....[100]....
        /*06a8*/ 	.word	0x0000bc70


	//   ....[101]....
        /*06ac*/ 	.word	0x0000bc80


	//   ....[102]....
        /*06b0*/ 	.word	0x0000bcd0


	//   ....[103]....
        /*06b4*/ 	.word	0x0000bf30


	//   ....[104]....
        /*06b8*/ 	.word	0x0000bf50


	//   ....[105]....
        /*06bc*/ 	.word	0x0000bf70


	//   ....[106]....
        /*06c0*/ 	.word	0x0000bfd0


	//   ....[107]....
        /*06c4*/ 	.word	0x0000bff0


	//   ....[108]....
        /*06c8*/ 	.word	0x0000c050


	//   ....[109]....
        /*06cc*/ 	.word	0x0000c070


	//   ....[110]....
        /*06d0*/ 	.word	0x0000c0d0


	//   ....[111]....
        /*06d4*/ 	.word	0x0000c0f0


	//   ....[112]....
        /*06d8*/ 	.word	0x0000c150


	//   ....[113]....
        /*06dc*/ 	.word	0x0000c170


	//   ....[114]....
        /*06e0*/ 	.word	0x0000c1d0


	//   ....[115]....
        /*06e4*/ 	.word	0x0000c1f0


	//   ....[116]....
        /*06e8*/ 	.word	0x0000c250


	//   ....[117]....
        /*06ec*/ 	.word	0x0000c270


	//   ....[118]....
        /*06f0*/ 	.word	0x0000c280


	//   ....[119]....
        /*06f4*/ 	.word	0x0000c820


	//   ....[120]....
        /*06f8*/ 	.word	0x0000c860


	//   ....[121]....
        /*06fc*/ 	.word	0x0000c8a0


	//   ....[122]....
        /*0700*/ 	.word	0x0000c8c0


	//   ....[123]....
        /*0704*/ 	.word	0x0000c8d0


	//   ....[124]....
        /*0708*/ 	.word	0x0000c8f0


	//   ....[125]....
        /*070c*/ 	.word	0x0000c960


	//   ....[126]....
        /*0710*/ 	.word	0x0000c980


	//   ....[127]....
        /*0714*/ 	.word	0x0000c9e0


	//   ....[128]....
        /*0718*/ 	.word	0x0000ca00


	//   ....[129]....
        /*071c*/ 	.word	0x0000ca60


	//   ....[130]....
        /*0720*/ 	.word	0x0000ca80


	//   ....[131]....
        /*0724*/ 	.word	0x0000cae0


	//   ....[132]....
        /*0728*/ 	.word	0x0000cb00


	//   ....[133]....
        /*072c*/ 	.word	0x0000cb50


	//   ....[134]....
        /*0730*/ 	.word	0x0000cb70


	//   ....[135]....
        /*0734*/ 	.word	0x0000cf70


	//   ....[136]....
        /*0738*/ 	.word	0x0000cfc0


	//   ....[137]....
        /*073c*/ 	.word	0x0000cff0


	//   ....[138]....
        /*0740*/ 	.word	0x0000d000


	//   ....[139]....
        /*0744*/ 	.word	0x0000d030


	//   ....[140]....
        /*0748*/ 	.word	0x0000d060


	//   ....[141]....
        /*074c*/ 	.word	0x0000d090


	//   ....[142]....
        /*0750*/ 	.word	0x0000d0c0


	//   ....[143]....
        /*0754*/ 	.word	0x0000d240


	//   ....[144]....
        /*0758*/ 	.word	0x0000d270


	//   ....[145]....
        /*075c*/ 	.word	0x0000d2a0


	//   ....[146]....
        /*0760*/ 	.word	0x0000d2d0


	//   ....[147]....
        /*0764*/ 	.word	0x0000d300


	//   ....[148]....
        /*0768*/ 	.word	0x0000d330


	//   ....[149]....
        /*076c*/ 	.word	0x0000d3f0


	//   ....[150]....
        /*0770*/ 	.word	0x0000d410


	//   ....[151]....
        /*0774*/ 	.word	0x0000d480


	//   ....[152]....
        /*0778*/ 	.word	0x0000d8f0


	//   ....[153]....
        /*077c*/ 	.word	0x0000ddd0


	//   ....[154]....
        /*0780*/ 	.word	0x0000dec0


	//   ....[155]....
        /*0784*/ 	.word	0x0000df60


	//   ....[156]....
        /*0788*/ 	.word	0x0000dfc0


	//   ....[157]....
        /*078c*/ 	.word	0x0000e0c0


	//   ....[158]....
        /*0790*/ 	.word	0x0000e130


	//   ....[159]....
        /*0794*/ 	.word	0x0000e230


	//   ....[160]....
        /*0798*/ 	.word	0x0000e2a0


	//   ....[161]....
        /*079c*/ 	.word	0x0000e3a0


	//   ....[162]....
        /*07a0*/ 	.word	0x0000e410


	//   ....[163]....
        /*07a4*/ 	.word	0x0000e510


	//   ....[164]....
        /*07a8*/ 	.word	0x0000e580


	//   ....[165]....
        /*07ac*/ 	.word	0x0000e680


	//   ....[166]....
        /*07b0*/ 	.word	0x0000e6f0


	//   ....[167]....
        /*07b4*/ 	.word	0x0000e7f0


	//   ....[168]....
        /*07b8*/ 	.word	0x0000e860


	//   ....[169]....
        /*07bc*/ 	.word	0x0000e900


	//   ....[170]....
        /*07c0*/ 	.word	0x0000ea00


	//   ....[171]....
        /*07c4*/ 	.word	0x0000ea70


	//   ....[172]....
        /*07c8*/ 	.word	0x0000eaf0


	//   ....[173]....
        /*07cc*/ 	.word	0x0000eba0


	//   ....[174]....
        /*07d0*/ 	.word	0x0000ec20


	//   ....[175]....
        /*07d4*/ 	.word	0x0000ecf0


	//   ....[176]....
        /*07d8*/ 	.word	0x0000ed70


	//   ....[177]....
        /*07dc*/ 	.word	0x0000ee40


	//   ....[178]....
        /*07e0*/ 	.word	0x0000eec0


	//   ....[179]....
        /*07e4*/ 	.word	0x0000ef90


	//   ....[180]....
        /*07e8*/ 	.word	0x0000f010


	//   ....[181]....
        /*07ec*/ 	.word	0x0000f0e0


	//   ....[182]....
        /*07f0*/ 	.word	0x0000f160


	//   ....[183]....
        /*07f4*/ 	.word	0x0000f230


	//   ....[184]....
        /*07f8*/ 	.word	0x0000f2b0


	//   ....[185]....
        /*07fc*/ 	.word	0x0000f360


	//   ....[186]....
        /*0800*/ 	.word	0x0000f490


	//   ....[187]....
        /*0804*/ 	.word	0x0000f530


	//   ....[188]....
        /*0808*/ 	.word	0x0000f5a0


	//   ....[189]....
        /*080c*/ 	.word	0x0000f660


	//   ....[190]....
        /*0810*/ 	.word	0x0000f6c0


	//   ....[191]....
        /*0814*/ 	.word	0x0000f780


	//   ....[192]....
        /*0818*/ 	.word	0x0000f7e0


	//   ....[193]....
        /*081c*/ 	.word	0x0000f8a0


	//   ....[194]....
        /*0820*/ 	.word	0x0000f900


	//   ....[195]....
        /*0824*/ 	.word	0x0000f9c0


	//   ....[196]....
        /*0828*/ 	.word	0x0000fa20


	//   ....[197]....
        /*082c*/ 	.word	0x0000fae0


	//   ....[198]....
        /*0830*/ 	.word	0x0000fb40


	//   ....[199]....
        /*0834*/ 	.word	0x0000fc00


	//   ....[200]....
        /*0838*/ 	.word	0x0000fc60


	//   ....[201]....
        /*083c*/ 	.word	0x0000fd20


	//   ....[202]....
        /*0840*/ 	.word	0x0000fe10


	//   ....[203]....
        /*0844*/ 	.word	0x0000feb0


	//   ....[204]....
        /*0848*/ 	.word	0x0000ff10


	//   ....[205]....
        /*084c*/ 	.word	0x0000ffe0


	//   ....[206]....
        /*0850*/ 	.word	0x00010040


	//   ....[207]....
        /*0854*/ 	.word	0x00010110


	//   ....[208]....
        /*0858*/ 	.word	0x00010170


	//   ....[209]....
        /*085c*/ 	.word	0x00010240


	//   ....[210]....
        /*0860*/ 	.word	0x000102a0


	//   ....[211]....
        /*0864*/ 	.word	0x00010370


	//   ....[212]....
        /*0868*/ 	.word	0x000103d0


	//   ....[213]....
        /*086c*/ 	.word	0x000104a0


	//   ....[214]....
        /*0870*/ 	.word	0x00010500


	//   ....[215]....
        /*0874*/ 	.word	0x000105d0


	//   ....[216]....
        /*0878*/ 	.word	0x00010630


	//   ....[217]....
        /*087c*/ 	.word	0x000106f0


	//   ....[218]....
        /*0880*/ 	.word	0x00010810


	//   ....[219]....
        /*0884*/ 	.word	0x000108b0


	//   ....[220]....
        /*0888*/ 	.word	0x00010970


	//   ....[221]....
        /*088c*/ 	.word	0x00010a40


	//   ....[222]....
        /*0890*/ 	.word	0x00010aa0


	//   ....[223]....
        /*0894*/ 	.word	0x00010b80


	//   ....[224]....
        /*0898*/ 	.word	0x00010be0


	//   ....[225]....
        /*089c*/ 	.word	0x00010cb0


	//   ....[226]....
        /*08a0*/ 	.word	0x00010d10


	//   ....[227]....
        /*08a4*/ 	.word	0x00010de0


	//   ....[228]....
        /*08a8*/ 	.word	0x00010e40


	//   ....[229]....
        /*08ac*/ 	.word	0x00010f20


	//   ....[230]....
        /*08b0*/ 	.word	0x00010f80


	//   ....[231]....
        /*08b4*/ 	.word	0x00011050


	//   ....[232]....
        /*08b8*/ 	.word	0x000110b0


	//   ....[233]....
        /*08bc*/ 	.word	0x00011170


	//   ....[234]....
        /*08c0*/ 	.word	0x00011200


	//   ....[235]....
        /*08c4*/ 	.word	0x000112a0


	//   ....[236]....
        /*08c8*/ 	.word	0x000113c0


	//   ....[237]....
        /*08cc*/ 	.word	0x00011430


	//   ....[238]....
        /*08d0*/ 	.word	0x000114a0


	//   ....[239]....
        /*08d4*/ 	.word	0x00011510


	//   ....[240]....
        /*08d8*/ 	.word	0x00011580


	//   ....[241]....
        /*08dc*/ 	.word	0x00011600


	//   ....[242]....
        /*08e0*/ 	.word	0x00011690


	//   ....[243]....
        /*08e4*/ 	.word	0x00011720


	//   ....[244]....
        /*08e8*/ 	.word	0x00011790


	//   ....[245]....
        /*08ec*/ 	.word	0x00011800


	//   ....[246]....
        /*08f0*/ 	.word	0x00011870


	//   ....[247]....
        /*08f4*/ 	.word	0x000118f0


	//   ....[248]....
        /*08f8*/ 	.word	0x00011960


	//   ....[249]....
        /*08fc*/ 	.word	0x00011a00


	//   ....[250]....
        /*0900*/ 	.word	0x00011a90


	//   ....[251]....
        /*0904*/ 	.word	0x00011bb0


	//----- nvinfo : EIATTR_REG_RECONFIG
	.align		4
.L_879:
        /*0908*/ 	.byte	0x01, 0x54
	.zero		2


	//----- nvinfo : EIATTR_SYSCALL_OFFSETS
	.align		4
        /*090c*/ 	.byte	0x04, 0x46
        /*090e*/ 	.short	(.L_881 - .L_880)


	//   ....[0]....
.L_880:
        /*0910*/ 	.word	0x00001520


	//   ....[1]....
        /*0914*/ 	.word	0x00009910


	//   ....[2]....
        /*0918*/ 	.word	0x00009a60


	//   ....[3]....
        /*091c*/ 	.word	0x00009b50


	//   ....[4]....
        /*0920*/ 	.word	0x0000aae0


	//----- nvinfo : EIATTR_MBARRIER_INSTR_OFFSETS
	.align		4
.L_881:
        /*0924*/ 	.byte	0x04, 0x39
        /*0926*/ 	.short	(.L_883 - .L_882)


	//   ....[0]....
.L_882:
        /*0928*/ 	.word	0x00000180
        /*092c*/ 	.word	0x000000ff
        /*0930*/ 	.word	0x00028800
        /*0934*/ 	.short	0x0100
        /*0936*/ 	.byte	0x08
	.zero		1


	//   ....[1]....
        /*0938*/ 	.word	0x00000190
        /*093c*/ 	.word	0x000000ff
        /*0940*/ 	.word	0x00028820
        /*0944*/ 	.short	0x0100
        /*0946*/ 	.byte	0x08
	.zero		1


	//   ....[2]....
        /*0948*/ 	.word	0x00000280
        /*094c*/ 	.word	0x000000ff
        /*0950*/ 	.word	0x00028830
        /*0954*/ 	.short	0x0100
        /*0956*/ 	.byte	0x08
	.zero		1


	//   ....[3]....
        /*0958*/ 	.word	0x00000290
        /*095c*/ 	.word	0x000000ff
        /*0960*/ 	.word	0x00028840
        /*0964*/ 	.short	0x0100
        /*0966*/ 	.byte	0x08
	.zero		1


	//   ....[4]....
        /*0968*/ 	.word	0x000002a0
        /*096c*/ 	.word	0x000000ff
        /*0970*/ 	.word	0x00028838
        /*0974*/ 	.short	0x0100
        /*0976*/ 	.byte	0x08
	.zero		1


	//   ....[5]....
        /*0978*/ 	.word	0x000002b0
        /*097c*/ 	.word	0x000000ff
        /*0980*/ 	.word	0x00028848
        /*0984*/ 	.short	0x0100
        /*0986*/ 	.byte	0x08
	.zero		1


	//   ....[6]....
        /*0988*/ 	.word	0x000003e0
        /*098c*/ 	.word	0x000000ff
        /*0990*/ 	.word	0x00028850
        /*0994*/ 	.short	0x0100
        /*0996*/ 	.byte	0x08
	.zero		1


	//   ....[7]....
        /*0998*/ 	.word	0x000003f0
        /*099c*/ 	.word	0x000000ff
        /*09a0*/ 	.word	0x00028860
        /*09a4*/ 	.short	0x0100
        /*09a6*/ 	.byte	0x08
	.zero		1


	//   ....[8]....
        /*09a8*/ 	.word	0x00000400
        /*09ac*/ 	.word	0x000000ff
        /*09b0*/ 	.word	0x00028858
        /*09b4*/ 	.short	0x0100
        /*09b6*/ 	.byte	0x08
	.zero		1


	//   ....[9]....
        /*09b8*/ 	.word	0x00000410
        /*09bc*/ 	.word	0x000000ff
        /*09c0*/ 	.word	0x00028868
        /*09c4*/ 	.short	0x0100
        /*09c6*/ 	.byte	0x08
	.zero		1


	//   ....[10]....
        /*09c8*/ 	.word	0x00000500
        /*09cc*/ 	.word	0x000000ff
        /*09d0*/ 	.word	0x00028870
        /*09d4*/ 	.short	0x0100
        /*09d6*/ 	.byte	0x06
	.zero		1


	//   ....[11]....
        /*09d8*/ 	.word	0x00000510
        /*09dc*/ 	.word	0x000000ff
        /*09e0*/ 	.word	0x00028880
        /*09e4*/ 	.short	0x0100
        /*09e6*/ 	.byte	0x06
	.zero		1


	//   ....[12]....
        /*09e8*/ 	.word	0x00000520
        /*09ec*/ 	.word	0x000000ff
        /*09f0*/ 	.word	0x00028878
        /*09f4*/ 	.short	0x0100
        /*09f6*/ 	.byte	0x06
	.zero		1


	//   ....[13]....
        /*09f8*/ 	.word	0x00000530
        /*09fc*/ 	.word	0x000000ff
        /*0a00*/ 	.word	0x00028888
        /*0a04*/ 	.short	0x0100
        /*0a06*/ 	.byte	0x06
	.zero		1


	//   ....[14]....
        /*0a08*/ 	.word	0x00000660
        /*0a0c*/ 	.word	0x000000ff
        /*0a10*/ 	.word	0x00028890
        /*0a14*/ 	.short	0x0100
        /*0a16*/ 	.byte	0x08
	.zero		1


	//   ....[15]....
        /*0a18*/ 	.word	0x00000670
        /*0a1c*/ 	.word	0x000000ff
        /*0a20*/ 	.word	0x000288a0
        /*0a24*/ 	.short	0x0100
        /*0a26*/ 	.byte	0x08
	.zero		1


	//   ....[16]....
        /*0a28*/ 	.word	0x00000680
        /*0a2c*/ 	.word	0x000000ff
        /*0a30*/ 	.word	0x00028898
        /*0a34*/ 	.short	0x0100
        /*0a36*/ 	.byte	0x08
	.zero		1


	//   ....[17]....
        /*0a38*/ 	.word	0x00000690
        /*0a3c*/ 	.word	0x000000ff
        /*0a40*/ 	.word	0x000288a8
        /*0a44*/ 	.short	0x0100
        /*0a46*/ 	.byte	0x08
	.zero		1


	//   ....[18]....
        /*0a48*/ 	.word	0x000007d0
        /*0a4c*/ 	.word	0x000000ff
        /*0a50*/ 	.word	0x000288b0
        /*0a54*/ 	.short	0x0100
        /*0a56*/ 	.byte	0x08
	.zero		1


	//   ....[19]....
        /*0a58*/ 	.word	0x000007e0
        /*0a5c*/ 	.word	0x000000ff
        /*0a60*/ 	.word	0x000288c0
        /*0a64*/ 	.short	0x0100
        /*0a66*/ 	.byte	0x08
	.zero		1


	//   ....[20]....
        /*0a68*/ 	.word	0x000007f0
        /*0a6c*/ 	.word	0x000000ff
        /*0a70*/ 	.word	0x000288b8
        /*0a74*/ 	.short	0x0100
        /*0a76*/ 	.byte	0x08
	.zero		1


	//   ....[21]....
        /*0a78*/ 	.word	0x00000800
        /*0a7c*/ 	.word	0x000000ff
        /*0a80*/ 	.word	0x000288c8
        /*0a84*/ 	.short	0x0100
        /*0a86*/ 	.byte	0x08
	.zero		1


	//   ....[22]....
        /*0a88*/ 	.word	0x000015a0
        /*0a8c*/ 	.word	0x000000ff
        /*0a90*/ 	.word	0x00028800
        /*0a94*/ 	.short	0x010a
        /*0a96*/ 	.byte	0x31
	.zero		1


	//   ....[23]....
        /*0a98*/ 	.word	0x00001620
        /*0a9c*/ 	.word	0x00000005
        /*0aa0*/ 	.word	0x00028830
        /*0aa4*/ 	.short	0x010a
        /*0aa6*/ 	.byte	0x3f
	.zero		1


	//   ....[24]....
        /*0aa8*/ 	.word	0x00001670
        /*0aac*/ 	.word	0x00000005
        /*0ab0*/ 	.word	0x00028830
        /*0ab4*/ 	.short	0x010a
        /*0ab6*/ 	.byte	0x3f
	.zero		1


	//   ....[25]....
        /*0ab8*/ 	.word	0x00002660
        /*0abc*/ 	.word	0x000000ff
        /*0ac0*/ 	.word	0x00000000
        /*0ac4*/ 	.short	0x0101
        /*0ac6*/ 	.byte	0x06
	.zero		1


	//   ....[26]....
        /*0ac8*/ 	.word	0x00003bf0
        /*0acc*/ 	.word	0x000000ff
        /*0ad0*/ 	.word	0x00028830
        /*0ad4*/ 	.short	0x010a
        /*0ad6*/ 	.byte	0x06
	.zero		1


	//   ....[27]....
        /*0ad8*/ 	.word	0x00003c30
        /*0adc*/ 	.word	0x000000ff
        /*0ae0*/ 	.word	0x00028830
        /*0ae4*/ 	.short	0x010a
        /*0ae6*/ 	.byte	0x06
	.zero		1


	//   ....[28]....
        /*0ae8*/ 	.word	0x00003fb0
        /*0aec*/ 	.word	0x000000ff
        /*0af0*/ 	.word	0x00028850
        /*0af4*/ 	.short	0x010a
        /*0af6*/ 	.byte	0x06
	.zero		1


	//   ....[29]....
        /*0af8*/ 	.word	0x00003ff0
        /*0afc*/ 	.word	0x000000ff
        /*0b00*/ 	.word	0x00028850
        /*0b04*/ 	.short	0x010a
        /*0b06*/ 	.byte	0x06
	.zero		1


	//   ....[30]....
        /*0b08*/ 	.word	0x00004420
        /*0b0c*/ 	.word	0x000000ff
        /*0b10*/ 	.word	0x00000000
        /*0b14*/ 	.short	0x0101
        /*0b16*/ 	.byte	0x06
	.zero		1


	//   ....[31]....
        /*0b18*/ 	.word	0x000055d0
        /*0b1c*/ 	.word	0x000000ff
        /*0b20*/ 	.word	0x00000000
        /*0b24*/ 	.short	0x0101
        /*0b26*/ 	.byte	0x06
	.zero		1


	//   ....[32]....
        /*0b28*/ 	.word	0x00005c10
        /*0b2c*/ 	.word	0x000000ff
        /*0b30*/ 	.word	0x00028850
        /*0b34*/ 	.short	0x010a
        /*0b36*/ 	.byte	0x05
	.zero		1


	//   ....[33]....
        /*0b38*/ 	.word	0x00005c50
        /*0b3c*/ 	.word	0x000000ff
        /*0b40*/ 	.word	0x00028850
        /*0b44*/ 	.short	0x010a
        /*0b46*/ 	.byte	0x05
	.zero		1


	//   ....[34]....
        /*0b48*/ 	.word	0x00006220
        /*0b4c*/ 	.word	0x000000ff
        /*0b50*/ 	.word	0x00000000
        /*0b54*/ 	.short	0x0101
        /*0b56*/ 	.byte	0x04
	.zero		1


	//   ....[35]....
        /*0b58*/ 	.word	0x000077f0
        /*0b5c*/ 	.word	0x00000000
        /*0b60*/ 	.word	0x00000000
        /*0b64*/ 	.short	0x0101
        /*0b66*/ 	.byte	0x3f
	.zero		1


	//   ....[36]....
        /*0b68*/ 	.word	0x0000a060
        /*0b6c*/ 	.word	0x00000007
        /*0b70*/ 	.word	0x00028840
        /*0b74*/ 	.short	0x010a
        /*0b76*/ 	.byte	0x3f
	.zero		1


	//   ....[37]....
        /*0b78*/ 	.word	0x0000a7e0
        /*0b7c*/ 	.word	0x00000007
        /*0b80*/ 	.word	0x00028830
        /*0b84*/ 	.short	0x0107
        /*0b86*/ 	.byte	0x3f
	.zero		1


	//   ....[38]....
        /*0b88*/ 	.word	0x0000a8b0
        /*0b8c*/ 	.word	0x00000007
        /*0b90*/ 	.word	0x00028830
        /*0b94*/ 	.short	0x0101
        /*0b96*/ 	.byte	0x3f
	.zero		1


	//   ....[39]....
        /*0b98*/ 	.word	0x0000b390
        /*0b9c*/ 	.word	0x00000016
        /*0ba0*/ 	.word	0x00028800
        /*0ba4*/ 	.short	0x0107
        /*0ba6*/ 	.byte	0x3f
	.zero		1


	//   ....[40]....
        /*0ba8*/ 	.word	0x0000b490
        /*0bac*/ 	.word	0x00000016
        /*0bb0*/ 	.word	0x00028800
        /*0bb4*/ 	.short	0x0101
        /*0bb6*/ 	.byte	0x3f
	.zero		1


	//   ....[41]....
        /*0bb8*/ 	.word	0x0000b4c0
        /*0bbc*/ 	.word	0x00000016
        /*0bc0*/ 	.word	0x00028820
        /*0bc4*/ 	.short	0x010a
        /*0bc6*/ 	.byte	0x3f
	.zero		1


	//   ....[42]....
        /*0bc8*/ 	.word	0x0000b840
        /*0bcc*/ 	.word	0x00000006
        /*0bd0*/ 	.word	0x00028840
        /*0bd4*/ 	.short	0x010a
        /*0bd6*/ 	.byte	0x3f
	.zero		1


	//   ....[43]....
        /*0bd8*/ 	.word	0x0000bd60
        /*0bdc*/ 	.word	0x00000006
        /*0be0*/ 	.word	0x00028830
        /*0be4*/ 	.short	0x0107
        /*0be6*/ 	.byte	0x3f
	.zero		1


	//   ....[44]....
        /*0be8*/ 	.word	0x0000be20
        /*0bec*/ 	.word	0x00000006
        /*0bf0*/ 	.word	0x00028830
        /*0bf4*/ 	.short	0x0101
        /*0bf6*/ 	.byte	0x3f
	.zero		1


	//   ....[45]....
        /*0bf8*/ 	.word	0x0000be90
        /*0bfc*/ 	.word	0x00000006
        /*0c00*/ 	.word	0x00028860
        /*0c04*/ 	.short	0x010a
        /*0c06*/ 	.byte	0x3f
	.zero		1


	//   ....[46]....
        /*0c08*/ 	.word	0x0000c410
        /*0c0c*/ 	.word	0x00000006
        /*0c10*/ 	.word	0x00028850
        /*0c14*/ 	.short	0x0107
        /*0c16*/ 	.byte	0x3f
	.zero		1


	//   ....[47]....
        /*0c18*/ 	.word	0x0000c570
        /*0c1c*/ 	.word	0x00000006
        /*0c20*/ 	.word	0x00028850
        /*0c24*/ 	.short	0x0101
        /*0c26*/ 	.byte	0x3f
	.zero		1


	//   ....[48]....
        /*0c28*/ 	.word	0x0000c780
        /*0c2c*/ 	.word	0x00000000
        /*0c30*/ 	.word	0x00028860
        /*0c34*/ 	.short	0x010a
        /*0c36*/ 	.byte	0x3f
	.zero		1


	//   ....[49]....
        /*0c38*/ 	.word	0x0000ccb0
        /*0c3c*/ 	.word	0x00000000
        /*0c40*/ 	.word	0x00028850
        /*0c44*/ 	.short	0x0107
        /*0c46*/ 	.byte	0x3f
	.zero		1


	//   ....[50]....
        /*0c48*/ 	.word	0x0000cd70
        /*0c4c*/ 	.word	0x00000000
        /*0c50*/ 	.word	0x00028850
        /*0c54*/ 	.short	0x0101
        /*0c56*/ 	.byte	0x3f
	.zero		1


	//   ....[51]....
        /*0c58*/ 	.word	0x0000d870
        /*0c5c*/ 	.word	0x00000004
        /*0c60*/ 	.word	0x00028820
        /*0c64*/ 	.short	0x010a
        /*0c66*/ 	.byte	0x3f
	.zero		1


	//   ....[52]....
        /*0c68*/ 	.word	0x0000d9f0
        /*0c6c*/ 	.word	0x00000005
        /*0c70*/ 	.word	0x00028840
        /*0c74*/ 	.short	0x010a
        /*0c76*/ 	.byte	0x3f
	.zero		1


	//   ....[53]....
        /*0c78*/ 	.word	0x0000da90
        /*0c7c*/ 	.word	0x00000019
        /*0c80*/ 	.word	0x00028840
        /*0c84*/ 	.short	0x010a
        /*0c86*/ 	.byte	0x3f
	.zero		1


	//   ....[54]....
        /*0c88*/ 	.word	0x0000dad0
        /*0c8c*/ 	.word	0x00000005
        /*0c90*/ 	.word	0x00028860
        /*0c94*/ 	.short	0x010a
        /*0c96*/ 	.byte	0x3f
	.zero		1


	//   ....[55]....
        /*0c98*/ 	.word	0x0000db10
        /*0c9c*/ 	.word	0x00000019
        /*0ca0*/ 	.word	0x00028860
        /*0ca4*/ 	.short	0x010a
        /*0ca6*/ 	.byte	0x3f
	.zero		1


	//   ....[56]....
        /*0ca8*/ 	.word	0x0000db80
        /*0cac*/ 	.word	0x00000003
        /*0cb0*/ 	.word	0x00028800
        /*0cb4*/ 	.short	0x010a
        /*0cb6*/ 	.byte	0x3f
	.zero		1


	//   ....[57]....
        /*0cb8*/ 	.word	0x0000dbd0
        /*0cbc*/ 	.word	0x00000005
        /*0cc0*/ 	.word	0x00028830
        /*0cc4*/ 	.short	0x010a
        /*0cc6*/ 	.byte	0x3f
	.zero		1


	//   ....[58]....
        /*0cc8*/ 	.word	0x0000dc30
        /*0ccc*/ 	.word	0x00000003
        /*0cd0*/ 	.word	0x00028830
        /*0cd4*/ 	.short	0x010a
        /*0cd6*/ 	.byte	0x3f
	.zero		1


	//   ....[59]....
        /*0cd8*/ 	.word	0x0000dc90
        /*0cdc*/ 	.word	0x00000003
        /*0ce0*/ 	.word	0x00028850
        /*0ce4*/ 	.short	0x010a
        /*0ce6*/ 	.byte	0x3f
	.zero		1


	//   ....[60]....
        /*0ce8*/ 	.word	0x0000dcf0
        /*0cec*/ 	.word	0x00000008
        /*0cf0*/ 	.word	0x00028850
        /*0cf4*/ 	.short	0x010a
        /*0cf6*/ 	.byte	0x3f
	.zero		1


	//   ....[61]....
        /*0cf8*/ 	.word	0x0000de10
        /*0cfc*/ 	.word	0x00000007
        /*0d00*/ 	.word	0x00028840
        /*0d04*/ 	.short	0x010a
        /*0d06*/ 	.byte	0x3f
	.zero		1


	//   ....[62]....
        /*0d08*/ 	.word	0x0000f390
        /*0d0c*/ 	.word	0x00000016
        /*0d10*/ 	.word	0x00028820
        /*0d14*/ 	.short	0x010a
        /*0d16*/ 	.byte	0x3f
	.zero		1


	//   ....[63]....
        /*0d18*/ 	.word	0x0000f3e0
        /*0d1c*/ 	.word	0x00000006
        /*0d20*/ 	.word	0x00028840
        /*0d24*/ 	.short	0x010a
        /*0d26*/ 	.byte	0x3f
	.zero		1


	//   ....[64]....
        /*0d28*/ 	.word	0x0000fd60
        /*0d2c*/ 	.word	0x00000006
        /*0d30*/ 	.word	0x00028860
        /*0d34*/ 	.short	0x010a
        /*0d36*/ 	.byte	0x3f
	.zero		1


	//   ....[65]....
        /*0d38*/ 	.word	0x00010760
        /*0d3c*/ 	.word	0x00000000
        /*0d40*/ 	.word	0x00028860
        /*0d44*/ 	.short	0x010a
        /*0d46*/ 	.byte	0x3f
	.zero		1


	//   ....[66]....
        /*0d48*/ 	.word	0x00011ad0
        /*0d4c*/ 	.word	0x00000004
        /*0d50*/ 	.word	0x00028820
        /*0d54*/ 	.short	0x010a
        /*0d56*/ 	.byte	0x3f
	.zero		1


	//   ....[67]....
        /*0d58*/ 	.word	0x00011c70
        /*0d5c*/ 	.word	0x00000005
        /*0d60*/ 	.word	0x00028840
        /*0d64*/ 	.short	0x010a
        /*0d66*/ 	.byte	0x3f
	.zero		1


	//   ....[68]....
        /*0d68*/ 	.word	0x00011cc0
        /*0d6c*/ 	.word	0x00000019
        /*0d70*/ 	.word	0x00028840
        /*0d74*/ 	.short	0x010a
        /*0d76*/ 	.byte	0x3f
	.zero		1


	//   ....[69]....
        /*0d78*/ 	.word	0x00011d10
        /*0d7c*/ 	.word	0x00000005
        /*0d80*/ 	.word	0x00028860
        /*0d84*/ 	.short	0x010a
        /*0d86*/ 	.byte	0x3f
	.zero		1


	//----- nvinfo : EIATTR_NUM_MBARRIERS
	.align		4
.L_883:
        /*0d88*/ 	.byte	0x03, 0x38
        /*0d8a*/ 	.short	0x0016


	//----- nvinfo : EIATTR_EXIT_INSTR_OFFSETS
	.align		4
        /*0d8c*/ 	.byte	0x04, 0x1c
        /*0d8e*/ 	.short	(.L_885 - .L_884)


	//   ....[0]....
.L_884:
        /*0d90*/ 	.word	0x000009b0


	//   ....[1]....
        /*0d94*/ 	.word	0x00008780


	//   ....[2]....
        /*0d98*/ 	.word	0x0000db60


	//----- nvinfo : EIATTR_MAX_THREADS
	.align		4
.L_885:
        /*0d9c*/ 	.byte	0x04, 0x05
        /*0d9e*/ 	.short	(.L_887 - .L_886)
.L_886:
        /*0da0*/ 	.word	0x00000180
        /*0da4*/ 	.word	0x00000001
        /*0da8*/ 	.word	0x00000001


	//----- nvinfo : EIATTR_CRS_STACK_SIZE
	.align		4
.L_887:
        /*0dac*/ 	.byte	0x04, 0x1e
        /*0dae*/ 	.short	(.L_889 - .L_888)
.L_888:
        /*0db0*/ 	.word	0x00000000


	//----- nvinfo : EIATTR_CBANK_PARAM_SIZE
	.align		4
.L_889:
        /*0db4*/ 	.byte	0x03, 0x19
        /*0db6*/ 	.short	0x0af0


	//----- nvinfo : EIATTR_PARAM_CBANK
	.align		4
        /*0db8*/ 	.byte	0x04, 0x0a
        /*0dba*/ 	.short	(.L_891 - .L_890)
	.align		4
.L_890:
        /*0dbc*/ 	.word	index@(.nv.constant0._ZN7cutlass13device_kernelIN5flash11enable_sm90INS1_16FlashAttnFwdSm90INS1_25CollectiveMainloopFwdSm90ILi2EN4cute5tupleIJNS5_1CILi1EEES8_S8_EEENS6_IJNS7_ILi128EEESA_SA_EEELi128ENS_6half_tEfNS_4arch4Sm90ELb0ELb0ELb0ELb1ELb1ELb0ELb0ELb1ELb1ELb1ELb0ELb0EEENS1_21CollectiveEpilogueFwdISB_S9_SC_SE_Li256ELb1ELb1ELb0ELb0EEENS1_36VarlenDynamicPersistentTileSchedulerILi128ELi128ELi256ELi128ELb0ELb1ELb1ELb0ELb1ELb1EEEEEEEEEvNT_6ParamsE)
        /*0dc0*/ 	.short	0x0210
        /*0dc2*/ 	.short	0x0af0


	//----- nvinfo : EIATTR_SW_WAR
	.align		4
.L_891:
        /*0dc4*/ 	.byte	0x04, 0x36
        /*0dc6*/ 	.short	(.L_893 - .L_892)
.L_892:
        /*0dc8*/ 	.word	0x00000008
.L_893:


//--------------------- .nv.info._ZN7cutlass13device_kernelIN5flash11enable_sm90INS1_16FlashAttnFwdSm90INS1_25CollectiveMainloopFwdSm90ILi2EN4cute5tupleIJNS5_1CILi1EEES8_S8_EEENS6_IJNS7_ILi128EEESA_SA_EEELi128ENS_6half_tEfNS_4arch4Sm90ELb0ELb0ELb0ELb1ELb1ELb1ELb0ELb1ELb1ELb1ELb0ELb0EEENS1_21CollectiveEpilogueFwdISB_S9_SC_SE_Li256ELb1ELb1ELb0ELb0EEENS1_36VarlenDynamicPersistentTileSchedulerILi128ELi128ELi256ELi128ELb0ELb1ELb1ELb0ELb1ELb1EEEEEEEEEvNT_6ParamsE --------------------------
	.section	.nv.info._ZN7cutlass13device_kernelIN5flash11enable_sm90INS1_16FlashAttnFwdSm90INS1_25CollectiveMainloopFwdSm90ILi2EN4cute5tupleIJNS5_1CILi1EEES8_S8_EEENS6_IJNS7_ILi128EEESA_SA_EEELi128ENS_6half_tEfNS_4arch4Sm90ELb0ELb0ELb0ELb1ELb1ELb1ELb0ELb1ELb1ELb1ELb0ELb0EEENS1_21CollectiveEpilogueFwdISB_S9_SC_SE_Li256ELb1ELb1ELb0ELb0EEENS1_36VarlenDynamicPersistentTileSchedulerILi128ELi128ELi256ELi128ELb0ELb1ELb1ELb0ELb1ELb1EEEEEEEEEvNT_6ParamsE,"",@"SHT_CUDA_INFO"
	.sectionflags	@""
	.align	4


	//----- nvinfo : EIATTR_CUDA_API_VERSION
	.align		4
        /*0000*/ 	.byte	0x04, 0x37
        /*0002*/ 	.short	(.L_895 - .L_894)
.L_894:
        /*0004*/ 	.word	0x00000082


	//----- nvinfo : EIATTR_KPARAM_INFO
	.align		4
.L_895:
        /*0008*/ 	.byte	0x04, 0x17
        /*000a*/ 	.short	(.L_897 - .L_896)
.L_896:
        /*000c*/ 	.word	0x00000000
        /*0010*/ 	.short	0x0000
        /*0012*/ 	.short	0x0070
        /*0014*/ 	.byte	0x00, 0xf0, 0x01, 0x2a


	//----- nvinfo : EIATTR_SPARSE_MMA_MASK
	.align		4
.L_897:
        /*0018*/ 	.byte	0x03, 0x50
        /*001a*/ 	.short	0x0000


	//----- nvinfo : EIATTR_MAXREG_COUNT
	.align		4
        /*001c*/ 	.byte	0x03, 0x1b
        /*001e*/ 	.short	0x00a8


	//----- nvinfo : EIATTR_NUM_BARRIERS
	.align		4
        /*0020*/ 	.byte	0x02, 0x4c
        /*0022*/ 	.byte	0x10
	.zero		1


	//----- nvinfo : EIATTR_EXTERNS
	.align		4
        /*0024*/ 	.byte	0x04, 0x0f
        /*0026*/ 	.short	(.L_899 - .L_898)


	//   ....[0]....
	.align		4
.L_898:
        /*0028*/ 	.word	index@(__assertfail)


	//----- nvinfo : EIATTR_ANNOTATIONS
	.align		4
.L_899:
        /*002c*/ 	.byte	0x04, 0x55
        /*002e*/ 	.short	(.L_901 - .L_900)


	//   ....[0]....
.L_900:
        /* <DEDUP_REMOVED lines=22> */


	//----- nvinfo : EIATTR_MERCURY_ISA_VERSION
	.align		4
.L_901:
        /*0178*/ 	.byte	0x03, 0x5f
        /*017a*/ 	.short	0x0101


	//----- nvinfo : EIATTR_UNUSED_LOAD_BYTE_OFFSET
	.align		4
        /*017c*/ 	.byte	0x04, 0x44
        /*017e*/ 	.short	(.L_903 - .L_902)


	//   ....[0]....
.L_902:
        /*0180*/ 	.word	0x00000a40
        /*0184*/ 	.word	0x0000fff0


	//   ....[1]....
        /*0188*/ 	.word	0x000110e0
        /*018c*/ 	.word	0x0000fff0


	//----- nvinfo : EIATTR_INT_WARP_WIDE_INSTR_OFFSETS
	.align		4
.L_903:
        /*0190*/ 	.byte	0x04, 0x31
        /*0192*/ 	.short	(.L_905 - .L_904)


	//   ....[0]....
.L_904:
        /*0194*/ 	.word	0x00000120


	//   ....[1]....
        /*0198*/ 	.word	0x000001c0


	//   ....[2]....
        /*019c*/ 	.word	0x00000230


	//   ....[3]....
        /*01a0*/ 	.word	0x000152b0


	//   ....[4]....
        /*01a4*/ 	.word	0x00015340


	//   ....[5]....
        /*01a8*/ 	.word	0x00018210


	//   ....[6]....
        /*01ac*/ 	.word	0x000182a0


	//----- nvinfo : EIATTR_COOP_GROUP_MASK_REGIDS
	.align		4
.L_905:
        /*01b0*/ 	.byte	0x04, 0x29
        /*01b2*/ 	.short	(.L_907 - .L_906)


	//   ....[0]....
.L_906:
        /*01b4*/ 	.word	0xffffffff


	//   ....[1]....
        /*01b8*/ 	.word	0xffffffff


	//   ....[2]....
        /*01bc*/ 	.word	0xffffffff


	//   ....[3]....
        /*01c0*/ 	.word	0xffffffff


	//   ....[4]....
        /*01c4*/ 	.word	0xffffffff


	//   ....[5]....
        /*01c8*/ 	.word	0xffffffff


	//   ....[6]....
        /*01cc*/ 	.word	0xffffffff


	//   ....[7]....
        /*01d0*/ 	.word	0xffffffff


	//   ....[8]....
        /*01d4*/ 	.word	0xffffffff


	//   ....[9]....
        /*01d8*/ 	.word	0xffffffff


	//   ....[10]....
        /*01dc*/ 	.word	0xffffffff


	//   ....[11]....
        /*01e0*/ 	.word	0xffffffff


	//   ....[12]....
        /*01e4*/ 	.word	0xffffffff


	//   ....[13]....
        /*01e8*/ 	.word	0xffffffff


	//   ....[14]....
        /*01ec*/ 	.word	0xffffffff


	//   ....[15]....
        /*01f0*/ 	.word	0xffffffff


	//   ....[16]....
        /*01f4*/ 	.word	0xffffffff


	//   ....[17]....
        /*01f8*/ 	.word	0xffffffff


	//   ....[18]....
        /*01fc*/ 	.word	0xffffffff


	//   ....[19]....
        /*0200*/ 	.word	0xffffffff


	//   ....[20]....
        /*0204*/ 	.word	0xffffffff


	//   ....[21]....
        /*0208*/ 	.word	0xffffffff


	//   ....[22]....
        /*020c*/ 	.word	0xffffffff


	//   ....[23]....
        /*0210*/ 	.word	0xffffffff


	//   ....[24]....
        /*0214*/ 	.word	0xffffffff


	//   ....[25]....
        /*0218*/ 	.word	0xffffffff


	//   ....[26]....
        /*021c*/ 	.word	0xffffffff


	//   ....[27]....
        /*0220*/ 	.word	0xffffffff


	//   ....[28]....
        /*0224*/ 	.word	0xffffffff


	//   ....[29]....
        /*0228*/ 	.word	0xffffffff


	//   ....[30]....
        /*022c*/ 	.word	0xffffffff


	//   ....[31]....
        /*0230*/ 	.word	0xffffffff


	//   ....[32]....
        /*0234*/ 	.word	0xffffffff


	//   ....[33]....
        /*0238*/ 	.word	0xffffffff


	//   ....[34]....
        /*023c*/ 	.word	0xffffffff


	//   ....[35]....
        /*0240*/ 	.word	0xffffffff


	//   ....[36]....
        /*0244*/ 	.word	0xffffffff


	//   ....[37]....
        /*0248*/ 	.word	0xffffffff


	//   ....[38]....
        /*024c*/ 	.word	0xffffffff


	//   ....[39]....
        /*0250*/ 	.word	0xffffffff


	//   ....[40]....
        /*0254*/ 	.word	0xffffffff


	//   ....[41]....
        /*0258*/ 	.word	0xffffffff


	//   ....[42]....
        /*025c*/ 	.word	0xffffffff


	//   ....[43]....
        /*0260*/ 	.word	0xffffffff


	//   ....[44]....
        /*0264*/ 	.word	0xffffffff


	//   ....[45]....
        /*0268*/ 	.word	0xffffffff


	//   ....[46]....
        /*026c*/ 	.word	0xffffffff


	//   ....[47]....
        /*0270*/ 	.word	0xffffffff


	//   ....[48]....
        /*0274*/ 	.word	0xffffffff


	//   ....[49]....
        /*0278*/ 	.word	0xffffffff


	//   ....[50]....
        /*027c*/ 	.word	0xffffffff


	//   ....[51]....
        /*0280*/ 	.word	0xffffffff


	//   ....[52]....
        /*0284*/ 	.word	0xffffffff


	//   ....[53]....
        /*0288*/ 	.word	0xffffffff


	//   ....[54]....
        /*028c*/ 	.word	0xffffffff


	//   ....[55]....
        /*0290*/ 	.word	0xffffffff


	//   ....[56]....
        /*0294*/ 	.word	0xffffffff


	//   ....[57]....
        /*0298*/ 	.word	0xffffffff


	//   ....[58]....
        /*029c*/ 	.word	0xffffffff


	//   ....[59]....
        /*02a0*/ 	.word	0xffffffff


	//   ....[60]....
        /*02a4*/ 	.word	0xffffffff


	//   ....[61]....
        /*02a8*/ 	.word	0xffffffff


	//   ....[62]....
        /*02ac*/ 	.word	0xffffffff


	//   ....[63]....
        /*02b0*/ 	.word	0xffffffff


	//   ....[64]....
        /*02b4*/ 	.word	0xffffffff


	//   ....[65]....
        /*02b8*/ 	.word	0xffffffff


	//   ....[66]....
        /*02bc*/ 	.word	0xffffffff


	//   ....[67]....
        /*02c0*/ 	.word	0xffffffff


	//   ....[68]....
        /*02c4*/ 	.word	0xffffffff


	//   ....[69]....
        /*02c8*/ 	.word	0xffffffff


	//   ....[70]....
        /*02cc*/ 	.word	0xffffffff


	//   ....[71]....
        /*02d0*/ 	.word	0xffffffff


	//   ....[72]....
        /*02d4*/ 	.word	0xffffffff


	//   ....[73]....
        /*02d8*/ 	.word	0xffffffff


	//   ....[74]....
        /*02dc*/ 	.word	0xffffffff


	//   ....[75]....
        /*02e0*/ 	.word	0xffffffff


	//   ....[76]....
        /*02e4*/ 	.word	0xffffffff


	//   ....[77]....
        /*02e8*/ 	.word	0xffffffff


	//   ....[78]....
        /*02ec*/ 	.word	0xffffffff


	//   ....[79]....
        /*02f0*/ 	.word	0xffffffff


	//   ....[80]....
        /*02f4*/ 	.word	0xffffffff


	//   ....[81]....
        /*02f8*/ 	.word	0xffffffff


	//   ....[82]....
        /*02fc*/ 	.word	0xffffffff


	//   ....[83]....
        /*0300*/ 	.word	0xffffffff


	//   ....[84]....
        /*0304*/ 	.word	0xffffffff


	//   ....[85]....
        /*0308*/ 	.word	0xffffffff


	//   ....[86]....
        /*030c*/ 	.word	0xffffffff


	//   ....[87]....
        /*0310*/ 	.word	0xffffffff


	//   ....[88]....
        /*0314*/ 	.word	0xffffffff


	//   ....[89]....
        /*0318*/ 	.word	0xffffffff


	//   ....[90]....
        /*031c*/ 	.word	0xffffffff


	//   ....[91]....
        /*0320*/ 	.word	0xffffffff


	//   ....[92]....
        /*0324*/ 	.word	0xffffffff


	//   ....[93]....
        /*0328*/ 	.word	0xffffffff


	//   ....[94]....
        /*032c*/ 	.word	0xffffffff


	//   ....[95]....
        /*0330*/ 	.word	0xffffffff


	//   ....[96]....
        /*0334*/ 	.word	0xffffffff


	//   ....[97]....
        /*0338*/ 	.word	0xffffffff


	//   ....[98]....
        /*033c*/ 	.word	0xffffffff


	//   ....[99]....
        /*0340*/ 	.word	0xffffffff


	//   ....[100]....
        /*0344*/ 	.word	0xffffffff


	//   ....[101]....
        /*0348*/ 	.word	0xffffffff


	//   ....[102]....
        /*034c*/ 	.word	0xffffffff


	//   ....[103]....
        /*0350*/ 	.word	0xffffffff


	//   ....[104]....
        /*0354*/ 	.word	0xffffffff


	//   ....[105]....
        /*0358*/ 	.word	0xffffffff


	//   ....[106]....
        /*035c*/ 	.word	0xffffffff


	//   ....[107]....
        /*0360*/ 	.word	0xffffffff


	//   ....[108]....
        /*0364*/ 	.word	0xffffffff


	//   ....[109]....
        /*0368*/ 	.word	0xffffffff


	//   ....[110]....
        /*036c*/ 	.word	0xffffffff


	//   ....[111]....
        /*0370*/ 	.word	0xffffffff


	//   ....[112]....
        /*0374*/ 	.word	0xffffffff


	//   ....[113]....
        /*0378*/ 	.word	0xffffffff


	//   ....[114]....
        /*037c*/ 	.word	0xffffffff


	//   ....[115]....
        /*0380*/ 	.word	0xffffffff


	//   ....[116]....
        /*0384*/ 	.word	0xffffffff


	//   ....[117]....
        /*0388*/ 	.word	0xffffffff


	//   ....[118]....
        /*038c*/ 	.word	0xffffffff


	//   ....[119]....
        /*0390*/ 	.word	0xffffffff


	//   ....[120]....
        /*0394*/ 	.word	0xffffffff


	//   ....[121]....
        /*0398*/ 	.word	0xffffffff


	//   ....[122]....
        /*039c*/ 	.word	0xffffffff


	//   ....[123]....
        /*03a0*/ 	.word	0xffffffff


	//   ....[124]....
        /*03a4*/ 	.word	0xffffffff


	//   ....[125]....
        /*03a8*/ 	.word	0xffffffff


	//   ....[126]....
        /*03ac*/ 	.word	0xffffffff


	//   ....[127]....
        /*03b0*/ 	.word	0xffffffff


	//   ....[128]....
        /*03b4*/ 	.word	0xffffffff


	//   ....[129]....
        /*03b8*/ 	.word	0xffffffff


	//   ....[130]....
        /*03bc*/ 	.word	0xffffffff


	//   ....[131]....
        /*03c0*/ 	.word	0xffffffff


	//   ....[132]....
        /*03c4*/ 	.word	0xffffffff


	//   ....[133]....
        /*03c8*/ 	.word	0xffffffff


	//   ....[134]....
        /*03cc*/ 	.word	0xffffffff


	//   ....[135]....
        /*03d0*/ 	.word	0xffffffff


	//   ....[136]....
        /*03d4*/ 	.word	0xffffffff


	//   ....[137]....
        /*03d8*/ 	.word	0xffffffff


	//   ....[138]....
        /*03dc*/ 	.word	0xffffffff


	//   ....[139]....
        /*03e0*/ 	.word	0xffffffff


	//   ....[140]....
        /*03e4*/ 	.word	0xffffffff


	//   ....[141]....
        /*03e8*/ 	.word	0xffffffff


	//   ....[142]....
        /*03ec*/ 	.word	0xffffffff


	//   ....[143]....
        /*03f0*/ 	.word	0xffffffff


	//   ....[144]....
        /*03f4*/ 	.word	0xffffffff


	//   ....[145]....
        /*03f8*/ 	.word	0xffffffff


	//   ....[146]....
        /*03fc*/ 	.word	0xffffffff


	//   ....[147]....
        /*0400*/ 	.word	0xffffffff


	//   ....[148]....
        /*0404*/ 	.word	0xffffffff


	//   ....[149]....
        /*0408*/ 	.word	0xffffffff


	//   ....[150]....
        /*040c*/ 	.word	0xffffffff


	//   ....[151]....
        /*0410*/ 	.word	0xffffffff


	//   ....[152]....
        /*0414*/ 	.word	0xffffffff


	//   ....[153]....
        /*0418*/ 	.word	0xffffffff


	//   ....[154]....
        /*041c*/ 	.word	0xffffffff


	//   ....[155]....
        /*0420*/ 	.word	0xffffffff


	//   ....[156]....
        /*0424*/ 	.word	0xffffffff


	//   ....[157]....
        /*0428*/ 	.word	0xffffffff


	//   ....[158]....
        /*042c*/ 	.word	0xffffffff


	//   ....[159]....
        /*0430*/ 	.word	0xffffffff


	//   ....[160]....
        /*0434*/ 	.word	0xffffffff


	//   ....[161]....
        /*0438*/ 	.word	0xffffffff


	//   ....[162]....
        /*043c*/ 	.word	0xffffffff


	//   ....[163]....
        /*0440*/ 	.word	0xffffffff


	//   ....[164]....
        /*0444*/ 	.word	0xffffffff


	//   ....[165]....
        /*0448*/ 	.word	0xffffffff


	//   ....[166]....
        /*044c*/ 	.word	0xffffffff


	//   ....[167]....
        /*0450*/ 	.word	0xffffffff


	//   ....[168]....
        /*0454*/ 	.word	0xffffffff


	//   ....[169]....
        /*0458*/ 	.word	0xffffffff


	//   ....[170]....
        /*045c*/ 	.word	0xffffffff


	//   ....[171]....
        /*0460*/ 	.word	0xffffffff


	//   ....[172]....
        /*0464*/ 	.word	0xffffffff


	//   ....[173]....
        /*0468*/ 	.word	0xffffffff


	//   ....[174]....
        /*046c*/ 	.word	0xffffffff


	//   ....[175]....
        /*0470*/ 	.word	0xffffffff


	//   ....[176]....
        /*0474*/ 	.word	0xffffffff


	//   ....[177]....
        /*0478*/ 	.word	0xffffffff


	//   ....[178]....
        /*047c*/ 	.word	0xffffffff


	//   ....[179]....
        /*0480*/ 	.word	0xffffffff


	//   ....[180]....
        /*0484*/ 	.word	0xffffffff


	//   ....[181]....
        /*0488*/ 	.word	0xffffffff


	//   ....[182]....
        /*048c*/ 	.word	0xffffffff


	//   ....[183]....
        /*0490*/ 	.word	0xffffffff


	//   ....[184]....
        /*0494*/ 	.word	0xffffffff


	//   ....[185]....
        /*0498*/ 	.word	0xffffffff


	//   ....[186]....
        /*049c*/ 	.word	0xffffffff


	//   ....[187]....
        /*04a0*/ 	.word	0xffffffff


	//   ....[188]....
        /*04a4*/ 	.word	0xffffffff


	//   ....[189]....
        /*04a8*/ 	.word	0xffffffff


	//   ....[190]....
        /*04ac*/ 	.word	0xffffffff


	//   ....[191]....
        /*04b0*/ 	.word	0xffffffff


	//   ....[192]....
        /*04b4*/ 	.word	0xffffffff


	//   ....[193]....
        /*04b8*/ 	.word	0xffffffff


	//   ....[194]....
        /*04bc*/ 	.word	0xffffffff


	//   ....[195]....
        /*04c0*/ 	.word	0x0500000f


	//   ....[196]....
        /*04c4*/ 	.word	0x0500000f


	//   ....[197]....
        /*04c8*/ 	.word	0x0500000f


	//   ....[198]....
        /*04cc*/ 	.word	0x0500000f


	//   ....[199]....
        /*04d0*/ 	.word	0x0500000f


	//   ....[200]....
        /*04d4*/ 	.word	0x0500000f


	//   ....[201]....
        /*04d8*/ 	.word	0x0500000f


	//   ....[202]....
        /*04dc*/ 	.word	0x0500000f


	//   ....[203]....
        /*04e0*/ 	.word	0x0500000f


	//   ....[204]....
        /*04e4*/ 	.word	0x0500000f


	//   ....[205]....
        /*04e8*/ 	.word	0x0500000f


	//   ....[206]....
        /*04ec*/ 	.word	0x0500000f


	//   ....[207]....
        /*04f0*/ 	.word	0x0500000f


	//   ....[208]....
        /*04f4*/ 	.word	0x0500000f


	//   ....[209]....
        /*04f8*/ 	.word	0x0500000f


	//   ....[210]....
        /*04fc*/ 	.word	0x0500000f


	//   ....[211]....
        /*0500*/ 	.word	0x0500000f


	//   ....[212]....
        /*0504*/ 	.word	0x0500000f


	//   ....[213]....
        /*0508*/ 	.word	0x0500000f


	//   ....[214]....
        /*050c*/ 	.word	0x0500000f


	//   ....[215]....
        /*0510*/ 	.word	0x0500000f


	//   ....[216]....
        /*0514*/ 	.word	0x0500000f


	//   ....[217]....
        /*0518*/ 	.word	0x0500000f


	//   ....[218]....
        /*051c*/ 	.word	0x0500000f


	//   ....[219]....
        /*0520*/ 	.word	0x0500000f


	//   ....[220]....
        /*0524*/ 	.word	0x0500000f


	//   ....[221]....
        /*0528*/ 	.word	0x0500000f


	//   ....[222]....
        /*052c*/ 	.word	0x0500000f


	//   ....[223]....
        /*0530*/ 	.word	0x0500000f


	//   ....[224]....
        /*0534*/ 	.word	0x0500000f


	//   ....[225]....
        /*0538*/ 	.word	0x0500000f


	//   ....[226]....
        /*053c*/ 	.word	0x0500000f


	//   ....[227]....
        /*0540*/ 	.word	0x0500000f


	//   ....[228]....
        /*0544*/ 	.word	0x0500000f


	//   ....[229]....
        /*0548*/ 	.word	0x0500000f


	//   ....[230]....
        /*054c*/ 	.word	0x0500000f


	//   ....[231]....
        /*0550*/ 	.word	0x0500000f


	//   ....[232]....
        /*0554*/ 	.word	0x0500000f


	//   ....[233]....
        /*0558*/ 	.word	0x0500000f


	//   ....[234]....
        /*055c*/ 	.word	0x0500000f


	//   ....[235]....
        /*0560*/ 	.word	0x0500000f


	//   ....[236]....
        /*0564*/ 	.word	0x0500000f


	//   ....[237]....
        /*0568*/ 	.word	0x0500000f


	//   ....[238]....
        /*056c*/ 	.word	0x0500000f


	//   ....[239]....
        /*0570*/ 	.word	0x0500000f


	//   ....[240]....
        /*0574*/ 	.word	0x0500000f


	//   ....[241]....
        /*0578*/ 	.word	0x0500000f


	//   ....[242]....
        /*057c*/ 	.word	0x0500000f


	//   ....[243]....
        /*0580*/ 	.word	0x0500000f


	//   ....[244]....
        /*0584*/ 	.word	0x0500000f


	//   ....[245]....
        /*0588*/ 	.word	0x0500000f


	//   ....[246]....
        /*058c*/ 	.word	0x0500000f


	//   ....[247]....
        /*0590*/ 	.word	0x0500000f


	//   ....[248]....
        /*0594*/ 	.word	0x0500000f


	//   ....[249]....
        /*0598*/ 	.word	0x0500000f


	//   ....[250]....
        /*059c*/ 	.word	0x0500000f


	//   ....[251]....
        /*05a0*/ 	.word	0x0500000f


	//   ....[252]....
        /*05a4*/ 	.word	0x0500000f


	//   ....[253]....
        /*05a8*/ 	.word	0x0500000f


	//   ....[254]....
        /*05ac*/ 	.word	0x0500000f


	//   ....[255]....
        /*05b0*/ 	.word	0x0500000f


	//   ....[0]....
        /*05b4*/ 	.word	0x0500000f


	//   ....[1]....
        /*05b8*/ 	.word	0x0500000f


	//   ....[2]....
        /*05bc*/ 	.word	0x0500000f


	//   ....[3]....
        /*05c0*/ 	.word	0x0500000f


	//   ....[4]....
        /*05c4*/ 	.word	0x0500000f


	//   ....[5]....
        /*05c8*/ 	.word	0x0500000f


	//   ....[6]....
        /*05cc*/ 	.word	0x0500000f


	//   ....[7]....
        /*05d0*/ 	.word	0x0500000f


	//   ....[8]....
        /*05d4*/ 	.word	0x0500000f


	//   ....[9]....
        /*05d8*/ 	.word	0x0500000f


	//   ....[10]....
        /*05dc*/ 	.word	0x0500000f


	//   ....[11]....
        /*05e0*/ 	.word	0x0500000f


	//   ....[12]....
        /*05e4*/ 	.word	0x0500000f


	//   ....[13]....
        /*05e8*/ 	.word	0x0500000f


	//   ....[14]....
        /*05ec*/ 	.word	0x0500000f


	//   ....[15]....
        /*05f0*/ 	.word	0x0500000f


	//   ....[16]....
        /*05f4*/ 	.word	0x0500000f


	//   ....[17]....
        /*05f8*/ 	.word	0x0500000f


	//   ....[18]....
        /*05fc*/ 	.word	0x0500000f


	//   ....[19]....
        /*0600*/ 	.word	0x0500000f


	//   ....[20]....
        /*0604*/ 	.word	0x0500000f


	//   ....[21]....
        /*0608*/ 	.word	0x0500000f


	//   ....[22]....
        /*060c*/ 	.word	0x0500000f


	//   ....[23]....
        /*0610*/ 	.word	0x0500000f


	//   ....[24]....
        /*0614*/ 	.word	0x0500000f


	//   ....[25]....
        /*0618*/ 	.word	0x0500000f


	//   ....[26]....
        /*061c*/ 	.word	0x0500000f


	//   ....[27]....
        /*0620*/ 	.word	0x0500000f


	//   ....[28]....
        /*0624*/ 	.word	0x0500000f


	//   ....[29]....
        /*0628*/ 	.word	0x0500000f


	//   ....[30]....
        /*062c*/ 	.word	0x0500000f


	//   ....[31]....
        /*0630*/ 	.word	0x0500000f


	//   ....[32]....
        /*0634*/ 	.word	0x0500000f


	//   ....[33]....
        /*0638*/ 	.word	0x0500000f


	//   ....[34]....
        /*063c*/ 	.word	0x0500000f


	//   ....[35]....
        /*0640*/ 	.word	0x0500000f


	//   ....[36]....
        /*0644*/ 	.word	0x0500000f


	//   ....[37]....
        /*0648*/ 	.word	0x0500000f


	//   ....[38]....
        /*064c*/ 	.word	0x0500000f


	//   ....[39]....
        /*0650*/ 	.word	0x0500000f


	//   ....[40]....
        /*0654*/ 	.word	0x0500000f


	//   ....[41]....
        /*0658*/ 	.word	0x0500000f


	//   ....[42]....
        /*065c*/ 	.word	0x0500000f


	//   ....[43]....
        /*0660*/ 	.word	0x0500000f


	//   ....[44]....
        /*0664*/ 	.word	0x0500000f


	//   ....[45]....
        /*0668*/ 	.word	0x0500000f


	//   ....[46]....
        /*066c*/ 	.word	0x0500000f


	//   ....[47]....
        /*0670*/ 	.word	0x0500000f


	//   ....[48]....
        /*0674*/ 	.word	0x0500000f


	//   ....[49]....
        /*0678*/ 	.word	0x0500000f


	//   ....[50]....
        /*067c*/ 	.word	0x0500000f


	//   ....[51]....
        /*0680*/ 	.word	0x0500000f


	//   ....[52]....
        /*0684*/ 	.word	0x0500000f


	//   ....[53]....
        /*0688*/ 	.word	0x0500000f


	//   ....[54]....
        /*068c*/ 	.word	0x0500000f


	//   ....[55]....
        /*0690*/ 	.word	0x0500000f


	//   ....[56]....
        /*0694*/ 	.word	0x0500000f


	//   ....[57]....
        /*0698*/ 	.word	0x0500000f


	//   ....[58]....
        /*069c*/ 	.word	0x0500000f


	//   ....[59]....
        /*06a0*/ 	.word	0x0500000f


	//   ....[60]....
        /*06a4*/ 	.word	0x0500000f


	//   ....[61]....
        /*06a8*/ 	.word	0x0500000f


	//   ....[62]....
        /*06ac*/ 	.word	0x0500000f


	//   ....[63]....
        /*06b0*/ 	.word	0x0500000f


	//   ....[64]....
        /*06b4*/ 	.word	0x0500000f


	//   ....[65]....
        /*06b8*/ 	.word	0x0500000f


	//   ....[66]....
        /*06bc*/ 	.word	0x0500000f


	//   ....[67]....
        /*06c0*/ 	.word	0x0500000f


	//   ....[68]....
        /*06c4*/ 	.word	0x0500000f


	//   ....[69]....
        /*06c8*/ 	.word	0x0500000f


	//   ....[70]....
        /*06cc*/ 	.word	0x0500000f


	//   ....[71]....
        /*06d0*/ 	.word	0x0500000f


	//   ....[72]....
        /*06d4*/ 	.word	0x0500000f


	//   ....[73]....
        /*06d8*/ 	.word	0x0500000f


	//   ....[74]....
        /*06dc*/ 	.word	0x0500000f


	//   ....[75]....
        /*06e0*/ 	.word	0x0500000f


	//   ....[76]....
        /*06e4*/ 	.word	0x0500000f


	//   ....[77]....
        /*06e8*/ 	.word	0x0500000f


	//   ....[78]....
        /*06ec*/ 	.word	0x0500000f


	//   ....[79]....
        /*06f0*/ 	.word	0x0500000f


	//----- nvinfo : EIATTR_COOP_GROUP_INSTR_OFFSETS
	.align		4
.L_907:
        /*06f4*/ 	.byte	0x04, 0x28
        /*06f6*/ 	.short	(.L_909 - .L_908)


	//   ....[0]....
.L_908:
        /*06f8*/ 	.word	0x00000060


	//   ....[1]....
        /*06fc*/ 	.word	0x00000130


	//   ....[2]....
        /*0700*/ 	.word	0x000001e0


	//   ....[3]....
        /*0704*/ 	.word	0x000003a0


	//   ....[4]....
        /*0708*/ 	.word	0x00000500


	//   ....[5]....
        /*070c*/ 	.word	0x00000620


	//   ....[6]....
        /*0710*/ 	.word	0x00000780


	//   ....[7]....
        /*0714*/ 	.word	0x00002f60


	//   ....[8]....
        /*0718*/ 	.word	0x00002f70


	//   ....[9]....
        /*071c*/ 	.word	0x00003620


	//   ....[10]....
        /*0720*/ 	.word	0x00003630


	//   ....[11]....
        /*0724*/ 	.word	0x00003ce0


	//   ....[12]....
        /*0728*/ 	.word	0x00003cf0


	//   ....[13]....
        /*072c*/ 	.word	0x00004390


	//   ....[14]....
        /*0730*/ 	.word	0x000043a0


	//   ....[15]....
        /*0734*/ 	.word	0x00005380


	//   ....[16]....
        /*0738*/ 	.word	0x00005390


	//   ....[17]....
        /*073c*/ 	.word	0x00005b20


	//   ....[18]....
        /*0740*/ 	.word	0x00005b30


	//   ....[19]....
        /*0744*/ 	.word	0x000062c0


	//   ....[20]....
        /*0748*/ 	.word	0x000062d0


	//   ....[21]....
        /*074c*/ 	.word	0x00006a60


	//   ....[22]....
        /*0750*/ 	.word	0x00006a70


	//   ....[23]....
        /*0754*/ 	.word	0x00007410


	//   ....[24]....
        /*0758*/ 	.word	0x00007420


	//   ....[25]....
        /*075c*/ 	.word	0x00007530


	//   ....[26]....
        /*0760*/ 	.word	0x00007540


	//   ....[27]....
        /*0764*/ 	.word	0x00007660


	//   ....[28]....
        /*0768*/ 	.word	0x00007670


	//   ....[29]....
        /*076c*/ 	.word	0x00007790


	//   ....[30]....
        /*0770*/ 	.word	0x000077a0


	//   ....[31]....
        /*0774*/ 	.word	0x00007b40


	//   ....[32]....
        /*0778*/ 	.word	0x00007b60


	//   ....[33]....
        /*077c*/ 	.word	0x00007c40


	//   ....[34]....
        /*0780*/ 	.word	0x00007c60


	//   ....[35]....
        /*0784*/ 	.word	0x00007d40


	//   ....[36]....
        /*0788*/ 	.word	0x00007d60


	//   ....[37]....
        /*078c*/ 	.word	0x00007e40


	//   ....[38]....
        /*0790*/ 	.word	0x00007e60


	//   ....[39]....
        /*0794*/ 	.word	0x00008350


	//   ....[40]....
        /*0798*/ 	.word	0x000088b0


	//   ....[41]....
        /*079c*/ 	.word	0x000088c0


	//   ....[42]....
        /*07a0*/ 	.word	0x000088d0


	//   ....[43]....
        /*07a4*/ 	.word	0x000088e0


	//   ....[44]....
        /*07a8*/ 	.word	0x0000a2d0


	//   ....[45]....
        /*07ac*/ 	.word	0x0000a2e0


	//   ....[46]....
        /*07b0*/ 	.word	0x0000a2f0


	//   ....[47]....
        /*07b4*/ 	.word	0x0000a300


	//   ....[48]....
        /*07b8*/ 	.word	0x0000cd60


	//   ....[49]....
        /*07bc*/ 	.word	0x0000ce70


	//   ....[50]....
        /*07c0*/ 	.word	0x0000d4c0


	//   ....[51]....
        /*07c4*/ 	.word	0x0000d560


	//   ....[52]....
        /*07c8*/ 	.word	0x0000f190


	//   ....[53]....
        /*07cc*/ 	.word	0x0000f1a0


	//   ....[54]....
        /*07d0*/ 	.word	0x0000f1d0


	//   ....[55]....
        /*07d4*/ 	.word	0x0000f1f0


	//   ....[56]....
        /*07d8*/ 	.word	0x00010720


	//   ....[57]....
        /*07dc*/ 	.word	0x00010760


	//   ....[58]....
        /*07e0*/ 	.word	0x00010800


	//   ....[59]....
        /*07e4*/ 	.word	0x00010a80


	//   ....[60]....
        /*07e8*/ 	.word	0x00011af0


	//   ....[61]....
        /*07ec*/ 	.word	0x00011b30


	//   ....[62]....
        /*07f0*/ 	.word	0x00011b60


	//   ....[63]....
        /*07f4*/ 	.word	0x00011b90


	//   ....[64]....
        /*07f8*/ 	.word	0x00012160


	//   ....[65]....
        /*07fc*/ 	.word	0x00012190


	//   ....[66]....
        /*0800*/ 	.word	0x00012250


	//   ....[67]....
        /*0804*/ 	.word	0x00012270


	//   ....[68]....
        /*0808*/ 	.word	0x00012330


	//   ....[69]....
        /*080c*/ 	.word	0x00012350


	//   ....[70]....
        /*0810*/ 	.word	0x00012420


	//   ....[71]....
        /*0814*/ 	.word	0x00012440


	//   ....[72]....
        /*0818*/ 	.word	0x00012c30


	//   ....[73]....
        /*081c*/ 	.word	0x00012c40


	//   ....[74]....
        /*0820*/ 	.word	0x00012d50


	//   ....[75]....
        /*0824*/ 	.word	0x00012d60


	//   ....[76]....
        /*0828*/ 	.word	0x00012e70


	//   ....[77]....
        /*082c*/ 	.word	0x00012e80


	//   ....[78]....
        /*0830*/ 	.word	0x00012f90


	//   ....[79]....
        /*0834*/ 	.word	0x00012fa0


	//   ....[80]....
        /*0838*/ 	.word	0x00013110


	//   ....[81]....
        /*083c*/ 	.word	0x000132c0


	//   ....[82]....
        /*0840*/ 	.word	0x000132f0


	//   ....[83]....
        /*0844*/ 	.word	0x00013320


	//   ....[84]....
        /*0848*/ 	.word	0x00013350


	//   ....[85]....
        /*084c*/ 	.word	0x00013380


	//   ....[86]....
        /*0850*/ 	.word	0x000133b0


	//   ....[87]....
        /*0854*/ 	.word	0x00013520


	//   ....[88]....
        /*0858*/ 	.word	0x00013550


	//   ....[89]....
        /*085c*/ 	.word	0x00013580


	//   ....[90]....
        /*0860*/ 	.word	0x000135b0


	//   ....[91]....
        /*0864*/ 	.word	0x000135e0


	//   ....[92]....
        /*0868*/ 	.word	0x00013610


	//   ....[93]....
        /*086c*/ 	.word	0x000136a0


	//   ....[94]....
        /*0870*/ 	.word	0x000136d0


	//   ....[95]....
        /*0874*/ 	.word	0x00013750


	//   ....[96]....
        /*0878*/ 	.word	0x00014220


	//   ....[97]....
        /*087c*/ 	.word	0x00015df0


	//   ....[98]....
        /*0880*/ 	.word	0x00015e10


	//   ....[99]....
        /*0884*/ 	.word	0x00015eb0


	//   ....[100]....
        /*0888*/ 	.word	0x00015ed0


	//   ....[101]....
        /*088c*/ 	.word	0x00015f60


	//   ....[102]....
        /*0890*/ 	.word	0x00015f80


	//   ....[103]....
        /*0894*/ 	.word	0x00016010


	//   ....[104]....
        /*0898*/ 	.word	0x00016030


	//   ....[105]....
        /*089c*/ 	.word	0x000160c0


	//   ....[106]....
        /*08a0*/ 	.word	0x000160e0


	//   ....[107]....
        /*08a4*/ 	.word	0x00016170


	//   ....[108]....
        /*08a8*/ 	.word	0x00016190


	//   ....[109]....
        /*08ac*/ 	.word	0x00016220


	//   ....[110]....
        /*08b0*/ 	.word	0x00016240


	//   ....[111]....
        /*08b4*/ 	.word	0x00016250


	//   ....[112]....
        /*08b8*/ 	.word	0x000162d0


	//   ....[113]....
        /*08bc*/ 	.word	0x00016a10


	//   ....[114]....
        /*08c0*/ 	.word	0x00016a40


	//   ....[115]....
        /*08c4*/ 	.word	0x00016aa0


	//   ....[116]....
        /*08c8*/ 	.word	0x00016ae0


	//   ....[117]....
        /*08cc*/ 	.word	0x00016b20


	//   ....[118]....
        /*08d0*/ 	.word	0x00016b80


	//   ....[119]....
        /*08d4*/ 	.word	0x00016bc0


	//   ....[120]....
        /*08d8*/ 	.word	0x00016c20


	//   ....[121]....
        /*08dc*/ 	.word	0x00016c60


	//   ....[122]....
        /*08e0*/ 	.word	0x00016cc0


	//   ....[123]....
        /*08e4*/ 	.word	0x00016d00


	//   ....[124]....
        /*08e8*/ 	.word	0x00016d60


	//   ....[125]....
        /*08ec*/ 	.word	0x00016da0


	//   ....[126]....
        /*08f0*/ 	.word	0x00016e00


	//   ....[127]....
        /*08f4*/ 	.word	0x00016e20


	//   ....[128]....
        /*08f8*/ 	.word	0x00016e50


	//   ....[129]....
        /*08fc*/ 	.word	0x000175c0


	//   ....[130]....
        /*0900*/ 	.word	0x000175f0


	//   ....[131]....
        /*0904*/ 	.word	0x00017650


	//   ....[132]....
        /*0908*/ 	.word	0x00017660


	//   ....[133]....
        /*090c*/ 	.word	0x000176b0


	//   ....[134]....
        /*0910*/ 	.word	0x000176c0


	//   ....[135]....
        /*0914*/ 	.word	0x00017710


	//   ....[136]....
        /*0918*/ 	.word	0x00017720


	//   ....[137]....
        /*091c*/ 	.word	0x00017770


	//   ....[138]....
        /*0920*/ 	.word	0x00017780


	//   ....[139]....
        /*0924*/ 	.word	0x000177d0


	//   ....[140]....
        /*0928*/ 	.word	0x000177e0


	//   ....[141]....
        /*092c*/ 	.word	0x00017830


	//   ....[142]....
        /*0930*/ 	.word	0x00017840


	//   ....[143]....
        /*0934*/ 	.word	0x00017850


	//   ....[144]....
        /*0938*/ 	.word	0x000178a0


	//   ....[145]....
        /*093c*/ 	.word	0x00017b00


	//   ....[146]....
        /*0940*/ 	.word	0x00017b20


	//   ....[147]....
        /*0944*/ 	.word	0x00017b30


	//   ....[148]....
        /*0948*/ 	.word	0x00017ba0


	//   ....[149]....
        /*094c*/ 	.word	0x00017bb0


	//   ....[150]....
        /*0950*/ 	.word	0x00017c20


	//   ....[151]....
        /*0954*/ 	.word	0x00017c30


	//   ....[152]....
        /*0958*/ 	.word	0x00017ca0


	//   ....[153]....
        /*095c*/ 	.word	0x00017cb0


	//   ....[154]....
        /*0960*/ 	.word	0x00017d20


	//   ....[155]....
        /*0964*/ 	.word	0x00017d30


	//   ....[156]....
        /*0968*/ 	.word	0x00017da0


	//   ....[157]....
        /*096c*/ 	.word	0x00017db0


	//   ....[158]....
        /*0970*/ 	.word	0x00017e20


	//   ....[159]....
        /*0974*/ 	.word	0x00017e30


	//   ....[160]....
        /*0978*/ 	.word	0x00017e40


	//   ....[161]....
        /*097c*/ 	.word	0x000183f0


	//   ....[162]....
        /*0980*/ 	.word	0x00018430


	//   ....[163]....
        /*0984*/ 	.word	0x00018460


	//   ....[164]....
        /*0988*/ 	.word	0x00018490


	//   ....[165]....
        /*098c*/ 	.word	0x000184a0


	//   ....[166]....
        /*0990*/ 	.word	0x000184c0


	//   ....[167]....
        /*0994*/ 	.word	0x00018530


	//   ....[168]....
        /*0998*/ 	.word	0x00018550


	//   ....[169]....
        /*099c*/ 	.word	0x000185b0


	//   ....[170]....
        /*09a0*/ 	.word	0x000185d0


	//   ....[171]....
        /*09a4*/ 	.word	0x00018630


	//   ....[172]....
        /*09a8*/ 	.word	0x00018650


	//   ....[173]....
        /*09ac*/ 	.word	0x000186b0


	//   ....[174]....
        /*09b0*/ 	.word	0x000186d0


	//   ....[175]....
        /*09b4*/ 	.word	0x00018720


	//   ....[176]....
        /*09b8*/ 	.word	0x00018740


	//   ....[177]....
        /*09bc*/ 	.word	0x00018b40


	//   ....[178]....
        /*09c0*/ 	.word	0x00018b90


	//   ....[179]....
        /*09c4*/ 	.word	0x00018bc0


	//   ....[180]....
        /*09c8*/ 	.word	0x00018bd0


	//   ....[181]....
        /*09cc*/ 	.word	0x00018c00


	//   ....[182]....
        /*09d0*/ 	.word	0x00018c30


	//   ....[183]....
        /*09d4*/ 	.word	0x00018c60


	//   ....[184]....
        /*09d8*/ 	.word	0x00018c90


	//   ....[185]....
        /*09dc*/ 	.word	0x00018e10


	//   ....[186]....
        /*09e0*/ 	.word	0x00018e40


	//   ....[187]....
        /*09e4*/ 	.word	0x00018e70


	//   ....[188]....
        /*09e8*/ 	.word	0x00018ea0


	//   ....[189]....
        /*09ec*/ 	.word	0x00018ed0


	//   ....[190]....
        /*09f0*/ 	.word	0x00018f00


	//   ....[191]....
        /*09f4*/ 	.word	0x00018fc0


	//   ....[192]....
        /*09f8*/ 	.word	0x00018fe0


	//   ....[193]....
        /*09fc*/ 	.word	0x00019050


	//   ....[194]....
        /*0a00*/ 	.word	0x000194c0


	//   ....[195]....
        /*0a04*/ 	.word	0x000197e0


	//   ....[196]....
        /*0a08*/ 	.word	0x00019870


	//   ....[197]....
        /*0a0c*/ 	.word	0x00019910


	//   ....[198]....
        /*0a10*/ 	.word	0x000199a0


	//   ....[199]....
        /*0a14*/ 	.word	0x00019a40


	//   ....[200]....
        /*0a18*/ 	.word	0x00019ad0


	//   ....[201]....
        /*0a1c*/ 	.word	0x00019b70


	//   ....[202]....
        /*0a20*/ 	.word	0x00019c00


	//   ....[203]....
        /*0a24*/ 	.word	0x00019cf0


	//   ....[204]....
        /*0a28*/ 	.word	0x00019d80


	//   ....[205]....
        /*0a2c*/ 	.word	0x00019e20


	//   ....[206]....
        /*0a30*/ 	.word	0x00019eb0


	//   ....[207]....
        /*0a34*/ 	.word	0x00019f50


	//   ....[208]....
        /*0a38*/ 	.word	0x00019fe0


	//   ....[209]....
        /*0a3c*/ 	.word	0x0001a080


	//   ....[210]....
        /*0a40*/ 	.word	0x0001a110


	//   ....[211]....
        /*0a44*/ 	.word	0x0001a200


	//   ....[212]....
        /*0a48*/ 	.word	0x0001a290


	//   ....[213]....
        /*0a4c*/ 	.word	0x0001a320


	//   ....[214]....
        /*0a50*/ 	.word	0x0001a3b0


	//   ....[215]....
        /*0a54*/ 	.word	0x0001a440


	//   ....[216]....
        /*0a58*/ 	.word	0x0001a4d0


	//   ....[217]....
        /*0a5c*/ 	.word	0x0001a560


	//   ....[218]....
        /*0a60*/ 	.word	0x0001a5f0


	//   ....[219]....
        /*0a64*/ 	.word	0x0001a6d0


	//   ....[220]....
        /*0a68*/ 	.word	0x0001a780


	//   ....[221]....
        /*0a6c*/ 	.word	0x0001a810


	//   ....[222]....
        /*0a70*/ 	.word	0x0001a860


	//   ....[223]....
        /*0a74*/ 	.word	0x0001a8b0


	//   ....[224]....
        /*0a78*/ 	.word	0x0001a990


	//   ....[225]....
        /*0a7c*/ 	.word	0x0001aa20


	//   ....[226]....
        /*0a80*/ 	.word	0x0001aa70


	//   ....[227]....
        /*0a84*/ 	.word	0x0001aac0


	//   ....[228]....
        /*0a88*/ 	.word	0x0001acd0


	//   ....[229]....
        /*0a8c*/ 	.word	0x0001ad20


	//   ....[230]....
        /*0a90*/ 	.word	0x0001adb0


	//   ....[231]....
        /*0a94*/ 	.word	0x0001ae40


	//   ....[232]....
        /*0a98*/ 	.word	0x0001aed0


	//   ....[233]....
        /*0a9c*/ 	.word	0x0001af60


	//   ....[234]....
        /*0aa0*/ 	.word	0x0001aff0


	//   ....[235]....
        /*0aa4*/ 	.word	0x0001b080


	//   ....[236]....
        /*0aa8*/ 	.word	0x0001b140


	//   ....[237]....
        /*0aac*/ 	.word	0x0001b420


	//   ....[238]....
        /*0ab0*/ 	.word	0x0001b510


	//   ....[239]....
        /*0ab4*/ 	.word	0x0001b5b0


	//   ....[240]....
        /*0ab8*/ 	.word	0x0001b610


	//   ....[241]....
        /*0abc*/ 	.word	0x0001b710


	//   ....[242]....
        /*0ac0*/ 	.word	0x0001b780


	//   ....[243]....
        /*0ac4*/ 	.word	0x0001b880


	//   ....[244]....
        /*0ac8*/ 	.word	0x0001b8f0


	//   ....[245]....
        /*0acc*/ 	.word	0x0001b9f0


	//   ....[246]....
        /*0ad0*/ 	.word	0x0001ba60


	//   ....[247]....
        /*0ad4*/ 	.word	0x0001bb60


	//   ....[248]....
        /*0ad8*/ 	.word	0x0001bbd0


	//   ....[249]....
        /*0adc*/ 	.word	0x0001bcd0


	//   ....[250]....
        /*0ae0*/ 	.word	0x0001bd40


	//   ....[251]....
        /*0ae4*/ 	.word	0x0001be40


	//   ....[252]....
        /*0ae8*/ 	.word	0x0001beb0


	//   ....[253]....
        /*0aec*/ 	.word	0x0001bf90


	//   ....[254]....
        /*0af0*/ 	.word	0x0001c080


	//   ....[255]....
        /*0af4*/ 	.word	0x0001c0f0


	//   ....[0]....
        /*0af8*/ 	.word	0x0001c170


	//   ....[1]....
        /*0afc*/ 	.word	0x0001c220


	//   ....[2]....
        /*0b00*/ 	.word	0x0001c2a0


	//   ....[3]....
        /*0b04*/ 	.word	0x0001c370


	//   ....[4]....
        /*0b08*/ 	.word	0x0001c3f0


	//   ....[5]....
        /*0b0c*/ 	.word	0x0001c4c0


	//   ....[6]....
        /*0b10*/ 	.word	0x0001c540


	//   ....[7]....
        /*0b14*/ 	.word	0x0001c610


	//   ....[8]....
        /*0b18*/ 	.word	0x0001c690


	//   ....[9]....
        /*0b1c*/ 	.word	0x0001c760


	//   ....[10]....
        /*0b20*/ 	.word	0x0001c7e0


	//   ....[11]....
        /*0b24*/ 	.word	0x0001c8a0


	//   ....[12]....
        /*0b28*/ 	.word	0x0001c930


	//   ....[13]....
        /*0b2c*/ 	.word	0x0001c9e0


	//   ....[14]....
        /*0b30*/ 	.word	0x0001cb10


	//   ....[15]....
        /*0b34*/ 	.word	0x0001cbc0


	//   ....[16]....
        /*0b38*/ 	.word	0x0001cc20


	//   ....[17]....
        /*0b3c*/ 	.word	0x0001cce0


	//   ....[18]....
        /*0b40*/ 	.word	0x0001cd40


	//   ....[19]....
        /*0b44*/ 	.word	0x0001ce00


	//   ....[20]....
        /*0b48*/ 	.word	0x0001ce60


	//   ....[21]....
        /*0b4c*/ 	.word	0x0001cf20


	//   ....[22]....
        /*0b50*/ 	.word	0x0001cf80


	//   ....[23]....
        /*0b54*/ 	.word	0x0001d040


	//   ....[24]....
        /*0b58*/ 	.word	0x0001d0a0


	//   ....[25]....
        /*0b5c*/ 	.word	0x0001d160


	//   ....[26]....
        /*0b60*/ 	.word	0x0001d1c0


	//   ....[27]....
        /*0b64*/ 	.word	0x0001d280


	//   ....[28]....
        /*0b68*/ 	.word	0x0001d2e0


	//   ....[29]....
        /*0b6c*/ 	.word	0x0001d3a0


	//   ....[30]....
        /*0b70*/ 	.word	0x0001d490


	//   ....[31]....
        /*0b74*/ 	.word	0x0001d530


	//   ....[32]....
        /*0b78*/ 	.word	0x0001d590


	//   ....[33]....
        /*0b7c*/ 	.word	0x0001d670


	//   ....[34]....
        /*0b80*/ 	.word	0x0001d6d0


	//   ....[35]....
        /*0b84*/ 	.word	0x0001d7b0


	//   ....[36]....
        /*0b88*/ 	.word	0x0001d810


	//   ....[37]....
        /*0b8c*/ 	.word	0x0001d8f0


	//   ....[38]....
        /*0b90*/ 	.word	0x0001d950


	//   ....[39]....
        /*0b94*/ 	.word	0x0001da30


	//   ....[40]....
        /*0b98*/ 	.word	0x0001da90


	//   ....[41]....
        /*0b9c*/ 	.word	0x0001db70


	//   ....[42]....
        /*0ba0*/ 	.word	0x0001dbd0


	//   ....[43]....
        /*0ba4*/ 	.word	0x0001dcb0


	//   ....[44]....
        /*0ba8*/ 	.word	0x0001dd10


	//   ....[45]....
        /*0bac*/ 	.word	0x0001dde0


	//   ....[46]....
        /*0bb0*/ 	.word	0x0001df00


	//   ....[47]....
        /*0bb4*/ 	.word	0x0001dfb0


	//   ....[48]....
        /*0bb8*/ 	.word	0x0001e060


	//   ....[49]....
        /*0bbc*/ 	.word	0x0001e130


	//   ....[50]....
        /*0bc0*/ 	.word	0x0001e190


	//   ....[51]....
        /*0bc4*/ 	.word	0x0001e270


	//   ....[52]....
        /*0bc8*/ 	.word	0x0001e2d0


	//   ....[53]....
        /*0bcc*/ 	.word	0x0001e3a0


	//   ....[54]....
        /*0bd0*/ 	.word	0x0001e400


	//   ....[55]....
        /*0bd4*/ 	.word	0x0001e4d0


	//   ....[56]....
        /*0bd8*/ 	.word	0x0001e530


	//   ....[57]....
        /*0bdc*/ 	.word	0x0001e610


	//   ....[58]....
        /*0be0*/ 	.word	0x0001e670


	//   ....[59]....
        /*0be4*/ 	.word	0x0001e740


	//   ....[60]....
        /*0be8*/ 	.word	0x0001e7a0


	//   ....[61]....
        /*0bec*/ 	.word	0x0001e860


	//   ....[62]....
        /*0bf0*/ 	.word	0x0001e8f0


	//   ....[63]....
        /*0bf4*/ 	.word	0x0001e990


	//   ....[64]....
        /*0bf8*/ 	.word	0x0001eab0


	//   ....[65]....
        /*0bfc*/ 	.word	0x0001eb20


	//   ....[66]....
        /*0c00*/ 	.word	0x0001eb90


	//   ....[67]....
        /*0c04*/ 	.word	0x0001ec00


	//   ....[68]....
        /*0c08*/ 	.word	0x0001ec70


	//   ....[69]....
        /*0c0c*/ 	.word	0x0001ecf0


	//   ....[70]....
        /*0c10*/ 	.word	0x0001ed80


	//   ....[71]....
        /*0c14*/ 	.word	0x0001ee10


	//   ....[72]....
        /*0c18*/ 	.word	0x0001ee80


	//   ....[73]....
        /*0c1c*/ 	.word	0x0001eef0


	//   ....[74]....
        /*0c20*/ 	.word	0x0001ef60


	//   ....[75]....
        /*0c24*/ 	.word	0x0001efe0


	//   ....[76]....
        /*0c28*/ 	.word	0x0001f050


	//   ....[77]....
        /*0c2c*/ 	.word	0x0001f0f0


	//   ....[78]....
        /*0c30*/ 	.word	0x0001f180


	//   ....[79]....
        /*0c34*/ 	.word	0x0001f2a0


	//----- nvinfo : EIATTR_REG_RECONFIG
	.align		4
.L_909:
        /*0c38*/ 	.byte	0x01, 0x54
	.zero		2


	//----- nvinfo : EIATTR_SYSCALL_OFFSETS
	.align		4
        /*0c3c*/ 	.byte	0x04, 0x46
        /*0c3e*/ 	.short	(.L_911 - .L_910)


	//   ....[0]....
.L_910:
        /*0c40*/ 	.word	0x00001890


	//   ....[1]....
        /*0c44*/ 	.word	0x000019e0


	//   ....[2]....
        /*0c48*/ 	.word	0x000084e0


	//   ....[3]....
        /*0c4c*/ 	.word	0x00008830


	//   ....[4]....
        /*0c50*/ 	.word	0x000154a0


	//   ....[5]....
        /*0c54*/ 	.word	0x000155f0


	//   ....[6]....
        /*0c58*/ 	.word	0x000156e0


	//   ....[7]....
        /*0c5c*/ 	.word	0x000166a0


	//----- nvinfo : EIATTR_MBARRIER_INSTR_OFFSETS
	.align		4
.L_911:
        /*0c60*/ 	.byte	0x04, 0x39
        /*0c62*/ 	.short	(.L_913 - .L_912)


	//   ....[0]....
.L_912:
        /*0c64*/ 	.word	0x00000250
        /*0c68*/ 	.word	0x000000ff
        /*0c6c*/ 	.word	0x00028800
        /*0c70*/ 	.short	0x0100
        /*0c72*/ 	.byte	0x08
	.zero		1


	//   ....[1]....
        /*0c74*/ 	.word	0x00000260
        /*0c78*/ 	.word	0x000000ff
        /*0c7c*/ 	.word	0x00028820
        /*0c80*/ 	.short	0x0100
        /*0c82*/ 	.byte	0x08
	.zero		1


	//   ....[2]....
        /*0c84*/ 	.word	0x00000350
        /*0c88*/ 	.word	0x000000ff
        /*0c8c*/ 	.word	0x00028830
        /*0c90*/ 	.short	0x0100
        /*0c92*/ 	.byte	0x08
	.zero		1


	//   ....[3]....
        /*0c94*/ 	.word	0x00000360
        /*0c98*/ 	.word	0x000000ff
        /*0c9c*/ 	.word	0x00028840
        /*0ca0*/ 	.short	0x0100
        /*0ca2*/ 	.byte	0x08
	.zero		1


	//   ....[4]....
        /*0ca4*/ 	.word	0x00000370
        /*0ca8*/ 	.word	0x000000ff
        /*0cac*/ 	.word	0x00028838
        /*0cb0*/ 	.short	0x0100
        /*0cb2*/ 	.byte	0x08
	.zero		1


	//   ....[5]....
        /*0cb4*/ 	.word	0x00000380
        /*0cb8*/ 	.word	0x000000ff
        /*0cbc*/ 	.word	0x00028848
        /*0cc0*/ 	.short	0x0100
        /*0cc2*/ 	.byte	0x08
	.zero		1


	//   ....[6]....
        /*0cc4*/ 	.word	0x000004b0
        /*0cc8*/ 	.word	0x000000ff
        /*0ccc*/ 	.word	0x00028850
        /*0cd0*/ 	.short	0x0100
        /*0cd2*/ 	.byte	0x08
	.zero		1


	//   ....[7]....
        /*0cd4*/ 	.word	0x000004c0
        /*0cd8*/ 	.word	0x000000ff
        /*0cdc*/ 	.word	0x00028860
        /*0ce0*/ 	.short	0x0100
        /*0ce2*/ 	.byte	0x08
	.zero		1


	//   ....[8]....
        /*0ce4*/ 	.word	0x000004d0
        /*0ce8*/ 	.word	0x000000ff
        /*0cec*/ 	.word	0x00028858
        /*0cf0*/ 	.short	0x0100
        /*0cf2*/ 	.byte	0x08
	.zero		1


	//   ....[9]....
        /*0cf4*/ 	.word	0x000004e0
        /*0cf8*/ 	.word	0x000000ff
        /*0cfc*/ 	.word	0x00028868
        /*0d00*/ 	.short	0x0100
        /*0d02*/ 	.byte	0x08
	.zero		1


	//   ....[10]....
        /*0d04*/ 	.word	0x000005d0
        /*0d08*/ 	.word	0x000000ff
        /*0d0c*/ 	.word	0x00028870
        /*0d10*/ 	.short	0x0100
        /*0d12*/ 	.byte	0x06
	.zero		1


	//   ....[11]....
        /*0d14*/ 	.word	0x000005e0
        /*0d18*/ 	.word	0x000000ff
        /*0d1c*/ 	.word	0x00028880
        /*0d20*/ 	.short	0x0100
        /*0d22*/ 	.byte	0x06
	.zero		1


	//   ....[12]....
        /*0d24*/ 	.word	0x000005f0
        /*0d28*/ 	.word	0x000000ff
        /*0d2c*/ 	.word	0x00028878
        /*0d30*/ 	.short	0x0100
        /*0d32*/ 	.byte	0x06
	.zero		1


	//   ....[13]....
        /*0d34*/ 	.word	0x00000600
        /*0d38*/ 	.word	0x000000ff
        /*0d3c*/ 	.word	0x00028888
        /*0d40*/ 	.short	0x0100
        /*0d42*/ 	.byte	0x06
	.zero		1


	//   ....[14]....
        /*0d44*/ 	.word	0x00000730
        /*0d48*/ 	.word	0x000000ff
        /*0d4c*/ 	.word	0x00028890
        /*0d50*/ 	.short	0x0100
        /*0d52*/ 	.byte	0x08
	.zero		1


	//   ....[15]....
        /*0d54*/ 	.word	0x00000740
        /*0d58*/ 	.word	0x000000ff
        /*0d5c*/ 	.word	0x000288a0
        /*0d60*/ 	.short	0x0100
        /*0d62*/ 	.byte	0x08
	.zero		1


	//   ....[16]....
        /*0d64*/ 	.word	0x00000750
        /*0d68*/ 	.word	0x000000ff
        /*0d6c*/ 	.word	0x00028898
        /*0d70*/ 	.short	0x0100
        /*0d72*/ 	.byte	0x08
	.zero		1


	//   ....[17]....
        /*0d74*/ 	.word	0x00000760
        /*0d78*/ 	.word	0x000000ff
        /*0d7c*/ 	.word	0x000288a8
        /*0d80*/ 	.short	0x0100
        /*0d82*/ 	.byte	0x08
	.zero		1


	//   ....[18]....
        /*0d84*/ 	.word	0x00000890
        /*0d88*/ 	.word	0x000000ff
        /*0d8c*/ 	.word	0x000288b0
        /*0d90*/ 	.short	0x0100
        /*0d92*/ 	.byte	0x08
	.zero		1


	//   ....[19]....
        /*0d94*/ 	.word	0x000008a0
        /*0d98*/ 	.word	0x000000ff
        /*0d9c*/ 	.word	0x000288c0
        /*0da0*/ 	.short	0x0100
        /*0da2*/ 	.byte	0x08
	.zero		1


	//   ....[20]....
        /*0da4*/ 	.word	0x000008b0
        /*0da8*/ 	.word	0x000000ff
        /*0dac*/ 	.word	0x000288b8
        /*0db0*/ 	.short	0x0100
        /*0db2*/ 	.byte	0x08
	.zero		1


	//   ....[21]....
        /*0db4*/ 	.word	0x000008c0
        /*0db8*/ 	.word	0x000000ff
        /*0dbc*/ 	.word	0x000288c8
        /*0dc0*/ 	.short	0x0100
        /*0dc2*/ 	.byte	0x08
	.zero		1


	//   ....[22]....
        /*0dc4*/ 	.word	0x00002f10
        /*0dc8*/ 	.word	0x0000005c
        /*0dcc*/ 	.word	0x00028890
        /*0dd0*/ 	.short	0x010a
        /*0dd2*/ 	.byte	0x3f
	.zero		1


	//   ....[23]....
        /*0dd4*/ 	.word	0x00005320
        /*0dd8*/ 	.word	0x0000005c
        /*0ddc*/ 	.word	0x00028890
        /*0de0*/ 	.short	0x010a
        /*0de2*/ 	.byte	0x3f
	.zero		1


	//   ....[24]....
        /*0de4*/ 	.word	0x00007250
        /*0de8*/ 	.word	0x0000005c
        /*0dec*/ 	.word	0x00028890
        /*0df0*/ 	.short	0x010a
        /*0df2*/ 	.byte	0x3f
	.zero		1


	//   ....[25]....
        /*0df4*/ 	.word	0x00007970
        /*0df8*/ 	.word	0x0000000b
        /*0dfc*/ 	.word	0x00000000
        /*0e00*/ 	.short	0x0101
        /*0e02*/ 	.byte	0x3f
	.zero		1


	//   ....[26]....
        /*0e04*/ 	.word	0x000079b0
        /*0e08*/ 	.word	0x0000005c
        /*0e0c*/ 	.word	0x000288b0
        /*0e10*/ 	.short	0x010a
        /*0e12*/ 	.byte	0x3f
	.zero		1


	//   ....[27]....
        /*0e14*/ 	.word	0x00007fe0
        /*0e18*/ 	.word	0x0000005c
        /*0e1c*/ 	.word	0x00000000
        /*0e20*/ 	.short	0x0101
        /*0e22*/ 	.byte	0x3f
	.zero		1


	//   ....[28]....
        /*0e24*/ 	.word	0x00008560
        /*0e28*/ 	.word	0x0000009c
        /*0e2c*/ 	.word	0x00028800
        /*0e30*/ 	.short	0x010a
        /*0e32*/ 	.byte	0x3f
	.zero		1


	//   ....[29]....
        /*0e34*/ 	.word	0x000085b0
        /*0e38*/ 	.word	0x0000009c
        /*0e3c*/ 	.word	0x00028800
        /*0e40*/ 	.short	0x010a
        /*0e42*/ 	.byte	0x3f
	.zero		1


	//   ....[30]....
        /*0e44*/ 	.word	0x00008b20
        /*0e48*/ 	.word	0x0000009c
        /*0e4c*/ 	.word	0x00028800
        /*0e50*/ 	.short	0x010a
        /*0e52*/ 	.byte	0x3f
	.zero		1


	//   ....[31]....
        /*0e54*/ 	.word	0x0000a540
        /*0e58*/ 	.word	0x0000009c
        /*0e5c*/ 	.word	0x00028800
        /*0e60*/ 	.short	0x010a
        /*0e62*/ 	.byte	0x3f
	.zero		1


	//   ....[32]....
        /*0e64*/ 	.word	0x0000be20
        /*0e68*/ 	.word	0x00000003
        /*0e6c*/ 	.word	0x00028830
        /*0e70*/ 	.short	0x010a
        /*0e72*/ 	.byte	0x3f
	.zero		1


	//   ....[33]....
        /*0e74*/ 	.word	0x0000be70
        /*0e78*/ 	.word	0x00000003
        /*0e7c*/ 	.word	0x00028830
        /*0e80*/ 	.short	0x010a
        /*0e82*/ 	.byte	0x3f
	.zero		1


	//   ....[34]....
        /*0e84*/ 	.word	0x0000c460
        /*0e88*/ 	.word	0x00000003
        /*0e8c*/ 	.word	0x00000000
        /*0e90*/ 	.short	0x0101
        /*0e92*/ 	.byte	0x3f
	.zero		1


	//   ....[35]....
        /*0e94*/ 	.word	0x0000e470
        /*0e98*/ 	.word	0x00000005
        /*0e9c*/ 	.word	0x00028830
        /*0ea0*/ 	.short	0x010a
        /*0ea2*/ 	.byte	0x3f
	.zero		1


	//   ....[36]....
        /*0ea4*/ 	.word	0x0000e4c0
        /*0ea8*/ 	.word	0x00000005
        /*0eac*/ 	.word	0x00028830
        /*0eb0*/ 	.short	0x010a
        /*0eb2*/ 	.byte	0x3f
	.zero		1


	//   ....[37]....
        /*0eb4*/ 	.word	0x0000e900
        /*0eb8*/ 	.word	0x00000005
        /*0ebc*/ 	.word	0x00028850
        /*0ec0*/ 	.short	0x010a
        /*0ec2*/ 	.byte	0x3f
	.zero		1


	//   ....[38]....
        /*0ec4*/ 	.word	0x0000e940
        /*0ec8*/ 	.word	0x00000005
        /*0ecc*/ 	.word	0x00028850
        /*0ed0*/ 	.short	0x010a
        /*0ed2*/ 	.byte	0x3f
	.zero		1


	//   ....[39]....
        /*0ed4*/ 	.word	0x0000fd30
        /*0ed8*/ 	.word	0x00000003
        /*0edc*/ 	.word	0x00000000
        /*0ee0*/ 	.short	0x0101
        /*0ee2*/ 	.byte	0x3f
	.zero		1


	//   ....[40]....
        /*0ee4*/ 	.word	0x0000ffd0
        /*0ee8*/ 	.word	0x0000000b
        /*0eec*/ 	.word	0x00000000
        /*0ef0*/ 	.short	0x0101
        /*0ef2*/ 	.byte	0x3f
	.zero		1


	//   ....[41]....
        /*0ef4*/ 	.word	0x00010610
        /*0ef8*/ 	.word	0x0000000d
        /*0efc*/ 	.word	0x00028850
        /*0f00*/ 	.short	0x010a
        /*0f02*/ 	.byte	0x3f
	.zero		1


	//   ....[42]....
        /*0f04*/ 	.word	0x00010690
        /*0f08*/ 	.word	0x0000000d
        /*0f0c*/ 	.word	0x00028850
        /*0f10*/ 	.short	0x010a
        /*0f12*/ 	.byte	0x3f
	.zero		1


	//   ....[43]....
        /*0f14*/ 	.word	0x00010c70
        /*0f18*/ 	.word	0x00000005
        /*0f1c*/ 	.word	0x00000000
        /*0f20*/ 	.short	0x0101
        /*0f22*/ 	.byte	0x3f
	.zero		1


	//   ....[44]....
        /*0f24*/ 	.word	0x00012180
        /*0f28*/ 	.word	0x00000000
        /*0f2c*/ 	.word	0x00000000
        /*0f30*/ 	.short	0x0101
        /*0f32*/ 	.byte	0x3f
	.zero		1


	//   ....[45]....
        /*0f34*/ 	.word	0x00014300
        /*0f38*/ 	.word	0x00000016
        /*0f3c*/ 	.word	0x00028820
        /*0f40*/ 	.short	0x010a
        /*0f42*/ 	.byte	0x3f
	.zero		1


	//   ....[46]....
        /*0f44*/ 	.word	0x00014390
        /*0f48*/ 	.word	0x00000005
        /*0f4c*/ 	.word	0x000288a0
        /*0f50*/ 	.short	0x010a
        /*0f52*/ 	.byte	0x3f
	.zero		1


	//   ....[47]....
        /*0f54*/ 	.word	0x000146f0
        /*0f58*/ 	.word	0x00000005
        /*0f5c*/ 	.word	0x000288c0
        /*0f60*/ 	.short	0x010a
        /*0f62*/ 	.byte	0x3f
	.zero		1


	//   ....[48]....
        /*0f64*/ 	.word	0x00014b20
        /*0f68*/ 	.word	0x00000008
        /*0f6c*/ 	.word	0x000288a0
        /*0f70*/ 	.short	0x010a
        /*0f72*/ 	.byte	0x3f
	.zero		1


	//   ....[49]....
        /*0f74*/ 	.word	0x00014e60
        /*0f78*/ 	.word	0x00000008
        /*0f7c*/ 	.word	0x000288c0
        /*0f80*/ 	.short	0x010a
        /*0f82*/ 	.byte	0x3f
	.zero		1


	//   ....[50]....
        /*0f84*/ 	.word	0x00015c00
        /*0f88*/ 	.word	0x00000007
        /*0f8c*/ 	.word	0x00028840
        /*0f90*/ 	.short	0x010a
        /*0f92*/ 	.byte	0x3f
	.zero		1


	//   ....[51]....
        /*0f94*/ 	.word	0x00016380
        /*0f98*/ 	.word	0x00000007
        /*0f9c*/ 	.word	0x00028830
        /*0fa0*/ 	.short	0x0107
        /*0fa2*/ 	.byte	0x3f
	.zero		1


	//   ....[52]....
        /*0fa4*/ 	.word	0x00016450
        /*0fa8*/ 	.word	0x00000007
        /*0fac*/ 	.word	0x00028830
        /*0fb0*/ 	.short	0x0101
        /*0fb2*/ 	.byte	0x3f
	.zero		1


	//   ....[53]....
        /*0fb4*/ 	.word	0x00016f50
        /*0fb8*/ 	.word	0x00000016
        /*0fbc*/ 	.word	0x00028800
        /*0fc0*/ 	.short	0x0107
        /*0fc2*/ 	.byte	0x3f
	.zero		1


	//   ....[54]....
        /*0fc4*/ 	.word	0x00017050
        /*0fc8*/ 	.word	0x00000016
        /*0fcc*/ 	.word	0x00028800
        /*0fd0*/ 	.short	0x0101
        /*0fd2*/ 	.byte	0x3f
	.zero		1


	//   ....[55]....
        /*0fd4*/ 	.word	0x00017080
        /*0fd8*/ 	.word	0x00000016
        /*0fdc*/ 	.word	0x00028820
        /*0fe0*/ 	.short	0x010a
        /*0fe2*/ 	.byte	0x3f
	.zero		1


	//   ....[56]....
        /*0fe4*/ 	.word	0x00017410
        /*0fe8*/ 	.word	0x00000006
        /*0fec*/ 	.word	0x00028840
        /*0ff0*/ 	.short	0x010a
        /*0ff2*/ 	.byte	0x3f
	.zero		1


	//   ....[57]....
        /*0ff4*/ 	.word	0x00017930
        /*0ff8*/ 	.word	0x00000006
        /*0ffc*/ 	.word	0x00028830
        /*1000*/ 	.short	0x0107
        /*1002*/ 	.byte	0x3f
	.zero		1


	//   ....[58]....
        /*1004*/ 	.word	0x000179f0
        /*1008*/ 	.word	0x00000006
        /*100c*/ 	.word	0x00028830
        /*1010*/ 	.short	0x0101
        /*1012*/ 	.byte	0x3f
	.zero		1


	//   ....[59]....
        /*1014*/ 	.word	0x00017a50
        /*1018*/ 	.word	0x00000006
        /*101c*/ 	.word	0x00028860
        /*1020*/ 	.short	0x010a
        /*1022*/ 	.byte	0x3f
	.zero		1


	//   ....[60]....
        /*1024*/ 	.word	0x00017f90
        /*1028*/ 	.word	0x00000006
        /*102c*/ 	.word	0x00028850
        /*1030*/ 	.short	0x0107
        /*1032*/ 	.byte	0x3f
	.zero		1


	//   ....[61]....
        /*1034*/ 	.word	0x00018140
        /*1038*/ 	.word	0x00000006
        /*103c*/ 	.word	0x00028850
        /*1040*/ 	.short	0x0101
        /*1042*/ 	.byte	0x3f
	.zero		1


	//   ....[62]....
        /*1044*/ 	.word	0x00018350
        /*1048*/ 	.word	0x00000000
        /*104c*/ 	.word	0x00028860
        /*1050*/ 	.short	0x010a
        /*1052*/ 	.byte	0x3f
	.zero		1


	//   ....[63]....
        /*1054*/ 	.word	0x00018880
        /*1058*/ 	.word	0x00000000
        /*105c*/ 	.word	0x00028850
        /*1060*/ 	.short	0x0107
        /*1062*/ 	.byte	0x3f
	.zero		1


	//   ....[64]....
        /*1064*/ 	.word	0x00018940
        /*1068*/ 	.word	0x00000000
        /*106c*/ 	.word	0x00028850
        /*1070*/ 	.short	0x0101
        /*1072*/ 	.byte	0x3f
	.zero		1


	//   ....[65]....
        /*1074*/ 	.word	0x00019440
        /*1078*/ 	.word	0x00000004
        /*107c*/ 	.word	0x00028820
        /*1080*/ 	.short	0x010a
        /*1082*/ 	.byte	0x3f
	.zero		1


	//   ....[66]....
        /*1084*/ 	.word	0x000195b0
        /*1088*/ 	.word	0x00000005
        /*108c*/ 	.word	0x00028840
        /*1090*/ 	.short	0x010a
        /*1092*/ 	.byte	0x3f
	.zero		1


	//   ....[67]....
        /*1094*/ 	.word	0x00019650
        /*1098*/ 	.word	0x00000019
        /*109c*/ 	.word	0x00028840
        /*10a0*/ 	.short	0x010a
        /*10a2*/ 	.byte	0x3f
	.zero		1


	//   ....[68]....
        /*10a4*/ 	.word	0x00019690
        /*10a8*/ 	.word	0x00000005
        /*10ac*/ 	.word	0x00028860
        /*10b0*/ 	.short	0x010a
        /*10b2*/ 	.byte	0x3f
	.zero		1


	//   ....[69]....
        /*10b4*/ 	.word	0x000196d0
        /*10b8*/ 	.word	0x00000019
        /*10bc*/ 	.word	0x00028860
        /*10c0*/ 	.short	0x010a
        /*10c2*/ 	.byte	0x3f
	.zero		1


	//   ....[70]....
        /*10c4*/ 	.word	0x00019730
        /*10c8*/ 	.word	0x0000005c
        /*10cc*/ 	.word	0x00028890
        /*10d0*/ 	.short	0x010a
        /*10d2*/ 	.byte	0x3f
	.zero		1


	//   ....[71]....
        /*10d4*/ 	.word	0x00019c40
        /*10d8*/ 	.word	0x0000005c
        /*10dc*/ 	.word	0x00028890
        /*10e0*/ 	.short	0x010a
        /*10e2*/ 	.byte	0x3f
	.zero		1


	//   ....[72]....
        /*10e4*/ 	.word	0x0001a150
        /*10e8*/ 	.word	0x0000005c
        /*10ec*/ 	.word	0x00028890
        /*10f0*/ 	.short	0x010a
        /*10f2*/ 	.byte	0x3f
	.zero		1


	//   ....[73]....
        /*10f4*/ 	.word	0x0001a620
        /*10f8*/ 	.word	0x0000005c
        /*10fc*/ 	.word	0x000288b0
        /*1100*/ 	.short	0x010a
        /*1102*/ 	.byte	0x3f
	.zero		1


	//   ....[74]....
        /*1104*/ 	.word	0x0001a8e0
        /*1108*/ 	.word	0x0000009c
        /*110c*/ 	.word	0x00028800
        /*1110*/ 	.short	0x010a
        /*1112*/ 	.byte	0x3f
	.zero		1


	//   ....[75]....
        /*1114*/ 	.word	0x0001aaf0
        /*1118*/ 	.word	0x0000009c
        /*111c*/ 	.word	0x00028800
        /*1120*/ 	.short	0x010a
        /*1122*/ 	.byte	0x3f
	.zero		1


	//   ....[76]....
        /*1124*/ 	.word	0x0001ab40
        /*1128*/ 	.word	0x00000003
        /*112c*/ 	.word	0x00028830
        /*1130*/ 	.short	0x010a
        /*1132*/ 	.byte	0x3f
	.zero		1


	//   ....[77]....
        /*1134*/ 	.word	0x0001ab90
        /*1138*/ 	.word	0x00000005
        /*113c*/ 	.word	0x00028830
        /*1140*/ 	.short	0x010a
        /*1142*/ 	.byte	0x3f
	.zero		1


	//   ....[78]....
        /*1144*/ 	.word	0x0001abe0
        /*1148*/ 	.word	0x00000005
        /*114c*/ 	.word	0x00028850
        /*1150*/ 	.short	0x010a
        /*1152*/ 	.byte	0x3f
	.zero		1


	//   ....[79]....
        /*1154*/ 	.word	0x0001ac30
        /*1158*/ 	.word	0x0000000d
        /*115c*/ 	.word	0x00028850
        /*1160*/ 	.short	0x010a
        /*1162*/ 	.byte	0x3f
	.zero		1


	//   ....[80]....
        /*1164*/ 	.word	0x0001b200
        /*1168*/ 	.word	0x00000016
        /*116c*/ 	.word	0x00028820
        /*1170*/ 	.short	0x010a
        /*1172*/ 	.byte	0x3f
	.zero		1


	//   ....[81]....
        /*1174*/ 	.word	0x0001b250
        /*1178*/ 	.word	0x00000005
        /*117c*/ 	.word	0x000288a0
        /*1180*/ 	.short	0x010a
        /*1182*/ 	.byte	0x3f
	.zero		1


	//   ....[82]....
        /*1184*/ 	.word	0x0001b2a0
        /*1188*/ 	.word	0x00000005
        /*118c*/ 	.word	0x000288c0
        /*1190*/ 	.short	0x010a
        /*1192*/ 	.byte	0x3f
	.zero		1


	//   ....[83]....
        /*1194*/ 	.word	0x0001b2f0
        /*1198*/ 	.word	0x00000008
        /*119c*/ 	.word	0x000288a0
        /*11a0*/ 	.short	0x010a
        /*11a2*/ 	.byte	0x3f
	.zero		1


	//   ....[84]....
        /*11a4*/ 	.word	0x0001b340
        /*11a8*/ 	.word	0x00000008
        /*11ac*/ 	.word	0x000288c0
        /*11b0*/ 	.short	0x010a
        /*11b2*/ 	.byte	0x3f
	.zero		1


	//   ....[85]....
        /*11b4*/ 	.word	0x0001b460
        /*11b8*/ 	.word	0x00000007
        /*11bc*/ 	.word	0x00028840
        /*11c0*/ 	.short	0x010a
        /*11c2*/ 	.byte	0x3f
	.zero		1


	//   ....[86]....
        /*11c4*/ 	.word	0x0001ca10
        /*11c8*/ 	.word	0x00000016
        /*11cc*/ 	.word	0x00028820
        /*11d0*/ 	.short	0x010a
        /*11d2*/ 	.byte	0x3f
	.zero		1


	//   ....[87]....
        /*11d4*/ 	.word	0x0001ca60
        /*11d8*/ 	.word	0x00000006
        /*11dc*/ 	.word	0x00028840
        /*11e0*/ 	.short	0x010a
        /*11e2*/ 	.byte	0x3f
	.zero		1


	//   ....[88]....
        /*11e4*/ 	.word	0x0001d3e0
        /*11e8*/ 	.word	0x00000006
        /*11ec*/ 	.word	0x00028860
        /*11f0*/ 	.short	0x010a
        /*11f2*/ 	.byte	0x3f
	.zero		1


	//   ....[89]....
        /*11f4*/ 	.word	0x0001de50
        /*11f8*/ 	.word	0x00000000
        /*11fc*/ 	.word	0x00028860
        /*1200*/ 	.short	0x010a
        /*1202*/ 	.byte	0x3f
	.zero		1


	//   ....[90]....
        /*1204*/ 	.word	0x0001f1c0
        /*1208*/ 	.word	0x00000004
        /*120c*/ 	.word	0x00028820
        /*1210*/ 	.short	0x010a
        /*1212*/ 	.byte	0x3f
	.zero		1


	//   ....[91]....
        /*1214*/ 	.word	0x0001f360
        /*1218*/ 	.word	0x00000005
        /*121c*/ 	.word	0x00028840
        /*1220*/ 	.short	0x010a
        /*1222*/ 	.byte	0x3f
	.zero		1


	//   ....[92]....
        /*1224*/ 	.word	0x0001f3b0
        /*1228*/ 	.word	0x00000019
        /*122c*/ 	.word	0x00028840
        /*1230*/ 	.short	0x010a
        /*1232*/ 	.byte	0x3f
	.zero		1


	//   ....[93]....
        /*1234*/ 	.word	0x0001f400
        /*1238*/ 	.word	0x00000005
        /*123c*/ 	.word	0x00028860
        /*1240*/ 	.short	0x010a
        /*1242*/ 	.byte	0x3f
	.zero		1


	//----- nvinfo : EIATTR_NUM_MBARRIERS
	.align		4
.L_913:
        /*1244*/ 	.byte	0x03, 0x38
        /*1246*/ 	.short	0x0016


	//----- nvinfo : EIATTR_EXIT_INSTR_OFFSETS
	.align		4
        /*1248*/ 	.byte	0x04, 0x1c
        /*124a*/ 	.short	(.L_915 - .L_914)


	//   ....[0]....
.L_914:
        /*124c*/ 	.word	0x00019720


	//----- nvinfo : EIATTR_MAX_THREADS
	.align		4
.L_915:
        /*1250*/ 	.byte	0x04, 0x05
        /*1252*/ 	.short	(.L_917 - .L_916)
.L_916:
        /*1254*/ 	.word	0x00000180
        /*1258*/ 	.word	0x00000001
        /*125c*/ 	.word	0x00000001


	//----- nvinfo : EIATTR_CRS_STACK_SIZE
	.align		4
.L_917:
        /*1260*/ 	.byte	0x04, 0x1e
        /*1262*/ 	.short	(.L_919 - .L_918)
.L_918:
        /*1264*/ 	.word	0x00000000


	//----- nvinfo : EIATTR_CBANK_PARAM_SIZE
	.align		4
.L_919:
        /*1268*/ 	.byte	0x03, 0x19
        /*126a*/ 	.short	0x0af0


	//----- nvinfo : EIATTR_PARAM_CBANK
	.align		4
        /*126c*/ 	.byte	0x04, 0x0a
        /*126e*/ 	.short	(.L_921 - .L_920)
	.align		4
.L_920:
        /*1270*/ 	.word	index@(.nv.constant0._ZN7cutlass13device_kernelIN5flash11enable_sm90INS1_16FlashAttnFwdSm90INS1_25CollectiveMainloopFwdSm90ILi2EN4cute5tupleIJNS5_1CILi1EEES8_S8_EEENS6_IJNS7_ILi128EEESA_SA_EEELi128ENS_6half_tEfNS_4arch4Sm90ELb0ELb0ELb0ELb1ELb1ELb1ELb0ELb1ELb1ELb1ELb0ELb0EEENS1_21CollectiveEpilogueFwdISB_S9_SC_SE_Li256ELb1ELb1ELb0ELb0EEENS1_36VarlenDynamicPersistentTileSchedulerILi128ELi128ELi256ELi128ELb0ELb1ELb1ELb0ELb1ELb1EEEEEEEEEvNT_6ParamsE)
        /*1274*/ 	.short	0x0210
        /*1276*/ 	.short	0x0af0


	//----- nvinfo : EIATTR_SW_WAR
	.align		4
.L_921:
        /*1278*/ 	.byte	0x04, 0x36
        /*127a*/ 	.short	(.L_923 - .L_922)
.L_922:
        /*127c*/ 	.word	0x00000008
.L_923:


//--------------------- .nv.info._ZN7cutlass13device_kernelIN5flash11enable_sm90INS1_16FlashAttnFwdSm90INS1_25CollectiveMainloopFwdSm90ILi2EN4cute5tupleIJNS5_1CILi1EEES8_S8_EEENS6_IJNS7_ILi128EEESA_SA_EEELi128ENS_6half_tEfNS_4arch4Sm90ELb0ELb1ELb0ELb0ELb1ELb0ELb0ELb1ELb1ELb1ELb0ELb0EEENS1_21CollectiveEpilogueFwdISB_S9_SC_SE_Li256ELb0ELb1ELb0ELb0EEENS1_30DynamicPersistentTileSchedulerILi256ELi128ELb0ELb1ELb1EEEEEEEEEvNT_6ParamsE --------------------------
	.section	.nv.info._ZN7cutlass13device_kernelIN5flash11enable_sm90INS1_16FlashAttnFwdSm90INS1_25CollectiveMainloopFwdSm90ILi2EN4cute5tupleIJNS5_1CILi1EEES8_S8_EEENS6_IJNS7_ILi128EEESA_SA_EEELi128ENS_6half_tEfNS_4arch4Sm90ELb0ELb1ELb0ELb0ELb1ELb0ELb0ELb1ELb1ELb1ELb0ELb0EEENS1_21CollectiveEpilogueFwdISB_S9_SC_SE_Li256ELb0ELb1ELb0ELb0EEENS1_30DynamicPersistentTileSchedulerILi256ELi128ELb0ELb1ELb1EEEEEEEEEvNT_6ParamsE,"",@"SHT_CUDA_INFO"
	.sectionflags	@""
	.align	4


	//----- nvinfo : EIATTR_CUDA_API_VERSION
	.align		4
        /*0000*/ 	.byte	0x04, 0x37
        /*0002*/ 	.short	(.L_925 - .L_924)
.L_924:
        /*0004*/ 	.word	0x00000082


	//----- nvinfo : EIATTR_KPARAM_INFO
	.align		4
.L_925:
        /*0008*/ 	.byte	0x04, 0x17
        /*000a*/ 	.short	(.L_927 - .L_926)
.L_926:
        /*000c*/ 	.word	0x00000000
        /*0010*/ 	.short	0x0000
        /*0012*/ 	.short	0x0070
        /*0014*/ 	.byte	0x00, 0xf0, 0x01, 0x2a


	//----- nvinfo : EIATTR_SPARSE_MMA_MASK
	.align		4
.L_927:
        /*0018*/ 	.byte	0x03, 0x50
        /*001a*/ 	.short	0x0000


	//----- nvinfo : EIATTR_MAXREG_COUNT
	.align		4
        /*001c*/ 	.byte	0x03, 0x1b
        /*001e*/ 	.short	0x00a8


	//----- nvinfo : EIATTR_NUM_BARRIERS
	.align		4
        /*0020*/ 	.byte	0x02, 0x4c
        /*0022*/ 	.byte	0x10
	.zero		1


	//----- nvinfo : EIATTR_EXTERNS
	.align		4
        /*0024*/ 	.byte	0x04, 0x0f
        /*0026*/ 	.short	(.L_929 - .L_928)


	//   ....[0]....
	.align		4
.L_928:
        /*0028*/ 	.word	index@(__assertfail)


	//----- nvinfo : EIATTR_MERCURY_ISA_VERSION
	.align		4
.L_929:
        /*002c*/ 	.byte	0x03, 0x5f
        /*002e*/ 	.short	0x0101


	//----- nvinfo : EIATTR_INT_WARP_WIDE_INSTR_OFFSETS
	.align		4
        /*0030*/ 	.byte	0x04, 0x31
        /*0032*/ 	.short	(.L_931 - .L_930)


	//   ....[0]....
.L_930:
        /*0034*/ 	.word	0x000000b0


	//   ....[1]....
        /*0038*/ 	.word	0x000000c0


	//   ....[2]....
        /*003c*/ 	.word	0x00000160


	//   ....[3]....
        /*0040*/ 	.word	0x000105a0


	//   ....[4]....
        /*0044*/ 	.word	0x00010630


	//   ....[5]....
        /*0048*/ 	.word	0x00013250


	//   ....[6]....
        /*004c*/ 	.word	0x000132e0


	//----- nvinfo : EIATTR_COOP_GROUP_MASK_REGIDS
	.align		4
.L_931:
        /*0050*/ 	.byte	0x04, 0x29
        /*0052*/ 	.short	(.L_933 - .L_932)


	//   ....[0]....
.L_932:
        /*0054*/ 	.word	0xffffffff


	//   ....[1]....
        /*0058*/ 	.word	0xffffffff


	//   ....[2]....
        /*005c*/ 	.word	0xffffffff


	//   ....[3]....
        /*0060*/ 	.word	0xffffffff


	//   ....[4]....
        /*0064*/ 	.word	0xffffffff


	//   ....[5]....
        /*0068*/ 	.word	0xffffffff


	//   ....[6]....
        /*006c*/ 	.word	0xffffffff


	//   ....[7]....
        /*0070*/ 	.word	0xffffffff


	//   ....[8]....
        /*0074*/ 	.word	0xffffffff


	//   ....[9]....
        /*0078*/ 	.word	0xffffffff


	//   ....[10]....
        /*007c*/ 	.word	0xffffffff


	//   ....[11]....
        /*0080*/ 	.word	0xffffffff


	//   ....[12]....
        /*0084*/ 	.word	0xffffffff


	//   ....[13]....
        /*0088*/ 	.word	0xffffffff


	//   ....[14]....
        /*008c*/ 	.word	0xffffffff


	//   ....[15]....
        /*0090*/ 	.word	0xffffffff


	//   ....[16]....
        /*0094*/ 	.word	0xffffffff


	//   ....[17]....
        /*0098*/ 	.word	0xffffffff


	//   ....[18]....
        /*009c*/ 	.word	0xffffffff


	//   ....[19]....
        /*00a0*/ 	.word	0xffffffff


	//   ....[20]....
        /*00a4*/ 	.word	0xffffffff


	//   ....[21]....
        /*00a8*/ 	.word	0xffffffff


	//   ....[22]....
        /*00ac*/ 	.word	0xffffffff


	//   ....[23]....
        /*00b0*/ 	.word	0xffffffff


	//   ....[24]....
        /*00b4*/ 	.word	0xffffffff


	//   ....[25]....
        /*00b8*/ 	.word	0xffffffff


	//   ....[26]....
        /*00bc*/ 	.word	0xffffffff


	//   ....[27]....
        /*00c0*/ 	.word	0xffffffff


	//   ....[28]....
        /*00c4*/ 	.word	0xffffffff


	//   ....[29]....
        /*00c8*/ 	.word	0xffffffff


	//   ....[30]....
        /*00cc*/ 	.word	0xffffffff


	//   ....[31]....
        /*00d0*/ 	.word	0xffffffff


	//   ....[32]....
        /*00d4*/ 	.word	0xffffffff


	//   ....[33]....
        /*00d8*/ 	.word	0xffffffff


	//   ....[34]....
        /*00dc*/ 	.word	0xffffffff


	//   ....[35]....
        /*00e0*/ 	.word	0xffffffff


	//   ....[36]....
        /*00e4*/ 	.word	0xffffffff


	//   ....[37]....
        /*00e8*/ 	.word	0xffffffff


	//   ....[38]....
        /*00ec*/ 	.word	0xffffffff


	//   ....[39]....
        /*00f0*/ 	.word	0xffffffff


	//   ....[40]....
        /*00f4*/ 	.word	0xffffffff


	//   ....[41]....
        /*00f8*/ 	.word	0xffffffff


	//   ....[42]....
        /*00fc*/ 	.word	0xffffffff


	//   ....[43]....
        /*0100*/ 	.word	0xffffffff


	//   ....[44]....
        /*0104*/ 	.word	0xffffffff


	//   ....[45]....
        /*0108*/ 	.word	0xffffffff


	//   ....[46]....
        /*010c*/ 	.word	0xffffffff


	//   ....[47]....
        /*0110*/ 	.word	0xffffffff


	//   ....[48]....
        /*0114*/ 	.word	0xffffffff


	//   ....[49]....
        /*0118*/ 	.word	0xffffffff


	//   ....[50]....
        /*011c*/ 	.word	0xffffffff


	//   ....[51]....
        /*0120*/ 	.word	0xffffffff


	//   ....[52]....
        /*0124*/ 	.word	0xffffffff


	//   ....[53]....
        /*0128*/ 	.word	0xffffffff


	//   ....[54]....
        /*012c*/ 	.word	0xffffffff


	//   ....[55]....
        /*0130*/ 	.word	0xffffffff


	//   ....[56]....
        /*0134*/ 	.word	0xffffffff


	//   ....[57]....
        /*0138*/ 	.word	0xffffffff


	//   ....[58]....
        /*013c*/ 	.word	0xffffffff


	//   ....[59]....
        /*0140*/ 	.word	0xffffffff


	//   ....[60]....
        /*0144*/ 	.word	0xffffffff


	//   ....[61]....
        /*0148*/ 	.word	0xffffffff


	//   ....[62]....
        /*014c*/ 	.word	0xffffffff


	//   ....[63]....
        /*0150*/ 	.word	0xffffffff


	//   ....[64]....
        /*0154*/ 	.word	0xffffffff


	//   ....[65]....
        /*0158*/ 	.word	0xffffffff


	//   ....[66]....
        /*015c*/ 	.word	0xffffffff


	//   ....[67]....
        /*0160*/ 	.word	0xffffffff


	//   ....[68]....
        /*0164*/ 	.word	0xffffffff


	//   ....[69]....
        /*0168*/ 	.word	0xffffffff


	//   ....[70]....
        /*016c*/ 	.word	0xffffffff


	//   ....[71]....
        /*0170*/ 	.word	0xffffffff


	//   ....[72]....
        /*0174*/ 	.word	0xffffffff


	//   ....[73]....
        /*0178*/ 	.word	0xffffffff


	//   ....[74]....
        /*017c*/ 	.word	0xffffffff


	//   ....[75]....
        /*0180*/ 	.word	0xffffffff


	//   ....[76]....
        /*0184*/ 	.word	0xffffffff


	//   ....[77]....
        /*0188*/ 	.word	0xffffffff


	//   ....[78]....
        /*018c*/ 	.word	0xffffffff


	//   ....[79]....
        /*0190*/ 	.word	0xffffffff


	//   ....[80]....
        /*0194*/ 	.word	0xffffffff


	//   ....[81]....
        /*0198*/ 	.word	0xffffffff


	//   ....[82]....
        /*019c*/ 	.word	0xffffffff


	//   ....[83]....
        /*01a0*/ 	.word	0xffffffff


	//   ....[84]....
        /*01a4*/ 	.word	0xffffffff


	//   ....[85]....
        /*01a8*/ 	.word	0xffffffff


	//   ....[86]....
        /*01ac*/ 	.word	0xffffffff


	//   ....[87]....
        /*01b0*/ 	.word	0xffffffff


	//   ....[88]....
        /*01b4*/ 	.word	0xffffffff


	//   ....[89]....
        /*01b8*/ 	.word	0xffffffff


	//   ....[90]....
        /*01bc*/ 	.word	0xffffffff


	//   ....[91]....
        /*01c0*/ 	.word	0xffffffff


	//   ....[92]....
        /*01c4*/ 	.word	0xffffffff


	//   ....[93]....
        /*01c8*/ 	.word	0xffffffff


	//   ....[94]....
        /*01cc*/ 	.word	0xffffffff


	//   ....[95]....
        /*01d0*/ 	.word	0xffffffff


	//   ....[96]....
        /*01d4*/ 	.word	0xffffffff


	//   ....[97]....
        /*01d8*/ 	.word	0xffffffff


	//   ....[98]....
        /*01dc*/ 	.word	0xffffffff


	//   ....[99]....
        /*01e0*/ 	.word	0xffffffff


	//   ....[100]....
        /*01e4*/ 	.word	0xffffffff


	//   ....[101]....
        /*01e8*/ 	.word	0xffffffff


	//   ....[102]....
        /*01ec*/ 	.word	0xffffffff


	//   ....[103]....
        /*01f0*/ 	.word	0xffffffff


	//   ....[104]....
        /*01f4*/ 	.word	0xffffffff


	//   ....[105]....
        /*01f8*/ 	.word	0xffffffff


	//   ....[106]....
        /*01fc*/ 	.word	0xffffffff


	//   ....[107]....
        /*0200*/ 	.word	0xffffffff


	//   ....[108]....
        /*0204*/ 	.word	0xffffffff


	//   ....[109]....
        /*0208*/ 	.word	0xffffffff


	//   ....[110]....
        /*020c*/ 	.word	0xffffffff


	//   ....[111]....
        /*0210*/ 	.word	0xffffffff


	//   ....[112]....
        /*0214*/ 	.word	0xffffffff


	//   ....[113]....
        /*0218*/ 	.word	0xffffffff


	//   ....[114]....
        /*021c*/ 	.word	0xffffffff


	//   ....[115]....
        /*0220*/ 	.word	0xffffffff


	//   ....[116]....
        /*0224*/ 	.word	0xffffffff


	//   ....[117]....
        /*0228*/ 	.word	0xffffffff


	//   ....[118]....
        /*022c*/ 	.word	0xffffffff


	//   ....[119]....
        /*0230*/ 	.word	0xffffffff


	//   ....[120]....
        /*0234*/ 	.word	0xffffffff


	//   ....[121]....
        /*0238*/ 	.word	0xffffffff


	//   ....[122]....
        /*023c*/ 	.word	0xffffffff


	//   ....[123]....
        /*0240*/ 	.word	0xffffffff


	//   ....[124]....
        /*0244*/ 	.word	0xffffffff


	//   ....[125]....
        /*0248*/ 	.word	0xffffffff


	//   ....[126]....
        /*024c*/ 	.word	0xffffffff


	//   ....[127]....
        /*0250*/ 	.word	0xffffffff


	//   ....[128]....
        /*0254*/ 	.word	0xffffffff


	//   ....[129]....
        /*0258*/ 	.word	0xffffffff


	//   ....[130]....
        /*025c*/ 	.word	0xffffffff


	//   ....[131]....
        /*0260*/ 	.word	0xffffffff


	//   ....[132]....
        /*0264*/ 	.word	0xffffffff


	//   ....[133]....
        /*0268*/ 	.word	0xffffffff


	//   ....[134]....
        /*026c*/ 	.word	0xffffffff


	//   ....[135]....
        /*0270*/ 	.word	0xffffffff


	//   ....[136]....
        /*0274*/ 	.word	0x0500000f


	//   ....[137]....
        /*0278*/ 	.word	0x0500000f


	//   ....[138]....
        /*027c*/ 	.word	0x0500000f


	//   ....[139]....
        /*0280*/ 	.word	0x0500000f


	//   ....[140]....
        /*0284*/ 	.word	0x0500000f


	//   ....[141]....
        /*0288*/ 	.word	0x0500000f


	//   ....[142]....
        /*028c*/ 	.word	0x0500000f


	//   ....[143]....
        /*0290*/ 	.word	0x0500000f


	//   ....[144]....
        /*0294*/ 	.word	0x0500000f


	//   ....[145]....
        /*0298*/ 	.word	0x0500000f


	//   ....[146]....
        /*029c*/ 	.word	0x0500000f


	//   ....[147]....
        /*02a0*/ 	.word	0x0500000f


	//   ....[148]....
        /*02a4*/ 	.word	0x0500000f


	//   ....[149]....
        /*02a8*/ 	.word	0x0500000f


	//   ....[150]....
        /*02ac*/ 	.word	0x0500000f


	//   ....[151]....
        /*02b0*/ 	.word	0x0500000f


	//   ....[152]....
        /*02b4*/ 	.word	0x0500000f


	//   ....[153]....
        /*02b8*/ 	.word	0x0500000f


	//   ....[154]....
        /*02bc*/ 	.word	0x0500000f


	//   ....[155]....
        /*02c0*/ 	.word	0x0500000f


	//   ....[156]....
        /*02c4*/ 	.word	0x0500000f


	//   ....[157]....
        /*02c8*/ 	.word	0x0500000f


	//   ....[158]....
        /*02cc*/ 	.word	0x0500000f


	//   ....[159]....
        /*02d0*/ 	.word	0x0500000f


	//   ....[160]....
        /*02d4*/ 	.word	0x0500000f


	//   ....[161]....
        /*02d8*/ 	.word	0x0500000f


	//   ....[162]....
        /*02dc*/ 	.word	0x0500000f


	//   ....[163]....
        /*02e0*/ 	.word	0x0500000f


	//   ....[164]....
        /*02e4*/ 	.word	0x0500000f


	//   ....[165]....
        /*02e8*/ 	.word	0x0500000f


	//   ....[166]....
        /*02ec*/ 	.word	0x0500000f


	//   ....[167]....
        /*02f0*/ 	.word	0x0500000f


	//   ....[168]....
        /*02f4*/ 	.word	0x0500000f


	//   ....[169]....
        /*02f8*/ 	.word	0x0500000f


	//   ....[170]....
        /*02fc*/ 	.word	0x0500000f


	//   ....[171]....
        /*0300*/ 	.word	0x0500000f


	//   ....[172]....
        /*0304*/ 	.word	0x0500000f


	//   ....[173]....
        /*0308*/ 	.word	0x0500000f


	//   ....[174]....
        /*030c*/ 	.word	0x0500000f


	//   ....[175]....
        /*0310*/ 	.word	0x0500000f


	//   ....[176]....
        /*0314*/ 	.word	0x0500000f


	//   ....[177]....
        /*0318*/ 	.word	0x0500000f


	//   ....[178]....
        /*031c*/ 	.word	0x0500000f


	//   ....[179]....
        /*0320*/ 	.word	0x0500000f


	//   ....[180]....
        /*0324*/ 	.word	0x0500000f


	//   ....[181]....
        /*0328*/ 	.word	0x0500000f


	//   ....[182]....
        /*032c*/ 	.word	0x0500000f


	//   ....[183]....
        /*0330*/ 	.word	0x0500000f


	//   ....[184]....
        /*0334*/ 	.word	0x0500000f


	//   ....[185]....
        /*0338*/ 	.word	0x0500000f


	//   ....[186]....
        /*033c*/ 	.word	0x0500000f


	//   ....[187]....
        /*0340*/ 	.word	0x0500000f


	//   ....[188]....
        /*0344*/ 	.word	0x0500000f


	//   ....[189]....
        /*0348*/ 	.word	0x0500000f


	//   ....[190]....
        /*034c*/ 	.word	0x0500000f


	//   ....[191]....
        /*0350*/ 	.word	0x0500000f


	//   ....[192]....
        /*0354*/ 	.word	0x0500000f


	//   ....[193]....
        /*0358*/ 	.word	0x0500000f


	//   ....[194]....
        /*035c*/ 	.word	0x0500000f


	//   ....[195]....
        /*0360*/ 	.word	0x0500000f


	//   ....[196]....
        /*0364*/ 	.word	0x0500000f


	//   ....[197]....
        /*0368*/ 	.word	0x0500000f


	//   ....[198]....
        /*036c*/ 	.word	0x0500000f


	//   ....[199]....
        /*0370*/ 	.word	0x0500000f


	//   ....[200]....
        /*0374*/ 	.word	0x0500000f


	//   ....[201]....
        /*0378*/ 	.word	0x0500000f


	//   ....[202]....
        /*037c*/ 	.word	0x0500000f


	//   ....[203]....
        /*0380*/ 	.word	0x0500000f


	//   ....[204]....
        /*0384*/ 	.word	0x0500000f


	//   ....[205]....
        /*0388*/ 	.word	0x0500000f


	//   ....[206]....
        /*038c*/ 	.word	0x0500000f


	//   ....[207]....
        /*0390*/ 	.word	0x0500000f


	//   ....[208]....
        /*0394*/ 	.word	0x0500000f


	//   ....[209]....
        /*0398*/ 	.word	0x0500000f


	//   ....[210]....
        /*039c*/ 	.word	0x0500000f


	//   ....[211]....
        /*03a0*/ 	.word	0x0500000f


	//   ....[212]....
        /*03a4*/ 	.word	0x0500000f


	//   ....[213]....
        /*03a8*/ 	.word	0x0500000f


	//   ....[214]....
        /*03ac*/ 	.word	0x0500000f


	//   ....[215]....
        /*03b0*/ 	.word	0x0500000f


	//   ....[216]....
        /*03b4*/ 	.word	0x0500000f


	//   ....[217]....
        /*03b8*/ 	.word	0x0500000f


	//   ....[218]....
        /*03bc*/ 	.word	0x0500000f


	//----- nvinfo : EIATTR_COOP_GROUP_INSTR_OFFSETS
	.align		4
.L_933:
        /*03c0*/ 	.byte	0x04, 0x28
        /*03c2*/ 	.short	(.L_935 - .L_934)


	//   ....[0]....
.L_934:
        /*03c4*/ 	.word	0x00000070


	//   ....[1]....
        /*03c8*/ 	.word	0x00000080


	//   ....[2]....
        /*03cc*/ 	.word	0x000002c0


	//   ....[3]....
        /*03d0*/ 	.word	0x00000420


	//   ....[4]....
        /*03d4*/ 	.word	0x00000540


	//   ....[5]....
        /*03d8*/ 	.word	0x000006a0


	//   ....[6]....
        /*03dc*/ 	.word	0x00001720


	//   ....[7]....
        /*03e0*/ 	.word	0x00001fc0


	//   ....[8]....
        /*03e4*/ 	.word	0x00002210


	//   ....[9]....
        /*03e8*/ 	.word	0x00003600


	//   ....[10]....
        /*03ec*/ 	.word	0x000036a0


	//   ....[11]....
        /*03f0*/ 	.word	0x00003d40


	//   ....[12]....
        /*03f4*/ 	.word	0x00003da0


	//   ....[13]....
        /*03f8*/ 	.word	0x00005600


	//   ....[14]....
        /*03fc*/ 	.word	0x00005800


	//   ....[15]....
        /*0400*/ 	.word	0x000063e0


	//   ....[16]....
        /*0404*/ 	.word	0x00006400


	//   ....[17]....
        /*0408*/ 	.word	0x00006d80


	//   ....[18]....
        /*040c*/ 	.word	0x00006e00


	//   ....[19]....
        /*0410*/ 	.word	0x00008cc0


	//   ....[20]....
        /*0414*/ 	.word	0x00008cd0


	//   ....[21]....
        /*0418*/ 	.word	0x00008d00


	//   ....[22]....
        /*041c*/ 	.word	0x00008d20


	//   ....[23]....
        /*0420*/ 	.word	0x0000aa20


	//   ....[24]....
        /*0424*/ 	.word	0x0000ac10


	//   ....[25]....
        /*0428*/ 	.word	0x0000b7f0


	//   ....[26]....
        /*042c*/ 	.word	0x0000b860


	//   ....[27]....
        /*0430*/ 	.word	0x0000c170


	//   ....[28]....
        /*0434*/ 	.word	0x0000c1e0


	//   ....[29]....
        /*0438*/ 	.word	0x0000d310


	//   ....[30]....
        /*043c*/ 	.word	0x0000d340


	//   ....[31]....
        /*0440*/ 	.word	0x0000d400


	//   ....[32]....
        /*0444*/ 	.word	0x0000d410


	//   ....[33]....
        /*0448*/ 	.word	0x0000e5a0


	//   ....[34]....
        /*044c*/ 	.word	0x0000e600


	//   ....[35]....
        /*0450*/ 	.word	0x0000e650


	//   ....[36]....
        /*0454*/ 	.word	0x0000e6b0


	//   ....[37]....
        /*0458*/ 	.word	0x0000eb90


	//   ....[38]....
        /*045c*/ 	.word	0x0000eba0


	//   ....[39]....
        /*0460*/ 	.word	0x0000ec60


	//   ....[40]....
        /*0464*/ 	.word	0x0000ec80


	//   ....[41]....
        /*0468*/ 	.word	0x0000ed40


	//   ....[42]....
        /*046c*/ 	.word	0x0000ed60


	//   ....[43]....
        /*0470*/ 	.word	0x0000ee30


	//   ....[44]....
        /*0474*/ 	.word	0x0000ee50


	//   ....[45]....
        /*0478*/ 	.word	0x0000f4f0


	//   ....[46]....
        /*047c*/ 	.word	0x0000f510


	//   ....[47]....
        /*0480*/ 	.word	0x0000f5d0


	//   ....[48]....
        /*0484*/ 	.word	0x0000f5f0


	//   ....[49]....
        /*0488*/ 	.word	0x0000f6b0


	//   ....[50]....
        /*048c*/ 	.word	0x0000f6d0


	//   ....[51]....
        /*0490*/ 	.word	0x0000f7a0


	//   ....[52]....
        /*0494*/ 	.word	0x0000f7c0


	//   ....[53]....
        /*0498*/ 	.word	0x0000f930


	//   ....[54]....
        /*049c*/ 	.word	0x000110b0


	//   ....[55]....
        /*04a0*/ 	.word	0x000110d0


	//   ....[56]....
        /*04a4*/ 	.word	0x000110e0


	//   ....[57]....
        /*04a8*/ 	.word	0x00011120


	//   ....[58]....
        /*04ac*/ 	.word	0x000111a0


	//   ....[59]....
        /*04b0*/ 	.word	0x000111c0


	//   ....[60]....
        /*04b4*/ 	.word	0x00011240


	//   ....[61]....
        /*04b8*/ 	.word	0x00011260


	//   ....[62]....
        /*04bc*/ 	.word	0x000112e0


	//   ....[63]....
        /*04c0*/ 	.word	0x00011300


	//   ....[64]....
        /*04c4*/ 	.word	0x00011380


	//   ....[65]....
        /*04c8*/ 	.word	0x000113a0


	//   ....[66]....
        /*04cc*/ 	.word	0x00011420


	//   ....[67]....
        /*04d0*/ 	.word	0x00011440


	//   ....[68]....
        /*04d4*/ 	.word	0x000114c0


	//   ....[69]....
        /*04d8*/ 	.word	0x000114e0


	//   ....[70]....
        /*04dc*/ 	.word	0x00011b10


	//   ....[71]....
        /*04e0*/ 	.word	0x00011b30


	//   ....[72]....
        /*04e4*/ 	.word	0x00011b60


	//   ....[73]....
        /*04e8*/ 	.word	0x00011ba0


	//   ....[74]....
        /*04ec*/ 	.word	0x00011c10


	//   ....[75]....
        /*04f0*/ 	.word	0x00011c30


	//   ....[76]....
        /*04f4*/ 	.word	0x00011cb0


	//   ....[77]....
        /*04f8*/ 	.word	0x00011cd0


	//   ....[78]....
        /*04fc*/ 	.word	0x00011d50


	//   ....[79]....
        /*0500*/ 	.word	0x00011d70


	//   ....[80]....
        /*0504*/ 	.word	0x00011df0


	//   ....[81]....
        /*0508*/ 	.word	0x00011e10


	//   ....[82]....
        /*050c*/ 	.word	0x00011e90


	//   ....[83]....
        /*0510*/ 	.word	0x00011eb0


	//   ....[84]....
        /*0514*/ 	.word	0x00011f30


	//   ....[85]....
        /*0518*/ 	.word	0x00011f50


	//   ....[86]....
        /*051c*/ 	.word	0x00012610


	//   ....[87]....
        /*0520*/ 	.word	0x00012640


	//   ....[88]....
        /*0524*/ 	.word	0x00012650


	//   ....[89]....
        /*0528*/ 	.word	0x000126a0


	//   ....[90]....
        /*052c*/ 	.word	0x000126b0


	//   ....[91]....
        /*0530*/ 	.word	0x00012700


	//   ....[92]....
        /*0534*/ 	.word	0x00012710


	//   ....[93]....
        /*0538*/ 	.word	0x00012760


	//   ....[94]....
        /*053c*/ 	.word	0x00012770


	//   ....[95]....
        /*0540*/ 	.word	0x000127c0


	//   ....[96]....
        /*0544*/ 	.word	0x000127d0


	//   ....[97]....
        /*0548*/ 	.word	0x00012820


	//   ....[98]....
        /*054c*/ 	.word	0x00012830


	//   ....[99]....
        /*0550*/ 	.word	0x00012880


	//   ....[100]....
        /*0554*/ 	.word	0x00012890


	//   ....[101]....
        /*0558*/ 	.word	0x000128a0


	//   ....[102]....
        /*055c*/ 	.word	0x00012b40


	//   ....[103]....
        /*0560*/ 	.word	0x00012b60


	//   ....[104]....
        /*0564*/ 	.word	0x00012b80


	//   ....[105]....
        /*0568*/ 	.word	0x00012be0


	//   ....[106]....
        /*056c*/ 	.word	0x00012c00


	//   ....[107]....
        /*0570*/ 	.word	0x00012c60


	//   ....[108]....
        /*0574*/ 	.word	0x00012c80


	//   ....[109]....
        /*0578*/ 	.word	0x00012ce0


	//   ....[110]....
        /*057c*/ 	.word	0x00012d00


	//   ....[111]....
        /*0580*/ 	.word	0x00012d60


	//   ....[112]....
        /*0584*/ 	.word	0x00012d80


	//   ....[113]....
        /*0588*/ 	.word	0x00012de0


	//   ....[114]....
        /*058c*/ 	.word	0x00012e00


	//   ....[115]....
        /*0590*/ 	.word	0x00012e60


	//   ....[116]....
        /*0594*/ 	.word	0x00012e80


	//   ....[117]....
        /*0598*/ 	.word	0x00012e90


	//   ....[118]....
        /*059c*/ 	.word	0x00013430


	//   ....[119]....
        /*05a0*/ 	.word	0x00013450


	//   ....[120]....
        /*05a4*/ 	.word	0x00013470


	//   ....[121]....
        /*05a8*/ 	.word	0x000134b0


	//   ....[122]....
        /*05ac*/ 	.word	0x00013500


	//   ....[123]....
        /*05b0*/ 	.word	0x00013530


	//   ....[124]....
        /*05b4*/ 	.word	0x00013580


	//   ....[125]....
        /*05b8*/ 	.word	0x000135b0


	//   ....[126]....
        /*05bc*/ 	.word	0x00013600


	//   ....[127]....
        /*05c0*/ 	.word	0x00013630


	//   ....[128]....
        /*05c4*/ 	.word	0x00013680


	//   ....[129]....
        /*05c8*/ 	.word	0x000136b0


	//   ....[130]....
        /*05cc*/ 	.word	0x00013700


	//   ....[131]....
        /*05d0*/ 	.word	0x00013730


	//   ....[132]....
        /*05d4*/ 	.word	0x00013780


	//   ....[133]....
        /*05d8*/ 	.word	0x000137b0


	//   ....[134]....
        /*05dc*/ 	.word	0x00013a90


	//   ....[135]....
        /*05e0*/ 	.word	0x00013c60


	//   ....[136]....
        /*05e4*/ 	.word	0x000142b0


	//   ....[137]....
        /*05e8*/ 	.word	0x00014390


	//   ....[138]....
        /*05ec*/ 	.word	0x00014430


	//   ....[139]....
        /*05f0*/ 	.word	0x000144b0


	//   ....[140]....
        /*05f4*/ 	.word	0x00014570


	//   ....[141]....
        /*05f8*/ 	.word	0x000145e0


	//   ....[142]....
        /*05fc*/ 	.word	0x000146b0


	//   ....[143]....
        /*0600*/ 	.word	0x00014730


	//   ....[144]....
        /*0604*/ 	.word	0x00014800


	//   ....[145]....
        /*0608*/ 	.word	0x00014880


	//   ....[146]....
        /*060c*/ 	.word	0x00014950


	//   ....[147]....
        /*0610*/ 	.word	0x000149d0


	//   ....[148]....
        /*0614*/ 	.word	0x00014aa0


	//   ....[149]....
        /*0618*/ 	.word	0x00014b20


	//   ....[150]....
        /*061c*/ 	.word	0x00014bf0


	//   ....[151]....
        /*0620*/ 	.word	0x00014c70


	//   ....[152]....
        /*0624*/ 	.word	0x00014d30


	//   ....[153]....
        /*0628*/ 	.word	0x00014dc0


	//   ....[154]....
        /*062c*/ 	.word	0x00014e30


	//   ....[155]....
        /*0630*/ 	.word	0x00014eb0


	//   ....[156]....
        /*0634*/ 	.word	0x00014f60


	//   ....[157]....
        /*0638*/ 	.word	0x00014fd0


	//   ....[158]....
        /*063c*/ 	.word	0x000150b0


	//   ....[159]....
        /*0640*/ 	.word	0x00015120


	//   ....[160]....
        /*0644*/ 	.word	0x00015200


	//   ....[161]....
        /*0648*/ 	.word	0x00015270


	//   ....[162]....
        /*064c*/ 	.word	0x00015350


	//   ....[163]....
        /*0650*/ 	.word	0x000153c0


	//   ....[164]....
        /*0654*/ 	.word	0x000154a0


	//   ....[165]....
        /*0658*/ 	.word	0x00015510


	//   ....[166]....
        /*065c*/ 	.word	0x000155f0


	//   ....[167]....
        /*0660*/ 	.word	0x00015660


	//   ....[168]....
        /*0664*/ 	.word	0x00015720


	//   ....[169]....
        /*0668*/ 	.word	0x00015850


	//   ....[170]....
        /*066c*/ 	.word	0x000158f0


	//   ....[171]....
        /*0670*/ 	.word	0x00015960


	//   ....[172]....
        /*0674*/ 	.word	0x00015a20


	//   ....[173]....
        /*0678*/ 	.word	0x00015a80


	//   ....[174]....
        /*067c*/ 	.word	0x00015b40


	//   ....[175]....
        /*0680*/ 	.word	0x00015ba0


	//   ....[176]....
        /*0684*/ 	.word	0x00015c60


	//   ....[177]....
        /*0688*/ 	.word	0x00015cc0


	//   ....[178]....
        /*068c*/ 	.word	0x00015d80


	//   ....[179]....
        /*0690*/ 	.word	0x00015de0


	//   ....[180]....
        /*0694*/ 	.word	0x00015ea0


	//   ....[181]....
        /*0698*/ 	.word	0x00015f00


	//   ....[182]....
        /*069c*/ 	.word	0x00015fc0


	//   ....[183]....
        /*06a0*/ 	.word	0x00016020


	//   ....[184]....
        /*06a4*/ 	.word	0x000160e0


	//   ....[185]....
        /*06a8*/ 	.word	0x000161c0


	//   ....[186]....
        /*06ac*/ 	.word	0x00016260


	//   ....[187]....
        /*06b0*/ 	.word	0x000162c0


	//   ....[188]....
        /*06b4*/ 	.word	0x00016390


	//   ....[189]....
        /*06b8*/ 	.word	0x000163f0


	//   ....[190]....
        /*06bc*/ 	.word	0x000164c0


	//   ....[191]....
        /*06c0*/ 	.word	0x00016520


	//   ....[192]....
        /*06c4*/ 	.word	0x000165f0


	//   ....[193]....
        /*06c8*/ 	.word	0x00016650


	//   ....[194]....
        /*06cc*/ 	.word	0x00016720


	//   ....[195]....
        /*06d0*/ 	.word	0x00016780


	//   ....[196]....
        /*06d4*/ 	.word	0x00016850


	//   ....[197]....
        /*06d8*/ 	.word	0x000168b0


	//   ....[198]....
        /*06dc*/ 	.word	0x00016980


	//   ....[199]....
        /*06e0*/ 	.word	0x000169e0


	//   ....[200]....
        /*06e4*/ 	.word	0x00016aa0


	//   ....[201]....
        /*06e8*/ 	.word	0x00016bc0


	//   ....[202]....
        /*06ec*/ 	.word	0x00016c60


	//   ....[203]....
        /*06f0*/ 	.word	0x00016cc0


	//   ....[204]....
        /*06f4*/ 	.word	0x00016d90


	//   ....[205]....
        /*06f8*/ 	.word	0x00016e30


	//   ....[206]....
        /*06fc*/ 	.word	0x00016ef0


	//   ....[207]....
        /*0700*/ 	.word	0x00016f90


	//   ....[208]....
        /*0704*/ 	.word	0x00017050


	//   ....[209]....
        /*0708*/ 	.word	0x000170f0


	//   ....[210]....
        /*070c*/ 	.word	0x000171b0


	//   ....[211]....
        /*0710*/ 	.word	0x00017250


	//   ....[212]....
        /*0714*/ 	.word	0x00017310


	//   ....[213]....
        /*0718*/ 	.word	0x000173b0


	//   ....[214]....
        /*071c*/ 	.word	0x00017470


	//   ....[215]....
        /*0720*/ 	.word	0x00017510


	//   ....[216]....
        /*0724*/ 	.word	0x000175d0


	//   ....[217]....
        /*0728*/ 	.word	0x000176a0


	//   ....[218]....
        /*072c*/ 	.word	0x000177c0


	//----- nvinfo : EIATTR_REG_RECONFIG
	.align		4
.L_935:
        /*0730*/ 	.byte	0x01, 0x54
	.zero		2


	//----- nvinfo : EIATTR_SYSCALL_OFFSETS
	.align		4
        /*0734*/ 	.byte	0x04, 0x46
        /*0736*/ 	.short	(.L_937 - .L_936)


	//   ....[0]....
.L_936:
        /*0738*/ 	.word	0x00001900


	//   ....[1]....
        /*073c*/ 	.word	0x00010790


	//   ....[2]....
        /*0740*/ 	.word	0x000108e0


	//   ....[3]....
        /*0744*/ 	.word	0x000109d0


	//   ....[4]....
        /*0748*/ 	.word	0x000117d0


	//----- nvinfo : EIATTR_MBARRIER_INSTR_OFFSETS
	.align		4
.L_937:
        /*074c*/ 	.byte	0x04, 0x39
        /*074e*/ 	.short	(.L_939 - .L_938)


	//   ....[0]....
.L_938:
        /*0750*/ 	.word	0x00000170
        /*0754*/ 	.word	0x000000ff
        /*0758*/ 	.word	0x00028800
        /*075c*/ 	.short	0x0100
        /*075e*/ 	.byte	0x08
	.zero		1


	//   ....[1]....
        /*0760*/ 	.word	0x00000180
        /*0764*/ 	.word	0x000000ff
        /*0768*/ 	.word	0x00028820
        /*076c*/ 	.short	0x0100
        /*076e*/ 	.byte	0x08
	.zero		1


	//   ....[2]....
        /*0770*/ 	.word	0x00000270
        /*0774*/ 	.word	0x000000ff
        /*0778*/ 	.word	0x00028830
        /*077c*/ 	.short	0x0100
        /*077e*/ 	.byte	0x08
	.zero		1


	//   ....[3]....
        /*0780*/ 	.word	0x00000280
        /*0784*/ 	.word	0x000000ff
        /*0788*/ 	.word	0x00028840
        /*078c*/ 	.short	0x0100
        /*078e*/ 	.byte	0x08
	.zero		1


	//   ....[4]....
        /*0790*/ 	.word	0x00000290
        /*0794*/ 	.word	0x000000ff
        /*0798*/ 	.word	0x00028838
        /*079c*/ 	.short	0x0100
        /*079e*/ 	.byte	0x08
	.zero		1


	//   ....[5]....
        /*07a0*/ 	.word	0x000002a0
        /*07a4*/ 	.word	0x000000ff
        /*07a8*/ 	.word	0x00028848
        /*07ac*/ 	.short	0x0100
        /*07ae*/ 	.byte	0x08
	.zero		1


	//   ....[6]....
        /*07b0*/ 	.word	0x000003d0
        /*07b4*/ 	.word	0x000000ff
        /*07b8*/ 	.word	0x00028850
        /*07bc*/ 	.short	0x0100
        /*07be*/ 	.byte	0x08
	.zero		1


	//   ....[7]....
        /*07c0*/ 	.word	0x000003e0
        /*07c4*/ 	.word	0x000000ff
        /*07c8*/ 	.word	0x00028860
        /*07cc*/ 	.short	0x0100
        /*07ce*/ 	.byte	0x08
	.zero		1


	//   ....[8]....
        /*07d0*/ 	.word	0x000003f0
        /*07d4*/ 	.word	0x000000ff
        /*07d8*/ 	.word	0x00028858
        /*07dc*/ 	.short	0x0100
        /*07de*/ 	.byte	0x08
	.zero		1


	//   ....[9]....
        /*07e0*/ 	.word	0x00000400
        /*07e4*/ 	.word	0x000000ff
        /*07e8*/ 	.word	0x00028868
        /*07ec*/ 	.short	0x0100
        /*07ee*/ 	.byte	0x08
	.zero		1


	//   ....[10]....
        /*07f0*/ 	.word	0x000004f0
        /*07f4*/ 	.word	0x000000ff
        /*07f8*/ 	.word	0x00028870
        /*07fc*/ 	.short	0x0100
        /*07fe*/ 	.byte	0x06
	.zero		1


	//   ....[11]....
        /*0800*/ 	.word	0x00000500
        /*0804*/ 	.word	0x000000ff
        /*0808*/ 	.word	0x00028880
        /*080c*/ 	.short	0x0100
        /*080e*/ 	.byte	0x06
	.zero		1


	//   ....[12]....
        /*0810*/ 	.word	0x00000510
        /*0814*/ 	.word	0x000000ff
        /*0818*/ 	.word	0x00028878
        /*081c*/ 	.short	0x0100
        /*081e*/ 	.byte	0x06
	.zero		1


	//   ....[13]....
        /*0820*/ 	.word	0x00000520
        /*0824*/ 	.word	0x000000ff
        /*0828*/ 	.word	0x00028888
        /*082c*/ 	.short	0x0100
        /*082e*/ 	.byte	0x06
	.zero		1


	//   ....[14]....
        /*0830*/ 	.word	0x00000650
        /*0834*/ 	.word	0x000000ff
        /*0838*/ 	.word	0x00028890
        /*083c*/ 	.short	0x0100
        /*083e*/ 	.byte	0x08
	.zero		1


	//   ....[15]....
        /*0840*/ 	.word	0x00000660
        /*0844*/ 	.word	0x000000ff
        /*0848*/ 	.word	0x000288a0
        /*084c*/ 	.short	0x0100
        /*084e*/ 	.byte	0x08
	.zero		1


	//   ....[16]....
        /*0850*/ 	.word	0x00000670
        /*0854*/ 	.word	0x000000ff
        /*0858*/ 	.word	0x00028898
        /*085c*/ 	.short	0x0100
        /*085e*/ 	.byte	0x08
	.zero		1


	//   ....[17]....
        /*0860*/ 	.word	0x00000680
        /*0864*/ 	.word	0x000000ff
        /*0868*/ 	.word	0x000288a8
        /*086c*/ 	.short	0x0100
        /*086e*/ 	.byte	0x08
	.zero		1


	//   ....[18]....
        /*0870*/ 	.word	0x000007c0
        /*0874*/ 	.word	0x000000ff
        /*0878*/ 	.word	0x000288b0
        /*087c*/ 	.short	0x0100
        /*087e*/ 	.byte	0x08
	.zero		1


	//   ....[19]....
        /*0880*/ 	.word	0x000007d0
        /*0884*/ 	.word	0x000000ff
        /*0888*/ 	.word	0x000288c0
        /*088c*/ 	.short	0x0100
        /*088e*/ 	.byte	0x08
	.zero		1


	//   ....[20]....
        /*0890*/ 	.word	0x000007e0
        /*0894*/ 	.word	0x000000ff
        /*0898*/ 	.word	0x000288b8
        /*089c*/ 	.short	0x0100
        /*089e*/ 	.byte	0x08
	.zero		1


	//   ....[21]....
        /*08a0*/ 	.word	0x000007f0
        /*08a4*/ 	.word	0x000000ff
        /*08a8*/ 	.word	0x000288c8
        /*08ac*/ 	.short	0x0100
        /*08ae*/ 	.byte	0x08
	.zero		1


	//   ....[22]....
        /*08b0*/ 	.word	0x00001980
        /*08b4*/ 	.word	0x000000ff
        /*08b8*/ 	.word	0x00028800
        /*08bc*/ 	.short	0x010a
        /*08be*/ 	.byte	0x29
	.zero		1


	//   ....[23]....
        /*08c0*/ 	.word	0x00001a00
        /*08c4*/ 	.word	0x00000003
        /*08c8*/ 	.word	0x00028830
        /*08cc*/ 	.short	0x010a
        /*08ce*/ 	.byte	0x3f
	.zero		1


	//   ....[24]....
        /*08d0*/ 	.word	0x00001a40
        /*08d4*/ 	.word	0x00000003
        /*08d8*/ 	.word	0x00028830
        /*08dc*/ 	.short	0x010a
        /*08de*/ 	.byte	0x3f
	.zero		1


	//   ....[25]....
        /*08e0*/ 	.word	0x00001fe0
        /*08e4*/ 	.word	0x000000ff
        /*08e8*/ 	.word	0x00000000
        /*08ec*/ 	.short	0x0101
        /*08ee*/ 	.byte	0x06
	.zero		1


	//   ....[26]....
        /*08f0*/ 	.word	0x00004dc0
        /*08f4*/ 	.word	0x000000ff
        /*08f8*/ 	.word	0x00028830
        /*08fc*/ 	.short	0x010a
        /*08fe*/ 	.byte	0x06
	.zero		1


	//   ....[27]....
        /*0900*/ 	.word	0x00004e00
        /*0904*/ 	.word	0x000000ff
        /*0908*/ 	.word	0x00028830
        /*090c*/ 	.short	0x010a
        /*090e*/ 	.byte	0x06
	.zero		1


	//   ....[28]....
        /*0910*/ 	.word	0x00005150
        /*0914*/ 	.word	0x000000ff
        /*0918*/ 	.word	0x00028850
        /*091c*/ 	.short	0x010a
        /*091e*/ 	.byte	0x06
	.zero		1


	//   ....[29]....
        /*0920*/ 	.word	0x00005190
        /*0924*/ 	.word	0x000000ff
        /*0928*/ 	.word	0x00028850
        /*092c*/ 	.short	0x010a
        /*092e*/ 	.byte	0x06
	.zero		1


	//   ....[30]....
        /*0930*/ 	.word	0x000055c0
        /*0934*/ 	.word	0x000000ff
        /*0938*/ 	.word	0x00000000
        /*093c*/ 	.short	0x0101
        /*093e*/ 	.byte	0x06
	.zero		1


	//   ....[31]....
        /*0940*/ 	.word	0x00007870
        /*0944*/ 	.word	0x000000ff
        /*0948*/ 	.word	0x00000000
        /*094c*/ 	.short	0x0101
        /*094e*/ 	.byte	0x06
	.zero		1


	//   ....[32]....
        /*0950*/ 	.word	0x00008180
        /*0954*/ 	.word	0x000000ff
        /*0958*/ 	.word	0x00028830
        /*095c*/ 	.short	0x010a
        /*095e*/ 	.byte	0x06
	.zero		1


	//   ....[33]....
        /*0960*/ 	.word	0x000081c0
        /*0964*/ 	.word	0x000000ff
        /*0968*/ 	.word	0x00028830
        /*096c*/ 	.short	0x010a
        /*096e*/ 	.byte	0x06
	.zero		1


	//   ....[34]....
        /*0970*/ 	.word	0x00008510
        /*0974*/ 	.word	0x000000ff
        /*0978*/ 	.word	0x00028850
        /*097c*/ 	.short	0x010a
        /*097e*/ 	.byte	0x06
	.zero		1


	//   ....[35]....
        /*0980*/ 	.word	0x00008550
        /*0984*/ 	.word	0x000000ff
        /*0988*/ 	.word	0x00028850
        /*098c*/ 	.short	0x010a
        /*098e*/ 	.byte	0x06
	.zero		1


	//   ....[36]....
        /*0990*/ 	.word	0x00008950
        /*0994*/ 	.word	0x000000ff
        /*0998*/ 	.word	0x00000000
        /*099c*/ 	.short	0x0101
        /*099e*/ 	.byte	0x06
	.zero		1


	//   ....[37]....
        /*09a0*/ 	.word	0x00009b00
        /*09a4*/ 	.word	0x000000ff
        /*09a8*/ 	.word	0x00000000
        /*09ac*/ 	.short	0x0101
        /*09ae*/ 	.byte	0x06
	.zero		1


	//   ....[38]....
        /*09b0*/ 	.word	0x0000a210
        /*09b4*/ 	.word	0x000000ff
        /*09b8*/ 	.word	0x00028830
        /*09bc*/ 	.short	0x010a
        /*09be*/ 	.byte	0x06
	.zero		1


	//   ....[39]....
        /*09c0*/ 	.word	0x0000a250
        /*09c4*/ 	.word	0x000000ff
        /*09c8*/ 	.word	0x00028830
        /*09cc*/ 	.short	0x010a
        /*09ce*/ 	.byte	0x06
	.zero		1


	//   ....[40]....
        /*09d0*/ 	.word	0x0000a570
        /*09d4*/ 	.word	0x000000ff
        /*09d8*/ 	.word	0x00028850
        /*09dc*/ 	.short	0x010a
        /*09de*/ 	.byte	0x06
	.zero		1


	//   ....[41]....
        /*09e0*/ 	.word	0x0000a5b0
        /*09e4*/ 	.word	0x000000ff
        /*09e8*/ 	.word	0x00028850
        /*09ec*/ 	.short	0x010a
        /*09ee*/ 	.byte	0x06
	.zero		1


	//   ....[42]....
        /*09f0*/ 	.word	0x0000a9e0
        /*09f4*/ 	.word	0x000000ff
        /*09f8*/ 	.word	0x00000000
        /*09fc*/ 	.short	0x0101
        /*09fe*/ 	.byte	0x06
	.zero		1


	//   ....[43]....
        /*0a00*/ 	.word	0x0000cc80
        /*0a04*/ 	.word	0x000000ff
        /*0a08*/ 	.word	0x00000000
        /*0a0c*/ 	.short	0x0101
        /*0a0e*/ 	.byte	0x06
	.zero		1


	//   ....[44]....
        /*0a10*/ 	.word	0x0000d280
        /*0a14*/ 	.word	0x000000ff
        /*0a18*/ 	.word	0x00028850
        /*0a1c*/ 	.short	0x010a
        /*0a1e*/ 	.byte	0x05
	.zero		1


	//   ....[45]....
        /*0a20*/ 	.word	0x0000d2c0
        /*0a24*/ 	.word	0x000000ff
        /*0a28*/ 	.word	0x00028850
        /*0a2c*/ 	.short	0x010a
        /*0a2e*/ 	.byte	0x05
	.zero		1


	//   ....[46]....
        /*0a30*/ 	.word	0x0000d830
        /*0a34*/ 	.word	0x000000ff
        /*0a38*/ 	.word	0x00000000
        /*0a3c*/ 	.short	0x0101
        /*0a3e*/ 	.byte	0x04
	.zero		1


	//   ....[47]....
        /*0a40*/ 	.word	0x0000eb80
        /*0a44*/ 	.word	0x00000000
        /*0a48*/ 	.word	0x00000000
        /*0a4c*/ 	.short	0x0101
        /*0a4e*/ 	.byte	0x3f
	.zero		1


	//   ....[48]....
        /*0a50*/ 	.word	0x00010ef0
        /*0a54*/ 	.word	0x00000007
        /*0a58*/ 	.word	0x00028840
        /*0a5c*/ 	.short	0x010a
        /*0a5e*/ 	.byte	0x3f
	.zero		1


	//   ....[49]....
        /*0a60*/ 	.word	0x000115b0
        /*0a64*/ 	.word	0x00000007
        /*0a68*/ 	.word	0x00028830
        /*0a6c*/ 	.short	0x0107
        /*0a6e*/ 	.byte	0x3f
	.zero		1


	//   ....[50]....
        /*0a70*/ 	.word	0x00011680
        /*0a74*/ 	.word	0x00000007
        /*0a78*/ 	.word	0x00028830
        /*0a7c*/ 	.short	0x0101
        /*0a7e*/ 	.byte	0x3f
	.zero		1


	//   ....[51]....
        /*0a80*/ 	.word	0x00012020
        /*0a84*/ 	.word	0x00000010
        /*0a88*/ 	.word	0x00028800
        /*0a8c*/ 	.short	0x0107
        /*0a8e*/ 	.byte	0x3f
	.zero		1


	//   ....[52]....
        /*0a90*/ 	.word	0x000120f0
        /*0a94*/ 	.word	0x00000010
        /*0a98*/ 	.word	0x00028800
        /*0a9c*/ 	.short	0x0101
        /*0a9e*/ 	.byte	0x3f
	.zero		1


	//   ....[53]....
        /*0aa0*/ 	.word	0x00012110
        /*0aa4*/ 	.word	0x00000010
        /*0aa8*/ 	.word	0x00028820
        /*0aac*/ 	.short	0x010a
        /*0aae*/ 	.byte	0x3f
	.zero		1


	//   ....[54]....
        /*0ab0*/ 	.word	0x00012460
        /*0ab4*/ 	.word	0x00000006
        /*0ab8*/ 	.word	0x00028840
        /*0abc*/ 	.short	0x010a
        /*0abe*/ 	.byte	0x3f
	.zero		1


	//   ....[55]....
        /*0ac0*/ 	.word	0x00012970
        /*0ac4*/ 	.word	0x00000006
        /*0ac8*/ 	.word	0x00028830
        /*0acc*/ 	.short	0x0107
        /*0ace*/ 	.byte	0x3f
	.zero		1


	//   ....[56]....
        /*0ad0*/ 	.word	0x00012a30
        /*0ad4*/ 	.word	0x00000006
        /*0ad8*/ 	.word	0x00028830
        /*0adc*/ 	.short	0x0101
        /*0ade*/ 	.byte	0x3f
	.zero		1


	//   ....[57]....
        /*0ae0*/ 	.word	0x00012a90
        /*0ae4*/ 	.word	0x00000006
        /*0ae8*/ 	.word	0x00028860
        /*0aec*/ 	.short	0x010a
        /*0aee*/ 	.byte	0x3f
	.zero		1


	//   ....[58]....
        /*0af0*/ 	.word	0x00013020
        /*0af4*/ 	.word	0x00000006
        /*0af8*/ 	.word	0x00028850
        /*0afc*/ 	.short	0x0107
        /*0afe*/ 	.byte	0x3f
	.zero		1


	//   ....[59]....
        /*0b00*/ 	.word	0x00013180
        /*0b04*/ 	.word	0x00000006
        /*0b08*/ 	.word	0x00028850
        /*0b0c*/ 	.short	0x0101
        /*0b0e*/ 	.byte	0x3f
	.zero		1


	//   ....[60]....
        /*0b10*/ 	.word	0x00013390
        /*0b14*/ 	.word	0x00000004
        /*0b18*/ 	.word	0x00028860
        /*0b1c*/ 	.short	0x010a
        /*0b1e*/ 	.byte	0x3f
	.zero		1


	//   ....[61]....
        /*0b20*/ 	.word	0x00013890
        /*0b24*/ 	.word	0x00000004
        /*0b28*/ 	.word	0x00028850
        /*0b2c*/ 	.short	0x0107
        /*0b2e*/ 	.byte	0x3f
	.zero		1


	//   ....[62]....
        /*0b30*/ 	.word	0x00013950
        /*0b34*/ 	.word	0x00000004
        /*0b38*/ 	.word	0x00028850
        /*0b3c*/ 	.short	0x0101
        /*0b3e*/ 	.byte	0x3f
	.zero		1


	//   ....[63]....
        /*0b40*/ 	.word	0x00013be0
        /*0b44*/ 	.word	0x00000004
        /*0b48*/ 	.word	0x00028820
        /*0b4c*/ 	.short	0x010a
        /*0b4e*/ 	.byte	0x3f
	.zero		1


	//   ....[64]....
        /*0b50*/ 	.word	0x00013d60
        /*0b54*/ 	.word	0x00000005
        /*0b58*/ 	.word	0x00028840
        /*0b5c*/ 	.short	0x010a
        /*0b5e*/ 	.byte	0x3f
	.zero		1


	//   ....[65]....
        /*0b60*/ 	.word	0x00013e00
        /*0b64*/ 	.word	0x00000017
        /*0b68*/ 	.word	0x00028840
        /*0b6c*/ 	.short	0x010a
        /*0b6e*/ 	.byte	0x3f
	.zero		1


	//   ....[66]....
        /*0b70*/ 	.word	0x00013e40
        /*0b74*/ 	.word	0x00000005
        /*0b78*/ 	.word	0x00028860
        /*0b7c*/ 	.short	0x010a
        /*0b7e*/ 	.byte	0x3f
	.zero		1


	//   ....[67]....
        /*0b80*/ 	.word	0x00013e80
        /*0b84*/ 	.word	0x00000017
        /*0b88*/ 	.word	0x00028860
        /*0b8c*/ 	.short	0x010a
        /*0b8e*/ 	.byte	0x3f
	.zero		1


	//   ....[68]....
        /*0b90*/ 	.word	0x00013ef0
        /*0b94*/ 	.word	0x00000003
        /*0b98*/ 	.word	0x00028800
        /*0b9c*/ 	.short	0x010a
        /*0b9e*/ 	.byte	0x3f
	.zero		1


	//   ....[69]....
        /*0ba0*/ 	.word	0x00013f40
        /*0ba4*/ 	.word	0x00000003
        /*0ba8*/ 	.word	0x00028830
        /*0bac*/ 	.short	0x010a
        /*0bae*/ 	.byte	0x3f
	.zero		1


	//   ....[70]....
        /*0bb0*/ 	.word	0x00013fa0
        /*0bb4*/ 	.word	0x00000005
        /*0bb8*/ 	.word	0x00028830
        /*0bbc*/ 	.short	0x010a
        /*0bbe*/ 	.byte	0x3f
	.zero		1


	//   ....[71]....
        /*0bc0*/ 	.word	0x00014000
        /*0bc4*/ 	.word	0x00000005
        /*0bc8*/ 	.word	0x00028850
        /*0bcc*/ 	.short	0x010a
        /*0bce*/ 	.byte	0x3f
	.zero		1


	//   ....[72]....
        /*0bd0*/ 	.word	0x00014060
        /*0bd4*/ 	.word	0x00000007
        /*0bd8*/ 	.word	0x00028830
        /*0bdc*/ 	.short	0x010a
        /*0bde*/ 	.byte	0x3f
	.zero		1


	//   ....[73]....
        /*0be0*/ 	.word	0x000140c0
        /*0be4*/ 	.word	0x00000007
        /*0be8*/ 	.word	0x00028850
        /*0bec*/ 	.short	0x010a
        /*0bee*/ 	.byte	0x3f
	.zero		1


	//   ....[74]....
        /*0bf0*/ 	.word	0x00014120
        /*0bf4*/ 	.word	0x00000007
        /*0bf8*/ 	.word	0x00028830
        /*0bfc*/ 	.short	0x010a
        /*0bfe*/ 	.byte	0x3f
	.zero		1


	//   ....[75]....
        /*0c00*/ 	.word	0x00014180
        /*0c04*/ 	.word	0x00000007
        /*0c08*/ 	.word	0x00028850
        /*0c0c*/ 	.short	0x010a
        /*0c0e*/ 	.byte	0x3f
	.zero		1


	//   ....[76]....
        /*0c10*/ 	.word	0x000141e0
        /*0c14*/ 	.word	0x00000006
        /*0c18*/ 	.word	0x00028850
        /*0c1c*/ 	.short	0x010a
        /*0c1e*/ 	.byte	0x3f
	.zero		1


	//   ....[77]....
        /*0c20*/ 	.word	0x000142e0
        /*0c24*/ 	.word	0x00000007
        /*0c28*/ 	.word	0x00028840
        /*0c2c*/ 	.short	0x010a
        /*0c2e*/ 	.byte	0x3f
	.zero		1


	//   ....[78]....
        /*0c30*/ 	.word	0x00015750
        /*0c34*/ 	.word	0x00000010
        /*0c38*/ 	.word	0x00028820
        /*0c3c*/ 	.short	0x010a
        /*0c3e*/ 	.byte	0x3f
	.zero		1


	//   ....[79]....
        /*0c40*/ 	.word	0x000157a0
        /*0c44*/ 	.word	0x00000006
        /*0c48*/ 	.word	0x00028840
        /*0c4c*/ 	.short	0x010a
        /*0c4e*/ 	.byte	0x3f
	.zero		1


	//   ....[80]....
        /*0c50*/ 	.word	0x00016110
        /*0c54*/ 	.word	0x00000006
        /*0c58*/ 	.word	0x00028860
        /*0c5c*/ 	.short	0x010a
        /*0c5e*/ 	.byte	0x3f
	.zero		1


	//   ....[81]....
        /*0c60*/ 	.word	0x00016b10
        /*0c64*/ 	.word	0x00000004
        /*0c68*/ 	.word	0x00028860
        /*0c6c*/ 	.short	0x010a
        /*0c6e*/ 	.byte	0x3f
	.zero		1


	//   ....[82]....
        /*0c70*/ 	.word	0x000176e0
        /*0c74*/ 	.word	0x00000004
        /*0c78*/ 	.word	0x00028820
        /*0c7c*/ 	.short	0x010a
        /*0c7e*/ 	.byte	0x3f
	.zero		1


	//   ....[83]....
        /*0c80*/ 	.word	0x00017880
        /*0c84*/ 	.word	0x00000005
        /*0c88*/ 	.word	0x00028840
        /*0c8c*/ 	.short	0x010a
        /*0c8e*/ 	.byte	0x3f
	.zero		1


	//   ....[84]....
        /*0c90*/ 	.word	0x000178d0
        /*0c94*/ 	.word	0x00000017
        /*0c98*/ 	.word	0x00028840
        /*0c9c*/ 	.short	0x010a
        /*0c9e*/ 	.byte	0x3f
	.zero		1


	//   ....[85]....
        /*0ca0*/ 	.word	0x00017920
        /*0ca4*/ 	.word	0x00000005
        /*0ca8*/ 	.word	0x00028860
        /*0cac*/ 	.short	0x010a
        /*0cae*/ 	.byte	0x3f
	.zero		1


	//----- nvinfo : EIATTR_NUM_MBARRIERS
	.align		4
.L_939:
        /*0cb0*/ 	.byte	0x03, 0x38
        /*0cb2*/ 	.short	0x0016


	//----- nvinfo : EIATTR_EXIT_INSTR_OFFSETS
	.align		4
        /*0cb4*/ 	.byte	0x04, 0x1c
        /*0cb6*/ 	.short	(.L_941 - .L_940)


	//   ....[0]....
.L_940:
        /*0cb8*/ 	.word	0x00000960


	//   ....[1]....
        /*0cbc*/ 	.word	0x0000f8c0


	//   ....[2]....
        /*0cc0*/ 	.word	0x00013ed0


	//----- nvinfo : EIATTR_MAX_THREADS
	.align		4
.L_941:
        /*0cc4*/ 	.byte	0x04, 0x05
        /*0cc6*/ 	.short	(.L_943 - .L_942)
.L_942:
        /*0cc8*/ 	.word	0x00000180
        /*0ccc*/ 	.word	0x00000001
        /*0cd0*/ 	.word	0x00000001


	//----- nvinfo : EIATTR_CRS_STACK_SIZE
	.align		4
.L_943:
        /*0cd4*/ 	.byte	0x04, 0x1e
        /*0cd6*/ 	.short	(.L_945 - .L_944)
.L_944:
        /*0cd8*/ 	.word	0x00000000


	//----- nvinfo : EIATTR_CBANK_PARAM_SIZE
	.align		4
.L_945:
        /*0cdc*/ 	.byte	0x03, 0x19
        /*0cde*/ 	.short	0x0af0


	//----- nvinfo : EIATTR_PARAM_CBANK
	.align		4
        /*0ce0*/ 	.byte	0x04, 0x0a
        /*0ce2*/ 	.short	(.L_947 - .L_946)
	.align		4
.L_946:
        /*0ce4*/ 	.word	index@(.nv.constant0._ZN7cutlass13device_kernelIN5flash11enable_sm90INS1_16FlashAttnFwdSm90INS1_25CollectiveMainloopFwdSm90ILi2EN4cute5tupleIJNS5_1CILi1EEES8_S8_EEENS6_IJNS7_ILi128EEESA_SA_EEELi128ENS_6half_tEfNS_4arch4Sm90ELb0ELb1ELb0ELb0ELb1ELb0ELb0ELb1ELb1ELb1ELb0ELb0EEENS1_21CollectiveEpilogueFwdISB_S9_SC_SE_Li256ELb0ELb1ELb0ELb0EEENS1_30DynamicPersistentTileSchedulerILi256ELi128ELb0ELb1ELb1EEEEEEEEEvNT_6ParamsE)
        /*0ce8*/ 	.short	0x0210
        /*0cea*/ 	.short	0x0af0


	//----- nvinfo : EIATTR_SW_WAR
	.align		4
.L_947:
        /*0cec*/ 	.byte	0x04, 0x36
        /*0cee*/ 	.short	(.L_949 - .L_948)
.L_948:
        /*0cf0*/ 	.word	0x00000008
.L_949:


//--------------------- .nv.info._ZN7cutlass13device_kernelIN5flash11enable_sm90INS1_16FlashAttnFwdSm90INS1_25CollectiveMainloopFwdSm90ILi2EN4cute5tupleIJNS5_1CILi1EEES8_S8_EEENS6_IJNS7_ILi128EEESA_SA_EEELi128ENS_6half_tEfNS_4arch4Sm90ELb0ELb1ELb0ELb1ELb1ELb0ELb0ELb1ELb1ELb1ELb0ELb0EEENS1_21CollectiveEpilogueFwdISB_S9_SC_SE_Li256ELb1ELb1ELb0ELb0EEENS1_36VarlenDynamicPersistentTileSchedulerILi128ELi128ELi256ELi128ELb0ELb1ELb1ELb1ELb0ELb1EEEEEEEEEvNT_6ParamsE --------------------------
	.section	.nv.info._ZN7cutlass13device_kernelIN5flash11enable_sm90INS1_16FlashAttnFwdSm90INS1_25CollectiveMainloopFwdSm90ILi2EN4cute5tupleIJNS5_1CILi1EEES8_S8_EEENS6_IJNS7_ILi128EEESA_SA_EEELi128ENS_6half_tEfNS_4arch4Sm90ELb0ELb1ELb0ELb1ELb1ELb0ELb0ELb1ELb1ELb1ELb0ELb0EEENS1_21CollectiveEpilogueFwdISB_S9_SC_SE_Li256ELb1ELb1ELb0ELb0EEENS1_36VarlenDynamicPersistentTileSchedulerILi128ELi128ELi256ELi128ELb0ELb1ELb1ELb1ELb0ELb1EEEEEEEEEvNT_6ParamsE,"",@"SHT_CUDA_INFO"
	.sectionflags	@""
	.align	4


	//----- nvinfo : EIATTR_CUDA_API_VERSION
	.align		4
        /*0000*/ 	.byte	0x04, 0x37
        /*0002*/ 	.short	(.L_951 - .L_950)
.L_950:
        /*0004*/ 	.word	0x00000082


	//----- nvinfo : EIATTR_KPARAM_INFO
	.align		4
.L_951:
        /*0008*/ 	.byte	0x04, 0x17
        /*000a*/ 	.short	(.L_953 - .L_952)
.L_952:
        /*000c*/ 	.word	0x00000000
        /*0010*/ 	.short	0x0000
        /*0012*/ 	.short	0x0070
        /*0014*/ 	.byte	0x00, 0xf0, 0x01, 0x2a


	//----- nvinfo : EIATTR_SPARSE_MMA_MASK
	.align		4
.L_953:
        /*0018*/ 	.byte	0x03, 0x50
        /*001a*/ 	.short	0x0000


	//----- nvinfo : EIATTR_MAXREG_COUNT
	.align		4
        /*001c*/ 	.byte	0x03, 0x1b
        /*001e*/ 	.short	0x00a8


	//----- nvinfo : EIATTR_NUM_BARRIERS
	.align		4
        /*0020*/ 	.byte	0x02, 0x4c
        /*0022*/ 	.byte	0x10
	.zero		1


	//----- nvinfo : EIATTR_EXTERNS
	.align		4
        /*0024*/ 	.byte	0x04, 0x0f
        /*0026*/ 	.short	(.L_955 - .L_954)


	//   ....[0]....
	.align		4
.L_954:
        /*0028*/ 	.word	index@(__assertfail)


	//----- nvinfo : EIATTR_ANNOTATIONS
	.align		4
.L_955:
        /*002c*/ 	.byte	0x04, 0x55
        /*002e*/ 	.short	(.L_957 - .L_956)


	//   ....[0]....
.L_956:
        /* <DEDUP_REMOVED lines=10> */


	//----- nvinfo : EIATTR_MERCURY_ISA_VERSION
	.align		4
.L_957:
        /*00b8*/ 	.byte	0x03, 0x5f
        /*00ba*/ 	.short	0x0101


	//----- nvinfo : EIATTR_UNUSED_LOAD_BYTE_OFFSET
	.align		4
        /*00bc*/ 	.byte	0x04, 0x44
        /*00be*/ 	.short	(.L_959 - .L_958)


	//   ....[0]....
.L_958:
        /*00c0*/ 	.word	0x00000970
        /*00c4*/ 	.word	0x0000fff0


	//   ....[1]....
        /*00c8*/ 	.word	0x0000ddd0
        /*00cc*/ 	.word	0x0000fff0


	//----- nvinfo : EIATTR_INT_WARP_WIDE_INSTR_OFFSETS
	.align		4
.L_959:
        /*00d0*/ 	.byte	0x04, 0x31
        /*00d2*/ 	.short	(.L_961 - .L_960)


	//   ....[0]....
.L_960:
        /*00d4*/ 	.word	0x000000c0


	//   ....[1]....
        /*00d8*/ 	.word	0x000000d0


	//   ....[2]....
        /*00dc*/ 	.word	0x00000170


	//   ....[3]....
        /*00e0*/ 	.word	0x00011490


	//   ....[4]....
        /*00e4*/ 	.word	0x00011520


	//   ....[5]....
        /*00e8*/ 	.word	0x00014400


	//   ....[6]....
        /*00ec*/ 	.word	0x00014490


	//----- nvinfo : EIATTR_COOP_GROUP_MASK_REGIDS
	.align		4
.L_961:
        /*00f0*/ 	.byte	0x04, 0x29
        /*00f2*/ 	.short	(.L_963 - .L_962)


	//   ....[0]....
.L_962:
        /*00f4*/ 	.word	0xffffffff


	//   ....[1]....
        /*00f8*/ 	.word	0xffffffff


	//   ....[2]....
        /*00fc*/ 	.word	0xffffffff


	//   ....[3]....
        /*0100*/ 	.word	0xffffffff


	//   ....[4]....
        /*0104*/ 	.word	0xffffffff


	//   ....[5]....
        /*0108*/ 	.word	0xffffffff


	//   ....[6]....
        /*010c*/ 	.word	0xffffffff


	//   ....[7]....
        /*0110*/ 	.word	0xffffffff


	//   ....[8]....
        /*0114*/ 	.word	0xffffffff


	//   ....[9]....
        /*0118*/ 	.word	0xffffffff


	//   ....[10]....
        /*011c*/ 	.word	0xffffffff


	//   ....[11]....
        /*0120*/ 	.word	0xffffffff


	//   ....[12]....
        /*0124*/ 	.word	0xffffffff


	//   ....[13]....
        /*0128*/ 	.word	0xffffffff


	//   ....[14]....
        /*012c*/ 	.word	0xffffffff


	//   ....[15]....
        /*0130*/ 	.word	0xffffffff


	//   ....[16]....
        /*0134*/ 	.word	0xffffffff


	//   ....[17]....
        /*0138*/ 	.word	0xffffffff


	//   ....[18]....
        /*013c*/ 	.word	0xffffffff


	//   ....[19]....
        /*0140*/ 	.word	0xffffffff


	//   ....[20]....
        /*0144*/ 	.word	0xffffffff


	//   ....[21]....
        /*0148*/ 	.word	0xffffffff


	//   ....[22]....
        /*014c*/ 	.word	0xffffffff


	//   ....[23]....
        /*0150*/ 	.word	0xffffffff


	//   ....[24]....
        /*0154*/ 	.word	0xffffffff


	//   ....[25]....
        /*0158*/ 	.word	0xffffffff


	//   ....[26]....
        /*015c*/ 	.word	0xffffffff


	//   ....[27]....
        /*0160*/ 	.word	0xffffffff


	//   ....[28]....
        /*0164*/ 	.word	0xffffffff


	//   ....[29]....
        /*0168*/ 	.word	0xffffffff


	//   ....[30]....
        /*016c*/ 	.word	0xffffffff


	//   ....[31]....
        /*0170*/ 	.word	0xffffffff


	//   ....[32]....
        /*0174*/ 	.word	0xffffffff


	//   ....[33]....
        /*0178*/ 	.word	0xffffffff


	//   ....[34]....
        /*017c*/ 	.word	0xffffffff


	//   ....[35]....
        /*0180*/ 	.word	0xffffffff


	//   ....[36]....
        /*0184*/ 	.word	0xffffffff


	//   ....[37]....
        /*0188*/ 	.word	0xffffffff


	//   ....[38]....
        /*018c*/ 	.word	0xffffffff


	//   ....[39]....
        /*0190*/ 	.word	0xffffffff


	//   ....[40]....
        /*0194*/ 	.word	0xffffffff


	//   ....[41]....
        /*0198*/ 	.word	0xffffffff


	//   ....[42]....
        /*019c*/ 	.word	0xffffffff


	//   ....[43]....
        /*01a0*/ 	.word	0xffffffff


	//   ....[44]....
        /*01a4*/ 	.word	0xffffffff


	//   ....[45]....
        /*01a8*/ 	.word	0xffffffff


	//   ....[46]....
        /*01ac*/ 	.word	0xffffffff


	//   ....[47]....
        /*01b0*/ 	.word	0xffffffff


	//   ....[48]....
        /*01b4*/ 	.word	0xffffffff


	//   ....[49]....
        /*01b8*/ 	.word	0xffffffff


	//   ....[50]....
        /*01bc*/ 	.word	0xffffffff


	//   ....[51]....
        /*01c0*/ 	.word	0xffffffff


	//   ....[52]....
        /*01c4*/ 	.word	0xffffffff


	//   ....[53]....
        /*01c8*/ 	.word	0xffffffff


	//   ....[54]....
        /*01cc*/ 	.word	0xffffffff


	//   ....[55]....
        /*01d0*/ 	.word	0xffffffff


	//   ....[56]....
        /*01d4*/ 	.word	0xffffffff


	//   ....[57]....
        /*01d8*/ 	.word	0xffffffff


	//   ....[58]....
        /*01dc*/ 	.word	0xffffffff


	//   ....[59]....
        /*01e0*/ 	.word	0xffffffff


	//   ....[60]....
        /*01e4*/ 	.word	0xffffffff


	//   ....[61]....
        /*01e8*/ 	.word	0xffffffff


	//   ....[62]....
        /*01ec*/ 	.word	0xffffffff


	//   ....[63]....
        /*01f0*/ 	.word	0xffffffff


	//   ....[64]....
        /*01f4*/ 	.word	0xffffffff


	//   ....[65]....
        /*01f8*/ 	.word	0xffffffff


	//   ....[66]....
        /*01fc*/ 	.word	0xffffffff


	//   ....[67]....
        /*0200*/ 	.word	0xffffffff


	//   ....[68]....
        /*0204*/ 	.word	0xffffffff


	//   ....[69]....
        /*0208*/ 	.word	0xffffffff


	//   ....[70]....
        /*020c*/ 	.word	0xffffffff


	//   ....[71]....
        /*0210*/ 	.word	0xffffffff


	//   ....[72]....
        /*0214*/ 	.word	0xffffffff


	//   ....[73]....
        /*0218*/ 	.word	0xffffffff


	//   ....[74]....
        /*021c*/ 	.word	0xffffffff


	//   ....[75]....
        /*0220*/ 	.word	0xffffffff


	//   ....[76]....
        /*0224*/ 	.word	0xffffffff


	//   ....[77]....
        /*0228*/ 	.word	0xffffffff


	//   ....[78]....
        /*022c*/ 	.word	0xffffffff


	//   ....[79]....
        /*0230*/ 	.word	0xffffffff


	//   ....[80]....
        /*0234*/ 	.word	0xffffffff


	//   ....[81]....
        /*0238*/ 	.word	0xffffffff


	//   ....[82]....
        /*023c*/ 	.word	0xffffffff


	//   ....[83]....
        /*0240*/ 	.word	0xffffffff


	//   ....[84]....
        /*0244*/ 	.word	0xffffffff


	//   ....[85]....
        /*0248*/ 	.word	0xffffffff


	//   ....[86]....
        /*024c*/ 	.word	0xffffffff


	//   ....[87]....
        /*0250*/ 	.word	0xffffffff


	//   ....[88]....
        /*0254*/ 	.word	0xffffffff


	//   ....[89]....
        /*0258*/ 	.word	0xffffffff


	//   ....[90]....
        /*025c*/ 	.word	0xffffffff


	//   ....[91]....
        /*0260*/ 	.word	0xffffffff


	//   ....[92]....
        /*0264*/ 	.word	0xffffffff


	//   ....[93]....
        /*0268*/ 	.word	0xffffffff


	//   ....[94]....
        /*026c*/ 	.word	0xffffffff


	//   ....[95]....
        /*0270*/ 	.word	0xffffffff


	//   ....[96]....
        /*0274*/ 	.word	0xffffffff


	//   ....[97]....
        /*0278*/ 	.word	0xffffffff


	//   ....[98]....
        /*027c*/ 	.word	0xffffffff


	//   ....[99]....
        /*0280*/ 	.word	0xffffffff


	//   ....[100]....
        /*0284*/ 	.word	0xffffffff


	//   ....[101]....
        /*0288*/ 	.word	0xffffffff


	//   ....[102]....
        /*028c*/ 	.word	0xffffffff


	//   ....[103]....
        /*0290*/ 	.word	0xffffffff


	//   ....[104]....
        /*0294*/ 	.word	0xffffffff


	//   ....[105]....
        /*0298*/ 	.word	0xffffffff


	//   ....[106]....
        /*029c*/ 	.word	0xffffffff


	//   ....[107]....
        /*02a0*/ 	.word	0xffffffff


	//   ....[108]....
        /*02a4*/ 	.word	0xffffffff


	//   ....[109]....
        /*02a8*/ 	.word	0xffffffff


	//   ....[110]....
        /*02ac*/ 	.word	0xffffffff


	//   ....[111]....
        /*02b0*/ 	.word	0xffffffff


	//   ....[112]....
        /*02b4*/ 	.word	0xffffffff


	//   ....[113]....
        /*02b8*/ 	.word	0xffffffff


	//   ....[114]....
        /*02bc*/ 	.word	0xffffffff


	//   ....[115]....
        /*02c0*/ 	.word	0xffffffff


	//   ....[116]....
        /*02c4*/ 	.word	0xffffffff


	//   ....[117]....
        /*02c8*/ 	.word	0xffffffff


	//   ....[118]....
        /*02cc*/ 	.word	0xffffffff


	//   ....[119]....
        /*02d0*/ 	.word	0xffffffff


	//   ....[120]....
        /*02d4*/ 	.word	0xffffffff


	//   ....[121]....
        /*02d8*/ 	.word	0xffffffff


	//   ....[122]....
        /*02dc*/ 	.word	0xffffffff


	//   ....[123]....
        /*02e0*/ 	.word	0xffffffff


	//   ....[124]....
        /*02e4*/ 	.word	0xffffffff


	//   ....[125]....
        /*02e8*/ 	.word	0xffffffff


	//   ....[126]....
        /*02ec*/ 	.word	0xffffffff


	//   ....[127]....
        /*02f0*/ 	.word	0xffffffff


	//   ....[128]....
        /*02f4*/ 	.word	0xffffffff


	//   ....[129]....
        /*02f8*/ 	.word	0xffffffff


	//   ....[130]....
        /*02fc*/ 	.word	0xffffffff


	//   ....[131]....
        /*0300*/ 	.word	0xffffffff


	//   ....[132]....
        /*0304*/ 	.word	0xffffffff


	//   ....[133]....
        /*0308*/ 	.word	0xffffffff


	//   ....[134]....
        /*030c*/ 	.word	0xffffffff


	//   ....[135]....
        /*0310*/ 	.word	0xffffffff


	//   ....[136]....
        /*0314*/ 	.word	0xffffffff


	//   ....[137]....
        /*0318*/ 	.word	0xffffffff


	//   ....[138]....
        /*031c*/ 	.word	0xffffffff


	//   ....[139]....
        /*0320*/ 	.word	0xffffffff


	//   ....[140]....
        /*0324*/ 	.word	0xffffffff


	//   ....[141]....
        /*0328*/ 	.word	0xffffffff


	//   ....[142]....
        /*032c*/ 	.word	0xffffffff


	//   ....[143]....
        /*0330*/ 	.word	0xffffffff


	//   ....[144]....
        /*0334*/ 	.word	0xffffffff


	//   ....[145]....
        /*0338*/ 	.word	0xffffffff


	//   ....[146]....
        /*033c*/ 	.word	0xffffffff


	//   ....[147]....
        /*0340*/ 	.word	0xffffffff


	//   ....[148]....
        /*0344*/ 	.word	0xffffffff


	//   ....[149]....
        /*0348*/ 	.word	0xffffffff


	//   ....[150]....
        /*034c*/ 	.word	0xffffffff


	//   ....[151]....
        /*0350*/ 	.word	0xffffffff


	//   ....[152]....
        /*0354*/ 	.word	0xffffffff


	//   ....[153]....
        /*0358*/ 	.word	0xffffffff


	//   ....[154]....
        /*035c*/ 	.word	0xffffffff


	//   ....[155]....
        /*0360*/ 	.word	0xffffffff


	//   ....[156]....
        /*0364*/ 	.word	0xffffffff


	//   ....[157]....
        /*0368*/ 	.word	0xffffffff


	//   ....[158]....
        /*036c*/ 	.word	0xffffffff


	//   ....[159]....
        /*0370*/ 	.word	0xffffffff


	//   ....[160]....
        /*0374*/ 	.word	0xffffffff


	//   ....[161]....
        /*0378*/ 	.word	0xffffffff


	//   ....[162]....
        /*037c*/ 	.word	0xffffffff


	//   ....[163]....
        /*0380*/ 	.word	0xffffffff


	//   ....[164]....
        /*0384*/ 	.word	0xffffffff


	//   ....[165]....
        /*0388*/ 	.word	0xffffffff


	//   ....[166]....
        /*038c*/ 	.word	0xffffffff


	//   ....[167]....
        /*0390*/ 	.word	0x0500000f


	//   ....[168]....
        /*0394*/ 	.word	0x0500000f


	//   ....[169]....
        /*0398*/ 	.word	0x0500000f


	//   ....[170]....
        /*039c*/ 	.word	0x0500000f


	//   ....[171]....
        /*03a0*/ 	.word	0x0500000f


	//   ....[172]....
        /*03a4*/ 	.word	0x0500000f


	//   ....[173]....
        /*03a8*/ 	.word	0x0500000f


	//   ....[174]....
        /*03ac*/ 	.word	0x0500000f


	//   ....[175]....
        /*03b0*/ 	.word	0x0500000f


	//   ....[176]....
        /*03b4*/ 	.word	0x0500000f


	//   ....[177]....
        /*03b8*/ 	.word	0x0500000f


	//   ....[178]....
        /*03bc*/ 	.word	0x0500000f


	//   ....[179]....
        /*03c0*/ 	.word	0x0500000f


	//   ....[180]....
        /*03c4*/ 	.word	0x0500000f


	//   ....[181]....
        /*03c8*/ 	.word	0x0500000f


	//   ....[182]....
        /*03cc*/ 	.word	0x0500000f


	//   ....[183]....
        /*03d0*/ 	.word	0x0500000f


	//   ....[184]....
        /*03d4*/ 	.word	0x0500000f


	//   ....[185]....
        /*03d8*/ 	.word	0x0500000f


	//   ....[186]....
        /*03dc*/ 	.word	0x0500000f


	//   ....[187]....
        /*03e0*/ 	.word	0x0500000f


	//   ....[188]....
        /*03e4*/ 	.word	0x0500000f


	//   ....[189]....
        /*03e8*/ 	.word	0x0500000f


	//   ....[190]....
        /*03ec*/ 	.word	0x0500000f


	//   ....[191]....
        /*03f0*/ 	.word	0x0500000f


	//   ....[192]....
        /*03f4*/ 	.word	0x0500000f


	//   ....[193]....
        /*03f8*/ 	.word	0x0500000f


	//   ....[194]....
        /*03fc*/ 	.word	0x0500000f


	//   ....[195]....
        /*0400*/ 	.word	0x0500000f


	//   ....[196]....
        /*0404*/ 	.word	0x0500000f


	//   ....[197]....
        /*0408*/ 	.word	0x0500000f


	//   ....[198]....
        /*040c*/ 	.word	0x0500000f


	//   ....[199]....
        /*0410*/ 	.word	0x0500000f


	//   ....[200]....
        /*0414*/ 	.word	0x0500000f


	//   ....[201]....
        /*0418*/ 	.word	0x0500000f


	//   ....[202]....
        /*041c*/ 	.word	0x0500000f


	//   ....[203]....
        /*0420*/ 	.word	0x0500000f


	//   ....[204]....
        /*0424*/ 	.word	0x0500000f


	//   ....[205]....
        /*0428*/ 	.word	0x0500000f


	//   ....[206]....
        /*042c*/ 	.word	0x0500000f


	//   ....[207]....
        /*0430*/ 	.word	0x0500000f


	//   ....[208]....
        /*0434*/ 	.word	0x0500000f


	//   ....[209]....
        /*0438*/ 	.word	0x0500000f


	//   ....[210]....
        /*043c*/ 	.word	0x0500000f


	//   ....[211]....
        /*0440*/ 	.word	0x0500000f


	//   ....[212]....
        /*0444*/ 	.word	0x0500000f


	//   ....[213]....
        /*0448*/ 	.word	0x0500000f


	//   ....[214]....
        /*044c*/ 	.word	0x0500000f


	//   ....[215]....
        /*0450*/ 	.word	0x0500000f


	//   ....[216]....
        /*0454*/ 	.word	0x0500000f


	//   ....[217]....
        /*0458*/ 	.word	0x0500000f


	//   ....[218]....
        /*045c*/ 	.word	0x0500000f


	//   ....[219]....
        /*0460*/ 	.word	0x0500000f


	//   ....[220]....
        /*0464*/ 	.word	0x0500000f


	//   ....[221]....
        /*0468*/ 	.word	0x0500000f


	//   ....[222]....
        /*046c*/ 	.word	0x0500000f


	//   ....[223]....
        /*0470*/ 	.word	0x0500000f


	//   ....[224]....
        /*0474*/ 	.word	0x0500000f


	//   ....[225]....
        /*0478*/ 	.word	0x0500000f


	//   ....[226]....
        /*047c*/ 	.word	0x0500000f


	//   ....[227]....
        /*0480*/ 	.word	0x0500000f


	//   ....[228]....
        /*0484*/ 	.word	0x0500000f


	//   ....[229]....
        /*0488*/ 	.word	0x0500000f


	//   ....[230]....
        /*048c*/ 	.word	0x0500000f


	//   ....[231]....
        /*0490*/ 	.word	0x0500000f


	//   ....[232]....
        /*0494*/ 	.word	0x0500000f


	//   ....[233]....
        /*0498*/ 	.word	0x0500000f


	//   ....[234]....
        /*049c*/ 	.word	0x0500000f


	//   ....[235]....
        /*04a0*/ 	.word	0x0500000f


	//   ....[236]....
        /*04a4*/ 	.word	0x0500000f


	//   ....[237]....
        /*04a8*/ 	.word	0x0500000f


	//   ....[238]....
        /*04ac*/ 	.word	0x0500000f


	//   ....[239]....
        /*04b0*/ 	.word	0x0500000f


	//   ....[240]....
        /*04b4*/ 	.word	0x0500000f


	//   ....[241]....
        /*04b8*/ 	.word	0x0500000f


	//   ....[242]....
        /*04bc*/ 	.word	0x0500000f


	//   ....[243]....
        /*04c0*/ 	.word	0x0500000f


	//   ....[244]....
        /*04c4*/ 	.word	0x0500000f


	//   ....[245]....
        /*04c8*/ 	.word	0x0500000f


	//   ....[246]....
        /*04cc*/ 	.word	0x0500000f


	//   ....[247]....
        /*04d0*/ 	.word	0x0500000f


	//   ....[248]....
        /*04d4*/ 	.word	0x0500000f


	//   ....[249]....
        /*04d8*/ 	.word	0x0500000f


	//   ....[250]....
        /*04dc*/ 	.word	0x0500000f


	//   ....[251]....
        /*04e0*/ 	.word	0x0500000f


	//   ....[252]....
        /*04e4*/ 	.word	0x0500000f


	//   ....[253]....
        /*04e8*/ 	.word	0x0500000f


	//   ....[254]....
        /*04ec*/ 	.word	0x0500000f


	//   ....[255]....
        /*04f0*/ 	.word	0x0500000f


	//   ....[0]....
        /*04f4*/ 	.word	0x0500000f


	//   ....[1]....
        /*04f8*/ 	.word	0x0500000f


	//   ....[2]....
        /*04fc*/ 	.word	0x0500000f


	//   ....[3]....
        /*0500*/ 	.word	0x0500000f


	//   ....[4]....
        /*0504*/ 	.word	0x0500000f


	//   ....[5]....
        /*0508*/ 	.word	0x0500000f


	//   ....[6]....
        /*050c*/ 	.word	0x0500000f


	//   ....[7]....
        /*0510*/ 	.word	0x0500000f


	//   ....[8]....
        /*0514*/ 	.word	0x0500000f


	//   ....[9]....
        /*0518*/ 	.word	0x0500000f


	//----- nvinfo : EIATTR_COOP_GROUP_INSTR_OFFSETS
	.align		4
.L_963:
        /*051c*/ 	.byte	0x04, 0x28
        /*051e*/ 	.short	(.L_965 - .L_964)


	//   ....[0]....
.L_964:
        /*0520*/ 	.word	0x00000080


	//   ....[1]....
        /*0524*/ 	.word	0x00000090


	//   ....[2]....
        /*0528*/ 	.word	0x000002d0


	//   ....[3]....
        /*052c*/ 	.word	0x00000430


	//   ....[4]....
        /*0530*/ 	.word	0x00000550


	//   ....[5]....
        /*0534*/ 	.word	0x000006b0


	//   ....[6]....
        /*0538*/ 	.word	0x000018d0


	//   ....[7]....
        /*053c*/ 	.word	0x00002160


	//   ....[8]....
        /*0540*/ 	.word	0x00002460


	//   ....[9]....
        /*0544*/ 	.word	0x00003530


	//   ....[10]....
        /*0548*/ 	.word	0x00003680


	//   ....[11]....
        /*054c*/ 	.word	0x00003ed0


	//   ....[12]....
        /*0550*/ 	.word	0x00003f30


	//   ....[13]....
        /*0554*/ 	.word	0x00005780


	//   ....[14]....
        /*0558*/ 	.word	0x00005970


	//   ....[15]....
        /*055c*/ 	.word	0x00006550


	//   ....[16]....
        /*0560*/ 	.word	0x000065c0


	//   ....[17]....
        /*0564*/ 	.word	0x00006ee0


	//   ....[18]....
        /*0568*/ 	.word	0x00006f50


	//   ....[19]....
        /*056c*/ 	.word	0x00008e70


	//   ....[20]....
        /*0570*/ 	.word	0x00008e80


	//   ....[21]....
        /*0574*/ 	.word	0x00008eb0


	//   ....[22]....
        /*0578*/ 	.word	0x00008ec0


	//   ....[23]....
        /*057c*/ 	.word	0x0000aba0


	//   ....[24]....
        /*0580*/ 	.word	0x0000ad90


	//   ....[25]....
        /*0584*/ 	.word	0x0000b970


	//   ....[26]....
        /*0588*/ 	.word	0x0000b9e0


	//   ....[27]....
        /*058c*/ 	.word	0x0000c300


	//   ....[28]....
        /*0590*/ 	.word	0x0000c370


	//   ....[29]....
        /*0594*/ 	.word	0x0000d490


	//   ....[30]....
        /*0598*/ 	.word	0x0000d4c0


	//   ....[31]....
        /*059c*/ 	.word	0x0000d580


	//   ....[32]....
        /*05a0*/ 	.word	0x0000d590


	//   ....[33]....
        /*05a4*/ 	.word	0x0000e910


	//   ....[34]....
        /*05a8*/ 	.word	0x0000e950


	//   ....[35]....
        /*05ac*/ 	.word	0x0000e980


	//   ....[36]....
        /*05b0*/ 	.word	0x0000e9b0


	//   ....[37]....
        /*05b4*/ 	.word	0x0000ef60


	//   ....[38]....
        /*05b8*/ 	.word	0x0000ef70


	//   ....[39]....
        /*05bc*/ 	.word	0x0000f030


	//   ....[40]....
        /*05c0*/ 	.word	0x0000f050


	//   ....[41]....
        /*05c4*/ 	.word	0x0000f110


	//   ....[42]....
        /*05c8*/ 	.word	0x0000f130


	//   ....[43]....
        /*05cc*/ 	.word	0x0000f200


	//   ....[44]....
        /*05d0*/ 	.word	0x0000f220


	//   ....[45]....
        /*05d4*/ 	.word	0x0000faf0


	//   ....[46]....
        /*05d8*/ 	.word	0x0000fb10


	//   ....[47]....
        /*05dc*/ 	.word	0x0000fbd0


	//   ....[48]....
        /*05e0*/ 	.word	0x0000fbf0


	//   ....[49]....
        /*05e4*/ 	.word	0x0000fcb0


	//   ....[50]....
        /*05e8*/ 	.word	0x0000fcd0


	//   ....[51]....
        /*05ec*/ 	.word	0x0000fda0


	//   ....[52]....
        /*05f0*/ 	.word	0x0000fdc0


	//   ....[53]....
        /*05f4*/ 	.word	0x0000ff10


	//   ....[54]....
        /*05f8*/ 	.word	0x000100e0


	//   ....[55]....
        /*05fc*/ 	.word	0x00010110


	//   ....[56]....
        /*0600*/ 	.word	0x00010140


	//   ....[57]....
        /*0604*/ 	.word	0x00010170


	//   ....[58]....
        /*0608*/ 	.word	0x000101a0


	//   ....[59]....
        /*060c*/ 	.word	0x000101d0


	//   ....[60]....
        /*0610*/ 	.word	0x00010320


	//   ....[61]....
        /*0614*/ 	.word	0x00010350


	//   ....[62]....
        /*0618*/ 	.word	0x00010380


	//   ....[63]....
        /*061c*/ 	.word	0x000103b0


	//   ....[64]....
        /*0620*/ 	.word	0x000103e0


	//   ....[65]....
        /*0624*/ 	.word	0x00010410


	//   ....[66]....
        /*0628*/ 	.word	0x000104a0


	//   ....[67]....
        /*062c*/ 	.word	0x00010500


	//   ....[68]....
        /*0630*/ 	.word	0x00010590


	//   ....[69]....
        /*0634*/ 	.word	0x00011fe0


	//   ....[70]....
        /*0638*/ 	.word	0x00012000


	//   ....[71]....
        /*063c*/ 	.word	0x000120a0


	//   ....[72]....
        /*0640*/ 	.word	0x000120c0


	//   ....[73]....
        /*0644*/ 	.word	0x00012150


	//   ....[74]....
        /*0648*/ 	.word	0x00012170


	//   ....[75]....
        /*064c*/ 	.word	0x00012200


	//   ....[76]....
        /*0650*/ 	.word	0x00012220


	//   ....[77]....
        /*0654*/ 	.word	0x000122b0


	//   ....[78]....
        /*0658*/ 	.word	0x000122d0


	//   ....[79]....
        /*065c*/ 	.word	0x00012360


	//   ....[80]....
        /*0660*/ 	.word	0x00012380


	//   ....[81]....
        /*0664*/ 	.word	0x00012410


	//   ....[82]....
        /*0668*/ 	.word	0x00012430


	//   ....[83]....
        /*066c*/ 	.word	0x00012440


	//   ....[84]....
        /*0670*/ 	.word	0x000124c0


	//   ....[85]....
        /*0674*/ 	.word	0x00012c00


	//   ....[86]....
        /*0678*/ 	.word	0x00012c30


	//   ....[87]....
        /*067c*/ 	.word	0x00012c90


	//   ....[88]....
        /*0680*/ 	.word	0x00012ce0


	//   ....[89]....
        /*0684*/ 	.word	0x00012d30


	//   ....[90]....
        /*0688*/ 	.word	0x00012d80


	//   ....[91]....
        /*068c*/ 	.word	0x00012dd0


	//   ....[92]....
        /*0690*/ 	.word	0x00012e20


	//   ....[93]....
        /*0694*/ 	.word	0x00012e70


	//   ....[94]....
        /*0698*/ 	.word	0x00012ec0


	//   ....[95]....
        /*069c*/ 	.word	0x00012f10


	//   ....[96]....
        /*06a0*/ 	.word	0x00012f60


	//   ....[97]....
        /*06a4*/ 	.word	0x00012fb0


	//   ....[98]....
        /*06a8*/ 	.word	0x00012ff0


	//   ....[99]....
        /*06ac*/ 	.word	0x00013010


	//   ....[100]....
        /*06b0*/ 	.word	0x00013050


	//   ....[101]....
        /*06b4*/ 	.word	0x000137b0


	//   ....[102]....
        /*06b8*/ 	.word	0x000137e0


	//   ....[103]....
        /*06bc*/ 	.word	0x00013840


	//   ....[104]....
        /*06c0*/ 	.word	0x00013850


	//   ....[105]....
        /*06c4*/ 	.word	0x000138a0


	//   ....[106]....
        /*06c8*/ 	.word	0x000138b0


	//   ....[107]....
        /*06cc*/ 	.word	0x00013900


	//   ....[108]....
        /*06d0*/ 	.word	0x00013910


	//   ....[109]....
        /*06d4*/ 	.word	0x00013960


	//   ....[110]....
        /*06d8*/ 	.word	0x00013970


	//   ....[111]....
        /*06dc*/ 	.word	0x000139c0


	//   ....[112]....
        /*06e0*/ 	.word	0x000139d0


	//   ....[113]....
        /*06e4*/ 	.word	0x00013a20


	//   ....[114]....
        /*06e8*/ 	.word	0x00013a30


	//   ....[115]....
        /*06ec*/ 	.word	0x00013a40


	//   ....[116]....
        /*06f0*/ 	.word	0x00013a90


	//   ....[117]....
        /*06f4*/ 	.word	0x00013cf0


	//   ....[118]....
        /*06f8*/ 	.word	0x00013d10


	//   ....[119]....
        /*06fc*/ 	.word	0x00013d20


	//   ....[120]....
        /*0700*/ 	.word	0x00013d90


	//   ....[121]....
        /*0704*/ 	.word	0x00013da0


	//   ....[122]....
        /*0708*/ 	.word	0x00013e10


	//   ....[123]....
        /*070c*/ 	.word	0x00013e20


	//   ....[124]....
        /*0710*/ 	.word	0x00013e90


	//   ....[125]....
        /*0714*/ 	.word	0x00013ea0


	//   ....[126]....
        /*0718*/ 	.word	0x00013f10


	//   ....[127]....
        /*071c*/ 	.word	0x00013f20


	//   ....[128]....
        /*0720*/ 	.word	0x00013f90


	//   ....[129]....
        /*0724*/ 	.word	0x00013fa0


	//   ....[130]....
        /*0728*/ 	.word	0x00014010


	//   ....[131]....
        /*072c*/ 	.word	0x00014020


	//   ....[132]....
        /*0730*/ 	.word	0x00014030


	//   ....[133]....
        /*0734*/ 	.word	0x000145e0


	//   ....[134]....
        /*0738*/ 	.word	0x00014620


	//   ....[135]....
        /*073c*/ 	.word	0x00014660


	//   ....[136]....
        /*0740*/ 	.word	0x00014680


	//   ....[137]....
        /*0744*/ 	.word	0x00014690


	//   ....[138]....
        /*0748*/ 	.word	0x000146b0


	//   ....[139]....
        /*074c*/ 	.word	0x00014720


	//   ....[140]....
        /*0750*/ 	.word	0x00014740


	//   ....[141]....
        /*0754*/ 	.word	0x000147a0


	//   ....[142]....
        /*0758*/ 	.word	0x000147c0


	//   ....[143]....
        /*075c*/ 	.word	0x00014820


	//   ....[144]....
        /*0760*/ 	.word	0x00014840


	//   ....[145]....
        /*0764*/ 	.word	0x000148a0


	//   ....[146]....
        /*0768*/ 	.word	0x000148c0


	//   ....[147]....
        /*076c*/ 	.word	0x00014910


	//   ....[148]....
        /*0770*/ 	.word	0x00014930


	//   ....[149]....
        /*0774*/ 	.word	0x00014d30


	//   ....[150]....
        /*0778*/ 	.word	0x00014d80


	//   ....[151]....
        /*077c*/ 	.word	0x00014db0


	//   ....[152]....
        /*0780*/ 	.word	0x00014dc0


	//   ....[153]....
        /*0784*/ 	.word	0x00014df0


	//   ....[154]....
        /*0788*/ 	.word	0x00014e20


	//   ....[155]....
        /*078c*/ 	.word	0x00014e50


	//   ....[156]....
        /*0790*/ 	.word	0x00014e80


	//   ....[157]....
        /*0794*/ 	.word	0x00015000


	//   ....[158]....
        /*0798*/ 	.word	0x00015030


	//   ....[159]....
        /*079c*/ 	.word	0x00015060


	//   ....[160]....
        /*07a0*/ 	.word	0x00015090


	//   ....[161]....
        /*07a4*/ 	.word	0x000150c0


	//   ....[162]....
        /*07a8*/ 	.word	0x000150f0


	//   ....[163]....
        /*07ac*/ 	.word	0x000151b0


	//   ....[164]....
        /*07b0*/ 	.word	0x000151d0


	//   ....[165]....
        /*07b4*/ 	.word	0x00015240


	//   ....[166]....
        /*07b8*/ 	.word	0x000158e0


	//   ....[167]....
        /*07bc*/ 	.word	0x00015f40


	//   ....[168]....
        /*07c0*/ 	.word	0x00016030


	//   ....[169]....
        /*07c4*/ 	.word	0x000160d0


	//   ....[170]....
        /*07c8*/ 	.word	0x00016130


	//   ....[171]....
        /*07cc*/ 	.word	0x00016230


	//   ....[172]....
        /*07d0*/ 	.word	0x000162a0


	//   ....[173]....
        /*07d4*/ 	.word	0x000163a0


	//   ....[174]....
        /*07d8*/ 	.word	0x00016410


	//   ....[175]....
        /*07dc*/ 	.word	0x00016510


	//   ....[176]....
        /*07e0*/ 	.word	0x00016580


	//   ....[177]....
        /*07e4*/ 	.word	0x00016680


	//   ....[178]....
        /*07e8*/ 	.word	0x000166f0


	//   ....[179]....
        /*07ec*/ 	.word	0x000167f0


	//   ....[180]....
        /*07f0*/ 	.word	0x00016860


	//   ....[181]....
        /*07f4*/ 	.word	0x00016960


	//   ....[182]....
        /*07f8*/ 	.word	0x000169d0


	//   ....[183]....
        /*07fc*/ 	.word	0x00016a70


	//   ....[184]....
        /*0800*/ 	.word	0x00016b70


	//   ....[185]....
        /*0804*/ 	.word	0x00016be0


	//   ....[186]....
        /*0808*/ 	.word	0x00016c60


	//   ....[187]....
        /*080c*/ 	.word	0x00016d20


	//   ....[188]....
        /*0810*/ 	.word	0x00016da0


	//   ....[189]....
        /*0814*/ 	.word	0x00016e70


	//   ....[190]....
        /*0818*/ 	.word	0x00016ef0


	//   ....[191]....
        /*081c*/ 	.word	0x00016fc0


	//   ....[192]....
        /*0820*/ 	.word	0x00017040


	//   ....[193]....
        /*0824*/ 	.word	0x00017110


	//   ....[194]....
        /*0828*/ 	.word	0x00017190


	//   ....[195]....
        /*082c*/ 	.word	0x00017260


	//   ....[196]....
        /*0830*/ 	.word	0x000172e0


	//   ....[197]....
        /*0834*/ 	.word	0x000173a0


	//   ....[198]....
        /*0838*/ 	.word	0x00017420


	//   ....[199]....
        /*083c*/ 	.word	0x000174d0


	//   ....[200]....
        /*0840*/ 	.word	0x00017600


	//   ....[201]....
        /*0844*/ 	.word	0x000176a0


	//   ....[202]....
        /*0848*/ 	.word	0x00017710


	//   ....[203]....
        /*084c*/ 	.word	0x000177d0


	//   ....[204]....
        /*0850*/ 	.word	0x00017830


	//   ....[205]....
        /*0854*/ 	.word	0x000178f0


	//   ....[206]....
        /*0858*/ 	.word	0x00017950


	//   ....[207]....
        /*085c*/ 	.word	0x00017a10


	//   ....[208]....
        /*0860*/ 	.word	0x00017a70


	//   ....[209]....
        /*0864*/ 	.word	0x00017b30


	//   ....[210]....
        /*0868*/ 	.word	0x00017b90


	//   ....[211]....
        /*086c*/ 	.word	0x00017c50


	//   ....[212]....
        /*0870*/ 	.word	0x00017cb0


	//   ....[213]....
        /*0874*/ 	.word	0x00017d70


	//   ....[214]....
        /*0878*/ 	.word	0x00017dd0


	//   ....[215]....
        /*087c*/ 	.word	0x00017e90


	//   ....[216]....
        /*0880*/ 	.word	0x00017f80


	//   ....[217]....
        /*0884*/ 	.word	0x00018020


	//   ....[218]....
        /*0888*/ 	.word	0x00018080


	//   ....[219]....
        /*088c*/ 	.word	0x00018160


	//   ....[220]....
        /*0890*/ 	.word	0x000181c0


	//   ....[221]....
        /*0894*/ 	.word	0x000182a0


	//   ....[222]....
        /*0898*/ 	.word	0x00018300


	//   ....[223]....
        /*089c*/ 	.word	0x000183e0


	//   ....[224]....
        /*08a0*/ 	.word	0x00018440


	//   ....[225]....
        /*08a4*/ 	.word	0x00018520


	//   ....[226]....
        /*08a8*/ 	.word	0x00018580


	//   ....[227]....
        /*08ac*/ 	.word	0x00018660


	//   ....[228]....
        /*08b0*/ 	.word	0x000186c0


	//   ....[229]....
        /*08b4*/ 	.word	0x000187a0


	//   ....[230]....
        /*08b8*/ 	.word	0x00018800


	//   ....[231]....
        /*08bc*/ 	.word	0x000188d0


	//   ....[232]....
        /*08c0*/ 	.word	0x000189f0


	//   ....[233]....
        /*08c4*/ 	.word	0x00018a90


	//   ....[234]....
        /*08c8*/ 	.word	0x00018b50


	//   ....[235]....
        /*08cc*/ 	.word	0x00018c20


	//   ....[236]....
        /*08d0*/ 	.word	0x00018c80


	//   ....[237]....
        /*08d4*/ 	.word	0x00018d60


	//   ....[238]....
        /*08d8*/ 	.word	0x00018dc0


	//   ....[239]....
        /*08dc*/ 	.word	0x00018e90


	//   ....[240]....
        /*08e0*/ 	.word	0x00018ef0


	//   ....[241]....
        /*08e4*/ 	.word	0x00018fc0


	//   ....[242]....
        /*08e8*/ 	.word	0x00019020


	//   ....[243]....
        /*08ec*/ 	.word	0x00019100


	//   ....[244]....
        /*08f0*/ 	.word	0x00019160


	//   ....[245]....
        /*08f4*/ 	.word	0x00019230


	//   ....[246]....
        /*08f8*/ 	.word	0x00019290


	//   ....[247]....
        /*08fc*/ 	.word	0x00019350


	//   ....[248]....
        /*0900*/ 	.word	0x000193e0


	//   ....[249]....
        /*0904*/ 	.word	0x00019480


	//   ....[250]....
        /*0908*/ 	.word	0x000195a0


	//   ....[251]....
        /*090c*/ 	.word	0x00019610


	//   ....[252]....
        /*0910*/ 	.word	0x00019680


	//   ....[253]....
        /*0914*/ 	.word	0x000196f0


	//   ....[254]....
        /*0918*/ 	.word	0x00019760


	//   ....[255]....
        /*091c*/ 	.word	0x000197e0


	//   ....[0]....
        /*0920*/ 	.word	0x00019870


	//   ....[1]....
        /*0924*/ 	.word	0x00019900


	//   ....[2]....
        /*0928*/ 	.word	0x00019970


	//   ....[3]....
        /*092c*/ 	.word	0x000199e0


	//   ....[4]....
        /*0930*/ 	.word	0x00019a50


	//   ....[5]....
        /*0934*/ 	.word	0x00019ad0


	//   ....[6]....
        /*0938*/ 	.word	0x00019b40


	//   ....[7]....
        /*093c*/ 	.word	0x00019be0


	//   ....[8]....
        /*0940*/ 	.word	0x00019c70


	//   ....[9]....
        /*0944*/ 	.word	0x00019d90


	//----- nvinfo : EIATTR_REG_RECONFIG
	.align		4
.L_965:
        /*0948*/ 	.byte	0x01, 0x54
	.zero		2


	//----- nvinfo : EIATTR_SYSCALL_OFFSETS
	.align		4
        /*094c*/ 	.byte	0x04, 0x46
        /*094e*/ 	.short	(.L_967 - .L_966)


	//   ....[0]....
.L_966:
        /*0950*/ 	.word	0x00001ab0


	//   ....[1]....
        /*0954*/ 	.word	0x00011680


	//   ....[2]....
        /*0958*/ 	.word	0x000117d0


	//   ....[3]....
        /*095c*/ 	.word	0x000118c0


	//   ....[4]....
        /*0960*/ 	.word	0x00012820


	//----- nvinfo : EIATTR_MBARRIER_INSTR_OFFSETS
	.align		4
.L_967:
        /*0964*/ 	.byte	0x04, 0x39
        /*0966*/ 	.short	(.L_969 - .L_968)


	//   ....[0]....
.L_968:
        /*0968*/ 	.word	0x00000180
        /*096c*/ 	.word	0x000000ff
        /*0970*/ 	.word	0x00028800
        /*0974*/ 	.short	0x0100
        /*0976*/ 	.byte	0x08
	.zero		1


	//   ....[1]....
        /*0978*/ 	.word	0x00000190
        /*097c*/ 	.word	0x000000ff
        /*0980*/ 	.word	0x00028820
        /*0984*/ 	.short	0x0100
        /*0986*/ 	.byte	0x08
	.zero		1


	//   ....[2]....
        /*0988*/ 	.word	0x00000280
        /*098c*/ 	.word	0x000000ff
        /*0990*/ 	.word	0x00028830
        /*0994*/ 	.short	0x0100
        /*0996*/ 	.byte	0x08
	.zero		1


	//   ....[3]....
        /*0998*/ 	.word	0x00000290
        /*099c*/ 	.word	0x000000ff
        /*09a0*/ 	.word	0x00028840
        /*09a4*/ 	.short	0x0100
        /*09a6*/ 	.byte	0x08
	.zero		1


	//   ....[4]....
        /*09a8*/ 	.word	0x000002a0
        /*09ac*/ 	.word	0x000000ff
        /*09b0*/ 	.word	0x00028838
        /*09b4*/ 	.short	0x0100
        /*09b6*/ 	.byte	0x08
	.zero		1


	//   ....[5]....
        /*09b8*/ 	.word	0x000002b0
        /*09bc*/ 	.word	0x000000ff
        /*09c0*/ 	.word	0x00028848
        /*09c4*/ 	.short	0x0100
        /*09c6*/ 	.byte	0x08
	.zero		1


	//   ....[6]....
        /*09c8*/ 	.word	0x000003e0
        /*09cc*/ 	.word	0x000000ff
        /*09d0*/ 	.word	0x00028850
        /*09d4*/ 	.short	0x0100
        /*09d6*/ 	.byte	0x08
	.zero		1


	//   ....[7]....
        /*09d8*/ 	.word	0x000003f0
        /*09dc*/ 	.word	0x000000ff
        /*09e0*/ 	.word	0x00028860
        /*09e4*/ 	.short	0x0100
        /*09e6*/ 	.byte	0x08
	.zero		1


	//   ....[8]....
        /*09e8*/ 	.word	0x00000400
        /*09ec*/ 	.word	0x000000ff
        /*09f0*/ 	.word	0x00028858
        /*09f4*/ 	.short	0x0100
        /*09f6*/ 	.byte	0x08
	.zero		1


	//   ....[9]....
        /*09f8*/ 	.word	0x00000410
        /*09fc*/ 	.word	0x000000ff
        /*0a00*/ 	.word	0x00028868
        /*0a04*/ 	.short	0x0100
        /*0a06*/ 	.byte	0x08
	.zero		1


	//   ....[10]....
        /*0a08*/ 	.word	0x00000500
        /*0a0c*/ 	.word	0x000000ff
        /*0a10*/ 	.word	0x00028870
        /*0a14*/ 	.short	0x0100
        /*0a16*/ 	.byte	0x06
	.zero		1


	//   ....[11]....
        /*0a18*/ 	.word	0x00000510
        /*0a1c*/ 	.word	0x000000ff
        /*0a20*/ 	.word	0x00028880
        /*0a24*/ 	.short	0x0100
        /*0a26*/ 	.byte	0x06
	.zero		1


	//   ....[12]....
        /*0a28*/ 	.word	0x00000520
        /*0a2c*/ 	.word	0x000000ff
        /*0a30*/ 	.word	0x00028878
        /*0a34*/ 	.short	0x0100
        /*0a36*/ 	.byte	0x06
	.zero		1


	//   ....[13]....
        /*0a38*/ 	.word	0x00000530
        /*0a3c*/ 	.word	0x000000ff
        /*0a40*/ 	.word	0x00028888
        /*0a44*/ 	.short	0x0100
        /*0a46*/ 	.byte	0x06
	.zero		1


	//   ....[14]....
        /*0a48*/ 	.word	0x00000660
        /*0a4c*/ 	.word	0x000000ff
        /*0a50*/ 	.word	0x00028890
        /*0a54*/ 	.short	0x0100
        /*0a56*/ 	.byte	0x08
	.zero		1


	//   ....[15]....
        /*0a58*/ 	.word	0x00000670
        /*0a5c*/ 	.word	0x000000ff
        /*0a60*/ 	.word	0x000288a0
        /*0a64*/ 	.short	0x0100
        /*0a66*/ 	.byte	0x08
	.zero		1


	//   ....[16]....
        /*0a68*/ 	.word	0x00000680
        /*0a6c*/ 	.word	0x000000ff
        /*0a70*/ 	.word	0x00028898
        /*0a74*/ 	.short	0x0100
        /*0a76*/ 	.byte	0x08
	.zero		1


	//   ....[17]....
        /*0a78*/ 	.word	0x00000690
        /*0a7c*/ 	.word	0x000000ff
        /*0a80*/ 	.word	0x000288a8
        /*0a84*/ 	.short	0x0100
        /*0a86*/ 	.byte	0x08
	.zero		1


	//   ....[18]....
        /*0a88*/ 	.word	0x000007d0
        /*0a8c*/ 	.word	0x000000ff
        /*0a90*/ 	.word	0x000288b0
        /*0a94*/ 	.short	0x0100
        /*0a96*/ 	.byte	0x08
	.zero		1


	//   ....[19]....
        /*0a98*/ 	.word	0x000007e0
        /*0a9c*/ 	.word	0x000000ff
        /*0aa0*/ 	.word	0x000288c0
        /*0aa4*/ 	.short	0x0100
        /*0aa6*/ 	.byte	0x08
	.zero		1


	//   ....[20]....
        /*0aa8*/ 	.word	0x000007f0
        /*0aac*/ 	.word	0x000000ff
        /*0ab0*/ 	.word	0x000288b8
        /*0ab4*/ 	.short	0x0100
        /*0ab6*/ 	.byte	0x08
	.zero		1


	//   ....[21]....
        /*0ab8*/ 	.word	0x00000800
        /*0abc*/ 	.word	0x000000ff
        /*0ac0*/ 	.word	0x000288c8
        /*0ac4*/ 	.short	0x0100
        /*0ac6*/ 	.byte	0x08
	.zero		1


	//   ....[22]....
        /*0ac8*/ 	.word	0x00001b30
        /*0acc*/ 	.word	0x000000ff
        /*0ad0*/ 	.word	0x00028800
        /*0ad4*/ 	.short	0x010a
        /*0ad6*/ 	.byte	0x29
	.zero		1


	//   ....[23]....
        /*0ad8*/ 	.word	0x00001bb0
        /*0adc*/ 	.word	0x00000003
        /*0ae0*/ 	.word	0x00028830
        /*0ae4*/ 	.short	0x010a
        /*0ae6*/ 	.byte	0x3f
	.zero		1


	//   ....[24]....
        /*0ae8*/ 	.word	0x00001bf0
        /*0aec*/ 	.word	0x00000003
        /*0af0*/ 	.word	0x00028830
        /*0af4*/ 	.short	0x010a
        /*0af6*/ 	.byte	0x3f
	.zero		1


	//   ....[25]....
        /*0af8*/ 	.word	0x00002170
        /*0afc*/ 	.word	0x000000ff
        /*0b00*/ 	.word	0x00000000
        /*0b04*/ 	.short	0x0101
        /*0b06*/ 	.byte	0x06
	.zero		1


	//   ....[26]....
        /*0b08*/ 	.word	0x00004f50
        /*0b0c*/ 	.word	0x000000ff
        /*0b10*/ 	.word	0x00028830
        /*0b14*/ 	.short	0x010a
        /*0b16*/ 	.byte	0x06
	.zero		1


	//   ....[27]....
        /*0b18*/ 	.word	0x00004f90
        /*0b1c*/ 	.word	0x000000ff
        /*0b20*/ 	.word	0x00028830
        /*0b24*/ 	.short	0x010a
        /*0b26*/ 	.byte	0x06
	.zero		1


	//   ....[28]....
        /*0b28*/ 	.word	0x000052e0
        /*0b2c*/ 	.word	0x000000ff
        /*0b30*/ 	.word	0x00028850
        /*0b34*/ 	.short	0x010a
        /*0b36*/ 	.byte	0x06
	.zero		1


	//   ....[29]....
        /*0b38*/ 	.word	0x00005320
        /*0b3c*/ 	.word	0x000000ff
        /*0b40*/ 	.word	0x00028850
        /*0b44*/ 	.short	0x010a
        /*0b46*/ 	.byte	0x06
	.zero		1


	//   ....[30]....
        /*0b48*/ 	.word	0x00005740
        /*0b4c*/ 	.word	0x000000ff
        /*0b50*/ 	.word	0x00000000
        /*0b54*/ 	.short	0x0101
        /*0b56*/ 	.byte	0x06
	.zero		1


	//   ....[31]....
        /*0b58*/ 	.word	0x000079e0
        /*0b5c*/ 	.word	0x000000ff
        /*0b60*/ 	.word	0x00000000
        /*0b64*/ 	.short	0x0101
        /*0b66*/ 	.byte	0x06
	.zero		1


	//   ....[32]....
        /*0b68*/ 	.word	0x00008320
        /*0b6c*/ 	.word	0x000000ff
        /*0b70*/ 	.word	0x00028830
        /*0b74*/ 	.short	0x010a
        /*0b76*/ 	.byte	0x06
	.zero		1


	//   ....[33]....
        /*0b78*/ 	.word	0x00008360
        /*0b7c*/ 	.word	0x000000ff
        /*0b80*/ 	.word	0x00028830
        /*0b84*/ 	.short	0x010a
        /*0b86*/ 	.byte	0x06
	.zero		1


	//   ....[34]....
        /*0b88*/ 	.word	0x000086b0
        /*0b8c*/ 	.word	0x000000ff
        /*0b90*/ 	.word	0x00028850
        /*0b94*/ 	.short	0x010a
        /*0b96*/ 	.byte	0x06
	.zero		1


	//   ....[35]....
        /*0b98*/ 	.word	0x000086f0
        /*0b9c*/ 	.word	0x000000ff
        /*0ba0*/ 	.word	0x00028850
        /*0ba4*/ 	.short	0x010a
        /*0ba6*/ 	.byte	0x06
	.zero		1


	//   ....[36]....
        /*0ba8*/ 	.word	0x00008af0
        /*0bac*/ 	.word	0x000000ff
        /*0bb0*/ 	.word	0x00000000
        /*0bb4*/ 	.short	0x0101
        /*0bb6*/ 	.byte	0x06
	.zero		1


	//   ....[37]....
        /*0bb8*/ 	.word	0x00009ca0
        /*0bbc*/ 	.word	0x000000ff
        /*0bc0*/ 	.word	0x00000000
        /*0bc4*/ 	.short	0x0101
        /*0bc6*/ 	.byte	0x06
	.zero		1


	//   ....[38]....
        /*0bc8*/ 	.word	0x0000a3a0
        /*0bcc*/ 	.word	0x000000ff
        /*0bd0*/ 	.word	0x00028830
        /*0bd4*/ 	.short	0x010a
        /*0bd6*/ 	.byte	0x06
	.zero		1


	//   ....[39]....
        /*0bd8*/ 	.word	0x0000a3e0
        /*0bdc*/ 	.word	0x000000ff
        /*0be0*/ 	.word	0x00028830
        /*0be4*/ 	.short	0x010a
        /*0be6*/ 	.byte	0x06
	.zero		1


	//   ....[40]....
        /*0be8*/ 	.word	0x0000a700
        /*0bec*/ 	.word	0x000000ff
        /*0bf0*/ 	.word	0x00028850
        /*0bf4*/ 	.short	0x010a
        /*0bf6*/ 	.byte	0x06
	.zero		1


	//   ....[41]....
        /*0bf8*/ 	.word	0x0000a740
        /*0bfc*/ 	.word	0x000000ff
        /*0c00*/ 	.word	0x00028850
        /*0c04*/ 	.short	0x010a
        /*0c06*/ 	.byte	0x06
	.zero		1


	//   ....[42]....
        /*0c08*/ 	.word	0x0000ab60
        /*0c0c*/ 	.word	0x000000ff
        /*0c10*/ 	.word	0x00000000
        /*0c14*/ 	.short	0x0101
        /*0c16*/ 	.byte	0x06
	.zero		1


	//   ....[43]....
        /*0c18*/ 	.word	0x0000ce00
        /*0c1c*/ 	.word	0x000000ff
        /*0c20*/ 	.word	0x00000000
        /*0c24*/ 	.short	0x0101
        /*0c26*/ 	.byte	0x06
	.zero		1


	//   ....[44]....
        /*0c28*/ 	.word	0x0000d400
        /*0c2c*/ 	.word	0x000000ff
        /*0c30*/ 	.word	0x00028850
        /*0c34*/ 	.short	0x010a
        /*0c36*/ 	.byte	0x05
	.zero		1


	//   ....[45]....
        /*0c38*/ 	.word	0x0000d440
        /*0c3c*/ 	.word	0x000000ff
        /*0c40*/ 	.word	0x00028850
        /*0c44*/ 	.short	0x010a
        /*0c46*/ 	.byte	0x05
	.zero		1


	//   ....[46]....
        /*0c48*/ 	.word	0x0000d9b0
        /*0c4c*/ 	.word	0x000000ff
        /*0c50*/ 	.word	0x00000000
        /*0c54*/ 	.short	0x0101
        /*0c56*/ 	.byte	0x04
	.zero		1


	//   ....[47]....
        /*0c58*/ 	.word	0x0000ef50
        /*0c5c*/ 	.word	0x00000000
        /*0c60*/ 	.word	0x00000000
        /*0c64*/ 	.short	0x0101
        /*0c66*/ 	.byte	0x3f
	.zero		1


	//   ....[48]....
        /*0c68*/ 	.word	0x00011df0
        /*0c6c*/ 	.word	0x00000007
        /*0c70*/ 	.word	0x00028840
        /*0c74*/ 	.short	0x010a
        /*0c76*/ 	.byte	0x3f
	.zero		1


	//   ....[49]....
        /*0c78*/ 	.word	0x00012570
        /*0c7c*/ 	.word	0x00000007
        /*0c80*/ 	.word	0x00028830
        /*0c84*/ 	.short	0x0107
        /*0c86*/ 	.byte	0x3f
	.zero		1


	//   ....[50]....
        /*0c88*/ 	.word	0x00012640
        /*0c8c*/ 	.word	0x00000007
        /*0c90*/ 	.word	0x00028830
        /*0c94*/ 	.short	0x0101
        /*0c96*/ 	.byte	0x3f
	.zero		1


	//   ....[51]....
        /*0c98*/ 	.word	0x00013140
        /*0c9c*/ 	.word	0x00000016
        /*0ca0*/ 	.word	0x00028800
        /*0ca4*/ 	.short	0x0107
        /*0ca6*/ 	.byte	0x3f
	.zero		1


	//   ....[52]....
        /*0ca8*/ 	.word	0x00013250
        /*0cac*/ 	.word	0x00000016
        /*0cb0*/ 	.word	0x00028800
        /*0cb4*/ 	.short	0x0101
        /*0cb6*/ 	.byte	0x3f
	.zero		1


	//   ....[53]....
        /*0cb8*/ 	.word	0x00013270
        /*0cbc*/ 	.word	0x00000016
        /*0cc0*/ 	.word	0x00028820
        /*0cc4*/ 	.short	0x010a
        /*0cc6*/ 	.byte	0x3f
	.zero		1


	//   ....[54]....
        /*0cc8*/ 	.word	0x00013600
        /*0ccc*/ 	.word	0x00000006
        /*0cd0*/ 	.word	0x00028840
        /*0cd4*/ 	.short	0x010a
        /*0cd6*/ 	.byte	0x3f
	.zero		1


	//   ....[55]....
        /*0cd8*/ 	.word	0x00013b20
        /*0cdc*/ 	.word	0x00000006
        /*0ce0*/ 	.word	0x00028830
        /*0ce4*/ 	.short	0x0107
        /*0ce6*/ 	.byte	0x3f
	.zero		1


	//   ....[56]....
        /*0ce8*/ 	.word	0x00013be0
        /*0cec*/ 	.word	0x00000006
        /*0cf0*/ 	.word	0x00028830
        /*0cf4*/ 	.short	0x0101
        /*0cf6*/ 	.byte	0x3f
	.zero		1


	//   ....[57]....
        /*0cf8*/ 	.word	0x00013c40
        /*0cfc*/ 	.word	0x00000006
        /*0d00*/ 	.word	0x00028860
        /*0d04*/ 	.short	0x010a
        /*0d06*/ 	.byte	0x3f
	.zero		1


	//   ....[58]....
        /*0d08*/ 	.word	0x000141d0
        /*0d0c*/ 	.word	0x00000006
        /*0d10*/ 	.word	0x00028850
        /*0d14*/ 	.short	0x0107
        /*0d16*/ 	.byte	0x3f
	.zero		1


	//   ....[59]....
        /*0d18*/ 	.word	0x00014330
        /*0d1c*/ 	.word	0x00000006
        /*0d20*/ 	.word	0x00028850
        /*0d24*/ 	.short	0x0101
        /*0d26*/ 	.byte	0x3f
	.zero		1


	//   ....[60]....
        /*0d28*/ 	.word	0x00014540
        /*0d2c*/ 	.word	0x00000000
        /*0d30*/ 	.word	0x00028860
        /*0d34*/ 	.short	0x010a
        /*0d36*/ 	.byte	0x3f
	.zero		1


	//   ....[61]....
        /*0d38*/ 	.word	0x00014a70
        /*0d3c*/ 	.word	0x00000000
        /*0d40*/ 	.word	0x00028850
        /*0d44*/ 	.short	0x0107
        /*0d46*/ 	.byte	0x3f
	.zero		1


	//   ....[62]....
        /*0d48*/ 	.word	0x00014b30
        /*0d4c*/ 	.word	0x00000000
        /*0d50*/ 	.word	0x00028850
        /*0d54*/ 	.short	0x0101
        /*0d56*/ 	.byte	0x3f
	.zero		1


	//   ....[63]....
        /*0d58*/ 	.word	0x00015860
        /*0d5c*/ 	.word	0x00000007
        /*0d60*/ 	.word	0x00028820
        /*0d64*/ 	.short	0x010a
        /*0d66*/ 	.byte	0x3f
	.zero		1


	//   ....[64]....
        /*0d68*/ 	.word	0x000159e0
        /*0d6c*/ 	.word	0x00000005
        /*0d70*/ 	.word	0x00028840
        /*0d74*/ 	.short	0x010a
        /*0d76*/ 	.byte	0x3f
	.zero		1


	//   ....[65]....
        /*0d78*/ 	.word	0x00015a80
        /*0d7c*/ 	.word	0x00000003
        /*0d80*/ 	.word	0x00028840
        /*0d84*/ 	.short	0x010a
        /*0d86*/ 	.byte	0x3f
	.zero		1


	//   ....[66]....
        /*0d88*/ 	.word	0x00015ac0
        /*0d8c*/ 	.word	0x00000005
        /*0d90*/ 	.word	0x00028860
        /*0d94*/ 	.short	0x010a
        /*0d96*/ 	.byte	0x3f
	.zero		1


	//   ....[67]....
        /*0d98*/ 	.word	0x00015b00
        /*0d9c*/ 	.word	0x00000003
        /*0da0*/ 	.word	0x00028860
        /*0da4*/ 	.short	0x010a
        /*0da6*/ 	.byte	0x3f
	.zero		1


	//   ....[68]....
        /*0da8*/ 	.word	0x00015b70
        /*0dac*/ 	.word	0x00000003
        /*0db0*/ 	.word	0x00028800
        /*0db4*/ 	.short	0x010a
        /*0db6*/ 	.byte	0x3f
	.zero		1


	//   ....[69]....
        /*0db8*/ 	.word	0x00015bc0
        /*0dbc*/ 	.word	0x00000003
        /*0dc0*/ 	.word	0x00028830
        /*0dc4*/ 	.short	0x010a
        /*0dc6*/ 	.byte	0x3f
	.zero		1


	//   ....[70]....
        /*0dc8*/ 	.word	0x00015c20
        /*0dcc*/ 	.word	0x00000005
        /*0dd0*/ 	.word	0x00028830
        /*0dd4*/ 	.short	0x010a
        /*0dd6*/ 	.byte	0x3f
	.zero		1


	//   ....[71]....
        /*0dd8*/ 	.word	0x00015c80
        /*0ddc*/ 	.word	0x00000005
        /*0de0*/ 	.word	0x00028850
        /*0de4*/ 	.short	0x010a
        /*0de6*/ 	.byte	0x3f
	.zero		1


	//   ....[72]....
        /*0de8*/ 	.word	0x00015ce0
        /*0dec*/ 	.word	0x00000005
        /*0df0*/ 	.word	0x00028830
        /*0df4*/ 	.short	0x010a
        /*0df6*/ 	.byte	0x3f
	.zero		1


	//   ....[73]....
        /*0df8*/ 	.word	0x00015d40
        /*0dfc*/ 	.word	0x00000005
        /*0e00*/ 	.word	0x00028850
        /*0e04*/ 	.short	0x010a
        /*0e06*/ 	.byte	0x3f
	.zero		1


	//   ....[74]....
        /*0e08*/ 	.word	0x00015da0
        /*0e0c*/ 	.word	0x00000005
        /*0e10*/ 	.word	0x00028830
        /*0e14*/ 	.short	0x010a
        /*0e16*/ 	.byte	0x3f
	.zero		1


	//   ....[75]....
        /*0e18*/ 	.word	0x00015e00
        /*0e1c*/ 	.word	0x00000005
        /*0e20*/ 	.word	0x00028850
        /*0e24*/ 	.short	0x010a
        /*0e26*/ 	.byte	0x3f
	.zero		1


	//   ....[76]....
        /*0e28*/ 	.word	0x00015e60
        /*0e2c*/ 	.word	0x00000007
        /*0e30*/ 	.word	0x00028850
        /*0e34*/ 	.short	0x010a
        /*0e36*/ 	.byte	0x3f
	.zero		1


	//   ....[77]....
        /*0e38*/ 	.word	0x00015f80
        /*0e3c*/ 	.word	0x00000007
        /*0e40*/ 	.word	0x00028840
        /*0e44*/ 	.short	0x010a
        /*0e46*/ 	.byte	0x3f
	.zero		1


	//   ....[78]....
        /*0e48*/ 	.word	0x00017500
        /*0e4c*/ 	.word	0x00000016
        /*0e50*/ 	.word	0x00028820
        /*0e54*/ 	.short	0x010a
        /*0e56*/ 	.byte	0x3f
	.zero		1


	//   ....[79]....
        /*0e58*/ 	.word	0x00017550
        /*0e5c*/ 	.word	0x00000006
        /*0e60*/ 	.word	0x00028840
        /*0e64*/ 	.short	0x010a
        /*0e66*/ 	.byte	0x3f
	.zero		1


	//   ....[80]....
        /*0e68*/ 	.word	0x00017ed0
        /*0e6c*/ 	.word	0x00000006
        /*0e70*/ 	.word	0x00028860
        /*0e74*/ 	.short	0x010a
        /*0e76*/ 	.byte	0x3f
	.zero		1


	//   ....[81]....
        /*0e78*/ 	.word	0x00018940
        /*0e7c*/ 	.word	0x00000000
        /*0e80*/ 	.word	0x00028860
        /*0e84*/ 	.short	0x010a
        /*0e86*/ 	.byte	0x3f
	.zero		1


	//   ....[82]....
        /*0e88*/ 	.word	0x00019cb0
        /*0e8c*/ 	.word	0x00000007
        /*0e90*/ 	.word	0x00028820
        /*0e94*/ 	.short	0x010a
        /*0e96*/ 	.byte	0x3f
	.zero		1


	//   ....[83]....
        /*0e98*/ 	.word	0x00019e50
        /*0e9c*/ 	.word	0x00000005
        /*0ea0*/ 	.word	0x00028840
        /*0ea4*/ 	.short	0x010a
        /*0ea6*/ 	.byte	0x3f
	.zero		1


	//   ....[84]....
        /*0ea8*/ 	.word	0x00019ea0
        /*0eac*/ 	.word	0x00000003
        /*0eb0*/ 	.word	0x00028840
        /*0eb4*/ 	.short	0x010a
        /*0eb6*/ 	.byte	0x3f
	.zero		1


	//   ....[85]....
        /*0eb8*/ 	.word	0x00019ef0
        /*0ebc*/ 	.word	0x00000005
        /*0ec0*/ 	.word	0x00028860
        /*0ec4*/ 	.short	0x010a
        /*0ec6*/ 	.byte	0x3f
	.zero		1


	//----- nvinfo : EIATTR_NUM_MBARRIERS
	.align		4
.L_969:
        /*0ec8*/ 	.byte	0x03, 0x38
        /*0eca*/ 	.short	0x0016


	//----- nvinfo : EIATTR_EXIT_INSTR_OFFSETS
	.align		4
        /*0ecc*/ 	.byte	0x04, 0x1c
        /*0ece*/ 	.short	(.L_971 - .L_970)


	//   ....[0]....
.L_970:
        /*0ed0*/ 	.word	0x000009b0


	//   ....[1]....
        /*0ed4*/ 	.word	0x0000fec0


	//   ....[2]....
        /*0ed8*/ 	.word	0x00015b50


	//----- nvinfo : EIATTR_MAX_THREADS
	.align		4
.L_971:
        /*0edc*/ 	.byte	0x04, 0x05
        /*0ede*/ 	.short	(.L_973 - .L_972)
.L_972:
        /*0ee0*/ 	.word	0x00000180
        /*0ee4*/ 	.word	0x00000001
        /*0ee8*/ 	.word	0x00000001


	//----- nvinfo : EIATTR_CRS_STACK_SIZE
	.align		4
.L_973:
        /*0eec*/ 	.byte	0x04, 0x1e
        /*0eee*/ 	.short	(.L_975 - .L_974)
.L_974:
        /*0ef0*/ 	.word	0x00000000


	//----- nvinfo : EIATTR_CBANK_PARAM_SIZE
	.align		4
.L_975:
        /*0ef4*/ 	.byte	0x03, 0x19
        /*0ef6*/ 	.short	0x0af0


	//----- nvinfo : EIATTR_PARAM_CBANK
	.align		4
        /*0ef8*/ 	.byte	0x04, 0x0a
        /*0efa*/ 	.short	(.L_977 - .L_976)
	.align		4
.L_976:
        /*0efc*/ 	.word	index@(.nv.constant0._ZN7cutlass13device_kernelIN5flash11enable_sm90INS1_16FlashAttnFwdSm90INS1_25CollectiveMainloopFwdSm90ILi2EN4cute5tupleIJNS5_1CILi1EEES8_S8_EEENS6_IJNS7_ILi128EEESA_SA_EEELi128ENS_6half_tEfNS_4arch4Sm90ELb0ELb1ELb0ELb1ELb1ELb0ELb0ELb1ELb1ELb1ELb0ELb0EEENS1_21CollectiveEpilogueFwdISB_S9_SC_SE_Li256ELb1ELb1ELb0ELb0EEENS1_36VarlenDynamicPersistentTileSchedulerILi128ELi128ELi256ELi128ELb0ELb1ELb1ELb1ELb0ELb1EEEEEEEEEvNT_6ParamsE)
        /*0f00*/ 	.short	0x0210
        /*0f02*/ 	.short	0x0af0


	//----- nvinfo : EIATTR_SW_WAR
	.align		4
.L_977:
        /*0f04*/ 	.byte	0x04, 0x36
        /*0f06*/ 	.short	(.L_979 - .L_978)
.L_978:
        /*0f08*/ 	.word	0x00000008
.L_979:


//--------------------- .nv.info._ZN7cutlass13device_kernelIN5flash11enable_sm90INS1_16FlashAttnFwdSm90INS1_25CollectiveMainloopFwdSm90ILi2EN4cute5tupleIJNS5_1CILi1EEES8_S8_EEENS6_IJNS7_ILi128EEESA_SA_EEELi128ENS_6half_tEfNS_4arch4Sm90ELb0ELb1ELb0ELb1ELb1ELb1ELb0ELb1ELb1ELb1ELb0ELb0EEENS1_21CollectiveEpilogueFwdISB_S9_SC_SE_Li256ELb1ELb1ELb0ELb0EEENS1_36VarlenDynamicPersistentTileSchedulerILi128ELi128ELi256ELi128ELb0ELb1ELb1ELb1ELb0ELb1EEEEEEEEEvNT_6ParamsE --------------------------
	.section	.nv.info._ZN7cutlass13device_kernelIN5flash11enable_sm90INS1_16FlashAttnFwdSm90INS1_25CollectiveMainloopFwdSm90ILi2EN4cute5tupleIJNS5_1CILi1EEES8_S8_EEENS6_IJNS7_ILi128EEESA_SA_EEELi128ENS_6half_tEfNS_4arch4Sm90ELb0ELb1ELb0ELb1ELb1ELb1ELb0ELb1ELb1ELb1ELb0ELb0EEENS1_21CollectiveEpilogueFwdISB_S9_SC_SE_Li256ELb1ELb1ELb0ELb0EEENS1_36VarlenDynamicPersistentTileSchedulerILi128ELi128ELi256ELi128ELb0ELb1ELb1ELb1ELb0ELb1EEEEEEEEEvNT_6ParamsE,"",@"SHT_CUDA_INFO"
	.sectionflags	@""
	.align	4


	//----- nvinfo : EIATTR_CUDA_API_VERSION
	.align		4
        /*0000*/ 	.byte	0x04, 0x37
        /*0002*/ 	.short	(.L_981 - .L_980)
.L_980:
        /*0004*/ 	.word	0x00000082


	//----- nvinfo : EIATTR_KPARAM_INFO
	.align		4
.L_981:
        /*0008*/ 	.byte	0x04, 0x17
        /*000a*/ 	.short	(.L_983 - .L_982)
.L_982:
        /*000c*/ 	.word	0x00000000
        /*0010*/ 	.short	0x0000
        /*0012*/ 	.short	0x0070
        /*0014*/ 	.byte	0x00, 0xf0, 0x01, 0x2a


	//----- nvinfo : EIATTR_SPARSE_MMA_MASK
	.align		4
.L_983:
        /*0018*/ 	.byte	0x03, 0x50
        /*001a*/ 	.short	0x0000


	//----- nvinfo : EIATTR_MAXREG_COUNT
	.align		4
        /*001c*/ 	.byte	0x03, 0x1b
        /*001e*/ 	.short	0x00a8


	//----- nvinfo : EIATTR_NUM_BARRIERS
	.align		4
        /*0020*/ 	.byte	0x02, 0x4c
        /*0022*/ 	.byte	0x10
	.zero		1


	//----- nvinfo : EIATTR_EXTERNS
	.align		4
        /*0024*/ 	.byte	0x04, 0x0f
        /*0026*/ 	.short	(.L_985 - .L_984)


	//   ....[0]....
	.align		4
.L_984:
        /*0028*/ 	.word	index@(__assertfail)


	//----- nvinfo : EIATTR_ANNOTATIONS
	.align		4
.L_985:
        /*002c*/ 	.byte	0x04, 0x55
        /*002e*/ 	.short	(.L_987 - .L_986)


	//   ....[0]....
.L_986:
        /* <DEDUP_REMOVED lines=15> */


	//----- nvinfo : EIATTR_MERCURY_ISA_VERSION
	.align		4
.L_987:
        /*0110*/ 	.byte	0x03, 0x5f
        /*0112*/ 	.short	0x0101


	//----- nvinfo : EIATTR_UNUSED_LOAD_BYTE_OFFSET
	.align		4
        /*0114*/ 	.byte	0x04, 0x44
        /*0116*/ 	.short	(.L_989 - .L_988)


	//   ....[0]....
.L_988:
        /*0118*/ 	.word	0x00000a60
        /*011c*/ 	.word	0x0000fff0


	//   ....[1]....
        /*0120*/ 	.word	0x0001a6e0
        /*0124*/ 	.word	0x0000fff0


	//----- nvinfo : EIATTR_INT_WARP_WIDE_INSTR_OFFSETS
	.align		4
.L_989:
        /*0128*/ 	.byte	0x04, 0x31
        /*012a*/ 	.short	(.L_991 - .L_990)


	//   ....[0]....
.L_990:
        /*012c*/ 	.word	0x00000130


	//   ....[1]....
        /*0130*/ 	.word	0x00000170


	//   ....[2]....
        /*0134*/ 	.word	0x000001e0


	//   ....[3]....
        /*0138*/ 	.word	0x0001f2d0


	//   ....[4]....
        /*013c*/ 	.word	0x0001f360


	//   ....[5]....
        /*0140*/ 	.word	0x000222a0


	//   ....[6]....
        /*0144*/ 	.word	0x00022330


	//----- nvinfo : EIATTR_COOP_GROUP_MASK_REGIDS
	.align		4
.L_991:
        /*0148*/ 	.byte	0x04, 0x29
        /*014a*/ 	.short	(.L_993 - .L_992)


	//   ....[0]....
.L_992:
        /*014c*/ 	.word	0xffffffff


	//   ....[1]....
        /*0150*/ 	.word	0xffffffff


	//   ....[2]....
        /*0154*/ 	.word	0xffffffff


	//   ....[3]....
        /*0158*/ 	.word	0xffffffff


	//   ....[4]....
        /*015c*/ 	.word	0xffffffff


	//   ....[5]....
        /*0160*/ 	.word	0xffffffff


	//   ....[6]....
        /*0164*/ 	.word	0xffffffff


	//   ....[7]....
        /*0168*/ 	.word	0xffffffff


	//   ....[8]....
        /*016c*/ 	.word	0xffffffff


	//   ....[9]....
        /*0170*/ 	.word	0xffffffff


	//   ....[10]....
        /*0174*/ 	.word	0xffffffff


	//   ....[11]....
        /*0178*/ 	.word	0xffffffff


	//   ....[12]....
        /*017c*/ 	.word	0xffffffff


	//   ....[13]....
        /*0180*/ 	.word	0xffffffff


	//   ....[14]....
        /*0184*/ 	.word	0xffffffff


	//   ....[15]....
        /*0188*/ 	.word	0xffffffff


	//   ....[16]....
        /*018c*/ 	.word	0xffffffff


	//   ....[17]....
        /*0190*/ 	.word	0xffffffff


	//   ....[18]....
        /*0194*/ 	.word	0xffffffff


	//   ....[19]....
        /*0198*/ 	.word	0xffffffff


	//   ....[20]....
        /*019c*/ 	.word	0xffffffff


	//   ....[21]....
        /*01a0*/ 	.word	0xffffffff


	//   ....[22]....
        /*01a4*/ 	.word	0xffffffff


	//   ....[23]....
        /*01a8*/ 	.word	0xffffffff


	//   ....[24]....
        /*01ac*/ 	.word	0xffffffff


	//   ....[25]....
        /*01b0*/ 	.word	0xffffffff


	//   ....[26]....
        /*01b4*/ 	.word	0xffffffff


	//   ....[27]....
        /*01b8*/ 	.word	0xffffffff


	//   ....[28]....
        /*01bc*/ 	.word	0xffffffff


	//   ....[29]....
        /*01c0*/ 	.word	0xffffffff


	//   ....[30]....
        /*01c4*/ 	.word	0xffffffff


	//   ....[31]....
        /*01c8*/ 	.word	0xffffffff


	//   ....[32]....
        /*01cc*/ 	.word	0xffffffff


	//   ....[33]....
        /*01d0*/ 	.word	0xffffffff


	//   ....[34]....
        /*01d4*/ 	.word	0xffffffff


	//   ....[35]....
        /*01d8*/ 	.word	0xffffffff


	//   ....[36]....
        /*01dc*/ 	.word	0xffffffff


	//   ....[37]....
        /*01e0*/ 	.word	0xffffffff


	//   ....[38]....
        /*01e4*/ 	.word	0xffffffff


	//   ....[39]....
        /*01e8*/ 	.word	0xffffffff


	//   ....[40]....
        /*01ec*/ 	.word	0xffffffff


	//   ....[41]....
        /*01f0*/ 	.word	0xffffffff


	//   ....[42]....
        /*01f4*/ 	.word	0xffffffff


	//   ....[43]....
        /*01f8*/ 	.word	0xffffffff


	//   ....[44]....
        /*01fc*/ 	.word	0xffffffff


	//   ....[45]....
        /*0200*/ 	.word	0xffffffff


	//   ....[46]....
        /*0204*/ 	.word	0xffffffff


	//   ....[47]....
        /*0208*/ 	.word	0xffffffff


	//   ....[48]....
        /*020c*/ 	.word	0xffffffff


	//   ....[49]....
        /*0210*/ 	.word	0xffffffff


	//   ....[50]....
        /*0214*/ 	.word	0xffffffff


	//   ....[51]....
        /*0218*/ 	.word	0xffffffff


	//   ....[52]....
        /*021c*/ 	.word	0xffffffff


	//   ....[53]....
        /*0220*/ 	.word	0xffffffff


	//   ....[54]....
        /*0224*/ 	.word	0xffffffff


	//   ....[55]....
        /*0228*/ 	.word	0xffffffff


	//   ....[56]....
        /*022c*/ 	.word	0xffffffff


	//   ....[57]....
        /*0230*/ 	.word	0xffffffff


	//   ....[58]....
        /*0234*/ 	.word	0xffffffff


	//   ....[59]....
        /*0238*/ 	.word	0xffffffff


	//   ....[60]....
        /*023c*/ 	.word	0xffffffff


	//   ....[61]....
        /*0240*/ 	.word	0xffffffff


	//   ....[62]....
        /*0244*/ 	.word	0xffffffff


	//   ....[63]....
        /*0248*/ 	.word	0xffffffff


	//   ....[64]....
        /*024c*/ 	.word	0xffffffff


	//   ....[65]....
        /*0250*/ 	.word	0xffffffff


	//   ....[66]....
        /*0254*/ 	.word	0xffffffff


	//   ....[67]....
        /*0258*/ 	.word	0xffffffff


	//   ....[68]....
        /*025c*/ 	.word	0xffffffff


	//   ....[69]....
        /*0260*/ 	.word	0xffffffff


	//   ....[70]....
        /*0264*/ 	.word	0xffffffff


	//   ....[71]....
        /*0268*/ 	.word	0xffffffff


	//   ....[72]....
        /*026c*/ 	.word	0xffffffff


	//   ....[73]....
        /*0270*/ 	.word	0xffffffff


	//   ....[74]....
        /*0274*/ 	.word	0xffffffff


	//   ....[75]....
        /*0278*/ 	.word	0xffffffff


	//   ....[76]....
        /*027c*/ 	.word	0xffffffff


	//   ....[77]....
        /*0280*/ 	.word	0xffffffff


	//   ....[78]....
        /*0284*/ 	.word	0xffffffff


	//   ....[79]....
        /*0288*/ 	.word	0xffffffff


	//   ....[80]....
        /*028c*/ 	.word	0xffffffff


	//   ....[81]....
        /*0290*/ 	.word	0xffffffff


	//   ....[82]....
        /*0294*/ 	.word	0xffffffff


	//   ....[83]....
        /*0298*/ 	.word	0xffffffff


	//   ....[84]....
        /*029c*/ 	.word	0xffffffff


	//   ....[85]....
        /*02a0*/ 	.word	0xffffffff


	//   ....[86]....
        /*02a4*/ 	.word	0xffffffff


	//   ....[87]....
        /*02a8*/ 	.word	0xffffffff


	//   ....[88]....
        /*02ac*/ 	.word	0xffffffff


	//   ....[89]....
        /*02b0*/ 	.word	0xffffffff


	//   ....[90]....
        /*02b4*/ 	.word	0xffffffff


	//   ....[91]....
        /*02b8*/ 	.word	0xffffffff


	//   ....[92]....
        /*02bc*/ 	.word	0xffffffff


	//   ....[93]....
        /*02c0*/ 	.word	0xffffffff


	//   ....[94]....
        /*02c4*/ 	.word	0xffffffff


	//   ....[95]....
        /*02c8*/ 	.word	0xffffffff


	//   ....[96]....
        /*02cc*/ 	.word	0xffffffff


	//   ....[97]....
        /*02d0*/ 	.word	0xffffffff


	//   ....[98]....
        /*02d4*/ 	.word	0xffffffff


	//   ....[99]....
        /*02d8*/ 	.word	0xffffffff


	//   ....[100]....
        /*02dc*/ 	.word	0xffffffff


	//   ....[101]....
        /*02e0*/ 	.word	0xffffffff


	//   ....[102]....
        /*02e4*/ 	.word	0xffffffff


	//   ....[103]....
        /*02e8*/ 	.word	0xffffffff


	//   ....[104]....
        /*02ec*/ 	.word	0xffffffff


	//   ....[105]....
        /*02f0*/ 	.word	0xffffffff


	//   ....[106]....
        /*02f4*/ 	.word	0xffffffff


	//   ....[107]....
        /*02f8*/ 	.word	0xffffffff


	//   ....[108]....
        /*02fc*/ 	.word	0xffffffff


	//   ....[109]....
        /*0300*/ 	.word	0xffffffff


	//   ....[110]....
        /*0304*/ 	.word	0xffffffff


	//   ....[111]....
        /*0308*/ 	.word	0xffffffff


	//   ....[112]....
        /*030c*/ 	.word	0xffffffff


	//   ....[113]....
        /*0310*/ 	.word	0xffffffff


	//   ....[114]....
        /*0314*/ 	.word	0xffffffff


	//   ....[115]....
        /*0318*/ 	.word	0xffffffff


	//   ....[116]....
        /*031c*/ 	.word	0xffffffff


	//   ....[117]....
        /*0320*/ 	.word	0xffffffff


	//   ....[118]....
        /*0324*/ 	.word	0xffffffff


	//   ....[119]....
        /*0328*/ 	.word	0xffffffff


	//   ....[120]....
        /*032c*/ 	.word	0xffffffff


	//   ....[121]....
        /*0330*/ 	.word	0xffffffff


	//   ....[122]....
        /*0334*/ 	.word	0xffffffff


	//   ....[123]....
        /*0338*/ 	.word	0xffffffff


	//   ....[124]....
        /*033c*/ 	.word	0xffffffff


	//   ....[125]....
        /*0340*/ 	.word	0xffffffff


	//   ....[126]....
        /*0344*/ 	.word	0xffffffff


	//   ....[127]....
        /*0348*/ 	.word	0xffffffff


	//   ....[128]....
        /*034c*/ 	.word	0xffffffff


	//   ....[129]....
        /*0350*/ 	.word	0xffffffff


	//   ....[130]....
        /*0354*/ 	.word	0xffffffff


	//   ....[131]....
        /*0358*/ 	.word	0xffffffff


	//   ....[132]....
        /*035c*/ 	.word	0xffffffff


	//   ....[133]....
        /*0360*/ 	.word	0xffffffff


	//   ....[134]....
        /*0364*/ 	.word	0xffffffff


	//   ....[135]....
        /*0368*/ 	.word	0xffffffff


	//   ....[136]....
        /*036c*/ 	.word	0xffffffff


	//   ....[137]....
        /*0370*/ 	.word	0xffffffff


	//   ....[138]....
        /*0374*/ 	.word	0xffffffff


	//   ....[139]....
        /*0378*/ 	.word	0xffffffff


	//   ....[140]....
        /*037c*/ 	.word	0xffffffff


	//   ....[141]....
        /*0380*/ 	.word	0xffffffff


	//   ....[142]....
        /*0384*/ 	.word	0xffffffff


	//   ....[143]....
        /*0388*/ 	.word	0xffffffff


	//   ....[144]....
        /*038c*/ 	.word	0xffffffff


	//   ....[145]....
        /*0390*/ 	.word	0xffffffff


	//   ....[146]....
        /*0394*/ 	.word	0xffffffff


	//   ....[147]....
        /*0398*/ 	.word	0xffffffff


	//   ....[148]....
        /*039c*/ 	.word	0xffffffff


	//   ....[149]....
        /*03a0*/ 	.word	0xffffffff


	//   ....[150]....
        /*03a4*/ 	.word	0xffffffff


	//   ....[151]....
        /*03a8*/ 	.word	0xffffffff


	//   ....[152]....
        /*03ac*/ 	.word	0xffffffff


	//   ....[153]....
        /*03b0*/ 	.word	0xffffffff


	//   ....[154]....
        /*03b4*/ 	.word	0xffffffff


	//   ....[155]....
        /*03b8*/ 	.word	0xffffffff


	//   ....[156]....
        /*03bc*/ 	.word	0xffffffff


	//   ....[157]....
        /*03c0*/ 	.word	0xffffffff


	//   ....[158]....
        /*03c4*/ 	.word	0xffffffff


	//   ....[159]....
        /*03c8*/ 	.word	0xffffffff


	//   ....[160]....
        /*03cc*/ 	.word	0xffffffff


	//   ....[161]....
        /*03d0*/ 	.word	0xffffffff


	//   ....[162]....
        /*03d4*/ 	.word	0xffffffff


	//   ....[163]....
        /*03d8*/ 	.word	0xffffffff


	//   ....[164]....
        /*03dc*/ 	.word	0xffffffff


	//   ....[165]....
        /*03e0*/ 	.word	0xffffffff


	//   ....[166]....
        /*03e4*/ 	.word	0xffffffff


	//   ....[167]....
        /*03e8*/ 	.word	0xffffffff


	//   ....[168]....
        /*03ec*/ 	.word	0xffffffff


	//   ....[169]....
        /*03f0*/ 	.word	0xffffffff


	//   ....[170]....
        /*03f4*/ 	.word	0xffffffff


	//   ....[171]....
        /*03f8*/ 	.word	0xffffffff


	//   ....[172]....
        /*03fc*/ 	.word	0xffffffff


	//   ....[173]....
        /*0400*/ 	.word	0xffffffff


	//   ....[174]....
        /*0404*/ 	.word	0xffffffff


	//   ....[175]....
        /*0408*/ 	.word	0xffffffff


	//   ....[176]....
        /*040c*/ 	.word	0xffffffff


	//   ....[177]....
        /*0410*/ 	.word	0xffffffff


	//   ....[178]....
        /*0414*/ 	.word	0xffffffff


	//   ....[179]....
        /*0418*/ 	.word	0xffffffff


	//   ....[180]....
        /*041c*/ 	.word	0xffffffff


	//   ....[181]....
        /*0420*/ 	.word	0xffffffff


	//   ....[182]....
        /*0424*/ 	.word	0xffffffff


	//   ....[183]....
        /*0428*/ 	.word	0xffffffff


	//   ....[184]....
        /*042c*/ 	.word	0xffffffff


	//   ....[185]....
        /*0430*/ 	.word	0xffffffff


	//   ....[186]....
        /*0434*/ 	.word	0xffffffff


	//   ....[187]....
        /*0438*/ 	.word	0xffffffff


	//   ....[188]....
        /*043c*/ 	.word	0xffffffff


	//   ....[189]....
        /*0440*/ 	.word	0xffffffff


	//   ....[190]....
        /*0444*/ 	.word	0xffffffff


	//   ....[191]....
        /*0448*/ 	.word	0xffffffff


	//   ....[192]....
        /*044c*/ 	.word	0xffffffff


	//   ....[193]....
        /*0450*/ 	.word	0xffffffff


	//   ....[194]....
        /*0454*/ 	.word	0xffffffff


	//   ....[195]....
        /*0458*/ 	.word	0xffffffff


	//   ....[196]....
        /*045c*/ 	.word	0xffffffff


	//   ....[197]....
        /*0460*/ 	.word	0xffffffff


	//   ....[198]....
        /*0464*/ 	.word	0xffffffff


	//   ....[199]....
        /*0468*/ 	.word	0xffffffff


	//   ....[200]....
        /*046c*/ 	.word	0xffffffff


	//   ....[201]....
        /*0470*/ 	.word	0xffffffff


	//   ....[202]....
        /*0474*/ 	.word	0xffffffff


	//   ....[203]....
        /*0478*/ 	.word	0xffffffff


	//   ....[204]....
        /*047c*/ 	.word	0xffffffff


	//   ....[205]....
        /*0480*/ 	.word	0xffffffff


	//   ....[206]....
        /*0484*/ 	.word	0xffffffff


	//   ....[207]....
        /*0488*/ 	.word	0xffffffff


	//   ....[208]....
        /*048c*/ 	.word	0xffffffff


	//   ....[209]....
        /*0490*/ 	.word	0xffffffff


	//   ....[210]....
        /*0494*/ 	.word	0xffffffff


	//   ....[211]....
        /*0498*/ 	.word	0xffffffff


	//   ....[212]....
        /*049c*/ 	.word	0xffffffff


	//   ....[213]....
        /*04a0*/ 	.word	0xffffffff


	//   ....[214]....
        /*04a4*/ 	.word	0xffffffff


	//   ....[215]....
        /*04a8*/ 	.word	0xffffffff


	//   ....[216]....
        /*04ac*/ 	.word	0xffffffff


	//   ....[217]....
        /*04b0*/ 	.word	0xffffffff


	//   ....[218]....
        /*04b4*/ 	.word	0xffffffff


	//   ....[219]....
        /*04b8*/ 	.word	0xffffffff


	//   ....[220]....
        /*04bc*/ 	.word	0xffffffff


	//   ....[221]....
        /*04c0*/ 	.word	0xffffffff


	//   ....[222]....
        /*04c4*/ 	.word	0xffffffff


	//   ....[223]....
        /*04c8*/ 	.word	0xffffffff


	//   ....[224]....
        /*04cc*/ 	.word	0xffffffff


	//   ....[225]....
        /*04d0*/ 	.word	0xffffffff


	//   ....[226]....
        /*04d4*/ 	.word	0xffffffff


	//   ....[227]....
        /*04d8*/ 	.word	0xffffffff


	//   ....[228]....
        /*04dc*/ 	.word	0xffffffff


	//   ....[229]....
        /*04e0*/ 	.word	0xffffffff


	//   ....[230]....
        /*04e4*/ 	.word	0xffffffff


	//   ....[231]....
        /*04e8*/ 	.word	0xffffffff


	//   ....[232]....
        /*04ec*/ 	.word	0xffffffff


	//   ....[233]....
        /*04f0*/ 	.word	0x0500000f


	//   ....[234]....
        /*04f4*/ 	.word	0x0500000f


	//   ....[235]....
        /*04f8*/ 	.word	0x0500000f


	//   ....[236]....
        /*04fc*/ 	.word	0x0500000f


	//   ....[237]....
        /*0500*/ 	.word	0x0500000f


	//   ....[238]....
        /*0504*/ 	.word	0x0500000f


	//   ....[239]....
        /*0508*/ 	.word	0x0500000f


	//   ....[240]....
        /*050c*/ 	.word	0x0500000f


	//   ....[241]....
        /*0510*/ 	.word	0x0500000f


	//   ....[242]....
        /*0514*/ 	.word	0x0500000f


	//   ....[243]....
        /*0518*/ 	.word	0x0500000f


	//   ....[244]....
        /*051c*/ 	.word	0x0500000f


	//   ....[245]....
        /*0520*/ 	.word	0x0500000f


	//   ....[246]....
        /*0524*/ 	.word	0x0500000f


	//   ....[247]....
        /*0528*/ 	.word	0x0500000f


	//   ....[248]....
        /*052c*/ 	.word	0x0500000f


	//   ....[249]....
        /*0530*/ 	.word	0x0500000f


	//   ....[250]....
        /*0534*/ 	.word	0x0500000f


	//   ....[251]....
        /*0538*/ 	.word	0x0500000f


	//   ....[252]....
        /*053c*/ 	.word	0x0500000f


	//   ....[253]....
        /*0540*/ 	.word	0x0500000f


	//   ....[254]....
        /*0544*/ 	.word	0x0500000f


	//   ....[255]....
        /*0548*/ 	.word	0x0500000f


	//   ....[0]....
        /*054c*/ 	.word	0x0500000f


	//   ....[1]....
        /*0550*/ 	.word	0x0500000f


	//   ....[2]....
        /*0554*/ 	.word	0x0500000f


	//   ....[3]....
        /*0558*/ 	.word	0x0500000f


	//   ....[4]....
        /*055c*/ 	.word	0x0500000f


	//   ....[5]....
        /*0560*/ 	.word	0x0500000f


	//   ....[6]....
        /*0564*/ 	.word	0x0500000f


	//   ....[7]....
        /*0568*/ 	.word	0x0500000f


	//   ....[8]....
        /*056c*/ 	.word	0x0500000f


	//   ....[9]....
        /*0570*/ 	.word	0x0500000f


	//   ....[10]....
        /*0574*/ 	.word	0x0500000f


	//   ....[11]....
        /*0578*/ 	.word	0x0500000f


	//   ....[12]....
        /*057c*/ 	.word	0x0500000f


	//   ....[13]....
        /*0580*/ 	.word	0x0500000f


	//   ....[14]....
        /*0584*/ 	.word	0x0500000f


	//   ....[15]....
        /*0588*/ 	.word	0x0500000f


	//   ....[16]....
        /*058c*/ 	.word	0x0500000f


	//   ....[17]....
        /*0590*/ 	.word	0x0500000f


	//   ....[18]....
        /*0594*/ 	.word	0x0500000f


	//   ....[19]....
        /*0598*/ 	.word	0x0500000f


	//   ....[20]....
        /*059c*/ 	.word	0x0500000f


	//   ....[21]....
        /*05a0*/ 	.word	0x0500000f


	//   ....[22]....
        /*05a4*/ 	.word	0x0500000f


	//   ....[23]....
        /*05a8*/ 	.word	0x0500000f


	//   ....[24]....
        /*05ac*/ 	.word	0x0500000f


	//   ....[25]....
        /*05b0*/ 	.word	0x0500000f


	//   ....[26]....
        /*05b4*/ 	.word	0x0500000f


	//   ....[27]....
        /*05b8*/ 	.word	0x0500000f


	//   ....[28]....
        /*05bc*/ 	.word	0x0500000f


	//   ....[29]....
        /*05c0*/ 	.word	0x0500000f


	//   ....[30]....
        /*05c4*/ 	.word	0x0500000f


	//   ....[31]....
        /*05c8*/ 	.word	0x0500000f


	//   ....[32]....
        /*05cc*/ 	.word	0x0500000f


	//   ....[33]....
        /*05d0*/ 	.word	0x0500000f


	//   ....[34]....
        /*05d4*/ 	.word	0x0500000f


	//   ....[35]....
        /*05d8*/ 	.word	0x0500000f


	//   ....[36]....
        /*05dc*/ 	.word	0x0500000f


	//   ....[37]....
        /*05e0*/ 	.word	0x0500000f


	//   ....[38]....
        /*05e4*/ 	.word	0x0500000f


	//   ....[39]....
        /*05e8*/ 	.word	0x0500000f


	//   ....[40]....
        /*05ec*/ 	.word	0x0500000f


	//   ....[41]....
        /*05f0*/ 	.word	0x0500000f


	//   ....[42]....
        /*05f4*/ 	.word	0x0500000f


	//   ....[43]....
        /*05f8*/ 	.word	0x0500000f


	//   ....[44]....
        /*05fc*/ 	.word	0x0500000f


	//   ....[45]....
        /*0600*/ 	.word	0x0500000f


	//   ....[46]....
        /*0604*/ 	.word	0x0500000f


	//   ....[47]....
        /*0608*/ 	.word	0x0500000f


	//   ....[48]....
        /*060c*/ 	.word	0x0500000f


	//   ....[49]....
        /*0610*/ 	.word	0x0500000f


	//   ....[50]....
        /*0614*/ 	.word	0x0500000f


	//   ....[51]....
        /*0618*/ 	.word	0x0500000f


	//   ....[52]....
        /*061c*/ 	.word	0x0500000f


	//   ....[53]....
        /*0620*/ 	.word	0x0500000f


	//   ....[54]....
        /*0624*/ 	.word	0x0500000f


	//   ....[55]....
        /*0628*/ 	.word	0x0500000f


	//   ....[56]....
        /*062c*/ 	.word	0x0500000f


	//   ....[57]....
        /*0630*/ 	.word	0x0500000f


	//   ....[58]....
        /*0634*/ 	.word	0x0500000f


	//   ....[59]....
        /*0638*/ 	.word	0x0500000f


	//   ....[60]....
        /*063c*/ 	.word	0x0500000f


	//   ....[61]....
        /*0640*/ 	.word	0x0500000f


	//   ....[62]....
        /*0644*/ 	.word	0x0500000f


	//   ....[63]....
        /*0648*/ 	.word	0x0500000f


	//   ....[64]....
        /*064c*/ 	.word	0x0500000f


	//   ....[65]....
        /*0650*/ 	.word	0x0500000f


	//   ....[66]....
        /*0654*/ 	.word	0x0500000f


	//   ....[67]....
        /*0658*/ 	.word	0x0500000f


	//   ....[68]....
        /*065c*/ 	.word	0x0500000f


	//   ....[69]....
        /*0660*/ 	.word	0x0500000f


	//   ....[70]....
        /*0664*/ 	.word	0x0500000f


	//   ....[71]....
        /*0668*/ 	.word	0x0500000f


	//   ....[72]....
        /*066c*/ 	.word	0x0500000f


	//   ....[73]....
        /*0670*/ 	.word	0x0500000f


	//   ....[74]....
        /*0674*/ 	.word	0x0500000f


	//   ....[75]....
        /*0678*/ 	.word	0x0500000f


	//   ....[76]....
        /*067c*/ 	.word	0x0500000f


	//   ....[77]....
        /*0680*/ 	.word	0x0500000f


	//   ....[78]....
        /*0684*/ 	.word	0x0500000f


	//   ....[79]....
        /*0688*/ 	.word	0x0500000f


	//   ....[80]....
        /*068c*/ 	.word	0x0500000f


	//   ....[81]....
        /*0690*/ 	.word	0x0500000f


	//   ....[82]....
        /*0694*/ 	.word	0x0500000f


	//   ....[83]....
        /*0698*/ 	.word	0x0500000f


	//   ....[84]....
        /*069c*/ 	.word	0x0500000f


	//   ....[85]....
        /*06a0*/ 	.word	0x0500000f


	//   ....[86]....
        /*06a4*/ 	.word	0x0500000f


	//   ....[87]....
        /*06a8*/ 	.word	0x0500000f


	//   ....[88]....
        /*06ac*/ 	.word	0x0500000f


	//   ....[89]....
        /*06b0*/ 	.word	0x0500000f


	//   ....[90]....
        /*06b4*/ 	.word	0x0500000f


	//   ....[91]....
        /*06b8*/ 	.word	0x0500000f


	//   ....[92]....
        /*06bc*/ 	.word	0x0500000f


	//   ....[93]....
        /*06c0*/ 	.word	0x0500000f


	//   ....[94]....
        /*06c4*/ 	.word	0x0500000f


	//   ....[95]....
        /*06c8*/ 	.word	0x0500000f


	//   ....[96]....
        /*06cc*/ 	.word	0x0500000f


	//   ....[97]....
        /*06d0*/ 	.word	0x0500000f


	//   ....[98]....
        /*06d4*/ 	.word	0x0500000f


	//   ....[99]....
        /*06d8*/ 	.word	0x0500000f


	//   ....[100]....
        /*06dc*/ 	.word	0x0500000f


	//   ....[101]....
        /*06e0*/ 	.word	0x0500000f


	//   ....[102]....
        /*06e4*/ 	.word	0x0500000f


	//   ....[103]....
        /*06e8*/ 	.word	0x0500000f


	//   ....[104]....
        /*06ec*/ 	.word	0x0500000f


	//   ....[105]....
        /*06f0*/ 	.word	0x0500000f


	//   ....[106]....
        /*06f4*/ 	.word	0x0500000f


	//   ....[107]....
        /*06f8*/ 	.word	0x0500000f


	//   ....[108]....
        /*06fc*/ 	.word	0x0500000f


	//   ....[109]....
        /*0700*/ 	.word	0x0500000f


	//   ....[110]....
        /*0704*/ 	.word	0x0500000f


	//   ....[111]....
        /*0708*/ 	.word	0x0500000f


	//   ....[112]....
        /*070c*/ 	.word	0x0500000f


	//   ....[113]....
        /*0710*/ 	.word	0x0500000f


	//   ....[114]....
        /*0714*/ 	.word	0x0500000f


	//   ....[115]....
        /*0718*/ 	.word	0x0500000f


	//   ....[116]....
        /*071c*/ 	.word	0x0500000f


	//   ....[117]....
        /*0720*/ 	.word	0x0500000f


	//   ....[118]....
        /*0724*/ 	.word	0x0500000f


	//   ....[119]....
        /*0728*/ 	.word	0x0500000f


	//   ....[120]....
        /*072c*/ 	.word	0x0500000f


	//   ....[121]....
        /*0730*/ 	.word	0x0500000f


	//   ....[122]....
        /*0734*/ 	.word	0x0500000f


	//   ....[123]....
        /*0738*/ 	.word	0x0500000f


	//   ....[124]....
        /*073c*/ 	.word	0x0500000f


	//   ....[125]....
        /*0740*/ 	.word	0x0500000f


	//   ....[126]....
        /*0744*/ 	.word	0x0500000f


	//   ....[127]....
        /*0748*/ 	.word	0x0500000f


	//   ....[128]....
        /*074c*/ 	.word	0x0500000f


	//   ....[129]....
        /*0750*/ 	.word	0x0500000f


	//   ....[130]....
        /*0754*/ 	.word	0x0500000f


	//   ....[131]....
        /*0758*/ 	.word	0x0500000f


	//   ....[132]....
        /*075c*/ 	.word	0x0500000f


	//   ....[133]....
        /*0760*/ 	.word	0x0500000f


	//   ....[134]....
        /*0764*/ 	.word	0x0500000f


	//   ....[135]....
        /*0768*/ 	.word	0x0500000f


	//   ....[136]....
        /*076c*/ 	.word	0x0500000f


	//   ....[137]....
        /*0770*/ 	.word	0x0500000f


	//   ....[138]....
        /*0774*/ 	.word	0x0500000f


	//   ....[139]....
        /*0778*/ 	.word	0x0500000f


	//   ....[140]....
        /*077c*/ 	.word	0x0500000f


	//   ....[141]....
        /*0780*/ 	.word	0x0500000f


	//----- nvinfo : EIATTR_COOP_GROUP_INSTR_OFFSETS
	.align		4
.L_993:
        /*0784*/ 	.byte	0x04, 0x28
        /*0786*/ 	.short	(.L_995 - .L_994)


	//   ....[0]....
.L_994:
        /*0788*/ 	.word	0x00000070


	//   ....[1]....
        /*078c*/ 	.word	0x00000140


	//   ....[2]....
        /*0790*/ 	.word	0x00000190


	//   ....[3]....
        /*0794*/ 	.word	0x000003c0


	//   ....[4]....
        /*0798*/ 	.word	0x00000520


	//   ....[5]....
        /*079c*/ 	.word	0x00000640


	//   ....[6]....
        /*07a0*/ 	.word	0x000007a0


	//   ....[7]....
        /*07a4*/ 	.word	0x00003330


	//   ....[8]....
        /*07a8*/ 	.word	0x00003340


	//   ....[9]....
        /*07ac*/ 	.word	0x000039f0


	//   ....[10]....
        /*07b0*/ 	.word	0x00003a00


	//   ....[11]....
        /*07b4*/ 	.word	0x000040b0


	//   ....[12]....
        /*07b8*/ 	.word	0x000040c0


	//   ....[13]....
        /*07bc*/ 	.word	0x00004760


	//   ....[14]....
        /*07c0*/ 	.word	0x00004770


	//   ....[15]....
        /*07c4*/ 	.word	0x00005740


	//   ....[16]....
        /*07c8*/ 	.word	0x00005750


	//   ....[17]....
        /*07cc*/ 	.word	0x00005ee0


	//   ....[18]....
        /*07d0*/ 	.word	0x00005ef0


	//   ....[19]....
        /*07d4*/ 	.word	0x00006690


	//   ....[20]....
        /*07d8*/ 	.word	0x000066a0


	//   ....[21]....
        /*07dc*/ 	.word	0x00006e40


	//   ....[22]....
        /*07e0*/ 	.word	0x00006e50


	//   ....[23]....
        /*07e4*/ 	.word	0x00007800


	//   ....[24]....
        /*07e8*/ 	.word	0x00007810


	//   ....[25]....
        /*07ec*/ 	.word	0x00007920


	//   ....[26]....
        /*07f0*/ 	.word	0x00007930


	//   ....[27]....
        /*07f4*/ 	.word	0x00007a50


	//   ....[28]....
        /*07f8*/ 	.word	0x00007a60


	//   ....[29]....
        /*07fc*/ 	.word	0x00007b80


	//   ....[30]....
        /*0800*/ 	.word	0x00007b90


	//   ....[31]....
        /*0804*/ 	.word	0x00007f30


	//   ....[32]....
        /*0808*/ 	.word	0x00007f50


	//   ....[33]....
        /*080c*/ 	.word	0x00008030


	//   ....[34]....
        /*0810*/ 	.word	0x00008050


	//   ....[35]....
        /*0814*/ 	.word	0x00008130


	//   ....[36]....
        /*0818*/ 	.word	0x00008150


	//   ....[37]....
        /*081c*/ 	.word	0x00008230


	//   ....[38]....
        /*0820*/ 	.word	0x00008250


	//   ....[39]....
        /*0824*/ 	.word	0x00008b90


	//   ....[40]....
        /*0828*/ 	.word	0x00009270


	//   ....[41]....
        /*082c*/ 	.word	0x00009280


	//   ....[42]....
        /*0830*/ 	.word	0x00009290


	//   ....[43]....
        /*0834*/ 	.word	0x000092a0


	//   ....[44]....
        /*0838*/ 	.word	0x000095e0


	//   ....[45]....
        /*083c*/ 	.word	0x000095f0


	//   ....[46]....
        /*0840*/ 	.word	0x00009600


	//   ....[47]....
        /*0844*/ 	.word	0x00009610


	//   ....[48]....
        /*0848*/ 	.word	0x00009910


	//   ....[49]....
        /*084c*/ 	.word	0x00009920


	//   ....[50]....
        /*0850*/ 	.word	0x00009930


	//   ....[51]....
        /*0854*/ 	.word	0x00009940


	//   ....[52]....
        /*0858*/ 	.word	0x00009c40


	//   ....[53]....
        /*085c*/ 	.word	0x00009c50


	//   ....[54]....
        /*0860*/ 	.word	0x00009c60


	//   ....[55]....
        /*0864*/ 	.word	0x00009c70


	//   ....[56]....
        /*0868*/ 	.word	0x0000b940


	//   ....[57]....
        /*086c*/ 	.word	0x0000b960


	//   ....[58]....
        /*0870*/ 	.word	0x0000b970


	//   ....[59]....
        /*0874*/ 	.word	0x0000b980


	//   ....[60]....
        /*0878*/ 	.word	0x0000ba90


	//   ....[61]....
        /*087c*/ 	.word	0x0000bab0


	//   ....[62]....
        /*0880*/ 	.word	0x0000bb60


	//   ....[63]....
        /*0884*/ 	.word	0x0000bba0


	//   ....[64]....
        /*0888*/ 	.word	0x0000be70


	//   ....[65]....
        /*088c*/ 	.word	0x0000be90


	//   ....[66]....
        /*0890*/ 	.word	0x0000beb0


	//   ....[67]....
        /*0894*/ 	.word	0x0000bec0


	//   ....[68]....
        /*0898*/ 	.word	0x0000bff0


	//   ....[69]....
        /*089c*/ 	.word	0x0000c020


	//   ....[70]....
        /*08a0*/ 	.word	0x0000c060


	//   ....[71]....
        /*08a4*/ 	.word	0x0000c0a0


	//   ....[72]....
        /*08a8*/ 	.word	0x0000e3b0


	//   ....[73]....
        /*08ac*/ 	.word	0x0000e5e0


	//   ....[74]....
        /*08b0*/ 	.word	0x0000f620


	//   ....[75]....
        /*08b4*/ 	.word	0x0000fa90


	//   ....[76]....
        /*08b8*/ 	.word	0x00010030


	//   ....[77]....
        /*08bc*/ 	.word	0x000100a0


	//   ....[78]....
        /*08c0*/ 	.word	0x00011af0


	//   ....[79]....
        /*08c4*/ 	.word	0x00011d10


	//   ....[80]....
        /*08c8*/ 	.word	0x000128d0


	//   ....[81]....
        /*08cc*/ 	.word	0x000129d0


	//   ....[82]....
        /*08d0*/ 	.word	0x000131e0


	//   ....[83]....
        /*08d4*/ 	.word	0x00013260


	//   ....[84]....
        /*08d8*/ 	.word	0x00015410


	//   ....[85]....
        /*08dc*/ 	.word	0x00015420


	//   ....[86]....
        /*08e0*/ 	.word	0x00015450


	//   ....[87]....
        /*08e4*/ 	.word	0x00015460


	//   ....[88]....
        /*08e8*/ 	.word	0x00017370


	//   ....[89]....
        /*08ec*/ 	.word	0x00017590


	//   ....[90]....
        /*08f0*/ 	.word	0x00018150


	//   ....[91]....
        /*08f4*/ 	.word	0x00018250


	//   ....[92]....
        /*08f8*/ 	.word	0x00018a60


	//   ....[93]....
        /*08fc*/ 	.word	0x00018ae0


	//   ....[94]....
        /*0900*/ 	.word	0x00019ce0


	//   ....[95]....
        /*0904*/ 	.word	0x00019d30


	//   ....[96]....
        /*0908*/ 	.word	0x0001a040


	//   ....[97]....
        /*090c*/ 	.word	0x0001a050


	//   ....[98]....
        /*0910*/ 	.word	0x0001b130


	//   ....[99]....
        /*0914*/ 	.word	0x0001b170


	//   ....[100]....
        /*0918*/ 	.word	0x0001b1b0


	//   ....[101]....
        /*091c*/ 	.word	0x0001b1e0


	//   ....[102]....
        /*0920*/ 	.word	0x0001b780


	//   ....[103]....
        /*0924*/ 	.word	0x0001b7b0


	//   ....[104]....
        /*0928*/ 	.word	0x0001b870


	//   ....[105]....
        /*092c*/ 	.word	0x0001b890


	//   ....[106]....
        /*0930*/ 	.word	0x0001b950


	//   ....[107]....
        /*0934*/ 	.word	0x0001b970


	//   ....[108]....
        /*0938*/ 	.word	0x0001ba40


	//   ....[109]....
        /*093c*/ 	.word	0x0001ba60


	//   ....[110]....
        /*0940*/ 	.word	0x0001c230


	//   ....[111]....
        /*0944*/ 	.word	0x0001c240


	//   ....[112]....
        /*0948*/ 	.word	0x0001c350


	//   ....[113]....
        /*094c*/ 	.word	0x0001c360


	//   ....[114]....
        /*0950*/ 	.word	0x0001c470


	//   ....[115]....
        /*0954*/ 	.word	0x0001c480


	//   ....[116]....
        /*0958*/ 	.word	0x0001c590


	//   ....[117]....
        /*095c*/ 	.word	0x0001c5a0


	//   ....[118]....
        /*0960*/ 	.word	0x0001c710


	//   ....[119]....
        /*0964*/ 	.word	0x0001c8c0


	//   ....[120]....
        /*0968*/ 	.word	0x0001c8f0


	//   ....[121]....
        /*096c*/ 	.word	0x0001c920


	//   ....[122]....
        /*0970*/ 	.word	0x0001c950


	//   ....[123]....
        /*0974*/ 	.word	0x0001c980


	//   ....[124]....
        /*0978*/ 	.word	0x0001c9b0


	//   ....[125]....
        /*097c*/ 	.word	0x0001cb20


	//   ....[126]....
        /*0980*/ 	.word	0x0001cb50


	//   ....[127]....
        /*0984*/ 	.word	0x0001cb80


	//   ....[128]....
        /*0988*/ 	.word	0x0001cbb0


	//   ....[129]....
        /*098c*/ 	.word	0x0001cbe0


	//   ....[130]....
        /*0990*/ 	.word	0x0001cc10


	//   ....[131]....
        /*0994*/ 	.word	0x0001cca0


	//   ....[132]....
        /*0998*/ 	.word	0x0001cd00


	//   ....[133]....
        /*099c*/ 	.word	0x0001cd90


	//   ....[134]....
        /*09a0*/ 	.word	0x0001de10


	//   ....[135]....
        /*09a4*/ 	.word	0x0001fe10


	//   ....[136]....
        /*09a8*/ 	.word	0x0001fe30


	//   ....[137]....
        /*09ac*/ 	.word	0x0001fed0


	//   ....[138]....
        /*09b0*/ 	.word	0x0001fef0


	//   ....[139]....
        /*09b4*/ 	.word	0x0001ff80


	//   ....[140]....
        /*09b8*/ 	.word	0x0001ffa0


	//   ....[141]....
        /*09bc*/ 	.word	0x00020030


	//   ....[142]....
        /*09c0*/ 	.word	0x00020050


	//   ....[143]....
        /*09c4*/ 	.word	0x000200e0


	//   ....[144]....
        /*09c8*/ 	.word	0x00020100


	//   ....[145]....
        /*09cc*/ 	.word	0x00020190


	//   ....[146]....
        /*09d0*/ 	.word	0x000201b0


	//   ....[147]....
        /*09d4*/ 	.word	0x00020240


	//   ....[148]....
        /*09d8*/ 	.word	0x00020260


	//   ....[149]....
        /*09dc*/ 	.word	0x00020270


	//   ....[150]....
        /*09e0*/ 	.word	0x000202f0


	//   ....[151]....
        /*09e4*/ 	.word	0x00020a70


	//   ....[152]....
        /*09e8*/ 	.word	0x00020aa0


	//   ....[153]....
        /*09ec*/ 	.word	0x00020ad0


	//   ....[154]....
        /*09f0*/ 	.word	0x00020b40


	//   ....[155]....
        /*09f4*/ 	.word	0x00020b60


	//   ....[156]....
        /*09f8*/ 	.word	0x00020be0


	//   ....[157]....
        /*09fc*/ 	.word	0x00020c00


	//   ....[158]....
        /*0a00*/ 	.word	0x00020c80


	//   ....[159]....
        /*0a04*/ 	.word	0x00020ca0


	//   ....[160]....
        /*0a08*/ 	.word	0x00020d20


	//   ....[161]....
        /*0a0c*/ 	.word	0x00020d40


	//   ....[162]....
        /*0a10*/ 	.word	0x00020dc0


	//   ....[163]....
        /*0a14*/ 	.word	0x00020de0


	//   ....[164]....
        /*0a18*/ 	.word	0x00020e60


	//   ....[165]....
        /*0a1c*/ 	.word	0x00020e70


	//   ....[166]....
        /*0a20*/ 	.word	0x00020e80


	//   ....[167]....
        /*0a24*/ 	.word	0x00021630


	//   ....[168]....
        /*0a28*/ 	.word	0x00021660


	//   ....[169]....
        /*0a2c*/ 	.word	0x000216c0


	//   ....[170]....
        /*0a30*/ 	.word	0x000216d0


	//   ....[171]....
        /*0a34*/ 	.word	0x00021720


	//   ....[172]....
        /*0a38*/ 	.word	0x00021730


	//   ....[173]....
        /*0a3c*/ 	.word	0x00021780


	//   ....[174]....
        /*0a40*/ 	.word	0x00021790


	//   ....[175]....
        /*0a44*/ 	.word	0x000217e0


	//   ....[176]....
        /*0a48*/ 	.word	0x000217f0


	//   ....[177]....
        /*0a4c*/ 	.word	0x00021840


	//   ....[178]....
        /*0a50*/ 	.word	0x00021850


	//   ....[179]....
        /*0a54*/ 	.word	0x000218a0


	//   ....[180]....
        /*0a58*/ 	.word	0x000218b0


	//   ....[181]....
        /*0a5c*/ 	.word	0x000218c0


	//   ....[182]....
        /*0a60*/ 	.word	0x00021910


	//   ....[183]....
        /*0a64*/ 	.word	0x00021b70


	//   ....[184]....
        /*0a68*/ 	.word	0x00021b90


	//   ....[185]....
        /*0a6c*/ 	.word	0x00021c10


	//   ....[186]....
        /*0a70*/ 	.word	0x00021c20


	//   ....[187]....
        /*0a74*/ 	.word	0x00021c90


	//   ....[188]....
        /*0a78*/ 	.word	0x00021ca0


	//   ....[189]....
        /*0a7c*/ 	.word	0x00021d10


	//   ....[190]....
        /*0a80*/ 	.word	0x00021d20


	//   ....[191]....
        /*0a84*/ 	.word	0x00021d90


	//   ....[192]....
        /*0a88*/ 	.word	0x00021da0


	//   ....[193]....
        /*0a8c*/ 	.word	0x00021e10


	//   ....[194]....
        /*0a90*/ 	.word	0x00021e20


	//   ....[195]....
        /*0a94*/ 	.word	0x00021e90


	//   ....[196]....
        /*0a98*/ 	.word	0x00021ea0


	//   ....[197]....
        /*0a9c*/ 	.word	0x00021eb0


	//   ....[198]....
        /*0aa0*/ 	.word	0x00021f20


	//   ....[199]....
        /*0aa4*/ 	.word	0x00022480


	//   ....[200]....
        /*0aa8*/ 	.word	0x000224c0


	//   ....[201]....
        /*0aac*/ 	.word	0x000224f0


	//   ....[202]....
        /*0ab0*/ 	.word	0x00022520


	//   ....[203]....
        /*0ab4*/ 	.word	0x00022530


	//   ....[204]....
        /*0ab8*/ 	.word	0x00022550


	//   ....[205]....
        /*0abc*/ 	.word	0x000225c0


	//   ....[206]....
        /*0ac0*/ 	.word	0x000225e0


	//   ....[207]....
        /*0ac4*/ 	.word	0x00022640


	//   ....[208]....
        /*0ac8*/ 	.word	0x00022660


	//   ....[209]....
        /*0acc*/ 	.word	0x000226c0


	//   ....[210]....
        /*0ad0*/ 	.word	0x000226e0


	//   ....[211]....
        /*0ad4*/ 	.word	0x00022740


	//   ....[212]....
        /*0ad8*/ 	.word	0x00022760


	//   ....[213]....
        /*0adc*/ 	.word	0x000227b0


	//   ....[214]....
        /*0ae0*/ 	.word	0x000227d0


	//   ....[215]....
        /*0ae4*/ 	.word	0x00022bd0


	//   ....[216]....
        /*0ae8*/ 	.word	0x00022c00


	//   ....[217]....
        /*0aec*/ 	.word	0x00022c30


	//   ....[218]....
        /*0af0*/ 	.word	0x00022c60


	//   ....[219]....
        /*0af4*/ 	.word	0x00022c90


	//   ....[220]....
        /*0af8*/ 	.word	0x00022cc0


	//   ....[221]....
        /*0afc*/ 	.word	0x00022cf0


	//   ....[222]....
        /*0b00*/ 	.word	0x00022d20


	//   ....[223]....
        /*0b04*/ 	.word	0x00022ea0


	//   ....[224]....
        /*0b08*/ 	.word	0x00022ed0


	//   ....[225]....
        /*0b0c*/ 	.word	0x00022f00


	//   ....[226]....
        /*0b10*/ 	.word	0x00022f30


	//   ....[227]....
        /*0b14*/ 	.word	0x00022f60


	//   ....[228]....
        /*0b18*/ 	.word	0x00022f90


	//   ....[229]....
        /*0b1c*/ 	.word	0x00023050


	//   ....[230]....
        /*0b20*/ 	.word	0x00023070


	//   ....[231]....
        /*0b24*/ 	.word	0x000230e0


	//   ....[232]....
        /*0b28*/ 	.word	0x00023780


	//   ....[233]....
        /*0b2c*/ 	.word	0x00023aa0


	//   ....[234]....
        /*0b30*/ 	.word	0x00023b30


	//   ....[235]....
        /*0b34*/ 	.word	0x00023bd0


	//   ....[236]....
        /*0b38*/ 	.word	0x00023c60


	//   ....[237]....
        /*0b3c*/ 	.word	0x00023d00


	//   ....[238]....
        /*0b40*/ 	.word	0x00023d90


	//   ....[239]....
        /*0b44*/ 	.word	0x00023e30


	//   ....[240]....
        /*0b48*/ 	.word	0x00023ec0


	//   ....[241]....
        /*0b4c*/ 	.word	0x00023fb0


	//   ....[242]....
        /*0b50*/ 	.word	0x00024040


	//   ....[243]....
        /*0b54*/ 	.word	0x000240e0


	//   ....[244]....
        /*0b58*/ 	.word	0x00024170


	//   ....[245]....
        /*0b5c*/ 	.word	0x00024210


	//   ....[246]....
        /*0b60*/ 	.word	0x000242a0


	//   ....[247]....
        /*0b64*/ 	.word	0x00024330


	//   ....[248]....
        /*0b68*/ 	.word	0x000243c0


	//   ....[249]....
        /*0b6c*/ 	.word	0x000244b0


	//   ....[250]....
        /*0b70*/ 	.word	0x00024540


	//   ....[251]....
        /*0b74*/ 	.word	0x000245d0


	//   ....[252]....
        /*0b78*/ 	.word	0x00024660


	//   ....[253]....
        /*0b7c*/ 	.word	0x000246f0


	//   ....[254]....
        /*0b80*/ 	.word	0x00024780


	//   ....[255]....
        /*0b84*/ 	.word	0x00024810


	//   ....[0]....
        /*0b88*/ 	.word	0x000248a0


	//   ....[1]....
        /*0b8c*/ 	.word	0x00024980


	//   ....[2]....
        /*0b90*/ 	.word	0x00024a30


	//   ....[3]....
        /*0b94*/ 	.word	0x00024ac0


	//   ....[4]....
        /*0b98*/ 	.word	0x00024b10


	//   ....[5]....
        /*0b9c*/ 	.word	0x00024b60


	//   ....[6]....
        /*0ba0*/ 	.word	0x00024bf0


	//   ....[7]....
        /*0ba4*/ 	.word	0x00024c80


	//   ....[8]....
        /*0ba8*/ 	.word	0x00024cd0


	//   ....[9]....
        /*0bac*/ 	.word	0x00024d20


	//   ....[10]....
        /*0bb0*/ 	.word	0x00024db0


	//   ....[11]....
        /*0bb4*/ 	.word	0x00024e40


	//   ....[12]....
        /*0bb8*/ 	.word	0x00024e90


	//   ....[13]....
        /*0bbc*/ 	.word	0x00024ee0


	//   ....[14]....
        /*0bc0*/ 	.word	0x00024f70


	//   ....[15]....
        /*0bc4*/ 	.word	0x00025000


	//   ....[16]....
        /*0bc8*/ 	.word	0x00025050


	//   ....[17]....
        /*0bcc*/ 	.word	0x000250a0


	//   ....[18]....
        /*0bd0*/ 	.word	0x00025190


	//   ....[19]....
        /*0bd4*/ 	.word	0x00025240


	//   ....[20]....
        /*0bd8*/ 	.word	0x000252c0


	//   ....[21]....
        /*0bdc*/ 	.word	0x00025360


	//   ....[22]....
        /*0be0*/ 	.word	0x000253f0


	//   ....[23]....
        /*0be4*/ 	.word	0x000254b0


	//   ....[24]....
        /*0be8*/ 	.word	0x00025530


	//   ....[25]....
        /*0bec*/ 	.word	0x00025580


	//   ....[26]....
        /*0bf0*/ 	.word	0x00025720


	//   ....[27]....
        /*0bf4*/ 	.word	0x000257c0


	//   ....[28]....
        /*0bf8*/ 	.word	0x00025840


	//   ....[29]....
        /*0bfc*/ 	.word	0x000258e0


	//   ....[30]....
        /*0c00*/ 	.word	0x00025980


	//   ....[31]....
        /*0c04*/ 	.word	0x00025a60


	//   ....[32]....
        /*0c08*/ 	.word	0x00025ab0


	//   ....[33]....
        /*0c0c*/ 	.word	0x00025b10


	//   ....[34]....
        /*0c10*/ 	.word	0x00025f60


	//   ....[35]....
        /*0c14*/ 	.word	0x00025fb0


	//   ....[36]....
        /*0c18*/ 	.word	0x00026040


	//   ....[37]....
        /*0c1c*/ 	.word	0x000260d0


	//   ....[38]....
        /*0c20*/ 	.word	0x00026160


	//   ....[39]....
        /*0c24*/ 	.word	0x000261f0


	//   ....[40]....
        /*0c28*/ 	.word	0x00026280


	//   ....[41]....
        /*0c2c*/ 	.word	0x00026310


	//   ....[42]....
        /*0c30*/ 	.word	0x000263d0


	//   ....[43]....
        /*0c34*/ 	.word	0x000266b0


	//   ....[44]....
        /*0c38*/ 	.word	0x000267a0


	//   ....[45]....
        /*0c3c*/ 	.word	0x00026840


	//   ....[46]....
        /*0c40*/ 	.word	0x000268a0


	//   ....[47]....
        /*0c44*/ 	.word	0x000269a0


	//   ....[48]....
        /*0c48*/ 	.word	0x00026a10


	//   ....[49]....
        /*0c4c*/ 	.word	0x00026b10


	//   ....[50]....
        /*0c50*/ 	.word	0x00026b80


	//   ....[51]....
        /*0c54*/ 	.word	0x00026c80


	//   ....[52]....
        /*0c58*/ 	.word	0x00026cf0


	//   ....[53]....
        /*0c5c*/ 	.word	0x00026df0


	//   ....[54]....
        /*0c60*/ 	.word	0x00026e60


	//   ....[55]....
        /*0c64*/ 	.word	0x00026f60


	//   ....[56]....
        /*0c68*/ 	.word	0x00026fd0


	//   ....[57]....
        /*0c6c*/ 	.word	0x000270d0


	//   ....[58]....
        /*0c70*/ 	.word	0x00027140


	//   ....[59]....
        /*0c74*/ 	.word	0x00027220


	//   ....[60]....
        /*0c78*/ 	.word	0x00027310


	//   ....[61]....
        /*0c7c*/ 	.word	0x00027380


	//   ....[62]....
        /*0c80*/ 	.word	0x000273e0


	//   ....[63]....
        /*0c84*/ 	.word	0x000274c0


	//   ....[64]....
        /*0c88*/ 	.word	0x00027520


	//   ....[65]....
        /*0c8c*/ 	.word	0x00027610


	//   ....[66]....
        /*0c90*/ 	.word	0x00027670


	//   ....[67]....
        /*0c94*/ 	.word	0x00027760


	//   ....[68]....
        /*0c98*/ 	.word	0x000277c0


	//   ....[69]....
        /*0c9c*/ 	.word	0x000278b0


	//   ....[70]....
        /*0ca0*/ 	.word	0x00027910


	//   ....[71]....
        /*0ca4*/ 	.word	0x00027a00


	//   ....[72]....
        /*0ca8*/ 	.word	0x00027a60


	//   ....[73]....
        /*0cac*/ 	.word	0x00027b50


	//   ....[74]....
        /*0cb0*/ 	.word	0x00027bb0


	//   ....[75]....
        /*0cb4*/ 	.word	0x00027c90


	//   ....[76]....
        /*0cb8*/ 	.word	0x00027dc0


	//   ....[77]....
        /*0cbc*/ 	.word	0x00027e60


	//   ....[78]....
        /*0cc0*/ 	.word	0x00027ed0


	//   ....[79]....
        /*0cc4*/ 	.word	0x00027f90


	//   ....[80]....
        /*0cc8*/ 	.word	0x00027ff0


	//   ....[81]....
        /*0ccc*/ 	.word	0x000280b0


	//   ....[82]....
        /*0cd0*/ 	.word	0x00028110


	//   ....[83]....
        /*0cd4*/ 	.word	0x000281d0


	//   ....[84]....
        /*0cd8*/ 	.word	0x00028230


	//   ....[85]....
        /*0cdc*/ 	.word	0x000282f0


	//   ....[86]....
        /*0ce0*/ 	.word	0x00028350


	//   ....[87]....
        /*0ce4*/ 	.word	0x00028410


	//   ....[88]....
        /*0ce8*/ 	.word	0x00028470


	//   ....[89]....
        /*0cec*/ 	.word	0x00028530


	//   ....[90]....
        /*0cf0*/ 	.word	0x00028590


	//   ....[91]....
        /*0cf4*/ 	.word	0x00028650


	//   ....[92]....
        /*0cf8*/ 	.word	0x00028740


	//   ....[93]....
        /*0cfc*/ 	.word	0x000287e0


	//   ....[94]....
        /*0d00*/ 	.word	0x00028840


	//   ....[95]....
        /*0d04*/ 	.word	0x00028920


	//   ....[96]....
        /*0d08*/ 	.word	0x00028980


	//   ....[97]....
        /*0d0c*/ 	.word	0x00028a60


	//   ....[98]....
        /*0d10*/ 	.word	0x00028ac0


	//   ....[99]....
        /*0d14*/ 	.word	0x00028ba0


	//   ....[100]....
        /*0d18*/ 	.word	0x00028c00


	//   ....[101]....
        /*0d1c*/ 	.word	0x00028ce0


	//   ....[102]....
        /*0d20*/ 	.word	0x00028d40


	//   ....[103]....
        /*0d24*/ 	.word	0x00028e20


	//   ....[104]....
        /*0d28*/ 	.word	0x00028e80


	//   ....[105]....
        /*0d2c*/ 	.word	0x00028f60


	//   ....[106]....
        /*0d30*/ 	.word	0x00028fc0


	//   ....[107]....
        /*0d34*/ 	.word	0x00029090


	//   ....[108]....
        /*0d38*/ 	.word	0x000291c0


	//   ....[109]....
        /*0d3c*/ 	.word	0x00029270


	//   ....[110]....
        /*0d40*/ 	.word	0x00029320


	//   ....[111]....
        /*0d44*/ 	.word	0x000293f0


	//   ....[112]....
        /*0d48*/ 	.word	0x00029450


	//   ....[113]....
        /*0d4c*/ 	.word	0x00029530


	//   ....[114]....
        /*0d50*/ 	.word	0x00029590


	//   ....[115]....
        /*0d54*/ 	.word	0x00029660


	//   ....[116]....
        /*0d58*/ 	.word	0x000296c0


	//   ....[117]....
        /*0d5c*/ 	.word	0x00029790


	//   ....[118]....
        /*0d60*/ 	.word	0x000297f0


	//   ....[119]....
        /*0d64*/ 	.word	0x000298d0


	//   ....[120]....
        /*0d68*/ 	.word	0x00029930


	//   ....[121]....
        /*0d6c*/ 	.word	0x00029a00


	//   ....[122]....
        /*0d70*/ 	.word	0x00029a60


	//   ....[123]....
        /*0d74*/ 	.word	0x00029b20


	//   ....[124]....
        /*0d78*/ 	.word	0x00029bb0


	//   ....[125]....
        /*0d7c*/ 	.word	0x00029c50


	//   ....[126]....
        /*0d80*/ 	.word	0x00029d70


	//   ....[127]....
        /*0d84*/ 	.word	0x00029de0


	//   ....[128]....
        /*0d88*/ 	.word	0x00029e50


	//   ....[129]....
        /*0d8c*/ 	.word	0x00029ec0


	//   ....[130]....
        /*0d90*/ 	.word	0x00029f30


	//   ....[131]....
        /*0d94*/ 	.word	0x00029fb0


	//   ....[132]....
        /*0d98*/ 	.word	0x0002a040


	//   ....[133]....
        /*0d9c*/ 	.word	0x0002a0d0


	//   ....[134]....
        /*0da0*/ 	.word	0x0002a140


	//   ....[135]....
        /*0da4*/ 	.word	0x0002a1b0


	//   ....[136]....
        /*0da8*/ 	.word	0x0002a220


	//   ....[137]....
        /*0dac*/ 	.word	0x0002a2a0


	//   ....[138]....
        /*0db0*/ 	.word	0x0002a310


	//   ....[139]....
        /*0db4*/ 	.word	0x0002a3b0


	//   ....[140]....
        /*0db8*/ 	.word	0x0002a440


	//   ....[141]....
        /*0dbc*/ 	.word	0x0002a560


	//----- nvinfo : EIATTR_REG_RECONFIG
	.align		4
.L_995:
        /*0dc0*/ 	.byte	0x01, 0x54
	.zero		2


	//----- nvinfo : EIATTR_SYSCALL_OFFSETS
	.align		4
        /*0dc4*/ 	.byte	0x04, 0x46
        /*0dc6*/ 	.short	(.L_997 - .L_996)


	//   ....[0]....
.L_996:
        /*0dc8*/ 	.word	0x00001c60


	//   ....[1]....
        /*0dcc*/ 	.word	0x00001db0


	//   ....[2]....
        /*0dd0*/ 	.word	0x00008d30


	//   ....[3]....
        /*0dd4*/ 	.word	0x00009030


	//   ....[4]....
        /*0dd8*/ 	.word	0x0001f4c0


	//   ....[5]....
        /*0ddc*/ 	.word	0x0001f610


	//   ....[6]....
        /*0de0*/ 	.word	0x0001f700


	//   ....[7]....
        /*0de4*/ 	.word	0x000206d0


	//----- nvinfo : EIATTR_MBARRIER_INSTR_OFFSETS
	.align		4
.L_997:
        /*0de8*/ 	.byte	0x04, 0x39
        /*0dea*/ 	.short	(.L_999 - .L_998)


	//   ....[0]....
.L_998:
        /*0dec*/ 	.word	0x00000270
        /*0df0*/ 	.word	0x000000ff
        /*0df4*/ 	.word	0x00028800
        /*0df8*/ 	.short	0x0100
        /*0dfa*/ 	.byte	0x08
	.zero		1


	//   ....[1]....
        /*0dfc*/ 	.word	0x00000280
        /*0e00*/ 	.word	0x000000ff
        /*0e04*/ 	.word	0x00028820
        /*0e08*/ 	.short	0x0100
        /*0e0a*/ 	.byte	0x08
	.zero		1


	//   ....[2]....
        /*0e0c*/ 	.word	0x00000370
        /*0e10*/ 	.word	0x000000ff
        /*0e14*/ 	.word	0x00028830
        /*0e18*/ 	.short	0x0100
        /*0e1a*/ 	.byte	0x08
	.zero		1


	//   ....[3]....
        /*0e1c*/ 	.word	0x00000380
        /*0e20*/ 	.word	0x000000ff
        /*0e24*/ 	.word	0x00028840
        /*0e28*/ 	.short	0x0100
        /*0e2a*/ 	.byte	0x08
	.zero		1


	//   ....[4]....
        /*0e2c*/ 	.word	0x00000390
        /*0e30*/ 	.word	0x000000ff
        /*0e34*/ 	.word	0x00028838
        /*0e38*/ 	.short	0x0100
        /*0e3a*/ 	.byte	0x08
	.zero		1


	//   ....[5]....
        /*0e3c*/ 	.word	0x000003a0
        /*0e40*/ 	.word	0x000000ff
        /*0e44*/ 	.word	0x00028848
        /*0e48*/ 	.short	0x0100
        /*0e4a*/ 	.byte	0x08
	.zero		1


	//   ....[6]....
        /*0e4c*/ 	.word	0x000004d0
        /*0e50*/ 	.word	0x000000ff
        /*0e54*/ 	.word	0x00028850
        /*0e58*/ 	.short	0x0100
        /*0e5a*/ 	.byte	0x08
	.zero		1


	//   ....[7]....
        /*0e5c*/ 	.word	0x000004e0
        /*0e60*/ 	.word	0x000000ff
        /*0e64*/ 	.word	0x00028860
        /*0e68*/ 	.short	0x0100
        /*0e6a*/ 	.byte	0x08
	.zero		1


	//   ....[8]....
        /*0e6c*/ 	.word	0x000004f0
        /*0e70*/ 	.word	0x000000ff
        /*0e74*/ 	.word	0x00028858
        /*0e78*/ 	.short	0x0100
        /*0e7a*/ 	.byte	0x08
	.zero		1


	//   ....[9]....
        /*0e7c*/ 	.word	0x00000500
        /*0e80*/ 	.word	0x000000ff
        /*0e84*/ 	.word	0x00028868
        /*0e88*/ 	.short	0x0100
        /*0e8a*/ 	.byte	0x08
	.zero		1


	//   ....[10]....
        /*0e8c*/ 	.word	0x000005f0
        /*0e90*/ 	.word	0x000000ff
        /*0e94*/ 	.word	0x00028870
        /*0e98*/ 	.short	0x0100
        /*0e9a*/ 	.byte	0x06
	.zero		1


	//   ....[11]....
        /*0e9c*/ 	.word	0x00000600
        /*0ea0*/ 	.word	0x000000ff
        /*0ea4*/ 	.word	0x00028880
        /*0ea8*/ 	.short	0x0100
        /*0eaa*/ 	.byte	0x06
	.zero		1


	//   ....[12]....
        /*0eac*/ 	.word	0x00000610
        /*0eb0*/ 	.word	0x000000ff
        /*0eb4*/ 	.word	0x00028878
        /*0eb8*/ 	.short	0x0100
        /*0eba*/ 	.byte	0x06
	.zero		1


	//   ....[13]....
        /*0ebc*/ 	.word	0x00000620
        /*0ec0*/ 	.word	0x000000ff
        /*0ec4*/ 	.word	0x00028888
        /*0ec8*/ 	.short	0x0100
        /*0eca*/ 	.byte	0x06
	.zero		1


	//   ....[14]....
        /*0ecc*/ 	.word	0x00000750
        /*0ed0*/ 	.word	0x000000ff
        /*0ed4*/ 	.word	0x00028890
        /*0ed8*/ 	.short	0x0100
        /*0eda*/ 	.byte	0x08
	.zero		1


	//   ....[15]....
        /*0edc*/ 	.word	0x00000760
        /*0ee0*/ 	.word	0x000000ff
        /*0ee4*/ 	.word	0x000288a0
        /*0ee8*/ 	.short	0x0100
        /*0eea*/ 	.byte	0x08
	.zero		1


	//   ....[16]....
        /*0eec*/ 	.word	0x00000770
        /*0ef0*/ 	.word	0x000000ff
        /*0ef4*/ 	.word	0x00028898
        /*0ef8*/ 	.short	0x0100
        /*0efa*/ 	.byte	0x08
	.zero		1


	//   ....[17]....
        /*0efc*/ 	.word	0x00000780
        /*0f00*/ 	.word	0x000000ff
        /*0f04*/ 	.word	0x000288a8
        /*0f08*/ 	.short	0x0100
        /*0f0a*/ 	.byte	0x08
	.zero		1


	//   ....[18]....
        /*0f0c*/ 	.word	0x000008b0
        /*0f10*/ 	.word	0x000000ff
        /*0f14*/ 	.word	0x000288b0
        /*0f18*/ 	.short	0x0100
        /*0f1a*/ 	.byte	0x08
	.zero		1


	//   ....[19]....
        /*0f1c*/ 	.word	0x000008c0
        /*0f20*/ 	.word	0x000000ff
        /*0f24*/ 	.word	0x000288c0
        /*0f28*/ 	.short	0x0100
        /*0f2a*/ 	.byte	0x08
	.zero		1


	//   ....[20]....
        /*0f2c*/ 	.word	0x000008d0
        /*0f30*/ 	.word	0x000000ff
        /*0f34*/ 	.word	0x000288b8
        /*0f38*/ 	.short	0x0100
        /*0f3a*/ 	.byte	0x08
	.zero		1


	//   ....[21]....
        /*0f3c*/ 	.word	0x000008e0
        /*0f40*/ 	.word	0x000000ff
        /*0f44*/ 	.word	0x000288c8
        /*0f48*/ 	.short	0x0100
        /*0f4a*/ 	.byte	0x08
	.zero		1


	//   ....[22]....
        /*0f4c*/ 	.word	0x000032e0
        /*0f50*/ 	.word	0x0000005b
        /*0f54*/ 	.word	0x00028890
        /*0f58*/ 	.short	0x010a
        /*0f5a*/ 	.byte	0x3f
	.zero		1


	//   ....[23]....
        /*0f5c*/ 	.word	0x000056e0
        /*0f60*/ 	.word	0x0000005b
        /*0f64*/ 	.word	0x00028890
        /*0f68*/ 	.short	0x010a
        /*0f6a*/ 	.byte	0x3f
	.zero		1


	//   ....[24]....
        /*0f6c*/ 	.word	0x00007640
        /*0f70*/ 	.word	0x0000005b
        /*0f74*/ 	.word	0x00028890
        /*0f78*/ 	.short	0x010a
        /*0f7a*/ 	.byte	0x3f
	.zero		1


	//   ....[25]....
        /*0f7c*/ 	.word	0x00007d60
        /*0f80*/ 	.word	0x0000000b
        /*0f84*/ 	.word	0x00000000
        /*0f88*/ 	.short	0x0101
        /*0f8a*/ 	.byte	0x3f
	.zero		1


	//   ....[26]....
        /*0f8c*/ 	.word	0x00007da0
        /*0f90*/ 	.word	0x0000005b
        /*0f94*/ 	.word	0x000288b0
        /*0f98*/ 	.short	0x010a
        /*0f9a*/ 	.byte	0x3f
	.zero		1


	//   ....[27]....
        /*0f9c*/ 	.word	0x000083d0
        /*0fa0*/ 	.word	0x0000005b
        /*0fa4*/ 	.word	0x00000000
        /*0fa8*/ 	.short	0x0101
        /*0faa*/ 	.byte	0x3f
	.zero		1


	//   ....[28]....
        /*0fac*/ 	.word	0x00008dc0
        /*0fb0*/ 	.word	0x00000012
        /*0fb4*/ 	.word	0x00028800
        /*0fb8*/ 	.short	0x010a
        /*0fba*/ 	.byte	0x3f
	.zero		1


	//   ....[29]....
        /*0fbc*/ 	.word	0x00008e10
        /*0fc0*/ 	.word	0x00000012
        /*0fc4*/ 	.word	0x00028800
        /*0fc8*/ 	.short	0x010a
        /*0fca*/ 	.byte	0x3f
	.zero		1


	//   ....[30]....
        /*0fcc*/ 	.word	0x00009fa0
        /*0fd0*/ 	.word	0x00000012
        /*0fd4*/ 	.word	0x00028800
        /*0fd8*/ 	.short	0x010a
        /*0fda*/ 	.byte	0x3f
	.zero		1


	//   ....[31]....
        /*0fdc*/ 	.word	0x0000c3c0
        /*0fe0*/ 	.word	0x00000012
        /*0fe4*/ 	.word	0x00028800
        /*0fe8*/ 	.short	0x010a
        /*0fea*/ 	.byte	0x3f
	.zero		1


	//   ....[32]....
        /*0fec*/ 	.word	0x0000dd50
        /*0ff0*/ 	.word	0x0000000b
        /*0ff4*/ 	.word	0x00028830
        /*0ff8*/ 	.short	0x010a
        /*0ffa*/ 	.byte	0x3f
	.zero		1


	//   ....[33]....
        /*0ffc*/ 	.word	0x0000dd90
        /*1000*/ 	.word	0x0000000b
        /*1004*/ 	.word	0x00028830
        /*1008*/ 	.short	0x010a
        /*100a*/ 	.byte	0x3f
	.zero		1


	//   ....[34]....
        /*100c*/ 	.word	0x0000e3f0
        /*1010*/ 	.word	0x00000000
        /*1014*/ 	.word	0x00000000
        /*1018*/ 	.short	0x0101
        /*101a*/ 	.byte	0x3f
	.zero		1


	//   ....[35]....
        /*101c*/ 	.word	0x00011110
        /*1020*/ 	.word	0x00000009
        /*1024*/ 	.word	0x00028830
        /*1028*/ 	.short	0x010a
        /*102a*/ 	.byte	0x3f
	.zero		1


	//   ....[36]....
        /*102c*/ 	.word	0x00011160
        /*1030*/ 	.word	0x00000009
        /*1034*/ 	.word	0x00028830
        /*1038*/ 	.short	0x010a
        /*103a*/ 	.byte	0x3f
	.zero		1


	//   ....[37]....
        /*103c*/ 	.word	0x000115b0
        /*1040*/ 	.word	0x00000009
        /*1044*/ 	.word	0x00028850
        /*1048*/ 	.short	0x010a
        /*104a*/ 	.byte	0x3f
	.zero		1


	//   ....[38]....
        /*104c*/ 	.word	0x000115f0
        /*1050*/ 	.word	0x00000009
        /*1054*/ 	.word	0x00028850
        /*1058*/ 	.short	0x010a
        /*105a*/ 	.byte	0x3f
	.zero		1


	//   ....[39]....
        /*105c*/ 	.word	0x00011b30
        /*1060*/ 	.word	0x00000008
        /*1064*/ 	.word	0x00000000
        /*1068*/ 	.short	0x0101
        /*106a*/ 	.byte	0x3f
	.zero		1


	//   ....[40]....
        /*106c*/ 	.word	0x00013d20
        /*1070*/ 	.word	0x0000001b
        /*1074*/ 	.word	0x00000000
        /*1078*/ 	.short	0x0101
        /*107a*/ 	.byte	0x3f
	.zero		1


	//   ....[41]....
        /*107c*/ 	.word	0x000146a0
        /*1080*/ 	.word	0x00000003
        /*1084*/ 	.word	0x00028830
        /*1088*/ 	.short	0x010a
        /*108a*/ 	.byte	0x3f
	.zero		1


	//   ....[42]....
        /*108c*/ 	.word	0x000146f0
        /*1090*/ 	.word	0x00000003
        /*1094*/ 	.word	0x00028830
        /*1098*/ 	.short	0x010a
        /*109a*/ 	.byte	0x3f
	.zero		1


	//   ....[43]....
        /*109c*/ 	.word	0x00014b70
        /*10a0*/ 	.word	0x00000003
        /*10a4*/ 	.word	0x00028850
        /*10a8*/ 	.short	0x010a
        /*10aa*/ 	.byte	0x3f
	.zero		1


	//   ....[44]....
        /*10ac*/ 	.word	0x00014bb0
        /*10b0*/ 	.word	0x00000003
        /*10b4*/ 	.word	0x00028850
        /*10b8*/ 	.short	0x010a
        /*10ba*/ 	.byte	0x3f
	.zero		1


	//   ....[45]....
        /*10bc*/ 	.word	0x00015f90
        /*10c0*/ 	.word	0x00000005
        /*10c4*/ 	.word	0x00000000
        /*10c8*/ 	.short	0x0101
        /*10ca*/ 	.byte	0x3f
	.zero		1


	//   ....[46]....
        /*10cc*/ 	.word	0x00016250
        /*10d0*/ 	.word	0x0000000f
        /*10d4*/ 	.word	0x00000000
        /*10d8*/ 	.short	0x0101
        /*10da*/ 	.byte	0x3f
	.zero		1


	//   ....[47]....
        /*10dc*/ 	.word	0x00016970
        /*10e0*/ 	.word	0x00000003
        /*10e4*/ 	.word	0x00028830
        /*10e8*/ 	.short	0x010a
        /*10ea*/ 	.byte	0x3f
	.zero		1


	//   ....[48]....
        /*10ec*/ 	.word	0x000169c0
        /*10f0*/ 	.word	0x00000003
        /*10f4*/ 	.word	0x00028830
        /*10f8*/ 	.short	0x010a
        /*10fa*/ 	.byte	0x3f
	.zero		1


	//   ....[49]....
        /*10fc*/ 	.word	0x00016e40
        /*1100*/ 	.word	0x00000003
        /*1104*/ 	.word	0x00028850
        /*1108*/ 	.short	0x010a
        /*110a*/ 	.byte	0x3f
	.zero		1


	//   ....[50]....
        /*110c*/ 	.word	0x00016e80
        /*1110*/ 	.word	0x00000003
        /*1114*/ 	.word	0x00028850
        /*1118*/ 	.short	0x010a
        /*111a*/ 	.byte	0x3f
	.zero		1


	//   ....[51]....
        /*111c*/ 	.word	0x000173a0
        /*1120*/ 	.word	0x00000003
        /*1124*/ 	.word	0x00000000
        /*1128*/ 	.short	0x0101
        /*112a*/ 	.byte	0x3f
	.zero		1


	//   ....[52]....
        /*112c*/ 	.word	0x000195a0
        /*1130*/ 	.word	0x0000000e
        /*1134*/ 	.word	0x00000000
        /*1138*/ 	.short	0x0101
        /*113a*/ 	.byte	0x3f
	.zero		1


	//   ....[53]....
        /*113c*/ 	.word	0x00019be0
        /*1140*/ 	.word	0x0000000b
        /*1144*/ 	.word	0x00028850
        /*1148*/ 	.short	0x010a
        /*114a*/ 	.byte	0x3f
	.zero		1


	//   ....[54]....
        /*114c*/ 	.word	0x00019c60
        /*1150*/ 	.word	0x0000000b
        /*1154*/ 	.word	0x00028850
        /*1158*/ 	.short	0x010a
        /*115a*/ 	.byte	0x3f
	.zero		1


	//   ....[55]....
        /*115c*/ 	.word	0x0001a270
        /*1160*/ 	.word	0x00000000
        /*1164*/ 	.word	0x00000000
        /*1168*/ 	.short	0x0101
        /*116a*/ 	.byte	0x3f
	.zero		1


	//   ....[56]....
        /*116c*/ 	.word	0x0001b7a0
        /*1170*/ 	.word	0x00000000
        /*1174*/ 	.word	0x00000000
        /*1178*/ 	.short	0x0101
        /*117a*/ 	.byte	0x3f
	.zero		1


	//   ....[57]....
        /*117c*/ 	.word	0x0001def0
        /*1180*/ 	.word	0x00000016
        /*1184*/ 	.word	0x00028820
        /*1188*/ 	.short	0x010a
        /*118a*/ 	.byte	0x3f
	.zero		1


	//   ....[58]....
        /*118c*/ 	.word	0x0001df80
        /*1190*/ 	.word	0x0000000b
        /*1194*/ 	.word	0x000288a0
        /*1198*/ 	.short	0x010a
        /*119a*/ 	.byte	0x3f
	.zero		1


	//   ....[59]....
        /*119c*/ 	.word	0x0001e2e0
        /*11a0*/ 	.word	0x0000000b
        /*11a4*/ 	.word	0x000288c0
        /*11a8*/ 	.short	0x010a
        /*11aa*/ 	.byte	0x3f
	.zero		1


	//   ....[60]....
        /*11ac*/ 	.word	0x0001e710
        /*11b0*/ 	.word	0x0000000c
        /*11b4*/ 	.word	0x000288a0
        /*11b8*/ 	.short	0x010a
        /*11ba*/ 	.byte	0x3f
	.zero		1


	//   ....[61]....
        /*11bc*/ 	.word	0x0001ea50
        /*11c0*/ 	.word	0x0000000c
        /*11c4*/ 	.word	0x000288c0
        /*11c8*/ 	.short	0x010a
        /*11ca*/ 	.byte	0x3f
	.zero		1


	//   ....[62]....
        /*11cc*/ 	.word	0x0001fc20
        /*11d0*/ 	.word	0x00000007
        /*11d4*/ 	.word	0x00028840
        /*11d8*/ 	.short	0x010a
        /*11da*/ 	.byte	0x3f
	.zero		1


	//   ....[63]....
        /*11dc*/ 	.word	0x000203a0
        /*11e0*/ 	.word	0x00000007
        /*11e4*/ 	.word	0x00028830
        /*11e8*/ 	.short	0x0107
        /*11ea*/ 	.byte	0x3f
	.zero		1


	//   ....[64]....
        /*11ec*/ 	.word	0x00020470
        /*11f0*/ 	.word	0x00000007
        /*11f4*/ 	.word	0x00028830
        /*11f8*/ 	.short	0x0101
        /*11fa*/ 	.byte	0x3f
	.zero		1


	//   ....[65]....
        /*11fc*/ 	.word	0x00020fb0
        /*1200*/ 	.word	0x00000016
        /*1204*/ 	.word	0x00028800
        /*1208*/ 	.short	0x0107
        /*120a*/ 	.byte	0x3f
	.zero		1


	//   ....[66]....
        /*120c*/ 	.word	0x000210c0
        /*1210*/ 	.word	0x00000016
        /*1214*/ 	.word	0x00028800
        /*1218*/ 	.short	0x0101
        /*121a*/ 	.byte	0x3f
	.zero		1


	//   ....[67]....
        /*121c*/ 	.word	0x000210f0
        /*1220*/ 	.word	0x00000016
        /*1224*/ 	.word	0x00028820
        /*1228*/ 	.short	0x010a
        /*122a*/ 	.byte	0x3f
	.zero		1


	//   ....[68]....
        /*122c*/ 	.word	0x00021480
        /*1230*/ 	.word	0x00000006
        /*1234*/ 	.word	0x00028840
        /*1238*/ 	.short	0x010a
        /*123a*/ 	.byte	0x3f
	.zero		1


	//   ....[69]....
        /*123c*/ 	.word	0x000219a0
        /*1240*/ 	.word	0x00000006
        /*1244*/ 	.word	0x00028830
        /*1248*/ 	.short	0x0107
        /*124a*/ 	.byte	0x3f
	.zero		1


	//   ....[70]....
        /*124c*/ 	.word	0x00021a60
        /*1250*/ 	.word	0x00000006
        /*1254*/ 	.word	0x00028830
        /*1258*/ 	.short	0x0101
        /*125a*/ 	.byte	0x3f
	.zero		1


	//   ....[71]....
        /*125c*/ 	.word	0x00021ac0
        /*1260*/ 	.word	0x00000006
        /*1264*/ 	.word	0x00028860
        /*1268*/ 	.short	0x010a
        /*126a*/ 	.byte	0x3f
	.zero		1


	//   ....[72]....
        /*126c*/ 	.word	0x00022010
        /*1270*/ 	.word	0x00000006
        /*1274*/ 	.word	0x00028850
        /*1278*/ 	.short	0x0107
        /*127a*/ 	.byte	0x3f
	.zero		1


	//   ....[73]....
        /*127c*/ 	.word	0x000221c0
        /*1280*/ 	.word	0x00000006
        /*1284*/ 	.word	0x00028850
        /*1288*/ 	.short	0x0101
        /*128a*/ 	.byte	0x3f
	.zero		1


	//   ....[74]....
        /*128c*/ 	.word	0x000223e0
        /*1290*/ 	.word	0x00000000
        /*1294*/ 	.word	0x00028860
        /*1298*/ 	.short	0x010a
        /*129a*/ 	.byte	0x3f
	.zero		1


	//   ....[75]....
        /*129c*/ 	.word	0x00022910
        /*12a0*/ 	.word	0x00000000
        /*12a4*/ 	.word	0x00028850
        /*12a8*/ 	.short	0x0107
        /*12aa*/ 	.byte	0x3f
	.zero		1


	//   ....[76]....
        /*12ac*/ 	.word	0x000229d0
        /*12b0*/ 	.word	0x00000000
        /*12b4*/ 	.word	0x00028850
        /*12b8*/ 	.short	0x0101
        /*12ba*/ 	.byte	0x3f
	.zero		1


	//   ....[77]....
        /*12bc*/ 	.word	0x00023700
        /*12c0*/ 	.word	0x00000007
        /*12c4*/ 	.word	0x00028820
        /*12c8*/ 	.short	0x010a
        /*12ca*/ 	.byte	0x3f
	.zero		1


	//   ....[78]....
        /*12cc*/ 	.word	0x00023870
        /*12d0*/ 	.word	0x00000005
        /*12d4*/ 	.word	0x00028840
        /*12d8*/ 	.short	0x010a
        /*12da*/ 	.byte	0x3f
	.zero		1


	//   ....[79]....
        /*12dc*/ 	.word	0x00023910
        /*12e0*/ 	.word	0x00000003
        /*12e4*/ 	.word	0x00028840
        /*12e8*/ 	.short	0x010a
        /*12ea*/ 	.byte	0x3f
	.zero		1


	//   ....[80]....
        /*12ec*/ 	.word	0x00023950
        /*12f0*/ 	.word	0x00000005
        /*12f4*/ 	.word	0x00028860
        /*12f8*/ 	.short	0x010a
        /*12fa*/ 	.byte	0x3f
	.zero		1


	//   ....[81]....
        /*12fc*/ 	.word	0x00023990
        /*1300*/ 	.word	0x00000003
        /*1304*/ 	.word	0x00028860
        /*1308*/ 	.short	0x010a
        /*130a*/ 	.byte	0x3f
	.zero		1


	//   ....[82]....
        /*130c*/ 	.word	0x000239f0
        /*1310*/ 	.word	0x0000005b
        /*1314*/ 	.word	0x00028890
        /*1318*/ 	.short	0x010a
        /*131a*/ 	.byte	0x3f
	.zero		1


	//   ....[83]....
        /*131c*/ 	.word	0x00023f00
        /*1320*/ 	.word	0x0000005b
        /*1324*/ 	.word	0x00028890
        /*1328*/ 	.short	0x010a
        /*132a*/ 	.byte	0x3f
	.zero		1


	//   ....[84]....
        /*132c*/ 	.word	0x00024400
        /*1330*/ 	.word	0x0000005b
        /*1334*/ 	.word	0x00028890
        /*1338*/ 	.short	0x010a
        /*133a*/ 	.byte	0x3f
	.zero		1


	//   ....[85]....
        /*133c*/ 	.word	0x000248d0
        /*1340*/ 	.word	0x0000005b
        /*1344*/ 	.word	0x000288b0
        /*1348*/ 	.short	0x010a
        /*134a*/ 	.byte	0x3f
	.zero		1


	//   ....[86]....
        /*134c*/ 	.word	0x000250d0
        /*1350*/ 	.word	0x00000012
        /*1354*/ 	.word	0x00028800
        /*1358*/ 	.short	0x010a
        /*135a*/ 	.byte	0x3f
	.zero		1


	//   ....[87]....
        /*135c*/ 	.word	0x00025c40
        /*1360*/ 	.word	0x00000012
        /*1364*/ 	.word	0x00028800
        /*1368*/ 	.short	0x010a
        /*136a*/ 	.byte	0x3f
	.zero		1


	//   ....[88]....
        /*136c*/ 	.word	0x00025c90
        /*1370*/ 	.word	0x0000000b
        /*1374*/ 	.word	0x00028830
        /*1378*/ 	.short	0x010a
        /*137a*/ 	.byte	0x3f
	.zero		1


	//   ....[89]....
        /*137c*/ 	.word	0x00025ce0
        /*1380*/ 	.word	0x00000009
        /*1384*/ 	.word	0x00028830
        /*1388*/ 	.short	0x010a
        /*138a*/ 	.byte	0x3f
	.zero		1


	//   ....[90]....
        /*138c*/ 	.word	0x00025d30
        /*1390*/ 	.word	0x00000009
        /*1394*/ 	.word	0x00028850
        /*1398*/ 	.short	0x010a
        /*139a*/ 	.byte	0x3f
	.zero		1


	//   ....[91]....
        /*139c*/ 	.word	0x00025d80
        /*13a0*/ 	.word	0x00000003
        /*13a4*/ 	.word	0x00028830
        /*13a8*/ 	.short	0x010a
        /*13aa*/ 	.byte	0x3f
	.zero		1


	//   ....[92]....
        /*13ac*/ 	.word	0x00025dd0
        /*13b0*/ 	.word	0x00000003
        /*13b4*/ 	.word	0x00028850
        /*13b8*/ 	.short	0x010a
        /*13ba*/ 	.byte	0x3f
	.zero		1


	//   ....[93]....
        /*13bc*/ 	.word	0x00025e20
        /*13c0*/ 	.word	0x00000003
        /*13c4*/ 	.word	0x00028830
        /*13c8*/ 	.short	0x010a
        /*13ca*/ 	.byte	0x3f
	.zero		1


	//   ....[94]....
        /*13cc*/ 	.word	0x00025e70
        /*13d0*/ 	.word	0x00000003
        /*13d4*/ 	.word	0x00028850
        /*13d8*/ 	.short	0x010a
        /*13da*/ 	.byte	0x3f
	.zero		1


	//   ....[95]....
        /*13dc*/ 	.word	0x00025ec0
        /*13e0*/ 	.word	0x0000000b
        /*13e4*/ 	.word	0x00028850
        /*13e8*/ 	.short	0x010a
        /*13ea*/ 	.byte	0x3f
	.zero		1


	//   ....[96]....
        /*13ec*/ 	.word	0x00026490
        /*13f0*/ 	.word	0x00000016
        /*13f4*/ 	.word	0x00028820
        /*13f8*/ 	.short	0x010a
        /*13fa*/ 	.byte	0x3f
	.zero		1


	//   ....[97]....
        /*13fc*/ 	.word	0x000264e0
        /*1400*/ 	.word	0x0000000b
        /*1404*/ 	.word	0x000288a0
        /*1408*/ 	.short	0x010a
        /*140a*/ 	.byte	0x3f
	.zero		1


	//   ....[98]....
        /*140c*/ 	.word	0x00026530
        /*1410*/ 	.word	0x0000000b
        /*1414*/ 	.word	0x000288c0
        /*1418*/ 	.short	0x010a
        /*141a*/ 	.byte	0x3f
	.zero		1


	//   ....[99]....
        /*141c*/ 	.word	0x00026580
        /*1420*/ 	.word	0x0000000c
        /*1424*/ 	.word	0x000288a0
        /*1428*/ 	.short	0x010a
        /*142a*/ 	.byte	0x3f
	.zero		1


	//   ....[100]....
        /*142c*/ 	.word	0x000265d0
        /*1430*/ 	.word	0x0000000c
        /*1434*/ 	.word	0x000288c0
        /*1438*/ 	.short	0x010a
        /*143a*/ 	.byte	0x3f
	.zero		1


	//   ....[101]....
        /*143c*/ 	.word	0x000266f0
        /*1440*/ 	.word	0x00000007
        /*1444*/ 	.word	0x00028840
        /*1448*/ 	.short	0x010a
        /*144a*/ 	.byte	0x3f
	.zero		1


	//   ....[102]....
        /*144c*/ 	.word	0x00027cc0
        /*1450*/ 	.word	0x00000016
        /*1454*/ 	.word	0x00028820
        /*1458*/ 	.short	0x010a
        /*145a*/ 	.byte	0x3f
	.zero		1


	//   ....[103]....
        /*145c*/ 	.word	0x00027d10
        /*1460*/ 	.word	0x00000006
        /*1464*/ 	.word	0x00028840
        /*1468*/ 	.short	0x010a
        /*146a*/ 	.byte	0x3f
	.zero		1


	//   ....[104]....
        /*146c*/ 	.word	0x00028690
        /*1470*/ 	.word	0x00000006
        /*1474*/ 	.word	0x00028860
        /*1478*/ 	.short	0x010a
        /*147a*/ 	.byte	0x3f
	.zero		1


	//   ....[105]....
        /*147c*/ 	.word	0x00029110
        /*1480*/ 	.word	0x00000000
        /*1484*/ 	.word	0x00028860
        /*1488*/ 	.short	0x010a
        /*148a*/ 	.byte	0x3f
	.zero		1


	//   ....[106]....
        /*148c*/ 	.word	0x0002a480
        /*1490*/ 	.word	0x00000007
        /*1494*/ 	.word	0x00028820
        /*1498*/ 	.short	0x010a
        /*149a*/ 	.byte	0x3f
	.zero		1


	//   ....[107]....
        /*149c*/ 	.word	0x0002a620
        /*14a0*/ 	.word	0x00000005
        /*14a4*/ 	.word	0x00028840
        /*14a8*/ 	.short	0x010a
        /*14aa*/ 	.byte	0x3f
	.zero		1


	//   ....[108]....
        /*14ac*/ 	.word	0x0002a670
        /*14b0*/ 	.word	0x00000003
        /*14b4*/ 	.word	0x00028840
        /*14b8*/ 	.short	0x010a
        /*14ba*/ 	.byte	0x3f
	.zero		1


	//   ....[109]....
        /*14bc*/ 	.word	0x0002a6c0
        /*14c0*/ 	.word	0x00000005
        /*14c4*/ 	.word	0x00028860
        /*14c8*/ 	.short	0x010a
        /*14ca*/ 	.byte	0x3f
	.zero		1


	//----- nvinfo : EIATTR_NUM_MBARRIERS
	.align		4
.L_999:
        /*14cc*/ 	.byte	0x03, 0x38
        /*14ce*/ 	.short	0x0016


	//----- nvinfo : EIATTR_EXIT_INSTR_OFFSETS
	.align		4
        /*14d0*/ 	.byte	0x04, 0x1c
        /*14d2*/ 	.short	(.L_1001 - .L_1000)


	//   ....[0]....
.L_1000:
        /*14d4*/ 	.word	0x000239e0


	//----- nvinfo : EIATTR_MAX_THREADS
	.align		4
.L_1001:
        /*14d8*/ 	.byte	0x04, 0x05
        /*14da*/ 	.short	(.L_1003 - .L_1002)
.L_1002:
        /*14dc*/ 	.word	0x00000180
        /*14e0*/ 	.word	0x00000001
        /*14e4*/ 	.word	0x00000001


	//----- nvinfo : EIATTR_CRS_STACK_SIZE
	.align		4
.L_1003:
        /*14e8*/ 	.byte	0x04, 0x1e
        /*14ea*/ 	.short	(.L_1005 - .L_1004)
.L_1004:
        /*14ec*/ 	.word	0x00000000


	//----- nvinfo : EIATTR_CBANK_PARAM_SIZE
	.align		4
.L_1005:
        /*14f0*/ 	.byte	0x03, 0x19
        /*14f2*/ 	.short	0x0af0


	//----- nvinfo : EIATTR_PARAM_CBANK
	.align		4
        /*14f4*/ 	.byte	0x04, 0x0a
        /*14f6*/ 	.short	(.L_1007 - .L_1006)
	.align		4
.L_1006:
        /*14f8*/ 	.word	index@(.nv.constant0._ZN7cutlass13device_kernelIN5flash11enable_sm90INS1_16FlashAttnFwdSm90INS1_25CollectiveMainloopFwdSm90ILi2EN4cute5tupleIJNS5_1CILi1EEES8_S8_EEENS6_IJNS7_ILi128EEESA_SA_EEELi128ENS_6half_tEfNS_4arch4Sm90ELb0ELb1ELb0ELb1ELb1ELb1ELb0ELb1ELb1ELb1ELb0ELb0EEENS1_21CollectiveEpilogueFwdISB_S9_SC_SE_Li256ELb1ELb1ELb0ELb0EEENS1_36VarlenDynamicPersistentTileSchedulerILi128ELi128ELi256ELi128ELb0ELb1ELb1ELb1ELb0ELb1EEEEEEEEEvNT_6ParamsE)
        /*14fc*/ 	.short	0x0210
        /*14fe*/ 	.short	0x0af0


	//----- nvinfo : EIATTR_SW_WAR
	.align		4
.L_1007:
        /*1500*/ 	.byte	0x04, 0x36
        /*1502*/ 	.short	(.L_1009 - .L_1008)
.L_1008:
        /*1504*/ 	.word	0x00000008
.L_1009:


//--------------------- .nv.info._ZN7cutlass13device_kernelIN5flash11enable_sm90INS1_16FlashAttnFwdSm90INS1_25CollectiveMainloopFwdSm90ILi2EN4cute5tupleIJNS5_1CILi1EEES8_S8_EEENS6_IJNS7_ILi128EEESA_SA_EEELi128ENS_6half_tEfNS_4arch4Sm90ELb1ELb0ELb0ELb0ELb1ELb0ELb0ELb1ELb1ELb1ELb0ELb0EEENS1_21CollectiveEpilogueFwdISB_S9_SC_SE_Li256ELb0ELb1ELb0ELb0EEENS1_30DynamicPersistentTileSchedulerILi256ELi128ELb0ELb1ELb1EEEEEEEEEvNT_6ParamsE --------------------------
	.section	.nv.info._ZN7cutlass13device_kernelIN5flash11enable_sm90INS1_16FlashAttnFwdSm90INS1_25CollectiveMainloopFwdSm90ILi2EN4cute5tupleIJNS5_1CILi1EEES8_S8_EEENS6_IJNS7_ILi128EEESA_SA_EEELi128ENS_6half_tEfNS_4arch4Sm90ELb1ELb0ELb0ELb0ELb1ELb0ELb0ELb1ELb1ELb1ELb0ELb0EEENS1_21CollectiveEpilogueFwdISB_S9_SC_SE_Li256ELb0ELb1ELb0ELb0EEENS1_30DynamicPersistentTileSchedulerILi256ELi128ELb0ELb1ELb1EEEEEEEEEvNT_6ParamsE,"",@"SHT_CUDA_INFO"
	.sectionflags	@""
	.align	4


	//----- nvinfo : EIATTR_CUDA_API_VERSION
	.align		4
        /*0000*/ 	.byte	0x04, 0x37
        /*0002*/ 	.short	(.L_1011 - .L_1010)
.L_1010:
        /*0004*/ 	.word	0x00000082


	//----- nvinfo : EIATTR_KPARAM_INFO
	.align		4
.L_1011:
        /*0008*/ 	.byte	0x04, 0x17
        /*000a*/ 	.short	(.L_1013 - .L_1012)
.L_1012:
        /*000c*/ 	.word	0x00000000
        /*0010*/ 	.short	0x0000
        /*0012*/ 	.short	0x0070
        /*0014*/ 	.byte	0x00, 0xf0, 0x01, 0x2a


	//----- nvinfo : EIATTR_SPARSE_MMA_MASK
	.align		4
.L_1013:
        /*0018*/ 	.byte	0x03, 0x50
        /*001a*/ 	.short	0x0000


	//----- nvinfo : EIATTR_MAXREG_COUNT
	.align		4
        /*001c*/ 	.byte	0x03, 0x1b
        /*001e*/ 	.short	0x00a8


	//----- nvinfo : EIATTR_NUM_BARRIERS
	.align		4
        /*0020*/ 	.byte	0x02, 0x4c
        /*0022*/ 	.byte	0x10
	.zero		1


	//----- nvinfo : EIATTR_EXTERNS
	.align		4
        /*0024*/ 	.byte	0x04, 0x0f
        /*0026*/ 	.short	(.L_1015 - .L_1014)


	//   ....[0]....
	.align		4
.L_1014:
        /*0028*/ 	.word	index@(__assertfail)


	//----- nvinfo : EIATTR_MERCURY_ISA_VERSION
	.align		4
.L_1015:
        /*002c*/ 	.byte	0x03, 0x5f
        /*002e*/ 	.short	0x0101


	//----- nvinfo : EIATTR_INT_WARP_WIDE_INSTR_OFFSETS
	.align		4
        /*0030*/ 	.byte	0x04, 0x31
        /*0032*/ 	.short	(.L_1017 - .L_1016)


	//   ....[0]....
.L_1016:
        /*0034*/ 	.word	0x000000b0


	//   ....[1]....
        /*0038*/ 	.word	0x000000c0


	//   ....[2]....
        /*003c*/ 	.word	0x00000160


	//   ....[3]....
        /*0040*/ 	.word	0x0000b4b0


	//   ....[4]....
        /*0044*/ 	.word	0x0000b540


	//   ....[5]....
        /*0048*/ 	.word	0x0000e180


	//   ....[6]....
        /*004c*/ 	.word	0x0000e210


	//----- nvinfo : EIATTR_COOP_GROUP_MASK_REGIDS
	.align		4
.L_1017:
        /*0050*/ 	.byte	0x04, 0x29
        /*0052*/ 	.short	(.L_1019 - .L_1018)


	//   ....[0]....
.L_1018:
        /*0054*/ 	.word	0xffffffff


	//   ....[1]....
        /*0058*/ 	.word	0xffffffff


	//   ....[2]....
        /*005c*/ 	.word	0xffffffff


	//   ....[3]....
        /*0060*/ 	.word	0xffffffff


	//   ....[4]....
        /*0064*/ 	.word	0xffffffff


	//   ....[5]....
        /*0068*/ 	.word	0xffffffff


	//   ....[6]....
        /*006c*/ 	.word	0xffffffff


	//   ....[7]....
        /*0070*/ 	.word	0xffffffff


	//   ....[8]....
        /*0074*/ 	.word	0xffffffff


	//   ....[9]....
        /*0078*/ 	.word	0xffffffff


	//   ....[10]....
        /*007c*/ 	.word	0xffffffff


	//   ....[11]....
        /*0080*/ 	.word	0xffffffff


	//   ....[12]....
        /*0084*/ 	.word	0xffffffff


	//   ....[13]....
        /*0088*/ 	.word	0xffffffff


	//   ....[14]....
        /*008c*/ 	.word	0xffffffff


	//   ....[15]....
        /*0090*/ 	.word	0xffffffff


	//   ....[16]....
        /*0094*/ 	.word	0xffffffff


	//   ....[17]....
        /*0098*/ 	.word	0xffffffff


	//   ....[18]....
        /*009c*/ 	.word	0xffffffff


	//   ....[19]....
        /*00a0*/ 	.word	0xffffffff


	//   ....[20]....
        /*00a4*/ 	.word	0xffffffff


	//   ....[21]....
        /*00a8*/ 	.word	0xffffffff


	//   ....[22]....
        /*00ac*/ 	.word	0xffffffff


	//   ....[23]....
        /*00b0*/ 	.word	0xffffffff


	//   ....[24]....
        /*00b4*/ 	.word	0xffffffff


	//   ....[25]....
        /*00b8*/ 	.word	0xffffffff


	//   ....[26]....
        /*00bc*/ 	.word	0xffffffff


	//   ....[27]....
        /*00c0*/ 	.word	0xffffffff


	//   ....[28]....
        /*00c4*/ 	.word	0xffffffff


	//   ....[29]....
        /*00c8*/ 	.word	0xffffffff


	//   ....[30]....
        /*00cc*/ 	.word	0xffffffff


	//   ....[31]....
        /*00d0*/ 	.word	0xffffffff


	//   ....[32]....
        /*00d4*/ 	.word	0xffffffff


	//   ....[33]....
        /*00d8*/ 	.word	0xffffffff


	//   ....[34]....
        /*00dc*/ 	.word	0xffffffff


	//   ....[35]....
        /*00e0*/ 	.word	0xffffffff


	//   ....[36]....
        /*00e4*/ 	.word	0xffffffff


	//   ....[37]....
        /*00e8*/ 	.word	0xffffffff


	//   ....[38]....
        /*00ec*/ 	.word	0xffffffff


	//   ....[39]....
        /*00f0*/ 	.word	0xffffffff


	//   ....[40]....
        /*00f4*/ 	.word	0xffffffff


	//   ....[41]....
        /*00f8*/ 	.word	0xffffffff


	//   ....[42]....
        /*00fc*/ 	.word	0xffffffff


	//   ....[43]....
        /*0100*/ 	.word	0xffffffff


	//   ....[44]....
        /*0104*/ 	.word	0xffffffff


	//   ....[45]....
        /*0108*/ 	.word	0xffffffff


	//   ....[46]....
        /*010c*/ 	.word	0xffffffff


	//   ....[47]....
        /*0110*/ 	.word	0xffffffff


	//   ....[48]....
        /*0114*/ 	.word	0xffffffff


	//   ....[49]....
        /*0118*/ 	.word	0xffffffff


	//   ....[50]....
        /*011c*/ 	.word	0xffffffff


	//   ....[51]....
        /*0120*/ 	.word	0xffffffff


	//   ....[52]....
        /*0124*/ 	.word	0xffffffff


	//   ....[53]....
        /*0128*/ 	.word	0xffffffff


	//   ....[54]....
        /*012c*/ 	.word	0xffffffff


	//   ....[55]....
        /*0130*/ 	.word	0xffffffff


	//   ....[56]....
        /*0134*/ 	.word	0xffffffff


	//   ....[57]....
        /*0138*/ 	.word	0xffffffff


	//   ....[58]....
        /*013c*/ 	.word	0xffffffff


	//   ....[59]....
        /*0140*/ 	.word	0xffffffff


	//   ....[60]....
        /*0144*/ 	.word	0xffffffff


	//   ....[61]....
        /*0148*/ 	.word	0xffffffff


	//   ....[62]....
        /*014c*/ 	.word	0xffffffff


	//   ....[63]....
        /*0150*/ 	.word	0xffffffff


	//   ....[64]....
        /*0154*/ 	.word	0xffffffff


	//   ....[65]....
        /*0158*/ 	.word	0xffffffff


	//   ....[66]....
        /*015c*/ 	.word	0xffffffff


	//   ....[67]....
        /*0160*/ 	.word	0xffffffff


	//   ....[68]....
        /*0164*/ 	.word	0xffffffff


	//   ....[69]....
        /*0168*/ 	.word	0xffffffff


	//   ....[70]....
        /*016c*/ 	.word	0xffffffff


	//   ....[71]....
        /*0170*/ 	.word	0xffffffff


	//   ....[72]....
        /*0174*/ 	.word	0xffffffff


	//   ....[73]....
        /*0178*/ 	.word	0xffffffff


	//   ....[74]....
        /*017c*/ 	.word	0xffffffff


	//   ....[75]....
        /*0180*/ 	.word	0xffffffff


	//   ....[76]....
        /*0184*/ 	.word	0xffffffff


	//   ....[77]....
        /*0188*/ 	.word	0xffffffff


	//   ....[78]....
        /*018c*/ 	.word	0xffffffff


	//   ....[79]....
        /*0190*/ 	.word	0xffffffff


	//   ....[80]....
        /*0194*/ 	.word	0xffffffff


	//   ....[81]....
        /*0198*/ 	.word	0xffffffff


	//   ....[82]....
        /*019c*/ 	.word	0xffffffff


	//   ....[83]....
        /*01a0*/ 	.word	0xffffffff


	//   ....[84]....
        /*01a4*/ 	.word	0xffffffff


	//   ....[85]....
        /*01a8*/ 	.word	0xffffffff


	//   ....[86]....
        /*01ac*/ 	.word	0xffffffff


	//   ....[87]....
        /*01b0*/ 	.word	0xffffffff


	//   ....[88]....
        /*01b4*/ 	.word	0xffffffff


	//   ....[89]....
        /*01b8*/ 	.word	0xffffffff


	//   ....[90]....
        /*01bc*/ 	.word	0xffffffff


	//   ....[91]....
        /*01c0*/ 	.word	0xffffffff


	//   ....[92]....
        /*01c4*/ 	.word	0xffffffff


	//   ....[93]....
        /*01c8*/ 	.word	0xffffffff


	//   ....[94]....
        /*01cc*/ 	.word	0xffffffff


	//   ....[95]....
        /*01d0*/ 	.word	0xffffffff


	//   ....[96]....
        /*01d4*/ 	.word	0xffffffff


	//   ....[97]....
        /*01d8*/ 	.word	0xffffffff


	//   ....[98]....
        /*01dc*/ 	.word	0xffffffff


	//   ....[99]....
        /*01e0*/ 	.word	0xffffffff


	//   ....[100]....
        /*01e4*/ 	.word	0xffffffff


	//   ....[101]....
        /*01e8*/ 	.word	0xffffffff


	//   ....[102]....
        /*01ec*/ 	.word	0xffffffff


	//   ....[103]....
        /*01f0*/ 	.word	0xffffffff


	//   ....[104]....
        /*01f4*/ 	.word	0xffffffff


	//   ....[105]....
        /*01f8*/ 	.word	0xffffffff


	//   ....[106]....
        /*01fc*/ 	.word	0xffffffff


	//   ....[107]....
        /*0200*/ 	.word	0xffffffff


	//   ....[108]....
        /*0204*/ 	.word	0xffffffff


	//   ....[109]....
        /*0208*/ 	.word	0xffffffff


	//   ....[110]....
        /*020c*/ 	.word	0xffffffff


	//   ....[111]....
        /*0210*/ 	.word	0xffffffff


	//   ....[112]....
        /*0214*/ 	.word	0xffffffff


	//   ....[113]....
        /*0218*/ 	.word	0xffffffff


	//   ....[114]....
        /*021c*/ 	.word	0xffffffff


	//   ....[115]....
        /*0220*/ 	.word	0xffffffff


	//   ....[116]....
        /*0224*/ 	.word	0xffffffff


	//   ....[117]....
        /*0228*/ 	.word	0xffffffff


	//   ....[118]....
        /*022c*/ 	.word	0xffffffff


	//   ....[119]....
        /*0230*/ 	.word	0xffffffff


	//   ....[120]....
        /*0234*/ 	.word	0xffffffff


	//   ....[121]....
        /*0238*/ 	.word	0xffffffff


	//   ....[122]....
        /*023c*/ 	.word	0xffffffff


	//   ....[123]....
        /*0240*/ 	.word	0xffffffff


	//   ....[124]....
        /*0244*/ 	.word	0xffffffff


	//   ....[125]....
        /*0248*/ 	.word	0xffffffff


	//   ....[126]....
        /*024c*/ 	.word	0xffffffff


	//   ....[127]....
        /*0250*/ 	.word	0xffffffff


	//   ....[128]....
        /*0254*/ 	.word	0xffffffff


	//   ....[129]....
        /*0258*/ 	.word	0xffffffff


	//   ....[130]....
        /*025c*/ 	.word	0x0500000f


	//   ....[131]....
        /*0260*/ 	.word	0x0500000f


	//   ....[132]....
        /*0264*/ 	.word	0x0500000f


	//   ....[133]....
        /*0268*/ 	.word	0x0500000f


	//   ....[134]....
        /*026c*/ 	.word	0x0500000f


	//   ....[135]....
        /*0270*/ 	.word	0x0500000f


	//   ....[136]....
        /*0274*/ 	.word	0x0500000f


	//   ....[137]....
        /*0278*/ 	.word	0x0500000f


	//   ....[138]....
        /*027c*/ 	.word	0x0500000f


	//   ....[139]....
        /*0280*/ 	.word	0x0500000f


	//   ....[140]....
        /*0284*/ 	.word	0x0500000f


	//   ....[141]....
        /*0288*/ 	.word	0x0500000f


	//   ....[142]....
        /*028c*/ 	.word	0x0500000f


	//   ....[143]....
        /*0290*/ 	.word	0x0500000f


	//   ....[144]....
        /*0294*/ 	.word	0x0500000f


	//   ....[145]....
        /*0298*/ 	.word	0x0500000f


	//   ....[146]....
        /*029c*/ 	.word	0x0500000f


	//   ....[147]....
        /*02a0*/ 	.word	0x0500000f


	//   ....[148]....
        /*02a4*/ 	.word	0x0500000f


	//   ....[149]....
        /*02a8*/ 	.word	0x0500000f


	//   ....[150]....
        /*02ac*/ 	.word	0x0500000f


	//   ....[151]....
        /*02b0*/ 	.word	0x0500000f


	//   ....[152]....
        /*02b4*/ 	.word	0x0500000f


	//   ....[153]....
        /*02b8*/ 	.word	0x0500000f


	//   ....[154]....
        /*02bc*/ 	.word	0x0500000f


	//   ....[155]....
        /*02c0*/ 	.word	0x0500000f


	//   ....[156]....
        /*02c4*/ 	.word	0x0500000f


	//   ....[157]....
        /*02c8*/ 	.word	0x0500000f


	//   ....[158]....
        /*02cc*/ 	.word	0x0500000f


	//   ....[159]....
        /*02d0*/ 	.word	0x0500000f


	//   ....[160]....
        /*02d4*/ 	.word	0x0500000f


	//   ....[161]....
        /*02d8*/ 	.word	0x0500000f


	//   ....[162]....
        /*02dc*/ 	.word	0x0500000f


	//   ....[163]....
        /*02e0*/ 	.word	0x0500000f


	//   ....[164]....
        /*02e4*/ 	.word	0x0500000f


	//   ....[165]....
        /*02e8*/ 	.word	0x0500000f


	//   ....[166]....
        /*02ec*/ 	.word	0x0500000f


	//   ....[167]....
        /*02f0*/ 	.word	0x0500000f


	//   ....[168]....
        /*02f4*/ 	.word	0x0500000f


	//   ....[169]....
        /*02f8*/ 	.word	0x0500000f


	//   ....[170]....
        /*02fc*/ 	.word	0x0500000f


	//   ....[171]....
        /*0300*/ 	.word	0x0500000f


	//   ....[172]....
        /*0304*/ 	.word	0x0500000f


	//   ....[173]....
        /*0308*/ 	.word	0x0500000f


	//   ....[174]....
        /*030c*/ 	.word	0x0500000f


	//   ....[175]....
        /*0310*/ 	.word	0x0500000f


	//   ....[176]....
        /*0314*/ 	.word	0x0500000f


	//   ....[177]....
        /*0318*/ 	.word	0x0500000f


	//   ....[178]....
        /*031c*/ 	.word	0x0500000f


	//   ....[179]....
        /*0320*/ 	.word	0x0500000f


	//   ....[180]....
        /*0324*/ 	.word	0x0500000f


	//   ....[181]....
        /*0328*/ 	.word	0x0500000f


	//   ....[182]....
        /*032c*/ 	.word	0x0500000f


	//   ....[183]....
        /*0330*/ 	.word	0x0500000f


	//   ....[184]....
        /*0334*/ 	.word	0x0500000f


	//   ....[185]....
        /*0338*/ 	.word	0x0500000f


	//   ....[186]....
        /*033c*/ 	.word	0x0500000f


	//   ....[187]....
        /*0340*/ 	.word	0x0500000f


	//   ....[188]....
        /*0344*/ 	.word	0x0500000f


	//   ....[189]....
        /*0348*/ 	.word	0x0500000f


	//   ....[190]....
        /*034c*/ 	.word	0x0500000f


	//   ....[191]....
        /*0350*/ 	.word	0x0500000f


	//   ....[192]....
        /*0354*/ 	.word	0x0500000f


	//   ....[193]....
        /*0358*/ 	.word	0x0500000f


	//   ....[194]....
        /*035c*/ 	.word	0x0500000f


	//   ....[195]....
        /*0360*/ 	.word	0x0500000f


	//   ....[196]....
        /*0364*/ 	.word	0x0500000f


	//   ....[197]....
        /*0368*/ 	.word	0x0500000f


	//   ....[198]....
        /*036c*/ 	.word	0x0500000f


	//   ....[199]....
        /*0370*/ 	.word	0x0500000f


	//   ....[200]....
        /*0374*/ 	.word	0x0500000f


	//   ....[201]....
        /*0378*/ 	.word	0x0500000f


	//   ....[202]....
        /*037c*/ 	.word	0x0500000f


	//   ....[203]....
        /*0380*/ 	.word	0x0500000f


	//   ....[204]....
        /*0384*/ 	.word	0x0500000f


	//   ....[205]....
        /*0388*/ 	.word	0x0500000f


	//   ....[206]....
        /*038c*/ 	.word	0x0500000f


	//   ....[207]....
        /*0390*/ 	.word	0x0500000f


	//   ....[208]....
        /*0394*/ 	.word	0x0500000f


	//   ....[209]....
        /*0398*/ 	.word	0x0500000f


	//   ....[210]....
        /*039c*/ 	.word	0x0500000f


	//   ....[211]....
        /*03a0*/ 	.word	0x0500000f


	//   ....[212]....
        /*03a4*/ 	.word	0x0500000f


	//----- nvinfo : EIATTR_COOP_GROUP_INSTR_OFFSETS
	.align		4
.L_1019:
        /*03a8*/ 	.byte	0x04, 0x28
        /*03aa*/ 	.short	(.L_1021 - .L_1020)


	//   ....[0]....
.L_1020:
        /*03ac*/ 	.word	0x00000070


	//   ....[1]....
        /*03b0*/ 	.word	0x00000080


	//   ....[2]....
        /*03b4*/ 	.word	0x000002c0


	//   ....[3]....
        /*03b8*/ 	.word	0x00000420


	//   ....[4]....
        /*03bc*/ 	.word	0x00000540


	//   ....[5]....
        /*03c0*/ 	.word	0x000006a0


	//   ....[6]....
        /*03c4*/ 	.word	0x000013a0


	//   ....[7]....
        /*03c8*/ 	.word	0x00001cb0


	//   ....[8]....
        /*03cc*/ 	.word	0x00001cf0


	//   ....[9]....
        /*03d0*/ 	.word	0x00002440


	//   ....[10]....
        /*03d4*/ 	.word	0x00002510


	//   ....[11]....
        /*03d8*/ 	.word	0x00002ee0


	//   ....[12]....
        /*03dc*/ 	.word	0x00002f50


	//   ....[13]....
        /*03e0*/ 	.word	0x00004350


	//   ....[14]....
        /*03e4*/ 	.word	0x00004370


	//   ....[15]....
        /*03e8*/ 	.word	0x00004a20


	//   ....[16]....
        /*03ec*/ 	.word	0x00004a70


	//   ....[17]....
        /*03f0*/ 	.word	0x000053a0


	//   ....[18]....
        /*03f4*/ 	.word	0x00005420


	//   ....[19]....
        /*03f8*/ 	.word	0x000070e0


	//   ....[20]....
        /*03fc*/ 	.word	0x000070f0


	//   ....[21]....
        /*0400*/ 	.word	0x00007130


	//   ....[22]....
        /*0404*/ 	.word	0x00007140


	//   ....[23]....
        /*0408*/ 	.word	0x000085c0


	//   ....[24]....
        /*040c*/ 	.word	0x000085f0


	//   ....[25]....
        /*0410*/ 	.word	0x000086c0


	//   ....[26]....
        /*0414*/ 	.word	0x000086d0


	//   ....[27]....
        /*0418*/ 	.word	0x00009810


	//   ....[28]....
        /*041c*/ 	.word	0x00009840


	//   ....[29]....
        /*0420*/ 	.word	0x00009870


	//   ....[30]....
        /*0424*/ 	.word	0x000098a0


	//   ....[31]....
        /*0428*/ 	.word	0x00009e10


	//   ....[32]....
        /*042c*/ 	.word	0x00009e50


	//   ....[33]....
        /*0430*/ 	.word	0x00009f10


	//   ....[34]....
        /*0434*/ 	.word	0x00009f30


	//   ....[35]....
        /*0438*/ 	.word	0x00009ff0


	//   ....[36]....
        /*043c*/ 	.word	0x0000a010


	//   ....[37]....
        /*0440*/ 	.word	0x0000a0e0


	//   ....[38]....
        /*0444*/ 	.word	0x0000a100


	//   ....[39]....
        /*0448*/ 	.word	0x0000a780


	//   ....[40]....
        /*044c*/ 	.word	0x0000a7b0


	//   ....[41]....
        /*0450*/ 	.word	0x0000a880


	//   ....[42]....
        /*0454*/ 	.word	0x0000a8a0


	//   ....[43]....
        /*0458*/ 	.word	0x0000a960


	//   ....[44]....
        /*045c*/ 	.word	0x0000a980


	//   ....[45]....
        /*0460*/ 	.word	0x0000aa50


	//   ....[46]....
        /*0464*/ 	.word	0x0000aa70


	//   ....[47]....
        /*0468*/ 	.word	0x0000abe0


	//   ....[48]....
        /*046c*/ 	.word	0x0000bfc0


	//   ....[49]....
        /*0470*/ 	.word	0x0000bfe0


	//   ....[50]....
        /*0474*/ 	.word	0x0000bff0


	//   ....[51]....
        /*0478*/ 	.word	0x0000c030


	//   ....[52]....
        /*047c*/ 	.word	0x0000c0b0


	//   ....[53]....
        /*0480*/ 	.word	0x0000c0d0


	//   ....[54]....
        /*0484*/ 	.word	0x0000c150


	//   ....[55]....
        /*0488*/ 	.word	0x0000c170


	//   ....[56]....
        /*048c*/ 	.word	0x0000c1f0


	//   ....[57]....
        /*0490*/ 	.word	0x0000c210


	//   ....[58]....
        /*0494*/ 	.word	0x0000c290


	//   ....[59]....
        /*0498*/ 	.word	0x0000c2b0


	//   ....[60]....
        /*049c*/ 	.word	0x0000c330


	//   ....[61]....
        /*04a0*/ 	.word	0x0000c350


	//   ....[62]....
        /*04a4*/ 	.word	0x0000c3d0


	//   ....[63]....
        /*04a8*/ 	.word	0x0000c3f0


	//   ....[64]....
        /*04ac*/ 	.word	0x0000ca30


	//   ....[65]....
        /*04b0*/ 	.word	0x0000ca50


	//   ....[66]....
        /*04b4*/ 	.word	0x0000ca70


	//   ....[67]....
        /*04b8*/ 	.word	0x0000cad0


	//   ....[68]....
        /*04bc*/ 	.word	0x0000cb40


	//   ....[69]....
        /*04c0*/ 	.word	0x0000cb60


	//   ....[70]....
        /*04c4*/ 	.word	0x0000cbe0


	//   ....[71]....
        /*04c8*/ 	.word	0x0000cc00


	//   ....[72]....
        /*04cc*/ 	.word	0x0000cc80


	//   ....[73]....
        /*04d0*/ 	.word	0x0000cca0


	//   ....[74]....
        /*04d4*/ 	.word	0x0000cd20


	//   ....[75]....
        /*04d8*/ 	.word	0x0000cd50


	//   ....[76]....
        /*04dc*/ 	.word	0x0000cdc0


	//   ....[77]....
        /*04e0*/ 	.word	0x0000cde0


	//   ....[78]....
        /*04e4*/ 	.word	0x0000ce60


	//   ....[79]....
        /*04e8*/ 	.word	0x0000ce80


	//   ....[80]....
        /*04ec*/ 	.word	0x0000d540


	//   ....[81]....
        /*04f0*/ 	.word	0x0000d570


	//   ....[82]....
        /*04f4*/ 	.word	0x0000d580


	//   ....[83]....
        /*04f8*/ 	.word	0x0000d5d0


	//   ....[84]....
        /*04fc*/ 	.word	0x0000d5e0


	//   ....[85]....
        /*0500*/ 	.word	0x0000d630


	//   ....[86]....
        /*0504*/ 	.word	0x0000d640


	//   ....[87]....
        /*0508*/ 	.word	0x0000d690


	//   ....[88]....
        /*050c*/ 	.word	0x0000d6a0


	//   ....[89]....
        /*0510*/ 	.word	0x0000d6f0


	//   ....[90]....
        /*0514*/ 	.word	0x0000d700


	//   ....[91]....
        /*0518*/ 	.word	0x0000d750


	//   ....[92]....
        /*051c*/ 	.word	0x0000d760


	//   ....[93]....
        /*0520*/ 	.word	0x0000d7b0


	//   ....[94]....
        /*0524*/ 	.word	0x0000d7c0


	//   ....[95]....
        /*0528*/ 	.word	0x0000d7d0


	//   ....[96]....
        /*052c*/ 	.word	0x0000da70


	//   ....[97]....
        /*0530*/ 	.word	0x0000da90


	//   ....[98]....
        /*0534*/ 	.word	0x0000dab0


	//   ....[99]....
        /*0538*/ 	.word	0x0000db10


	//   ....[100]....
        /*053c*/ 	.word	0x0000db30


	//   ....[101]....
        /*0540*/ 	.word	0x0000db90


	//   ....[102]....
        /*0544*/ 	.word	0x0000dbb0


	//   ....[103]....
        /*0548*/ 	.word	0x0000dc10


	//   ....[104]....
        /*054c*/ 	.word	0x0000dc30


	//   ....[105]....
        /*0550*/ 	.word	0x0000dc90


	//   ....[106]....
        /*0554*/ 	.word	0x0000dcb0


	//   ....[107]....
        /*0558*/ 	.word	0x0000dd10


	//   ....[108]....
        /*055c*/ 	.word	0x0000dd30


	//   ....[109]....
        /*0560*/ 	.word	0x0000dd90


	//   ....[110]....
        /*0564*/ 	.word	0x0000ddb0


	//   ....[111]....
        /*0568*/ 	.word	0x0000ddc0


	//   ....[112]....
        /*056c*/ 	.word	0x0000e360


	//   ....[113]....
        /*0570*/ 	.word	0x0000e380


	//   ....[114]....
        /*0574*/ 	.word	0x0000e3a0


	//   ....[115]....
        /*0578*/ 	.word	0x0000e3e0


	//   ....[116]....
        /*057c*/ 	.word	0x0000e430


	//   ....[117]....
        /*0580*/ 	.word	0x0000e460


	//   ....[118]....
        /*0584*/ 	.word	0x0000e4b0


	//   ....[119]....
        /*0588*/ 	.word	0x0000e4e0


	//   ....[120]....
        /*058c*/ 	.word	0x0000e530


	//   ....[121]....
        /*0590*/ 	.word	0x0000e560


	//   ....[122]....
        /*0594*/ 	.word	0x0000e5b0


	//   ....[123]....
        /*0598*/ 	.word	0x0000e5e0


	//   ....[124]....
        /*059c*/ 	.word	0x0000e630


	//   ....[125]....
        /*05a0*/ 	.word	0x0000e660


	//   ....[126]....
        /*05a4*/ 	.word	0x0000e6b0


	//   ....[127]....
        /*05a8*/ 	.word	0x0000e6e0


	//   ....[128]....
        /*05ac*/ 	.word	0x0000e9c0


	//   ....[129]....
        /*05b0*/ 	.word	0x0000eb90


	//   ....[130]....
        /*05b4*/ 	.word	0x0000f120


	//   ....[131]....
        /*05b8*/ 	.word	0x0000f200


	//   ....[132]....
        /*05bc*/ 	.word	0x0000f2a0


	//   ....[133]....
        /*05c0*/ 	.word	0x0000f320


	//   ....[134]....
        /*05c4*/ 	.word	0x0000f3e0


	//   ....[135]....
        /*05c8*/ 	.word	0x0000f450


	//   ....[136]....
        /*05cc*/ 	.word	0x0000f520


	//   ....[137]....
        /*05d0*/ 	.word	0x0000f5a0


	//   ....[138]....
        /*05d4*/ 	.word	0x0000f670


	//   ....[139]....
        /*05d8*/ 	.word	0x0000f6f0


	//   ....[140]....
        /*05dc*/ 	.word	0x0000f7c0


	//   ....[141]....
        /*05e0*/ 	.word	0x0000f840


	//   ....[142]....
        /*05e4*/ 	.word	0x0000f910


	//   ....[143]....
        /*05e8*/ 	.word	0x0000f990


	//   ....[144]....
        /*05ec*/ 	.word	0x0000fa60


	//   ....[145]....
        /*05f0*/ 	.word	0x0000fae0


	//   ....[146]....
        /*05f4*/ 	.word	0x0000fba0


	//   ....[147]....
        /*05f8*/ 	.word	0x0000fc30


	//   ....[148]....
        /*05fc*/ 	.word	0x0000fcb0


	//   ....[149]....
        /*0600*/ 	.word	0x0000fd30


	//   ....[150]....
        /*0604*/ 	.word	0x0000fde0


	//   ....[151]....
        /*0608*/ 	.word	0x0000fe50


	//   ....[152]....
        /*060c*/ 	.word	0x0000ff30


	//   ....[153]....
        /*0610*/ 	.word	0x0000ffa0


	//   ....[154]....
        /*0614*/ 	.word	0x00010080


	//   ....[155]....
        /*0618*/ 	.word	0x000100f0


	//   ....[156]....
        /*061c*/ 	.word	0x000101d0


	//   ....[157]....
        /*0620*/ 	.word	0x00010240


	//   ....[158]....
        /*0624*/ 	.word	0x00010320


	//   ....[159]....
        /*0628*/ 	.word	0x00010390


	//   ....[160]....
        /*062c*/ 	.word	0x00010470


	//   ....[161]....
        /*0630*/ 	.word	0x000104e0


	//   ....[162]....
        /*0634*/ 	.word	0x000105a0


	//   ....[163]....
        /*0638*/ 	.word	0x000106d0


	//   ....[164]....
        /*063c*/ 	.word	0x00010780


	//   ....[165]....
        /*0640*/ 	.word	0x000107e0


	//   ....[166]....
        /*0644*/ 	.word	0x000108a0


	//   ....[167]....
        /*0648*/ 	.word	0x00010900


	//   ....[168]....
        /*064c*/ 	.word	0x000109c0


	//   ....[169]....
        /*0650*/ 	.word	0x00010a20


	//   ....[170]....
        /*0654*/ 	.word	0x00010ae0


	//   ....[171]....
        /*0658*/ 	.word	0x00010b40


	//   ....[172]....
        /*065c*/ 	.word	0x00010c00


	//   ....[173]....
        /*0660*/ 	.word	0x00010c60


	//   ....[174]....
        /*0664*/ 	.word	0x00010d20


	//   ....[175]....
        /*0668*/ 	.word	0x00010d80


	//   ....[176]....
        /*066c*/ 	.word	0x00010e40


	//   ....[177]....
        /*0670*/ 	.word	0x00010ea0


	//   ....[178]....
        /*0674*/ 	.word	0x00010f60


	//   ....[179]....
        /*0678*/ 	.word	0x00011040


	//   ....[180]....
        /*067c*/ 	.word	0x000110e0


	//   ....[181]....
        /*0680*/ 	.word	0x00011140


	//   ....[182]....
        /*0684*/ 	.word	0x00011210


	//   ....[183]....
        /*0688*/ 	.word	0x00011270


	//   ....[184]....
        /*068c*/ 	.word	0x00011340


	//   ....[185]....
        /*0690*/ 	.word	0x000113a0


	//   ....[186]....
        /*0694*/ 	.word	0x00011470


	//   ....[187]....
        /*0698*/ 	.word	0x000114d0


	//   ....[188]....
        /*069c*/ 	.word	0x000115a0


	//   ....[189]....
        /*06a0*/ 	.word	0x00011600


	//   ....[190]....
        /*06a4*/ 	.word	0x000116d0


	//   ....[191]....
        /*06a8*/ 	.word	0x00011730


	//   ....[192]....
        /*06ac*/ 	.word	0x00011800


	//   ....[193]....
        /*06b0*/ 	.word	0x00011860


	//   ....[194]....
        /*06b4*/ 	.word	0x00011920


	//   ....[195]....
        /*06b8*/ 	.word	0x00011a40


	//   ....[196]....
        /*06bc*/ 	.word	0x00011ae0


	//   ....[197]....
        /*06c0*/ 	.word	0x00011b40


	//   ....[198]....
        /*06c4*/ 	.word	0x00011c10


	//   ....[199]....
        /*06c8*/ 	.word	0x00011cb0


	//   ....[200]....
        /*06cc*/ 	.word	0x00011d70


	//   ....[201]....
        /*06d0*/ 	.word	0x00011e10


	//   ....[202]....
        /*06d4*/ 	.word	0x00011ed0


	//   ....[203]....
        /*06d8*/ 	.word	0x00011f70


	//   ....[204]....
        /*06dc*/ 	.word	0x00012030


	//   ....[205]....
        /*06e0*/ 	.word	0x000120d0


	//   ....[206]....
        /*06e4*/ 	.word	0x00012190


	//   ....[207]....
        /*06e8*/ 	.word	0x00012230


	//   ....[208]....
        /*06ec*/ 	.word	0x000122f0


	//   ....[209]....
        /*06f0*/ 	.word	0x00012390


	//   ....[210]....
        /*06f4*/ 	.word	0x00012450


	//   ....[211]....
        /*06f8*/ 	.word	0x00012520


	//   ....[212]....
        /*06fc*/ 	.word	0x00012640


	//----- nvinfo : EIATTR_REG_RECONFIG
	.align		4
.L_1021:
        /*0700*/ 	.byte	0x01, 0x54
	.zero		2


	//----- nvinfo : EIATTR_SYSCALL_OFFSETS
	.align		4
        /*0704*/ 	.byte	0x04, 0x46
        /*0706*/ 	.short	(.L_1023 - .L_1022)


	//   ....[0]....
.L_1022:
        /*0708*/ 	.word	0x00001580


	//   ....[1]....
        /*070c*/ 	.word	0x0000b6a0


	//   ....[2]....
        /*0710*/ 	.word	0x0000b7f0


	//   ....[3]....
        /*0714*/ 	.word	0x0000b8e0


	//   ....[4]....
        /*0718*/ 	.word	0x0000c6e0


	//----- nvinfo : EIATTR_MBARRIER_INSTR_OFFSETS
	.align		4
.L_1023:
        /*071c*/ 	.byte	0x04, 0x39
        /*071e*/ 	.short	(.L_1025 - .L_1024)


	//   ....[0]....
.L_1024:
        /*0720*/ 	.word	0x00000170
        /*0724*/ 	.word	0x000000ff
        /*0728*/ 	.word	0x00028800
        /*072c*/ 	.short	0x0100
        /*072e*/ 	.byte	0x08
	.zero		1


	//   ....[1]....
        /*0730*/ 	.word	0x00000180
        /*0734*/ 	.word	0x000000ff
        /*0738*/ 	.word	0x00028820
        /*073c*/ 	.short	0x0100
        /*073e*/ 	.byte	0x08
	.zero		1


	//   ....[2]....
        /*0740*/ 	.word	0x00000270
        /*0744*/ 	.word	0x000000ff
        /*0748*/ 	.word	0x00028830
        /*074c*/ 	.short	0x0100
        /*074e*/ 	.byte	0x08
	.zero		1


	//   ....[3]....
        /*0750*/ 	.word	0x00000280
        /*0754*/ 	.word	0x000000ff
        /*0758*/ 	.word	0x00028840
        /*075c*/ 	.short	0x0100
        /*075e*/ 	.byte	0x08
	.zero		1


	//   ....[4]....
        /*0760*/ 	.word	0x00000290
        /*0764*/ 	.word	0x000000ff
        /*0768*/ 	.word	0x00028838
        /*076c*/ 	.short	0x0100
        /*076e*/ 	.byte	0x08
	.zero		1


	//   ....[5]....
        /*0770*/ 	.word	0x000002a0
        /*0774*/ 	.word	0x000000ff
        /*0778*/ 	.word	0x00028848
        /*077c*/ 	.short	0x0100
        /*077e*/ 	.byte	0x08
	.zero		1


	//   ....[6]....
        /*0780*/ 	.word	0x000003d0
        /*0784*/ 	.word	0x000000ff
        /*0788*/ 	.word	0x00028850
        /*078c*/ 	.short	0x0100
        /*078e*/ 	.byte	0x08
	.zero		1


	//   ....[7]....
        /*0790*/ 	.word	0x000003e0
        /*0794*/ 	.word	0x000000ff
        /*0798*/ 	.word	0x00028860
        /*079c*/ 	.short	0x0100
        /*079e*/ 	.byte	0x08
	.zero		1


	//   ....[8]....
        /*07a0*/ 	.word	0x000003f0
        /*07a4*/ 	.word	0x000000ff
        /*07a8*/ 	.word	0x00028858
        /*07ac*/ 	.short	0x0100
        /*07ae*/ 	.byte	0x08
	.zero		1


	//   ....[9]....
        /*07b0*/ 	.word	0x00000400
        /*07b4*/ 	.word	0x000000ff
        /*07b8*/ 	.word	0x00028868
        /*07bc*/ 	.short	0x0100
        /*07be*/ 	.byte	0x08
	.zero		1


	//   ....[10]....
        /*07c0*/ 	.word	0x000004f0
        /*07c4*/ 	.word	0x000000ff
        /*07c8*/ 	.word	0x00028870
        /*07cc*/ 	.short	0x0100
        /*07ce*/ 	.byte	0x06
	.zero		1


	//   ....[11]....
        /*07d0*/ 	.word	0x00000500
        /*07d4*/ 	.word	0x000000ff
        /*07d8*/ 	.word	0x00028880
        /*07dc*/ 	.short	0x0100
        /*07de*/ 	.byte	0x06
	.zero		1


	//   ....[12]....
        /*07e0*/ 	.word	0x00000510
        /*07e4*/ 	.word	0x000000ff
        /*07e8*/ 	.word	0x00028878
        /*07ec*/ 	.short	0x0100
        /*07ee*/ 	.byte	0x06
	.zero		1


	//   ....[13]....
        /*07f0*/ 	.word	0x00000520
        /*07f4*/ 	.word	0x000000ff
        /*07f8*/ 	.word	0x00028888
        /*07fc*/ 	.short	0x0100
        /*07fe*/ 	.byte	0x06
	.zero		1


	//   ....[14]....
        /*0800*/ 	.word	0x00000650
        /*0804*/ 	.word	0x000000ff
        /*0808*/ 	.word	0x00028890
        /*080c*/ 	.short	0x0100
        /*080e*/ 	.byte	0x08
	.zero		1


	//   ....[15]....
        /*0810*/ 	.word	0x00000660
        /*0814*/ 	.word	0x000000ff
        /*0818*/ 	.word	0x000288a0
        /*081c*/ 	.short	0x0100
        /*081e*/ 	.byte	0x08
	.zero		1


	//   ....[16]....
        /*0820*/ 	.word	0x00000670
        /*0824*/ 	.word	0x000000ff
        /*0828*/ 	.word	0x00028898
        /*082c*/ 	.short	0x0100
        /*082e*/ 	.byte	0x08
	.zero		1


	//   ....[17]....
        /*0830*/ 	.word	0x00000680
        /*0834*/ 	.word	0x000000ff
        /*0838*/ 	.word	0x000288a8
        /*083c*/ 	.short	0x0100
        /*083e*/ 	.byte	0x08
	.zero		1


	//   ....[18]....
        /*0840*/ 	.word	0x000007c0
        /*0844*/ 	.word	0x000000ff
        /*0848*/ 	.word	0x000288b0
        /*084c*/ 	.short	0x0100
        /*084e*/ 	.byte	0x08
	.zero		1


	//   ....[19]....
        /*0850*/ 	.word	0x000007d0
        /*0854*/ 	.word	0x000000ff
        /*0858*/ 	.word	0x000288c0
        /*085c*/ 	.short	0x0100
        /*085e*/ 	.byte	0x08
	.zero		1


	//   ....[20]....
        /*0860*/ 	.word	0x000007e0
        /*0864*/ 	.word	0x000000ff
        /*0868*/ 	.word	0x000288b8
        /*086c*/ 	.short	0x0100
        /*086e*/ 	.byte	0x08
	.zero		1


	//   ....[21]....
        /*0870*/ 	.word	0x000007f0
        /*0874*/ 	.word	0x000000ff
        /*0878*/ 	.word	0x000288c8
        /*087c*/ 	.short	0x0100
        /*087e*/ 	.byte	0x08
	.zero		1


	//   ....[22]....
        /*0880*/ 	.word	0x00001600
        /*0884*/ 	.word	0x000000ff
        /*0888*/ 	.word	0x00028800
        /*088c*/ 	.short	0x010a
        /*088e*/ 	.byte	0x29
	.zero		1


	//   ....[23]....
        /*0890*/ 	.word	0x00001680
        /*0894*/ 	.word	0x00000003
        /*0898*/ 	.word	0x00028830
        /*089c*/ 	.short	0x010a
        /*089e*/ 	.byte	0x3f
	.zero		1


	//   ....[24]....
        /*08a0*/ 	.word	0x000016c0
        /*08a4*/ 	.word	0x00000003
        /*08a8*/ 	.word	0x00028830
        /*08ac*/ 	.short	0x010a
        /*08ae*/ 	.byte	0x3f
	.zero		1


	//   ....[25]....
        /*08b0*/ 	.word	0x000025e0
        /*08b4*/ 	.word	0x000000ff
        /*08b8*/ 	.word	0x00000000
        /*08bc*/ 	.short	0x0101
        /*08be*/ 	.byte	0x06
	.zero		1


	//   ....[26]....
        /*08c0*/ 	.word	0x00003ba0
        /*08c4*/ 	.word	0x000000ff
        /*08c8*/ 	.word	0x00028830
        /*08cc*/ 	.short	0x010a
        /*08ce*/ 	.byte	0x06
	.zero		1


	//   ....[27]....
        /*08d0*/ 	.word	0x00003be0
        /*08d4*/ 	.word	0x000000ff
        /*08d8*/ 	.word	0x00028830
        /*08dc*/ 	.short	0x010a
        /*08de*/ 	.byte	0x06
	.zero		1


	//   ....[28]....
        /*08e0*/ 	.word	0x00003f30
        /*08e4*/ 	.word	0x000000ff
        /*08e8*/ 	.word	0x00028850
        /*08ec*/ 	.short	0x010a
        /*08ee*/ 	.byte	0x06
	.zero		1


	//   ....[29]....
        /*08f0*/ 	.word	0x00003f70
        /*08f4*/ 	.word	0x000000ff
        /*08f8*/ 	.word	0x00028850
        /*08fc*/ 	.short	0x010a
        /*08fe*/ 	.byte	0x06
	.zero		1


	//   ....[30]....
        /*0900*/ 	.word	0x000043d0
        /*0904*/ 	.word	0x000000ff
        /*0908*/ 	.word	0x00000000
        /*090c*/ 	.short	0x0101
        /*090e*/ 	.byte	0x06
	.zero		1


	//   ....[31]....
        /*0910*/ 	.word	0x00005ec0
        /*0914*/ 	.word	0x000000ff
        /*0918*/ 	.word	0x00000000
        /*091c*/ 	.short	0x0101
        /*091e*/ 	.byte	0x06
	.zero		1


	//   ....[32]....
        /*0920*/ 	.word	0x000065a0
        /*0924*/ 	.word	0x000000ff
        /*0928*/ 	.word	0x00028830
        /*092c*/ 	.short	0x010a
        /*092e*/ 	.byte	0x06
	.zero		1


	//   ....[33]....
        /*0930*/ 	.word	0x000065e0
        /*0934*/ 	.word	0x000000ff
        /*0938*/ 	.word	0x00028830
        /*093c*/ 	.short	0x010a
        /*093e*/ 	.byte	0x06
	.zero		1


	//   ....[34]....
        /*0940*/ 	.word	0x00006930
        /*0944*/ 	.word	0x000000ff
        /*0948*/ 	.word	0x00028850
        /*094c*/ 	.short	0x010a
        /*094e*/ 	.byte	0x06
	.zero		1


	//   ....[35]....
        /*0950*/ 	.word	0x00006970
        /*0954*/ 	.word	0x000000ff
        /*0958*/ 	.word	0x00028850
        /*095c*/ 	.short	0x010a
        /*095e*/ 	.byte	0x06
	.zero		1


	//   ....[36]....
        /*0960*/ 	.word	0x00006d70
        /*0964*/ 	.word	0x000000ff
        /*0968*/ 	.word	0x00000000
        /*096c*/ 	.short	0x0101
        /*096e*/ 	.byte	0x06
	.zero		1


	//   ....[37]....
        /*0970*/ 	.word	0x00007f20
        /*0974*/ 	.word	0x000000ff
        /*0978*/ 	.word	0x00000000
        /*097c*/ 	.short	0x0101
        /*097e*/ 	.byte	0x06
	.zero		1


	//   ....[38]....
        /*0980*/ 	.word	0x00008530
        /*0984*/ 	.word	0x000000ff
        /*0988*/ 	.word	0x00028850
        /*098c*/ 	.short	0x010a
        /*098e*/ 	.byte	0x05
	.zero		1


	//   ....[39]....
        /*0990*/ 	.word	0x00008570
        /*0994*/ 	.word	0x000000ff
        /*0998*/ 	.word	0x00028850
        /*099c*/ 	.short	0x010a
        /*099e*/ 	.byte	0x05
	.zero		1


	//   ....[40]....
        /*09a0*/ 	.word	0x00008ae0
        /*09a4*/ 	.word	0x000000ff
        /*09a8*/ 	.word	0x00000000
        /*09ac*/ 	.short	0x0101
        /*09ae*/ 	.byte	0x04
	.zero		1


	//   ....[41]....
        /*09b0*/ 	.word	0x00009e40
        /*09b4*/ 	.word	0x00000000
        /*09b8*/ 	.word	0x00000000
        /*09bc*/ 	.short	0x0101
        /*09be*/ 	.byte	0x3f
	.zero		1


	//   ....[42]....
        /*09c0*/ 	.word	0x0000be00
        /*09c4*/ 	.word	0x00000007
        /*09c8*/ 	.word	0x00028840
        /*09cc*/ 	.short	0x010a
        /*09ce*/ 	.byte	0x3f
	.zero		1


	//   ....[43]....
        /*09d0*/ 	.word	0x0000c4c0
        /*09d4*/ 	.word	0x00000007
        /*09d8*/ 	.word	0x00028830
        /*09dc*/ 	.short	0x0107
        /*09de*/ 	.byte	0x3f
	.zero		1


	//   ....[44]....
        /*09e0*/ 	.word	0x0000c590
        /*09e4*/ 	.word	0x00000007
        /*09e8*/ 	.word	0x00028830
        /*09ec*/ 	.short	0x0101
        /*09ee*/ 	.byte	0x3f
	.zero		1


	//   ....[45]....
        /*09f0*/ 	.word	0x0000cf50
        /*09f4*/ 	.word	0x00000010
        /*09f8*/ 	.word	0x00028800
        /*09fc*/ 	.short	0x0107
        /*09fe*/ 	.byte	0x3f
	.zero		1


	//   ....[46]....
        /*0a00*/ 	.word	0x0000d020
        /*0a04*/ 	.word	0x00000010
        /*0a08*/ 	.word	0x00028800
        /*0a0c*/ 	.short	0x0101
        /*0a0e*/ 	.byte	0x3f
	.zero		1


	//   ....[47]....
        /*0a10*/ 	.word	0x0000d040
        /*0a14*/ 	.word	0x00000010
        /*0a18*/ 	.word	0x00028820
        /*0a1c*/ 	.short	0x010a
        /*0a1e*/ 	.byte	0x3f
	.zero		1


	//   ....[48]....
        /*0a20*/ 	.word	0x0000d390
        /*0a24*/ 	.word	0x00000006
        /*0a28*/ 	.word	0x00028840
        /*0a2c*/ 	.short	0x010a
        /*0a2e*/ 	.byte	0x3f
	.zero		1


	//   ....[49]....
        /*0a30*/ 	.word	0x0000d8a0
        /*0a34*/ 	.word	0x00000006
        /*0a38*/ 	.word	0x00028830
        /*0a3c*/ 	.short	0x0107
        /*0a3e*/ 	.byte	0x3f
	.zero		1


	//   ....[50]....
        /*0a40*/ 	.word	0x0000d960
        /*0a44*/ 	.word	0x00000006
        /*0a48*/ 	.word	0x00028830
        /*0a4c*/ 	.short	0x0101
        /*0a4e*/ 	.byte	0x3f
	.zero		1


	//   ....[51]....
        /*0a50*/ 	.word	0x0000d9c0
        /*0a54*/ 	.word	0x00000006
        /*0a58*/ 	.word	0x00028860
        /*0a5c*/ 	.short	0x010a
        /*0a5e*/ 	.byte	0x3f
	.zero		1


	//   ....[52]....
        /*0a60*/ 	.word	0x0000df50
        /*0a64*/ 	.word	0x00000006
        /*0a68*/ 	.word	0x00028850
        /*0a6c*/ 	.short	0x0107
        /*0a6e*/ 	.byte	0x3f
	.zero		1


	//   ....[53]....
        /*0a70*/ 	.word	0x0000e0b0
        /*0a74*/ 	.word	0x00000006
        /*0a78*/ 	.word	0x00028850
        /*0a7c*/ 	.short	0x0101
        /*0a7e*/ 	.byte	0x3f
	.zero		1


	//   ....[54]....
        /*0a80*/ 	.word	0x0000e2c0
        /*0a84*/ 	.word	0x00000004
        /*0a88*/ 	.word	0x00028860
        /*0a8c*/ 	.short	0x010a
        /*0a8e*/ 	.byte	0x3f
	.zero		1


	//   ....[55]....
        /*0a90*/ 	.word	0x0000e7c0
        /*0a94*/ 	.word	0x00000004
        /*0a98*/ 	.word	0x00028850
        /*0a9c*/ 	.short	0x0107
        /*0a9e*/ 	.byte	0x3f
	.zero		1


	//   ....[56]....
        /*0aa0*/ 	.word	0x0000e880
        /*0aa4*/ 	.word	0x00000004
        /*0aa8*/ 	.word	0x00028850
        /*0aac*/ 	.short	0x0101
        /*0aae*/ 	.byte	0x3f
	.zero		1


	//   ....[57]....
        /*0ab0*/ 	.word	0x0000eb10
        /*0ab4*/ 	.word	0x00000004
        /*0ab8*/ 	.word	0x00028820
        /*0abc*/ 	.short	0x010a
        /*0abe*/ 	.byte	0x3f
	.zero		1


	//   ....[58]....
        /*0ac0*/ 	.word	0x0000ec90
        /*0ac4*/ 	.word	0x00000005
        /*0ac8*/ 	.word	0x00028840
        /*0acc*/ 	.short	0x010a
        /*0ace*/ 	.byte	0x3f
	.zero		1


	//   ....[59]....
        /*0ad0*/ 	.word	0x0000ed30
        /*0ad4*/ 	.word	0x00000017
        /*0ad8*/ 	.word	0x00028840
        /*0adc*/ 	.short	0x010a
        /*0ade*/ 	.byte	0x3f
	.zero		1


	//   ....[60]....
        /*0ae0*/ 	.word	0x0000ed70
        /*0ae4*/ 	.word	0x00000005
        /*0ae8*/ 	.word	0x00028860
        /*0aec*/ 	.short	0x010a
        /*0aee*/ 	.byte	0x3f
	.zero		1


	//   ....[61]....
        /*0af0*/ 	.word	0x0000edb0
        /*0af4*/ 	.word	0x00000017
        /*0af8*/ 	.word	0x00028860
        /*0afc*/ 	.short	0x010a
        /*0afe*/ 	.byte	0x3f
	.zero		1


	//   ....[62]....
        /*0b00*/ 	.word	0x0000ee20
        /*0b04*/ 	.word	0x00000003
        /*0b08*/ 	.word	0x00028800
        /*0b0c*/ 	.short	0x010a
        /*0b0e*/ 	.byte	0x3f
	.zero		1


	//   ....[63]....
        /*0b10*/ 	.word	0x0000ee70
        /*0b14*/ 	.word	0x00000003
        /*0b18*/ 	.word	0x00028830
        /*0b1c*/ 	.short	0x010a
        /*0b1e*/ 	.byte	0x3f
	.zero		1


	//   ....[64]....
        /*0b20*/ 	.word	0x0000eed0
        /*0b24*/ 	.word	0x00000005
        /*0b28*/ 	.word	0x00028830
        /*0b2c*/ 	.short	0x010a
        /*0b2e*/ 	.byte	0x3f
	.zero		1


	//   ....[65]....
        /*0b30*/ 	.word	0x0000ef30
        /*0b34*/ 	.word	0x00000005
        /*0b38*/ 	.word	0x00028850
        /*0b3c*/ 	.short	0x010a
        /*0b3e*/ 	.byte	0x3f
	.zero		1


	//   ....[66]....
        /*0b40*/ 	.word	0x0000ef90
        /*0b44*/ 	.word	0x00000005
        /*0b48*/ 	.word	0x00028830
        /*0b4c*/ 	.short	0x010a
        /*0b4e*/ 	.byte	0x3f
	.zero		1


	//   ....[67]....
        /*0b50*/ 	.word	0x0000eff0
        /*0b54*/ 	.word	0x00000005
        /*0b58*/ 	.word	0x00028850
        /*0b5c*/ 	.short	0x010a
        /*0b5e*/ 	.byte	0x3f
	.zero		1


	//   ....[68]....
        /*0b60*/ 	.word	0x0000f050
        /*0b64*/ 	.word	0x00000009
        /*0b68*/ 	.word	0x00028850
        /*0b6c*/ 	.short	0x010a
        /*0b6e*/ 	.byte	0x3f
	.zero		1


	//   ....[69]....
        /*0b70*/ 	.word	0x0000f150
        /*0b74*/ 	.word	0x00000007
        /*0b78*/ 	.word	0x00028840
        /*0b7c*/ 	.short	0x010a
        /*0b7e*/ 	.byte	0x3f
	.zero		1


	//   ....[70]....
        /*0b80*/ 	.word	0x000105d0
        /*0b84*/ 	.word	0x00000010
        /*0b88*/ 	.word	0x00028820
        /*0b8c*/ 	.short	0x010a
        /*0b8e*/ 	.byte	0x3f
	.zero		1


	//   ....[71]....
        /*0b90*/ 	.word	0x00010620
        /*0b94*/ 	.word	0x00000006
        /*0b98*/ 	.word	0x00028840
        /*0b9c*/ 	.short	0x010a
        /*0b9e*/ 	.byte	0x3f
	.zero		1


	//   ....[72]....
        /*0ba0*/ 	.word	0x00010f90
        /*0ba4*/ 	.word	0x00000006
        /*0ba8*/ 	.word	0x00028860
        /*0bac*/ 	.short	0x010a
        /*0bae*/ 	.byte	0x3f
	.zero		1


	//   ....[73]....
        /*0bb0*/ 	.word	0x00011990
        /*0bb4*/ 	.word	0x00000004
        /*0bb8*/ 	.word	0x00028860
        /*0bbc*/ 	.short	0x010a
        /*0bbe*/ 	.byte	0x3f
	.zero		1


	//   ....[74]....
        /*0bc0*/ 	.word	0x00012560
        /*0bc4*/ 	.word	0x00000004
        /*0bc8*/ 	.word	0x00028820
        /*0bcc*/ 	.short	0x010a
        /*0bce*/ 	.byte	0x3f
	.zero		1


	//   ....[75]....
        /*0bd0*/ 	.word	0x00012700
        /*0bd4*/ 	.word	0x00000005
        /*0bd8*/ 	.word	0x00028840
        /*0bdc*/ 	.short	0x010a
        /*0bde*/ 	.byte	0x3f
	.zero		1


	//   ....[76]....
        /*0be0*/ 	.word	0x00012750
        /*0be4*/ 	.word	0x00000017
        /*0be8*/ 	.word	0x00028840
        /*0bec*/ 	.short	0x010a
        /*0bee*/ 	.byte	0x3f
	.zero		1


	//   ....[77]....
        /*0bf0*/ 	.word	0x000127a0
        /*0bf4*/ 	.word	0x00000005
        /*0bf8*/ 	.word	0x00028860
        /*0bfc*/ 	.short	0x010a
        /*0bfe*/ 	.byte	0x3f
	.zero		1


	//----- nvinfo : EIATTR_NUM_MBARRIERS
	.align		4
.L_1025:
        /*0c00*/ 	.byte	0x03, 0x38
        /*0c02*/ 	.short	0x0016


	//----- nvinfo : EIATTR_EXIT_INSTR_OFFSETS
	.align		4
        /*0c04*/ 	.byte	0x04, 0x1c
        /*0c06*/ 	.short	(.L_1027 - .L_1026)


	//   ....[0]....
.L_1026:
        /*0c08*/ 	.word	0x00000960


	//   ....[1]....
        /*0c0c*/ 	.word	0x0000ab70


	//   ....[2]....
        /*0c10*/ 	.word	0x0000ee00


	//----- nvinfo : EIATTR_MAX_THREADS
	.align		4
.L_1027:
        /*0c14*/ 	.byte	0x04, 0x05
        /*0c16*/ 	.short	(.L_1029 - .L_1028)
.L_1028:
        /*0c18*/ 	.word	0x00000180
        /*0c1c*/ 	.word	0x00000001
        /*0c20*/ 	.word	0x00000001


	//----- nvinfo : EIATTR_CRS_STACK_SIZE
	.align		4
.L_1029:
        /*0c24*/ 	.byte	0x04, 0x1e
        /*0c26*/ 	.short	(.L_1031 - .L_1030)
.L_1030:
        /*0c28*/ 	.word	0x00000000


	//----- nvinfo : EIATTR_CBANK_PARAM_SIZE
	.align		4
.L_1031:
        /*0c2c*/ 	.byte	0x03, 0x19
        /*0c2e*/ 	.short	0x0af0


	//----- nvinfo : EIATTR_PARAM_CBANK
	.align		4
        /*0c30*/ 	.byte	0x04, 0x0a
        /*0c32*/ 	.short	(.L_1033 - .L_1032)
	.align		4
.L_1032:
        /*0c34*/ 	.word	index@(.nv.constant0._ZN7cutlass13device_kernelIN5flash11enable_sm90INS1_16FlashAttnFwdSm90INS1_25CollectiveMainloopFwdSm90ILi2EN4cute5tupleIJNS5_1CILi1EEES8_S8_EEENS6_IJNS7_ILi128EEESA_SA_EEELi128ENS_6half_tEfNS_4arch4Sm90ELb1ELb0ELb0ELb0ELb1ELb0ELb0ELb1ELb1ELb1ELb0ELb0EEENS1_21CollectiveEpilogueFwdISB_S9_SC_SE_Li256ELb0ELb1ELb0ELb0EEENS1_30DynamicPersistentTileSchedulerILi256ELi128ELb0ELb1ELb1EEEEEEEEEvNT_6ParamsE)
        /*0c38*/ 	.short	0x0210
        /*0c3a*/ 	.short	0x0af0


	//----- nvinfo : EIATTR_SW_WAR
	.align		4
.L_1033:
        /*0c3c*/ 	.byte	0x04, 0x36
        /*0c3e*/ 	.short	(.L_1035 - .L_1034)
.L_1034:
        /*0c40*/ 	.word	0x00000008
.L_1035:


//--------------------- .nv.info._ZN7cutlass13device_kernelIN5flash11enable_sm90INS1_16FlashAttnFwdSm90INS1_25CollectiveMainloopFwdSm90ILi2EN4cute5tupleIJNS5_1CILi1EEES8_S8_EEENS6_IJNS7_ILi128EEESA_SA_EEELi128ENS_6half_tEfNS_4arch4Sm90ELb1ELb0ELb0ELb1ELb1ELb0ELb0ELb1ELb1ELb1ELb0ELb0EEENS1_21CollectiveEpilogueFwdISB_S9_SC_SE_Li256ELb1ELb1ELb0ELb0EEENS1_36VarlenDynamicPersistentTileSchedulerILi128ELi128ELi256ELi128ELb0ELb1ELb1ELb1ELb1ELb1EEEEEEEEEvNT_6ParamsE --------------------------
	.section	.nv.info._ZN7cutlass13device_kernelIN5flash11enable_sm90INS1_16FlashAttnFwdSm90INS1_25CollectiveMainloopFwdSm90ILi2EN4cute5tupleIJNS5_1CILi1EEES8_S8_EEENS6_IJNS7_ILi128EEESA_SA_EEELi128ENS_6half_tEfNS_4arch4Sm90ELb1ELb0ELb0ELb1ELb1ELb0ELb0ELb1ELb1ELb1ELb0ELb0EEENS1_21CollectiveEpilogueFwdISB_S9_SC_SE_Li256ELb1ELb1ELb0ELb0EEENS1_36VarlenDynamicPersistentTileSchedulerILi128ELi128ELi256ELi128ELb0ELb1ELb1ELb1ELb1ELb1EEEEEEEEEvNT_6ParamsE,"",@"SHT_CUDA_INFO"
	.sectionflags	@""
	.align	4


	//----- nvinfo : EIATTR_CUDA_API_VERSION
	.align		4
        /*0000*/ 	.byte	0x04, 0x37
        /*0002*/ 	.short	(.L_1037 - .L_1036)
.L_1036:
        /*0004*/ 	.word	0x00000082


	//----- nvinfo : EIATTR_KPARAM_INFO
	.align		4
.L_1037:
        /*0008*/ 	.byte	0x04, 0x17
        /*000a*/ 	.short	(.L_1039 - .L_1038)
.L_1038:
        /*000c*/ 	.word	0x00000000
        /*0010*/ 	.short	0x0000
        /*0012*/ 	.short	0x0070
        /*0014*/ 	.byte	0x00, 0xf0, 0x01, 0x2a


	//----- nvinfo : EIATTR_SPARSE_MMA_MASK
	.align		4
.L_1039:
        /*0018*/ 	.byte	0x03, 0x50
        /*001a*/ 	.short	0x0000


	//----- nvinfo : EIATTR_MAXREG_COUNT
	.align		4
        /*001c*/ 	.byte	0x03, 0x1b
        /*001e*/ 	.short	0x00a8


	//----- nvinfo : EIATTR_NUM_BARRIERS
	.align		4
        /*0020*/ 	.byte	0x02, 0x4c
        /*0022*/ 	.byte	0x10
	.zero		1


	//----- nvinfo : EIATTR_EXTERNS
	.align		4
        /*0024*/ 	.byte	0x04, 0x0f
        /*0026*/ 	.short	(.L_1041 - .L_1040)


	//   ....[0]....
	.align		4
.L_1040:
        /*0028*/ 	.word	index@(__assertfail)


	//----- nvinfo : EIATTR_ANNOTATIONS
	.align		4
.L_1041:
        /*002c*/ 	.byte	0x04, 0x55
        /*002e*/ 	.short	(.L_1043 - .L_1042)


	//   ....[0]....
.L_1042:
        /* <DEDUP_REMOVED lines=14> */


	//----- nvinfo : EIATTR_MERCURY_ISA_VERSION
	.align		4
.L_1043:
        /*00f8*/ 	.byte	0x03, 0x5f
        /*00fa*/ 	.short	0x0101


	//----- nvinfo : EIATTR_UNUSED_LOAD_BYTE_OFFSET
	.align		4
        /*00fc*/ 	.byte	0x04, 0x44
        /*00fe*/ 	.short	(.L_1045 - .L_1044)


	//   ....[0]....
.L_1044:
        /*0100*/ 	.word	0x00000970
        /*0104*/ 	.word	0x0000fff0


	//   ....[1]....
        /*0108*/ 	.word	0x00009030
        /*010c*/ 	.word	0x0000fff0


	//----- nvinfo : EIATTR_INT_WARP_WIDE_INSTR_OFFSETS
	.align		4
.L_1045:
        /*0110*/ 	.byte	0x04, 0x31
        /*0112*/ 	.short	(.L_1047 - .L_1046)


	//   ....[0]....
.L_1046:
        /*0114*/ 	.word	0x000000c0


	//   ....[1]....
        /*0118*/ 	.word	0x000000d0


	//   ....[2]....
        /*011c*/ 	.word	0x00000170


	//   ....[3]....
        /*0120*/ 	.word	0x0000c440


	//   ....[4]....
        /*0124*/ 	.word	0x0000c4d0


	//   ....[5]....
        /*0128*/ 	.word	0x0000f3b0


	//   ....[6]....
        /*012c*/ 	.word	0x0000f440


	//----- nvinfo : EIATTR_COOP_GROUP_MASK_REGIDS
	.align		4
.L_1047:
        /*0130*/ 	.byte	0x04, 0x29
        /*0132*/ 	.short	(.L_1049 - .L_1048)


	//   ....[0]....
.L_1048:
        /*0134*/ 	.word	0xffffffff


	//   ....[1]....
        /*0138*/ 	.word	0xffffffff


	//   ....[2]....
        /*013c*/ 	.word	0xffffffff


	//   ....[3]....
        /*0140*/ 	.word	0xffffffff


	//   ....[4]....
        /*0144*/ 	.word	0xffffffff


	//   ....[5]....
        /*0148*/ 	.word	0xffffffff


	//   ....[6]....
        /*014c*/ 	.word	0xffffffff


	//   ....[7]....
        /*0150*/ 	.word	0xffffffff


	//   ....[8]....
        /*0154*/ 	.word	0xffffffff


	//   ....[9]....
        /*0158*/ 	.word	0xffffffff


	//   ....[10]....
        /*015c*/ 	.word	0xffffffff


	//   ....[11]....
        /*0160*/ 	.word	0xffffffff


	//   ....[12]....
        /*0164*/ 	.word	0xffffffff


	//   ....[13]....
        /*0168*/ 	.word	0xffffffff


	//   ....[14]....
        /*016c*/ 	.word	0xffffffff


	//   ....[15]....
        /*0170*/ 	.word	0xffffffff


	//   ....[16]....
        /*0174*/ 	.word	0xffffffff


	//   ....[17]....
        /*0178*/ 	.word	0xffffffff


	//   ....[18]....
        /*017c*/ 	.word	0xffffffff


	//   ....[19]....
        /*0180*/ 	.word	0xffffffff


	//   ....[20]....
        /*0184*/ 	.word	0xffffffff


	//   ....[21]....
        /*0188*/ 	.word	0xffffffff


	//   ....[22]....
        /*018c*/ 	.word	0xffffffff


	//   ....[23]....
        /*0190*/ 	.word	0xffffffff


	//   ....[24]....
        /*0194*/ 	.word	0xffffffff


	//   ....[25]....
        /*0198*/ 	.word	0xffffffff


	//   ....[26]....
        /*019c*/ 	.word	0xffffffff


	//   ....[27]....
        /*01a0*/ 	.word	0xffffffff


	//   ....[28]....
        /*01a4*/ 	.word	0xffffffff


	//   ....[29]....
        /*01a8*/ 	.word	0xffffffff


	//   ....[30]....
        /*01ac*/ 	.word	0xffffffff


	//   ....[31]....
        /*01b0*/ 	.word	0xffffffff


	//   ....[32]....
        /*01b4*/ 	.word	0xffffffff


	//   ....[33]....
        /*01b8*/ 	.word	0xffffffff


	//   ....[34]....
        /*01bc*/ 	.word	0xffffffff


	//   ....[35]....
        /*01c0*/ 	.word	0xffffffff


	//   ....[36]....
        /*01c4*/ 	.word	0xffffffff


	//   ....[37]....
        /*01c8*/ 	.word	0xffffffff


	//   ....[38]....
        /*01cc*/ 	.word	0xffffffff


	//   ....[39]....
        /*01d0*/ 	.word	0xffffffff


	//   ....[40]....
        /*01d4*/ 	.word	0xffffffff


	//   ....[41]....
        /*01d8*/ 	.word	0xffffffff


	//   ....[42]....
        /*01dc*/ 	.word	0xffffffff


	//   ....[43]....
        /*01e0*/ 	.word	0xffffffff


	//   ....[44]....
        /*01e4*/ 	.word	0xffffffff


	//   ....[45]....
        /*01e8*/ 	.word	0xffffffff


	//   ....[46]....
        /*01ec*/ 	.word	0xffffffff


	//   ....[47]....
        /*01f0*/ 	.word	0xffffffff


	//   ....[48]....
        /*01f4*/ 	.word	0xffffffff


	//   ....[49]....
        /*01f8*/ 	.word	0xffffffff


	//   ....[50]....
        /*01fc*/ 	.word	0xffffffff


	//   ....[51]....
        /*0200*/ 	.word	0xffffffff


	//   ....[52]....
        /*0204*/ 	.word	0xffffffff


	//   ....[53]....
        /*0208*/ 	.word	0xffffffff


	//   ....[54]....
        /*020c*/ 	.word	0xffffffff


	//   ....[55]....
        /*0210*/ 	.word	0xffffffff


	//   ....[56]....
        /*0214*/ 	.word	0xffffffff


	//   ....[57]....
        /*0218*/ 	.word	0xffffffff


	//   ....[58]....
        /*021c*/ 	.word	0xffffffff


	//   ....[59]....
        /*0220*/ 	.word	0xffffffff


	//   ....[60]....
        /*0224*/ 	.word	0xffffffff


	//   ....[61]....
        /*0228*/ 	.word	0xffffffff


	//   ....[62]....
        /*022c*/ 	.word	0xffffffff


	//   ....[63]....
        /*0230*/ 	.word	0xffffffff


	//   ....[64]....
        /*0234*/ 	.word	0xffffffff


	//   ....[65]....
        /*0238*/ 	.word	0xffffffff


	//   ....[66]....
        /*023c*/ 	.word	0xffffffff


	//   ....[67]....
        /*0240*/ 	.word	0xffffffff


	//   ....[68]....
        /*0244*/ 	.word	0xffffffff


	//   ....[69]....
        /*0248*/ 	.word	0xffffffff


	//   ....[70]....
        /*024c*/ 	.word	0xffffffff


	//   ....[71]....
        /*0250*/ 	.word	0xffffffff


	//   ....[72]....
        /*0254*/ 	.word	0xffffffff


	//   ....[73]....
        /*0258*/ 	.word	0xffffffff


	//   ....[74]....
        /*025c*/ 	.word	0xffffffff


	//   ....[75]....
        /*0260*/ 	.word	0xffffffff


	//   ....[76]....
        /*0264*/ 	.word	0xffffffff


	//   ....[77]....
        /*0268*/ 	.word	0xffffffff


	//   ....[78]....
        /*026c*/ 	.word	0xffffffff


	//   ....[79]....
        /*0270*/ 	.word	0xffffffff


	//   ....[80]....
        /*0274*/ 	.word	0xffffffff


	//   ....[81]....
        /*0278*/ 	.word	0xffffffff


	//   ....[82]....
        /*027c*/ 	.word	0xffffffff


	//   ....[83]....
        /*0280*/ 	.word	0xffffffff


	//   ....[84]....
        /*0284*/ 	.word	0xffffffff


	//   ....[85]....
        /*0288*/ 	.word	0xffffffff


	//   ....[86]....
        /*028c*/ 	.word	0xffffffff


	//   ....[87]....
        /*0290*/ 	.word	0xffffffff


	//   ....[88]....
        /*0294*/ 	.word	0xffffffff


	//   ....[89]....
        /*0298*/ 	.word	0xffffffff


	//   ....[90]....
        /*029c*/ 	.word	0xffffffff


	//   ....[91]....
        /*02a0*/ 	.word	0xffffffff


	//   ....[92]....
        /*02a4*/ 	.word	0xffffffff


	//   ....[93]....
        /*02a8*/ 	.word	0xffffffff


	//   ....[94]....
        /*02ac*/ 	.word	0xffffffff


	//   ....[95]....
        /*02b0*/ 	.word	0xffffffff


	//   ....[96]....
        /*02b4*/ 	.word	0xffffffff


	//   ....[97]....
        /*02b8*/ 	.word	0xffffffff


	//   ....[98]....
        /*02bc*/ 	.word	0xffffffff


	//   ....[99]....
        /*02c0*/ 	.word	0xffffffff


	//   ....[100]....
        /*02c4*/ 	.word	0xffffffff


	//   ....[101]....
        /*02c8*/ 	.word	0xffffffff


	//   ....[102]....
        /*02cc*/ 	.word	0xffffffff


	//   ....[103]....
        /*02d0*/ 	.word	0xffffffff


	//   ....[104]....
        /*02d4*/ 	.word	0xffffffff


	//   ....[105]....
        /*02d8*/ 	.word	0xffffffff


	//   ....[106]....
        /*02dc*/ 	.word	0xffffffff


	//   ....[107]....
        /*02e0*/ 	.word	0xffffffff


	//   ....[108]....
        /*02e4*/ 	.word	0xffffffff


	//   ....[109]....
        /*02e8*/ 	.word	0xffffffff


	//   ....[110]....
        /*02ec*/ 	.word	0xffffffff


	//   ....[111]....
        /*02f0*/ 	.word	0xffffffff


	//   ....[112]....
        /*02f4*/ 	.word	0xffffffff


	//   ....[113]....
        /*02f8*/ 	.word	0xffffffff


	//   ....[114]....
        /*02fc*/ 	.word	0xffffffff


	//   ....[115]....
        /*0300*/ 	.word	0xffffffff


	//   ....[116]....
        /*0304*/ 	.word	0xffffffff


	//   ....[117]....
        /*0308*/ 	.word	0xffffffff


	//   ....[118]....
        /*030c*/ 	.word	0xffffffff


	//   ....[119]....
        /*0310*/ 	.word	0xffffffff


	//   ....[120]....
        /*0314*/ 	.word	0xffffffff


	//   ....[121]....
        /*0318*/ 	.word	0xffffffff


	//   ....[122]....
        /*031c*/ 	.word	0xffffffff


	//   ....[123]....
        /*0320*/ 	.word	0xffffffff


	//   ....[124]....
        /*0324*/ 	.word	0xffffffff


	//   ....[125]....
        /*0328*/ 	.word	0xffffffff


	//   ....[126]....
        /*032c*/ 	.word	0xffffffff


	//   ....[127]....
        /*0330*/ 	.word	0xffffffff


	//   ....[128]....
        /*0334*/ 	.word	0xffffffff


	//   ....[129]....
        /*0338*/ 	.word	0xffffffff


	//   ....[130]....
        /*033c*/ 	.word	0xffffffff


	//   ....[131]....
        /*0340*/ 	.word	0xffffffff


	//   ....[132]....
        /*0344*/ 	.word	0xffffffff


	//   ....[133]....
        /*0348*/ 	.word	0xffffffff


	//   ....[134]....
        /*034c*/ 	.word	0xffffffff


	//   ....[135]....
        /*0350*/ 	.word	0xffffffff


	//   ....[136]....
        /*0354*/ 	.word	0xffffffff


	//   ....[137]....
        /*0358*/ 	.word	0xffffffff


	//   ....[138]....
        /*035c*/ 	.word	0xffffffff


	//   ....[139]....
        /*0360*/ 	.word	0xffffffff


	//   ....[140]....
        /*0364*/ 	.word	0xffffffff


	//   ....[141]....
        /*0368*/ 	.word	0xffffffff


	//   ....[142]....
        /*036c*/ 	.word	0xffffffff


	//   ....[143]....
        /*0370*/ 	.word	0xffffffff


	//   ....[144]....
        /*0374*/ 	.word	0xffffffff


	//   ....[145]....
        /*0378*/ 	.word	0xffffffff


	//   ....[146]....
        /*037c*/ 	.word	0xffffffff


	//   ....[147]....
        /*0380*/ 	.word	0xffffffff


	//   ....[148]....
        /*0384*/ 	.word	0xffffffff


	//   ....[149]....
        /*0388*/ 	.word	0xffffffff


	//   ....[150]....
        /*038c*/ 	.word	0xffffffff


	//   ....[151]....
        /*0390*/ 	.word	0xffffffff


	//   ....[152]....
        /*0394*/ 	.word	0xffffffff


	//   ....[153]....
        /*0398*/ 	.word	0xffffffff


	//   ....[154]....
        /*039c*/ 	.word	0xffffffff


	//   ....[155]....
        /*03a0*/ 	.word	0xffffffff


	//   ....[156]....
        /*03a4*/ 	.word	0xffffffff


	//   ....[157]....
        /*03a8*/ 	.word	0xffffffff


	//   ....[158]....
        /*03ac*/ 	.word	0xffffffff


	//   ....[159]....
        /*03b0*/ 	.word	0xffffffff


	//   ....[160]....
        /*03b4*/ 	.word	0xffffffff


	//   ....[161]....
        /*03b8*/ 	.word	0x0500000f


	//   ....[162]....
        /*03bc*/ 	.word	0x0500000f


	//   ....[163]....
        /*03c0*/ 	.word	0x0500000f


	//   ....[164]....
        /*03c4*/ 	.word	0x0500000f


	//   ....[165]....
        /*03c8*/ 	.word	0x0500000f


	//   ....[166]....
        /*03cc*/ 	.word	0x0500000f


	//   ....[167]....
        /*03d0*/ 	.word	0x0500000f


	//   ....[168]....
        /*03d4*/ 	.word	0x0500000f


	//   ....[169]....
        /*03d8*/ 	.word	0x0500000f


	//   ....[170]....
        /*03dc*/ 	.word	0x0500000f


	//   ....[171]....
        /*03e0*/ 	.word	0x0500000f


	//   ....[172]....
        /*03e4*/ 	.word	0x0500000f


	//   ....[173]....
        /*03e8*/ 	.word	0x0500000f


	//   ....[174]....
        /*03ec*/ 	.word	0x0500000f


	//   ....[175]....
        /*03f0*/ 	.word	0x0500000f


	//   ....[176]....
        /*03f4*/ 	.word	0x0500000f


	//   ....[177]....
        /*03f8*/ 	.word	0x0500000f


	//   ....[178]....
        /*03fc*/ 	.word	0x0500000f


	//   ....[179]....
        /*0400*/ 	.word	0x0500000f


	//   ....[180]....
        /*0404*/ 	.word	0x0500000f


	//   ....[181]....
        /*0408*/ 	.word	0x0500000f


	//   ....[182]....
        /*040c*/ 	.word	0x0500000f


	//   ....[183]....
        /*0410*/ 	.word	0x0500000f


	//   ....[184]....
        /*0414*/ 	.word	0x0500000f


	//   ....[185]....
        /*0418*/ 	.word	0x0500000f


	//   ....[186]....
        /*041c*/ 	.word	0x0500000f


	//   ....[187]....
        /*0420*/ 	.word	0x0500000f


	//   ....[188]....
        /*0424*/ 	.word	0x0500000f


	//   ....[189]....
        /*0428*/ 	.word	0x0500000f


	//   ....[190]....
        /*042c*/ 	.word	0x0500000f


	//   ....[191]....
        /*0430*/ 	.word	0x0500000f


	//   ....[192]....
        /*0434*/ 	.word	0x0500000f


	//   ....[193]....
        /*0438*/ 	.word	0x0500000f


	//   ....[194]....
        /*043c*/ 	.word	0x0500000f


	//   ....[195]....
        /*0440*/ 	.word	0x0500000f


	//   ....[196]....
        /*0444*/ 	.word	0x0500000f


	//   ....[197]....
        /*0448*/ 	.word	0x0500000f


	//   ....[198]....
        /*044c*/ 	.word	0x0500000f


	//   ....[199]....
        /*0450*/ 	.word	0x0500000f


	//   ....[200]....
        /*0454*/ 	.word	0x0500000f


	//   ....[201]....
        /*0458*/ 	.word	0x0500000f


	//   ....[202]....
        /*045c*/ 	.word	0x0500000f


	//   ....[203]....
        /*0460*/ 	.word	0x0500000f


	//   ....[204]....
        /*0464*/ 	.word	0x0500000f


	//   ....[205]....
        /*0468*/ 	.word	0x0500000f


	//   ....[206]....
        /*046c*/ 	.word	0x0500000f


	//   ....[207]....
        /*0470*/ 	.word	0x0500000f


	//   ....[208]....
        /*0474*/ 	.word	0x0500000f


	//   ....[209]....
        /*0478*/ 	.word	0x0500000f


	//   ....[210]....
        /*047c*/ 	.word	0x0500000f


	//   ....[211]....
        /*0480*/ 	.word	0x0500000f


	//   ....[212]....
        /*0484*/ 	.word	0x0500000f


	//   ....[213]....
        /*0488*/ 	.word	0x0500000f


	//   ....[214]....
        /*048c*/ 	.word	0x0500000f


	//   ....[215]....
        /*0490*/ 	.word	0x0500000f


	//   ....[216]....
        /*0494*/ 	.word	0x0500000f


	//   ....[217]....
        /*0498*/ 	.word	0x0500000f


	//   ....[218]....
        /*049c*/ 	.word	0x0500000f


	//   ....[219]....
        /*04a0*/ 	.word	0x0500000f


	//   ....[220]....
        /*04a4*/ 	.word	0x0500000f


	//   ....[221]....
        /*04a8*/ 	.word	0x0500000f


	//   ....[222]....
        /*04ac*/ 	.word	0x0500000f


	//   ....[223]....
        /*04b0*/ 	.word	0x0500000f


	//   ....[224]....
        /*04b4*/ 	.word	0x0500000f


	//   ....[225]....
        /*04b8*/ 	.word	0x0500000f


	//   ....[226]....
        /*04bc*/ 	.word	0x0500000f


	//   ....[227]....
        /*04c0*/ 	.word	0x0500000f


	//   ....[228]....
        /*04c4*/ 	.word	0x0500000f


	//   ....[229]....
        /*04c8*/ 	.word	0x0500000f


	//   ....[230]....
        /*04cc*/ 	.word	0x0500000f


	//   ....[231]....
        /*04d0*/ 	.word	0x0500000f


	//   ....[232]....
        /*04d4*/ 	.word	0x0500000f


	//   ....[233]....
        /*04d8*/ 	.word	0x0500000f


	//   ....[234]....
        /*04dc*/ 	.word	0x0500000f


	//   ....[235]....
        /*04e0*/ 	.word	0x0500000f


	//   ....[236]....
        /*04e4*/ 	.word	0x0500000f


	//   ....[237]....
        /*04e8*/ 	.word	0x0500000f


	//   ....[238]....
        /*04ec*/ 	.word	0x0500000f


	//   ....[239]....
        /*04f0*/ 	.word	0x0500000f


	//   ....[240]....
        /*04f4*/ 	.word	0x0500000f


	//   ....[241]....
        /*04f8*/ 	.word	0x0500000f


	//   ....[242]....
        /*04fc*/ 	.word	0x0500000f


	//   ....[243]....
        /*0500*/ 	.word	0x0500000f


	//   ....[244]....
        /*0504*/ 	.word	0x0500000f


	//   ....[245]....
        /*0508*/ 	.word	0x0500000f


	//   ....[246]....
        /*050c*/ 	.word	0x0500000f


	//   ....[247]....
        /*0510*/ 	.word	0x0500000f


	//   ....[248]....
        /*0514*/ 	.word	0x0500000f


	//   ....[249]....
        /*0518*/ 	.word	0x0500000f


	//   ....[250]....
        /*051c*/ 	.word	0x0500000f


	//   ....[251]....
        /*0520*/ 	.word	0x0500000f


	//   ....[252]....
        /*0524*/ 	.word	0x0500000f


	//   ....[253]....
        /*0528*/ 	.word	0x0500000f


	//   ....[254]....
        /*052c*/ 	.word	0x0500000f


	//   ....[255]....
        /*0530*/ 	.word	0x0500000f


	//   ....[0]....
        /*0534*/ 	.word	0x0500000f


	//   ....[1]....
        /*0538*/ 	.word	0x0500000f


	//   ....[2]....
        /*053c*/ 	.word	0x0500000f


	//   ....[3]....
        /*0540*/ 	.word	0x0500000f


	//----- nvinfo : EIATTR_COOP_GROUP_INSTR_OFFSETS
	.align		4
.L_1049:
        /*0544*/ 	.byte	0x04, 0x28
        /*0546*/ 	.short	(.L_1051 - .L_1050)


	//   ....[0]....
.L_1050:
        /*0548*/ 	.word	0x00000080


	//   ....[1]....
        /*054c*/ 	.word	0x00000090


	//   ....[2]....
        /*0550*/ 	.word	0x000002d0


	//   ....[3]....
        /*0554*/ 	.word	0x00000430


	//   ....[4]....
        /*0558*/ 	.word	0x00000550


	//   ....[5]....
        /*055c*/ 	.word	0x000006b0


	//   ....[6]....
        /*0560*/ 	.word	0x00001570


	//   ....[7]....
        /*0564*/ 	.word	0x00001e70


	//   ....[8]....
        /*0568*/ 	.word	0x00001eb0


	//   ....[9]....
        /*056c*/ 	.word	0x000025c0


	//   ....[10]....
        /*0570*/ 	.word	0x00002690


	//   ....[11]....
        /*0574*/ 	.word	0x00003060


	//   ....[12]....
        /*0578*/ 	.word	0x000030d0


	//   ....[13]....
        /*057c*/ 	.word	0x000044b0


	//   ....[14]....
        /*0580*/ 	.word	0x000044d0


	//   ....[15]....
        /*0584*/ 	.word	0x00004ba0


	//   ....[16]....
        /*0588*/ 	.word	0x00004be0


	//   ....[17]....
        /*058c*/ 	.word	0x00005510


	//   ....[18]....
        /*0590*/ 	.word	0x00005590


	//   ....[19]....
        /*0594*/ 	.word	0x00007210


	//   ....[20]....
        /*0598*/ 	.word	0x00007220


	//   ....[21]....
        /*059c*/ 	.word	0x00007260


	//   ....[22]....
        /*05a0*/ 	.word	0x00007270


	//   ....[23]....
        /*05a4*/ 	.word	0x000086f0


	//   ....[24]....
        /*05a8*/ 	.word	0x00008720


	//   ....[25]....
        /*05ac*/ 	.word	0x000087f0


	//   ....[26]....
        /*05b0*/ 	.word	0x00008800


	//   ....[27]....
        /*05b4*/ 	.word	0x00009b00


	//   ....[28]....
        /*05b8*/ 	.word	0x00009b40


	//   ....[29]....
        /*05bc*/ 	.word	0x00009ba0


	//   ....[30]....
        /*05c0*/ 	.word	0x00009be0


	//   ....[31]....
        /*05c4*/ 	.word	0x0000a190


	//   ....[32]....
        /*05c8*/ 	.word	0x0000a1b0


	//   ....[33]....
        /*05cc*/ 	.word	0x0000a270


	//   ....[34]....
        /*05d0*/ 	.word	0x0000a290


	//   ....[35]....
        /*05d4*/ 	.word	0x0000a350


	//   ....[36]....
        /*05d8*/ 	.word	0x0000a370


	//   ....[37]....
        /*05dc*/ 	.word	0x0000a440


	//   ....[38]....
        /*05e0*/ 	.word	0x0000a460


	//   ....[39]....
        /*05e4*/ 	.word	0x0000ad40


	//   ....[40]....
        /*05e8*/ 	.word	0x0000ad60


	//   ....[41]....
        /*05ec*/ 	.word	0x0000ae20


	//   ....[42]....
        /*05f0*/ 	.word	0x0000ae40


	//   ....[43]....
        /*05f4*/ 	.word	0x0000af00


	//   ....[44]....
        /*05f8*/ 	.word	0x0000af20


	//   ....[45]....
        /*05fc*/ 	.word	0x0000aff0


	//   ....[46]....
        /*0600*/ 	.word	0x0000b010


	//   ....[47]....
        /*0604*/ 	.word	0x0000b150


	//   ....[48]....
        /*0608*/ 	.word	0x0000b320


	//   ....[49]....
        /*060c*/ 	.word	0x0000b350


	//   ....[50]....
        /*0610*/ 	.word	0x0000b380


	//   ....[51]....
        /*0614*/ 	.word	0x0000b3b0


	//   ....[52]....
        /*0618*/ 	.word	0x0000b3e0


	//   ....[53]....
        /*061c*/ 	.word	0x0000b410


	//   ....[54]....
        /*0620*/ 	.word	0x0000b560


	//   ....[55]....
        /*0624*/ 	.word	0x0000b590


	//   ....[56]....
        /*0628*/ 	.word	0x0000b5c0


	//   ....[57]....
        /*062c*/ 	.word	0x0000b5f0


	//   ....[58]....
        /*0630*/ 	.word	0x0000b620


	//   ....[59]....
        /*0634*/ 	.word	0x0000b650


	//   ....[60]....
        /*0638*/ 	.word	0x0000b6e0


	//   ....[61]....
        /*063c*/ 	.word	0x0000b740


	//   ....[62]....
        /*0640*/ 	.word	0x0000b7d0


	//   ....[63]....
        /*0644*/ 	.word	0x0000cf70


	//   ....[64]....
        /*0648*/ 	.word	0x0000cf90


	//   ....[65]....
        /*064c*/ 	.word	0x0000d030


	//   ....[66]....
        /*0650*/ 	.word	0x0000d050


	//   ....[67]....
        /*0654*/ 	.word	0x0000d0e0


	//   ....[68]....
        /*0658*/ 	.word	0x0000d100


	//   ....[69]....
        /*065c*/ 	.word	0x0000d190


	//   ....[70]....
        /*0660*/ 	.word	0x0000d1b0


	//   ....[71]....
        /*0664*/ 	.word	0x0000d240


	//   ....[72]....
        /*0668*/ 	.word	0x0000d260


	//   ....[73]....
        /*066c*/ 	.word	0x0000d2f0


	//   ....[74]....
        /*0670*/ 	.word	0x0000d310


	//   ....[75]....
        /*0674*/ 	.word	0x0000d3a0


	//   ....[76]....
        /*0678*/ 	.word	0x0000d3c0


	//   ....[77]....
        /*067c*/ 	.word	0x0000d3d0


	//   ....[78]....
        /*0680*/ 	.word	0x0000d450


	//   ....[79]....
        /*0684*/ 	.word	0x0000dbb0


	//   ....[80]....
        /*0688*/ 	.word	0x0000dbe0


	//   ....[81]....
        /*068c*/ 	.word	0x0000dc40


	//   ....[82]....
        /*0690*/ 	.word	0x0000dc90


	//   ....[83]....
        /*0694*/ 	.word	0x0000dce0


	//   ....[84]....
        /*0698*/ 	.word	0x0000dd30


	//   ....[85]....
        /*069c*/ 	.word	0x0000dd80


	//   ....[86]....
        /*06a0*/ 	.word	0x0000ddd0


	//   ....[87]....
        /*06a4*/ 	.word	0x0000de20


	//   ....[88]....
        /*06a8*/ 	.word	0x0000de70


	//   ....[89]....
        /*06ac*/ 	.word	0x0000dec0


	//   ....[90]....
        /*06b0*/ 	.word	0x0000df10


	//   ....[91]....
        /*06b4*/ 	.word	0x0000df50


	//   ....[92]....
        /*06b8*/ 	.word	0x0000dfa0


	//   ....[93]....
        /*06bc*/ 	.word	0x0000dfc0


	//   ....[94]....
        /*06c0*/ 	.word	0x0000e000


	//   ....[95]....
        /*06c4*/ 	.word	0x0000e760


	//   ....[96]....
        /*06c8*/ 	.word	0x0000e790


	//   ....[97]....
        /*06cc*/ 	.word	0x0000e7f0


	//   ....[98]....
        /*06d0*/ 	.word	0x0000e800


	//   ....[99]....
        /*06d4*/ 	.word	0x0000e850


	//   ....[100]....
        /*06d8*/ 	.word	0x0000e860


	//   ....[101]....
        /*06dc*/ 	.word	0x0000e8b0


	//   ....[102]....
        /*06e0*/ 	.word	0x0000e8c0


	//   ....[103]....
        /*06e4*/ 	.word	0x0000e910


	//   ....[104]....
        /*06e8*/ 	.word	0x0000e920


	//   ....[105]....
        /*06ec*/ 	.word	0x0000e970


	//   ....[106]....
        /*06f0*/ 	.word	0x0000e980


	//   ....[107]....
        /*06f4*/ 	.word	0x0000e9d0


	//   ....[108]....
        /*06f8*/ 	.word	0x0000e9e0


	//   ....[109]....
        /*06fc*/ 	.word	0x0000e9f0


	//   ....[110]....
        /*0700*/ 	.word	0x0000ea40


	//   ....[111]....
        /*0704*/ 	.word	0x0000eca0


	//   ....[112]....
        /*0708*/ 	.word	0x0000ecc0


	//   ....[113]....
        /*070c*/ 	.word	0x0000ecd0


	//   ....[114]....
        /*0710*/ 	.word	0x0000ed40


	//   ....[115]....
        /*0714*/ 	.word	0x0000ed50


	//   ....[116]....
        /*0718*/ 	.word	0x0000edc0


	//   ....[117]....
        /*071c*/ 	.word	0x0000edd0


	//   ....[118]....
        /*0720*/ 	.word	0x0000ee40


	//   ....[119]....
        /*0724*/ 	.word	0x0000ee50


	//   ....[120]....
        /*0728*/ 	.word	0x0000eec0


	//   ....[121]....
        /*072c*/ 	.word	0x0000eed0


	//   ....[122]....
        /*0730*/ 	.word	0x0000ef40


	//   ....[123]....
        /*0734*/ 	.word	0x0000ef50


	//   ....[124]....
        /*0738*/ 	.word	0x0000efc0


	//   ....[125]....
        /*073c*/ 	.word	0x0000efd0


	//   ....[126]....
        /*0740*/ 	.word	0x0000efe0


	//   ....[127]....
        /*0744*/ 	.word	0x0000f590


	//   ....[128]....
        /*0748*/ 	.word	0x0000f5d0


	//   ....[129]....
        /*074c*/ 	.word	0x0000f610


	//   ....[130]....
        /*0750*/ 	.word	0x0000f630


	//   ....[131]....
        /*0754*/ 	.word	0x0000f640


	//   ....[132]....
        /*0758*/ 	.word	0x0000f660


	//   ....[133]....
        /*075c*/ 	.word	0x0000f6d0


	//   ....[134]....
        /*0760*/ 	.word	0x0000f6f0


	//   ....[135]....
        /*0764*/ 	.word	0x0000f750


	//   ....[136]....
        /*0768*/ 	.word	0x0000f770


	//   ....[137]....
        /*076c*/ 	.word	0x0000f7d0


	//   ....[138]....
        /*0770*/ 	.word	0x0000f7f0


	//   ....[139]....
        /*0774*/ 	.word	0x0000f850


	//   ....[140]....
        /*0778*/ 	.word	0x0000f870


	//   ....[141]....
        /*077c*/ 	.word	0x0000f8c0


	//   ....[142]....
        /*0780*/ 	.word	0x0000f8e0


	//   ....[143]....
        /*0784*/ 	.word	0x0000fce0


	//   ....[144]....
        /*0788*/ 	.word	0x0000fd30


	//   ....[145]....
        /*078c*/ 	.word	0x0000fd60


	//   ....[146]....
        /*0790*/ 	.word	0x0000fd70


	//   ....[147]....
        /*0794*/ 	.word	0x0000fda0


	//   ....[148]....
        /*0798*/ 	.word	0x0000fdd0


	//   ....[149]....
        /*079c*/ 	.word	0x0000fe00


	//   ....[150]....
        /*07a0*/ 	.word	0x0000fe30


	//   ....[151]....
        /*07a4*/ 	.word	0x0000ffb0


	//   ....[152]....
        /*07a8*/ 	.word	0x0000ffe0


	//   ....[153]....
        /*07ac*/ 	.word	0x00010010


	//   ....[154]....
        /*07b0*/ 	.word	0x00010040


	//   ....[155]....
        /*07b4*/ 	.word	0x00010070


	//   ....[156]....
        /*07b8*/ 	.word	0x000100a0


	//   ....[157]....
        /*07bc*/ 	.word	0x00010160


	//   ....[158]....
        /*07c0*/ 	.word	0x00010180


	//   ....[159]....
        /*07c4*/ 	.word	0x000101f0


	//   ....[160]....
        /*07c8*/ 	.word	0x00010890


	//   ....[161]....
        /*07cc*/ 	.word	0x00010e30


	//   ....[162]....
        /*07d0*/ 	.word	0x00010f20


	//   ....[163]....
        /*07d4*/ 	.word	0x00010fc0


	//   ....[164]....
        /*07d8*/ 	.word	0x00011020


	//   ....[165]....
        /*07dc*/ 	.word	0x00011120


	//   ....[166]....
        /*07e0*/ 	.word	0x00011190


	//   ....[167]....
        /*07e4*/ 	.word	0x00011290


	//   ....[168]....
        /*07e8*/ 	.word	0x00011300


	//   ....[169]....
        /*07ec*/ 	.word	0x00011400


	//   ....[170]....
        /*07f0*/ 	.word	0x00011470


	//   ....[171]....
        /*07f4*/ 	.word	0x00011570


	//   ....[172]....
        /*07f8*/ 	.word	0x000115e0


	//   ....[173]....
        /*07fc*/ 	.word	0x000116e0


	//   ....[174]....
        /*0800*/ 	.word	0x00011750


	//   ....[175]....
        /*0804*/ 	.word	0x00011850


	//   ....[176]....
        /*0808*/ 	.word	0x000118c0


	//   ....[177]....
        /*080c*/ 	.word	0x00011960


	//   ....[178]....
        /*0810*/ 	.word	0x00011a60


	//   ....[179]....
        /*0814*/ 	.word	0x00011ad0


	//   ....[180]....
        /*0818*/ 	.word	0x00011b50


	//   ....[181]....
        /*081c*/ 	.word	0x00011c10


	//   ....[182]....
        /*0820*/ 	.word	0x00011c90


	//   ....[183]....
        /*0824*/ 	.word	0x00011d60


	//   ....[184]....
        /*0828*/ 	.word	0x00011de0


	//   ....[185]....
        /*082c*/ 	.word	0x00011eb0


	//   ....[186]....
        /*0830*/ 	.word	0x00011f30


	//   ....[187]....
        /*0834*/ 	.word	0x00012000


	//   ....[188]....
        /*0838*/ 	.word	0x00012080


	//   ....[189]....
        /*083c*/ 	.word	0x00012150


	//   ....[190]....
        /*0840*/ 	.word	0x000121d0


	//   ....[191]....
        /*0844*/ 	.word	0x00012290


	//   ....[192]....
        /*0848*/ 	.word	0x00012310


	//   ....[193]....
        /*084c*/ 	.word	0x000123c0


	//   ....[194]....
        /*0850*/ 	.word	0x000124f0


	//   ....[195]....
        /*0854*/ 	.word	0x00012590


	//   ....[196]....
        /*0858*/ 	.word	0x00012600


	//   ....[197]....
        /*085c*/ 	.word	0x000126c0


	//   ....[198]....
        /*0860*/ 	.word	0x00012720


	//   ....[199]....
        /*0864*/ 	.word	0x000127e0


	//   ....[200]....
        /*0868*/ 	.word	0x00012840


	//   ....[201]....
        /*086c*/ 	.word	0x00012900


	//   ....[202]....
        /*0870*/ 	.word	0x00012960


	//   ....[203]....
        /*0874*/ 	.word	0x00012a20


	//   ....[204]....
        /*0878*/ 	.word	0x00012a80


	//   ....[205]....
        /*087c*/ 	.word	0x00012b40


	//   ....[206]....
        /*0880*/ 	.word	0x00012ba0


	//   ....[207]....
        /*0884*/ 	.word	0x00012c60


	//   ....[208]....
        /*0888*/ 	.word	0x00012cc0


	//   ....[209]....
        /*088c*/ 	.word	0x00012d80


	//   ....[210]....
        /*0890*/ 	.word	0x00012e70


	//   ....[211]....
        /*0894*/ 	.word	0x00012f10


	//   ....[212]....
        /*0898*/ 	.word	0x00012f70


	//   ....[213]....
        /*089c*/ 	.word	0x00013050


	//   ....[214]....
        /*08a0*/ 	.word	0x000130b0


	//   ....[215]....
        /*08a4*/ 	.word	0x00013190


	//   ....[216]....
        /*08a8*/ 	.word	0x000131f0


	//   ....[217]....
        /*08ac*/ 	.word	0x000132d0


	//   ....[218]....
        /*08b0*/ 	.word	0x00013330


	//   ....[219]....
        /*08b4*/ 	.word	0x00013410


	//   ....[220]....
        /*08b8*/ 	.word	0x00013470


	//   ....[221]....
        /*08bc*/ 	.word	0x00013550


	//   ....[222]....
        /*08c0*/ 	.word	0x000135b0


	//   ....[223]....
        /*08c4*/ 	.word	0x00013690


	//   ....[224]....
        /*08c8*/ 	.word	0x000136f0


	//   ....[225]....
        /*08cc*/ 	.word	0x000137c0


	//   ....[226]....
        /*08d0*/ 	.word	0x000138e0


	//   ....[227]....
        /*08d4*/ 	.word	0x00013980


	//   ....[228]....
        /*08d8*/ 	.word	0x00013a40


	//   ....[229]....
        /*08dc*/ 	.word	0x00013b10


	//   ....[230]....
        /*08e0*/ 	.word	0x00013b70


	//   ....[231]....
        /*08e4*/ 	.word	0x00013c50


	//   ....[232]....
        /*08e8*/ 	.word	0x00013cb0


	//   ....[233]....
        /*08ec*/ 	.word	0x00013d80


	//   ....[234]....
        /*08f0*/ 	.word	0x00013de0


	//   ....[235]....
        /*08f4*/ 	.word	0x00013eb0


	//   ....[236]....
        /*08f8*/ 	.word	0x00013f10


	//   ....[237]....
        /*08fc*/ 	.word	0x00013ff0


	//   ....[238]....
        /*0900*/ 	.word	0x00014050


	//   ....[239]....
        /*0904*/ 	.word	0x00014120


	//   ....[240]....
        /*0908*/ 	.word	0x00014180


	//   ....[241]....
        /*090c*/ 	.word	0x00014240


	//   ....[242]....
        /*0910*/ 	.word	0x000142d0


	//   ....[243]....
        /*0914*/ 	.word	0x00014370


	//   ....[244]....
        /*0918*/ 	.word	0x00014490


	//   ....[245]....
        /*091c*/ 	.word	0x00014500


	//   ....[246]....
        /*0920*/ 	.word	0x00014570


	//   ....[247]....
        /*0924*/ 	.word	0x000145e0


	//   ....[248]....
        /*0928*/ 	.word	0x00014650


	//   ....[249]....
        /*092c*/ 	.word	0x000146d0


	//   ....[250]....
        /*0930*/ 	.word	0x00014760


	//   ....[251]....
        /*0934*/ 	.word	0x000147f0


	//   ....[252]....
        /*0938*/ 	.word	0x00014860


	//   ....[253]....
        /*093c*/ 	.word	0x000148d0


	//   ....[254]....
        /*0940*/ 	.word	0x00014940


	//   ....[255]....
        /*0944*/ 	.word	0x000149c0


	//   ....[0]....
        /*0948*/ 	.word	0x00014a30


	//   ....[1]....
        /*094c*/ 	.word	0x00014ad0


	//   ....[2]....
        /*0950*/ 	.word	0x00014b60


	//   ....[3]....
        /*0954*/ 	.word	0x00014c80


	//----- nvinfo : EIATTR_REG_RECONFIG
	.align		4
.L_1051:
        /*0958*/ 	.byte	0x01, 0x54
	.zero		2


	//----- nvinfo : EIATTR_SYSCALL_OFFSETS
	.align		4
        /*095c*/ 	.byte	0x04, 0x46
        /*095e*/ 	.short	(.L_1053 - .L_1052)


	//   ....[0]....
.L_1052:
        /*0960*/ 	.word	0x00001750


	//   ....[1]....
        /*0964*/ 	.word	0x0000c630


	//   ....[2]....
        /*0968*/ 	.word	0x0000c780


	//   ....[3]....
        /*096c*/ 	.word	0x0000c870


	//   ....[4]....
        /*0970*/ 	.word	0x0000d800


	//----- nvinfo : EIATTR_MBARRIER_INSTR_OFFSETS
	.align		4
.L_1053:
        /*0974*/ 	.byte	0x04, 0x39
        /*0976*/ 	.short	(.L_1055 - .L_1054)


	//   ....[0]....
.L_1054:
        /*0978*/ 	.word	0x00000180
        /*097c*/ 	.word	0x000000ff
        /*0980*/ 	.word	0x00028800
        /*0984*/ 	.short	0x0100
        /*0986*/ 	.byte	0x08
	.zero		1


	//   ....[1]....
        /*0988*/ 	.word	0x00000190
        /*098c*/ 	.word	0x000000ff
        /*0990*/ 	.word	0x00028820
        /*0994*/ 	.short	0x0100
        /*0996*/ 	.byte	0x08
	.zero		1


	//   ....[2]....
        /*0998*/ 	.word	0x00000280
        /*099c*/ 	.word	0x000000ff
        /*09a0*/ 	.word	0x00028830
        /*09a4*/ 	.short	0x0100
        /*09a6*/ 	.byte	0x08
	.zero		1


	//   ....[3]....
        /*09a8*/ 	.word	0x00000290
        /*09ac*/ 	.word	0x000000ff
        /*09b0*/ 	.word	0x00028840
        /*09b4*/ 	.short	0x0100
        /*09b6*/ 	.byte	0x08
	.zero		1


	//   ....[4]....
        /*09b8*/ 	.word	0x000002a0
        /*09bc*/ 	.word	0x000000ff
        /*09c0*/ 	.word	0x00028838
        /*09c4*/ 	.short	0x0100
        /*09c6*/ 	.byte	0x08
	.zero		1


	//   ....[5]....
        /*09c8*/ 	.word	0x000002b0
        /*09cc*/ 	.word	0x000000ff
        /*09d0*/ 	.word	0x00028848
        /*09d4*/ 	.short	0x0100
        /*09d6*/ 	.byte	0x08
	.zero		1


	//   ....[6]....
        /*09d8*/ 	.word	0x000003e0
        /*09dc*/ 	.word	0x000000ff
        /*09e0*/ 	.word	0x00028850
        /*09e4*/ 	.short	0x0100
        /*09e6*/ 	.byte	0x08
	.zero		1


	//   ....[7]....
        /*09e8*/ 	.word	0x000003f0
        /*09ec*/ 	.word	0x000000ff
        /*09f0*/ 	.word	0x00028860
        /*09f4*/ 	.short	0x0100
        /*09f6*/ 	.byte	0x08
	.zero		1


	//   ....[8]....
        /*09f8*/ 	.word	0x00000400
        /*09fc*/ 	.word	0x000000ff
        /*0a00*/ 	.word	0x00028858
        /*0a04*/ 	.short	0x0100
        /*0a06*/ 	.byte	0x08
	.zero		1


	//   ....[9]....
        /*0a08*/ 	.word	0x00000410
        /*0a0c*/ 	.word	0x000000ff
        /*0a10*/ 	.word	0x00028868
        /*0a14*/ 	.short	0x0100
        /*0a16*/ 	.byte	0x08
	.zero		1


	//   ....[10]....
        /*0a18*/ 	.word	0x00000500
        /*0a1c*/ 	.word	0x000000ff
        /*0a20*/ 	.word	0x00028870
        /*0a24*/ 	.short	0x0100
        /*0a26*/ 	.byte	0x06
	.zero		1


	//   ....[11]....
        /*0a28*/ 	.word	0x00000510
        /*0a2c*/ 	.word	0x000000ff
        /*0a30*/ 	.word	0x00028880
        /*0a34*/ 	.short	0x0100
        /*0a36*/ 	.byte	0x06
	.zero		1


	//   ....[12]....
        /*0a38*/ 	.word	0x00000520
        /*0a3c*/ 	.word	0x000000ff
        /*0a40*/ 	.word	0x00028878
        /*0a44*/ 	.short	0x0100
        /*0a46*/ 	.byte	0x06
	.zero		1


	//   ....[13]....
        /*0a48*/ 	.word	0x00000530
        /*0a4c*/ 	.word	0x000000ff
        /*0a50*/ 	.word	0x00028888
        /*0a54*/ 	.short	0x0100
        /*0a56*/ 	.byte	0x06
	.zero		1


	//   ....[14]....
        /*0a58*/ 	.word	0x00000660
        /*0a5c*/ 	.word	0x000000ff
        /*0a60*/ 	.word	0x00028890
        /*0a64*/ 	.short	0x0100
        /*0a66*/ 	.byte	0x08
	.zero		1


	//   ....[15]....
        /*0a68*/ 	.word	0x00000670
        /*0a6c*/ 	.word	0x000000ff
        /*0a70*/ 	.word	0x000288a0
        /*0a74*/ 	.short	0x0100
        /*0a76*/ 	.byte	0x08
	.zero		1


	//   ....[16]....
        /*0a78*/ 	.word	0x00000680
        /*0a7c*/ 	.word	0x000000ff
        /*0a80*/ 	.word	0x00028898
        /*0a84*/ 	.short	0x0100
        /*0a86*/ 	.byte	0x08
	.zero		1


	//   ....[17]....
        /*0a88*/ 	.word	0x00000690
        /*0a8c*/ 	.word	0x000000ff
        /*0a90*/ 	.word	0x000288a8
        /*0a94*/ 	.short	0x0100
        /*0a96*/ 	.byte	0x08
	.zero		1


	//   ....[18]....
        /*0a98*/ 	.word	0x000007d0
        /*0a9c*/ 	.word	0x000000ff
        /*0aa0*/ 	.word	0x000288b0
        /*0aa4*/ 	.short	0x0100
        /*0aa6*/ 	.byte	0x08
	.zero		1


	//   ....[19]....
        /*0aa8*/ 	.word	0x000007e0
        /*0aac*/ 	.word	0x000000ff
        /*0ab0*/ 	.word	0x000288c0
        /*0ab4*/ 	.short	0x0100
        /*0ab6*/ 	.byte	0x08
	.zero		1


	//   ....[20]....
        /*0ab8*/ 	.word	0x000007f0
        /*0abc*/ 	.word	0x000000ff
        /*0ac0*/ 	.word	0x000288b8
        /*0ac4*/ 	.short	0x0100
        /*0ac6*/ 	.byte	0x08
	.zero		1


	//   ....[21]....
        /*0ac8*/ 	.word	0x00000800
        /*0acc*/ 	.word	0x000000ff
        /*0ad0*/ 	.word	0x000288c8
        /*0ad4*/ 	.short	0x0100
        /*0ad6*/ 	.byte	0x08
	.zero		1


	//   ....[22]....
        /*0ad8*/ 	.word	0x000017d0
        /*0adc*/ 	.word	0x000000ff
        /*0ae0*/ 	.word	0x00028800
        /*0ae4*/ 	.short	0x010a
        /*0ae6*/ 	.byte	0x29
	.zero		1


	//   ....[23]....
        /*0ae8*/ 	.word	0x00001850
        /*0aec*/ 	.word	0x00000003
        /*0af0*/ 	.word	0x00028830
        /*0af4*/ 	.short	0x010a
        /*0af6*/ 	.byte	0x3f
	.zero		1


	//   ....[24]....
        /*0af8*/ 	.word	0x00001890
        /*0afc*/ 	.word	0x00000003
        /*0b00*/ 	.word	0x00028830
        /*0b04*/ 	.short	0x010a
        /*0b06*/ 	.byte	0x3f
	.zero		1


	//   ....[25]....
        /*0b08*/ 	.word	0x00002760
        /*0b0c*/ 	.word	0x000000ff
        /*0b10*/ 	.word	0x00000000
        /*0b14*/ 	.short	0x0101
        /*0b16*/ 	.byte	0x06
	.zero		1


	//   ....[26]....
        /*0b18*/ 	.word	0x00003d10
        /*0b1c*/ 	.word	0x000000ff
        /*0b20*/ 	.word	0x00028830
        /*0b24*/ 	.short	0x010a
        /*0b26*/ 	.byte	0x06
	.zero		1


	//   ....[27]....
        /*0b28*/ 	.word	0x00003d50
        /*0b2c*/ 	.word	0x000000ff
        /*0b30*/ 	.word	0x00028830
        /*0b34*/ 	.short	0x010a
        /*0b36*/ 	.byte	0x06
	.zero		1


	//   ....[28]....
        /*0b38*/ 	.word	0x000040a0
        /*0b3c*/ 	.word	0x000000ff
        /*0b40*/ 	.word	0x00028850
        /*0b44*/ 	.short	0x010a
        /*0b46*/ 	.byte	0x06
	.zero		1


	//   ....[29]....
        /*0b48*/ 	.word	0x000040e0
        /*0b4c*/ 	.word	0x000000ff
        /*0b50*/ 	.word	0x00028850
        /*0b54*/ 	.short	0x010a
        /*0b56*/ 	.byte	0x06
	.zero		1


	//   ....[30]....
        /*0b58*/ 	.word	0x00004550
        /*0b5c*/ 	.word	0x000000ff
        /*0b60*/ 	.word	0x00000000
        /*0b64*/ 	.short	0x0101
        /*0b66*/ 	.byte	0x06
	.zero		1


	//   ....[31]....
        /*0b68*/ 	.word	0x00006030
        /*0b6c*/ 	.word	0x000000ff
        /*0b70*/ 	.word	0x00000000
        /*0b74*/ 	.short	0x0101
        /*0b76*/ 	.byte	0x06
	.zero		1


	//   ....[32]....
        /*0b78*/ 	.word	0x00006700
        /*0b7c*/ 	.word	0x000000ff
        /*0b80*/ 	.word	0x00028830
        /*0b84*/ 	.short	0x010a
        /*0b86*/ 	.byte	0x06
	.zero		1


	//   ....[33]....
        /*0b88*/ 	.word	0x00006740
        /*0b8c*/ 	.word	0x000000ff
        /*0b90*/ 	.word	0x00028830
        /*0b94*/ 	.short	0x010a
        /*0b96*/ 	.byte	0x06
	.zero		1


	//   ....[34]....
        /*0b98*/ 	.word	0x00006a60
        /*0b9c*/ 	.word	0x000000ff
        /*0ba0*/ 	.word	0x00028850
        /*0ba4*/ 	.short	0x010a
        /*0ba6*/ 	.byte	0x06
	.zero		1


	//   ....[35]....
        /*0ba8*/ 	.word	0x00006aa0
        /*0bac*/ 	.word	0x000000ff
        /*0bb0*/ 	.word	0x00028850
        /*0bb4*/ 	.short	0x010a
        /*0bb6*/ 	.byte	0x06
	.zero		1


	//   ....[36]....
        /*0bb8*/ 	.word	0x00006ea0
        /*0bbc*/ 	.word	0x000000ff
        /*0bc0*/ 	.word	0x00000000
        /*0bc4*/ 	.short	0x0101
        /*0bc6*/ 	.byte	0x06
	.zero		1


	//   ....[37]....
        /*0bc8*/ 	.word	0x00008050
        /*0bcc*/ 	.word	0x000000ff
        /*0bd0*/ 	.word	0x00000000
        /*0bd4*/ 	.short	0x0101
        /*0bd6*/ 	.byte	0x06
	.zero		1


	//   ....[38]....
        /*0bd8*/ 	.word	0x00008660
        /*0bdc*/ 	.word	0x000000ff
        /*0be0*/ 	.word	0x00028850
        /*0be4*/ 	.short	0x010a
        /*0be6*/ 	.byte	0x05
	.zero		1


	//   ....[39]....
        /*0be8*/ 	.word	0x000086a0
        /*0bec*/ 	.word	0x000000ff
        /*0bf0*/ 	.word	0x00028850
        /*0bf4*/ 	.short	0x010a
        /*0bf6*/ 	.byte	0x05
	.zero		1


	//   ....[40]....
        /*0bf8*/ 	.word	0x00008c10
        /*0bfc*/ 	.word	0x000000ff
        /*0c00*/ 	.word	0x00000000
        /*0c04*/ 	.short	0x0101
        /*0c06*/ 	.byte	0x04
	.zero		1


	//   ....[41]....
        /*0c08*/ 	.word	0x0000a1a0
        /*0c0c*/ 	.word	0x00000000
        /*0c10*/ 	.word	0x00000000
        /*0c14*/ 	.short	0x0101
        /*0c16*/ 	.byte	0x3f
	.zero		1


	//   ....[42]....
        /*0c18*/ 	.word	0x0000cd80
        /*0c1c*/ 	.word	0x00000007
        /*0c20*/ 	.word	0x00028840
        /*0c24*/ 	.short	0x010a
        /*0c26*/ 	.byte	0x3f
	.zero		1


	//   ....[43]....
        /*0c28*/ 	.word	0x0000d500
        /*0c2c*/ 	.word	0x00000007
        /*0c30*/ 	.word	0x00028830
        /*0c34*/ 	.short	0x0107
        /*0c36*/ 	.byte	0x3f
	.zero		1


	//   ....[44]....
        /*0c38*/ 	.word	0x0000d5d0
        /*0c3c*/ 	.word	0x00000007
        /*0c40*/ 	.word	0x00028830
        /*0c44*/ 	.short	0x0101
        /*0c46*/ 	.byte	0x3f
	.zero		1


	//   ....[45]....
        /*0c48*/ 	.word	0x0000e0f0
        /*0c4c*/ 	.word	0x00000016
        /*0c50*/ 	.word	0x00028800
        /*0c54*/ 	.short	0x0107
        /*0c56*/ 	.byte	0x3f
	.zero		1


	//   ....[46]....
        /*0c58*/ 	.word	0x0000e200
        /*0c5c*/ 	.word	0x00000016
        /*0c60*/ 	.word	0x00028800
        /*0c64*/ 	.short	0x0101
        /*0c66*/ 	.byte	0x3f
	.zero		1


	//   ....[47]....
        /*0c68*/ 	.word	0x0000e220
        /*0c6c*/ 	.word	0x00000016
        /*0c70*/ 	.word	0x00028820
        /*0c74*/ 	.short	0x010a
        /*0c76*/ 	.byte	0x3f
	.zero		1


	//   ....[48]....
        /*0c78*/ 	.word	0x0000e5b0
        /*0c7c*/ 	.word	0x00000006
        /*0c80*/ 	.word	0x00028840
        /*0c84*/ 	.short	0x010a
        /*0c86*/ 	.byte	0x3f
	.zero		1


	//   ....[49]....
        /*0c88*/ 	.word	0x0000ead0
        /*0c8c*/ 	.word	0x00000006
        /*0c90*/ 	.word	0x00028830
        /*0c94*/ 	.short	0x0107
        /*0c96*/ 	.byte	0x3f
	.zero		1


	//   ....[50]....
        /*0c98*/ 	.word	0x0000eb90
        /*0c9c*/ 	.word	0x00000006
        /*0ca0*/ 	.word	0x00028830
        /*0ca4*/ 	.short	0x0101
        /*0ca6*/ 	.byte	0x3f
	.zero		1


	//   ....[51]....
        /*0ca8*/ 	.word	0x0000ec00
        /*0cac*/ 	.word	0x00000006
        /*0cb0*/ 	.word	0x00028860
        /*0cb4*/ 	.short	0x010a
        /*0cb6*/ 	.byte	0x3f
	.zero		1


	//   ....[52]....
        /*0cb8*/ 	.word	0x0000f180
        /*0cbc*/ 	.word	0x00000006
        /*0cc0*/ 	.word	0x00028850
        /*0cc4*/ 	.short	0x0107
        /*0cc6*/ 	.byte	0x3f
	.zero		1


	//   ....[53]....
        /*0cc8*/ 	.word	0x0000f2e0
        /*0ccc*/ 	.word	0x00000006
        /*0cd0*/ 	.word	0x00028850
        /*0cd4*/ 	.short	0x0101
        /*0cd6*/ 	.byte	0x3f
	.zero		1


	//   ....[54]....
        /*0cd8*/ 	.word	0x0000f4f0
        /*0cdc*/ 	.word	0x00000000
        /*0ce0*/ 	.word	0x00028860
        /*0ce4*/ 	.short	0x010a
        /*0ce6*/ 	.byte	0x3f
	.zero		1


	//   ....[55]....
        /*0ce8*/ 	.word	0x0000fa20
        /*0cec*/ 	.word	0x00000000
        /*0cf0*/ 	.word	0x00028850
        /*0cf4*/ 	.short	0x0107
        /*0cf6*/ 	.byte	0x3f
	.zero		1


	//   ....[56]....
        /*0cf8*/ 	.word	0x0000fae0
        /*0cfc*/ 	.word	0x00000000
        /*0d00*/ 	.word	0x00028850
        /*0d04*/ 	.short	0x0101
        /*0d06*/ 	.byte	0x3f
	.zero		1


	//   ....[57]....
        /*0d08*/ 	.word	0x00010810
        /*0d0c*/ 	.word	0x00000004
        /*0d10*/ 	.word	0x00028820
        /*0d14*/ 	.short	0x010a
        /*0d16*/ 	.byte	0x3f
	.zero		1


	//   ....[58]....
        /*0d18*/ 	.word	0x00010990
        /*0d1c*/ 	.word	0x00000005
        /*0d20*/ 	.word	0x00028840
        /*0d24*/ 	.short	0x010a
        /*0d26*/ 	.byte	0x3f
	.zero		1


	//   ....[59]....
        /*0d28*/ 	.word	0x00010a30
        /*0d2c*/ 	.word	0x00000019
        /*0d30*/ 	.word	0x00028840
        /*0d34*/ 	.short	0x010a
        /*0d36*/ 	.byte	0x3f
	.zero		1


	//   ....[60]....
        /*0d38*/ 	.word	0x00010a70
        /*0d3c*/ 	.word	0x00000005
        /*0d40*/ 	.word	0x00028860
        /*0d44*/ 	.short	0x010a
        /*0d46*/ 	.byte	0x3f
	.zero		1


	//   ....[61]....
        /*0d48*/ 	.word	0x00010ab0
        /*0d4c*/ 	.word	0x00000019
        /*0d50*/ 	.word	0x00028860
        /*0d54*/ 	.short	0x010a
        /*0d56*/ 	.byte	0x3f
	.zero		1


	//   ....[62]....
        /*0d58*/ 	.word	0x00010b20
        /*0d5c*/ 	.word	0x00000003
        /*0d60*/ 	.word	0x00028800
        /*0d64*/ 	.short	0x010a
        /*0d66*/ 	.byte	0x3f
	.zero		1


	//   ....[63]....
        /*0d68*/ 	.word	0x00010b70
        /*0d6c*/ 	.word	0x00000003
        /*0d70*/ 	.word	0x00028830
        /*0d74*/ 	.short	0x010a
        /*0d76*/ 	.byte	0x3f
	.zero		1


	//   ....[64]....
        /*0d78*/ 	.word	0x00010bd0
        /*0d7c*/ 	.word	0x00000005
        /*0d80*/ 	.word	0x00028830
        /*0d84*/ 	.short	0x010a
        /*0d86*/ 	.byte	0x3f
	.zero		1


	//   ....[65]....
        /*0d88*/ 	.word	0x00010c30
        /*0d8c*/ 	.word	0x00000005
        /*0d90*/ 	.word	0x00028850
        /*0d94*/ 	.short	0x010a
        /*0d96*/ 	.byte	0x3f
	.zero		1


	//   ....[66]....
        /*0d98*/ 	.word	0x00010c90
        /*0d9c*/ 	.word	0x00000005
        /*0da0*/ 	.word	0x00028830
        /*0da4*/ 	.short	0x010a
        /*0da6*/ 	.byte	0x3f
	.zero		1


	//   ....[67]....
        /*0da8*/ 	.word	0x00010cf0
        /*0dac*/ 	.word	0x00000005
        /*0db0*/ 	.word	0x00028850
        /*0db4*/ 	.short	0x010a
        /*0db6*/ 	.byte	0x3f
	.zero		1


	//   ....[68]....
        /*0db8*/ 	.word	0x00010d50
        /*0dbc*/ 	.word	0x00000009
        /*0dc0*/ 	.word	0x00028850
        /*0dc4*/ 	.short	0x010a
        /*0dc6*/ 	.byte	0x3f
	.zero		1


	//   ....[69]....
        /*0dc8*/ 	.word	0x00010e70
        /*0dcc*/ 	.word	0x00000007
        /*0dd0*/ 	.word	0x00028840
        /*0dd4*/ 	.short	0x010a
        /*0dd6*/ 	.byte	0x3f
	.zero		1


	//   ....[70]....
        /*0dd8*/ 	.word	0x000123f0
        /*0ddc*/ 	.word	0x00000016
        /*0de0*/ 	.word	0x00028820
        /*0de4*/ 	.short	0x010a
        /*0de6*/ 	.byte	0x3f
	.zero		1


	//   ....[71]....
        /*0de8*/ 	.word	0x00012440
        /*0dec*/ 	.word	0x00000006
        /*0df0*/ 	.word	0x00028840
        /*0df4*/ 	.short	0x010a
        /*0df6*/ 	.byte	0x3f
	.zero		1


	//   ....[72]....
        /*0df8*/ 	.word	0x00012dc0
        /*0dfc*/ 	.word	0x00000006
        /*0e00*/ 	.word	0x00028860
        /*0e04*/ 	.short	0x010a
        /*0e06*/ 	.byte	0x3f
	.zero		1


	//   ....[73]....
        /*0e08*/ 	.word	0x00013830
        /*0e0c*/ 	.word	0x00000000
        /*0e10*/ 	.word	0x00028860
        /*0e14*/ 	.short	0x010a
        /*0e16*/ 	.byte	0x3f
	.zero		1


	//   ....[74]....
        /*0e18*/ 	.word	0x00014ba0
        /*0e1c*/ 	.word	0x00000004
        /*0e20*/ 	.word	0x00028820
        /*0e24*/ 	.short	0x010a
        /*0e26*/ 	.byte	0x3f
	.zero		1


	//   ....[75]....
        /*0e28*/ 	.word	0x00014d40
        /*0e2c*/ 	.word	0x00000005
        /*0e30*/ 	.word	0x00028840
        /*0e34*/ 	.short	0x010a
        /*0e36*/ 	.byte	0x3f
	.zero		1


	//   ....[76]....
        /*0e38*/ 	.word	0x00014d90
        /*0e3c*/ 	.word	0x00000019
        /*0e40*/ 	.word	0x00028840
        /*0e44*/ 	.short	0x010a
        /*0e46*/ 	.byte	0x3f
	.zero		1


	//   ....[77]....
        /*0e48*/ 	.word	0x00014de0
        /*0e4c*/ 	.word	0x00000005
        /*0e50*/ 	.word	0x00028860
        /*0e54*/ 	.short	0x010a
        /*0e56*/ 	.byte	0x3f
	.zero		1


	//----- nvinfo : EIATTR_NUM_MBARRIERS
	.align		4
.L_1055:
        /*0e58*/ 	.byte	0x03, 0x38
        /*0e5a*/ 	.short	0x0016


	//----- nvinfo : EIATTR_EXIT_INSTR_OFFSETS
	.align		4
        /*0e5c*/ 	.byte	0x04, 0x1c
        /*0e5e*/ 	.short	(.L_1057 - .L_1056)


	//   ....[0]....
.L_1056:
        /*0e60*/ 	.word	0x000009b0


	//   ....[1]....
        /*0e64*/ 	.word	0x0000b100


	//   ....[2]....
        /*0e68*/ 	.word	0x00010b00


	//----- nvinfo : EIATTR_MAX_THREADS
	.align		4
.L_1057:
        /*0e6c*/ 	.byte	0x04, 0x05
        /*0e6e*/ 	.short	(.L_1059 - .L_1058)
.L_1058:
        /*0e70*/ 	.word	0x00000180
        /*0e74*/ 	.word	0x00000001
        /*0e78*/ 	.word	0x00000001


	//----- nvinfo : EIATTR_CRS_STACK_SIZE
	.align		4
.L_1059:
        /*0e7c*/ 	.byte	0x04, 0x1e
        /*0e7e*/ 	.short	(.L_1061 - .L_1060)
.L_1060:
        /*0e80*/ 	.word	0x00000000


	//----- nvinfo : EIATTR_CBANK_PARAM_SIZE
	.align		4
.L_1061:
        /*0e84*/ 	.byte	0x03, 0x19
        /*0e86*/ 	.short	0x0af0


	//----- nvinfo : EIATTR_PARAM_CBANK
	.align		4
        /*0e88*/ 	.byte	0x04, 0x0a
        /*0e8a*/ 	.short	(.L_1063 - .L_1062)
	.align		4
.L_1062:
        /*0e8c*/ 	.word	index@(.nv.constant0._ZN7cutlass13device_kernelIN5flash11enable_sm90INS1_16FlashAttnFwdSm90INS1_25CollectiveMainloopFwdSm90ILi2EN4cute5tupleIJNS5_1CILi1EEES8_S8_EEENS6_IJNS7_ILi128EEESA_SA_EEELi128ENS_6half_tEfNS_4arch4Sm90ELb1ELb0ELb0ELb1ELb1ELb0ELb0ELb1ELb1ELb1ELb0ELb0EEENS1_21CollectiveEpilogueFwdISB_S9_SC_SE_Li256ELb1ELb1ELb0ELb0EEENS1_36VarlenDynamicPersistentTileSchedulerILi128ELi128ELi256ELi128ELb0ELb1ELb1ELb1ELb1ELb1EEEEEEEEEvNT_6ParamsE)
        /*0e90*/ 	.short	0x0210
        /*0e92*/ 	.short	0x0af0


	//----- nvinfo : EIATTR_SW_WAR
	.align		4
.L_1063:
        /*0e94*/ 	.byte	0x04, 0x36
        /*0e96*/ 	.short	(.L_1065 - .L_1064)
.L_1064:
        /*0e98*/ 	.word	0x00000008
.L_1065:


//--------------------- .nv.info._ZN7cutlass13device_kernelIN5flash11enable_sm90INS1_16FlashAttnFwdSm90INS1_25CollectiveMainloopFwdSm90ILi2EN4cute5tupleIJNS5_1CILi1EEES8_S8_EEENS6_IJNS7_ILi128EEESA_SA_EEELi128ENS_6half_tEfNS_4arch4Sm90ELb1ELb0ELb0ELb1ELb1ELb1ELb0ELb1ELb1ELb1ELb0ELb0EEENS1_21CollectiveEpilogueFwdISB_S9_SC_SE_Li256ELb1ELb1ELb0ELb0EEENS1_36VarlenDynamicPersistentTileSchedulerILi128ELi128ELi256ELi128ELb0ELb1ELb1ELb1ELb1ELb1EEEEEEEEEvNT_6ParamsE --------------------------
	.section	.nv.info._ZN7cutlass13device_kernelIN5flash11enable_sm90INS1_16FlashAttnFwdSm90INS1_25CollectiveMainloopFwdSm90ILi2EN4cute5tupleIJNS5_1CILi1EEES8_S8_EEENS6_IJNS7_ILi128EEESA_SA_EEELi128ENS_6half_tEfNS_4arch4Sm90ELb1ELb0ELb0ELb1ELb1ELb1ELb0ELb1ELb1ELb1ELb0ELb0EEENS1_21CollectiveEpilogueFwdISB_S9_SC_SE_Li256ELb1ELb1ELb0ELb0EEENS1_36VarlenDynamicPersistentTileSchedulerILi128ELi128ELi256ELi128ELb0ELb1ELb1ELb1ELb1ELb1EEEEEEEEEvNT_6ParamsE,"",@"SHT_CUDA_INFO"
	.sectionflags	@""
	.align	4


	//----- nvinfo : EIATTR_CUDA_API_VERSION
	.align		4
        /*0000*/ 	.byte	0x04, 0x37
        /*0002*/ 	.short	(.L_1067 - .L_1066)
.L_1066:
        /*0004*/ 	.word	0x00000082


	//----- nvinfo : EIATTR_KPARAM_INFO
	.align		4
.L_1067:
        /*0008*/ 	.byte	0x04, 0x17
        /*000a*/ 	.short	(.L_1069 - .L_1068)
.L_1068:
        /*000c*/ 	.word	0x00000000
        /*0010*/ 	.short	0x0000
        /*0012*/ 	.short	0x0070
        /*0014*/ 	.byte	0x00, 0xf0, 0x01, 0x2a


	//----- nvinfo : EIATTR_SPARSE_MMA_MASK
	.align		4
.L_1069:
        /*0018*/ 	.byte	0x03, 0x50
        /*001a*/ 	.short	0x0000


	//----- nvinfo : EIATTR_MAXREG_COUNT
	.align		4
        /*001c*/ 	.byte	0x03, 0x1b
        /*001e*/ 	.short	0x00a8


	//----- nvinfo : EIATTR_NUM_BARRIERS
	.align		4
        /*0020*/ 	.byte	0x02, 0x4c
        /*0022*/ 	.byte	0x10
	.zero		1


	//----- nvinfo : EIATTR_EXTERNS
	.align		4
        /*0024*/ 	.byte	0x04, 0x0f
        /*0026*/ 	.short	(.L_1071 - .L_1070)


	//   ....[0]....
	.align		4
.L_1070:
        /*0028*/ 	.word	index@(__assertfail)


	//----- nvinfo : EIATTR_ANNOTATIONS
	.align		4
.L_1071:
        /*002c*/ 	.byte	0x04, 0x55
        /*002e*/ 	.short	(.L_1073 - .L_1072)


	//   ....[0]....
.L_1072:
        /* <DEDUP_REMOVED lines=16> */


	//----- nvinfo : EIATTR_MERCURY_ISA_VERSION
	.align		4
.L_1073:
        /*0118*/ 	.byte	0x03, 0x5f
        /*011a*/ 	.short	0x0101


	//----- nvinfo : EIATTR_UNUSED_LOAD_BYTE_OFFSET
	.align		4
        /*011c*/ 	.byte	0x04, 0x44
        /*011e*/ 	.short	(.L_1075 - .L_1074)


	//   ....[0]....
.L_1074:
        /*0120*/ 	.word	0x00000a60
        /*0124*/ 	.word	0x0000fff0


	//   ....[1]....
        /*0128*/ 	.word	0x000154d0
        /*012c*/ 	.word	0x0000fff0


	//----- nvinfo : EIATTR_INT_WARP_WIDE_INSTR_OFFSETS
	.align		4
.L_1075:
        /*0130*/ 	.byte	0x04, 0x31
        /*0132*/ 	.short	(.L_1077 - .L_1076)


	//   ....[0]....
.L_1076:
        /*0134*/ 	.word	0x00000130


	//   ....[1]....
        /*0138*/ 	.word	0x00000170


	//   ....[2]....
        /*013c*/ 	.word	0x000001e0


	//   ....[3]....
        /*0140*/ 	.word	0x00019a90


	//   ....[4]....
        /*0144*/ 	.word	0x00019b20


	//   ....[5]....
        /*0148*/ 	.word	0x0001ca30


	//   ....[6]....
        /*014c*/ 	.word	0x0001cac0


	//----- nvinfo : EIATTR_COOP_GROUP_MASK_REGIDS
	.align		4
.L_1077:
        /*0150*/ 	.byte	0x04, 0x29
        /*0152*/ 	.short	(.L_1079 - .L_1078)


	//   ....[0]....
.L_1078:
        /*0154*/ 	.word	0xffffffff


	//   ....[1]....
        /*0158*/ 	.word	0xffffffff


	//   ....[2]....
        /*015c*/ 	.word	0xffffffff


	//   ....[3]....
        /*0160*/ 	.word	0xffffffff


	//   ....[4]....
        /*0164*/ 	.word	0xffffffff


	//   ....[5]....
        /*0168*/ 	.word	0xffffffff


	//   ....[6]....
        /*016c*/ 	.word	0xffffffff


	//   ....[7]....
        /*0170*/ 	.word	0xffffffff


	//   ....[8]....
        /*0174*/ 	.word	0xffffffff


	//   ....[9]....
        /*0178*/ 	.word	0xffffffff


	//   ....[10]....
        /*017c*/ 	.word	0xffffffff


	//   ....[11]....
        /*0180*/ 	.word	0xffffffff


	//   ....[12]....
        /*0184*/ 	.word	0xffffffff


	//   ....[13]....
        /*0188*/ 	.word	0xffffffff


	//   ....[14]....
        /*018c*/ 	.word	0xffffffff


	//   ....[15]....
        /*0190*/ 	.word	0xffffffff


	//   ....[16]....
        /*0194*/ 	.word	0xffffffff


	//   ....[17]....
        /*0198*/ 	.word	0xffffffff


	//   ....[18]....
        /*019c*/ 	.word	0xffffffff


	//   ....[19]....
        /*01a0*/ 	.word	0xffffffff


	//   ....[20]....
        /*01a4*/ 	.word	0xffffffff


	//   ....[21]....
        /*01a8*/ 	.word	0xffffffff


	//   ....[22]....
        /*01ac*/ 	.word	0xffffffff


	//   ....[23]....
        /*01b0*/ 	.word	0xffffffff


	//   ....[24]....
        /*01b4*/ 	.word	0xffffffff


	//   ....[25]....
        /*01b8*/ 	.word	0xffffffff


	//   ....[26]....
        /*01bc*/ 	.word	0xffffffff


	//   ....[27]....
        /*01c0*/ 	.word	0xffffffff


	//   ....[28]....
        /*01c4*/ 	.word	0xffffffff


	//   ....[29]....
        /*01c8*/ 	.word	0xffffffff


	//   ....[30]....
        /*01cc*/ 	.word	0xffffffff


	//   ....[31]....
        /*01d0*/ 	.word	0xffffffff


	//   ....[32]....
        /*01d4*/ 	.word	0xffffffff


	//   ....[33]....
        /*01d8*/ 	.word	0xffffffff


	//   ....[34]....
        /*01dc*/ 	.word	0xffffffff


	//   ....[35]....
        /*01e0*/ 	.word	0xffffffff


	//   ....[36]....
        /*01e4*/ 	.word	0xffffffff


	//   ....[37]....
        /*01e8*/ 	.word	0xffffffff


	//   ....[38]....
        /*01ec*/ 	.word	0xffffffff


	//   ....[39]....
        /*01f0*/ 	.word	0xffffffff


	//   ....[40]....
        /*01f4*/ 	.word	0xffffffff


	//   ....[41]....
        /*01f8*/ 	.word	0xffffffff


	//   ....[42]....
        /*01fc*/ 	.word	0xffffffff


	//   ....[43]....
        /*0200*/ 	.word	0xffffffff


	//   ....[44]....
        /*0204*/ 	.word	0xffffffff


	//   ....[45]....
        /*0208*/ 	.word	0xffffffff


	//   ....[46]....
        /*020c*/ 	.word	0xffffffff


	//   ....[47]....
        /*0210*/ 	.word	0xffffffff


	//   ....[48]....
        /*0214*/ 	.word	0xffffffff


	//   ....[49]....
        /*0218*/ 	.word	0xffffffff


	//   ....[50]....
        /*021c*/ 	.word	0xffffffff


	//   ....[51]....
        /*0220*/ 	.word	0xffffffff


	//   ....[52]....
        /*0224*/ 	.word	0xffffffff


	//   ....[53]....
        /*0228*/ 	.word	0xffffffff


	//   ....[54]....
        /*022c*/ 	.word	0xffffffff


	//   ....[55]....
        /*0230*/ 	.word	0xffffffff


	//   ....[56]....
        /*0234*/ 	.word	0xffffffff


	//   ....[57]....
        /*0238*/ 	.word	0xffffffff


	//   ....[58]....
        /*023c*/ 	.word	0xffffffff


	//   ....[59]....
        /*0240*/ 	.word	0xffffffff


	//   ....[60]....
        /*0244*/ 	.word	0xffffffff


	//   ....[61]....
        /*0248*/ 	.word	0xffffffff


	//   ....[62]....
        /*024c*/ 	.word	0xffffffff


	//   ....[63]....
        /*0250*/ 	.word	0xffffffff


	//   ....[64]....
        /*0254*/ 	.word	0xffffffff


	//   ....[65]....
        /*0258*/ 	.word	0xffffffff


	//   ....[66]....
        /*025c*/ 	.word	0xffffffff


	//   ....[67]....
        /*0260*/ 	.word	0xffffffff


	//   ....[68]....
        /*0264*/ 	.word	0xffffffff


	//   ....[69]....
        /*0268*/ 	.word	0xffffffff


	//   ....[70]....
        /*026c*/ 	.word	0xffffffff


	//   ....[71]....
        /*0270*/ 	.word	0xffffffff


	//   ....[72]....
        /*0274*/ 	.word	0xffffffff


	//   ....[73]....
        /*0278*/ 	.word	0xffffffff


	//   ....[74]....
        /*027c*/ 	.word	0xffffffff


	//   ....[75]....
        /*0280*/ 	.word	0xffffffff


	//   ....[76]....
        /*0284*/ 	.word	0xffffffff


	//   ....[77]....
        /*0288*/ 	.word	0xffffffff


	//   ....[78]....
        /*028c*/ 	.word	0xffffffff


	//   ....[79]....
        /*0290*/ 	.word	0xffffffff


	//   ....[80]....
        /*0294*/ 	.word	0xffffffff


	//   ....[81]....
        /*0298*/ 	.word	0xffffffff


	//   ....[82]....
        /*029c*/ 	.word	0xffffffff


	//   ....[83]....
        /*02a0*/ 	.word	0xffffffff


	//   ....[84]....
        /*02a4*/ 	.word	0xffffffff


	//   ....[85]....
        /*02a8*/ 	.word	0xffffffff


	//   ....[86]....
        /*02ac*/ 	.word	0xffffffff


	//   ....[87]....
        /*02b0*/ 	.word	0xffffffff


	//   ....[88]....
        /*02b4*/ 	.word	0xffffffff


	//   ....[89]....
        /*02b8*/ 	.word	0xffffffff


	//   ....[90]....
        /*02bc*/ 	.word	0xffffffff


	//   ....[91]....
        /*02c0*/ 	.word	0xffffffff


	//   ....[92]....
        /*02c4*/ 	.word	0xffffffff


	//   ....[93]....
        /*02c8*/ 	.word	0xffffffff


	//   ....[94]....
        /*02cc*/ 	.word	0xffffffff


	//   ....[95]....
        /*02d0*/ 	.word	0xffffffff


	//   ....[96]....
        /*02d4*/ 	.word	0xffffffff


	//   ....[97]....
        /*02d8*/ 	.word	0xffffffff


	//   ....[98]....
        /*02dc*/ 	.word	0xffffffff


	//   ....[99]....
        /*02e0*/ 	.word	0xffffffff


	//   ....[100]....
        /*02e4*/ 	.word	0xffffffff


	//   ....[101]....
        /*02e8*/ 	.word	0xffffffff


	//   ....[102]....
        /*02ec*/ 	.word	0xffffffff


	//   ....[103]....
        /*02f0*/ 	.word	0xffffffff


	//   ....[104]....
        /*02f4*/ 	.word	0xffffffff


	//   ....[105]....
        /*02f8*/ 	.word	0xffffffff


	//   ....[106]....
        /*02fc*/ 	.word	0xffffffff


	//   ....[107]....
        /*0300*/ 	.word	0xffffffff


	//   ....[108]....
        /*0304*/ 	.word	0xffffffff


	//   ....[109]....
        /*0308*/ 	.word	0xffffffff


	//   ....[110]....
        /*030c*/ 	.word	0xffffffff


	//   ....[111]....
        /*0310*/ 	.word	0xffffffff


	//   ....[112]....
        /*0314*/ 	.word	0xffffffff


	//   ....[113]....
        /*0318*/ 	.word	0xffffffff


	//   ....[114]....
        /*031c*/ 	.word	0xffffffff


	//   ....[115]....
        /*0320*/ 	.word	0xffffffff


	//   ....[116]....
        /*0324*/ 	.word	0xffffffff


	//   ....[117]....
        /*0328*/ 	.word	0xffffffff


	//   ....[118]....
        /*032c*/ 	.word	0xffffffff


	//   ....[119]....
        /*0330*/ 	.word	0xffffffff


	//   ....[120]....
        /*0334*/ 	.word	0xffffffff


	//   ....[121]....
        /*0338*/ 	.word	0xffffffff


	//   ....[122]....
        /*033c*/ 	.word	0xffffffff


	//   ....[123]....
        /*0340*/ 	.word	0xffffffff


	//   ....[124]....
        /*0344*/ 	.word	0xffffffff


	//   ....[125]....
        /*0348*/ 	.word	0xffffffff


	//   ....[126]....
        /*034c*/ 	.word	0xffffffff


	//   ....[127]....
        /*0350*/ 	.word	0xffffffff


	//   ....[128]....
        /*0354*/ 	.word	0xffffffff


	//   ....[129]....
        /*0358*/ 	.word	0xffffffff


	//   ....[130]....
        /*035c*/ 	.word	0xffffffff


	//   ....[131]....
        /*0360*/ 	.word	0xffffffff


	//   ....[132]....
        /*0364*/ 	.word	0xffffffff


	//   ....[133]....
        /*0368*/ 	.word	0xffffffff


	//   ....[134]....
        /*036c*/ 	.word	0xffffffff


	//   ....[135]....
        /*0370*/ 	.word	0xffffffff


	//   ....[136]....
        /*0374*/ 	.word	0xffffffff


	//   ....[137]....
        /*0378*/ 	.word	0xffffffff


	//   ....[138]....
        /*037c*/ 	.word	0xffffffff


	//   ....[139]....
        /*0380*/ 	.word	0xffffffff


	//   ....[140]....
        /*0384*/ 	.word	0xffffffff


	//   ....[141]....
        /*0388*/ 	.word	0xffffffff


	//   ....[142]....
        /*038c*/ 	.word	0xffffffff


	//   ....[143]....
        /*0390*/ 	.word	0xffffffff


	//   ....[144]....
        /*0394*/ 	.word	0xffffffff


	//   ....[145]....
        /*0398*/ 	.word	0xffffffff


	//   ....[146]....
        /*039c*/ 	.word	0xffffffff


	//   ....[147]....
        /*03a0*/ 	.word	0xffffffff


	//   ....[148]....
        /*03a4*/ 	.word	0xffffffff


	//   ....[149]....
        /*03a8*/ 	.word	0xffffffff


	//   ....[150]....
        /*03ac*/ 	.word	0xffffffff


	//   ....[151]....
        /*03b0*/ 	.word	0xffffffff


	//   ....[152]....
        /*03b4*/ 	.word	0xffffffff


	//   ....[153]....
        /*03b8*/ 	.word	0xffffffff


	//   ....[154]....
        /*03bc*/ 	.word	0xffffffff


	//   ....[155]....
        /*03c0*/ 	.word	0xffffffff


	//   ....[156]....
        /*03c4*/ 	.word	0xffffffff


	//   ....[157]....
        /*03c8*/ 	.word	0xffffffff


	//   ....[158]....
        /*03cc*/ 	.word	0xffffffff


	//   ....[159]....
        /*03d0*/ 	.word	0xffffffff


	//   ....[160]....
        /*03d4*/ 	.word	0xffffffff


	//   ....[161]....
        /*03d8*/ 	.word	0xffffffff


	//   ....[162]....
        /*03dc*/ 	.word	0xffffffff


	//   ....[163]....
        /*03e0*/ 	.word	0xffffffff


	//   ....[164]....
        /*03e4*/ 	.word	0xffffffff


	//   ....[165]....
        /*03e8*/ 	.word	0xffffffff


	//   ....[166]....
        /*03ec*/ 	.word	0xffffffff


	//   ....[167]....
        /*03f0*/ 	.word	0xffffffff


	//   ....[168]....
        /*03f4*/ 	.word	0xffffffff


	//   ....[169]....
        /*03f8*/ 	.word	0xffffffff


	//   ....[170]....
        /*03fc*/ 	.word	0xffffffff


	//   ....[171]....
        /*0400*/ 	.word	0xffffffff


	//   ....[172]....
        /*0404*/ 	.word	0xffffffff


	//   ....[173]....
        /*0408*/ 	.word	0xffffffff


	//   ....[174]....
        /*040c*/ 	.word	0xffffffff


	//   ....[175]....
        /*0410*/ 	.word	0xffffffff


	//   ....[176]....
        /*0414*/ 	.word	0xffffffff


	//   ....[177]....
        /*0418*/ 	.word	0xffffffff


	//   ....[178]....
        /*041c*/ 	.word	0xffffffff


	//   ....[179]....
        /*0420*/ 	.word	0xffffffff


	//   ....[180]....
        /*0424*/ 	.word	0xffffffff


	//   ....[181]....
        /*0428*/ 	.word	0xffffffff


	//   ....[182]....
        /*042c*/ 	.word	0xffffffff


	//   ....[183]....
        /*0430*/ 	.word	0xffffffff


	//   ....[184]....
        /*0434*/ 	.word	0xffffffff


	//   ....[185]....
        /*0438*/ 	.word	0xffffffff


	//   ....[186]....
        /*043c*/ 	.word	0xffffffff


	//   ....[187]....
        /*0440*/ 	.word	0xffffffff


	//   ....[188]....
        /*0444*/ 	.word	0xffffffff


	//   ....[189]....
        /*0448*/ 	.word	0xffffffff


	//   ....[190]....
        /*044c*/ 	.word	0xffffffff


	//   ....[191]....
        /*0450*/ 	.word	0xffffffff


	//   ....[192]....
        /*0454*/ 	.word	0xffffffff


	//   ....[193]....
        /*0458*/ 	.word	0xffffffff


	//   ....[194]....
        /*045c*/ 	.word	0xffffffff


	//   ....[195]....
        /*0460*/ 	.word	0xffffffff


	//   ....[196]....
        /*0464*/ 	.word	0xffffffff


	//   ....[197]....
        /*0468*/ 	.word	0xffffffff


	//   ....[198]....
        /*046c*/ 	.word	0xffffffff


	//   ....[199]....
        /*0470*/ 	.word	0xffffffff


	//   ....[200]....
        /*0474*/ 	.word	0xffffffff


	//   ....[201]....
        /*0478*/ 	.word	0xffffffff


	//   ....[202]....
        /*047c*/ 	.word	0xffffffff


	//   ....[203]....
        /*0480*/ 	.word	0xffffffff


	//   ....[204]....
        /*0484*/ 	.word	0xffffffff


	//   ....[205]....
        /*0488*/ 	.word	0xffffffff


	//   ....[206]....
        /*048c*/ 	.word	0xffffffff


	//   ....[207]....
        /*0490*/ 	.word	0xffffffff


	//   ....[208]....
        /*0494*/ 	.word	0xffffffff


	//   ....[209]....
        /*0498*/ 	.word	0xffffffff


	//   ....[210]....
        /*049c*/ 	.word	0xffffffff


	//   ....[211]....
        /*04a0*/ 	.word	0xffffffff


	//   ....[212]....
        /*04a4*/ 	.word	0xffffffff


	//   ....[213]....
        /*04a8*/ 	.word	0xffffffff


	//   ....[214]....
        /*04ac*/ 	.word	0xffffffff


	//   ....[215]....
        /*04b0*/ 	.word	0xffffffff


	//   ....[216]....
        /*04b4*/ 	.word	0xffffffff


	//   ....[217]....
        /*04b8*/ 	.word	0xffffffff


	//   ....[218]....
        /*04bc*/ 	.word	0xffffffff


	//   ....[219]....
        /*04c0*/ 	.word	0xffffffff


	//   ....[220]....
        /*04c4*/ 	.word	0xffffffff


	//   ....[221]....
        /*04c8*/ 	.word	0xffffffff


	//   ....[222]....
        /*04cc*/ 	.word	0xffffffff


	//   ....[223]....
        /*04d0*/ 	.word	0xffffffff


	//   ....[224]....
        /*04d4*/ 	.word	0xffffffff


	//   ....[225]....
        /*04d8*/ 	.word	0xffffffff


	//   ....[226]....
        /*04dc*/ 	.word	0xffffffff


	//   ....[227]....
        /*04e0*/ 	.word	0x0500000f


	//   ....[228]....
        /*04e4*/ 	.word	0x0500000f


	//   ....[229]....
        /*04e8*/ 	.word	0x0500000f


	//   ....[230]....
        /*04ec*/ 	.word	0x0500000f


	//   ....[231]....
        /*04f0*/ 	.word	0x0500000f


	//   ....[232]....
        /*04f4*/ 	.word	0x0500000f


	//   ....[233]....
        /*04f8*/ 	.word	0x0500000f


	//   ....[234]....
        /*04fc*/ 	.word	0x0500000f


	//   ....[235]....
        /*0500*/ 	.word	0x0500000f


	//   ....[236]....
        /*0504*/ 	.word	0x0500000f


	//   ....[237]....
        /*0508*/ 	.word	0x0500000f


	//   ....[238]....
        /*050c*/ 	.word	0x0500000f


	//   ....[239]....
        /*0510*/ 	.word	0x0500000f


	//   ....[240]....
        /*0514*/ 	.word	0x0500000f


	//   ....[241]....
        /*0518*/ 	.word	0x0500000f


	//   ....[242]....
        /*051c*/ 	.word	0x0500000f


	//   ....[243]....
        /*0520*/ 	.word	0x0500000f


	//   ....[244]....
        /*0524*/ 	.word	0x0500000f


	//   ....[245]....
        /*0528*/ 	.word	0x0500000f


	//   ....[246]....
        /*052c*/ 	.word	0x0500000f


	//   ....[247]....
        /*0530*/ 	.word	0x0500000f


	//   ....[248]....
        /*0534*/ 	.word	0x0500000f


	//   ....[249]....
        /*0538*/ 	.word	0x0500000f


	//   ....[250]....
        /*053c*/ 	.word	0x0500000f


	//   ....[251]....
        /*0540*/ 	.word	0x0500000f


	//   ....[252]....
        /*0544*/ 	.word	0x0500000f


	//   ....[253]....
        /*0548*/ 	.word	0x0500000f


	//   ....[254]....
        /*054c*/ 	.word	0x0500000f


	//   ....[255]....
        /*0550*/ 	.word	0x0500000f


	//   ....[0]....
        /*0554*/ 	.word	0x0500000f


	//   ....[1]....
        /*0558*/ 	.word	0x0500000f


	//   ....[2]....
        /*055c*/ 	.word	0x0500000f


	//   ....[3]....
        /*0560*/ 	.word	0x0500000f


	//   ....[4]....
        /*0564*/ 	.word	0x0500000f


	//   ....[5]....
        /*0568*/ 	.word	0x0500000f


	//   ....[6]....
        /*056c*/ 	.word	0x0500000f


	//   ....[7]....
        /*0570*/ 	.word	0x0500000f


	//   ....[8]....
        /*0574*/ 	.word	0x0500000f


	//   ....[9]....
        /*0578*/ 	.word	0x0500000f


	//   ....[10]....
        /*057c*/ 	.word	0x0500000f


	//   ....[11]....
        /*0580*/ 	.word	0x0500000f


	//   ....[12]....
        /*0584*/ 	.word	0x0500000f


	//   ....[13]....
        /*0588*/ 	.word	0x0500000f


	//   ....[14]....
        /*058c*/ 	.word	0x0500000f


	//   ....[15]....
        /*0590*/ 	.word	0x0500000f


	//   ....[16]....
        /*0594*/ 	.word	0x0500000f


	//   ....[17]....
        /*0598*/ 	.word	0x0500000f


	//   ....[18]....
        /*059c*/ 	.word	0x0500000f


	//   ....[19]....
        /*05a0*/ 	.word	0x0500000f


	//   ....[20]....
        /*05a4*/ 	.word	0x0500000f


	//   ....[21]....
        /*05a8*/ 	.word	0x0500000f


	//   ....[22]....
        /*05ac*/ 	.word	0x0500000f


	//   ....[23]....
        /*05b0*/ 	.word	0x0500000f


	//   ....[24]....
        /*05b4*/ 	.word	0x0500000f


	//   ....[25]....
        /*05b8*/ 	.word	0x0500000f


	//   ....[26]....
        /*05bc*/ 	.word	0x0500000f


	//   ....[27]....
        /*05c0*/ 	.word	0x0500000f


	//   ....[28]....
        /*05c4*/ 	.word	0x0500000f


	//   ....[29]....
        /*05c8*/ 	.word	0x0500000f


	//   ....[30]....
        /*05cc*/ 	.word	0x0500000f


	//   ....[31]....
        /*05d0*/ 	.word	0x0500000f


	//   ....[32]....
        /*05d4*/ 	.word	0x0500000f


	//   ....[33]....
        /*05d8*/ 	.word	0x0500000f


	//   ....[34]....
        /*05dc*/ 	.word	0x0500000f


	//   ....[35]....
        /*05e0*/ 	.word	0x0500000f


	//   ....[36]....
        /*05e4*/ 	.word	0x0500000f


	//   ....[37]....
        /*05e8*/ 	.word	0x0500000f


	//   ....[38]....
        /*05ec*/ 	.word	0x0500000f


	//   ....[39]....
        /*05f0*/ 	.word	0x0500000f


	//   ....[40]....
        /*05f4*/ 	.word	0x0500000f


	//   ....[41]....
        /*05f8*/ 	.word	0x0500000f


	//   ....[42]....
        /*05fc*/ 	.word	0x0500000f


	//   ....[43]....
        /*0600*/ 	.word	0x0500000f


	//   ....[44]....
        /*0604*/ 	.word	0x0500000f


	//   ....[45]....
        /*0608*/ 	.word	0x0500000f


	//   ....[46]....
        /*060c*/ 	.word	0x0500000f


	//   ....[47]....
        /*0610*/ 	.word	0x0500000f


	//   ....[48]....
        /*0614*/ 	.word	0x0500000f


	//   ....[49]....
        /*0618*/ 	.word	0x0500000f


	//   ....[50]....
        /*061c*/ 	.word	0x0500000f


	//   ....[51]....
        /*0620*/ 	.word	0x0500000f


	//   ....[52]....
        /*0624*/ 	.word	0x0500000f


	//   ....[53]....
        /*0628*/ 	.word	0x0500000f


	//   ....[54]....
        /*062c*/ 	.word	0x0500000f


	//   ....[55]....
        /*0630*/ 	.word	0x0500000f


	//   ....[56]....
        /*0634*/ 	.word	0x0500000f


	//   ....[57]....
        /*0638*/ 	.word	0x0500000f


	//   ....[58]....
        /*063c*/ 	.word	0x0500000f


	//   ....[59]....
        /*0640*/ 	.word	0x0500000f


	//   ....[60]....
        /*0644*/ 	.word	0x0500000f


	//   ....[61]....
        /*0648*/ 	.word	0x0500000f


	//   ....[62]....
        /*064c*/ 	.word	0x0500000f


	//   ....[63]....
        /*0650*/ 	.word	0x0500000f


	//   ....[64]....
        /*0654*/ 	.word	0x0500000f


	//   ....[65]....
        /*0658*/ 	.word	0x0500000f


	//   ....[66]....
        /*065c*/ 	.word	0x0500000f


	//   ....[67]....
        /*0660*/ 	.word	0x0500000f


	//   ....[68]....
        /*0664*/ 	.word	0x0500000f


	//   ....[69]....
        /*0668*/ 	.word	0x0500000f


	//   ....[70]....
        /*066c*/ 	.word	0x0500000f


	//   ....[71]....
        /*0670*/ 	.word	0x0500000f


	//   ....[72]....
        /*0674*/ 	.word	0x0500000f


	//   ....[73]....
        /*0678*/ 	.word	0x0500000f


	//   ....[74]....
        /*067c*/ 	.word	0x0500000f


	//   ....[75]....
        /*0680*/ 	.word	0x0500000f


	//   ....[76]....
        /*0684*/ 	.word	0x0500000f


	//   ....[77]....
        /*0688*/ 	.word	0x0500000f


	//   ....[78]....
        /*068c*/ 	.word	0x0500000f


	//   ....[79]....
        /*0690*/ 	.word	0x0500000f


	//   ....[80]....
        /*0694*/ 	.word	0x0500000f


	//   ....[81]....
        /*0698*/ 	.word	0x0500000f


	//   ....[82]....
        /*069c*/ 	.word	0x0500000f


	//   ....[83]....
        /*06a0*/ 	.word	0x0500000f


	//   ....[84]....
        /*06a4*/ 	.word	0x0500000f


	//   ....[85]....
        /*06a8*/ 	.word	0x0500000f


	//   ....[86]....
        /*06ac*/ 	.word	0x0500000f


	//   ....[87]....
        /*06b0*/ 	.word	0x0500000f


	//   ....[88]....
        /*06b4*/ 	.word	0x0500000f


	//   ....[89]....
        /*06b8*/ 	.word	0x0500000f


	//   ....[90]....
        /*06bc*/ 	.word	0x0500000f


	//   ....[91]....
        /*06c0*/ 	.word	0x0500000f


	//   ....[92]....
        /*06c4*/ 	.word	0x0500000f


	//   ....[93]....
        /*06c8*/ 	.word	0x0500000f


	//   ....[94]....
        /*06cc*/ 	.word	0x0500000f


	//   ....[95]....
        /*06d0*/ 	.word	0x0500000f


	//   ....[96]....
        /*06d4*/ 	.word	0x0500000f


	//   ....[97]....
        /*06d8*/ 	.word	0x0500000f


	//   ....[98]....
        /*06dc*/ 	.word	0x0500000f


	//   ....[99]....
        /*06e0*/ 	.word	0x0500000f


	//   ....[100]....
        /*06e4*/ 	.word	0x0500000f


	//   ....[101]....
        /*06e8*/ 	.word	0x0500000f


	//   ....[102]....
        /*06ec*/ 	.word	0x0500000f


	//   ....[103]....
        /*06f0*/ 	.word	0x0500000f


	//   ....[104]....
        /*06f4*/ 	.word	0x0500000f


	//   ....[105]....
        /*06f8*/ 	.word	0x0500000f


	//   ....[106]....
        /*06fc*/ 	.word	0x0500000f


	//   ....[107]....
        /*0700*/ 	.word	0x0500000f


	//   ....[108]....
        /*0704*/ 	.word	0x0500000f


	//   ....[109]....
        /*0708*/ 	.word	0x0500000f


	//   ....[110]....
        /*070c*/ 	.word	0x0500000f


	//   ....[111]....
        /*0710*/ 	.word	0x0500000f


	//   ....[112]....
        /*0714*/ 	.word	0x0500000f


	//   ....[113]....
        /*0718*/ 	.word	0x0500000f


	//   ....[114]....
        /*071c*/ 	.word	0x0500000f


	//   ....[115]....
        /*0720*/ 	.word	0x0500000f


	//   ....[116]....
        /*0724*/ 	.word	0x0500000f


	//   ....[117]....
        /*0728*/ 	.word	0x0500000f


	//   ....[118]....
        /*072c*/ 	.word	0x0500000f


	//   ....[119]....
        /*0730*/ 	.word	0x0500000f


	//   ....[120]....
        /*0734*/ 	.word	0x0500000f


	//   ....[121]....
        /*0738*/ 	.word	0x0500000f


	//   ....[122]....
        /*073c*/ 	.word	0x0500000f


	//   ....[123]....
        /*0740*/ 	.word	0x0500000f


	//   ....[124]....
        /*0744*/ 	.word	0x0500000f


	//   ....[125]....
        /*0748*/ 	.word	0x0500000f


	//   ....[126]....
        /*074c*/ 	.word	0x0500000f


	//   ....[127]....
        /*0750*/ 	.word	0x0500000f


	//   ....[128]....
        /*0754*/ 	.word	0x0500000f


	//   ....[129]....
        /*0758*/ 	.word	0x0500000f


	//   ....[130]....
        /*075c*/ 	.word	0x0500000f


	//   ....[131]....
        /*0760*/ 	.word	0x0500000f


	//   ....[132]....
        /*0764*/ 	.word	0x0500000f


	//   ....[133]....
        /*0768*/ 	.word	0x0500000f


	//   ....[134]....
        /*076c*/ 	.word	0x0500000f


	//   ....[135]....
        /*0770*/ 	.word	0x0500000f


	//----- nvinfo : EIATTR_COOP_GROUP_INSTR_OFFSETS
	.align		4
.L_1079:
        /*0774*/ 	.byte	0x04, 0x28
        /*0776*/ 	.short	(.L_1081 - .L_1080)


	//   ....[0]....
.L_1080:
        /*0778*/ 	.word	0x00000070


	//   ....[1]....
        /*077c*/ 	.word	0x00000140


	//   ....[2]....
        /*0780*/ 	.word	0x00000190


	//   ....[3]....
        /*0784*/ 	.word	0x000003c0


	//   ....[4]....
        /*0788*/ 	.word	0x00000520


	//   ....[5]....
        /*078c*/ 	.word	0x00000640


	//   ....[6]....
        /*0790*/ 	.word	0x000007a0


	//   ....[7]....
        /*0794*/ 	.word	0x00003000


	//   ....[8]....
        /*0798*/ 	.word	0x00003010


	//   ....[9]....
        /*079c*/ 	.word	0x000036c0


	//   ....[10]....
        /*07a0*/ 	.word	0x000036d0


	//   ....[11]....
        /*07a4*/ 	.word	0x00003d80


	//   ....[12]....
        /*07a8*/ 	.word	0x00003d90


	//   ....[13]....
        /*07ac*/ 	.word	0x00004430


	//   ....[14]....
        /*07b0*/ 	.word	0x00004440


	//   ....[15]....
        /*07b4*/ 	.word	0x00005410


	//   ....[16]....
        /*07b8*/ 	.word	0x00005420


	//   ....[17]....
        /*07bc*/ 	.word	0x00005bb0


	//   ....[18]....
        /*07c0*/ 	.word	0x00005bc0


	//   ....[19]....
        /*07c4*/ 	.word	0x00006350


	//   ....[20]....
        /*07c8*/ 	.word	0x00006360


	//   ....[21]....
        /*07cc*/ 	.word	0x00006ae0


	//   ....[22]....
        /*07d0*/ 	.word	0x00006af0


	//   ....[23]....
        /*07d4*/ 	.word	0x000074a0


	//   ....[24]....
        /*07d8*/ 	.word	0x000074b0


	//   ....[25]....
        /*07dc*/ 	.word	0x000075c0


	//   ....[26]....
        /*07e0*/ 	.word	0x000075d0


	//   ....[27]....
        /*07e4*/ 	.word	0x000076f0


	//   ....[28]....
        /*07e8*/ 	.word	0x00007700


	//   ....[29]....
        /*07ec*/ 	.word	0x00007820


	//   ....[30]....
        /*07f0*/ 	.word	0x00007830


	//   ....[31]....
        /*07f4*/ 	.word	0x00007bd0


	//   ....[32]....
        /*07f8*/ 	.word	0x00007bf0


	//   ....[33]....
        /*07fc*/ 	.word	0x00007cd0


	//   ....[34]....
        /*0800*/ 	.word	0x00007cf0


	//   ....[35]....
        /*0804*/ 	.word	0x00007dd0


	//   ....[36]....
        /*0808*/ 	.word	0x00007df0


	//   ....[37]....
        /*080c*/ 	.word	0x00007ed0


	//   ....[38]....
        /*0810*/ 	.word	0x00007ef0


	//   ....[39]....
        /*0814*/ 	.word	0x000084d0


	//   ....[40]....
        /*0818*/ 	.word	0x00008bb0


	//   ....[41]....
        /*081c*/ 	.word	0x00008bc0


	//   ....[42]....
        /*0820*/ 	.word	0x00008bd0


	//   ....[43]....
        /*0824*/ 	.word	0x00008be0


	//   ....[44]....
        /*0828*/ 	.word	0x00008f20


	//   ....[45]....
        /*082c*/ 	.word	0x00008f30


	//   ....[46]....
        /*0830*/ 	.word	0x00008f40


	//   ....[47]....
        /*0834*/ 	.word	0x00008f50


	//   ....[48]....
        /*0838*/ 	.word	0x00009250


	//   ....[49]....
        /*083c*/ 	.word	0x00009260


	//   ....[50]....
        /*0840*/ 	.word	0x00009270


	//   ....[51]....
        /*0844*/ 	.word	0x00009280


	//   ....[52]....
        /*0848*/ 	.word	0x00009580


	//   ....[53]....
        /*084c*/ 	.word	0x00009590


	//   ....[54]....
        /*0850*/ 	.word	0x000095a0


	//   ....[55]....
        /*0854*/ 	.word	0x000095b0


	//   ....[56]....
        /*0858*/ 	.word	0x0000b280


	//   ....[57]....
        /*085c*/ 	.word	0x0000b2a0


	//   ....[58]....
        /*0860*/ 	.word	0x0000b2b0


	//   ....[59]....
        /*0864*/ 	.word	0x0000b2c0


	//   ....[60]....
        /*0868*/ 	.word	0x0000b3d0


	//   ....[61]....
        /*086c*/ 	.word	0x0000b3f0


	//   ....[62]....
        /*0870*/ 	.word	0x0000b4b0


	//   ....[63]....
        /*0874*/ 	.word	0x0000b4f0


	//   ....[64]....
        /*0878*/ 	.word	0x0000b7b0


	//   ....[65]....
        /*087c*/ 	.word	0x0000b7d0


	//   ....[66]....
        /*0880*/ 	.word	0x0000b7f0


	//   ....[67]....
        /*0884*/ 	.word	0x0000b800


	//   ....[68]....
        /*0888*/ 	.word	0x0000b8d0


	//   ....[69]....
        /*088c*/ 	.word	0x0000b8f0


	//   ....[70]....
        /*0890*/ 	.word	0x0000b900


	//   ....[71]....
        /*0894*/ 	.word	0x0000b9a0


	//   ....[72]....
        /*0898*/ 	.word	0x0000de70


	//   ....[73]....
        /*089c*/ 	.word	0x0000dea0


	//   ....[74]....
        /*08a0*/ 	.word	0x0000e510


	//   ....[75]....
        /*08a4*/ 	.word	0x0000e5e0


	//   ....[76]....
        /*08a8*/ 	.word	0x0000ee90


	//   ....[77]....
        /*08ac*/ 	.word	0x0000eef0


	//   ....[78]....
        /*08b0*/ 	.word	0x000105d0


	//   ....[79]....
        /*08b4*/ 	.word	0x000105f0


	//   ....[80]....
        /*08b8*/ 	.word	0x00010c70


	//   ....[81]....
        /*08bc*/ 	.word	0x00010d70


	//   ....[82]....
        /*08c0*/ 	.word	0x00011560


	//   ....[83]....
        /*08c4*/ 	.word	0x000115c0


	//   ....[84]....
        /*08c8*/ 	.word	0x00013530


	//   ....[85]....
        /*08cc*/ 	.word	0x00013540


	//   ....[86]....
        /*08d0*/ 	.word	0x00013570


	//   ....[87]....
        /*08d4*/ 	.word	0x00013580


	//   ....[88]....
        /*08d8*/ 	.word	0x00014ad0


	//   ....[89]....
        /*08dc*/ 	.word	0x00014b10


	//   ....[90]....
        /*08e0*/ 	.word	0x00014e20


	//   ....[91]....
        /*08e4*/ 	.word	0x00014e40


	//   ....[92]....
        /*08e8*/ 	.word	0x00015ee0


	//   ....[93]....
        /*08ec*/ 	.word	0x00015f20


	//   ....[94]....
        /*08f0*/ 	.word	0x00015f50


	//   ....[95]....
        /*08f4*/ 	.word	0x00015f80


	//   ....[96]....
        /*08f8*/ 	.word	0x00016550


	//   ....[97]....
        /*08fc*/ 	.word	0x00016580


	//   ....[98]....
        /*0900*/ 	.word	0x00016640


	//   ....[99]....
        /*0904*/ 	.word	0x00016660


	//   ....[100]....
        /*0908*/ 	.word	0x00016720


	//   ....[101]....
        /*090c*/ 	.word	0x00016740


	//   ....[102]....
        /*0910*/ 	.word	0x00016810


	//   ....[103]....
        /*0914*/ 	.word	0x00016830


	//   ....[104]....
        /*0918*/ 	.word	0x00016ff0


	//   ....[105]....
        /*091c*/ 	.word	0x00017000


	//   ....[106]....
        /*0920*/ 	.word	0x00017110


	//   ....[107]....
        /*0924*/ 	.word	0x00017120


	//   ....[108]....
        /*0928*/ 	.word	0x00017230


	//   ....[109]....
        /*092c*/ 	.word	0x00017240


	//   ....[110]....
        /*0930*/ 	.word	0x00017350


	//   ....[111]....
        /*0934*/ 	.word	0x00017360


	//   ....[112]....
        /*0938*/ 	.word	0x000174d0


	//   ....[113]....
        /*093c*/ 	.word	0x00017680


	//   ....[114]....
        /*0940*/ 	.word	0x000176b0


	//   ....[115]....
        /*0944*/ 	.word	0x000176e0


	//   ....[116]....
        /*0948*/ 	.word	0x00017710


	//   ....[117]....
        /*094c*/ 	.word	0x00017740


	//   ....[118]....
        /*0950*/ 	.word	0x00017770


	//   ....[119]....
        /*0954*/ 	.word	0x000178e0


	//   ....[120]....
        /*0958*/ 	.word	0x00017910


	//   ....[121]....
        /*095c*/ 	.word	0x00017940


	//   ....[122]....
        /*0960*/ 	.word	0x00017970


	//   ....[123]....
        /*0964*/ 	.word	0x000179a0


	//   ....[124]....
        /*0968*/ 	.word	0x000179d0


	//   ....[125]....
        /*096c*/ 	.word	0x00017a60


	//   ....[126]....
        /*0970*/ 	.word	0x00017ac0


	//   ....[127]....
        /*0974*/ 	.word	0x00017b50


	//   ....[128]....
        /*0978*/ 	.word	0x00018930


	//   ....[129]....
        /*097c*/ 	.word	0x0001a5d0


	//   ....[130]....
        /*0980*/ 	.word	0x0001a5f0


	//   ....[131]....
        /*0984*/ 	.word	0x0001a690


	//   ....[132]....
        /*0988*/ 	.word	0x0001a6b0


	//   ....[133]....
        /*098c*/ 	.word	0x0001a740


	//   ....[134]....
        /*0990*/ 	.word	0x0001a760


	//   ....[135]....
        /*0994*/ 	.word	0x0001a7f0


	//   ....[136]....
        /*0998*/ 	.word	0x0001a810


	//   ....[137]....
        /*099c*/ 	.word	0x0001a8a0


	//   ....[138]....
        /*09a0*/ 	.word	0x0001a8c0


	//   ....[139]....
        /*09a4*/ 	.word	0x0001a950


	//   ....[140]....
        /*09a8*/ 	.word	0x0001a970


	//   ....[141]....
        /*09ac*/ 	.word	0x0001aa00


	//   ....[142]....
        /*09b0*/ 	.word	0x0001aa20


	//   ....[143]....
        /*09b4*/ 	.word	0x0001aa30


	//   ....[144]....
        /*09b8*/ 	.word	0x0001aab0


	//   ....[145]....
        /*09bc*/ 	.word	0x0001b220


	//   ....[146]....
        /*09c0*/ 	.word	0x0001b250


	//   ....[147]....
        /*09c4*/ 	.word	0x0001b2b0


	//   ....[148]....
        /*09c8*/ 	.word	0x0001b300


	//   ....[149]....
        /*09cc*/ 	.word	0x0001b340


	//   ....[150]....
        /*09d0*/ 	.word	0x0001b3a0


	//   ....[151]....
        /*09d4*/ 	.word	0x0001b3e0


	//   ....[152]....
        /*09d8*/ 	.word	0x0001b440


	//   ....[153]....
        /*09dc*/ 	.word	0x0001b480


	//   ....[154]....
        /*09e0*/ 	.word	0x0001b4e0


	//   ....[155]....
        /*09e4*/ 	.word	0x0001b520


	//   ....[156]....
        /*09e8*/ 	.word	0x0001b580


	//   ....[157]....
        /*09ec*/ 	.word	0x0001b5c0


	//   ....[158]....
        /*09f0*/ 	.word	0x0001b610


	//   ....[159]....
        /*09f4*/ 	.word	0x0001b630


	//   ....[160]....
        /*09f8*/ 	.word	0x0001b660


	//   ....[161]....
        /*09fc*/ 	.word	0x0001bde0


	//   ....[162]....
        /*0a00*/ 	.word	0x0001be10


	//   ....[163]....
        /*0a04*/ 	.word	0x0001be70


	//   ....[164]....
        /*0a08*/ 	.word	0x0001be80


	//   ....[165]....
        /*0a0c*/ 	.word	0x0001bed0


	//   ....[166]....
        /*0a10*/ 	.word	0x0001bee0


	//   ....[167]....
        /*0a14*/ 	.word	0x0001bf30


	//   ....[168]....
        /*0a18*/ 	.word	0x0001bf40


	//   ....[169]....
        /*0a1c*/ 	.word	0x0001bf90


	//   ....[170]....
        /*0a20*/ 	.word	0x0001bfa0


	//   ....[171]....
        /*0a24*/ 	.word	0x0001bff0


	//   ....[172]....
        /*0a28*/ 	.word	0x0001c000


	//   ....[173]....
        /*0a2c*/ 	.word	0x0001c050


	//   ....[174]....
        /*0a30*/ 	.word	0x0001c060


	//   ....[175]....
        /*0a34*/ 	.word	0x0001c070


	//   ....[176]....
        /*0a38*/ 	.word	0x0001c0c0


	//   ....[177]....
        /*0a3c*/ 	.word	0x0001c320


	//   ....[178]....
        /*0a40*/ 	.word	0x0001c340


	//   ....[179]....
        /*0a44*/ 	.word	0x0001c350


	//   ....[180]....
        /*0a48*/ 	.word	0x0001c3c0


	//   ....[181]....
        /*0a4c*/ 	.word	0x0001c3d0


	//   ....[182]....
        /*0a50*/ 	.word	0x0001c440


	//   ....[183]....
        /*0a54*/ 	.word	0x0001c450


	//   ....[184]....
        /*0a58*/ 	.word	0x0001c4c0


	//   ....[185]....
        /*0a5c*/ 	.word	0x0001c4d0


	//   ....[186]....
        /*0a60*/ 	.word	0x0001c540


	//   ....[187]....
        /*0a64*/ 	.word	0x0001c550


	//   ....[188]....
        /*0a68*/ 	.word	0x0001c5c0


	//   ....[189]....
        /*0a6c*/ 	.word	0x0001c5d0


	//   ....[190]....
        /*0a70*/ 	.word	0x0001c640


	//   ....[191]....
        /*0a74*/ 	.word	0x0001c650


	//   ....[192]....
        /*0a78*/ 	.word	0x0001c660


	//   ....[193]....
        /*0a7c*/ 	.word	0x0001cc10


	//   ....[194]....
        /*0a80*/ 	.word	0x0001cc50


	//   ....[195]....
        /*0a84*/ 	.word	0x0001cc90


	//   ....[196]....
        /*0a88*/ 	.word	0x0001ccb0


	//   ....[197]....
        /*0a8c*/ 	.word	0x0001ccc0


	//   ....[198]....
        /*0a90*/ 	.word	0x0001cce0


	//   ....[199]....
        /*0a94*/ 	.word	0x0001cd50


	//   ....[200]....
        /*0a98*/ 	.word	0x0001cd70


	//   ....[201]....
        /*0a9c*/ 	.word	0x0001cdd0


	//   ....[202]....
        /*0aa0*/ 	.word	0x0001cdf0


	//   ....[203]....
        /*0aa4*/ 	.word	0x0001ce50


	//   ....[204]....
        /*0aa8*/ 	.word	0x0001ce70


	//   ....[205]....
        /*0aac*/ 	.word	0x0001ced0


	//   ....[206]....
        /*0ab0*/ 	.word	0x0001cef0


	//   ....[207]....
        /*0ab4*/ 	.word	0x0001cf40


	//   ....[208]....
        /*0ab8*/ 	.word	0x0001cf60


	//   ....[209]....
        /*0abc*/ 	.word	0x0001d350


	//   ....[210]....
        /*0ac0*/ 	.word	0x0001d380


	//   ....[211]....
        /*0ac4*/ 	.word	0x0001d3c0


	//   ....[212]....
        /*0ac8*/ 	.word	0x0001d3f0


	//   ....[213]....
        /*0acc*/ 	.word	0x0001d420


	//   ....[214]....
        /*0ad0*/ 	.word	0x0001d450


	//   ....[215]....
        /*0ad4*/ 	.word	0x0001d480


	//   ....[216]....
        /*0ad8*/ 	.word	0x0001d4b0


	//   ....[217]....
        /*0adc*/ 	.word	0x0001d630


	//   ....[218]....
        /*0ae0*/ 	.word	0x0001d660


	//   ....[219]....
        /*0ae4*/ 	.word	0x0001d690


	//   ....[220]....
        /*0ae8*/ 	.word	0x0001d6c0


	//   ....[221]....
        /*0aec*/ 	.word	0x0001d6f0


	//   ....[222]....
        /*0af0*/ 	.word	0x0001d720


	//   ....[223]....
        /*0af4*/ 	.word	0x0001d7e0


	//   ....[224]....
        /*0af8*/ 	.word	0x0001d800


	//   ....[225]....
        /*0afc*/ 	.word	0x0001d870


	//   ....[226]....
        /*0b00*/ 	.word	0x0001df10


	//   ....[227]....
        /*0b04*/ 	.word	0x0001e230


	//   ....[228]....
        /*0b08*/ 	.word	0x0001e2c0


	//   ....[229]....
        /*0b0c*/ 	.word	0x0001e360


	//   ....[230]....
        /*0b10*/ 	.word	0x0001e3f0


	//   ....[231]....
        /*0b14*/ 	.word	0x0001e490


	//   ....[232]....
        /*0b18*/ 	.word	0x0001e520


	//   ....[233]....
        /*0b1c*/ 	.word	0x0001e5c0


	//   ....[234]....
        /*0b20*/ 	.word	0x0001e650


	//   ....[235]....
        /*0b24*/ 	.word	0x0001e740


	//   ....[236]....
        /*0b28*/ 	.word	0x0001e7d0


	//   ....[237]....
        /*0b2c*/ 	.word	0x0001e870


	//   ....[238]....
        /*0b30*/ 	.word	0x0001e900


	//   ....[239]....
        /*0b34*/ 	.word	0x0001e9a0


	//   ....[240]....
        /*0b38*/ 	.word	0x0001ea30


	//   ....[241]....
        /*0b3c*/ 	.word	0x0001ead0


	//   ....[242]....
        /*0b40*/ 	.word	0x0001eb60


	//   ....[243]....
        /*0b44*/ 	.word	0x0001ec50


	//   ....[244]....
        /*0b48*/ 	.word	0x0001ece0


	//   ....[245]....
        /*0b4c*/ 	.word	0x0001ed70


	//   ....[246]....
        /*0b50*/ 	.word	0x0001ee00


	//   ....[247]....
        /*0b54*/ 	.word	0x0001ee90


	//   ....[248]....
        /*0b58*/ 	.word	0x0001ef20


	//   ....[249]....
        /*0b5c*/ 	.word	0x0001efb0


	//   ....[250]....
        /*0b60*/ 	.word	0x0001f040


	//   ....[251]....
        /*0b64*/ 	.word	0x0001f120


	//   ....[252]....
        /*0b68*/ 	.word	0x0001f1d0


	//   ....[253]....
        /*0b6c*/ 	.word	0x0001f260


	//   ....[254]....
        /*0b70*/ 	.word	0x0001f2b0


	//   ....[255]....
        /*0b74*/ 	.word	0x0001f300


	//   ....[0]....
        /*0b78*/ 	.word	0x0001f390


	//   ....[1]....
        /*0b7c*/ 	.word	0x0001f420


	//   ....[2]....
        /*0b80*/ 	.word	0x0001f470


	//   ....[3]....
        /*0b84*/ 	.word	0x0001f4c0


	//   ....[4]....
        /*0b88*/ 	.word	0x0001f550


	//   ....[5]....
        /*0b8c*/ 	.word	0x0001f5e0


	//   ....[6]....
        /*0b90*/ 	.word	0x0001f630


	//   ....[7]....
        /*0b94*/ 	.word	0x0001f680


	//   ....[8]....
        /*0b98*/ 	.word	0x0001f710


	//   ....[9]....
        /*0b9c*/ 	.word	0x0001f7a0


	//   ....[10]....
        /*0ba0*/ 	.word	0x0001f7f0


	//   ....[11]....
        /*0ba4*/ 	.word	0x0001f840


	//   ....[12]....
        /*0ba8*/ 	.word	0x0001f930


	//   ....[13]....
        /*0bac*/ 	.word	0x0001f9e0


	//   ....[14]....
        /*0bb0*/ 	.word	0x0001fa60


	//   ....[15]....
        /*0bb4*/ 	.word	0x0001fb00


	//   ....[16]....
        /*0bb8*/ 	.word	0x0001fb90


	//   ....[17]....
        /*0bbc*/ 	.word	0x0001fc50


	//   ....[18]....
        /*0bc0*/ 	.word	0x0001fcd0


	//   ....[19]....
        /*0bc4*/ 	.word	0x0001fd20


	//   ....[20]....
        /*0bc8*/ 	.word	0x0001fec0


	//   ....[21]....
        /*0bcc*/ 	.word	0x0001ff60


	//   ....[22]....
        /*0bd0*/ 	.word	0x0001ffe0


	//   ....[23]....
        /*0bd4*/ 	.word	0x00020050


	//   ....[24]....
        /*0bd8*/ 	.word	0x000201e0


	//   ....[25]....
        /*0bdc*/ 	.word	0x000202d0


	//   ....[26]....
        /*0be0*/ 	.word	0x00020320


	//   ....[27]....
        /*0be4*/ 	.word	0x00020370


	//   ....[28]....
        /*0be8*/ 	.word	0x00020650


	//   ....[29]....
        /*0bec*/ 	.word	0x000206a0


	//   ....[30]....
        /*0bf0*/ 	.word	0x00020730


	//   ....[31]....
        /*0bf4*/ 	.word	0x000207c0


	//   ....[32]....
        /*0bf8*/ 	.word	0x00020850


	//   ....[33]....
        /*0bfc*/ 	.word	0x000208e0


	//   ....[34]....
        /*0c00*/ 	.word	0x00020970


	//   ....[35]....
        /*0c04*/ 	.word	0x00020a00


	//   ....[36]....
        /*0c08*/ 	.word	0x00020ac0


	//   ....[37]....
        /*0c0c*/ 	.word	0x00020da0


	//   ....[38]....
        /*0c10*/ 	.word	0x00020e90


	//   ....[39]....
        /*0c14*/ 	.word	0x00020f30


	//   ....[40]....
        /*0c18*/ 	.word	0x00020f90


	//   ....[41]....
        /*0c1c*/ 	.word	0x00021090


	//   ....[42]....
        /*0c20*/ 	.word	0x00021100


	//   ....[43]....
        /*0c24*/ 	.word	0x00021200


	//   ....[44]....
        /*0c28*/ 	.word	0x00021270


	//   ....[45]....
        /*0c2c*/ 	.word	0x00021370


	//   ....[46]....
        /*0c30*/ 	.word	0x000213e0


	//   ....[47]....
        /*0c34*/ 	.word	0x000214e0


	//   ....[48]....
        /*0c38*/ 	.word	0x00021550


	//   ....[49]....
        /*0c3c*/ 	.word	0x00021650


	//   ....[50]....
        /*0c40*/ 	.word	0x000216c0


	//   ....[51]....
        /*0c44*/ 	.word	0x000217c0


	//   ....[52]....
        /*0c48*/ 	.word	0x00021830


	//   ....[53]....
        /*0c4c*/ 	.word	0x000218d0


	//   ....[54]....
        /*0c50*/ 	.word	0x000219d0


	//   ....[55]....
        /*0c54*/ 	.word	0x00021a40


	//   ....[56]....
        /*0c58*/ 	.word	0x00021ac0


	//   ....[57]....
        /*0c5c*/ 	.word	0x00021b80


	//   ....[58]....
        /*0c60*/ 	.word	0x00021c00


	//   ....[59]....
        /*0c64*/ 	.word	0x00021cd0


	//   ....[60]....
        /*0c68*/ 	.word	0x00021d50


	//   ....[61]....
        /*0c6c*/ 	.word	0x00021e20


	//   ....[62]....
        /*0c70*/ 	.word	0x00021ea0


	//   ....[63]....
        /*0c74*/ 	.word	0x00021f70


	//   ....[64]....
        /*0c78*/ 	.word	0x00021ff0


	//   ....[65]....
        /*0c7c*/ 	.word	0x000220c0


	//   ....[66]....
        /*0c80*/ 	.word	0x00022140


	//   ....[67]....
        /*0c84*/ 	.word	0x00022200


	//   ....[68]....
        /*0c88*/ 	.word	0x00022280


	//   ....[69]....
        /*0c8c*/ 	.word	0x00022330


	//   ....[70]....
        /*0c90*/ 	.word	0x00022460


	//   ....[71]....
        /*0c94*/ 	.word	0x00022510


	//   ....[72]....
        /*0c98*/ 	.word	0x00022570


	//   ....[73]....
        /*0c9c*/ 	.word	0x00022630


	//   ....[74]....
        /*0ca0*/ 	.word	0x00022690


	//   ....[75]....
        /*0ca4*/ 	.word	0x00022750


	//   ....[76]....
        /*0ca8*/ 	.word	0x000227b0


	//   ....[77]....
        /*0cac*/ 	.word	0x00022870


	//   ....[78]....
        /*0cb0*/ 	.word	0x000228d0


	//   ....[79]....
        /*0cb4*/ 	.word	0x00022990


	//   ....[80]....
        /*0cb8*/ 	.word	0x000229f0


	//   ....[81]....
        /*0cbc*/ 	.word	0x00022ab0


	//   ....[82]....
        /*0cc0*/ 	.word	0x00022b10


	//   ....[83]....
        /*0cc4*/ 	.word	0x00022bd0


	//   ....[84]....
        /*0cc8*/ 	.word	0x00022c30


	//   ....[85]....
        /*0ccc*/ 	.word	0x00022cf0


	//   ....[86]....
        /*0cd0*/ 	.word	0x00022de0


	//   ....[87]....
        /*0cd4*/ 	.word	0x00022e80


	//   ....[88]....
        /*0cd8*/ 	.word	0x00022ee0


	//   ....[89]....
        /*0cdc*/ 	.word	0x00022fc0


	//   ....[90]....
        /*0ce0*/ 	.word	0x00023020


	//   ....[91]....
        /*0ce4*/ 	.word	0x00023100


	//   ....[92]....
        /*0ce8*/ 	.word	0x00023160


	//   ....[93]....
        /*0cec*/ 	.word	0x00023240


	//   ....[94]....
        /*0cf0*/ 	.word	0x000232a0


	//   ....[95]....
        /*0cf4*/ 	.word	0x00023380


	//   ....[96]....
        /*0cf8*/ 	.word	0x000233e0


	//   ....[97]....
        /*0cfc*/ 	.word	0x000234c0


	//   ....[98]....
        /*0d00*/ 	.word	0x00023520


	//   ....[99]....
        /*0d04*/ 	.word	0x00023600


	//   ....[100]....
        /*0d08*/ 	.word	0x00023660


	//   ....[101]....
        /*0d0c*/ 	.word	0x00023730


	//   ....[102]....
        /*0d10*/ 	.word	0x00023850


	//   ....[103]....
        /*0d14*/ 	.word	0x00023900


	//   ....[104]....
        /*0d18*/ 	.word	0x000239b0


	//   ....[105]....
        /*0d1c*/ 	.word	0x00023a80


	//   ....[106]....
        /*0d20*/ 	.word	0x00023ae0


	//   ....[107]....
        /*0d24*/ 	.word	0x00023bc0


	//   ....[108]....
        /*0d28*/ 	.word	0x00023c20


	//   ....[109]....
        /*0d2c*/ 	.word	0x00023cf0


	//   ....[110]....
        /*0d30*/ 	.word	0x00023d50


	//   ....[111]....
        /*0d34*/ 	.word	0x00023e20


	//   ....[112]....
        /*0d38*/ 	.word	0x00023e80


	//   ....[113]....
        /*0d3c*/ 	.word	0x00023f60


	//   ....[114]....
        /*0d40*/ 	.word	0x00023fc0


	//   ....[115]....
        /*0d44*/ 	.word	0x00024090


	//   ....[116]....
        /*0d48*/ 	.word	0x000240f0


	//   ....[117]....
        /*0d4c*/ 	.word	0x000241b0


	//   ....[118]....
        /*0d50*/ 	.word	0x00024240


	//   ....[119]....
        /*0d54*/ 	.word	0x000242e0


	//   ....[120]....
        /*0d58*/ 	.word	0x00024400


	//   ....[121]....
        /*0d5c*/ 	.word	0x00024470


	//   ....[122]....
        /*0d60*/ 	.word	0x000244e0


	//   ....[123]....
        /*0d64*/ 	.word	0x00024550


	//   ....[124]....
        /*0d68*/ 	.word	0x000245c0


	//   ....[125]....
        /*0d6c*/ 	.word	0x00024640


	//   ....[126]....
        /*0d70*/ 	.word	0x000246d0


	//   ....[127]....
        /*0d74*/ 	.word	0x00024760


	//   ....[128]....
        /*0d78*/ 	.word	0x000247d0


	//   ....[129]....
        /*0d7c*/ 	.word	0x00024840


	//   ....[130]....
        /*0d80*/ 	.word	0x000248b0


	//   ....[131]....
        /*0d84*/ 	.word	0x00024930


	//   ....[132]....
        /*0d88*/ 	.word	0x000249a0


	//   ....[133]....
        /*0d8c*/ 	.word	0x00024a40


	//   ....[134]....
        /*0d90*/ 	.word	0x00024ad0


	//   ....[135]....
        /*0d94*/ 	.word	0x00024bf0


	//----- nvinfo : EIATTR_REG_RECONFIG
	.align		4
.L_1081:
        /*0d98*/ 	.byte	0x01, 0x54
	.zero		2


	//----- nvinfo : EIATTR_SYSCALL_OFFSETS
	.align		4
        /*0d9c*/ 	.byte	0x04, 0x46
        /*0d9e*/ 	.short	(.L_1083 - .L_1082)


	//   ....[0]....
.L_1082:
        /*0da0*/ 	.word	0x00001940


	//   ....[1]....
        /*0da4*/ 	.word	0x00001a90


	//   ....[2]....
        /*0da8*/ 	.word	0x00008670


	//   ....[3]....
        /*0dac*/ 	.word	0x00008970


	//   ....[4]....
        /*0db0*/ 	.word	0x00019c80


	//   ....[5]....
        /*0db4*/ 	.word	0x00019dd0


	//   ....[6]....
        /*0db8*/ 	.word	0x00019ec0


	//   ....[7]....
        /*0dbc*/ 	.word	0x0001ae80


	//----- nvinfo : EIATTR_MBARRIER_INSTR_OFFSETS
	.align		4
.L_1083:
        /*0dc0*/ 	.byte	0x04, 0x39
        /*0dc2*/ 	.short	(.L_1085 - .L_1084)


	//   ....[0]....
.L_1084:
        /*0dc4*/ 	.word	0x00000270
        /*0dc8*/ 	.word	0x000000ff
        /*0dcc*/ 	.word	0x00028800
        /*0dd0*/ 	.short	0x0100
        /*0dd2*/ 	.byte	0x08
	.zero		1


	//   ....[1]....
        /*0dd4*/ 	.word	0x00000280
        /*0dd8*/ 	.word	0x000000ff
        /*0ddc*/ 	.word	0x00028820
        /*0de0*/ 	.short	0x0100
        /*0de2*/ 	.byte	0x08
	.zero		1


	//   ....[2]....
        /*0de4*/ 	.word	0x00000370
        /*0de8*/ 	.word	0x000000ff
        /*0dec*/ 	.word	0x00028830
        /*0df0*/ 	.short	0x0100
        /*0df2*/ 	.byte	0x08
	.zero		1


	//   ....[3]....
        /*0df4*/ 	.word	0x00000380
        /*0df8*/ 	.word	0x000000ff
        /*0dfc*/ 	.word	0x00028840
        /*0e00*/ 	.short	0x0100
        /*0e02*/ 	.byte	0x08
	.zero		1


	//   ....[4]....
        /*0e04*/ 	.word	0x00000390
        /*0e08*/ 	.word	0x000000ff
        /*0e0c*/ 	.word	0x00028838
        /*0e10*/ 	.short	0x0100
        /*0e12*/ 	.byte	0x08
	.zero		1


	//   ....[5]....
        /*0e14*/ 	.word	0x000003a0
        /*0e18*/ 	.word	0x000000ff
        /*0e1c*/ 	.word	0x00028848
        /*0e20*/ 	.short	0x0100
        /*0e22*/ 	.byte	0x08
	.zero		1


	//   ....[6]....
        /*0e24*/ 	.word	0x000004d0
        /*0e28*/ 	.word	0x000000ff
        /*0e2c*/ 	.word	0x00028850
        /*0e30*/ 	.short	0x0100
        /*0e32*/ 	.byte	0x08
	.zero		1


	//   ....[7]....
        /*0e34*/ 	.word	0x000004e0
        /*0e38*/ 	.word	0x000000ff
        /*0e3c*/ 	.word	0x00028860
        /*0e40*/ 	.short	0x0100
        /*0e42*/ 	.byte	0x08
	.zero		1


	//   ....[8]....
        /*0e44*/ 	.word	0x000004f0
        /*0e48*/ 	.word	0x000000ff
        /*0e4c*/ 	.word	0x00028858
        /*0e50*/ 	.short	0x0100
        /*0e52*/ 	.byte	0x08
	.zero		1


	//   ....[9]....
        /*0e54*/ 	.word	0x00000500
        /*0e58*/ 	.word	0x000000ff
        /*0e5c*/ 	.word	0x00028868
        /*0e60*/ 	.short	0x0100
        /*0e62*/ 	.byte	0x08
	.zero		1


	//   ....[10]....
        /*0e64*/ 	.word	0x000005f0
        /*0e68*/ 	.word	0x000000ff
        /*0e6c*/ 	.word	0x00028870
        /*0e70*/ 	.short	0x0100
        /*0e72*/ 	.byte	0x06
	.zero		1


	//   ....[11]....
        /*0e74*/ 	.word	0x00000600
        /*0e78*/ 	.word	0x000000ff
        /*0e7c*/ 	.word	0x00028880
        /*0e80*/ 	.short	0x0100
        /*0e82*/ 	.byte	0x06
	.zero		1


	//   ....[12]....
        /*0e84*/ 	.word	0x00000610
        /*0e88*/ 	.word	0x000000ff
        /*0e8c*/ 	.word	0x00028878
        /*0e90*/ 	.short	0x0100
        /*0e92*/ 	.byte	0x06
	.zero		1


	//   ....[13]....
        /*0e94*/ 	.word	0x00000620
        /*0e98*/ 	.word	0x000000ff
        /*0e9c*/ 	.word	0x00028888
        /*0ea0*/ 	.short	0x0100
        /*0ea2*/ 	.byte	0x06
	.zero		1


	//   ....[14]....
        /*0ea4*/ 	.word	0x00000750
        /*0ea8*/ 	.word	0x000000ff
        /*0eac*/ 	.word	0x00028890
        /*0eb0*/ 	.short	0x0100
        /*0eb2*/ 	.byte	0x08
	.zero		1


	//   ....[15]....
        /*0eb4*/ 	.word	0x00000760
        /*0eb8*/ 	.word	0x000000ff
        /*0ebc*/ 	.word	0x000288a0
        /*0ec0*/ 	.short	0x0100
        /*0ec2*/ 	.byte	0x08
	.zero		1


	//   ....[16]....
        /*0ec4*/ 	.word	0x00000770
        /*0ec8*/ 	.word	0x000000ff
        /*0ecc*/ 	.word	0x00028898
        /*0ed0*/ 	.short	0x0100
        /*0ed2*/ 	.byte	0x08
	.zero		1


	//   ....[17]....
        /*0ed4*/ 	.word	0x00000780
        /*0ed8*/ 	.word	0x000000ff
        /*0edc*/ 	.word	0x000288a8
        /*0ee0*/ 	.short	0x0100
        /*0ee2*/ 	.byte	0x08
	.zero		1


	//   ....[18]....
        /*0ee4*/ 	.word	0x000008b0
        /*0ee8*/ 	.word	0x000000ff
        /*0eec*/ 	.word	0x000288b0
        /*0ef0*/ 	.short	0x0100
        /*0ef2*/ 	.byte	0x08
	.zero		1


	//   ....[19]....
        /*0ef4*/ 	.word	0x000008c0
        /*0ef8*/ 	.word	0x000000ff
        /*0efc*/ 	.word	0x000288c0
        /*0f00*/ 	.short	0x0100
        /*0f02*/ 	.byte	0x08
	.zero		1


	//   ....[20]....
        /*0f04*/ 	.word	0x000008d0
        /*0f08*/ 	.word	0x000000ff
        /*0f0c*/ 	.word	0x000288b8
        /*0f10*/ 	.short	0x0100
        /*0f12*/ 	.byte	0x08
	.zero		1


	//   ....[21]....
        /*0f14*/ 	.word	0x000008e0
        /*0f18*/ 	.word	0x000000ff
        /*0f1c*/ 	.word	0x000288c8
        /*0f20*/ 	.short	0x0100
        /*0f22*/ 	.byte	0x08
	.zero		1


	//   ....[22]....
        /*0f24*/ 	.word	0x00002fb0
        /*0f28*/ 	.word	0x0000005b
        /*0f2c*/ 	.word	0x00028890
        /*0f30*/ 	.short	0x010a
        /*0f32*/ 	.byte	0x3f
	.zero		1


	//   ....[23]....
        /*0f34*/ 	.word	0x000053b0
        /*0f38*/ 	.word	0x0000005b
        /*0f3c*/ 	.word	0x00028890
        /*0f40*/ 	.short	0x010a
        /*0f42*/ 	.byte	0x3f
	.zero		1


	//   ....[24]....
        /*0f44*/ 	.word	0x000072e0
        /*0f48*/ 	.word	0x0000005b
        /*0f4c*/ 	.word	0x00028890
        /*0f50*/ 	.short	0x010a
        /*0f52*/ 	.byte	0x3f
	.zero		1


	//   ....[25]....
        /*0f54*/ 	.word	0x00007a00
        /*0f58*/ 	.word	0x0000000b
        /*0f5c*/ 	.word	0x00000000
        /*0f60*/ 	.short	0x0101
        /*0f62*/ 	.byte	0x3f
	.zero		1


	//   ....[26]....
        /*0f64*/ 	.word	0x00007a40
        /*0f68*/ 	.word	0x0000005b
        /*0f6c*/ 	.word	0x000288b0
        /*0f70*/ 	.short	0x010a
        /*0f72*/ 	.byte	0x3f
	.zero		1


	//   ....[27]....
        /*0f74*/ 	.word	0x00008070
        /*0f78*/ 	.word	0x0000005b
        /*0f7c*/ 	.word	0x00000000
        /*0f80*/ 	.short	0x0101
        /*0f82*/ 	.byte	0x3f
	.zero		1


	//   ....[28]....
        /*0f84*/ 	.word	0x00008700
        /*0f88*/ 	.word	0x00000012
        /*0f8c*/ 	.word	0x00028800
        /*0f90*/ 	.short	0x010a
        /*0f92*/ 	.byte	0x3f
	.zero		1


	//   ....[29]....
        /*0f94*/ 	.word	0x00008750
        /*0f98*/ 	.word	0x00000012
        /*0f9c*/ 	.word	0x00028800
        /*0fa0*/ 	.short	0x010a
        /*0fa2*/ 	.byte	0x3f
	.zero		1


	//   ....[30]....
        /*0fa4*/ 	.word	0x000098d0
        /*0fa8*/ 	.word	0x00000012
        /*0fac*/ 	.word	0x00028800
        /*0fb0*/ 	.short	0x010a
        /*0fb2*/ 	.byte	0x3f
	.zero		1


	//   ....[31]....
        /*0fb4*/ 	.word	0x0000bcd0
        /*0fb8*/ 	.word	0x00000012
        /*0fbc*/ 	.word	0x00028800
        /*0fc0*/ 	.short	0x010a
        /*0fc2*/ 	.byte	0x3f
	.zero		1


	//   ....[32]....
        /*0fc4*/ 	.word	0x0000d670
        /*0fc8*/ 	.word	0x00000000
        /*0fcc*/ 	.word	0x00028830
        /*0fd0*/ 	.short	0x010a
        /*0fd2*/ 	.byte	0x3f
	.zero		1


	//   ....[33]....
        /*0fd4*/ 	.word	0x0000d6b0
        /*0fd8*/ 	.word	0x00000000
        /*0fdc*/ 	.word	0x00028830
        /*0fe0*/ 	.short	0x010a
        /*0fe2*/ 	.byte	0x3f
	.zero		1


	//   ....[34]....
        /*0fe4*/ 	.word	0x0000f0b0
        /*0fe8*/ 	.word	0x00000000
        /*0fec*/ 	.word	0x00000000
        /*0ff0*/ 	.short	0x0101
        /*0ff2*/ 	.byte	0x3f
	.zero		1


	//   ....[35]....
        /*0ff4*/ 	.word	0x0000fc00
        /*0ff8*/ 	.word	0x00000005
        /*0ffc*/ 	.word	0x00028830
        /*1000*/ 	.short	0x010a
        /*1002*/ 	.byte	0x3f
	.zero		1


	//   ....[36]....
        /*1004*/ 	.word	0x0000fc50
        /*1008*/ 	.word	0x00000005
        /*100c*/ 	.word	0x00028830
        /*1010*/ 	.short	0x010a
        /*1012*/ 	.byte	0x3f
	.zero		1


	//   ....[37]....
        /*1014*/ 	.word	0x000100d0
        /*1018*/ 	.word	0x00000006
        /*101c*/ 	.word	0x00028850
        /*1020*/ 	.short	0x010a
        /*1022*/ 	.byte	0x3f
	.zero		1


	//   ....[38]....
        /*1024*/ 	.word	0x00010110
        /*1028*/ 	.word	0x00000006
        /*102c*/ 	.word	0x00028850
        /*1030*/ 	.short	0x010a
        /*1032*/ 	.byte	0x3f
	.zero		1


	//   ....[39]....
        /*1034*/ 	.word	0x00011e60
        /*1038*/ 	.word	0x00000000
        /*103c*/ 	.word	0x00000000
        /*1040*/ 	.short	0x0101
        /*1042*/ 	.byte	0x3f
	.zero		1


	//   ....[40]....
        /*1044*/ 	.word	0x000120e0
        /*1048*/ 	.word	0x0000000e
        /*104c*/ 	.word	0x00000000
        /*1050*/ 	.short	0x0101
        /*1052*/ 	.byte	0x3f
	.zero		1


	//   ....[41]....
        /*1054*/ 	.word	0x000127f0
        /*1058*/ 	.word	0x00000005
        /*105c*/ 	.word	0x00028830
        /*1060*/ 	.short	0x010a
        /*1062*/ 	.byte	0x3f
	.zero		1


	//   ....[42]....
        /*1064*/ 	.word	0x00012840
        /*1068*/ 	.word	0x00000005
        /*106c*/ 	.word	0x00028830
        /*1070*/ 	.short	0x010a
        /*1072*/ 	.byte	0x3f
	.zero		1


	//   ....[43]....
        /*1074*/ 	.word	0x00012c90
        /*1078*/ 	.word	0x00000006
        /*107c*/ 	.word	0x00028850
        /*1080*/ 	.short	0x010a
        /*1082*/ 	.byte	0x3f
	.zero		1


	//   ....[44]....
        /*1084*/ 	.word	0x00012cd0
        /*1088*/ 	.word	0x00000006
        /*108c*/ 	.word	0x00028850
        /*1090*/ 	.short	0x010a
        /*1092*/ 	.byte	0x3f
	.zero		1


	//   ....[45]....
        /*1094*/ 	.word	0x00013a50
        /*1098*/ 	.word	0x00000033
        /*109c*/ 	.word	0x00000000
        /*10a0*/ 	.short	0x0101
        /*10a2*/ 	.byte	0x3f
	.zero		1


	//   ....[46]....
        /*10a4*/ 	.word	0x00014370
        /*10a8*/ 	.word	0x0000000c
        /*10ac*/ 	.word	0x00000000
        /*10b0*/ 	.short	0x0101
        /*10b2*/ 	.byte	0x3f
	.zero		1


	//   ....[47]....
        /*10b4*/ 	.word	0x000149c0
        /*10b8*/ 	.word	0x0000000d
        /*10bc*/ 	.word	0x00028850
        /*10c0*/ 	.short	0x010a
        /*10c2*/ 	.byte	0x3f
	.zero		1


	//   ....[48]....
        /*10c4*/ 	.word	0x00014a40
        /*10c8*/ 	.word	0x0000000d
        /*10cc*/ 	.word	0x00028850
        /*10d0*/ 	.short	0x010a
        /*10d2*/ 	.byte	0x3f
	.zero		1


	//   ....[49]....
        /*10d4*/ 	.word	0x00015040
        /*10d8*/ 	.word	0x00000004
        /*10dc*/ 	.word	0x00000000
        /*10e0*/ 	.short	0x0101
        /*10e2*/ 	.byte	0x3f
	.zero		1


	//   ....[50]....
        /*10e4*/ 	.word	0x00016570
        /*10e8*/ 	.word	0x00000000
        /*10ec*/ 	.word	0x00000000
        /*10f0*/ 	.short	0x0101
        /*10f2*/ 	.byte	0x3f
	.zero		1


	//   ....[51]....
        /*10f4*/ 	.word	0x00018a10
        /*10f8*/ 	.word	0x00000016
        /*10fc*/ 	.word	0x00028820
        /*1100*/ 	.short	0x010a
        /*1102*/ 	.byte	0x3f
	.zero		1


	//   ....[52]....
        /*1104*/ 	.word	0x00018aa0
        /*1108*/ 	.word	0x00000007
        /*110c*/ 	.word	0x000288a0
        /*1110*/ 	.short	0x010a
        /*1112*/ 	.byte	0x3f
	.zero		1


	//   ....[53]....
        /*1114*/ 	.word	0x00018e00
        /*1118*/ 	.word	0x00000007
        /*111c*/ 	.word	0x000288c0
        /*1120*/ 	.short	0x010a
        /*1122*/ 	.byte	0x3f
	.zero		1


	//   ....[54]....
        /*1124*/ 	.word	0x00019230
        /*1128*/ 	.word	0x0000000a
        /*112c*/ 	.word	0x000288a0
        /*1130*/ 	.short	0x010a
        /*1132*/ 	.byte	0x3f
	.zero		1


	//   ....[55]....
        /*1134*/ 	.word	0x00019570
        /*1138*/ 	.word	0x0000000a
        /*113c*/ 	.word	0x000288c0
        /*1140*/ 	.short	0x010a
        /*1142*/ 	.byte	0x3f
	.zero		1


	//   ....[56]....
        /*1144*/ 	.word	0x0001a3e0
        /*1148*/ 	.word	0x00000007
        /*114c*/ 	.word	0x00028840
        /*1150*/ 	.short	0x010a
        /*1152*/ 	.byte	0x3f
	.zero		1


	//   ....[57]....
        /*1154*/ 	.word	0x0001ab60
        /*1158*/ 	.word	0x00000007
        /*115c*/ 	.word	0x00028830
        /*1160*/ 	.short	0x0107
        /*1162*/ 	.byte	0x3f
	.zero		1


	//   ....[58]....
        /*1164*/ 	.word	0x0001ac30
        /*1168*/ 	.word	0x00000007
        /*116c*/ 	.word	0x00028830
        /*1170*/ 	.short	0x0101
        /*1172*/ 	.byte	0x3f
	.zero		1


	//   ....[59]....
        /*1174*/ 	.word	0x0001b760
        /*1178*/ 	.word	0x00000016
        /*117c*/ 	.word	0x00028800
        /*1180*/ 	.short	0x0107
        /*1182*/ 	.byte	0x3f
	.zero		1


	//   ....[60]....
        /*1184*/ 	.word	0x0001b870
        /*1188*/ 	.word	0x00000016
        /*118c*/ 	.word	0x00028800
        /*1190*/ 	.short	0x0101
        /*1192*/ 	.byte	0x3f
	.zero		1


	//   ....[61]....
        /*1194*/ 	.word	0x0001b890
        /*1198*/ 	.word	0x00000016
        /*119c*/ 	.word	0x00028820
        /*11a0*/ 	.short	0x010a
        /*11a2*/ 	.byte	0x3f
	.zero		1


	//   ....[62]....
        /*11a4*/ 	.word	0x0001bc30
        /*11a8*/ 	.word	0x00000006
        /*11ac*/ 	.word	0x00028840
        /*11b0*/ 	.short	0x010a
        /*11b2*/ 	.byte	0x3f
	.zero		1


	//   ....[63]....
        /*11b4*/ 	.word	0x0001c150
        /*11b8*/ 	.word	0x00000006
        /*11bc*/ 	.word	0x00028830
        /*11c0*/ 	.short	0x0107
        /*11c2*/ 	.byte	0x3f
	.zero		1


	//   ....[64]....
        /*11c4*/ 	.word	0x0001c210
        /*11c8*/ 	.word	0x00000006
        /*11cc*/ 	.word	0x00028830
        /*11d0*/ 	.short	0x0101
        /*11d2*/ 	.byte	0x3f
	.zero		1


	//   ....[65]....
        /*11d4*/ 	.word	0x0001c270
        /*11d8*/ 	.word	0x00000006
        /*11dc*/ 	.word	0x00028860
        /*11e0*/ 	.short	0x010a
        /*11e2*/ 	.byte	0x3f
	.zero		1


	//   ....[66]....
        /*11e4*/ 	.word	0x0001c7b0
        /*11e8*/ 	.word	0x00000006
        /*11ec*/ 	.word	0x00028850
        /*11f0*/ 	.short	0x0107
        /*11f2*/ 	.byte	0x3f
	.zero		1


	//   ....[67]....
        /*11f4*/ 	.word	0x0001c960
        /*11f8*/ 	.word	0x00000006
        /*11fc*/ 	.word	0x00028850
        /*1200*/ 	.short	0x0101
        /*1202*/ 	.byte	0x3f
	.zero		1


	//   ....[68]....
        /*1204*/ 	.word	0x0001cb70
        /*1208*/ 	.word	0x00000000
        /*120c*/ 	.word	0x00028860
        /*1210*/ 	.short	0x010a
        /*1212*/ 	.byte	0x3f
	.zero		1


	//   ....[69]....
        /*1214*/ 	.word	0x0001d0a0
        /*1218*/ 	.word	0x00000000
        /*121c*/ 	.word	0x00028850
        /*1220*/ 	.short	0x0107
        /*1222*/ 	.byte	0x3f
	.zero		1


	//   ....[70]....
        /*1224*/ 	.word	0x0001d160
        /*1228*/ 	.word	0x00000000
        /*122c*/ 	.word	0x00028850
        /*1230*/ 	.short	0x0101
        /*1232*/ 	.byte	0x3f
	.zero		1


	//   ....[71]....
        /*1234*/ 	.word	0x0001de90
        /*1238*/ 	.word	0x00000004
        /*123c*/ 	.word	0x00028820
        /*1240*/ 	.short	0x010a
        /*1242*/ 	.byte	0x3f
	.zero		1


	//   ....[72]....
        /*1244*/ 	.word	0x0001e000
        /*1248*/ 	.word	0x00000005
        /*124c*/ 	.word	0x00028840
        /*1250*/ 	.short	0x010a
        /*1252*/ 	.byte	0x3f
	.zero		1


	//   ....[73]....
        /*1254*/ 	.word	0x0001e0a0
        /*1258*/ 	.word	0x00000019
        /*125c*/ 	.word	0x00028840
        /*1260*/ 	.short	0x010a
        /*1262*/ 	.byte	0x3f
	.zero		1


	//   ....[74]....
        /*1264*/ 	.word	0x0001e0e0
        /*1268*/ 	.word	0x00000005
        /*126c*/ 	.word	0x00028860
        /*1270*/ 	.short	0x010a
        /*1272*/ 	.byte	0x3f
	.zero		1


	//   ....[75]....
        /*1274*/ 	.word	0x0001e120
        /*1278*/ 	.word	0x00000019
        /*127c*/ 	.word	0x00028860
        /*1280*/ 	.short	0x010a
        /*1282*/ 	.byte	0x3f
	.zero		1


	//   ....[76]....
        /*1284*/ 	.word	0x0001e180
        /*1288*/ 	.word	0x0000005b
        /*128c*/ 	.word	0x00028890
        /*1290*/ 	.short	0x010a
        /*1292*/ 	.byte	0x3f
	.zero		1


	//   ....[77]....
        /*1294*/ 	.word	0x0001e690
        /*1298*/ 	.word	0x0000005b
        /*129c*/ 	.word	0x00028890
        /*12a0*/ 	.short	0x010a
        /*12a2*/ 	.byte	0x3f
	.zero		1


	//   ....[78]....
        /*12a4*/ 	.word	0x0001eba0
        /*12a8*/ 	.word	0x0000005b
        /*12ac*/ 	.word	0x00028890
        /*12b0*/ 	.short	0x010a
        /*12b2*/ 	.byte	0x3f
	.zero		1


	//   ....[79]....
        /*12b4*/ 	.word	0x0001f070
        /*12b8*/ 	.word	0x0000005b
        /*12bc*/ 	.word	0x000288b0
        /*12c0*/ 	.short	0x010a
        /*12c2*/ 	.byte	0x3f
	.zero		1


	//   ....[80]....
        /*12c4*/ 	.word	0x0001f870
        /*12c8*/ 	.word	0x00000012
        /*12cc*/ 	.word	0x00028800
        /*12d0*/ 	.short	0x010a
        /*12d2*/ 	.byte	0x3f
	.zero		1


	//   ....[81]....
        /*12d4*/ 	.word	0x000203d0
        /*12d8*/ 	.word	0x00000012
        /*12dc*/ 	.word	0x00028800
        /*12e0*/ 	.short	0x010a
        /*12e2*/ 	.byte	0x3f
	.zero		1


	//   ....[82]....
        /*12e4*/ 	.word	0x00020420
        /*12e8*/ 	.word	0x00000000
        /*12ec*/ 	.word	0x00028830
        /*12f0*/ 	.short	0x010a
        /*12f2*/ 	.byte	0x3f
	.zero		1


	//   ....[83]....
        /*12f4*/ 	.word	0x00020470
        /*12f8*/ 	.word	0x00000005
        /*12fc*/ 	.word	0x00028830
        /*1300*/ 	.short	0x010a
        /*1302*/ 	.byte	0x3f
	.zero		1


	//   ....[84]....
        /*1304*/ 	.word	0x000204c0
        /*1308*/ 	.word	0x00000006
        /*130c*/ 	.word	0x00028850
        /*1310*/ 	.short	0x010a
        /*1312*/ 	.byte	0x3f
	.zero		1


	//   ....[85]....
        /*1314*/ 	.word	0x00020510
        /*1318*/ 	.word	0x00000005
        /*131c*/ 	.word	0x00028830
        /*1320*/ 	.short	0x010a
        /*1322*/ 	.byte	0x3f
	.zero		1


	//   ....[86]....
        /*1324*/ 	.word	0x00020560
        /*1328*/ 	.word	0x00000006
        /*132c*/ 	.word	0x00028850
        /*1330*/ 	.short	0x010a
        /*1332*/ 	.byte	0x3f
	.zero		1


	//   ....[87]....
        /*1334*/ 	.word	0x000205b0
        /*1338*/ 	.word	0x0000000d
        /*133c*/ 	.word	0x00028850
        /*1340*/ 	.short	0x010a
        /*1342*/ 	.byte	0x3f
	.zero		1


	//   ....[88]....
        /*1344*/ 	.word	0x00020b80
        /*1348*/ 	.word	0x00000016
        /*134c*/ 	.word	0x00028820
        /*1350*/ 	.short	0x010a
        /*1352*/ 	.byte	0x3f
	.zero		1


	//   ....[89]....
        /*1354*/ 	.word	0x00020bd0
        /*1358*/ 	.word	0x00000007
        /*135c*/ 	.word	0x000288a0
        /*1360*/ 	.short	0x010a
        /*1362*/ 	.byte	0x3f
	.zero		1


	//   ....[90]....
        /*1364*/ 	.word	0x00020c20
        /*1368*/ 	.word	0x00000007
        /*136c*/ 	.word	0x000288c0
        /*1370*/ 	.short	0x010a
        /*1372*/ 	.byte	0x3f
	.zero		1


	//   ....[91]....
        /*1374*/ 	.word	0x00020c70
        /*1378*/ 	.word	0x0000000a
        /*137c*/ 	.word	0x000288a0
        /*1380*/ 	.short	0x010a
        /*1382*/ 	.byte	0x3f
	.zero		1


	//   ....[92]....
        /*1384*/ 	.word	0x00020cc0
        /*1388*/ 	.word	0x0000000a
        /*138c*/ 	.word	0x000288c0
        /*1390*/ 	.short	0x010a
        /*1392*/ 	.byte	0x3f
	.zero		1


	//   ....[93]....
        /*1394*/ 	.word	0x00020de0
        /*1398*/ 	.word	0x00000007
        /*139c*/ 	.word	0x00028840
        /*13a0*/ 	.short	0x010a
        /*13a2*/ 	.byte	0x3f
	.zero		1


	//   ....[94]....
        /*13a4*/ 	.word	0x00022360
        /*13a8*/ 	.word	0x00000016
        /*13ac*/ 	.word	0x00028820
        /*13b0*/ 	.short	0x010a
        /*13b2*/ 	.byte	0x3f
	.zero		1


	//   ....[95]....
        /*13b4*/ 	.word	0x000223b0
        /*13b8*/ 	.word	0x00000006
        /*13bc*/ 	.word	0x00028840
        /*13c0*/ 	.short	0x010a
        /*13c2*/ 	.byte	0x3f
	.zero		1


	//   ....[96]....
        /*13c4*/ 	.word	0x00022d30
        /*13c8*/ 	.word	0x00000006
        /*13cc*/ 	.word	0x00028860
        /*13d0*/ 	.short	0x010a
        /*13d2*/ 	.byte	0x3f
	.zero		1


	//   ....[97]....
        /*13d4*/ 	.word	0x000237a0
        /*13d8*/ 	.word	0x00000000
        /*13dc*/ 	.word	0x00028860
        /*13e0*/ 	.short	0x010a
        /*13e2*/ 	.byte	0x3f
	.zero		1


	//   ....[98]....
        /*13e4*/ 	.word	0x00024b10
        /*13e8*/ 	.word	0x00000004
        /*13ec*/ 	.word	0x00028820
        /*13f0*/ 	.short	0x010a
        /*13f2*/ 	.byte	0x3f
	.zero		1


	//   ....[99]....
        /*13f4*/ 	.word	0x00024cb0
        /*13f8*/ 	.word	0x00000005
        /*13fc*/ 	.word	0x00028840
        /*1400*/ 	.short	0x010a
        /*1402*/ 	.byte	0x3f
	.zero		1


	//   ....[100]....
        /*1404*/ 	.word	0x00024d00
        /*1408*/ 	.word	0x00000019
        /*140c*/ 	.word	0x00028840
        /*1410*/ 	.short	0x010a
        /*1412*/ 	.byte	0x3f
	.zero		1


	//   ....[101]....
        /*1414*/ 	.word	0x00024d50
        /*1418*/ 	.word	0x00000005
        /*141c*/ 	.word	0x00028860
        /*1420*/ 	.short	0x010a
        /*1422*/ 	.byte	0x3f
	.zero		1


	//----- nvinfo : EIATTR_NUM_MBARRIERS
	.align		4
.L_1085:
        /*1424*/ 	.byte	0x03, 0x38
        /*1426*/ 	.short	0x0016


	//----- nvinfo : EIATTR_EXIT_INSTR_OFFSETS
	.align		4
        /*1428*/ 	.byte	0x04, 0x1c
        /*142a*/ 	.short	(.L_1087 - .L_1086)


	//   ....[0]....
.L_1086:
        /*142c*/ 	.word	0x0001e170


	//----- nvinfo : EIATTR_MAX_THREADS
	.align		4
.L_1087:
        /*1430*/ 	.byte	0x04, 0x05
        /*1432*/ 	.short	(.L_1089 - .L_1088)
.L_1088:
        /*1434*/ 	.word	0x00000180
        /*1438*/ 	.word	0x00000001
        /*143c*/ 	.word	0x00000001


	//----- nvinfo : EIATTR_CRS_STACK_SIZE
	.align		4
.L_1089:
        /*1440*/ 	.byte	0x04, 0x1e
        /*1442*/ 	.short	(.L_1091 - .L_1090)
.L_1090:
        /*1444*/ 	.word	0x00000000


	//----- nvinfo : EIATTR_CBANK_PARAM_SIZE
	.align		4
.L_1091:
        /*1448*/ 	.byte	0x03, 0x19
        /*144a*/ 	.short	0x0af0


	//----- nvinfo : EIATTR_PARAM_CBANK
	.align		4
        /*144c*/ 	.byte	0x04, 0x0a
        /*144e*/ 	.short	(.L_1093 - .L_1092)
	.align		4
.L_1092:
        /*1450*/ 	.word	index@(.nv.constant0._ZN7cutlass13device_kernelIN5flash11enable_sm90INS1_16FlashAttnFwdSm90INS1_25CollectiveMainloopFwdSm90ILi2EN4cute5tupleIJNS5_1CILi1EEES8_S8_EEENS6_IJNS7_ILi128EEESA_SA_EEELi128ENS_6half_tEfNS_4arch4Sm90ELb1ELb0ELb0ELb1ELb1ELb1ELb0ELb1ELb1ELb1ELb0ELb0EEENS1_21CollectiveEpilogueFwdISB_S9_SC_SE_Li256ELb1ELb1ELb0ELb0EEENS1_36VarlenDynamicPersistentTileSchedulerILi128ELi128ELi256ELi128ELb0ELb1ELb1ELb1ELb1ELb1EEEEEEEEEvNT_6ParamsE)
        /*1454*/ 	.short	0x0210
        /*1456*/ 	.short	0x0af0


	//----- nvinfo : EIATTR_SW_WAR
	.align		4
.L_1093:
        /*1458*/ 	.byte	0x04, 0x36
        /*145a*/ 	.short	(.L_1095 - .L_1094)
.L_1094:
        /*145c*/ 	.word	0x00000008
.L_1095:


//--------------------- .nv.info._ZN7cutlass13device_kernelIN5flash11enable_sm90INS1_16FlashAttnFwdSm90INS1_25CollectiveMainloopFwdSm90ILi2EN4cute5tupleIJNS5_1CILi1EEES8_S8_EEENS6_IJNS7_ILi192EEENS7_ILi128EEENS7_ILi96EEEEEELi96ENS_6half_tEfNS_4arch4Sm90ELb0ELb0ELb0ELb0ELb1ELb0ELb0ELb0ELb1ELb1ELb0ELb0EEENS1_21CollectiveEpilogueFwdINS6_IJSA_SC_SB_EEES9_SE_SG_Li384ELb0ELb1ELb0ELb0EEENS1_29StaticPersistentTileSchedulerILb0EEEEEEEEEvNT_6ParamsE --------------------------
	.section	.nv.info._ZN7cutlass13device_kernelIN5flash11enable_sm90INS1_16FlashAttnFwdSm90INS1_25CollectiveMainloopFwdSm90ILi2EN4cute5tupleIJNS5_1CILi1EEES8_S8_EEENS6_IJNS7_ILi192EEENS7_ILi128EEENS7_ILi96EEEEEELi96ENS_6half_tEfNS_4arch4Sm90ELb0ELb0ELb0ELb0ELb1ELb0ELb0ELb0ELb1ELb1ELb0ELb0EEENS1_21CollectiveEpilogueFwdINS6_IJSA_SC_SB_EEES9_SE_SG_Li384ELb0ELb1ELb0ELb0EEENS1_29StaticPersistentTileSchedulerILb0EEEEEEEEEvNT_6ParamsE,"",@"SHT_CUDA_INFO"
	.sectionflags	@""
	.align	4


	//----- nvinfo : EIATTR_CUDA_API_VERSION
	.align		4
        /*0000*/ 	.byte	0x04, 0x37
        /*0002*/ 	.short	(.L_1097 - .L_1096)
.L_1096:
        /*0004*/ 	.word	0x00000082


	//----- nvinfo : EIATTR_KPARAM_INFO
	.align		4
.L_1097:
        /*0008*/ 	.byte	0x04, 0x17
        /*000a*/ 	.short	(.L_1099 - .L_1098)
.L_1098:
        /*000c*/ 	.word	0x00000000
        /*0010*/ 	.short	0x0000
        /*0012*/ 	.short	0x0070
        /*0014*/ 	.byte	0x00, 0xf0, 0x01, 0x28


	//----- nvinfo : EIATTR_SPARSE_MMA_MASK
	.align		4
.L_1099:
        /*0018*/ 	.byte	0x03, 0x50
        /*001a*/ 	.short	0x0000


	//----- nvinfo : EIATTR_MAXREG_COUNT
	.align		4
        /*001c*/ 	.byte	0x03, 0x1b
        /*001e*/ 	.short	0x0080


	//----- nvinfo : EIATTR_NUM_BARRIERS
	.align		4
        /*0020*/ 	.byte	0x02, 0x4c
        /*0022*/ 	.byte	0x10
	.zero		1


	//----- nvinfo : EIATTR_EXTERNS
	.align		4
        /*0024*/ 	.byte	0x04, 0x0f
        /*0026*/ 	.short	(.L_1101 - .L_1100)


	//   ....[0]....
	.align		4
.L_1100:
        /*0028*/ 	.word	index@(__assertfail)


	//----- nvinfo : EIATTR_ANNOTATIONS
	.align		4
.L_1101:
        /*002c*/ 	.byte	0x04, 0x55
        /*002e*/ 	.short	(.L_1103 - .L_1102)


	//   ....[0]....
.L_1102:
        /* <DEDUP_REMOVED lines=9> */


	//----- nvinfo : EIATTR_MERCURY_ISA_VERSION
	.align		4
.L_1103:
        /*00a8*/ 	.byte	0x03, 0x5f
        /*00aa*/ 	.short	0x0101


	//----- nvinfo : EIATTR_INT_WARP_WIDE_INSTR_OFFSETS
	.align		4
        /*00ac*/ 	.byte	0x04, 0x31
        /*00ae*/ 	.short	(.L_1105 - .L_1104)


	//   ....[0]....
.L_1104:
        /*00b0*/ 	.word	0x000000c0


	//   ....[1]....
        /*00b4*/ 	.word	0x000000d0


	//   ....[2]....
        /*00b8*/ 	.word	0x00000170


	//----- nvinfo : EIATTR_COOP_GROUP_MASK_REGIDS
	.align		4
.L_1105:
        /*00bc*/ 	.byte	0x04, 0x29
        /*00be*/ 	.short	(.L_1107 - .L_1106)


	//   ....[0]....
.L_1106:
        /*00c0*/ 	.word	0xffffffff


	//   ....[1]....
        /*00c4*/ 	.word	0xffffffff


	//   ....[2]....
        /*00c8*/ 	.word	0xffffffff


	//   ....[3]....
        /*00cc*/ 	.word	0xffffffff


	//   ....[4]....
        /*00d0*/ 	.word	0xffffffff


	//   ....[5]....
        /*00d4*/ 	.word	0xffffffff


	//   ....[6]....
        /*00d8*/ 	.word	0xffffffff


	//   ....[7]....
        /*00dc*/ 	.word	0xffffffff


	//   ....[8]....
        /*00e0*/ 	.word	0xffffffff


	//   ....[9]....
        /*00e4*/ 	.word	0xffffffff


	//   ....[10]....
        /*00e8*/ 	.word	0xffffffff


	//   ....[11]....
        /*00ec*/ 	.word	0xffffffff


	//   ....[12]....
        /*00f0*/ 	.word	0xffffffff


	//   ....[13]....
        /*00f4*/ 	.word	0xffffffff


	//   ....[14]....
        /*00f8*/ 	.word	0xffffffff


	//   ....[15]....
        /*00fc*/ 	.word	0xffffffff


	//   ....[16]....
        /*0100*/ 	.word	0xffffffff


	//   ....[17]....
        /*0104*/ 	.word	0xffffffff


	//   ....[18]....
        /*0108*/ 	.word	0xffffffff


	//   ....[19]....
        /*010c*/ 	.word	0xffffffff


	//   ....[20]....
        /*0110*/ 	.word	0xffffffff


	//   ....[21]....
        /*0114*/ 	.word	0xffffffff


	//   ....[22]....
        /*0118*/ 	.word	0xffffffff


	//   ....[23]....
        /*011c*/ 	.word	0xffffffff


	//   ....[24]....
        /*0120*/ 	.word	0xffffffff


	//   ....[25]....
        /*0124*/ 	.word	0xffffffff


	//   ....[26]....
        /*0128*/ 	.word	0xffffffff


	//   ....[27]....
        /*012c*/ 	.word	0xffffffff


	//   ....[28]....
        /*0130*/ 	.word	0xffffffff


	//   ....[29]....
        /*0134*/ 	.word	0xffffffff


	//   ....[30]....
        /*0138*/ 	.word	0xffffffff


	//   ....[31]....
        /*013c*/ 	.word	0xffffffff


	//   ....[32]....
        /*0140*/ 	.word	0xffffffff


	//   ....[33]....
        /*0144*/ 	.word	0xffffffff


	//   ....[34]....
        /*0148*/ 	.word	0xffffffff


	//   ....[35]....
        /*014c*/ 	.word	0xffffffff


	//   ....[36]....
        /*0150*/ 	.word	0xffffffff


	//   ....[37]....
        /*0154*/ 	.word	0xffffffff


	//   ....[38]....
        /*0158*/ 	.word	0xffffffff


	//   ....[39]....
        /*015c*/ 	.word	0xffffffff


	//   ....[40]....
        /*0160*/ 	.word	0xffffffff


	//   ....[41]....
        /*0164*/ 	.word	0xffffffff


	//   ....[42]....
        /*0168*/ 	.word	0xffffffff


	//   ....[43]....
        /*016c*/ 	.word	0xffffffff


	//   ....[44]....
        /*0170*/ 	.word	0xffffffff


	//   ....[45]....
        /*0174*/ 	.word	0xffffffff


	//   ....[46]....
        /*0178*/ 	.word	0xffffffff


	//   ....[47]....
        /*017c*/ 	.word	0xffffffff


	//   ....[48]....
        /*0180*/ 	.word	0xffffffff


	//   ....[49]....
        /*0184*/ 	.word	0xffffffff


	//   ....[50]....
        /*0188*/ 	.word	0xffffffff


	//   ....[51]....
        /*018c*/ 	.word	0xffffffff


	//   ....[52]....
        /*0190*/ 	.word	0xffffffff


	//   ....[53]....
        /*0194*/ 	.word	0xffffffff


	//   ....[54]....
        /*0198*/ 	.word	0xffffffff


	//   ....[55]....
        /*019c*/ 	.word	0xffffffff


	//   ....[56]....
        /*01a0*/ 	.word	0xffffffff


	//   ....[57]....
        /*01a4*/ 	.word	0xffffffff


	//   ....[58]....
        /*01a8*/ 	.word	0xffffffff


	//   ....[59]....
        /*01ac*/ 	.word	0xffffffff


	//   ....[60]....
        /*01b0*/ 	.word	0xffffffff


	//   ....[61]....
        /*01b4*/ 	.word	0xffffffff


	//   ....[62]....
        /*01b8*/ 	.word	0xffffffff


	//   ....[63]....
        /*01bc*/ 	.word	0xffffffff


	//   ....[64]....
        /*01c0*/ 	.word	0xffffffff


	//   ....[65]....
        /*01c4*/ 	.word	0xffffffff


	//   ....[66]....
        /*01c8*/ 	.word	0xffffffff


	//   ....[67]....
        /*01cc*/ 	.word	0xffffffff


	//   ....[68]....
        /*01d0*/ 	.word	0xffffffff


	//   ....[69]....
        /*01d4*/ 	.word	0xffffffff


	//   ....[70]....
        /*01d8*/ 	.word	0xffffffff


	//   ....[71]....
        /*01dc*/ 	.word	0xffffffff


	//   ....[72]....
        /*01e0*/ 	.word	0xffffffff


	//   ....[73]....
        /*01e4*/ 	.word	0xffffffff


	//   ....[74]....
        /*01e8*/ 	.word	0x0500000f


	//   ....[75]....
        /*01ec*/ 	.word	0x0500000f


	//   ....[76]....
        /*01f0*/ 	.word	0x0500000f


	//   ....[77]....
        /*01f4*/ 	.word	0x0500000f


	//   ....[78]....
        /*01f8*/ 	.word	0x0500000f


	//   ....[79]....
        /*01fc*/ 	.word	0x0500000f


	//   ....[80]....
        /*0200*/ 	.word	0x0500000f


	//   ....[81]....
        /*0204*/ 	.word	0x0500000f


	//   ....[82]....
        /*0208*/ 	.word	0x0500000f


	//   ....[83]....
        /*020c*/ 	.word	0x0500000f


	//   ....[84]....
        /*0210*/ 	.word	0x0500000f


	//   ....[85]....
        /*0214*/ 	.word	0x0500000f


	//   ....[86]....
        /*0218*/ 	.word	0x0500000f


	//   ....[87]....
        /*021c*/ 	.word	0x0500000f


	//   ....[88]....
        /*0220*/ 	.word	0x0500000f


	//   ....[89]....
        /*0224*/ 	.word	0x0500000f


	//   ....[90]....
        /*0228*/ 	.word	0x0500000f


	//   ....[91]....
        /*022c*/ 	.word	0x0500000f


	//   ....[92]....
        /*0230*/ 	.word	0x0500000f


	//   ....[93]....
        /*0234*/ 	.word	0x0500000f


	//   ....[94]....
        /*0238*/ 	.word	0x0500000f


	//   ....[95]....
        /*023c*/ 	.word	0x0500000f


	//   ....[96]....
        /*0240*/ 	.word	0x0500000f


	//   ....[97]....
        /*0244*/ 	.word	0x0500000f


	//   ....[98]....
        /*0248*/ 	.word	0x0500000f


	//   ....[99]....
        /*024c*/ 	.word	0x0500000f


	//   ....[100]....
        /*0250*/ 	.word	0x0500000f


	//   ....[101]....
        /*0254*/ 	.word	0x0500000f


	//   ....[102]....
        /*0258*/ 	.word	0x0500000f


	//   ....[103]....
        /*025c*/ 	.word	0x0500000f


	//   ....[104]....
        /*0260*/ 	.word	0x0500000f


	//   ....[105]....
        /*0264*/ 	.word	0x0500000f


	//   ....[106]....
        /*0268*/ 	.word	0x0500000f


	//   ....[107]....
        /*026c*/ 	.word	0x0500000f


	//   ....[108]....
        /*0270*/ 	.word	0x0500000f


	//   ....[109]....
        /*0274*/ 	.word	0x0500000f


	//   ....[110]....
        /*0278*/ 	.word	0x0500000f


	//   ....[111]....
        /*027c*/ 	.word	0x0500000f


	//   ....[112]....
        /*0280*/ 	.word	0x0500000f


	//   ....[113]....
        /*0284*/ 	.word	0x0500000f


	//   ....[114]....
        /*0288*/ 	.word	0x0500000f


	//   ....[115]....
        /*028c*/ 	.word	0x0500000f


	//   ....[116]....
        /*0290*/ 	.word	0x0500000f


	//   ....[117]....
        /*0294*/ 	.word	0x0500000f


	//   ....[118]....
        /*0298*/ 	.word	0x0500000f


	//   ....[119]....
        /*029c*/ 	.word	0x0500000f


	//----- nvinfo : EIATTR_COOP_GROUP_INSTR_OFFSETS
	.align		4
.L_1107:
        /*02a0*/ 	.byte	0x04, 0x28
        /*02a2*/ 	.short	(.L_1109 - .L_1108)


	//   ....[0]....
.L_1108:
        /*02a4*/ 	.word	0x00000080


	//   ....[1]....
        /*02a8*/ 	.word	0x00000090


	//   ....[2]....
        /*02ac*/ 	.word	0x000002d0


	//   ....[3]....
        /*02b0*/ 	.word	0x00000430


	//   ....[4]....
        /*02b4*/ 	.word	0x00000550


	//   ....[5]....
        /*02b8*/ 	.word	0x000006b0


	//   ....[6]....
        /*02bc*/ 	.word	0x00000e60


	//   ....[7]....
        /*02c0*/ 	.word	0x00002130


	//   ....[8]....
        /*02c4*/ 	.word	0x00002230


	//   ....[9]....
        /*02c8*/ 	.word	0x00002780


	//   ....[10]....
        /*02cc*/ 	.word	0x000027e0


	//   ....[11]....
        /*02d0*/ 	.word	0x000033d0


	//   ....[12]....
        /*02d4*/ 	.word	0x000042b0


	//   ....[13]....
        /*02d8*/ 	.word	0x000042c0


	//   ....[14]....
        /*02dc*/ 	.word	0x000042f0


	//   ....[15]....
        /*02e0*/ 	.word	0x00004300


	//   ....[16]....
        /*02e4*/ 	.word	0x00005660


	//   ....[17]....
        /*02e8*/ 	.word	0x00005770


	//   ....[18]....
        /*02ec*/ 	.word	0x000057d0


	//   ....[19]....
        /*02f0*/ 	.word	0x000058c0


	//   ....[20]....
        /*02f4*/ 	.word	0x000058d0


	//   ....[21]....
        /*02f8*/ 	.word	0x00006780


	//   ....[22]....
        /*02fc*/ 	.word	0x000067d0


	//   ....[23]....
        /*0300*/ 	.word	0x00006800


	//   ....[24]....
        /*0304*/ 	.word	0x00006860


	//   ....[25]....
        /*0308*/ 	.word	0x00006d40


	//   ....[26]....
        /*030c*/ 	.word	0x00006d90


	//   ....[27]....
        /*0310*/ 	.word	0x00006ea0


	//   ....[28]....
        /*0314*/ 	.word	0x00006ee0


	//   ....[29]....
        /*0318*/ 	.word	0x000080f0


	//   ....[30]....
        /*031c*/ 	.word	0x00008110


	//   ....[31]....
        /*0320*/ 	.word	0x00008120


	//   ....[32]....
        /*0324*/ 	.word	0x000081d0


	//   ....[33]....
        /*0328*/ 	.word	0x000081f0


	//   ....[34]....
        /*032c*/ 	.word	0x00008290


	//   ....[35]....
        /*0330*/ 	.word	0x000082b0


	//   ....[36]....
        /*0334*/ 	.word	0x000082c0


	//   ....[37]....
        /*0338*/ 	.word	0x00008b00


	//   ....[38]....
        /*033c*/ 	.word	0x00008b20


	//   ....[39]....
        /*0340*/ 	.word	0x00008b50


	//   ....[40]....
        /*0344*/ 	.word	0x00008c00


	//   ....[41]....
        /*0348*/ 	.word	0x00008c10


	//   ....[42]....
        /*034c*/ 	.word	0x00008cc0


	//   ....[43]....
        /*0350*/ 	.word	0x00008cd0


	//   ....[44]....
        /*0354*/ 	.word	0x00008ce0


	//   ....[45]....
        /*0358*/ 	.word	0x00008cf0


	//   ....[46]....
        /*035c*/ 	.word	0x00008d00


	//   ....[47]....
        /*0360*/ 	.word	0x00008dd0


	//   ....[48]....
        /*0364*/ 	.word	0x00008e80


	//   ....[49]....
        /*0368*/ 	.word	0x00009560


	//   ....[50]....
        /*036c*/ 	.word	0x00009570


	//   ....[51]....
        /*0370*/ 	.word	0x00009590


	//   ....[52]....
        /*0374*/ 	.word	0x00009610


	//   ....[53]....
        /*0378*/ 	.word	0x00009620


	//   ....[54]....
        /*037c*/ 	.word	0x00009680


	//   ....[55]....
        /*0380*/ 	.word	0x000096b0


	//   ....[56]....
        /*0384*/ 	.word	0x000096f0


	//   ....[57]....
        /*0388*/ 	.word	0x000099a0


	//   ....[58]....
        /*038c*/ 	.word	0x000099c0


	//   ....[59]....
        /*0390*/ 	.word	0x00009a60


	//   ....[60]....
        /*0394*/ 	.word	0x00009a70


	//   ....[61]....
        /*0398*/ 	.word	0x00009b00


	//   ....[62]....
        /*039c*/ 	.word	0x00009b10


	//   ....[63]....
        /*03a0*/ 	.word	0x00009b20


	//   ....[64]....
        /*03a4*/ 	.word	0x00009bb0


	//   ....[65]....
        /*03a8*/ 	.word	0x0000a050


	//   ....[66]....
        /*03ac*/ 	.word	0x0000a060


	//   ....[67]....
        /*03b0*/ 	.word	0x0000a0b0


	//   ....[68]....
        /*03b4*/ 	.word	0x0000a0f0


	//   ....[69]....
        /*03b8*/ 	.word	0x0000a150


	//   ....[70]....
        /*03bc*/ 	.word	0x0000a170


	//   ....[71]....
        /*03c0*/ 	.word	0x0000a1f0


	//   ....[72]....
        /*03c4*/ 	.word	0x0000a210


	//   ....[73]....
        /*03c8*/ 	.word	0x0000a5e0


	//   ....[74]....
        /*03cc*/ 	.word	0x0000aac0


	//   ....[75]....
        /*03d0*/ 	.word	0x0000abb0


	//   ....[76]....
        /*03d4*/ 	.word	0x0000ac50


	//   ....[77]....
        /*03d8*/ 	.word	0x0000acc0


	//   ....[78]....
        /*03dc*/ 	.word	0x0000add0


	//   ....[79]....
        /*03e0*/ 	.word	0x0000ae40


	//   ....[80]....
        /*03e4*/ 	.word	0x0000af50


	//   ....[81]....
        /*03e8*/ 	.word	0x0000afc0


	//   ....[82]....
        /*03ec*/ 	.word	0x0000b0c0


	//   ....[83]....
        /*03f0*/ 	.word	0x0000b150


	//   ....[84]....
        /*03f4*/ 	.word	0x0000b1c0


	//   ....[85]....
        /*03f8*/ 	.word	0x0000b220


	//   ....[86]....
        /*03fc*/ 	.word	0x0000b340


	//   ....[87]....
        /*0400*/ 	.word	0x0000b3a0


	//   ....[88]....
        /*0404*/ 	.word	0x0000b4b0


	//   ....[89]....
        /*0408*/ 	.word	0x0000b510


	//   ....[90]....
        /*040c*/ 	.word	0x0000b5c0


	//   ....[91]....
        /*0410*/ 	.word	0x0000b6b0


	//   ....[92]....
        /*0414*/ 	.word	0x0000b790


	//   ....[93]....
        /*0418*/ 	.word	0x0000b800


	//   ....[94]....
        /*041c*/ 	.word	0x0000b8d0


	//   ....[95]....
        /*0420*/ 	.word	0x0000ba10


	//   ....[96]....
        /*0424*/ 	.word	0x0000bac0


	//   ....[97]....
        /*0428*/ 	.word	0x0000bb40


	//   ....[98]....
        /*042c*/ 	.word	0x0000bc20


	//   ....[99]....
        /*0430*/ 	.word	0x0000bc80


	//   ....[100]....
        /*0434*/ 	.word	0x0000bd50


	//   ....[101]....
        /*0438*/ 	.word	0x0000bdb0


	//   ....[102]....
        /*043c*/ 	.word	0x0000be80


	//   ....[103]....
        /*0440*/ 	.word	0x0000bf70


	//   ....[104]....
        /*0444*/ 	.word	0x0000c010


	//   ....[105]....
        /*0448*/ 	.word	0x0000c070


	//   ....[106]....
        /*044c*/ 	.word	0x0000c170


	//   ....[107]....
        /*0450*/ 	.word	0x0000c1d0


	//   ....[108]....
        /*0454*/ 	.word	0x0000c2d0


	//   ....[109]....
        /*0458*/ 	.word	0x0000c330


	//   ....[110]....
        /*045c*/ 	.word	0x0000c400


	//   ....[111]....
        /*0460*/ 	.word	0x0000c550


	//   ....[112]....
        /*0464*/ 	.word	0x0000c5f0


	//   ....[113]....
        /*0468*/ 	.word	0x0000c680


	//   ....[114]....
        /*046c*/ 	.word	0x0000c780


	//   ....[115]....
        /*0470*/ 	.word	0x0000c7e0


	//   ....[116]....
        /*0474*/ 	.word	0x0000c8d0


	//   ....[117]....
        /*0478*/ 	.word	0x0000c930


	//   ....[118]....
        /*047c*/ 	.word	0x0000c9f0


	//   ....[119]....
        /*0480*/ 	.word	0x0000cb60


	//----- nvinfo : EIATTR_REG_RECONFIG
	.align		4
.L_1109:
        /*0484*/ 	.byte	0x01, 0x54
	.zero		2


	//----- nvinfo : EIATTR_SYSCALL_OFFSETS
	.align		4
        /*0488*/ 	.byte	0x04, 0x46
        /*048a*/ 	.short	(.L_1111 - .L_1110)


	//   ....[0]....
.L_1110:
        /*048c*/ 	.word	0x00001190


	//   ....[1]....
        /*0490*/ 	.word	0x000077b0


	//   ....[2]....
        /*0494*/ 	.word	0x000078f0


	//   ....[3]....
        /*0498*/ 	.word	0x000079e0


	//   ....[4]....
        /*049c*/ 	.word	0x00008620


	//----- nvinfo : EIATTR_MBARRIER_INSTR_OFFSETS
	.align		4
.L_1111:
        /*04a0*/ 	.byte	0x04, 0x39
        /*04a2*/ 	.short	(.L_1113 - .L_1112)


	//   ....[0]....
.L_1112:
        /*04a4*/ 	.word	0x00000180
        /*04a8*/ 	.word	0x000000ff
        /*04ac*/ 	.word	0x0002d800
        /*04b0*/ 	.short	0x0100
        /*04b2*/ 	.byte	0x08
	.zero		1


	//   ....[1]....
        /*04b4*/ 	.word	0x00000190
        /*04b8*/ 	.word	0x000000ff
        /*04bc*/ 	.word	0x0002d820
        /*04c0*/ 	.short	0x0100
        /*04c2*/ 	.byte	0x08
	.zero		1


	//   ....[2]....
        /*04c4*/ 	.word	0x00000280
        /*04c8*/ 	.word	0x000000ff
        /*04cc*/ 	.word	0x0002d830
        /*04d0*/ 	.short	0x0100
        /*04d2*/ 	.byte	0x08
	.zero		1


	//   ....[3]....
        /*04d4*/ 	.word	0x00000290
        /*04d8*/ 	.word	0x000000ff
        /*04dc*/ 	.word	0x0002d840
        /*04e0*/ 	.short	0x0100
        /*04e2*/ 	.byte	0x08
	.zero		1


	//   ....[4]....
        /*04e4*/ 	.word	0x000002a0
        /*04e8*/ 	.word	0x000000ff
        /*04ec*/ 	.word	0x0002d838
        /*04f0*/ 	.short	0x0100
        /*04f2*/ 	.byte	0x08
	.zero		1


	//   ....[5]....
        /*04f4*/ 	.word	0x000002b0
        /*04f8*/ 	.word	0x000000ff
        /*04fc*/ 	.word	0x0002d848
        /*0500*/ 	.short	0x0100
        /*0502*/ 	.byte	0x08
	.zero		1


	//   ....[6]....
        /*0504*/ 	.word	0x000003e0
        /*0508*/ 	.word	0x000000ff
        /*050c*/ 	.word	0x0002d850
        /*0510*/ 	.short	0x0100
        /*0512*/ 	.byte	0x08
	.zero		1


	//   ....[7]....
        /*0514*/ 	.word	0x000003f0
        /*0518*/ 	.word	0x000000ff
        /*051c*/ 	.word	0x0002d860
        /*0520*/ 	.short	0x0100
        /*0522*/ 	.byte	0x08
	.zero		1


	//   ....[8]....
        /*0524*/ 	.word	0x00000400
        /*0528*/ 	.word	0x000000ff
        /*052c*/ 	.word	0x0002d858
        /*0530*/ 	.short	0x0100
        /*0532*/ 	.byte	0x08
	.zero		1


	//   ....[9]....
        /*0534*/ 	.word	0x00000410
        /*0538*/ 	.word	0x000000ff
        /*053c*/ 	.word	0x0002d868
        /*0540*/ 	.short	0x0100
        /*0542*/ 	.byte	0x08
	.zero		1


	//   ....[10]....
        /*0544*/ 	.word	0x00000500
        /*0548*/ 	.word	0x000000ff
        /*054c*/ 	.word	0x0002d870
        /*0550*/ 	.short	0x0100
        /*0552*/ 	.byte	0x06
	.zero		1


	//   ....[11]....
        /*0554*/ 	.word	0x00000510
        /*0558*/ 	.word	0x000000ff
        /*055c*/ 	.word	0x0002d880
        /*0560*/ 	.short	0x0100
        /*0562*/ 	.byte	0x06
	.zero		1


	//   ....[12]....
        /*0564*/ 	.word	0x00000520
        /*0568*/ 	.word	0x000000ff
        /*056c*/ 	.word	0x0002d878
        /*0570*/ 	.short	0x0100
        /*0572*/ 	.byte	0x06
	.zero		1


	//   ....[13]....
        /*0574*/ 	.word	0x00000530
        /*0578*/ 	.word	0x000000ff
        /*057c*/ 	.word	0x0002d888
        /*0580*/ 	.short	0x0100
        /*0582*/ 	.byte	0x06
	.zero		1


	//   ....[14]....
        /*0584*/ 	.word	0x00000660
        /*0588*/ 	.word	0x000000ff
        /*058c*/ 	.word	0x0002d890
        /*0590*/ 	.short	0x0100
        /*0592*/ 	.byte	0x08
	.zero		1


	//   ....[15]....
        /*0594*/ 	.word	0x00000670
        /*0598*/ 	.word	0x000000ff
        /*059c*/ 	.word	0x0002d8a0
        /*05a0*/ 	.short	0x0100
        /*05a2*/ 	.byte	0x08
	.zero		1


	//   ....[16]....
        /*05a4*/ 	.word	0x00000680
        /*05a8*/ 	.word	0x000000ff
        /*05ac*/ 	.word	0x0002d898
        /*05b0*/ 	.short	0x0100
        /*05b2*/ 	.byte	0x08
	.zero		1


	//   ....[17]....
        /*05b4*/ 	.word	0x00000690
        /*05b8*/ 	.word	0x000000ff
        /*05bc*/ 	.word	0x0002d8a8
        /*05c0*/ 	.short	0x0100
        /*05c2*/ 	.byte	0x08
	.zero		1


	//   ....[18]....
        /*05c4*/ 	.word	0x000007d0
        /*05c8*/ 	.word	0x000000ff
        /*05cc*/ 	.word	0x0002d8b0
        /*05d0*/ 	.short	0x0100
        /*05d2*/ 	.byte	0x08
	.zero		1


	//   ....[19]....
        /*05d4*/ 	.word	0x000007e0
        /*05d8*/ 	.word	0x000000ff
        /*05dc*/ 	.word	0x0002d8c0
        /*05e0*/ 	.short	0x0100
        /*05e2*/ 	.byte	0x08
	.zero		1


	//   ....[20]....
        /*05e4*/ 	.word	0x000007f0
        /*05e8*/ 	.word	0x000000ff
        /*05ec*/ 	.word	0x0002d8b8
        /*05f0*/ 	.short	0x0100
        /*05f2*/ 	.byte	0x08
	.zero		1


	//   ....[21]....
        /*05f4*/ 	.word	0x00000800
        /*05f8*/ 	.word	0x000000ff
        /*05fc*/ 	.word	0x0002d8c8
        /*0600*/ 	.short	0x0100
        /*0602*/ 	.byte	0x08
	.zero		1


	//   ....[22]....
        /*0604*/ 	.word	0x000011f0
        /*0608*/ 	.word	0x000000ff
        /*060c*/ 	.word	0x0002d800
        /*0610*/ 	.short	0x010a
        /*0612*/ 	.byte	0x28
	.zero		1


	//   ....[23]....
        /*0614*/ 	.word	0x00001270
        /*0618*/ 	.word	0x00000004
        /*061c*/ 	.word	0x0002d830
        /*0620*/ 	.short	0x010a
        /*0622*/ 	.byte	0x3f
	.zero		1


	//   ....[24]....
        /*0624*/ 	.word	0x000012c0
        /*0628*/ 	.word	0x00000004
        /*062c*/ 	.word	0x0002d830
        /*0630*/ 	.short	0x010a
        /*0632*/ 	.byte	0x3f
	.zero		1


	//   ....[25]....
        /*0634*/ 	.word	0x00001830
        /*0638*/ 	.word	0x000000ff
        /*063c*/ 	.word	0x00000000
        /*0640*/ 	.short	0x0101
        /*0642*/ 	.byte	0x06
	.zero		1


	//   ....[26]....
        /*0644*/ 	.word	0x000036a0
        /*0648*/ 	.word	0x000000ff
        /*064c*/ 	.word	0x0002d830
        /*0650*/ 	.short	0x010a
        /*0652*/ 	.byte	0x06
	.zero		1


	//   ....[27]....
        /*0654*/ 	.word	0x000036e0
        /*0658*/ 	.word	0x000000ff
        /*065c*/ 	.word	0x0002d830
        /*0660*/ 	.short	0x010a
        /*0662*/ 	.byte	0x06
	.zero		1


	//   ....[28]....
        /*0664*/ 	.word	0x000039b0
        /*0668*/ 	.word	0x000000ff
        /*066c*/ 	.word	0x0002d850
        /*0670*/ 	.short	0x010a
        /*0672*/ 	.byte	0x06
	.zero		1


	//   ....[29]....
        /*0674*/ 	.word	0x000039f0
        /*0678*/ 	.word	0x000000ff
        /*067c*/ 	.word	0x0002d850
        /*0680*/ 	.short	0x010a
        /*0682*/ 	.byte	0x06
	.zero		1


	//   ....[30]....
        /*0684*/ 	.word	0x00003f40
        /*0688*/ 	.word	0x000000ff
        /*068c*/ 	.word	0x00000000
        /*0690*/ 	.short	0x0101
        /*0692*/ 	.byte	0x06
	.zero		1


	//   ....[31]....
        /*0694*/ 	.word	0x000050e0
        /*0698*/ 	.word	0x000000ff
        /*069c*/ 	.word	0x00000000
        /*06a0*/ 	.short	0x0101
        /*06a2*/ 	.byte	0x06
	.zero		1


	//   ....[32]....
        /*06a4*/ 	.word	0x000056e0
        /*06a8*/ 	.word	0x000000ff
        /*06ac*/ 	.word	0x0002d850
        /*06b0*/ 	.short	0x010a
        /*06b2*/ 	.byte	0x08
	.zero		1


	//   ....[33]....
        /*06b4*/ 	.word	0x00005720
        /*06b8*/ 	.word	0x000000ff
        /*06bc*/ 	.word	0x0002d850
        /*06c0*/ 	.short	0x010a
        /*06c2*/ 	.byte	0x08
	.zero		1


	//   ....[34]....
        /*06c4*/ 	.word	0x000061e0
        /*06c8*/ 	.word	0x000000ff
        /*06cc*/ 	.word	0x00000000
        /*06d0*/ 	.short	0x0101
        /*06d2*/ 	.byte	0x08
	.zero		1


	//   ....[35]....
        /*06d4*/ 	.word	0x00006da0
        /*06d8*/ 	.word	0x000000ff
        /*06dc*/ 	.word	0x00000000
        /*06e0*/ 	.short	0x0101
        /*06e2*/ 	.byte	0x04
	.zero		1


	//   ....[36]....
        /*06e4*/ 	.word	0x00007ec0
        /*06e8*/ 	.word	0x00000000
        /*06ec*/ 	.word	0x0002d840
        /*06f0*/ 	.short	0x010a
        /*06f2*/ 	.byte	0x3f
	.zero		1


	//   ....[37]....
        /*06f4*/ 	.word	0x00008400
        /*06f8*/ 	.word	0x00000000
        /*06fc*/ 	.word	0x0002d830
        /*0700*/ 	.short	0x0107
        /*0702*/ 	.byte	0x3f
	.zero		1


	//   ....[38]....
        /*0704*/ 	.word	0x000084c0
        /*0708*/ 	.word	0x00000000
        /*070c*/ 	.word	0x0002d830
        /*0710*/ 	.short	0x0101
        /*0712*/ 	.byte	0x3f
	.zero		1


	//   ....[39]....
        /*0714*/ 	.word	0x00008f70
        /*0718*/ 	.word	0x000000ff
        /*071c*/ 	.word	0x0002d800
        /*0720*/ 	.short	0x0107
        /*0722*/ 	.byte	0x25
	.zero		1


	//   ....[40]....
        /*0724*/ 	.word	0x00008fd0
        /*0728*/ 	.word	0x000000ff
        /*072c*/ 	.word	0x0002d800
        /*0730*/ 	.short	0x0101
        /*0732*/ 	.byte	0x25
	.zero		1


	//   ....[41]....
        /*0734*/ 	.word	0x00008ff0
        /*0738*/ 	.word	0x000000ff
        /*073c*/ 	.word	0x0002d820
        /*0740*/ 	.short	0x010a
        /*0742*/ 	.byte	0x25
	.zero		1


	//   ....[42]....
        /*0744*/ 	.word	0x00009380
        /*0748*/ 	.word	0x00000006
        /*074c*/ 	.word	0x0002d840
        /*0750*/ 	.short	0x010a
        /*0752*/ 	.byte	0x3f
	.zero		1


	//   ....[43]....
        /*0754*/ 	.word	0x00009790
        /*0758*/ 	.word	0x00000006
        /*075c*/ 	.word	0x0002d830
        /*0760*/ 	.short	0x0107
        /*0762*/ 	.byte	0x3f
	.zero		1


	//   ....[44]....
        /*0764*/ 	.word	0x00009850
        /*0768*/ 	.word	0x00000006
        /*076c*/ 	.word	0x0002d830
        /*0770*/ 	.short	0x0101
        /*0772*/ 	.byte	0x3f
	.zero		1


	//   ....[45]....
        /*0774*/ 	.word	0x000098b0
        /*0778*/ 	.word	0x00000006
        /*077c*/ 	.word	0x0002d860
        /*0780*/ 	.short	0x010a
        /*0782*/ 	.byte	0x3f
	.zero		1


	//   ....[46]....
        /*0784*/ 	.word	0x00009ca0
        /*0788*/ 	.word	0x00000006
        /*078c*/ 	.word	0x0002d850
        /*0790*/ 	.short	0x0107
        /*0792*/ 	.byte	0x3f
	.zero		1


	//   ....[47]....
        /*0794*/ 	.word	0x00009e70
        /*0798*/ 	.word	0x00000006
        /*079c*/ 	.word	0x0002d850
        /*07a0*/ 	.short	0x0101
        /*07a2*/ 	.byte	0x3f
	.zero		1


	//   ....[48]....
        /*07a4*/ 	.word	0x00009f70
        /*07a8*/ 	.word	0x00000004
        /*07ac*/ 	.word	0x0002d860
        /*07b0*/ 	.short	0x010a
        /*07b2*/ 	.byte	0x3f
	.zero		1


	//   ....[49]....
        /*07b4*/ 	.word	0x0000a350
        /*07b8*/ 	.word	0x00000004
        /*07bc*/ 	.word	0x0002d850
        /*07c0*/ 	.short	0x0107
        /*07c2*/ 	.byte	0x3f
	.zero		1


	//   ....[50]....
        /*07c4*/ 	.word	0x0000a440
        /*07c8*/ 	.word	0x00000004
        /*07cc*/ 	.word	0x0002d850
        /*07d0*/ 	.short	0x0101
        /*07d2*/ 	.byte	0x3f
	.zero		1


	//   ....[51]....
        /*07d4*/ 	.word	0x0000a560
        /*07d8*/ 	.word	0x00000004
        /*07dc*/ 	.word	0x0002d820
        /*07e0*/ 	.short	0x010a
        /*07e2*/ 	.byte	0x3f
	.zero		1


	//   ....[52]....
        /*07e4*/ 	.word	0x0000a6e0
        /*07e8*/ 	.word	0x00000003
        /*07ec*/ 	.word	0x0002d840
        /*07f0*/ 	.short	0x010a
        /*07f2*/ 	.byte	0x3f
	.zero		1


	//   ....[53]....
        /*07f4*/ 	.word	0x0000a780
        /*07f8*/ 	.word	0x00000017
        /*07fc*/ 	.word	0x0002d840
        /*0800*/ 	.short	0x010a
        /*0802*/ 	.byte	0x3f
	.zero		1


	//   ....[54]....
        /*0804*/ 	.word	0x0000a7c0
        /*0808*/ 	.word	0x00000003
        /*080c*/ 	.word	0x0002d860
        /*0810*/ 	.short	0x010a
        /*0812*/ 	.byte	0x3f
	.zero		1


	//   ....[55]....
        /*0814*/ 	.word	0x0000a800
        /*0818*/ 	.word	0x00000017
        /*081c*/ 	.word	0x0002d860
        /*0820*/ 	.short	0x010a
        /*0822*/ 	.byte	0x3f
	.zero		1


	//   ....[56]....
        /*0824*/ 	.word	0x0000a870
        /*0828*/ 	.word	0x00000003
        /*082c*/ 	.word	0x0002d800
        /*0830*/ 	.short	0x010a
        /*0832*/ 	.byte	0x3f
	.zero		1


	//   ....[57]....
        /*0834*/ 	.word	0x0000a8c0
        /*0838*/ 	.word	0x00000004
        /*083c*/ 	.word	0x0002d830
        /*0840*/ 	.short	0x010a
        /*0842*/ 	.byte	0x3f
	.zero		1


	//   ....[58]....
        /*0844*/ 	.word	0x0000a920
        /*0848*/ 	.word	0x00000003
        /*084c*/ 	.word	0x0002d830
        /*0850*/ 	.short	0x010a
        /*0852*/ 	.byte	0x3f
	.zero		1


	//   ....[59]....
        /*0854*/ 	.word	0x0000a980
        /*0858*/ 	.word	0x00000003
        /*085c*/ 	.word	0x0002d850
        /*0860*/ 	.short	0x010a
        /*0862*/ 	.byte	0x3f
	.zero		1


	//   ....[60]....
        /*0864*/ 	.word	0x0000a9e0
        /*0868*/ 	.word	0x00000007
        /*086c*/ 	.word	0x0002d850
        /*0870*/ 	.short	0x010a
        /*0872*/ 	.byte	0x3f
	.zero		1


	//   ....[61]....
        /*0874*/ 	.word	0x0000ab00
        /*0878*/ 	.word	0x00000000
        /*087c*/ 	.word	0x0002d840
        /*0880*/ 	.short	0x010a
        /*0882*/ 	.byte	0x3f
	.zero		1


	//   ....[62]....
        /*0884*/ 	.word	0x0000b910
        /*0888*/ 	.word	0x00000003
        /*088c*/ 	.word	0x0002d820
        /*0890*/ 	.short	0x010a
        /*0892*/ 	.byte	0x3f
	.zero		1


	//   ....[63]....
        /*0894*/ 	.word	0x0000b960
        /*0898*/ 	.word	0x00000006
        /*089c*/ 	.word	0x0002d840
        /*08a0*/ 	.short	0x010a
        /*08a2*/ 	.byte	0x3f
	.zero		1


	//   ....[64]....
        /*08a4*/ 	.word	0x0000bec0
        /*08a8*/ 	.word	0x00000006
        /*08ac*/ 	.word	0x0002d860
        /*08b0*/ 	.short	0x010a
        /*08b2*/ 	.byte	0x3f
	.zero		1


	//   ....[65]....
        /*08b4*/ 	.word	0x0000c4a0
        /*08b8*/ 	.word	0x00000004
        /*08bc*/ 	.word	0x0002d860
        /*08c0*/ 	.short	0x010a
        /*08c2*/ 	.byte	0x3f
	.zero		1


	//   ....[66]....
        /*08c4*/ 	.word	0x0000ca80
        /*08c8*/ 	.word	0x00000004
        /*08cc*/ 	.word	0x0002d820
        /*08d0*/ 	.short	0x010a
        /*08d2*/ 	.byte	0x3f
	.zero		1


	//   ....[67]....
        /*08d4*/ 	.word	0x0000cc20
        /*08d8*/ 	.word	0x00000003
        /*08dc*/ 	.word	0x0002d840
        /*08e0*/ 	.short	0x010a
        /*08e2*/ 	.byte	0x3f
	.zero		1


	//   ....[68]....
        /*08e4*/ 	.word	0x0000cc70
        /*08e8*/ 	.word	0x00000017
        /*08ec*/ 	.word	0x0002d840
        /*08f0*/ 	.short	0x010a
        /*08f2*/ 	.byte	0x3f
	.zero		1


	//   ....[69]....
        /*08f4*/ 	.word	0x0000ccc0
        /*08f8*/ 	.word	0x00000003
        /*08fc*/ 	.word	0x0002d860
        /*0900*/ 	.short	0x010a
        /*0902*/ 	.byte	0x3f
	.zero		1


	//----- nvinfo : EIATTR_NUM_MBARRIERS
	.align		4
.L_1113:
        /*0904*/ 	.byte	0x03, 0x38
        /*0906*/ 	.short	0x0016


	//----- nvinfo : EIATTR_EXIT_INSTR_OFFSETS
	.align		4
        /*0908*/ 	.byte	0x04, 0x1c
        /*090a*/ 	.short	(.L_1115 - .L_1114)


	//   ....[0]....
.L_1114:
        /*090c*/ 	.word	0x00000960


	//   ....[1]....
        /*0910*/ 	.word	0x00007000


	//   ....[2]....
        /*0914*/ 	.word	0x0000a850


	//----- nvinfo : EIATTR_MAX_THREADS
	.align		4
.L_1115:
        /*0918*/ 	.byte	0x04, 0x05
        /*091a*/ 	.short	(.L_1117 - .L_1116)
.L_1116:
        /*091c*/ 	.word	0x00000200
        /*0920*/ 	.word	0x00000001
        /*0924*/ 	.word	0x00000001


	//----- nvinfo : EIATTR_CRS_STACK_SIZE
	.align		4
.L_1117:
        /*0928*/ 	.byte	0x04, 0x1e
        /*092a*/ 	.short	(.L_1119 - .L_1118)
.L_1118:
        /*092c*/ 	.word	0x00000000


	//----- nvinfo : EIATTR_CBANK_PARAM_SIZE
	.align		4
.L_1119:
        /*0930*/ 	.byte	0x03, 0x19
        /*0932*/ 	.short	0x0a70


	//----- nvinfo : EIATTR_PARAM_CBANK
	.align		4
        /*0934*/ 	.byte	0x04, 0x0a
        /*0936*/ 	.short	(.L_1121 - .L_1120)
	.align		4
.L_1120:
        /*0938*/ 	.word	index@(.nv.constant0._ZN7cutlass13device_kernelIN5flash11enable_sm90INS1_16FlashAttnFwdSm90INS1_25CollectiveMainloopFwdSm90ILi2EN4cute5tupleIJNS5_1CILi1EEES8_S8_EEENS6_IJNS7_ILi192EEENS7_ILi128EEENS7_ILi96EEEEEELi96ENS_6half_tEfNS_4arch4Sm90ELb0ELb0ELb0ELb0ELb1ELb0ELb0ELb0ELb1ELb1ELb0ELb0EEENS1_21CollectiveEpilogueFwdINS6_IJSA_SC_SB_EEES9_SE_SG_Li384ELb0ELb1ELb0ELb0EEENS1_29StaticPersistentTileSchedulerILb0EEEEEEEEEvNT_6ParamsE)
        /*093c*/ 	.short	0x0210
        /*093e*/ 	.short	0x0a70


	//----- nvinfo : EIATTR_SW_WAR
	.align		4
.L_1121:
        /*0940*/ 	.byte	0x04, 0x36
        /*0942*/ 	.short	(.L_1123 - .L_1122)
.L_1122:
        /*0944*/ 	.word	0x00000008
.L_1123:


//--------------------- .nv.info._ZN7cutlass13device_kernelIN5flash11enable_sm90INS1_16FlashAttnFwdSm90INS1_25CollectiveMainloopFwdSm90ILi2EN4cute5tupleIJNS5_1CILi1EEES8_S8_EEENS6_IJNS7_ILi192EEENS7_ILi128EEENS7_ILi96EEEEEELi96ENS_6half_tEfNS_4arch4Sm90ELb0ELb0ELb0ELb1ELb1ELb0ELb0ELb0ELb1ELb1ELb0ELb0EEENS1_21CollectiveEpilogueFwdINS6_IJSA_SC_SB_EEES9_SE_SG_Li384ELb1ELb1ELb0ELb0EEENS1_36VarlenDynamicPersistentTileSchedulerILi192ELi128ELi384ELi128ELb0ELb1ELb1ELb0ELb1ELb1EEEEEEEEEvNT_6ParamsE --------------------------
	.section	.nv.info._ZN7cutlass13device_kernelIN5flash11enable_sm90INS1_16FlashAttnFwdSm90INS1_25CollectiveMainloopFwdSm90ILi2EN4cute5tupleIJNS5_1CILi1EEES8_S8_EEENS6_IJNS7_ILi192EEENS7_ILi128EEENS7_ILi96EEEEEELi96ENS_6half_tEfNS_4arch4Sm90ELb0ELb0ELb0ELb1ELb1ELb0ELb0ELb0ELb1ELb1ELb0ELb0EEENS1_21CollectiveEpilogueFwdINS6_IJSA_SC_SB_EEES9_SE_SG_Li384ELb1ELb1ELb0ELb0EEENS1_36VarlenDynamicPersistentTileSchedulerILi192ELi128ELi384ELi128ELb0ELb1ELb1ELb0ELb1ELb1EEEEEEEEEvNT_6ParamsE,"",@"SHT_CUDA_INFO"
	.sectionflags	@""
	.align	4


	//----- nvinfo : EIATTR_CUDA_API_VERSION
	.align		4
        /*0000*/ 	.byte	0x04, 0x37
        /*0002*/ 	.short	(.L_1125 - .L_1124)
.L_1124:
        /*0004*/ 	.word	0x00000082


	//----- nvinfo : EIATTR_KPARAM_INFO
	.align		4
.L_1125:
        /*0008*/ 	.byte	0x04, 0x17
        /*000a*/ 	.short	(.L_1127 - .L_1126)
.L_1126:
        /*000c*/ 	.word	0x00000000
        /*0010*/ 	.short	0x0000
        /*0012*/ 	.short	0x0070
        /*0014*/ 	.byte	0x00, 0xf0, 0x01, 0x2a


	//----- nvinfo : EIATTR_SPARSE_MMA_MASK
	.align		4
.L_1127:
        /*0018*/ 	.byte	0x03, 0x50
        /*001a*/ 	.short	0x0000


	//----- nvinfo : EIATTR_MAXREG_COUNT
	.align		4
        /*001c*/ 	.byte	0x03, 0x1b
        /*001e*/ 	.short	0x0080


	//----- nvinfo : EIATTR_NUM_BARRIERS
	.align		4
        /*0020*/ 	.byte	0x02, 0x4c
        /*0022*/ 	.byte	0x10
	.zero		1


	//----- nvinfo : EIATTR_EXTERNS
	.align		4
        /*0024*/ 	.byte	0x04, 0x0f
        /*0026*/ 	.short	(.L_1129 - .L_1128)


	//   ....[0]....
	.align		4
.L_1128:
        /*0028*/ 	.word	index@(__assertfail)


	//----- nvinfo : EIATTR_ANNOTATIONS
	.align		4
.L_1129:
        /*002c*/ 	.byte	0x04, 0x55
        /*002e*/ 	.short	(.L_1131 - .L_1130)


	//   ....[0]....
.L_1130:
        /* <DEDUP_REMOVED lines=32> */


	//----- nvinfo : EIATTR_MERCURY_ISA_VERSION
	.align		4
.L_1131:
        /*0220*/ 	.byte	0x03, 0x5f
        /*0222*/ 	.short	0x0101


	//----- nvinfo : EIATTR_UNUSED_LOAD_BYTE_OFFSET
	.align		4
        /*0224*/ 	.byte	0x04, 0x44
        /*0226*/ 	.short	(.L_1133 - .L_1132)


	//   ....[0]....
.L_1132:
        /*0228*/ 	.word	0x00000970
        /*022c*/ 	.word	0x0000fff0


	//   ....[1]....
        /*0230*/ 	.word	0x000063b0
        /*0234*/ 	.word	0x0000fff0


	//----- nvinfo : EIATTR_INT_WARP_WIDE_INSTR_OFFSETS
	.align		4
.L_1133:
        /*0238*/ 	.byte	0x04, 0x31
        /*023a*/ 	.short	(.L_1135 - .L_1134)


	//   ....[0]....
.L_1134:
        /*023c*/ 	.word	0x000000c0


	//   ....[1]....
        /*0240*/ 	.word	0x000000d0


	//   ....[2]....
        /*0244*/ 	.word	0x00000170


	//   ....[3]....
        /*0248*/ 	.word	0x00008e20


	//   ....[4]....
        /*024c*/ 	.word	0x00008eb0


	//   ....[5]....
        /*0250*/ 	.word	0x0000bc50


	//   ....[6]....
        /*0254*/ 	.word	0x0000bce0


	//----- nvinfo : EIATTR_COOP_GROUP_MASK_REGIDS
	.align		4
.L_1135:
        /*0258*/ 	.byte	0x04, 0x29
        /*025a*/ 	.short	(.L_1137 - .L_1136)


	//   ....[0]....
.L_1136:
        /*025c*/ 	.word	0xffffffff


	//   ....[1]....
        /*0260*/ 	.word	0xffffffff


	//   ....[2]....
        /*0264*/ 	.word	0xffffffff


	//   ....[3]....
        /*0268*/ 	.word	0xffffffff


	//   ....[4]....
        /*026c*/ 	.word	0xffffffff


	//   ....[5]....
        /*0270*/ 	.word	0xffffffff


	//   ....[6]....
        /*0274*/ 	.word	0xffffffff


	//   ....[7]....
        /*0278*/ 	.word	0xffffffff


	//   ....[8]....
        /*027c*/ 	.word	0xffffffff


	//   ....[9]....
        /*0280*/ 	.word	0xffffffff


	//   ....[10]....
        /*0284*/ 	.word	0xffffffff


	//   ....[11]....
        /*0288*/ 	.word	0xffffffff


	//   ....[12]....
        /*028c*/ 	.word	0xffffffff


	//   ....[13]....
        /*0290*/ 	.word	0xffffffff


	//   ....[14]....
        /*0294*/ 	.word	0xffffffff


	//   ....[15]....
        /*0298*/ 	.word	0xffffffff


	//   ....[16]....
        /*029c*/ 	.word	0xffffffff


	//   ....[17]....
        /*02a0*/ 	.word	0xffffffff


	//   ....[18]....
        /*02a4*/ 	.word	0xffffffff


	//   ....[19]....
        /*02a8*/ 	.word	0xffffffff


	//   ....[20]....
        /*02ac*/ 	.word	0xffffffff


	//   ....[21]....
        /*02b0*/ 	.word	0xffffffff


	//   ....[22]....
        /*02b4*/ 	.word	0xffffffff


	//   ....[23]....
        /*02b8*/ 	.word	0xffffffff


	//   ....[24]....
        /*02bc*/ 	.word	0xffffffff


	//   ....[25]....
        /*02c0*/ 	.word	0xffffffff


	//   ....[26]....
        /*02c4*/ 	.word	0xffffffff


	//   ....[27]....
        /*02c8*/ 	.word	0xffffffff


	//   ....[28]....
        /*02cc*/ 	.word	0xffffffff


	//   ....[29]....
        /*02d0*/ 	.word	0xffffffff


	//   ....[30]....
        /*02d4*/ 	.word	0xffffffff


	//   ....[31]....
        /*02d8*/ 	.word	0xffffffff


	//   ....[32]....
        /*02dc*/ 	.word	0xffffffff


	//   ....[33]....
        /*02e0*/ 	.word	0xffffffff


	//   ....[34]....
        /*02e4*/ 	.word	0xffffffff


	//   ....[35]....
        /*02e8*/ 	.word	0xffffffff


	//   ....[36]....
        /*02ec*/ 	.word	0xffffffff


	//   ....[37]....
        /*02f0*/ 	.word	0xffffffff


	//   ....[38]....
        /*02f4*/ 	.word	0xffffffff


	//   ....[39]....
        /*02f8*/ 	.word	0xffffffff


	//   ....[40]....
        /*02fc*/ 	.word	0xffffffff


	//   ....[41]....
        /*0300*/ 	.word	0xffffffff


	//   ....[42]....
        /*0304*/ 	.word	0xffffffff


	//   ....[43]....
        /*0308*/ 	.word	0xffffffff


	//   ....[44]....
        /*030c*/ 	.word	0xffffffff


	//   ....[45]....
        /*0310*/ 	.word	0xffffffff


	//   ....[46]....
        /*0314*/ 	.word	0xffffffff


	//   ....[47]....
        /*0318*/ 	.word	0xffffffff


	//   ....[48]....
        /*031c*/ 	.word	0xffffffff


	//   ....[49]....
        /*0320*/ 	.word	0xffffffff


	//   ....[50]....
        /*0324*/ 	.word	0xffffffff


	//   ....[51]....
        /*0328*/ 	.word	0xffffffff


	//   ....[52]....
        /*032c*/ 	.word	0xffffffff


	//   ....[53]....
        /*0330*/ 	.word	0xffffffff


	//   ....[54]....
        /*0334*/ 	.word	0xffffffff


	//   ....[55]....
        /*0338*/ 	.word	0xffffffff


	//   ....[56]....
        /*033c*/ 	.word	0xffffffff


	//   ....[57]....
        /*0340*/ 	.word	0xffffffff


	//   ....[58]....
        /*0344*/ 	.word	0xffffffff


	//   ....[59]....
        /*0348*/ 	.word	0xffffffff


	//   ....[60]....
        /*034c*/ 	.word	0xffffffff


	//   ....[61]....
        /*0350*/ 	.word	0xffffffff


	//   ....[62]....
        /*0354*/ 	.word	0xffffffff


	//   ....[63]....
        /*0358*/ 	.word	0xffffffff


	//   ....[64]....
        /*035c*/ 	.word	0xffffffff


	//   ....[65]....
        /*0360*/ 	.word	0xffffffff


	//   ....[66]....
        /*0364*/ 	.word	0xffffffff


	//   ....[67]....
        /*0368*/ 	.word	0xffffffff


	//   ....[68]....
        /*036c*/ 	.word	0xffffffff


	//   ....[69]....
        /*0370*/ 	.word	0xffffffff


	//   ....[70]....
        /*0374*/ 	.word	0xffffffff


	//   ....[71]....
        /*0378*/ 	.word	0xffffffff


	//   ....[72]....
        /*037c*/ 	.word	0xffffffff


	//   ....[73]....
        /*0380*/ 	.word	0xffffffff


	//   ....[74]....
        /*0384*/ 	.word	0xffffffff


	//   ....[75]....
        /*0388*/ 	.word	0xffffffff


	//   ....[76]....
        /*038c*/ 	.word	0xffffffff


	//   ....[77]....
        /*0390*/ 	.word	0xffffffff


	//   ....[78]....
        /*0394*/ 	.word	0xffffffff


	//   ....[79]....
        /*0398*/ 	.word	0xffffffff


	//   ....[80]....
        /*039c*/ 	.word	0xffffffff


	//   ....[81]....
        /*03a0*/ 	.word	0xffffffff


	//   ....[82]....
        /*03a4*/ 	.word	0xffffffff


	//   ....[83]....
        /*03a8*/ 	.word	0xffffffff


	//   ....[84]....
        /*03ac*/ 	.word	0xffffffff


	//   ....[85]....
        /*03b0*/ 	.word	0xffffffff


	//   ....[86]....
        /*03b4*/ 	.word	0xffffffff


	//   ....[87]....
        /*03b8*/ 	.word	0xffffffff


	//   ....[88]....
        /*03bc*/ 	.word	0xffffffff


	//   ....[89]....
        /*03c0*/ 	.word	0xffffffff


	//   ....[90]....
        /*03c4*/ 	.word	0xffffffff


	//   ....[91]....
        /*03c8*/ 	.word	0xffffffff


	//   ....[92]....
        /*03cc*/ 	.word	0xffffffff


	//   ....[93]....
        /*03d0*/ 	.word	0xffffffff


	//   ....[94]....
        /*03d4*/ 	.word	0xffffffff


	//   ....[95]....
        /*03d8*/ 	.word	0xffffffff


	//   ....[96]....
        /*03dc*/ 	.word	0xffffffff


	//   ....[97]....
        /*03e0*/ 	.word	0xffffffff


	//   ....[98]....
        /*03e4*/ 	.word	0xffffffff


	//   ....[99]....
        /*03e8*/ 	.word	0xffffffff


	//   ....[100]....
        /*03ec*/ 	.word	0xffffffff


	//   ....[101]....
        /*03f0*/ 	.word	0xffffffff


	//   ....[102]....
        /*03f4*/ 	.word	0xffffffff


	//   ....[103]....
        /*03f8*/ 	.word	0xffffffff


	//   ....[104]....
        /*03fc*/ 	.word	0xffffffff


	//   ....[105]....
        /*0400*/ 	.word	0xffffffff


	//   ....[106]....
        /*0404*/ 	.word	0xffffffff


	//   ....[107]....
        /*0408*/ 	.word	0xffffffff


	//   ....[108]....
        /*040c*/ 	.word	0xffffffff


	//   ....[109]....
        /*0410*/ 	.word	0xffffffff


	//   ....[110]....
        /*0414*/ 	.word	0xffffffff


	//   ....[111]....
        /*0418*/ 	.word	0x0500000f


	//   ....[112]....
        /*041c*/ 	.word	0x0500000f


	//   ....[113]....
        /*0420*/ 	.word	0x0500000f


	//   ....[114]....
        /*0424*/ 	.word	0x0500000f


	//   ....[115]....
        /*0428*/ 	.word	0x0500000f


	//   ....[116]....
        /*042c*/ 	.word	0x0500000f


	//   ....[117]....
        /*0430*/ 	.word	0x0500000f


	//   ....[118]....
        /*0434*/ 	.word	0x0500000f


	//   ....[119]....
        /*0438*/ 	.word	0x0500000f


	//   ....[120]....
        /*043c*/ 	.word	0x0500000f


	//   ....[121]....
        /*0440*/ 	.word	0x0500000f


	//   ....[122]....
        /*0444*/ 	.word	0x0500000f


	//   ....[123]....
        /*0448*/ 	.word	0x0500000f


	//   ....[124]....
        /*044c*/ 	.word	0x0500000f


	//   ....[125]....
        /*0450*/ 	.word	0x0500000f


	//   ....[126]....
        /*0454*/ 	.word	0x0500000f


	//   ....[127]....
        /*0458*/ 	.word	0x0500000f


	//   ....[128]....
        /*045c*/ 	.word	0x0500000f


	//   ....[129]....
        /*0460*/ 	.word	0x0500000f


	//   ....[130]....
        /*0464*/ 	.word	0x0500000f


	//   ....[131]....
        /*0468*/ 	.word	0x0500000f


	//   ....[132]....
        /*046c*/ 	.word	0x0500000f


	//   ....[133]....
        /*0470*/ 	.word	0x0500000f


	//   ....[134]....
        /*0474*/ 	.word	0x0500000f


	//   ....[135]....
        /*0478*/ 	.word	0x0500000f


	//   ....[136]....
        /*047c*/ 	.word	0x0500000f


	//   ....[137]....
        /*0480*/ 	.word	0x0500000f


	//   ....[138]....
        /*0484*/ 	.word	0x0500000f


	//   ....[139]....
        /*0488*/ 	.word	0x0500000f


	//   ....[140]....
        /*048c*/ 	.word	0x0500000f


	//   ....[141]....
        /*0490*/ 	.word	0x0500000f


	//   ....[142]....
        /*0494*/ 	.word	0x0500000f


	//   ....[143]....
        /*0498*/ 	.word	0x0500000f


	//   ....[144]....
        /*049c*/ 	.word	0x0500000f


	//   ....[145]....
        /*04a0*/ 	.word	0x0500000f


	//   ....[146]....
        /*04a4*/ 	.word	0x0500000f


	//   ....[147]....
        /*04a8*/ 	.word	0x0500000f


	//   ....[148]....
        /*04ac*/ 	.word	0x0500000f


	//   ....[149]....
        /*04b0*/ 	.word	0x0500000f


	//   ....[150]....
        /*04b4*/ 	.word	0x0500000f


	//   ....[151]....
        /*04b8*/ 	.word	0x0500000f


	//   ....[152]....
        /*04bc*/ 	.word	0x0500000f


	//   ....[153]....
        /*04c0*/ 	.word	0x0500000f


	//   ....[154]....
        /*04c4*/ 	.word	0x0500000f


	//   ....[155]....
        /*04c8*/ 	.word	0x0500000f


	//   ....[156]....
        /*04cc*/ 	.word	0x0500000f


	//   ....[157]....
        /*04d0*/ 	.word	0x0500000f


	//   ....[158]....
        /*04d4*/ 	.word	0x0500000f


	//   ....[159]....
        /*04d8*/ 	.word	0x0500000f


	//   ....[160]....
        /*04dc*/ 	.word	0x0500000f


	//   ....[161]....
        /*04e0*/ 	.word	0x0500000f


	//   ....[162]....
        /*04e4*/ 	.word	0x0500000f


	//   ....[163]....
        /*04e8*/ 	.word	0x0500000f


	//   ....[164]....
        /*04ec*/ 	.word	0x0500000f


	//   ....[165]....
        /*04f0*/ 	.word	0x0500000f


	//   ....[166]....
        /*04f4*/ 	.word	0x0500000f


	//   ....[167]....
        /*04f8*/ 	.word	0x0500000f


	//   ....[168]....
        /*04fc*/ 	.word	0x0500000f


	//   ....[169]....
        /*0500*/ 	.word	0x0500000f


	//   ....[170]....
        /*0504*/ 	.word	0x0500000f


	//   ....[171]....
        /*0508*/ 	.word	0x0500000f


	//   ....[172]....
        /*050c*/ 	.word	0x0500000f


	//   ....[173]....
        /*0510*/ 	.word	0x0500000f


	//----- nvinfo : EIATTR_COOP_GROUP_INSTR_OFFSETS
	.align		4
.L_1137:
        /*0514*/ 	.byte	0x04, 0x28
        /*0516*/ 	.short	(.L_1139 - .L_1138)


	//   ....[0]....
.L_1138:
        /*0518*/ 	.word	0x00000080


	//   ....[1]....
        /*051c*/ 	.word	0x000000b0


	//   ....[2]....
        /*0520*/ 	.word	0x000002d0


	//   ....[3]....
        /*0524*/ 	.word	0x00000430


	//   ....[4]....
        /*0528*/ 	.word	0x00000550


	//   ....[5]....
        /*052c*/ 	.word	0x000006b0


	//   ....[6]....
        /*0530*/ 	.word	0x00001310


	//   ....[7]....
        /*0534*/ 	.word	0x00002340


	//   ....[8]....
        /*0538*/ 	.word	0x00002450


	//   ....[9]....
        /*053c*/ 	.word	0x000027c0


	//   ....[10]....
        /*0540*/ 	.word	0x00002960


	//   ....[11]....
        /*0544*/ 	.word	0x000036f0


	//   ....[12]....
        /*0548*/ 	.word	0x000045c0


	//   ....[13]....
        /*054c*/ 	.word	0x000045d0


	//   ....[14]....
        /*0550*/ 	.word	0x00004600


	//   ....[15]....
        /*0554*/ 	.word	0x00004620


	//   ....[16]....
        /*0558*/ 	.word	0x00005970


	//   ....[17]....
        /*055c*/ 	.word	0x00005a70


	//   ....[18]....
        /*0560*/ 	.word	0x00005ad0


	//   ....[19]....
        /*0564*/ 	.word	0x00005bb0


	//   ....[20]....
        /*0568*/ 	.word	0x00005bc0


	//   ....[21]....
        /*056c*/ 	.word	0x00006cf0


	//   ....[22]....
        /*0570*/ 	.word	0x00006d30


	//   ....[23]....
        /*0574*/ 	.word	0x00006d70


	//   ....[24]....
        /*0578*/ 	.word	0x00006da0


	//   ....[25]....
        /*057c*/ 	.word	0x00007200


	//   ....[26]....
        /*0580*/ 	.word	0x00007220


	//   ....[27]....
        /*0584*/ 	.word	0x00007330


	//   ....[28]....
        /*0588*/ 	.word	0x00007350


	//   ....[29]....
        /*058c*/ 	.word	0x00007b80


	//   ....[30]....
        /*0590*/ 	.word	0x00007b90


	//   ....[31]....
        /*0594*/ 	.word	0x00007c90


	//   ....[32]....
        /*0598*/ 	.word	0x00007cb0


	//   ....[33]....
        /*059c*/ 	.word	0x00007e20


	//   ....[34]....
        /*05a0*/ 	.word	0x00007ff0


	//   ....[35]....
        /*05a4*/ 	.word	0x00008020


	//   ....[36]....
        /*05a8*/ 	.word	0x00008050


	//   ....[37]....
        /*05ac*/ 	.word	0x00008080


	//   ....[38]....
        /*05b0*/ 	.word	0x000080b0


	//   ....[39]....
        /*05b4*/ 	.word	0x000080e0


	//   ....[40]....
        /*05b8*/ 	.word	0x00008230


	//   ....[41]....
        /*05bc*/ 	.word	0x00008260


	//   ....[42]....
        /*05c0*/ 	.word	0x00008290


	//   ....[43]....
        /*05c4*/ 	.word	0x000082c0


	//   ....[44]....
        /*05c8*/ 	.word	0x000082f0


	//   ....[45]....
        /*05cc*/ 	.word	0x00008320


	//   ....[46]....
        /*05d0*/ 	.word	0x000083b0


	//   ....[47]....
        /*05d4*/ 	.word	0x000083e0


	//   ....[48]....
        /*05d8*/ 	.word	0x00008460


	//   ....[49]....
        /*05dc*/ 	.word	0x00009af0


	//   ....[50]....
        /*05e0*/ 	.word	0x00009b10


	//   ....[51]....
        /*05e4*/ 	.word	0x00009bc0


	//   ....[52]....
        /*05e8*/ 	.word	0x00009be0


	//   ....[53]....
        /*05ec*/ 	.word	0x00009c80


	//   ....[54]....
        /*05f0*/ 	.word	0x00009ca0


	//   ....[55]....
        /*05f4*/ 	.word	0x00009cb0


	//   ....[56]....
        /*05f8*/ 	.word	0x00009cc0


	//   ....[57]....
        /*05fc*/ 	.word	0x0000a680


	//   ....[58]....
        /*0600*/ 	.word	0x0000a6a0


	//   ....[59]....
        /*0604*/ 	.word	0x0000a700


	//   ....[60]....
        /*0608*/ 	.word	0x0000a740


	//   ....[61]....
        /*060c*/ 	.word	0x0000a7a0


	//   ....[62]....
        /*0610*/ 	.word	0x0000a7e0


	//   ....[63]....
        /*0614*/ 	.word	0x0000a7f0


	//   ....[64]....
        /*0618*/ 	.word	0x0000a810


	//   ....[65]....
        /*061c*/ 	.word	0x0000a8e0


	//   ....[66]....
        /*0620*/ 	.word	0x0000a920


	//   ....[67]....
        /*0624*/ 	.word	0x0000a930


	//   ....[68]....
        /*0628*/ 	.word	0x0000a950


	//   ....[69]....
        /*062c*/ 	.word	0x0000b210


	//   ....[70]....
        /*0630*/ 	.word	0x0000b220


	//   ....[71]....
        /*0634*/ 	.word	0x0000b240


	//   ....[72]....
        /*0638*/ 	.word	0x0000b2c0


	//   ....[73]....
        /*063c*/ 	.word	0x0000b2d0


	//   ....[74]....
        /*0640*/ 	.word	0x0000b330


	//   ....[75]....
        /*0644*/ 	.word	0x0000b360


	//   ....[76]....
        /*0648*/ 	.word	0x0000b3a0


	//   ....[77]....
        /*064c*/ 	.word	0x0000b690


	//   ....[78]....
        /*0650*/ 	.word	0x0000b6b0


	//   ....[79]....
        /*0654*/ 	.word	0x0000b750


	//   ....[80]....
        /*0658*/ 	.word	0x0000b760


	//   ....[81]....
        /*065c*/ 	.word	0x0000b7f0


	//   ....[82]....
        /*0660*/ 	.word	0x0000b800


	//   ....[83]....
        /*0664*/ 	.word	0x0000b810


	//   ....[84]....
        /*0668*/ 	.word	0x0000b8a0


	//   ....[85]....
        /*066c*/ 	.word	0x0000bed0


	//   ....[86]....
        /*0670*/ 	.word	0x0000bee0


	//   ....[87]....
        /*0674*/ 	.word	0x0000bf70


	//   ....[88]....
        /*0678*/ 	.word	0x0000c010


	//   ....[89]....
        /*067c*/ 	.word	0x0000c030


	//   ....[90]....
        /*0680*/ 	.word	0x0000c0b0


	//   ....[91]....
        /*0684*/ 	.word	0x0000c0d0


	//   ....[92]....
        /*0688*/ 	.word	0x0000c0e0


	//   ....[93]....
        /*068c*/ 	.word	0x0000c4c0


	//   ....[94]....
        /*0690*/ 	.word	0x0000c4f0


	//   ....[95]....
        /*0694*/ 	.word	0x0000c530


	//   ....[96]....
        /*0698*/ 	.word	0x0000c560


	//   ....[97]....
        /*069c*/ 	.word	0x0000c590


	//   ....[98]....
        /*06a0*/ 	.word	0x0000c5c0


	//   ....[99]....
        /*06a4*/ 	.word	0x0000c5f0


	//   ....[100]....
        /*06a8*/ 	.word	0x0000c620


	//   ....[101]....
        /*06ac*/ 	.word	0x0000c7a0


	//   ....[102]....
        /*06b0*/ 	.word	0x0000c7d0


	//   ....[103]....
        /*06b4*/ 	.word	0x0000c800


	//   ....[104]....
        /*06b8*/ 	.word	0x0000c830


	//   ....[105]....
        /*06bc*/ 	.word	0x0000c860


	//   ....[106]....
        /*06c0*/ 	.word	0x0000c890


	//   ....[107]....
        /*06c4*/ 	.word	0x0000c950


	//   ....[108]....
        /*06c8*/ 	.word	0x0000c970


	//   ....[109]....
        /*06cc*/ 	.word	0x0000c9e0


	//   ....[110]....
        /*06d0*/ 	.word	0x0000ce50


	//   ....[111]....
        /*06d4*/ 	.word	0x0000d330


	//   ....[112]....
        /*06d8*/ 	.word	0x0000d420


	//   ....[113]....
        /*06dc*/ 	.word	0x0000d4c0


	//   ....[114]....
        /*06e0*/ 	.word	0x0000d520


	//   ....[115]....
        /*06e4*/ 	.word	0x0000d630


	//   ....[116]....
        /*06e8*/ 	.word	0x0000d6a0


	//   ....[117]....
        /*06ec*/ 	.word	0x0000d7b0


	//   ....[118]....
        /*06f0*/ 	.word	0x0000d820


	//   ....[119]....
        /*06f4*/ 	.word	0x0000d8c0


	//   ....[120]....
        /*06f8*/ 	.word	0x0000d9f0


	//   ....[121]....
        /*06fc*/ 	.word	0x0000da40


	//   ....[122]....
        /*0700*/ 	.word	0x0000dab0


	//   ....[123]....
        /*0704*/ 	.word	0x0000dba0


	//   ....[124]....
        /*0708*/ 	.word	0x0000dc20


	//   ....[125]....
        /*070c*/ 	.word	0x0000dd00


	//   ....[126]....
        /*0710*/ 	.word	0x0000dd80


	//   ....[127]....
        /*0714*/ 	.word	0x0000dde0


	//   ....[128]....
        /*0718*/ 	.word	0x0000dee0


	//   ....[129]....
        /*071c*/ 	.word	0x0000dfe0


	//   ....[130]....
        /*0720*/ 	.word	0x0000e040


	//   ....[131]....
        /*0724*/ 	.word	0x0000e120


	//   ....[132]....
        /*0728*/ 	.word	0x0000e260


	//   ....[133]....
        /*072c*/ 	.word	0x0000e340


	//   ....[134]....
        /*0730*/ 	.word	0x0000e3c0


	//   ....[135]....
        /*0734*/ 	.word	0x0000e4a0


	//   ....[136]....
        /*0738*/ 	.word	0x0000e500


	//   ....[137]....
        /*073c*/ 	.word	0x0000e5d0


	//   ....[138]....
        /*0740*/ 	.word	0x0000e630


	//   ....[139]....
        /*0744*/ 	.word	0x0000e710


	//   ....[140]....
        /*0748*/ 	.word	0x0000e800


	//   ....[141]....
        /*074c*/ 	.word	0x0000e8a0


	//   ....[142]....
        /*0750*/ 	.word	0x0000e900


	//   ....[143]....
        /*0754*/ 	.word	0x0000ea00


	//   ....[144]....
        /*0758*/ 	.word	0x0000ea60


	//   ....[145]....
        /*075c*/ 	.word	0x0000eb60


	//   ....[146]....
        /*0760*/ 	.word	0x0000ebc0


	//   ....[147]....
        /*0764*/ 	.word	0x0000ec90


	//   ....[148]....
        /*0768*/ 	.word	0x0000ede0


	//   ....[149]....
        /*076c*/ 	.word	0x0000ee90


	//   ....[150]....
        /*0770*/ 	.word	0x0000efa0


	//   ....[151]....
        /*0774*/ 	.word	0x0000f080


	//   ....[152]....
        /*0778*/ 	.word	0x0000f0e0


	//   ....[153]....
        /*077c*/ 	.word	0x0000f1d0


	//   ....[154]....
        /*0780*/ 	.word	0x0000f230


	//   ....[155]....
        /*0784*/ 	.word	0x0000f310


	//   ....[156]....
        /*0788*/ 	.word	0x0000f3a0


	//   ....[157]....
        /*078c*/ 	.word	0x0000f440


	//   ....[158]....
        /*0790*/ 	.word	0x0000f560


	//   ....[159]....
        /*0794*/ 	.word	0x0000f5d0


	//   ....[160]....
        /*0798*/ 	.word	0x0000f640


	//   ....[161]....
        /*079c*/ 	.word	0x0000f6b0


	//   ....[162]....
        /*07a0*/ 	.word	0x0000f720


	//   ....[163]....
        /*07a4*/ 	.word	0x0000f7a0


	//   ....[164]....
        /*07a8*/ 	.word	0x0000f830


	//   ....[165]....
        /*07ac*/ 	.word	0x0000f8c0


	//   ....[166]....
        /*07b0*/ 	.word	0x0000f930


	//   ....[167]....
        /*07b4*/ 	.word	0x0000f9a0


	//   ....[168]....
        /*07b8*/ 	.word	0x0000fa10


	//   ....[169]....
        /*07bc*/ 	.word	0x0000fa90


	//   ....[170]....
        /*07c0*/ 	.word	0x0000fb00


	//   ....[171]....
        /*07c4*/ 	.word	0x0000fba0


	//   ....[172]....
        /*07c8*/ 	.word	0x0000fc30


	//   ....[173]....
        /*07cc*/ 	.word	0x0000fd50


	//----- nvinfo : EIATTR_REG_RECONFIG
	.align		4
.L_1139:
        /*07d0*/ 	.byte	0x01, 0x54
	.zero		2


	//----- nvinfo : EIATTR_SYSCALL_OFFSETS
	.align		4
        /*07d4*/ 	.byte	0x04, 0x46
        /*07d6*/ 	.short	(.L_1141 - .L_1140)


	//   ....[0]....
.L_1140:
        /*07d8*/ 	.word	0x000014d0


	//   ....[1]....
        /*07dc*/ 	.word	0x00009010


	//   ....[2]....
        /*07e0*/ 	.word	0x00009160


	//   ....[3]....
        /*07e4*/ 	.word	0x00009250


	//   ....[4]....
        /*07e8*/ 	.word	0x0000a100


	//----- nvinfo : EIATTR_MBARRIER_INSTR_OFFSETS
	.align		4
.L_1141:
        /*07ec*/ 	.byte	0x04, 0x39
        /*07ee*/ 	.short	(.L_1143 - .L_1142)


	//   ....[0]....
.L_1142:
        /*07f0*/ 	.word	0x00000180
        /*07f4*/ 	.word	0x000000ff
        /*07f8*/ 	.word	0x0002d800
        /*07fc*/ 	.short	0x0100
        /*07fe*/ 	.byte	0x08
	.zero		1


	//   ....[1]....
        /*0800*/ 	.word	0x00000190
        /*0804*/ 	.word	0x000000ff
        /*0808*/ 	.word	0x0002d820
        /*080c*/ 	.short	0x0100
        /*080e*/ 	.byte	0x08
	.zero		1


	//   ....[2]....
        /*0810*/ 	.word	0x00000280
        /*0814*/ 	.word	0x000000ff
        /*0818*/ 	.word	0x0002d830
        /*081c*/ 	.short	0x0100
        /*081e*/ 	.byte	0x08
	.zero		1


	//   ....[3]....
        /*0820*/ 	.word	0x00000290
        /*0824*/ 	.word	0x000000ff
        /*0828*/ 	.word	0x0002d840
        /*082c*/ 	.short	0x0100
        /*082e*/ 	.byte	0x08
	.zero		1


	//   ....[4]....
        /*0830*/ 	.word	0x000002a0
        /*0834*/ 	.word	0x000000ff
        /*0838*/ 	.word	0x0002d838
        /*083c*/ 	.short	0x0100
        /*083e*/ 	.byte	0x08
	.zero		1


	//   ....[5]....
        /*0840*/ 	.word	0x000002b0
        /*0844*/ 	.word	0x000000ff
        /*0848*/ 	.word	0x0002d848
        /*084c*/ 	.short	0x0100
        /*084e*/ 	.byte	0x08
	.zero		1


	//   ....[6]....
        /*0850*/ 	.word	0x000003e0
        /*0854*/ 	.word	0x000000ff
        /*0858*/ 	.word	0x0002d850
        /*085c*/ 	.short	0x0100
        /*085e*/ 	.byte	0x08
	.zero		1


	//   ....[7]....
        /*0860*/ 	.word	0x000003f0
        /*0864*/ 	.word	0x000000ff
        /*0868*/ 	.word	0x0002d860
        /*086c*/ 	.short	0x0100
        /*086e*/ 	.byte	0x08
	.zero		1


	//   ....[8]....
        /*0870*/ 	.word	0x00000400
        /*0874*/ 	.word	0x000000ff
        /*0878*/ 	.word	0x0002d858
        /*087c*/ 	.short	0x0100
        /*087e*/ 	.byte	0x08
	.zero		1


	//   ....[9]....
        /*0880*/ 	.word	0x00000410
        /*0884*/ 	.word	0x000000ff
        /*0888*/ 	.word	0x0002d868
        /*088c*/ 	.short	0x0100
        /*088e*/ 	.byte	0x08
	.zero		1


	//   ....[10]....
        /*0890*/ 	.word	0x00000500
        /*0894*/ 	.word	0x000000ff
        /*0898*/ 	.word	0x0002d870
        /*089c*/ 	.short	0x0100
        /*089e*/ 	.byte	0x06
	.zero		1


	//   ....[11]....
        /*08a0*/ 	.word	0x00000510
        /*08a4*/ 	.word	0x000000ff
        /*08a8*/ 	.word	0x0002d880
        /*08ac*/ 	.short	0x0100
        /*08ae*/ 	.byte	0x06
	.zero		1


	//   ....[12]....
        /*08b0*/ 	.word	0x00000520
        /*08b4*/ 	.word	0x000000ff
        /*08b8*/ 	.word	0x0002d878
        /*08bc*/ 	.short	0x0100
        /*08be*/ 	.byte	0x06
	.zero		1


	//   ....[13]....
        /*08c0*/ 	.word	0x00000530
        /*08c4*/ 	.word	0x000000ff
        /*08c8*/ 	.word	0x0002d888
        /*08cc*/ 	.short	0x0100
        /*08ce*/ 	.byte	0x06
	.zero		1


	//   ....[14]....
        /*08d0*/ 	.word	0x00000660
        /*08d4*/ 	.word	0x000000ff
        /*08d8*/ 	.word	0x0002d890
        /*08dc*/ 	.short	0x0100
        /*08de*/ 	.byte	0x08
	.zero		1


	//   ....[15]....
        /*08e0*/ 	.word	0x00000670
        /*08e4*/ 	.word	0x000000ff
        /*08e8*/ 	.word	0x0002d8a0
        /*08ec*/ 	.short	0x0100
        /*08ee*/ 	.byte	0x08
	.zero		1


	//   ....[16]....
        /*08f0*/ 	.word	0x00000680
        /*08f4*/ 	.word	0x000000ff
        /*08f8*/ 	.word	0x0002d898
        /*08fc*/ 	.short	0x0100
        /*08fe*/ 	.byte	0x08
	.zero		1


	//   ....[17]....
        /*0900*/ 	.word	0x00000690
        /*0904*/ 	.word	0x000000ff
        /*0908*/ 	.word	0x0002d8a8
        /*090c*/ 	.short	0x0100
        /*090e*/ 	.byte	0x08
	.zero		1


	//   ....[18]....
        /*0910*/ 	.word	0x000007c0
        /*0914*/ 	.word	0x000000ff
        /*0918*/ 	.word	0x0002d8b0
        /*091c*/ 	.short	0x0100
        /*091e*/ 	.byte	0x08
	.zero		1


	//   ....[19]....
        /*0920*/ 	.word	0x000007d0
        /*0924*/ 	.word	0x000000ff
        /*0928*/ 	.word	0x0002d8c0
        /*092c*/ 	.short	0x0100
        /*092e*/ 	.byte	0x08
	.zero		1


	//   ....[20]....
        /*0930*/ 	.word	0x000007e0
        /*0934*/ 	.word	0x000000ff
        /*0938*/ 	.word	0x0002d8b8
        /*093c*/ 	.short	0x0100
        /*093e*/ 	.byte	0x08
	.zero		1


	//   ....[21]....
        /*0940*/ 	.word	0x000007f0
        /*0944*/ 	.word	0x000000ff
        /*0948*/ 	.word	0x0002d8c8
        /*094c*/ 	.short	0x0100
        /*094e*/ 	.byte	0x08
	.zero		1


	//   ....[22]....
        /*0950*/ 	.word	0x00001530
        /*0954*/ 	.word	0x000000ff
        /*0958*/ 	.word	0x0002d800
        /*095c*/ 	.short	0x010a
        /*095e*/ 	.byte	0x28
	.zero		1


	//   ....[23]....
        /*0960*/ 	.word	0x000015a0
        /*0964*/ 	.word	0x00000004
        /*0968*/ 	.word	0x0002d830
        /*096c*/ 	.short	0x010a
        /*096e*/ 	.byte	0x3f
	.zero		1


	//   ....[24]....
        /*0970*/ 	.word	0x000015f0
        /*0974*/ 	.word	0x00000004
        /*0978*/ 	.word	0x0002d830
        /*097c*/ 	.short	0x010a
        /*097e*/ 	.byte	0x3f
	.zero		1


	//   ....[25]....
        /*0980*/ 	.word	0x00002560
        /*0984*/ 	.word	0x000000ff
        /*0988*/ 	.word	0x00000000
        /*098c*/ 	.short	0x0101
        /*098e*/ 	.byte	0x06
	.zero		1


	//   ....[26]....
        /*0990*/ 	.word	0x000039a0
        /*0994*/ 	.word	0x000000ff
        /*0998*/ 	.word	0x0002d830
        /*099c*/ 	.short	0x010a
        /*099e*/ 	.byte	0x07
	.zero		1


	//   ....[27]....
        /*09a0*/ 	.word	0x000039e0
        /*09a4*/ 	.word	0x000000ff
        /*09a8*/ 	.word	0x0002d830
        /*09ac*/ 	.short	0x010a
        /*09ae*/ 	.byte	0x07
	.zero		1


	//   ....[28]....
        /*09b0*/ 	.word	0x00003cc0
        /*09b4*/ 	.word	0x000000ff
        /*09b8*/ 	.word	0x0002d850
        /*09bc*/ 	.short	0x010a
        /*09be*/ 	.byte	0x07
	.zero		1


	//   ....[29]....
        /*09c0*/ 	.word	0x00003d00
        /*09c4*/ 	.word	0x000000ff
        /*09c8*/ 	.word	0x0002d850
        /*09cc*/ 	.short	0x010a
        /*09ce*/ 	.byte	0x07
	.zero		1


	//   ....[30]....
        /*09d0*/ 	.word	0x00004230
        /*09d4*/ 	.word	0x000000ff
        /*09d8*/ 	.word	0x00000000
        /*09dc*/ 	.short	0x0101
        /*09de*/ 	.byte	0x07
	.zero		1


	//   ....[31]....
        /*09e0*/ 	.word	0x00005410
        /*09e4*/ 	.word	0x000000ff
        /*09e8*/ 	.word	0x00000000
        /*09ec*/ 	.short	0x0101
        /*09ee*/ 	.byte	0x06
	.zero		1


	//   ....[32]....
        /*09f0*/ 	.word	0x000059e0
        /*09f4*/ 	.word	0x000000ff
        /*09f8*/ 	.word	0x0002d850
        /*09fc*/ 	.short	0x010a
        /*09fe*/ 	.byte	0x04
	.zero		1


	//   ....[33]....
        /*0a00*/ 	.word	0x00005a20
        /*0a04*/ 	.word	0x000000ff
        /*0a08*/ 	.word	0x0002d850
        /*0a0c*/ 	.short	0x010a
        /*0a0e*/ 	.byte	0x04
	.zero		1


	//   ....[34]....
        /*0a10*/ 	.word	0x00006090
        /*0a14*/ 	.word	0x000000ff
        /*0a18*/ 	.word	0x00000000
        /*0a1c*/ 	.short	0x0101
        /*0a1e*/ 	.byte	0x04
	.zero		1


	//   ....[35]....
        /*0a20*/ 	.word	0x00007230
        /*0a24*/ 	.word	0x000000ff
        /*0a28*/ 	.word	0x00000000
        /*0a2c*/ 	.short	0x0101
        /*0a2e*/ 	.byte	0x04
	.zero		1


	//   ....[36]....
        /*0a30*/ 	.word	0x00009850
        /*0a34*/ 	.word	0x00000002
        /*0a38*/ 	.word	0x0002d840
        /*0a3c*/ 	.short	0x010a
        /*0a3e*/ 	.byte	0x3f
	.zero		1


	//   ....[37]....
        /*0a40*/ 	.word	0x00009e00
        /*0a44*/ 	.word	0x00000002
        /*0a48*/ 	.word	0x0002d830
        /*0a4c*/ 	.short	0x0107
        /*0a4e*/ 	.byte	0x3f
	.zero		1


	//   ....[38]....
        /*0a50*/ 	.word	0x00009ed0
        /*0a54*/ 	.word	0x00000002
        /*0a58*/ 	.word	0x0002d830
        /*0a5c*/ 	.short	0x0101
        /*0a5e*/ 	.byte	0x3f
	.zero		1


	//   ....[39]....
        /*0a60*/ 	.word	0x0000aa90
        /*0a64*/ 	.word	0x00000017
        /*0a68*/ 	.word	0x0002d800
        /*0a6c*/ 	.short	0x0107
        /*0a6e*/ 	.byte	0x3f
	.zero		1


	//   ....[40]....
        /*0a70*/ 	.word	0x0000ab80
        /*0a74*/ 	.word	0x00000017
        /*0a78*/ 	.word	0x0002d800
        /*0a7c*/ 	.short	0x0101
        /*0a7e*/ 	.byte	0x3f
	.zero		1


	//   ....[41]....
        /*0a80*/ 	.word	0x0000aba0
        /*0a84*/ 	.word	0x00000017
        /*0a88*/ 	.word	0x0002d820
        /*0a8c*/ 	.short	0x010a
        /*0a8e*/ 	.byte	0x3f
	.zero		1


	//   ....[42]....
        /*0a90*/ 	.word	0x0000afc0
        /*0a94*/ 	.word	0x00000005
        /*0a98*/ 	.word	0x0002d840
        /*0a9c*/ 	.short	0x010a
        /*0a9e*/ 	.byte	0x3f
	.zero		1


	//   ....[43]....
        /*0aa0*/ 	.word	0x0000b450
        /*0aa4*/ 	.word	0x00000005
        /*0aa8*/ 	.word	0x0002d830
        /*0aac*/ 	.short	0x0107
        /*0aae*/ 	.byte	0x3f
	.zero		1


	//   ....[44]....
        /*0ab0*/ 	.word	0x0000b510
        /*0ab4*/ 	.word	0x00000005
        /*0ab8*/ 	.word	0x0002d830
        /*0abc*/ 	.short	0x0101
        /*0abe*/ 	.byte	0x3f
	.zero		1


	//   ....[45]....
        /*0ac0*/ 	.word	0x0000b570
        /*0ac4*/ 	.word	0x00000005
        /*0ac8*/ 	.word	0x0002d860
        /*0acc*/ 	.short	0x010a
        /*0ace*/ 	.byte	0x3f
	.zero		1


	//   ....[46]....
        /*0ad0*/ 	.word	0x0000ba90
        /*0ad4*/ 	.word	0x00000005
        /*0ad8*/ 	.word	0x0002d850
        /*0adc*/ 	.short	0x0107
        /*0ade*/ 	.byte	0x3f
	.zero		1


	//   ....[47]....
        /*0ae0*/ 	.word	0x0000bb90
        /*0ae4*/ 	.word	0x00000005
        /*0ae8*/ 	.word	0x0002d850
        /*0aec*/ 	.short	0x0101
        /*0aee*/ 	.byte	0x3f
	.zero		1


	//   ....[48]....
        /*0af0*/ 	.word	0x0000bd90
        /*0af4*/ 	.word	0x00000000
        /*0af8*/ 	.word	0x0002d860
        /*0afc*/ 	.short	0x010a
        /*0afe*/ 	.byte	0x3f
	.zero		1


	//   ....[49]....
        /*0b00*/ 	.word	0x0000c210
        /*0b04*/ 	.word	0x00000000
        /*0b08*/ 	.word	0x0002d850
        /*0b0c*/ 	.short	0x0107
        /*0b0e*/ 	.byte	0x3f
	.zero		1


	//   ....[50]....
        /*0b10*/ 	.word	0x0000c2e0
        /*0b14*/ 	.word	0x00000000
        /*0b18*/ 	.word	0x0002d850
        /*0b1c*/ 	.short	0x0101
        /*0b1e*/ 	.byte	0x3f
	.zero		1


	//   ....[51]....
        /*0b20*/ 	.word	0x0000cdd0
        /*0b24*/ 	.word	0x00000005
        /*0b28*/ 	.word	0x0002d820
        /*0b2c*/ 	.short	0x010a
        /*0b2e*/ 	.byte	0x3f
	.zero		1


	//   ....[52]....
        /*0b30*/ 	.word	0x0000cf50
        /*0b34*/ 	.word	0x00000003
        /*0b38*/ 	.word	0x0002d840
        /*0b3c*/ 	.short	0x010a
        /*0b3e*/ 	.byte	0x3f
	.zero		1


	//   ....[53]....
        /*0b40*/ 	.word	0x0000cff0
        /*0b44*/ 	.word	0x00000005
        /*0b48*/ 	.word	0x0002d840
        /*0b4c*/ 	.short	0x010a
        /*0b4e*/ 	.byte	0x3f
	.zero		1


	//   ....[54]....
        /*0b50*/ 	.word	0x0000d030
        /*0b54*/ 	.word	0x00000003
        /*0b58*/ 	.word	0x0002d860
        /*0b5c*/ 	.short	0x010a
        /*0b5e*/ 	.byte	0x3f
	.zero		1


	//   ....[55]....
        /*0b60*/ 	.word	0x0000d070
        /*0b64*/ 	.word	0x00000005
        /*0b68*/ 	.word	0x0002d860
        /*0b6c*/ 	.short	0x010a
        /*0b6e*/ 	.byte	0x3f
	.zero		1


	//   ....[56]....
        /*0b70*/ 	.word	0x0000d0e0
        /*0b74*/ 	.word	0x00000003
        /*0b78*/ 	.word	0x0002d800
        /*0b7c*/ 	.short	0x010a
        /*0b7e*/ 	.byte	0x3f
	.zero		1


	//   ....[57]....
        /*0b80*/ 	.word	0x0000d130
        /*0b84*/ 	.word	0x00000004
        /*0b88*/ 	.word	0x0002d830
        /*0b8c*/ 	.short	0x010a
        /*0b8e*/ 	.byte	0x3f
	.zero		1


	//   ....[58]....
        /*0b90*/ 	.word	0x0000d190
        /*0b94*/ 	.word	0x00000003
        /*0b98*/ 	.word	0x0002d830
        /*0b9c*/ 	.short	0x010a
        /*0b9e*/ 	.byte	0x3f
	.zero		1


	//   ....[59]....
        /*0ba0*/ 	.word	0x0000d1f0
        /*0ba4*/ 	.word	0x00000003
        /*0ba8*/ 	.word	0x0002d850
        /*0bac*/ 	.short	0x010a
        /*0bae*/ 	.byte	0x3f
	.zero		1


	//   ....[60]....
        /*0bb0*/ 	.word	0x0000d250
        /*0bb4*/ 	.word	0x00000009
        /*0bb8*/ 	.word	0x0002d850
        /*0bbc*/ 	.short	0x010a
        /*0bbe*/ 	.byte	0x3f
	.zero		1


	//   ....[61]....
        /*0bc0*/ 	.word	0x0000d370
        /*0bc4*/ 	.word	0x00000002
        /*0bc8*/ 	.word	0x0002d840
        /*0bcc*/ 	.short	0x010a
        /*0bce*/ 	.byte	0x3f
	.zero		1


	//   ....[62]....
        /*0bd0*/ 	.word	0x0000e160
        /*0bd4*/ 	.word	0x00000017
        /*0bd8*/ 	.word	0x0002d820
        /*0bdc*/ 	.short	0x010a
        /*0bde*/ 	.byte	0x3f
	.zero		1


	//   ....[63]....
        /*0be0*/ 	.word	0x0000e1b0
        /*0be4*/ 	.word	0x00000005
        /*0be8*/ 	.word	0x0002d840
        /*0bec*/ 	.short	0x010a
        /*0bee*/ 	.byte	0x3f
	.zero		1


	//   ....[64]....
        /*0bf0*/ 	.word	0x0000e750
        /*0bf4*/ 	.word	0x00000005
        /*0bf8*/ 	.word	0x0002d860
        /*0bfc*/ 	.short	0x010a
        /*0bfe*/ 	.byte	0x3f
	.zero		1


	//   ....[65]....
        /*0c00*/ 	.word	0x0000ed30
        /*0c04*/ 	.word	0x00000000
        /*0c08*/ 	.word	0x0002d860
        /*0c0c*/ 	.short	0x010a
        /*0c0e*/ 	.byte	0x3f
	.zero		1


	//   ....[66]....
        /*0c10*/ 	.word	0x0000fc70
        /*0c14*/ 	.word	0x00000005
        /*0c18*/ 	.word	0x0002d820
        /*0c1c*/ 	.short	0x010a
        /*0c1e*/ 	.byte	0x3f
	.zero		1


	//   ....[67]....
        /*0c20*/ 	.word	0x0000fe10
        /*0c24*/ 	.word	0x00000003
        /*0c28*/ 	.word	0x0002d840
        /*0c2c*/ 	.short	0x010a
        /*0c2e*/ 	.byte	0x3f
	.zero		1


	//   ....[68]....
        /*0c30*/ 	.word	0x0000fe60
        /*0c34*/ 	.word	0x00000005
        /*0c38*/ 	.word	0x0002d840
        /*0c3c*/ 	.short	0x010a
        /*0c3e*/ 	.byte	0x3f
	.zero		1


	//   ....[69]....
        /*0c40*/ 	.word	0x0000feb0
        /*0c44*/ 	.word	0x00000003
        /*0c48*/ 	.word	0x0002d860
        /*0c4c*/ 	.short	0x010a
        /*0c4e*/ 	.byte	0x3f
	.zero		1


	//----- nvinfo : EIATTR_NUM_MBARRIERS
	.align		4
.L_1143:
        /*0c50*/ 	.byte	0x03, 0x38
        /*0c52*/ 	.short	0x0016


	//----- nvinfo : EIATTR_EXIT_INSTR_OFFSETS
	.align		4
        /*0c54*/ 	.byte	0x04, 0x1c
        /*0c56*/ 	.short	(.L_1145 - .L_1144)


	//   ....[0]....
.L_1144:
        /*0c58*/ 	.word	0x000009a0


	//   ....[1]....
        /*0c5c*/ 	.word	0x00007dd0


	//   ....[2]....
        /*0c60*/ 	.word	0x0000d0c0


	//----- nvinfo : EIATTR_MAX_THREADS
	.align		4
.L_1145:
        /*0c64*/ 	.byte	0x04, 0x05
        /*0c66*/ 	.short	(.L_1147 - .L_1146)
.L_1146:
        /*0c68*/ 	.word	0x00000200
        /*0c6c*/ 	.word	0x00000001
        /*0c70*/ 	.word	0x00000001


	//----- nvinfo : EIATTR_CRS_STACK_SIZE
	.align		4
.L_1147:
        /*0c74*/ 	.byte	0x04, 0x1e
        /*0c76*/ 	.short	(.L_1149 - .L_1148)
.L_1148:
        /*0c78*/ 	.word	0x00000000


	//----- nvinfo : EIATTR_CBANK_PARAM_SIZE
	.align		4
.L_1149:
        /*0c7c*/ 	.byte	0x03, 0x19
        /*0c7e*/ 	.short	0x0af0


	//----- nvinfo : EIATTR_PARAM_CBANK
	.align		4
        /*0c80*/ 	.byte	0x04, 0x0a
        /*0c82*/ 	.short	(.L_1151 - .L_1150)
	.align		4
.L_1150:
        /*0c84*/ 	.word	index@(.nv.constant0._ZN7cutlass13device_kernelIN5flash11enable_sm90INS1_16FlashAttnFwdSm90INS1_25CollectiveMainloopFwdSm90ILi2EN4cute5tupleIJNS5_1CILi1EEES8_S8_EEENS6_IJNS7_ILi192EEENS7_ILi128EEENS7_ILi96EEEEEELi96ENS_6half_tEfNS_4arch4Sm90ELb0ELb0ELb0ELb1ELb1ELb0ELb0ELb0ELb1ELb1ELb0ELb0EEENS1_21CollectiveEpilogueFwdINS6_IJSA_SC_SB_EEES9_SE_SG_Li384ELb1ELb1ELb0ELb0EEENS1_36VarlenDynamicPersistentTileSchedulerILi192ELi128ELi384ELi128ELb0ELb1ELb1ELb0ELb1ELb1EEEEEEEEEvNT_6ParamsE)
        /*0c88*/ 	.short	0x0210
        /*0c8a*/ 	.short	0x0af0


	//----- nvinfo : EIATTR_SW_WAR
	.align		4
.L_1151:
        /*0c8c*/ 	.byte	0x04, 0x36
        /*0c8e*/ 	.short	(.L_1153 - .L_1152)
.L_1152:
        /*0c90*/ 	.word	0x00000008
.L_1153:


//--------------------- .nv.info._ZN7cutlass13device_kernelIN5flash11enable_sm90INS1_16FlashAttnFwdSm90INS1_25CollectiveMainloopFwdSm90ILi2EN4cute5tupleIJNS5_1CILi1EEES8_S8_EEENS6_IJNS7_ILi192EEENS7_ILi128EEENS7_ILi96EEEEEELi96ENS_6half_tEfNS_4arch4Sm90ELb0ELb0ELb0ELb1ELb1ELb1ELb0ELb0ELb1ELb1ELb0ELb0EEENS1_21CollectiveEpilogueFwdINS6_IJSA_SC_SB_EEES9_SE_SG_Li384ELb1ELb1ELb0ELb0EEENS1_36VarlenDynamicPersistentTileSchedulerILi192ELi128ELi384ELi128ELb0ELb1ELb1ELb0ELb1ELb1EEEEEEEEEvNT_6ParamsE --------------------------
	.section	.nv.info._ZN7cutlass13device_kernelIN5flash11enable_sm90INS1_16FlashAttnFwdSm90INS1_25CollectiveMainloopFwdSm90ILi2EN4cute5tupleIJNS5_1CILi1EEES8_S8_EEENS6_IJNS7_ILi192EEENS7_ILi128EEENS7_ILi96EEEEEELi96ENS_6half_tEfNS_4arch4Sm90ELb0ELb0ELb0ELb1ELb1ELb1ELb0ELb0ELb1ELb1ELb0ELb0EEENS1_21CollectiveEpilogueFwdINS6_IJSA_SC_SB_EEES9_SE_SG_Li384ELb1ELb1ELb0ELb0EEENS1_36VarlenDynamicPersistentTileSchedulerILi192ELi128ELi384ELi128ELb0ELb1ELb1ELb0ELb1ELb1EEEEEEEEEvNT_6ParamsE,"",@"SHT_CUDA_INFO"
	.sectionflags	@""
	.align	4


	//----- nvinfo : EIATTR_CUDA_API_VERSION
	.align		4
        /*0000*/ 	.byte	0x04, 0x37
        /*0002*/ 	.short	(.L_1155 - .L_1154)
.L_1154:
        /*0004*/ 	.word	0x00000082


	//----- nvinfo : EIATTR_KPARAM_INFO
	.align		4
.L_1155:
        /*0008*/ 	.byte	0x04, 0x17
        /*000a*/ 	.short	(.L_1157 - .L_1156)
.L_1156:
        /*000c*/ 	.word	0x00000000
        /*0010*/ 	.short	0x0000
        /*0012*/ 	.short	0x0070
        /*0014*/ 	.byte	0x00, 0xf0, 0x01, 0x2a


	//----- nvinfo : EIATTR_SPARSE_MMA_MASK
	.align		4
.L_1157:
        /*0018*/ 	.byte	0x03, 0x50
        /*001a*/ 	.short	0x0000


	//----- nvinfo : EIATTR_MAXREG_COUNT
	.align		4
        /*001c*/ 	.byte	0x03, 0x1b
        /*001e*/ 	.short	0x0080


	//----- nvinfo : EIATTR_NUM_BARRIERS
	.align		4
        /*0020*/ 	.byte	0x02, 0x4c
        /*0022*/ 	.byte	0x10
	.zero		1


	//----- nvinfo : EIATTR_EXTERNS
	.align		4
        /*0024*/ 	.byte	0x04, 0x0f
        /*0026*/ 	.short	(.L_1159 - .L_1158)


	//   ....[0]....
	.align		4
.L_1158:
        /*0028*/ 	.word	index@(__assertfail)


	//----- nvinfo : EIATTR_ANNOTATIONS
	.align		4
.L_1159:
        /*002c*/ 	.byte	0x04, 0x55
        /*002e*/ 	.short	(.L_1161 - .L_1160)


	//   ....[0]....
.L_1160:
        /* <DEDUP_REMOVED lines=89> */


	//----- nvinfo : EIATTR_MERCURY_ISA_VERSION
	.align		4
.L_1161:
        /*05a8*/ 	.byte	0x03, 0x5f
        /*05aa*/ 	.short	0x0101


	//----- nvinfo : EIATTR_UNUSED_LOAD_BYTE_OFFSET
	.align		4
        /*05ac*/ 	.byte	0x04, 0x44
        /*05ae*/ 	.short	(.L_1163 - .L_1162)


	//   ....[0]....
.L_1162:
        /*05b0*/ 	.word	0x00000a90
        /*05b4*/ 	.word	0x0000fff0


	//   ....[1]....
        /*05b8*/ 	.word	0x000103e0
        /*05bc*/ 	.word	0x0000fff0


	//----- nvinfo : EIATTR_INT_WARP_WIDE_INSTR_OFFSETS
	.align		4
.L_1163:
        /*05c0*/ 	.byte	0x04, 0x31
        /*05c2*/ 	.short	(.L_1165 - .L_1164)


	//   ....[0]....
.L_1164:
        /*05c4*/ 	.word	0x00000130


	//   ....[1]....
        /*05c8*/ 	.word	0x00000170


	//   ....[2]....
        /*05cc*/ 	.word	0x000001e0


	//   ....[3]....
        /*05d0*/ 	.word	0x000147f0


	//   ....[4]....
        /*05d4*/ 	.word	0x00014880


	//   ....[5]....
        /*05d8*/ 	.word	0x000175e0


	//   ....[6]....
        /*05dc*/ 	.word	0x00017670


	//----- nvinfo : EIATTR_COOP_GROUP_MASK_REGIDS
	.align		4
.L_1165:
        /*05e0*/ 	.byte	0x04, 0x29
        /*05e2*/ 	.short	(.L_1167 - .L_1166)


	//   ....[0]....
.L_1166:
        /*05e4*/ 	.word	0xffffffff


	//   ....[1]....
        /*05e8*/ 	.word	0xffffffff


	//   ....[2]....
        /*05ec*/ 	.word	0xffffffff


	//   ....[3]....
        /*05f0*/ 	.word	0xffffffff


	//   ....[4]....
        /*05f4*/ 	.word	0xffffffff


	//   ....[5]....
        /*05f8*/ 	.word	0xffffffff


	//   ....[6]....
        /*05fc*/ 	.word	0xffffffff


	//   ....[7]....
        /*0600*/ 	.word	0xffffffff


	//   ....[8]....
        /*0604*/ 	.word	0xffffffff


	//   ....[9]....
        /*0608*/ 	.word	0xffffffff


	//   ....[10]....
        /*060c*/ 	.word	0xffffffff


	//   ....[11]....
        /*0610*/ 	.word	0xffffffff


	//   ....[12]....
        /*0614*/ 	.word	0xffffffff


	//   ....[13]....
        /*0618*/ 	.word	0xffffffff


	//   ....[14]....
        /*061c*/ 	.word	0xffffffff


	//   ....[15]....
        /*0620*/ 	.word	0xffffffff


	//   ....[16]....
        /*0624*/ 	.word	0xffffffff


	//   ....[17]....
        /*0628*/ 	.word	0xffffffff


	//   ....[18]....
        /*062c*/ 	.word	0xffffffff


	//   ....[19]....
        /*0630*/ 	.word	0xffffffff


	//   ....[20]....
        /*0634*/ 	.word	0xffffffff


	//   ....[21]....
        /*0638*/ 	.word	0xffffffff


	//   ....[22]....
        /*063c*/ 	.word	0xffffffff


	//   ....[23]....
        /*0640*/ 	.word	0xffffffff


	//   ....[24]....
        /*0644*/ 	.word	0xffffffff


	//   ....[25]....
        /*0648*/ 	.word	0xffffffff


	//   ....[26]....
        /*064c*/ 	.word	0xffffffff


	//   ....[27]....
        /*0650*/ 	.word	0xffffffff


	//   ....[28]....
        /*0654*/ 	.word	0xffffffff


	//   ....[29]....
        /*0658*/ 	.word	0xffffffff


	//   ....[30]....
        /*065c*/ 	.word	0xffffffff


	//   ....[31]....
        /*0660*/ 	.word	0xffffffff


	//   ....[32]....
        /*0664*/ 	.word	0xffffffff


	//   ....[33]....
        /*0668*/ 	.word	0xffffffff


	//   ....[34]....
        /*066c*/ 	.word	0xffffffff


	//   ....[35]....
        /*0670*/ 	.word	0xffffffff


	//   ....[36]....
        /*0674*/ 	.word	0xffffffff


	//   ....[37]....
        /*0678*/ 	.word	0xffffffff


	//   ....[38]....
        /*067c*/ 	.word	0xffffffff


	//   ....[39]....
        /*0680*/ 	.word	0xffffffff


	//   ....[40]....
        /*0684*/ 	.word	0xffffffff


	//   ....[41]....
        /*0688*/ 	.word	0xffffffff


	//   ....[42]....
        /*068c*/ 	.word	0xffffffff


	//   ....[43]....
        /*0690*/ 	.word	0xffffffff


	//   ....[44]....
        /*0694*/ 	.word	0xffffffff


	//   ....[45]....
        /*0698*/ 	.word	0xffffffff


	//   ....[46]....
        /*069c*/ 	.word	0xffffffff


	//   ....[47]....
        /*06a0*/ 	.word	0xffffffff


	//   ....[48]....
        /*06a4*/ 	.word	0xffffffff


	//   ....[49]....
        /*06a8*/ 	.word	0xffffffff


	//   ....[50]....
        /*06ac*/ 	.word	0xffffffff


	//   ....[51]....
        /*06b0*/ 	.word	0xffffffff


	//   ....[52]....
        /*06b4*/ 	.word	0xffffffff


	//   ....[53]....
        /*06b8*/ 	.word	0xffffffff


	//   ....[54]....
        /*06bc*/ 	.word	0xffffffff


	//   ....[55]....
        /*06c0*/ 	.word	0xffffffff


	//   ....[56]....
        /*06c4*/ 	.word	0xffffffff


	//   ....[57]....
        /*06c8*/ 	.word	0xffffffff


	//   ....[58]....
        /*06cc*/ 	.word	0xffffffff


	//   ....[59]....
        /*06d0*/ 	.word	0xffffffff


	//   ....[60]....
        /*06d4*/ 	.word	0xffffffff


	//   ....[61]....
        /*06d8*/ 	.word	0xffffffff


	//   ....[62]....
        /*06dc*/ 	.word	0xffffffff


	//   ....[63]....
        /*06e0*/ 	.word	0xffffffff


	//   ....[64]....
        /*06e4*/ 	.word	0xffffffff


	//   ....[65]....
        /*06e8*/ 	.word	0xffffffff


	//   ....[66]....
        /*06ec*/ 	.word	0xffffffff


	//   ....[67]....
        /*06f0*/ 	.word	0xffffffff


	//   ....[68]....
        /*06f4*/ 	.word	0xffffffff


	//   ....[69]....
        /*06f8*/ 	.word	0xffffffff


	//   ....[70]....
        /*06fc*/ 	.word	0xffffffff


	//   ....[71]....
        /*0700*/ 	.word	0xffffffff


	//   ....[72]....
        /*0704*/ 	.word	0xffffffff


	//   ....[73]....
        /*0708*/ 	.word	0xffffffff


	//   ....[74]....
        /*070c*/ 	.word	0xffffffff


	//   ....[75]....
        /*0710*/ 	.word	0xffffffff


	//   ....[76]....
        /*0714*/ 	.word	0xffffffff


	//   ....[77]....
        /*0718*/ 	.word	0xffffffff


	//   ....[78]....
        /*071c*/ 	.word	0xffffffff


	//   ....[79]....
        /*0720*/ 	.word	0xffffffff


	//   ....[80]....
        /*0724*/ 	.word	0xffffffff


	//   ....[81]....
        /*0728*/ 	.word	0xffffffff


	//   ....[82]....
        /*072c*/ 	.word	0xffffffff


	//   ....[83]....
        /*0730*/ 	.word	0xffffffff


	//   ....[84]....
        /*0734*/ 	.word	0xffffffff


	//   ....[85]....
        /*0738*/ 	.word	0xffffffff


	//   ....[86]....
        /*073c*/ 	.word	0xffffffff


	//   ....[87]....
        /*0740*/ 	.word	0xffffffff


	//   ....[88]....
        /*0744*/ 	.word	0xffffffff


	//   ....[89]....
        /*0748*/ 	.word	0xffffffff


	//   ....[90]....
        /*074c*/ 	.word	0xffffffff


	//   ....[91]....
        /*0750*/ 	.word	0xffffffff


	//   ....[92]....
        /*0754*/ 	.word	0xffffffff


	//   ....[93]....
        /*0758*/ 	.word	0xffffffff


	//   ....[94]....
        /*075c*/ 	.word	0xffffffff


	//   ....[95]....
        /*0760*/ 	.word	0xffffffff


	//   ....[96]....
        /*0764*/ 	.word	0xffffffff


	//   ....[97]....
        /*0768*/ 	.word	0xffffffff


	//   ....[98]....
        /*076c*/ 	.word	0xffffffff


	//   ....[99]....
        /*0770*/ 	.word	0xffffffff


	//   ....[100]....
        /*0774*/ 	.word	0xffffffff


	//   ....[101]....
        /*0778*/ 	.word	0xffffffff


	//   ....[102]....
        /*077c*/ 	.word	0xffffffff


	//   ....[103]....
        /*0780*/ 	.word	0xffffffff


	//   ....[104]....
        /*0784*/ 	.word	0xffffffff


	//   ....[105]....
        /*0788*/ 	.word	0xffffffff


	//   ....[106]....
        /*078c*/ 	.word	0xffffffff


	//   ....[107]....
        /*0790*/ 	.word	0xffffffff


	//   ....[108]....
        /*0794*/ 	.word	0xffffffff


	//   ....[109]....
        /*0798*/ 	.word	0xffffffff


	//   ....[110]....
        /*079c*/ 	.word	0xffffffff


	//   ....[111]....
        /*07a0*/ 	.word	0xffffffff


	//   ....[112]....
        /*07a4*/ 	.word	0xffffffff


	//   ....[113]....
        /*07a8*/ 	.word	0xffffffff


	//   ....[114]....
        /*07ac*/ 	.word	0xffffffff


	//   ....[115]....
        /*07b0*/ 	.word	0xffffffff


	//   ....[116]....
        /*07b4*/ 	.word	0xffffffff


	//   ....[117]....
        /*07b8*/ 	.word	0xffffffff


	//   ....[118]....
        /*07bc*/ 	.word	0xffffffff


	//   ....[119]....
        /*07c0*/ 	.word	0xffffffff


	//   ....[120]....
        /*07c4*/ 	.word	0xffffffff


	//   ....[121]....
        /*07c8*/ 	.word	0xffffffff


	//   ....[122]....
        /*07cc*/ 	.word	0xffffffff


	//   ....[123]....
        /*07d0*/ 	.word	0xffffffff


	//   ....[124]....
        /*07d4*/ 	.word	0xffffffff


	//   ....[125]....
        /*07d8*/ 	.word	0xffffffff


	//   ....[126]....
        /*07dc*/ 	.word	0xffffffff


	//   ....[127]....
        /*07e0*/ 	.word	0xffffffff


	//   ....[128]....
        /*07e4*/ 	.word	0xffffffff


	//   ....[129]....
        /*07e8*/ 	.word	0x0500000f


	//   ....[130]....
        /*07ec*/ 	.word	0x0500000f


	//   ....[131]....
        /*07f0*/ 	.word	0x0500000f


	//   ....[132]....
        /*07f4*/ 	.word	0x0500000f


	//   ....[133]....
        /*07f8*/ 	.word	0x0500000f


	//   ....[134]....
        /*07fc*/ 	.word	0x0500000f


	//   ....[135]....
        /*0800*/ 	.word	0x0500000f


	//   ....[136]....
        /*0804*/ 	.word	0x0500000f


	//   ....[137]....
        /*0808*/ 	.word	0x0500000f


	//   ....[138]....
        /*080c*/ 	.word	0x0500000f


	//   ....[139]....
        /*0810*/ 	.word	0x0500000f


	//   ....[140]....
        /*0814*/ 	.word	0x0500000f


	//   ....[141]....
        /*0818*/ 	.word	0x0500000f


	//   ....[142]....
        /*081c*/ 	.word	0x0500000f


	//   ....[143]....
        /*0820*/ 	.word	0x0500000f


	//   ....[144]....
        /*0824*/ 	.word	0x0500000f


	//   ....[145]....
        /*0828*/ 	.word	0x0500000f


	//   ....[146]....
        /*082c*/ 	.word	0x0500000f


	//   ....[147]....
        /*0830*/ 	.word	0x0500000f


	//   ....[148]....
        /*0834*/ 	.word	0x0500000f


	//   ....[149]....
        /*0838*/ 	.word	0x0500000f


	//   ....[150]....
        /*083c*/ 	.word	0x0500000f


	//   ....[151]....
        /*0840*/ 	.word	0x0500000f


	//   ....[152]....
        /*0844*/ 	.word	0x0500000f


	//   ....[153]....
        /*0848*/ 	.word	0x0500000f


	//   ....[154]....
        /*084c*/ 	.word	0x0500000f


	//   ....[155]....
        /*0850*/ 	.word	0x0500000f


	//   ....[156]....
        /*0854*/ 	.word	0x0500000f


	//   ....[157]....
        /*0858*/ 	.word	0x0500000f


	//   ....[158]....
        /*085c*/ 	.word	0x0500000f


	//   ....[159]....
        /*0860*/ 	.word	0x0500000f


	//   ....[160]....
        /*0864*/ 	.word	0x0500000f


	//   ....[161]....
        /*0868*/ 	.word	0x0500000f


	//   ....[162]....
        /*086c*/ 	.word	0x0500000f


	//   ....[163]....
        /*0870*/ 	.word	0x0500000f


	//   ....[164]....
        /*0874*/ 	.word	0x0500000f


	//   ....[165]....
        /*0878*/ 	.word	0x0500000f


	//   ....[166]....
        /*087c*/ 	.word	0x0500000f


	//   ....[167]....
        /*0880*/ 	.word	0x0500000f


	//   ....[168]....
        /*0884*/ 	.word	0x0500000f


	//   ....[169]....
        /*0888*/ 	.word	0x0500000f


	//   ....[170]....
        /*088c*/ 	.word	0x0500000f


	//   ....[171]....
        /*0890*/ 	.word	0x0500000f


	//   ....[172]....
        /*0894*/ 	.word	0x0500000f


	//   ....[173]....
        /*0898*/ 	.word	0x0500000f


	//   ....[174]....
        /*089c*/ 	.word	0x0500000f


	//   ....[175]....
        /*08a0*/ 	.word	0x0500000f


	//   ....[176]....
        /*08a4*/ 	.word	0x0500000f


	//   ....[177]....
        /*08a8*/ 	.word	0x0500000f


	//   ....[178]....
        /*08ac*/ 	.word	0x0500000f


	//   ....[179]....
        /*08b0*/ 	.word	0x0500000f


	//   ....[180]....
        /*08b4*/ 	.word	0x0500000f


	//   ....[181]....
        /*08b8*/ 	.word	0x0500000f


	//   ....[182]....
        /*08bc*/ 	.word	0x0500000f


	//   ....[183]....
        /*08c0*/ 	.word	0x0500000f


	//   ....[184]....
        /*08c4*/ 	.word	0x0500000f


	//   ....[185]....
        /*08c8*/ 	.word	0x0500000f


	//   ....[186]....
        /*08cc*/ 	.word	0x0500000f


	//   ....[187]....
        /*08d0*/ 	.word	0x0500000f


	//   ....[188]....
        /*08d4*/ 	.word	0x0500000f


	//   ....[189]....
        /*08d8*/ 	.word	0x0500000f


	//   ....[190]....
        /*08dc*/ 	.word	0x0500000f


	//   ....[191]....
        /*08e0*/ 	.word	0x0500000f


	//   ....[192]....
        /*08e4*/ 	.word	0x0500000f


	//   ....[193]....
        /*08e8*/ 	.word	0x0500000f


	//   ....[194]....
        /*08ec*/ 	.word	0x0500000f


	//   ....[195]....
        /*08f0*/ 	.word	0x0500000f


	//   ....[196]....
        /*08f4*/ 	.word	0x0500000f


	//   ....[197]....
        /*08f8*/ 	.word	0x0500000f


	//   ....[198]....
        /*08fc*/ 	.word	0x0500000f


	//   ....[199]....
        /*0900*/ 	.word	0x0500000f


	//   ....[200]....
        /*0904*/ 	.word	0x0500000f


	//   ....[201]....
        /*0908*/ 	.word	0x0500000f


	//   ....[202]....
        /*090c*/ 	.word	0x0500000f


	//   ....[203]....
        /*0910*/ 	.word	0x0500000f


	//   ....[204]....
        /*0914*/ 	.word	0x0500000f


	//   ....[205]....
        /*0918*/ 	.word	0x0500000f


	//   ....[206]....
        /*091c*/ 	.word	0x0500000f


	//   ....[207]....
        /*0920*/ 	.word	0x0500000f


	//   ....[208]....
        /*0924*/ 	.word	0x0500000f


	//   ....[209]....
        /*0928*/ 	.word	0x0500000f


	//   ....[210]....
        /*092c*/ 	.word	0x0500000f


	//   ....[211]....
        /*0930*/ 	.word	0x0500000f


	//----- nvinfo : EIATTR_COOP_GROUP_INSTR_OFFSETS
	.align		4
.L_1167:
        /*0934*/ 	.byte	0x04, 0x28
        /*0936*/ 	.short	(.L_1169 - .L_1168)


	//   ....[0]....
.L_1168:
        /*0938*/ 	.word	0x00000070


	//   ....[1]....
        /*093c*/ 	.word	0x00000140


	//   ....[2]....
        /*0940*/ 	.word	0x00000190


	//   ....[3]....
        /*0944*/ 	.word	0x000003c0


	//   ....[4]....
        /*0948*/ 	.word	0x00000520


	//   ....[5]....
        /*094c*/ 	.word	0x00000640


	//   ....[6]....
        /*0950*/ 	.word	0x000007a0


	//   ....[7]....
        /*0954*/ 	.word	0x00003180


	//   ....[8]....
        /*0958*/ 	.word	0x00003190


	//   ....[9]....
        /*095c*/ 	.word	0x00004ce0


	//   ....[10]....
        /*0960*/ 	.word	0x00004cf0


	//   ....[11]....
        /*0964*/ 	.word	0x00006610


	//   ....[12]....
        /*0968*/ 	.word	0x00006620


	//   ....[13]....
        /*096c*/ 	.word	0x00006b00


	//   ....[14]....
        /*0970*/ 	.word	0x00006b20


	//   ....[15]....
        /*0974*/ 	.word	0x00007160


	//   ....[16]....
        /*0978*/ 	.word	0x00007730


	//   ....[17]....
        /*097c*/ 	.word	0x00007740


	//   ....[18]....
        /*0980*/ 	.word	0x00007750


	//   ....[19]....
        /*0984*/ 	.word	0x00007760


	//   ....[20]....
        /*0988*/ 	.word	0x00009290


	//   ....[21]....
        /*098c*/ 	.word	0x000092a0


	//   ....[22]....
        /*0990*/ 	.word	0x000092b0


	//   ....[23]....
        /*0994*/ 	.word	0x000092c0


	//   ....[24]....
        /*0998*/ 	.word	0x0000bb20


	//   ....[25]....
        /*099c*/ 	.word	0x0000bc50


	//   ....[26]....
        /*09a0*/ 	.word	0x0000bee0


	//   ....[27]....
        /*09a4*/ 	.word	0x0000bf40


	//   ....[28]....
        /*09a8*/ 	.word	0x0000d0d0


	//   ....[29]....
        /*09ac*/ 	.word	0x0000e140


	//   ....[30]....
        /*09b0*/ 	.word	0x0000e160


	//   ....[31]....
        /*09b4*/ 	.word	0x0000e390


	//   ....[32]....
        /*09b8*/ 	.word	0x0000e3b0


	//   ....[33]....
        /*09bc*/ 	.word	0x0000f740


	//   ....[34]....
        /*09c0*/ 	.word	0x0000f970


	//   ....[35]....
        /*09c4*/ 	.word	0x0000fe10


	//   ....[36]....
        /*09c8*/ 	.word	0x0000fe30


	//   ....[37]....
        /*09cc*/ 	.word	0x0000fe60


	//   ....[38]....
        /*09d0*/ 	.word	0x00010d90


	//   ....[39]....
        /*09d4*/ 	.word	0x00010dd0


	//   ....[40]....
        /*09d8*/ 	.word	0x00010e10


	//   ....[41]....
        /*09dc*/ 	.word	0x00010e20


	//   ....[42]....
        /*09e0*/ 	.word	0x000113b0


	//   ....[43]....
        /*09e4*/ 	.word	0x000113d0


	//   ....[44]....
        /*09e8*/ 	.word	0x000114f0


	//   ....[45]....
        /*09ec*/ 	.word	0x00011510


	//   ....[46]....
        /*09f0*/ 	.word	0x00011e30


	//   ....[47]....
        /*09f4*/ 	.word	0x00011e40


	//   ....[48]....
        /*09f8*/ 	.word	0x00011fa0


	//   ....[49]....
        /*09fc*/ 	.word	0x00011fb0


	//   ....[50]....
        /*0a00*/ 	.word	0x00012150


	//   ....[51]....
        /*0a04*/ 	.word	0x00012320


	//   ....[52]....
        /*0a08*/ 	.word	0x00012350


	//   ....[53]....
        /*0a0c*/ 	.word	0x00012380


	//   ....[54]....
        /*0a10*/ 	.word	0x000123b0


	//   ....[55]....
        /*0a14*/ 	.word	0x000123e0


	//   ....[56]....
        /*0a18*/ 	.word	0x00012410


	//   ....[57]....
        /*0a1c*/ 	.word	0x00012580


	//   ....[58]....
        /*0a20*/ 	.word	0x000125b0


	//   ....[59]....
        /*0a24*/ 	.word	0x000125e0


	//   ....[60]....
        /*0a28*/ 	.word	0x00012610


	//   ....[61]....
        /*0a2c*/ 	.word	0x00012640


	//   ....[62]....
        /*0a30*/ 	.word	0x00012670


	//   ....[63]....
        /*0a34*/ 	.word	0x00012700


	//   ....[64]....
        /*0a38*/ 	.word	0x00012730


	//   ....[65]....
        /*0a3c*/ 	.word	0x000127b0


	//   ....[66]....
        /*0a40*/ 	.word	0x00013330


	//   ....[67]....
        /*0a44*/ 	.word	0x00015480


	//   ....[68]....
        /*0a48*/ 	.word	0x00015490


	//   ....[69]....
        /*0a4c*/ 	.word	0x00015550


	//   ....[70]....
        /*0a50*/ 	.word	0x00015560


	//   ....[71]....
        /*0a54*/ 	.word	0x00015610


	//   ....[72]....
        /*0a58*/ 	.word	0x00015620


	//   ....[73]....
        /*0a5c*/ 	.word	0x00015630


	//   ....[74]....
        /*0a60*/ 	.word	0x00015640


	//   ....[75]....
        /*0a64*/ 	.word	0x00016040


	//   ....[76]....
        /*0a68*/ 	.word	0x00016050


	//   ....[77]....
        /*0a6c*/ 	.word	0x00016110


	//   ....[78]....
        /*0a70*/ 	.word	0x00016130


	//   ....[79]....
        /*0a74*/ 	.word	0x000161d0


	//   ....[80]....
        /*0a78*/ 	.word	0x000161f0


	//   ....[81]....
        /*0a7c*/ 	.word	0x00016200


	//   ....[82]....
        /*0a80*/ 	.word	0x00016210


	//   ....[83]....
        /*0a84*/ 	.word	0x00016330


	//   ....[84]....
        /*0a88*/ 	.word	0x00016340


	//   ....[85]....
        /*0a8c*/ 	.word	0x00016350


	//   ....[86]....
        /*0a90*/ 	.word	0x000163e0


	//   ....[87]....
        /*0a94*/ 	.word	0x00016be0


	//   ....[88]....
        /*0a98*/ 	.word	0x00016bf0


	//   ....[89]....
        /*0a9c*/ 	.word	0x00016c10


	//   ....[90]....
        /*0aa0*/ 	.word	0x00016c90


	//   ....[91]....
        /*0aa4*/ 	.word	0x00016ca0


	//   ....[92]....
        /*0aa8*/ 	.word	0x00016d00


	//   ....[93]....
        /*0aac*/ 	.word	0x00016d30


	//   ....[94]....
        /*0ab0*/ 	.word	0x00016d70


	//   ....[95]....
        /*0ab4*/ 	.word	0x00017020


	//   ....[96]....
        /*0ab8*/ 	.word	0x00017040


	//   ....[97]....
        /*0abc*/ 	.word	0x000170e0


	//   ....[98]....
        /*0ac0*/ 	.word	0x000170f0


	//   ....[99]....
        /*0ac4*/ 	.word	0x00017180


	//   ....[100]....
        /*0ac8*/ 	.word	0x00017190


	//   ....[101]....
        /*0acc*/ 	.word	0x000171a0


	//   ....[102]....
        /*0ad0*/ 	.word	0x00017230


	//   ....[103]....
        /*0ad4*/ 	.word	0x00017820


	//   ....[104]....
        /*0ad8*/ 	.word	0x00017830


	//   ....[105]....
        /*0adc*/ 	.word	0x000178c0


	//   ....[106]....
        /*0ae0*/ 	.word	0x00017960


	//   ....[107]....
        /*0ae4*/ 	.word	0x00017980


	//   ....[108]....
        /*0ae8*/ 	.word	0x00017a00


	//   ....[109]....
        /*0aec*/ 	.word	0x00017a20


	//   ....[110]....
        /*0af0*/ 	.word	0x00017a30


	//   ....[111]....
        /*0af4*/ 	.word	0x00017e30


	//   ....[112]....
        /*0af8*/ 	.word	0x00017e60


	//   ....[113]....
        /*0afc*/ 	.word	0x00017ea0


	//   ....[114]....
        /*0b00*/ 	.word	0x00017ed0


	//   ....[115]....
        /*0b04*/ 	.word	0x00017f00


	//   ....[116]....
        /*0b08*/ 	.word	0x00017f30


	//   ....[117]....
        /*0b0c*/ 	.word	0x00017f60


	//   ....[118]....
        /*0b10*/ 	.word	0x00017f90


	//   ....[119]....
        /*0b14*/ 	.word	0x00018110


	//   ....[120]....
        /*0b18*/ 	.word	0x00018140


	//   ....[121]....
        /*0b1c*/ 	.word	0x00018170


	//   ....[122]....
        /*0b20*/ 	.word	0x000181a0


	//   ....[123]....
        /*0b24*/ 	.word	0x000181d0


	//   ....[124]....
        /*0b28*/ 	.word	0x00018200


	//   ....[125]....
        /*0b2c*/ 	.word	0x000182c0


	//   ....[126]....
        /*0b30*/ 	.word	0x000182e0


	//   ....[127]....
        /*0b34*/ 	.word	0x00018350


	//   ....[128]....
        /*0b38*/ 	.word	0x000187c0


	//   ....[129]....
        /*0b3c*/ 	.word	0x00018b00


	//   ....[130]....
        /*0b40*/ 	.word	0x00018b90


	//   ....[131]....
        /*0b44*/ 	.word	0x00018c80


	//   ....[132]....
        /*0b48*/ 	.word	0x00018d10


	//   ....[133]....
        /*0b4c*/ 	.word	0x00018df0


	//   ....[134]....
        /*0b50*/ 	.word	0x00018e80


	//   ....[135]....
        /*0b54*/ 	.word	0x00018fc0


	//   ....[136]....
        /*0b58*/ 	.word	0x00019070


	//   ....[137]....
        /*0b5c*/ 	.word	0x00019100


	//   ....[138]....
        /*0b60*/ 	.word	0x00019150


	//   ....[139]....
        /*0b64*/ 	.word	0x000191a0


	//   ....[140]....
        /*0b68*/ 	.word	0x00019290


	//   ....[141]....
        /*0b6c*/ 	.word	0x00019320


	//   ....[142]....
        /*0b70*/ 	.word	0x00019370


	//   ....[143]....
        /*0b74*/ 	.word	0x000193c0


	//   ....[144]....
        /*0b78*/ 	.word	0x000195e0


	//   ....[145]....
        /*0b7c*/ 	.word	0x00019630


	//   ....[146]....
        /*0b80*/ 	.word	0x000196c0


	//   ....[147]....
        /*0b84*/ 	.word	0x00019750


	//   ....[148]....
        /*0b88*/ 	.word	0x00019810


	//   ....[149]....
        /*0b8c*/ 	.word	0x00019af0


	//   ....[150]....
        /*0b90*/ 	.word	0x00019be0


	//   ....[151]....
        /*0b94*/ 	.word	0x00019c70


	//   ....[152]....
        /*0b98*/ 	.word	0x00019cd0


	//   ....[153]....
        /*0b9c*/ 	.word	0x00019df0


	//   ....[154]....
        /*0ba0*/ 	.word	0x00019e50


	//   ....[155]....
        /*0ba4*/ 	.word	0x00019f70


	//   ....[156]....
        /*0ba8*/ 	.word	0x00019fd0


	//   ....[157]....
        /*0bac*/ 	.word	0x0001a080


	//   ....[158]....
        /*0bb0*/ 	.word	0x0001a1a0


	//   ....[159]....
        /*0bb4*/ 	.word	0x0001a210


	//   ....[160]....
        /*0bb8*/ 	.word	0x0001a270


	//   ....[161]....
        /*0bbc*/ 	.word	0x0001a380


	//   ....[162]....
        /*0bc0*/ 	.word	0x0001a3e0


	//   ....[163]....
        /*0bc4*/ 	.word	0x0001a500


	//   ....[164]....
        /*0bc8*/ 	.word	0x0001a560


	//   ....[165]....
        /*0bcc*/ 	.word	0x0001a640


	//   ....[166]....
        /*0bd0*/ 	.word	0x0001a710


	//   ....[167]....
        /*0bd4*/ 	.word	0x0001a800


	//   ....[168]....
        /*0bd8*/ 	.word	0x0001a860


	//   ....[169]....
        /*0bdc*/ 	.word	0x0001a900


	//   ....[170]....
        /*0be0*/ 	.word	0x0001aaa0


	//   ....[171]....
        /*0be4*/ 	.word	0x0001ab70


	//   ....[172]....
        /*0be8*/ 	.word	0x0001abf0


	//   ....[173]....
        /*0bec*/ 	.word	0x0001ace0


	//   ....[174]....
        /*0bf0*/ 	.word	0x0001ad40


	//   ....[175]....
        /*0bf4*/ 	.word	0x0001ae10


	//   ....[176]....
        /*0bf8*/ 	.word	0x0001ae70


	//   ....[177]....
        /*0bfc*/ 	.word	0x0001af50


	//   ....[178]....
        /*0c00*/ 	.word	0x0001b040


	//   ....[179]....
        /*0c04*/ 	.word	0x0001b0e0


	//   ....[180]....
        /*0c08*/ 	.word	0x0001b140


	//   ....[181]....
        /*0c0c*/ 	.word	0x0001b240


	//   ....[182]....
        /*0c10*/ 	.word	0x0001b2a0


	//   ....[183]....
        /*0c14*/ 	.word	0x0001b3a0


	//   ....[184]....
        /*0c18*/ 	.word	0x0001b400


	//   ....[185]....
        /*0c1c*/ 	.word	0x0001b4d0


	//   ....[186]....
        /*0c20*/ 	.word	0x0001b620


	//   ....[187]....
        /*0c24*/ 	.word	0x0001b6d0


	//   ....[188]....
        /*0c28*/ 	.word	0x0001b7e0


	//   ....[189]....
        /*0c2c*/ 	.word	0x0001b8c0


	//   ....[190]....
        /*0c30*/ 	.word	0x0001b920


	//   ....[191]....
        /*0c34*/ 	.word	0x0001ba10


	//   ....[192]....
        /*0c38*/ 	.word	0x0001ba70


	//   ....[193]....
        /*0c3c*/ 	.word	0x0001bb50


	//   ....[194]....
        /*0c40*/ 	.word	0x0001bbe0


	//   ....[195]....
        /*0c44*/ 	.word	0x0001bc80


	//   ....[196]....
        /*0c48*/ 	.word	0x0001bda0


	//   ....[197]....
        /*0c4c*/ 	.word	0x0001be10


	//   ....[198]....
        /*0c50*/ 	.word	0x0001be80


	//   ....[199]....
        /*0c54*/ 	.word	0x0001bef0


	//   ....[200]....
        /*0c58*/ 	.word	0x0001bf60


	//   ....[201]....
        /*0c5c*/ 	.word	0x0001bfe0


	//   ....[202]....
        /*0c60*/ 	.word	0x0001c070


	//   ....[203]....
        /*0c64*/ 	.word	0x0001c100


	//   ....[204]....
        /*0c68*/ 	.word	0x0001c170


	//   ....[205]....
        /*0c6c*/ 	.word	0x0001c1e0


	//   ....[206]....
        /*0c70*/ 	.word	0x0001c250


	//   ....[207]....
        /*0c74*/ 	.word	0x0001c2d0


	//   ....[208]....
        /*0c78*/ 	.word	0x0001c340


	//   ....[209]....
        /*0c7c*/ 	.word	0x0001c3e0


	//   ....[210]....
        /*0c80*/ 	.word	0x0001c470


	//   ....[211]....
        /*0c84*/ 	.word	0x0001c590


	//----- nvinfo : EIATTR_REG_RECONFIG
	.align		4
.L_1169:
        /*0c88*/ 	.byte	0x01, 0x54
	.zero		2


	//----- nvinfo : EIATTR_SYSCALL_OFFSETS
	.align		4
        /*0c8c*/ 	.byte	0x04, 0x46
        /*0c8e*/ 	.short	(.L_1171 - .L_1170)


	//   ....[0]....
.L_1170:
        /*0c90*/ 	.word	0x00001c80


	//   ....[1]....
        /*0c94*/ 	.word	0x00001dd0


	//   ....[2]....
        /*0c98*/ 	.word	0x00007330


	//   ....[3]....
        /*0c9c*/ 	.word	0x000076b0


	//   ....[4]....
        /*0ca0*/ 	.word	0x000149e0


	//   ....[5]....
        /*0ca4*/ 	.word	0x00014b30


	//   ....[6]....
        /*0ca8*/ 	.word	0x00014c20


	//   ....[7]....
        /*0cac*/ 	.word	0x00015ab0


	//----- nvinfo : EIATTR_MBARRIER_INSTR_OFFSETS
	.align		4
.L_1171:
        /*0cb0*/ 	.byte	0x04, 0x39
        /*0cb2*/ 	.short	(.L_1173 - .L_1172)


	//   ....[0]....
.L_1172:
        /*0cb4*/ 	.word	0x00000270
        /*0cb8*/ 	.word	0x000000ff
        /*0cbc*/ 	.word	0x0002d800
        /*0cc0*/ 	.short	0x0100
        /*0cc2*/ 	.byte	0x08
	.zero		1


	//   ....[1]....
        /*0cc4*/ 	.word	0x00000280
        /*0cc8*/ 	.word	0x000000ff
        /*0ccc*/ 	.word	0x0002d820
        /*0cd0*/ 	.short	0x0100
        /*0cd2*/ 	.byte	0x08
	.zero		1


	//   ....[2]....
        /*0cd4*/ 	.word	0x00000370
        /*0cd8*/ 	.word	0x000000ff
        /*0cdc*/ 	.word	0x0002d830
        /*0ce0*/ 	.short	0x0100
        /*0ce2*/ 	.byte	0x08
	.zero		1


	//   ....[3]....
        /*0ce4*/ 	.word	0x00000380
        /*0ce8*/ 	.word	0x000000ff
        /*0cec*/ 	.word	0x0002d840
        /*0cf0*/ 	.short	0x0100
        /*0cf2*/ 	.byte	0x08
	.zero		1


	//   ....[4]....
        /*0cf4*/ 	.word	0x00000390
        /*0cf8*/ 	.word	0x000000ff
        /*0cfc*/ 	.word	0x0002d838
        /*0d00*/ 	.short	0x0100
        /*0d02*/ 	.byte	0x08
	.zero		1


	//   ....[5]....
        /*0d04*/ 	.word	0x000003a0
        /*0d08*/ 	.word	0x000000ff
        /*0d0c*/ 	.word	0x0002d848
        /*0d10*/ 	.short	0x0100
        /*0d12*/ 	.byte	0x08
	.zero		1


	//   ....[6]....
        /*0d14*/ 	.word	0x000004d0
        /*0d18*/ 	.word	0x000000ff
        /*0d1c*/ 	.word	0x0002d850
        /*0d20*/ 	.short	0x0100
        /*0d22*/ 	.byte	0x08
	.zero		1


	//   ....[7]....
        /*0d24*/ 	.word	0x000004e0
        /*0d28*/ 	.word	0x000000ff
        /*0d2c*/ 	.word	0x0002d860
        /*0d30*/ 	.short	0x0100
        /*0d32*/ 	.byte	0x08
	.zero		1


	//   ....[8]....
        /*0d34*/ 	.word	0x000004f0
        /*0d38*/ 	.word	0x000000ff
        /*0d3c*/ 	.word	0x0002d858
        /*0d40*/ 	.short	0x0100
        /*0d42*/ 	.byte	0x08
	.zero		1


	//   ....[9]....
        /*0d44*/ 	.word	0x00000500
        /*0d48*/ 	.word	0x000000ff
        /*0d4c*/ 	.word	0x0002d868
        /*0d50*/ 	.short	0x0100
        /*0d52*/ 	.byte	0x08
	.zero		1


	//   ....[10]....
        /*0d54*/ 	.word	0x000005f0
        /*0d58*/ 	.word	0x000000ff
        /*0d5c*/ 	.word	0x0002d870
        /*0d60*/ 	.short	0x0100
        /*0d62*/ 	.byte	0x06
	.zero		1


	//   ....[11]....
        /*0d64*/ 	.word	0x00000600
        /*0d68*/ 	.word	0x000000ff
        /*0d6c*/ 	.word	0x0002d880
        /*0d70*/ 	.short	0x0100
        /*0d72*/ 	.byte	0x06
	.zero		1


	//   ....[12]....
        /*0d74*/ 	.word	0x00000610
        /*0d78*/ 	.word	0x000000ff
        /*0d7c*/ 	.word	0x0002d878
        /*0d80*/ 	.short	0x0100
        /*0d82*/ 	.byte	0x06
	.zero		1


	//   ....[13]....
        /*0d84*/ 	.word	0x00000620
        /*0d88*/ 	.word	0x000000ff
        /*0d8c*/ 	.word	0x0002d888
        /*0d90*/ 	.short	0x0100
        /*0d92*/ 	.byte	0x06
	.zero		1


	//   ....[14]....
        /*0d94*/ 	.word	0x00000750
        /*0d98*/ 	.word	0x000000ff
        /*0d9c*/ 	.word	0x0002d890
        /*0da0*/ 	.short	0x0100
        /*0da2*/ 	.byte	0x08
	.zero		1


	//   ....[15]....
        /*0da4*/ 	.word	0x00000760
        /*0da8*/ 	.word	0x000000ff
        /*0dac*/ 	.word	0x0002d8a0
        /*0db0*/ 	.short	0x0100
        /*0db2*/ 	.byte	0x08
	.zero		1


	//   ....[16]....
        /*0db4*/ 	.word	0x00000770
        /*0db8*/ 	.word	0x000000ff
        /*0dbc*/ 	.word	0x0002d898
        /*0dc0*/ 	.short	0x0100
        /*0dc2*/ 	.byte	0x08
	.zero		1


	//   ....[17]....
        /*0dc4*/ 	.word	0x00000780
        /*0dc8*/ 	.word	0x000000ff
        /*0dcc*/ 	.word	0x0002d8a8
        /*0dd0*/ 	.short	0x0100
        /*0dd2*/ 	.byte	0x08
	.zero		1


	//   ....[18]....
        /*0dd4*/ 	.word	0x000008b0
        /*0dd8*/ 	.word	0x000000ff
        /*0ddc*/ 	.word	0x0002d8b0
        /*0de0*/ 	.short	0x0100
        /*0de2*/ 	.byte	0x08
	.zero		1


	//   ....[19]....
        /*0de4*/ 	.word	0x000008c0
        /*0de8*/ 	.word	0x000000ff
        /*0dec*/ 	.word	0x0002d8c0
        /*0df0*/ 	.short	0x0100
        /*0df2*/ 	.byte	0x08
	.zero		1


	//   ....[20]....
        /*0df4*/ 	.word	0x000008d0
        /*0df8*/ 	.word	0x000000ff
        /*0dfc*/ 	.word	0x0002d8b8
        /*0e00*/ 	.short	0x0100
        /*0e02*/ 	.byte	0x08
	.zero		1


	//   ....[21]....
        /*0e04*/ 	.word	0x000008e0
        /*0e08*/ 	.word	0x000000ff
        /*0e0c*/ 	.word	0x0002d8c8
        /*0e10*/ 	.short	0x0100
        /*0e12*/ 	.byte	0x08
	.zero		1


	//   ....[22]....
        /*0e14*/ 	.word	0x00003130
        /*0e18*/ 	.word	0x0000001f
        /*0e1c*/ 	.word	0x0002d890
        /*0e20*/ 	.short	0x010a
        /*0e22*/ 	.byte	0x3f
	.zero		1


	//   ....[23]....
        /*0e24*/ 	.word	0x00004c90
        /*0e28*/ 	.word	0x0000001f
        /*0e2c*/ 	.word	0x0002d890
        /*0e30*/ 	.short	0x010a
        /*0e32*/ 	.byte	0x3f
	.zero		1


	//   ....[24]....
        /*0e34*/ 	.word	0x00006460
        /*0e38*/ 	.word	0x0000001f
        /*0e3c*/ 	.word	0x0002d890
        /*0e40*/ 	.short	0x010a
        /*0e42*/ 	.byte	0x3f
	.zero		1


	//   ....[25]....
        /*0e44*/ 	.word	0x00006950
        /*0e48*/ 	.word	0x0000000b
        /*0e4c*/ 	.word	0x00000000
        /*0e50*/ 	.short	0x0101
        /*0e52*/ 	.byte	0x3f
	.zero		1


	//   ....[26]....
        /*0e54*/ 	.word	0x00006990
        /*0e58*/ 	.word	0x0000001f
        /*0e5c*/ 	.word	0x0002d8b0
        /*0e60*/ 	.short	0x010a
        /*0e62*/ 	.byte	0x3f
	.zero		1


	//   ....[27]....
        /*0e64*/ 	.word	0x00006e40
        /*0e68*/ 	.word	0x0000001f
        /*0e6c*/ 	.word	0x00000000
        /*0e70*/ 	.short	0x0101
        /*0e72*/ 	.byte	0x3f
	.zero		1


	//   ....[28]....
        /*0e74*/ 	.word	0x000073d0
        /*0e78*/ 	.word	0x00000002
        /*0e7c*/ 	.word	0x0002d800
        /*0e80*/ 	.short	0x010a
        /*0e82*/ 	.byte	0x3f
	.zero		1


	//   ....[29]....
        /*0e84*/ 	.word	0x00007420
        /*0e88*/ 	.word	0x00000002
        /*0e8c*/ 	.word	0x0002d800
        /*0e90*/ 	.short	0x010a
        /*0e92*/ 	.byte	0x3f
	.zero		1


	//   ....[30]....
        /*0e94*/ 	.word	0x00007e80
        /*0e98*/ 	.word	0x00000002
        /*0e9c*/ 	.word	0x0002d800
        /*0ea0*/ 	.short	0x010a
        /*0ea2*/ 	.byte	0x3f
	.zero		1


	//   ....[31]....
        /*0ea4*/ 	.word	0x000097d0
        /*0ea8*/ 	.word	0x00000002
        /*0eac*/ 	.word	0x0002d800
        /*0eb0*/ 	.short	0x010a
        /*0eb2*/ 	.byte	0x3f
	.zero		1


	//   ....[32]....
        /*0eb4*/ 	.word	0x0000ad70
        /*0eb8*/ 	.word	0x00000008
        /*0ebc*/ 	.word	0x0002d830
        /*0ec0*/ 	.short	0x010a
        /*0ec2*/ 	.byte	0x3f
	.zero		1


	//   ....[33]....
        /*0ec4*/ 	.word	0x0000ae40
        /*0ec8*/ 	.word	0x00000008
        /*0ecc*/ 	.word	0x0002d830
        /*0ed0*/ 	.short	0x010a
        /*0ed2*/ 	.byte	0x3f
	.zero		1


	//   ....[34]....
        /*0ed4*/ 	.word	0x0000c2a0
        /*0ed8*/ 	.word	0x00000008
        /*0edc*/ 	.word	0x00000000
        /*0ee0*/ 	.short	0x0101
        /*0ee2*/ 	.byte	0x3f
	.zero		1


	//   ....[35]....
        /*0ee4*/ 	.word	0x0000d3b0
        /*0ee8*/ 	.word	0x00000003
        /*0eec*/ 	.word	0x0002d830
        /*0ef0*/ 	.short	0x010a
        /*0ef2*/ 	.byte	0x3f
	.zero		1


	//   ....[36]....
        /*0ef4*/ 	.word	0x0000d400
        /*0ef8*/ 	.word	0x00000003
        /*0efc*/ 	.word	0x0002d830
        /*0f00*/ 	.short	0x010a
        /*0f02*/ 	.byte	0x3f
	.zero		1


	//   ....[37]....
        /*0f04*/ 	.word	0x0000d880
        /*0f08*/ 	.word	0x00000003
        /*0f0c*/ 	.word	0x0002d850
        /*0f10*/ 	.short	0x010a
        /*0f12*/ 	.byte	0x3f
	.zero		1


	//   ....[38]....
        /*0f14*/ 	.word	0x0000d8c0
        /*0f18*/ 	.word	0x00000003
        /*0f1c*/ 	.word	0x0002d850
        /*0f20*/ 	.short	0x010a
        /*0f22*/ 	.byte	0x3f
	.zero		1


	//   ....[39]....
        /*0f24*/ 	.word	0x0000df30
        /*0f28*/ 	.word	0x00000000
        /*0f2c*/ 	.word	0x00000000
        /*0f30*/ 	.short	0x0101
        /*0f32*/ 	.byte	0x3f
	.zero		1


	//   ....[40]....
        /*0f34*/ 	.word	0x0000f140
        /*0f38*/ 	.word	0x00000005
        /*0f3c*/ 	.word	0x00000000
        /*0f40*/ 	.short	0x0101
        /*0f42*/ 	.byte	0x3f
	.zero		1


	//   ....[41]....
        /*0f44*/ 	.word	0x0000f7c0
        /*0f48*/ 	.word	0x0000000c
        /*0f4c*/ 	.word	0x0002d850
        /*0f50*/ 	.short	0x010a
        /*0f52*/ 	.byte	0x3f
	.zero		1


	//   ....[42]....
        /*0f54*/ 	.word	0x0000f870
        /*0f58*/ 	.word	0x0000000c
        /*0f5c*/ 	.word	0x0002d850
        /*0f60*/ 	.short	0x010a
        /*0f62*/ 	.byte	0x3f
	.zero		1


	//   ....[43]....
        /*0f64*/ 	.word	0x00010070
        /*0f68*/ 	.word	0x0000000c
        /*0f6c*/ 	.word	0x00000000
        /*0f70*/ 	.short	0x0101
        /*0f72*/ 	.byte	0x3f
	.zero		1


	//   ....[44]....
        /*0f74*/ 	.word	0x000113c0
        /*0f78*/ 	.word	0x00000003
        /*0f7c*/ 	.word	0x00000000
        /*0f80*/ 	.short	0x0101
        /*0f82*/ 	.byte	0x3f
	.zero		1


	//   ....[45]....
        /*0f84*/ 	.word	0x00013410
        /*0f88*/ 	.word	0x00000016
        /*0f8c*/ 	.word	0x0002d820
        /*0f90*/ 	.short	0x010a
        /*0f92*/ 	.byte	0x3f
	.zero		1


	//   ....[46]....
        /*0f94*/ 	.word	0x000134d0
        /*0f98*/ 	.word	0x00000008
        /*0f9c*/ 	.word	0x0002d8a0
        /*0fa0*/ 	.short	0x010a
        /*0fa2*/ 	.byte	0x3f
	.zero		1


	//   ....[47]....
        /*0fa4*/ 	.word	0x00013900
        /*0fa8*/ 	.word	0x00000008
        /*0fac*/ 	.word	0x0002d8c0
        /*0fb0*/ 	.short	0x010a
        /*0fb2*/ 	.byte	0x3f
	.zero		1


	//   ....[48]....
        /*0fb4*/ 	.word	0x00013e60
        /*0fb8*/ 	.word	0x00000008
        /*0fbc*/ 	.word	0x0002d8a0
        /*0fc0*/ 	.short	0x010a
        /*0fc2*/ 	.byte	0x3f
	.zero		1


	//   ....[49]....
        /*0fc4*/ 	.word	0x00014280
        /*0fc8*/ 	.word	0x00000008
        /*0fcc*/ 	.word	0x0002d8c0
        /*0fd0*/ 	.short	0x010a
        /*0fd2*/ 	.byte	0x3f
	.zero		1


	//   ....[50]....
        /*0fd4*/ 	.word	0x00015210
        /*0fd8*/ 	.word	0x00000000
        /*0fdc*/ 	.word	0x0002d840
        /*0fe0*/ 	.short	0x010a
        /*0fe2*/ 	.byte	0x3f
	.zero		1


	//   ....[51]....
        /*0fe4*/ 	.word	0x00015790
        /*0fe8*/ 	.word	0x00000000
        /*0fec*/ 	.word	0x0002d830
        /*0ff0*/ 	.short	0x0107
        /*0ff2*/ 	.byte	0x3f
	.zero		1


	//   ....[52]....
        /*0ff4*/ 	.word	0x00015860
        /*0ff8*/ 	.word	0x00000000
        /*0ffc*/ 	.word	0x0002d830
        /*1000*/ 	.short	0x0101
        /*1002*/ 	.byte	0x3f
	.zero		1


	//   ....[53]....
        /*1004*/ 	.word	0x000164b0
        /*1008*/ 	.word	0x00000016
        /*100c*/ 	.word	0x0002d800
        /*1010*/ 	.short	0x0107
        /*1012*/ 	.byte	0x3f
	.zero		1


	//   ....[54]....
        /*1014*/ 	.word	0x000165a0
        /*1018*/ 	.word	0x00000016
        /*101c*/ 	.word	0x0002d800
        /*1020*/ 	.short	0x0101
        /*1022*/ 	.byte	0x3f
	.zero		1


	//   ....[55]....
        /*1024*/ 	.word	0x000165c0
        /*1028*/ 	.word	0x00000016
        /*102c*/ 	.word	0x0002d820
        /*1030*/ 	.short	0x010a
        /*1032*/ 	.byte	0x3f
	.zero		1


	//   ....[56]....
        /*1034*/ 	.word	0x000169e0
        /*1038*/ 	.word	0x00000005
        /*103c*/ 	.word	0x0002d840
        /*1040*/ 	.short	0x010a
        /*1042*/ 	.byte	0x3f
	.zero		1


	//   ....[57]....
        /*1044*/ 	.word	0x00016e20
        /*1048*/ 	.word	0x00000005
        /*104c*/ 	.word	0x0002d830
        /*1050*/ 	.short	0x0107
        /*1052*/ 	.byte	0x3f
	.zero		1


	//   ....[58]....
        /*1054*/ 	.word	0x00016ee0
        /*1058*/ 	.word	0x00000005
        /*105c*/ 	.word	0x0002d830
        /*1060*/ 	.short	0x0101
        /*1062*/ 	.byte	0x3f
	.zero		1


	//   ....[59]....
        /*1064*/ 	.word	0x00016f40
        /*1068*/ 	.word	0x00000005
        /*106c*/ 	.word	0x0002d860
        /*1070*/ 	.short	0x010a
        /*1072*/ 	.byte	0x3f
	.zero		1


	//   ....[60]....
        /*1074*/ 	.word	0x00017420
        /*1078*/ 	.word	0x00000005
        /*107c*/ 	.word	0x0002d850
        /*1080*/ 	.short	0x0107
        /*1082*/ 	.byte	0x3f
	.zero		1


	//   ....[61]....
        /*1084*/ 	.word	0x00017510
        /*1088*/ 	.word	0x00000005
        /*108c*/ 	.word	0x0002d850
        /*1090*/ 	.short	0x0101
        /*1092*/ 	.byte	0x3f
	.zero		1


	//   ....[62]....
        /*1094*/ 	.word	0x00017730
        /*1098*/ 	.word	0x00000000
        /*109c*/ 	.word	0x0002d860
        /*10a0*/ 	.short	0x010a
        /*10a2*/ 	.byte	0x3f
	.zero		1


	//   ....[63]....
        /*10a4*/ 	.word	0x00017b60
        /*10a8*/ 	.word	0x00000000
        /*10ac*/ 	.word	0x0002d850
        /*10b0*/ 	.short	0x0107
        /*10b2*/ 	.byte	0x3f
	.zero		1


	//   ....[64]....
        /*10b4*/ 	.word	0x00017c40
        /*10b8*/ 	.word	0x00000000
        /*10bc*/ 	.word	0x0002d850
        /*10c0*/ 	.short	0x0101
        /*10c2*/ 	.byte	0x3f
	.zero		1


	//   ....[65]....
        /*10c4*/ 	.word	0x00018740
        /*10c8*/ 	.word	0x00000005
        /*10cc*/ 	.word	0x0002d820
        /*10d0*/ 	.short	0x010a
        /*10d2*/ 	.byte	0x3f
	.zero		1


	//   ....[66]....
        /*10d4*/ 	.word	0x000188e0
        /*10d8*/ 	.word	0x00000003
        /*10dc*/ 	.word	0x0002d840
        /*10e0*/ 	.short	0x010a
        /*10e2*/ 	.byte	0x3f
	.zero		1


	//   ....[67]....
        /*10e4*/ 	.word	0x00018970
        /*10e8*/ 	.word	0x00000005
        /*10ec*/ 	.word	0x0002d840
        /*10f0*/ 	.short	0x010a
        /*10f2*/ 	.byte	0x3f
	.zero		1


	//   ....[68]....
        /*10f4*/ 	.word	0x000189b0
        /*10f8*/ 	.word	0x00000003
        /*10fc*/ 	.word	0x0002d860
        /*1100*/ 	.short	0x010a
        /*1102*/ 	.byte	0x3f
	.zero		1


	//   ....[69]....
        /*1104*/ 	.word	0x000189f0
        /*1108*/ 	.word	0x00000005
        /*110c*/ 	.word	0x0002d860
        /*1110*/ 	.short	0x010a
        /*1112*/ 	.byte	0x3f
	.zero		1


	//   ....[70]....
        /*1114*/ 	.word	0x00018a50
        /*1118*/ 	.word	0x0000001f
        /*111c*/ 	.word	0x0002d890
        /*1120*/ 	.short	0x010a
        /*1122*/ 	.byte	0x3f
	.zero		1


	//   ....[71]....
        /*1124*/ 	.word	0x00018bd0
        /*1128*/ 	.word	0x0000001f
        /*112c*/ 	.word	0x0002d890
        /*1130*/ 	.short	0x010a
        /*1132*/ 	.byte	0x3f
	.zero		1


	//   ....[72]....
        /*1134*/ 	.word	0x00018d50
        /*1138*/ 	.word	0x0000001f
        /*113c*/ 	.word	0x0002d890
        /*1140*/ 	.short	0x010a
        /*1142*/ 	.byte	0x3f
	.zero		1


	//   ....[73]....
        /*1144*/ 	.word	0x00018ec0
        /*1148*/ 	.word	0x0000001f
        /*114c*/ 	.word	0x0002d8b0
        /*1150*/ 	.short	0x010a
        /*1152*/ 	.byte	0x3f
	.zero		1


	//   ....[74]....
        /*1154*/ 	.word	0x000191e0
        /*1158*/ 	.word	0x00000002
        /*115c*/ 	.word	0x0002d800
        /*1160*/ 	.short	0x010a
        /*1162*/ 	.byte	0x3f
	.zero		1


	//   ....[75]....
        /*1164*/ 	.word	0x00019400
        /*1168*/ 	.word	0x00000002
        /*116c*/ 	.word	0x0002d800
        /*1170*/ 	.short	0x010a
        /*1172*/ 	.byte	0x3f
	.zero		1


	//   ....[76]....
        /*1174*/ 	.word	0x00019450
        /*1178*/ 	.word	0x00000008
        /*117c*/ 	.word	0x0002d830
        /*1180*/ 	.short	0x010a
        /*1182*/ 	.byte	0x3f
	.zero		1


	//   ....[77]....
        /*1184*/ 	.word	0x000194a0
        /*1188*/ 	.word	0x00000003
        /*118c*/ 	.word	0x0002d830
        /*1190*/ 	.short	0x010a
        /*1192*/ 	.byte	0x3f
	.zero		1


	//   ....[78]....
        /*1194*/ 	.word	0x000194f0
        /*1198*/ 	.word	0x00000003
        /*119c*/ 	.word	0x0002d850
        /*11a0*/ 	.short	0x010a
        /*11a2*/ 	.byte	0x3f
	.zero		1


	//   ....[79]....
        /*11a4*/ 	.word	0x00019540
        /*11a8*/ 	.word	0x0000000c
        /*11ac*/ 	.word	0x0002d850
        /*11b0*/ 	.short	0x010a
        /*11b2*/ 	.byte	0x3f
	.zero		1


	//   ....[80]....
        /*11b4*/ 	.word	0x000198d0
        /*11b8*/ 	.word	0x00000016
        /*11bc*/ 	.word	0x0002d820
        /*11c0*/ 	.short	0x010a
        /*11c2*/ 	.byte	0x3f
	.zero		1


	//   ....[81]....
        /*11c4*/ 	.word	0x00019920
        /*11c8*/ 	.word	0x00000008
        /*11cc*/ 	.word	0x0002d8a0
        /*11d0*/ 	.short	0x010a
        /*11d2*/ 	.byte	0x3f
	.zero		1


	//   ....[82]....
        /*11d4*/ 	.word	0x00019970
        /*11d8*/ 	.word	0x00000008
        /*11dc*/ 	.word	0x0002d8c0
        /*11e0*/ 	.short	0x010a
        /*11e2*/ 	.byte	0x3f
	.zero		1


	//   ....[83]....
        /*11e4*/ 	.word	0x000199c0
        /*11e8*/ 	.word	0x00000008
        /*11ec*/ 	.word	0x0002d8a0
        /*11f0*/ 	.short	0x010a
        /*11f2*/ 	.byte	0x3f
	.zero		1


	//   ....[84]....
        /*11f4*/ 	.word	0x00019a10
        /*11f8*/ 	.word	0x00000008
        /*11fc*/ 	.word	0x0002d8c0
        /*1200*/ 	.short	0x010a
        /*1202*/ 	.byte	0x3f
	.zero		1


	//   ....[85]....
        /*1204*/ 	.word	0x00019b30
        /*1208*/ 	.word	0x00000000
        /*120c*/ 	.word	0x0002d840
        /*1210*/ 	.short	0x010a
        /*1212*/ 	.byte	0x3f
	.zero		1


	//   ....[86]....
        /*1214*/ 	.word	0x0001a9a0
        /*1218*/ 	.word	0x00000016
        /*121c*/ 	.word	0x0002d820
        /*1220*/ 	.short	0x010a
        /*1222*/ 	.byte	0x3f
	.zero		1


	//   ....[87]....
        /*1224*/ 	.word	0x0001a9f0
        /*1228*/ 	.word	0x00000005
        /*122c*/ 	.word	0x0002d840
        /*1230*/ 	.short	0x010a
        /*1232*/ 	.byte	0x3f
	.zero		1


	//   ....[88]....
        /*1234*/ 	.word	0x0001af90
        /*1238*/ 	.word	0x00000005
        /*123c*/ 	.word	0x0002d860
        /*1240*/ 	.short	0x010a
        /*1242*/ 	.byte	0x3f
	.zero		1


	//   ....[89]....
        /*1244*/ 	.word	0x0001b570
        /*1248*/ 	.word	0x00000000
        /*124c*/ 	.word	0x0002d860
        /*1250*/ 	.short	0x010a
        /*1252*/ 	.byte	0x3f
	.zero		1


	//   ....[90]....
        /*1254*/ 	.word	0x0001c4b0
        /*1258*/ 	.word	0x00000005
        /*125c*/ 	.word	0x0002d820
        /*1260*/ 	.short	0x010a
        /*1262*/ 	.byte	0x3f
	.zero		1


	//   ....[91]....
        /*1264*/ 	.word	0x0001c650
        /*1268*/ 	.word	0x00000003
        /*126c*/ 	.word	0x0002d840
        /*1270*/ 	.short	0x010a
        /*1272*/ 	.byte	0x3f
	.zero		1


	//   ....[92]....
        /*1274*/ 	.word	0x0001c6a0
        /*1278*/ 	.word	0x00000005
        /*127c*/ 	.word	0x0002d840
        /*1280*/ 	.short	0x010a
        /*1282*/ 	.byte	0x3f
	.zero		1


	//   ....[93]....
        /*1284*/ 	.word	0x0001c6f0
        /*1288*/ 	.word	0x00000003
        /*128c*/ 	.word	0x0002d860
        /*1290*/ 	.short	0x010a
        /*1292*/ 	.byte	0x3f
	.zero		1


	//----- nvinfo : EIATTR_NUM_MBARRIERS
	.align		4
.L_1173:
        /*1294*/ 	.byte	0x03, 0x38
        /*1296*/ 	.short	0x0016


	//----- nvinfo : EIATTR_EXIT_INSTR_OFFSETS
	.align		4
        /*1298*/ 	.byte	0x04, 0x1c
        /*129a*/ 	.short	(.L_1175 - .L_1174)


	//   ....[0]....
.L_1174:
        /*129c*/ 	.word	0x00018a40


	//----- nvinfo : EIATTR_MAX_THREADS
	.align		4
.L_1175:
        /*12a0*/ 	.byte	0x04, 0x05
        /*12a2*/ 	.short	(.L_1177 - .L_1176)
.L_1176:
        /*12a4*/ 	.word	0x00000200
        /*12a8*/ 	.word	0x00000001
        /*12ac*/ 	.word	0x00000001


	//----- nvinfo : EIATTR_CRS_STACK_SIZE
	.align		4
.L_1177:
        /*12b0*/ 	.byte	0x04, 0x1e
        /*12b2*/ 	.short	(.L_1179 - .L_1178)
.L_1178:
        /*12b4*/ 	.word	0x00000000


	//----- nvinfo : EIATTR_CBANK_PARAM_SIZE
	.align		4
.L_1179:
        /*12b8*/ 	.byte	0x03, 0x19
        /*12ba*/ 	.short	0x0af0


	//----- nvinfo : EIATTR_PARAM_CBANK
	.align		4
        /*12bc*/ 	.byte	0x04, 0x0a
        /*12be*/ 	.short	(.L_1181 - .L_1180)
	.align		4
.L_1180:
        /*12c0*/ 	.word	index@(.nv.constant0._ZN7cutlass13device_kernelIN5flash11enable_sm90INS1_16FlashAttnFwdSm90INS1_25CollectiveMainloopFwdSm90ILi2EN4cute5tupleIJNS5_1CILi1EEES8_S8_EEENS6_IJNS7_ILi192EEENS7_ILi128EEENS7_ILi96EEEEEELi96ENS_6half_tEfNS_4arch4Sm90ELb0ELb0ELb0ELb1ELb1ELb1ELb0ELb0ELb1ELb1ELb0ELb0EEENS1_21CollectiveEpilogueFwdINS6_IJSA_SC_SB_EEES9_SE_SG_Li384ELb1ELb1ELb0ELb0EEENS1_36VarlenDynamicPersistentTileSchedulerILi192ELi128ELi384ELi128ELb0ELb1ELb1ELb0ELb1ELb1EEEEEEEEEvNT_6ParamsE)
        /*12c4*/ 	.short	0x0210
        /*12c6*/ 	.short	0x0af0


	//----- nvinfo : EIATTR_SW_WAR
	.align		4
.L_1181:
        /*12c8*/ 	.byte	0x04, 0x36
        /*12ca*/ 	.short	(.L_1183 - .L_1182)
.L_1182:
        /*12cc*/ 	.word	0x00000008
.L_1183:


//--------------------- .nv.info._ZN7cutlass13device_kernelIN5flash11enable_sm90INS1_16FlashAttnFwdSm90INS1_25CollectiveMainloopFwdSm90ILi2EN4cute5tupleIJNS5_1CILi1EEES8_S8_EEENS6_IJNS7_ILi192EEENS7_ILi128EEENS7_ILi96EEEEEELi96ENS_6half_tEfNS_4arch4Sm90ELb0ELb1ELb0ELb0ELb1ELb0ELb0ELb0ELb1ELb1ELb0ELb0EEENS1_21CollectiveEpilogueFwdINS6_IJSA_SC_SB_EEES9_SE_SG_Li384ELb0ELb1ELb0ELb0EEENS1_30DynamicPersistentTileSchedulerILi384ELi128ELb0ELb1ELb1EEEEEEEEEvNT_6ParamsE --------------------------
	.section	.nv.info._ZN7cutlass13device_kernelIN5flash11enable_sm90INS1_16FlashAttnFwdSm90INS1_25CollectiveMainloopFwdSm90ILi2EN4cute5tupleIJNS5_1CILi1EEES8_S8_EEENS6_IJNS7_ILi192EEENS7_ILi128EEENS7_ILi96EEEEEELi96ENS_6half_tEfNS_4arch4Sm90ELb0ELb1ELb0ELb0ELb1ELb0ELb0ELb0ELb1ELb1ELb0ELb0EEENS1_21CollectiveEpilogueFwdINS6_IJSA_SC_SB_EEES9_SE_SG_Li384ELb0ELb1ELb0ELb0EEENS1_30DynamicPersistentTileSchedulerILi384ELi128ELb0ELb1ELb1EEEEEEEEEvNT_6ParamsE,"",@"SHT_CUDA_INFO"
	.sectionflags	@""
	.align	4


	//----- nvinfo : EIATTR_CUDA_API_VERSION
	.align		4
        /*0000*/ 	.byte	0x04, 0x37
        /*0002*/ 	.short	(.L_1185 - .L_1184)
.L_1184:
        /*0004*/ 	.word	0x00000082


	//----- nvinfo : EIATTR_KPARAM_INFO
	.align		4
.L_1185:
        /*0008*/ 	.byte	0x04, 0x17
        /*000a*/ 	.short	(.L_1187 - .L_1186)
.L_1186:
        /*000c*/ 	.word	0x00000000
        /*0010*/ 	.short	0x0000
        /*0012*/ 	.short	0x0070
        /*0014*/ 	.byte	0x00, 0xf0, 0x01, 0x2a


	//----- nvinfo : EIATTR_SPARSE_MMA_MASK
	.align		4
.L_1187:
        /*0018*/ 	.byte	0x03, 0x50
        /*001a*/ 	.short	0x0000


	//----- nvinfo : EIATTR_MAXREG_COUNT
	.align		4
        /*001c*/ 	.byte	0x03, 0x1b
        /*001e*/ 	.short	0x0080


	//----- nvinfo : EIATTR_NUM_BARRIERS
	.align		4
        /*0020*/ 	.byte	0x02, 0x4c
        /*0022*/ 	.byte	0x10
	.zero		1


	//----- nvinfo : EIATTR_EXTERNS
	.align		4
        /*0024*/ 	.byte	0x04, 0x0f
        /*0026*/ 	.short	(.L_1189 - .L_1188)


	//   ....[0]....
	.align		4
.L_1188:
        /*0028*/ 	.word	index@(__assertfail)


	//----- nvinfo : EIATTR_ANNOTATIONS
	.align		4
.L_1189:
        /*002c*/ 	.byte	0x04, 0x55
        /*002e*/ 	.short	(.L_1191 - .L_1190)


	//   ....[0]....
.L_1190:
        /* <DEDUP_REMOVED lines=12> */


	//----- nvinfo : EIATTR_MERCURY_ISA_VERSION
	.align		4
.L_1191:
        /*00d8*/ 	.byte	0x03, 0x5f
        /*00da*/ 	.short	0x0101


	//----- nvinfo : EIATTR_INT_WARP_WIDE_INSTR_OFFSETS
	.align		4
        /*00dc*/ 	.byte	0x04, 0x31
        /*00de*/ 	.short	(.L_1193 - .L_1192)


	//   ....[0]....
.L_1192:
        /*00e0*/ 	.word	0x000000c0


	//   ....[1]....
        /*00e4*/ 	.word	0x000000d0


	//   ....[2]....
        /*00e8*/ 	.word	0x00000170


	//   ....[3]....
        /*00ec*/ 	.word	0x00010660


	//   ....[4]....
        /*00f0*/ 	.word	0x000106f0


	//   ....[5]....
        /*00f4*/ 	.word	0x00013270


	//   ....[6]....
        /*00f8*/ 	.word	0x00013300


	//----- nvinfo : EIATTR_COOP_GROUP_MASK_REGIDS
	.align		4
.L_1193:
        /*00fc*/ 	.byte	0x04, 0x29
        /*00fe*/ 	.short	(.L_1195 - .L_1194)


	//   ....[0]....
.L_1194:
        /*0100*/ 	.word	0xffffffff


	//   ....[1]....
        /*0104*/ 	.word	0xffffffff


	//   ....[2]....
        /*0108*/ 	.word	0xffffffff


	//   ....[3]....
        /*010c*/ 	.word	0xffffffff


	//   ....[4]....
        /*0110*/ 	.word	0xffffffff


	//   ....[5]....
        /*0114*/ 	.word	0xffffffff


	//   ....[6]....
        /*0118*/ 	.word	0xffffffff


	//   ....[7]....
        /*011c*/ 	.word	0xffffffff


	//   ....[8]....
        /*0120*/ 	.word	0xffffffff


	//   ....[9]....
        /*0124*/ 	.word	0xffffffff


	//   ....[10]....
        /*0128*/ 	.word	0xffffffff


	//   ....[11]....
        /*012c*/ 	.word	0xffffffff


	//   ....[12]....
        /*0130*/ 	.word	0xffffffff


	//   ....[13]....
        /*0134*/ 	.word	0xffffffff


	//   ....[14]....
        /*0138*/ 	.word	0xffffffff


	//   ....[15]....
        /*013c*/ 	.word	0xffffffff


	//   ....[16]....
        /*0140*/ 	.word	0xffffffff


	//   ....[17]....
        /*0144*/ 	.word	0xffffffff


	//   ....[18]....
        /*0148*/ 	.word	0xffffffff


	//   ....[19]....
        /*014c*/ 	.word	0xffffffff


	//   ....[20]....
        /*0150*/ 	.word	0xffffffff


	//   ....[21]....
        /*0154*/ 	.word	0xffffffff


	//   ....[22]....
        /*0158*/ 	.word	0xffffffff


	//   ....[23]....
        /*015c*/ 	.word	0xffffffff


	//   ....[24]....
        /*0160*/ 	.word	0xffffffff


	//   ....[25]....
        /*0164*/ 	.word	0xffffffff


	//   ....[26]....
        /*0168*/ 	.word	0xffffffff


	//   ....[27]....
        /*016c*/ 	.word	0xffffffff


	//   ....[28]....
        /*0170*/ 	.word	0xffffffff


	//   ....[29]....
        /*0174*/ 	.word	0xffffffff


	//   ....[30]....
        /*0178*/ 	.word	0xffffffff


	//   ....[31]....
        /*017c*/ 	.word	0xffffffff


	//   ....[32]....
        /*0180*/ 	.word	0xffffffff


	//   ....[33]....
        /*0184*/ 	.word	0xffffffff


	//   ....[34]....
        /*0188*/ 	.word	0xffffffff


	//   ....[35]....
        /*018c*/ 	.word	0xffffffff


	//   ....[36]....
        /*0190*/ 	.word	0xffffffff


	//   ....[37]....
        /*0194*/ 	.word	0xffffffff


	//   ....[38]....
        /*0198*/ 	.word	0xffffffff


	//   ....[39]....
        /*019c*/ 	.word	0xffffffff


	//   ....[40]....
        /*01a0*/ 	.word	0xffffffff


	//   ....[41]....
        /*01a4*/ 	.word	0xffffffff


	//   ....[42]....
        /*01a8*/ 	.word	0xffffffff


	//   ....[43]....
        /*01ac*/ 	.word	0xffffffff


	//   ....[44]....
        /*01b0*/ 	.word	0xffffffff


	//   ....[45]....
        /*01b4*/ 	.word	0xffffffff


	//   ....[46]....
        /*01b8*/ 	.word	0xffffffff


	//   ....[47]....
        /*01bc*/ 	.word	0xffffffff


	//   ....[48]....
        /*01c0*/ 	.word	0xffffffff


	//   ....[49]....
        /*01c4*/ 	.word	0xffffffff


	//   ....[50]....
        /*01c8*/ 	.word	0xffffffff


	//   ....[51]....
        /*01cc*/ 	.word	0xffffffff


	//   ....[52]....
        /*01d0*/ 	.word	0xffffffff


	//   ....[53]....
        /*01d4*/ 	.word	0xffffffff


	//   ....[54]....
        /*01d8*/ 	.word	0xffffffff


	//   ....[55]....
        /*01dc*/ 	.word	0xffffffff


	//   ....[56]....
        /*01e0*/ 	.word	0xffffffff


	//   ....[57]....
        /*01e4*/ 	.word	0xffffffff


	//   ....[58]....
        /*01e8*/ 	.word	0xffffffff


	//   ....[59]....
        /*01ec*/ 	.word	0xffffffff


	//   ....[60]....
        /*01f0*/ 	.word	0xffffffff


	//   ....[61]....
        /*01f4*/ 	.word	0xffffffff


	//   ....[62]....
        /*01f8*/ 	.word	0xffffffff


	//   ....[63]....
        /*01fc*/ 	.word	0xffffffff


	//   ....[64]....
        /*0200*/ 	.word	0xffffffff


	//   ....[65]....
        /*0204*/ 	.word	0xffffffff


	//   ....[66]....
        /*0208*/ 	.word	0xffffffff


	//   ....[67]....
        /*020c*/ 	.word	0xffffffff


	//   ....[68]....
        /*0210*/ 	.word	0xffffffff


	//   ....[69]....
        /*0214*/ 	.word	0xffffffff


	//   ....[70]....
        /*0218*/ 	.word	0xffffffff


	//   ....[71]....
        /*021c*/ 	.word	0xffffffff


	//   ....[72]....
        /*0220*/ 	.word	0xffffffff


	//   ....[73]....
        /*0224*/ 	.word	0xffffffff


	//   ....[74]....
        /*0228*/ 	.word	0xffffffff


	//   ....[75]....
        /*022c*/ 	.word	0xffffffff


	//   ....[76]....
        /*0230*/ 	.word	0xffffffff


	//   ....[77]....
        /*0234*/ 	.word	0xffffffff


	//   ....[78]....
        /*0238*/ 	.word	0xffffffff


	//   ....[79]....
        /*023c*/ 	.word	0xffffffff


	//   ....[80]....
        /*0240*/ 	.word	0xffffffff


	//   ....[81]....
        /*0244*/ 	.word	0xffffffff


	//   ....[82]....
        /*0248*/ 	.word	0xffffffff


	//   ....[83]....
        /*024c*/ 	.word	0xffffffff


	//   ....[84]....
        /*0250*/ 	.word	0xffffffff


	//   ....[85]....
        /*0254*/ 	.word	0xffffffff


	//   ....[86]....
        /*0258*/ 	.word	0xffffffff


	//   ....[87]....
        /*025c*/ 	.word	0xffffffff


	//   ....[88]....
        /*0260*/ 	.word	0xffffffff


	//   ....[89]....
        /*0264*/ 	.word	0xffffffff


	//   ....[90]....
        /*0268*/ 	.word	0xffffffff


	//   ....[91]....
        /*026c*/ 	.word	0xffffffff


	//   ....[92]....
        /*0270*/ 	.word	0xffffffff


	//   ....[93]....
        /*0274*/ 	.word	0xffffffff


	//   ....[94]....
        /*0278*/ 	.word	0xffffffff


	//   ....[95]....
        /*027c*/ 	.word	0xffffffff


	//   ....[96]....
        /*0280*/ 	.word	0x0500000f


	//   ....[97]....
        /*0284*/ 	.word	0x0500000f


	//   ....[98]....
        /*0288*/ 	.word	0x0500000f


	//   ....[99]....
        /*028c*/ 	.word	0x0500000f


	//   ....[100]....
        /*0290*/ 	.word	0x0500000f


	//   ....[101]....
        /*0294*/ 	.word	0x0500000f


	//   ....[102]....
        /*0298*/ 	.word	0x0500000f


	//   ....[103]....
        /*029c*/ 	.word	0x0500000f


	//   ....[104]....
        /*02a0*/ 	.word	0x0500000f


	//   ....[105]....
        /*02a4*/ 	.word	0x0500000f


	//   ....[106]....
        /*02a8*/ 	.word	0x0500000f


	//   ....[107]....
        /*02ac*/ 	.word	0x0500000f


	//   ....[108]....
        /*02b0*/ 	.word	0x0500000f


	//   ....[109]....
        /*02b4*/ 	.word	0x0500000f


	//   ....[110]....
        /*02b8*/ 	.word	0x0500000f


	//   ....[111]....
        /*02bc*/ 	.word	0x0500000f


	//   ....[112]....
        /*02c0*/ 	.word	0x0500000f


	//   ....[113]....
        /*02c4*/ 	.word	0x0500000f


	//   ....[114]....
        /*02c8*/ 	.word	0x0500000f


	//   ....[115]....
        /*02cc*/ 	.word	0x0500000f


	//   ....[116]....
        /*02d0*/ 	.word	0x0500000f


	//   ....[117]....
        /*02d4*/ 	.word	0x0500000f


	//   ....[118]....
        /*02d8*/ 	.word	0x0500000f


	//   ....[119]....
        /*02dc*/ 	.word	0x0500000f


	//   ....[120]....
        /*02e0*/ 	.word	0x0500000f


	//   ....[121]....
        /*02e4*/ 	.word	0x0500000f


	//   ....[122]....
        /*02e8*/ 	.word	0x0500000f


	//   ....[123]....
        /*02ec*/ 	.word	0x0500000f


	//   ....[124]....
        /*02f0*/ 	.word	0x0500000f


	//   ....[125]....
        /*02f4*/ 	.word	0x0500000f


	//   ....[126]....
        /*02f8*/ 	.word	0x0500000f


	//   ....[127]....
        /*02fc*/ 	.word	0x0500000f


	//   ....[128]....
        /*0300*/ 	.word	0x0500000f


	//   ....[129]....
        /*0304*/ 	.word	0x0500000f


	//   ....[130]....
        /*0308*/ 	.word	0x0500000f


	//   ....[131]....
        /*030c*/ 	.word	0x0500000f


	//   ....[132]....
        /*0310*/ 	.word	0x0500000f


	//   ....[133]....
        /*0314*/ 	.word	0x0500000f


	//   ....[134]....
        /*0318*/ 	.word	0x0500000f


	//   ....[135]....
        /*031c*/ 	.word	0x0500000f


	//   ....[136]....
        /*0320*/ 	.word	0x0500000f


	//   ....[137]....
        /*0324*/ 	.word	0x0500000f


	//   ....[138]....
        /*0328*/ 	.word	0x0500000f


	//   ....[139]....
        /*032c*/ 	.word	0x0500000f


	//   ....[140]....
        /*0330*/ 	.word	0x0500000f


	//   ....[141]....
        /*0334*/ 	.word	0x0500000f


	//   ....[142]....
        /*0338*/ 	.word	0x0500000f


	//----- nvinfo : EIATTR_COOP_GROUP_INSTR_OFFSETS
	.align		4
.L_1195:
        /*033c*/ 	.byte	0x04, 0x28
        /*033e*/ 	.short	(.L_1197 - .L_1196)


	//   ....[0]....
.L_1196:
        /*0340*/ 	.word	0x00000080


	//   ....[1]....
        /*0344*/ 	.word	0x00000090


	//   ....[2]....
        /*0348*/ 	.word	0x000002d0


	//   ....[3]....
        /*034c*/ 	.word	0x00000430


	//   ....[4]....
        /*0350*/ 	.word	0x00000550


	//   ....[5]....
        /*0354*/ 	.word	0x000006b0


	//   ....[6]....
        /*0358*/ 	.word	0x00001860


	//   ....[7]....
        /*035c*/ 	.word	0x00002030


	//   ....[8]....
        /*0360*/ 	.word	0x00002dc0


	//   ....[9]....
        /*0364*/ 	.word	0x000035f0


	//   ....[10]....
        /*0368*/ 	.word	0x00003700


	//   ....[11]....
        /*036c*/ 	.word	0x00003f30


	//   ....[12]....
        /*0370*/ 	.word	0x00003f90


	//   ....[13]....
        /*0374*/ 	.word	0x00004b70


	//   ....[14]....
        /*0378*/ 	.word	0x00005940


	//   ....[15]....
        /*037c*/ 	.word	0x00005b60


	//   ....[16]....
        /*0380*/ 	.word	0x00006740


	//   ....[17]....
        /*0384*/ 	.word	0x00006840


	//   ....[18]....
        /*0388*/ 	.word	0x000070c0


	//   ....[19]....
        /*038c*/ 	.word	0x00007130


	//   ....[20]....
        /*0390*/ 	.word	0x00008130


	//   ....[21]....
        /*0394*/ 	.word	0x000090e0


	//   ....[22]....
        /*0398*/ 	.word	0x000090f0


	//   ....[23]....
        /*039c*/ 	.word	0x00009120


	//   ....[24]....
        /*03a0*/ 	.word	0x00009130


	//   ....[25]....
        /*03a4*/ 	.word	0x0000a480


	//   ....[26]....
        /*03a8*/ 	.word	0x0000af10


	//   ....[27]....
        /*03ac*/ 	.word	0x0000b130


	//   ....[28]....
        /*03b0*/ 	.word	0x0000bd10


	//   ....[29]....
        /*03b4*/ 	.word	0x0000be10


	//   ....[30]....
        /*03b8*/ 	.word	0x0000c690


	//   ....[31]....
        /*03bc*/ 	.word	0x0000c700


	//   ....[32]....
        /*03c0*/ 	.word	0x0000d700


	//   ....[33]....
        /*03c4*/ 	.word	0x0000d810


	//   ....[34]....
        /*03c8*/ 	.word	0x0000d870


	//   ....[35]....
        /*03cc*/ 	.word	0x0000d980


	//   ....[36]....
        /*03d0*/ 	.word	0x0000d990


	//   ....[37]....
        /*03d4*/ 	.word	0x0000e8b0


	//   ....[38]....
        /*03d8*/ 	.word	0x0000e8e0


	//   ....[39]....
        /*03dc*/ 	.word	0x0000e910


	//   ....[40]....
        /*03e0*/ 	.word	0x0000e940


	//   ....[41]....
        /*03e4*/ 	.word	0x0000ee50


	//   ....[42]....
        /*03e8*/ 	.word	0x0000ee80


	//   ....[43]....
        /*03ec*/ 	.word	0x0000ef80


	//   ....[44]....
        /*03f0*/ 	.word	0x0000efa0


	//   ....[45]....
        /*03f4*/ 	.word	0x0000f640


	//   ....[46]....
        /*03f8*/ 	.word	0x0000f650


	//   ....[47]....
        /*03fc*/ 	.word	0x0000f750


	//   ....[48]....
        /*0400*/ 	.word	0x0000f770


	//   ....[49]....
        /*0404*/ 	.word	0x0000f930


	//   ....[50]....
        /*0408*/ 	.word	0x00011290


	//   ....[51]....
        /*040c*/ 	.word	0x000112b0


	//   ....[52]....
        /*0410*/ 	.word	0x000112c0


	//   ....[53]....
        /*0414*/ 	.word	0x00011360


	//   ....[54]....
        /*0418*/ 	.word	0x00011380


	//   ....[55]....
        /*041c*/ 	.word	0x00011420


	//   ....[56]....
        /*0420*/ 	.word	0x00011440


	//   ....[57]....
        /*0424*/ 	.word	0x00011450


	//   ....[58]....
        /*0428*/ 	.word	0x00011ce0


	//   ....[59]....
        /*042c*/ 	.word	0x00011d00


	//   ....[60]....
        /*0430*/ 	.word	0x00011d30


	//   ....[61]....
        /*0434*/ 	.word	0x00011de0


	//   ....[62]....
        /*0438*/ 	.word	0x00011df0


	//   ....[63]....
        /*043c*/ 	.word	0x00011e90


	//   ....[64]....
        /*0440*/ 	.word	0x00011ea0


	//   ....[65]....
        /*0444*/ 	.word	0x00011eb0


	//   ....[66]....
        /*0448*/ 	.word	0x00011ec0


	//   ....[67]....
        /*044c*/ 	.word	0x00011f80


	//   ....[68]....
        /*0450*/ 	.word	0x00011fa0


	//   ....[69]....
        /*0454*/ 	.word	0x00012000


	//   ....[70]....
        /*0458*/ 	.word	0x00012840


	//   ....[71]....
        /*045c*/ 	.word	0x00012850


	//   ....[72]....
        /*0460*/ 	.word	0x00012870


	//   ....[73]....
        /*0464*/ 	.word	0x000128f0


	//   ....[74]....
        /*0468*/ 	.word	0x00012900


	//   ....[75]....
        /*046c*/ 	.word	0x00012960


	//   ....[76]....
        /*0470*/ 	.word	0x00012990


	//   ....[77]....
        /*0474*/ 	.word	0x000129d0


	//   ....[78]....
        /*0478*/ 	.word	0x00012cd0


	//   ....[79]....
        /*047c*/ 	.word	0x00012cf0


	//   ....[80]....
        /*0480*/ 	.word	0x00012d90


	//   ....[81]....
        /*0484*/ 	.word	0x00012da0


	//   ....[82]....
        /*0488*/ 	.word	0x00012e30


	//   ....[83]....
        /*048c*/ 	.word	0x00012e40


	//   ....[84]....
        /*0490*/ 	.word	0x00012e50


	//   ....[85]....
        /*0494*/ 	.word	0x00012ee0


	//   ....[86]....
        /*0498*/ 	.word	0x00013500


	//   ....[87]....
        /*049c*/ 	.word	0x00013510


	//   ....[88]....
        /*04a0*/ 	.word	0x00013560


	//   ....[89]....
        /*04a4*/ 	.word	0x000135a0


	//   ....[90]....
        /*04a8*/ 	.word	0x00013600


	//   ....[91]....
        /*04ac*/ 	.word	0x00013620


	//   ....[92]....
        /*04b0*/ 	.word	0x000136a0


	//   ....[93]....
        /*04b4*/ 	.word	0x000136c0


	//   ....[94]....
        /*04b8*/ 	.word	0x00013a20


	//   ....[95]....
        /*04bc*/ 	.word	0x00013c10


	//   ....[96]....
        /*04c0*/ 	.word	0x00014260


	//   ....[97]....
        /*04c4*/ 	.word	0x00014340


	//   ....[98]....
        /*04c8*/ 	.word	0x000143e0


	//   ....[99]....
        /*04cc*/ 	.word	0x00014440


	//   ....[100]....
        /*04d0*/ 	.word	0x00014550


	//   ....[101]....
        /*04d4*/ 	.word	0x000145c0


	//   ....[102]....
        /*04d8*/ 	.word	0x000146d0


	//   ....[103]....
        /*04dc*/ 	.word	0x00014740


	//   ....[104]....
        /*04e0*/ 	.word	0x00014840


	//   ....[105]....
        /*04e4*/ 	.word	0x000148d0


	//   ....[106]....
        /*04e8*/ 	.word	0x00014940


	//   ....[107]....
        /*04ec*/ 	.word	0x000149a0


	//   ....[108]....
        /*04f0*/ 	.word	0x00014ab0


	//   ....[109]....
        /*04f4*/ 	.word	0x00014b10


	//   ....[110]....
        /*04f8*/ 	.word	0x00014c30


	//   ....[111]....
        /*04fc*/ 	.word	0x00014c90


	//   ....[112]....
        /*0500*/ 	.word	0x00014d30


	//   ....[113]....
        /*0504*/ 	.word	0x00014e00


	//   ....[114]....
        /*0508*/ 	.word	0x00014f20


	//   ....[115]....
        /*050c*/ 	.word	0x00014f80


	//   ....[116]....
        /*0510*/ 	.word	0x00015070


	//   ....[117]....
        /*0514*/ 	.word	0x000151a0


	//   ....[118]....
        /*0518*/ 	.word	0x00015250


	//   ....[119]....
        /*051c*/ 	.word	0x000152d0


	//   ....[120]....
        /*0520*/ 	.word	0x000153b0


	//   ....[121]....
        /*0524*/ 	.word	0x00015410


	//   ....[122]....
        /*0528*/ 	.word	0x000154e0


	//   ....[123]....
        /*052c*/ 	.word	0x00015540


	//   ....[124]....
        /*0530*/ 	.word	0x00015610


	//   ....[125]....
        /*0534*/ 	.word	0x00015700


	//   ....[126]....
        /*0538*/ 	.word	0x000157a0


	//   ....[127]....
        /*053c*/ 	.word	0x00015800


	//   ....[128]....
        /*0540*/ 	.word	0x00015900


	//   ....[129]....
        /*0544*/ 	.word	0x00015960


	//   ....[130]....
        /*0548*/ 	.word	0x00015a60


	//   ....[131]....
        /*054c*/ 	.word	0x00015ac0


	//   ....[132]....
        /*0550*/ 	.word	0x00015b90


	//   ....[133]....
        /*0554*/ 	.word	0x00015ce0


	//   ....[134]....
        /*0558*/ 	.word	0x00015d80


	//   ....[135]....
        /*055c*/ 	.word	0x00015e10


	//   ....[136]....
        /*0560*/ 	.word	0x00015f10


	//   ....[137]....
        /*0564*/ 	.word	0x00015f70


	//   ....[138]....
        /*0568*/ 	.word	0x00016060


	//   ....[139]....
        /*056c*/ 	.word	0x000160c0


	//   ....[140]....
        /*0570*/ 	.word	0x00016180


	//   ....[141]....
        /*0574*/ 	.word	0x00016270


	//   ....[142]....
        /*0578*/ 	.word	0x00016390


	//----- nvinfo : EIATTR_REG_RECONFIG
	.align		4
.L_1197:
        /*057c*/ 	.byte	0x01, 0x54
	.zero		2


	//----- nvinfo : EIATTR_SYSCALL_OFFSETS
	.align		4
        /*0580*/ 	.byte	0x04, 0x46
        /*0582*/ 	.short	(.L_1199 - .L_1198)


	//   ....[0]....
.L_1198:
        /*0584*/ 	.word	0x00001a50


	//   ....[1]....
        /*0588*/ 	.word	0x00010860


	//   ....[2]....
        /*058c*/ 	.word	0x000109b0


	//   ....[3]....
        /*0590*/ 	.word	0x00010aa0


	//   ....[4]....
        /*0594*/ 	.word	0x000117b0


	//----- nvinfo : EIATTR_MBARRIER_INSTR_OFFSETS
	.align		4
.L_1199:
        /*0598*/ 	.byte	0x04, 0x39
        /*059a*/ 	.short	(.L_1201 - .L_1200)


	//   ....[0]....
.L_1200:
        /*059c*/ 	.word	0x00000180
        /*05a0*/ 	.word	0x000000ff
        /*05a4*/ 	.word	0x0002d800
        /*05a8*/ 	.short	0x0100
        /*05aa*/ 	.byte	0x08
	.zero		1


	//   ....[1]....
        /*05ac*/ 	.word	0x00000190
        /*05b0*/ 	.word	0x000000ff
        /*05b4*/ 	.word	0x0002d820
        /*05b8*/ 	.short	0x0100
        /*05ba*/ 	.byte	0x08
	.zero		1


	//   ....[2]....
        /*05bc*/ 	.word	0x00000280
        /*05c0*/ 	.word	0x000000ff
        /*05c4*/ 	.word	0x0002d830
        /*05c8*/ 	.short	0x0100
        /*05ca*/ 	.byte	0x08
	.zero		1


	//   ....[3]....
        /*05cc*/ 	.word	0x00000290
        /*05d0*/ 	.word	0x000000ff
        /*05d4*/ 	.word	0x0002d840
        /*05d8*/ 	.short	0x0100
        /*05da*/ 	.byte	0x08
	.zero		1


	//   ....[4]....
        /*05dc*/ 	.word	0x000002a0
        /*05e0*/ 	.word	0x000000ff
        /*05e4*/ 	.word	0x0002d838
        /*05e8*/ 	.short	0x0100
        /*05ea*/ 	.byte	0x08
	.zero		1


	//   ....[5]....
        /*05ec*/ 	.word	0x000002b0
        /*05f0*/ 	.word	0x000000ff
        /*05f4*/ 	.word	0x0002d848
        /*05f8*/ 	.short	0x0100
        /*05fa*/ 	.byte	0x08
	.zero		1


	//   ....[6]....
        /*05fc*/ 	.word	0x000003e0
        /*0600*/ 	.word	0x000000ff
        /*0604*/ 	.word	0x0002d850
        /*0608*/ 	.short	0x0100
        /*060a*/ 	.byte	0x08
	.zero		1


	//   ....[7]....
        /*060c*/ 	.word	0x000003f0
        /*0610*/ 	.word	0x000000ff
        /*0614*/ 	.word	0x0002d860
        /*0618*/ 	.short	0x0100
        /*061a*/ 	.byte	0x08
	.zero		1


	//   ....[8]....
        /*061c*/ 	.word	0x00000400
        /*0620*/ 	.word	0x000000ff
        /*0624*/ 	.word	0x0002d858
        /*0628*/ 	.short	0x0100
        /*062a*/ 	.byte	0x08
	.zero		1


	//   ....[9]....
        /*062c*/ 	.word	0x00000410
        /*0630*/ 	.word	0x000000ff
        /*0634*/ 	.word	0x0002d868
        /*0638*/ 	.short	0x0100
        /*063a*/ 	.byte	0x08
	.zero		1


	//   ....[10]....
        /*063c*/ 	.word	0x00000500
        /*0640*/ 	.word	0x000000ff
        /*0644*/ 	.word	0x0002d870
        /*0648*/ 	.short	0x0100
        /*064a*/ 	.byte	0x06
	.zero		1


	//   ....[11]....
        /*064c*/ 	.word	0x00000510
        /*0650*/ 	.word	0x000000ff
        /*0654*/ 	.word	0x0002d880
        /*0658*/ 	.short	0x0100
        /*065a*/ 	.byte	0x06
	.zero		1


	//   ....[12]....
        /*065c*/ 	.word	0x00000520
        /*0660*/ 	.word	0x000000ff
        /*0664*/ 	.word	0x0002d878
        /*0668*/ 	.short	0x0100
        /*066a*/ 	.byte	0x06
	.zero		1


	//   ....[13]....
        /*066c*/ 	.word	0x00000530
        /*0670*/ 	.word	0x000000ff
        /*0674*/ 	.word	0x0002d888
        /*0678*/ 	.short	0x0100
        /*067a*/ 	.byte	0x06
	.zero		1


	//   ....[14]....
        /*067c*/ 	.word	0x00000660
        /*0680*/ 	.word	0x000000ff
        /*0684*/ 	.word	0x0002d890
        /*0688*/ 	.short	0x0100
        /*068a*/ 	.byte	0x08
	.zero		1


	//   ....[15]....
        /*068c*/ 	.word	0x00000670
        /*0690*/ 	.word	0x000000ff
        /*0694*/ 	.word	0x0002d8a0
        /*0698*/ 	.short	0x0100
        /*069a*/ 	.byte	0x08
	.zero		1


	//   ....[16]....
        /*069c*/ 	.word	0x00000680
        /*06a0*/ 	.word	0x000000ff
        /*06a4*/ 	.word	0x0002d898
        /*06a8*/ 	.short	0x0100
        /*06aa*/ 	.byte	0x08
	.zero		1


	//   ....[17]....
        /*06ac*/ 	.word	0x00000690
        /*06b0*/ 	.word	0x000000ff
        /*06b4*/ 	.word	0x0002d8a8
        /*06b8*/ 	.short	0x0100
        /*06ba*/ 	.byte	0x08
	.zero		1


	//   ....[18]....
        /*06bc*/ 	.word	0x000007d0
        /*06c0*/ 	.word	0x000000ff
        /*06c4*/ 	.word	0x0002d8b0
        /*06c8*/ 	.short	0x0100
        /*06ca*/ 	.byte	0x08
	.zero		1


	//   ....[19]....
        /*06cc*/ 	.word	0x000007e0
        /*06d0*/ 	.word	0x000000ff
        /*06d4*/ 	.word	0x0002d8c0
        /*06d8*/ 	.short	0x0100
        /*06da*/ 	.byte	0x08
	.zero		1


	//   ....[20]....
        /*06dc*/ 	.word	0x000007f0
        /*06e0*/ 	.word	0x000000ff
        /*06e4*/ 	.word	0x0002d8b8
        /*06e8*/ 	.short	0x0100
        /*06ea*/ 	.byte	0x08
	.zero		1


	//   ....[21]....
        /*06ec*/ 	.word	0x00000800
        /*06f0*/ 	.word	0x000000ff
        /*06f4*/ 	.word	0x0002d8c8
        /*06f8*/ 	.short	0x0100
        /*06fa*/ 	.byte	0x08
	.zero		1


	//   ....[22]....
        /*06fc*/ 	.word	0x00001ad0
        /*0700*/ 	.word	0x000000ff
        /*0704*/ 	.word	0x0002d800
        /*0708*/ 	.short	0x010a
        /*070a*/ 	.byte	0x28
	.zero		1


	//   ....[23]....
        /*070c*/ 	.word	0x00001b50
        /*0710*/ 	.word	0x00000003
        /*0714*/ 	.word	0x0002d830
        /*0718*/ 	.short	0x010a
        /*071a*/ 	.byte	0x3f
	.zero		1


	//   ....[24]....
        /*071c*/ 	.word	0x00001b90
        /*0720*/ 	.word	0x00000003
        /*0724*/ 	.word	0x0002d830
        /*0728*/ 	.short	0x010a
        /*072a*/ 	.byte	0x3f
	.zero		1


	//   ....[25]....
        /*072c*/ 	.word	0x00002040
        /*0730*/ 	.word	0x000000ff
        /*0734*/ 	.word	0x00000000
        /*0738*/ 	.short	0x0101
        /*073a*/ 	.byte	0x06
	.zero		1


	//   ....[26]....
        /*073c*/ 	.word	0x00005010
        /*0740*/ 	.word	0x000000ff
        /*0744*/ 	.word	0x0002d830
        /*0748*/ 	.short	0x010a
        /*074a*/ 	.byte	0x06
	.zero		1


	//   ....[27]....
        /*074c*/ 	.word	0x00005050
        /*0750*/ 	.word	0x000000ff
        /*0754*/ 	.word	0x0002d830
        /*0758*/ 	.short	0x010a
        /*075a*/ 	.byte	0x06
	.zero		1


	//   ....[28]....
        /*075c*/ 	.word	0x00005320
        /*0760*/ 	.word	0x000000ff
        /*0764*/ 	.word	0x0002d850
        /*0768*/ 	.short	0x010a
        /*076a*/ 	.byte	0x06
	.zero		1


	//   ....[29]....
        /*076c*/ 	.word	0x00005360
        /*0770*/ 	.word	0x000000ff
        /*0774*/ 	.word	0x0002d850
        /*0778*/ 	.short	0x010a
        /*077a*/ 	.byte	0x06
	.zero		1


	//   ....[30]....
        /*077c*/ 	.word	0x00005900
        /*0780*/ 	.word	0x000000ff
        /*0784*/ 	.word	0x00000000
        /*0788*/ 	.short	0x0101
        /*078a*/ 	.byte	0x06
	.zero		1


	//   ....[31]....
        /*078c*/ 	.word	0x00007bd0
        /*0790*/ 	.word	0x000000ff
        /*0794*/ 	.word	0x00000000
        /*0798*/ 	.short	0x0101
        /*079a*/ 	.byte	0x06
	.zero		1


	//   ....[32]....
        /*079c*/ 	.word	0x000084d0
        /*07a0*/ 	.word	0x000000ff
        /*07a4*/ 	.word	0x0002d830
        /*07a8*/ 	.short	0x010a
        /*07aa*/ 	.byte	0x06
	.zero		1


	//   ....[33]....
        /*07ac*/ 	.word	0x00008510
        /*07b0*/ 	.word	0x000000ff
        /*07b4*/ 	.word	0x0002d830
        /*07b8*/ 	.short	0x010a
        /*07ba*/ 	.byte	0x06
	.zero		1


	//   ....[34]....
        /*07bc*/ 	.word	0x000087e0
        /*07c0*/ 	.word	0x000000ff
        /*07c4*/ 	.word	0x0002d850
        /*07c8*/ 	.short	0x010a
        /*07ca*/ 	.byte	0x06
	.zero		1


	//   ....[35]....
        /*07cc*/ 	.word	0x00008820
        /*07d0*/ 	.word	0x000000ff
        /*07d4*/ 	.word	0x0002d850
        /*07d8*/ 	.short	0x010a
        /*07da*/ 	.byte	0x06
	.zero		1


	//   ....[36]....
        /*07dc*/ 	.word	0x00008d70
        /*07e0*/ 	.word	0x000000ff
        /*07e4*/ 	.word	0x00000000
        /*07e8*/ 	.short	0x0101
        /*07ea*/ 	.byte	0x06
	.zero		1


	//   ....[37]....
        /*07ec*/ 	.word	0x00009f20
        /*07f0*/ 	.word	0x000000ff
        /*07f4*/ 	.word	0x00000000
        /*07f8*/ 	.short	0x0101
        /*07fa*/ 	.byte	0x06
	.zero		1


	//   ....[38]....
        /*07fc*/ 	.word	0x0000a630
        /*0800*/ 	.word	0x000000ff
        /*0804*/ 	.word	0x0002d830
        /*0808*/ 	.short	0x010a
        /*080a*/ 	.byte	0x06
	.zero		1


	//   ....[39]....
        /*080c*/ 	.word	0x0000a670
        /*0810*/ 	.word	0x000000ff
        /*0814*/ 	.word	0x0002d830
        /*0818*/ 	.short	0x010a
        /*081a*/ 	.byte	0x06
	.zero		1


	//   ....[40]....
        /*081c*/ 	.word	0x0000a940
        /*0820*/ 	.word	0x000000ff
        /*0824*/ 	.word	0x0002d850
        /*0828*/ 	.short	0x010a
        /*082a*/ 	.byte	0x06
	.zero		1


	//   ....[41]....
        /*082c*/ 	.word	0x0000a980
        /*0830*/ 	.word	0x000000ff
        /*0834*/ 	.word	0x0002d850
        /*0838*/ 	.short	0x010a
        /*083a*/ 	.byte	0x06
	.zero		1


	//   ....[42]....
        /*083c*/ 	.word	0x0000aed0
        /*0840*/ 	.word	0x000000ff
        /*0844*/ 	.word	0x00000000
        /*0848*/ 	.short	0x0101
        /*084a*/ 	.byte	0x06
	.zero		1


	//   ....[43]....
        /*084c*/ 	.word	0x0000d1a0
        /*0850*/ 	.word	0x000000ff
        /*0854*/ 	.word	0x00000000
        /*0858*/ 	.short	0x0101
        /*085a*/ 	.byte	0x06
	.zero		1


	//   ....[44]....
        /*085c*/ 	.word	0x0000d780
        /*0860*/ 	.word	0x000000ff
        /*0864*/ 	.word	0x0002d850
        /*0868*/ 	.short	0x010a
        /*086a*/ 	.byte	0x08
	.zero		1


	//   ....[45]....
        /*086c*/ 	.word	0x0000d7c0
        /*0870*/ 	.word	0x000000ff
        /*0874*/ 	.word	0x0002d850
        /*0878*/ 	.short	0x010a
        /*087a*/ 	.byte	0x08
	.zero		1


	//   ....[46]....
        /*087c*/ 	.word	0x0000de50
        /*0880*/ 	.word	0x000000ff
        /*0884*/ 	.word	0x00000000
        /*0888*/ 	.short	0x0101
        /*088a*/ 	.byte	0x08
	.zero		1


	//   ....[47]....
        /*088c*/ 	.word	0x0000ee70
        /*0890*/ 	.word	0x000000ff
        /*0894*/ 	.word	0x00000000
        /*0898*/ 	.short	0x0101
        /*089a*/ 	.byte	0x05
	.zero		1


	//   ....[48]....
        /*089c*/ 	.word	0x00011010
        /*08a0*/ 	.word	0x00000006
        /*08a4*/ 	.word	0x0002d840
        /*08a8*/ 	.short	0x010a
        /*08aa*/ 	.byte	0x3f
	.zero		1


	//   ....[49]....
        /*08ac*/ 	.word	0x00011590
        /*08b0*/ 	.word	0x00000006
        /*08b4*/ 	.word	0x0002d830
        /*08b8*/ 	.short	0x0107
        /*08ba*/ 	.byte	0x3f
	.zero		1


	//   ....[50]....
        /*08bc*/ 	.word	0x00011660
        /*08c0*/ 	.word	0x00000006
        /*08c4*/ 	.word	0x0002d830
        /*08c8*/ 	.short	0x0101
        /*08ca*/ 	.byte	0x3f
	.zero		1


	//   ....[51]....
        /*08cc*/ 	.word	0x00012150
        /*08d0*/ 	.word	0x00000010
        /*08d4*/ 	.word	0x0002d800
        /*08d8*/ 	.short	0x0107
        /*08da*/ 	.byte	0x3f
	.zero		1


	//   ....[52]....
        /*08dc*/ 	.word	0x00012240
        /*08e0*/ 	.word	0x00000010
        /*08e4*/ 	.word	0x0002d800
        /*08e8*/ 	.short	0x0101
        /*08ea*/ 	.byte	0x3f
	.zero		1


	//   ....[53]....
        /*08ec*/ 	.word	0x00012260
        /*08f0*/ 	.word	0x00000010
        /*08f4*/ 	.word	0x0002d820
        /*08f8*/ 	.short	0x010a
        /*08fa*/ 	.byte	0x3f
	.zero		1


	//   ....[54]....
        /*08fc*/ 	.word	0x00012600
        /*0900*/ 	.word	0x00000006
        /*0904*/ 	.word	0x0002d840
        /*0908*/ 	.short	0x010a
        /*090a*/ 	.byte	0x3f
	.zero		1


	//   ....[55]....
        /*090c*/ 	.word	0x00012a70
        /*0910*/ 	.word	0x00000006
        /*0914*/ 	.word	0x0002d830
        /*0918*/ 	.short	0x0107
        /*091a*/ 	.byte	0x3f
	.zero		1


	//   ....[56]....
        /*091c*/ 	.word	0x00012b30
        /*0920*/ 	.word	0x00000006
        /*0924*/ 	.word	0x0002d830
        /*0928*/ 	.short	0x0101
        /*092a*/ 	.byte	0x3f
	.zero		1


	//   ....[57]....
        /*092c*/ 	.word	0x00012b90
        /*0930*/ 	.word	0x00000006
        /*0934*/ 	.word	0x0002d860
        /*0938*/ 	.short	0x010a
        /*093a*/ 	.byte	0x3f
	.zero		1


	//   ....[58]....
        /*093c*/ 	.word	0x00012fd0
        /*0940*/ 	.word	0x00000006
        /*0944*/ 	.word	0x0002d850
        /*0948*/ 	.short	0x0107
        /*094a*/ 	.byte	0x3f
	.zero		1


	//   ....[59]....
        /*094c*/ 	.word	0x000131a0
        /*0950*/ 	.word	0x00000006
        /*0954*/ 	.word	0x0002d850
        /*0958*/ 	.short	0x0101
        /*095a*/ 	.byte	0x3f
	.zero		1


	//   ....[60]....
        /*095c*/ 	.word	0x000133b0
        /*0960*/ 	.word	0x00000004
        /*0964*/ 	.word	0x0002d860
        /*0968*/ 	.short	0x010a
        /*096a*/ 	.byte	0x3f
	.zero		1


	//   ....[61]....
        /*096c*/ 	.word	0x00013800
        /*0970*/ 	.word	0x00000004
        /*0974*/ 	.word	0x0002d850
        /*0978*/ 	.short	0x0107
        /*097a*/ 	.byte	0x3f
	.zero		1


	//   ....[62]....
        /*097c*/ 	.word	0x000138c0
        /*0980*/ 	.word	0x00000004
        /*0984*/ 	.word	0x0002d850
        /*0988*/ 	.short	0x0101
        /*098a*/ 	.byte	0x3f
	.zero		1


	//   ....[63]....
        /*098c*/ 	.word	0x00013b90
        /*0990*/ 	.word	0x00000004
        /*0994*/ 	.word	0x0002d820
        /*0998*/ 	.short	0x010a
        /*099a*/ 	.byte	0x3f
	.zero		1


	//   ....[64]....
        /*099c*/ 	.word	0x00013d10
        /*09a0*/ 	.word	0x00000005
        /*09a4*/ 	.word	0x0002d840
        /*09a8*/ 	.short	0x010a
        /*09aa*/ 	.byte	0x3f
	.zero		1


	//   ....[65]....
        /*09ac*/ 	.word	0x00013db0
        /*09b0*/ 	.word	0x00000017
        /*09b4*/ 	.word	0x0002d840
        /*09b8*/ 	.short	0x010a
        /*09ba*/ 	.byte	0x3f
	.zero		1


	//   ....[66]....
        /*09bc*/ 	.word	0x00013df0
        /*09c0*/ 	.word	0x00000005
        /*09c4*/ 	.word	0x0002d860
        /*09c8*/ 	.short	0x010a
        /*09ca*/ 	.byte	0x3f
	.zero		1


	//   ....[67]....
        /*09cc*/ 	.word	0x00013e30
        /*09d0*/ 	.word	0x00000017
        /*09d4*/ 	.word	0x0002d860
        /*09d8*/ 	.short	0x010a
        /*09da*/ 	.byte	0x3f
	.zero		1


	//   ....[68]....
        /*09dc*/ 	.word	0x00013ea0
        /*09e0*/ 	.word	0x00000003
        /*09e4*/ 	.word	0x0002d800
        /*09e8*/ 	.short	0x010a
        /*09ea*/ 	.byte	0x3f
	.zero		1


	//   ....[69]....
        /*09ec*/ 	.word	0x00013ef0
        /*09f0*/ 	.word	0x00000003
        /*09f4*/ 	.word	0x0002d830
        /*09f8*/ 	.short	0x010a
        /*09fa*/ 	.byte	0x3f
	.zero		1


	//   ....[70]....
        /*09fc*/ 	.word	0x00013f50
        /*0a00*/ 	.word	0x00000009
        /*0a04*/ 	.word	0x0002d830
        /*0a08*/ 	.short	0x010a
        /*0a0a*/ 	.byte	0x3f
	.zero		1


	//   ....[71]....
        /*0a0c*/ 	.word	0x00013fb0
        /*0a10*/ 	.word	0x00000009
        /*0a14*/ 	.word	0x0002d850
        /*0a18*/ 	.short	0x010a
        /*0a1a*/ 	.byte	0x3f
	.zero		1


	//   ....[72]....
        /*0a1c*/ 	.word	0x00014010
        /*0a20*/ 	.word	0x00000007
        /*0a24*/ 	.word	0x0002d830
        /*0a28*/ 	.short	0x010a
        /*0a2a*/ 	.byte	0x3f
	.zero		1


	//   ....[73]....
        /*0a2c*/ 	.word	0x00014070
        /*0a30*/ 	.word	0x00000007
        /*0a34*/ 	.word	0x0002d850
        /*0a38*/ 	.short	0x010a
        /*0a3a*/ 	.byte	0x3f
	.zero		1


	//   ....[74]....
        /*0a3c*/ 	.word	0x000140d0
        /*0a40*/ 	.word	0x00000009
        /*0a44*/ 	.word	0x0002d830
        /*0a48*/ 	.short	0x010a
        /*0a4a*/ 	.byte	0x3f
	.zero		1


	//   ....[75]....
        /*0a4c*/ 	.word	0x00014130
        /*0a50*/ 	.word	0x00000009
        /*0a54*/ 	.word	0x0002d850
        /*0a58*/ 	.short	0x010a
        /*0a5a*/ 	.byte	0x3f
	.zero		1


	//   ....[76]....
        /*0a5c*/ 	.word	0x00014190
        /*0a60*/ 	.word	0x00000006
        /*0a64*/ 	.word	0x0002d850
        /*0a68*/ 	.short	0x010a
        /*0a6a*/ 	.byte	0x3f
	.zero		1


	//   ....[77]....
        /*0a6c*/ 	.word	0x00014290
        /*0a70*/ 	.word	0x00000006
        /*0a74*/ 	.word	0x0002d840
        /*0a78*/ 	.short	0x010a
        /*0a7a*/ 	.byte	0x3f
	.zero		1


	//   ....[78]....
        /*0a7c*/ 	.word	0x000150a0
        /*0a80*/ 	.word	0x00000010
        /*0a84*/ 	.word	0x0002d820
        /*0a88*/ 	.short	0x010a
        /*0a8a*/ 	.byte	0x3f
	.zero		1


	//   ....[79]....
        /*0a8c*/ 	.word	0x000150f0
        /*0a90*/ 	.word	0x00000006
        /*0a94*/ 	.word	0x0002d840
        /*0a98*/ 	.short	0x010a
        /*0a9a*/ 	.byte	0x3f
	.zero		1


	//   ....[80]....
        /*0a9c*/ 	.word	0x00015650
        /*0aa0*/ 	.word	0x00000006
        /*0aa4*/ 	.word	0x0002d860
        /*0aa8*/ 	.short	0x010a
        /*0aaa*/ 	.byte	0x3f
	.zero		1


	//   ....[81]....
        /*0aac*/ 	.word	0x00015c30
        /*0ab0*/ 	.word	0x00000004
        /*0ab4*/ 	.word	0x0002d860
        /*0ab8*/ 	.short	0x010a
        /*0aba*/ 	.byte	0x3f
	.zero		1


	//   ....[82]....
        /*0abc*/ 	.word	0x000162b0
        /*0ac0*/ 	.word	0x00000004
        /*0ac4*/ 	.word	0x0002d820
        /*0ac8*/ 	.short	0x010a
        /*0aca*/ 	.byte	0x3f
	.zero		1


	//   ....[83]....
        /*0acc*/ 	.word	0x00016450
        /*0ad0*/ 	.word	0x00000005
        /*0ad4*/ 	.word	0x0002d840
        /*0ad8*/ 	.short	0x010a
        /*0ada*/ 	.byte	0x3f
	.zero		1


	//   ....[84]....
        /*0adc*/ 	.word	0x000164a0
        /*0ae0*/ 	.word	0x00000017
        /*0ae4*/ 	.word	0x0002d840
        /*0ae8*/ 	.short	0x010a
        /*0aea*/ 	.byte	0x3f
	.zero		1


	//   ....[85]....
        /*0aec*/ 	.word	0x000164f0
        /*0af0*/ 	.word	0x00000005
        /*0af4*/ 	.word	0x0002d860
        /*0af8*/ 	.short	0x010a
        /*0afa*/ 	.byte	0x3f
	.zero		1


	//----- nvinfo : EIATTR_NUM_MBARRIERS
	.align		4
.L_1201:
        /*0afc*/ 	.byte	0x03, 0x38
        /*0afe*/ 	.short	0x0016


	//----- nvinfo : EIATTR_EXIT_INSTR_OFFSETS
	.align		4
        /*0b00*/ 	.byte	0x04, 0x1c
        /*0b02*/ 	.short	(.L_1203 - .L_1202)


	//   ....[0]....
.L_1202:
        /*0b04*/ 	.word	0x00000970


	//   ....[1]....
        /*0b08*/ 	.word	0x0000f8a0


	//   ....[2]....
        /*0b0c*/ 	.word	0x00013e80


	//----- nvinfo : EIATTR_MAX_THREADS
	.align		4
.L_1203:
        /*0b10*/ 	.byte	0x04, 0x05
        /*0b12*/ 	.short	(.L_1205 - .L_1204)
.L_1204:
        /*0b14*/ 	.word	0x00000200
        /*0b18*/ 	.word	0x00000001
        /*0b1c*/ 	.word	0x00000001


	//----- nvinfo : EIATTR_CRS_STACK_SIZE
	.align		4
.L_1205:
        /*0b20*/ 	.byte	0x04, 0x1e
        /*0b22*/ 	.short	(.L_1207 - .L_1206)
.L_1206:
        /*0b24*/ 	.word	0x00000000


	//----- nvinfo : EIATTR_CBANK_PARAM_SIZE
	.align		4
.L_1207:
        /*0b28*/ 	.byte	0x03, 0x19
        /*0b2a*/ 	.short	0x0af0


	//----- nvinfo : EIATTR_PARAM_CBANK
	.align		4
        /*0b2c*/ 	.byte	0x04, 0x0a
        /*0b2e*/ 	.short	(.L_1209 - .L_1208)
	.align		4
.L_1208:
        /*0b30*/ 	.word	index@(.nv.constant0._ZN7cutlass13device_kernelIN5flash11enable_sm90INS1_16FlashAttnFwdSm90INS1_25CollectiveMainloopFwdSm90ILi2EN4cute5tupleIJNS5_1CILi1EEES8_S8_EEENS6_IJNS7_ILi192EEENS7_ILi128EEENS7_ILi96EEEEEELi96ENS_6half_tEfNS_4arch4Sm90ELb0ELb1ELb0ELb0ELb1ELb0ELb0ELb0ELb1ELb1ELb0ELb0EEENS1_21CollectiveEpilogueFwdINS6_IJSA_SC_SB_EEES9_SE_SG_Li384ELb0ELb1ELb0ELb0EEENS1_30DynamicPersistentTileSchedulerILi384ELi128ELb0ELb1ELb1EEEEEEEEEvNT_6ParamsE)
        /*0b34*/ 	.short	0x0210
        /*0b36*/ 	.short	0x0af0


	//----- nvinfo : EIATTR_SW_WAR
	.align		4
.L_1209:
        /*0b38*/ 	.byte	0x04, 0x36
        /*0b3a*/ 	.short	(.L_1211 - .L_1210)
.L_1210:
        /*0b3c*/ 	.word	0x00000008
.L_1211:


//--------------------- .nv.info._ZN7cutlass13device_kernelIN5flash11enable_sm90INS1_16FlashAttnFwdSm90INS1_25CollectiveMainloopFwdSm90ILi2EN4cute5tupleIJNS5_1CILi1EEES8_S8_EEENS6_IJNS7_ILi192EEENS7_ILi128EEENS7_ILi96EEEEEELi96ENS_6half_tEfNS_4arch4Sm90ELb0ELb1ELb0ELb1ELb1ELb0ELb0ELb0ELb1ELb1ELb0ELb0EEENS1_21CollectiveEpilogueFwdINS6_IJSA_SC_SB_EEES9_SE_SG_Li384ELb1ELb1ELb0ELb0EEENS1_36VarlenDynamicPersistentTileSchedulerILi192ELi128ELi384ELi128ELb0ELb1ELb1ELb1ELb0ELb1EEEEEEEEEvNT_6ParamsE --------------------------
	.section	.nv.info._ZN7cutlass13device_kernelIN5flash11enable_sm90INS1_16FlashAttnFwdSm90INS1_25CollectiveMainloopFwdSm90ILi2EN4cute5tupleIJNS5_1CILi1EEES8_S8_EEENS6_IJNS7_ILi192EEENS7_ILi128EEENS7_ILi96EEEEEELi96ENS_6half_tEfNS_4arch4Sm90ELb0ELb1ELb0ELb1ELb1ELb0ELb0ELb0ELb1ELb1ELb0ELb0EEENS1_21CollectiveEpilogueFwdINS6_IJSA_SC_SB_EEES9_SE_SG_Li384ELb1ELb1ELb0ELb0EEENS1_36VarlenDynamicPersistentTileSchedulerILi192ELi128ELi384ELi128ELb0ELb1ELb1ELb1ELb0ELb1EEEEEEEEEvNT_6ParamsE,"",@"SHT_CUDA_INFO"
	.sectionflags	@""
	.align	4


	//----- nvinfo : EIATTR_CUDA_API_VERSION
	.align		4
        /*0000*/ 	.byte	0x04, 0x37
        /*0002*/ 	.short	(.L_1213 - .L_1212)
.L_1212:
        /*0004*/ 	.word	0x00000082


	//----- nvinfo : EIATTR_KPARAM_INFO
	.align		4
.L_1213:
        /*0008*/ 	.byte	0x04, 0x17
        /*000a*/ 	.short	(.L_1215 - .L_1214)
.L_1214:
        /*000c*/ 	.word	0x00000000
        /*0010*/ 	.short	0x0000
        /*0012*/ 	.short	0x0070
        /*0014*/ 	.byte	0x00, 0xf0, 0x01, 0x2a


	//----- nvinfo : EIATTR_SPARSE_MMA_MASK
	.align		4
.L_1215:
        /*0018*/ 	.byte	0x03, 0x50
        /*001a*/ 	.short	0x0000


	//----- nvinfo : EIATTR_MAXREG_COUNT
	.align		4
        /*001c*/ 	.byte	0x03, 0x1b
        /*001e*/ 	.short	0x0080


	//----- nvinfo : EIATTR_NUM_BARRIERS
	.align		4
        /*0020*/ 	.byte	0x02, 0x4c
        /*0022*/ 	.byte	0x10
	.zero		1


	//----- nvinfo : EIATTR_EXTERNS
	.align		4
        /*0024*/ 	.byte	0x04, 0x0f
        /*0026*/ 	.short	(.L_1217 - .L_1216)


	//   ....[0]....
	.align		4
.L_1216:
        /*0028*/ 	.word	index@(__assertfail)


	//----- nvinfo : EIATTR_ANNOTATIONS
	.align		4
.L_1217:
        /*002c*/ 	.byte	0x04, 0x55
        /*002e*/ 	.short	(.L_1219 - .L_1218)


	//   ....[0]....
.L_1218:
        /* <DEDUP_REMOVED lines=21> */


	//----- nvinfo : EIATTR_MERCURY_ISA_VERSION
	.align		4
.L_1219:
        /*0168*/ 	.byte	0x03, 0x5f
        /*016a*/ 	.short	0x0101


	//----- nvinfo : EIATTR_UNUSED_LOAD_BYTE_OFFSET
	.align		4
        /*016c*/ 	.byte	0x04, 0x44
        /*016e*/ 	.short	(.L_1221 - .L_1220)


	//   ....[0]....
.L_1220:
        /*0170*/ 	.word	0x00000980
        /*0174*/ 	.word	0x0000fff0


	//   ....[1]....
        /*0178*/ 	.word	0x0000e290
        /*017c*/ 	.word	0x0000fff0


	//----- nvinfo : EIATTR_INT_WARP_WIDE_INSTR_OFFSETS
	.align		4
.L_1221:
        /*0180*/ 	.byte	0x04, 0x31
        /*0182*/ 	.short	(.L_1223 - .L_1222)


	//   ....[0]....
.L_1222:
        /*0184*/ 	.word	0x000000c0


	//   ....[1]....
        /*0188*/ 	.word	0x000000d0


	//   ....[2]....
        /*018c*/ 	.word	0x00000170


	//   ....[3]....
        /*0190*/ 	.word	0x00011450


	//   ....[4]....
        /*0194*/ 	.word	0x000114e0


	//   ....[5]....
        /*0198*/ 	.word	0x00014240


	//   ....[6]....
        /*019c*/ 	.word	0x000142d0


	//----- nvinfo : EIATTR_COOP_GROUP_MASK_REGIDS
	.align		4
.L_1223:
        /*01a0*/ 	.byte	0x04, 0x29
        /*01a2*/ 	.short	(.L_1225 - .L_1224)


	//   ....[0]....
.L_1224:
        /*01a4*/ 	.word	0xffffffff


	//   ....[1]....
        /*01a8*/ 	.word	0xffffffff


	//   ....[2]....
        /*01ac*/ 	.word	0xffffffff


	//   ....[3]....
        /*01b0*/ 	.word	0xffffffff


	//   ....[4]....
        /*01b4*/ 	.word	0xffffffff


	//   ....[5]....
        /*01b8*/ 	.word	0xffffffff


	//   ....[6]....
        /*01bc*/ 	.word	0xffffffff


	//   ....[7]....
        /*01c0*/ 	.word	0xffffffff


	//   ....[8]....
        /*01c4*/ 	.word	0xffffffff


	//   ....[9]....
        /*01c8*/ 	.word	0xffffffff


	//   ....[10]....
        /*01cc*/ 	.word	0xffffffff


	//   ....[11]....
        /*01d0*/ 	.word	0xffffffff


	//   ....[12]....
        /*01d4*/ 	.word	0xffffffff


	//   ....[13]....
        /*01d8*/ 	.word	0xffffffff


	//   ....[14]....
        /*01dc*/ 	.word	0xffffffff


	//   ....[15]....
        /*01e0*/ 	.word	0xffffffff


	//   ....[16]....
        /*01e4*/ 	.word	0xffffffff


	//   ....[17]....
        /*01e8*/ 	.word	0xffffffff


	//   ....[18]....
        /*01ec*/ 	.word	0xffffffff


	//   ....[19]....
        /*01f0*/ 	.word	0xffffffff


	//   ....[20]....
        /*01f4*/ 	.word	0xffffffff


	//   ....[21]....
        /*01f8*/ 	.word	0xffffffff


	//   ....[22]....
        /*01fc*/ 	.word	0xffffffff


	//   ....[23]....
        /*0200*/ 	.word	0xffffffff


	//   ....[24]....
        /*0204*/ 	.word	0xffffffff


	//   ....[25]....
        /*0208*/ 	.word	0xffffffff


	//   ....[26]....
        /*020c*/ 	.word	0xffffffff


	//   ....[27]....
        /*0210*/ 	.word	0xffffffff


	//   ....[28]....
        /*0214*/ 	.word	0xffffffff


	//   ....[29]....
        /*0218*/ 	.word	0xffffffff


	//   ....[30]....
        /*021c*/ 	.word	0xffffffff


	//   ....[31]....
        /*0220*/ 	.word	0xffffffff


	//   ....[32]....
        /*0224*/ 	.word	0xffffffff


	//   ....[33]....
        /*0228*/ 	.word	0xffffffff


	//   ....[34]....
        /*022c*/ 	.word	0xffffffff


	//   ....[35]....
        /*0230*/ 	.word	0xffffffff


	//   ....[36]....
        /*0234*/ 	.word	0xffffffff


	//   ....[37]....
        /*0238*/ 	.word	0xffffffff


	//   ....[38]....
        /*023c*/ 	.word	0xffffffff


	//   ....[39]....
        /*0240*/ 	.word	0xffffffff


	//   ....[40]....
        /*0244*/ 	.word	0xffffffff


	//   ....[41]....
        /*0248*/ 	.word	0xffffffff


	//   ....[42]....
        /*024c*/ 	.word	0xffffffff


	//   ....[43]....
        /*0250*/ 	.word	0xffffffff


	//   ....[44]....
        /*0254*/ 	.word	0xffffffff


	//   ....[45]....
        /*0258*/ 	.word	0xffffffff


	//   ....[46]....
        /*025c*/ 	.word	0xffffffff


	//   ....[47]....
        /*0260*/ 	.word	0xffffffff


	//   ....[48]....
        /*0264*/ 	.word	0xffffffff


	//   ....[49]....
        /*0268*/ 	.word	0xffffffff


	//   ....[50]....
        /*026c*/ 	.word	0xffffffff


	//   ....[51]....
        /*0270*/ 	.word	0xffffffff


	//   ....[52]....
        /*0274*/ 	.word	0xffffffff


	//   ....[53]....
        /*0278*/ 	.word	0xffffffff


	//   ....[54]....
        /*027c*/ 	.word	0xffffffff


	//   ....[55]....
        /*0280*/ 	.word	0xffffffff


	//   ....[56]....
        /*0284*/ 	.word	0xffffffff


	//   ....[57]....
        /*0288*/ 	.word	0xffffffff


	//   ....[58]....
        /*028c*/ 	.word	0xffffffff


	//   ....[59]....
        /*0290*/ 	.word	0xffffffff


	//   ....[60]....
        /*0294*/ 	.word	0xffffffff


	//   ....[61]....
        /*0298*/ 	.word	0xffffffff


	//   ....[62]....
        /*029c*/ 	.word	0xffffffff


	//   ....[63]....
        /*02a0*/ 	.word	0xffffffff


	//   ....[64]....
        /*02a4*/ 	.word	0xffffffff


	//   ....[65]....
        /*02a8*/ 	.word	0xffffffff


	//   ....[66]....
        /*02ac*/ 	.word	0xffffffff


	//   ....[67]....
        /*02b0*/ 	.word	0xffffffff


	//   ....[68]....
        /*02b4*/ 	.word	0xffffffff


	//   ....[69]....
        /*02b8*/ 	.word	0xffffffff


	//   ....[70]....
        /*02bc*/ 	.word	0xffffffff


	//   ....[71]....
        /*02c0*/ 	.word	0xffffffff


	//   ....[72]....
        /*02c4*/ 	.word	0xffffffff


	//   ....[73]....
        /*02c8*/ 	.word	0xffffffff


	//   ....[74]....
        /*02cc*/ 	.word	0xffffffff


	//   ....[75]....
        /*02d0*/ 	.word	0xffffffff


	//   ....[76]....
        /*02d4*/ 	.word	0xffffffff


	//   ....[77]....
        /*02d8*/ 	.word	0xffffffff


	//   ....[78]....
        /*02dc*/ 	.word	0xffffffff


	//   ....[79]....
        /*02e0*/ 	.word	0xffffffff


	//   ....[80]....
        /*02e4*/ 	.word	0xffffffff


	//   ....[81]....
        /*02e8*/ 	.word	0xffffffff


	//   ....[82]....
        /*02ec*/ 	.word	0xffffffff


	//   ....[83]....
        /*02f0*/ 	.word	0xffffffff


	//   ....[84]....
        /*02f4*/ 	.word	0xffffffff


	//   ....[85]....
        /*02f8*/ 	.word	0xffffffff


	//   ....[86]....
        /*02fc*/ 	.word	0xffffffff


	//   ....[87]....
        /*0300*/ 	.word	0xffffffff


	//   ....[88]....
        /*0304*/ 	.word	0xffffffff


	//   ....[89]....
        /*0308*/ 	.word	0xffffffff


	//   ....[90]....
        /*030c*/ 	.word	0xffffffff


	//   ....[91]....
        /*0310*/ 	.word	0xffffffff


	//   ....[92]....
        /*0314*/ 	.word	0xffffffff


	//   ....[93]....
        /*0318*/ 	.word	0xffffffff


	//   ....[94]....
        /*031c*/ 	.word	0xffffffff


	//   ....[95]....
        /*0320*/ 	.word	0xffffffff


	//   ....[96]....
        /*0324*/ 	.word	0xffffffff


	//   ....[97]....
        /*0328*/ 	.word	0xffffffff


	//   ....[98]....
        /*032c*/ 	.word	0xffffffff


	//   ....[99]....
        /*0330*/ 	.word	0xffffffff


	//   ....[100]....
        /*0334*/ 	.word	0xffffffff


	//   ....[101]....
        /*0338*/ 	.word	0xffffffff


	//   ....[102]....
        /*033c*/ 	.word	0xffffffff


	//   ....[103]....
        /*0340*/ 	.word	0xffffffff


	//   ....[104]....
        /*0344*/ 	.word	0xffffffff


	//   ....[105]....
        /*0348*/ 	.word	0xffffffff


	//   ....[106]....
        /*034c*/ 	.word	0xffffffff


	//   ....[107]....
        /*0350*/ 	.word	0xffffffff


	//   ....[108]....
        /*0354*/ 	.word	0xffffffff


	//   ....[109]....
        /*0358*/ 	.word	0xffffffff


	//   ....[110]....
        /*035c*/ 	.word	0xffffffff


	//   ....[111]....
        /*0360*/ 	.word	0xffffffff


	//   ....[112]....
        /*0364*/ 	.word	0xffffffff


	//   ....[113]....
        /*0368*/ 	.word	0xffffffff


	//   ....[114]....
        /*036c*/ 	.word	0xffffffff


	//   ....[115]....
        /*0370*/ 	.word	0xffffffff


	//   ....[116]....
        /*0374*/ 	.word	0xffffffff


	//   ....[117]....
        /*0378*/ 	.word	0xffffffff


	//   ....[118]....
        /*037c*/ 	.word	0xffffffff


	//   ....[119]....
        /*0380*/ 	.word	0xffffffff


	//   ....[120]....
        /*0384*/ 	.word	0xffffffff


	//   ....[121]....
        /*0388*/ 	.word	0xffffffff


	//   ....[122]....
        /*038c*/ 	.word	0xffffffff


	//   ....[123]....
        /*0390*/ 	.word	0xffffffff


	//   ....[124]....
        /*0394*/ 	.word	0xffffffff


	//   ....[125]....
        /*0398*/ 	.word	0xffffffff


	//   ....[126]....
        /*039c*/ 	.word	0xffffffff


	//   ....[127]....
        /*03a0*/ 	.word	0x0500000f


	//   ....[128]....
        /*03a4*/ 	.word	0x0500000f


	//   ....[129]....
        /*03a8*/ 	.word	0x0500000f


	//   ....[130]....
        /*03ac*/ 	.word	0x0500000f


	//   ....[131]....
        /*03b0*/ 	.word	0x0500000f


	//   ....[132]....
        /*03b4*/ 	.word	0x0500000f


	//   ....[133]....
        /*03b8*/ 	.word	0x0500000f


	//   ....[134]....
        /*03bc*/ 	.word	0x0500000f


	//   ....[135]....
        /*03c0*/ 	.word	0x0500000f


	//   ....[136]....
        /*03c4*/ 	.word	0x0500000f


	//   ....[137]....
        /*03c8*/ 	.word	0x0500000f


	//   ....[138]....
        /*03cc*/ 	.word	0x0500000f


	//   ....[139]....
        /*03d0*/ 	.word	0x0500000f


	//   ....[140]....
        /*03d4*/ 	.word	0x0500000f


	//   ....[141]....
        /*03d8*/ 	.word	0x0500000f


	//   ....[142]....
        /*03dc*/ 	.word	0x0500000f


	//   ....[143]....
        /*03e0*/ 	.word	0x0500000f


	//   ....[144]....
        /*03e4*/ 	.word	0x0500000f


	//   ....[145]....
        /*03e8*/ 	.word	0x0500000f


	//   ....[146]....
        /*03ec*/ 	.word	0x0500000f


	//   ....[147]....
        /*03f0*/ 	.word	0x0500000f


	//   ....[148]....
        /*03f4*/ 	.word	0x0500000f


	//   ....[149]....
        /*03f8*/ 	.word	0x0500000f


	//   ....[150]....
        /*03fc*/ 	.word	0x0500000f


	//   ....[151]....
        /*0400*/ 	.word	0x0500000f


	//   ....[152]....
        /*0404*/ 	.word	0x0500000f


	//   ....[153]....
        /*0408*/ 	.word	0x0500000f


	//   ....[154]....
        /*040c*/ 	.word	0x0500000f


	//   ....[155]....
        /*0410*/ 	.word	0x0500000f


	//   ....[156]....
        /*0414*/ 	.word	0x0500000f


	//   ....[157]....
        /*0418*/ 	.word	0x0500000f


	//   ....[158]....
        /*041c*/ 	.word	0x0500000f


	//   ....[159]....
        /*0420*/ 	.word	0x0500000f


	//   ....[160]....
        /*0424*/ 	.word	0x0500000f


	//   ....[161]....
        /*0428*/ 	.word	0x0500000f


	//   ....[162]....
        /*042c*/ 	.word	0x0500000f


	//   ....[163]....
        /*0430*/ 	.word	0x0500000f


	//   ....[164]....
        /*0434*/ 	.word	0x0500000f


	//   ....[165]....
        /*0438*/ 	.word	0x0500000f


	//   ....[166]....
        /*043c*/ 	.word	0x0500000f


	//   ....[167]....
        /*0440*/ 	.word	0x0500000f


	//   ....[168]....
        /*0444*/ 	.word	0x0500000f


	//   ....[169]....
        /*0448*/ 	.word	0x0500000f


	//   ....[170]....
        /*044c*/ 	.word	0x0500000f


	//   ....[171]....
        /*0450*/ 	.word	0x0500000f


	//   ....[172]....
        /*0454*/ 	.word	0x0500000f


	//   ....[173]....
        /*0458*/ 	.word	0x0500000f


	//   ....[174]....
        /*045c*/ 	.word	0x0500000f


	//   ....[175]....
        /*0460*/ 	.word	0x0500000f


	//   ....[176]....
        /*0464*/ 	.word	0x0500000f


	//   ....[177]....
        /*0468*/ 	.word	0x0500000f


	//   ....[178]....
        /*046c*/ 	.word	0x0500000f


	//   ....[179]....
        /*0470*/ 	.word	0x0500000f


	//   ....[180]....
        /*0474*/ 	.word	0x0500000f


	//   ....[181]....
        /*0478*/ 	.word	0x0500000f


	//   ....[182]....
        /*047c*/ 	.word	0x0500000f


	//   ....[183]....
        /*0480*/ 	.word	0x0500000f


	//   ....[184]....
        /*0484*/ 	.word	0x0500000f


	//   ....[185]....
        /*0488*/ 	.word	0x0500000f


	//   ....[186]....
        /*048c*/ 	.word	0x0500000f


	//   ....[187]....
        /*0490*/ 	.word	0x0500000f


	//   ....[188]....
        /*0494*/ 	.word	0x0500000f


	//   ....[189]....
        /*0498*/ 	.word	0x0500000f


	//----- nvinfo : EIATTR_COOP_GROUP_INSTR_OFFSETS
	.align		4
.L_1225:
        /*049c*/ 	.byte	0x04, 0x28
        /*049e*/ 	.short	(.L_1227 - .L_1226)


	//   ....[0]....
.L_1226:
        /*04a0*/ 	.word	0x00000080


	//   ....[1]....
        /*04a4*/ 	.word	0x00000090


	//   ....[2]....
        /*04a8*/ 	.word	0x000002d0


	//   ....[3]....
        /*04ac*/ 	.word	0x00000430


	//   ....[4]....
        /*04b0*/ 	.word	0x00000550


	//   ....[5]....
        /*04b4*/ 	.word	0x000006b0


	//   ....[6]....
        /*04b8*/ 	.word	0x000019b0


	//   ....[7]....
        /*04bc*/ 	.word	0x00002170


	//   ....[8]....
        /*04c0*/ 	.word	0x000023b0


	//   ....[9]....
        /*04c4*/ 	.word	0x00003720


	//   ....[10]....
        /*04c8*/ 	.word	0x00003830


	//   ....[11]....
        /*04cc*/ 	.word	0x00004030


	//   ....[12]....
        /*04d0*/ 	.word	0x000040a0


	//   ....[13]....
        /*04d4*/ 	.word	0x00004ca0


	//   ....[14]....
        /*04d8*/ 	.word	0x00005a60


	//   ....[15]....
        /*04dc*/ 	.word	0x00005c70


	//   ....[16]....
        /*04e0*/ 	.word	0x00006850


	//   ....[17]....
        /*04e4*/ 	.word	0x00006950


	//   ....[18]....
        /*04e8*/ 	.word	0x000071d0


	//   ....[19]....
        /*04ec*/ 	.word	0x00007240


	//   ....[20]....
        /*04f0*/ 	.word	0x00008240


	//   ....[21]....
        /*04f4*/ 	.word	0x00009220


	//   ....[22]....
        /*04f8*/ 	.word	0x00009230


	//   ....[23]....
        /*04fc*/ 	.word	0x00009260


	//   ....[24]....
        /*0500*/ 	.word	0x00009270


	//   ....[25]....
        /*0504*/ 	.word	0x0000a5c0


	//   ....[26]....
        /*0508*/ 	.word	0x0000b040


	//   ....[27]....
        /*050c*/ 	.word	0x0000b250


	//   ....[28]....
        /*0510*/ 	.word	0x0000be30


	//   ....[29]....
        /*0514*/ 	.word	0x0000bf30


	//   ....[30]....
        /*0518*/ 	.word	0x0000c7b0


	//   ....[31]....
        /*051c*/ 	.word	0x0000c820


	//   ....[32]....
        /*0520*/ 	.word	0x0000d820


	//   ....[33]....
        /*0524*/ 	.word	0x0000d930


	//   ....[34]....
        /*0528*/ 	.word	0x0000d990


	//   ....[35]....
        /*052c*/ 	.word	0x0000da80


	//   ....[36]....
        /*0530*/ 	.word	0x0000da90


	//   ....[37]....
        /*0534*/ 	.word	0x0000ec60


	//   ....[38]....
        /*0538*/ 	.word	0x0000eca0


	//   ....[39]....
        /*053c*/ 	.word	0x0000ecd0


	//   ....[40]....
        /*0540*/ 	.word	0x0000ed10


	//   ....[41]....
        /*0544*/ 	.word	0x0000f1c0


	//   ....[42]....
        /*0548*/ 	.word	0x0000f1e0


	//   ....[43]....
        /*054c*/ 	.word	0x0000f2f0


	//   ....[44]....
        /*0550*/ 	.word	0x0000f310


	//   ....[45]....
        /*0554*/ 	.word	0x0000fbe0


	//   ....[46]....
        /*0558*/ 	.word	0x0000fbf0


	//   ....[47]....
        /*055c*/ 	.word	0x0000fcf0


	//   ....[48]....
        /*0560*/ 	.word	0x0000fd10


	//   ....[49]....
        /*0564*/ 	.word	0x0000fe90


	//   ....[50]....
        /*0568*/ 	.word	0x00010060


	//   ....[51]....
        /*056c*/ 	.word	0x00010090


	//   ....[52]....
        /*0570*/ 	.word	0x000100c0


	//   ....[53]....
        /*0574*/ 	.word	0x000100f0


	//   ....[54]....
        /*0578*/ 	.word	0x00010120


	//   ....[55]....
        /*057c*/ 	.word	0x00010150


	//   ....[56]....
        /*0580*/ 	.word	0x000102a0


	//   ....[57]....
        /*0584*/ 	.word	0x000102d0


	//   ....[58]....
        /*0588*/ 	.word	0x00010300


	//   ....[59]....
        /*058c*/ 	.word	0x00010330


	//   ....[60]....
        /*0590*/ 	.word	0x00010360


	//   ....[61]....
        /*0594*/ 	.word	0x00010390


	//   ....[62]....
        /*0598*/ 	.word	0x00010420


	//   ....[63]....
        /*059c*/ 	.word	0x00010480


	//   ....[64]....
        /*05a0*/ 	.word	0x00010510


	//   ....[65]....
        /*05a4*/ 	.word	0x00012100


	//   ....[66]....
        /*05a8*/ 	.word	0x00012120


	//   ....[67]....
        /*05ac*/ 	.word	0x000121d0


	//   ....[68]....
        /*05b0*/ 	.word	0x000121f0


	//   ....[69]....
        /*05b4*/ 	.word	0x00012290


	//   ....[70]....
        /*05b8*/ 	.word	0x000122b0


	//   ....[71]....
        /*05bc*/ 	.word	0x000122c0


	//   ....[72]....
        /*05c0*/ 	.word	0x000122d0


	//   ....[73]....
        /*05c4*/ 	.word	0x00012c70


	//   ....[74]....
        /*05c8*/ 	.word	0x00012c80


	//   ....[75]....
        /*05cc*/ 	.word	0x00012ce0


	//   ....[76]....
        /*05d0*/ 	.word	0x00012d20


	//   ....[77]....
        /*05d4*/ 	.word	0x00012d80


	//   ....[78]....
        /*05d8*/ 	.word	0x00012dc0


	//   ....[79]....
        /*05dc*/ 	.word	0x00012dd0


	//   ....[80]....
        /*05e0*/ 	.word	0x00012df0


	//   ....[81]....
        /*05e4*/ 	.word	0x00012ec0


	//   ....[82]....
        /*05e8*/ 	.word	0x00012f00


	//   ....[83]....
        /*05ec*/ 	.word	0x00012f10


	//   ....[84]....
        /*05f0*/ 	.word	0x00012f30


	//   ....[85]....
        /*05f4*/ 	.word	0x000137f0


	//   ....[86]....
        /*05f8*/ 	.word	0x00013800


	//   ....[87]....
        /*05fc*/ 	.word	0x00013820


	//   ....[88]....
        /*0600*/ 	.word	0x000138a0


	//   ....[89]....
        /*0604*/ 	.word	0x000138b0


	//   ....[90]....
        /*0608*/ 	.word	0x00013910


	//   ....[91]....
        /*060c*/ 	.word	0x00013940


	//   ....[92]....
        /*0610*/ 	.word	0x00013980


	//   ....[93]....
        /*0614*/ 	.word	0x00013c70


	//   ....[94]....
        /*0618*/ 	.word	0x00013c90


	//   ....[95]....
        /*061c*/ 	.word	0x00013d30


	//   ....[96]....
        /*0620*/ 	.word	0x00013d40


	//   ....[97]....
        /*0624*/ 	.word	0x00013dd0


	//   ....[98]....
        /*0628*/ 	.word	0x00013de0


	//   ....[99]....
        /*062c*/ 	.word	0x00013df0


	//   ....[100]....
        /*0630*/ 	.word	0x00013e80


	//   ....[101]....
        /*0634*/ 	.word	0x000144c0


	//   ....[102]....
        /*0638*/ 	.word	0x000144d0


	//   ....[103]....
        /*063c*/ 	.word	0x00014560


	//   ....[104]....
        /*0640*/ 	.word	0x00014600


	//   ....[105]....
        /*0644*/ 	.word	0x00014620


	//   ....[106]....
        /*0648*/ 	.word	0x000146a0


	//   ....[107]....
        /*064c*/ 	.word	0x000146c0


	//   ....[108]....
        /*0650*/ 	.word	0x000146d0


	//   ....[109]....
        /*0654*/ 	.word	0x00014ab0


	//   ....[110]....
        /*0658*/ 	.word	0x00014ae0


	//   ....[111]....
        /*065c*/ 	.word	0x00014b20


	//   ....[112]....
        /*0660*/ 	.word	0x00014b50


	//   ....[113]....
        /*0664*/ 	.word	0x00014b80


	//   ....[114]....
        /*0668*/ 	.word	0x00014bb0


	//   ....[115]....
        /*066c*/ 	.word	0x00014be0


	//   ....[116]....
        /*0670*/ 	.word	0x00014c10


	//   ....[117]....
        /*0674*/ 	.word	0x00014d90


	//   ....[118]....
        /*0678*/ 	.word	0x00014dc0


	//   ....[119]....
        /*067c*/ 	.word	0x00014df0


	//   ....[120]....
        /*0680*/ 	.word	0x00014e20


	//   ....[121]....
        /*0684*/ 	.word	0x00014e50


	//   ....[122]....
        /*0688*/ 	.word	0x00014e80


	//   ....[123]....
        /*068c*/ 	.word	0x00014f40


	//   ....[124]....
        /*0690*/ 	.word	0x00014f60


	//   ....[125]....
        /*0694*/ 	.word	0x00014fd0


	//   ....[126]....
        /*0698*/ 	.word	0x00015670


	//   ....[127]....
        /*069c*/ 	.word	0x00015cd0


	//   ....[128]....
        /*06a0*/ 	.word	0x00015dc0


	//   ....[129]....
        /*06a4*/ 	.word	0x00015e60


	//   ....[130]....
        /*06a8*/ 	.word	0x00015ec0


	//   ....[131]....
        /*06ac*/ 	.word	0x00015fd0


	//   ....[132]....
        /*06b0*/ 	.word	0x00016040


	//   ....[133]....
        /*06b4*/ 	.word	0x00016150


	//   ....[134]....
        /*06b8*/ 	.word	0x000161c0


	//   ....[135]....
        /*06bc*/ 	.word	0x00016260


	//   ....[136]....
        /*06c0*/ 	.word	0x00016380


	//   ....[137]....
        /*06c4*/ 	.word	0x000163d0


	//   ....[138]....
        /*06c8*/ 	.word	0x00016440


	//   ....[139]....
        /*06cc*/ 	.word	0x00016540


	//   ....[140]....
        /*06d0*/ 	.word	0x000165b0


	//   ....[141]....
        /*06d4*/ 	.word	0x00016690


	//   ....[142]....
        /*06d8*/ 	.word	0x00016710


	//   ....[143]....
        /*06dc*/ 	.word	0x00016770


	//   ....[144]....
        /*06e0*/ 	.word	0x00016870


	//   ....[145]....
        /*06e4*/ 	.word	0x00016970


	//   ....[146]....
        /*06e8*/ 	.word	0x000169d0


	//   ....[147]....
        /*06ec*/ 	.word	0x00016ab0


	//   ....[148]....
        /*06f0*/ 	.word	0x00016bf0


	//   ....[149]....
        /*06f4*/ 	.word	0x00016cd0


	//   ....[150]....
        /*06f8*/ 	.word	0x00016d50


	//   ....[151]....
        /*06fc*/ 	.word	0x00016e30


	//   ....[152]....
        /*0700*/ 	.word	0x00016e90


	//   ....[153]....
        /*0704*/ 	.word	0x00016f60


	//   ....[154]....
        /*0708*/ 	.word	0x00016fc0


	//   ....[155]....
        /*070c*/ 	.word	0x000170a0


	//   ....[156]....
        /*0710*/ 	.word	0x00017190


	//   ....[157]....
        /*0714*/ 	.word	0x00017230


	//   ....[158]....
        /*0718*/ 	.word	0x00017290


	//   ....[159]....
        /*071c*/ 	.word	0x00017390


	//   ....[160]....
        /*0720*/ 	.word	0x000173f0


	//   ....[161]....
        /*0724*/ 	.word	0x000174f0


	//   ....[162]....
        /*0728*/ 	.word	0x00017550


	//   ....[163]....
        /*072c*/ 	.word	0x00017620


	//   ....[164]....
        /*0730*/ 	.word	0x00017770


	//   ....[165]....
        /*0734*/ 	.word	0x00017820


	//   ....[166]....
        /*0738*/ 	.word	0x00017930


	//   ....[167]....
        /*073c*/ 	.word	0x00017a10


	//   ....[168]....
        /*0740*/ 	.word	0x00017a70


	//   ....[169]....
        /*0744*/ 	.word	0x00017b60


	//   ....[170]....
        /*0748*/ 	.word	0x00017bc0


	//   ....[171]....
        /*074c*/ 	.word	0x00017ca0


	//   ....[172]....
        /*0750*/ 	.word	0x00017d30


	//   ....[173]....
        /*0754*/ 	.word	0x00017dd0


	//   ....[174]....
        /*0758*/ 	.word	0x00017ef0


	//   ....[175]....
        /*075c*/ 	.word	0x00017f60


	//   ....[176]....
        /*0760*/ 	.word	0x00017fd0


	//   ....[177]....
        /*0764*/ 	.word	0x00018040


	//   ....[178]....
        /*0768*/ 	.word	0x000180b0


	//   ....[179]....
        /*076c*/ 	.word	0x00018130


	//   ....[180]....
        /*0770*/ 	.word	0x000181c0


	//   ....[181]....
        /*0774*/ 	.word	0x00018250


	//   ....[182]....
        /*0778*/ 	.word	0x000182c0


	//   ....[183]....
        /*077c*/ 	.word	0x00018330


	//   ....[184]....
        /*0780*/ 	.word	0x000183a0


	//   ....[185]....
        /*0784*/ 	.word	0x00018420


	//   ....[186]....
        /*0788*/ 	.word	0x00018490


	//   ....[187]....
        /*078c*/ 	.word	0x00018530


	//   ....[188]....
        /*0790*/ 	.word	0x000185c0


	//   ....[189]....
        /*0794*/ 	.word	0x000186f0


	//----- nvinfo : EIATTR_REG_RECONFIG
	.align		4
.L_1227:
        /*0798*/ 	.byte	0x01, 0x54
	.zero		2


	//----- nvinfo : EIATTR_SYSCALL_OFFSETS
	.align		4
        /*079c*/ 	.byte	0x04, 0x46
        /*079e*/ 	.short	(.L_1229 - .L_1228)


	//   ....[0]....
.L_1228:
        /*07a0*/ 	.word	0x00001ba0


	//   ....[1]....
        /*07a4*/ 	.word	0x00011640


	//   ....[2]....
        /*07a8*/ 	.word	0x00011790


	//   ....[3]....
        /*07ac*/ 	.word	0x00011880


	//   ....[4]....
        /*07b0*/ 	.word	0x000126c0


	//----- nvinfo : EIATTR_MBARRIER_INSTR_OFFSETS
	.align		4
.L_1229:
        /*07b4*/ 	.byte	0x04, 0x39
        /*07b6*/ 	.short	(.L_1231 - .L_1230)


	//   ....[0]....
.L_1230:
        /*07b8*/ 	.word	0x00000180
        /*07bc*/ 	.word	0x000000ff
        /*07c0*/ 	.word	0x0002d800
        /*07c4*/ 	.short	0x0100
        /*07c6*/ 	.byte	0x08
	.zero		1


	//   ....[1]....
        /*07c8*/ 	.word	0x00000190
        /*07cc*/ 	.word	0x000000ff
        /*07d0*/ 	.word	0x0002d820
        /*07d4*/ 	.short	0x0100
        /*07d6*/ 	.byte	0x08
	.zero		1


	//   ....[2]....
        /*07d8*/ 	.word	0x00000280
        /*07dc*/ 	.word	0x000000ff
        /*07e0*/ 	.word	0x0002d830
        /*07e4*/ 	.short	0x0100
        /*07e6*/ 	.byte	0x08
	.zero		1


	//   ....[3]....
        /*07e8*/ 	.word	0x00000290
        /*07ec*/ 	.word	0x000000ff
        /*07f0*/ 	.word	0x0002d840
        /*07f4*/ 	.short	0x0100
        /*07f6*/ 	.byte	0x08
	.zero		1


	//   ....[4]....
        /*07f8*/ 	.word	0x000002a0
        /*07fc*/ 	.word	0x000000ff
        /*0800*/ 	.word	0x0002d838
        /*0804*/ 	.short	0x0100
        /*0806*/ 	.byte	0x08
	.zero		1


	//   ....[5]....
        /*0808*/ 	.word	0x000002b0
        /*080c*/ 	.word	0x000000ff
        /*0810*/ 	.word	0x0002d848
        /*0814*/ 	.short	0x0100
        /*0816*/ 	.byte	0x08
	.zero		1


	//   ....[6]....
        /*0818*/ 	.word	0x000003e0
        /*081c*/ 	.word	0x000000ff
        /*0820*/ 	.word	0x0002d850
        /*0824*/ 	.short	0x0100
        /*0826*/ 	.byte	0x08
	.zero		1


	//   ....[7]....
        /*0828*/ 	.word	0x000003f0
        /*082c*/ 	.word	0x000000ff
        /*0830*/ 	.word	0x0002d860
        /*0834*/ 	.short	0x0100
        /*0836*/ 	.byte	0x08
	.zero		1


	//   ....[8]....
        /*0838*/ 	.word	0x00000400
        /*083c*/ 	.word	0x000000ff
        /*0840*/ 	.word	0x0002d858
        /*0844*/ 	.short	0x0100
        /*0846*/ 	.byte	0x08
	.zero		1


	//   ....[9]....
        /*0848*/ 	.word	0x00000410
        /*084c*/ 	.word	0x000000ff
        /*0850*/ 	.word	0x0002d868
        /*0854*/ 	.short	0x0100
        /*0856*/ 	.byte	0x08
	.zero		1


	//   ....[10]....
        /*0858*/ 	.word	0x00000500
        /*085c*/ 	.word	0x000000ff
        /*0860*/ 	.word	0x0002d870
        /*0864*/ 	.short	0x0100
        /*0866*/ 	.byte	0x06
	.zero		1


	//   ....[11]....
        /*0868*/ 	.word	0x00000510
        /*086c*/ 	.word	0x000000ff
        /*0870*/ 	.word	0x0002d880
        /*0874*/ 	.short	0x0100
        /*0876*/ 	.byte	0x06
	.zero		1


	//   ....[12]....
        /*0878*/ 	.word	0x00000520
        /*087c*/ 	.word	0x000000ff
        /*0880*/ 	.word	0x0002d878
        /*0884*/ 	.short	0x0100
        /*0886*/ 	.byte	0x06
	.zero		1


	//   ....[13]....
        /*0888*/ 	.word	0x00000530
        /*088c*/ 	.word	0x000000ff
        /*0890*/ 	.word	0x0002d888
        /*0894*/ 	.short	0x0100
        /*0896*/ 	.byte	0x06
	.zero		1


	//   ....[14]....
        /*0898*/ 	.word	0x00000660
        /*089c*/ 	.word	0x000000ff
        /*08a0*/ 	.word	0x0002d890
        /*08a4*/ 	.short	0x0100
        /*08a6*/ 	.byte	0x08
	.zero		1


	//   ....[15]....
        /*08a8*/ 	.word	0x00000670
        /*08ac*/ 	.word	0x000000ff
        /*08b0*/ 	.word	0x0002d8a0
        /*08b4*/ 	.short	0x0100
        /*08b6*/ 	.byte	0x08
	.zero		1


	//   ....[16]....
        /*08b8*/ 	.word	0x00000680
        /*08bc*/ 	.word	0x000000ff
        /*08c0*/ 	.word	0x0002d898
        /*08c4*/ 	.short	0x0100
        /*08c6*/ 	.byte	0x08
	.zero		1


	//   ....[17]....
        /*08c8*/ 	.word	0x00000690
        /*08cc*/ 	.word	0x000000ff
        /*08d0*/ 	.word	0x0002d8a8
        /*08d4*/ 	.short	0x0100
        /*08d6*/ 	.byte	0x08
	.zero		1


	//   ....[18]....
        /*08d8*/ 	.word	0x000007d0
        /*08dc*/ 	.word	0x000000ff
        /*08e0*/ 	.word	0x0002d8b0
        /*08e4*/ 	.short	0x0100
        /*08e6*/ 	.byte	0x08
	.zero		1


	//   ....[19]....
        /*08e8*/ 	.word	0x000007e0
        /*08ec*/ 	.word	0x000000ff
        /*08f0*/ 	.word	0x0002d8c0
        /*08f4*/ 	.short	0x0100
        /*08f6*/ 	.byte	0x08
	.zero		1


	//   ....[20]....
        /*08f8*/ 	.word	0x000007f0
        /*08fc*/ 	.word	0x000000ff
        /*0900*/ 	.word	0x0002d8b8
        /*0904*/ 	.short	0x0100
        /*0906*/ 	.byte	0x08
	.zero		1


	//   ....[21]....
        /*0908*/ 	.word	0x00000800
        /*090c*/ 	.word	0x000000ff
        /*0910*/ 	.word	0x0002d8c8
        /*0914*/ 	.short	0x0100
        /*0916*/ 	.byte	0x08
	.zero		1


	//   ....[22]....
        /*0918*/ 	.word	0x00001c20
        /*091c*/ 	.word	0x000000ff
        /*0920*/ 	.word	0x0002d800
        /*0924*/ 	.short	0x010a
        /*0926*/ 	.byte	0x29
	.zero		1


	//   ....[23]....
        /*0928*/ 	.word	0x00001ca0
        /*092c*/ 	.word	0x00000003
        /*0930*/ 	.word	0x0002d830
        /*0934*/ 	.short	0x010a
        /*0936*/ 	.byte	0x3f
	.zero		1


	//   ....[24]....
        /*0938*/ 	.word	0x00001ce0
        /*093c*/ 	.word	0x00000003
        /*0940*/ 	.word	0x0002d830
        /*0944*/ 	.short	0x010a
        /*0946*/ 	.byte	0x3f
	.zero		1


	//   ....[25]....
        /*0948*/ 	.word	0x00002180
        /*094c*/ 	.word	0x000000ff
        /*0950*/ 	.word	0x00000000
        /*0954*/ 	.short	0x0101
        /*0956*/ 	.byte	0x06
	.zero		1


	//   ....[26]....
        /*0958*/ 	.word	0x00005140
        /*095c*/ 	.word	0x000000ff
        /*0960*/ 	.word	0x0002d830
        /*0964*/ 	.short	0x010a
        /*0966*/ 	.byte	0x06
	.zero		1


	//   ....[27]....
        /*0968*/ 	.word	0x00005180
        /*096c*/ 	.word	0x000000ff
        /*0970*/ 	.word	0x0002d830
        /*0974*/ 	.short	0x010a
        /*0976*/ 	.byte	0x06
	.zero		1


	//   ....[28]....
        /*0978*/ 	.word	0x00005450
        /*097c*/ 	.word	0x000000ff
        /*0980*/ 	.word	0x0002d850
        /*0984*/ 	.short	0x010a
        /*0986*/ 	.byte	0x06
	.zero		1


	//   ....[29]....
        /*0988*/ 	.word	0x00005490
        /*098c*/ 	.word	0x000000ff
        /*0990*/ 	.word	0x0002d850
        /*0994*/ 	.short	0x010a
        /*0996*/ 	.byte	0x06
	.zero		1


	//   ....[30]....
        /*0998*/ 	.word	0x00005a20
        /*099c*/ 	.word	0x000000ff
        /*09a0*/ 	.word	0x00000000
        /*09a4*/ 	.short	0x0101
        /*09a6*/ 	.byte	0x06
	.zero		1


	//   ....[31]....
        /*09a8*/ 	.word	0x00007ce0
        /*09ac*/ 	.word	0x000000ff
        /*09b0*/ 	.word	0x00000000
        /*09b4*/ 	.short	0x0101
        /*09b6*/ 	.byte	0x06
	.zero		1


	//   ....[32]....
        /*09b8*/ 	.word	0x00008610
        /*09bc*/ 	.word	0x000000ff
        /*09c0*/ 	.word	0x0002d830
        /*09c4*/ 	.short	0x010a
        /*09c6*/ 	.byte	0x06
	.zero		1


	//   ....[33]....
        /*09c8*/ 	.word	0x00008650
        /*09cc*/ 	.word	0x000000ff
        /*09d0*/ 	.word	0x0002d830
        /*09d4*/ 	.short	0x010a
        /*09d6*/ 	.byte	0x06
	.zero		1


	//   ....[34]....
        /*09d8*/ 	.word	0x00008920
        /*09dc*/ 	.word	0x000000ff
        /*09e0*/ 	.word	0x0002d850
        /*09e4*/ 	.short	0x010a
        /*09e6*/ 	.byte	0x06
	.zero		1


	//   ....[35]....
        /*09e8*/ 	.word	0x00008960
        /*09ec*/ 	.word	0x000000ff
        /*09f0*/ 	.word	0x0002d850
        /*09f4*/ 	.short	0x010a
        /*09f6*/ 	.byte	0x06
	.zero		1


	//   ....[36]....
        /*09f8*/ 	.word	0x00008eb0
        /*09fc*/ 	.word	0x000000ff
        /*0a00*/ 	.word	0x00000000
        /*0a04*/ 	.short	0x0101
        /*0a06*/ 	.byte	0x06
	.zero		1


	//   ....[37]....
        /*0a08*/ 	.word	0x0000a050
        /*0a0c*/ 	.word	0x000000ff
        /*0a10*/ 	.word	0x00000000
        /*0a14*/ 	.short	0x0101
        /*0a16*/ 	.byte	0x06
	.zero		1


	//   ....[38]....
        /*0a18*/ 	.word	0x0000a760
        /*0a1c*/ 	.word	0x000000ff
        /*0a20*/ 	.word	0x0002d830
        /*0a24*/ 	.short	0x010a
        /*0a26*/ 	.byte	0x06
	.zero		1


	//   ....[39]....
        /*0a28*/ 	.word	0x0000a7a0
        /*0a2c*/ 	.word	0x000000ff
        /*0a30*/ 	.word	0x0002d830
        /*0a34*/ 	.short	0x010a
        /*0a36*/ 	.byte	0x06
	.zero		1


	//   ....[40]....
        /*0a38*/ 	.word	0x0000aa70
        /*0a3c*/ 	.word	0x000000ff
        /*0a40*/ 	.word	0x0002d850
        /*0a44*/ 	.short	0x010a
        /*0a46*/ 	.byte	0x06
	.zero		1


	//   ....[41]....
        /*0a48*/ 	.word	0x0000aab0
        /*0a4c*/ 	.word	0x000000ff
        /*0a50*/ 	.word	0x0002d850
        /*0a54*/ 	.short	0x010a
        /*0a56*/ 	.byte	0x06
	.zero		1


	//   ....[42]....
        /*0a58*/ 	.word	0x0000b000
        /*0a5c*/ 	.word	0x000000ff
        /*0a60*/ 	.word	0x00000000
        /*0a64*/ 	.short	0x0101
        /*0a66*/ 	.byte	0x06
	.zero		1


	//   ....[43]....
        /*0a68*/ 	.word	0x0000d2c0
        /*0a6c*/ 	.word	0x000000ff
        /*0a70*/ 	.word	0x00000000
        /*0a74*/ 	.short	0x0101
        /*0a76*/ 	.byte	0x06
	.zero		1


	//   ....[44]....
        /*0a78*/ 	.word	0x0000d8a0
        /*0a7c*/ 	.word	0x000000ff
        /*0a80*/ 	.word	0x0002d850
        /*0a84*/ 	.short	0x010a
        /*0a86*/ 	.byte	0x08
	.zero		1


	//   ....[45]....
        /*0a88*/ 	.word	0x0000d8e0
        /*0a8c*/ 	.word	0x000000ff
        /*0a90*/ 	.word	0x0002d850
        /*0a94*/ 	.short	0x010a
        /*0a96*/ 	.byte	0x08
	.zero		1


	//   ....[46]....
        /*0a98*/ 	.word	0x0000df70
        /*0a9c*/ 	.word	0x000000ff
        /*0aa0*/ 	.word	0x00000000
        /*0aa4*/ 	.short	0x0101
        /*0aa6*/ 	.byte	0x08
	.zero		1


	//   ....[47]....
        /*0aa8*/ 	.word	0x0000f1f0
        /*0aac*/ 	.word	0x000000ff
        /*0ab0*/ 	.word	0x00000000
        /*0ab4*/ 	.short	0x0101
        /*0ab6*/ 	.byte	0x04
	.zero		1


	//   ....[48]....
        /*0ab8*/ 	.word	0x00011e60
        /*0abc*/ 	.word	0x00000002
        /*0ac0*/ 	.word	0x0002d840
        /*0ac4*/ 	.short	0x010a
        /*0ac6*/ 	.byte	0x3f
	.zero		1


	//   ....[49]....
        /*0ac8*/ 	.word	0x00012410
        /*0acc*/ 	.word	0x00000002
        /*0ad0*/ 	.word	0x0002d830
        /*0ad4*/ 	.short	0x0107
        /*0ad6*/ 	.byte	0x3f
	.zero		1


	//   ....[50]....
        /*0ad8*/ 	.word	0x000124e0
        /*0adc*/ 	.word	0x00000002
        /*0ae0*/ 	.word	0x0002d830
        /*0ae4*/ 	.short	0x0101
        /*0ae6*/ 	.byte	0x3f
	.zero		1


	//   ....[51]....
        /*0ae8*/ 	.word	0x00013070
        /*0aec*/ 	.word	0x00000016
        /*0af0*/ 	.word	0x0002d800
        /*0af4*/ 	.short	0x0107
        /*0af6*/ 	.byte	0x3f
	.zero		1


	//   ....[52]....
        /*0af8*/ 	.word	0x00013160
        /*0afc*/ 	.word	0x00000016
        /*0b00*/ 	.word	0x0002d800
        /*0b04*/ 	.short	0x0101
        /*0b06*/ 	.byte	0x3f
	.zero		1


	//   ....[53]....
        /*0b08*/ 	.word	0x00013180
        /*0b0c*/ 	.word	0x00000016
        /*0b10*/ 	.word	0x0002d820
        /*0b14*/ 	.short	0x010a
        /*0b16*/ 	.byte	0x3f
	.zero		1


	//   ....[54]....
        /*0b18*/ 	.word	0x000135a0
        /*0b1c*/ 	.word	0x00000005
        /*0b20*/ 	.word	0x0002d840
        /*0b24*/ 	.short	0x010a
        /*0b26*/ 	.byte	0x3f
	.zero		1


	//   ....[55]....
        /*0b28*/ 	.word	0x00013a30
        /*0b2c*/ 	.word	0x00000005
        /*0b30*/ 	.word	0x0002d830
        /*0b34*/ 	.short	0x0107
        /*0b36*/ 	.byte	0x3f
	.zero		1


	//   ....[56]....
        /*0b38*/ 	.word	0x00013af0
        /*0b3c*/ 	.word	0x00000005
        /*0b40*/ 	.word	0x0002d830
        /*0b44*/ 	.short	0x0101
        /*0b46*/ 	.byte	0x3f
	.zero		1


	//   ....[57]....
        /*0b48*/ 	.word	0x00013b50
        /*0b4c*/ 	.word	0x00000005
        /*0b50*/ 	.word	0x0002d860
        /*0b54*/ 	.short	0x010a
        /*0b56*/ 	.byte	0x3f
	.zero		1


	//   ....[58]....
        /*0b58*/ 	.word	0x00014070
        /*0b5c*/ 	.word	0x00000005
        /*0b60*/ 	.word	0x0002d850
        /*0b64*/ 	.short	0x0107
        /*0b66*/ 	.byte	0x3f
	.zero		1


	//   ....[59]....
        /*0b68*/ 	.word	0x00014160
        /*0b6c*/ 	.word	0x00000005
        /*0b70*/ 	.word	0x0002d850
        /*0b74*/ 	.short	0x0101
        /*0b76*/ 	.byte	0x3f
	.zero		1


	//   ....[60]....
        /*0b78*/ 	.word	0x00014380
        /*0b7c*/ 	.word	0x00000000
        /*0b80*/ 	.word	0x0002d860
        /*0b84*/ 	.short	0x010a
        /*0b86*/ 	.byte	0x3f
	.zero		1


	//   ....[61]....
        /*0b88*/ 	.word	0x00014800
        /*0b8c*/ 	.word	0x00000000
        /*0b90*/ 	.word	0x0002d850
        /*0b94*/ 	.short	0x0107
        /*0b96*/ 	.byte	0x3f
	.zero		1


	//   ....[62]....
        /*0b98*/ 	.word	0x000148d0
        /*0b9c*/ 	.word	0x00000000
        /*0ba0*/ 	.word	0x0002d850
        /*0ba4*/ 	.short	0x0101
        /*0ba6*/ 	.byte	0x3f
	.zero		1


	//   ....[63]....
        /*0ba8*/ 	.word	0x000155f0
        /*0bac*/ 	.word	0x00000005
        /*0bb0*/ 	.word	0x0002d820
        /*0bb4*/ 	.short	0x010a
        /*0bb6*/ 	.byte	0x3f
	.zero		1


	//   ....[64]....
        /*0bb8*/ 	.word	0x00015770
        /*0bbc*/ 	.word	0x00000003
        /*0bc0*/ 	.word	0x0002d840
        /*0bc4*/ 	.short	0x010a
        /*0bc6*/ 	.byte	0x3f
	.zero		1


	//   ....[65]....
        /*0bc8*/ 	.word	0x00015810
        /*0bcc*/ 	.word	0x00000019
        /*0bd0*/ 	.word	0x0002d840
        /*0bd4*/ 	.short	0x010a
        /*0bd6*/ 	.byte	0x3f
	.zero		1


	//   ....[66]....
        /*0bd8*/ 	.word	0x00015850
        /*0bdc*/ 	.word	0x00000003
        /*0be0*/ 	.word	0x0002d860
        /*0be4*/ 	.short	0x010a
        /*0be6*/ 	.byte	0x3f
	.zero		1


	//   ....[67]....
        /*0be8*/ 	.word	0x00015890
        /*0bec*/ 	.word	0x00000019
        /*0bf0*/ 	.word	0x0002d860
        /*0bf4*/ 	.short	0x010a
        /*0bf6*/ 	.byte	0x3f
	.zero		1


	//   ....[68]....
        /*0bf8*/ 	.word	0x00015900
        /*0bfc*/ 	.word	0x00000003
        /*0c00*/ 	.word	0x0002d800
        /*0c04*/ 	.short	0x010a
        /*0c06*/ 	.byte	0x3f
	.zero		1


	//   ....[69]....
        /*0c08*/ 	.word	0x00015950
        /*0c0c*/ 	.word	0x00000003
        /*0c10*/ 	.word	0x0002d830
        /*0c14*/ 	.short	0x010a
        /*0c16*/ 	.byte	0x3f
	.zero		1


	//   ....[70]....
        /*0c18*/ 	.word	0x000159b0
        /*0c1c*/ 	.word	0x00000007
        /*0c20*/ 	.word	0x0002d830
        /*0c24*/ 	.short	0x010a
        /*0c26*/ 	.byte	0x3f
	.zero		1


	//   ....[71]....
        /*0c28*/ 	.word	0x00015a10
        /*0c2c*/ 	.word	0x00000007
        /*0c30*/ 	.word	0x0002d850
        /*0c34*/ 	.short	0x010a
        /*0c36*/ 	.byte	0x3f
	.zero		1


	//   ....[72]....
        /*0c38*/ 	.word	0x00015a70
        /*0c3c*/ 	.word	0x00000007
        /*0c40*/ 	.word	0x0002d830
        /*0c44*/ 	.short	0x010a
        /*0c46*/ 	.byte	0x3f
	.zero		1


	//   ....[73]....
        /*0c48*/ 	.word	0x00015ad0
        /*0c4c*/ 	.word	0x00000007
        /*0c50*/ 	.word	0x0002d850
        /*0c54*/ 	.short	0x010a
        /*0c56*/ 	.byte	0x3f
	.zero		1


	//   ....[74]....
        /*0c58*/ 	.word	0x00015b30
        /*0c5c*/ 	.word	0x00000007
        /*0c60*/ 	.word	0x0002d830
        /*0c64*/ 	.short	0x010a
        /*0c66*/ 	.byte	0x3f
	.zero		1


	//   ....[75]....
        /*0c68*/ 	.word	0x00015b90
        /*0c6c*/ 	.word	0x00000007
        /*0c70*/ 	.word	0x0002d850
        /*0c74*/ 	.short	0x010a
        /*0c76*/ 	.byte	0x3f
	.zero		1


	//   ....[76]....
        /*0c78*/ 	.word	0x00015bf0
        /*0c7c*/ 	.word	0x00000005
        /*0c80*/ 	.word	0x0002d850
        /*0c84*/ 	.short	0x010a
        /*0c86*/ 	.byte	0x3f
	.zero		1


	//   ....[77]....
        /*0c88*/ 	.word	0x00015d10
        /*0c8c*/ 	.word	0x00000002
        /*0c90*/ 	.word	0x0002d840
        /*0c94*/ 	.short	0x010a
        /*0c96*/ 	.byte	0x3f
	.zero		1


	//   ....[78]....
        /*0c98*/ 	.word	0x00016af0
        /*0c9c*/ 	.word	0x00000016
        /*0ca0*/ 	.word	0x0002d820
        /*0ca4*/ 	.short	0x010a
        /*0ca6*/ 	.byte	0x3f
	.zero		1


	//   ....[79]....
        /*0ca8*/ 	.word	0x00016b40
        /*0cac*/ 	.word	0x00000005
        /*0cb0*/ 	.word	0x0002d840
        /*0cb4*/ 	.short	0x010a
        /*0cb6*/ 	.byte	0x3f
	.zero		1


	//   ....[80]....
        /*0cb8*/ 	.word	0x000170e0
        /*0cbc*/ 	.word	0x00000005
        /*0cc0*/ 	.word	0x0002d860
        /*0cc4*/ 	.short	0x010a
        /*0cc6*/ 	.byte	0x3f
	.zero		1


	//   ....[81]....
        /*0cc8*/ 	.word	0x000176c0
        /*0ccc*/ 	.word	0x00000000
        /*0cd0*/ 	.word	0x0002d860
        /*0cd4*/ 	.short	0x010a
        /*0cd6*/ 	.byte	0x3f
	.zero		1


	//   ....[82]....
        /*0cd8*/ 	.word	0x00018610
        /*0cdc*/ 	.word	0x00000005
        /*0ce0*/ 	.word	0x0002d820
        /*0ce4*/ 	.short	0x010a
        /*0ce6*/ 	.byte	0x3f
	.zero		1


	//   ....[83]....
        /*0ce8*/ 	.word	0x000187b0
        /*0cec*/ 	.word	0x00000003
        /*0cf0*/ 	.word	0x0002d840
        /*0cf4*/ 	.short	0x010a
        /*0cf6*/ 	.byte	0x3f
	.zero		1


	//   ....[84]....
        /*0cf8*/ 	.word	0x00018800
        /*0cfc*/ 	.word	0x00000019
        /*0d00*/ 	.word	0x0002d840
        /*0d04*/ 	.short	0x010a
        /*0d06*/ 	.byte	0x3f
	.zero		1


	//   ....[85]....
        /*0d08*/ 	.word	0x00018850
        /*0d0c*/ 	.word	0x00000003
        /*0d10*/ 	.word	0x0002d860
        /*0d14*/ 	.short	0x010a
        /*0d16*/ 	.byte	0x3f
	.zero		1


	//----- nvinfo : EIATTR_NUM_MBARRIERS
	.align		4
.L_1231:
        /*0d18*/ 	.byte	0x03, 0x38
        /*0d1a*/ 	.short	0x0016


	//----- nvinfo : EIATTR_EXIT_INSTR_OFFSETS
	.align		4
        /*0d1c*/ 	.byte	0x04, 0x1c
        /*0d1e*/ 	.short	(.L_1233 - .L_1232)


	//   ....[0]....
.L_1232:
        /*0d20*/ 	.word	0x000009b0


	//   ....[1]....
        /*0d24*/ 	.word	0x0000fe40


	//   ....[2]....
        /*0d28*/ 	.word	0x000158e0


	//----- nvinfo : EIATTR_MAX_THREADS
	.align		4
.L_1233:
        /*0d2c*/ 	.byte	0x04, 0x05
        /*0d2e*/ 	.short	(.L_1235 - .L_1234)
.L_1234:
        /*0d30*/ 	.word	0x00000200
        /*0d34*/ 	.word	0x00000001
        /*0d38*/ 	.word	0x00000001


	//----- nvinfo : EIATTR_CRS_STACK_SIZE
	.align		4
.L_1235:
        /*0d3c*/ 	.byte	0x04, 0x1e
        /*0d3e*/ 	.short	(.L_1237 - .L_1236)
.L_1236:
        /*0d40*/ 	.word	0x00000000


	//----- nvinfo : EIATTR_CBANK_PARAM_SIZE
	.align		4
.L_1237:
        /*0d44*/ 	.byte	0x03, 0x19
        /*0d46*/ 	.short	0x0af0


	//----- nvinfo : EIATTR_PARAM_CBANK
	.align		4
        /*0d48*/ 	.byte	0x04, 0x0a
        /*0d4a*/ 	.short	(.L_1239 - .L_1238)
	.align		4
.L_1238:
        /*0d4c*/ 	.word	index@(.nv.constant0._ZN7cutlass13device_kernelIN5flash11enable_sm90INS1_16FlashAttnFwdSm90INS1_25CollectiveMainloopFwdSm90ILi2EN4cute5tupleIJNS5_1CILi1EEES8_S8_EEENS6_IJNS7_ILi192EEENS7_ILi128EEENS7_ILi96EEEEEELi96ENS_6half_tEfNS_4arch4Sm90ELb0ELb1ELb0ELb1ELb1ELb0ELb0ELb0ELb1ELb1ELb0ELb0EEENS1_21CollectiveEpilogueFwdINS6_IJSA_SC_SB_EEES9_SE_SG_Li384ELb1ELb1ELb0ELb0EEENS1_36VarlenDynamicPersistentTileSchedulerILi192ELi128ELi384ELi128ELb0ELb1ELb1ELb1ELb0ELb1EEEEEEEEEvNT_6ParamsE)
        /*0d50*/ 	.short	0x0210
        /*0d52*/ 	.short	0x0af0


	//----- nvinfo : EIATTR_SW_WAR
	.align		4
.L_1239:
        /*0d54*/ 	.byte	0x04, 0x36
        /*0d56*/ 	.short	(.L_1241 - .L_1240)
.L_1240:
        /*0d58*/ 	.word	0x00000008
.L_1241:


//--------------------- .nv.info._ZN7cutlass13device_kernelIN5flash11enable_sm90INS1_16FlashAttnFwdSm90INS1_25CollectiveMainloopFwdSm90ILi2EN4cute5tupleIJNS5_1CILi1EEES8_S8_EEENS6_IJNS7_ILi192EEENS7_ILi128EEENS7_ILi96EEEEEELi96ENS_6half_tEfNS_4arch4Sm90ELb0ELb1ELb0ELb1ELb1ELb1ELb0ELb0ELb1ELb1ELb0ELb0EEENS1_21CollectiveEpilogueFwdINS6_IJSA_SC_SB_EEES9_SE_SG_Li384ELb1ELb1ELb0ELb0EEENS1_36VarlenDynamicPersistentTileSchedulerILi192ELi128ELi384ELi128ELb0ELb1ELb1ELb1ELb0ELb1EEEEEEEEEvNT_6ParamsE --------------------------
	.section	.nv.info._ZN7cutlass13device_kernelIN5flash11enable_sm90INS1_16FlashAttnFwdSm90INS1_25CollectiveMainloopFwdSm90ILi2EN4cute5tupleIJNS5_1CILi1EEES8_S8_EEENS6_IJNS7_ILi192EEENS7_ILi128EEENS7_ILi96EEEEEELi96ENS_6half_tEfNS_4arch4Sm90ELb0ELb1ELb0ELb1ELb1ELb1ELb0ELb0ELb1ELb1ELb0ELb0EEENS1_21CollectiveEpilogueFwdINS6_IJSA_SC_SB_EEES9_SE_SG_Li384ELb1ELb1ELb0ELb0EEENS1_36VarlenDynamicPersistentTileSchedulerILi192ELi128ELi384ELi128ELb0ELb1ELb1ELb1ELb0ELb1EEEEEEEEEvNT_6ParamsE,"",@"SHT_CUDA_INFO"
	.sectionflags	@""
	.align	4


	//----- nvinfo : EIATTR_CUDA_API_VERSION
	.align		4
        /*0000*/ 	.byte	0x04, 0x37
        /*0002*/ 	.short	(.L_1243 - .L_1242)
.L_1242:
        /*0004*/ 	.word	0x00000082


	//----- nvinfo : EIATTR_KPARAM_INFO
	.align		4
.L_1243:
        /*0008*/ 	.byte	0x04, 0x17
        /*000a*/ 	.short	(.L_1245 - .L_1244)
.L_1244:
        /*000c*/ 	.word	0x00000000
        /*0010*/ 	.short	0x0000
        /*0012*/ 	.short	0x0070
        /*0014*/ 	.byte	0x00, 0xf0, 0x01, 0x2a


	//----- nvinfo : EIATTR_SPARSE_MMA_MASK
	.align		4
.L_1245:
        /*0018*/ 	.byte	0x03, 0x50
        /*001a*/ 	.short	0x0000


	//----- nvinfo : EIATTR_MAXREG_COUNT
	.align		4
        /*001c*/ 	.byte	0x03, 0x1b
        /*001e*/ 	.short	0x0080


	//----- nvinfo : EIATTR_NUM_BARRIERS
	.align		4
        /*0020*/ 	.byte	0x02, 0x4c
        /*0022*/ 	.byte	0x10
	.zero		1


	//----- nvinfo : EIATTR_EXTERNS
	.align		4
        /*0024*/ 	.byte	0x04, 0x0f
        /*0026*/ 	.short	(.L_1247 - .L_1246)


	//   ....[0]....
	.align		4
.L_1246:
        /*0028*/ 	.word	index@(__assertfail)


	//----- nvinfo : EIATTR_ANNOTATIONS
	.align		4
.L_1247:
        /*002c*/ 	.byte	0x04, 0x55
        /*002e*/ 	.short	(.L_1249 - .L_1248)


	//   ....[0]....
.L_1248:
        /* <DEDUP_REMOVED lines=108> */


	//----- nvinfo : EIATTR_MERCURY_ISA_VERSION
	.align		4
.L_1249:
        /*06e0*/ 	.byte	0x03, 0x5f
        /*06e2*/ 	.short	0x0101


	//----- nvinfo : EIATTR_UNUSED_LOAD_BYTE_OFFSET
	.align		4
        /*06e4*/ 	.byte	0x04, 0x44
        /*06e6*/ 	.short	(.L_1251 - .L_1250)


	//   ....[0]....
.L_1250:
        /*06e8*/ 	.word	0x00000a90
        /*06ec*/ 	.word	0x0000fff0


	//   ....[1]....
        /*06f0*/ 	.word	0x00019300
        /*06f4*/ 	.word	0x0000fff0


	//----- nvinfo : EIATTR_INT_WARP_WIDE_INSTR_OFFSETS
	.align		4
.L_1251:
        /*06f8*/ 	.byte	0x04, 0x31
        /*06fa*/ 	.short	(.L_1253 - .L_1252)


	//   ....[0]....
.L_1252:
        /*06fc*/ 	.word	0x00000130


	//   ....[1]....
        /*0700*/ 	.word	0x00000170


	//   ....[2]....
        /*0704*/ 	.word	0x000001e0


	//   ....[3]....
        /*0708*/ 	.word	0x0001e050


	//   ....[4]....
        /*070c*/ 	.word	0x0001e0e0


	//   ....[5]....
        /*0710*/ 	.word	0x00020e10


	//   ....[6]....
        /*0714*/ 	.word	0x00020ea0


	//----- nvinfo : EIATTR_COOP_GROUP_MASK_REGIDS
	.align		4
.L_1253:
        /*0718*/ 	.byte	0x04, 0x29
        /*071a*/ 	.short	(.L_1255 - .L_1254)


	//   ....[0]....
.L_1254:
        /*071c*/ 	.word	0xffffffff


	//   ....[1]....
        /*0720*/ 	.word	0xffffffff


	//   ....[2]....
        /*0724*/ 	.word	0xffffffff


	//   ....[3]....
        /*0728*/ 	.word	0xffffffff


	//   ....[4]....
        /*072c*/ 	.word	0xffffffff


	//   ....[5]....
        /*0730*/ 	.word	0xffffffff


	//   ....[6]....
        /*0734*/ 	.word	0xffffffff


	//   ....[7]....
        /*0738*/ 	.word	0xffffffff


	//   ....[8]....
        /*073c*/ 	.word	0xffffffff


	//   ....[9]....
        /*0740*/ 	.word	0xffffffff


	//   ....[10]....
        /*0744*/ 	.word	0xffffffff


	//   ....[11]....
        /*0748*/ 	.word	0xffffffff


	//   ....[12]....
        /*074c*/ 	.word	0xffffffff


	//   ....[13]....
        /*0750*/ 	.word	0xffffffff


	//   ....[14]....
        /*0754*/ 	.word	0xffffffff


	//   ....[15]....
        /*0758*/ 	.word	0xffffffff


	//   ....[16]....
        /*075c*/ 	.word	0xffffffff


	//   ....[17]....
        /*0760*/ 	.word	0xffffffff


	//   ....[18]....
        /*0764*/ 	.word	0xffffffff


	//   ....[19]....
        /*0768*/ 	.word	0xffffffff


	//   ....[20]....
        /*076c*/ 	.word	0xffffffff


	//   ....[21]....
        /*0770*/ 	.word	0xffffffff


	//   ....[22]....
        /*0774*/ 	.word	0xffffffff


	//   ....[23]....
        /*0778*/ 	.word	0xffffffff


	//   ....[24]....
        /*077c*/ 	.word	0xffffffff


	//   ....[25]....
        /*0780*/ 	.word	0xffffffff


	//   ....[26]....
        /*0784*/ 	.word	0xffffffff


	//   ....[27]....
        /*0788*/ 	.word	0xffffffff


	//   ....[28]....
        /*078c*/ 	.word	0xffffffff


	//   ....[29]....
        /*0790*/ 	.word	0xffffffff


	//   ....[30]....
        /*0794*/ 	.word	0xffffffff


	//   ....[31]....
        /*0798*/ 	.word	0xffffffff


	//   ....[32]....
        /*079c*/ 	.word	0xffffffff


	//   ....[33]....
        /*07a0*/ 	.word	0xffffffff


	//   ....[34]....
        /*07a4*/ 	.word	0xffffffff


	//   ....[35]....
        /*07a8*/ 	.word	0xffffffff


	//   ....[36]....
        /*07ac*/ 	.word	0xffffffff


	//   ....[37]....
        /*07b0*/ 	.word	0xffffffff


	//   ....[38]....
        /*07b4*/ 	.word	0xffffffff


	//   ....[39]....
        /*07b8*/ 	.word	0xffffffff


	//   ....[40]....
        /*07bc*/ 	.word	0xffffffff


	//   ....[41]....
        /*07c0*/ 	.word	0xffffffff


	//   ....[42]....
        /*07c4*/ 	.word	0xffffffff


	//   ....[43]....
        /*07c8*/ 	.word	0xffffffff


	//   ....[44]....
        /*07cc*/ 	.word	0xffffffff


	//   ....[45]....
        /*07d0*/ 	.word	0xffffffff


	//   ....[46]....
        /*07d4*/ 	.word	0xffffffff


	//   ....[47]....
        /*07d8*/ 	.word	0xffffffff


	//   ....[48]....
        /*07dc*/ 	.word	0xffffffff


	//   ....[49]....
        /*07e0*/ 	.word	0xffffffff


	//   ....[50]....
        /*07e4*/ 	.word	0xffffffff


	//   ....[51]....
        /*07e8*/ 	.word	0xffffffff


	//   ....[52]....
        /*07ec*/ 	.word	0xffffffff


	//   ....[53]....
        /*07f0*/ 	.word	0xffffffff


	//   ....[54]....
        /*07f4*/ 	.word	0xffffffff


	//   ....[55]....
        /*07f8*/ 	.word	0xffffffff


	//   ....[56]....
        /*07fc*/ 	.word	0xffffffff


	//   ....[57]....
        /*0800*/ 	.word	0xffffffff


	//   ....[58]....
        /*0804*/ 	.word	0xffffffff


	//   ....[59]....
        /*0808*/ 	.word	0xffffffff


	//   ....[60]....
        /*080c*/ 	.word	0xffffffff


	//   ....[61]....
        /*0810*/ 	.word	0xffffffff


	//   ....[62]....
        /*0814*/ 	.word	0xffffffff


	//   ....[63]....
        /*0818*/ 	.word	0xffffffff


	//   ....[64]....
        /*081c*/ 	.word	0xffffffff


	//   ....[65]....
        /*0820*/ 	.word	0xffffffff


	//   ....[66]....
        /*0824*/ 	.word	0xffffffff


	//   ....[67]....
        /*0828*/ 	.word	0xffffffff


	//   ....[68]....
        /*082c*/ 	.word	0xffffffff


	//   ....[69]....
        /*0830*/ 	.word	0xffffffff


	//   ....[70]....
        /*0834*/ 	.word	0xffffffff


	//   ....[71]....
        /*0838*/ 	.word	0xffffffff


	//   ....[72]....
        /*083c*/ 	.word	0xffffffff


	//   ....[73]....
        /*0840*/ 	.word	0xffffffff


	//   ....[74]....
        /*0844*/ 	.word	0xffffffff


	//   ....[75]....
        /*0848*/ 	.word	0xffffffff


	//   ....[76]....
        /*084c*/ 	.word	0xffffffff


	//   ....[77]....
        /*0850*/ 	.word	0xffffffff


	//   ....[78]....
        /*0854*/ 	.word	0xffffffff


	//   ....[79]....
        /*0858*/ 	.word	0xffffffff


	//   ....[80]....
        /*085c*/ 	.word	0xffffffff


	//   ....[81]....
        /*0860*/ 	.word	0xffffffff


	//   ....[82]....
        /*0864*/ 	.word	0xffffffff


	//   ....[83]....
        /*0868*/ 	.word	0xffffffff


	//   ....[84]....
        /*086c*/ 	.word	0xffffffff


	//   ....[85]....
        /*0870*/ 	.word	0xffffffff


	//   ....[86]....
        /*0874*/ 	.word	0xffffffff


	//   ....[87]....
        /*0878*/ 	.word	0xffffffff


	//   ....[88]....
        /*087c*/ 	.word	0xffffffff


	//   ....[89]....
        /*0880*/ 	.word	0xffffffff


	//   ....[90]....
        /*0884*/ 	.word	0xffffffff


	//   ....[91]....
        /*0888*/ 	.word	0xffffffff


	//   ....[92]....
        /*088c*/ 	.word	0xffffffff


	//   ....[93]....
        /*0890*/ 	.word	0xffffffff


	//   ....[94]....
        /*0894*/ 	.word	0xffffffff


	//   ....[95]....
        /*0898*/ 	.word	0xffffffff


	//   ....[96]....
        /*089c*/ 	.word	0xffffffff


	//   ....[97]....
        /*08a0*/ 	.word	0xffffffff


	//   ....[98]....
        /*08a4*/ 	.word	0xffffffff


	//   ....[99]....
        /*08a8*/ 	.word	0xffffffff


	//   ....[100]....
        /*08ac*/ 	.word	0xffffffff


	//   ....[101]....
        /*08b0*/ 	.word	0xffffffff


	//   ....[102]....
        /*08b4*/ 	.word	0xffffffff


	//   ....[103]....
        /*08b8*/ 	.word	0xffffffff


	//   ....[104]....
        /*08bc*/ 	.word	0xffffffff


	//   ....[105]....
        /*08c0*/ 	.word	0xffffffff


	//   ....[106]....
        /*08c4*/ 	.word	0xffffffff


	//   ....[107]....
        /*08c8*/ 	.word	0xffffffff


	//   ....[108]....
        /*08cc*/ 	.word	0xffffffff


	//   ....[109]....
        /*08d0*/ 	.word	0xffffffff


	//   ....[110]....
        /*08d4*/ 	.word	0xffffffff


	//   ....[111]....
        /*08d8*/ 	.word	0xffffffff


	//   ....[112]....
        /*08dc*/ 	.word	0xffffffff


	//   ....[113]....
        /*08e0*/ 	.word	0xffffffff


	//   ....[114]....
        /*08e4*/ 	.word	0xffffffff


	//   ....[115]....
        /*08e8*/ 	.word	0xffffffff


	//   ....[116]....
        /*08ec*/ 	.word	0xffffffff


	//   ....[117]....
        /*08f0*/ 	.word	0xffffffff


	//   ....[118]....
        /*08f4*/ 	.word	0xffffffff


	//   ....[119]....
        /*08f8*/ 	.word	0xffffffff


	//   ....[120]....
        /*08fc*/ 	.word	0xffffffff


	//   ....[121]....
        /*0900*/ 	.word	0xffffffff


	//   ....[122]....
        /*0904*/ 	.word	0xffffffff


	//   ....[123]....
        /*0908*/ 	.word	0xffffffff


	//   ....[124]....
        /*090c*/ 	.word	0xffffffff


	//   ....[125]....
        /*0910*/ 	.word	0xffffffff


	//   ....[126]....
        /*0914*/ 	.word	0xffffffff


	//   ....[127]....
        /*0918*/ 	.word	0xffffffff


	//   ....[128]....
        /*091c*/ 	.word	0xffffffff


	//   ....[129]....
        /*0920*/ 	.word	0xffffffff


	//   ....[130]....
        /*0924*/ 	.word	0xffffffff


	//   ....[131]....
        /*0928*/ 	.word	0xffffffff


	//   ....[132]....
        /*092c*/ 	.word	0xffffffff


	//   ....[133]....
        /*0930*/ 	.word	0xffffffff


	//   ....[134]....
        /*0934*/ 	.word	0xffffffff


	//   ....[135]....
        /*0938*/ 	.word	0xffffffff


	//   ....[136]....
        /*093c*/ 	.word	0xffffffff


	//   ....[137]....
        /*0940*/ 	.word	0xffffffff


	//   ....[138]....
        /*0944*/ 	.word	0xffffffff


	//   ....[139]....
        /*0948*/ 	.word	0xffffffff


	//   ....[140]....
        /*094c*/ 	.word	0xffffffff


	//   ....[141]....
        /*0950*/ 	.word	0xffffffff


	//   ....[142]....
        /*0954*/ 	.word	0xffffffff


	//   ....[143]....
        /*0958*/ 	.word	0xffffffff


	//   ....[144]....
        /*095c*/ 	.word	0xffffffff


	//   ....[145]....
        /*0960*/ 	.word	0x0500000f


	//   ....[146]....
        /*0964*/ 	.word	0x0500000f


	//   ....[147]....
        /*0968*/ 	.word	0x0500000f


	//   ....[148]....
        /*096c*/ 	.word	0x0500000f


	//   ....[149]....
        /*0970*/ 	.word	0x0500000f


	//   ....[150]....
        /*0974*/ 	.word	0x0500000f


	//   ....[151]....
        /*0978*/ 	.word	0x0500000f


	//   ....[152]....
        /*097c*/ 	.word	0x0500000f


	//   ....[153]....
        /*0980*/ 	.word	0x0500000f


	//   ....[154]....
        /*0984*/ 	.word	0x0500000f


	//   ....[155]....
        /*0988*/ 	.word	0x0500000f


	//   ....[156]....
        /*098c*/ 	.word	0x0500000f


	//   ....[157]....
        /*0990*/ 	.word	0x0500000f


	//   ....[158]....
        /*0994*/ 	.word	0x0500000f


	//   ....[159]....
        /*0998*/ 	.word	0x0500000f


	//   ....[160]....
        /*099c*/ 	.word	0x0500000f


	//   ....[161]....
        /*09a0*/ 	.word	0x0500000f


	//   ....[162]....
        /*09a4*/ 	.word	0x0500000f


	//   ....[163]....
        /*09a8*/ 	.word	0x0500000f


	//   ....[164]....
        /*09ac*/ 	.word	0x0500000f


	//   ....[165]....
        /*09b0*/ 	.word	0x0500000f


	//   ....[166]....
        /*09b4*/ 	.word	0x0500000f


	//   ....[167]....
        /*09b8*/ 	.word	0x0500000f


	//   ....[168]....
        /*09bc*/ 	.word	0x0500000f


	//   ....[169]....
        /*09c0*/ 	.word	0x0500000f


	//   ....[170]....
        /*09c4*/ 	.word	0x0500000f


	//   ....[171]....
        /*09c8*/ 	.word	0x0500000f


	//   ....[172]....
        /*09cc*/ 	.word	0x0500000f


	//   ....[173]....
        /*09d0*/ 	.word	0x0500000f


	//   ....[174]....
        /*09d4*/ 	.word	0x0500000f


	//   ....[175]....
        /*09d8*/ 	.word	0x0500000f


	//   ....[176]....
        /*09dc*/ 	.word	0x0500000f


	//   ....[177]....
        /*09e0*/ 	.word	0x0500000f


	//   ....[178]....
        /*09e4*/ 	.word	0x0500000f


	//   ....[179]....
        /*09e8*/ 	.word	0x0500000f


	//   ....[180]....
        /*09ec*/ 	.word	0x0500000f


	//   ....[181]....
        /*09f0*/ 	.word	0x0500000f


	//   ....[182]....
        /*09f4*/ 	.word	0x0500000f


	//   ....[183]....
        /*09f8*/ 	.word	0x0500000f


	//   ....[184]....
        /*09fc*/ 	.word	0x0500000f


	//   ....[185]....
        /*0a00*/ 	.word	0x0500000f


	//   ....[186]....
        /*0a04*/ 	.word	0x0500000f


	//   ....[187]....
        /*0a08*/ 	.word	0x0500000f


	//   ....[188]....
        /*0a0c*/ 	.word	0x0500000f


	//   ....[189]....
        /*0a10*/ 	.word	0x0500000f


	//   ....[190]....
        /*0a14*/ 	.word	0x0500000f


	//   ....[191]....
        /*0a18*/ 	.word	0x0500000f


	//   ....[192]....
        /*0a1c*/ 	.word	0x0500000f


	//   ....[193]....
        /*0a20*/ 	.word	0x0500000f


	//   ....[194]....
        /*0a24*/ 	.word	0x0500000f


	//   ....[195]....
        /*0a28*/ 	.word	0x0500000f


	//   ....[196]....
        /*0a2c*/ 	.word	0x0500000f


	//   ....[197]....
        /*0a30*/ 	.word	0x0500000f


	//   ....[198]....
        /*0a34*/ 	.word	0x0500000f


	//   ....[199]....
        /*0a38*/ 	.word	0x0500000f


	//   ....[200]....
        /*0a3c*/ 	.word	0x0500000f


	//   ....[201]....
        /*0a40*/ 	.word	0x0500000f


	//   ....[202]....
        /*0a44*/ 	.word	0x0500000f


	//   ....[203]....
        /*0a48*/ 	.word	0x0500000f


	//   ....[204]....
        /*0a4c*/ 	.word	0x0500000f


	//   ....[205]....
        /*0a50*/ 	.word	0x0500000f


	//   ....[206]....
        /*0a54*/ 	.word	0x0500000f


	//   ....[207]....
        /*0a58*/ 	.word	0x0500000f


	//   ....[208]....
        /*0a5c*/ 	.word	0x0500000f


	//   ....[209]....
        /*0a60*/ 	.word	0x0500000f


	//   ....[210]....
        /*0a64*/ 	.word	0x0500000f


	//   ....[211]....
        /*0a68*/ 	.word	0x0500000f


	//   ....[212]....
        /*0a6c*/ 	.word	0x0500000f


	//   ....[213]....
        /*0a70*/ 	.word	0x0500000f


	//   ....[214]....
        /*0a74*/ 	.word	0x0500000f


	//   ....[215]....
        /*0a78*/ 	.word	0x0500000f


	//   ....[216]....
        /*0a7c*/ 	.word	0x0500000f


	//   ....[217]....
        /*0a80*/ 	.word	0x0500000f


	//   ....[218]....
        /*0a84*/ 	.word	0x0500000f


	//   ....[219]....
        /*0a88*/ 	.word	0x0500000f


	//   ....[220]....
        /*0a8c*/ 	.word	0x0500000f


	//   ....[221]....
        /*0a90*/ 	.word	0x0500000f


	//   ....[222]....
        /*0a94*/ 	.word	0x0500000f


	//   ....[223]....
        /*0a98*/ 	.word	0x0500000f


	//   ....[224]....
        /*0a9c*/ 	.word	0x0500000f


	//   ....[225]....
        /*0aa0*/ 	.word	0x0500000f


	//   ....[226]....
        /*0aa4*/ 	.word	0x0500000f


	//   ....[227]....
        /*0aa8*/ 	.word	0x0500000f


	//----- nvinfo : EIATTR_COOP_GROUP_INSTR_OFFSETS
	.align		4
.L_1255:
        /*0aac*/ 	.byte	0x04, 0x28
        /*0aae*/ 	.short	(.L_1257 - .L_1256)


	//   ....[0]....
.L_1256:
        /*0ab0*/ 	.word	0x00000070


	//   ....[1]....
        /*0ab4*/ 	.word	0x00000140


	//   ....[2]....
        /*0ab8*/ 	.word	0x00000190


	//   ....[3]....
        /*0abc*/ 	.word	0x000003c0


	//   ....[4]....
        /*0ac0*/ 	.word	0x00000520


	//   ....[5]....
        /*0ac4*/ 	.word	0x00000640


	//   ....[6]....
        /*0ac8*/ 	.word	0x000007a0


	//   ....[7]....
        /*0acc*/ 	.word	0x00003470


	//   ....[8]....
        /*0ad0*/ 	.word	0x00003480


	//   ....[9]....
        /*0ad4*/ 	.word	0x00005040


	//   ....[10]....
        /*0ad8*/ 	.word	0x00005050


	//   ....[11]....
        /*0adc*/ 	.word	0x00006a10


	//   ....[12]....
        /*0ae0*/ 	.word	0x00006a20


	//   ....[13]....
        /*0ae4*/ 	.word	0x00006f80


	//   ....[14]....
        /*0ae8*/ 	.word	0x00006fa0


	//   ....[15]....
        /*0aec*/ 	.word	0x00007aa0


	//   ....[16]....
        /*0af0*/ 	.word	0x00008270


	//   ....[17]....
        /*0af4*/ 	.word	0x00008280


	//   ....[18]....
        /*0af8*/ 	.word	0x00008290


	//   ....[19]....
        /*0afc*/ 	.word	0x000082a0


	//   ....[20]....
        /*0b00*/ 	.word	0x0000a050


	//   ....[21]....
        /*0b04*/ 	.word	0x0000a060


	//   ....[22]....
        /*0b08*/ 	.word	0x0000a070


	//   ....[23]....
        /*0b0c*/ 	.word	0x0000a080


	//   ....[24]....
        /*0b10*/ 	.word	0x0000c3d0


	//   ....[25]....
        /*0b14*/ 	.word	0x0000d150


	//   ....[26]....
        /*0b18*/ 	.word	0x0000d850


	//   ....[27]....
        /*0b1c*/ 	.word	0x0000d960


	//   ....[28]....
        /*0b20*/ 	.word	0x0000e130


	//   ....[29]....
        /*0b24*/ 	.word	0x0000e1f0


	//   ....[30]....
        /*0b28*/ 	.word	0x0000ef00


	//   ....[31]....
        /*0b2c*/ 	.word	0x0000fef0


	//   ....[32]....
        /*0b30*/ 	.word	0x00010120


	//   ....[33]....
        /*0b34*/ 	.word	0x00011110


	//   ....[34]....
        /*0b38*/ 	.word	0x00011210


	//   ....[35]....
        /*0b3c*/ 	.word	0x000115f0


	//   ....[36]....
        /*0b40*/ 	.word	0x00011770


	//   ....[37]....
        /*0b44*/ 	.word	0x00012870


	//   ....[38]....
        /*0b48*/ 	.word	0x00013a20


	//   ....[39]....
        /*0b4c*/ 	.word	0x00013a40


	//   ....[40]....
        /*0b50*/ 	.word	0x00013c70


	//   ....[41]....
        /*0b54*/ 	.word	0x00013c90


	//   ....[42]....
        /*0b58*/ 	.word	0x00015000


	//   ....[43]....
        /*0b5c*/ 	.word	0x00015d60


	//   ....[44]....
        /*0b60*/ 	.word	0x00015f90


	//   ....[45]....
        /*0b64*/ 	.word	0x00016f10


	//   ....[46]....
        /*0b68*/ 	.word	0x00016fa0


	//   ....[47]....
        /*0b6c*/ 	.word	0x00017540


	//   ....[48]....
        /*0b70*/ 	.word	0x000175a0


	//   ....[49]....
        /*0b74*/ 	.word	0x000185e0


	//   ....[50]....
        /*0b78*/ 	.word	0x000187e0


	//   ....[51]....
        /*0b7c*/ 	.word	0x00018c90


	//   ....[52]....
        /*0b80*/ 	.word	0x00018cc0


	//   ....[53]....
        /*0b84*/ 	.word	0x00018d00


	//   ....[54]....
        /*0b88*/ 	.word	0x00019d00


	//   ....[55]....
        /*0b8c*/ 	.word	0x00019d40


	//   ....[56]....
        /*0b90*/ 	.word	0x00019d80


	//   ....[57]....
        /*0b94*/ 	.word	0x00019da0


	//   ....[58]....
        /*0b98*/ 	.word	0x0001a2e0


	//   ....[59]....
        /*0b9c*/ 	.word	0x0001a300


	//   ....[60]....
        /*0ba0*/ 	.word	0x0001a420


	//   ....[61]....
        /*0ba4*/ 	.word	0x0001a440


	//   ....[62]....
        /*0ba8*/ 	.word	0x0001aca0


	//   ....[63]....
        /*0bac*/ 	.word	0x0001acb0


	//   ....[64]....
        /*0bb0*/ 	.word	0x0001ae10


	//   ....[65]....
        /*0bb4*/ 	.word	0x0001ae20


	//   ....[66]....
        /*0bb8*/ 	.word	0x0001afc0


	//   ....[67]....
        /*0bbc*/ 	.word	0x0001b190


	//   ....[68]....
        /*0bc0*/ 	.word	0x0001b1c0


	//   ....[69]....
        /*0bc4*/ 	.word	0x0001b1f0


	//   ....[70]....
        /*0bc8*/ 	.word	0x0001b220


	//   ....[71]....
        /*0bcc*/ 	.word	0x0001b250


	//   ....[72]....
        /*0bd0*/ 	.word	0x0001b280


	//   ....[73]....
        /*0bd4*/ 	.word	0x0001b3f0


	//   ....[74]....
        /*0bd8*/ 	.word	0x0001b420


	//   ....[75]....
        /*0bdc*/ 	.word	0x0001b450


	//   ....[76]....
        /*0be0*/ 	.word	0x0001b480


	//   ....[77]....
        /*0be4*/ 	.word	0x0001b4b0


	//   ....[78]....
        /*0be8*/ 	.word	0x0001b4e0


	//   ....[79]....
        /*0bec*/ 	.word	0x0001b580


	//   ....[80]....
        /*0bf0*/ 	.word	0x0001b5e0


	//   ....[81]....
        /*0bf4*/ 	.word	0x0001b680


	//   ....[82]....
        /*0bf8*/ 	.word	0x0001c770


	//   ....[83]....
        /*0bfc*/ 	.word	0x0001ecd0


	//   ....[84]....
        /*0c00*/ 	.word	0x0001ece0


	//   ....[85]....
        /*0c04*/ 	.word	0x0001eda0


	//   ....[86]....
        /*0c08*/ 	.word	0x0001edb0


	//   ....[87]....
        /*0c0c*/ 	.word	0x0001ee60


	//   ....[88]....
        /*0c10*/ 	.word	0x0001ee70


	//   ....[89]....
        /*0c14*/ 	.word	0x0001ee80


	//   ....[90]....
        /*0c18*/ 	.word	0x0001ee90


	//   ....[91]....
        /*0c1c*/ 	.word	0x0001f8a0


	//   ....[92]....
        /*0c20*/ 	.word	0x0001f8b0


	//   ....[93]....
        /*0c24*/ 	.word	0x0001f8d0


	//   ....[94]....
        /*0c28*/ 	.word	0x0001f980


	//   ....[95]....
        /*0c2c*/ 	.word	0x0001f9b0


	//   ....[96]....
        /*0c30*/ 	.word	0x0001f9d0


	//   ....[97]....
        /*0c34*/ 	.word	0x0001fa50


	//   ....[98]....
        /*0c38*/ 	.word	0x0001fa60


	//   ....[99]....
        /*0c3c*/ 	.word	0x0001fb30


	//   ....[100]....
        /*0c40*/ 	.word	0x0001fb70


	//   ....[101]....
        /*0c44*/ 	.word	0x0001fb80


	//   ....[102]....
        /*0c48*/ 	.word	0x0001fc00


	//   ....[103]....
        /*0c4c*/ 	.word	0x00020400


	//   ....[104]....
        /*0c50*/ 	.word	0x00020410


	//   ....[105]....
        /*0c54*/ 	.word	0x00020430


	//   ....[106]....
        /*0c58*/ 	.word	0x000204b0


	//   ....[107]....
        /*0c5c*/ 	.word	0x000204c0


	//   ....[108]....
        /*0c60*/ 	.word	0x00020520


	//   ....[109]....
        /*0c64*/ 	.word	0x00020550


	//   ....[110]....
        /*0c68*/ 	.word	0x00020590


	//   ....[111]....
        /*0c6c*/ 	.word	0x00020840


	//   ....[112]....
        /*0c70*/ 	.word	0x00020860


	//   ....[113]....
        /*0c74*/ 	.word	0x00020900


	//   ....[114]....
        /*0c78*/ 	.word	0x00020910


	//   ....[115]....
        /*0c7c*/ 	.word	0x000209a0


	//   ....[116]....
        /*0c80*/ 	.word	0x000209b0


	//   ....[117]....
        /*0c84*/ 	.word	0x000209c0


	//   ....[118]....
        /*0c88*/ 	.word	0x00020a50


	//   ....[119]....
        /*0c8c*/ 	.word	0x00021050


	//   ....[120]....
        /*0c90*/ 	.word	0x00021060


	//   ....[121]....
        /*0c94*/ 	.word	0x000210f0


	//   ....[122]....
        /*0c98*/ 	.word	0x00021190


	//   ....[123]....
        /*0c9c*/ 	.word	0x000211b0


	//   ....[124]....
        /*0ca0*/ 	.word	0x00021230


	//   ....[125]....
        /*0ca4*/ 	.word	0x00021250


	//   ....[126]....
        /*0ca8*/ 	.word	0x00021260


	//   ....[127]....
        /*0cac*/ 	.word	0x00021660


	//   ....[128]....
        /*0cb0*/ 	.word	0x00021690


	//   ....[129]....
        /*0cb4*/ 	.word	0x000216d0


	//   ....[130]....
        /*0cb8*/ 	.word	0x00021700


	//   ....[131]....
        /*0cbc*/ 	.word	0x00021730


	//   ....[132]....
        /*0cc0*/ 	.word	0x00021760


	//   ....[133]....
        /*0cc4*/ 	.word	0x00021790


	//   ....[134]....
        /*0cc8*/ 	.word	0x000217c0


	//   ....[135]....
        /*0ccc*/ 	.word	0x00021940


	//   ....[136]....
        /*0cd0*/ 	.word	0x00021970


	//   ....[137]....
        /*0cd4*/ 	.word	0x000219a0


	//   ....[138]....
        /*0cd8*/ 	.word	0x000219d0


	//   ....[139]....
        /*0cdc*/ 	.word	0x00021a00


	//   ....[140]....
        /*0ce0*/ 	.word	0x00021a30


	//   ....[141]....
        /*0ce4*/ 	.word	0x00021af0


	//   ....[142]....
        /*0ce8*/ 	.word	0x00021b10


	//   ....[143]....
        /*0cec*/ 	.word	0x00021b80


	//   ....[144]....
        /*0cf0*/ 	.word	0x00022220


	//   ....[145]....
        /*0cf4*/ 	.word	0x00022560


	//   ....[146]....
        /*0cf8*/ 	.word	0x000225f0


	//   ....[147]....
        /*0cfc*/ 	.word	0x000226e0


	//   ....[148]....
        /*0d00*/ 	.word	0x00022770


	//   ....[149]....
        /*0d04*/ 	.word	0x00022850


	//   ....[150]....
        /*0d08*/ 	.word	0x000228e0


	//   ....[151]....
        /*0d0c*/ 	.word	0x00022a20


	//   ....[152]....
        /*0d10*/ 	.word	0x00022ac0


	//   ....[153]....
        /*0d14*/ 	.word	0x00022b50


	//   ....[154]....
        /*0d18*/ 	.word	0x00022ba0


	//   ....[155]....
        /*0d1c*/ 	.word	0x00022bf0


	//   ....[156]....
        /*0d20*/ 	.word	0x00022cc0


	//   ....[157]....
        /*0d24*/ 	.word	0x00022d50


	//   ....[158]....
        /*0d28*/ 	.word	0x00022da0


	//   ....[159]....
        /*0d2c*/ 	.word	0x00022df0


	//   ....[160]....
        /*0d30*/ 	.word	0x00023150


	//   ....[161]....
        /*0d34*/ 	.word	0x000231a0


	//   ....[162]....
        /*0d38*/ 	.word	0x00023230


	//   ....[163]....
        /*0d3c*/ 	.word	0x000232c0


	//   ....[164]....
        /*0d40*/ 	.word	0x00023380


	//   ....[165]....
        /*0d44*/ 	.word	0x00023660


	//   ....[166]....
        /*0d48*/ 	.word	0x00023750


	//   ....[167]....
        /*0d4c*/ 	.word	0x000237e0


	//   ....[168]....
        /*0d50*/ 	.word	0x00023840


	//   ....[169]....
        /*0d54*/ 	.word	0x00023960


	//   ....[170]....
        /*0d58*/ 	.word	0x000239c0


	//   ....[171]....
        /*0d5c*/ 	.word	0x00023ae0


	//   ....[172]....
        /*0d60*/ 	.word	0x00023b40


	//   ....[173]....
        /*0d64*/ 	.word	0x00023bf0


	//   ....[174]....
        /*0d68*/ 	.word	0x00023d10


	//   ....[175]....
        /*0d6c*/ 	.word	0x00023d80


	//   ....[176]....
        /*0d70*/ 	.word	0x00023de0


	//   ....[177]....
        /*0d74*/ 	.word	0x00023e80


	//   ....[178]....
        /*0d78*/ 	.word	0x00023f50


	//   ....[179]....
        /*0d7c*/ 	.word	0x00023ff0


	//   ....[180]....
        /*0d80*/ 	.word	0x000240d0


	//   ....[181]....
        /*0d84*/ 	.word	0x00024160


	//   ....[182]....
        /*0d88*/ 	.word	0x00024230


	//   ....[183]....
        /*0d8c*/ 	.word	0x000242c0


	//   ....[184]....
        /*0d90*/ 	.word	0x000243a0


	//   ....[185]....
        /*0d94*/ 	.word	0x00024460


	//   ....[186]....
        /*0d98*/ 	.word	0x000245e0


	//   ....[187]....
        /*0d9c*/ 	.word	0x000246c0


	//   ....[188]....
        /*0da0*/ 	.word	0x00024740


	//   ....[189]....
        /*0da4*/ 	.word	0x00024820


	//   ....[190]....
        /*0da8*/ 	.word	0x00024880


	//   ....[191]....
        /*0dac*/ 	.word	0x00024950


	//   ....[192]....
        /*0db0*/ 	.word	0x000249b0


	//   ....[193]....
        /*0db4*/ 	.word	0x00024a90


	//   ....[194]....
        /*0db8*/ 	.word	0x00024b80


	//   ....[195]....
        /*0dbc*/ 	.word	0x00024c20


	//   ....[196]....
        /*0dc0*/ 	.word	0x00024c80


	//   ....[197]....
        /*0dc4*/ 	.word	0x00024d80


	//   ....[198]....
        /*0dc8*/ 	.word	0x00024de0


	//   ....[199]....
        /*0dcc*/ 	.word	0x00024ee0


	//   ....[200]....
        /*0dd0*/ 	.word	0x00024f40


	//   ....[201]....
        /*0dd4*/ 	.word	0x00025010


	//   ....[202]....
        /*0dd8*/ 	.word	0x00025160


	//   ....[203]....
        /*0ddc*/ 	.word	0x00025210


	//   ....[204]....
        /*0de0*/ 	.word	0x00025320


	//   ....[205]....
        /*0de4*/ 	.word	0x00025400


	//   ....[206]....
        /*0de8*/ 	.word	0x00025460


	//   ....[207]....
        /*0dec*/ 	.word	0x00025550


	//   ....[208]....
        /*0df0*/ 	.word	0x000255b0


	//   ....[209]....
        /*0df4*/ 	.word	0x00025690


	//   ....[210]....
        /*0df8*/ 	.word	0x00025720


	//   ....[211]....
        /*0dfc*/ 	.word	0x000257c0


	//   ....[212]....
        /*0e00*/ 	.word	0x000258e0


	//   ....[213]....
        /*0e04*/ 	.word	0x00025950


	//   ....[214]....
        /*0e08*/ 	.word	0x000259c0


	//   ....[215]....
        /*0e0c*/ 	.word	0x00025a30


	//   ....[216]....
        /*0e10*/ 	.word	0x00025aa0


	//   ....[217]....
        /*0e14*/ 	.word	0x00025b20


	//   ....[218]....
        /*0e18*/ 	.word	0x00025bb0


	//   ....[219]....
        /*0e1c*/ 	.word	0x00025c40


	//   ....[220]....
        /*0e20*/ 	.word	0x00025cb0


	//   ....[221]....
        /*0e24*/ 	.word	0x00025d20


	//   ....[222]....
        /*0e28*/ 	.word	0x00025d90


	//   ....[223]....
        /*0e2c*/ 	.word	0x00025e10


	//   ....[224]....
        /*0e30*/ 	.word	0x00025e80


	//   ....[225]....
        /*0e34*/ 	.word	0x00025f20


	//   ....[226]....
        /*0e38*/ 	.word	0x00025fb0


	//   ....[227]....
        /*0e3c*/ 	.word	0x000260e0


	//----- nvinfo : EIATTR_REG_RECONFIG
	.align		4
.L_1257:
        /*0e40*/ 	.byte	0x01, 0x54
	.zero		2


	//----- nvinfo : EIATTR_SYSCALL_OFFSETS
	.align		4
        /*0e44*/ 	.byte	0x04, 0x46
        /*0e46*/ 	.short	(.L_1259 - .L_1258)


	//   ....[0]....
.L_1258:
        /*0e48*/ 	.word	0x00001e50


	//   ....[1]....
        /*0e4c*/ 	.word	0x00001fa0


	//   ....[2]....
        /*0e50*/ 	.word	0x00007cc0


	//   ....[3]....
        /*0e54*/ 	.word	0x00007fe0


	//   ....[4]....
        /*0e58*/ 	.word	0x0001e240


	//   ....[5]....
        /*0e5c*/ 	.word	0x0001e390


	//   ....[6]....
        /*0e60*/ 	.word	0x0001e480


	//   ....[7]....
        /*0e64*/ 	.word	0x0001f310


	//----- nvinfo : EIATTR_MBARRIER_INSTR_OFFSETS
	.align		4
.L_1259:
        /*0e68*/ 	.byte	0x04, 0x39
        /*0e6a*/ 	.short	(.L_1261 - .L_1260)


	//   ....[0]....
.L_1260:
        /*0e6c*/ 	.word	0x00000270
        /*0e70*/ 	.word	0x000000ff
        /*0e74*/ 	.word	0x0002d800
        /*0e78*/ 	.short	0x0100
        /*0e7a*/ 	.byte	0x08
	.zero		1


	//   ....[1]....
        /*0e7c*/ 	.word	0x00000280
        /*0e80*/ 	.word	0x000000ff
        /*0e84*/ 	.word	0x0002d820
        /*0e88*/ 	.short	0x0100
        /*0e8a*/ 	.byte	0x08
	.zero		1


	//   ....[2]....
        /*0e8c*/ 	.word	0x00000370
        /*0e90*/ 	.word	0x000000ff
        /*0e94*/ 	.word	0x0002d830
        /*0e98*/ 	.short	0x0100
        /*0e9a*/ 	.byte	0x08
	.zero		1


	//   ....[3]....
        /*0e9c*/ 	.word	0x00000380
        /*0ea0*/ 	.word	0x000000ff
        /*0ea4*/ 	.word	0x0002d840
        /*0ea8*/ 	.short	0x0100
        /*0eaa*/ 	.byte	0x08
	.zero		1


	//   ....[4]....
        /*0eac*/ 	.word	0x00000390
        /*0eb0*/ 	.word	0x000000ff
        /*0eb4*/ 	.word	0x0002d838
        /*0eb8*/ 	.short	0x0100
        /*0eba*/ 	.byte	0x08
	.zero		1


	//   ....[5]....
        /*0ebc*/ 	.word	0x000003a0
        /*0ec0*/ 	.word	0x000000ff
        /*0ec4*/ 	.word	0x0002d848
        /*0ec8*/ 	.short	0x0100
        /*0eca*/ 	.byte	0x08
	.zero		1


	//   ....[6]....
        /*0ecc*/ 	.word	0x000004d0
        /*0ed0*/ 	.word	0x000000ff
        /*0ed4*/ 	.word	0x0002d850
        /*0ed8*/ 	.short	0x0100
        /*0eda*/ 	.byte	0x08
	.zero		1


	//   ....[7]....
        /*0edc*/ 	.word	0x000004e0
        /*0ee0*/ 	.word	0x000000ff
        /*0ee4*/ 	.word	0x0002d860
        /*0ee8*/ 	.short	0x0100
        /*0eea*/ 	.byte	0x08
	.zero		1


	//   ....[8]....
        /*0eec*/ 	.word	0x000004f0
        /*0ef0*/ 	.word	0x000000ff
        /*0ef4*/ 	.word	0x0002d858
        /*0ef8*/ 	.short	0x0100
        /*0efa*/ 	.byte	0x08
	.zero		1


	//   ....[9]....
        /*0efc*/ 	.word	0x00000500
        /*0f00*/ 	.word	0x000000ff
        /*0f04*/ 	.word	0x0002d868
        /*0f08*/ 	.short	0x0100
        /*0f0a*/ 	.byte	0x08
	.zero		1


	//   ....[10]....
        /*0f0c*/ 	.word	0x000005f0
        /*0f10*/ 	.word	0x000000ff
        /*0f14*/ 	.word	0x0002d870
        /*0f18*/ 	.short	0x0100
        /*0f1a*/ 	.byte	0x06
	.zero		1


	//   ....[11]....
        /*0f1c*/ 	.word	0x00000600
        /*0f20*/ 	.word	0x000000ff
        /*0f24*/ 	.word	0x0002d880
        /*0f28*/ 	.short	0x0100
        /*0f2a*/ 	.byte	0x06
	.zero		1


	//   ....[12]....
        /*0f2c*/ 	.word	0x00000610
        /*0f30*/ 	.word	0x000000ff
        /*0f34*/ 	.word	0x0002d878
        /*0f38*/ 	.short	0x0100
        /*0f3a*/ 	.byte	0x06
	.zero		1


	//   ....[13]....
        /*0f3c*/ 	.word	0x00000620
        /*0f40*/ 	.word	0x000000ff
        /*0f44*/ 	.word	0x0002d888
        /*0f48*/ 	.short	0x0100
        /*0f4a*/ 	.byte	0x06
	.zero		1


	//   ....[14]....
        /*0f4c*/ 	.word	0x00000750
        /*0f50*/ 	.word	0x000000ff
        /*0f54*/ 	.word	0x0002d890
        /*0f58*/ 	.short	0x0100
        /*0f5a*/ 	.byte	0x08
	.zero		1


	//   ....[15]....
        /*0f5c*/ 	.word	0x00000760
        /*0f60*/ 	.word	0x000000ff
        /*0f64*/ 	.word	0x0002d8a0
        /*0f68*/ 	.short	0x0100
        /*0f6a*/ 	.byte	0x08
	.zero		1


	//   ....[16]....
        /*0f6c*/ 	.word	0x00000770
        /*0f70*/ 	.word	0x000000ff
        /*0f74*/ 	.word	0x0002d898
        /*0f78*/ 	.short	0x0100
        /*0f7a*/ 	.byte	0x08
	.zero		1


	//   ....[17]....
        /*0f7c*/ 	.word	0x00000780
        /*0f80*/ 	.word	0x000000ff
        /*0f84*/ 	.word	0x0002d8a8
        /*0f88*/ 	.short	0x0100
        /*0f8a*/ 	.byte	0x08
	.zero		1


	//   ....[18]....
        /*0f8c*/ 	.word	0x000008b0
        /*0f90*/ 	.word	0x000000ff
        /*0f94*/ 	.word	0x0002d8b0
        /*0f98*/ 	.short	0x0100
        /*0f9a*/ 	.byte	0x08
	.zero		1


	//   ....[19]....
        /*0f9c*/ 	.word	0x000008c0
        /*0fa0*/ 	.word	0x000000ff
        /*0fa4*/ 	.word	0x0002d8c0
        /*0fa8*/ 	.short	0x0100
        /*0faa*/ 	.byte	0x08
	.zero		1


	//   ....[20]....
        /*0fac*/ 	.word	0x000008d0
        /*0fb0*/ 	.word	0x000000ff
        /*0fb4*/ 	.word	0x0002d8b8
        /*0fb8*/ 	.short	0x0100
        /*0fba*/ 	.byte	0x08
	.zero		1


	//   ....[21]....
        /*0fbc*/ 	.word	0x000008e0
        /*0fc0*/ 	.word	0x000000ff
        /*0fc4*/ 	.word	0x0002d8c8
        /*0fc8*/ 	.short	0x0100
        /*0fca*/ 	.byte	0x08
	.zero		1


	//   ....[22]....
        /*0fcc*/ 	.word	0x00003420
        /*0fd0*/ 	.word	0x00000023
        /*0fd4*/ 	.word	0x0002d890
        /*0fd8*/ 	.short	0x010a
        /*0fda*/ 	.byte	0x3f
	.zero		1


	//   ....[23]....
        /*0fdc*/ 	.word	0x00004ff0
        /*0fe0*/ 	.word	0x00000023
        /*0fe4*/ 	.word	0x0002d890
        /*0fe8*/ 	.short	0x010a
        /*0fea*/ 	.byte	0x3f
	.zero		1


	//   ....[24]....
        /*0fec*/ 	.word	0x00006820
        /*0ff0*/ 	.word	0x00000023
        /*0ff4*/ 	.word	0x0002d890
        /*0ff8*/ 	.short	0x010a
        /*0ffa*/ 	.byte	0x3f
	.zero		1


	//   ....[25]....
        /*0ffc*/ 	.word	0x00006da0
        /*1000*/ 	.word	0x0000000b
        /*1004*/ 	.word	0x00000000
        /*1008*/ 	.short	0x0101
        /*100a*/ 	.byte	0x3f
	.zero		1


	//   ....[26]....
        /*100c*/ 	.word	0x00006de0
        /*1010*/ 	.word	0x00000023
        /*1014*/ 	.word	0x0002d8b0
        /*1018*/ 	.short	0x010a
        /*101a*/ 	.byte	0x3f
	.zero		1


	//   ....[27]....
        /*101c*/ 	.word	0x00007320
        /*1020*/ 	.word	0x00000023
        /*1024*/ 	.word	0x00000000
        /*1028*/ 	.short	0x0101
        /*102a*/ 	.byte	0x3f
	.zero		1


	//   ....[28]....
        /*102c*/ 	.word	0x00007d60
        /*1030*/ 	.word	0x00000002
        /*1034*/ 	.word	0x0002d800
        /*1038*/ 	.short	0x010a
        /*103a*/ 	.byte	0x3f
	.zero		1


	//   ....[29]....
        /*103c*/ 	.word	0x00007db0
        /*1040*/ 	.word	0x00000002
        /*1044*/ 	.word	0x0002d800
        /*1048*/ 	.short	0x010a
        /*104a*/ 	.byte	0x3f
	.zero		1


	//   ....[30]....
        /*104c*/ 	.word	0x00008a10
        /*1050*/ 	.word	0x00000002
        /*1054*/ 	.word	0x0002d800
        /*1058*/ 	.short	0x010a
        /*105a*/ 	.byte	0x3f
	.zero		1


	//   ....[31]....
        /*105c*/ 	.word	0x0000a600
        /*1060*/ 	.word	0x00000002
        /*1064*/ 	.word	0x0002d800
        /*1068*/ 	.short	0x010a
        /*106a*/ 	.byte	0x3f
	.zero		1


	//   ....[32]....
        /*106c*/ 	.word	0x0000bd80
        /*1070*/ 	.word	0x00000008
        /*1074*/ 	.word	0x0002d830
        /*1078*/ 	.short	0x010a
        /*107a*/ 	.byte	0x3f
	.zero		1


	//   ....[33]....
        /*107c*/ 	.word	0x0000be30
        /*1080*/ 	.word	0x00000008
        /*1084*/ 	.word	0x0002d830
        /*1088*/ 	.short	0x010a
        /*108a*/ 	.byte	0x3f
	.zero		1


	//   ....[34]....
        /*108c*/ 	.word	0x0000c420
        /*1090*/ 	.word	0x00000000
        /*1094*/ 	.word	0x00000000
        /*1098*/ 	.short	0x0101
        /*109a*/ 	.byte	0x3f
	.zero		1


	//   ....[35]....
        /*109c*/ 	.word	0x0000f3e0
        /*10a0*/ 	.word	0x00000009
        /*10a4*/ 	.word	0x0002d830
        /*10a8*/ 	.short	0x010a
        /*10aa*/ 	.byte	0x3f
	.zero		1


	//   ....[36]....
        /*10ac*/ 	.word	0x0000f430
        /*10b0*/ 	.word	0x00000009
        /*10b4*/ 	.word	0x0002d830
        /*10b8*/ 	.short	0x010a
        /*10ba*/ 	.byte	0x3f
	.zero		1


	//   ....[37]....
        /*10bc*/ 	.word	0x0000f850
        /*10c0*/ 	.word	0x00000009
        /*10c4*/ 	.word	0x0002d850
        /*10c8*/ 	.short	0x010a
        /*10ca*/ 	.byte	0x3f
	.zero		1


	//   ....[38]....
        /*10cc*/ 	.word	0x0000f890
        /*10d0*/ 	.word	0x00000009
        /*10d4*/ 	.word	0x0002d850
        /*10d8*/ 	.short	0x010a
        /*10da*/ 	.byte	0x3f
	.zero		1


	//   ....[39]....
        /*10dc*/ 	.word	0x0000ff00
        /*10e0*/ 	.word	0x00000008
        /*10e4*/ 	.word	0x00000000
        /*10e8*/ 	.short	0x0101
        /*10ea*/ 	.byte	0x3f
	.zero		1


	//   ....[40]....
        /*10ec*/ 	.word	0x000122a0
        /*10f0*/ 	.word	0x00000012
        /*10f4*/ 	.word	0x00000000
        /*10f8*/ 	.short	0x0101
        /*10fa*/ 	.byte	0x3f
	.zero		1


	//   ....[41]....
        /*10fc*/ 	.word	0x00012cc0
        /*1100*/ 	.word	0x00000003
        /*1104*/ 	.word	0x0002d830
        /*1108*/ 	.short	0x010a
        /*110a*/ 	.byte	0x3f
	.zero		1


	//   ....[42]....
        /*110c*/ 	.word	0x00012d10
        /*1110*/ 	.word	0x00000003
        /*1114*/ 	.word	0x0002d830
        /*1118*/ 	.short	0x010a
        /*111a*/ 	.byte	0x3f
	.zero		1


	//   ....[43]....
        /*111c*/ 	.word	0x00013160
        /*1120*/ 	.word	0x00000003
        /*1124*/ 	.word	0x0002d850
        /*1128*/ 	.short	0x010a
        /*112a*/ 	.byte	0x3f
	.zero		1


	//   ....[44]....
        /*112c*/ 	.word	0x000131a0
        /*1130*/ 	.word	0x00000003
        /*1134*/ 	.word	0x0002d850
        /*1138*/ 	.short	0x010a
        /*113a*/ 	.byte	0x3f
	.zero		1


	//   ....[45]....
        /*113c*/ 	.word	0x00013810
        /*1140*/ 	.word	0x00000000
        /*1144*/ 	.word	0x00000000
        /*1148*/ 	.short	0x0101
        /*114a*/ 	.byte	0x3f
	.zero		1


	//   ....[46]....
        /*114c*/ 	.word	0x000149e0
        /*1150*/ 	.word	0x00000006
        /*1154*/ 	.word	0x00000000
        /*1158*/ 	.short	0x0101
        /*115a*/ 	.byte	0x3f
	.zero		1


	//   ....[47]....
        /*115c*/ 	.word	0x00015170
        /*1160*/ 	.word	0x00000003
        /*1164*/ 	.word	0x0002d830
        /*1168*/ 	.short	0x010a
        /*116a*/ 	.byte	0x3f
	.zero		1


	//   ....[48]....
        /*116c*/ 	.word	0x000151c0
        /*1170*/ 	.word	0x00000003
        /*1174*/ 	.word	0x0002d830
        /*1178*/ 	.short	0x010a
        /*117a*/ 	.byte	0x3f
	.zero		1


	//   ....[49]....
        /*117c*/ 	.word	0x00015610
        /*1180*/ 	.word	0x00000003
        /*1184*/ 	.word	0x0002d850
        /*1188*/ 	.short	0x010a
        /*118a*/ 	.byte	0x3f
	.zero		1


	//   ....[50]....
        /*118c*/ 	.word	0x00015650
        /*1190*/ 	.word	0x00000003
        /*1194*/ 	.word	0x0002d850
        /*1198*/ 	.short	0x010a
        /*119a*/ 	.byte	0x3f
	.zero		1


	//   ....[51]....
        /*119c*/ 	.word	0x00015d70
        /*11a0*/ 	.word	0x00000000
        /*11a4*/ 	.word	0x00000000
        /*11a8*/ 	.short	0x0101
        /*11aa*/ 	.byte	0x3f
	.zero		1


	//   ....[52]....
        /*11ac*/ 	.word	0x00017fc0
        /*11b0*/ 	.word	0x00000008
        /*11b4*/ 	.word	0x00000000
        /*11b8*/ 	.short	0x0101
        /*11ba*/ 	.byte	0x3f
	.zero		1


	//   ....[53]....
        /*11bc*/ 	.word	0x00018660
        /*11c0*/ 	.word	0x0000000b
        /*11c4*/ 	.word	0x0002d850
        /*11c8*/ 	.short	0x010a
        /*11ca*/ 	.byte	0x3f
	.zero		1


	//   ....[54]....
        /*11cc*/ 	.word	0x00018710
        /*11d0*/ 	.word	0x0000000b
        /*11d4*/ 	.word	0x0002d850
        /*11d8*/ 	.short	0x010a
        /*11da*/ 	.byte	0x3f
	.zero		1


	//   ....[55]....
        /*11dc*/ 	.word	0x00018f10
        /*11e0*/ 	.word	0x00000003
        /*11e4*/ 	.word	0x00000000
        /*11e8*/ 	.short	0x0101
        /*11ea*/ 	.byte	0x3f
	.zero		1


	//   ....[56]....
        /*11ec*/ 	.word	0x0001a2f0
        /*11f0*/ 	.word	0x00000000
        /*11f4*/ 	.word	0x00000000
        /*11f8*/ 	.short	0x0101
        /*11fa*/ 	.byte	0x3f
	.zero		1


	//   ....[57]....
        /*11fc*/ 	.word	0x0001c850
        /*1200*/ 	.word	0x00000017
        /*1204*/ 	.word	0x0002d820
        /*1208*/ 	.short	0x010a
        /*120a*/ 	.byte	0x3f
	.zero		1


	//   ....[58]....
        /*120c*/ 	.word	0x0001c910
        /*1210*/ 	.word	0x00000009
        /*1214*/ 	.word	0x0002d8a0
        /*1218*/ 	.short	0x010a
        /*121a*/ 	.byte	0x3f
	.zero		1


	//   ....[59]....
        /*121c*/ 	.word	0x0001cd40
        /*1220*/ 	.word	0x00000009
        /*1224*/ 	.word	0x0002d8c0
        /*1228*/ 	.short	0x010a
        /*122a*/ 	.byte	0x3f
	.zero		1


	//   ....[60]....
        /*122c*/ 	.word	0x0001d2a0
        /*1230*/ 	.word	0x00000008
        /*1234*/ 	.word	0x0002d8a0
        /*1238*/ 	.short	0x010a
        /*123a*/ 	.byte	0x3f
	.zero		1


	//   ....[61]....
        /*123c*/ 	.word	0x0001d6c0
        /*1240*/ 	.word	0x00000008
        /*1244*/ 	.word	0x0002d8c0
        /*1248*/ 	.short	0x010a
        /*124a*/ 	.byte	0x3f
	.zero		1


	//   ....[62]....
        /*124c*/ 	.word	0x0001ea60
        /*1250*/ 	.word	0x00000000
        /*1254*/ 	.word	0x0002d840
        /*1258*/ 	.short	0x010a
        /*125a*/ 	.byte	0x3f
	.zero		1


	//   ....[63]....
        /*125c*/ 	.word	0x0001efe0
        /*1260*/ 	.word	0x00000000
        /*1264*/ 	.word	0x0002d830
        /*1268*/ 	.short	0x0107
        /*126a*/ 	.byte	0x3f
	.zero		1


	//   ....[64]....
        /*126c*/ 	.word	0x0001f0b0
        /*1270*/ 	.word	0x00000000
        /*1274*/ 	.word	0x0002d830
        /*1278*/ 	.short	0x0101
        /*127a*/ 	.byte	0x3f
	.zero		1


	//   ....[65]....
        /*127c*/ 	.word	0x0001fcd0
        /*1280*/ 	.word	0x00000017
        /*1284*/ 	.word	0x0002d800
        /*1288*/ 	.short	0x0107
        /*128a*/ 	.byte	0x3f
	.zero		1


	//   ....[66]....
        /*128c*/ 	.word	0x0001fdc0
        /*1290*/ 	.word	0x00000017
        /*1294*/ 	.word	0x0002d800
        /*1298*/ 	.short	0x0101
        /*129a*/ 	.byte	0x3f
	.zero		1


	//   ....[67]....
        /*129c*/ 	.word	0x0001fde0
        /*12a0*/ 	.word	0x00000017
        /*12a4*/ 	.word	0x0002d820
        /*12a8*/ 	.short	0x010a
        /*12aa*/ 	.byte	0x3f
	.zero		1


	//   ....[68]....
        /*12ac*/ 	.word	0x00020200
        /*12b0*/ 	.word	0x00000005
        /*12b4*/ 	.word	0x0002d840
        /*12b8*/ 	.short	0x010a
        /*12ba*/ 	.byte	0x3f
	.zero		1


	//   ....[69]....
        /*12bc*/ 	.word	0x00020640
        /*12c0*/ 	.word	0x00000005
        /*12c4*/ 	.word	0x0002d830
        /*12c8*/ 	.short	0x0107
        /*12ca*/ 	.byte	0x3f
	.zero		1


	//   ....[70]....
        /*12cc*/ 	.word	0x00020700
        /*12d0*/ 	.word	0x00000005
        /*12d4*/ 	.word	0x0002d830
        /*12d8*/ 	.short	0x0101
        /*12da*/ 	.byte	0x3f
	.zero		1


	//   ....[71]....
        /*12dc*/ 	.word	0x00020760
        /*12e0*/ 	.word	0x00000005
        /*12e4*/ 	.word	0x0002d860
        /*12e8*/ 	.short	0x010a
        /*12ea*/ 	.byte	0x3f
	.zero		1


	//   ....[72]....
        /*12ec*/ 	.word	0x00020c40
        /*12f0*/ 	.word	0x00000005
        /*12f4*/ 	.word	0x0002d850
        /*12f8*/ 	.short	0x0107
        /*12fa*/ 	.byte	0x3f
	.zero		1


	//   ....[73]....
        /*12fc*/ 	.word	0x00020d30
        /*1300*/ 	.word	0x00000005
        /*1304*/ 	.word	0x0002d850
        /*1308*/ 	.short	0x0101
        /*130a*/ 	.byte	0x3f
	.zero		1


	//   ....[74]....
        /*130c*/ 	.word	0x00020f60
        /*1310*/ 	.word	0x00000000
        /*1314*/ 	.word	0x0002d860
        /*1318*/ 	.short	0x010a
        /*131a*/ 	.byte	0x3f
	.zero		1


	//   ....[75]....
        /*131c*/ 	.word	0x00021390
        /*1320*/ 	.word	0x00000000
        /*1324*/ 	.word	0x0002d850
        /*1328*/ 	.short	0x0107
        /*132a*/ 	.byte	0x3f
	.zero		1


	//   ....[76]....
        /*132c*/ 	.word	0x00021470
        /*1330*/ 	.word	0x00000000
        /*1334*/ 	.word	0x0002d850
        /*1338*/ 	.short	0x0101
        /*133a*/ 	.byte	0x3f
	.zero		1


	//   ....[77]....
        /*133c*/ 	.word	0x000221a0
        /*1340*/ 	.word	0x00000005
        /*1344*/ 	.word	0x0002d820
        /*1348*/ 	.short	0x010a
        /*134a*/ 	.byte	0x3f
	.zero		1


	//   ....[78]....
        /*134c*/ 	.word	0x00022340
        /*1350*/ 	.word	0x00000003
        /*1354*/ 	.word	0x0002d840
        /*1358*/ 	.short	0x010a
        /*135a*/ 	.byte	0x3f
	.zero		1


	//   ....[79]....
        /*135c*/ 	.word	0x000223d0
        /*1360*/ 	.word	0x00000019
        /*1364*/ 	.word	0x0002d840
        /*1368*/ 	.short	0x010a
        /*136a*/ 	.byte	0x3f
	.zero		1


	//   ....[80]....
        /*136c*/ 	.word	0x00022410
        /*1370*/ 	.word	0x00000003
        /*1374*/ 	.word	0x0002d860
        /*1378*/ 	.short	0x010a
        /*137a*/ 	.byte	0x3f
	.zero		1


	//   ....[81]....
        /*137c*/ 	.word	0x00022450
        /*1380*/ 	.word	0x00000019
        /*1384*/ 	.word	0x0002d860
        /*1388*/ 	.short	0x010a
        /*138a*/ 	.byte	0x3f
	.zero		1


	//   ....[82]....
        /*138c*/ 	.word	0x000224b0
        /*1390*/ 	.word	0x00000023
        /*1394*/ 	.word	0x0002d890
        /*1398*/ 	.short	0x010a
        /*139a*/ 	.byte	0x3f
	.zero		1


	//   ....[83]....
        /*139c*/ 	.word	0x00022630
        /*13a0*/ 	.word	0x00000023
        /*13a4*/ 	.word	0x0002d890
        /*13a8*/ 	.short	0x010a
        /*13aa*/ 	.byte	0x3f
	.zero		1


	//   ....[84]....
        /*13ac*/ 	.word	0x000227b0
        /*13b0*/ 	.word	0x00000023
        /*13b4*/ 	.word	0x0002d890
        /*13b8*/ 	.short	0x010a
        /*13ba*/ 	.byte	0x3f
	.zero		1


	//   ....[85]....
        /*13bc*/ 	.word	0x00022920
        /*13c0*/ 	.word	0x00000023
        /*13c4*/ 	.word	0x0002d8b0
        /*13c8*/ 	.short	0x010a
        /*13ca*/ 	.byte	0x3f
	.zero		1


	//   ....[86]....
        /*13cc*/ 	.word	0x00022c20
        /*13d0*/ 	.word	0x00000002
        /*13d4*/ 	.word	0x0002d800
        /*13d8*/ 	.short	0x010a
        /*13da*/ 	.byte	0x3f
	.zero		1


	//   ....[87]....
        /*13dc*/ 	.word	0x00022e30
        /*13e0*/ 	.word	0x00000002
        /*13e4*/ 	.word	0x0002d800
        /*13e8*/ 	.short	0x010a
        /*13ea*/ 	.byte	0x3f
	.zero		1


	//   ....[88]....
        /*13ec*/ 	.word	0x00022e80
        /*13f0*/ 	.word	0x00000008
        /*13f4*/ 	.word	0x0002d830
        /*13f8*/ 	.short	0x010a
        /*13fa*/ 	.byte	0x3f
	.zero		1


	//   ....[89]....
        /*13fc*/ 	.word	0x00022ed0
        /*1400*/ 	.word	0x00000009
        /*1404*/ 	.word	0x0002d830
        /*1408*/ 	.short	0x010a
        /*140a*/ 	.byte	0x3f
	.zero		1


	//   ....[90]....
        /*140c*/ 	.word	0x00022f20
        /*1410*/ 	.word	0x00000009
        /*1414*/ 	.word	0x0002d850
        /*1418*/ 	.short	0x010a
        /*141a*/ 	.byte	0x3f
	.zero		1


	//   ....[91]....
        /*141c*/ 	.word	0x00022f70
        /*1420*/ 	.word	0x00000003
        /*1424*/ 	.word	0x0002d830
        /*1428*/ 	.short	0x010a
        /*142a*/ 	.byte	0x3f
	.zero		1


	//   ....[92]....
        /*142c*/ 	.word	0x00022fc0
        /*1430*/ 	.word	0x00000003
        /*1434*/ 	.word	0x0002d850
        /*1438*/ 	.short	0x010a
        /*143a*/ 	.byte	0x3f
	.zero		1


	//   ....[93]....
        /*143c*/ 	.word	0x00023010
        /*1440*/ 	.word	0x00000003
        /*1444*/ 	.word	0x0002d830
        /*1448*/ 	.short	0x010a
        /*144a*/ 	.byte	0x3f
	.zero		1


	//   ....[94]....
        /*144c*/ 	.word	0x00023060
        /*1450*/ 	.word	0x00000003
        /*1454*/ 	.word	0x0002d850
        /*1458*/ 	.short	0x010a
        /*145a*/ 	.byte	0x3f
	.zero		1


	//   ....[95]....
        /*145c*/ 	.word	0x000230b0
        /*1460*/ 	.word	0x0000000b
        /*1464*/ 	.word	0x0002d850
        /*1468*/ 	.short	0x010a
        /*146a*/ 	.byte	0x3f
	.zero		1


	//   ....[96]....
        /*146c*/ 	.word	0x00023440
        /*1470*/ 	.word	0x00000017
        /*1474*/ 	.word	0x0002d820
        /*1478*/ 	.short	0x010a
        /*147a*/ 	.byte	0x3f
	.zero		1


	//   ....[97]....
        /*147c*/ 	.word	0x00023490
        /*1480*/ 	.word	0x00000009
        /*1484*/ 	.word	0x0002d8a0
        /*1488*/ 	.short	0x010a
        /*148a*/ 	.byte	0x3f
	.zero		1


	//   ....[98]....
        /*148c*/ 	.word	0x000234e0
        /*1490*/ 	.word	0x00000009
        /*1494*/ 	.word	0x0002d8c0
        /*1498*/ 	.short	0x010a
        /*149a*/ 	.byte	0x3f
	.zero		1


	//   ....[99]....
        /*149c*/ 	.word	0x00023530
        /*14a0*/ 	.word	0x00000008
        /*14a4*/ 	.word	0x0002d8a0
        /*14a8*/ 	.short	0x010a
        /*14aa*/ 	.byte	0x3f
	.zero		1


	//   ....[100]....
        /*14ac*/ 	.word	0x00023580
        /*14b0*/ 	.word	0x00000008
        /*14b4*/ 	.word	0x0002d8c0
        /*14b8*/ 	.short	0x010a
        /*14ba*/ 	.byte	0x3f
	.zero		1


	//   ....[101]....
        /*14bc*/ 	.word	0x000236a0
        /*14c0*/ 	.word	0x00000000
        /*14c4*/ 	.word	0x0002d840
        /*14c8*/ 	.short	0x010a
        /*14ca*/ 	.byte	0x3f
	.zero		1


	//   ....[102]....
        /*14cc*/ 	.word	0x000244e0
        /*14d0*/ 	.word	0x00000017
        /*14d4*/ 	.word	0x0002d820
        /*14d8*/ 	.short	0x010a
        /*14da*/ 	.byte	0x3f
	.zero		1


	//   ....[103]....
        /*14dc*/ 	.word	0x00024530
        /*14e0*/ 	.word	0x00000005
        /*14e4*/ 	.word	0x0002d840
        /*14e8*/ 	.short	0x010a
        /*14ea*/ 	.byte	0x3f
	.zero		1


	//   ....[104]....
        /*14ec*/ 	.word	0x00024ad0
        /*14f0*/ 	.word	0x00000005
        /*14f4*/ 	.word	0x0002d860
        /*14f8*/ 	.short	0x010a
        /*14fa*/ 	.byte	0x3f
	.zero		1


	//   ....[105]....
        /*14fc*/ 	.word	0x000250b0
        /*1500*/ 	.word	0x00000000
        /*1504*/ 	.word	0x0002d860
        /*1508*/ 	.short	0x010a
        /*150a*/ 	.byte	0x3f
	.zero		1


	//   ....[106]....
        /*150c*/ 	.word	0x00026000
        /*1510*/ 	.word	0x00000005
        /*1514*/ 	.word	0x0002d820
        /*1518*/ 	.short	0x010a
        /*151a*/ 	.byte	0x3f
	.zero		1


	//   ....[107]....
        /*151c*/ 	.word	0x000261a0
        /*1520*/ 	.word	0x00000003
        /*1524*/ 	.word	0x0002d840
        /*1528*/ 	.short	0x010a
        /*152a*/ 	.byte	0x3f
	.zero		1


	//   ....[108]....
        /*152c*/ 	.word	0x000261f0
        /*1530*/ 	.word	0x00000019
        /*1534*/ 	.word	0x0002d840
        /*1538*/ 	.short	0x010a
        /*153a*/ 	.byte	0x3f
	.zero		1


	//   ....[109]....
        /*153c*/ 	.word	0x00026240
        /*1540*/ 	.word	0x00000003
        /*1544*/ 	.word	0x0002d860
        /*1548*/ 	.short	0x010a
        /*154a*/ 	.byte	0x3f
	.zero		1


	//----- nvinfo : EIATTR_NUM_MBARRIERS
	.align		4
.L_1261:
        /*154c*/ 	.byte	0x03, 0x38
        /*154e*/ 	.short	0x0016


	//----- nvinfo : EIATTR_EXIT_INSTR_OFFSETS
	.align		4
        /*1550*/ 	.byte	0x04, 0x1c
        /*1552*/ 	.short	(.L_1263 - .L_1262)


	//   ....[0]....
.L_1262:
        /*1554*/ 	.word	0x000224a0


	//----- nvinfo : EIATTR_MAX_THREADS
	.align		4
.L_1263:
        /*1558*/ 	.byte	0x04, 0x05
        /*155a*/ 	.short	(.L_1265 - .L_1264)
.L_1264:
        /*155c*/ 	.word	0x00000200
        /*1560*/ 	.word	0x00000001
        /*1564*/ 	.word	0x00000001


	//----- nvinfo : EIATTR_CRS_STACK_SIZE
	.align		4
.L_1265:
        /*1568*/ 	.byte	0x04, 0x1e
        /*156a*/ 	.short	(.L_1267 - .L_1266)
.L_1266:
        /*156c*/ 	.word	0x00000000


	//----- nvinfo : EIATTR_CBANK_PARAM_SIZE
	.align		4
.L_1267:
        /*1570*/ 	.byte	0x03, 0x19
        /*1572*/ 	.short	0x0af0


	//----- nvinfo : EIATTR_PARAM_CBANK
	.align		4
        /*1574*/ 	.byte	0x04, 0x0a
        /*1576*/ 	.short	(.L_1269 - .L_1268)
	.align		4
.L_1268:
        /*1578*/ 	.word	index@(.nv.constant0._ZN7cutlass13device_kernelIN5flash11enable_sm90INS1_16FlashAttnFwdSm90INS1_25CollectiveMainloopFwdSm90ILi2EN4cute5tupleIJNS5_1CILi1EEES8_S8_EEENS6_IJNS7_ILi192EEENS7_ILi128EEENS7_ILi96EEEEEELi96ENS_6half_tEfNS_4arch4Sm90ELb0ELb1ELb0ELb1ELb1ELb1ELb0ELb0ELb1ELb1ELb0ELb0EEENS1_21CollectiveEpilogueFwdINS6_IJSA_SC_SB_EEES9_SE_SG_Li384ELb1ELb1ELb0ELb0EEENS1_36VarlenDynamicPersistentTileSchedulerILi192ELi128ELi384ELi128ELb0ELb1ELb1ELb1ELb0ELb1EEEEEEEEEvNT_6ParamsE)
        /*157c*/ 	.short	0x0210
        /*157e*/ 	.short	0x0af0


	//----- nvinfo : EIATTR_SW_WAR
	.align		4
.L_1269:
        /*1580*/ 	.byte	0x04, 0x36
        /*1582*/ 	.short	(.L_1271 - .L_1270)
.L_1270:
        /*1584*/ 	.word	0x00000008
.L_1271:


//--------------------- .nv.info._ZN7cutlass13device_kernelIN5flash11enable_sm90INS1_16FlashAttnFwdSm90INS1_25CollectiveMainloopFwdSm90ILi2EN4cute5tupleIJNS5_1CILi1EEES8_S8_EEENS6_IJNS7_ILi192EEENS7_ILi128EEENS7_ILi96EEEEEELi96ENS_6half_tEfNS_4arch4Sm90ELb1ELb0ELb0ELb0ELb1ELb0ELb0ELb0ELb1ELb1ELb0ELb0EEENS1_21CollectiveEpilogueFwdINS6_IJSA_SC_SB_EEES9_SE_SG_Li384ELb0ELb1ELb0ELb0EEENS1_30DynamicPersistentTileSchedulerILi384ELi128ELb0ELb1ELb1EEEEEEEEEvNT_6ParamsE --------------------------
	.section	.nv.info._ZN7cutlass13device_kernelIN5flash11enable_sm90INS1_16FlashAttnFwdSm90INS1_25CollectiveMainloopFwdSm90ILi2EN4cute5tupleIJNS5_1CILi1EEES8_S8_EEENS6_IJNS7_ILi192EEENS7_ILi128EEENS7_ILi96EEEEEELi96ENS_6half_tEfNS_4arch4Sm90ELb1ELb0ELb0ELb0ELb1ELb0ELb0ELb0ELb1ELb1ELb0ELb0EEENS1_21CollectiveEpilogueFwdINS6_IJSA_SC_SB_EEES9_SE_SG_Li384ELb0ELb1ELb0ELb0EEENS1_30DynamicPersistentTileSchedulerILi384ELi128ELb0ELb1ELb1EEEEEEEEEvNT_6ParamsE,"",@"SHT_CUDA_INFO"
	.sectionflags	@""
	.align	4


	//----- nvinfo : EIATTR_CUDA_API_VERSION
	.align		4
        /*0000*/ 	.byte	0x04, 0x37
        /*0002*/ 	.short	(.L_1273 - .L_1272)
.L_1272:
        /*0004*/ 	.word	0x00000082


	//----- nvinfo : EIATTR_KPARAM_INFO
	.align		4
.L_1273:
        /*0008*/ 	.byte	0x04, 0x17
        /*000a*/ 	.short	(.L_1275 - .L_1274)
.L_1274:
        /*000c*/ 	.word	0x00000000
        /*0010*/ 	.short	0x0000
        /*0012*/ 	.short	0x0070
        /*0014*/ 	.byte	0x00, 0xf0, 0x01, 0x2a


	//----- nvinfo : EIATTR_SPARSE_MMA_MASK
	.align		4
.L_1275:
        /*0018*/ 	.byte	0x03, 0x50
        /*001a*/ 	.short	0x0000


	//----- nvinfo : EIATTR_MAXREG_COUNT
	.align		4
        /*001c*/ 	.byte	0x03, 0x1b
        /*001e*/ 	.short	0x0080


	//----- nvinfo : EIATTR_NUM_BARRIERS
	.align		4
        /*0020*/ 	.byte	0x02, 0x4c
        /*0022*/ 	.byte	0x10
	.zero		1


	//----- nvinfo : EIATTR_EXTERNS
	.align		4
        /*0024*/ 	.byte	0x04, 0x0f
        /*0026*/ 	.short	(.L_1277 - .L_1276)


	//   ....[0]....
	.align		4
.L_1276:
        /*0028*/ 	.word	index@(__assertfail)


	//----- nvinfo : EIATTR_ANNOTATIONS
	.align		4
.L_1277:
        /*002c*/ 	.byte	0x04, 0x55
        /*002e*/ 	.short	(.L_1279 - .L_1278)


	//   ....[0]....
.L_1278:
        /* <DEDUP_REMOVED lines=12> */


	//----- nvinfo : EIATTR_MERCURY_ISA_VERSION
	.align		4
.L_1279:
        /*00d8*/ 	.byte	0x03, 0x5f
        /*00da*/ 	.short	0x0101


	//----- nvinfo : EIATTR_INT_WARP_WIDE_INSTR_OFFSETS
	.align		4
        /*00dc*/ 	.byte	0x04, 0x31
        /*00de*/ 	.short	(.L_1281 - .L_1280)


	//   ....[0]....
.L_1280:
        /*00e0*/ 	.word	0x000000c0


	//   ....[1]....
        /*00e4*/ 	.word	0x000000d0


	//   ....[2]....
        /*00e8*/ 	.word	0x00000170


	//   ....[3]....
        /*00ec*/ 	.word	0x0000b280


	//   ....[4]....
        /*00f0*/ 	.word	0x0000b310


	//   ....[5]....
        /*00f4*/ 	.word	0x0000dec0


	//   ....[6]....
        /*00f8*/ 	.word	0x0000df50


	//----- nvinfo : EIATTR_COOP_GROUP_MASK_REGIDS
	.align		4
.L_1281:
        /*00fc*/ 	.byte	0x04, 0x29
        /*00fe*/ 	.short	(.L_1283 - .L_1282)


	//   ....[0]....
.L_1282:
        /*0100*/ 	.word	0xffffffff


	//   ....[1]....
        /*0104*/ 	.word	0xffffffff


	//   ....[2]....
        /*0108*/ 	.word	0xffffffff


	//   ....[3]....
        /*010c*/ 	.word	0xffffffff


	//   ....[4]....
        /*0110*/ 	.word	0xffffffff


	//   ....[5]....
        /*0114*/ 	.word	0xffffffff


	//   ....[6]....
        /*0118*/ 	.word	0xffffffff


	//   ....[7]....
        /*011c*/ 	.word	0xffffffff


	//   ....[8]....
        /*0120*/ 	.word	0xffffffff


	//   ....[9]....
        /*0124*/ 	.word	0xffffffff


	//   ....[10]....
        /*0128*/ 	.word	0xffffffff


	//   ....[11]....
        /*012c*/ 	.word	0xffffffff


	//   ....[12]....
        /*0130*/ 	.word	0xffffffff


	//   ....[13]....
        /*0134*/ 	.word	0xffffffff


	//   ....[14]....
        /*0138*/ 	.word	0xffffffff


	//   ....[15]....
        /*013c*/ 	.word	0xffffffff


	//   ....[16]....
        /*0140*/ 	.word	0xffffffff


	//   ....[17]....
        /*0144*/ 	.word	0xffffffff


	//   ....[18]....
        /*0148*/ 	.word	0xffffffff


	//   ....[19]....
        /*014c*/ 	.word	0xffffffff


	//   ....[20]....
        /*0150*/ 	.word	0xffffffff


	//   ....[21]....
        /*0154*/ 	.word	0xffffffff


	//   ....[22]....
        /*0158*/ 	.word	0xffffffff


	//   ....[23]....
        /*015c*/ 	.word	0xffffffff


	//   ....[24]....
        /*0160*/ 	.word	0xffffffff


	//   ....[25]....
        /*0164*/ 	.word	0xffffffff


	//   ....[26]....
        /*0168*/ 	.word	0xffffffff


	//   ....[27]....
        /*016c*/ 	.word	0xffffffff


	//   ....[28]....
        /*0170*/ 	.word	0xffffffff


	//   ....[29]....
        /*0174*/ 	.word	0xffffffff


	//   ....[30]....
        /*0178*/ 	.word	0xffffffff


	//   ....[31]....
        /*017c*/ 	.word	0xffffffff


	//   ....[32]....
        /*0180*/ 	.word	0xffffffff


	//   ....[33]....
        /*0184*/ 	.word	0xffffffff


	//   ....[34]....
        /*0188*/ 	.word	0xffffffff


	//   ....[35]....
        /*018c*/ 	.word	0xffffffff


	//   ....[36]....
        /*0190*/ 	.word	0xffffffff


	//   ....[37]....
        /*0194*/ 	.word	0xffffffff


	//   ....[38]....
        /*0198*/ 	.word	0xffffffff


	//   ....[39]....
        /*019c*/ 	.word	0xffffffff


	//   ....[40]....
        /*01a0*/ 	.word	0xffffffff


	//   ....[41]....
        /*01a4*/ 	.word	0xffffffff


	//   ....[42]....
        /*01a8*/ 	.word	0xffffffff


	//   ....[43]....
        /*01ac*/ 	.word	0xffffffff


	//   ....[44]....
        /*01b0*/ 	.word	0xffffffff


	//   ....[45]....
        /*01b4*/ 	.word	0xffffffff


	//   ....[46]....
        /*01b8*/ 	.word	0xffffffff


	//   ....[47]....
        /*01bc*/ 	.word	0xffffffff


	//   ....[48]....
        /*01c0*/ 	.word	0xffffffff


	//   ....[49]....
        /*01c4*/ 	.word	0xffffffff


	//   ....[50]....
        /*01c8*/ 	.word	0xffffffff


	//   ....[51]....
        /*01cc*/ 	.word	0xffffffff


	//   ....[52]....
        /*01d0*/ 	.word	0xffffffff


	//   ....[53]....
        /*01d4*/ 	.word	0xffffffff


	//   ....[54]....
        /*01d8*/ 	.word	0xffffffff


	//   ....[55]....
        /*01dc*/ 	.word	0xffffffff


	//   ....[56]....
        /*01e0*/ 	.word	0xffffffff


	//   ....[57]....
        /*01e4*/ 	.word	0xffffffff


	//   ....[58]....
        /*01e8*/ 	.word	0xffffffff


	//   ....[59]....
        /*01ec*/ 	.word	0xffffffff


	//   ....[60]....
        /*01f0*/ 	.word	0xffffffff


	//   ....[61]....
        /*01f4*/ 	.word	0xffffffff


	//   ....[62]....
        /*01f8*/ 	.word	0xffffffff


	//   ....[63]....
        /*01fc*/ 	.word	0xffffffff


	//   ....[64]....
        /*0200*/ 	.word	0xffffffff


	//   ....[65]....
        /*0204*/ 	.word	0xffffffff


	//   ....[66]....
        /*0208*/ 	.word	0xffffffff


	//   ....[67]....
        /*020c*/ 	.word	0xffffffff


	//   ....[68]....
        /*0210*/ 	.word	0xffffffff


	//   ....[69]....
        /*0214*/ 	.word	0xffffffff


	//   ....[70]....
        /*0218*/ 	.word	0xffffffff


	//   ....[71]....
        /*021c*/ 	.word	0xffffffff


	//   ....[72]....
        /*0220*/ 	.word	0xffffffff


	//   ....[73]....
        /*0224*/ 	.word	0xffffffff


	//   ....[74]....
        /*0228*/ 	.word	0xffffffff


	//   ....[75]....
        /*022c*/ 	.word	0xffffffff


	//   ....[76]....
        /*0230*/ 	.word	0xffffffff


	//   ....[77]....
        /*0234*/ 	.word	0xffffffff


	//   ....[78]....
        /*0238*/ 	.word	0xffffffff


	//   ....[79]....
        /*023c*/ 	.word	0xffffffff


	//   ....[80]....
        /*0240*/ 	.word	0xffffffff


	//   ....[81]....
        /*0244*/ 	.word	0xffffffff


	//   ....[82]....
        /*0248*/ 	.word	0xffffffff


	//   ....[83]....
        /*024c*/ 	.word	0xffffffff


	//   ....[84]....
        /*0250*/ 	.word	0xffffffff


	//   ....[85]....
        /*0254*/ 	.word	0xffffffff


	//   ....[86]....
        /*0258*/ 	.word	0xffffffff


	//   ....[87]....
        /*025c*/ 	.word	0xffffffff


	//   ....[88]....
        /*0260*/ 	.word	0xffffffff


	//   ....[89]....
        /*0264*/ 	.word	0x0500000f


	//   ....[90]....
        /*0268*/ 	.word	0x0500000f


	//   ....[91]....
        /*026c*/ 	.word	0x0500000f


	//   ....[92]....
        /*0270*/ 	.word	0x0500000f


	//   ....[93]....
        /*0274*/ 	.word	0x0500000f


	//   ....[94]....
        /*0278*/ 	.word	0x0500000f


	//   ....[95]....
        /*027c*/ 	.word	0x0500000f


	//   ....[96]....
        /*0280*/ 	.word	0x0500000f


	//   ....[97]....
        /*0284*/ 	.word	0x0500000f


	//   ....[98]....
        /*0288*/ 	.word	0x0500000f


	//   ....[99]....
        /*028c*/ 	.word	0x0500000f


	//   ....[100]....
        /*0290*/ 	.word	0x0500000f


	//   ....[101]....
        /*0294*/ 	.word	0x0500000f


	//   ....[102]....
        /*0298*/ 	.word	0x0500000f


	//   ....[103]....
        /*029c*/ 	.word	0x0500000f


	//   ....[104]....
        /*02a0*/ 	.word	0x0500000f


	//   ....[105]....
        /*02a4*/ 	.word	0x0500000f


	//   ....[106]....
        /*02a8*/ 	.word	0x0500000f


	//   ....[107]....
        /*02ac*/ 	.word	0x0500000f


	//   ....[108]....
        /*02b0*/ 	.word	0x0500000f


	//   ....[109]....
        /*02b4*/ 	.word	0x0500000f


	//   ....[110]....
        /*02b8*/ 	.word	0x0500000f


	//   ....[111]....
        /*02bc*/ 	.word	0x0500000f


	//   ....[112]....
        /*02c0*/ 	.word	0x0500000f


	//   ....[113]....
        /*02c4*/ 	.word	0x0500000f


	//   ....[114]....
        /*02c8*/ 	.word	0x0500000f


	//   ....[115]....
        /*02cc*/ 	.word	0x0500000f


	//   ....[116]....
        /*02d0*/ 	.word	0x0500000f


	//   ....[117]....
        /*02d4*/ 	.word	0x0500000f


	//   ....[118]....
        /*02d8*/ 	.word	0x0500000f


	//   ....[119]....
        /*02dc*/ 	.word	0x0500000f


	//   ....[120]....
        /*02e0*/ 	.word	0x0500000f


	//   ....[121]....
        /*02e4*/ 	.word	0x0500000f


	//   ....[122]....
        /*02e8*/ 	.word	0x0500000f


	//   ....[123]....
        /*02ec*/ 	.word	0x0500000f


	//   ....[124]....
        /*02f0*/ 	.word	0x0500000f


	//   ....[125]....
        /*02f4*/ 	.word	0x0500000f


	//   ....[126]....
        /*02f8*/ 	.word	0x0500000f


	//   ....[127]....
        /*02fc*/ 	.word	0x0500000f


	//   ....[128]....
        /*0300*/ 	.word	0x0500000f


	//   ....[129]....
        /*0304*/ 	.word	0x0500000f


	//   ....[130]....
        /*0308*/ 	.word	0x0500000f


	//   ....[131]....
        /*030c*/ 	.word	0x0500000f


	//   ....[132]....
        /*0310*/ 	.word	0x0500000f


	//   ....[133]....
        /*0314*/ 	.word	0x0500000f


	//   ....[134]....
        /*0318*/ 	.word	0x0500000f


	//   ....[135]....
        /*031c*/ 	.word	0x0500000f


	//----- nvinfo : EIATTR_COOP_GROUP_INSTR_OFFSETS
	.align		4
.L_1283:
        /*0320*/ 	.byte	0x04, 0x28
        /*0322*/ 	.short	(.L_1285 - .L_1284)


	//   ....[0]....
.L_1284:
        /*0324*/ 	.word	0x00000080


	//   ....[1]....
        /*0328*/ 	.word	0x00000090


	//   ....[2]....
        /*032c*/ 	.word	0x000002d0


	//   ....[3]....
        /*0330*/ 	.word	0x00000430


	//   ....[4]....
        /*0334*/ 	.word	0x00000550


	//   ....[5]....
        /*0338*/ 	.word	0x000006b0


	//   ....[6]....
        /*033c*/ 	.word	0x000014e0


	//   ....[7]....
        /*0340*/ 	.word	0x00001d10


	//   ....[8]....
        /*0344*/ 	.word	0x00001d50


	//   ....[9]....
        /*0348*/ 	.word	0x00002570


	//   ....[10]....
        /*034c*/ 	.word	0x00002640


	//   ....[11]....
        /*0350*/ 	.word	0x00002e90


	//   ....[12]....
        /*0354*/ 	.word	0x00002f00


	//   ....[13]....
        /*0358*/ 	.word	0x00003ae0


	//   ....[14]....
        /*035c*/ 	.word	0x000044d0


	//   ....[15]....
        /*0360*/ 	.word	0x00004520


	//   ....[16]....
        /*0364*/ 	.word	0x00004b90


	//   ....[17]....
        /*0368*/ 	.word	0x00004c90


	//   ....[18]....
        /*036c*/ 	.word	0x00005480


	//   ....[19]....
        /*0370*/ 	.word	0x00005520


	//   ....[20]....
        /*0374*/ 	.word	0x00006590


	//   ....[21]....
        /*0378*/ 	.word	0x00007310


	//   ....[22]....
        /*037c*/ 	.word	0x00007320


	//   ....[23]....
        /*0380*/ 	.word	0x00007350


	//   ....[24]....
        /*0384*/ 	.word	0x00007360


	//   ....[25]....
        /*0388*/ 	.word	0x000086c0


	//   ....[26]....
        /*038c*/ 	.word	0x000087d0


	//   ....[27]....
        /*0390*/ 	.word	0x00008830


	//   ....[28]....
        /*0394*/ 	.word	0x00008900


	//   ....[29]....
        /*0398*/ 	.word	0x00008930


	//   ....[30]....
        /*039c*/ 	.word	0x00009870


	//   ....[31]....
        /*03a0*/ 	.word	0x000098a0


	//   ....[32]....
        /*03a4*/ 	.word	0x000098d0


	//   ....[33]....
        /*03a8*/ 	.word	0x00009900


	//   ....[34]....
        /*03ac*/ 	.word	0x00009e10


	//   ....[35]....
        /*03b0*/ 	.word	0x00009e30


	//   ....[36]....
        /*03b4*/ 	.word	0x00009f40


	//   ....[37]....
        /*03b8*/ 	.word	0x00009f60


	//   ....[38]....
        /*03bc*/ 	.word	0x0000a600


	//   ....[39]....
        /*03c0*/ 	.word	0x0000a610


	//   ....[40]....
        /*03c4*/ 	.word	0x0000a710


	//   ....[41]....
        /*03c8*/ 	.word	0x0000a730


	//   ....[42]....
        /*03cc*/ 	.word	0x0000a8f0


	//   ....[43]....
        /*03d0*/ 	.word	0x0000beb0


	//   ....[44]....
        /*03d4*/ 	.word	0x0000bed0


	//   ....[45]....
        /*03d8*/ 	.word	0x0000bee0


	//   ....[46]....
        /*03dc*/ 	.word	0x0000bf80


	//   ....[47]....
        /*03e0*/ 	.word	0x0000bfa0


	//   ....[48]....
        /*03e4*/ 	.word	0x0000c040


	//   ....[49]....
        /*03e8*/ 	.word	0x0000c060


	//   ....[50]....
        /*03ec*/ 	.word	0x0000c070


	//   ....[51]....
        /*03f0*/ 	.word	0x0000c920


	//   ....[52]....
        /*03f4*/ 	.word	0x0000c940


	//   ....[53]....
        /*03f8*/ 	.word	0x0000c960


	//   ....[54]....
        /*03fc*/ 	.word	0x0000ca30


	//   ....[55]....
        /*0400*/ 	.word	0x0000ca40


	//   ....[56]....
        /*0404*/ 	.word	0x0000cae0


	//   ....[57]....
        /*0408*/ 	.word	0x0000caf0


	//   ....[58]....
        /*040c*/ 	.word	0x0000cb00


	//   ....[59]....
        /*0410*/ 	.word	0x0000cb10


	//   ....[60]....
        /*0414*/ 	.word	0x0000cbd0


	//   ....[61]....
        /*0418*/ 	.word	0x0000cbf0


	//   ....[62]....
        /*041c*/ 	.word	0x0000cc50


	//   ....[63]....
        /*0420*/ 	.word	0x0000d490


	//   ....[64]....
        /*0424*/ 	.word	0x0000d4a0


	//   ....[65]....
        /*0428*/ 	.word	0x0000d4c0


	//   ....[66]....
        /*042c*/ 	.word	0x0000d540


	//   ....[67]....
        /*0430*/ 	.word	0x0000d550


	//   ....[68]....
        /*0434*/ 	.word	0x0000d5b0


	//   ....[69]....
        /*0438*/ 	.word	0x0000d5e0


	//   ....[70]....
        /*043c*/ 	.word	0x0000d620


	//   ....[71]....
        /*0440*/ 	.word	0x0000d920


	//   ....[72]....
        /*0444*/ 	.word	0x0000d940


	//   ....[73]....
        /*0448*/ 	.word	0x0000d9e0


	//   ....[74]....
        /*044c*/ 	.word	0x0000d9f0


	//   ....[75]....
        /*0450*/ 	.word	0x0000da80


	//   ....[76]....
        /*0454*/ 	.word	0x0000da90


	//   ....[77]....
        /*0458*/ 	.word	0x0000daa0


	//   ....[78]....
        /*045c*/ 	.word	0x0000db30


	//   ....[79]....
        /*0460*/ 	.word	0x0000e150


	//   ....[80]....
        /*0464*/ 	.word	0x0000e160


	//   ....[81]....
        /*0468*/ 	.word	0x0000e1b0


	//   ....[82]....
        /*046c*/ 	.word	0x0000e1f0


	//   ....[83]....
        /*0470*/ 	.word	0x0000e250


	//   ....[84]....
        /*0474*/ 	.word	0x0000e270


	//   ....[85]....
        /*0478*/ 	.word	0x0000e2f0


	//   ....[86]....
        /*047c*/ 	.word	0x0000e310


	//   ....[87]....
        /*0480*/ 	.word	0x0000e670


	//   ....[88]....
        /*0484*/ 	.word	0x0000e860


	//   ....[89]....
        /*0488*/ 	.word	0x0000edf0


	//   ....[90]....
        /*048c*/ 	.word	0x0000eed0


	//   ....[91]....
        /*0490*/ 	.word	0x0000ef70


	//   ....[92]....
        /*0494*/ 	.word	0x0000efd0


	//   ....[93]....
        /*0498*/ 	.word	0x0000f0e0


	//   ....[94]....
        /*049c*/ 	.word	0x0000f150


	//   ....[95]....
        /*04a0*/ 	.word	0x0000f260


	//   ....[96]....
        /*04a4*/ 	.word	0x0000f2d0


	//   ....[97]....
        /*04a8*/ 	.word	0x0000f3d0


	//   ....[98]....
        /*04ac*/ 	.word	0x0000f460


	//   ....[99]....
        /*04b0*/ 	.word	0x0000f4d0


	//   ....[100]....
        /*04b4*/ 	.word	0x0000f530


	//   ....[101]....
        /*04b8*/ 	.word	0x0000f650


	//   ....[102]....
        /*04bc*/ 	.word	0x0000f6b0


	//   ....[103]....
        /*04c0*/ 	.word	0x0000f7d0


	//   ....[104]....
        /*04c4*/ 	.word	0x0000f830


	//   ....[105]....
        /*04c8*/ 	.word	0x0000f8d0


	//   ....[106]....
        /*04cc*/ 	.word	0x0000f9a0


	//   ....[107]....
        /*04d0*/ 	.word	0x0000fac0


	//   ....[108]....
        /*04d4*/ 	.word	0x0000fb20


	//   ....[109]....
        /*04d8*/ 	.word	0x0000fc10


	//   ....[110]....
        /*04dc*/ 	.word	0x0000fd40


	//   ....[111]....
        /*04e0*/ 	.word	0x0000fdf0


	//   ....[112]....
        /*04e4*/ 	.word	0x0000fe70


	//   ....[113]....
        /*04e8*/ 	.word	0x0000ff50


	//   ....[114]....
        /*04ec*/ 	.word	0x0000ffb0


	//   ....[115]....
        /*04f0*/ 	.word	0x00010080


	//   ....[116]....
        /*04f4*/ 	.word	0x000100e0


	//   ....[117]....
        /*04f8*/ 	.word	0x000101b0


	//   ....[118]....
        /*04fc*/ 	.word	0x000102a0


	//   ....[119]....
        /*0500*/ 	.word	0x00010340


	//   ....[120]....
        /*0504*/ 	.word	0x000103a0


	//   ....[121]....
        /*0508*/ 	.word	0x000104a0


	//   ....[122]....
        /*050c*/ 	.word	0x00010500


	//   ....[123]....
        /*0510*/ 	.word	0x00010600


	//   ....[124]....
        /*0514*/ 	.word	0x00010660


	//   ....[125]....
        /*0518*/ 	.word	0x00010730


	//   ....[126]....
        /*051c*/ 	.word	0x00010880


	//   ....[127]....
        /*0520*/ 	.word	0x00010920


	//   ....[128]....
        /*0524*/ 	.word	0x000109b0


	//   ....[129]....
        /*0528*/ 	.word	0x00010ab0


	//   ....[130]....
        /*052c*/ 	.word	0x00010b10


	//   ....[131]....
        /*0530*/ 	.word	0x00010c00


	//   ....[132]....
        /*0534*/ 	.word	0x00010c60


	//   ....[133]....
        /*0538*/ 	.word	0x00010d20


	//   ....[134]....
        /*053c*/ 	.word	0x00010e10


	//   ....[135]....
        /*0540*/ 	.word	0x00010f30


	//----- nvinfo : EIATTR_REG_RECONFIG
	.align		4
.L_1285:
        /*0544*/ 	.byte	0x01, 0x54
	.zero		2


	//----- nvinfo : EIATTR_SYSCALL_OFFSETS
	.align		4
        /*0548*/ 	.byte	0x04, 0x46
        /*054a*/ 	.short	(.L_1287 - .L_1286)


	//   ....[0]....
.L_1286:
        /*054c*/ 	.word	0x000016d0


	//   ....[1]....
        /*0550*/ 	.word	0x0000b480


	//   ....[2]....
        /*0554*/ 	.word	0x0000b5d0


	//   ....[3]....
        /*0558*/ 	.word	0x0000b6c0


	//   ....[4]....
        /*055c*/ 	.word	0x0000c3d0


	//----- nvinfo : EIATTR_MBARRIER_INSTR_OFFSETS
	.align		4
.L_1287:
        /*0560*/ 	.byte	0x04, 0x39
        /*0562*/ 	.short	(.L_1289 - .L_1288)


	//   ....[0]....
.L_1288:
        /*0564*/ 	.word	0x00000180
        /*0568*/ 	.word	0x000000ff
        /*056c*/ 	.word	0x0002d800
        /*0570*/ 	.short	0x0100
        /*0572*/ 	.byte	0x08
	.zero		1


	//   ....[1]....
        /*0574*/ 	.word	0x00000190
        /*0578*/ 	.word	0x000000ff
        /*057c*/ 	.word	0x0002d820
        /*0580*/ 	.short	0x0100
        /*0582*/ 	.byte	0x08
	.zero		1


	//   ....[2]....
        /*0584*/ 	.word	0x00000280
        /*0588*/ 	.word	0x000000ff
        /*058c*/ 	.word	0x0002d830
        /*0590*/ 	.short	0x0100
        /*0592*/ 	.byte	0x08
	.zero		1


	//   ....[3]....
        /*0594*/ 	.word	0x00000290
        /*0598*/ 	.word	0x000000ff
        /*059c*/ 	.word	0x0002d840
        /*05a0*/ 	.short	0x0100
        /*05a2*/ 	.byte	0x08
	.zero		1


	//   ....[4]....
        /*05a4*/ 	.word	0x000002a0
        /*05a8*/ 	.word	0x000000ff
        /*05ac*/ 	.word	0x0002d838
        /*05b0*/ 	.short	0x0100
        /*05b2*/ 	.byte	0x08
	.zero		1


	//   ....[5]....
        /*05b4*/ 	.word	0x000002b0
        /*05b8*/ 	.word	0x000000ff
        /*05bc*/ 	.word	0x0002d848
        /*05c0*/ 	.short	0x0100
        /*05c2*/ 	.byte	0x08
	.zero		1


	//   ....[6]....
        /*05c4*/ 	.word	0x000003e0
        /*05c8*/ 	.word	0x000000ff
        /*05cc*/ 	.word	0x0002d850
        /*05d0*/ 	.short	0x0100
        /*05d2*/ 	.byte	0x08
	.zero		1


	//   ....[7]....
        /*05d4*/ 	.word	0x000003f0
        /*05d8*/ 	.word	0x000000ff
        /*05dc*/ 	.word	0x0002d860
        /*05e0*/ 	.short	0x0100
        /*05e2*/ 	.byte	0x08
	.zero		1


	//   ....[8]....
        /*05e4*/ 	.word	0x00000400
        /*05e8*/ 	.word	0x000000ff
        /*05ec*/ 	.word	0x0002d858
        /*05f0*/ 	.short	0x0100
        /*05f2*/ 	.byte	0x08
	.zero		1


	//   ....[9]....
        /*05f4*/ 	.word	0x00000410
        /*05f8*/ 	.word	0x000000ff
        /*05fc*/ 	.word	0x0002d868
        /*0600*/ 	.short	0x0100
        /*0602*/ 	.byte	0x08
	.zero		1


	//   ....[10]....
        /*0604*/ 	.word	0x00000500
        /*0608*/ 	.word	0x000000ff
        /*060c*/ 	.word	0x0002d870
        /*0610*/ 	.short	0x0100
        /*0612*/ 	.byte	0x06
	.zero		1


	//   ....[11]....
        /*0614*/ 	.word	0x00000510
        /*0618*/ 	.word	0x000000ff
        /*061c*/ 	.word	0x0002d880
        /*0620*/ 	.short	0x0100
        /*0622*/ 	.byte	0x06
	.zero		1


	//   ....[12]....
        /*0624*/ 	.word	0x00000520
        /*0628*/ 	.word	0x000000ff
        /*062c*/ 	.word	0x0002d878
        /*0630*/ 	.short	0x0100
        /*0632*/ 	.byte	0x06
	.zero		1


	//   ....[13]....
        /*0634*/ 	.word	0x00000530
        /*0638*/ 	.word	0x000000ff
        /*063c*/ 	.word	0x0002d888
        /*0640*/ 	.short	0x0100
        /*0642*/ 	.byte	0x06
	.zero		1


	//   ....[14]....
        /*0644*/ 	.word	0x00000660
        /*0648*/ 	.word	0x000000ff
        /*064c*/ 	.word	0x0002d890
        /*0650*/ 	.short	0x0100
        /*0652*/ 	.byte	0x08
	.zero		1


	//   ....[15]....
        /*0654*/ 	.word	0x00000670
        /*0658*/ 	.word	0x000000ff
        /*065c*/ 	.word	0x0002d8a0
        /*0660*/ 	.short	0x0100
        /*0662*/ 	.byte	0x08
	.zero		1


	//   ....[16]....
        /*0664*/ 	.word	0x00000680
        /*0668*/ 	.word	0x000000ff
        /*066c*/ 	.word	0x0002d898
        /*0670*/ 	.short	0x0100
        /*0672*/ 	.byte	0x08
	.zero		1


	//   ....[17]....
        /*0674*/ 	.word	0x00000690
        /*0678*/ 	.word	0x000000ff
        /*067c*/ 	.word	0x0002d8a8
        /*0680*/ 	.short	0x0100
        /*0682*/ 	.byte	0x08
	.zero		1


	//   ....[18]....
        /*0684*/ 	.word	0x000007d0
        /*0688*/ 	.word	0x000000ff
        /*068c*/ 	.word	0x0002d8b0
        /*0690*/ 	.short	0x0100
        /*0692*/ 	.byte	0x08
	.zero		1


	//   ....[19]....
        /*0694*/ 	.word	0x000007e0
        /*0698*/ 	.word	0x000000ff
        /*069c*/ 	.word	0x0002d8c0
        /*06a0*/ 	.short	0x0100
        /*06a2*/ 	.byte	0x08
	.zero		1


	//   ....[20]....
        /*06a4*/ 	.word	0x000007f0
        /*06a8*/ 	.word	0x000000ff
        /*06ac*/ 	.word	0x0002d8b8
        /*06b0*/ 	.short	0x0100
        /*06b2*/ 	.byte	0x08
	.zero		1


	//   ....[21]....
        /*06b4*/ 	.word	0x00000800
        /*06b8*/ 	.word	0x000000ff
        /*06bc*/ 	.word	0x0002d8c8
        /*06c0*/ 	.short	0x0100
        /*06c2*/ 	.byte	0x08
	.zero		1


	//   ....[22]....
        /*06c4*/ 	.word	0x00001750
        /*06c8*/ 	.word	0x000000ff
        /*06cc*/ 	.word	0x0002d800
        /*06d0*/ 	.short	0x010a
        /*06d2*/ 	.byte	0x28
	.zero		1


	//   ....[23]....
        /*06d4*/ 	.word	0x000017d0
        /*06d8*/ 	.word	0x00000000
        /*06dc*/ 	.word	0x0002d830
        /*06e0*/ 	.short	0x010a
        /*06e2*/ 	.byte	0x3f
	.zero		1


	//   ....[24]....
        /*06e4*/ 	.word	0x00001810
        /*06e8*/ 	.word	0x00000000
        /*06ec*/ 	.word	0x0002d830
        /*06f0*/ 	.short	0x010a
        /*06f2*/ 	.byte	0x3f
	.zero		1


	//   ....[25]....
        /*06f4*/ 	.word	0x00001ef0
        /*06f8*/ 	.word	0x000000ff
        /*06fc*/ 	.word	0x00000000
        /*0700*/ 	.short	0x0101
        /*0702*/ 	.byte	0x06
	.zero		1


	//   ....[26]....
        /*0704*/ 	.word	0x00003c40
        /*0708*/ 	.word	0x000000ff
        /*070c*/ 	.word	0x0002d830
        /*0710*/ 	.short	0x010a
        /*0712*/ 	.byte	0x06
	.zero		1


	//   ....[27]....
        /*0714*/ 	.word	0x00003c80
        /*0718*/ 	.word	0x000000ff
        /*071c*/ 	.word	0x0002d830
        /*0720*/ 	.short	0x010a
        /*0722*/ 	.byte	0x06
	.zero		1


	//   ....[28]....
        /*0724*/ 	.word	0x00003f50
        /*0728*/ 	.word	0x000000ff
        /*072c*/ 	.word	0x0002d850
        /*0730*/ 	.short	0x010a
        /*0732*/ 	.byte	0x06
	.zero		1


	//   ....[29]....
        /*0734*/ 	.word	0x00003f90
        /*0738*/ 	.word	0x000000ff
        /*073c*/ 	.word	0x0002d850
        /*0740*/ 	.short	0x010a
        /*0742*/ 	.byte	0x06
	.zero		1


	//   ....[30]....
        /*0744*/ 	.word	0x00004540
        /*0748*/ 	.word	0x000000ff
        /*074c*/ 	.word	0x00000000
        /*0750*/ 	.short	0x0101
        /*0752*/ 	.byte	0x06
	.zero		1


	//   ....[31]....
        /*0754*/ 	.word	0x00006010
        /*0758*/ 	.word	0x000000ff
        /*075c*/ 	.word	0x00000000
        /*0760*/ 	.short	0x0101
        /*0762*/ 	.byte	0x06
	.zero		1


	//   ....[32]....
        /*0764*/ 	.word	0x00006700
        /*0768*/ 	.word	0x000000ff
        /*076c*/ 	.word	0x0002d830
        /*0770*/ 	.short	0x010a
        /*0772*/ 	.byte	0x06
	.zero		1


	//   ....[33]....
        /*0774*/ 	.word	0x00006740
        /*0778*/ 	.word	0x000000ff
        /*077c*/ 	.word	0x0002d830
        /*0780*/ 	.short	0x010a
        /*0782*/ 	.byte	0x06
	.zero		1


	//   ....[34]....
        /*0784*/ 	.word	0x00006a10
        /*0788*/ 	.word	0x000000ff
        /*078c*/ 	.word	0x0002d850
        /*0790*/ 	.short	0x010a
        /*0792*/ 	.byte	0x06
	.zero		1


	//   ....[35]....
        /*0794*/ 	.word	0x00006a50
        /*0798*/ 	.word	0x000000ff
        /*079c*/ 	.word	0x0002d850
        /*07a0*/ 	.short	0x010a
        /*07a2*/ 	.byte	0x06
	.zero		1


	//   ....[36]....
        /*07a4*/ 	.word	0x00006fa0
        /*07a8*/ 	.word	0x000000ff
        /*07ac*/ 	.word	0x00000000
        /*07b0*/ 	.short	0x0101
        /*07b2*/ 	.byte	0x06
	.zero		1


	//   ....[37]....
        /*07b4*/ 	.word	0x00008150
        /*07b8*/ 	.word	0x000000ff
        /*07bc*/ 	.word	0x00000000
        /*07c0*/ 	.short	0x0101
        /*07c2*/ 	.byte	0x06
	.zero		1


	//   ....[38]....
        /*07c4*/ 	.word	0x00008740
        /*07c8*/ 	.word	0x000000ff
        /*07cc*/ 	.word	0x0002d850
        /*07d0*/ 	.short	0x010a
        /*07d2*/ 	.byte	0x08
	.zero		1


	//   ....[39]....
        /*07d4*/ 	.word	0x00008780
        /*07d8*/ 	.word	0x000000ff
        /*07dc*/ 	.word	0x0002d850
        /*07e0*/ 	.short	0x010a
        /*07e2*/ 	.byte	0x08
	.zero		1


	//   ....[40]....
        /*07e4*/ 	.word	0x00008e10
        /*07e8*/ 	.word	0x000000ff
        /*07ec*/ 	.word	0x00000000
        /*07f0*/ 	.short	0x0101
        /*07f2*/ 	.byte	0x08
	.zero		1


	//   ....[41]....
        /*07f4*/ 	.word	0x00009e40
        /*07f8*/ 	.word	0x000000ff
        /*07fc*/ 	.word	0x00000000
        /*0800*/ 	.short	0x0101
        /*0802*/ 	.byte	0x05
	.zero		1


	//   ....[42]....
        /*0804*/ 	.word	0x0000bc30
        /*0808*/ 	.word	0x00000006
        /*080c*/ 	.word	0x0002d840
        /*0810*/ 	.short	0x010a
        /*0812*/ 	.byte	0x3f
	.zero		1


	//   ....[43]....
        /*0814*/ 	.word	0x0000c1b0
        /*0818*/ 	.word	0x00000006
        /*081c*/ 	.word	0x0002d830
        /*0820*/ 	.short	0x0107
        /*0822*/ 	.byte	0x3f
	.zero		1


	//   ....[44]....
        /*0824*/ 	.word	0x0000c280
        /*0828*/ 	.word	0x00000006
        /*082c*/ 	.word	0x0002d830
        /*0830*/ 	.short	0x0101
        /*0832*/ 	.byte	0x3f
	.zero		1


	//   ....[45]....
        /*0834*/ 	.word	0x0000cda0
        /*0838*/ 	.word	0x00000011
        /*083c*/ 	.word	0x0002d800
        /*0840*/ 	.short	0x0107
        /*0842*/ 	.byte	0x3f
	.zero		1


	//   ....[46]....
        /*0844*/ 	.word	0x0000ce90
        /*0848*/ 	.word	0x00000011
        /*084c*/ 	.word	0x0002d800
        /*0850*/ 	.short	0x0101
        /*0852*/ 	.byte	0x3f
	.zero		1


	//   ....[47]....
        /*0854*/ 	.word	0x0000ceb0
        /*0858*/ 	.word	0x00000011
        /*085c*/ 	.word	0x0002d820
        /*0860*/ 	.short	0x010a
        /*0862*/ 	.byte	0x3f
	.zero		1


	//   ....[48]....
        /*0864*/ 	.word	0x0000d250
        /*0868*/ 	.word	0x00000006
        /*086c*/ 	.word	0x0002d840
        /*0870*/ 	.short	0x010a
        /*0872*/ 	.byte	0x3f
	.zero		1


	//   ....[49]....
        /*0874*/ 	.word	0x0000d6c0
        /*0878*/ 	.word	0x00000006
        /*087c*/ 	.word	0x0002d830
        /*0880*/ 	.short	0x0107
        /*0882*/ 	.byte	0x3f
	.zero		1


	//   ....[50]....
        /*0884*/ 	.word	0x0000d780
        /*0888*/ 	.word	0x00000006
        /*088c*/ 	.word	0x0002d830
        /*0890*/ 	.short	0x0101
        /*0892*/ 	.byte	0x3f
	.zero		1


	//   ....[51]....
        /*0894*/ 	.word	0x0000d7e0
        /*0898*/ 	.word	0x00000006
        /*089c*/ 	.word	0x0002d860
        /*08a0*/ 	.short	0x010a
        /*08a2*/ 	.byte	0x3f
	.zero		1


	//   ....[52]....
        /*08a4*/ 	.word	0x0000dc20
        /*08a8*/ 	.word	0x00000006
        /*08ac*/ 	.word	0x0002d850
        /*08b0*/ 	.short	0x0107
        /*08b2*/ 	.byte	0x3f
	.zero		1


	//   ....[53]....
        /*08b4*/ 	.word	0x0000ddf0
        /*08b8*/ 	.word	0x00000006
        /*08bc*/ 	.word	0x0002d850
        /*08c0*/ 	.short	0x0101
        /*08c2*/ 	.byte	0x3f
	.zero		1


	//   ....[54]....
        /*08c4*/ 	.word	0x0000e000
        /*08c8*/ 	.word	0x00000004
        /*08cc*/ 	.word	0x0002d860
        /*08d0*/ 	.short	0x010a
        /*08d2*/ 	.byte	0x3f
	.zero		1


	//   ....[55]....
        /*08d4*/ 	.word	0x0000e450
        /*08d8*/ 	.word	0x00000004
        /*08dc*/ 	.word	0x0002d850
        /*08e0*/ 	.short	0x0107
        /*08e2*/ 	.byte	0x3f
	.zero		1


	//   ....[56]....
        /*08e4*/ 	.word	0x0000e510
        /*08e8*/ 	.word	0x00000004
        /*08ec*/ 	.word	0x0002d850
        /*08f0*/ 	.short	0x0101
        /*08f2*/ 	.byte	0x3f
	.zero		1


	//   ....[57]....
        /*08f4*/ 	.word	0x0000e7e0
        /*08f8*/ 	.word	0x00000004
        /*08fc*/ 	.word	0x0002d820
        /*0900*/ 	.short	0x010a
        /*0902*/ 	.byte	0x3f
	.zero		1


	//   ....[58]....
        /*0904*/ 	.word	0x0000e960
        /*0908*/ 	.word	0x00000005
        /*090c*/ 	.word	0x0002d840
        /*0910*/ 	.short	0x010a
        /*0912*/ 	.byte	0x3f
	.zero		1


	//   ....[59]....
        /*0914*/ 	.word	0x0000ea00
        /*0918*/ 	.word	0x00000017
        /*091c*/ 	.word	0x0002d840
        /*0920*/ 	.short	0x010a
        /*0922*/ 	.byte	0x3f
	.zero		1


	//   ....[60]....
        /*0924*/ 	.word	0x0000ea40
        /*0928*/ 	.word	0x00000005
        /*092c*/ 	.word	0x0002d860
        /*0930*/ 	.short	0x010a
        /*0932*/ 	.byte	0x3f
	.zero		1


	//   ....[61]....
        /*0934*/ 	.word	0x0000ea80
        /*0938*/ 	.word	0x00000017
        /*093c*/ 	.word	0x0002d860
        /*0940*/ 	.short	0x010a
        /*0942*/ 	.byte	0x3f
	.zero		1


	//   ....[62]....
        /*0944*/ 	.word	0x0000eaf0
        /*0948*/ 	.word	0x00000003
        /*094c*/ 	.word	0x0002d800
        /*0950*/ 	.short	0x010a
        /*0952*/ 	.byte	0x3f
	.zero		1


	//   ....[63]....
        /*0954*/ 	.word	0x0000eb40
        /*0958*/ 	.word	0x00000000
        /*095c*/ 	.word	0x0002d830
        /*0960*/ 	.short	0x010a
        /*0962*/ 	.byte	0x3f
	.zero		1


	//   ....[64]....
        /*0964*/ 	.word	0x0000eba0
        /*0968*/ 	.word	0x00000004
        /*096c*/ 	.word	0x0002d830
        /*0970*/ 	.short	0x010a
        /*0972*/ 	.byte	0x3f
	.zero		1


	//   ....[65]....
        /*0974*/ 	.word	0x0000ec00
        /*0978*/ 	.word	0x00000004
        /*097c*/ 	.word	0x0002d850
        /*0980*/ 	.short	0x010a
        /*0982*/ 	.byte	0x3f
	.zero		1


	//   ....[66]....
        /*0984*/ 	.word	0x0000ec60
        /*0988*/ 	.word	0x00000004
        /*098c*/ 	.word	0x0002d830
        /*0990*/ 	.short	0x010a
        /*0992*/ 	.byte	0x3f
	.zero		1


	//   ....[67]....
        /*0994*/ 	.word	0x0000ecc0
        /*0998*/ 	.word	0x00000004
        /*099c*/ 	.word	0x0002d850
        /*09a0*/ 	.short	0x010a
        /*09a2*/ 	.byte	0x3f
	.zero		1


	//   ....[68]....
        /*09a4*/ 	.word	0x0000ed20
        /*09a8*/ 	.word	0x00000006
        /*09ac*/ 	.word	0x0002d850
        /*09b0*/ 	.short	0x010a
        /*09b2*/ 	.byte	0x3f
	.zero		1


	//   ....[69]....
        /*09b4*/ 	.word	0x0000ee20
        /*09b8*/ 	.word	0x00000006
        /*09bc*/ 	.word	0x0002d840
        /*09c0*/ 	.short	0x010a
        /*09c2*/ 	.byte	0x3f
	.zero		1


	//   ....[70]....
        /*09c4*/ 	.word	0x0000fc40
        /*09c8*/ 	.word	0x00000011
        /*09cc*/ 	.word	0x0002d820
        /*09d0*/ 	.short	0x010a
        /*09d2*/ 	.byte	0x3f
	.zero		1


	//   ....[71]....
        /*09d4*/ 	.word	0x0000fc90
        /*09d8*/ 	.word	0x00000006
        /*09dc*/ 	.word	0x0002d840
        /*09e0*/ 	.short	0x010a
        /*09e2*/ 	.byte	0x3f
	.zero		1


	//   ....[72]....
        /*09e4*/ 	.word	0x000101f0
        /*09e8*/ 	.word	0x00000006
        /*09ec*/ 	.word	0x0002d860
        /*09f0*/ 	.short	0x010a
        /*09f2*/ 	.byte	0x3f
	.zero		1


	//   ....[73]....
        /*09f4*/ 	.word	0x000107d0
        /*09f8*/ 	.word	0x00000004
        /*09fc*/ 	.word	0x0002d860
        /*0a00*/ 	.short	0x010a
        /*0a02*/ 	.byte	0x3f
	.zero		1


	//   ....[74]....
        /*0a04*/ 	.word	0x00010e50
        /*0a08*/ 	.word	0x00000004
        /*0a0c*/ 	.word	0x0002d820
        /*0a10*/ 	.short	0x010a
        /*0a12*/ 	.byte	0x3f
	.zero		1


	//   ....[75]....
        /*0a14*/ 	.word	0x00010ff0
        /*0a18*/ 	.word	0x00000005
        /*0a1c*/ 	.word	0x0002d840
        /*0a20*/ 	.short	0x010a
        /*0a22*/ 	.byte	0x3f
	.zero		1


	//   ....[76]....
        /*0a24*/ 	.word	0x00011040
        /*0a28*/ 	.word	0x00000017
        /*0a2c*/ 	.word	0x0002d840
        /*0a30*/ 	.short	0x010a
        /*0a32*/ 	.byte	0x3f
	.zero		1


	//   ....[77]....
        /*0a34*/ 	.word	0x00011090
        /*0a38*/ 	.word	0x00000005
        /*0a3c*/ 	.word	0x0002d860
        /*0a40*/ 	.short	0x010a
        /*0a42*/ 	.byte	0x3f
	.zero		1


	//----- nvinfo : EIATTR_NUM_MBARRIERS
	.align		4
.L_1289:
        /*0a44*/ 	.byte	0x03, 0x38
        /*0a46*/ 	.short	0x0016


	//----- nvinfo : EIATTR_EXIT_INSTR_OFFSETS
	.align		4
        /*0a48*/ 	.byte	0x04, 0x1c
        /*0a4a*/ 	.short	(.L_1291 - .L_1290)


	//   ....[0]....
.L_1290:
        /*0a4c*/ 	.word	0x00000970


	//   ....[1]....
        /*0a50*/ 	.word	0x0000a860


	//   ....[2]....
        /*0a54*/ 	.word	0x0000ead0


	//----- nvinfo : EIATTR_MAX_THREADS
	.align		4
.L_1291:
        /*0a58*/ 	.byte	0x04, 0x05
        /*0a5a*/ 	.short	(.L_1293 - .L_1292)
.L_1292:
        /*0a5c*/ 	.word	0x00000200
        /*0a60*/ 	.word	0x00000001
        /*0a64*/ 	.word	0x00000001


	//----- nvinfo : EIATTR_CRS_STACK_SIZE
	.align		4
.L_1293:
        /*0a68*/ 	.byte	0x04, 0x1e
        /*0a6a*/ 	.short	(.L_1295 - .L_1294)
.L_1294:
        /*0a6c*/ 	.word	0x00000000


	//----- nvinfo : EIATTR_CBANK_PARAM_SIZE
	.align		4
.L_1295:
        /*0a70*/ 	.byte	0x03, 0x19
        /*0a72*/ 	.short	0x0af0


	//----- nvinfo : EIATTR_PARAM_CBANK
	.align		4
        /*0a74*/ 	.byte	0x04, 0x0a
        /*0a76*/ 	.short	(.L_1297 - .L_1296)
	.align		4
.L_1296:
        /*0a78*/ 	.word	index@(.nv.constant0._ZN7cutlass13device_kernelIN5flash11enable_sm90INS1_16FlashAttnFwdSm90INS1_25CollectiveMainloopFwdSm90ILi2EN4cute5tupleIJNS5_1CILi1EEES8_S8_EEENS6_IJNS7_ILi192EEENS7_ILi128EEENS7_ILi96EEEEEELi96ENS_6half_tEfNS_4arch4Sm90ELb1ELb0ELb0ELb0ELb1ELb0ELb0ELb0ELb1ELb1ELb0ELb0EEENS1_21CollectiveEpilogueFwdINS6_IJSA_SC_SB_EEES9_SE_SG_Li384ELb0ELb1ELb0ELb0EEENS1_30DynamicPersistentTileSchedulerILi384ELi128ELb0ELb1ELb1EEEEEEEEEvNT_6ParamsE)
        /*0a7c*/ 	.short	0x0210
        /*0a7e*/ 	.short	0x0af0


	//----- nvinfo : EIATTR_SW_WAR
	.align		4
.L_1297:
        /*0a80*/ 	.byte	0x04, 0x36
        /*0a82*/ 	.short	(.L_1299 - .L_1298)
.L_1298:
        /*0a84*/ 	.word	0x00000008
.L_1299:


//--------------------- .nv.info._ZN7cutlass13device_kernelIN5flash11enable_sm90INS1_16FlashAttnFwdSm90INS1_25CollectiveMainloopFwdSm90ILi2EN4cute5tupleIJNS5_1CILi1EEES8_S8_EEENS6_IJNS7_ILi192EEENS7_ILi128EEENS7_ILi96EEEEEELi96ENS_6half_tEfNS_4arch4Sm90ELb1ELb0ELb0ELb1ELb1ELb0ELb0ELb0ELb1ELb1ELb0ELb0EEENS1_21CollectiveEpilogueFwdINS6_IJSA_SC_SB_EEES9_SE_SG_Li384ELb1ELb1ELb0ELb0EEENS1_36VarlenDynamicPersistentTileSchedulerILi192ELi128ELi384ELi128ELb0ELb1ELb1ELb1ELb1ELb1EEEEEEEEEvNT_6ParamsE --------------------------
	.section	.nv.info._ZN7cutlass13device_kernelIN5flash11enable_sm90INS1_16FlashAttnFwdSm90INS1_25CollectiveMainloopFwdSm90ILi2EN4cute5tupleIJNS5_1CILi1EEES8_S8_EEENS6_IJNS7_ILi192EEENS7_ILi128EEENS7_ILi96EEEEEELi96ENS_6half_tEfNS_4arch4Sm90ELb1ELb0ELb0ELb1ELb1ELb0ELb0ELb0ELb1ELb1ELb0ELb0EEENS1_21CollectiveEpilogueFwdINS6_IJSA_SC_SB_EEES9_SE_SG_Li384ELb1ELb1ELb0ELb0EEENS1_36VarlenDynamicPersistentTileSchedulerILi192ELi128ELi384ELi128ELb0ELb1ELb1ELb1ELb1ELb1EEEEEEEEEvNT_6ParamsE,"",@"SHT_CUDA_INFO"
	.sectionflags	@""
	.align	4


	//----- nvinfo : EIATTR_CUDA_API_VERSION
	.align		4
        /*0000*/ 	.byte	0x04, 0x37
        /*0002*/ 	.short	(.L_1301 - .L_1300)
.L_1300:
        /*0004*/ 	.word	0x00000082


	//----- nvinfo : EIATTR_KPARAM_INFO
	.align		4
.L_1301:
        /*0008*/ 	.byte	0x04, 0x17
        /*000a*/ 	.short	(.L_1303 - .L_1302)
.L_1302:
        /*000c*/ 	.word	0x00000000
        /*0010*/ 	.short	0x0000
        /*0012*/ 	.short	0x0070
        /*0014*/ 	.byte	0x00, 0xf0, 0x01, 0x2a


	//----- nvinfo : EIATTR_SPARSE_MMA_MASK
	.align		4
.L_1303:
        /*0018*/ 	.byte	0x03, 0x50
        /*001a*/ 	.short	0x0000


	//----- nvinfo : EIATTR_MAXREG_COUNT
	.align		4
        /*001c*/ 	.byte	0x03, 0x1b
        /*001e*/ 	.short	0x0080


	//----- nvinfo : EIATTR_NUM_BARRIERS
	.align		4
        /*0020*/ 	.byte	0x02, 0x4c
        /*0022*/ 	.byte	0x10
	.zero		1


	//----- nvinfo : EIATTR_EXTERNS
	.align		4
        /*0024*/ 	.byte	0x04, 0x0f
        /*0026*/ 	.short	(.L_1305 - .L_1304)


	//   ....[0]....
	.align		4
.L_1304:
        /*0028*/ 	.word	index@(__assertfail)


	//----- nvinfo : EIATTR_ANNOTATIONS
	.align		4
.L_1305:
        /*002c*/ 	.byte	0x04, 0x55
        /*002e*/ 	.short	(.L_1307 - .L_1306)


	//   ....[0]....
.L_1306:
        /* <DEDUP_REMOVED lines=32> */


	//----- nvinfo : EIATTR_MERCURY_ISA_VERSION
	.align		4
.L_1307:
        /*0220*/ 	.byte	0x03, 0x5f
        /*0222*/ 	.short	0x0101


	//----- nvinfo : EIATTR_UNUSED_LOAD_BYTE_OFFSET
	.align		4
        /*0224*/ 	.byte	0x04, 0x44
        /*0226*/ 	.short	(.L_1309 - .L_1308)


	//   ....[0]....
.L_1308:
        /*0228*/ 	.word	0x00000970
        /*022c*/ 	.word	0x0000fff0


	//   ....[1]....
        /*0230*/ 	.word	0x00008fa0
        /*0234*/ 	.word	0x0000fff0


	//----- nvinfo : EIATTR_INT_WARP_WIDE_INSTR_OFFSETS
	.align		4
.L_1309:
        /*0238*/ 	.byte	0x04, 0x31
        /*023a*/ 	.short	(.L_1311 - .L_1310)


	//   ....[0]....
.L_1310:
        /*023c*/ 	.word	0x000000c0


	//   ....[1]....
        /*0240*/ 	.word	0x000000d0


	//   ....[2]....
        /*0244*/ 	.word	0x00000170


	//   ....[3]....
        /*0248*/ 	.word	0x0000bd40


	//   ....[4]....
        /*024c*/ 	.word	0x0000bdd0


	//   ....[5]....
        /*0250*/ 	.word	0x0000ebc0


	//   ....[6]....
        /*0254*/ 	.word	0x0000ec50


	//----- nvinfo : EIATTR_COOP_GROUP_MASK_REGIDS
	.align		4
.L_1311:
        /*0258*/ 	.byte	0x04, 0x29
        /*025a*/ 	.short	(.L_1313 - .L_1312)


	//   ....[0]....
.L_1312:
        /*025c*/ 	.word	0xffffffff


	//   ....[1]....
        /*0260*/ 	.word	0xffffffff


	//   ....[2]....
        /*0264*/ 	.word	0xffffffff


	//   ....[3]....
        /*0268*/ 	.word	0xffffffff


	//   ....[4]....
        /*026c*/ 	.word	0xffffffff


	//   ....[5]....
        /*0270*/ 	.word	0xffffffff


	//   ....[6]....
        /*0274*/ 	.word	0xffffffff


	//   ....[7]....
        /*0278*/ 	.word	0xffffffff


	//   ....[8]....
        /*027c*/ 	.word	0xffffffff


	//   ....[9]....
        /*0280*/ 	.word	0xffffffff


	//   ....[10]....
        /*0284*/ 	.word	0xffffffff


	//   ....[11]....
        /*0288*/ 	.word	0xffffffff


	//   ....[12]....
        /*028c*/ 	.word	0xffffffff


	//   ....[13]....
        /*0290*/ 	.word	0xffffffff


	//   ....[14]....
        /*0294*/ 	.word	0xffffffff


	//   ....[15]....
        /*0298*/ 	.word	0xffffffff


	//   ....[16]....
        /*029c*/ 	.word	0xffffffff


	//   ....[17]....
        /*02a0*/ 	.word	0xffffffff


	//   ....[18]....
        /*02a4*/ 	.word	0xffffffff


	//   ....[19]....
        /*02a8*/ 	.word	0xffffffff


	//   ....[20]....
        /*02ac*/ 	.word	0xffffffff


	//   ....[21]....
        /*02b0*/ 	.word	0xffffffff


	//   ....[22]....
        /*02b4*/ 	.word	0xffffffff


	//   ....[23]....
        /*02b8*/ 	.word	0xffffffff


	//   ....[24]....
        /*02bc*/ 	.word	0xffffffff


	//   ....[25]....
        /*02c0*/ 	.word	0xffffffff


	//   ....[26]....
        /*02c4*/ 	.word	0xffffffff


	//   ....[27]....
        /*02c8*/ 	.word	0xffffffff


	//   ....[28]....
        /*02cc*/ 	.word	0xffffffff


	//   ....[29]....
        /*02d0*/ 	.word	0xffffffff


	//   ....[30]....
        /*02d4*/ 	.word	0xffffffff


	//   ....[31]....
        /*02d8*/ 	.word	0xffffffff


	//   ....[32]....
        /*02dc*/ 	.word	0xffffffff


	//   ....[33]....
        /*02e0*/ 	.word	0xffffffff


	//   ....[34]....
        /*02e4*/ 	.word	0xffffffff


	//   ....[35]....
        /*02e8*/ 	.word	0xffffffff


	//   ....[36]....
        /*02ec*/ 	.word	0xffffffff


	//   ....[37]....
        /*02f0*/ 	.word	0xffffffff


	//   ....[38]....
        /*02f4*/ 	.word	0xffffffff


	//   ....[39]....
        /*02f8*/ 	.word	0xffffffff


	//   ....[40]....
        /*02fc*/ 	.word	0xffffffff


	//   ....[41]....
        /*0300*/ 	.word	0xffffffff


	//   ....[42]....
        /*0304*/ 	.word	0xffffffff


	//   ....[43]....
        /*0308*/ 	.word	0xffffffff


	//   ....[44]....
        /*030c*/ 	.word	0xffffffff


	//   ....[45]....
        /*0310*/ 	.word	0xffffffff


	//   ....[46]....
        /*0314*/ 	.word	0xffffffff


	//   ....[47]....
        /*0318*/ 	.word	0xffffffff


	//   ....[48]....
        /*031c*/ 	.word	0xffffffff


	//   ....[49]....
        /*0320*/ 	.word	0xffffffff


	//   ....[50]....
        /*0324*/ 	.word	0xffffffff


	//   ....[51]....
        /*0328*/ 	.word	0xffffffff


	//   ....[52]....
        /*032c*/ 	.word	0xffffffff


	//   ....[53]....
        /*0330*/ 	.word	0xffffffff


	//   ....[54]....
        /*0334*/ 	.word	0xffffffff


	//   ....[55]....
        /*0338*/ 	.word	0xffffffff


	//   ....[56]....
        /*033c*/ 	.word	0xffffffff


	//   ....[57]....
        /*0340*/ 	.word	0xffffffff


	//   ....[58]....
        /*0344*/ 	.word	0xffffffff


	//   ....[59]....
        /*0348*/ 	.word	0xffffffff


	//   ....[60]....
        /*034c*/ 	.word	0xffffffff


	//   ....[61]....
        /*0350*/ 	.word	0xffffffff


	//   ....[62]....
        /*0354*/ 	.word	0xffffffff


	//   ....[63]....
        /*0358*/ 	.word	0xffffffff


	//   ....[64]....
        /*035c*/ 	.word	0xffffffff


	//   ....[65]....
        /*0360*/ 	.word	0xffffffff


	//   ....[66]....
        /*0364*/ 	.word	0xffffffff


	//   ....[67]....
        /*0368*/ 	.word	0xffffffff


	//   ....[68]....
        /*036c*/ 	.word	0xffffffff


	//   ....[69]....
        /*0370*/ 	.word	0xffffffff


	//   ....[70]....
        /*0374*/ 	.word	0xffffffff


	//   ....[71]....
        /*0378*/ 	.word	0xffffffff


	//   ....[72]....
        /*037c*/ 	.word	0xffffffff


	//   ....[73]....
        /*0380*/ 	.word	0xffffffff


	//   ....[74]....
        /*0384*/ 	.word	0xffffffff


	//   ....[75]....
        /*0388*/ 	.word	0xffffffff


	//   ....[76]....
        /*038c*/ 	.word	0xffffffff


	//   ....[77]....
        /*0390*/ 	.word	0xffffffff


	//   ....[78]....
        /*0394*/ 	.word	0xffffffff


	//   ....[79]....
        /*0398*/ 	.word	0xffffffff


	//   ....[80]....
        /*039c*/ 	.word	0xffffffff


	//   ....[81]....
        /*03a0*/ 	.word	0xffffffff


	//   ....[82]....
        /*03a4*/ 	.word	0xffffffff


	//   ....[83]....
        /*03a8*/ 	.word	0xffffffff


	//   ....[84]....
        /*03ac*/ 	.word	0xffffffff


	//   ....[85]....
        /*03b0*/ 	.word	0xffffffff


	//   ....[86]....
        /*03b4*/ 	.word	0xffffffff


	//   ....[87]....
        /*03b8*/ 	.word	0xffffffff


	//   ....[88]....
        /*03bc*/ 	.word	0xffffffff


	//   ....[89]....
        /*03c0*/ 	.word	0xffffffff


	//   ....[90]....
        /*03c4*/ 	.word	0xffffffff


	//   ....[91]....
        /*03c8*/ 	.word	0xffffffff


	//   ....[92]....
        /*03cc*/ 	.word	0xffffffff


	//   ....[93]....
        /*03d0*/ 	.word	0xffffffff


	//   ....[94]....
        /*03d4*/ 	.word	0xffffffff


	//   ....[95]....
        /*03d8*/ 	.word	0xffffffff


	//   ....[96]....
        /*03dc*/ 	.word	0xffffffff


	//   ....[97]....
        /*03e0*/ 	.word	0xffffffff


	//   ....[98]....
        /*03e4*/ 	.word	0xffffffff


	//   ....[99]....
        /*03e8*/ 	.word	0xffffffff


	//   ....[100]....
        /*03ec*/ 	.word	0xffffffff


	//   ....[101]....
        /*03f0*/ 	.word	0xffffffff


	//   ....[102]....
        /*03f4*/ 	.word	0xffffffff


	//   ....[103]....
        /*03f8*/ 	.word	0xffffffff


	//   ....[104]....
        /*03fc*/ 	.word	0xffffffff


	//   ....[105]....
        /*0400*/ 	.word	0xffffffff


	//   ....[106]....
        /*0404*/ 	.word	0xffffffff


	//   ....[107]....
        /*0408*/ 	.word	0xffffffff


	//   ....[108]....
        /*040c*/ 	.word	0xffffffff


	//   ....[109]....
        /*0410*/ 	.word	0xffffffff


	//   ....[110]....
        /*0414*/ 	.word	0xffffffff


	//   ....[111]....
        /*0418*/ 	.word	0xffffffff


	//   ....[112]....
        /*041c*/ 	.word	0xffffffff


	//   ....[113]....
        /*0420*/ 	.word	0xffffffff


	//   ....[114]....
        /*0424*/ 	.word	0xffffffff


	//   ....[115]....
        /*0428*/ 	.word	0xffffffff


	//   ....[116]....
        /*042c*/ 	.word	0xffffffff


	//   ....[117]....
        /*0430*/ 	.word	0xffffffff


	//   ....[118]....
        /*0434*/ 	.word	0xffffffff


	//   ....[119]....
        /*0438*/ 	.word	0xffffffff


	//   ....[120]....
        /*043c*/ 	.word	0x0500000f


	//   ....[121]....
        /*0440*/ 	.word	0x0500000f


	//   ....[122]....
        /*0444*/ 	.word	0x0500000f


	//   ....[123]....
        /*0448*/ 	.word	0x0500000f


	//   ....[124]....
        /*044c*/ 	.word	0x0500000f


	//   ....[125]....
        /*0450*/ 	.word	0x0500000f


	//   ....[126]....
        /*0454*/ 	.word	0x0500000f


	//   ....[127]....
        /*0458*/ 	.word	0x0500000f


	//   ....[128]....
        /*045c*/ 	.word	0x0500000f


	//   ....[129]....
        /*0460*/ 	.word	0x0500000f


	//   ....[130]....
        /*0464*/ 	.word	0x0500000f


	//   ....[131]....
        /*0468*/ 	.word	0x0500000f


	//   ....[132]....
        /*046c*/ 	.word	0x0500000f


	//   ....[133]....
        /*0470*/ 	.word	0x0500000f


	//   ....[134]....
        /*0474*/ 	.word	0x0500000f


	//   ....[135]....
        /*0478*/ 	.word	0x0500000f


	//   ....[136]....
        /*047c*/ 	.word	0x0500000f


	//   ....[137]....
        /*0480*/ 	.word	0x0500000f


	//   ....[138]....
        /*0484*/ 	.word	0x0500000f


	//   ....[139]....
        /*0488*/ 	.word	0x0500000f


	//   ....[140]....
        /*048c*/ 	.word	0x0500000f


	//   ....[141]....
        /*0490*/ 	.word	0x0500000f


	//   ....[142]....
        /*0494*/ 	.word	0x0500000f


	//   ....[143]....
        /*0498*/ 	.word	0x0500000f


	//   ....[144]....
        /*049c*/ 	.word	0x0500000f


	//   ....[145]....
        /*04a0*/ 	.word	0x0500000f


	//   ....[146]....
        /*04a4*/ 	.word	0x0500000f


	//   ....[147]....
        /*04a8*/ 	.word	0x0500000f


	//   ....[148]....
        /*04ac*/ 	.word	0x0500000f


	//   ....[149]....
        /*04b0*/ 	.word	0x0500000f


	//   ....[150]....
        /*04b4*/ 	.word	0x0500000f


	//   ....[151]....
        /*04b8*/ 	.word	0x0500000f


	//   ....[152]....
        /*04bc*/ 	.word	0x0500000f


	//   ....[153]....
        /*04c0*/ 	.word	0x0500000f


	//   ....[154]....
        /*04c4*/ 	.word	0x0500000f


	//   ....[155]....
        /*04c8*/ 	.word	0x0500000f


	//   ....[156]....
        /*04cc*/ 	.word	0x0500000f


	//   ....[157]....
        /*04d0*/ 	.word	0x0500000f


	//   ....[158]....
        /*04d4*/ 	.word	0x0500000f


	//   ....[159]....
        /*04d8*/ 	.word	0x0500000f


	//   ....[160]....
        /*04dc*/ 	.word	0x0500000f


	//   ....[161]....
        /*04e0*/ 	.word	0x0500000f


	//   ....[162]....
        /*04e4*/ 	.word	0x0500000f


	//   ....[163]....
        /*04e8*/ 	.word	0x0500000f


	//   ....[164]....
        /*04ec*/ 	.word	0x0500000f


	//   ....[165]....
        /*04f0*/ 	.word	0x0500000f


	//   ....[166]....
        /*04f4*/ 	.word	0x0500000f


	//   ....[167]....
        /*04f8*/ 	.word	0x0500000f


	//   ....[168]....
        /*04fc*/ 	.word	0x0500000f


	//   ....[169]....
        /*0500*/ 	.word	0x0500000f


	//   ....[170]....
        /*0504*/ 	.word	0x0500000f


	//   ....[171]....
        /*0508*/ 	.word	0x0500000f


	//   ....[172]....
        /*050c*/ 	.word	0x0500000f


	//   ....[173]....
        /*0510*/ 	.word	0x0500000f


	//   ....[174]....
        /*0514*/ 	.word	0x0500000f


	//   ....[175]....
        /*0518*/ 	.word	0x0500000f


	//   ....[176]....
        /*051c*/ 	.word	0x0500000f


	//   ....[177]....
        /*0520*/ 	.word	0x0500000f


	//   ....[178]....
        /*0524*/ 	.word	0x0500000f


	//   ....[179]....
        /*0528*/ 	.word	0x0500000f


	//   ....[180]....
        /*052c*/ 	.word	0x0500000f


	//   ....[181]....
        /*0530*/ 	.word	0x0500000f


	//   ....[182]....
        /*0534*/ 	.word	0x0500000f


	//----- nvinfo : EIATTR_COOP_GROUP_INSTR_OFFSETS
	.align		4
.L_1313:
        /*0538*/ 	.byte	0x04, 0x28
        /*053a*/ 	.short	(.L_1315 - .L_1314)


	//   ....[0]....
.L_1314:
        /*053c*/ 	.word	0x00000080


	//   ....[1]....
        /*0540*/ 	.word	0x000000b0


	//   ....[2]....
        /*0544*/ 	.word	0x000002d0


	//   ....[3]....
        /*0548*/ 	.word	0x00000430


	//   ....[4]....
        /*054c*/ 	.word	0x00000550


	//   ....[5]....
        /*0550*/ 	.word	0x000006b0


	//   ....[6]....
        /*0554*/ 	.word	0x000014f0


	//   ....[7]....
        /*0558*/ 	.word	0x00001c30


	//   ....[8]....
        /*055c*/ 	.word	0x00002290


	//   ....[9]....
        /*0560*/ 	.word	0x000022a0


	//   ....[10]....
        /*0564*/ 	.word	0x00002300


	//   ....[11]....
        /*0568*/ 	.word	0x00002cb0


	//   ....[12]....
        /*056c*/ 	.word	0x00002d20


	//   ....[13]....
        /*0570*/ 	.word	0x00003a10


	//   ....[14]....
        /*0574*/ 	.word	0x000043e0


	//   ....[15]....
        /*0578*/ 	.word	0x00004400


	//   ....[16]....
        /*057c*/ 	.word	0x00004a70


	//   ....[17]....
        /*0580*/ 	.word	0x00004b70


	//   ....[18]....
        /*0584*/ 	.word	0x000053a0


	//   ....[19]....
        /*0588*/ 	.word	0x00005400


	//   ....[20]....
        /*058c*/ 	.word	0x00006450


	//   ....[21]....
        /*0590*/ 	.word	0x000071b0


	//   ....[22]....
        /*0594*/ 	.word	0x000071c0


	//   ....[23]....
        /*0598*/ 	.word	0x000071f0


	//   ....[24]....
        /*059c*/ 	.word	0x00007210


	//   ....[25]....
        /*05a0*/ 	.word	0x00008560


	//   ....[26]....
        /*05a4*/ 	.word	0x00008660


	//   ....[27]....
        /*05a8*/ 	.word	0x000086c0


	//   ....[28]....
        /*05ac*/ 	.word	0x000087a0


	//   ....[29]....
        /*05b0*/ 	.word	0x000087b0


	//   ....[30]....
        /*05b4*/ 	.word	0x000098d0


	//   ....[31]....
        /*05b8*/ 	.word	0x00009910


	//   ....[32]....
        /*05bc*/ 	.word	0x00009940


	//   ....[33]....
        /*05c0*/ 	.word	0x00009970


	//   ....[34]....
        /*05c4*/ 	.word	0x00009df0


	//   ....[35]....
        /*05c8*/ 	.word	0x00009e00


	//   ....[36]....
        /*05cc*/ 	.word	0x00009f10


	//   ....[37]....
        /*05d0*/ 	.word	0x00009f30


	//   ....[38]....
        /*05d4*/ 	.word	0x0000a750


	//   ....[39]....
        /*05d8*/ 	.word	0x0000a760


	//   ....[40]....
        /*05dc*/ 	.word	0x0000a860


	//   ....[41]....
        /*05e0*/ 	.word	0x0000a880


	//   ....[42]....
        /*05e4*/ 	.word	0x0000a9f0


	//   ....[43]....
        /*05e8*/ 	.word	0x0000abc0


	//   ....[44]....
        /*05ec*/ 	.word	0x0000abf0


	//   ....[45]....
        /*05f0*/ 	.word	0x0000ac20


	//   ....[46]....
        /*05f4*/ 	.word	0x0000ac50


	//   ....[47]....
        /*05f8*/ 	.word	0x0000ac80


	//   ....[48]....
        /*05fc*/ 	.word	0x0000acb0


	//   ....[49]....
        /*0600*/ 	.word	0x0000ae00


	//   ....[50]....
        /*0604*/ 	.word	0x0000ae30


	//   ....[51]....
        /*0608*/ 	.word	0x0000ae60


	//   ....[52]....
        /*060c*/ 	.word	0x0000ae90


	//   ....[53]....
        /*0610*/ 	.word	0x0000aec0


	//   ....[54]....
        /*0614*/ 	.word	0x0000aef0


	//   ....[55]....
        /*0618*/ 	.word	0x0000af80


	//   ....[56]....
        /*061c*/ 	.word	0x0000afe0


	//   ....[57]....
        /*0620*/ 	.word	0x0000b080


	//   ....[58]....
        /*0624*/ 	.word	0x0000ca10


	//   ....[59]....
        /*0628*/ 	.word	0x0000ca30


	//   ....[60]....
        /*062c*/ 	.word	0x0000cae0


	//   ....[61]....
        /*0630*/ 	.word	0x0000cb00


	//   ....[62]....
        /*0634*/ 	.word	0x0000cba0


	//   ....[63]....
        /*0638*/ 	.word	0x0000cbc0


	//   ....[64]....
        /*063c*/ 	.word	0x0000cbd0


	//   ....[65]....
        /*0640*/ 	.word	0x0000cbe0


	//   ....[66]....
        /*0644*/ 	.word	0x0000d5a0


	//   ....[67]....
        /*0648*/ 	.word	0x0000d5b0


	//   ....[68]....
        /*064c*/ 	.word	0x0000d6a0


	//   ....[69]....
        /*0650*/ 	.word	0x0000d6b0


	//   ....[70]....
        /*0654*/ 	.word	0x0000d760


	//   ....[71]....
        /*0658*/ 	.word	0x0000d770


	//   ....[72]....
        /*065c*/ 	.word	0x0000d780


	//   ....[73]....
        /*0660*/ 	.word	0x0000d790


	//   ....[74]....
        /*0664*/ 	.word	0x0000d860


	//   ....[75]....
        /*0668*/ 	.word	0x0000d8a0


	//   ....[76]....
        /*066c*/ 	.word	0x0000d8b0


	//   ....[77]....
        /*0670*/ 	.word	0x0000d8d0


	//   ....[78]....
        /*0674*/ 	.word	0x0000e180


	//   ....[79]....
        /*0678*/ 	.word	0x0000e190


	//   ....[80]....
        /*067c*/ 	.word	0x0000e1b0


	//   ....[81]....
        /*0680*/ 	.word	0x0000e230


	//   ....[82]....
        /*0684*/ 	.word	0x0000e240


	//   ....[83]....
        /*0688*/ 	.word	0x0000e2a0


	//   ....[84]....
        /*068c*/ 	.word	0x0000e2d0


	//   ....[85]....
        /*0690*/ 	.word	0x0000e310


	//   ....[86]....
        /*0694*/ 	.word	0x0000e600


	//   ....[87]....
        /*0698*/ 	.word	0x0000e620


	//   ....[88]....
        /*069c*/ 	.word	0x0000e6c0


	//   ....[89]....
        /*06a0*/ 	.word	0x0000e6d0


	//   ....[90]....
        /*06a4*/ 	.word	0x0000e760


	//   ....[91]....
        /*06a8*/ 	.word	0x0000e770


	//   ....[92]....
        /*06ac*/ 	.word	0x0000e780


	//   ....[93]....
        /*06b0*/ 	.word	0x0000e810


	//   ....[94]....
        /*06b4*/ 	.word	0x0000ee40


	//   ....[95]....
        /*06b8*/ 	.word	0x0000ee50


	//   ....[96]....
        /*06bc*/ 	.word	0x0000eee0


	//   ....[97]....
        /*06c0*/ 	.word	0x0000ef80


	//   ....[98]....
        /*06c4*/ 	.word	0x0000efa0


	//   ....[99]....
        /*06c8*/ 	.word	0x0000f020


	//   ....[100]....
        /*06cc*/ 	.word	0x0000f040


	//   ....[101]....
        /*06d0*/ 	.word	0x0000f050


	//   ....[102]....
        /*06d4*/ 	.word	0x0000f430


	//   ....[103]....
        /*06d8*/ 	.word	0x0000f460


	//   ....[104]....
        /*06dc*/ 	.word	0x0000f4a0


	//   ....[105]....
        /*06e0*/ 	.word	0x0000f4d0


	//   ....[106]....
        /*06e4*/ 	.word	0x0000f500


	//   ....[107]....
        /*06e8*/ 	.word	0x0000f530


	//   ....[108]....
        /*06ec*/ 	.word	0x0000f560


	//   ....[109]....
        /*06f0*/ 	.word	0x0000f590


	//   ....[110]....
        /*06f4*/ 	.word	0x0000f710


	//   ....[111]....
        /*06f8*/ 	.word	0x0000f740


	//   ....[112]....
        /*06fc*/ 	.word	0x0000f770


	//   ....[113]....
        /*0700*/ 	.word	0x0000f7a0


	//   ....[114]....
        /*0704*/ 	.word	0x0000f7d0


	//   ....[115]....
        /*0708*/ 	.word	0x0000f800


	//   ....[116]....
        /*070c*/ 	.word	0x0000f8c0


	//   ....[117]....
        /*0710*/ 	.word	0x0000f8e0


	//   ....[118]....
        /*0714*/ 	.word	0x0000f950


	//   ....[119]....
        /*0718*/ 	.word	0x0000fff0


	//   ....[120]....
        /*071c*/ 	.word	0x00010590


	//   ....[121]....
        /*0720*/ 	.word	0x00010680


	//   ....[122]....
        /*0724*/ 	.word	0x00010720


	//   ....[123]....
        /*0728*/ 	.word	0x00010780


	//   ....[124]....
        /*072c*/ 	.word	0x00010890


	//   ....[125]....
        /*0730*/ 	.word	0x00010900


	//   ....[126]....
        /*0734*/ 	.word	0x00010a10


	//   ....[127]....
        /*0738*/ 	.word	0x00010a80


	//   ....[128]....
        /*073c*/ 	.word	0x00010b20


	//   ....[129]....
        /*0740*/ 	.word	0x00010c60


	//   ....[130]....
        /*0744*/ 	.word	0x00010cb0


	//   ....[131]....
        /*0748*/ 	.word	0x00010d20


	//   ....[132]....
        /*074c*/ 	.word	0x00010e20


	//   ....[133]....
        /*0750*/ 	.word	0x00010e90


	//   ....[134]....
        /*0754*/ 	.word	0x00010f90


	//   ....[135]....
        /*0758*/ 	.word	0x00011010


	//   ....[136]....
        /*075c*/ 	.word	0x00011090


	//   ....[137]....
        /*0760*/ 	.word	0x00011190


	//   ....[138]....
        /*0764*/ 	.word	0x00011290


	//   ....[139]....
        /*0768*/ 	.word	0x000112f0


	//   ....[140]....
        /*076c*/ 	.word	0x000113d0


	//   ....[141]....
        /*0770*/ 	.word	0x00011510


	//   ....[142]....
        /*0774*/ 	.word	0x000115f0


	//   ....[143]....
        /*0778*/ 	.word	0x00011670


	//   ....[144]....
        /*077c*/ 	.word	0x00011750


	//   ....[145]....
        /*0780*/ 	.word	0x000117b0


	//   ....[146]....
        /*0784*/ 	.word	0x00011880


	//   ....[147]....
        /*0788*/ 	.word	0x000118e0


	//   ....[148]....
        /*078c*/ 	.word	0x000119c0


	//   ....[149]....
        /*0790*/ 	.word	0x00011ab0


	//   ....[150]....
        /*0794*/ 	.word	0x00011b50


	//   ....[151]....
        /*0798*/ 	.word	0x00011bb0


	//   ....[152]....
        /*079c*/ 	.word	0x00011cb0


	//   ....[153]....
        /*07a0*/ 	.word	0x00011d10


	//   ....[154]....
        /*07a4*/ 	.word	0x00011e10


	//   ....[155]....
        /*07a8*/ 	.word	0x00011e70


	//   ....[156]....
        /*07ac*/ 	.word	0x00011f40


	//   ....[157]....
        /*07b0*/ 	.word	0x00012090


	//   ....[158]....
        /*07b4*/ 	.word	0x00012140


	//   ....[159]....
        /*07b8*/ 	.word	0x00012250


	//   ....[160]....
        /*07bc*/ 	.word	0x00012330


	//   ....[161]....
        /*07c0*/ 	.word	0x00012390


	//   ....[162]....
        /*07c4*/ 	.word	0x00012480


	//   ....[163]....
        /*07c8*/ 	.word	0x000124e0


	//   ....[164]....
        /*07cc*/ 	.word	0x000125c0


	//   ....[165]....
        /*07d0*/ 	.word	0x00012650


	//   ....[166]....
        /*07d4*/ 	.word	0x000126f0


	//   ....[167]....
        /*07d8*/ 	.word	0x00012810


	//   ....[168]....
        /*07dc*/ 	.word	0x00012880


	//   ....[169]....
        /*07e0*/ 	.word	0x000128f0


	//   ....[170]....
        /*07e4*/ 	.word	0x00012960


	//   ....[171]....
        /*07e8*/ 	.word	0x000129d0


	//   ....[172]....
        /*07ec*/ 	.word	0x00012a50


	//   ....[173]....
        /*07f0*/ 	.word	0x00012ae0


	//   ....[174]....
        /*07f4*/ 	.word	0x00012b70


	//   ....[175]....
        /*07f8*/ 	.word	0x00012be0


	//   ....[176]....
        /*07fc*/ 	.word	0x00012c50


	//   ....[177]....
        /*0800*/ 	.word	0x00012cc0


	//   ....[178]....
        /*0804*/ 	.word	0x00012d40


	//   ....[179]....
        /*0808*/ 	.word	0x00012db0


	//   ....[180]....
        /*080c*/ 	.word	0x00012e50


	//   ....[181]....
        /*0810*/ 	.word	0x00012ee0


	//   ....[182]....
        /*0814*/ 	.word	0x00013010


	//----- nvinfo : EIATTR_REG_RECONFIG
	.align		4
.L_1315:
        /*0818*/ 	.byte	0x01, 0x54
	.zero		2


	//----- nvinfo : EIATTR_SYSCALL_OFFSETS
	.align		4
        /*081c*/ 	.byte	0x04, 0x46
        /*081e*/ 	.short	(.L_1317 - .L_1316)


	//   ....[0]....
.L_1316:
        /*0820*/ 	.word	0x000016e0


	//   ....[1]....
        /*0824*/ 	.word	0x0000bf30


	//   ....[2]....
        /*0828*/ 	.word	0x0000c080


	//   ....[3]....
        /*082c*/ 	.word	0x0000c170


	//   ....[4]....
        /*0830*/ 	.word	0x0000d020


	//----- nvinfo : EIATTR_MBARRIER_INSTR_OFFSETS
	.align		4
.L_1317:
        /*0834*/ 	.byte	0x04, 0x39
        /*0836*/ 	.short	(.L_1319 - .L_1318)


	//   ....[0]....
.L_1318:
        /*0838*/ 	.word	0x00000180
        /*083c*/ 	.word	0x000000ff
        /*0840*/ 	.word	0x0002d800
        /*0844*/ 	.short	0x0100
        /*0846*/ 	.byte	0x08
	.zero		1


	//   ....[1]....
        /*0848*/ 	.word	0x00000190
        /*084c*/ 	.word	0x000000ff
        /*0850*/ 	.word	0x0002d820
        /*0854*/ 	.short	0x0100
        /*0856*/ 	.byte	0x08
	.zero		1


	//   ....[2]....
        /*0858*/ 	.word	0x00000280
        /*085c*/ 	.word	0x000000ff
        /*0860*/ 	.word	0x0002d830
        /*0864*/ 	.short	0x0100
        /*0866*/ 	.byte	0x08
	.zero		1


	//   ....[3]....
        /*0868*/ 	.word	0x00000290
        /*086c*/ 	.word	0x000000ff
        /*0870*/ 	.word	0x0002d840
        /*0874*/ 	.short	0x0100
        /*0876*/ 	.byte	0x08
	.zero		1


	//   ....[4]....
        /*0878*/ 	.word	0x000002a0
        /*087c*/ 	.word	0x000000ff
        /*0880*/ 	.word	0x0002d838
        /*0884*/ 	.short	0x0100
        /*0886*/ 	.byte	0x08
	.zero		1


	//   ....[5]....
        /*0888*/ 	.word	0x000002b0
        /*088c*/ 	.word	0x000000ff
        /*0890*/ 	.word	0x0002d848
        /*0894*/ 	.short	0x0100
        /*0896*/ 	.byte	0x08
	.zero		1


	//   ....[6]....
        /*0898*/ 	.word	0x000003e0
        /*089c*/ 	.word	0x000000ff
        /*08a0*/ 	.word	0x0002d850
        /*08a4*/ 	.short	0x0100
        /*08a6*/ 	.byte	0x08
	.zero		1


	//   ....[7]....
        /*08a8*/ 	.word	0x000003f0
        /*08ac*/ 	.word	0x000000ff
        /*08b0*/ 	.word	0x0002d860
        /*08b4*/ 	.short	0x0100
        /*08b6*/ 	.byte	0x08
	.zero		1


	//   ....[8]....
        /*08b8*/ 	.word	0x00000400
        /*08bc*/ 	.word	0x000000ff
        /*08c0*/ 	.word	0x0002d858
        /*08c4*/ 	.short	0x0100
        /*08c6*/ 	.byte	0x08
	.zero		1


	//   ....[9]....
        /*08c8*/ 	.word	0x00000410
        /*08cc*/ 	.word	0x000000ff
        /*08d0*/ 	.word	0x0002d868
        /*08d4*/ 	.short	0x0100
        /*08d6*/ 	.byte	0x08
	.zero		1


	//   ....[10]....
        /*08d8*/ 	.word	0x00000500
        /*08dc*/ 	.word	0x000000ff
        /*08e0*/ 	.word	0x0002d870
        /*08e4*/ 	.short	0x0100
        /*08e6*/ 	.byte	0x06
	.zero		1


	//   ....[11]....
        /*08e8*/ 	.word	0x00000510
        /*08ec*/ 	.word	0x000000ff
        /*08f0*/ 	.word	0x0002d880
        /*08f4*/ 	.short	0x0100
        /*08f6*/ 	.byte	0x06
	.zero		1


	//   ....[12]....
        /*08f8*/ 	.word	0x00000520
        /*08fc*/ 	.word	0x000000ff
        /*0900*/ 	.word	0x0002d878
        /*0904*/ 	.short	0x0100
        /*0906*/ 	.byte	0x06
	.zero		1


	//   ....[13]....
        /*0908*/ 	.word	0x00000530
        /*090c*/ 	.word	0x000000ff
        /*0910*/ 	.word	0x0002d888
        /*0914*/ 	.short	0x0100
        /*0916*/ 	.byte	0x06
	.zero		1


	//   ....[14]....
        /*0918*/ 	.word	0x00000660
        /*091c*/ 	.word	0x000000ff
        /*0920*/ 	.word	0x0002d890
        /*0924*/ 	.short	0x0100
        /*0926*/ 	.byte	0x08
	.zero		1


	//   ....[15]....
        /*0928*/ 	.word	0x00000670
        /*092c*/ 	.word	0x000000ff
        /*0930*/ 	.word	0x0002d8a0
        /*0934*/ 	.short	0x0100
        /*0936*/ 	.byte	0x08
	.zero		1


	//   ....[16]....
        /*0938*/ 	.word	0x00000680
        /*093c*/ 	.word	0x000000ff
        /*0940*/ 	.word	0x0002d898
        /*0944*/ 	.short	0x0100
        /*0946*/ 	.byte	0x08
	.zero		1


	//   ....[17]....
        /*0948*/ 	.word	0x00000690
        /*094c*/ 	.word	0x000000ff
        /*0950*/ 	.word	0x0002d8a8
        /*0954*/ 	.short	0x0100
        /*0956*/ 	.byte	0x08
	.zero		1


	//   ....[18]....
        /*0958*/ 	.word	0x000007c0
        /*095c*/ 	.word	0x000000ff
        /*0960*/ 	.word	0x0002d8b0
        /*0964*/ 	.short	0x0100
        /*0966*/ 	.byte	0x08
	.zero		1


	//   ....[19]....
        /*0968*/ 	.word	0x000007d0
        /*096c*/ 	.word	0x000000ff
        /*0970*/ 	.word	0x0002d8c0
        /*0974*/ 	.short	0x0100
        /*0976*/ 	.byte	0x08
	.zero		1


	//   ....[20]....
        /*0978*/ 	.word	0x000007e0
        /*097c*/ 	.word	0x000000ff
        /*0980*/ 	.word	0x0002d8b8
        /*0984*/ 	.short	0x0100
        /*0986*/ 	.byte	0x08
	.zero		1


	//   ....[21]....
        /*0988*/ 	.word	0x000007f0
        /*098c*/ 	.word	0x000000ff
        /*0990*/ 	.word	0x0002d8c8
        /*0994*/ 	.short	0x0100
        /*0996*/ 	.byte	0x08
	.zero		1


	//   ....[22]....
        /*0998*/ 	.word	0x00001740
        /*099c*/ 	.word	0x000000ff
        /*09a0*/ 	.word	0x0002d800
        /*09a4*/ 	.short	0x010a
        /*09a6*/ 	.byte	0x28
	.zero		1


	//   ....[23]....
        /*09a8*/ 	.word	0x000017b0
        /*09ac*/ 	.word	0x00000003
        /*09b0*/ 	.word	0x0002d830
        /*09b4*/ 	.short	0x010a
        /*09b6*/ 	.byte	0x3f
	.zero		1


	//   ....[24]....
        /*09b8*/ 	.word	0x000017f0
        /*09bc*/ 	.word	0x00000003
        /*09c0*/ 	.word	0x0002d830
        /*09c4*/ 	.short	0x010a
        /*09c6*/ 	.byte	0x3f
	.zero		1


	//   ....[25]....
        /*09c8*/ 	.word	0x00002410
        /*09cc*/ 	.word	0x000000ff
        /*09d0*/ 	.word	0x00000000
        /*09d4*/ 	.short	0x0101
        /*09d6*/ 	.byte	0x06
	.zero		1


	//   ....[26]....
        /*09d8*/ 	.word	0x00003b40
        /*09dc*/ 	.word	0x000000ff
        /*09e0*/ 	.word	0x0002d830
        /*09e4*/ 	.short	0x010a
        /*09e6*/ 	.byte	0x07
	.zero		1


	//   ....[27]....
        /*09e8*/ 	.word	0x00003b80
        /*09ec*/ 	.word	0x000000ff
        /*09f0*/ 	.word	0x0002d830
        /*09f4*/ 	.short	0x010a
        /*09f6*/ 	.byte	0x07
	.zero		1


	//   ....[28]....
        /*09f8*/ 	.word	0x00003e60
        /*09fc*/ 	.word	0x000000ff
        /*0a00*/ 	.word	0x0002d850
        /*0a04*/ 	.short	0x010a
        /*0a06*/ 	.byte	0x07
	.zero		1


	//   ....[29]....
        /*0a08*/ 	.word	0x00003ea0
        /*0a0c*/ 	.word	0x000000ff
        /*0a10*/ 	.word	0x0002d850
        /*0a14*/ 	.short	0x010a
        /*0a16*/ 	.byte	0x07
	.zero		1


	//   ....[30]....
        /*0a18*/ 	.word	0x00004390
        /*0a1c*/ 	.word	0x000000ff
        /*0a20*/ 	.word	0x00000000
        /*0a24*/ 	.short	0x0101
        /*0a26*/ 	.byte	0x07
	.zero		1


	//   ....[31]....
        /*0a28*/ 	.word	0x00005ef0
        /*0a2c*/ 	.word	0x000000ff
        /*0a30*/ 	.word	0x00000000
        /*0a34*/ 	.short	0x0101
        /*0a36*/ 	.byte	0x06
	.zero		1


	//   ....[32]....
        /*0a38*/ 	.word	0x00006590
        /*0a3c*/ 	.word	0x000000ff
        /*0a40*/ 	.word	0x0002d830
        /*0a44*/ 	.short	0x010a
        /*0a46*/ 	.byte	0x07
	.zero		1


	//   ....[33]....
        /*0a48*/ 	.word	0x000065d0
        /*0a4c*/ 	.word	0x000000ff
        /*0a50*/ 	.word	0x0002d830
        /*0a54*/ 	.short	0x010a
        /*0a56*/ 	.byte	0x07
	.zero		1


	//   ....[34]....
        /*0a58*/ 	.word	0x000068b0
        /*0a5c*/ 	.word	0x000000ff
        /*0a60*/ 	.word	0x0002d850
        /*0a64*/ 	.short	0x010a
        /*0a66*/ 	.byte	0x07
	.zero		1


	//   ....[35]....
        /*0a68*/ 	.word	0x000068f0
        /*0a6c*/ 	.word	0x000000ff
        /*0a70*/ 	.word	0x0002d850
        /*0a74*/ 	.short	0x010a
        /*0a76*/ 	.byte	0x07
	.zero		1


	//   ....[36]....
        /*0a78*/ 	.word	0x00006e20
        /*0a7c*/ 	.word	0x000000ff
        /*0a80*/ 	.word	0x00000000
        /*0a84*/ 	.short	0x0101
        /*0a86*/ 	.byte	0x07
	.zero		1


	//   ....[37]....
        /*0a88*/ 	.word	0x00008000
        /*0a8c*/ 	.word	0x000000ff
        /*0a90*/ 	.word	0x00000000
        /*0a94*/ 	.short	0x0101
        /*0a96*/ 	.byte	0x06
	.zero		1


	//   ....[38]....
        /*0a98*/ 	.word	0x000085d0
        /*0a9c*/ 	.word	0x000000ff
        /*0aa0*/ 	.word	0x0002d850
        /*0aa4*/ 	.short	0x010a
        /*0aa6*/ 	.byte	0x04
	.zero		1


	//   ....[39]....
        /*0aa8*/ 	.word	0x00008610
        /*0aac*/ 	.word	0x000000ff
        /*0ab0*/ 	.word	0x0002d850
        /*0ab4*/ 	.short	0x010a
        /*0ab6*/ 	.byte	0x04
	.zero		1


	//   ....[40]....
        /*0ab8*/ 	.word	0x00008c80
        /*0abc*/ 	.word	0x000000ff
        /*0ac0*/ 	.word	0x00000000
        /*0ac4*/ 	.short	0x0101
        /*0ac6*/ 	.byte	0x04
	.zero		1


	//   ....[41]....
        /*0ac8*/ 	.word	0x00009e10
        /*0acc*/ 	.word	0x000000ff
        /*0ad0*/ 	.word	0x00000000
        /*0ad4*/ 	.short	0x0101
        /*0ad6*/ 	.byte	0x04
	.zero		1


	//   ....[42]....
        /*0ad8*/ 	.word	0x0000c770
        /*0adc*/ 	.word	0x00000002
        /*0ae0*/ 	.word	0x0002d840
        /*0ae4*/ 	.short	0x010a
        /*0ae6*/ 	.byte	0x3f
	.zero		1


	//   ....[43]....
        /*0ae8*/ 	.word	0x0000cd20
        /*0aec*/ 	.word	0x00000002
        /*0af0*/ 	.word	0x0002d830
        /*0af4*/ 	.short	0x0107
        /*0af6*/ 	.byte	0x3f
	.zero		1


	//   ....[44]....
        /*0af8*/ 	.word	0x0000ce00
        /*0afc*/ 	.word	0x00000002
        /*0b00*/ 	.word	0x0002d830
        /*0b04*/ 	.short	0x0101
        /*0b06*/ 	.byte	0x3f
	.zero		1


	//   ....[45]....
        /*0b08*/ 	.word	0x0000da10
        /*0b0c*/ 	.word	0x00000017
        /*0b10*/ 	.word	0x0002d800
        /*0b14*/ 	.short	0x0107
        /*0b16*/ 	.byte	0x3f
	.zero		1


	//   ....[46]....
        /*0b18*/ 	.word	0x0000db00
        /*0b1c*/ 	.word	0x00000017
        /*0b20*/ 	.word	0x0002d800
        /*0b24*/ 	.short	0x0101
        /*0b26*/ 	.byte	0x3f
	.zero		1


	//   ....[47]....
        /*0b28*/ 	.word	0x0000db20
        /*0b2c*/ 	.word	0x00000017
        /*0b30*/ 	.word	0x0002d820
        /*0b34*/ 	.short	0x010a
        /*0b36*/ 	.byte	0x3f
	.zero		1


	//   ....[48]....
        /*0b38*/ 	.word	0x0000df30
        /*0b3c*/ 	.word	0x00000005
        /*0b40*/ 	.word	0x0002d840
        /*0b44*/ 	.short	0x010a
        /*0b46*/ 	.byte	0x3f
	.zero		1


	//   ....[49]....
        /*0b48*/ 	.word	0x0000e3c0
        /*0b4c*/ 	.word	0x00000005
        /*0b50*/ 	.word	0x0002d830
        /*0b54*/ 	.short	0x0107
        /*0b56*/ 	.byte	0x3f
	.zero		1


	//   ....[50]....
        /*0b58*/ 	.word	0x0000e480
        /*0b5c*/ 	.word	0x00000005
        /*0b60*/ 	.word	0x0002d830
        /*0b64*/ 	.short	0x0101
        /*0b66*/ 	.byte	0x3f
	.zero		1


	//   ....[51]....
        /*0b68*/ 	.word	0x0000e4e0
        /*0b6c*/ 	.word	0x00000005
        /*0b70*/ 	.word	0x0002d860
        /*0b74*/ 	.short	0x010a
        /*0b76*/ 	.byte	0x3f
	.zero		1


	//   ....[52]....
        /*0b78*/ 	.word	0x0000ea00
        /*0b7c*/ 	.word	0x00000005
        /*0b80*/ 	.word	0x0002d850
        /*0b84*/ 	.short	0x0107
        /*0b86*/ 	.byte	0x3f
	.zero		1


	//   ....[53]....
        /*0b88*/ 	.word	0x0000eb00
        /*0b8c*/ 	.word	0x00000005
        /*0b90*/ 	.word	0x0002d850
        /*0b94*/ 	.short	0x0101
        /*0b96*/ 	.byte	0x3f
	.zero		1


	//   ....[54]....
        /*0b98*/ 	.word	0x0000ed00
        /*0b9c*/ 	.word	0x00000000
        /*0ba0*/ 	.word	0x0002d860
        /*0ba4*/ 	.short	0x010a
        /*0ba6*/ 	.byte	0x3f
	.zero		1


	//   ....[55]....
        /*0ba8*/ 	.word	0x0000f180
        /*0bac*/ 	.word	0x00000000
        /*0bb0*/ 	.word	0x0002d850
        /*0bb4*/ 	.short	0x0107
        /*0bb6*/ 	.byte	0x3f
	.zero		1


	//   ....[56]....
        /*0bb8*/ 	.word	0x0000f250
        /*0bbc*/ 	.word	0x00000000
        /*0bc0*/ 	.word	0x0002d850
        /*0bc4*/ 	.short	0x0101
        /*0bc6*/ 	.byte	0x3f
	.zero		1


	//   ....[57]....
        /*0bc8*/ 	.word	0x0000ff70
        /*0bcc*/ 	.word	0x00000005
        /*0bd0*/ 	.word	0x0002d820
        /*0bd4*/ 	.short	0x010a
        /*0bd6*/ 	.byte	0x3f
	.zero		1


	//   ....[58]....
        /*0bd8*/ 	.word	0x000100f0
        /*0bdc*/ 	.word	0x00000003
        /*0be0*/ 	.word	0x0002d840
        /*0be4*/ 	.short	0x010a
        /*0be6*/ 	.byte	0x3f
	.zero		1


	//   ....[59]....
        /*0be8*/ 	.word	0x00010190
        /*0bec*/ 	.word	0x00000005
        /*0bf0*/ 	.word	0x0002d840
        /*0bf4*/ 	.short	0x010a
        /*0bf6*/ 	.byte	0x3f
	.zero		1


	//   ....[60]....
        /*0bf8*/ 	.word	0x000101d0
        /*0bfc*/ 	.word	0x00000003
        /*0c00*/ 	.word	0x0002d860
        /*0c04*/ 	.short	0x010a
        /*0c06*/ 	.byte	0x3f
	.zero		1


	//   ....[61]....
        /*0c08*/ 	.word	0x00010210
        /*0c0c*/ 	.word	0x00000005
        /*0c10*/ 	.word	0x0002d860
        /*0c14*/ 	.short	0x010a
        /*0c16*/ 	.byte	0x3f
	.zero		1


	//   ....[62]....
        /*0c18*/ 	.word	0x00010280
        /*0c1c*/ 	.word	0x00000003
        /*0c20*/ 	.word	0x0002d800
        /*0c24*/ 	.short	0x010a
        /*0c26*/ 	.byte	0x3f
	.zero		1


	//   ....[63]....
        /*0c28*/ 	.word	0x000102d0
        /*0c2c*/ 	.word	0x00000003
        /*0c30*/ 	.word	0x0002d830
        /*0c34*/ 	.short	0x010a
        /*0c36*/ 	.byte	0x3f
	.zero		1


	//   ....[64]....
        /*0c38*/ 	.word	0x00010330
        /*0c3c*/ 	.word	0x00000005
        /*0c40*/ 	.word	0x0002d830
        /*0c44*/ 	.short	0x010a
        /*0c46*/ 	.byte	0x3f
	.zero		1


	//   ....[65]....
        /*0c48*/ 	.word	0x00010390
        /*0c4c*/ 	.word	0x00000005
        /*0c50*/ 	.word	0x0002d850
        /*0c54*/ 	.short	0x010a
        /*0c56*/ 	.byte	0x3f
	.zero		1


	//   ....[66]....
        /*0c58*/ 	.word	0x000103f0
        /*0c5c*/ 	.word	0x00000005
        /*0c60*/ 	.word	0x0002d830
        /*0c64*/ 	.short	0x010a
        /*0c66*/ 	.byte	0x3f
	.zero		1


	//   ....[67]....
        /*0c68*/ 	.word	0x00010450
        /*0c6c*/ 	.word	0x00000005
        /*0c70*/ 	.word	0x0002d850
        /*0c74*/ 	.short	0x010a
        /*0c76*/ 	.byte	0x3f
	.zero		1


	//   ....[68]....
        /*0c78*/ 	.word	0x000104b0
        /*0c7c*/ 	.word	0x00000008
        /*0c80*/ 	.word	0x0002d850
        /*0c84*/ 	.short	0x010a
        /*0c86*/ 	.byte	0x3f
	.zero		1


	//   ....[69]....
        /*0c88*/ 	.word	0x000105d0
        /*0c8c*/ 	.word	0x00000002
        /*0c90*/ 	.word	0x0002d840
        /*0c94*/ 	.short	0x010a
        /*0c96*/ 	.byte	0x3f
	.zero		1


	//   ....[70]....
        /*0c98*/ 	.word	0x00011410
        /*0c9c*/ 	.word	0x00000017
        /*0ca0*/ 	.word	0x0002d820
        /*0ca4*/ 	.short	0x010a
        /*0ca6*/ 	.byte	0x3f
	.zero		1


	//   ....[71]....
        /*0ca8*/ 	.word	0x00011460
        /*0cac*/ 	.word	0x00000005
        /*0cb0*/ 	.word	0x0002d840
        /*0cb4*/ 	.short	0x010a
        /*0cb6*/ 	.byte	0x3f
	.zero		1


	//   ....[72]....
        /*0cb8*/ 	.word	0x00011a00
        /*0cbc*/ 	.word	0x00000005
        /*0cc0*/ 	.word	0x0002d860
        /*0cc4*/ 	.short	0x010a
        /*0cc6*/ 	.byte	0x3f
	.zero		1


	//   ....[73]....
        /*0cc8*/ 	.word	0x00011fe0
        /*0ccc*/ 	.word	0x00000000
        /*0cd0*/ 	.word	0x0002d860
        /*0cd4*/ 	.short	0x010a
        /*0cd6*/ 	.byte	0x3f
	.zero		1


	//   ....[74]....
        /*0cd8*/ 	.word	0x00012f30
        /*0cdc*/ 	.word	0x00000005
        /*0ce0*/ 	.word	0x0002d820
        /*0ce4*/ 	.short	0x010a
        /*0ce6*/ 	.byte	0x3f
	.zero		1


	//   ....[75]....
        /*0ce8*/ 	.word	0x000130d0
        /*0cec*/ 	.word	0x00000003
        /*0cf0*/ 	.word	0x0002d840
        /*0cf4*/ 	.short	0x010a
        /*0cf6*/ 	.byte	0x3f
	.zero		1


	//   ....[76]....
        /*0cf8*/ 	.word	0x00013120
        /*0cfc*/ 	.word	0x00000005
        /*0d00*/ 	.word	0x0002d840
        /*0d04*/ 	.short	0x010a
        /*0d06*/ 	.byte	0x3f
	.zero		1


	//   ....[77]....
        /*0d08*/ 	.word	0x00013170
        /*0d0c*/ 	.word	0x00000003
        /*0d10*/ 	.word	0x0002d860
        /*0d14*/ 	.short	0x010a
        /*0d16*/ 	.byte	0x3f
	.zero		1


	//----- nvinfo : EIATTR_NUM_MBARRIERS
	.align		4
.L_1319:
        /*0d18*/ 	.byte	0x03, 0x38
        /*0d1a*/ 	.short	0x0016


	//----- nvinfo : EIATTR_EXIT_INSTR_OFFSETS
	.align		4
        /*0d1c*/ 	.byte	0x04, 0x1c
        /*0d1e*/ 	.short	(.L_1321 - .L_1320)


	//   ....[0]....
.L_1320:
        /*0d20*/ 	.word	0x000009a0


	//   ....[1]....
        /*0d24*/ 	.word	0x0000a9a0


	//   ....[2]....
        /*0d28*/ 	.word	0x00010260


	//----- nvinfo : EIATTR_MAX_THREADS
	.align		4
.L_1321:
        /*0d2c*/ 	.byte	0x04, 0x05
        /*0d2e*/ 	.short	(.L_1323 - .L_1322)
.L_1322:
        /*0d30*/ 	.word	0x00000200
        /*0d34*/ 	.word	0x00000001
        /*0d38*/ 	.word	0x00000001


	//----- nvinfo : EIATTR_CRS_STACK_SIZE
	.align		4
.L_1323:
        /*0d3c*/ 	.byte	0x04, 0x1e
        /*0d3e*/ 	.short	(.L_1325 - .L_1324)
.L_1324:
        /*0d40*/ 	.word	0x00000000


	//----- nvinfo : EIATTR_CBANK_PARAM_SIZE
	.align		4
.L_1325:
        /*0d44*/ 	.byte	0x03, 0x19
        /*0d46*/ 	.short	0x0af0


	//----- nvinfo : EIATTR_PARAM_CBANK
	.align		4
        /*0d48*/ 	.byte	0x04, 0x0a
        /*0d4a*/ 	.short	(.L_1327 - .L_1326)
	.align		4
.L_1326:
        /*0d4c*/ 	.word	index@(.nv.constant0._ZN7cutlass13device_kernelIN5flash11enable_sm90INS1_16FlashAttnFwdSm90INS1_25CollectiveMainloopFwdSm90ILi2EN4cute5tupleIJNS5_1CILi1EEES8_S8_EEENS6_IJNS7_ILi192EEENS7_ILi128EEENS7_ILi96EEEEEELi96ENS_6half_tEfNS_4arch4Sm90ELb1ELb0ELb0ELb1ELb1ELb0ELb0ELb0ELb1ELb1ELb0ELb0EEENS1_21CollectiveEpilogueFwdINS6_IJSA_SC_SB_EEES9_SE_SG_Li384ELb1ELb1ELb0ELb0EEENS1_36VarlenDynamicPersistentTileSchedulerILi192ELi128ELi384ELi128ELb0ELb1ELb1ELb1ELb1ELb1EEEEEEEEEvNT_6ParamsE)
        /*0d50*/ 	.short	0x0210
        /*0d52*/ 	.short	0x0af0


	//----- nvinfo : EIATTR_SW_WAR
	.align		4
.L_1327:
        /*0d54*/ 	.byte	0x04, 0x36
        /*0d56*/ 	.short	(.L_1329 - .L_1328)
.L_1328:
        /*0d58*/ 	.word	0x00000008
.L_1329:


//--------------------- .nv.info._ZN7cutlass13device_kernelIN5flash11enable_sm90INS1_16FlashAttnFwdSm90INS1_25CollectiveMainloopFwdSm90ILi2EN4cute5tupleIJNS5_1CILi1EEES8_S8_EEENS6_IJNS7_ILi192EEENS7_ILi128EEENS7_ILi96EEEEEELi96ENS_6half_tEfNS_4arch4Sm90ELb1ELb0ELb0ELb1ELb1ELb1ELb0ELb0ELb1ELb1ELb0ELb0EEENS1_21CollectiveEpilogueFwdINS6_IJSA_SC_SB_EEES9_SE_SG_Li384ELb1ELb1ELb0ELb0EEENS1_36VarlenDynamicPersistentTileSchedulerILi192ELi128ELi384ELi128ELb0ELb1ELb1ELb1ELb1ELb1EEEEEEEEEvNT_6ParamsE --------------------------
	.section	.nv.info._ZN7cutlass13device_kernelIN5flash11enable_sm90INS1_16FlashAttnFwdSm90INS1_25CollectiveMainloopFwdSm90ILi2EN4cute5tupleIJNS5_1CILi1EEES8_S8_EEENS6_IJNS7_ILi192EEENS7_ILi128EEENS7_ILi96EEEEEELi96ENS_6half_tEfNS_4arch4Sm90ELb1ELb0ELb0ELb1ELb1ELb1ELb0ELb0ELb1ELb1ELb0ELb0EEENS1_21CollectiveEpilogueFwdINS6_IJSA_SC_SB_EEES9_SE_SG_Li384ELb1ELb1ELb0ELb0EEENS1_36VarlenDynamicPersistentTileSchedulerILi192ELi128ELi384ELi128ELb0ELb1ELb1ELb1ELb1ELb1EEEEEEEEEvNT_6ParamsE,"",@"SHT_CUDA_INFO"
	.sectionflags	@""
	.align	4


	//----- nvinfo : EIATTR_CUDA_API_VERSION
	.align		4
        /*0000*/ 	.byte	0x04, 0x37
        /*0002*/ 	.short	(.L_1331 - .L_1330)
.L_1330:
        /*0004*/ 	.word	0x00000082


	//----- nvinfo : EIATTR_KPARAM_INFO
	.align		4
.L_1331:
        /*0008*/ 	.byte	0x04, 0x17
        /*000a*/ 	.short	(.L_1333 - .L_1332)
.L_1332:
        /*000c*/ 	.word	0x00000000
        /*0010*/ 	.short	0x0000
        /*0012*/ 	.short	0x0070
        /*0014*/ 	.byte	0x00, 0xf0, 0x01, 0x2a


	//----- nvinfo : EIATTR_SPARSE_MMA_MASK
	.align		4
.L_1333:
        /*0018*/ 	.byte	0x03, 0x50
        /*001a*/ 	.short	0x0000


	//----- nvinfo : EIATTR_MAXREG_COUNT
	.align		4
        /*001c*/ 	.byte	0x03, 0x1b
        /*001e*/ 	.short	0x0080


	//----- nvinfo : EIATTR_NUM_BARRIERS
	.align		4
        /*0020*/ 	.byte	0x02, 0x4c
        /*0022*/ 	.byte	0x10
	.zero		1


	//----- nvinfo : EIATTR_EXTERNS
	.align		4
        /*0024*/ 	.byte	0x04, 0x0f
        /*0026*/ 	.short	(.L_1335 - .L_1334)


	//   ....[0]....
	.align		4
.L_1334:
        /*0028*/ 	.word	index@(__assertfail)


	//----- nvinfo : EIATTR_ANNOTATIONS
	.align		4
.L_1335:
        /*002c*/ 	.byte	0x04, 0x55
        /*002e*/ 	.short	(.L_1337 - .L_1336)


	//   ....[0]....
.L_1336:
        /* <DEDUP_REMOVED lines=103> */


	//----- nvinfo : EIATTR_MERCURY_ISA_VERSION
	.align		4
.L_1337:
        /*0688*/ 	.byte	0x03, 0x5f
        /*068a*/ 	.short	0x0101


	//----- nvinfo : EIATTR_UNUSED_LOAD_BYTE_OFFSET
	.align		4
        /*068c*/ 	.byte	0x04, 0x44
        /*068e*/ 	.short	(.L_1339 - .L_1338)


	//   ....[0]....
.L_1338:
        /*0690*/ 	.word	0x00000a90
        /*0694*/ 	.word	0x0000fff0


	//   ....[1]....
        /*0698*/ 	.word	0x00013900
        /*069c*/ 	.word	0x0000fff0


	//----- nvinfo : EIATTR_INT_WARP_WIDE_INSTR_OFFSETS
	.align		4
.L_1339:
        /*06a0*/ 	.byte	0x04, 0x31
        /*06a2*/ 	.short	(.L_1341 - .L_1340)


	//   ....[0]....
.L_1340:
        /*06a4*/ 	.word	0x00000130


	//   ....[1]....
        /*06a8*/ 	.word	0x00000170


	//   ....[2]....
        /*06ac*/ 	.word	0x000001e0


	//   ....[3]....
        /*06b0*/ 	.word	0x00018110


	//   ....[4]....
        /*06b4*/ 	.word	0x000181a0


	//   ....[5]....
        /*06b8*/ 	.word	0x0001aeb0


	//   ....[6]....
        /*06bc*/ 	.word	0x0001af40


	//----- nvinfo : EIATTR_COOP_GROUP_MASK_REGIDS
	.align		4
.L_1341:
        /*06c0*/ 	.byte	0x04, 0x29
        /*06c2*/ 	.short	(.L_1343 - .L_1342)


	//   ....[0]....
.L_1342:
        /*06c4*/ 	.word	0xffffffff


	//   ....[1]....
        /*06c8*/ 	.word	0xffffffff


	//   ....[2]....
        /*06cc*/ 	.word	0xffffffff


	//   ....[3]....
        /*06d0*/ 	.word	0xffffffff


	//   ....[4]....
        /*06d4*/ 	.word	0xffffffff


	//   ....[5]....
        /*06d8*/ 	.word	0xffffffff


	//   ....[6]....
        /*06dc*/ 	.word	0xffffffff


	//   ....[7]....
        /*06e0*/ 	.word	0xffffffff


	//   ....[8]....
        /*06e4*/ 	.word	0xffffffff


	//   ....[9]....
        /*06e8*/ 	.word	0xffffffff


	//   ....[10]....
        /*06ec*/ 	.word	0xffffffff


	//   ....[11]....
        /*06f0*/ 	.word	0xffffffff


	//   ....[12]....
        /*06f4*/ 	.word	0xffffffff


	//   ....[13]....
        /*06f8*/ 	.word	0xffffffff


	//   ....[14]....
        /*06fc*/ 	.word	0xffffffff


	//   ....[15]....
        /*0700*/ 	.word	0xffffffff


	//   ....[16]....
        /*0704*/ 	.word	0xffffffff


	//   ....[17]....
        /*0708*/ 	.word	0xffffffff


	//   ....[18]....
        /*070c*/ 	.word	0xffffffff


	//   ....[19]....
        /*0710*/ 	.word	0xffffffff


	//   ....[20]....
        /*0714*/ 	.word	0xffffffff


	//   ....[21]....
        /*0718*/ 	.word	0xffffffff


	//   ....[22]....
        /*071c*/ 	.word	0xffffffff


	//   ....[23]....
        /*0720*/ 	.word	0xffffffff


	//   ....[24]....
        /*0724*/ 	.word	0xffffffff


	//   ....[25]....
        /*0728*/ 	.word	0xffffffff


	//   ....[26]....
        /*072c*/ 	.word	0xffffffff


	//   ....[27]....
        /*0730*/ 	.word	0xffffffff


	//   ....[28]....
        /*0734*/ 	.word	0xffffffff


	//   ....[29]....
        /*0738*/ 	.word	0xffffffff


	//   ....[30]....
        /*073c*/ 	.word	0xffffffff


	//   ....[31]....
        /*0740*/ 	.word	0xffffffff


	//   ....[32]....
        /*0744*/ 	.word	0xffffffff


	//   ....[33]....
        /*0748*/ 	.word	0xffffffff


	//   ....[34]....
        /*074c*/ 	.word	0xffffffff


	//   ....[35]....
        /*0750*/ 	.word	0xffffffff


	//   ....[36]....
        /*0754*/ 	.word	0xffffffff


	//   ....[37]....
        /*0758*/ 	.word	0xffffffff


	//   ....[38]....
        /*075c*/ 	.word	0xffffffff


	//   ....[39]....
        /*0760*/ 	.word	0xffffffff


	//   ....[40]....
        /*0764*/ 	.word	0xffffffff


	//   ....[41]....
        /*0768*/ 	.word	0xffffffff


	//   ....[42]....
        /*076c*/ 	.word	0xffffffff


	//   ....[43]....
        /*0770*/ 	.word	0xffffffff


	//   ....[44]....
        /*0774*/ 	.word	0xffffffff


	//   ....[45]....
        /*0778*/ 	.word	0xffffffff


	//   ....[46]....
        /*077c*/ 	.word	0xffffffff


	//   ....[47]....
        /*0780*/ 	.word	0xffffffff


	//   ....[48]....
        /*0784*/ 	.word	0xffffffff


	//   ....[49]....
        /*0788*/ 	.word	0xffffffff


	//   ....[50]....
        /*078c*/ 	.word	0xffffffff


	//   ....[51]....
        /*0790*/ 	.word	0xffffffff


	//   ....[52]....
        /*0794*/ 	.word	0xffffffff


	//   ....[53]....
        /*0798*/ 	.word	0xffffffff


	//   ....[54]....
        /*079c*/ 	.word	0xffffffff


	//   ....[55]....
        /*07a0*/ 	.word	0xffffffff


	//   ....[56]....
        /*07a4*/ 	.word	0xffffffff


	//   ....[57]....
        /*07a8*/ 	.word	0xffffffff


	//   ....[58]....
        /*07ac*/ 	.word	0xffffffff


	//   ....[59]....
        /*07b0*/ 	.word	0xffffffff


	//   ....[60]....
        /*07b4*/ 	.word	0xffffffff


	//   ....[61]....
        /*07b8*/ 	.word	0xffffffff


	//   ....[62]....
        /*07bc*/ 	.word	0xffffffff


	//   ....[63]....
        /*07c0*/ 	.word	0xffffffff


	//   ....[64]....
        /*07c4*/ 	.word	0xffffffff


	//   ....[65]....
        /*07c8*/ 	.word	0xffffffff


	//   ....[66]....
        /*07cc*/ 	.word	0xffffffff


	//   ....[67]....
        /*07d0*/ 	.word	0xffffffff


	//   ....[68]....
        /*07d4*/ 	.word	0xffffffff


	//   ....[69]....
        /*07d8*/ 	.word	0xffffffff


	//   ....[70]....
        /*07dc*/ 	.word	0xffffffff


	//   ....[71]....
        /*07e0*/ 	.word	0xffffffff


	//   ....[72]....
        /*07e4*/ 	.word	0xffffffff


	//   ....[73]....
        /*07e8*/ 	.word	0xffffffff


	//   ....[74]....
        /*07ec*/ 	.word	0xffffffff


	//   ....[75]....
        /*07f0*/ 	.word	0xffffffff


	//   ....[76]....
        /*07f4*/ 	.word	0xffffffff


	//   ....[77]....
        /*07f8*/ 	.word	0xffffffff


	//   ....[78]....
        /*07fc*/ 	.word	0xffffffff


	//   ....[79]....
        /*0800*/ 	.word	0xffffffff


	//   ....[80]....
        /*0804*/ 	.word	0xffffffff


	//   ....[81]....
        /*0808*/ 	.word	0xffffffff


	//   ....[82]....
        /*080c*/ 	.word	0xffffffff


	//   ....[83]....
        /*0810*/ 	.word	0xffffffff


	//   ....[84]....
        /*0814*/ 	.word	0xffffffff


	//   ....[85]....
        /*0818*/ 	.word	0xffffffff


	//   ....[86]....
        /*081c*/ 	.word	0xffffffff


	//   ....[87]....
        /*0820*/ 	.word	0xffffffff


	//   ....[88]....
        /*0824*/ 	.word	0xffffffff


	//   ....[89]....
        /*0828*/ 	.word	0xffffffff


	//   ....[90]....
        /*082c*/ 	.word	0xffffffff


	//   ....[91]....
        /*0830*/ 	.word	0xffffffff


	//   ....[92]....
        /*0834*/ 	.word	0xffffffff


	//   ....[93]....
        /*0838*/ 	.word	0xffffffff


	//   ....[94]....
        /*083c*/ 	.word	0xffffffff


	//   ....[95]....
        /*0840*/ 	.word	0xffffffff


	//   ....[96]....
        /*0844*/ 	.word	0xffffffff


	//   ....[97]....
        /*0848*/ 	.word	0xffffffff


	//   ....[98]....
        /*084c*/ 	.word	0xffffffff


	//   ....[99]....
        /*0850*/ 	.word	0xffffffff


	//   ....[100]....
        /*0854*/ 	.word	0xffffffff


	//   ....[101]....
        /*0858*/ 	.word	0xffffffff


	//   ....[102]....
        /*085c*/ 	.word	0xffffffff


	//   ....[103]....
        /*0860*/ 	.word	0xffffffff


	//   ....[104]....
        /*0864*/ 	.word	0xffffffff


	//   ....[105]....
        /*0868*/ 	.word	0xffffffff


	//   ....[106]....
        /*086c*/ 	.word	0xffffffff


	//   ....[107]....
        /*0870*/ 	.word	0xffffffff


	//   ....[108]....
        /*0874*/ 	.word	0xffffffff


	//   ....[109]....
        /*0878*/ 	.word	0xffffffff


	//   ....[110]....
        /*087c*/ 	.word	0xffffffff


	//   ....[111]....
        /*0880*/ 	.word	0xffffffff


	//   ....[112]....
        /*0884*/ 	.word	0xffffffff


	//   ....[113]....
        /*0888*/ 	.word	0xffffffff


	//   ....[114]....
        /*088c*/ 	.word	0xffffffff


	//   ....[115]....
        /*0890*/ 	.word	0xffffffff


	//   ....[116]....
        /*0894*/ 	.word	0xffffffff


	//   ....[117]....
        /*0898*/ 	.word	0xffffffff


	//   ....[118]....
        /*089c*/ 	.word	0xffffffff


	//   ....[119]....
        /*08a0*/ 	.word	0xffffffff


	//   ....[120]....
        /*08a4*/ 	.word	0xffffffff


	//   ....[121]....
        /*08a8*/ 	.word	0xffffffff


	//   ....[122]....
        /*08ac*/ 	.word	0xffffffff


	//   ....[123]....
        /*08b0*/ 	.word	0xffffffff


	//   ....[124]....
        /*08b4*/ 	.word	0xffffffff


	//   ....[125]....
        /*08b8*/ 	.word	0xffffffff


	//   ....[126]....
        /*08bc*/ 	.word	0xffffffff


	//   ....[127]....
        /*08c0*/ 	.word	0xffffffff


	//   ....[128]....
        /*08c4*/ 	.word	0xffffffff


	//   ....[129]....
        /*08c8*/ 	.word	0xffffffff


	//   ....[130]....
        /*08cc*/ 	.word	0xffffffff


	//   ....[131]....
        /*08d0*/ 	.word	0xffffffff


	//   ....[132]....
        /*08d4*/ 	.word	0xffffffff


	//   ....[133]....
        /*08d8*/ 	.word	0xffffffff


	//   ....[134]....
        /*08dc*/ 	.word	0xffffffff


	//   ....[135]....
        /*08e0*/ 	.word	0xffffffff


	//   ....[136]....
        /*08e4*/ 	.word	0xffffffff


	//   ....[137]....
        /*08e8*/ 	.word	0xffffffff


	//   ....[138]....
        /*08ec*/ 	.word	0x0500000f


	//   ....[139]....
        /*08f0*/ 	.word	0x0500000f


	//   ....[140]....
        /*08f4*/ 	.word	0x0500000f


	//   ....[141]....
        /*08f8*/ 	.word	0x0500000f


	//   ....[142]....
        /*08fc*/ 	.word	0x0500000f


	//   ....[143]....
        /*0900*/ 	.word	0x0500000f


	//   ....[144]....
        /*0904*/ 	.word	0x0500000f


	//   ....[145]....
        /*0908*/ 	.word	0x0500000f


	//   ....[146]....
        /*090c*/ 	.word	0x0500000f


	//   ....[147]....
        /*0910*/ 	.word	0x0500000f


	//   ....[148]....
        /*0914*/ 	.word	0x0500000f


	//   ....[149]....
        /*0918*/ 	.word	0x0500000f


	//   ....[150]....
        /*091c*/ 	.word	0x0500000f


	//   ....[151]....
        /*0920*/ 	.word	0x0500000f


	//   ....[152]....
        /*0924*/ 	.word	0x0500000f


	//   ....[153]....
        /*0928*/ 	.word	0x0500000f


	//   ....[154]....
        /*092c*/ 	.word	0x0500000f


	//   ....[155]....
        /*0930*/ 	.word	0x0500000f


	//   ....[156]....
        /*0934*/ 	.word	0x0500000f


	//   ....[157]....
        /*0938*/ 	.word	0x0500000f


	//   ....[158]....
        /*093c*/ 	.word	0x0500000f


	//   ....[159]....
        /*0940*/ 	.word	0x0500000f


	//   ....[160]....
        /*0944*/ 	.word	0x0500000f


	//   ....[161]....
        /*0948*/ 	.word	0x0500000f


	//   ....[162]....
        /*094c*/ 	.word	0x0500000f


	//   ....[163]....
        /*0950*/ 	.word	0x0500000f


	//   ....[164]....
        /*0954*/ 	.word	0x0500000f


	//   ....[165]....
        /*0958*/ 	.word	0x0500000f


	//   ....[166]....
        /*095c*/ 	.word	0x0500000f


	//   ....[167]....
        /*0960*/ 	.word	0x0500000f


	//   ....[168]....
        /*0964*/ 	.word	0x0500000f


	//   ....[169]....
        /*0968*/ 	.word	0x0500000f


	//   ....[170]....
        /*096c*/ 	.word	0x0500000f


	//   ....[171]....
        /*0970*/ 	.word	0x0500000f


	//   ....[172]....
        /*0974*/ 	.word	0x0500000f


	//   ....[173]....
        /*0978*/ 	.word	0x0500000f


	//   ....[174]....
        /*097c*/ 	.word	0x0500000f


	//   ....[175]....
        /*0980*/ 	.word	0x0500000f


	//   ....[176]....
        /*0984*/ 	.word	0x0500000f


	//   ....[177]....
        /*0988*/ 	.word	0x0500000f


	//   ....[178]....
        /*098c*/ 	.word	0x0500000f


	//   ....[179]....
        /*0990*/ 	.word	0x0500000f


	//   ....[180]....
        /*0994*/ 	.word	0x0500000f


	//   ....[181]....
        /*0998*/ 	.word	0x0500000f


	//   ....[182]....
        /*099c*/ 	.word	0x0500000f


	//   ....[183]....
        /*09a0*/ 	.word	0x0500000f


	//   ....[184]....
        /*09a4*/ 	.word	0x0500000f


	//   ....[185]....
        /*09a8*/ 	.word	0x0500000f


	//   ....[186]....
        /*09ac*/ 	.word	0x0500000f


	//   ....[187]....
        /*09b0*/ 	.word	0x0500000f


	//   ....[188]....
        /*09b4*/ 	.word	0x0500000f


	//   ....[189]....
        /*09b8*/ 	.word	0x0500000f


	//   ....[190]....
        /*09bc*/ 	.word	0x0500000f


	//   ....[191]....
        /*09c0*/ 	.word	0x0500000f


	//   ....[192]....
        /*09c4*/ 	.word	0x0500000f


	//   ....[193]....
        /*09c8*/ 	.word	0x0500000f


	//   ....[194]....
        /*09cc*/ 	.word	0x0500000f


	//   ....[195]....
        /*09d0*/ 	.word	0x0500000f


	//   ....[196]....
        /*09d4*/ 	.word	0x0500000f


	//   ....[197]....
        /*09d8*/ 	.word	0x0500000f


	//   ....[198]....
        /*09dc*/ 	.word	0x0500000f


	//   ....[199]....
        /*09e0*/ 	.word	0x0500000f


	//   ....[200]....
        /*09e4*/ 	.word	0x0500000f


	//   ....[201]....
        /*09e8*/ 	.word	0x0500000f


	//   ....[202]....
        /*09ec*/ 	.word	0x0500000f


	//   ....[203]....
        /*09f0*/ 	.word	0x0500000f


	//   ....[204]....
        /*09f4*/ 	.word	0x0500000f


	//   ....[205]....
        /*09f8*/ 	.word	0x0500000f


	//   ....[206]....
        /*09fc*/ 	.word	0x0500000f


	//   ....[207]....
        /*0a00*/ 	.word	0x0500000f


	//   ....[208]....
        /*0a04*/ 	.word	0x0500000f


	//   ....[209]....
        /*0a08*/ 	.word	0x0500000f


	//   ....[210]....
        /*0a0c*/ 	.word	0x0500000f


	//   ....[211]....
        /*0a10*/ 	.word	0x0500000f


	//   ....[212]....
        /*0a14*/ 	.word	0x0500000f


	//   ....[213]....
        /*0a18*/ 	.word	0x0500000f


	//   ....[214]....
        /*0a1c*/ 	.word	0x0500000f


	//   ....[215]....
        /*0a20*/ 	.word	0x0500000f


	//   ....[216]....
        /*0a24*/ 	.word	0x0500000f


	//   ....[217]....
        /*0a28*/ 	.word	0x0500000f


	//   ....[218]....
        /*0a2c*/ 	.word	0x0500000f


	//   ....[219]....
        /*0a30*/ 	.word	0x0500000f


	//   ....[220]....
        /*0a34*/ 	.word	0x0500000f


	//----- nvinfo : EIATTR_COOP_GROUP_INSTR_OFFSETS
	.align		4
.L_1343:
        /*0a38*/ 	.byte	0x04, 0x28
        /*0a3a*/ 	.short	(.L_1345 - .L_1344)


	//   ....[0]....
.L_1344:
        /*0a3c*/ 	.word	0x00000070


	//   ....[1]....
        /*0a40*/ 	.word	0x00000140


	//   ....[2]....
        /*0a44*/ 	.word	0x00000190


	//   ....[3]....
        /*0a48*/ 	.word	0x000003c0


	//   ....[4]....
        /*0a4c*/ 	.word	0x00000520


	//   ....[5]....
        /*0a50*/ 	.word	0x00000640


	//   ....[6]....
        /*0a54*/ 	.word	0x000007a0


	//   ....[7]....
        /*0a58*/ 	.word	0x00003250


	//   ....[8]....
        /*0a5c*/ 	.word	0x00003260


	//   ....[9]....
        /*0a60*/ 	.word	0x00004e30


	//   ....[10]....
        /*0a64*/ 	.word	0x00004e40


	//   ....[11]....
        /*0a68*/ 	.word	0x000067a0


	//   ....[12]....
        /*0a6c*/ 	.word	0x000067b0


	//   ....[13]....
        /*0a70*/ 	.word	0x00006ce0


	//   ....[14]....
        /*0a74*/ 	.word	0x00006d00


	//   ....[15]....
        /*0a78*/ 	.word	0x00007460


	//   ....[16]....
        /*0a7c*/ 	.word	0x00007ba0


	//   ....[17]....
        /*0a80*/ 	.word	0x00007bb0


	//   ....[18]....
        /*0a84*/ 	.word	0x00007bc0


	//   ....[19]....
        /*0a88*/ 	.word	0x00007bd0


	//   ....[20]....
        /*0a8c*/ 	.word	0x00009900


	//   ....[21]....
        /*0a90*/ 	.word	0x00009910


	//   ....[22]....
        /*0a94*/ 	.word	0x00009920


	//   ....[23]....
        /*0a98*/ 	.word	0x00009930


	//   ....[24]....
        /*0a9c*/ 	.word	0x0000bac0


	//   ....[25]....
        /*0aa0*/ 	.word	0x0000c130


	//   ....[26]....
        /*0aa4*/ 	.word	0x0000c140


	//   ....[27]....
        /*0aa8*/ 	.word	0x0000c160


	//   ....[28]....
        /*0aac*/ 	.word	0x0000c7e0


	//   ....[29]....
        /*0ab0*/ 	.word	0x0000c800


	//   ....[30]....
        /*0ab4*/ 	.word	0x0000d940


	//   ....[31]....
        /*0ab8*/ 	.word	0x0000e6f0


	//   ....[32]....
        /*0abc*/ 	.word	0x0000e710


	//   ....[33]....
        /*0ac0*/ 	.word	0x0000ef30


	//   ....[34]....
        /*0ac4*/ 	.word	0x0000f030


	//   ....[35]....
        /*0ac8*/ 	.word	0x0000f750


	//   ....[36]....
        /*0acc*/ 	.word	0x0000f7b0


	//   ....[37]....
        /*0ad0*/ 	.word	0x000107d0


	//   ....[38]....
        /*0ad4*/ 	.word	0x00011690


	//   ....[39]....
        /*0ad8*/ 	.word	0x000116b0


	//   ....[40]....
        /*0adc*/ 	.word	0x00011900


	//   ....[41]....
        /*0ae0*/ 	.word	0x00011920


	//   ....[42]....
        /*0ae4*/ 	.word	0x00012c60


	//   ....[43]....
        /*0ae8*/ 	.word	0x00012e80


	//   ....[44]....
        /*0aec*/ 	.word	0x00013320


	//   ....[45]....
        /*0af0*/ 	.word	0x00013360


	//   ....[46]....
        /*0af4*/ 	.word	0x00013370


	//   ....[47]....
        /*0af8*/ 	.word	0x00014390


	//   ....[48]....
        /*0afc*/ 	.word	0x000143d0


	//   ....[49]....
        /*0b00*/ 	.word	0x000143f0


	//   ....[50]....
        /*0b04*/ 	.word	0x00014410


	//   ....[51]....
        /*0b08*/ 	.word	0x000148d0


	//   ....[52]....
        /*0b0c*/ 	.word	0x000148f0


	//   ....[53]....
        /*0b10*/ 	.word	0x00014a10


	//   ....[54]....
        /*0b14*/ 	.word	0x00014a30


	//   ....[55]....
        /*0b18*/ 	.word	0x00015340


	//   ....[56]....
        /*0b1c*/ 	.word	0x00015350


	//   ....[57]....
        /*0b20*/ 	.word	0x000154b0


	//   ....[58]....
        /*0b24*/ 	.word	0x000154c0


	//   ....[59]....
        /*0b28*/ 	.word	0x00015660


	//   ....[60]....
        /*0b2c*/ 	.word	0x00015830


	//   ....[61]....
        /*0b30*/ 	.word	0x00015860


	//   ....[62]....
        /*0b34*/ 	.word	0x00015890


	//   ....[63]....
        /*0b38*/ 	.word	0x000158c0


	//   ....[64]....
        /*0b3c*/ 	.word	0x000158f0


	//   ....[65]....
        /*0b40*/ 	.word	0x00015920


	//   ....[66]....
        /*0b44*/ 	.word	0x00015a90


	//   ....[67]....
        /*0b48*/ 	.word	0x00015ac0


	//   ....[68]....
        /*0b4c*/ 	.word	0x00015af0


	//   ....[69]....
        /*0b50*/ 	.word	0x00015b20


	//   ....[70]....
        /*0b54*/ 	.word	0x00015b50


	//   ....[71]....
        /*0b58*/ 	.word	0x00015b80


	//   ....[72]....
        /*0b5c*/ 	.word	0x00015c20


	//   ....[73]....
        /*0b60*/ 	.word	0x00015c80


	//   ....[74]....
        /*0b64*/ 	.word	0x00015d20


	//   ....[75]....
        /*0b68*/ 	.word	0x00016b80


	//   ....[76]....
        /*0b6c*/ 	.word	0x00018da0


	//   ....[77]....
        /*0b70*/ 	.word	0x00018db0


	//   ....[78]....
        /*0b74*/ 	.word	0x00018e70


	//   ....[79]....
        /*0b78*/ 	.word	0x00018e80


	//   ....[80]....
        /*0b7c*/ 	.word	0x00018f30


	//   ....[81]....
        /*0b80*/ 	.word	0x00018f40


	//   ....[82]....
        /*0b84*/ 	.word	0x00018f50


	//   ....[83]....
        /*0b88*/ 	.word	0x00018f60


	//   ....[84]....
        /*0b8c*/ 	.word	0x00019960


	//   ....[85]....
        /*0b90*/ 	.word	0x00019970


	//   ....[86]....
        /*0b94*/ 	.word	0x00019990


	//   ....[87]....
        /*0b98*/ 	.word	0x00019a40


	//   ....[88]....
        /*0b9c*/ 	.word	0x00019a70


	//   ....[89]....
        /*0ba0*/ 	.word	0x00019a90


	//   ....[90]....
        /*0ba4*/ 	.word	0x00019b10


	//   ....[91]....
        /*0ba8*/ 	.word	0x00019b20


	//   ....[92]....
        /*0bac*/ 	.word	0x00019bf0


	//   ....[93]....
        /*0bb0*/ 	.word	0x00019c30


	//   ....[94]....
        /*0bb4*/ 	.word	0x00019c40


	//   ....[95]....
        /*0bb8*/ 	.word	0x00019cc0


	//   ....[96]....
        /*0bbc*/ 	.word	0x0001a4b0


	//   ....[97]....
        /*0bc0*/ 	.word	0x0001a4c0


	//   ....[98]....
        /*0bc4*/ 	.word	0x0001a4e0


	//   ....[99]....
        /*0bc8*/ 	.word	0x0001a560


	//   ....[100]....
        /*0bcc*/ 	.word	0x0001a570


	//   ....[101]....
        /*0bd0*/ 	.word	0x0001a5d0


	//   ....[102]....
        /*0bd4*/ 	.word	0x0001a600


	//   ....[103]....
        /*0bd8*/ 	.word	0x0001a640


	//   ....[104]....
        /*0bdc*/ 	.word	0x0001a8f0


	//   ....[105]....
        /*0be0*/ 	.word	0x0001a910


	//   ....[106]....
        /*0be4*/ 	.word	0x0001a9b0


	//   ....[107]....
        /*0be8*/ 	.word	0x0001a9c0


	//   ....[108]....
        /*0bec*/ 	.word	0x0001aa50


	//   ....[109]....
        /*0bf0*/ 	.word	0x0001aa60


	//   ....[110]....
        /*0bf4*/ 	.word	0x0001aa70


	//   ....[111]....
        /*0bf8*/ 	.word	0x0001ab00


	//   ....[112]....
        /*0bfc*/ 	.word	0x0001b0f0


	//   ....[113]....
        /*0c00*/ 	.word	0x0001b100


	//   ....[114]....
        /*0c04*/ 	.word	0x0001b190


	//   ....[115]....
        /*0c08*/ 	.word	0x0001b230


	//   ....[116]....
        /*0c0c*/ 	.word	0x0001b250


	//   ....[117]....
        /*0c10*/ 	.word	0x0001b2d0


	//   ....[118]....
        /*0c14*/ 	.word	0x0001b2f0


	//   ....[119]....
        /*0c18*/ 	.word	0x0001b300


	//   ....[120]....
        /*0c1c*/ 	.word	0x0001b700


	//   ....[121]....
        /*0c20*/ 	.word	0x0001b730


	//   ....[122]....
        /*0c24*/ 	.word	0x0001b770


	//   ....[123]....
        /*0c28*/ 	.word	0x0001b7a0


	//   ....[124]....
        /*0c2c*/ 	.word	0x0001b7d0


	//   ....[125]....
        /*0c30*/ 	.word	0x0001b800


	//   ....[126]....
        /*0c34*/ 	.word	0x0001b830


	//   ....[127]....
        /*0c38*/ 	.word	0x0001b860


	//   ....[128]....
        /*0c3c*/ 	.word	0x0001b9e0


	//   ....[129]....
        /*0c40*/ 	.word	0x0001ba10


	//   ....[130]....
        /*0c44*/ 	.word	0x0001ba40


	//   ....[131]....
        /*0c48*/ 	.word	0x0001ba70


	//   ....[132]....
        /*0c4c*/ 	.word	0x0001baa0


	//   ....[133]....
        /*0c50*/ 	.word	0x0001bad0


	//   ....[134]....
        /*0c54*/ 	.word	0x0001bb90


	//   ....[135]....
        /*0c58*/ 	.word	0x0001bbb0


	//   ....[136]....
        /*0c5c*/ 	.word	0x0001bc20


	//   ....[137]....
        /*0c60*/ 	.word	0x0001c2c0


	//   ....[138]....
        /*0c64*/ 	.word	0x0001c600


	//   ....[139]....
        /*0c68*/ 	.word	0x0001c690


	//   ....[140]....
        /*0c6c*/ 	.word	0x0001c780


	//   ....[141]....
        /*0c70*/ 	.word	0x0001c810


	//   ....[142]....
        /*0c74*/ 	.word	0x0001c8f0


	//   ....[143]....
        /*0c78*/ 	.word	0x0001c980


	//   ....[144]....
        /*0c7c*/ 	.word	0x0001cac0


	//   ....[145]....
        /*0c80*/ 	.word	0x0001cb60


	//   ....[146]....
        /*0c84*/ 	.word	0x0001cbf0


	//   ....[147]....
        /*0c88*/ 	.word	0x0001cc40


	//   ....[148]....
        /*0c8c*/ 	.word	0x0001cc90


	//   ....[149]....
        /*0c90*/ 	.word	0x0001cd70


	//   ....[150]....
        /*0c94*/ 	.word	0x0001ce00


	//   ....[151]....
        /*0c98*/ 	.word	0x0001ce50


	//   ....[152]....
        /*0c9c*/ 	.word	0x0001cea0


	//   ....[153]....
        /*0ca0*/ 	.word	0x0001d160


	//   ....[154]....
        /*0ca4*/ 	.word	0x0001d1b0


	//   ....[155]....
        /*0ca8*/ 	.word	0x0001d240


	//   ....[156]....
        /*0cac*/ 	.word	0x0001d2d0


	//   ....[157]....
        /*0cb0*/ 	.word	0x0001d390


	//   ....[158]....
        /*0cb4*/ 	.word	0x0001d670


	//   ....[159]....
        /*0cb8*/ 	.word	0x0001d760


	//   ....[160]....
        /*0cbc*/ 	.word	0x0001d7f0


	//   ....[161]....
        /*0cc0*/ 	.word	0x0001d850


	//   ....[162]....
        /*0cc4*/ 	.word	0x0001d970


	//   ....[163]....
        /*0cc8*/ 	.word	0x0001d9d0


	//   ....[164]....
        /*0ccc*/ 	.word	0x0001daf0


	//   ....[165]....
        /*0cd0*/ 	.word	0x0001db50


	//   ....[166]....
        /*0cd4*/ 	.word	0x0001dc00


	//   ....[167]....
        /*0cd8*/ 	.word	0x0001dd20


	//   ....[168]....
        /*0cdc*/ 	.word	0x0001dd90


	//   ....[169]....
        /*0ce0*/ 	.word	0x0001ddf0


	//   ....[170]....
        /*0ce4*/ 	.word	0x0001de90


	//   ....[171]....
        /*0ce8*/ 	.word	0x0001df60


	//   ....[172]....
        /*0cec*/ 	.word	0x0001e000


	//   ....[173]....
        /*0cf0*/ 	.word	0x0001e0e0


	//   ....[174]....
        /*0cf4*/ 	.word	0x0001e170


	//   ....[175]....
        /*0cf8*/ 	.word	0x0001e240


	//   ....[176]....
        /*0cfc*/ 	.word	0x0001e2d0


	//   ....[177]....
        /*0d00*/ 	.word	0x0001e3b0


	//   ....[178]....
        /*0d04*/ 	.word	0x0001e470


	//   ....[179]....
        /*0d08*/ 	.word	0x0001e5f0


	//   ....[180]....
        /*0d0c*/ 	.word	0x0001e6c0


	//   ....[181]....
        /*0d10*/ 	.word	0x0001e740


	//   ....[182]....
        /*0d14*/ 	.word	0x0001e830


	//   ....[183]....
        /*0d18*/ 	.word	0x0001e890


	//   ....[184]....
        /*0d1c*/ 	.word	0x0001e960


	//   ....[185]....
        /*0d20*/ 	.word	0x0001e9c0


	//   ....[186]....
        /*0d24*/ 	.word	0x0001eaa0


	//   ....[187]....
        /*0d28*/ 	.word	0x0001eb90


	//   ....[188]....
        /*0d2c*/ 	.word	0x0001ec30


	//   ....[189]....
        /*0d30*/ 	.word	0x0001ec90


	//   ....[190]....
        /*0d34*/ 	.word	0x0001ed90


	//   ....[191]....
        /*0d38*/ 	.word	0x0001edf0


	//   ....[192]....
        /*0d3c*/ 	.word	0x0001eef0


	//   ....[193]....
        /*0d40*/ 	.word	0x0001ef50


	//   ....[194]....
        /*0d44*/ 	.word	0x0001f020


	//   ....[195]....
        /*0d48*/ 	.word	0x0001f170


	//   ....[196]....
        /*0d4c*/ 	.word	0x0001f220


	//   ....[197]....
        /*0d50*/ 	.word	0x0001f330


	//   ....[198]....
        /*0d54*/ 	.word	0x0001f410


	//   ....[199]....
        /*0d58*/ 	.word	0x0001f470


	//   ....[200]....
        /*0d5c*/ 	.word	0x0001f560


	//   ....[201]....
        /*0d60*/ 	.word	0x0001f5c0


	//   ....[202]....
        /*0d64*/ 	.word	0x0001f6a0


	//   ....[203]....
        /*0d68*/ 	.word	0x0001f730


	//   ....[204]....
        /*0d6c*/ 	.word	0x0001f7d0


	//   ....[205]....
        /*0d70*/ 	.word	0x0001f8f0


	//   ....[206]....
        /*0d74*/ 	.word	0x0001f960


	//   ....[207]....
        /*0d78*/ 	.word	0x0001f9d0


	//   ....[208]....
        /*0d7c*/ 	.word	0x0001fa40


	//   ....[209]....
        /*0d80*/ 	.word	0x0001fab0


	//   ....[210]....
        /*0d84*/ 	.word	0x0001fb30


	//   ....[211]....
        /*0d88*/ 	.word	0x0001fbc0


	//   ....[212]....
        /*0d8c*/ 	.word	0x0001fc50


	//   ....[213]....
        /*0d90*/ 	.word	0x0001fcc0


	//   ....[214]....
        /*0d94*/ 	.word	0x0001fd30


	//   ....[215]....
        /*0d98*/ 	.word	0x0001fda0


	//   ....[216]....
        /*0d9c*/ 	.word	0x0001fe20


	//   ....[217]....
        /*0da0*/ 	.word	0x0001fe90


	//   ....[218]....
        /*0da4*/ 	.word	0x0001ff30


	//   ....[219]....
        /*0da8*/ 	.word	0x0001ffc0


	//   ....[220]....
        /*0dac*/ 	.word	0x000200f0


	//----- nvinfo : EIATTR_REG_RECONFIG
	.align		4
.L_1345:
        /*0db0*/ 	.byte	0x01, 0x54
	.zero		2


	//----- nvinfo : EIATTR_SYSCALL_OFFSETS
	.align		4
        /*0db4*/ 	.byte	0x04, 0x46
        /*0db6*/ 	.short	(.L_1347 - .L_1346)


	//   ....[0]....
.L_1346:
        /*0db8*/ 	.word	0x00001d00


	//   ....[1]....
        /*0dbc*/ 	.word	0x00001e50


	//   ....[2]....
        /*0dc0*/ 	.word	0x00007630


	//   ....[3]....
        /*0dc4*/ 	.word	0x00007950


	//   ....[4]....
        /*0dc8*/ 	.word	0x00018300


	//   ....[5]....
        /*0dcc*/ 	.word	0x00018450


	//   ....[6]....
        /*0dd0*/ 	.word	0x00018540


	//   ....[7]....
        /*0dd4*/ 	.word	0x000193d0


	//----- nvinfo : EIATTR_MBARRIER_INSTR_OFFSETS
	.align		4
.L_1347:
        /*0dd8*/ 	.byte	0x04, 0x39
        /*0dda*/ 	.short	(.L_1349 - .L_1348)


	//   ....[0]....
.L_1348:
        /*0ddc*/ 	.word	0x00000270
        /*0de0*/ 	.word	0x000000ff
        /*0de4*/ 	.word	0x0002d800
        /*0de8*/ 	.short	0x0100
        /*0dea*/ 	.byte	0x08
	.zero		1


	//   ....[1]....
        /*0dec*/ 	.word	0x00000280
        /*0df0*/ 	.word	0x000000ff
        /*0df4*/ 	.word	0x0002d820
        /*0df8*/ 	.short	0x0100
        /*0dfa*/ 	.byte	0x08
	.zero		1


	//   ....[2]....
        /*0dfc*/ 	.word	0x00000370
        /*0e00*/ 	.word	0x000000ff
        /*0e04*/ 	.word	0x0002d830
        /*0e08*/ 	.short	0x0100
        /*0e0a*/ 	.byte	0x08
	.zero		1


	//   ....[3]....
        /*0e0c*/ 	.word	0x00000380
        /*0e10*/ 	.word	0x000000ff
        /*0e14*/ 	.word	0x0002d840
        /*0e18*/ 	.short	0x0100
        /*0e1a*/ 	.byte	0x08
	.zero		1


	//   ....[4]....
        /*0e1c*/ 	.word	0x00000390
        /*0e20*/ 	.word	0x000000ff
        /*0e24*/ 	.word	0x0002d838
        /*0e28*/ 	.short	0x0100
        /*0e2a*/ 	.byte	0x08
	.zero		1


	//   ....[5]....
        /*0e2c*/ 	.word	0x000003a0
        /*0e30*/ 	.word	0x000000ff
        /*0e34*/ 	.word	0x0002d848
        /*0e38*/ 	.short	0x0100
        /*0e3a*/ 	.byte	0x08
	.zero		1


	//   ....[6]....
        /*0e3c*/ 	.word	0x000004d0
        /*0e40*/ 	.word	0x000000ff
        /*0e44*/ 	.word	0x0002d850
        /*0e48*/ 	.short	0x0100
        /*0e4a*/ 	.byte	0x08
	.zero		1


	//   ....[7]....
        /*0e4c*/ 	.word	0x000004e0
        /*0e50*/ 	.word	0x000000ff
        /*0e54*/ 	.word	0x0002d860
        /*0e58*/ 	.short	0x0100
        /*0e5a*/ 	.byte	0x08
	.zero		1


	//   ....[8]....
        /*0e5c*/ 	.word	0x000004f0
        /*0e60*/ 	.word	0x000000ff
        /*0e64*/ 	.word	0x0002d858
        /*0e68*/ 	.short	0x0100
        /*0e6a*/ 	.byte	0x08
	.zero		1


	//   ....[9]....
        /*0e6c*/ 	.word	0x00000500
        /*0e70*/ 	.word	0x000000ff
        /*0e74*/ 	.word	0x0002d868
        /*0e78*/ 	.short	0x0100
        /*0e7a*/ 	.byte	0x08
	.zero		1


	//   ....[10]....
        /*0e7c*/ 	.word	0x000005f0
        /*0e80*/ 	.word	0x000000ff
        /*0e84*/ 	.word	0x0002d870
        /*0e88*/ 	.short	0x0100
        /*0e8a*/ 	.byte	0x06
	.zero		1


	//   ....[11]....
        /*0e8c*/ 	.word	0x00000600
        /*0e90*/ 	.word	0x000000ff
        /*0e94*/ 	.word	0x0002d880
        /*0e98*/ 	.short	0x0100
        /*0e9a*/ 	.byte	0x06
	.zero		1


	//   ....[12]....
        /*0e9c*/ 	.word	0x00000610
        /*0ea0*/ 	.word	0x000000ff
        /*0ea4*/ 	.word	0x0002d878
        /*0ea8*/ 	.short	0x0100
        /*0eaa*/ 	.byte	0x06
	.zero		1


	//   ....[13]....
        /*0eac*/ 	.word	0x00000620
        /*0eb0*/ 	.word	0x000000ff
        /*0eb4*/ 	.word	0x0002d888
        /*0eb8*/ 	.short	0x0100
        /*0eba*/ 	.byte	0x06
	.zero		1


	//   ....[14]....
        /*0ebc*/ 	.word	0x00000750
        /*0ec0*/ 	.word	0x000000ff
        /*0ec4*/ 	.word	0x0002d890
        /*0ec8*/ 	.short	0x0100
        /*0eca*/ 	.byte	0x08
	.zero		1


	//   ....[15]....
        /*0ecc*/ 	.word	0x00000760
        /*0ed0*/ 	.word	0x000000ff
        /*0ed4*/ 	.word	0x0002d8a0
        /*0ed8*/ 	.short	0x0100
        /*0eda*/ 	.byte	0x08
	.zero		1


	//   ....[16]....
        /*0edc*/ 	.word	0x00000770
        /*0ee0*/ 	.word	0x000000ff
        /*0ee4*/ 	.word	0x0002d898
        /*0ee8*/ 	.short	0x0100
        /*0eea*/ 	.byte	0x08
	.zero		1


	//   ....[17]....
        /*0eec*/ 	.word	0x00000780
        /*0ef0*/ 	.word	0x000000ff
        /*0ef4*/ 	.word	0x0002d8a8
        /*0ef8*/ 	.short	0x0100
        /*0efa*/ 	.byte	0x08
	.zero		1


	//   ....[18]....
        /*0efc*/ 	.word	0x000008b0
        /*0f00*/ 	.word	0x000000ff
        /*0f04*/ 	.word	0x0002d8b0
        /*0f08*/ 	.short	0x0100
        /*0f0a*/ 	.byte	0x08
	.zero		1


	//   ....[19]....
        /*0f0c*/ 	.word	0x000008c0
        /*0f10*/ 	.word	0x000000ff
        /*0f14*/ 	.word	0x0002d8c0
        /*0f18*/ 	.short	0x0100
        /*0f1a*/ 	.byte	0x08
	.zero		1


	//   ....[20]....
        /*0f1c*/ 	.word	0x000008d0
        /*0f20*/ 	.word	0x000000ff
        /*0f24*/ 	.word	0x0002d8b8
        /*0f28*/ 	.short	0x0100
        /*0f2a*/ 	.byte	0x08
	.zero		1


	//   ....[21]....
        /*0f2c*/ 	.word	0x000008e0
        /*0f30*/ 	.word	0x000000ff
        /*0f34*/ 	.word	0x0002d8c8
        /*0f38*/ 	.short	0x0100
        /*0f3a*/ 	.byte	0x08
	.zero		1


	//   ....[22]....
        /*0f3c*/ 	.word	0x00003200
        /*0f40*/ 	.word	0x00000023
        /*0f44*/ 	.word	0x0002d890
        /*0f48*/ 	.short	0x010a
        /*0f4a*/ 	.byte	0x3f
	.zero		1


	//   ....[23]....
        /*0f4c*/ 	.word	0x00004de0
        /*0f50*/ 	.word	0x00000023
        /*0f54*/ 	.word	0x0002d890
        /*0f58*/ 	.short	0x010a
        /*0f5a*/ 	.byte	0x3f
	.zero		1


	//   ....[24]....
        /*0f5c*/ 	.word	0x000065f0
        /*0f60*/ 	.word	0x00000023
        /*0f64*/ 	.word	0x0002d890
        /*0f68*/ 	.short	0x010a
        /*0f6a*/ 	.byte	0x3f
	.zero		1


	//   ....[25]....
        /*0f6c*/ 	.word	0x00006b30
        /*0f70*/ 	.word	0x0000000b
        /*0f74*/ 	.word	0x00000000
        /*0f78*/ 	.short	0x0101
        /*0f7a*/ 	.byte	0x3f
	.zero		1


	//   ....[26]....
        /*0f7c*/ 	.word	0x00006b70
        /*0f80*/ 	.word	0x00000023
        /*0f84*/ 	.word	0x0002d8b0
        /*0f88*/ 	.short	0x010a
        /*0f8a*/ 	.byte	0x3f
	.zero		1


	//   ....[27]....
        /*0f8c*/ 	.word	0x00007070
        /*0f90*/ 	.word	0x00000023
        /*0f94*/ 	.word	0x00000000
        /*0f98*/ 	.short	0x0101
        /*0f9a*/ 	.byte	0x3f
	.zero		1


	//   ....[28]....
        /*0f9c*/ 	.word	0x000076d0
        /*0fa0*/ 	.word	0x00000002
        /*0fa4*/ 	.word	0x0002d800
        /*0fa8*/ 	.short	0x010a
        /*0faa*/ 	.byte	0x3f
	.zero		1


	//   ....[29]....
        /*0fac*/ 	.word	0x00007720
        /*0fb0*/ 	.word	0x00000002
        /*0fb4*/ 	.word	0x0002d800
        /*0fb8*/ 	.short	0x010a
        /*0fba*/ 	.byte	0x3f
	.zero		1


	//   ....[30]....
        /*0fbc*/ 	.word	0x00008330
        /*0fc0*/ 	.word	0x00000002
        /*0fc4*/ 	.word	0x0002d800
        /*0fc8*/ 	.short	0x010a
        /*0fca*/ 	.byte	0x3f
	.zero		1


	//   ....[31]....
        /*0fcc*/ 	.word	0x00009e60
        /*0fd0*/ 	.word	0x00000002
        /*0fd4*/ 	.word	0x0002d800
        /*0fd8*/ 	.short	0x010a
        /*0fda*/ 	.byte	0x3f
	.zero		1


	//   ....[32]....
        /*0fdc*/ 	.word	0x0000b440
        /*0fe0*/ 	.word	0x00000000
        /*0fe4*/ 	.word	0x0002d830
        /*0fe8*/ 	.short	0x010a
        /*0fea*/ 	.byte	0x3f
	.zero		1


	//   ....[33]....
        /*0fec*/ 	.word	0x0000b510
        /*0ff0*/ 	.word	0x00000000
        /*0ff4*/ 	.word	0x0002d830
        /*0ff8*/ 	.short	0x010a
        /*0ffa*/ 	.byte	0x3f
	.zero		1


	//   ....[34]....
        /*0ffc*/ 	.word	0x0000ccf0
        /*1000*/ 	.word	0x00000000
        /*1004*/ 	.word	0x00000000
        /*1008*/ 	.short	0x0101
        /*100a*/ 	.byte	0x3f
	.zero		1


	//   ....[35]....
        /*100c*/ 	.word	0x0000da90
        /*1010*/ 	.word	0x00000003
        /*1014*/ 	.word	0x0002d830
        /*1018*/ 	.short	0x010a
        /*101a*/ 	.byte	0x3f
	.zero		1


	//   ....[36]....
        /*101c*/ 	.word	0x0000dae0
        /*1020*/ 	.word	0x00000003
        /*1024*/ 	.word	0x0002d830
        /*1028*/ 	.short	0x010a
        /*102a*/ 	.byte	0x3f
	.zero		1


	//   ....[37]....
        /*102c*/ 	.word	0x0000df30
        /*1030*/ 	.word	0x00000004
        /*1034*/ 	.word	0x0002d850
        /*1038*/ 	.short	0x010a
        /*103a*/ 	.byte	0x3f
	.zero		1


	//   ....[38]....
        /*103c*/ 	.word	0x0000df70
        /*1040*/ 	.word	0x00000004
        /*1044*/ 	.word	0x0002d850
        /*1048*/ 	.short	0x010a
        /*104a*/ 	.byte	0x3f
	.zero		1


	//   ....[39]....
        /*104c*/ 	.word	0x0000e680
        /*1050*/ 	.word	0x0000000f
        /*1054*/ 	.word	0x00000000
        /*1058*/ 	.short	0x0101
        /*105a*/ 	.byte	0x3f
	.zero		1


	//   ....[40]....
        /*105c*/ 	.word	0x000101b0
        /*1060*/ 	.word	0x00000007
        /*1064*/ 	.word	0x00000000
        /*1068*/ 	.short	0x0101
        /*106a*/ 	.byte	0x3f
	.zero		1


	//   ....[41]....
        /*106c*/ 	.word	0x00010930
        /*1070*/ 	.word	0x00000003
        /*1074*/ 	.word	0x0002d830
        /*1078*/ 	.short	0x010a
        /*107a*/ 	.byte	0x3f
	.zero		1


	//   ....[42]....
        /*107c*/ 	.word	0x00010980
        /*1080*/ 	.word	0x00000003
        /*1084*/ 	.word	0x0002d830
        /*1088*/ 	.short	0x010a
        /*108a*/ 	.byte	0x3f
	.zero		1


	//   ....[43]....
        /*108c*/ 	.word	0x00010dd0
        /*1090*/ 	.word	0x00000004
        /*1094*/ 	.word	0x0002d850
        /*1098*/ 	.short	0x010a
        /*109a*/ 	.byte	0x3f
	.zero		1


	//   ....[44]....
        /*109c*/ 	.word	0x00010e10
        /*10a0*/ 	.word	0x00000004
        /*10a4*/ 	.word	0x0002d850
        /*10a8*/ 	.short	0x010a
        /*10aa*/ 	.byte	0x3f
	.zero		1


	//   ....[45]....
        /*10ac*/ 	.word	0x00011480
        /*10b0*/ 	.word	0x00000003
        /*10b4*/ 	.word	0x00000000
        /*10b8*/ 	.short	0x0101
        /*10ba*/ 	.byte	0x3f
	.zero		1


	//   ....[46]....
        /*10bc*/ 	.word	0x000126b0
        /*10c0*/ 	.word	0x00000005
        /*10c4*/ 	.word	0x00000000
        /*10c8*/ 	.short	0x0101
        /*10ca*/ 	.byte	0x3f
	.zero		1


	//   ....[47]....
        /*10cc*/ 	.word	0x00012ce0
        /*10d0*/ 	.word	0x00000005
        /*10d4*/ 	.word	0x0002d850
        /*10d8*/ 	.short	0x010a
        /*10da*/ 	.byte	0x3f
	.zero		1


	//   ....[48]....
        /*10dc*/ 	.word	0x00012d90
        /*10e0*/ 	.word	0x00000005
        /*10e4*/ 	.word	0x0002d850
        /*10e8*/ 	.short	0x010a
        /*10ea*/ 	.byte	0x3f
	.zero		1


	//   ....[49]....
        /*10ec*/ 	.word	0x00013590
        /*10f0*/ 	.word	0x00000005
        /*10f4*/ 	.word	0x00000000
        /*10f8*/ 	.short	0x0101
        /*10fa*/ 	.byte	0x3f
	.zero		1


	//   ....[50]....
        /*10fc*/ 	.word	0x000148e0
        /*1100*/ 	.word	0x00000000
        /*1104*/ 	.word	0x00000000
        /*1108*/ 	.short	0x0101
        /*110a*/ 	.byte	0x3f
	.zero		1


	//   ....[51]....
        /*110c*/ 	.word	0x00016c60
        /*1110*/ 	.word	0x00000016
        /*1114*/ 	.word	0x0002d820
        /*1118*/ 	.short	0x010a
        /*111a*/ 	.byte	0x3f
	.zero		1


	//   ....[52]....
        /*111c*/ 	.word	0x00016d20
        /*1120*/ 	.word	0x00000008
        /*1124*/ 	.word	0x0002d8a0
        /*1128*/ 	.short	0x010a
        /*112a*/ 	.byte	0x3f
	.zero		1


	//   ....[53]....
        /*112c*/ 	.word	0x00017150
        /*1130*/ 	.word	0x00000008
        /*1134*/ 	.word	0x0002d8c0
        /*1138*/ 	.short	0x010a
        /*113a*/ 	.byte	0x3f
	.zero		1


	//   ....[54]....
        /*113c*/ 	.word	0x000176b0
        /*1140*/ 	.word	0x00000008
        /*1144*/ 	.word	0x0002d8a0
        /*1148*/ 	.short	0x010a
        /*114a*/ 	.byte	0x3f
	.zero		1


	//   ....[55]....
        /*114c*/ 	.word	0x00017ad0
        /*1150*/ 	.word	0x00000008
        /*1154*/ 	.word	0x0002d8c0
        /*1158*/ 	.short	0x010a
        /*115a*/ 	.byte	0x3f
	.zero		1


	//   ....[56]....
        /*115c*/ 	.word	0x00018b30
        /*1160*/ 	.word	0x00000000
        /*1164*/ 	.word	0x0002d840
        /*1168*/ 	.short	0x010a
        /*116a*/ 	.byte	0x3f
	.zero		1


	//   ....[57]....
        /*116c*/ 	.word	0x000190b0
        /*1170*/ 	.word	0x00000000
        /*1174*/ 	.word	0x0002d830
        /*1178*/ 	.short	0x0107
        /*117a*/ 	.byte	0x3f
	.zero		1


	//   ....[58]....
        /*117c*/ 	.word	0x00019180
        /*1180*/ 	.word	0x00000000
        /*1184*/ 	.word	0x0002d830
        /*1188*/ 	.short	0x0101
        /*118a*/ 	.byte	0x3f
	.zero		1


	//   ....[59]....
        /*118c*/ 	.word	0x00019d90
        /*1190*/ 	.word	0x00000016
        /*1194*/ 	.word	0x0002d800
        /*1198*/ 	.short	0x0107
        /*119a*/ 	.byte	0x3f
	.zero		1


	//   ....[60]....
        /*119c*/ 	.word	0x00019e80
        /*11a0*/ 	.word	0x00000016
        /*11a4*/ 	.word	0x0002d800
        /*11a8*/ 	.short	0x0101
        /*11aa*/ 	.byte	0x3f
	.zero		1


	//   ....[61]....
        /*11ac*/ 	.word	0x00019ea0
        /*11b0*/ 	.word	0x00000016
        /*11b4*/ 	.word	0x0002d820
        /*11b8*/ 	.short	0x010a
        /*11ba*/ 	.byte	0x3f
	.zero		1


	//   ....[62]....
        /*11bc*/ 	.word	0x0001a2b0
        /*11c0*/ 	.word	0x00000005
        /*11c4*/ 	.word	0x0002d840
        /*11c8*/ 	.short	0x010a
        /*11ca*/ 	.byte	0x3f
	.zero		1


	//   ....[63]....
        /*11cc*/ 	.word	0x0001a6f0
        /*11d0*/ 	.word	0x00000005
        /*11d4*/ 	.word	0x0002d830
        /*11d8*/ 	.short	0x0107
        /*11da*/ 	.byte	0x3f
	.zero		1


	//   ....[64]....
        /*11dc*/ 	.word	0x0001a7b0
        /*11e0*/ 	.word	0x00000005
        /*11e4*/ 	.word	0x0002d830
        /*11e8*/ 	.short	0x0101
        /*11ea*/ 	.byte	0x3f
	.zero		1


	//   ....[65]....
        /*11ec*/ 	.word	0x0001a810
        /*11f0*/ 	.word	0x00000005
        /*11f4*/ 	.word	0x0002d860
        /*11f8*/ 	.short	0x010a
        /*11fa*/ 	.byte	0x3f
	.zero		1


	//   ....[66]....
        /*11fc*/ 	.word	0x0001acf0
        /*1200*/ 	.word	0x00000005
        /*1204*/ 	.word	0x0002d850
        /*1208*/ 	.short	0x0107
        /*120a*/ 	.byte	0x3f
	.zero		1


	//   ....[67]....
        /*120c*/ 	.word	0x0001ade0
        /*1210*/ 	.word	0x00000005
        /*1214*/ 	.word	0x0002d850
        /*1218*/ 	.short	0x0101
        /*121a*/ 	.byte	0x3f
	.zero		1


	//   ....[68]....
        /*121c*/ 	.word	0x0001b000
        /*1220*/ 	.word	0x00000000
        /*1224*/ 	.word	0x0002d860
        /*1228*/ 	.short	0x010a
        /*122a*/ 	.byte	0x3f
	.zero		1


	//   ....[69]....
        /*122c*/ 	.word	0x0001b430
        /*1230*/ 	.word	0x00000000
        /*1234*/ 	.word	0x0002d850
        /*1238*/ 	.short	0x0107
        /*123a*/ 	.byte	0x3f
	.zero		1


	//   ....[70]....
        /*123c*/ 	.word	0x0001b510
        /*1240*/ 	.word	0x00000000
        /*1244*/ 	.word	0x0002d850
        /*1248*/ 	.short	0x0101
        /*124a*/ 	.byte	0x3f
	.zero		1


	//   ....[71]....
        /*124c*/ 	.word	0x0001c240
        /*1250*/ 	.word	0x00000005
        /*1254*/ 	.word	0x0002d820
        /*1258*/ 	.short	0x010a
        /*125a*/ 	.byte	0x3f
	.zero		1


	//   ....[72]....
        /*125c*/ 	.word	0x0001c3e0
        /*1260*/ 	.word	0x00000003
        /*1264*/ 	.word	0x0002d840
        /*1268*/ 	.short	0x010a
        /*126a*/ 	.byte	0x3f
	.zero		1


	//   ....[73]....
        /*126c*/ 	.word	0x0001c470
        /*1270*/ 	.word	0x00000005
        /*1274*/ 	.word	0x0002d840
        /*1278*/ 	.short	0x010a
        /*127a*/ 	.byte	0x3f
	.zero		1


	//   ....[74]....
        /*127c*/ 	.word	0x0001c4b0
        /*1280*/ 	.word	0x00000003
        /*1284*/ 	.word	0x0002d860
        /*1288*/ 	.short	0x010a
        /*128a*/ 	.byte	0x3f
	.zero		1


	//   ....[75]....
        /*128c*/ 	.word	0x0001c4f0
        /*1290*/ 	.word	0x00000005
        /*1294*/ 	.word	0x0002d860
        /*1298*/ 	.short	0x010a
        /*129a*/ 	.byte	0x3f
	.zero		1


	//   ....[76]....
        /*129c*/ 	.word	0x0001c550
        /*12a0*/ 	.word	0x00000023
        /*12a4*/ 	.word	0x0002d890
        /*12a8*/ 	.short	0x010a
        /*12aa*/ 	.byte	0x3f
	.zero		1


	//   ....[77]....
        /*12ac*/ 	.word	0x0001c6d0
        /*12b0*/ 	.word	0x00000023
        /*12b4*/ 	.word	0x0002d890
        /*12b8*/ 	.short	0x010a
        /*12ba*/ 	.byte	0x3f
	.zero		1


	//   ....[78]....
        /*12bc*/ 	.word	0x0001c850
        /*12c0*/ 	.word	0x00000023
        /*12c4*/ 	.word	0x0002d890
        /*12c8*/ 	.short	0x010a
        /*12ca*/ 	.byte	0x3f
	.zero		1


	//   ....[79]....
        /*12cc*/ 	.word	0x0001c9c0
        /*12d0*/ 	.word	0x00000023
        /*12d4*/ 	.word	0x0002d8b0
        /*12d8*/ 	.short	0x010a
        /*12da*/ 	.byte	0x3f
	.zero		1


	//   ....[80]....
        /*12dc*/ 	.word	0x0001ccd0
        /*12e0*/ 	.word	0x00000002
        /*12e4*/ 	.word	0x0002d800
        /*12e8*/ 	.short	0x010a
        /*12ea*/ 	.byte	0x3f
	.zero		1


	//   ....[81]....
        /*12ec*/ 	.word	0x0001cee0
        /*12f0*/ 	.word	0x00000002
        /*12f4*/ 	.word	0x0002d800
        /*12f8*/ 	.short	0x010a
        /*12fa*/ 	.byte	0x3f
	.zero		1


	//   ....[82]....
        /*12fc*/ 	.word	0x0001cf30
        /*1300*/ 	.word	0x00000000
        /*1304*/ 	.word	0x0002d830
        /*1308*/ 	.short	0x010a
        /*130a*/ 	.byte	0x3f
	.zero		1


	//   ....[83]....
        /*130c*/ 	.word	0x0001cf80
        /*1310*/ 	.word	0x00000003
        /*1314*/ 	.word	0x0002d830
        /*1318*/ 	.short	0x010a
        /*131a*/ 	.byte	0x3f
	.zero		1


	//   ....[84]....
        /*131c*/ 	.word	0x0001cfd0
        /*1320*/ 	.word	0x00000004
        /*1324*/ 	.word	0x0002d850
        /*1328*/ 	.short	0x010a
        /*132a*/ 	.byte	0x3f
	.zero		1


	//   ....[85]....
        /*132c*/ 	.word	0x0001d020
        /*1330*/ 	.word	0x00000003
        /*1334*/ 	.word	0x0002d830
        /*1338*/ 	.short	0x010a
        /*133a*/ 	.byte	0x3f
	.zero		1


	//   ....[86]....
        /*133c*/ 	.word	0x0001d070
        /*1340*/ 	.word	0x00000004
        /*1344*/ 	.word	0x0002d850
        /*1348*/ 	.short	0x010a
        /*134a*/ 	.byte	0x3f
	.zero		1


	//   ....[87]....
        /*134c*/ 	.word	0x0001d0c0
        /*1350*/ 	.word	0x00000005
        /*1354*/ 	.word	0x0002d850
        /*1358*/ 	.short	0x010a
        /*135a*/ 	.byte	0x3f
	.zero		1


	//   ....[88]....
        /*135c*/ 	.word	0x0001d450
        /*1360*/ 	.word	0x00000016
        /*1364*/ 	.word	0x0002d820
        /*1368*/ 	.short	0x010a
        /*136a*/ 	.byte	0x3f
	.zero		1


	//   ....[89]....
        /*136c*/ 	.word	0x0001d4a0
        /*1370*/ 	.word	0x00000008
        /*1374*/ 	.word	0x0002d8a0
        /*1378*/ 	.short	0x010a
        /*137a*/ 	.byte	0x3f
	.zero		1


	//   ....[90]....
        /*137c*/ 	.word	0x0001d4f0
        /*1380*/ 	.word	0x00000008
        /*1384*/ 	.word	0x0002d8c0
        /*1388*/ 	.short	0x010a
        /*138a*/ 	.byte	0x3f
	.zero		1


	//   ....[91]....
        /*138c*/ 	.word	0x0001d540
        /*1390*/ 	.word	0x00000008
        /*1394*/ 	.word	0x0002d8a0
        /*1398*/ 	.short	0x010a
        /*139a*/ 	.byte	0x3f
	.zero		1


	//   ....[92]....
        /*139c*/ 	.word	0x0001d590
        /*13a0*/ 	.word	0x00000008
        /*13a4*/ 	.word	0x0002d8c0
        /*13a8*/ 	.short	0x010a
        /*13aa*/ 	.byte	0x3f
	.zero		1


	//   ....[93]....
        /*13ac*/ 	.word	0x0001d6b0
        /*13b0*/ 	.word	0x00000000
        /*13b4*/ 	.word	0x0002d840
        /*13b8*/ 	.short	0x010a
        /*13ba*/ 	.byte	0x3f
	.zero		1


	//   ....[94]....
        /*13bc*/ 	.word	0x0001e4f0
        /*13c0*/ 	.word	0x00000016
        /*13c4*/ 	.word	0x0002d820
        /*13c8*/ 	.short	0x010a
        /*13ca*/ 	.byte	0x3f
	.zero		1


	//   ....[95]....
        /*13cc*/ 	.word	0x0001e540
        /*13d0*/ 	.word	0x00000005
        /*13d4*/ 	.word	0x0002d840
        /*13d8*/ 	.short	0x010a
        /*13da*/ 	.byte	0x3f
	.zero		1


	//   ....[96]....
        /*13dc*/ 	.word	0x0001eae0
        /*13e0*/ 	.word	0x00000005
        /*13e4*/ 	.word	0x0002d860
        /*13e8*/ 	.short	0x010a
        /*13ea*/ 	.byte	0x3f
	.zero		1


	//   ....[97]....
        /*13ec*/ 	.word	0x0001f0c0
        /*13f0*/ 	.word	0x00000000
        /*13f4*/ 	.word	0x0002d860
        /*13f8*/ 	.short	0x010a
        /*13fa*/ 	.byte	0x3f
	.zero		1


	//   ....[98]....
        /*13fc*/ 	.word	0x00020010
        /*1400*/ 	.word	0x00000005
        /*1404*/ 	.word	0x0002d820
        /*1408*/ 	.short	0x010a
        /*140a*/ 	.byte	0x3f
	.zero		1


	//   ....[99]....
        /*140c*/ 	.word	0x000201b0
        /*1410*/ 	.word	0x00000003
        /*1414*/ 	.word	0x0002d840
        /*1418*/ 	.short	0x010a
        /*141a*/ 	.byte	0x3f
	.zero		1


	//   ....[100]....
        /*141c*/ 	.word	0x00020200
        /*1420*/ 	.word	0x00000005
        /*1424*/ 	.word	0x0002d840
        /*1428*/ 	.short	0x010a
        /*142a*/ 	.byte	0x3f
	.zero		1


	//   ....[101]....
        /*142c*/ 	.word	0x00020250
        /*1430*/ 	.word	0x00000003
        /*1434*/ 	.word	0x0002d860
        /*1438*/ 	.short	0x010a
        /*143a*/ 	.byte	0x3f
	.zero		1


	//----- nvinfo : EIATTR_NUM_MBARRIERS
	.align		4
.L_1349:
        /*143c*/ 	.byte	0x03, 0x38
        /*143e*/ 	.short	0x0016


	//----- nvinfo : EIATTR_EXIT_INSTR_OFFSETS
	.align		4
        /*1440*/ 	.byte	0x04, 0x1c
        /*1442*/ 	.short	(.L_1351 - .L_1350)


	//   ....[0]....
.L_1350:
        /*1444*/ 	.word	0x0001c540


	//----- nvinfo : EIATTR_MAX_THREADS
	.align		4
.L_1351:
        /*1448*/ 	.byte	0x04, 0x05
        /*144a*/ 	.short	(.L_1353 - .L_1352)
.L_1352:
        /*144c*/ 	.word	0x00000200
        /*1450*/ 	.word	0x00000001
        /*1454*/ 	.word	0x00000001


	//----- nvinfo : EIATTR_CRS_STACK_SIZE
	.align		4
.L_1353:
        /*1458*/ 	.byte	0x04, 0x1e
        /*145a*/ 	.short	(.L_1355 - .L_1354)
.L_1354:
        /*145c*/ 	.word	0x00000000


	//----- nvinfo : EIATTR_CBANK_PARAM_SIZE
	.align		4
.L_1355:
        /*1460*/ 	.byte	0x03, 0x19
        /*1462*/ 	.short	0x0af0


	//----- nvinfo : EIATTR_PARAM_CBANK
	.align		4
        /*1464*/ 	.byte	0x04, 0x0a
        /*1466*/ 	.short	(.L_1357 - .L_1356)
	.align		4
.L_1356:
        /*1468*/ 	.word	index@(.nv.constant0._ZN7cutlass13device_kernelIN5flash11enable_sm90INS1_16FlashAttnFwdSm90INS1_25CollectiveMainloopFwdSm90ILi2EN4cute5tupleIJNS5_1CILi1EEES8_S8_EEENS6_IJNS7_ILi192EEENS7_ILi128EEENS7_ILi96EEEEEELi96ENS_6half_tEfNS_4arch4Sm90ELb1ELb0ELb0ELb1ELb1ELb1ELb0ELb0ELb1ELb1ELb0ELb0EEENS1_21CollectiveEpilogueFwdINS6_IJSA_SC_SB_EEES9_SE_SG_Li384ELb1ELb1ELb0ELb0EEENS1_36VarlenDynamicPersistentTileSchedulerILi192ELi128ELi384ELi128ELb0ELb1ELb1ELb1ELb1ELb1EEEEEEEEEvNT_6ParamsE)
        /*146c*/ 	.short	0x0210
        /*146e*/ 	.short	0x0af0


	//----- nvinfo : EIATTR_SW_WAR
	.align		4
.L_1357:
        /*1470*/ 	.byte	0x04, 0x36
        /*1472*/ 	.short	(.L_1359 - .L_1358)
.L_1358:
        /*1474*/ 	.word	0x00000008
.L_1359:


//--------------------- .nv.info._ZN7cutlass13device_kernelIN5flash11enable_sm90INS1_16FlashAttnFwdSm90INS1_25CollectiveMainloopFwdSm90ILi2EN4cute5tupleIJNS5_1CILi1EEES8_S8_EEENS6_IJNS7_ILi192EEENS7_ILi128EEENS7_ILi64EEEEEELi64ENS_6half_tEfNS_4arch4Sm90ELb0ELb0ELb0ELb0ELb1ELb0ELb0ELb1ELb1ELb1ELb0ELb0EEENS1_21CollectiveEpilogueFwdINS6_IJSA_SC_SB_EEES9_SE_SG_Li384ELb0ELb1ELb0ELb0EEENS1_29StaticPersistentTileSchedulerILb0EEEEEEEEEvNT_6ParamsE --------------------------
	.section	.nv.info._ZN7cutlass13device_kernelIN5flash11enable_sm90INS1_16FlashAttnFwdSm90INS1_25CollectiveMainloopFwdSm90ILi2EN4cute5tupleIJNS5_1CILi1EEES8_S8_EEENS6_IJNS7_ILi192EEENS7_ILi128EEENS7_ILi64EEEEEELi64ENS_6half_tEfNS_4arch4Sm90ELb0ELb0ELb0ELb0ELb1ELb0ELb0ELb1ELb1ELb1ELb0ELb0EEENS1_21CollectiveEpilogueFwdINS6_IJSA_SC_SB_EEES9_SE_SG_Li384ELb0ELb1ELb0ELb0EEENS1_29StaticPersistentTileSchedulerILb0EEEEEEEEEvNT_6ParamsE,"",@"SHT_CUDA_INFO"
	.sectionflags	@""
	.align	4


	//----- nvinfo : EIATTR_CUDA_API_VERSION
	.align		4
        /*0000*/ 	.byte	0x04, 0x37
        /*0002*/ 	.short	(.L_1361 - .L_1360)
.L_1360:
        /*0004*/ 	.word	0x00000082


	//----- nvinfo : EIATTR_KPARAM_INFO
	.align		4
.L_1361:
        /*0008*/ 	.byte	0x04, 0x17
        /*000a*/ 	.short	(.L_1363 - .L_1362)
.L_1362:
        /*000c*/ 	.word	0x00000000
        /*0010*/ 	.short	0x0000
        /*0012*/ 	.short	0x0070
        /*0014*/ 	.byte	0x00, 0xf0, 0x01, 0x28


	//----- nvinfo : EIATTR_SPARSE_MMA_MASK
	.align		4
.L_1363:
        /*0018*/ 	.byte	0x03, 0x50
        /*001a*/ 	.short	0x0000


	//----- nvinfo : EIATTR_MAXREG_COUNT
	.align		4
        /*001c*/ 	.byte	0x03, 0x1b
        /*001e*/ 	.short	0x0080


	//----- nvinfo : EIATTR_NUM_BARRIERS
	.align		4
        /*0020*/ 	.byte	0x02, 0x4c
        /*0022*/ 	.byte	0x10
	.zero		1


	//----- nvinfo : EIATTR_EXTERNS
	.align		4
        /*0024*/ 	.byte	0x04, 0x0f
        /*0026*/ 	.short	(.L_1365 - .L_1364)


	//   ....[0]....
	.align		4
.L_1364:
        /*0028*/ 	.word	index@(__assertfail)


	//----- nvinfo : EIATTR_ANNOTATIONS
	.align		4
.L_1365:
        /*002c*/ 	.byte	0x04, 0x55
        /*002e*/ 	.short	(.L_1367 - .L_1366)


	//   ....[0]....
.L_1366:
        /*0030*/ 	.word	0x00000001
        /*0034*/ 	.byte	0x90, 0x65, 0x00, 0x00, 0x01, 0x00, 0x00, 0x00, 0xb0, 0x65, 0x00, 0x00, 0x01, 0x00, 0x00, 0x00
        /*0044*/ 	.byte	0x60, 0x66, 0x00, 0x00, 0x01, 0x00, 0x00, 0x00, 0xf0, 0x67, 0x00, 0x00, 0x01, 0x00, 0x00, 0x00
        /*0054*/ 	.byte	0x60, 0x6d, 0x00, 0x00, 0x01, 0x00, 0x00, 0x00, 0x50, 0x79, 0x00, 0x00, 0x01, 0x00, 0x00, 0x00
        /*0064*/ 	.byte	0xb0, 0x84, 0x00, 0x00, 0x01, 0x00, 0x00, 0x00, 0x80, 0x86, 0x00, 0x00, 0x01, 0x00, 0x00, 0x00
        /*0074*/ 	.byte	0xb0, 0x86, 0x00, 0x00, 0x01, 0x00, 0x00, 0x00, 0x30, 0x9b, 0x00, 0x00, 0x01, 0x00, 0x00, 0x00
        /*0084*/ 	.byte	0x60, 0x9b, 0x00, 0x00, 0x01, 0x00, 0x00, 0x00, 0xe0, 0x9b, 0x00, 0x00, 0x01, 0x00, 0x00, 0x00
        /*0094*/ 	.byte	0x00, 0x9c, 0x00, 0x00


	//----- nvinfo : EIATTR_MERCURY_ISA_VERSION
	.align		4
.L_1367:
        /*0098*/ 	.byte	0x03, 0x5f
        /*009a*/ 	.short	0x0101


	//----- nvinfo : EIATTR_INT_WARP_WIDE_INSTR_OFFSETS
	.align		4
        /*009c*/ 	.byte	0x04, 0x31
        /*009e*/ 	.short	(.L_1369 - .L_1368)


	//   ....[0]....
.L_1368:
        /*00a0*/ 	.word	0x000000c0


	//   ....[1]....
        /*00a4*/ 	.word	0x000000d0


	//   ....[2]....
        /*00a8*/ 	.word	0x00000170


	//----- nvinfo : EIATTR_COOP_GROUP_MASK_REGIDS
	.align		4
.L_1369:
        /*00ac*/ 	.byte	0x04, 0x29
        /*00ae*/ 	.short	(.L_1371 - .L_1370)


	//   ....[0]....
.L_1370:
        /*00b0*/ 	.word	0xffffffff


	//   ....[1]....
        /*00b4*/ 	.word	0xffffffff


	//   ....[2]....
        /*00b8*/ 	.word	0xffffffff


	//   ....[3]....
        /*00bc*/ 	.word	0xffffffff


	//   ....[4]....
        /*00c0*/ 	.word	0xffffffff


	//   ....[5]....
        /*00c4*/ 	.word	0xffffffff


	//   ....[6]....
        /*00c8*/ 	.word	0xffffffff


	//   ....[7]....
        /*00cc*/ 	.word	0xffffffff


	//   ....[8]....
        /*00d0*/ 	.word	0xffffffff


	//   ....[9]....
        /*00d4*/ 	.word	0xffffffff


	//   ....[10]....
        /*00d8*/ 	.word	0xffffffff


	//   ....[11]....
        /*00dc*/ 	.word	0xffffffff


	//   ....[12]....
        /*00e0*/ 	.word	0xffffffff


	//   ....[13]....
        /*00e4*/ 	.word	0xffffffff


	//   ....[14]....
        /*00e8*/ 	.word	0xffffffff


	//   ....[15]....
        /*00ec*/ 	.word	0xffffffff


	//   ....[16]....
        /*00f0*/ 	.word	0xffffffff


	//   ....[17]....
        /*00f4*/ 	.word	0xffffffff


	//   ....[18]....
        /*00f8*/ 	.word	0xffffffff


	//   ....[19]....
        /*00fc*/ 	.word	0xffffffff


	//   ....[20]....
        /*0100*/ 	.word	0xffffffff


	//   ....[21]....
        /*0104*/ 	.word	0xffffffff


	//   ....[22]....
        /*0108*/ 	.word	0xffffffff


	//   ....[23]....
        /*010c*/ 	.word	0xffffffff


	//   ....[24]....
        /*0110*/ 	.word	0xffffffff


	//   ....[25]....
        /*0114*/ 	.word	0xffffffff


	//   ....[26]....
        /*0118*/ 	.word	0xffffffff


	//   ....[27]....
        /*011c*/ 	.word	0xffffffff


	//   ....[28]....
        /*0120*/ 	.word	0xffffffff


	//   ....[29]....
        /*0124*/ 	.word	0xffffffff


	//   ....[30]....
        /*0128*/ 	.word	0xffffffff


	//   ....[31]....
        /*012c*/ 	.word	0xffffffff


	//   ....[32]....
        /*0130*/ 	.word	0xffffffff


	//   ....[33]....
        /*0134*/ 	.word	0xffffffff


	//   ....[34]....
        /*0138*/ 	.word	0xffffffff


	//   ....[35]....
        /*013c*/ 	.word	0xffffffff


	//   ....[36]....
        /*0140*/ 	.word	0xffffffff


	//   ....[37]....
        /*0144*/ 	.word	0xffffffff


	//   ....[38]....
        /*0148*/ 	.word	0xffffffff


	//   ....[39]....
        /*014c*/ 	.word	0xffffffff


	//   ....[40]....
        /*0150*/ 	.word	0xffffffff


	//   ....[41]....
        /*0154*/ 	.word	0xffffffff


	//   ....[42]....
        /*0158*/ 	.word	0xffffffff


	//   ....[43]....
        /*015c*/ 	.word	0xffffffff


	//   ....[44]....
        /*0160*/ 	.word	0xffffffff


	//   ....[45]....
        /*0164*/ 	.word	0xffffffff


	//   ....[46]....
        /*0168*/ 	.word	0xffffffff


	//   ....[47]....
        /*016c*/ 	.word	0xffffffff


	//   ....[48]....
        /*0170*/ 	.word	0xffffffff


	//   ....[49]....
        /*0174*/ 	.word	0xffffffff


	//   ....[50]....
        /*0178*/ 	.word	0xffffffff


	//   ....[51]....
        /*017c*/ 	.word	0xffffffff


	//   ....[52]....
        /*0180*/ 	.word	0xffffffff


	//   ....[53]....
        /*0184*/ 	.word	0xffffffff


	//   ....[54]....
        /*0188*/ 	.word	0xffffffff


	//   ....[55]....
        /*018c*/ 	.word	0xffffffff


	//   ....[56]....
        /*0190*/ 	.word	0xffffffff


	//   ....[57]....
        /*0194*/ 	.word	0xffffffff


	//   ....[58]....
        /*0198*/ 	.word	0xffffffff


	//   ....[59]....
        /*019c*/ 	.word	0xffffffff


	//   ....[60]....
        /*01a0*/ 	.word	0xffffffff


	//   ....[61]....
        /*01a4*/ 	.word	0xffffffff


	//   ....[62]....
        /*01a8*/ 	.word	0xffffffff


	//   ....[63]....
        /*01ac*/ 	.word	0xffffffff


	//   ....[64]....
        /*01b0*/ 	.word	0xffffffff


	//   ....[65]....
        /*01b4*/ 	.word	0xffffffff


	//   ....[66]....
        /*01b8*/ 	.word	0xffffffff


	//   ....[67]....
        /*01bc*/ 	.word	0xffffffff


	//   ....[68]....
        /*01c0*/ 	.word	0xffffffff


	//   ....[69]....
        /*01c4*/ 	.word	0xffffffff


	//   ....[70]....
        /*01c8*/ 	.word	0xffffffff


	//   ....[71]....
        /*01cc*/ 	.word	0xffffffff


	//   ....[72]....
        /*01d0*/ 	.word	0xffffffff


	//   ....[73]....
        /*01d4*/ 	.word	0xffffffff


	//   ....[74]....
        /*01d8*/ 	.word	0xffffffff


	//   ....[75]....
        /*01dc*/ 	.word	0xffffffff


	//   ....[76]....
        /*01e0*/ 	.word	0xffffffff


	//   ....[77]....
        /*01e4*/ 	.word	0xffffffff


	//   ....[78]....
        /*01e8*/ 	.word	0xffffffff


	//   ....[79]....
        /*01ec*/ 	.word	0xffffffff


	//   ....[80]....
        /*01f0*/ 	.word	0xffffffff


	//   ....[81]....
        /*01f4*/ 	.word	0xffffffff


	//   ....[82]....
        /*01f8*/ 	.word	0xffffffff


	//   ....[83]....
        /*01fc*/ 	.word	0xffffffff


	//   ....[84]....
        /*0200*/ 	.word	0xffffffff


	//   ....[85]....
        /*0204*/ 	.word	0xffffffff


	//   ....[86]....
        /*0208*/ 	.word	0xffffffff


	//   ....[87]....
        /*020c*/ 	.word	0xffffffff


	//   ....[88]....
        /*0210*/ 	.word	0xffffffff


	//   ....[89]....
        /*0214*/ 	.word	0xffffffff


	//   ....[90]....
        /*0218*/ 	.word	0xffffffff


	//   ....[91]....
        /*021c*/ 	.word	0xffffffff


	//   ....[92]....
        /*0220*/ 	.word	0xffffffff


	//   ....[93]....
        /*0224*/ 	.word	0xffffffff


	//   ....[94]....
        /*0228*/ 	.word	0xffffffff


	//   ....[95]....
        /*022c*/ 	.word	0xffffffff


	//   ....[96]....
        /*0230*/ 	.word	0xffffffff


	//   ....[97]....
        /*0234*/ 	.word	0xffffffff


	//   ....[98]....
        /*0238*/ 	.word	0xffffffff


	//   ....[99]....
        /*023c*/ 	.word	0xffffffff


	//   ....[100]....
        /*0240*/ 	.word	0xffffffff


	//   ....[101]....
        /*0244*/ 	.word	0xffffffff


	//   ....[102]....
        /*0248*/ 	.word	0xffffffff


	//   ....[103]....
        /*024c*/ 	.word	0xffffffff


	//   ....[104]....
        /*0250*/ 	.word	0xffffffff


	//   ....[105]....
        /*0254*/ 	.word	0xffffffff


	//   ....[106]....
        /*0258*/ 	.word	0xffffffff


	//   ....[107]....
        /*025c*/ 	.word	0xffffffff


	//   ....[108]....
        /*0260*/ 	.word	0xffffffff


	//   ....[109]....
        /*0264*/ 	.word	0xffffffff


	//   ....[110]....
        /*0268*/ 	.word	0xffffffff


	//   ....[111]....
        /*026c*/ 	.word	0xffffffff


	//   ....[112]....
        /*0270*/ 	.word	0xffffffff


	//   ....[113]....
        /*0274*/ 	.word	0xffffffff


	//   ....[114]....
        /*0278*/ 	.word	0xffffffff


	//   ....[115]....
        /*027c*/ 	.word	0xffffffff


	//   ....[116]....
        /*0280*/ 	.word	0xffffffff


	//   ....[117]....
        /*0284*/ 	.word	0xffffffff


	//   ....[118]....
        /*0288*/ 	.word	0xffffffff


	//   ....[119]....
        /*028c*/ 	.word	0xffffffff


	//   ....[120]....
        /*0290*/ 	.word	0x0500000f


	//   ....[121]....
        /*0294*/ 	.word	0x0500000f


	//   ....[122]....
        /*0298*/ 	.word	0x0500000f


	//   ....[123]....
        /*029c*/ 	.word	0x0500000f


	//   ....[124]....
        /*02a0*/ 	.word	0x0500000f


	//   ....[125]....
        /*02a4*/ 	.word	0x0500000f


	//   ....[126]....
        /*02a8*/ 	.word	0x0500000f


	//   ....[127]....
        /*02ac*/ 	.word	0x0500000f


	//   ....[128]....
        /*02b0*/ 	.word	0x0500000f


	//   ....[129]....
        /*02b4*/ 	.word	0x0500000f


	//   ....[130]....
        /*02b8*/ 	.word	0x0500000f


	//   ....[131]....
        /*02bc*/ 	.word	0x0500000f


	//   ....[132]....
        /*02c0*/ 	.word	0x0500000f


	//   ....[133]....
        /*02c4*/ 	.word	0x0500000f


	//   ....[134]....
        /*02c8*/ 	.word	0x0500000f


	//   ....[135]....
        /*02cc*/ 	.word	0x0500000f


	//   ....[136]....
        /*02d0*/ 	.word	0x0500000f


	//   ....[137]....
        /*02d4*/ 	.word	0x0500000f


	//   ....[138]....
        /*02d8*/ 	.word	0x0500000f


	//   ....[139]....
        /*02dc*/ 	.word	0x0500000f


	//   ....[140]....
        /*02e0*/ 	.word	0x0500000f


	//   ....[141]....
        /*02e4*/ 	.word	0x0500000f


	//   ....[142]....
        /*02e8*/ 	.word	0x0500000f


	//   ....[143]....
        /*02ec*/ 	.word	0x0500000f


	//   ....[144]....
        /*02f0*/ 	.word	0x0500000f


	//   ....[145]....
        /*02f4*/ 	.word	0x0500000f


	//   ....[146]....
        /*02f8*/ 	.word	0x0500000f


	//   ....[147]....
        /*02fc*/ 	.word	0x0500000f


	//   ....[148]....
        /*0300*/ 	.word	0x0500000f


	//   ....[149]....
        /*0304*/ 	.word	0x0500000f


	//   ....[150]....
        /*0308*/ 	.word	0x0500000f


	//   ....[151]....
        /*030c*/ 	.word	0x0500000f


	//   ....[152]....
        /*0310*/ 	.word	0x0500000f


	//   ....[153]....
        /*0314*/ 	.word	0x0500000f


	//   ....[154]....
        /*0318*/ 	.word	0x0500000f


	//   ....[155]....
        /*031c*/ 	.word	0x0500000f


	//   ....[156]....
        /*0320*/ 	.word	0x0500000f


	//   ....[157]....
        /*0324*/ 	.word	0x0500000f


	//   ....[158]....
        /*0328*/ 	.word	0x0500000f


	//   ....[159]....
        /*032c*/ 	.word	0x0500000f


	//   ....[160]....
        /*0330*/ 	.word	0x0500000f


	//   ....[161]....
        /*0334*/ 	.word	0x0500000f


	//   ....[162]....
        /*0338*/ 	.word	0x0500000f


	//   ....[163]....
        /*033c*/ 	.word	0x0500000f


	//   ....[164]....
        /*0340*/ 	.word	0x0500000f


	//   ....[165]....
        /*0344*/ 	.word	0x0500000f


	//   ....[166]....
        /*0348*/ 	.word	0x0500000f


	//   ....[167]....
        /*034c*/ 	.word	0x0500000f


	//   ....[168]....
        /*0350*/ 	.word	0x0500000f


	//   ....[169]....
        /*0354*/ 	.word	0x0500000f


	//   ....[170]....
        /*0358*/ 	.word	0x0500000f


	//   ....[171]....
        /*035c*/ 	.word	0x0500000f


	//   ....[172]....
        /*0360*/ 	.word	0x0500000f


	//   ....[173]....
        /*0364*/ 	.word	0x0500000f


	//   ....[174]....
        /*0368*/ 	.word	0x0500000f


	//   ....[175]....
        /*036c*/ 	.word	0x0500000f


	//   ....[176]....
        /*0370*/ 	.word	0x0500000f


	//   ....[177]....
        /*0374*/ 	.word	0x0500000f


	//   ....[178]....
        /*0378*/ 	.word	0x0500000f


	//   ....[179]....
        /*037c*/ 	.word	0x0500000f


	//   ....[180]....
        /*0380*/ 	.word	0x0500000f


	//   ....[181]....
        /*0384*/ 	.word	0x0500000f


	//   ....[182]....
        /*0388*/ 	.word	0x0500000f


	//   ....[183]....
        /*038c*/ 	.word	0x0500000f


	//   ....[184]....
        /*0390*/ 	.word	0x0500000f


	//   ....[185]....
        /*0394*/ 	.word	0x0500000f


	//   ....[186]....
        /*0398*/ 	.word	0x0500000f


	//   ....[187]....
        /*039c*/ 	.word	0x0500000f


	//   ....[188]....
        /*03a0*/ 	.word	0x0500000f


	//   ....[189]....
        /*03a4*/ 	.word	0x0500000f


	//   ....[190]....
        /*03a8*/ 	.word	0x0500000f


	//   ....[191]....
        /*03ac*/ 	.word	0x0500000f


	//   ....[192]....
        /*03b0*/ 	.word	0x0500000f


	//   ....[193]....
        /*03b4*/ 	.word	0x0500000f


	//   ....[194]....
        /*03b8*/ 	.word	0x0500000f


	//   ....[195]....
        /*03bc*/ 	.word	0x0500000f


	//   ....[196]....
        /*03c0*/ 	.word	0x0500000f


	//   ....[197]....
        /*03c4*/ 	.word	0x0500000f


	//   ....[198]....
        /*03c8*/ 	.word	0x0500000f


	//   ....[199]....
        /*03cc*/ 	.word	0x0500000f


	//   ....[200]....
        /*03d0*/ 	.word	0x0500000f


	//   ....[201]....
        /*03d4*/ 	.word	0x0500000f


	//   ....[202]....
        /*03d8*/ 	.word	0x0500000f


	//   ....[203]....
        /*03dc*/ 	.word	0x0500000f


	//   ....[204]....
        /*03e0*/ 	.word	0x0500000f


	//   ....[205]....
        /*03e4*/ 	.word	0x0500000f


	//   ....[206]....
        /*03e8*/ 	.word	0x0500000f


	//   ....[207]....
        /*03ec*/ 	.word	0x0500000f


	//   ....[208]....
        /*03f0*/ 	.word	0x0500000f


	//   ....[209]....
        /*03f4*/ 	.word	0x0500000f


	//----- nvinfo : EIATTR_COOP_GROUP_INSTR_OFFSETS
	.align		4
.L_1371:
        /*03f8*/ 	.byte	0x04, 0x28
        /*03fa*/ 	.short	(.L_1373 - .L_1372)


	//   ....[0]....
.L_1372:
        /*03fc*/ 	.word	0x00000080


	//   ....[1]....
        /*0400*/ 	.word	0x00000090


	//   ....[2]....
        /*0404*/ 	.word	0x000002d0


	//   ....[3]....
        /*0408*/ 	.word	0x00000430


	//   ....[4]....
        /*040c*/ 	.word	0x00000550


	//   ....[5]....
        /*0410*/ 	.word	0x000006b0


	//   ....[6]....
        /*0414*/ 	.word	0x00000ca0


	//   ....[7]....
        /*0418*/ 	.word	0x00001c70


	//   ....[8]....
        /*041c*/ 	.word	0x00001d70


	//   ....[9]....
        /*0420*/ 	.word	0x00002360


	//   ....[10]....
        /*0424*/ 	.word	0x000023b0


	//   ....[11]....
        /*0428*/ 	.word	0x00003bf0


	//   ....[12]....
        /*042c*/ 	.word	0x00003c00


	//   ....[13]....
        /*0430*/ 	.word	0x00003c30


	//   ....[14]....
        /*0434*/ 	.word	0x00003c40


	//   ....[15]....
        /*0438*/ 	.word	0x00004ee0


	//   ....[16]....
        /*043c*/ 	.word	0x00004f10


	//   ....[17]....
        /*0440*/ 	.word	0x00004fc0


	//   ....[18]....
        /*0444*/ 	.word	0x00004fd0


	//   ....[19]....
        /*0448*/ 	.word	0x00005b30


	//   ....[20]....
        /*044c*/ 	.word	0x00005b90


	//   ....[21]....
        /*0450*/ 	.word	0x00005c10


	//   ....[22]....
        /*0454*/ 	.word	0x00005c40


	//   ....[23]....
        /*0458*/ 	.word	0x000060c0


	//   ....[24]....
        /*045c*/ 	.word	0x000060f0


	//   ....[25]....
        /*0460*/ 	.word	0x00006120


	//   ....[26]....
        /*0464*/ 	.word	0x00006160


	//   ....[27]....
        /*0468*/ 	.word	0x00006190


	//   ....[28]....
        /*046c*/ 	.word	0x000061b0


	//   ....[29]....
        /*0470*/ 	.word	0x000061c0


	//   ....[30]....
        /*0474*/ 	.word	0x000061d0


	//   ....[31]....
        /*0478*/ 	.word	0x00007210


	//   ....[32]....
        /*047c*/ 	.word	0x00007230


	//   ....[33]....
        /*0480*/ 	.word	0x00007240


	//   ....[34]....
        /*0484*/ 	.word	0x000072d0


	//   ....[35]....
        /*0488*/ 	.word	0x000072f0


	//   ....[36]....
        /*048c*/ 	.word	0x00007370


	//   ....[37]....
        /*0490*/ 	.word	0x00007390


	//   ....[38]....
        /*0494*/ 	.word	0x00007410


	//   ....[39]....
        /*0498*/ 	.word	0x00007430


	//   ....[40]....
        /*049c*/ 	.word	0x000074b0


	//   ....[41]....
        /*04a0*/ 	.word	0x000074d0


	//   ....[42]....
        /*04a4*/ 	.word	0x00007550


	//   ....[43]....
        /*04a8*/ 	.word	0x00007570


	//   ....[44]....
        /*04ac*/ 	.word	0x000075f0


	//   ....[45]....
        /*04b0*/ 	.word	0x00007610


	//   ....[46]....
        /*04b4*/ 	.word	0x00007620


	//   ....[47]....
        /*04b8*/ 	.word	0x00007e00


	//   ....[48]....
        /*04bc*/ 	.word	0x00007e20


	//   ....[49]....
        /*04c0*/ 	.word	0x00007e50


	//   ....[50]....
        /*04c4*/ 	.word	0x00007ee0


	//   ....[51]....
        /*04c8*/ 	.word	0x00007ef0


	//   ....[52]....
        /*04cc*/ 	.word	0x00007f80


	//   ....[53]....
        /*04d0*/ 	.word	0x00007f90


	//   ....[54]....
        /*04d4*/ 	.word	0x00008020


	//   ....[55]....
        /*04d8*/ 	.word	0x00008030


	//   ....[56]....
        /*04dc*/ 	.word	0x000080c0


	//   ....[57]....
        /*04e0*/ 	.word	0x000080d0


	//   ....[58]....
        /*04e4*/ 	.word	0x00008160


	//   ....[59]....
        /*04e8*/ 	.word	0x00008170


	//   ....[60]....
        /*04ec*/ 	.word	0x00008200


	//   ....[61]....
        /*04f0*/ 	.word	0x00008210


	//   ....[62]....
        /*04f4*/ 	.word	0x00008220


	//   ....[63]....
        /*04f8*/ 	.word	0x000082c0


	//   ....[64]....
        /*04fc*/ 	.word	0x000082f0


	//   ....[65]....
        /*0500*/ 	.word	0x00008300


	//   ....[66]....
        /*0504*/ 	.word	0x000083c0


	//   ....[67]....
        /*0508*/ 	.word	0x00008410


	//   ....[68]....
        /*050c*/ 	.word	0x00008440


	//   ....[69]....
        /*0510*/ 	.word	0x00008450


	//   ....[70]....
        /*0514*/ 	.word	0x00008490


	//   ....[71]....
        /*0518*/ 	.word	0x00008af0


	//   ....[72]....
        /*051c*/ 	.word	0x00008b10


	//   ....[73]....
        /*0520*/ 	.word	0x00008b80


	//   ....[74]....
        /*0524*/ 	.word	0x00008b90


	//   ....[75]....
        /*0528*/ 	.word	0x00008bd0


	//   ....[76]....
        /*052c*/ 	.word	0x00008be0


	//   ....[77]....
        /*0530*/ 	.word	0x00008c20


	//   ....[78]....
        /*0534*/ 	.word	0x00008c30


	//   ....[79]....
        /*0538*/ 	.word	0x00008c70


	//   ....[80]....
        /*053c*/ 	.word	0x00008c80


	//   ....[81]....
        /*0540*/ 	.word	0x00008cc0


	//   ....[82]....
        /*0544*/ 	.word	0x00008cd0


	//   ....[83]....
        /*0548*/ 	.word	0x00008d10


	//   ....[84]....
        /*054c*/ 	.word	0x00008d20


	//   ....[85]....
        /*0550*/ 	.word	0x00008d30


	//   ....[86]....
        /*0554*/ 	.word	0x00008d70


	//   ....[87]....
        /*0558*/ 	.word	0x00008fe0


	//   ....[88]....
        /*055c*/ 	.word	0x00009010


	//   ....[89]....
        /*0560*/ 	.word	0x00009070


	//   ....[90]....
        /*0564*/ 	.word	0x00009080


	//   ....[91]....
        /*0568*/ 	.word	0x000090d0


	//   ....[92]....
        /*056c*/ 	.word	0x000090e0


	//   ....[93]....
        /*0570*/ 	.word	0x00009130


	//   ....[94]....
        /*0574*/ 	.word	0x00009140


	//   ....[95]....
        /*0578*/ 	.word	0x00009190


	//   ....[96]....
        /*057c*/ 	.word	0x000091a0


	//   ....[97]....
        /*0580*/ 	.word	0x000091f0


	//   ....[98]....
        /*0584*/ 	.word	0x00009200


	//   ....[99]....
        /*0588*/ 	.word	0x00009250


	//   ....[100]....
        /*058c*/ 	.word	0x00009260


	//   ....[101]....
        /*0590*/ 	.word	0x00009270


	//   ....[102]....
        /*0594*/ 	.word	0x000092b0


	//   ....[103]....
        /*0598*/ 	.word	0x00009700


	//   ....[104]....
        /*059c*/ 	.word	0x00009710


	//   ....[105]....
        /*05a0*/ 	.word	0x00009720


	//   ....[106]....
        /*05a4*/ 	.word	0x00009730


	//   ....[107]....
        /*05a8*/ 	.word	0x00009750


	//   ....[108]....
        /*05ac*/ 	.word	0x000097b0


	//   ....[109]....
        /*05b0*/ 	.word	0x000097f0


	//   ....[110]....
        /*05b4*/ 	.word	0x00009810


	//   ....[111]....
        /*05b8*/ 	.word	0x00009850


	//   ....[112]....
        /*05bc*/ 	.word	0x00009870


	//   ....[113]....
        /*05c0*/ 	.word	0x000098b0


	//   ....[114]....
        /*05c4*/ 	.word	0x000098d0


	//   ....[115]....
        /*05c8*/ 	.word	0x00009910


	//   ....[116]....
        /*05cc*/ 	.word	0x00009930


	//   ....[117]....
        /*05d0*/ 	.word	0x00009970


	//   ....[118]....
        /*05d4*/ 	.word	0x00009990


	//   ....[119]....
        /*05d8*/ 	.word	0x00009d00


	//   ....[120]....
        /*05dc*/ 	.word	0x0000a1e0


	//   ....[121]....
        /*05e0*/ 	.word	0x0000a2d0


	//   ....[122]....
        /*05e4*/ 	.word	0x0000a370


	//   ....[123]....
        /*05e8*/ 	.word	0x0000a3e0


	//   ....[124]....
        /*05ec*/ 	.word	0x0000a4d0


	//   ....[125]....
        /*05f0*/ 	.word	0x0000a540


	//   ....[126]....
        /*05f4*/ 	.word	0x0000a630


	//   ....[127]....
        /*05f8*/ 	.word	0x0000a6a0


	//   ....[128]....
        /*05fc*/ 	.word	0x0000a790


	//   ....[129]....
        /*0600*/ 	.word	0x0000a800


	//   ....[130]....
        /*0604*/ 	.word	0x0000a8f0


	//   ....[131]....
        /*0608*/ 	.word	0x0000a960


	//   ....[132]....
        /*060c*/ 	.word	0x0000aa50


	//   ....[133]....
        /*0610*/ 	.word	0x0000aac0


	//   ....[134]....
        /*0614*/ 	.word	0x0000abb0


	//   ....[135]....
        /*0618*/ 	.word	0x0000ac20


	//   ....[136]....
        /*061c*/ 	.word	0x0000ad00


	//   ....[137]....
        /*0620*/ 	.word	0x0000ad90


	//   ....[138]....
        /*0624*/ 	.word	0x0000ae00


	//   ....[139]....
        /*0628*/ 	.word	0x0000ae60


	//   ....[140]....
        /*062c*/ 	.word	0x0000af60


	//   ....[141]....
        /*0630*/ 	.word	0x0000afc0


	//   ....[142]....
        /*0634*/ 	.word	0x0000b0c0


	//   ....[143]....
        /*0638*/ 	.word	0x0000b120


	//   ....[144]....
        /*063c*/ 	.word	0x0000b220


	//   ....[145]....
        /*0640*/ 	.word	0x0000b280


	//   ....[146]....
        /*0644*/ 	.word	0x0000b380


	//   ....[147]....
        /*0648*/ 	.word	0x0000b3e0


	//   ....[148]....
        /*064c*/ 	.word	0x0000b4e0


	//   ....[149]....
        /*0650*/ 	.word	0x0000b540


	//   ....[150]....
        /*0654*/ 	.word	0x0000b630


	//   ....[151]....
        /*0658*/ 	.word	0x0000b690


	//   ....[152]....
        /*065c*/ 	.word	0x0000b770


	//   ....[153]....
        /*0660*/ 	.word	0x0000b7f0


	//   ....[154]....
        /*0664*/ 	.word	0x0000b8d0


	//   ....[155]....
        /*0668*/ 	.word	0x0000b930


	//   ....[156]....
        /*066c*/ 	.word	0x0000ba20


	//   ....[157]....
        /*0670*/ 	.word	0x0000baa0


	//   ....[158]....
        /*0674*/ 	.word	0x0000bb60


	//   ....[159]....
        /*0678*/ 	.word	0x0000bbe0


	//   ....[160]....
        /*067c*/ 	.word	0x0000bc70


	//   ....[161]....
        /*0680*/ 	.word	0x0000bdb0


	//   ....[162]....
        /*0684*/ 	.word	0x0000be60


	//   ....[163]....
        /*0688*/ 	.word	0x0000bee0


	//   ....[164]....
        /*068c*/ 	.word	0x0000bfa0


	//   ....[165]....
        /*0690*/ 	.word	0x0000c000


	//   ....[166]....
        /*0694*/ 	.word	0x0000c0b0


	//   ....[167]....
        /*0698*/ 	.word	0x0000c110


	//   ....[168]....
        /*069c*/ 	.word	0x0000c1c0


	//   ....[169]....
        /*06a0*/ 	.word	0x0000c220


	//   ....[170]....
        /*06a4*/ 	.word	0x0000c2d0


	//   ....[171]....
        /*06a8*/ 	.word	0x0000c330


	//   ....[172]....
        /*06ac*/ 	.word	0x0000c3e0


	//   ....[173]....
        /*06b0*/ 	.word	0x0000c440


	//   ....[174]....
        /*06b4*/ 	.word	0x0000c4f0


	//   ....[175]....
        /*06b8*/ 	.word	0x0000c550


	//   ....[176]....
        /*06bc*/ 	.word	0x0000c600


	//   ....[177]....
        /*06c0*/ 	.word	0x0000c6f0


	//   ....[178]....
        /*06c4*/ 	.word	0x0000c7a0


	//   ....[179]....
        /*06c8*/ 	.word	0x0000c800


	//   ....[180]....
        /*06cc*/ 	.word	0x0000c8c0


	//   ....[181]....
        /*06d0*/ 	.word	0x0000c920


	//   ....[182]....
        /*06d4*/ 	.word	0x0000c9e0


	//   ....[183]....
        /*06d8*/ 	.word	0x0000ca40


	//   ....[184]....
        /*06dc*/ 	.word	0x0000cb00


	//   ....[185]....
        /*06e0*/ 	.word	0x0000cb60


	//   ....[186]....
        /*06e4*/ 	.word	0x0000cc20


	//   ....[187]....
        /*06e8*/ 	.word	0x0000cc80


	//   ....[188]....
        /*06ec*/ 	.word	0x0000cd40


	//   ....[189]....
        /*06f0*/ 	.word	0x0000cda0


	//   ....[190]....
        /*06f4*/ 	.word	0x0000ce60


	//   ....[191]....
        /*06f8*/ 	.word	0x0000cec0


	//   ....[192]....
        /*06fc*/ 	.word	0x0000cf70


	//   ....[193]....
        /*0700*/ 	.word	0x0000d060


	//   ....[194]....
        /*0704*/ 	.word	0x0000d110


	//   ....[195]....
        /*0708*/ 	.word	0x0000d180


	//   ....[196]....
        /*070c*/ 	.word	0x0000d270


	//   ....[197]....
        /*0710*/ 	.word	0x0000d2d0


	//   ....[198]....
        /*0714*/ 	.word	0x0000d380


	//   ....[199]....
        /*0718*/ 	.word	0x0000d3e0


	//   ....[200]....
        /*071c*/ 	.word	0x0000d4a0


	//   ....[201]....
        /*0720*/ 	.word	0x0000d500


	//   ....[202]....
        /*0724*/ 	.word	0x0000d5b0


	//   ....[203]....
        /*0728*/ 	.word	0x0000d610


	//   ....[204]....
        /*072c*/ 	.word	0x0000d6d0


	//   ....[205]....
        /*0730*/ 	.word	0x0000d730


	//   ....[206]....
        /*0734*/ 	.word	0x0000d7e0


	//   ....[207]....
        /*0738*/ 	.word	0x0000d840


	//   ....[208]....
        /*073c*/ 	.word	0x0000d8f0


	//   ....[209]....
        /*0740*/ 	.word	0x0000da00


	//----- nvinfo : EIATTR_REG_RECONFIG
	.align		4
.L_1373:
        /*0744*/ 	.byte	0x01, 0x54
	.zero		2


	//----- nvinfo : EIATTR_SYSCALL_OFFSETS
	.align		4
        /*0748*/ 	.byte	0x04, 0x46
        /*074a*/ 	.short	(.L_1375 - .L_1374)


	//   ....[0]....
.L_1374:
        /*074c*/ 	.word	0x00001000


	//   ....[1]....
        /*0750*/ 	.word	0x00006900


	//   ....[2]....
        /*0754*/ 	.word	0x00006a40


	//   ....[3]....
        /*0758*/ 	.word	0x00006b30


	//   ....[4]....
        /*075c*/ 	.word	0x00007940


	//----- nvinfo : EIATTR_MBARRIER_INSTR_OFFSETS
	.align		4
.L_1375:
        /*0760*/ 	.byte	0x04, 0x39
        /*0762*/ 	.short	(.L_1377 - .L_1376)


	//   ....[0]....
.L_1376:
        /*0764*/ 	.word	0x00000180
        /*0768*/ 	.word	0x000000ff
        /*076c*/ 	.word	0x00016800
        /*0770*/ 	.short	0x0100
        /*0772*/ 	.byte	0x08
	.zero		1


	//   ....[1]....
        /*0774*/ 	.word	0x00000190
        /*0778*/ 	.word	0x000000ff
        /*077c*/ 	.word	0x00016820
        /*0780*/ 	.short	0x0100
        /*0782*/ 	.byte	0x08
	.zero		1


	//   ....[2]....
        /*0784*/ 	.word	0x00000280
        /*0788*/ 	.word	0x000000ff
        /*078c*/ 	.word	0x00016830
        /*0790*/ 	.short	0x0100
        /*0792*/ 	.byte	0x08
	.zero		1


	//   ....[3]....
        /*0794*/ 	.word	0x00000290
        /*0798*/ 	.word	0x000000ff
        /*079c*/ 	.word	0x00016840
        /*07a0*/ 	.short	0x0100
        /*07a2*/ 	.byte	0x08
	.zero		1


	//   ....[4]....
        /*07a4*/ 	.word	0x000002a0
        /*07a8*/ 	.word	0x000000ff
        /*07ac*/ 	.word	0x00016838
        /*07b0*/ 	.short	0x0100
        /*07b2*/ 	.byte	0x08
	.zero		1


	//   ....[5]....
        /*07b4*/ 	.word	0x000002b0
        /*07b8*/ 	.word	0x000000ff
        /*07bc*/ 	.word	0x00016848
        /*07c0*/ 	.short	0x0100
        /*07c2*/ 	.byte	0x08
	.zero		1


	//   ....[6]....
        /*07c4*/ 	.word	0x000003e0
        /*07c8*/ 	.word	0x000000ff
        /*07cc*/ 	.word	0x00016850
        /*07d0*/ 	.short	0x0100
        /*07d2*/ 	.byte	0x08
	.zero		1


	//   ....[7]....
        /*07d4*/ 	.word	0x000003f0
        /*07d8*/ 	.word	0x000000ff
        /*07dc*/ 	.word	0x00016860
        /*07e0*/ 	.short	0x0100
        /*07e2*/ 	.byte	0x08
	.zero		1


	//   ....[8]....
        /*07e4*/ 	.word	0x00000400
        /*07e8*/ 	.word	0x000000ff
        /*07ec*/ 	.word	0x00016858
        /*07f0*/ 	.short	0x0100
        /*07f2*/ 	.byte	0x08
	.zero		1


	//   ....[9]....
        /*07f4*/ 	.word	0x00000410
        /*07f8*/ 	.word	0x000000ff
        /*07fc*/ 	.word	0x00016868
        /*0800*/ 	.short	0x0100
        /*0802*/ 	.byte	0x08
	.zero		1


	//   ....[10]....
        /*0804*/ 	.word	0x00000500
        /*0808*/ 	.word	0x000000ff
        /*080c*/ 	.word	0x00016870
        /*0810*/ 	.short	0x0100
        /*0812*/ 	.byte	0x06
	.zero		1


	//   ....[11]....
        /*0814*/ 	.word	0x00000510
        /*0818*/ 	.word	0x000000ff
        /*081c*/ 	.word	0x00016880
        /*0820*/ 	.short	0x0100
        /*0822*/ 	.byte	0x06
	.zero		1


	//   ....[12]....
        /*0824*/ 	.word	0x00000520
        /*0828*/ 	.word	0x000000ff
        /*082c*/ 	.word	0x00016878
        /*0830*/ 	.short	0x0100
        /*0832*/ 	.byte	0x06
	.zero		1


	//   ....[13]....
        /*0834*/ 	.word	0x00000530
        /*0838*/ 	.word	0x000000ff
        /*083c*/ 	.word	0x00016888
        /*0840*/ 	.short	0x0100
        /*0842*/ 	.byte	0x06
	.zero		1


	//   ....[14]....
        /*0844*/ 	.word	0x00000660
        /*0848*/ 	.word	0x000000ff
        /*084c*/ 	.word	0x00016890
        /*0850*/ 	.short	0x0100
        /*0852*/ 	.byte	0x08
	.zero		1


	//   ....[15]....
        /*0854*/ 	.word	0x00000670
        /*0858*/ 	.word	0x000000ff
        /*085c*/ 	.word	0x000168a0
        /*0860*/ 	.short	0x0100
        /*0862*/ 	.byte	0x08
	.zero		1


	//   ....[16]....
        /*0864*/ 	.word	0x00000680
        /*0868*/ 	.word	0x000000ff
        /*086c*/ 	.word	0x00016898
        /*0870*/ 	.short	0x0100
        /*0872*/ 	.byte	0x08
	.zero		1


	//   ....[17]....
        /*0874*/ 	.word	0x00000690
        /*0878*/ 	.word	0x000000ff
        /*087c*/ 	.word	0x000168a8
        /*0880*/ 	.short	0x0100
        /*0882*/ 	.byte	0x08
	.zero		1


	//   ....[18]....
        /*0884*/ 	.word	0x000007d0
        /*0888*/ 	.word	0x000000ff
        /*088c*/ 	.word	0x000168b0
        /*0890*/ 	.short	0x0100
        /*0892*/ 	.byte	0x08
	.zero		1


	//   ....[19]....
        /*0894*/ 	.word	0x000007e0
        /*0898*/ 	.word	0x000000ff
        /*089c*/ 	.word	0x000168c0
        /*08a0*/ 	.short	0x0100
        /*08a2*/ 	.byte	0x08
	.zero		1


	//   ....[20]....
        /*08a4*/ 	.word	0x000007f0
        /*08a8*/ 	.word	0x000000ff
        /*08ac*/ 	.word	0x000168b8
        /*08b0*/ 	.short	0x0100
        /*08b2*/ 	.byte	0x08
	.zero		1


	//   ....[21]....
        /*08b4*/ 	.word	0x00000800
        /*08b8*/ 	.word	0x000000ff
        /*08bc*/ 	.word	0x000168c8
        /*08c0*/ 	.short	0x0100
        /*08c2*/ 	.byte	0x08
	.zero		1


	//   ....[22]....
        /*08c4*/ 	.word	0x00001060
        /*08c8*/ 	.word	0x000000ff
        /*08cc*/ 	.word	0x00016800
        /*08d0*/ 	.short	0x010a
        /*08d2*/ 	.byte	0x2c
	.zero		1


	//   ....[23]....
        /*08d4*/ 	.word	0x000010e0
        /*08d8*/ 	.word	0x00000004
        /*08dc*/ 	.word	0x00016830
        /*08e0*/ 	.short	0x010a
        /*08e2*/ 	.byte	0x3f
	.zero		1


	//   ....[24]....
        /*08e4*/ 	.word	0x00001130
        /*08e8*/ 	.word	0x00000004
        /*08ec*/ 	.word	0x00016830
        /*08f0*/ 	.short	0x010a
        /*08f2*/ 	.byte	0x3f
	.zero		1


	//   ....[25]....
        /*08f4*/ 	.word	0x00001db0
        /*08f8*/ 	.word	0x000000ff
        /*08fc*/ 	.word	0x00000000
        /*0900*/ 	.short	0x0101
        /*0902*/ 	.byte	0x06
	.zero		1


	//   ....[26]....
        /*0904*/ 	.word	0x000031c0
        /*0908*/ 	.word	0x000000ff
        /*090c*/ 	.word	0x00016830
        /*0910*/ 	.short	0x010a
        /*0912*/ 	.byte	0x06
	.zero		1


	//   ....[27]....
        /*0914*/ 	.word	0x00003200
        /*0918*/ 	.word	0x000000ff
        /*091c*/ 	.word	0x00016830
        /*0920*/ 	.short	0x010a
        /*0922*/ 	.byte	0x06
	.zero		1


	//   ....[28]....
        /*0924*/ 	.word	0x00003410
        /*0928*/ 	.word	0x000000ff
        /*092c*/ 	.word	0x00016850
        /*0930*/ 	.short	0x010a
        /*0932*/ 	.byte	0x06
	.zero		1


	//   ....[29]....
        /*0934*/ 	.word	0x00003450
        /*0938*/ 	.word	0x000000ff
        /*093c*/ 	.word	0x00016850
        /*0940*/ 	.short	0x010a
        /*0942*/ 	.byte	0x06
	.zero		1


	//   ....[30]....
        /*0944*/ 	.word	0x00003870
        /*0948*/ 	.word	0x000000ff
        /*094c*/ 	.word	0x00000000
        /*0950*/ 	.short	0x0101
        /*0952*/ 	.byte	0x06
	.zero		1


	//   ....[31]....
        /*0954*/ 	.word	0x00004a20
        /*0958*/ 	.word	0x000000ff
        /*095c*/ 	.word	0x00000000
        /*0960*/ 	.short	0x0101
        /*0962*/ 	.byte	0x06
	.zero		1


	//   ....[32]....
        /*0964*/ 	.word	0x00004e30
        /*0968*/ 	.word	0x000000ff
        /*096c*/ 	.word	0x00016850
        /*0970*/ 	.short	0x010a
        /*0972*/ 	.byte	0x04
	.zero		1


	//   ....[33]....
        /*0974*/ 	.word	0x00004e70
        /*0978*/ 	.word	0x000000ff
        /*097c*/ 	.word	0x00016850
        /*0980*/ 	.short	0x010a
        /*0982*/ 	.byte	0x04
	.zero		1


	//   ....[34]....
        /*0984*/ 	.word	0x00005790
        /*0988*/ 	.word	0x000000ff
        /*098c*/ 	.word	0x00000000
        /*0990*/ 	.short	0x0101
        /*0992*/ 	.byte	0x04
	.zero		1


	//   ....[35]....
        /*0994*/ 	.word	0x00006010
        /*0998*/ 	.word	0x000000ff
        /*099c*/ 	.word	0x00000000
        /*09a0*/ 	.short	0x0101
        /*09a2*/ 	.byte	0x2c
	.zero		1


	//   ....[36]....
        /*09a4*/ 	.word	0x00007000
        /*09a8*/ 	.word	0x00000000
        /*09ac*/ 	.word	0x00016840
        /*09b0*/ 	.short	0x010a
        /*09b2*/ 	.byte	0x3f
	.zero		1


	//   ....[37]....
        /*09b4*/ 	.word	0x00007720
        /*09b8*/ 	.word	0x00000000
        /*09bc*/ 	.word	0x00016830
        /*09c0*/ 	.short	0x0107
        /*09c2*/ 	.byte	0x3f
	.zero		1


	//   ....[38]....
        /*09c4*/ 	.word	0x000077e0
        /*09c8*/ 	.word	0x00000000
        /*09cc*/ 	.word	0x00016830
        /*09d0*/ 	.short	0x0101
        /*09d2*/ 	.byte	0x3f
	.zero		1


	//   ....[39]....
        /*09d4*/ 	.word	0x00008540
        /*09d8*/ 	.word	0x000000ff
        /*09dc*/ 	.word	0x00016800
        /*09e0*/ 	.short	0x0107
        /*09e2*/ 	.byte	0x26
	.zero		1


	//   ....[40]....
        /*09e4*/ 	.word	0x000085a0
        /*09e8*/ 	.word	0x000000ff
        /*09ec*/ 	.word	0x00016800
        /*09f0*/ 	.short	0x0101
        /*09f2*/ 	.byte	0x26
	.zero		1


	//   ....[41]....
        /*09f4*/ 	.word	0x000085c0
        /*09f8*/ 	.word	0x000000ff
        /*09fc*/ 	.word	0x00016820
        /*0a00*/ 	.short	0x010a
        /*0a02*/ 	.byte	0x26
	.zero		1


	//   ....[42]....
        /*0a04*/ 	.word	0x00008930
        /*0a08*/ 	.word	0x00000005
        /*0a0c*/ 	.word	0x00016840
        /*0a10*/ 	.short	0x010a
        /*0a12*/ 	.byte	0x3f
	.zero		1


	//   ....[43]....
        /*0a14*/ 	.word	0x00008df0
        /*0a18*/ 	.word	0x00000005
        /*0a1c*/ 	.word	0x00016830
        /*0a20*/ 	.short	0x0107
        /*0a22*/ 	.byte	0x3f
	.zero		1


	//   ....[44]....
        /*0a24*/ 	.word	0x00008eb0
        /*0a28*/ 	.word	0x00000005
        /*0a2c*/ 	.word	0x00016830
        /*0a30*/ 	.short	0x0101
        /*0a32*/ 	.byte	0x3f
	.zero		1


	//   ....[45]....
        /*0a34*/ 	.word	0x00008f10
        /*0a38*/ 	.word	0x00000005
        /*0a3c*/ 	.word	0x00016860
        /*0a40*/ 	.short	0x010a
        /*0a42*/ 	.byte	0x3f
	.zero		1


	//   ....[46]....
        /*0a44*/ 	.word	0x00009370
        /*0a48*/ 	.word	0x00000005
        /*0a4c*/ 	.word	0x00016850
        /*0a50*/ 	.short	0x0107
        /*0a52*/ 	.byte	0x3f
	.zero		1


	//   ....[47]....
        /*0a54*/ 	.word	0x00009530
        /*0a58*/ 	.word	0x00000005
        /*0a5c*/ 	.word	0x00016850
        /*0a60*/ 	.short	0x0101
        /*0a62*/ 	.byte	0x3f
	.zero		1


	//   ....[48]....
        /*0a64*/ 	.word	0x00009620
        /*0a68*/ 	.word	0x00000004
        /*0a6c*/ 	.word	0x00016860
        /*0a70*/ 	.short	0x010a
        /*0a72*/ 	.byte	0x3f
	.zero		1


	//   ....[49]....
        /*0a74*/ 	.word	0x00009a70
        /*0a78*/ 	.word	0x00000004
        /*0a7c*/ 	.word	0x00016850
        /*0a80*/ 	.short	0x0107
        /*0a82*/ 	.byte	0x3f
	.zero		1


	//   ....[50]....
        /*0a84*/ 	.word	0x00009b50
        /*0a88*/ 	.word	0x00000004
        /*0a8c*/ 	.word	0x00016850
        /*0a90*/ 	.short	0x0101
        /*0a92*/ 	.byte	0x3f
	.zero		1


	//   ....[51]....
        /*0a94*/ 	.word	0x00009c80
        /*0a98*/ 	.word	0x00000007
        /*0a9c*/ 	.word	0x00016820
        /*0aa0*/ 	.short	0x010a
        /*0aa2*/ 	.byte	0x3f
	.zero		1


	//   ....[52]....
        /*0aa4*/ 	.word	0x00009e00
        /*0aa8*/ 	.word	0x00000005
        /*0aac*/ 	.word	0x00016840
        /*0ab0*/ 	.short	0x010a
        /*0ab2*/ 	.byte	0x3f
	.zero		1


	//   ....[53]....
        /*0ab4*/ 	.word	0x00009ea0
        /*0ab8*/ 	.word	0x00000003
        /*0abc*/ 	.word	0x00016840
        /*0ac0*/ 	.short	0x010a
        /*0ac2*/ 	.byte	0x3f
	.zero		1


	//   ....[54]....
        /*0ac4*/ 	.word	0x00009ee0
        /*0ac8*/ 	.word	0x00000005
        /*0acc*/ 	.word	0x00016860
        /*0ad0*/ 	.short	0x010a
        /*0ad2*/ 	.byte	0x3f
	.zero		1


	//   ....[55]....
        /*0ad4*/ 	.word	0x00009f20
        /*0ad8*/ 	.word	0x00000003
        /*0adc*/ 	.word	0x00016860
        /*0ae0*/ 	.short	0x010a
        /*0ae2*/ 	.byte	0x3f
	.zero		1


	//   ....[56]....
        /*0ae4*/ 	.word	0x00009f90
        /*0ae8*/ 	.word	0x00000003
        /*0aec*/ 	.word	0x00016800
        /*0af0*/ 	.short	0x010a
        /*0af2*/ 	.byte	0x3f
	.zero		1


	//   ....[57]....
        /*0af4*/ 	.word	0x00009fe0
        /*0af8*/ 	.word	0x00000004
        /*0afc*/ 	.word	0x00016830
        /*0b00*/ 	.short	0x010a
        /*0b02*/ 	.byte	0x3f
	.zero		1


	//   ....[58]....
        /*0b04*/ 	.word	0x0000a040
        /*0b08*/ 	.word	0x00000003
        /*0b0c*/ 	.word	0x00016830
        /*0b10*/ 	.short	0x010a
        /*0b12*/ 	.byte	0x3f
	.zero		1


	//   ....[59]....
        /*0b14*/ 	.word	0x0000a0a0
        /*0b18*/ 	.word	0x00000003
        /*0b1c*/ 	.word	0x00016850
        /*0b20*/ 	.short	0x010a
        /*0b22*/ 	.byte	0x3f
	.zero		1


	//   ....[60]....
        /*0b24*/ 	.word	0x0000a100
        /*0b28*/ 	.word	0x0000000b
        /*0b2c*/ 	.word	0x00016850
        /*0b30*/ 	.short	0x010a
        /*0b32*/ 	.byte	0x3f
	.zero		1


	//   ....[61]....
        /*0b34*/ 	.word	0x0000a220
        /*0b38*/ 	.word	0x00000000
        /*0b3c*/ 	.word	0x00016840
        /*0b40*/ 	.short	0x010a
        /*0b42*/ 	.byte	0x3f
	.zero		1


	//   ....[62]....
        /*0b44*/ 	.word	0x0000bcb0
        /*0b48*/ 	.word	0x00000003
        /*0b4c*/ 	.word	0x00016820
        /*0b50*/ 	.short	0x010a
        /*0b52*/ 	.byte	0x3f
	.zero		1


	//   ....[63]....
        /*0b54*/ 	.word	0x0000bd00
        /*0b58*/ 	.word	0x00000005
        /*0b5c*/ 	.word	0x00016840
        /*0b60*/ 	.short	0x010a
        /*0b62*/ 	.byte	0x3f
	.zero		1


	//   ....[64]....
        /*0b64*/ 	.word	0x0000c640
        /*0b68*/ 	.word	0x00000005
        /*0b6c*/ 	.word	0x00016860
        /*0b70*/ 	.short	0x010a
        /*0b72*/ 	.byte	0x3f
	.zero		1


	//   ....[65]....
        /*0b74*/ 	.word	0x0000cfb0
        /*0b78*/ 	.word	0x00000004
        /*0b7c*/ 	.word	0x00016860
        /*0b80*/ 	.short	0x010a
        /*0b82*/ 	.byte	0x3f
	.zero		1


	//   ....[66]....
        /*0b84*/ 	.word	0x0000d920
        /*0b88*/ 	.word	0x00000007
        /*0b8c*/ 	.word	0x00016820
        /*0b90*/ 	.short	0x010a
        /*0b92*/ 	.byte	0x3f
	.zero		1


	//   ....[67]....
        /*0b94*/ 	.word	0x0000dac0
        /*0b98*/ 	.word	0x00000005
        /*0b9c*/ 	.word	0x00016840
        /*0ba0*/ 	.short	0x010a
        /*0ba2*/ 	.byte	0x3f
	.zero		1


	//   ....[68]....
        /*0ba4*/ 	.word	0x0000db10
        /*0ba8*/ 	.word	0x00000003
        /*0bac*/ 	.word	0x00016840
        /*0bb0*/ 	.short	0x010a
        /*0bb2*/ 	.byte	0x3f
	.zero		1


	//   ....[69]....
        /*0bb4*/ 	.word	0x0000db60
        /*0bb8*/ 	.word	0x00000005
        /*0bbc*/ 	.word	0x00016860
        /*0bc0*/ 	.short	0x010a
        /*0bc2*/ 	.byte	0x3f
	.zero		1


	//----- nvinfo : EIATTR_NUM_MBARRIERS
	.align		4
.L_1377:
        /*0bc4*/ 	.byte	0x03, 0x38
        /*0bc6*/ 	.short	0x0016


	//----- nvinfo : EIATTR_EXIT_INSTR_OFFSETS
	.align		4
        /*0bc8*/ 	.byte	0x04, 0x1c
        /*0bca*/ 	.short	(.L_1379 - .L_1378)


	//   ....[0]....
.L_1378:
        /*0bcc*/ 	.word	0x00000960


	//   ....[1]....
        /*0bd0*/ 	.word	0x00006290


	//   ....[2]....
        /*0bd4*/ 	.word	0x00009f70


	//----- nvinfo : EIATTR_MAX_THREADS
	.align		4
.L_1379:
        /*0bd8*/ 	.byte	0x04, 0x05
        /*0bda*/ 	.short	(.L_1381 - .L_1380)
.L_1380:
        /*0bdc*/ 	.word	0x00000200
        /*0be0*/ 	.word	0x00000001
        /*0be4*/ 	.word	0x00000001


	//----- nvinfo : EIATTR_CRS_STACK_SIZE
	.align		4
.L_1381:
        /*0be8*/ 	.byte	0x04, 0x1e
        /*0bea*/ 	.short	(.L_1383 - .L_1382)
.L_1382:
        /*0bec*/ 	.word	0x00000000


	//----- nvinfo : EIATTR_CBANK_PARAM_SIZE
	.align		4
.L_1383:
        /*0bf0*/ 	.byte	0x03, 0x19
        /*0bf2*/ 	.short	0x0a70


	//----- nvinfo : EIATTR_PARAM_CBANK
	.align		4
        /*0bf4*/ 	.byte	0x04, 0x0a
        /*0bf6*/ 	.short	(.L_1385 - .L_1384)
	.align		4
.L_1384:
        /*0bf8*/ 	.word	index@(.nv.constant0._ZN7cutlass13device_kernelIN5flash11enable_sm90INS1_16FlashAttnFwdSm90INS1_25CollectiveMainloopFwdSm90ILi2EN4cute5tupleIJNS5_1CILi1EEES8_S8_EEENS6_IJNS7_ILi192EEENS7_ILi128EEENS7_ILi64EEEEEELi64ENS_6half_tEfNS_4arch4Sm90ELb0ELb0ELb0ELb0ELb1ELb0ELb0ELb1ELb1ELb1ELb0ELb0EEENS1_21CollectiveEpilogueFwdINS6_IJSA_SC_SB_EEES9_SE_SG_Li384ELb0ELb1ELb0ELb0EEENS1_29StaticPersistentTileSchedulerILb0EEEEEEEEEvNT_6ParamsE)
        /*0bfc*/ 	.short	0x0210
        /*0bfe*/ 	.short	0x0a70


	//----- nvinfo : EIATTR_SW_WAR
	.align		4
.L_1385:
        /*0c00*/ 	.byte	0x04, 0x36
        /*0c02*/ 	.short	(.L_1387 - .L_1386)
.L_1386:
        /*0c04*/ 	.word	0x00000008
.L_1387:


//--------------------- .nv.info._ZN7cutlass13device_kernelIN5flash11enable_sm90INS1_16FlashAttnFwdSm90INS1_25CollectiveMainloopFwdSm90ILi2EN4cute5tupleIJNS5_1CILi1EEES8_S8_EEENS6_IJNS7_ILi192EEENS7_ILi128EEENS7_ILi64EEEEEELi64ENS_6half_tEfNS_4arch4Sm90ELb0ELb0ELb0ELb1ELb1ELb0ELb0ELb1ELb1ELb1ELb0ELb0EEENS1_21CollectiveEpilogueFwdINS6_IJSA_SC_SB_EEES9_SE_SG_Li384ELb1ELb1ELb0ELb0EEENS1_36VarlenDynamicPersistentTileSchedulerILi192ELi128ELi384ELi128ELb0ELb1ELb1ELb0ELb1ELb1EEEEEEEEEvNT_6ParamsE --------------------------
	.section	.nv.info._ZN7cutlass13device_kernelIN5flash11enable_sm90INS1_16FlashAttnFwdSm90INS1_25CollectiveMainloopFwdSm90ILi2EN4cute5tupleIJNS5_1CILi1EEES8_S8_EEENS6_IJNS7_ILi192EEENS7_ILi128EEENS7_ILi64EEEEEELi64ENS_6half_tEfNS_4arch4Sm90ELb0ELb0ELb0ELb1ELb1ELb0ELb0ELb1ELb1ELb1ELb0ELb0EEENS1_21CollectiveEpilogueFwdINS6_IJSA_SC_SB_EEES9_SE_SG_Li384ELb1ELb1ELb0ELb0EEENS1_36VarlenDynamicPersistentTileSchedulerILi192ELi128ELi384ELi128ELb0ELb1ELb1ELb0ELb1ELb1EEEEEEEEEvNT_6ParamsE,"",@"SHT_CUDA_INFO"
	.sectionflags	@""
	.align	4


	//----- nvinfo : EIATTR_CUDA_API_VERSION
	.align		4
        /*0000*/ 	.byte	0x04, 0x37
        /*0002*/ 	.short	(.L_1389 - .L_1388)
.L_1388:
        /*0004*/ 	.word	0x00000082


	//----- nvinfo : EIATTR_KPARAM_INFO
	.align		4
.L_1389:
        /*0008*/ 	.byte	0x04, 0x17
        /*000a*/ 	.short	(.L_1391 - .L_1390)
.L_1390:
        /*000c*/ 	.word	0x00000000
        /*0010*/ 	.short	0x0000
        /*0012*/ 	.short	0x0070
        /*0014*/ 	.byte	0x00, 0xf0, 0x01, 0x2a


	//----- nvinfo : EIATTR_SPARSE_MMA_MASK
	.align		4
.L_1391:
        /*0018*/ 	.byte	0x03, 0x50
        /*001a*/ 	.short	0x0000


	//----- nvinfo : EIATTR_MAXREG_COUNT
	.align		4
        /*001c*/ 	.byte	0x03, 0x1b
        /*001e*/ 	.short	0x0080


	//----- nvinfo : EIATTR_NUM_BARRIERS
	.align		4
        /*0020*/ 	.byte	0x02, 0x4c
        /*0022*/ 	.byte	0x10
	.zero		1


	//----- nvinfo : EIATTR_EXTERNS
	.align		4
        /*0024*/ 	.byte	0x04, 0x0f
        /*0026*/ 	.short	(.L_1393 - .L_1392)


	//   ....[0]....
	.align		4
.L_1392:
        /*0028*/ 	.word	index@(__assertfail)


	//----- nvinfo : EIATTR_ANNOTATIONS
	.align		4
.L_1393:
        /*002c*/ 	.byte	0x04, 0x55
        /*002e*/ 	.short	(.L_1395 - .L_1394)


	//   ....[0]....
.L_1394:
        /* <DEDUP_REMOVED lines=29> */


	//----- nvinfo : EIATTR_MERCURY_ISA_VERSION
	.align		4
.L_1395:
        /*01e8*/ 	.byte	0x03, 0x5f
        /*01ea*/ 	.short	0x0101


	//----- nvinfo : EIATTR_UNUSED_LOAD_BYTE_OFFSET
	.align		4
        /*01ec*/ 	.byte	0x04, 0x44
        /*01ee*/ 	.short	(.L_1397 - .L_1396)


	//   ....[0]....
.L_1396:
        /*01f0*/ 	.word	0x00000970
        /*01f4*/ 	.word	0x0000fff0


	//   ....[1]....
        /*01f8*/ 	.word	0x00005b10
        /*01fc*/ 	.word	0x0000fff0


	//----- nvinfo : EIATTR_INT_WARP_WIDE_INSTR_OFFSETS
	.align		4
.L_1397:
        /*0200*/ 	.byte	0x04, 0x31
        /*0202*/ 	.short	(.L_1399 - .L_1398)


	//   ....[0]....
.L_1398:
        /*0204*/ 	.word	0x000000c0


	//   ....[1]....
        /*0208*/ 	.word	0x000000d0


	//   ....[2]....
        /*020c*/ 	.word	0x00000170


	//   ....[3]....
        /*0210*/ 	.word	0x00008450


	//   ....[4]....
        /*0214*/ 	.word	0x000084e0


	//   ....[5]....
        /*0218*/ 	.word	0x0000b6d0


	//   ....[6]....
        /*021c*/ 	.word	0x0000b760


	//----- nvinfo : EIATTR_COOP_GROUP_MASK_REGIDS
	.align		4
.L_1399:
        /*0220*/ 	.byte	0x04, 0x29
        /*0222*/ 	.short	(.L_1401 - .L_1400)


	//   ....[0]....
.L_1400:
        /*0224*/ 	.word	0xffffffff


	//   ....[1]....
        /*0228*/ 	.word	0xffffffff


	//   ....[2]....
        /*022c*/ 	.word	0xffffffff


	//   ....[3]....
        /*0230*/ 	.word	0xffffffff


	//   ....[4]....
        /*0234*/ 	.word	0xffffffff


	//   ....[5]....
        /*0238*/ 	.word	0xffffffff


	//   ....[6]....
        /*023c*/ 	.word	0xffffffff


	//   ....[7]....
        /*0240*/ 	.word	0xffffffff


	//   ....[8]....
        /*0244*/ 	.word	0xffffffff


	//   ....[9]....
        /*0248*/ 	.word	0xffffffff


	//   ....[10]....
        /*024c*/ 	.word	0xffffffff


	//   ....[11]....
        /*0250*/ 	.word	0xffffffff


	//   ....[12]....
        /*0254*/ 	.word	0xffffffff


	//   ....[13]....
        /*0258*/ 	.word	0xffffffff


	//   ....[14]....
        /*025c*/ 	.word	0xffffffff


	//   ....[15]....
        /*0260*/ 	.word	0xffffffff


	//   ....[16]....
        /*0264*/ 	.word	0xffffffff


	//   ....[17]....
        /*0268*/ 	.word	0xffffffff


	//   ....[18]....
        /*026c*/ 	.word	0xffffffff


	//   ....[19]....
        /*0270*/ 	.word	0xffffffff


	//   ....[20]....
        /*0274*/ 	.word	0xffffffff


	//   ....[21]....
        /*0278*/ 	.word	0xffffffff


	//   ....[22]....
        /*027c*/ 	.word	0xffffffff


	//   ....[23]....
        /*0280*/ 	.word	0xffffffff


	//   ....[24]....
        /*0284*/ 	.word	0xffffffff


	//   ....[25]....
        /*0288*/ 	.word	0xffffffff


	//   ....[26]....
        /*028c*/ 	.word	0xffffffff


	//   ....[27]....
        /*0290*/ 	.word	0xffffffff


	//   ....[28]....
        /*0294*/ 	.word	0xffffffff


	//   ....[29]....
        /*0298*/ 	.word	0xffffffff


	//   ....[30]....
        /*029c*/ 	.word	0xffffffff


	//   ....[31]....
        /*02a0*/ 	.word	0xffffffff


	//   ....[32]....
        /*02a4*/ 	.word	0xffffffff


	//   ....[33]....
        /*02a8*/ 	.word	0xffffffff


	//   ....[34]....
        /*02ac*/ 	.word	0xffffffff


	//   ....[35]....
        /*02b0*/ 	.word	0xffffffff


	//   ....[36]....
        /*02b4*/ 	.word	0xffffffff


	//   ....[37]....
        /*02b8*/ 	.word	0xffffffff


	//   ....[38]....
        /*02bc*/ 	.word	0xffffffff


	//   ....[39]....
        /*02c0*/ 	.word	0xffffffff


	//   ....[40]....
        /*02c4*/ 	.word	0xffffffff


	//   ....[41]....
        /*02c8*/ 	.word	0xffffffff


	//   ....[42]....
        /*02cc*/ 	.word	0xffffffff


	//   ....[43]....
        /*02d0*/ 	.word	0xffffffff


	//   ....[44]....
        /*02d4*/ 	.word	0xffffffff


	//   ....[45]....
        /*02d8*/ 	.word	0xffffffff


	//   ....[46]....
        /*02dc*/ 	.word	0xffffffff


	//   ....[47]....
        /*02e0*/ 	.word	0xffffffff


	//   ....[48]....
        /*02e4*/ 	.word	0xffffffff


	//   ....[49]....
        /*02e8*/ 	.word	0xffffffff


	//   ....[50]....
        /*02ec*/ 	.word	0xffffffff


	//   ....[51]....
        /*02f0*/ 	.word	0xffffffff


	//   ....[52]....
        /*02f4*/ 	.word	0xffffffff


	//   ....[53]....
        /*02f8*/ 	.word	0xffffffff


	//   ....[54]....
        /*02fc*/ 	.word	0xffffffff


	//   ....[55]....
        /*0300*/ 	.word	0xffffffff


	//   ....[56]....
        /*0304*/ 	.word	0xffffffff


	//   ....[57]....
        /*0308*/ 	.word	0xffffffff


	//   ....[58]....
        /*030c*/ 	.word	0xffffffff


	//   ....[59]....
        /*0310*/ 	.word	0xffffffff


	//   ....[60]....
        /*0314*/ 	.word	0xffffffff


	//   ....[61]....
        /*0318*/ 	.word	0xffffffff


	//   ....[62]....
        /*031c*/ 	.word	0xffffffff


	//   ....[63]....
        /*0320*/ 	.word	0xffffffff


	//   ....[64]....
        /*0324*/ 	.word	0xffffffff


	//   ....[65]....
        /*0328*/ 	.word	0xffffffff


	//   ....[66]....
        /*032c*/ 	.word	0xffffffff


	//   ....[67]....
        /*0330*/ 	.word	0xffffffff


	//   ....[68]....
        /*0334*/ 	.word	0xffffffff


	//   ....[69]....
        /*0338*/ 	.word	0xffffffff


	//   ....[70]....
        /*033c*/ 	.word	0xffffffff


	//   ....[71]....
        /*0340*/ 	.word	0xffffffff


	//   ....[72]....
        /*0344*/ 	.word	0xffffffff


	//   ....[73]....
        /*0348*/ 	.word	0xffffffff


	//   ....[74]....
        /*034c*/ 	.word	0xffffffff


	//   ....[75]....
        /*0350*/ 	.word	0xffffffff


	//   ....[76]....
        /*0354*/ 	.word	0xffffffff


	//   ....[77]....
        /*0358*/ 	.word	0xffffffff


	//   ....[78]....
        /*035c*/ 	.word	0xffffffff


	//   ....[79]....
        /*0360*/ 	.word	0xffffffff


	//   ....[80]....
        /*0364*/ 	.word	0xffffffff


	//   ....[81]....
        /*0368*/ 	.word	0xffffffff


	//   ....[82]....
        /*036c*/ 	.word	0xffffffff


	//   ....[83]....
        /*0370*/ 	.word	0xffffffff


	//   ....[84]....
        /*0374*/ 	.word	0xffffffff


	//   ....[85]....
        /*0378*/ 	.word	0xffffffff


	//   ....[86]....
        /*037c*/ 	.word	0xffffffff


	//   ....[87]....
        /*0380*/ 	.word	0xffffffff


	//   ....[88]....
        /*0384*/ 	.word	0xffffffff


	//   ....[89]....
        /*0388*/ 	.word	0xffffffff


	//   ....[90]....
        /*038c*/ 	.word	0xffffffff


	//   ....[91]....
        /*0390*/ 	.word	0xffffffff


	//   ....[92]....
        /*0394*/ 	.word	0xffffffff


	//   ....[93]....
        /*0398*/ 	.word	0xffffffff


	//   ....[94]....
        /*039c*/ 	.word	0xffffffff


	//   ....[95]....
        /*03a0*/ 	.word	0xffffffff


	//   ....[96]....
        /*03a4*/ 	.word	0xffffffff


	//   ....[97]....
        /*03a8*/ 	.word	0xffffffff


	//   ....[98]....
        /*03ac*/ 	.word	0xffffffff


	//   ....[99]....
        /*03b0*/ 	.word	0xffffffff


	//   ....[100]....
        /*03b4*/ 	.word	0xffffffff


	//   ....[101]....
        /*03b8*/ 	.word	0xffffffff


	//   ....[102]....
        /*03bc*/ 	.word	0xffffffff


	//   ....[103]....
        /*03c0*/ 	.word	0xffffffff


	//   ....[104]....
        /*03c4*/ 	.word	0xffffffff


	//   ....[105]....
        /*03c8*/ 	.word	0xffffffff


	//   ....[106]....
        /*03cc*/ 	.word	0xffffffff


	//   ....[107]....
        /*03d0*/ 	.word	0xffffffff


	//   ....[108]....
        /*03d4*/ 	.word	0xffffffff


	//   ....[109]....
        /*03d8*/ 	.word	0xffffffff


	//   ....[110]....
        /*03dc*/ 	.word	0xffffffff


	//   ....[111]....
        /*03e0*/ 	.word	0xffffffff


	//   ....[112]....
        /*03e4*/ 	.word	0xffffffff


	//   ....[113]....
        /*03e8*/ 	.word	0xffffffff


	//   ....[114]....
        /*03ec*/ 	.word	0xffffffff


	//   ....[115]....
        /*03f0*/ 	.word	0xffffffff


	//   ....[116]....
        /*03f4*/ 	.word	0xffffffff


	//   ....[117]....
        /*03f8*/ 	.word	0xffffffff


	//   ....[118]....
        /*03fc*/ 	.word	0xffffffff


	//   ....[119]....
        /*0400*/ 	.word	0xffffffff


	//   ....[120]....
        /*0404*/ 	.word	0xffffffff


	//   ....[121]....
        /*0408*/ 	.word	0xffffffff


	//   ....[122]....
        /*040c*/ 	.word	0xffffffff


	//   ....[123]....
        /*0410*/ 	.word	0xffffffff


	//   ....[124]....
        /*0414*/ 	.word	0xffffffff


	//   ....[125]....
        /*0418*/ 	.word	0xffffffff


	//   ....[126]....
        /*041c*/ 	.word	0xffffffff


	//   ....[127]....
        /*0420*/ 	.word	0xffffffff


	//   ....[128]....
        /*0424*/ 	.word	0xffffffff


	//   ....[129]....
        /*0428*/ 	.word	0xffffffff


	//   ....[130]....
        /*042c*/ 	.word	0xffffffff


	//   ....[131]....
        /*0430*/ 	.word	0xffffffff


	//   ....[132]....
        /*0434*/ 	.word	0xffffffff


	//   ....[133]....
        /*0438*/ 	.word	0xffffffff


	//   ....[134]....
        /*043c*/ 	.word	0xffffffff


	//   ....[135]....
        /*0440*/ 	.word	0xffffffff


	//   ....[136]....
        /*0444*/ 	.word	0xffffffff


	//   ....[137]....
        /*0448*/ 	.word	0xffffffff


	//   ....[138]....
        /*044c*/ 	.word	0xffffffff


	//   ....[139]....
        /*0450*/ 	.word	0xffffffff


	//   ....[140]....
        /*0454*/ 	.word	0xffffffff


	//   ....[141]....
        /*0458*/ 	.word	0xffffffff


	//   ....[142]....
        /*045c*/ 	.word	0xffffffff


	//   ....[143]....
        /*0460*/ 	.word	0xffffffff


	//   ....[144]....
        /*0464*/ 	.word	0xffffffff


	//   ....[145]....
        /*0468*/ 	.word	0xffffffff


	//   ....[146]....
        /*046c*/ 	.word	0xffffffff


	//   ....[147]....
        /*0470*/ 	.word	0xffffffff


	//   ....[148]....
        /*0474*/ 	.word	0xffffffff


	//   ....[149]....
        /*0478*/ 	.word	0xffffffff


	//   ....[150]....
        /*047c*/ 	.word	0xffffffff


	//   ....[151]....
        /*0480*/ 	.word	0xffffffff


	//   ....[152]....
        /*0484*/ 	.word	0xffffffff


	//   ....[153]....
        /*0488*/ 	.word	0xffffffff


	//   ....[154]....
        /*048c*/ 	.word	0xffffffff


	//   ....[155]....
        /*0490*/ 	.word	0xffffffff


	//   ....[156]....
        /*0494*/ 	.word	0xffffffff


	//   ....[157]....
        /*0498*/ 	.word	0xffffffff


	//   ....[158]....
        /*049c*/ 	.word	0xffffffff


	//   ....[159]....
        /*04a0*/ 	.word	0xffffffff


	//   ....[160]....
        /*04a4*/ 	.word	0xffffffff


	//   ....[161]....
        /*04a8*/ 	.word	0x0500000f


	//   ....[162]....
        /*04ac*/ 	.word	0x0500000f


	//   ....[163]....
        /*04b0*/ 	.word	0x0500000f


	//   ....[164]....
        /*04b4*/ 	.word	0x0500000f


	//   ....[165]....
        /*04b8*/ 	.word	0x0500000f


	//   ....[166]....
        /*04bc*/ 	.word	0x0500000f


	//   ....[167]....
        /*04c0*/ 	.word	0x0500000f


	//   ....[168]....
        /*04c4*/ 	.word	0x0500000f


	//   ....[169]....
        /*04c8*/ 	.word	0x0500000f


	//   ....[170]....
        /*04cc*/ 	.word	0x0500000f


	//   ....[171]....
        /*04d0*/ 	.word	0x0500000f


	//   ....[172]....
        /*04d4*/ 	.word	0x0500000f


	//   ....[173]....
        /*04d8*/ 	.word	0x0500000f


	//   ....[174]....
        /*04dc*/ 	.word	0x0500000f


	//   ....[175]....
        /*04e0*/ 	.word	0x0500000f


	//   ....[176]....
        /*04e4*/ 	.word	0x0500000f


	//   ....[177]....
        /*04e8*/ 	.word	0x0500000f


	//   ....[178]....
        /*04ec*/ 	.word	0x0500000f


	//   ....[179]....
        /*04f0*/ 	.word	0x0500000f


	//   ....[180]....
        /*04f4*/ 	.word	0x0500000f


	//   ....[181]....
        /*04f8*/ 	.word	0x0500000f


	//   ....[182]....
        /*04fc*/ 	.word	0x0500000f


	//   ....[183]....
        /*0500*/ 	.word	0x0500000f


	//   ....[184]....
        /*0504*/ 	.word	0x0500000f


	//   ....[185]....
        /*0508*/ 	.word	0x0500000f


	//   ....[186]....
        /*050c*/ 	.word	0x0500000f


	//   ....[187]....
        /*0510*/ 	.word	0x0500000f


	//   ....[188]....
        /*0514*/ 	.word	0x0500000f


	//   ....[189]....
        /*0518*/ 	.word	0x0500000f


	//   ....[190]....
        /*051c*/ 	.word	0x0500000f


	//   ....[191]....
        /*0520*/ 	.word	0x0500000f


	//   ....[192]....
        /*0524*/ 	.word	0x0500000f


	//   ....[193]....
        /*0528*/ 	.word	0x0500000f


	//   ....[194]....
        /*052c*/ 	.word	0x0500000f


	//   ....[195]....
        /*0530*/ 	.word	0x0500000f


	//   ....[196]....
        /*0534*/ 	.word	0x0500000f


	//   ....[197]....
        /*0538*/ 	.word	0x0500000f


	//   ....[198]....
        /*053c*/ 	.word	0x0500000f


	//   ....[199]....
        /*0540*/ 	.word	0x0500000f


	//   ....[200]....
        /*0544*/ 	.word	0x0500000f


	//   ....[201]....
        /*0548*/ 	.word	0x0500000f


	//   ....[202]....
        /*054c*/ 	.word	0x0500000f


	//   ....[203]....
        /*0550*/ 	.word	0x0500000f


	//   ....[204]....
        /*0554*/ 	.word	0x0500000f


	//   ....[205]....
        /*0558*/ 	.word	0x0500000f


	//   ....[206]....
        /*055c*/ 	.word	0x0500000f


	//   ....[207]....
        /*0560*/ 	.word	0x0500000f


	//   ....[208]....
        /*0564*/ 	.word	0x0500000f


	//   ....[209]....
        /*0568*/ 	.word	0x0500000f


	//   ....[210]....
        /*056c*/ 	.word	0x0500000f


	//   ....[211]....
        /*0570*/ 	.word	0x0500000f


	//   ....[212]....
        /*0574*/ 	.word	0x0500000f


	//   ....[213]....
        /*0578*/ 	.word	0x0500000f


	//   ....[214]....
        /*057c*/ 	.word	0x0500000f


	//   ....[215]....
        /*0580*/ 	.word	0x0500000f


	//   ....[216]....
        /*0584*/ 	.word	0x0500000f


	//   ....[217]....
        /*0588*/ 	.word	0x0500000f


	//   ....[218]....
        /*058c*/ 	.word	0x0500000f


	//   ....[219]....
        /*0590*/ 	.word	0x0500000f


	//   ....[220]....
        /*0594*/ 	.word	0x0500000f


	//   ....[221]....
        /*0598*/ 	.word	0x0500000f


	//   ....[222]....
        /*059c*/ 	.word	0x0500000f


	//   ....[223]....
        /*05a0*/ 	.word	0x0500000f


	//   ....[224]....
        /*05a4*/ 	.word	0x0500000f


	//   ....[225]....
        /*05a8*/ 	.word	0x0500000f


	//   ....[226]....
        /*05ac*/ 	.word	0x0500000f


	//   ....[227]....
        /*05b0*/ 	.word	0x0500000f


	//   ....[228]....
        /*05b4*/ 	.word	0x0500000f


	//   ....[229]....
        /*05b8*/ 	.word	0x0500000f


	//   ....[230]....
        /*05bc*/ 	.word	0x0500000f


	//   ....[231]....
        /*05c0*/ 	.word	0x0500000f


	//   ....[232]....
        /*05c4*/ 	.word	0x0500000f


	//   ....[233]....
        /*05c8*/ 	.word	0x0500000f


	//   ....[234]....
        /*05cc*/ 	.word	0x0500000f


	//   ....[235]....
        /*05d0*/ 	.word	0x0500000f


	//   ....[236]....
        /*05d4*/ 	.word	0x0500000f


	//   ....[237]....
        /*05d8*/ 	.word	0x0500000f


	//   ....[238]....
        /*05dc*/ 	.word	0x0500000f


	//   ....[239]....
        /*05e0*/ 	.word	0x0500000f


	//   ....[240]....
        /*05e4*/ 	.word	0x0500000f


	//   ....[241]....
        /*05e8*/ 	.word	0x0500000f


	//   ....[242]....
        /*05ec*/ 	.word	0x0500000f


	//   ....[243]....
        /*05f0*/ 	.word	0x0500000f


	//   ....[244]....
        /*05f4*/ 	.word	0x0500000f


	//   ....[245]....
        /*05f8*/ 	.word	0x0500000f


	//   ....[246]....
        /*05fc*/ 	.word	0x0500000f


	//   ....[247]....
        /*0600*/ 	.word	0x0500000f


	//   ....[248]....
        /*0604*/ 	.word	0x0500000f


	//   ....[249]....
        /*0608*/ 	.word	0x0500000f


	//   ....[250]....
        /*060c*/ 	.word	0x0500000f


	//   ....[251]....
        /*0610*/ 	.word	0x0500000f


	//   ....[252]....
        /*0614*/ 	.word	0x0500000f


	//   ....[253]....
        /*0618*/ 	.word	0x0500000f


	//   ....[254]....
        /*061c*/ 	.word	0x0500000f


	//   ....[255]....
        /*0620*/ 	.word	0x0500000f


	//   ....[0]....
        /*0624*/ 	.word	0x0500000f


	//   ....[1]....
        /*0628*/ 	.word	0x0500000f


	//   ....[2]....
        /*062c*/ 	.word	0x0500000f


	//   ....[3]....
        /*0630*/ 	.word	0x0500000f


	//   ....[4]....
        /*0634*/ 	.word	0x0500000f


	//   ....[5]....
        /*0638*/ 	.word	0x0500000f


	//   ....[6]....
        /*063c*/ 	.word	0x0500000f


	//   ....[7]....
        /*0640*/ 	.word	0x0500000f


	//   ....[8]....
        /*0644*/ 	.word	0x0500000f


	//   ....[9]....
        /*0648*/ 	.word	0x0500000f


	//   ....[10]....
        /*064c*/ 	.word	0x0500000f


	//   ....[11]....
        /*0650*/ 	.word	0x0500000f


	//----- nvinfo : EIATTR_COOP_GROUP_INSTR_OFFSETS
	.align		4
.L_1401:
        /*0654*/ 	.byte	0x04, 0x28
        /*0656*/ 	.short	(.L_1403 - .L_1402)


	//   ....[0]....
.L_1402:
        /*0658*/ 	.word	0x00000080


	//   ....[1]....
        /*065c*/ 	.word	0x00000090


	//   ....[2]....
        /*0660*/ 	.word	0x000002d0


	//   ....[3]....
        /*0664*/ 	.word	0x00000430


	//   ....[4]....
        /*0668*/ 	.word	0x00000550


	//   ....[5]....
        /*066c*/ 	.word	0x000006b0


	//   ....[6]....
        /*0670*/ 	.word	0x00001200


	//   ....[7]....
        /*0674*/ 	.word	0x00002070


	//   ....[8]....
        /*0678*/ 	.word	0x00002170


	//   ....[9]....
        /*067c*/ 	.word	0x00002770


	//   ....[10]....
        /*0680*/ 	.word	0x000027c0


	//   ....[11]....
        /*0684*/ 	.word	0x00004090


	//   ....[12]....
        /*0688*/ 	.word	0x000040a0


	//   ....[13]....
        /*068c*/ 	.word	0x000040d0


	//   ....[14]....
        /*0690*/ 	.word	0x000040e0


	//   ....[15]....
        /*0694*/ 	.word	0x00005390


	//   ....[16]....
        /*0698*/ 	.word	0x000053d0


	//   ....[17]....
        /*069c*/ 	.word	0x00005480


	//   ....[18]....
        /*06a0*/ 	.word	0x00005490


	//   ....[19]....
        /*06a4*/ 	.word	0x00006290


	//   ....[20]....
        /*06a8*/ 	.word	0x000062d0


	//   ....[21]....
        /*06ac*/ 	.word	0x00006300


	//   ....[22]....
        /*06b0*/ 	.word	0x00006330


	//   ....[23]....
        /*06b4*/ 	.word	0x00006830


	//   ....[24]....
        /*06b8*/ 	.word	0x00006870


	//   ....[25]....
        /*06bc*/ 	.word	0x000068b0


	//   ....[26]....
        /*06c0*/ 	.word	0x000068e0


	//   ....[27]....
        /*06c4*/ 	.word	0x00006900


	//   ....[28]....
        /*06c8*/ 	.word	0x00006910


	//   ....[29]....
        /*06cc*/ 	.word	0x00006930


	//   ....[30]....
        /*06d0*/ 	.word	0x00006950


	//   ....[31]....
        /*06d4*/ 	.word	0x00007200


	//   ....[32]....
        /*06d8*/ 	.word	0x00007230


	//   ....[33]....
        /*06dc*/ 	.word	0x00007270


	//   ....[34]....
        /*06e0*/ 	.word	0x000072a0


	//   ....[35]....
        /*06e4*/ 	.word	0x000072c0


	//   ....[36]....
        /*06e8*/ 	.word	0x000072d0


	//   ....[37]....
        /*06ec*/ 	.word	0x000072e0


	//   ....[38]....
        /*06f0*/ 	.word	0x00007300


	//   ....[39]....
        /*06f4*/ 	.word	0x00007450


	//   ....[40]....
        /*06f8*/ 	.word	0x00007640


	//   ....[41]....
        /*06fc*/ 	.word	0x00007670


	//   ....[42]....
        /*0700*/ 	.word	0x000076a0


	//   ....[43]....
        /*0704*/ 	.word	0x000076d0


	//   ....[44]....
        /*0708*/ 	.word	0x00007700


	//   ....[45]....
        /*070c*/ 	.word	0x00007730


	//   ....[46]....
        /*0710*/ 	.word	0x00007880


	//   ....[47]....
        /*0714*/ 	.word	0x000078b0


	//   ....[48]....
        /*0718*/ 	.word	0x000078e0


	//   ....[49]....
        /*071c*/ 	.word	0x00007910


	//   ....[50]....
        /*0720*/ 	.word	0x00007940


	//   ....[51]....
        /*0724*/ 	.word	0x00007970


	//   ....[52]....
        /*0728*/ 	.word	0x00007a00


	//   ....[53]....
        /*072c*/ 	.word	0x00007a30


	//   ....[54]....
        /*0730*/ 	.word	0x00007ab0


	//   ....[55]....
        /*0734*/ 	.word	0x00009060


	//   ....[56]....
        /*0738*/ 	.word	0x00009080


	//   ....[57]....
        /*073c*/ 	.word	0x00009110


	//   ....[58]....
        /*0740*/ 	.word	0x00009130


	//   ....[59]....
        /*0744*/ 	.word	0x000091b0


	//   ....[60]....
        /*0748*/ 	.word	0x000091d0


	//   ....[61]....
        /*074c*/ 	.word	0x00009250


	//   ....[62]....
        /*0750*/ 	.word	0x00009270


	//   ....[63]....
        /*0754*/ 	.word	0x000092f0


	//   ....[64]....
        /*0758*/ 	.word	0x00009310


	//   ....[65]....
        /*075c*/ 	.word	0x00009390


	//   ....[66]....
        /*0760*/ 	.word	0x000093b0


	//   ....[67]....
        /*0764*/ 	.word	0x00009430


	//   ....[68]....
        /*0768*/ 	.word	0x00009450


	//   ....[69]....
        /*076c*/ 	.word	0x00009460


	//   ....[70]....
        /*0770*/ 	.word	0x00009470


	//   ....[71]....
        /*0774*/ 	.word	0x00009d70


	//   ....[72]....
        /*0778*/ 	.word	0x00009da0


	//   ....[73]....
        /*077c*/ 	.word	0x00009e40


	//   ....[74]....
        /*0780*/ 	.word	0x00009e60


	//   ....[75]....
        /*0784*/ 	.word	0x00009ee0


	//   ....[76]....
        /*0788*/ 	.word	0x00009f00


	//   ....[77]....
        /*078c*/ 	.word	0x00009f80


	//   ....[78]....
        /*0790*/ 	.word	0x00009fa0


	//   ....[79]....
        /*0794*/ 	.word	0x0000a020


	//   ....[80]....
        /*0798*/ 	.word	0x0000a040


	//   ....[81]....
        /*079c*/ 	.word	0x0000a0c0


	//   ....[82]....
        /*07a0*/ 	.word	0x0000a0e0


	//   ....[83]....
        /*07a4*/ 	.word	0x0000a160


	//   ....[84]....
        /*07a8*/ 	.word	0x0000a180


	//   ....[85]....
        /*07ac*/ 	.word	0x0000a190


	//   ....[86]....
        /*07b0*/ 	.word	0x0000a200


	//   ....[87]....
        /*07b4*/ 	.word	0x0000a250


	//   ....[88]....
        /*07b8*/ 	.word	0x0000a280


	//   ....[89]....
        /*07bc*/ 	.word	0x0000a310


	//   ....[90]....
        /*07c0*/ 	.word	0x0000a320


	//   ....[91]....
        /*07c4*/ 	.word	0x0000a390


	//   ....[92]....
        /*07c8*/ 	.word	0x0000a3a0


	//   ....[93]....
        /*07cc*/ 	.word	0x0000a3e0


	//   ....[94]....
        /*07d0*/ 	.word	0x0000a400


	//   ....[95]....
        /*07d4*/ 	.word	0x0000ab80


	//   ....[96]....
        /*07d8*/ 	.word	0x0000abb0


	//   ....[97]....
        /*07dc*/ 	.word	0x0000ac00


	//   ....[98]....
        /*07e0*/ 	.word	0x0000ac10


	//   ....[99]....
        /*07e4*/ 	.word	0x0000ac50


	//   ....[100]....
        /*07e8*/ 	.word	0x0000ac60


	//   ....[101]....
        /*07ec*/ 	.word	0x0000aca0


	//   ....[102]....
        /*07f0*/ 	.word	0x0000acb0


	//   ....[103]....
        /*07f4*/ 	.word	0x0000acf0


	//   ....[104]....
        /*07f8*/ 	.word	0x0000ad00


	//   ....[105]....
        /*07fc*/ 	.word	0x0000ad40


	//   ....[106]....
        /*0800*/ 	.word	0x0000ad50


	//   ....[107]....
        /*0804*/ 	.word	0x0000ad90


	//   ....[108]....
        /*0808*/ 	.word	0x0000ada0


	//   ....[109]....
        /*080c*/ 	.word	0x0000adb0


	//   ....[110]....
        /*0810*/ 	.word	0x0000adf0


	//   ....[111]....
        /*0814*/ 	.word	0x0000b0a0


	//   ....[112]....
        /*0818*/ 	.word	0x0000b0d0


	//   ....[113]....
        /*081c*/ 	.word	0x0000b130


	//   ....[114]....
        /*0820*/ 	.word	0x0000b140


	//   ....[115]....
        /*0824*/ 	.word	0x0000b190


	//   ....[116]....
        /*0828*/ 	.word	0x0000b1a0


	//   ....[117]....
        /*082c*/ 	.word	0x0000b1f0


	//   ....[118]....
        /*0830*/ 	.word	0x0000b200


	//   ....[119]....
        /*0834*/ 	.word	0x0000b250


	//   ....[120]....
        /*0838*/ 	.word	0x0000b260


	//   ....[121]....
        /*083c*/ 	.word	0x0000b2b0


	//   ....[122]....
        /*0840*/ 	.word	0x0000b2c0


	//   ....[123]....
        /*0844*/ 	.word	0x0000b310


	//   ....[124]....
        /*0848*/ 	.word	0x0000b320


	//   ....[125]....
        /*084c*/ 	.word	0x0000b330


	//   ....[126]....
        /*0850*/ 	.word	0x0000b370


	//   ....[127]....
        /*0854*/ 	.word	0x0000b920


	//   ....[128]....
        /*0858*/ 	.word	0x0000b960


	//   ....[129]....
        /*085c*/ 	.word	0x0000b990


	//   ....[130]....
        /*0860*/ 	.word	0x0000b9a0


	//   ....[131]....
        /*0864*/ 	.word	0x0000b9b0


	//   ....[132]....
        /*0868*/ 	.word	0x0000b9c0


	//   ....[133]....
        /*086c*/ 	.word	0x0000b9e0


	//   ....[134]....
        /*0870*/ 	.word	0x0000ba30


	//   ....[135]....
        /*0874*/ 	.word	0x0000ba50


	//   ....[136]....
        /*0878*/ 	.word	0x0000ba90


	//   ....[137]....
        /*087c*/ 	.word	0x0000bab0


	//   ....[138]....
        /*0880*/ 	.word	0x0000baf0


	//   ....[139]....
        /*0884*/ 	.word	0x0000bb10


	//   ....[140]....
        /*0888*/ 	.word	0x0000bb60


	//   ....[141]....
        /*088c*/ 	.word	0x0000bb90


	//   ....[142]....
        /*0890*/ 	.word	0x0000bbf0


	//   ....[143]....
        /*0894*/ 	.word	0x0000bf70


	//   ....[144]....
        /*0898*/ 	.word	0x0000bfa0


	//   ....[145]....
        /*089c*/ 	.word	0x0000bfd0


	//   ....[146]....
        /*08a0*/ 	.word	0x0000c000


	//   ....[147]....
        /*08a4*/ 	.word	0x0000c030


	//   ....[148]....
        /*08a8*/ 	.word	0x0000c060


	//   ....[149]....
        /*08ac*/ 	.word	0x0000c090


	//   ....[150]....
        /*08b0*/ 	.word	0x0000c0c0


	//   ....[151]....
        /*08b4*/ 	.word	0x0000c240


	//   ....[152]....
        /*08b8*/ 	.word	0x0000c270


	//   ....[153]....
        /*08bc*/ 	.word	0x0000c2a0


	//   ....[154]....
        /*08c0*/ 	.word	0x0000c2d0


	//   ....[155]....
        /*08c4*/ 	.word	0x0000c300


	//   ....[156]....
        /*08c8*/ 	.word	0x0000c330


	//   ....[157]....
        /*08cc*/ 	.word	0x0000c3f0


	//   ....[158]....
        /*08d0*/ 	.word	0x0000c410


	//   ....[159]....
        /*08d4*/ 	.word	0x0000c480


	//   ....[160]....
        /*08d8*/ 	.word	0x0000c8f0


	//   ....[161]....
        /*08dc*/ 	.word	0x0000cdd0


	//   ....[162]....
        /*08e0*/ 	.word	0x0000cec0


	//   ....[163]....
        /*08e4*/ 	.word	0x0000cf60


	//   ....[164]....
        /*08e8*/ 	.word	0x0000cfc0


	//   ....[165]....
        /*08ec*/ 	.word	0x0000d0b0


	//   ....[166]....
        /*08f0*/ 	.word	0x0000d120


	//   ....[167]....
        /*08f4*/ 	.word	0x0000d210


	//   ....[168]....
        /*08f8*/ 	.word	0x0000d280


	//   ....[169]....
        /*08fc*/ 	.word	0x0000d370


	//   ....[170]....
        /*0900*/ 	.word	0x0000d3e0


	//   ....[171]....
        /*0904*/ 	.word	0x0000d4d0


	//   ....[172]....
        /*0908*/ 	.word	0x0000d540


	//   ....[173]....
        /*090c*/ 	.word	0x0000d630


	//   ....[174]....
        /*0910*/ 	.word	0x0000d6a0


	//   ....[175]....
        /*0914*/ 	.word	0x0000d790


	//   ....[176]....
        /*0918*/ 	.word	0x0000d800


	//   ....[177]....
        /*091c*/ 	.word	0x0000d8a0


	//   ....[178]....
        /*0920*/ 	.word	0x0000d990


	//   ....[179]....
        /*0924*/ 	.word	0x0000da00


	//   ....[180]....
        /*0928*/ 	.word	0x0000da60


	//   ....[181]....
        /*092c*/ 	.word	0x0000db50


	//   ....[182]....
        /*0930*/ 	.word	0x0000dbb0


	//   ....[183]....
        /*0934*/ 	.word	0x0000dcb0


	//   ....[184]....
        /*0938*/ 	.word	0x0000dd10


	//   ....[185]....
        /*093c*/ 	.word	0x0000de10


	//   ....[186]....
        /*0940*/ 	.word	0x0000de70


	//   ....[187]....
        /*0944*/ 	.word	0x0000df70


	//   ....[188]....
        /*0948*/ 	.word	0x0000dfd0


	//   ....[189]....
        /*094c*/ 	.word	0x0000e0d0


	//   ....[190]....
        /*0950*/ 	.word	0x0000e130


	//   ....[191]....
        /*0954*/ 	.word	0x0000e230


	//   ....[192]....
        /*0958*/ 	.word	0x0000e290


	//   ....[193]....
        /*095c*/ 	.word	0x0000e340


	//   ....[194]....
        /*0960*/ 	.word	0x0000e400


	//   ....[195]....
        /*0964*/ 	.word	0x0000e4c0


	//   ....[196]....
        /*0968*/ 	.word	0x0000e520


	//   ....[197]....
        /*096c*/ 	.word	0x0000e620


	//   ....[198]....
        /*0970*/ 	.word	0x0000e680


	//   ....[199]....
        /*0974*/ 	.word	0x0000e750


	//   ....[200]....
        /*0978*/ 	.word	0x0000e7b0


	//   ....[201]....
        /*097c*/ 	.word	0x0000e870


	//   ....[202]....
        /*0980*/ 	.word	0x0000e9b0


	//   ....[203]....
        /*0984*/ 	.word	0x0000ea50


	//   ....[204]....
        /*0988*/ 	.word	0x0000eac0


	//   ....[205]....
        /*098c*/ 	.word	0x0000eb70


	//   ....[206]....
        /*0990*/ 	.word	0x0000ebd0


	//   ....[207]....
        /*0994*/ 	.word	0x0000ec80


	//   ....[208]....
        /*0998*/ 	.word	0x0000ece0


	//   ....[209]....
        /*099c*/ 	.word	0x0000ed90


	//   ....[210]....
        /*09a0*/ 	.word	0x0000edf0


	//   ....[211]....
        /*09a4*/ 	.word	0x0000eea0


	//   ....[212]....
        /*09a8*/ 	.word	0x0000ef00


	//   ....[213]....
        /*09ac*/ 	.word	0x0000efb0


	//   ....[214]....
        /*09b0*/ 	.word	0x0000f010


	//   ....[215]....
        /*09b4*/ 	.word	0x0000f0c0


	//   ....[216]....
        /*09b8*/ 	.word	0x0000f120


	//   ....[217]....
        /*09bc*/ 	.word	0x0000f1d0


	//   ....[218]....
        /*09c0*/ 	.word	0x0000f2c0


	//   ....[219]....
        /*09c4*/ 	.word	0x0000f370


	//   ....[220]....
        /*09c8*/ 	.word	0x0000f3d0


	//   ....[221]....
        /*09cc*/ 	.word	0x0000f490


	//   ....[222]....
        /*09d0*/ 	.word	0x0000f4f0


	//   ....[223]....
        /*09d4*/ 	.word	0x0000f5b0


	//   ....[224]....
        /*09d8*/ 	.word	0x0000f610


	//   ....[225]....
        /*09dc*/ 	.word	0x0000f6d0


	//   ....[226]....
        /*09e0*/ 	.word	0x0000f730


	//   ....[227]....
        /*09e4*/ 	.word	0x0000f7f0


	//   ....[228]....
        /*09e8*/ 	.word	0x0000f850


	//   ....[229]....
        /*09ec*/ 	.word	0x0000f910


	//   ....[230]....
        /*09f0*/ 	.word	0x0000f970


	//   ....[231]....
        /*09f4*/ 	.word	0x0000fa30


	//   ....[232]....
        /*09f8*/ 	.word	0x0000fa90


	//   ....[233]....
        /*09fc*/ 	.word	0x0000fb40


	//   ....[234]....
        /*0a00*/ 	.word	0x0000fc30


	//   ....[235]....
        /*0a04*/ 	.word	0x0000fcd0


	//   ....[236]....
        /*0a08*/ 	.word	0x0000fd70


	//   ....[237]....
        /*0a0c*/ 	.word	0x0000fe20


	//   ....[238]....
        /*0a10*/ 	.word	0x0000fe80


	//   ....[239]....
        /*0a14*/ 	.word	0x0000ff40


	//   ....[240]....
        /*0a18*/ 	.word	0x0000ffa0


	//   ....[241]....
        /*0a1c*/ 	.word	0x00010060


	//   ....[242]....
        /*0a20*/ 	.word	0x000100c0


	//   ....[243]....
        /*0a24*/ 	.word	0x00010180


	//   ....[244]....
        /*0a28*/ 	.word	0x000101e0


	//   ....[245]....
        /*0a2c*/ 	.word	0x000102a0


	//   ....[246]....
        /*0a30*/ 	.word	0x00010300


	//   ....[247]....
        /*0a34*/ 	.word	0x000103c0


	//   ....[248]....
        /*0a38*/ 	.word	0x00010420


	//   ....[249]....
        /*0a3c*/ 	.word	0x000104c0


	//   ....[250]....
        /*0a40*/ 	.word	0x00010550


	//   ....[251]....
        /*0a44*/ 	.word	0x000105f0


	//   ....[252]....
        /*0a48*/ 	.word	0x00010710


	//   ....[253]....
        /*0a4c*/ 	.word	0x00010780


	//   ....[254]....
        /*0a50*/ 	.word	0x000107f0


	//   ....[255]....
        /*0a54*/ 	.word	0x00010860


	//   ....[0]....
        /*0a58*/ 	.word	0x000108d0


	//   ....[1]....
        /*0a5c*/ 	.word	0x00010950


	//   ....[2]....
        /*0a60*/ 	.word	0x000109e0


	//   ....[3]....
        /*0a64*/ 	.word	0x00010a70


	//   ....[4]....
        /*0a68*/ 	.word	0x00010ae0


	//   ....[5]....
        /*0a6c*/ 	.word	0x00010b50


	//   ....[6]....
        /*0a70*/ 	.word	0x00010bc0


	//   ....[7]....
        /*0a74*/ 	.word	0x00010c40


	//   ....[8]....
        /*0a78*/ 	.word	0x00010cb0


	//   ....[9]....
        /*0a7c*/ 	.word	0x00010d50


	//   ....[10]....
        /*0a80*/ 	.word	0x00010de0


	//   ....[11]....
        /*0a84*/ 	.word	0x00010f00


	//----- nvinfo : EIATTR_REG_RECONFIG
	.align		4
.L_1403:
        /*0a88*/ 	.byte	0x01, 0x54
	.zero		2


	//----- nvinfo : EIATTR_SYSCALL_OFFSETS
	.align		4
        /*0a8c*/ 	.byte	0x04, 0x46
        /*0a8e*/ 	.short	(.L_1405 - .L_1404)


	//   ....[0]....
.L_1404:
        /*0a90*/ 	.word	0x000013f0


	//   ....[1]....
        /*0a94*/ 	.word	0x00008640


	//   ....[2]....
        /*0a98*/ 	.word	0x00008790


	//   ....[3]....
        /*0a9c*/ 	.word	0x00008880


	//   ....[4]....
        /*0aa0*/ 	.word	0x00009880


	//----- nvinfo : EIATTR_MBARRIER_INSTR_OFFSETS
	.align		4
.L_1405:
        /*0aa4*/ 	.byte	0x04, 0x39
        /*0aa6*/ 	.short	(.L_1407 - .L_1406)


	//   ....[0]....
.L_1406:
        /*0aa8*/ 	.word	0x00000180
        /*0aac*/ 	.word	0x000000ff
        /*0ab0*/ 	.word	0x00016800
        /*0ab4*/ 	.short	0x0100
        /*0ab6*/ 	.byte	0x08
	.zero		1


	//   ....[1]....
        /*0ab8*/ 	.word	0x00000190
        /*0abc*/ 	.word	0x000000ff
        /*0ac0*/ 	.word	0x00016820
        /*0ac4*/ 	.short	0x0100
        /*0ac6*/ 	.byte	0x08
	.zero		1


	//   ....[2]....
        /*0ac8*/ 	.word	0x00000280
        /*0acc*/ 	.word	0x000000ff
        /*0ad0*/ 	.word	0x00016830
        /*0ad4*/ 	.short	0x0100
        /*0ad6*/ 	.byte	0x08
	.zero		1


	//   ....[3]....
        /*0ad8*/ 	.word	0x00000290
        /*0adc*/ 	.word	0x000000ff
        /*0ae0*/ 	.word	0x00016840
        /*0ae4*/ 	.short	0x0100
        /*0ae6*/ 	.byte	0x08
	.zero		1


	//   ....[4]....
        /*0ae8*/ 	.word	0x000002a0
        /*0aec*/ 	.word	0x000000ff
        /*0af0*/ 	.word	0x00016838
        /*0af4*/ 	.short	0x0100
        /*0af6*/ 	.byte	0x08
	.zero		1


	//   ....[5]....
        /*0af8*/ 	.word	0x000002b0
        /*0afc*/ 	.word	0x000000ff
        /*0b00*/ 	.word	0x00016848
        /*0b04*/ 	.short	0x0100
        /*0b06*/ 	.byte	0x08
	.zero		1


	//   ....[6]....
        /*0b08*/ 	.word	0x000003e0
        /*0b0c*/ 	.word	0x000000ff
        /*0b10*/ 	.word	0x00016850
        /*0b14*/ 	.short	0x0100
        /*0b16*/ 	.byte	0x08
	.zero		1


	//   ....[7]....
        /*0b18*/ 	.word	0x000003f0
        /*0b1c*/ 	.word	0x000000ff
        /*0b20*/ 	.word	0x00016860
        /*0b24*/ 	.short	0x0100
        /*0b26*/ 	.byte	0x08
	.zero		1


	//   ....[8]....
        /*0b28*/ 	.word	0x00000400
        /*0b2c*/ 	.word	0x000000ff
        /*0b30*/ 	.word	0x00016858
        /*0b34*/ 	.short	0x0100
        /*0b36*/ 	.byte	0x08
	.zero		1


	//   ....[9]....
        /*0b38*/ 	.word	0x00000410
        /*0b3c*/ 	.word	0x000000ff
        /*0b40*/ 	.word	0x00016868
        /*0b44*/ 	.short	0x0100
        /*0b46*/ 	.byte	0x08
	.zero		1


	//   ....[10]....
        /*0b48*/ 	.word	0x00000500
        /*0b4c*/ 	.word	0x000000ff
        /*0b50*/ 	.word	0x00016870
        /*0b54*/ 	.short	0x0100
        /*0b56*/ 	.byte	0x06
	.zero		1


	//   ....[11]....
        /*0b58*/ 	.word	0x00000510
        /*0b5c*/ 	.word	0x000000ff
        /*0b60*/ 	.word	0x00016880
        /*0b64*/ 	.short	0x0100
        /*0b66*/ 	.byte	0x06
	.zero		1


	//   ....[12]....
        /*0b68*/ 	.word	0x00000520
        /*0b6c*/ 	.word	0x000000ff
        /*0b70*/ 	.word	0x00016878
        /*0b74*/ 	.short	0x0100
        /*0b76*/ 	.byte	0x06
	.zero		1


	//   ....[13]....
        /*0b78*/ 	.word	0x00000530
        /*0b7c*/ 	.word	0x000000ff
        /*0b80*/ 	.word	0x00016888
        /*0b84*/ 	.short	0x0100
        /*0b86*/ 	.byte	0x06
	.zero		1


	//   ....[14]....
        /*0b88*/ 	.word	0x00000660
        /*0b8c*/ 	.word	0x000000ff
        /*0b90*/ 	.word	0x00016890
        /*0b94*/ 	.short	0x0100
        /*0b96*/ 	.byte	0x08
	.zero		1


	//   ....[15]....
        /*0b98*/ 	.word	0x00000670
        /*0b9c*/ 	.word	0x000000ff
        /*0ba0*/ 	.word	0x000168a0
        /*0ba4*/ 	.short	0x0100
        /*0ba6*/ 	.byte	0x08
	.zero		1


	//   ....[16]....
        /*0ba8*/ 	.word	0x00000680
        /*0bac*/ 	.word	0x000000ff
        /*0bb0*/ 	.word	0x00016898
        /*0bb4*/ 	.short	0x0100
        /*0bb6*/ 	.byte	0x08
	.zero		1


	//   ....[17]....
        /*0bb8*/ 	.word	0x00000690
        /*0bbc*/ 	.word	0x000000ff
        /*0bc0*/ 	.word	0x000168a8
        /*0bc4*/ 	.short	0x0100
        /*0bc6*/ 	.byte	0x08
	.zero		1


	//   ....[18]....
        /*0bc8*/ 	.word	0x000007d0
        /*0bcc*/ 	.word	0x000000ff
        /*0bd0*/ 	.word	0x000168b0
        /*0bd4*/ 	.short	0x0100
        /*0bd6*/ 	.byte	0x08
	.zero		1


	//   ....[19]....
        /*0bd8*/ 	.word	0x000007e0
        /*0bdc*/ 	.word	0x000000ff
        /*0be0*/ 	.word	0x000168c0
        /*0be4*/ 	.short	0x0100
        /*0be6*/ 	.byte	0x08
	.zero		1


	//   ....[20]....
        /*0be8*/ 	.word	0x000007f0
        /*0bec*/ 	.word	0x000000ff
        /*0bf0*/ 	.word	0x000168b8
        /*0bf4*/ 	.short	0x0100
        /*0bf6*/ 	.byte	0x08
	.zero		1


	//   ....[21]....
        /*0bf8*/ 	.word	0x00000800
        /*0bfc*/ 	.word	0x000000ff
        /*0c00*/ 	.word	0x000168c8
        /*0c04*/ 	.short	0x0100
        /*0c06*/ 	.byte	0x08
	.zero		1


	//   ....[22]....
        /*0c08*/ 	.word	0x00001470
        /*0c0c*/ 	.word	0x000000ff
        /*0c10*/ 	.word	0x00016800
        /*0c14*/ 	.short	0x010a
        /*0c16*/ 	.byte	0x31
	.zero		1


	//   ....[23]....
        /*0c18*/ 	.word	0x000014f0
        /*0c1c*/ 	.word	0x00000004
        /*0c20*/ 	.word	0x00016830
        /*0c24*/ 	.short	0x010a
        /*0c26*/ 	.byte	0x3f
	.zero		1


	//   ....[24]....
        /*0c28*/ 	.word	0x00001540
        /*0c2c*/ 	.word	0x00000004
        /*0c30*/ 	.word	0x00016830
        /*0c34*/ 	.short	0x010a
        /*0c36*/ 	.byte	0x3f
	.zero		1


	//   ....[25]....
        /*0c38*/ 	.word	0x000021a0
        /*0c3c*/ 	.word	0x000000ff
        /*0c40*/ 	.word	0x00000000
        /*0c44*/ 	.short	0x0101
        /*0c46*/ 	.byte	0x06
	.zero		1


	//   ....[26]....
        /*0c48*/ 	.word	0x00003600
        /*0c4c*/ 	.word	0x000000ff
        /*0c50*/ 	.word	0x00016830
        /*0c54*/ 	.short	0x010a
        /*0c56*/ 	.byte	0x06
	.zero		1


	//   ....[27]....
        /*0c58*/ 	.word	0x00003640
        /*0c5c*/ 	.word	0x000000ff
        /*0c60*/ 	.word	0x00016830
        /*0c64*/ 	.short	0x010a
        /*0c66*/ 	.byte	0x06
	.zero		1


	//   ....[28]....
        /*0c68*/ 	.word	0x00003880
        /*0c6c*/ 	.word	0x000000ff
        /*0c70*/ 	.word	0x00016850
        /*0c74*/ 	.short	0x010a
        /*0c76*/ 	.byte	0x06
	.zero		1


	//   ....[29]....
        /*0c78*/ 	.word	0x000038c0
        /*0c7c*/ 	.word	0x000000ff
        /*0c80*/ 	.word	0x00016850
        /*0c84*/ 	.short	0x010a
        /*0c86*/ 	.byte	0x06
	.zero		1


	//   ....[30]....
        /*0c88*/ 	.word	0x00003d10
        /*0c8c*/ 	.word	0x000000ff
        /*0c90*/ 	.word	0x00000000
        /*0c94*/ 	.short	0x0101
        /*0c96*/ 	.byte	0x06
	.zero		1


	//   ....[31]....
        /*0c98*/ 	.word	0x00004ec0
        /*0c9c*/ 	.word	0x000000ff
        /*0ca0*/ 	.word	0x00000000
        /*0ca4*/ 	.short	0x0101
        /*0ca6*/ 	.byte	0x06
	.zero		1


	//   ....[32]....
        /*0ca8*/ 	.word	0x00005300
        /*0cac*/ 	.word	0x000000ff
        /*0cb0*/ 	.word	0x00016850
        /*0cb4*/ 	.short	0x010a
        /*0cb6*/ 	.byte	0x05
	.zero		1


	//   ....[33]....
        /*0cb8*/ 	.word	0x00005340
        /*0cbc*/ 	.word	0x000000ff
        /*0cc0*/ 	.word	0x00016850
        /*0cc4*/ 	.short	0x010a
        /*0cc6*/ 	.byte	0x05
	.zero		1


	//   ....[34]....
        /*0cc8*/ 	.word	0x000058f0
        /*0ccc*/ 	.word	0x000000ff
        /*0cd0*/ 	.word	0x00000000
        /*0cd4*/ 	.short	0x0101
        /*0cd6*/ 	.byte	0x04
	.zero		1


	//   ....[35]....
        /*0cd8*/ 	.word	0x00006750
        /*0cdc*/ 	.word	0x00000000
        /*0ce0*/ 	.word	0x00000000
        /*0ce4*/ 	.short	0x0101
        /*0ce6*/ 	.byte	0x3f
	.zero		1


	//   ....[36]....
        /*0ce8*/ 	.word	0x00008db0
        /*0cec*/ 	.word	0x00000003
        /*0cf0*/ 	.word	0x00016840
        /*0cf4*/ 	.short	0x010a
        /*0cf6*/ 	.byte	0x3f
	.zero		1


	//   ....[37]....
        /*0cf8*/ 	.word	0x00009570
        /*0cfc*/ 	.word	0x00000003
        /*0d00*/ 	.word	0x00016830
        /*0d04*/ 	.short	0x0107
        /*0d06*/ 	.byte	0x3f
	.zero		1


	//   ....[38]....
        /*0d08*/ 	.word	0x00009640
        /*0d0c*/ 	.word	0x00000003
        /*0d10*/ 	.word	0x00016830
        /*0d14*/ 	.short	0x0101
        /*0d16*/ 	.byte	0x3f
	.zero		1


	//   ....[39]....
        /*0d18*/ 	.word	0x0000a4a0
        /*0d1c*/ 	.word	0x00000016
        /*0d20*/ 	.word	0x00016800
        /*0d24*/ 	.short	0x0107
        /*0d26*/ 	.byte	0x3f
	.zero		1


	//   ....[40]....
        /*0d28*/ 	.word	0x0000a5a0
        /*0d2c*/ 	.word	0x00000016
        /*0d30*/ 	.word	0x00016800
        /*0d34*/ 	.short	0x0101
        /*0d36*/ 	.byte	0x3f
	.zero		1


	//   ....[41]....
        /*0d38*/ 	.word	0x0000a5c0
        /*0d3c*/ 	.word	0x00000016
        /*0d40*/ 	.word	0x00016820
        /*0d44*/ 	.short	0x010a
        /*0d46*/ 	.byte	0x3f
	.zero		1


	//   ....[42]....
        /*0d48*/ 	.word	0x0000a960
        /*0d4c*/ 	.word	0x00000005
        /*0d50*/ 	.word	0x00016840
        /*0d54*/ 	.short	0x010a
        /*0d56*/ 	.byte	0x3f
	.zero		1


	//   ....[43]....
        /*0d58*/ 	.word	0x0000ae70
        /*0d5c*/ 	.word	0x00000005
        /*0d60*/ 	.word	0x00016830
        /*0d64*/ 	.short	0x0107
        /*0d66*/ 	.byte	0x3f
	.zero		1


	//   ....[44]....
        /*0d68*/ 	.word	0x0000af30
        /*0d6c*/ 	.word	0x00000005
        /*0d70*/ 	.word	0x00016830
        /*0d74*/ 	.short	0x0101
        /*0d76*/ 	.byte	0x3f
	.zero		1


	//   ....[45]....
        /*0d78*/ 	.word	0x0000af90
        /*0d7c*/ 	.word	0x00000005
        /*0d80*/ 	.word	0x00016860
        /*0d84*/ 	.short	0x010a
        /*0d86*/ 	.byte	0x3f
	.zero		1


	//   ....[46]....
        /*0d88*/ 	.word	0x0000b460
        /*0d8c*/ 	.word	0x00000005
        /*0d90*/ 	.word	0x00016850
        /*0d94*/ 	.short	0x0107
        /*0d96*/ 	.byte	0x3f
	.zero		1


	//   ....[47]....
        /*0d98*/ 	.word	0x0000b600
        /*0d9c*/ 	.word	0x00000005
        /*0da0*/ 	.word	0x00016850
        /*0da4*/ 	.short	0x0101
        /*0da6*/ 	.byte	0x3f
	.zero		1


	//   ....[48]....
        /*0da8*/ 	.word	0x0000b810
        /*0dac*/ 	.word	0x00000000
        /*0db0*/ 	.word	0x00016860
        /*0db4*/ 	.short	0x010a
        /*0db6*/ 	.byte	0x3f
	.zero		1


	//   ....[49]....
        /*0db8*/ 	.word	0x0000bca0
        /*0dbc*/ 	.word	0x00000000
        /*0dc0*/ 	.word	0x00016850
        /*0dc4*/ 	.short	0x0107
        /*0dc6*/ 	.byte	0x3f
	.zero		1


	//   ....[50]....
        /*0dc8*/ 	.word	0x0000bd70
        /*0dcc*/ 	.word	0x00000000
        /*0dd0*/ 	.word	0x00016850
        /*0dd4*/ 	.short	0x0101
        /*0dd6*/ 	.byte	0x3f
	.zero		1


	//   ....[51]....
        /*0dd8*/ 	.word	0x0000c870
        /*0ddc*/ 	.word	0x00000005
        /*0de0*/ 	.word	0x00016820
        /*0de4*/ 	.short	0x010a
        /*0de6*/ 	.byte	0x3f
	.zero		1


	//   ....[52]....
        /*0de8*/ 	.word	0x0000c9f0
        /*0dec*/ 	.word	0x00000003
        /*0df0*/ 	.word	0x00016840
        /*0df4*/ 	.short	0x010a
        /*0df6*/ 	.byte	0x3f
	.zero		1


	//   ....[53]....
        /*0df8*/ 	.word	0x0000ca90
        /*0dfc*/ 	.word	0x00000019
        /*0e00*/ 	.word	0x00016840
        /*0e04*/ 	.short	0x010a
        /*0e06*/ 	.byte	0x3f
	.zero		1


	//   ....[54]....
        /*0e08*/ 	.word	0x0000cad0
        /*0e0c*/ 	.word	0x00000003
        /*0e10*/ 	.word	0x00016860
        /*0e14*/ 	.short	0x010a
        /*0e16*/ 	.byte	0x3f
	.zero		1


	//   ....[55]....
        /*0e18*/ 	.word	0x0000cb10
        /*0e1c*/ 	.word	0x00000019
        /*0e20*/ 	.word	0x00016860
        /*0e24*/ 	.short	0x010a
        /*0e26*/ 	.byte	0x3f
	.zero		1


	//   ....[56]....
        /*0e28*/ 	.word	0x0000cb80
        /*0e2c*/ 	.word	0x00000003
        /*0e30*/ 	.word	0x00016800
        /*0e34*/ 	.short	0x010a
        /*0e36*/ 	.byte	0x3f
	.zero		1


	//   ....[57]....
        /*0e38*/ 	.word	0x0000cbd0
        /*0e3c*/ 	.word	0x00000004
        /*0e40*/ 	.word	0x00016830
        /*0e44*/ 	.short	0x010a
        /*0e46*/ 	.byte	0x3f
	.zero		1


	//   ....[58]....
        /*0e48*/ 	.word	0x0000cc30
        /*0e4c*/ 	.word	0x00000003
        /*0e50*/ 	.word	0x00016830
        /*0e54*/ 	.short	0x010a
        /*0e56*/ 	.byte	0x3f
	.zero		1


	//   ....[59]....
        /*0e58*/ 	.word	0x0000cc90
        /*0e5c*/ 	.word	0x00000003
        /*0e60*/ 	.word	0x00016850
        /*0e64*/ 	.short	0x010a
        /*0e66*/ 	.byte	0x3f
	.zero		1


	//   ....[60]....
        /*0e68*/ 	.word	0x0000ccf0
        /*0e6c*/ 	.word	0x0000000b
        /*0e70*/ 	.word	0x00016850
        /*0e74*/ 	.short	0x010a
        /*0e76*/ 	.byte	0x3f
	.zero		1


	//   ....[61]....
        /*0e78*/ 	.word	0x0000ce10
        /*0e7c*/ 	.word	0x00000003
        /*0e80*/ 	.word	0x00016840
        /*0e84*/ 	.short	0x010a
        /*0e86*/ 	.byte	0x3f
	.zero		1


	//   ....[62]....
        /*0e88*/ 	.word	0x0000e8b0
        /*0e8c*/ 	.word	0x00000016
        /*0e90*/ 	.word	0x00016820
        /*0e94*/ 	.short	0x010a
        /*0e96*/ 	.byte	0x3f
	.zero		1


	//   ....[63]....
        /*0e98*/ 	.word	0x0000e900
        /*0e9c*/ 	.word	0x00000005
        /*0ea0*/ 	.word	0x00016840
        /*0ea4*/ 	.short	0x010a
        /*0ea6*/ 	.byte	0x3f
	.zero		1


	//   ....[64]....
        /*0ea8*/ 	.word	0x0000f210
        /*0eac*/ 	.word	0x00000005
        /*0eb0*/ 	.word	0x00016860
        /*0eb4*/ 	.short	0x010a
        /*0eb6*/ 	.byte	0x3f
	.zero		1


	//   ....[65]....
        /*0eb8*/ 	.word	0x0000fb80
        /*0ebc*/ 	.word	0x00000000
        /*0ec0*/ 	.word	0x00016860
        /*0ec4*/ 	.short	0x010a
        /*0ec6*/ 	.byte	0x3f
	.zero		1


	//   ....[66]....
        /*0ec8*/ 	.word	0x00010e20
        /*0ecc*/ 	.word	0x00000005
        /*0ed0*/ 	.word	0x00016820
        /*0ed4*/ 	.short	0x010a
        /*0ed6*/ 	.byte	0x3f
	.zero		1


	//   ....[67]....
        /*0ed8*/ 	.word	0x00010fc0
        /*0edc*/ 	.word	0x00000003
        /*0ee0*/ 	.word	0x00016840
        /*0ee4*/ 	.short	0x010a
        /*0ee6*/ 	.byte	0x3f
	.zero		1


	//   ....[68]....
        /*0ee8*/ 	.word	0x00011010
        /*0eec*/ 	.word	0x00000019
        /*0ef0*/ 	.word	0x00016840
        /*0ef4*/ 	.short	0x010a
        /*0ef6*/ 	.byte	0x3f
	.zero		1


	//   ....[69]....
        /*0ef8*/ 	.word	0x00011060
        /*0efc*/ 	.word	0x00000003
        /*0f00*/ 	.word	0x00016860
        /*0f04*/ 	.short	0x010a
        /*0f06*/ 	.byte	0x3f
	.zero		1


	//----- nvinfo : EIATTR_NUM_MBARRIERS
	.align		4
.L_1407:
        /*0f08*/ 	.byte	0x03, 0x38
        /*0f0a*/ 	.short	0x0016


	//----- nvinfo : EIATTR_EXIT_INSTR_OFFSETS
	.align		4
        /*0f0c*/ 	.byte	0x04, 0x1c
        /*0f0e*/ 	.short	(.L_1409 - .L_1408)


	//   ....[0]....
.L_1408:
        /*0f10*/ 	.word	0x000009b0


	//   ....[1]....
        /*0f14*/ 	.word	0x00007400


	//   ....[2]....
        /*0f18*/ 	.word	0x0000cb60


	//----- nvinfo : EIATTR_MAX_THREADS
	.align		4
.L_1409:
        /*0f1c*/ 	.byte	0x04, 0x05
        /*0f1e*/ 	.short	(.L_1411 - .L_1410)
.L_1410:
        /*0f20*/ 	.word	0x00000200
        /*0f24*/ 	.word	0x00000001
        /*0f28*/ 	.word	0x00000001


	//----- nvinfo : EIATTR_CRS_STACK_SIZE
	.align		4
.L_1411:
        /*0f2c*/ 	.byte	0x04, 0x1e
        /*0f2e*/ 	.short	(.L_1413 - .L_1412)
.L_1412:
        /*0f30*/ 	.word	0x00000000


	//----- nvinfo : EIATTR_CBANK_PARAM_SIZE
	.align		4
.L_1413:
        /*0f34*/ 	.byte	0x03, 0x19
        /*0f36*/ 	.short	0x0af0


	//----- nvinfo : EIATTR_PARAM_CBANK
	.align		4
        /*0f38*/ 	.byte	0x04, 0x0a
        /*0f3a*/ 	.short	(.L_1415 - .L_1414)
	.align		4
.L_1414:
        /*0f3c*/ 	.word	index@(.nv.constant0._ZN7cutlass13device_kernelIN5flash11enable_sm90INS1_16FlashAttnFwdSm90INS1_25CollectiveMainloopFwdSm90ILi2EN4cute5tupleIJNS5_1CILi1EEES8_S8_EEENS6_IJNS7_ILi192EEENS7_ILi128EEENS7_ILi64EEEEEELi64ENS_6half_tEfNS_4arch4Sm90ELb0ELb0ELb0ELb1ELb1ELb0ELb0ELb1ELb1ELb1ELb0ELb0EEENS1_21CollectiveEpilogueFwdINS6_IJSA_SC_SB_EEES9_SE_SG_Li384ELb1ELb1ELb0ELb0EEENS1_36VarlenDynamicPersistentTileSchedulerILi192ELi128ELi384ELi128ELb0ELb1ELb1ELb0ELb1ELb1EEEEEEEEEvNT_6ParamsE)
        /*0f40*/ 	.short	0x0210
        /*0f42*/ 	.short	0x0af0


	//----- nvinfo : EIATTR_SW_WAR
	.align		4
.L_1415:
        /*0f44*/ 	.byte	0x04, 0x36
        /*0f46*/ 	.short	(.L_1417 - .L_1416)
.L_1416:
        /*0f48*/ 	.word	0x00000008
.L_1417:


//--------------------- .nv.info._ZN7cutlass13device_kernelIN5flash11enable_sm90INS1_16FlashAttnFwdSm90INS1_25CollectiveMainloopFwdSm90ILi2EN4cute5tupleIJNS5_1CILi1EEES8_S8_EEENS6_IJNS7_ILi192EEENS7_ILi128EEENS7_ILi64EEEEEELi64ENS_6half_tEfNS_4arch4Sm90ELb0ELb0ELb0ELb1ELb1ELb1ELb0ELb1ELb1ELb1ELb0ELb0EEENS1_21CollectiveEpilogueFwdINS6_IJSA_SC_SB_EEES9_SE_SG_Li384ELb1ELb1ELb0ELb0EEENS1_36VarlenDynamicPersistentTileSchedulerILi192ELi128ELi384ELi128ELb0ELb1ELb1ELb0ELb1ELb1EEEEEEEEEvNT_6ParamsE --------------------------
	.section	.nv.info._ZN7cutlass13device_kernelIN5flash11enable_sm90INS1_16FlashAttnFwdSm90INS1_25CollectiveMainloopFwdSm90ILi2EN4cute5tupleIJNS5_1CILi1EEES8_S8_EEENS6_IJNS7_ILi192EEENS7_ILi128EEENS7_ILi64EEEEEELi64ENS_6half_tEfNS_4arch4Sm90ELb0ELb0ELb0ELb1ELb1ELb1ELb0ELb1ELb1ELb1ELb0ELb0EEENS1_21CollectiveEpilogueFwdINS6_IJSA_SC_SB_EEES9_SE_SG_Li384ELb1ELb1ELb0ELb0EEENS1_36VarlenDynamicPersistentTileSchedulerILi192ELi128ELi384ELi128ELb0ELb1ELb1ELb0ELb1ELb1EEEEEEEEEvNT_6ParamsE,"",@"SHT_CUDA_INFO"
	.sectionflags	@""
	.align	4


	//----- nvinfo : EIATTR_CUDA_API_VERSION
	.align		4
        /*0000*/ 	.byte	0x04, 0x37
        /*0002*/ 	.short	(.L_1419 - .L_1418)
.L_1418:
        /*0004*/ 	.word	0x00000082


	//----- nvinfo : EIATTR_KPARAM_INFO
	.align		4
.L_1419:
        /*0008*/ 	.byte	0x04, 0x17
        /*000a*/ 	.short	(.L_1421 - .L_1420)
.L_1420:
        /*000c*/ 	.word	0x00000000
        /*0010*/ 	.short	0x0000
        /*0012*/ 	.short	0x0070
        /*0014*/ 	.byte	0x00, 0xf0, 0x01, 0x2a


	//----- nvinfo : EIATTR_SPARSE_MMA_MASK
	.align		4
.L_1421:
        /*0018*/ 	.byte	0x03, 0x50
        /*001a*/ 	.short	0x0000


	//----- nvinfo : EIATTR_MAXREG_COUNT
	.align		4
        /*001c*/ 	.byte	0x03, 0x1b
        /*001e*/ 	.short	0x0080


	//----- nvinfo : EIATTR_NUM_BARRIERS
	.align		4
        /*0020*/ 	.byte	0x02, 0x4c
        /*0022*/ 	.byte	0x10
	.zero		1


	//----- nvinfo : EIATTR_EXTERNS
	.align		4
        /*0024*/ 	.byte	0x04, 0x0f
        /*0026*/ 	.short	(.L_1423 - .L_1422)


	//   ....[0]....
	.align		4
.L_1422:
        /*0028*/ 	.word	index@(__assertfail)


	//----- nvinfo : EIATTR_ANNOTATIONS
	.align		4
.L_1423:
        /*002c*/ 	.byte	0x04, 0x55
        /*002e*/ 	.short	(.L_1425 - .L_1424)


	//   ....[0]....
.L_1424:
        /* <DEDUP_REMOVED lines=65> */


	//----- nvinfo : EIATTR_MERCURY_ISA_VERSION
	.align		4
.L_1425:
        /*0430*/ 	.byte	0x03, 0x5f
        /*0432*/ 	.short	0x0101


	//----- nvinfo : EIATTR_UNUSED_LOAD_BYTE_OFFSET
	.align		4
        /*0434*/ 	.byte	0x04, 0x44
        /*0436*/ 	.short	(.L_1427 - .L_1426)


	//   ....[0]....
.L_1426:
        /*0438*/ 	.word	0x00000a80
        /*043c*/ 	.word	0x0000fff0


	//   ....[1]....
        /*0440*/ 	.word	0x0000cb20
        /*0444*/ 	.word	0x0000fff0


	//----- nvinfo : EIATTR_INT_WARP_WIDE_INSTR_OFFSETS
	.align		4
.L_1427:
        /*0448*/ 	.byte	0x04, 0x31
        /*044a*/ 	.short	(.L_1429 - .L_1428)


	//   ....[0]....
.L_1428:
        /*044c*/ 	.word	0x00000130


	//   ....[1]....
        /*0450*/ 	.word	0x00000170


	//   ....[2]....
        /*0454*/ 	.word	0x000001e0


	//   ....[3]....
        /*0458*/ 	.word	0x000103b0


	//   ....[4]....
        /*045c*/ 	.word	0x00010440


	//   ....[5]....
        /*0460*/ 	.word	0x00013710


	//   ....[6]....
        /*0464*/ 	.word	0x000137a0


	//----- nvinfo : EIATTR_COOP_GROUP_MASK_REGIDS
	.align		4
.L_1429:
        /*0468*/ 	.byte	0x04, 0x29
        /*046a*/ 	.short	(.L_1431 - .L_1430)


	//   ....[0]....
.L_1430:
        /*046c*/ 	.word	0xffffffff


	//   ....[1]....
        /*0470*/ 	.word	0xffffffff


	//   ....[2]....
        /*0474*/ 	.word	0xffffffff


	//   ....[3]....
        /*0478*/ 	.word	0xffffffff


	//   ....[4]....
        /*047c*/ 	.word	0xffffffff


	//   ....[5]....
        /*0480*/ 	.word	0xffffffff


	//   ....[6]....
        /*0484*/ 	.word	0xffffffff


	//   ....[7]....
        /*0488*/ 	.word	0xffffffff


	//   ....[8]....
        /*048c*/ 	.word	0xffffffff


	//   ....[9]....
        /*0490*/ 	.word	0xffffffff


	//   ....[10]....
        /*0494*/ 	.word	0xffffffff


	//   ....[11]....
        /*0498*/ 	.word	0xffffffff


	//   ....[12]....
        /*049c*/ 	.word	0xffffffff


	//   ....[13]....
        /*04a0*/ 	.word	0xffffffff


	//   ....[14]....
        /*04a4*/ 	.word	0xffffffff


	//   ....[15]....
        /*04a8*/ 	.word	0xffffffff


	//   ....[16]....
        /*04ac*/ 	.word	0xffffffff


	//   ....[17]....
        /*04b0*/ 	.word	0xffffffff


	//   ....[18]....
        /*04b4*/ 	.word	0xffffffff


	//   ....[19]....
        /*04b8*/ 	.word	0xffffffff


	//   ....[20]....
        /*04bc*/ 	.word	0xffffffff


	//   ....[21]....
        /*04c0*/ 	.word	0xffffffff


	//   ....[22]....
        /*04c4*/ 	.word	0xffffffff


	//   ....[23]....
        /*04c8*/ 	.word	0xffffffff


	//   ....[24]....
        /*04cc*/ 	.word	0xffffffff


	//   ....[25]....
        /*04d0*/ 	.word	0xffffffff


	//   ....[26]....
        /*04d4*/ 	.word	0xffffffff


	//   ....[27]....
        /*04d8*/ 	.word	0xffffffff


	//   ....[28]....
        /*04dc*/ 	.word	0xffffffff


	//   ....[29]....
        /*04e0*/ 	.word	0xffffffff


	//   ....[30]....
        /*04e4*/ 	.word	0xffffffff


	//   ....[31]....
        /*04e8*/ 	.word	0xffffffff


	//   ....[32]....
        /*04ec*/ 	.word	0xffffffff


	//   ....[33]....
        /*04f0*/ 	.word	0xffffffff


	//   ....[34]....
        /*04f4*/ 	.word	0xffffffff


	//   ....[35]....
        /*04f8*/ 	.word	0xffffffff


	//   ....[36]....
        /*04fc*/ 	.word	0xffffffff


	//   ....[37]....
        /*0500*/ 	.word	0xffffffff


	//   ....[38]....
        /*0504*/ 	.word	0xffffffff


	//   ....[39]....
        /*0508*/ 	.word	0xffffffff


	//   ....[40]....
        /*050c*/ 	.word	0xffffffff


	//   ....[41]....
        /*0510*/ 	.word	0xffffffff


	//   ....[42]....
        /*0514*/ 	.word	0xffffffff


	//   ....[43]....
        /*0518*/ 	.word	0xffffffff


	//   ....[44]....
        /*051c*/ 	.word	0xffffffff


	//   ....[45]....
        /*0520*/ 	.word	0xffffffff


	//   ....[46]....
        /*0524*/ 	.word	0xffffffff


	//   ....[47]....
        /*0528*/ 	.word	0xffffffff


	//   ....[48]....
        /*052c*/ 	.word	0xffffffff


	//   ....[49]....
        /*0530*/ 	.word	0xffffffff


	//   ....[50]....
        /*0534*/ 	.word	0xffffffff


	//   ....[51]....
        /*0538*/ 	.word	0xffffffff


	//   ....[52]....
        /*053c*/ 	.word	0xffffffff


	//   ....[53]....
        /*0540*/ 	.word	0xffffffff


	//   ....[54]....
        /*0544*/ 	.word	0xffffffff


	//   ....[55]....
        /*0548*/ 	.word	0xffffffff


	//   ....[56]....
        /*054c*/ 	.word	0xffffffff


	//   ....[57]....
        /*0550*/ 	.word	0xffffffff


	//   ....[58]....
        /*0554*/ 	.word	0xffffffff


	//   ....[59]....
        /*0558*/ 	.word	0xffffffff


	//   ....[60]....
        /*055c*/ 	.word	0xffffffff


	//   ....[61]....
        /*0560*/ 	.word	0xffffffff


	//   ....[62]....
        /*0564*/ 	.word	0xffffffff


	//   ....[63]....
        /*0568*/ 	.word	0xffffffff


	//   ....[64]....
        /*056c*/ 	.word	0xffffffff


	//   ....[65]....
        /*0570*/ 	.word	0xffffffff


	//   ....[66]....
        /*0574*/ 	.word	0xffffffff


	//   ....[67]....
        /*0578*/ 	.word	0xffffffff


	//   ....[68]....
        /*057c*/ 	.word	0xffffffff


	//   ....[69]....
        /*0580*/ 	.word	0xffffffff


	//   ....[70]....
        /*0584*/ 	.word	0xffffffff


	//   ....[71]....
        /*0588*/ 	.word	0xffffffff


	//   ....[72]....
        /*058c*/ 	.word	0xffffffff


	//   ....[73]....
        /*0590*/ 	.word	0xffffffff


	//   ....[74]....
        /*0594*/ 	.word	0xffffffff


	//   ....[75]....
        /*0598*/ 	.word	0xffffffff


	//   ....[76]....
        /*059c*/ 	.word	0xffffffff


	//   ....[77]....
        /*05a0*/ 	.word	0xffffffff


	//   ....[78]....
        /*05a4*/ 	.word	0xffffffff


	//   ....[79]....
        /*05a8*/ 	.word	0xffffffff


	//   ....[80]....
        /*05ac*/ 	.word	0xffffffff


	//   ....[81]....
        /*05b0*/ 	.word	0xffffffff


	//   ....[82]....
        /*05b4*/ 	.word	0xffffffff


	//   ....[83]....
        /*05b8*/ 	.word	0xffffffff


	//   ....[84]....
        /*05bc*/ 	.word	0xffffffff


	//   ....[85]....
        /*05c0*/ 	.word	0xffffffff


	//   ....[86]....
        /*05c4*/ 	.word	0xffffffff


	//   ....[87]....
        /*05c8*/ 	.word	0xffffffff


	//   ....[88]....
        /*05cc*/ 	.word	0xffffffff


	//   ....[89]....
        /*05d0*/ 	.word	0xffffffff


	//   ....[90]....
        /*05d4*/ 	.word	0xffffffff


	//   ....[91]....
        /*05d8*/ 	.word	0xffffffff


	//   ....[92]....
        /*05dc*/ 	.word	0xffffffff


	//   ....[93]....
        /*05e0*/ 	.word	0xffffffff


	//   ....[94]....
        /*05e4*/ 	.word	0xffffffff


	//   ....[95]....
        /*05e8*/ 	.word	0xffffffff


	//   ....[96]....
        /*05ec*/ 	.word	0xffffffff


	//   ....[97]....
        /*05f0*/ 	.word	0xffffffff


	//   ....[98]....
        /*05f4*/ 	.word	0xffffffff


	//   ....[99]....
        /*05f8*/ 	.word	0xffffffff


	//   ....[100]....
        /*05fc*/ 	.word	0xffffffff


	//   ....[101]....
        /*0600*/ 	.word	0xffffffff


	//   ....[102]....
        /*0604*/ 	.word	0xffffffff


	//   ....[103]....
        /*0608*/ 	.word	0xffffffff


	//   ....[104]....
        /*060c*/ 	.word	0xffffffff


	//   ....[105]....
        /*0610*/ 	.word	0xffffffff


	//   ....[106]....
        /*0614*/ 	.word	0xffffffff


	//   ....[107]....
        /*0618*/ 	.word	0xffffffff


	//   ....[108]....
        /*061c*/ 	.word	0xffffffff


	//   ....[109]....
        /*0620*/ 	.word	0xffffffff


	//   ....[110]....
        /*0624*/ 	.word	0xffffffff


	//   ....[111]....
        /*0628*/ 	.word	0xffffffff


	//   ....[112]....
        /*062c*/ 	.word	0xffffffff


	//   ....[113]....
        /*0630*/ 	.word	0xffffffff


	//   ....[114]....
        /*0634*/ 	.word	0xffffffff


	//   ....[115]....
        /*0638*/ 	.word	0xffffffff


	//   ....[116]....
        /*063c*/ 	.word	0xffffffff


	//   ....[117]....
        /*0640*/ 	.word	0xffffffff


	//   ....[118]....
        /*0644*/ 	.word	0xffffffff


	//   ....[119]....
        /*0648*/ 	.word	0xffffffff


	//   ....[120]....
        /*064c*/ 	.word	0xffffffff


	//   ....[121]....
        /*0650*/ 	.word	0xffffffff


	//   ....[122]....
        /*0654*/ 	.word	0xffffffff


	//   ....[123]....
        /*0658*/ 	.word	0xffffffff


	//   ....[124]....
        /*065c*/ 	.word	0xffffffff


	//   ....[125]....
        /*0660*/ 	.word	0xffffffff


	//   ....[126]....
        /*0664*/ 	.word	0xffffffff


	//   ....[127]....
        /*0668*/ 	.word	0xffffffff


	//   ....[128]....
        /*066c*/ 	.word	0xffffffff


	//   ....[129]....
        /*0670*/ 	.word	0xffffffff


	//   ....[130]....
        /*0674*/ 	.word	0xffffffff


	//   ....[131]....
        /*0678*/ 	.word	0xffffffff


	//   ....[132]....
        /*067c*/ 	.word	0xffffffff


	//   ....[133]....
        /*0680*/ 	.word	0xffffffff


	//   ....[134]....
        /*0684*/ 	.word	0xffffffff


	//   ....[135]....
        /*0688*/ 	.word	0xffffffff


	//   ....[136]....
        /*068c*/ 	.word	0xffffffff


	//   ....[137]....
        /*0690*/ 	.word	0xffffffff


	//   ....[138]....
        /*0694*/ 	.word	0xffffffff


	//   ....[139]....
        /*0698*/ 	.word	0xffffffff


	//   ....[140]....
        /*069c*/ 	.word	0xffffffff


	//   ....[141]....
        /*06a0*/ 	.word	0xffffffff


	//   ....[142]....
        /*06a4*/ 	.word	0xffffffff


	//   ....[143]....
        /*06a8*/ 	.word	0xffffffff


	//   ....[144]....
        /*06ac*/ 	.word	0xffffffff


	//   ....[145]....
        /*06b0*/ 	.word	0xffffffff


	//   ....[146]....
        /*06b4*/ 	.word	0xffffffff


	//   ....[147]....
        /*06b8*/ 	.word	0xffffffff


	//   ....[148]....
        /*06bc*/ 	.word	0xffffffff


	//   ....[149]....
        /*06c0*/ 	.word	0xffffffff


	//   ....[150]....
        /*06c4*/ 	.word	0xffffffff


	//   ....[151]....
        /*06c8*/ 	.word	0xffffffff


	//   ....[152]....
        /*06cc*/ 	.word	0xffffffff


	//   ....[153]....
        /*06d0*/ 	.word	0xffffffff


	//   ....[154]....
        /*06d4*/ 	.word	0xffffffff


	//   ....[155]....
        /*06d8*/ 	.word	0xffffffff


	//   ....[156]....
        /*06dc*/ 	.word	0xffffffff


	//   ....[157]....
        /*06e0*/ 	.word	0xffffffff


	//   ....[158]....
        /*06e4*/ 	.word	0xffffffff


	//   ....[159]....
        /*06e8*/ 	.word	0xffffffff


	//   ....[160]....
        /*06ec*/ 	.word	0xffffffff


	//   ....[161]....
        /*06f0*/ 	.word	0xffffffff


	//   ....[162]....
        /*06f4*/ 	.word	0xffffffff


	//   ....[163]....
        /*06f8*/ 	.word	0xffffffff


	//   ....[164]....
        /*06fc*/ 	.word	0xffffffff


	//   ....[165]....
        /*0700*/ 	.word	0xffffffff


	//   ....[166]....
        /*0704*/ 	.word	0xffffffff


	//   ....[167]....
        /*0708*/ 	.word	0xffffffff


	//   ....[168]....
        /*070c*/ 	.word	0xffffffff


	//   ....[169]....
        /*0710*/ 	.word	0xffffffff


	//   ....[170]....
        /*0714*/ 	.word	0xffffffff


	//   ....[171]....
        /*0718*/ 	.word	0xffffffff


	//   ....[172]....
        /*071c*/ 	.word	0xffffffff


	//   ....[173]....
        /*0720*/ 	.word	0xffffffff


	//   ....[174]....
        /*0724*/ 	.word	0xffffffff


	//   ....[175]....
        /*0728*/ 	.word	0xffffffff


	//   ....[176]....
        /*072c*/ 	.word	0xffffffff


	//   ....[177]....
        /*0730*/ 	.word	0xffffffff


	//   ....[178]....
        /*0734*/ 	.word	0xffffffff


	//   ....[179]....
        /*0738*/ 	.word	0xffffffff


	//   ....[180]....
        /*073c*/ 	.word	0xffffffff


	//   ....[181]....
        /*0740*/ 	.word	0xffffffff


	//   ....[182]....
        /*0744*/ 	.word	0xffffffff


	//   ....[183]....
        /*0748*/ 	.word	0xffffffff


	//   ....[184]....
        /*074c*/ 	.word	0xffffffff


	//   ....[185]....
        /*0750*/ 	.word	0xffffffff


	//   ....[186]....
        /*0754*/ 	.word	0xffffffff


	//   ....[187]....
        /*0758*/ 	.word	0x0500000f


	//   ....[188]....
        /*075c*/ 	.word	0x0500000f


	//   ....[189]....
        /*0760*/ 	.word	0x0500000f


	//   ....[190]....
        /*0764*/ 	.word	0x0500000f


	//   ....[191]....
        /*0768*/ 	.word	0x0500000f


	//   ....[192]....
        /*076c*/ 	.word	0x0500000f


	//   ....[193]....
        /*0770*/ 	.word	0x0500000f


	//   ....[194]....
        /*0774*/ 	.word	0x0500000f


	//   ....[195]....
        /*0778*/ 	.word	0x0500000f


	//   ....[196]....
        /*077c*/ 	.word	0x0500000f


	//   ....[197]....
        /*0780*/ 	.word	0x0500000f


	//   ....[198]....
        /*0784*/ 	.word	0x0500000f


	//   ....[199]....
        /*0788*/ 	.word	0x0500000f


	//   ....[200]....
        /*078c*/ 	.word	0x0500000f


	//   ....[201]....
        /*0790*/ 	.word	0x0500000f


	//   ....[202]....
        /*0794*/ 	.word	0x0500000f


	//   ....[203]....
        /*0798*/ 	.word	0x0500000f


	//   ....[204]....
        /*079c*/ 	.word	0x0500000f


	//   ....[205]....
        /*07a0*/ 	.word	0x0500000f


	//   ....[206]....
        /*07a4*/ 	.word	0x0500000f


	//   ....[207]....
        /*07a8*/ 	.word	0x0500000f


	//   ....[208]....
        /*07ac*/ 	.word	0x0500000f


	//   ....[209]....
        /*07b0*/ 	.word	0x0500000f


	//   ....[210]....
        /*07b4*/ 	.word	0x0500000f


	//   ....[211]....
        /*07b8*/ 	.word	0x0500000f


	//   ....[212]....
        /*07bc*/ 	.word	0x0500000f


	//   ....[213]....
        /*07c0*/ 	.word	0x0500000f


	//   ....[214]....
        /*07c4*/ 	.word	0x0500000f


	//   ....[215]....
        /*07c8*/ 	.word	0x0500000f


	//   ....[216]....
        /*07cc*/ 	.word	0x0500000f


	//   ....[217]....
        /*07d0*/ 	.word	0x0500000f


	//   ....[218]....
        /*07d4*/ 	.word	0x0500000f


	//   ....[219]....
        /*07d8*/ 	.word	0x0500000f


	//   ....[220]....
        /*07dc*/ 	.word	0x0500000f


	//   ....[221]....
        /*07e0*/ 	.word	0x0500000f


	//   ....[222]....
        /*07e4*/ 	.word	0x0500000f


	//   ....[223]....
        /*07e8*/ 	.word	0x0500000f


	//   ....[224]....
        /*07ec*/ 	.word	0x0500000f


	//   ....[225]....
        /*07f0*/ 	.word	0x0500000f


	//   ....[226]....
        /*07f4*/ 	.word	0x0500000f


	//   ....[227]....
        /*07f8*/ 	.word	0x0500000f


	//   ....[228]....
        /*07fc*/ 	.word	0x0500000f


	//   ....[229]....
        /*0800*/ 	.word	0x0500000f


	//   ....[230]....
        /*0804*/ 	.word	0x0500000f


	//   ....[231]....
        /*0808*/ 	.word	0x0500000f


	//   ....[232]....
        /*080c*/ 	.word	0x0500000f


	//   ....[233]....
        /*0810*/ 	.word	0x0500000f


	//   ....[234]....
        /*0814*/ 	.word	0x0500000f


	//   ....[235]....
        /*0818*/ 	.word	0x0500000f


	//   ....[236]....
        /*081c*/ 	.word	0x0500000f


	//   ....[237]....
        /*0820*/ 	.word	0x0500000f


	//   ....[238]....
        /*0824*/ 	.word	0x0500000f


	//   ....[239]....
        /*0828*/ 	.word	0x0500000f


	//   ....[240]....
        /*082c*/ 	.word	0x0500000f


	//   ....[241]....
        /*0830*/ 	.word	0x0500000f


	//   ....[242]....
        /*0834*/ 	.word	0x0500000f


	//   ....[243]....
        /*0838*/ 	.word	0x0500000f


	//   ....[244]....
        /*083c*/ 	.word	0x0500000f


	//   ....[245]....
        /*0840*/ 	.word	0x0500000f


	//   ....[246]....
        /*0844*/ 	.word	0x0500000f


	//   ....[247]....
        /*0848*/ 	.word	0x0500000f


	//   ....[248]....
        /*084c*/ 	.word	0x0500000f


	//   ....[249]....
        /*0850*/ 	.word	0x0500000f


	//   ....[250]....
        /*0854*/ 	.word	0x0500000f


	//   ....[251]....
        /*0858*/ 	.word	0x0500000f


	//   ....[252]....
        /*085c*/ 	.word	0x0500000f


	//   ....[253]....
        /*0860*/ 	.word	0x0500000f


	//   ....[254]....
        /*0864*/ 	.word	0x0500000f


	//   ....[255]....
        /*0868*/ 	.word	0x0500000f


	//   ....[0]....
        /*086c*/ 	.word	0x0500000f


	//   ....[1]....
        /*0870*/ 	.word	0x0500000f


	//   ....[2]....
        /*0874*/ 	.word	0x0500000f


	//   ....[3]....
        /*0878*/ 	.word	0x0500000f


	//   ....[4]....
        /*087c*/ 	.word	0x0500000f


	//   ....[5]....
        /*0880*/ 	.word	0x0500000f


	//   ....[6]....
        /*0884*/ 	.word	0x0500000f


	//   ....[7]....
        /*0888*/ 	.word	0x0500000f


	//   ....[8]....
        /*088c*/ 	.word	0x0500000f


	//   ....[9]....
        /*0890*/ 	.word	0x0500000f


	//   ....[10]....
        /*0894*/ 	.word	0x0500000f


	//   ....[11]....
        /*0898*/ 	.word	0x0500000f


	//   ....[12]....
        /*089c*/ 	.word	0x0500000f


	//   ....[13]....
        /*08a0*/ 	.word	0x0500000f


	//   ....[14]....
        /*08a4*/ 	.word	0x0500000f


	//   ....[15]....
        /*08a8*/ 	.word	0x0500000f


	//   ....[16]....
        /*08ac*/ 	.word	0x0500000f


	//   ....[17]....
        /*08b0*/ 	.word	0x0500000f


	//   ....[18]....
        /*08b4*/ 	.word	0x0500000f


	//   ....[19]....
        /*08b8*/ 	.word	0x0500000f


	//   ....[20]....
        /*08bc*/ 	.word	0x0500000f


	//   ....[21]....
        /*08c0*/ 	.word	0x0500000f


	//   ....[22]....
        /*08c4*/ 	.word	0x0500000f


	//   ....[23]....
        /*08c8*/ 	.word	0x0500000f


	//   ....[24]....
        /*08cc*/ 	.word	0x0500000f


	//   ....[25]....
        /*08d0*/ 	.word	0x0500000f


	//   ....[26]....
        /*08d4*/ 	.word	0x0500000f


	//   ....[27]....
        /*08d8*/ 	.word	0x0500000f


	//   ....[28]....
        /*08dc*/ 	.word	0x0500000f


	//   ....[29]....
        /*08e0*/ 	.word	0x0500000f


	//   ....[30]....
        /*08e4*/ 	.word	0x0500000f


	//   ....[31]....
        /*08e8*/ 	.word	0x0500000f


	//   ....[32]....
        /*08ec*/ 	.word	0x0500000f


	//   ....[33]....
        /*08f0*/ 	.word	0x0500000f


	//   ....[34]....
        /*08f4*/ 	.word	0x0500000f


	//   ....[35]....
        /*08f8*/ 	.word	0x0500000f


	//   ....[36]....
        /*08fc*/ 	.word	0x0500000f


	//   ....[37]....
        /*0900*/ 	.word	0x0500000f


	//   ....[38]....
        /*0904*/ 	.word	0x0500000f


	//   ....[39]....
        /*0908*/ 	.word	0x0500000f


	//   ....[40]....
        /*090c*/ 	.word	0x0500000f


	//   ....[41]....
        /*0910*/ 	.word	0x0500000f


	//   ....[42]....
        /*0914*/ 	.word	0x0500000f


	//   ....[43]....
        /*0918*/ 	.word	0x0500000f


	//   ....[44]....
        /*091c*/ 	.word	0x0500000f


	//   ....[45]....
        /*0920*/ 	.word	0x0500000f


	//   ....[46]....
        /*0924*/ 	.word	0x0500000f


	//   ....[47]....
        /*0928*/ 	.word	0x0500000f


	//   ....[48]....
        /*092c*/ 	.word	0x0500000f


	//   ....[49]....
        /*0930*/ 	.word	0x0500000f


	//   ....[50]....
        /*0934*/ 	.word	0x0500000f


	//   ....[51]....
        /*0938*/ 	.word	0x0500000f


	//   ....[52]....
        /*093c*/ 	.word	0x0500000f


	//   ....[53]....
        /*0940*/ 	.word	0x0500000f


	//   ....[54]....
        /*0944*/ 	.word	0x0500000f


	//   ....[55]....
        /*0948*/ 	.word	0x0500000f


	//   ....[56]....
        /*094c*/ 	.word	0x0500000f


	//   ....[57]....
        /*0950*/ 	.word	0x0500000f


	//   ....[58]....
        /*0954*/ 	.word	0x0500000f


	//   ....[59]....
        /*0958*/ 	.word	0x0500000f


	//   ....[60]....
        /*095c*/ 	.word	0x0500000f


	//   ....[61]....
        /*0960*/ 	.word	0x0500000f


	//   ....[62]....
        /*0964*/ 	.word	0x0500000f


	//   ....[63]....
        /*0968*/ 	.word	0x0500000f


	//   ....[64]....
        /*096c*/ 	.word	0x0500000f


	//   ....[65]....
        /*0970*/ 	.word	0x0500000f


	//   ....[66]....
        /*0974*/ 	.word	0x0500000f


	//   ....[67]....
        /*0978*/ 	.word	0x0500000f


	//----- nvinfo : EIATTR_COOP_GROUP_INSTR_OFFSETS
	.align		4
.L_1431:
        /*097c*/ 	.byte	0x04, 0x28
        /*097e*/ 	.short	(.L_1433 - .L_1432)


	//   ....[0]....
.L_1432:
        /*0980*/ 	.word	0x00000070


	//   ....[1]....
        /*0984*/ 	.word	0x00000140


	//   ....[2]....
        /*0988*/ 	.word	0x00000190


	//   ....[3]....
        /*098c*/ 	.word	0x000003c0


	//   ....[4]....
        /*0990*/ 	.word	0x00000520


	//   ....[5]....
        /*0994*/ 	.word	0x00000640


	//   ....[6]....
        /*0998*/ 	.word	0x000007a0


	//   ....[7]....
        /*099c*/ 	.word	0x00002ad0


	//   ....[8]....
        /*09a0*/ 	.word	0x00002ae0


	//   ....[9]....
        /*09a4*/ 	.word	0x000031a0


	//   ....[10]....
        /*09a8*/ 	.word	0x000031b0


	//   ....[11]....
        /*09ac*/ 	.word	0x00003e10


	//   ....[12]....
        /*09b0*/ 	.word	0x00003e20


	//   ....[13]....
        /*09b4*/ 	.word	0x00004580


	//   ....[14]....
        /*09b8*/ 	.word	0x00004590


	//   ....[15]....
        /*09bc*/ 	.word	0x00004fb0


	//   ....[16]....
        /*09c0*/ 	.word	0x00004fc0


	//   ....[17]....
        /*09c4*/ 	.word	0x000050d0


	//   ....[18]....
        /*09c8*/ 	.word	0x000050e0


	//   ....[19]....
        /*09cc*/ 	.word	0x00005470


	//   ....[20]....
        /*09d0*/ 	.word	0x00005490


	//   ....[21]....
        /*09d4*/ 	.word	0x00005570


	//   ....[22]....
        /*09d8*/ 	.word	0x00005590


	//   ....[23]....
        /*09dc*/ 	.word	0x00005a00


	//   ....[24]....
        /*09e0*/ 	.word	0x00005fe0


	//   ....[25]....
        /*09e4*/ 	.word	0x00005ff0


	//   ....[26]....
        /*09e8*/ 	.word	0x00006000


	//   ....[27]....
        /*09ec*/ 	.word	0x00006010


	//   ....[28]....
        /*09f0*/ 	.word	0x00007080


	//   ....[29]....
        /*09f4*/ 	.word	0x00007090


	//   ....[30]....
        /*09f8*/ 	.word	0x000070a0


	//   ....[31]....
        /*09fc*/ 	.word	0x000070b0


	//   ....[32]....
        /*0a00*/ 	.word	0x00008ee0


	//   ....[33]....
        /*0a04*/ 	.word	0x00008fd0


	//   ....[34]....
        /*0a08*/ 	.word	0x00009520


	//   ....[35]....
        /*0a0c*/ 	.word	0x00009590


	//   ....[36]....
        /*0a10*/ 	.word	0x0000adf0


	//   ....[37]....
        /*0a14*/ 	.word	0x0000ae20


	//   ....[38]....
        /*0a18*/ 	.word	0x0000b2e0


	//   ....[39]....
        /*0a1c*/ 	.word	0x0000b340


	//   ....[40]....
        /*0a20*/ 	.word	0x0000c320


	//   ....[41]....
        /*0a24*/ 	.word	0x0000c5f0


	//   ....[42]....
        /*0a28*/ 	.word	0x0000c620


	//   ....[43]....
        /*0a2c*/ 	.word	0x0000c6f0


	//   ....[44]....
        /*0a30*/ 	.word	0x0000d330


	//   ....[45]....
        /*0a34*/ 	.word	0x0000d360


	//   ....[46]....
        /*0a38*/ 	.word	0x0000d370


	//   ....[47]....
        /*0a3c*/ 	.word	0x0000d380


	//   ....[48]....
        /*0a40*/ 	.word	0x0000d890


	//   ....[49]....
        /*0a44*/ 	.word	0x0000d8b0


	//   ....[50]....
        /*0a48*/ 	.word	0x0000d8d0


	//   ....[51]....
        /*0a4c*/ 	.word	0x0000d8e0


	//   ....[52]....
        /*0a50*/ 	.word	0x0000d900


	//   ....[53]....
        /*0a54*/ 	.word	0x0000d930


	//   ....[54]....
        /*0a58*/ 	.word	0x0000d9d0


	//   ....[55]....
        /*0a5c*/ 	.word	0x0000d9e0


	//   ....[56]....
        /*0a60*/ 	.word	0x0000e2e0


	//   ....[57]....
        /*0a64*/ 	.word	0x0000e310


	//   ....[58]....
        /*0a68*/ 	.word	0x0000e330


	//   ....[59]....
        /*0a6c*/ 	.word	0x0000e360


	//   ....[60]....
        /*0a70*/ 	.word	0x0000e390


	//   ....[61]....
        /*0a74*/ 	.word	0x0000e3a0


	//   ....[62]....
        /*0a78*/ 	.word	0x0000e3d0


	//   ....[63]....
        /*0a7c*/ 	.word	0x0000e440


	//   ....[64]....
        /*0a80*/ 	.word	0x0000e560


	//   ....[65]....
        /*0a84*/ 	.word	0x0000e750


	//   ....[66]....
        /*0a88*/ 	.word	0x0000e780


	//   ....[67]....
        /*0a8c*/ 	.word	0x0000e7b0


	//   ....[68]....
        /*0a90*/ 	.word	0x0000e7e0


	//   ....[69]....
        /*0a94*/ 	.word	0x0000e810


	//   ....[70]....
        /*0a98*/ 	.word	0x0000e840


	//   ....[71]....
        /*0a9c*/ 	.word	0x0000e9b0


	//   ....[72]....
        /*0aa0*/ 	.word	0x0000e9e0


	//   ....[73]....
        /*0aa4*/ 	.word	0x0000ea10


	//   ....[74]....
        /*0aa8*/ 	.word	0x0000ea40


	//   ....[75]....
        /*0aac*/ 	.word	0x0000ea70


	//   ....[76]....
        /*0ab0*/ 	.word	0x0000eaa0


	//   ....[77]....
        /*0ab4*/ 	.word	0x0000eb30


	//   ....[78]....
        /*0ab8*/ 	.word	0x0000eb60


	//   ....[79]....
        /*0abc*/ 	.word	0x0000ebe0


	//   ....[80]....
        /*0ac0*/ 	.word	0x0000f6f0


	//   ....[81]....
        /*0ac4*/ 	.word	0x00010fc0


	//   ....[82]....
        /*0ac8*/ 	.word	0x00010fe0


	//   ....[83]....
        /*0acc*/ 	.word	0x00011070


	//   ....[84]....
        /*0ad0*/ 	.word	0x00011090


	//   ....[85]....
        /*0ad4*/ 	.word	0x00011110


	//   ....[86]....
        /*0ad8*/ 	.word	0x00011130


	//   ....[87]....
        /*0adc*/ 	.word	0x000111b0


	//   ....[88]....
        /*0ae0*/ 	.word	0x000111d0


	//   ....[89]....
        /*0ae4*/ 	.word	0x00011250


	//   ....[90]....
        /*0ae8*/ 	.word	0x00011270


	//   ....[91]....
        /*0aec*/ 	.word	0x000112f0


	//   ....[92]....
        /*0af0*/ 	.word	0x00011310


	//   ....[93]....
        /*0af4*/ 	.word	0x00011390


	//   ....[94]....
        /*0af8*/ 	.word	0x000113b0


	//   ....[95]....
        /*0afc*/ 	.word	0x000113c0


	//   ....[96]....
        /*0b00*/ 	.word	0x000113d0


	//   ....[97]....
        /*0b04*/ 	.word	0x00011d40


	//   ....[98]....
        /*0b08*/ 	.word	0x00011d50


	//   ....[99]....
        /*0b0c*/ 	.word	0x00011d70


	//   ....[100]....
        /*0b10*/ 	.word	0x00011e00


	//   ....[101]....
        /*0b14*/ 	.word	0x00011e20


	//   ....[102]....
        /*0b18*/ 	.word	0x00011ea0


	//   ....[103]....
        /*0b1c*/ 	.word	0x00011ec0


	//   ....[104]....
        /*0b20*/ 	.word	0x00011f40


	//   ....[105]....
        /*0b24*/ 	.word	0x00011f60


	//   ....[106]....
        /*0b28*/ 	.word	0x00011fe0


	//   ....[107]....
        /*0b2c*/ 	.word	0x00012000


	//   ....[108]....
        /*0b30*/ 	.word	0x00012080


	//   ....[109]....
        /*0b34*/ 	.word	0x000120a0


	//   ....[110]....
        /*0b38*/ 	.word	0x00012120


	//   ....[111]....
        /*0b3c*/ 	.word	0x00012140


	//   ....[112]....
        /*0b40*/ 	.word	0x00012150


	//   ....[113]....
        /*0b44*/ 	.word	0x000121c0


	//   ....[114]....
        /*0b48*/ 	.word	0x00012210


	//   ....[115]....
        /*0b4c*/ 	.word	0x000122a0


	//   ....[116]....
        /*0b50*/ 	.word	0x000122d0


	//   ....[117]....
        /*0b54*/ 	.word	0x000122e0


	//   ....[118]....
        /*0b58*/ 	.word	0x00012350


	//   ....[119]....
        /*0b5c*/ 	.word	0x00012360


	//   ....[120]....
        /*0b60*/ 	.word	0x00012370


	//   ....[121]....
        /*0b64*/ 	.word	0x00012b90


	//   ....[122]....
        /*0b68*/ 	.word	0x00012bb0


	//   ....[123]....
        /*0b6c*/ 	.word	0x00012c20


	//   ....[124]....
        /*0b70*/ 	.word	0x00012c30


	//   ....[125]....
        /*0b74*/ 	.word	0x00012c70


	//   ....[126]....
        /*0b78*/ 	.word	0x00012c80


	//   ....[127]....
        /*0b7c*/ 	.word	0x00012cc0


	//   ....[128]....
        /*0b80*/ 	.word	0x00012cd0


	//   ....[129]....
        /*0b84*/ 	.word	0x00012d10


	//   ....[130]....
        /*0b88*/ 	.word	0x00012d20


	//   ....[131]....
        /*0b8c*/ 	.word	0x00012d60


	//   ....[132]....
        /*0b90*/ 	.word	0x00012d70


	//   ....[133]....
        /*0b94*/ 	.word	0x00012db0


	//   ....[134]....
        /*0b98*/ 	.word	0x00012dc0


	//   ....[135]....
        /*0b9c*/ 	.word	0x00012dd0


	//   ....[136]....
        /*0ba0*/ 	.word	0x00012e10


	//   ....[137]....
        /*0ba4*/ 	.word	0x000130d0


	//   ....[138]....
        /*0ba8*/ 	.word	0x00013100


	//   ....[139]....
        /*0bac*/ 	.word	0x00013160


	//   ....[140]....
        /*0bb0*/ 	.word	0x00013170


	//   ....[141]....
        /*0bb4*/ 	.word	0x000131c0


	//   ....[142]....
        /*0bb8*/ 	.word	0x000131d0


	//   ....[143]....
        /*0bbc*/ 	.word	0x00013220


	//   ....[144]....
        /*0bc0*/ 	.word	0x00013230


	//   ....[145]....
        /*0bc4*/ 	.word	0x00013280


	//   ....[146]....
        /*0bc8*/ 	.word	0x00013290


	//   ....[147]....
        /*0bcc*/ 	.word	0x000132e0


	//   ....[148]....
        /*0bd0*/ 	.word	0x000132f0


	//   ....[149]....
        /*0bd4*/ 	.word	0x00013340


	//   ....[150]....
        /*0bd8*/ 	.word	0x00013350


	//   ....[151]....
        /*0bdc*/ 	.word	0x00013360


	//   ....[152]....
        /*0be0*/ 	.word	0x000133a0


	//   ....[153]....
        /*0be4*/ 	.word	0x00013990


	//   ....[154]....
        /*0be8*/ 	.word	0x000139a0


	//   ....[155]....
        /*0bec*/ 	.word	0x00013a10


	//   ....[156]....
        /*0bf0*/ 	.word	0x00013a50


	//   ....[157]....
        /*0bf4*/ 	.word	0x00013a70


	//   ....[158]....
        /*0bf8*/ 	.word	0x00013ab0


	//   ....[159]....
        /*0bfc*/ 	.word	0x00013ad0


	//   ....[160]....
        /*0c00*/ 	.word	0x00013b10


	//   ....[161]....
        /*0c04*/ 	.word	0x00013b30


	//   ....[162]....
        /*0c08*/ 	.word	0x00013b70


	//   ....[163]....
        /*0c0c*/ 	.word	0x00013b90


	//   ....[164]....
        /*0c10*/ 	.word	0x00013bd0


	//   ....[165]....
        /*0c14*/ 	.word	0x00013bf0


	//   ....[166]....
        /*0c18*/ 	.word	0x00013c30


	//   ....[167]....
        /*0c1c*/ 	.word	0x00013c50


	//   ....[168]....
        /*0c20*/ 	.word	0x00013c60


	//   ....[169]....
        /*0c24*/ 	.word	0x00013fd0


	//   ....[170]....
        /*0c28*/ 	.word	0x00014000


	//   ....[171]....
        /*0c2c*/ 	.word	0x00014040


	//   ....[172]....
        /*0c30*/ 	.word	0x00014070


	//   ....[173]....
        /*0c34*/ 	.word	0x000140a0


	//   ....[174]....
        /*0c38*/ 	.word	0x000140d0


	//   ....[175]....
        /*0c3c*/ 	.word	0x00014100


	//   ....[176]....
        /*0c40*/ 	.word	0x00014130


	//   ....[177]....
        /*0c44*/ 	.word	0x000142b0


	//   ....[178]....
        /*0c48*/ 	.word	0x000142e0


	//   ....[179]....
        /*0c4c*/ 	.word	0x00014310


	//   ....[180]....
        /*0c50*/ 	.word	0x00014340


	//   ....[181]....
        /*0c54*/ 	.word	0x00014370


	//   ....[182]....
        /*0c58*/ 	.word	0x000143a0


	//   ....[183]....
        /*0c5c*/ 	.word	0x00014460


	//   ....[184]....
        /*0c60*/ 	.word	0x00014480


	//   ....[185]....
        /*0c64*/ 	.word	0x000144f0


	//   ....[186]....
        /*0c68*/ 	.word	0x00014960


	//   ....[187]....
        /*0c6c*/ 	.word	0x00014c80


	//   ....[188]....
        /*0c70*/ 	.word	0x00014d10


	//   ....[189]....
        /*0c74*/ 	.word	0x00014da0


	//   ....[190]....
        /*0c78*/ 	.word	0x00014e30


	//   ....[191]....
        /*0c7c*/ 	.word	0x00014f10


	//   ....[192]....
        /*0c80*/ 	.word	0x00014fa0


	//   ....[193]....
        /*0c84*/ 	.word	0x00015040


	//   ....[194]....
        /*0c88*/ 	.word	0x000150d0


	//   ....[195]....
        /*0c8c*/ 	.word	0x000151c0


	//   ....[196]....
        /*0c90*/ 	.word	0x00015250


	//   ....[197]....
        /*0c94*/ 	.word	0x000152f0


	//   ....[198]....
        /*0c98*/ 	.word	0x00015380


	//   ....[199]....
        /*0c9c*/ 	.word	0x000154c0


	//   ....[200]....
        /*0ca0*/ 	.word	0x00015570


	//   ....[201]....
        /*0ca4*/ 	.word	0x00015600


	//   ....[202]....
        /*0ca8*/ 	.word	0x00015650


	//   ....[203]....
        /*0cac*/ 	.word	0x000156a0


	//   ....[204]....
        /*0cb0*/ 	.word	0x00015780


	//   ....[205]....
        /*0cb4*/ 	.word	0x00015810


	//   ....[206]....
        /*0cb8*/ 	.word	0x00015860


	//   ....[207]....
        /*0cbc*/ 	.word	0x000158b0


	//   ....[208]....
        /*0cc0*/ 	.word	0x00015ae0


	//   ....[209]....
        /*0cc4*/ 	.word	0x00015b80


	//   ....[210]....
        /*0cc8*/ 	.word	0x00015be0


	//   ....[211]....
        /*0ccc*/ 	.word	0x00015c50


	//   ....[212]....
        /*0cd0*/ 	.word	0x00015cb0


	//   ....[213]....
        /*0cd4*/ 	.word	0x00015d20


	//   ....[214]....
        /*0cd8*/ 	.word	0x00015de0


	//   ....[215]....
        /*0cdc*/ 	.word	0x00015e40


	//   ....[216]....
        /*0ce0*/ 	.word	0x00015f00


	//   ....[217]....
        /*0ce4*/ 	.word	0x000161e0


	//   ....[218]....
        /*0ce8*/ 	.word	0x000162d0


	//   ....[219]....
        /*0cec*/ 	.word	0x00016370


	//   ....[220]....
        /*0cf0*/ 	.word	0x000163d0


	//   ....[221]....
        /*0cf4*/ 	.word	0x000164c0


	//   ....[222]....
        /*0cf8*/ 	.word	0x00016530


	//   ....[223]....
        /*0cfc*/ 	.word	0x00016620


	//   ....[224]....
        /*0d00*/ 	.word	0x00016690


	//   ....[225]....
        /*0d04*/ 	.word	0x00016780


	//   ....[226]....
        /*0d08*/ 	.word	0x000167f0


	//   ....[227]....
        /*0d0c*/ 	.word	0x000168e0


	//   ....[228]....
        /*0d10*/ 	.word	0x00016950


	//   ....[229]....
        /*0d14*/ 	.word	0x00016a40


	//   ....[230]....
        /*0d18*/ 	.word	0x00016ab0


	//   ....[231]....
        /*0d1c*/ 	.word	0x00016ba0


	//   ....[232]....
        /*0d20*/ 	.word	0x00016c10


	//   ....[233]....
        /*0d24*/ 	.word	0x00016cb0


	//   ....[234]....
        /*0d28*/ 	.word	0x00016dd0


	//   ....[235]....
        /*0d2c*/ 	.word	0x00016e20


	//   ....[236]....
        /*0d30*/ 	.word	0x00016e80


	//   ....[237]....
        /*0d34*/ 	.word	0x00016f70


	//   ....[238]....
        /*0d38*/ 	.word	0x00016fd0


	//   ....[239]....
        /*0d3c*/ 	.word	0x000170d0


	//   ....[240]....
        /*0d40*/ 	.word	0x00017130


	//   ....[241]....
        /*0d44*/ 	.word	0x00017230


	//   ....[242]....
        /*0d48*/ 	.word	0x00017290


	//   ....[243]....
        /*0d4c*/ 	.word	0x00017390


	//   ....[244]....
        /*0d50*/ 	.word	0x000173f0


	//   ....[245]....
        /*0d54*/ 	.word	0x000174f0


	//   ....[246]....
        /*0d58*/ 	.word	0x00017550


	//   ....[247]....
        /*0d5c*/ 	.word	0x00017650


	//   ....[248]....
        /*0d60*/ 	.word	0x000176b0


	//   ....[249]....
        /*0d64*/ 	.word	0x00017760


	//   ....[250]....
        /*0d68*/ 	.word	0x00017810


	//   ....[251]....
        /*0d6c*/ 	.word	0x00017900


	//   ....[252]....
        /*0d70*/ 	.word	0x00017960


	//   ....[253]....
        /*0d74*/ 	.word	0x00017a40


	//   ....[254]....
        /*0d78*/ 	.word	0x00017aa0


	//   ....[255]....
        /*0d7c*/ 	.word	0x00017b70


	//   ....[0]....
        /*0d80*/ 	.word	0x00017bd0


	//   ....[1]....
        /*0d84*/ 	.word	0x00017c90


	//   ....[2]....
        /*0d88*/ 	.word	0x00017dd0


	//   ....[3]....
        /*0d8c*/ 	.word	0x00017e80


	//   ....[4]....
        /*0d90*/ 	.word	0x00017ef0


	//   ....[5]....
        /*0d94*/ 	.word	0x00017fc0


	//   ....[6]....
        /*0d98*/ 	.word	0x00018020


	//   ....[7]....
        /*0d9c*/ 	.word	0x000180d0


	//   ....[8]....
        /*0da0*/ 	.word	0x00018130


	//   ....[9]....
        /*0da4*/ 	.word	0x000181e0


	//   ....[10]....
        /*0da8*/ 	.word	0x00018240


	//   ....[11]....
        /*0dac*/ 	.word	0x000182f0


	//   ....[12]....
        /*0db0*/ 	.word	0x00018350


	//   ....[13]....
        /*0db4*/ 	.word	0x00018400


	//   ....[14]....
        /*0db8*/ 	.word	0x00018460


	//   ....[15]....
        /*0dbc*/ 	.word	0x00018510


	//   ....[16]....
        /*0dc0*/ 	.word	0x00018570


	//   ....[17]....
        /*0dc4*/ 	.word	0x00018620


	//   ....[18]....
        /*0dc8*/ 	.word	0x00018710


	//   ....[19]....
        /*0dcc*/ 	.word	0x000187c0


	//   ....[20]....
        /*0dd0*/ 	.word	0x00018820


	//   ....[21]....
        /*0dd4*/ 	.word	0x000188e0


	//   ....[22]....
        /*0dd8*/ 	.word	0x00018940


	//   ....[23]....
        /*0ddc*/ 	.word	0x00018a00


	//   ....[24]....
        /*0de0*/ 	.word	0x00018a60


	//   ....[25]....
        /*0de4*/ 	.word	0x00018b20


	//   ....[26]....
        /*0de8*/ 	.word	0x00018b80


	//   ....[27]....
        /*0dec*/ 	.word	0x00018c40


	//   ....[28]....
        /*0df0*/ 	.word	0x00018ca0


	//   ....[29]....
        /*0df4*/ 	.word	0x00018d60


	//   ....[30]....
        /*0df8*/ 	.word	0x00018dc0


	//   ....[31]....
        /*0dfc*/ 	.word	0x00018e80


	//   ....[32]....
        /*0e00*/ 	.word	0x00018ee0


	//   ....[33]....
        /*0e04*/ 	.word	0x00018f90


	//   ....[34]....
        /*0e08*/ 	.word	0x00019080


	//   ....[35]....
        /*0e0c*/ 	.word	0x00019130


	//   ....[36]....
        /*0e10*/ 	.word	0x000191f0


	//   ....[37]....
        /*0e14*/ 	.word	0x000192a0


	//   ....[38]....
        /*0e18*/ 	.word	0x00019300


	//   ....[39]....
        /*0e1c*/ 	.word	0x000193b0


	//   ....[40]....
        /*0e20*/ 	.word	0x00019410


	//   ....[41]....
        /*0e24*/ 	.word	0x000194c0


	//   ....[42]....
        /*0e28*/ 	.word	0x00019520


	//   ....[43]....
        /*0e2c*/ 	.word	0x000195d0


	//   ....[44]....
        /*0e30*/ 	.word	0x00019630


	//   ....[45]....
        /*0e34*/ 	.word	0x000196e0


	//   ....[46]....
        /*0e38*/ 	.word	0x00019740


	//   ....[47]....
        /*0e3c*/ 	.word	0x000197f0


	//   ....[48]....
        /*0e40*/ 	.word	0x00019850


	//   ....[49]....
        /*0e44*/ 	.word	0x000198f0


	//   ....[50]....
        /*0e48*/ 	.word	0x00019980


	//   ....[51]....
        /*0e4c*/ 	.word	0x00019a20


	//   ....[52]....
        /*0e50*/ 	.word	0x00019b40


	//   ....[53]....
        /*0e54*/ 	.word	0x00019bb0


	//   ....[54]....
        /*0e58*/ 	.word	0x00019c20


	//   ....[55]....
        /*0e5c*/ 	.word	0x00019c90


	//   ....[56]....
        /*0e60*/ 	.word	0x00019d00


	//   ....[57]....
        /*0e64*/ 	.word	0x00019d80


	//   ....[58]....
        /*0e68*/ 	.word	0x00019e10


	//   ....[59]....
        /*0e6c*/ 	.word	0x00019ea0


	//   ....[60]....
        /*0e70*/ 	.word	0x00019f10


	//   ....[61]....
        /*0e74*/ 	.word	0x00019f80


	//   ....[62]....
        /*0e78*/ 	.word	0x00019ff0


	//   ....[63]....
        /*0e7c*/ 	.word	0x0001a070


	//   ....[64]....
        /*0e80*/ 	.word	0x0001a0e0


	//   ....[65]....
        /*0e84*/ 	.word	0x0001a180


	//   ....[66]....
        /*0e88*/ 	.word	0x0001a210


	//   ....[67]....
        /*0e8c*/ 	.word	0x0001a330


	//----- nvinfo : EIATTR_REG_RECONFIG
	.align		4
.L_1433:
        /*0e90*/ 	.byte	0x01, 0x54
	.zero		2


	//----- nvinfo : EIATTR_SYSCALL_OFFSETS
	.align		4
        /*0e94*/ 	.byte	0x04, 0x46
        /*0e96*/ 	.short	(.L_1435 - .L_1434)


	//   ....[0]....
.L_1434:
        /*0e98*/ 	.word	0x00001850


	//   ....[1]....
        /*0e9c*/ 	.word	0x000019a0


	//   ....[2]....
        /*0ea0*/ 	.word	0x00005bd0


	//   ....[3]....
        /*0ea4*/ 	.word	0x00005f50


	//   ....[4]....
        /*0ea8*/ 	.word	0x000105a0


	//   ....[5]....
        /*0eac*/ 	.word	0x000106f0


	//   ....[6]....
        /*0eb0*/ 	.word	0x000107e0


	//   ....[7]....
        /*0eb4*/ 	.word	0x00011810


	//----- nvinfo : EIATTR_MBARRIER_INSTR_OFFSETS
	.align		4
.L_1435:
        /*0eb8*/ 	.byte	0x04, 0x39
        /*0eba*/ 	.short	(.L_1437 - .L_1436)


	//   ....[0]....
.L_1436:
        /*0ebc*/ 	.word	0x00000270
        /*0ec0*/ 	.word	0x000000ff
        /*0ec4*/ 	.word	0x00016800
        /*0ec8*/ 	.short	0x0100
        /*0eca*/ 	.byte	0x08
	.zero		1


	//   ....[1]....
        /*0ecc*/ 	.word	0x00000280
        /*0ed0*/ 	.word	0x000000ff
        /*0ed4*/ 	.word	0x00016820
        /*0ed8*/ 	.short	0x0100
        /*0eda*/ 	.byte	0x08
	.zero		1


	//   ....[2]....
        /*0edc*/ 	.word	0x00000370
        /*0ee0*/ 	.word	0x000000ff
        /*0ee4*/ 	.word	0x00016830
        /*0ee8*/ 	.short	0x0100
        /*0eea*/ 	.byte	0x08
	.zero		1


	//   ....[3]....
        /*0eec*/ 	.word	0x00000380
        /*0ef0*/ 	.word	0x000000ff
        /*0ef4*/ 	.word	0x00016840
        /*0ef8*/ 	.short	0x0100
        /*0efa*/ 	.byte	0x08
	.zero		1


	//   ....[4]....
        /*0efc*/ 	.word	0x00000390
        /*0f00*/ 	.word	0x000000ff
        /*0f04*/ 	.word	0x00016838
        /*0f08*/ 	.short	0x0100
        /*0f0a*/ 	.byte	0x08
	.zero		1


	//   ....[5]....
        /*0f0c*/ 	.word	0x000003a0
        /*0f10*/ 	.word	0x000000ff
        /*0f14*/ 	.word	0x00016848
        /*0f18*/ 	.short	0x0100
        /*0f1a*/ 	.byte	0x08
	.zero		1


	//   ....[6]....
        /*0f1c*/ 	.word	0x000004d0
        /*0f20*/ 	.word	0x000000ff
        /*0f24*/ 	.word	0x00016850
        /*0f28*/ 	.short	0x0100
        /*0f2a*/ 	.byte	0x08
	.zero		1


	//   ....[7]....
        /*0f2c*/ 	.word	0x000004e0
        /*0f30*/ 	.word	0x000000ff
        /*0f34*/ 	.word	0x00016860
        /*0f38*/ 	.short	0x0100
        /*0f3a*/ 	.byte	0x08
	.zero		1


	//   ....[8]....
        /*0f3c*/ 	.word	0x000004f0
        /*0f40*/ 	.word	0x000000ff
        /*0f44*/ 	.word	0x00016858
        /*0f48*/ 	.short	0x0100
        /*0f4a*/ 	.byte	0x08
	.zero		1


	//   ....[9]....
        /*0f4c*/ 	.word	0x00000500
        /*0f50*/ 	.word	0x000000ff
        /*0f54*/ 	.word	0x00016868
        /*0f58*/ 	.short	0x0100
        /*0f5a*/ 	.byte	0x08
	.zero		1


	//   ....[10]....
        /*0f5c*/ 	.word	0x000005f0
        /*0f60*/ 	.word	0x000000ff
        /*0f64*/ 	.word	0x00016870
        /*0f68*/ 	.short	0x0100
        /*0f6a*/ 	.byte	0x06
	.zero		1


	//   ....[11]....
        /*0f6c*/ 	.word	0x00000600
        /*0f70*/ 	.word	0x000000ff
        /*0f74*/ 	.word	0x00016880
        /*0f78*/ 	.short	0x0100
        /*0f7a*/ 	.byte	0x06
	.zero		1


	//   ....[12]....
        /*0f7c*/ 	.word	0x00000610
        /*0f80*/ 	.word	0x000000ff
        /*0f84*/ 	.word	0x00016878
        /*0f88*/ 	.short	0x0100
        /*0f8a*/ 	.byte	0x06
	.zero		1


	//   ....[13]....
        /*0f8c*/ 	.word	0x00000620
        /*0f90*/ 	.word	0x000000ff
        /*0f94*/ 	.word	0x00016888
        /*0f98*/ 	.short	0x0100
        /*0f9a*/ 	.byte	0x06
	.zero		1


	//   ....[14]....
        /*0f9c*/ 	.word	0x00000750
        /*0fa0*/ 	.word	0x000000ff
        /*0fa4*/ 	.word	0x00016890
        /*0fa8*/ 	.short	0x0100
        /*0faa*/ 	.byte	0x08
	.zero		1


	//   ....[15]....
        /*0fac*/ 	.word	0x00000760
        /*0fb0*/ 	.word	0x000000ff
        /*0fb4*/ 	.word	0x000168a0
        /*0fb8*/ 	.short	0x0100
        /*0fba*/ 	.byte	0x08
	.zero		1


	//   ....[16]....
        /*0fbc*/ 	.word	0x00000770
        /*0fc0*/ 	.word	0x000000ff
        /*0fc4*/ 	.word	0x00016898
        /*0fc8*/ 	.short	0x0100
        /*0fca*/ 	.byte	0x08
	.zero		1


	//   ....[17]....
        /*0fcc*/ 	.word	0x00000780
        /*0fd0*/ 	.word	0x000000ff
        /*0fd4*/ 	.word	0x000168a8
        /*0fd8*/ 	.short	0x0100
        /*0fda*/ 	.byte	0x08
	.zero		1


	//   ....[18]....
        /*0fdc*/ 	.word	0x000008b0
        /*0fe0*/ 	.word	0x000000ff
        /*0fe4*/ 	.word	0x000168b0
        /*0fe8*/ 	.short	0x0100
        /*0fea*/ 	.byte	0x08
	.zero		1


	//   ....[19]....
        /*0fec*/ 	.word	0x000008c0
        /*0ff0*/ 	.word	0x000000ff
        /*0ff4*/ 	.word	0x000168c0
        /*0ff8*/ 	.short	0x0100
        /*0ffa*/ 	.byte	0x08
	.zero		1


	//   ....[20]....
        /*0ffc*/ 	.word	0x000008d0
        /*1000*/ 	.word	0x000000ff
        /*1004*/ 	.word	0x000168b8
        /*1008*/ 	.short	0x0100
        /*100a*/ 	.byte	0x08
	.zero		1


	//   ....[21]....
        /*100c*/ 	.word	0x000008e0
        /*1010*/ 	.word	0x000000ff
        /*1014*/ 	.word	0x000168c8
        /*1018*/ 	.short	0x0100
        /*101a*/ 	.byte	0x08
	.zero		1


	//   ....[22]....
        /*101c*/ 	.word	0x00002a80
        /*1020*/ 	.word	0x00000047
        /*1024*/ 	.word	0x00016890
        /*1028*/ 	.short	0x010a
        /*102a*/ 	.byte	0x3f
	.zero		1


	//   ....[23]....
        /*102c*/ 	.word	0x00003db0
        /*1030*/ 	.word	0x00000047
        /*1034*/ 	.word	0x00016890
        /*1038*/ 	.short	0x010a
        /*103a*/ 	.byte	0x3f
	.zero		1


	//   ....[24]....
        /*103c*/ 	.word	0x00004df0
        /*1040*/ 	.word	0x00000047
        /*1044*/ 	.word	0x00016890
        /*1048*/ 	.short	0x010a
        /*104a*/ 	.byte	0x3f
	.zero		1


	//   ....[25]....
        /*104c*/ 	.word	0x000052a0
        /*1050*/ 	.word	0x00000008
        /*1054*/ 	.word	0x00000000
        /*1058*/ 	.short	0x0101
        /*105a*/ 	.byte	0x3f
	.zero		1


	//   ....[26]....
        /*105c*/ 	.word	0x000052e0
        /*1060*/ 	.word	0x00000047
        /*1064*/ 	.word	0x000168b0
        /*1068*/ 	.short	0x010a
        /*106a*/ 	.byte	0x3f
	.zero		1


	//   ....[27]....
        /*106c*/ 	.word	0x00005710
        /*1070*/ 	.word	0x00000047
        /*1074*/ 	.word	0x00000000
        /*1078*/ 	.short	0x0101
        /*107a*/ 	.byte	0x3f
	.zero		1


	//   ....[28]....
        /*107c*/ 	.word	0x00005c70
        /*1080*/ 	.word	0x00000012
        /*1084*/ 	.word	0x00016800
        /*1088*/ 	.short	0x010a
        /*108a*/ 	.byte	0x3f
	.zero		1


	//   ....[29]....
        /*108c*/ 	.word	0x00005cc0
        /*1090*/ 	.word	0x00000012
        /*1094*/ 	.word	0x00016800
        /*1098*/ 	.short	0x010a
        /*109a*/ 	.byte	0x3f
	.zero		1


	//   ....[30]....
        /*109c*/ 	.word	0x00006350
        /*10a0*/ 	.word	0x00000012
        /*10a4*/ 	.word	0x00016800
        /*10a8*/ 	.short	0x010a
        /*10aa*/ 	.byte	0x3f
	.zero		1


	//   ....[31]....
        /*10ac*/ 	.word	0x00007390
        /*10b0*/ 	.word	0x00000012
        /*10b4*/ 	.word	0x00016800
        /*10b8*/ 	.short	0x010a
        /*10ba*/ 	.byte	0x3f
	.zero		1


	//   ....[32]....
        /*10bc*/ 	.word	0x00008130
        /*10c0*/ 	.word	0x00000003
        /*10c4*/ 	.word	0x00016830
        /*10c8*/ 	.short	0x010a
        /*10ca*/ 	.byte	0x3f
	.zero		1


	//   ....[33]....
        /*10cc*/ 	.word	0x000081d0
        /*10d0*/ 	.word	0x00000003
        /*10d4*/ 	.word	0x00016830
        /*10d8*/ 	.short	0x010a
        /*10da*/ 	.byte	0x3f
	.zero		1


	//   ....[34]....
        /*10dc*/ 	.word	0x00009300
        /*10e0*/ 	.word	0x00000003
        /*10e4*/ 	.word	0x00000000
        /*10e8*/ 	.short	0x0101
        /*10ea*/ 	.byte	0x3f
	.zero		1


	//   ....[35]....
        /*10ec*/ 	.word	0x0000a320
        /*10f0*/ 	.word	0x00000009
        /*10f4*/ 	.word	0x00016830
        /*10f8*/ 	.short	0x010a
        /*10fa*/ 	.byte	0x3f
	.zero		1


	//   ....[36]....
        /*10fc*/ 	.word	0x0000a370
        /*1100*/ 	.word	0x00000009
        /*1104*/ 	.word	0x00016830
        /*1108*/ 	.short	0x010a
        /*110a*/ 	.byte	0x3f
	.zero		1


	//   ....[37]....
        /*110c*/ 	.word	0x0000a6e0
        /*1110*/ 	.word	0x00000004
        /*1114*/ 	.word	0x00016850
        /*1118*/ 	.short	0x010a
        /*111a*/ 	.byte	0x3f
	.zero		1


	//   ....[38]....
        /*111c*/ 	.word	0x0000a720
        /*1120*/ 	.word	0x00000004
        /*1124*/ 	.word	0x00016850
        /*1128*/ 	.short	0x010a
        /*112a*/ 	.byte	0x3f
	.zero		1


	//   ....[39]....
        /*112c*/ 	.word	0x0000abe0
        /*1130*/ 	.word	0x00000000
        /*1134*/ 	.word	0x00000000
        /*1138*/ 	.short	0x0101
        /*113a*/ 	.byte	0x3f
	.zero		1


	//   ....[40]....
        /*113c*/ 	.word	0x0000bdd0
        /*1140*/ 	.word	0x0000000a
        /*1144*/ 	.word	0x00000000
        /*1148*/ 	.short	0x0101
        /*114a*/ 	.byte	0x3f
	.zero		1


	//   ....[41]....
        /*114c*/ 	.word	0x0000c220
        /*1150*/ 	.word	0x0000000c
        /*1154*/ 	.word	0x00016850
        /*1158*/ 	.short	0x010a
        /*115a*/ 	.byte	0x3f
	.zero		1


	//   ....[42]....
        /*115c*/ 	.word	0x0000c290
        /*1160*/ 	.word	0x0000000c
        /*1164*/ 	.word	0x00016850
        /*1168*/ 	.short	0x010a
        /*116a*/ 	.byte	0x3f
	.zero		1


	//   ....[43]....
        /*116c*/ 	.word	0x0000c950
        /*1170*/ 	.word	0x00000000
        /*1174*/ 	.word	0x00000000
        /*1178*/ 	.short	0x0101
        /*117a*/ 	.byte	0x3f
	.zero		1


	//   ....[44]....
        /*117c*/ 	.word	0x0000d9a0
        /*1180*/ 	.word	0x00000000
        /*1184*/ 	.word	0x00000000
        /*1188*/ 	.short	0x0101
        /*118a*/ 	.byte	0x3f
	.zero		1


	//   ....[45]....
        /*118c*/ 	.word	0x0000f7d0
        /*1190*/ 	.word	0x00000016
        /*1194*/ 	.word	0x00016820
        /*1198*/ 	.short	0x010a
        /*119a*/ 	.byte	0x3f
	.zero		1


	//   ....[46]....
        /*119c*/ 	.word	0x0000f880
        /*11a0*/ 	.word	0x00000005
        /*11a4*/ 	.word	0x000168a0
        /*11a8*/ 	.short	0x010a
        /*11aa*/ 	.byte	0x3f
	.zero		1


	//   ....[47]....
        /*11ac*/ 	.word	0x0000fac0
        /*11b0*/ 	.word	0x00000005
        /*11b4*/ 	.word	0x000168c0
        /*11b8*/ 	.short	0x010a
        /*11ba*/ 	.byte	0x3f
	.zero		1


	//   ....[48]....
        /*11bc*/ 	.word	0x0000fe20
        /*11c0*/ 	.word	0x00000005
        /*11c4*/ 	.word	0x000168a0
        /*11c8*/ 	.short	0x010a
        /*11ca*/ 	.byte	0x3f
	.zero		1


	//   ....[49]....
        /*11cc*/ 	.word	0x00010040
        /*11d0*/ 	.word	0x00000005
        /*11d4*/ 	.word	0x000168c0
        /*11d8*/ 	.short	0x010a
        /*11da*/ 	.byte	0x3f
	.zero		1


	//   ....[50]....
        /*11dc*/ 	.word	0x00010cf0
        /*11e0*/ 	.word	0x00000003
        /*11e4*/ 	.word	0x00016840
        /*11e8*/ 	.short	0x010a
        /*11ea*/ 	.byte	0x3f
	.zero		1


	//   ....[51]....
        /*11ec*/ 	.word	0x000114d0
        /*11f0*/ 	.word	0x00000003
        /*11f4*/ 	.word	0x00016830
        /*11f8*/ 	.short	0x0107
        /*11fa*/ 	.byte	0x3f
	.zero		1


	//   ....[52]....
        /*11fc*/ 	.word	0x000115a0
        /*1200*/ 	.word	0x00000003
        /*1204*/ 	.word	0x00016830
        /*1208*/ 	.short	0x0101
        /*120a*/ 	.byte	0x3f
	.zero		1


	//   ....[53]....
        /*120c*/ 	.word	0x00012450
        /*1210*/ 	.word	0x00000016
        /*1214*/ 	.word	0x00016800
        /*1218*/ 	.short	0x0107
        /*121a*/ 	.byte	0x3f
	.zero		1


	//   ....[54]....
        /*121c*/ 	.word	0x00012540
        /*1220*/ 	.word	0x00000016
        /*1224*/ 	.word	0x00016800
        /*1228*/ 	.short	0x0101
        /*122a*/ 	.byte	0x3f
	.zero		1


	//   ....[55]....
        /*122c*/ 	.word	0x00012560
        /*1230*/ 	.word	0x00000016
        /*1234*/ 	.word	0x00016820
        /*1238*/ 	.short	0x010a
        /*123a*/ 	.byte	0x3f
	.zero		1


	//   ....[56]....
        /*123c*/ 	.word	0x00012930
        /*1240*/ 	.word	0x00000005
        /*1244*/ 	.word	0x00016840
        /*1248*/ 	.short	0x010a
        /*124a*/ 	.byte	0x3f
	.zero		1


	//   ....[57]....
        /*124c*/ 	.word	0x00012e90
        /*1250*/ 	.word	0x00000005
        /*1254*/ 	.word	0x00016830
        /*1258*/ 	.short	0x0107
        /*125a*/ 	.byte	0x3f
	.zero		1


	//   ....[58]....
        /*125c*/ 	.word	0x00012f50
        /*1260*/ 	.word	0x00000005
        /*1264*/ 	.word	0x00016830
        /*1268*/ 	.short	0x0101
        /*126a*/ 	.byte	0x3f
	.zero		1


	//   ....[59]....
        /*126c*/ 	.word	0x00012fb0
        /*1270*/ 	.word	0x00000005
        /*1274*/ 	.word	0x00016860
        /*1278*/ 	.short	0x010a
        /*127a*/ 	.byte	0x3f
	.zero		1


	//   ....[60]....
        /*127c*/ 	.word	0x00013490
        /*1280*/ 	.word	0x00000005
        /*1284*/ 	.word	0x00016850
        /*1288*/ 	.short	0x0107
        /*128a*/ 	.byte	0x3f
	.zero		1


	//   ....[61]....
        /*128c*/ 	.word	0x00013650
        /*1290*/ 	.word	0x00000005
        /*1294*/ 	.word	0x00016850
        /*1298*/ 	.short	0x0101
        /*129a*/ 	.byte	0x3f
	.zero		1


	//   ....[62]....
        /*129c*/ 	.word	0x00013850
        /*12a0*/ 	.word	0x00000000
        /*12a4*/ 	.word	0x00016860
        /*12a8*/ 	.short	0x010a
        /*12aa*/ 	.byte	0x3f
	.zero		1


	//   ....[63]....
        /*12ac*/ 	.word	0x00013d10
        /*12b0*/ 	.word	0x00000000
        /*12b4*/ 	.word	0x00016850
        /*12b8*/ 	.short	0x0107
        /*12ba*/ 	.byte	0x3f
	.zero		1


	//   ....[64]....
        /*12bc*/ 	.word	0x00013dd0
        /*12c0*/ 	.word	0x00000000
        /*12c4*/ 	.word	0x00016850
        /*12c8*/ 	.short	0x0101
        /*12ca*/ 	.byte	0x3f
	.zero		1


	//   ....[65]....
        /*12cc*/ 	.word	0x000148e0
        /*12d0*/ 	.word	0x00000004
        /*12d4*/ 	.word	0x00016820
        /*12d8*/ 	.short	0x010a
        /*12da*/ 	.byte	0x3f
	.zero		1


	//   ....[66]....
        /*12dc*/ 	.word	0x00014a50
        /*12e0*/ 	.word	0x00000005
        /*12e4*/ 	.word	0x00016840
        /*12e8*/ 	.short	0x010a
        /*12ea*/ 	.byte	0x3f
	.zero		1


	//   ....[67]....
        /*12ec*/ 	.word	0x00014af0
        /*12f0*/ 	.word	0x00000019
        /*12f4*/ 	.word	0x00016840
        /*12f8*/ 	.short	0x010a
        /*12fa*/ 	.byte	0x3f
	.zero		1


	//   ....[68]....
        /*12fc*/ 	.word	0x00014b30
        /*1300*/ 	.word	0x00000005
        /*1304*/ 	.word	0x00016860
        /*1308*/ 	.short	0x010a
        /*130a*/ 	.byte	0x3f
	.zero		1


	//   ....[69]....
        /*130c*/ 	.word	0x00014b70
        /*1310*/ 	.word	0x00000019
        /*1314*/ 	.word	0x00016860
        /*1318*/ 	.short	0x010a
        /*131a*/ 	.byte	0x3f
	.zero		1


	//   ....[70]....
        /*131c*/ 	.word	0x00014bd0
        /*1320*/ 	.word	0x00000047
        /*1324*/ 	.word	0x00016890
        /*1328*/ 	.short	0x010a
        /*132a*/ 	.byte	0x3f
	.zero		1


	//   ....[71]....
        /*132c*/ 	.word	0x00014e60
        /*1330*/ 	.word	0x00000047
        /*1334*/ 	.word	0x00016890
        /*1338*/ 	.short	0x010a
        /*133a*/ 	.byte	0x3f
	.zero		1


	//   ....[72]....
        /*133c*/ 	.word	0x00015110
        /*1340*/ 	.word	0x00000047
        /*1344*/ 	.word	0x00016890
        /*1348*/ 	.short	0x010a
        /*134a*/ 	.byte	0x3f
	.zero		1


	//   ....[73]....
        /*134c*/ 	.word	0x000153c0
        /*1350*/ 	.word	0x00000047
        /*1354*/ 	.word	0x000168b0
        /*1358*/ 	.short	0x010a
        /*135a*/ 	.byte	0x3f
	.zero		1


	//   ....[74]....
        /*135c*/ 	.word	0x000156d0
        /*1360*/ 	.word	0x00000012
        /*1364*/ 	.word	0x00016800
        /*1368*/ 	.short	0x010a
        /*136a*/ 	.byte	0x3f
	.zero		1


	//   ....[75]....
        /*136c*/ 	.word	0x000158e0
        /*1370*/ 	.word	0x00000012
        /*1374*/ 	.word	0x00016800
        /*1378*/ 	.short	0x010a
        /*137a*/ 	.byte	0x3f
	.zero		1


	//   ....[76]....
        /*137c*/ 	.word	0x00015930
        /*1380*/ 	.word	0x00000003
        /*1384*/ 	.word	0x00016830
        /*1388*/ 	.short	0x010a
        /*138a*/ 	.byte	0x3f
	.zero		1


	//   ....[77]....
        /*138c*/ 	.word	0x00015980
        /*1390*/ 	.word	0x00000009
        /*1394*/ 	.word	0x00016830
        /*1398*/ 	.short	0x010a
        /*139a*/ 	.byte	0x3f
	.zero		1


	//   ....[78]....
        /*139c*/ 	.word	0x000159d0
        /*13a0*/ 	.word	0x00000004
        /*13a4*/ 	.word	0x00016850
        /*13a8*/ 	.short	0x010a
        /*13aa*/ 	.byte	0x3f
	.zero		1


	//   ....[79]....
        /*13ac*/ 	.word	0x00015a20
        /*13b0*/ 	.word	0x0000000c
        /*13b4*/ 	.word	0x00016850
        /*13b8*/ 	.short	0x010a
        /*13ba*/ 	.byte	0x3f
	.zero		1


	//   ....[80]....
        /*13bc*/ 	.word	0x00015fc0
        /*13c0*/ 	.word	0x00000016
        /*13c4*/ 	.word	0x00016820
        /*13c8*/ 	.short	0x010a
        /*13ca*/ 	.byte	0x3f
	.zero		1


	//   ....[81]....
        /*13cc*/ 	.word	0x00016010
        /*13d0*/ 	.word	0x00000005
        /*13d4*/ 	.word	0x000168a0
        /*13d8*/ 	.short	0x010a
        /*13da*/ 	.byte	0x3f
	.zero		1


	//   ....[82]....
        /*13dc*/ 	.word	0x00016060
        /*13e0*/ 	.word	0x00000005
        /*13e4*/ 	.word	0x000168c0
        /*13e8*/ 	.short	0x010a
        /*13ea*/ 	.byte	0x3f
	.zero		1


	//   ....[83]....
        /*13ec*/ 	.word	0x000160b0
        /*13f0*/ 	.word	0x00000005
        /*13f4*/ 	.word	0x000168a0
        /*13f8*/ 	.short	0x010a
        /*13fa*/ 	.byte	0x3f
	.zero		1


	//   ....[84]....
        /*13fc*/ 	.word	0x00016100
        /*1400*/ 	.word	0x00000005
        /*1404*/ 	.word	0x000168c0
        /*1408*/ 	.short	0x010a
        /*140a*/ 	.byte	0x3f
	.zero		1


	//   ....[85]....
        /*140c*/ 	.word	0x00016220
        /*1410*/ 	.word	0x00000003
        /*1414*/ 	.word	0x00016840
        /*1418*/ 	.short	0x010a
        /*141a*/ 	.byte	0x3f
	.zero		1


	//   ....[86]....
        /*141c*/ 	.word	0x00017cd0
        /*1420*/ 	.word	0x00000016
        /*1424*/ 	.word	0x00016820
        /*1428*/ 	.short	0x010a
        /*142a*/ 	.byte	0x3f
	.zero		1


	//   ....[87]....
        /*142c*/ 	.word	0x00017d20
        /*1430*/ 	.word	0x00000005
        /*1434*/ 	.word	0x00016840
        /*1438*/ 	.short	0x010a
        /*143a*/ 	.byte	0x3f
	.zero		1


	//   ....[88]....
        /*143c*/ 	.word	0x00018660
        /*1440*/ 	.word	0x00000005
        /*1444*/ 	.word	0x00016860
        /*1448*/ 	.short	0x010a
        /*144a*/ 	.byte	0x3f
	.zero		1


	//   ....[89]....
        /*144c*/ 	.word	0x00018fd0
        /*1450*/ 	.word	0x00000000
        /*1454*/ 	.word	0x00016860
        /*1458*/ 	.short	0x010a
        /*145a*/ 	.byte	0x3f
	.zero		1


	//   ....[90]....
        /*145c*/ 	.word	0x0001a250
        /*1460*/ 	.word	0x00000004
        /*1464*/ 	.word	0x00016820
        /*1468*/ 	.short	0x010a
        /*146a*/ 	.byte	0x3f
	.zero		1


	//   ....[91]....
        /*146c*/ 	.word	0x0001a3f0
        /*1470*/ 	.word	0x00000005
        /*1474*/ 	.word	0x00016840
        /*1478*/ 	.short	0x010a
        /*147a*/ 	.byte	0x3f
	.zero		1


	//   ....[92]....
        /*147c*/ 	.word	0x0001a440
        /*1480*/ 	.word	0x00000019
        /*1484*/ 	.word	0x00016840
        /*1488*/ 	.short	0x010a
        /*148a*/ 	.byte	0x3f
	.zero		1


	//   ....[93]....
        /*148c*/ 	.word	0x0001a490
        /*1490*/ 	.word	0x00000005
        /*1494*/ 	.word	0x00016860
        /*1498*/ 	.short	0x010a
        /*149a*/ 	.byte	0x3f
	.zero		1


	//----- nvinfo : EIATTR_NUM_MBARRIERS
	.align		4
.L_1437:
        /*149c*/ 	.byte	0x03, 0x38
        /*149e*/ 	.short	0x0016


	//----- nvinfo : EIATTR_EXIT_INSTR_OFFSETS
	.align		4
        /*14a0*/ 	.byte	0x04, 0x1c
        /*14a2*/ 	.short	(.L_1439 - .L_1438)


	//   ....[0]....
.L_1438:
        /*14a4*/ 	.word	0x00014bc0


	//----- nvinfo : EIATTR_MAX_THREADS
	.align		4
.L_1439:
        /*14a8*/ 	.byte	0x04, 0x05
        /*14aa*/ 	.short	(.L_1441 - .L_1440)
.L_1440:
        /*14ac*/ 	.word	0x00000200
        /*14b0*/ 	.word	0x00000001
        /*14b4*/ 	.word	0x00000001


	//----- nvinfo : EIATTR_CRS_STACK_SIZE
	.align		4
.L_1441:
        /*14b8*/ 	.byte	0x04, 0x1e
        /*14ba*/ 	.short	(.L_1443 - .L_1442)
.L_1442:
        /*14bc*/ 	.word	0x00000000


	//----- nvinfo : EIATTR_CBANK_PARAM_SIZE
	.align		4
.L_1443:
        /*14c0*/ 	.byte	0x03, 0x19
        /*14c2*/ 	.short	0x0af0


	//----- nvinfo : EIATTR_PARAM_CBANK
	.align		4
        /*14c4*/ 	.byte	0x04, 0x0a
        /*14c6*/ 	.short	(.L_1445 - .L_1444)
	.align		4
.L_1444:
        /*14c8*/ 	.word	index@(.nv.constant0._ZN7cutlass13device_kernelIN5flash11enable_sm90INS1_16FlashAttnFwdSm90INS1_25CollectiveMainloopFwdSm90ILi2EN4cute5tupleIJNS5_1CILi1EEES8_S8_EEENS6_IJNS7_ILi192EEENS7_ILi128EEENS7_ILi64EEEEEELi64ENS_6half_tEfNS_4arch4Sm90ELb0ELb0ELb0ELb1ELb1ELb1ELb0ELb1ELb1ELb1ELb0ELb0EEENS1_21CollectiveEpilogueFwdINS6_IJSA_SC_SB_EEES9_SE_SG_Li384ELb1ELb1ELb0ELb0EEENS1_36VarlenDynamicPersistentTileSchedulerILi192ELi128ELi384ELi128ELb0ELb1ELb1ELb0ELb1ELb1EEEEEEEEEvNT_6ParamsE)
        /*14cc*/ 	.short	0x0210
        /*14ce*/ 	.short	0x0af0


	//----- nvinfo : EIATTR_SW_WAR
	.align		4
.L_1445:
        /*14d0*/ 	.byte	0x04, 0x36
        /*14d2*/ 	.short	(.L_1447 - .L_1446)
.L_1446:
        /*14d4*/ 	.word	0x00000008
.L_1447:


//--------------------- .nv.info._ZN7cutlass13device_kernelIN5flash11enable_sm90INS1_16FlashAttnFwdSm90INS1_25CollectiveMainloopFwdSm90ILi2EN4cute5tupleIJNS5_1CILi1EEES8_S8_EEENS6_IJNS7_ILi192EEENS7_ILi128EEENS7_ILi64EEEEEELi64ENS_6half_tEfNS_4arch4Sm90ELb0ELb1ELb0ELb0ELb1ELb0ELb0ELb1ELb1ELb1ELb0ELb0EEENS1_21CollectiveEpilogueFwdINS6_IJSA_SC_SB_EEES9_SE_SG_Li384ELb0ELb1ELb0ELb0EEENS1_30DynamicPersistentTileSchedulerILi384ELi128ELb0ELb1ELb1EEEEEEEEEvNT_6ParamsE --------------------------
	.section	.nv.info._ZN7cutlass13device_kernelIN5flash11enable_sm90INS1_16FlashAttnFwdSm90INS1_25CollectiveMainloopFwdSm90ILi2EN4cute5tupleIJNS5_1CILi1EEES8_S8_EEENS6_IJNS7_ILi192EEENS7_ILi128EEENS7_ILi64EEEEEELi64ENS_6half_tEfNS_4arch4Sm90ELb0ELb1ELb0ELb0ELb1ELb0ELb0ELb1ELb1ELb1ELb0ELb0EEENS1_21CollectiveEpilogueFwdINS6_IJSA_SC_SB_EEES9_SE_SG_Li384ELb0ELb1ELb0ELb0EEENS1_30DynamicPersistentTileSchedulerILi384ELi128ELb0ELb1ELb1EEEEEEEEEvNT_6ParamsE,"",@"SHT_CUDA_INFO"
	.sectionflags	@""
	.align	4


	//----- nvinfo : EIATTR_CUDA_API_VERSION
	.align		4
        /*0000*/ 	.byte	0x04, 0x37
        /*0002*/ 	.short	(.L_1449 - .L_1448)
.L_1448:
        /*0004*/ 	.word	0x00000082


	//----- nvinfo : EIATTR_KPARAM_INFO
	.align		4
.L_1449:
        /*0008*/ 	.byte	0x04, 0x17
        /*000a*/ 	.short	(.L_1451 - .L_1450)
.L_1450:
        /*000c*/ 	.word	0x00000000
        /*0010*/ 	.short	0x0000
        /*0012*/ 	.short	0x0070
        /*0014*/ 	.byte	0x00, 0xf0, 0x01, 0x2a


	//----- nvinfo : EIATTR_SPARSE_MMA_MASK
	.align		4
.L_1451:
        /*0018*/ 	.byte	0x03, 0x50
        /*001a*/ 	.short	0x0000


	//----- nvinfo : EIATTR_MAXREG_COUNT
	.align		4
        /*001c*/ 	.byte	0x03, 0x1b
        /*001e*/ 	.short	0x0080


	//----- nvinfo : EIATTR_NUM_BARRIERS
	.align		4
        /*0020*/ 	.byte	0x02, 0x4c
        /*0022*/ 	.byte	0x10
	.zero		1


	//----- nvinfo : EIATTR_EXTERNS
	.align		4
        /*0024*/ 	.byte	0x04, 0x0f
        /*0026*/ 	.short	(.L_1453 - .L_1452)


	//   ....[0]....
	.align		4
.L_1452:
        /*0028*/ 	.word	index@(__assertfail)


	//----- nvinfo : EIATTR_ANNOTATIONS
	.align		4
.L_1453:
        /*002c*/ 	.byte	0x04, 0x55
        /*002e*/ 	.short	(.L_1455 - .L_1454)


	//   ....[0]....
.L_1454:
        /* <DEDUP_REMOVED lines=11> */


	//----- nvinfo : EIATTR_MERCURY_ISA_VERSION
	.align		4
.L_1455:
        /*00c8*/ 	.byte	0x03, 0x5f
        /*00ca*/ 	.short	0x0101


	//----- nvinfo : EIATTR_INT_WARP_WIDE_INSTR_OFFSETS
	.align		4
        /*00cc*/ 	.byte	0x04, 0x31
        /*00ce*/ 	.short	(.L_1457 - .L_1456)


	//   ....[0]....
.L_1456:
        /*00d0*/ 	.word	0x000000c0


	//   ....[1]....
        /*00d4*/ 	.word	0x000000d0


	//   ....[2]....
        /*00d8*/ 	.word	0x00000170


	//   ....[3]....
        /*00dc*/ 	.word	0x0000efa0


	//   ....[4]....
        /*00e0*/ 	.word	0x0000f030


	//   ....[5]....
        /*00e4*/ 	.word	0x000120c0


	//   ....[6]....
        /*00e8*/ 	.word	0x00012150


	//----- nvinfo : EIATTR_COOP_GROUP_MASK_REGIDS
	.align		4
.L_1457:
        /*00ec*/ 	.byte	0x04, 0x29
        /*00ee*/ 	.short	(.L_1459 - .L_1458)


	//   ....[0]....
.L_1458:
        /*00f0*/ 	.word	0xffffffff


	//   ....[1]....
        /*00f4*/ 	.word	0xffffffff


	//   ....[2]....
        /*00f8*/ 	.word	0xffffffff


	//   ....[3]....
        /*00fc*/ 	.word	0xffffffff


	//   ....[4]....
        /*0100*/ 	.word	0xffffffff


	//   ....[5]....
        /*0104*/ 	.word	0xffffffff


	//   ....[6]....
        /*0108*/ 	.word	0xffffffff


	//   ....[7]....
        /*010c*/ 	.word	0xffffffff


	//   ....[8]....
        /*0110*/ 	.word	0xffffffff


	//   ....[9]....
        /*0114*/ 	.word	0xffffffff


	//   ....[10]....
        /*0118*/ 	.word	0xffffffff


	//   ....[11]....
        /*011c*/ 	.word	0xffffffff


	//   ....[12]....
        /*0120*/ 	.word	0xffffffff


	//   ....[13]....
        /*0124*/ 	.word	0xffffffff


	//   ....[14]....
        /*0128*/ 	.word	0xffffffff


	//   ....[15]....
        /*012c*/ 	.word	0xffffffff


	//   ....[16]....
        /*0130*/ 	.word	0xffffffff


	//   ....[17]....
        /*0134*/ 	.word	0xffffffff


	//   ....[18]....
        /*0138*/ 	.word	0xffffffff


	//   ....[19]....
        /*013c*/ 	.word	0xffffffff


	//   ....[20]....
        /*0140*/ 	.word	0xffffffff


	//   ....[21]....
        /*0144*/ 	.word	0xffffffff


	//   ....[22]....
        /*0148*/ 	.word	0xffffffff


	//   ....[23]....
        /*014c*/ 	.word	0xffffffff


	//   ....[24]....
        /*0150*/ 	.word	0xffffffff


	//   ....[25]....
        /*0154*/ 	.word	0xffffffff


	//   ....[26]....
        /*0158*/ 	.word	0xffffffff


	//   ....[27]....
        /*015c*/ 	.word	0xffffffff


	//   ....[28]....
        /*0160*/ 	.word	0xffffffff


	//   ....[29]....
        /*0164*/ 	.word	0xffffffff


	//   ....[30]....
        /*0168*/ 	.word	0xffffffff


	//   ....[31]....
        /*016c*/ 	.word	0xffffffff


	//   ....[32]....
        /*0170*/ 	.word	0xffffffff


	//   ....[33]....
        /*0174*/ 	.word	0xffffffff


	//   ....[34]....
        /*0178*/ 	.word	0xffffffff


	//   ....[35]....
        /*017c*/ 	.word	0xffffffff


	//   ....[36]....
        /*0180*/ 	.word	0xffffffff


	//   ....[37]....
        /*0184*/ 	.word	0xffffffff


	//   ....[38]....
        /*0188*/ 	.word	0xffffffff


	//   ....[39]....
        /*018c*/ 	.word	0xffffffff


	//   ....[40]....
        /*0190*/ 	.word	0xffffffff


	//   ....[41]....
        /*0194*/ 	.word	0xffffffff


	//   ....[42]....
        /*0198*/ 	.word	0xffffffff


	//   ....[43]....
        /*019c*/ 	.word	0xffffffff


	//   ....[44]....
        /*01a0*/ 	.word	0xffffffff


	//   ....[45]....
        /*01a4*/ 	.word	0xffffffff


	//   ....[46]....
        /*01a8*/ 	.word	0xffffffff


	//   ....[47]....
        /*01ac*/ 	.word	0xffffffff


	//   ....[48]....
        /*01b0*/ 	.word	0xffffffff


	//   ....[49]....
        /*01b4*/ 	.word	0xffffffff


	//   ....[50]....
        /*01b8*/ 	.word	0xffffffff


	//   ....[51]....
        /*01bc*/ 	.word	0xffffffff


	//   ....[52]....
        /*01c0*/ 	.word	0xffffffff


	//   ....[53]....
        /*01c4*/ 	.word	0xffffffff


	//   ....[54]....
        /*01c8*/ 	.word	0xffffffff


	//   ....[55]....
        /*01cc*/ 	.word	0xffffffff


	//   ....[56]....
        /*01d0*/ 	.word	0xffffffff


	//   ....[57]....
        /*01d4*/ 	.word	0xffffffff


	//   ....[58]....
        /*01d8*/ 	.word	0xffffffff


	//   ....[59]....
        /*01dc*/ 	.word	0xffffffff


	//   ....[60]....
        /*01e0*/ 	.word	0xffffffff


	//   ....[61]....
        /*01e4*/ 	.word	0xffffffff


	//   ....[62]....
        /*01e8*/ 	.word	0xffffffff


	//   ....[63]....
        /*01ec*/ 	.word	0xffffffff


	//   ....[64]....
        /*01f0*/ 	.word	0xffffffff


	//   ....[65]....
        /*01f4*/ 	.word	0xffffffff


	//   ....[66]....
        /*01f8*/ 	.word	0xffffffff


	//   ....[67]....
        /*01fc*/ 	.word	0xffffffff


	//   ....[68]....
        /*0200*/ 	.word	0xffffffff


	//   ....[69]....
        /*0204*/ 	.word	0xffffffff


	//   ....[70]....
        /*0208*/ 	.word	0xffffffff


	//   ....[71]....
        /*020c*/ 	.word	0xffffffff


	//   ....[72]....
        /*0210*/ 	.word	0xffffffff


	//   ....[73]....
        /*0214*/ 	.word	0xffffffff


	//   ....[74]....
        /*0218*/ 	.word	0xffffffff


	//   ....[75]....
        /*021c*/ 	.word	0xffffffff


	//   ....[76]....
        /*0220*/ 	.word	0xffffffff


	//   ....[77]....
        /*0224*/ 	.word	0xffffffff


	//   ....[78]....
        /*0228*/ 	.word	0xffffffff


	//   ....[79]....
        /*022c*/ 	.word	0xffffffff


	//   ....[80]....
        /*0230*/ 	.word	0xffffffff


	//   ....[81]....
        /*0234*/ 	.word	0xffffffff


	//   ....[82]....
        /*0238*/ 	.word	0xffffffff


	//   ....[83]....
        /*023c*/ 	.word	0xffffffff


	//   ....[84]....
        /*0240*/ 	.word	0xffffffff


	//   ....[85]....
        /*0244*/ 	.word	0xffffffff


	//   ....[86]....
        /*0248*/ 	.word	0xffffffff


	//   ....[87]....
        /*024c*/ 	.word	0xffffffff


	//   ....[88]....
        /*0250*/ 	.word	0xffffffff


	//   ....[89]....
        /*0254*/ 	.word	0xffffffff


	//   ....[90]....
        /*0258*/ 	.word	0xffffffff


	//   ....[91]....
        /*025c*/ 	.word	0xffffffff


	//   ....[92]....
        /*0260*/ 	.word	0xffffffff


	//   ....[93]....
        /*0264*/ 	.word	0xffffffff


	//   ....[94]....
        /*0268*/ 	.word	0xffffffff


	//   ....[95]....
        /*026c*/ 	.word	0xffffffff


	//   ....[96]....
        /*0270*/ 	.word	0xffffffff


	//   ....[97]....
        /*0274*/ 	.word	0xffffffff


	//   ....[98]....
        /*0278*/ 	.word	0xffffffff


	//   ....[99]....
        /*027c*/ 	.word	0xffffffff


	//   ....[100]....
        /*0280*/ 	.word	0xffffffff


	//   ....[101]....
        /*0284*/ 	.word	0xffffffff


	//   ....[102]....
        /*0288*/ 	.word	0xffffffff


	//   ....[103]....
        /*028c*/ 	.word	0xffffffff


	//   ....[104]....
        /*0290*/ 	.word	0xffffffff


	//   ....[105]....
        /*0294*/ 	.word	0xffffffff


	//   ....[106]....
        /*0298*/ 	.word	0xffffffff


	//   ....[107]....
        /*029c*/ 	.word	0xffffffff


	//   ....[108]....
        /*02a0*/ 	.word	0xffffffff


	//   ....[109]....
        /*02a4*/ 	.word	0xffffffff


	//   ....[110]....
        /*02a8*/ 	.word	0xffffffff


	//   ....[111]....
        /*02ac*/ 	.word	0xffffffff


	//   ....[112]....
        /*02b0*/ 	.word	0xffffffff


	//   ....[113]....
        /*02b4*/ 	.word	0xffffffff


	//   ....[114]....
        /*02b8*/ 	.word	0xffffffff


	//   ....[115]....
        /*02bc*/ 	.word	0xffffffff


	//   ....[116]....
        /*02c0*/ 	.word	0xffffffff


	//   ....[117]....
        /*02c4*/ 	.word	0xffffffff


	//   ....[118]....
        /*02c8*/ 	.word	0xffffffff


	//   ....[119]....
        /*02cc*/ 	.word	0xffffffff


	//   ....[120]....
        /*02d0*/ 	.word	0xffffffff


	//   ....[121]....
        /*02d4*/ 	.word	0xffffffff


	//   ....[122]....
        /*02d8*/ 	.word	0xffffffff


	//   ....[123]....
        /*02dc*/ 	.word	0xffffffff


	//   ....[124]....
        /*02e0*/ 	.word	0xffffffff


	//   ....[125]....
        /*02e4*/ 	.word	0xffffffff


	//   ....[126]....
        /*02e8*/ 	.word	0xffffffff


	//   ....[127]....
        /*02ec*/ 	.word	0xffffffff


	//   ....[128]....
        /*02f0*/ 	.word	0xffffffff


	//   ....[129]....
        /*02f4*/ 	.word	0xffffffff


	//   ....[130]....
        /*02f8*/ 	.word	0xffffffff


	//   ....[131]....
        /*02fc*/ 	.word	0xffffffff


	//   ....[132]....
        /*0300*/ 	.word	0xffffffff


	//   ....[133]....
        /*0304*/ 	.word	0xffffffff


	//   ....[134]....
        /*0308*/ 	.word	0xffffffff


	//   ....[135]....
        /*030c*/ 	.word	0xffffffff


	//   ....[136]....
        /*0310*/ 	.word	0xffffffff


	//   ....[137]....
        /*0314*/ 	.word	0xffffffff


	//   ....[138]....
        /*0318*/ 	.word	0xffffffff


	//   ....[139]....
        /*031c*/ 	.word	0xffffffff


	//   ....[140]....
        /*0320*/ 	.word	0xffffffff


	//   ....[141]....
        /*0324*/ 	.word	0xffffffff


	//   ....[142]....
        /*0328*/ 	.word	0xffffffff


	//   ....[143]....
        /*032c*/ 	.word	0xffffffff


	//   ....[144]....
        /*0330*/ 	.word	0x0500000f


	//   ....[145]....
        /*0334*/ 	.word	0x0500000f


	//   ....[146]....
        /*0338*/ 	.word	0x0500000f


	//   ....[147]....
        /*033c*/ 	.word	0x0500000f


	//   ....[148]....
        /*0340*/ 	.word	0x0500000f


	//   ....[149]....
        /*0344*/ 	.word	0x0500000f


	//   ....[150]....
        /*0348*/ 	.word	0x0500000f


	//   ....[151]....
        /*034c*/ 	.word	0x0500000f


	//   ....[152]....
        /*0350*/ 	.word	0x0500000f


	//   ....[153]....
        /*0354*/ 	.word	0x0500000f


	//   ....[154]....
        /*0358*/ 	.word	0x0500000f


	//   ....[155]....
        /*035c*/ 	.word	0x0500000f


	//   ....[156]....
        /*0360*/ 	.word	0x0500000f


	//   ....[157]....
        /*0364*/ 	.word	0x0500000f


	//   ....[158]....
        /*0368*/ 	.word	0x0500000f


	//   ....[159]....
        /*036c*/ 	.word	0x0500000f


	//   ....[160]....
        /*0370*/ 	.word	0x0500000f


	//   ....[161]....
        /*0374*/ 	.word	0x0500000f


	//   ....[162]....
        /*0378*/ 	.word	0x0500000f


	//   ....[163]....
        /*037c*/ 	.word	0x0500000f


	//   ....[164]....
        /*0380*/ 	.word	0x0500000f


	//   ....[165]....
        /*0384*/ 	.word	0x0500000f


	//   ....[166]....
        /*0388*/ 	.word	0x0500000f


	//   ....[167]....
        /*038c*/ 	.word	0x0500000f


	//   ....[168]....
        /*0390*/ 	.word	0x0500000f


	//   ....[169]....
        /*0394*/ 	.word	0x0500000f


	//   ....[170]....
        /*0398*/ 	.word	0x0500000f


	//   ....[171]....
        /*039c*/ 	.word	0x0500000f


	//   ....[172]....
        /*03a0*/ 	.word	0x0500000f


	//   ....[173]....
        /*03a4*/ 	.word	0x0500000f


	//   ....[174]....
        /*03a8*/ 	.word	0x0500000f


	//   ....[175]....
        /*03ac*/ 	.word	0x0500000f


	//   ....[176]....
        /*03b0*/ 	.word	0x0500000f


	//   ....[177]....
        /*03b4*/ 	.word	0x0500000f


	//   ....[178]....
        /*03b8*/ 	.word	0x0500000f


	//   ....[179]....
        /*03bc*/ 	.word	0x0500000f


	//   ....[180]....
        /*03c0*/ 	.word	0x0500000f


	//   ....[181]....
        /*03c4*/ 	.word	0x0500000f


	//   ....[182]....
        /*03c8*/ 	.word	0x0500000f


	//   ....[183]....
        /*03cc*/ 	.word	0x0500000f


	//   ....[184]....
        /*03d0*/ 	.word	0x0500000f


	//   ....[185]....
        /*03d4*/ 	.word	0x0500000f


	//   ....[186]....
        /*03d8*/ 	.word	0x0500000f


	//   ....[187]....
        /*03dc*/ 	.word	0x0500000f


	//   ....[188]....
        /*03e0*/ 	.word	0x0500000f


	//   ....[189]....
        /*03e4*/ 	.word	0x0500000f


	//   ....[190]....
        /*03e8*/ 	.word	0x0500000f


	//   ....[191]....
        /*03ec*/ 	.word	0x0500000f


	//   ....[192]....
        /*03f0*/ 	.word	0x0500000f


	//   ....[193]....
        /*03f4*/ 	.word	0x0500000f


	//   ....[194]....
        /*03f8*/ 	.word	0x0500000f


	//   ....[195]....
        /*03fc*/ 	.word	0x0500000f


	//   ....[196]....
        /*0400*/ 	.word	0x0500000f


	//   ....[197]....
        /*0404*/ 	.word	0x0500000f


	//   ....[198]....
        /*0408*/ 	.word	0x0500000f


	//   ....[199]....
        /*040c*/ 	.word	0x0500000f


	//   ....[200]....
        /*0410*/ 	.word	0x0500000f


	//   ....[201]....
        /*0414*/ 	.word	0x0500000f


	//   ....[202]....
        /*0418*/ 	.word	0x0500000f


	//   ....[203]....
        /*041c*/ 	.word	0x0500000f


	//   ....[204]....
        /*0420*/ 	.word	0x0500000f


	//   ....[205]....
        /*0424*/ 	.word	0x0500000f


	//   ....[206]....
        /*0428*/ 	.word	0x0500000f


	//   ....[207]....
        /*042c*/ 	.word	0x0500000f


	//   ....[208]....
        /*0430*/ 	.word	0x0500000f


	//   ....[209]....
        /*0434*/ 	.word	0x0500000f


	//   ....[210]....
        /*0438*/ 	.word	0x0500000f


	//   ....[211]....
        /*043c*/ 	.word	0x0500000f


	//   ....[212]....
        /*0440*/ 	.word	0x0500000f


	//   ....[213]....
        /*0444*/ 	.word	0x0500000f


	//   ....[214]....
        /*0448*/ 	.word	0x0500000f


	//   ....[215]....
        /*044c*/ 	.word	0x0500000f


	//   ....[216]....
        /*0450*/ 	.word	0x0500000f


	//   ....[217]....
        /*0454*/ 	.word	0x0500000f


	//   ....[218]....
        /*0458*/ 	.word	0x0500000f


	//   ....[219]....
        /*045c*/ 	.word	0x0500000f


	//   ....[220]....
        /*0460*/ 	.word	0x0500000f


	//   ....[221]....
        /*0464*/ 	.word	0x0500000f


	//   ....[222]....
        /*0468*/ 	.word	0x0500000f


	//   ....[223]....
        /*046c*/ 	.word	0x0500000f


	//   ....[224]....
        /*0470*/ 	.word	0x0500000f


	//   ....[225]....
        /*0474*/ 	.word	0x0500000f


	//   ....[226]....
        /*0478*/ 	.word	0x0500000f


	//   ....[227]....
        /*047c*/ 	.word	0x0500000f


	//   ....[228]....
        /*0480*/ 	.word	0x0500000f


	//   ....[229]....
        /*0484*/ 	.word	0x0500000f


	//   ....[230]....
        /*0488*/ 	.word	0x0500000f


	//   ....[231]....
        /*048c*/ 	.word	0x0500000f


	//   ....[232]....
        /*0490*/ 	.word	0x0500000f


	//   ....[233]....
        /*0494*/ 	.word	0x0500000f


	//   ....[234]....
        /*0498*/ 	.word	0x0500000f


	//----- nvinfo : EIATTR_COOP_GROUP_INSTR_OFFSETS
	.align		4
.L_1459:
        /*049c*/ 	.byte	0x04, 0x28
        /*049e*/ 	.short	(.L_1461 - .L_1460)


	//   ....[0]....
.L_1460:
        /*04a0*/ 	.word	0x00000080


	//   ....[1]....
        /*04a4*/ 	.word	0x00000090


	//   ....[2]....
        /*04a8*/ 	.word	0x000002d0


	//   ....[3]....
        /*04ac*/ 	.word	0x00000430


	//   ....[4]....
        /*04b0*/ 	.word	0x00000550


	//   ....[5]....
        /*04b4*/ 	.word	0x000006b0


	//   ....[6]....
        /*04b8*/ 	.word	0x00001650


	//   ....[7]....
        /*04bc*/ 	.word	0x00001d30


	//   ....[8]....
        /*04c0*/ 	.word	0x00001f80


	//   ....[9]....
        /*04c4*/ 	.word	0x000032c0


	//   ....[10]....
        /*04c8*/ 	.word	0x00003410


	//   ....[11]....
        /*04cc*/ 	.word	0x00003c60


	//   ....[12]....
        /*04d0*/ 	.word	0x00003cc0


	//   ....[13]....
        /*04d4*/ 	.word	0x000052e0


	//   ....[14]....
        /*04d8*/ 	.word	0x00005500


	//   ....[15]....
        /*04dc*/ 	.word	0x000060e0


	//   ....[16]....
        /*04e0*/ 	.word	0x000061e0


	//   ....[17]....
        /*04e4*/ 	.word	0x00006a30


	//   ....[18]....
        /*04e8*/ 	.word	0x00006aa0


	//   ....[19]....
        /*04ec*/ 	.word	0x000086a0


	//   ....[20]....
        /*04f0*/ 	.word	0x000086b0


	//   ....[21]....
        /*04f4*/ 	.word	0x000086e0


	//   ....[22]....
        /*04f8*/ 	.word	0x000086f0


	//   ....[23]....
        /*04fc*/ 	.word	0x0000a090


	//   ....[24]....
        /*0500*/ 	.word	0x0000a2b0


	//   ....[25]....
        /*0504*/ 	.word	0x0000ae90


	//   ....[26]....
        /*0508*/ 	.word	0x0000af90


	//   ....[27]....
        /*050c*/ 	.word	0x0000b7e0


	//   ....[28]....
        /*0510*/ 	.word	0x0000b840


	//   ....[29]....
        /*0514*/ 	.word	0x0000c7b0


	//   ....[30]....
        /*0518*/ 	.word	0x0000c7f0


	//   ....[31]....
        /*051c*/ 	.word	0x0000c890


	//   ....[32]....
        /*0520*/ 	.word	0x0000c8a0


	//   ....[33]....
        /*0524*/ 	.word	0x0000d460


	//   ....[34]....
        /*0528*/ 	.word	0x0000d4c0


	//   ....[35]....
        /*052c*/ 	.word	0x0000d4f0


	//   ....[36]....
        /*0530*/ 	.word	0x0000d570


	//   ....[37]....
        /*0534*/ 	.word	0x0000d9a0


	//   ....[38]....
        /*0538*/ 	.word	0x0000d9e0


	//   ....[39]....
        /*053c*/ 	.word	0x0000da00


	//   ....[40]....
        /*0540*/ 	.word	0x0000da30


	//   ....[41]....
        /*0544*/ 	.word	0x0000da50


	//   ....[42]....
        /*0548*/ 	.word	0x0000da60


	//   ....[43]....
        /*054c*/ 	.word	0x0000da80


	//   ....[44]....
        /*0550*/ 	.word	0x0000daa0


	//   ....[45]....
        /*0554*/ 	.word	0x0000e110


	//   ....[46]....
        /*0558*/ 	.word	0x0000e150


	//   ....[47]....
        /*055c*/ 	.word	0x0000e190


	//   ....[48]....
        /*0560*/ 	.word	0x0000e1c0


	//   ....[49]....
        /*0564*/ 	.word	0x0000e1e0


	//   ....[50]....
        /*0568*/ 	.word	0x0000e1f0


	//   ....[51]....
        /*056c*/ 	.word	0x0000e200


	//   ....[52]....
        /*0570*/ 	.word	0x0000e220


	//   ....[53]....
        /*0574*/ 	.word	0x0000e3c0


	//   ....[54]....
        /*0578*/ 	.word	0x0000fba0


	//   ....[55]....
        /*057c*/ 	.word	0x0000fbc0


	//   ....[56]....
        /*0580*/ 	.word	0x0000fbd0


	//   ....[57]....
        /*0584*/ 	.word	0x0000fc50


	//   ....[58]....
        /*0588*/ 	.word	0x0000fc70


	//   ....[59]....
        /*058c*/ 	.word	0x0000fcf0


	//   ....[60]....
        /*0590*/ 	.word	0x0000fd10


	//   ....[61]....
        /*0594*/ 	.word	0x0000fd90


	//   ....[62]....
        /*0598*/ 	.word	0x0000fdb0


	//   ....[63]....
        /*059c*/ 	.word	0x0000fe30


	//   ....[64]....
        /*05a0*/ 	.word	0x0000fe50


	//   ....[65]....
        /*05a4*/ 	.word	0x0000fed0


	//   ....[66]....
        /*05a8*/ 	.word	0x0000fef0


	//   ....[67]....
        /*05ac*/ 	.word	0x0000ff70


	//   ....[68]....
        /*05b0*/ 	.word	0x0000ff90


	//   ....[69]....
        /*05b4*/ 	.word	0x0000ffa0


	//   ....[70]....
        /*05b8*/ 	.word	0x000107e0


	//   ....[71]....
        /*05bc*/ 	.word	0x00010800


	//   ....[72]....
        /*05c0*/ 	.word	0x00010830


	//   ....[73]....
        /*05c4*/ 	.word	0x000108b0


	//   ....[74]....
        /*05c8*/ 	.word	0x000108d0


	//   ....[75]....
        /*05cc*/ 	.word	0x00010950


	//   ....[76]....
        /*05d0*/ 	.word	0x00010970


	//   ....[77]....
        /*05d4*/ 	.word	0x000109f0


	//   ....[78]....
        /*05d8*/ 	.word	0x00010a10


	//   ....[79]....
        /*05dc*/ 	.word	0x00010a90


	//   ....[80]....
        /*05e0*/ 	.word	0x00010ab0


	//   ....[81]....
        /*05e4*/ 	.word	0x00010b30


	//   ....[82]....
        /*05e8*/ 	.word	0x00010b50


	//   ....[83]....
        /*05ec*/ 	.word	0x00010bd0


	//   ....[84]....
        /*05f0*/ 	.word	0x00010bf0


	//   ....[85]....
        /*05f4*/ 	.word	0x00010c00


	//   ....[86]....
        /*05f8*/ 	.word	0x00010c10


	//   ....[87]....
        /*05fc*/ 	.word	0x00010cb0


	//   ....[88]....
        /*0600*/ 	.word	0x00010d00


	//   ....[89]....
        /*0604*/ 	.word	0x00010d20


	//   ....[90]....
        /*0608*/ 	.word	0x00010d40


	//   ....[91]....
        /*060c*/ 	.word	0x00010d90


	//   ....[92]....
        /*0610*/ 	.word	0x00010db0


	//   ....[93]....
        /*0614*/ 	.word	0x00010dc0


	//   ....[94]....
        /*0618*/ 	.word	0x00011560


	//   ....[95]....
        /*061c*/ 	.word	0x00011580


	//   ....[96]....
        /*0620*/ 	.word	0x000115f0


	//   ....[97]....
        /*0624*/ 	.word	0x00011600


	//   ....[98]....
        /*0628*/ 	.word	0x00011640


	//   ....[99]....
        /*062c*/ 	.word	0x00011650


	//   ....[100]....
        /*0630*/ 	.word	0x00011690


	//   ....[101]....
        /*0634*/ 	.word	0x000116a0


	//   ....[102]....
        /*0638*/ 	.word	0x000116e0


	//   ....[103]....
        /*063c*/ 	.word	0x000116f0


	//   ....[104]....
        /*0640*/ 	.word	0x00011730


	//   ....[105]....
        /*0644*/ 	.word	0x00011740


	//   ....[106]....
        /*0648*/ 	.word	0x00011780


	//   ....[107]....
        /*064c*/ 	.word	0x00011790


	//   ....[108]....
        /*0650*/ 	.word	0x000117a0


	//   ....[109]....
        /*0654*/ 	.word	0x000117e0


	//   ....[110]....
        /*0658*/ 	.word	0x00011aa0


	//   ....[111]....
        /*065c*/ 	.word	0x00011ac0


	//   ....[112]....
        /*0660*/ 	.word	0x00011b20


	//   ....[113]....
        /*0664*/ 	.word	0x00011b30


	//   ....[114]....
        /*0668*/ 	.word	0x00011b80


	//   ....[115]....
        /*066c*/ 	.word	0x00011b90


	//   ....[116]....
        /*0670*/ 	.word	0x00011be0


	//   ....[117]....
        /*0674*/ 	.word	0x00011bf0


	//   ....[118]....
        /*0678*/ 	.word	0x00011c40


	//   ....[119]....
        /*067c*/ 	.word	0x00011c50


	//   ....[120]....
        /*0680*/ 	.word	0x00011ca0


	//   ....[121]....
        /*0684*/ 	.word	0x00011cb0


	//   ....[122]....
        /*0688*/ 	.word	0x00011d00


	//   ....[123]....
        /*068c*/ 	.word	0x00011d10


	//   ....[124]....
        /*0690*/ 	.word	0x00011d20


	//   ....[125]....
        /*0694*/ 	.word	0x00011d70


	//   ....[126]....
        /*0698*/ 	.word	0x00012340


	//   ....[127]....
        /*069c*/ 	.word	0x00012350


	//   ....[128]....
        /*06a0*/ 	.word	0x00012360


	//   ....[129]....
        /*06a4*/ 	.word	0x00012370


	//   ....[130]....
        /*06a8*/ 	.word	0x00012380


	//   ....[131]....
        /*06ac*/ 	.word	0x000123d0


	//   ....[132]....
        /*06b0*/ 	.word	0x00012420


	//   ....[133]....
        /*06b4*/ 	.word	0x00012450


	//   ....[134]....
        /*06b8*/ 	.word	0x00012480


	//   ....[135]....
        /*06bc*/ 	.word	0x000124b0


	//   ....[136]....
        /*06c0*/ 	.word	0x000124e0


	//   ....[137]....
        /*06c4*/ 	.word	0x00012510


	//   ....[138]....
        /*06c8*/ 	.word	0x00012540


	//   ....[139]....
        /*06cc*/ 	.word	0x00012570


	//   ....[140]....
        /*06d0*/ 	.word	0x000125a0


	//   ....[141]....
        /*06d4*/ 	.word	0x000125d0


	//   ....[142]....
        /*06d8*/ 	.word	0x000128d0


	//   ....[143]....
        /*06dc*/ 	.word	0x00012ac0


	//   ....[144]....
        /*06e0*/ 	.word	0x00013110


	//   ....[145]....
        /*06e4*/ 	.word	0x000131f0


	//   ....[146]....
        /*06e8*/ 	.word	0x00013290


	//   ....[147]....
        /*06ec*/ 	.word	0x000132f0


	//   ....[148]....
        /*06f0*/ 	.word	0x000133e0


	//   ....[149]....
        /*06f4*/ 	.word	0x00013450


	//   ....[150]....
        /*06f8*/ 	.word	0x00013540


	//   ....[151]....
        /*06fc*/ 	.word	0x000135b0


	//   ....[152]....
        /*0700*/ 	.word	0x000136a0


	//   ....[153]....
        /*0704*/ 	.word	0x00013710


	//   ....[154]....
        /*0708*/ 	.word	0x00013800


	//   ....[155]....
        /*070c*/ 	.word	0x00013870


	//   ....[156]....
        /*0710*/ 	.word	0x00013960


	//   ....[157]....
        /*0714*/ 	.word	0x000139d0


	//   ....[158]....
        /*0718*/ 	.word	0x00013ac0


	//   ....[159]....
        /*071c*/ 	.word	0x00013b30


	//   ....[160]....
        /*0720*/ 	.word	0x00013c10


	//   ....[161]....
        /*0724*/ 	.word	0x00013ca0


	//   ....[162]....
        /*0728*/ 	.word	0x00013d10


	//   ....[163]....
        /*072c*/ 	.word	0x00013d70


	//   ....[164]....
        /*0730*/ 	.word	0x00013e60


	//   ....[165]....
        /*0734*/ 	.word	0x00013ec0


	//   ....[166]....
        /*0738*/ 	.word	0x00013fc0


	//   ....[167]....
        /*073c*/ 	.word	0x00014020


	//   ....[168]....
        /*0740*/ 	.word	0x00014120


	//   ....[169]....
        /*0744*/ 	.word	0x00014180


	//   ....[170]....
        /*0748*/ 	.word	0x00014280


	//   ....[171]....
        /*074c*/ 	.word	0x000142e0


	//   ....[172]....
        /*0750*/ 	.word	0x000143e0


	//   ....[173]....
        /*0754*/ 	.word	0x00014440


	//   ....[174]....
        /*0758*/ 	.word	0x00014540


	//   ....[175]....
        /*075c*/ 	.word	0x000145a0


	//   ....[176]....
        /*0760*/ 	.word	0x00014640


	//   ....[177]....
        /*0764*/ 	.word	0x00014700


	//   ....[178]....
        /*0768*/ 	.word	0x000147d0


	//   ....[179]....
        /*076c*/ 	.word	0x00014830


	//   ....[180]....
        /*0770*/ 	.word	0x000148f0


	//   ....[181]....
        /*0774*/ 	.word	0x00014950


	//   ....[182]....
        /*0778*/ 	.word	0x00014a00


	//   ....[183]....
        /*077c*/ 	.word	0x00014a80


	//   ....[184]....
        /*0780*/ 	.word	0x00014b30


	//   ....[185]....
        /*0784*/ 	.word	0x00014c60


	//   ....[186]....
        /*0788*/ 	.word	0x00014d10


	//   ....[187]....
        /*078c*/ 	.word	0x00014d90


	//   ....[188]....
        /*0790*/ 	.word	0x00014e50


	//   ....[189]....
        /*0794*/ 	.word	0x00014eb0


	//   ....[190]....
        /*0798*/ 	.word	0x00014f60


	//   ....[191]....
        /*079c*/ 	.word	0x00014fc0


	//   ....[192]....
        /*07a0*/ 	.word	0x00015070


	//   ....[193]....
        /*07a4*/ 	.word	0x000150d0


	//   ....[194]....
        /*07a8*/ 	.word	0x00015180


	//   ....[195]....
        /*07ac*/ 	.word	0x000151e0


	//   ....[196]....
        /*07b0*/ 	.word	0x00015290


	//   ....[197]....
        /*07b4*/ 	.word	0x000152f0


	//   ....[198]....
        /*07b8*/ 	.word	0x000153a0


	//   ....[199]....
        /*07bc*/ 	.word	0x00015400


	//   ....[200]....
        /*07c0*/ 	.word	0x000154b0


	//   ....[201]....
        /*07c4*/ 	.word	0x000155a0


	//   ....[202]....
        /*07c8*/ 	.word	0x00015640


	//   ....[203]....
        /*07cc*/ 	.word	0x000156a0


	//   ....[204]....
        /*07d0*/ 	.word	0x00015760


	//   ....[205]....
        /*07d4*/ 	.word	0x000157c0


	//   ....[206]....
        /*07d8*/ 	.word	0x00015880


	//   ....[207]....
        /*07dc*/ 	.word	0x000158e0


	//   ....[208]....
        /*07e0*/ 	.word	0x000159a0


	//   ....[209]....
        /*07e4*/ 	.word	0x00015a00


	//   ....[210]....
        /*07e8*/ 	.word	0x00015ac0


	//   ....[211]....
        /*07ec*/ 	.word	0x00015b20


	//   ....[212]....
        /*07f0*/ 	.word	0x00015be0


	//   ....[213]....
        /*07f4*/ 	.word	0x00015c40


	//   ....[214]....
        /*07f8*/ 	.word	0x00015d00


	//   ....[215]....
        /*07fc*/ 	.word	0x00015d60


	//   ....[216]....
        /*0800*/ 	.word	0x00015e20


	//   ....[217]....
        /*0804*/ 	.word	0x00015f10


	//   ....[218]....
        /*0808*/ 	.word	0x00015fc0


	//   ....[219]....
        /*080c*/ 	.word	0x00016050


	//   ....[220]....
        /*0810*/ 	.word	0x00016100


	//   ....[221]....
        /*0814*/ 	.word	0x00016160


	//   ....[222]....
        /*0818*/ 	.word	0x00016210


	//   ....[223]....
        /*081c*/ 	.word	0x00016270


	//   ....[224]....
        /*0820*/ 	.word	0x00016330


	//   ....[225]....
        /*0824*/ 	.word	0x00016390


	//   ....[226]....
        /*0828*/ 	.word	0x00016440


	//   ....[227]....
        /*082c*/ 	.word	0x000164a0


	//   ....[228]....
        /*0830*/ 	.word	0x00016560


	//   ....[229]....
        /*0834*/ 	.word	0x000165c0


	//   ....[230]....
        /*0838*/ 	.word	0x00016670


	//   ....[231]....
        /*083c*/ 	.word	0x000166d0


	//   ....[232]....
        /*0840*/ 	.word	0x00016790


	//   ....[233]....
        /*0844*/ 	.word	0x00016820


	//   ....[234]....
        /*0848*/ 	.word	0x00016940


	//----- nvinfo : EIATTR_REG_RECONFIG
	.align		4
.L_1461:
        /*084c*/ 	.byte	0x01, 0x54
	.zero		2


	//----- nvinfo : EIATTR_SYSCALL_OFFSETS
	.align		4
        /*0850*/ 	.byte	0x04, 0x46
        /*0852*/ 	.short	(.L_1463 - .L_1462)


	//   ....[0]....
.L_1462:
        /*0854*/ 	.word	0x00001830


	//   ....[1]....
        /*0858*/ 	.word	0x0000f1a0


	//   ....[2]....
        /*085c*/ 	.word	0x0000f2f0


	//   ....[3]....
        /*0860*/ 	.word	0x0000f3e0


	//   ....[4]....
        /*0864*/ 	.word	0x000102c0


	//----- nvinfo : EIATTR_MBARRIER_INSTR_OFFSETS
	.align		4
.L_1463:
        /*0868*/ 	.byte	0x04, 0x39
        /*086a*/ 	.short	(.L_1465 - .L_1464)


	//   ....[0]....
.L_1464:
        /*086c*/ 	.word	0x00000180
        /*0870*/ 	.word	0x000000ff
        /*0874*/ 	.word	0x00016800
        /*0878*/ 	.short	0x0100
        /*087a*/ 	.byte	0x08
	.zero		1


	//   ....[1]....
        /*087c*/ 	.word	0x00000190
        /*0880*/ 	.word	0x000000ff
        /*0884*/ 	.word	0x00016820
        /*0888*/ 	.short	0x0100
        /*088a*/ 	.byte	0x08
	.zero		1


	//   ....[2]....
        /*088c*/ 	.word	0x00000280
        /*0890*/ 	.word	0x000000ff
        /*0894*/ 	.word	0x00016830
        /*0898*/ 	.short	0x0100
        /*089a*/ 	.byte	0x08
	.zero		1


	//   ....[3]....
        /*089c*/ 	.word	0x00000290
        /*08a0*/ 	.word	0x000000ff
        /*08a4*/ 	.word	0x00016840
        /*08a8*/ 	.short	0x0100
        /*08aa*/ 	.byte	0x08
	.zero		1


	//   ....[4]....
        /*08ac*/ 	.word	0x000002a0
        /*08b0*/ 	.word	0x000000ff
        /*08b4*/ 	.word	0x00016838
        /*08b8*/ 	.short	0x0100
        /*08ba*/ 	.byte	0x08
	.zero		1


	//   ....[5]....
        /*08bc*/ 	.word	0x000002b0
        /*08c0*/ 	.word	0x000000ff
        /*08c4*/ 	.word	0x00016848
        /*08c8*/ 	.short	0x0100
        /*08ca*/ 	.byte	0x08
	.zero		1


	//   ....[6]....
        /*08cc*/ 	.word	0x000003e0
        /*08d0*/ 	.word	0x000000ff
        /*08d4*/ 	.word	0x00016850
        /*08d8*/ 	.short	0x0100
        /*08da*/ 	.byte	0x08
	.zero		1


	//   ....[7]....
        /*08dc*/ 	.word	0x000003f0
        /*08e0*/ 	.word	0x000000ff
        /*08e4*/ 	.word	0x00016860
        /*08e8*/ 	.short	0x0100
        /*08ea*/ 	.byte	0x08
	.zero		1


	//   ....[8]....
        /*08ec*/ 	.word	0x00000400
        /*08f0*/ 	.word	0x000000ff
        /*08f4*/ 	.word	0x00016858
        /*08f8*/ 	.short	0x0100
        /*08fa*/ 	.byte	0x08
	.zero		1


	//   ....[9]....
        /*08fc*/ 	.word	0x00000410
        /*0900*/ 	.word	0x000000ff
        /*0904*/ 	.word	0x00016868
        /*0908*/ 	.short	0x0100
        /*090a*/ 	.byte	0x08
	.zero		1


	//   ....[10]....
        /*090c*/ 	.word	0x00000500
        /*0910*/ 	.word	0x000000ff
        /*0914*/ 	.word	0x00016870
        /*0918*/ 	.short	0x0100
        /*091a*/ 	.byte	0x06
	.zero		1


	//   ....[11]....
        /*091c*/ 	.word	0x00000510
        /*0920*/ 	.word	0x000000ff
        /*0924*/ 	.word	0x00016880
        /*0928*/ 	.short	0x0100
        /*092a*/ 	.byte	0x06
	.zero		1


	//   ....[12]....
        /*092c*/ 	.word	0x00000520
        /*0930*/ 	.word	0x000000ff
        /*0934*/ 	.word	0x00016878
        /*0938*/ 	.short	0x0100
        /*093a*/ 	.byte	0x06
	.zero		1


	//   ....[13]....
        /*093c*/ 	.word	0x00000530
        /*0940*/ 	.word	0x000000ff
        /*0944*/ 	.word	0x00016888
        /*0948*/ 	.short	0x0100
        /*094a*/ 	.byte	0x06
	.zero		1


	//   ....[14]....
        /*094c*/ 	.word	0x00000660
        /*0950*/ 	.word	0x000000ff
        /*0954*/ 	.word	0x00016890
        /*0958*/ 	.short	0x0100
        /*095a*/ 	.byte	0x08
	.zero		1


	//   ....[15]....
        /*095c*/ 	.word	0x00000670
        /*0960*/ 	.word	0x000000ff
        /*0964*/ 	.word	0x000168a0
        /*0968*/ 	.short	0x0100
        /*096a*/ 	.byte	0x08
	.zero		1


	//   ....[16]....
        /*096c*/ 	.word	0x00000680
        /*0970*/ 	.word	0x000000ff
        /*0974*/ 	.word	0x00016898
        /*0978*/ 	.short	0x0100
        /*097a*/ 	.byte	0x08
	.zero		1


	//   ....[17]....
        /*097c*/ 	.word	0x00000690
        /*0980*/ 	.word	0x000000ff
        /*0984*/ 	.word	0x000168a8
        /*0988*/ 	.short	0x0100
        /*098a*/ 	.byte	0x08
	.zero		1


	//   ....[18]....
        /*098c*/ 	.word	0x000007d0
        /*0990*/ 	.word	0x000000ff
        /*0994*/ 	.word	0x000168b0
        /*0998*/ 	.short	0x0100
        /*099a*/ 	.byte	0x08
	.zero		1


	//   ....[19]....
        /*099c*/ 	.word	0x000007e0
        /*09a0*/ 	.word	0x000000ff
        /*09a4*/ 	.word	0x000168c0
        /*09a8*/ 	.short	0x0100
        /*09aa*/ 	.byte	0x08
	.zero		1


	//   ....[20]....
        /*09ac*/ 	.word	0x000007f0
        /*09b0*/ 	.word	0x000000ff
        /*09b4*/ 	.word	0x000168b8
        /*09b8*/ 	.short	0x0100
        /*09ba*/ 	.byte	0x08
	.zero		1


	//   ....[21]....
        /*09bc*/ 	.word	0x00000800
        /*09c0*/ 	.word	0x000000ff
        /*09c4*/ 	.word	0x000168c8
        /*09c8*/ 	.short	0x0100
        /*09ca*/ 	.byte	0x08
	.zero		1


	//   ....[22]....
        /*09cc*/ 	.word	0x000018b0
        /*09d0*/ 	.word	0x000000ff
        /*09d4*/ 	.word	0x00016800
        /*09d8*/ 	.short	0x010a
        /*09da*/ 	.byte	0x2d
	.zero		1


	//   ....[23]....
        /*09dc*/ 	.word	0x00001930
        /*09e0*/ 	.word	0x00000003
        /*09e4*/ 	.word	0x00016830
        /*09e8*/ 	.short	0x010a
        /*09ea*/ 	.byte	0x3f
	.zero		1


	//   ....[24]....
        /*09ec*/ 	.word	0x00001970
        /*09f0*/ 	.word	0x00000003
        /*09f4*/ 	.word	0x00016830
        /*09f8*/ 	.short	0x010a
        /*09fa*/ 	.byte	0x3f
	.zero		1


	//   ....[25]....
        /*09fc*/ 	.word	0x00001d50
        /*0a00*/ 	.word	0x000000ff
        /*0a04*/ 	.word	0x00000000
        /*0a08*/ 	.short	0x0101
        /*0a0a*/ 	.byte	0x06
	.zero		1


	//   ....[26]....
        /*0a0c*/ 	.word	0x00004be0
        /*0a10*/ 	.word	0x000000ff
        /*0a14*/ 	.word	0x00016830
        /*0a18*/ 	.short	0x010a
        /*0a1a*/ 	.byte	0x06
	.zero		1


	//   ....[27]....
        /*0a1c*/ 	.word	0x00004c20
        /*0a20*/ 	.word	0x000000ff
        /*0a24*/ 	.word	0x00016830
        /*0a28*/ 	.short	0x010a
        /*0a2a*/ 	.byte	0x06
	.zero		1


	//   ....[28]....
        /*0a2c*/ 	.word	0x00004e30
        /*0a30*/ 	.word	0x000000ff
        /*0a34*/ 	.word	0x00016850
        /*0a38*/ 	.short	0x010a
        /*0a3a*/ 	.byte	0x06
	.zero		1


	//   ....[29]....
        /*0a3c*/ 	.word	0x00004e70
        /*0a40*/ 	.word	0x000000ff
        /*0a44*/ 	.word	0x00016850
        /*0a48*/ 	.short	0x010a
        /*0a4a*/ 	.byte	0x06
	.zero		1


	//   ....[30]....
        /*0a4c*/ 	.word	0x000052a0
        /*0a50*/ 	.word	0x000000ff
        /*0a54*/ 	.word	0x00000000
        /*0a58*/ 	.short	0x0101
        /*0a5a*/ 	.byte	0x06
	.zero		1


	//   ....[31]....
        /*0a5c*/ 	.word	0x00007570
        /*0a60*/ 	.word	0x000000ff
        /*0a64*/ 	.word	0x00000000
        /*0a68*/ 	.short	0x0101
        /*0a6a*/ 	.byte	0x06
	.zero		1


	//   ....[32]....
        /*0a6c*/ 	.word	0x00007c70
        /*0a70*/ 	.word	0x000000ff
        /*0a74*/ 	.word	0x00016830
        /*0a78*/ 	.short	0x010a
        /*0a7a*/ 	.byte	0x06
	.zero		1


	//   ....[33]....
        /*0a7c*/ 	.word	0x00007cb0
        /*0a80*/ 	.word	0x000000ff
        /*0a84*/ 	.word	0x00016830
        /*0a88*/ 	.short	0x010a
        /*0a8a*/ 	.byte	0x06
	.zero		1


	//   ....[34]....
        /*0a8c*/ 	.word	0x00007ec0
        /*0a90*/ 	.word	0x000000ff
        /*0a94*/ 	.word	0x00016850
        /*0a98*/ 	.short	0x010a
        /*0a9a*/ 	.byte	0x06
	.zero		1


	//   ....[35]....
        /*0a9c*/ 	.word	0x00007f00
        /*0aa0*/ 	.word	0x000000ff
        /*0aa4*/ 	.word	0x00016850
        /*0aa8*/ 	.short	0x010a
        /*0aaa*/ 	.byte	0x06
	.zero		1


	//   ....[36]....
        /*0aac*/ 	.word	0x00008320
        /*0ab0*/ 	.word	0x000000ff
        /*0ab4*/ 	.word	0x00000000
        /*0ab8*/ 	.short	0x0101
        /*0aba*/ 	.byte	0x06
	.zero		1


	//   ....[37]....
        /*0abc*/ 	.word	0x000094d0
        /*0ac0*/ 	.word	0x000000ff
        /*0ac4*/ 	.word	0x00000000
        /*0ac8*/ 	.short	0x0101
        /*0aca*/ 	.byte	0x06
	.zero		1


	//   ....[38]....
        /*0acc*/ 	.word	0x000099d0
        /*0ad0*/ 	.word	0x000000ff
        /*0ad4*/ 	.word	0x00016830
        /*0ad8*/ 	.short	0x010a
        /*0ada*/ 	.byte	0x06
	.zero		1


	//   ....[39]....
        /*0adc*/ 	.word	0x00009a10
        /*0ae0*/ 	.word	0x000000ff
        /*0ae4*/ 	.word	0x00016830
        /*0ae8*/ 	.short	0x010a
        /*0aea*/ 	.byte	0x06
	.zero		1


	//   ....[40]....
        /*0aec*/ 	.word	0x00009bf0
        /*0af0*/ 	.word	0x000000ff
        /*0af4*/ 	.word	0x00016850
        /*0af8*/ 	.short	0x010a
        /*0afa*/ 	.byte	0x06
	.zero		1


	//   ....[41]....
        /*0afc*/ 	.word	0x00009c30
        /*0b00*/ 	.word	0x000000ff
        /*0b04*/ 	.word	0x00016850
        /*0b08*/ 	.short	0x010a
        /*0b0a*/ 	.byte	0x06
	.zero		1


	//   ....[42]....
        /*0b0c*/ 	.word	0x0000a050
        /*0b10*/ 	.word	0x000000ff
        /*0b14*/ 	.word	0x00000000
        /*0b18*/ 	.short	0x0101
        /*0b1a*/ 	.byte	0x06
	.zero		1


	//   ....[43]....
        /*0b1c*/ 	.word	0x0000c320
        /*0b20*/ 	.word	0x000000ff
        /*0b24*/ 	.word	0x00000000
        /*0b28*/ 	.short	0x0101
        /*0b2a*/ 	.byte	0x06
	.zero		1


	//   ....[44]....
        /*0b2c*/ 	.word	0x0000c720
        /*0b30*/ 	.word	0x000000ff
        /*0b34*/ 	.word	0x00016850
        /*0b38*/ 	.short	0x010a
        /*0b3a*/ 	.byte	0x05
	.zero		1


	//   ....[45]....
        /*0b3c*/ 	.word	0x0000c760
        /*0b40*/ 	.word	0x000000ff
        /*0b44*/ 	.word	0x00016850
        /*0b48*/ 	.short	0x010a
        /*0b4a*/ 	.byte	0x05
	.zero		1


	//   ....[46]....
        /*0b4c*/ 	.word	0x0000ccb0
        /*0b50*/ 	.word	0x000000ff
        /*0b54*/ 	.word	0x00000000
        /*0b58*/ 	.short	0x0101
        /*0b5a*/ 	.byte	0x04
	.zero		1


	//   ....[47]....
        /*0b5c*/ 	.word	0x0000d8e0
        /*0b60*/ 	.word	0x00000000
        /*0b64*/ 	.word	0x00000000
        /*0b68*/ 	.short	0x0101
        /*0b6a*/ 	.byte	0x3f
	.zero		1


	//   ....[48]....
        /*0b6c*/ 	.word	0x0000f940
        /*0b70*/ 	.word	0x00000000
        /*0b74*/ 	.word	0x00016840
        /*0b78*/ 	.short	0x010a
        /*0b7a*/ 	.byte	0x3f
	.zero		1


	//   ....[49]....
        /*0b7c*/ 	.word	0x000100a0
        /*0b80*/ 	.word	0x00000000
        /*0b84*/ 	.word	0x00016830
        /*0b88*/ 	.short	0x0107
        /*0b8a*/ 	.byte	0x3f
	.zero		1


	//   ....[50]....
        /*0b8c*/ 	.word	0x00010160
        /*0b90*/ 	.word	0x00000000
        /*0b94*/ 	.word	0x00016830
        /*0b98*/ 	.short	0x0101
        /*0b9a*/ 	.byte	0x3f
	.zero		1


	//   ....[51]....
        /*0b9c*/ 	.word	0x00010eb0
        /*0ba0*/ 	.word	0x00000010
        /*0ba4*/ 	.word	0x00016800
        /*0ba8*/ 	.short	0x0107
        /*0baa*/ 	.byte	0x3f
	.zero		1


	//   ....[52]....
        /*0bac*/ 	.word	0x00010fa0
        /*0bb0*/ 	.word	0x00000010
        /*0bb4*/ 	.word	0x00016800
        /*0bb8*/ 	.short	0x0101
        /*0bba*/ 	.byte	0x3f
	.zero		1


	//   ....[53]....
        /*0bbc*/ 	.word	0x00010fc0
        /*0bc0*/ 	.word	0x00000010
        /*0bc4*/ 	.word	0x00016820
        /*0bc8*/ 	.short	0x010a
        /*0bca*/ 	.byte	0x3f
	.zero		1


	//   ....[54]....
        /*0bcc*/ 	.word	0x00011340
        /*0bd0*/ 	.word	0x00000005
        /*0bd4*/ 	.word	0x00016840
        /*0bd8*/ 	.short	0x010a
        /*0bda*/ 	.byte	0x3f
	.zero		1


	//   ....[55]....
        /*0bdc*/ 	.word	0x00011860
        /*0be0*/ 	.word	0x00000005
        /*0be4*/ 	.word	0x00016830
        /*0be8*/ 	.short	0x0107
        /*0bea*/ 	.byte	0x3f
	.zero		1


	//   ....[56]....
        /*0bec*/ 	.word	0x00011920
        /*0bf0*/ 	.word	0x00000005
        /*0bf4*/ 	.word	0x00016830
        /*0bf8*/ 	.short	0x0101
        /*0bfa*/ 	.byte	0x3f
	.zero		1


	//   ....[57]....
        /*0bfc*/ 	.word	0x00011980
        /*0c00*/ 	.word	0x00000005
        /*0c04*/ 	.word	0x00016860
        /*0c08*/ 	.short	0x010a
        /*0c0a*/ 	.byte	0x3f
	.zero		1


	//   ....[58]....
        /*0c0c*/ 	.word	0x00011e40
        /*0c10*/ 	.word	0x00000005
        /*0c14*/ 	.word	0x00016850
        /*0c18*/ 	.short	0x0107
        /*0c1a*/ 	.byte	0x3f
	.zero		1


	//   ....[59]....
        /*0c1c*/ 	.word	0x00011ff0
        /*0c20*/ 	.word	0x00000005
        /*0c24*/ 	.word	0x00016850
        /*0c28*/ 	.short	0x0101
        /*0c2a*/ 	.byte	0x3f
	.zero		1


	//   ....[60]....
        /*0c2c*/ 	.word	0x00012200
        /*0c30*/ 	.word	0x00000004
        /*0c34*/ 	.word	0x00016860
        /*0c38*/ 	.short	0x010a
        /*0c3a*/ 	.byte	0x3f
	.zero		1


	//   ....[61]....
        /*0c3c*/ 	.word	0x000126b0
        /*0c40*/ 	.word	0x00000004
        /*0c44*/ 	.word	0x00016850
        /*0c48*/ 	.short	0x0107
        /*0c4a*/ 	.byte	0x3f
	.zero		1


	//   ....[62]....
        /*0c4c*/ 	.word	0x00012770
        /*0c50*/ 	.word	0x00000004
        /*0c54*/ 	.word	0x00016850
        /*0c58*/ 	.short	0x0101
        /*0c5a*/ 	.byte	0x3f
	.zero		1


	//   ....[63]....
        /*0c5c*/ 	.word	0x00012a40
        /*0c60*/ 	.word	0x00000004
        /*0c64*/ 	.word	0x00016820
        /*0c68*/ 	.short	0x010a
        /*0c6a*/ 	.byte	0x3f
	.zero		1


	//   ....[64]....
        /*0c6c*/ 	.word	0x00012bc0
        /*0c70*/ 	.word	0x00000005
        /*0c74*/ 	.word	0x00016840
        /*0c78*/ 	.short	0x010a
        /*0c7a*/ 	.byte	0x3f
	.zero		1


	//   ....[65]....
        /*0c7c*/ 	.word	0x00012c60
        /*0c80*/ 	.word	0x00000017
        /*0c84*/ 	.word	0x00016840
        /*0c88*/ 	.short	0x010a
        /*0c8a*/ 	.byte	0x3f
	.zero		1


	//   ....[66]....
        /*0c8c*/ 	.word	0x00012ca0
        /*0c90*/ 	.word	0x00000005
        /*0c94*/ 	.word	0x00016860
        /*0c98*/ 	.short	0x010a
        /*0c9a*/ 	.byte	0x3f
	.zero		1


	//   ....[67]....
        /*0c9c*/ 	.word	0x00012ce0
        /*0ca0*/ 	.word	0x00000017
        /*0ca4*/ 	.word	0x00016860
        /*0ca8*/ 	.short	0x010a
        /*0caa*/ 	.byte	0x3f
	.zero		1


	//   ....[68]....
        /*0cac*/ 	.word	0x00012d50
        /*0cb0*/ 	.word	0x00000003
        /*0cb4*/ 	.word	0x00016800
        /*0cb8*/ 	.short	0x010a
        /*0cba*/ 	.byte	0x3f
	.zero		1


	//   ....[69]....
        /*0cbc*/ 	.word	0x00012da0
        /*0cc0*/ 	.word	0x00000003
        /*0cc4*/ 	.word	0x00016830
        /*0cc8*/ 	.short	0x010a
        /*0cca*/ 	.byte	0x3f
	.zero		1


	//   ....[70]....
        /*0ccc*/ 	.word	0x00012e00
        /*0cd0*/ 	.word	0x00000005
        /*0cd4*/ 	.word	0x00016830
        /*0cd8*/ 	.short	0x010a
        /*0cda*/ 	.byte	0x3f
	.zero		1


	//   ....[71]....
        /*0cdc*/ 	.word	0x00012e60
        /*0ce0*/ 	.word	0x00000005
        /*0ce4*/ 	.word	0x00016850
        /*0ce8*/ 	.short	0x010a
        /*0cea*/ 	.byte	0x3f
	.zero		1


	//   ....[72]....
        /*0cec*/ 	.word	0x00012ec0
        /*0cf0*/ 	.word	0x0000000b
        /*0cf4*/ 	.word	0x00016830
        /*0cf8*/ 	.short	0x010a
        /*0cfa*/ 	.byte	0x3f
	.zero		1


	//   ....[73]....
        /*0cfc*/ 	.word	0x00012f20
        /*0d00*/ 	.word	0x0000000b
        /*0d04*/ 	.word	0x00016850
        /*0d08*/ 	.short	0x010a
        /*0d0a*/ 	.byte	0x3f
	.zero		1


	//   ....[74]....
        /*0d0c*/ 	.word	0x00012f80
        /*0d10*/ 	.word	0x00000007
        /*0d14*/ 	.word	0x00016830
        /*0d18*/ 	.short	0x010a
        /*0d1a*/ 	.byte	0x3f
	.zero		1


	//   ....[75]....
        /*0d1c*/ 	.word	0x00012fe0
        /*0d20*/ 	.word	0x00000007
        /*0d24*/ 	.word	0x00016850
        /*0d28*/ 	.short	0x010a
        /*0d2a*/ 	.byte	0x3f
	.zero		1


	//   ....[76]....
        /*0d2c*/ 	.word	0x00013040
        /*0d30*/ 	.word	0x00000006
        /*0d34*/ 	.word	0x00016850
        /*0d38*/ 	.short	0x010a
        /*0d3a*/ 	.byte	0x3f
	.zero		1


	//   ....[77]....
        /*0d3c*/ 	.word	0x00013140
        /*0d40*/ 	.word	0x00000000
        /*0d44*/ 	.word	0x00016840
        /*0d48*/ 	.short	0x010a
        /*0d4a*/ 	.byte	0x3f
	.zero		1


	//   ....[78]....
        /*0d4c*/ 	.word	0x00014b60
        /*0d50*/ 	.word	0x00000010
        /*0d54*/ 	.word	0x00016820
        /*0d58*/ 	.short	0x010a
        /*0d5a*/ 	.byte	0x3f
	.zero		1


	//   ....[79]....
        /*0d5c*/ 	.word	0x00014bb0
        /*0d60*/ 	.word	0x00000005
        /*0d64*/ 	.word	0x00016840
        /*0d68*/ 	.short	0x010a
        /*0d6a*/ 	.byte	0x3f
	.zero		1


	//   ....[80]....
        /*0d6c*/ 	.word	0x000154f0
        /*0d70*/ 	.word	0x00000005
        /*0d74*/ 	.word	0x00016860
        /*0d78*/ 	.short	0x010a
        /*0d7a*/ 	.byte	0x3f
	.zero		1


	//   ....[81]....
        /*0d7c*/ 	.word	0x00015e60
        /*0d80*/ 	.word	0x00000004
        /*0d84*/ 	.word	0x00016860
        /*0d88*/ 	.short	0x010a
        /*0d8a*/ 	.byte	0x3f
	.zero		1


	//   ....[82]....
        /*0d8c*/ 	.word	0x00016860
        /*0d90*/ 	.word	0x00000004
        /*0d94*/ 	.word	0x00016820
        /*0d98*/ 	.short	0x010a
        /*0d9a*/ 	.byte	0x3f
	.zero		1


	//   ....[83]....
        /*0d9c*/ 	.word	0x00016a00
        /*0da0*/ 	.word	0x00000005
        /*0da4*/ 	.word	0x00016840
        /*0da8*/ 	.short	0x010a
        /*0daa*/ 	.byte	0x3f
	.zero		1


	//   ....[84]....
        /*0dac*/ 	.word	0x00016a50
        /*0db0*/ 	.word	0x00000017
        /*0db4*/ 	.word	0x00016840
        /*0db8*/ 	.short	0x010a
        /*0dba*/ 	.byte	0x3f
	.zero		1


	//   ....[85]....
        /*0dbc*/ 	.word	0x00016aa0
        /*0dc0*/ 	.word	0x00000005
        /*0dc4*/ 	.word	0x00016860
        /*0dc8*/ 	.short	0x010a
        /*0dca*/ 	.byte	0x3f
	.zero		1


	//----- nvinfo : EIATTR_NUM_MBARRIERS
	.align		4
.L_1465:
        /*0dcc*/ 	.byte	0x03, 0x38
        /*0dce*/ 	.short	0x0016


	//----- nvinfo : EIATTR_EXIT_INSTR_OFFSETS
	.align		4
        /*0dd0*/ 	.byte	0x04, 0x1c
        /*0dd2*/ 	.short	(.L_1467 - .L_1466)


	//   ....[0]....
.L_1466:
        /*0dd4*/ 	.word	0x00000970


	//   ....[1]....
        /*0dd8*/ 	.word	0x0000e330


	//   ....[2]....
        /*0ddc*/ 	.word	0x00012d30


	//----- nvinfo : EIATTR_MAX_THREADS
	.align		4
.L_1467:
        /*0de0*/ 	.byte	0x04, 0x05
        /*0de2*/ 	.short	(.L_1469 - .L_1468)
.L_1468:
        /*0de4*/ 	.word	0x00000200
        /*0de8*/ 	.word	0x00000001
        /*0dec*/ 	.word	0x00000001


	//----- nvinfo : EIATTR_CRS_STACK_SIZE
	.align		4
.L_1469:
        /*0df0*/ 	.byte	0x04, 0x1e
        /*0df2*/ 	.short	(.L_1471 - .L_1470)
.L_1470:
        /*0df4*/ 	.word	0x00000000


	//----- nvinfo : EIATTR_CBANK_PARAM_SIZE
	.align		4
.L_1471:
        /*0df8*/ 	.byte	0x03, 0x19
        /*0dfa*/ 	.short	0x0af0


	//----- nvinfo : EIATTR_PARAM_CBANK
	.align		4
        /*0dfc*/ 	.byte	0x04, 0x0a
        /*0dfe*/ 	.short	(.L_1473 - .L_1472)
	.align		4
.L_1472:
        /*0e00*/ 	.word	index@(.nv.constant0._ZN7cutlass13device_kernelIN5flash11enable_sm90INS1_16FlashAttnFwdSm90INS1_25CollectiveMainloopFwdSm90ILi2EN4cute5tupleIJNS5_1CILi1EEES8_S8_EEENS6_IJNS7_ILi192EEENS7_ILi128EEENS7_ILi64EEEEEELi64ENS_6half_tEfNS_4arch4Sm90ELb0ELb1ELb0ELb0ELb1ELb0ELb0ELb1ELb1ELb1ELb0ELb0EEENS1_21CollectiveEpilogueFwdINS6_IJSA_SC_SB_EEES9_SE_SG_Li384ELb0ELb1ELb0ELb0EEENS1_30DynamicPersistentTileSchedulerILi384ELi128ELb0ELb1ELb1EEEEEEEEEvNT_6ParamsE)
        /*0e04*/ 	.short	0x0210
        /*0e06*/ 	.short	0x0af0


	//----- nvinfo : EIATTR_SW_WAR
	.align		4
.L_1473:
        /*0e08*/ 	.byte	0x04, 0x36
        /*0e0a*/ 	.short	(.L_1475 - .L_1474)
.L_1474:
        /*0e0c*/ 	.word	0x00000008
.L_1475:


//--------------------- .nv.info._ZN7cutlass13device_kernelIN5flash11enable_sm90INS1_16FlashAttnFwdSm90INS1_25CollectiveMainloopFwdSm90ILi2EN4cute5tupleIJNS5_1CILi1EEES8_S8_EEENS6_IJNS7_ILi192EEENS7_ILi128EEENS7_ILi64EEEEEELi64ENS_6half_tEfNS_4arch4Sm90ELb0ELb1ELb0ELb1ELb1ELb0ELb0ELb1ELb1ELb1ELb0ELb0EEENS1_21CollectiveEpilogueFwdINS6_IJSA_SC_SB_EEES9_SE_SG_Li384ELb1ELb1ELb0ELb0EEENS1_36VarlenDynamicPersistentTileSchedulerILi192ELi128ELi384ELi128ELb0ELb1ELb1ELb1ELb0ELb1EEEEEEEEEvNT_6ParamsE --------------------------
	.section	.nv.info._ZN7cutlass13device_kernelIN5flash11enable_sm90INS1_16FlashAttnFwdSm90INS1_25CollectiveMainloopFwdSm90ILi2EN4cute5tupleIJNS5_1CILi1EEES8_S8_EEENS6_IJNS7_ILi192EEENS7_ILi128EEENS7_ILi64EEEEEELi64ENS_6half_tEfNS_4arch4Sm90ELb0ELb1ELb0ELb1ELb1ELb0ELb0ELb1ELb1ELb1ELb0ELb0EEENS1_21CollectiveEpilogueFwdINS6_IJSA_SC_SB_EEES9_SE_SG_Li384ELb1ELb1ELb0ELb0EEENS1_36VarlenDynamicPersistentTileSchedulerILi192ELi128ELi384ELi128ELb0ELb1ELb1ELb1ELb0ELb1EEEEEEEEEvNT_6ParamsE,"",@"SHT_CUDA_INFO"
	.sectionflags	@""
	.align	4


	//----- nvinfo : EIATTR_CUDA_API_VERSION
	.align		4
        /*0000*/ 	.byte	0x04, 0x37
        /*0002*/ 	.short	(.L_1477 - .L_1476)
.L_1476:
        /*0004*/ 	.word	0x00000082


	//----- nvinfo : EIATTR_KPARAM_INFO
	.align		4
.L_1477:
        /*0008*/ 	.byte	0x04, 0x17
        /*000a*/ 	.short	(.L_1479 - .L_1478)
.L_1478:
        /*000c*/ 	.word	0x00000000
        /*0010*/ 	.short	0x0000
        /*0012*/ 	.short	0x0070
        /*0014*/ 	.byte	0x00, 0xf0, 0x01, 0x2a


	//----- nvinfo : EIATTR_SPARSE_MMA_MASK
	.align		4
.L_1479:
        /*0018*/ 	.byte	0x03, 0x50
        /*001a*/ 	.short	0x0000


	//----- nvinfo : EIATTR_MAXREG_COUNT
	.align		4
        /*001c*/ 	.byte	0x03, 0x1b
        /*001e*/ 	.short	0x0080


	//----- nvinfo : EIATTR_NUM_BARRIERS
	.align		4
        /*0020*/ 	.byte	0x02, 0x4c
        /*0022*/ 	.byte	0x10
	.zero		1


	//----- nvinfo : EIATTR_EXTERNS
	.align		4
        /*0024*/ 	.byte	0x04, 0x0f
        /*0026*/ 	.short	(.L_1481 - .L_1480)


	//   ....[0]....
	.align		4
.L_1480:
        /*0028*/ 	.word	index@(__assertfail)


	//----- nvinfo : EIATTR_ANNOTATIONS
	.align		4
.L_1481:
        /*002c*/ 	.byte	0x04, 0x55
        /*002e*/ 	.short	(.L_1483 - .L_1482)


	//   ....[0]....
.L_1482:
        /* <DEDUP_REMOVED lines=25> */


	//----- nvinfo : EIATTR_MERCURY_ISA_VERSION
	.align		4
.L_1483:
        /*01b0*/ 	.byte	0x03, 0x5f
        /*01b2*/ 	.short	0x0101


	//----- nvinfo : EIATTR_UNUSED_LOAD_BYTE_OFFSET
	.align		4
        /*01b4*/ 	.byte	0x04, 0x44
        /*01b6*/ 	.short	(.L_1485 - .L_1484)


	//   ....[0]....
.L_1484:
        /*01b8*/ 	.word	0x00000970
        /*01bc*/ 	.word	0x0000fff0


	//   ....[1]....
        /*01c0*/ 	.word	0x0000d030
        /*01c4*/ 	.word	0x0000fff0


	//----- nvinfo : EIATTR_INT_WARP_WIDE_INSTR_OFFSETS
	.align		4
.L_1485:
        /*01c8*/ 	.byte	0x04, 0x31
        /*01ca*/ 	.short	(.L_1487 - .L_1486)


	//   ....[0]....
.L_1486:
        /*01cc*/ 	.word	0x000000c0


	//   ....[1]....
        /*01d0*/ 	.word	0x000000d0


	//   ....[2]....
        /*01d4*/ 	.word	0x00000170


	//   ....[3]....
        /*01d8*/ 	.word	0x0000ff40


	//   ....[4]....
        /*01dc*/ 	.word	0x0000ffd0


	//   ....[5]....
        /*01e0*/ 	.word	0x000131b0


	//   ....[6]....
        /*01e4*/ 	.word	0x00013240


	//----- nvinfo : EIATTR_COOP_GROUP_MASK_REGIDS
	.align		4
.L_1487:
        /*01e8*/ 	.byte	0x04, 0x29
        /*01ea*/ 	.short	(.L_1489 - .L_1488)


	//   ....[0]....
.L_1488:
        /*01ec*/ 	.word	0xffffffff


	//   ....[1]....
        /*01f0*/ 	.word	0xffffffff


	//   ....[2]....
        /*01f4*/ 	.word	0xffffffff


	//   ....[3]....
        /*01f8*/ 	.word	0xffffffff


	//   ....[4]....
        /*01fc*/ 	.word	0xffffffff


	//   ....[5]....
        /*0200*/ 	.word	0xffffffff


	//   ....[6]....
        /*0204*/ 	.word	0xffffffff


	//   ....[7]....
        /*0208*/ 	.word	0xffffffff


	//   ....[8]....
        /*020c*/ 	.word	0xffffffff


	//   ....[9]....
        /*0210*/ 	.word	0xffffffff


	//   ....[10]....
        /*0214*/ 	.word	0xffffffff


	//   ....[11]....
        /*0218*/ 	.word	0xffffffff


	//   ....[12]....
        /*021c*/ 	.word	0xffffffff


	//   ....[13]....
        /*0220*/ 	.word	0xffffffff


	//   ....[14]....
        /*0224*/ 	.word	0xffffffff


	//   ....[15]....
        /*0228*/ 	.word	0xffffffff


	//   ....[16]....
        /*022c*/ 	.word	0xffffffff


	//   ....[17]....
        /*0230*/ 	.word	0xffffffff


	//   ....[18]....
        /*0234*/ 	.word	0xffffffff


	//   ....[19]....
        /*0238*/ 	.word	0xffffffff


	//   ....[20]....
        /*023c*/ 	.word	0xffffffff


	//   ....[21]....
        /*0240*/ 	.word	0xffffffff


	//   ....[22]....
        /*0244*/ 	.word	0xffffffff


	//   ....[23]....
        /*0248*/ 	.word	0xffffffff


	//   ....[24]....
        /*024c*/ 	.word	0xffffffff


	//   ....[25]....
        /*0250*/ 	.word	0xffffffff


	//   ....[26]....
        /*0254*/ 	.word	0xffffffff


	//   ....[27]....
        /*0258*/ 	.word	0xffffffff


	//   ....[28]....
        /*025c*/ 	.word	0xffffffff


	//   ....[29]....
        /*0260*/ 	.word	0xffffffff


	//   ....[30]....
        /*0264*/ 	.word	0xffffffff


	//   ....[31]....
        /*0268*/ 	.word	0xffffffff


	//   ....[32]....
        /*026c*/ 	.word	0xffffffff


	//   ....[33]....
        /*0270*/ 	.word	0xffffffff


	//   ....[34]....
        /*0274*/ 	.word	0xffffffff


	//   ....[35]....
        /*0278*/ 	.word	0xffffffff


	//   ....[36]....
        /*027c*/ 	.word	0xffffffff


	//   ....[37]....
        /*0280*/ 	.word	0xffffffff


	//   ....[38]....
        /*0284*/ 	.word	0xffffffff


	//   ....[39]....
        /*0288*/ 	.word	0xffffffff


	//   ....[40]....
        /*028c*/ 	.word	0xffffffff


	//   ....[41]....
        /*0290*/ 	.word	0xffffffff


	//   ....[42]....
        /*0294*/ 	.word	0xffffffff


	//   ....[43]....
        /*0298*/ 	.word	0xffffffff


	//   ....[44]....
        /*029c*/ 	.word	0xffffffff


	//   ....[45]....
        /*02a0*/ 	.word	0xffffffff


	//   ....[46]....
        /*02a4*/ 	.word	0xffffffff


	//   ....[47]....
        /*02a8*/ 	.word	0xffffffff


	//   ....[48]....
        /*02ac*/ 	.word	0xffffffff


	//   ....[49]....
        /*02b0*/ 	.word	0xffffffff


	//   ....[50]....
        /*02b4*/ 	.word	0xffffffff


	//   ....[51]....
        /*02b8*/ 	.word	0xffffffff


	//   ....[52]....
        /*02bc*/ 	.word	0xffffffff


	//   ....[53]....
        /*02c0*/ 	.word	0xffffffff


	//   ....[54]....
        /*02c4*/ 	.word	0xffffffff


	//   ....[55]....
        /*02c8*/ 	.word	0xffffffff


	//   ....[56]....
        /*02cc*/ 	.word	0xffffffff


	//   ....[57]....
        /*02d0*/ 	.word	0xffffffff


	//   ....[58]....
        /*02d4*/ 	.word	0xffffffff


	//   ....[59]....
        /*02d8*/ 	.word	0xffffffff


	//   ....[60]....
        /*02dc*/ 	.word	0xffffffff


	//   ....[61]....
        /*02e0*/ 	.word	0xffffffff


	//   ....[62]....
        /*02e4*/ 	.word	0xffffffff


	//   ....[63]....
        /*02e8*/ 	.word	0xffffffff


	//   ....[64]....
        /*02ec*/ 	.word	0xffffffff


	//   ....[65]....
        /*02f0*/ 	.word	0xffffffff


	//   ....[66]....
        /*02f4*/ 	.word	0xffffffff


	//   ....[67]....
        /*02f8*/ 	.word	0xffffffff


	//   ....[68]....
        /*02fc*/ 	.word	0xffffffff


	//   ....[69]....
        /*0300*/ 	.word	0xffffffff


	//   ....[70]....
        /*0304*/ 	.word	0xffffffff


	//   ....[71]....
        /*0308*/ 	.word	0xffffffff


	//   ....[72]....
        /*030c*/ 	.word	0xffffffff


	//   ....[73]....
        /*0310*/ 	.word	0xffffffff


	//   ....[74]....
        /*0314*/ 	.word	0xffffffff


	//   ....[75]....
        /*0318*/ 	.word	0xffffffff


	//   ....[76]....
        /*031c*/ 	.word	0xffffffff


	//   ....[77]....
        /*0320*/ 	.word	0xffffffff


	//   ....[78]....
        /*0324*/ 	.word	0xffffffff


	//   ....[79]....
        /*0328*/ 	.word	0xffffffff


	//   ....[80]....
        /*032c*/ 	.word	0xffffffff


	//   ....[81]....
        /*0330*/ 	.word	0xffffffff


	//   ....[82]....
        /*0334*/ 	.word	0xffffffff


	//   ....[83]....
        /*0338*/ 	.word	0xffffffff


	//   ....[84]....
        /*033c*/ 	.word	0xffffffff


	//   ....[85]....
        /*0340*/ 	.word	0xffffffff


	//   ....[86]....
        /*0344*/ 	.word	0xffffffff


	//   ....[87]....
        /*0348*/ 	.word	0xffffffff


	//   ....[88]....
        /*034c*/ 	.word	0xffffffff


	//   ....[89]....
        /*0350*/ 	.word	0xffffffff


	//   ....[90]....
        /*0354*/ 	.word	0xffffffff


	//   ....[91]....
        /*0358*/ 	.word	0xffffffff


	//   ....[92]....
        /*035c*/ 	.word	0xffffffff


	//   ....[93]....
        /*0360*/ 	.word	0xffffffff


	//   ....[94]....
        /*0364*/ 	.word	0xffffffff


	//   ....[95]....
        /*0368*/ 	.word	0xffffffff


	//   ....[96]....
        /*036c*/ 	.word	0xffffffff


	//   ....[97]....
        /*0370*/ 	.word	0xffffffff


	//   ....[98]....
        /*0374*/ 	.word	0xffffffff


	//   ....[99]....
        /*0378*/ 	.word	0xffffffff


	//   ....[100]....
        /*037c*/ 	.word	0xffffffff


	//   ....[101]....
        /*0380*/ 	.word	0xffffffff


	//   ....[102]....
        /*0384*/ 	.word	0xffffffff


	//   ....[103]....
        /*0388*/ 	.word	0xffffffff


	//   ....[104]....
        /*038c*/ 	.word	0xffffffff


	//   ....[105]....
        /*0390*/ 	.word	0xffffffff


	//   ....[106]....
        /*0394*/ 	.word	0xffffffff


	//   ....[107]....
        /*0398*/ 	.word	0xffffffff


	//   ....[108]....
        /*039c*/ 	.word	0xffffffff


	//   ....[109]....
        /*03a0*/ 	.word	0xffffffff


	//   ....[110]....
        /*03a4*/ 	.word	0xffffffff


	//   ....[111]....
        /*03a8*/ 	.word	0xffffffff


	//   ....[112]....
        /*03ac*/ 	.word	0xffffffff


	//   ....[113]....
        /*03b0*/ 	.word	0xffffffff


	//   ....[114]....
        /*03b4*/ 	.word	0xffffffff


	//   ....[115]....
        /*03b8*/ 	.word	0xffffffff


	//   ....[116]....
        /*03bc*/ 	.word	0xffffffff


	//   ....[117]....
        /*03c0*/ 	.word	0xffffffff


	//   ....[118]....
        /*03c4*/ 	.word	0xffffffff


	//   ....[119]....
        /*03c8*/ 	.word	0xffffffff


	//   ....[120]....
        /*03cc*/ 	.word	0xffffffff


	//   ....[121]....
        /*03d0*/ 	.word	0xffffffff


	//   ....[122]....
        /*03d4*/ 	.word	0xffffffff


	//   ....[123]....
        /*03d8*/ 	.word	0xffffffff


	//   ....[124]....
        /*03dc*/ 	.word	0xffffffff


	//   ....[125]....
        /*03e0*/ 	.word	0xffffffff


	//   ....[126]....
        /*03e4*/ 	.word	0xffffffff


	//   ....[127]....
        /*03e8*/ 	.word	0xffffffff


	//   ....[128]....
        /*03ec*/ 	.word	0xffffffff


	//   ....[129]....
        /*03f0*/ 	.word	0xffffffff


	//   ....[130]....
        /*03f4*/ 	.word	0xffffffff


	//   ....[131]....
        /*03f8*/ 	.word	0xffffffff


	//   ....[132]....
        /*03fc*/ 	.word	0xffffffff


	//   ....[133]....
        /*0400*/ 	.word	0xffffffff


	//   ....[134]....
        /*0404*/ 	.word	0xffffffff


	//   ....[135]....
        /*0408*/ 	.word	0xffffffff


	//   ....[136]....
        /*040c*/ 	.word	0xffffffff


	//   ....[137]....
        /*0410*/ 	.word	0xffffffff


	//   ....[138]....
        /*0414*/ 	.word	0xffffffff


	//   ....[139]....
        /*0418*/ 	.word	0xffffffff


	//   ....[140]....
        /*041c*/ 	.word	0xffffffff


	//   ....[141]....
        /*0420*/ 	.word	0xffffffff


	//   ....[142]....
        /*0424*/ 	.word	0xffffffff


	//   ....[143]....
        /*0428*/ 	.word	0xffffffff


	//   ....[144]....
        /*042c*/ 	.word	0xffffffff


	//   ....[145]....
        /*0430*/ 	.word	0xffffffff


	//   ....[146]....
        /*0434*/ 	.word	0xffffffff


	//   ....[147]....
        /*0438*/ 	.word	0xffffffff


	//   ....[148]....
        /*043c*/ 	.word	0xffffffff


	//   ....[149]....
        /*0440*/ 	.word	0xffffffff


	//   ....[150]....
        /*0444*/ 	.word	0xffffffff


	//   ....[151]....
        /*0448*/ 	.word	0xffffffff


	//   ....[152]....
        /*044c*/ 	.word	0xffffffff


	//   ....[153]....
        /*0450*/ 	.word	0xffffffff


	//   ....[154]....
        /*0454*/ 	.word	0xffffffff


	//   ....[155]....
        /*0458*/ 	.word	0xffffffff


	//   ....[156]....
        /*045c*/ 	.word	0xffffffff


	//   ....[157]....
        /*0460*/ 	.word	0xffffffff


	//   ....[158]....
        /*0464*/ 	.word	0xffffffff


	//   ....[159]....
        /*0468*/ 	.word	0xffffffff


	//   ....[160]....
        /*046c*/ 	.word	0xffffffff


	//   ....[161]....
        /*0470*/ 	.word	0xffffffff


	//   ....[162]....
        /*0474*/ 	.word	0xffffffff


	//   ....[163]....
        /*0478*/ 	.word	0xffffffff


	//   ....[164]....
        /*047c*/ 	.word	0xffffffff


	//   ....[165]....
        /*0480*/ 	.word	0xffffffff


	//   ....[166]....
        /*0484*/ 	.word	0xffffffff


	//   ....[167]....
        /*0488*/ 	.word	0xffffffff


	//   ....[168]....
        /*048c*/ 	.word	0xffffffff


	//   ....[169]....
        /*0490*/ 	.word	0xffffffff


	//   ....[170]....
        /*0494*/ 	.word	0xffffffff


	//   ....[171]....
        /*0498*/ 	.word	0xffffffff


	//   ....[172]....
        /*049c*/ 	.word	0xffffffff


	//   ....[173]....
        /*04a0*/ 	.word	0xffffffff


	//   ....[174]....
        /*04a4*/ 	.word	0xffffffff


	//   ....[175]....
        /*04a8*/ 	.word	0x0500000f


	//   ....[176]....
        /*04ac*/ 	.word	0x0500000f


	//   ....[177]....
        /*04b0*/ 	.word	0x0500000f


	//   ....[178]....
        /*04b4*/ 	.word	0x0500000f


	//   ....[179]....
        /*04b8*/ 	.word	0x0500000f


	//   ....[180]....
        /*04bc*/ 	.word	0x0500000f


	//   ....[181]....
        /*04c0*/ 	.word	0x0500000f


	//   ....[182]....
        /*04c4*/ 	.word	0x0500000f


	//   ....[183]....
        /*04c8*/ 	.word	0x0500000f


	//   ....[184]....
        /*04cc*/ 	.word	0x0500000f


	//   ....[185]....
        /*04d0*/ 	.word	0x0500000f


	//   ....[186]....
        /*04d4*/ 	.word	0x0500000f


	//   ....[187]....
        /*04d8*/ 	.word	0x0500000f


	//   ....[188]....
        /*04dc*/ 	.word	0x0500000f


	//   ....[189]....
        /*04e0*/ 	.word	0x0500000f


	//   ....[190]....
        /*04e4*/ 	.word	0x0500000f


	//   ....[191]....
        /*04e8*/ 	.word	0x0500000f


	//   ....[192]....
        /*04ec*/ 	.word	0x0500000f


	//   ....[193]....
        /*04f0*/ 	.word	0x0500000f


	//   ....[194]....
        /*04f4*/ 	.word	0x0500000f


	//   ....[195]....
        /*04f8*/ 	.word	0x0500000f


	//   ....[196]....
        /*04fc*/ 	.word	0x0500000f


	//   ....[197]....
        /*0500*/ 	.word	0x0500000f


	//   ....[198]....
        /*0504*/ 	.word	0x0500000f


	//   ....[199]....
        /*0508*/ 	.word	0x0500000f


	//   ....[200]....
        /*050c*/ 	.word	0x0500000f


	//   ....[201]....
        /*0510*/ 	.word	0x0500000f


	//   ....[202]....
        /*0514*/ 	.word	0x0500000f


	//   ....[203]....
        /*0518*/ 	.word	0x0500000f


	//   ....[204]....
        /*051c*/ 	.word	0x0500000f


	//   ....[205]....
        /*0520*/ 	.word	0x0500000f


	//   ....[206]....
        /*0524*/ 	.word	0x0500000f


	//   ....[207]....
        /*0528*/ 	.word	0x0500000f


	//   ....[208]....
        /*052c*/ 	.word	0x0500000f


	//   ....[209]....
        /*0530*/ 	.word	0x0500000f


	//   ....[210]....
        /*0534*/ 	.word	0x0500000f


	//   ....[211]....
        /*0538*/ 	.word	0x0500000f


	//   ....[212]....
        /*053c*/ 	.word	0x0500000f


	//   ....[213]....
        /*0540*/ 	.word	0x0500000f


	//   ....[214]....
        /*0544*/ 	.word	0x0500000f


	//   ....[215]....
        /*0548*/ 	.word	0x0500000f


	//   ....[216]....
        /*054c*/ 	.word	0x0500000f


	//   ....[217]....
        /*0550*/ 	.word	0x0500000f


	//   ....[218]....
        /*0554*/ 	.word	0x0500000f


	//   ....[219]....
        /*0558*/ 	.word	0x0500000f


	//   ....[220]....
        /*055c*/ 	.word	0x0500000f


	//   ....[221]....
        /*0560*/ 	.word	0x0500000f


	//   ....[222]....
        /*0564*/ 	.word	0x0500000f


	//   ....[223]....
        /*0568*/ 	.word	0x0500000f


	//   ....[224]....
        /*056c*/ 	.word	0x0500000f


	//   ....[225]....
        /*0570*/ 	.word	0x0500000f


	//   ....[226]....
        /*0574*/ 	.word	0x0500000f


	//   ....[227]....
        /*0578*/ 	.word	0x0500000f


	//   ....[228]....
        /*057c*/ 	.word	0x0500000f


	//   ....[229]....
        /*0580*/ 	.word	0x0500000f


	//   ....[230]....
        /*0584*/ 	.word	0x0500000f


	//   ....[231]....
        /*0588*/ 	.word	0x0500000f


	//   ....[232]....
        /*058c*/ 	.word	0x0500000f


	//   ....[233]....
        /*0590*/ 	.word	0x0500000f


	//   ....[234]....
        /*0594*/ 	.word	0x0500000f


	//   ....[235]....
        /*0598*/ 	.word	0x0500000f


	//   ....[236]....
        /*059c*/ 	.word	0x0500000f


	//   ....[237]....
        /*05a0*/ 	.word	0x0500000f


	//   ....[238]....
        /*05a4*/ 	.word	0x0500000f


	//   ....[239]....
        /*05a8*/ 	.word	0x0500000f


	//   ....[240]....
        /*05ac*/ 	.word	0x0500000f


	//   ....[241]....
        /*05b0*/ 	.word	0x0500000f


	//   ....[242]....
        /*05b4*/ 	.word	0x0500000f


	//   ....[243]....
        /*05b8*/ 	.word	0x0500000f


	//   ....[244]....
        /*05bc*/ 	.word	0x0500000f


	//   ....[245]....
        /*05c0*/ 	.word	0x0500000f


	//   ....[246]....
        /*05c4*/ 	.word	0x0500000f


	//   ....[247]....
        /*05c8*/ 	.word	0x0500000f


	//   ....[248]....
        /*05cc*/ 	.word	0x0500000f


	//   ....[249]....
        /*05d0*/ 	.word	0x0500000f


	//   ....[250]....
        /*05d4*/ 	.word	0x0500000f


	//   ....[251]....
        /*05d8*/ 	.word	0x0500000f


	//   ....[252]....
        /*05dc*/ 	.word	0x0500000f


	//   ....[253]....
        /*05e0*/ 	.word	0x0500000f


	//   ....[254]....
        /*05e4*/ 	.word	0x0500000f


	//   ....[255]....
        /*05e8*/ 	.word	0x0500000f


	//   ....[0]....
        /*05ec*/ 	.word	0x0500000f


	//   ....[1]....
        /*05f0*/ 	.word	0x0500000f


	//   ....[2]....
        /*05f4*/ 	.word	0x0500000f


	//   ....[3]....
        /*05f8*/ 	.word	0x0500000f


	//   ....[4]....
        /*05fc*/ 	.word	0x0500000f


	//   ....[5]....
        /*0600*/ 	.word	0x0500000f


	//   ....[6]....
        /*0604*/ 	.word	0x0500000f


	//   ....[7]....
        /*0608*/ 	.word	0x0500000f


	//   ....[8]....
        /*060c*/ 	.word	0x0500000f


	//   ....[9]....
        /*0610*/ 	.word	0x0500000f


	//   ....[10]....
        /*0614*/ 	.word	0x0500000f


	//   ....[11]....
        /*0618*/ 	.word	0x0500000f


	//   ....[12]....
        /*061c*/ 	.word	0x0500000f


	//   ....[13]....
        /*0620*/ 	.word	0x0500000f


	//   ....[14]....
        /*0624*/ 	.word	0x0500000f


	//   ....[15]....
        /*0628*/ 	.word	0x0500000f


	//   ....[16]....
        /*062c*/ 	.word	0x0500000f


	//   ....[17]....
        /*0630*/ 	.word	0x0500000f


	//   ....[18]....
        /*0634*/ 	.word	0x0500000f


	//   ....[19]....
        /*0638*/ 	.word	0x0500000f


	//   ....[20]....
        /*063c*/ 	.word	0x0500000f


	//   ....[21]....
        /*0640*/ 	.word	0x0500000f


	//   ....[22]....
        /*0644*/ 	.word	0x0500000f


	//   ....[23]....
        /*0648*/ 	.word	0x0500000f


	//   ....[24]....
        /*064c*/ 	.word	0x0500000f


	//   ....[25]....
        /*0650*/ 	.word	0x0500000f


	//----- nvinfo : EIATTR_COOP_GROUP_INSTR_OFFSETS
	.align		4
.L_1489:
        /*0654*/ 	.byte	0x04, 0x28
        /*0656*/ 	.short	(.L_1491 - .L_1490)


	//   ....[0]....
.L_1490:
        /*0658*/ 	.word	0x00000080


	//   ....[1]....
        /*065c*/ 	.word	0x00000090


	//   ....[2]....
        /*0660*/ 	.word	0x000002d0


	//   ....[3]....
        /*0664*/ 	.word	0x00000430


	//   ....[4]....
        /*0668*/ 	.word	0x00000550


	//   ....[5]....
        /*066c*/ 	.word	0x000006b0


	//   ....[6]....
        /*0670*/ 	.word	0x000017c0


	//   ....[7]....
        /*0674*/ 	.word	0x00001e90


	//   ....[8]....
        /*0678*/ 	.word	0x00002100


	//   ....[9]....
        /*067c*/ 	.word	0x00003430


	//   ....[10]....
        /*0680*/ 	.word	0x00003580


	//   ....[11]....
        /*0684*/ 	.word	0x00003dd0


	//   ....[12]....
        /*0688*/ 	.word	0x00003e30


	//   ....[13]....
        /*068c*/ 	.word	0x00005440


	//   ....[14]....
        /*0690*/ 	.word	0x00005650


	//   ....[15]....
        /*0694*/ 	.word	0x00006230


	//   ....[16]....
        /*0698*/ 	.word	0x00006330


	//   ....[17]....
        /*069c*/ 	.word	0x00006b80


	//   ....[18]....
        /*06a0*/ 	.word	0x00006bf0


	//   ....[19]....
        /*06a4*/ 	.word	0x00008810


	//   ....[20]....
        /*06a8*/ 	.word	0x00008820


	//   ....[21]....
        /*06ac*/ 	.word	0x00008850


	//   ....[22]....
        /*06b0*/ 	.word	0x00008860


	//   ....[23]....
        /*06b4*/ 	.word	0x0000a1f0


	//   ....[24]....
        /*06b8*/ 	.word	0x0000a400


	//   ....[25]....
        /*06bc*/ 	.word	0x0000afe0


	//   ....[26]....
        /*06c0*/ 	.word	0x0000b0e0


	//   ....[27]....
        /*06c4*/ 	.word	0x0000b930


	//   ....[28]....
        /*06c8*/ 	.word	0x0000b9a0


	//   ....[29]....
        /*06cc*/ 	.word	0x0000c900


	//   ....[30]....
        /*06d0*/ 	.word	0x0000c930


	//   ....[31]....
        /*06d4*/ 	.word	0x0000c9e0


	//   ....[32]....
        /*06d8*/ 	.word	0x0000c9f0


	//   ....[33]....
        /*06dc*/ 	.word	0x0000d7b0


	//   ....[34]....
        /*06e0*/ 	.word	0x0000d7f0


	//   ....[35]....
        /*06e4*/ 	.word	0x0000d830


	//   ....[36]....
        /*06e8*/ 	.word	0x0000d860


	//   ....[37]....
        /*06ec*/ 	.word	0x0000dd40


	//   ....[38]....
        /*06f0*/ 	.word	0x0000dd80


	//   ....[39]....
        /*06f4*/ 	.word	0x0000ddb0


	//   ....[40]....
        /*06f8*/ 	.word	0x0000dde0


	//   ....[41]....
        /*06fc*/ 	.word	0x0000de00


	//   ....[42]....
        /*0700*/ 	.word	0x0000de10


	//   ....[43]....
        /*0704*/ 	.word	0x0000de30


	//   ....[44]....
        /*0708*/ 	.word	0x0000de50


	//   ....[45]....
        /*070c*/ 	.word	0x0000e6f0


	//   ....[46]....
        /*0710*/ 	.word	0x0000e720


	//   ....[47]....
        /*0714*/ 	.word	0x0000e760


	//   ....[48]....
        /*0718*/ 	.word	0x0000e790


	//   ....[49]....
        /*071c*/ 	.word	0x0000e7a0


	//   ....[50]....
        /*0720*/ 	.word	0x0000e7b0


	//   ....[51]....
        /*0724*/ 	.word	0x0000e7c0


	//   ....[52]....
        /*0728*/ 	.word	0x0000e7e0


	//   ....[53]....
        /*072c*/ 	.word	0x0000e940


	//   ....[54]....
        /*0730*/ 	.word	0x0000eb30


	//   ....[55]....
        /*0734*/ 	.word	0x0000eb60


	//   ....[56]....
        /*0738*/ 	.word	0x0000eb90


	//   ....[57]....
        /*073c*/ 	.word	0x0000ebc0


	//   ....[58]....
        /*0740*/ 	.word	0x0000ebf0


	//   ....[59]....
        /*0744*/ 	.word	0x0000ec20


	//   ....[60]....
        /*0748*/ 	.word	0x0000ed70


	//   ....[61]....
        /*074c*/ 	.word	0x0000eda0


	//   ....[62]....
        /*0750*/ 	.word	0x0000edd0


	//   ....[63]....
        /*0754*/ 	.word	0x0000ee00


	//   ....[64]....
        /*0758*/ 	.word	0x0000ee30


	//   ....[65]....
        /*075c*/ 	.word	0x0000ee60


	//   ....[66]....
        /*0760*/ 	.word	0x0000eef0


	//   ....[67]....
        /*0764*/ 	.word	0x0000ef50


	//   ....[68]....
        /*0768*/ 	.word	0x0000efe0


	//   ....[69]....
        /*076c*/ 	.word	0x00010b40


	//   ....[70]....
        /*0770*/ 	.word	0x00010b60


	//   ....[71]....
        /*0774*/ 	.word	0x00010bf0


	//   ....[72]....
        /*0778*/ 	.word	0x00010c10


	//   ....[73]....
        /*077c*/ 	.word	0x00010c90


	//   ....[74]....
        /*0780*/ 	.word	0x00010cb0


	//   ....[75]....
        /*0784*/ 	.word	0x00010d30


	//   ....[76]....
        /*0788*/ 	.word	0x00010d50


	//   ....[77]....
        /*078c*/ 	.word	0x00010dd0


	//   ....[78]....
        /*0790*/ 	.word	0x00010df0


	//   ....[79]....
        /*0794*/ 	.word	0x00010e70


	//   ....[80]....
        /*0798*/ 	.word	0x00010e90


	//   ....[81]....
        /*079c*/ 	.word	0x00010f10


	//   ....[82]....
        /*07a0*/ 	.word	0x00010f30


	//   ....[83]....
        /*07a4*/ 	.word	0x00010f40


	//   ....[84]....
        /*07a8*/ 	.word	0x00010f50


	//   ....[85]....
        /*07ac*/ 	.word	0x00011830


	//   ....[86]....
        /*07b0*/ 	.word	0x00011860


	//   ....[87]....
        /*07b4*/ 	.word	0x00011900


	//   ....[88]....
        /*07b8*/ 	.word	0x00011920


	//   ....[89]....
        /*07bc*/ 	.word	0x000119a0


	//   ....[90]....
        /*07c0*/ 	.word	0x000119c0


	//   ....[91]....
        /*07c4*/ 	.word	0x00011a40


	//   ....[92]....
        /*07c8*/ 	.word	0x00011a60


	//   ....[93]....
        /*07cc*/ 	.word	0x00011ae0


	//   ....[94]....
        /*07d0*/ 	.word	0x00011b00


	//   ....[95]....
        /*07d4*/ 	.word	0x00011b80


	//   ....[96]....
        /*07d8*/ 	.word	0x00011ba0


	//   ....[97]....
        /*07dc*/ 	.word	0x00011c20


	//   ....[98]....
        /*07e0*/ 	.word	0x00011c40


	//   ....[99]....
        /*07e4*/ 	.word	0x00011c50


	//   ....[100]....
        /*07e8*/ 	.word	0x00011cc0


	//   ....[101]....
        /*07ec*/ 	.word	0x00011d10


	//   ....[102]....
        /*07f0*/ 	.word	0x00011d40


	//   ....[103]....
        /*07f4*/ 	.word	0x00011dd0


	//   ....[104]....
        /*07f8*/ 	.word	0x00011de0


	//   ....[105]....
        /*07fc*/ 	.word	0x00011e50


	//   ....[106]....
        /*0800*/ 	.word	0x00011e60


	//   ....[107]....
        /*0804*/ 	.word	0x00011ea0


	//   ....[108]....
        /*0808*/ 	.word	0x00011ec0


	//   ....[109]....
        /*080c*/ 	.word	0x00012640


	//   ....[110]....
        /*0810*/ 	.word	0x00012670


	//   ....[111]....
        /*0814*/ 	.word	0x000126c0


	//   ....[112]....
        /*0818*/ 	.word	0x000126d0


	//   ....[113]....
        /*081c*/ 	.word	0x00012710


	//   ....[114]....
        /*0820*/ 	.word	0x00012720


	//   ....[115]....
        /*0824*/ 	.word	0x00012760


	//   ....[116]....
        /*0828*/ 	.word	0x00012770


	//   ....[117]....
        /*082c*/ 	.word	0x000127b0


	//   ....[118]....
        /*0830*/ 	.word	0x000127c0


	//   ....[119]....
        /*0834*/ 	.word	0x00012800


	//   ....[120]....
        /*0838*/ 	.word	0x00012810


	//   ....[121]....
        /*083c*/ 	.word	0x00012850


	//   ....[122]....
        /*0840*/ 	.word	0x00012860


	//   ....[123]....
        /*0844*/ 	.word	0x00012870


	//   ....[124]....
        /*0848*/ 	.word	0x000128b0


	//   ....[125]....
        /*084c*/ 	.word	0x00012b60


	//   ....[126]....
        /*0850*/ 	.word	0x00012b90


	//   ....[127]....
        /*0854*/ 	.word	0x00012bf0


	//   ....[128]....
        /*0858*/ 	.word	0x00012c00


	//   ....[129]....
        /*085c*/ 	.word	0x00012c50


	//   ....[130]....
        /*0860*/ 	.word	0x00012c60


	//   ....[131]....
        /*0864*/ 	.word	0x00012cb0


	//   ....[132]....
        /*0868*/ 	.word	0x00012cc0


	//   ....[133]....
        /*086c*/ 	.word	0x00012d10


	//   ....[134]....
        /*0870*/ 	.word	0x00012d20


	//   ....[135]....
        /*0874*/ 	.word	0x00012d70


	//   ....[136]....
        /*0878*/ 	.word	0x00012d80


	//   ....[137]....
        /*087c*/ 	.word	0x00012dd0


	//   ....[138]....
        /*0880*/ 	.word	0x00012de0


	//   ....[139]....
        /*0884*/ 	.word	0x00012df0


	//   ....[140]....
        /*0888*/ 	.word	0x00012e30


	//   ....[141]....
        /*088c*/ 	.word	0x00013400


	//   ....[142]....
        /*0890*/ 	.word	0x00013440


	//   ....[143]....
        /*0894*/ 	.word	0x00013470


	//   ....[144]....
        /*0898*/ 	.word	0x00013480


	//   ....[145]....
        /*089c*/ 	.word	0x00013490


	//   ....[146]....
        /*08a0*/ 	.word	0x000134a0


	//   ....[147]....
        /*08a4*/ 	.word	0x000134c0


	//   ....[148]....
        /*08a8*/ 	.word	0x00013510


	//   ....[149]....
        /*08ac*/ 	.word	0x00013530


	//   ....[150]....
        /*08b0*/ 	.word	0x00013570


	//   ....[151]....
        /*08b4*/ 	.word	0x00013590


	//   ....[152]....
        /*08b8*/ 	.word	0x000135d0


	//   ....[153]....
        /*08bc*/ 	.word	0x000135f0


	//   ....[154]....
        /*08c0*/ 	.word	0x00013640


	//   ....[155]....
        /*08c4*/ 	.word	0x00013670


	//   ....[156]....
        /*08c8*/ 	.word	0x000136d0


	//   ....[157]....
        /*08cc*/ 	.word	0x00013a50


	//   ....[158]....
        /*08d0*/ 	.word	0x00013aa0


	//   ....[159]....
        /*08d4*/ 	.word	0x00013ad0


	//   ....[160]....
        /*08d8*/ 	.word	0x00013b00


	//   ....[161]....
        /*08dc*/ 	.word	0x00013b10


	//   ....[162]....
        /*08e0*/ 	.word	0x00013b40


	//   ....[163]....
        /*08e4*/ 	.word	0x00013b70


	//   ....[164]....
        /*08e8*/ 	.word	0x00013ba0


	//   ....[165]....
        /*08ec*/ 	.word	0x00013d20


	//   ....[166]....
        /*08f0*/ 	.word	0x00013d50


	//   ....[167]....
        /*08f4*/ 	.word	0x00013d80


	//   ....[168]....
        /*08f8*/ 	.word	0x00013db0


	//   ....[169]....
        /*08fc*/ 	.word	0x00013de0


	//   ....[170]....
        /*0900*/ 	.word	0x00013e10


	//   ....[171]....
        /*0904*/ 	.word	0x00013ed0


	//   ....[172]....
        /*0908*/ 	.word	0x00013ef0


	//   ....[173]....
        /*090c*/ 	.word	0x00013f60


	//   ....[174]....
        /*0910*/ 	.word	0x00014600


	//   ....[175]....
        /*0914*/ 	.word	0x00014c60


	//   ....[176]....
        /*0918*/ 	.word	0x00014d50


	//   ....[177]....
        /*091c*/ 	.word	0x00014df0


	//   ....[178]....
        /*0920*/ 	.word	0x00014e50


	//   ....[179]....
        /*0924*/ 	.word	0x00014f40


	//   ....[180]....
        /*0928*/ 	.word	0x00014fb0


	//   ....[181]....
        /*092c*/ 	.word	0x000150a0


	//   ....[182]....
        /*0930*/ 	.word	0x00015110


	//   ....[183]....
        /*0934*/ 	.word	0x00015200


	//   ....[184]....
        /*0938*/ 	.word	0x00015270


	//   ....[185]....
        /*093c*/ 	.word	0x00015360


	//   ....[186]....
        /*0940*/ 	.word	0x000153d0


	//   ....[187]....
        /*0944*/ 	.word	0x000154c0


	//   ....[188]....
        /*0948*/ 	.word	0x00015530


	//   ....[189]....
        /*094c*/ 	.word	0x00015620


	//   ....[190]....
        /*0950*/ 	.word	0x00015690


	//   ....[191]....
        /*0954*/ 	.word	0x00015730


	//   ....[192]....
        /*0958*/ 	.word	0x00015820


	//   ....[193]....
        /*095c*/ 	.word	0x00015890


	//   ....[194]....
        /*0960*/ 	.word	0x000158f0


	//   ....[195]....
        /*0964*/ 	.word	0x000159e0


	//   ....[196]....
        /*0968*/ 	.word	0x00015a40


	//   ....[197]....
        /*096c*/ 	.word	0x00015b40


	//   ....[198]....
        /*0970*/ 	.word	0x00015ba0


	//   ....[199]....
        /*0974*/ 	.word	0x00015ca0


	//   ....[200]....
        /*0978*/ 	.word	0x00015d00


	//   ....[201]....
        /*097c*/ 	.word	0x00015e00


	//   ....[202]....
        /*0980*/ 	.word	0x00015e60


	//   ....[203]....
        /*0984*/ 	.word	0x00015f60


	//   ....[204]....
        /*0988*/ 	.word	0x00015fc0


	//   ....[205]....
        /*098c*/ 	.word	0x000160c0


	//   ....[206]....
        /*0990*/ 	.word	0x00016120


	//   ....[207]....
        /*0994*/ 	.word	0x000161d0


	//   ....[208]....
        /*0998*/ 	.word	0x00016280


	//   ....[209]....
        /*099c*/ 	.word	0x00016350


	//   ....[210]....
        /*09a0*/ 	.word	0x000163b0


	//   ....[211]....
        /*09a4*/ 	.word	0x000164b0


	//   ....[212]....
        /*09a8*/ 	.word	0x00016510


	//   ....[213]....
        /*09ac*/ 	.word	0x000165e0


	//   ....[214]....
        /*09b0*/ 	.word	0x00016640


	//   ....[215]....
        /*09b4*/ 	.word	0x00016700


	//   ....[216]....
        /*09b8*/ 	.word	0x00016840


	//   ....[217]....
        /*09bc*/ 	.word	0x000168e0


	//   ....[218]....
        /*09c0*/ 	.word	0x00016950


	//   ....[219]....
        /*09c4*/ 	.word	0x00016a00


	//   ....[220]....
        /*09c8*/ 	.word	0x00016a60


	//   ....[221]....
        /*09cc*/ 	.word	0x00016b10


	//   ....[222]....
        /*09d0*/ 	.word	0x00016b70


	//   ....[223]....
        /*09d4*/ 	.word	0x00016c20


	//   ....[224]....
        /*09d8*/ 	.word	0x00016c80


	//   ....[225]....
        /*09dc*/ 	.word	0x00016d30


	//   ....[226]....
        /*09e0*/ 	.word	0x00016d90


	//   ....[227]....
        /*09e4*/ 	.word	0x00016e40


	//   ....[228]....
        /*09e8*/ 	.word	0x00016ea0


	//   ....[229]....
        /*09ec*/ 	.word	0x00016f50


	//   ....[230]....
        /*09f0*/ 	.word	0x00016fb0


	//   ....[231]....
        /*09f4*/ 	.word	0x00017060


	//   ....[232]....
        /*09f8*/ 	.word	0x00017150


	//   ....[233]....
        /*09fc*/ 	.word	0x00017200


	//   ....[234]....
        /*0a00*/ 	.word	0x00017260


	//   ....[235]....
        /*0a04*/ 	.word	0x00017320


	//   ....[236]....
        /*0a08*/ 	.word	0x00017380


	//   ....[237]....
        /*0a0c*/ 	.word	0x00017440


	//   ....[238]....
        /*0a10*/ 	.word	0x000174a0


	//   ....[239]....
        /*0a14*/ 	.word	0x00017560


	//   ....[240]....
        /*0a18*/ 	.word	0x000175c0


	//   ....[241]....
        /*0a1c*/ 	.word	0x00017680


	//   ....[242]....
        /*0a20*/ 	.word	0x000176e0


	//   ....[243]....
        /*0a24*/ 	.word	0x000177a0


	//   ....[244]....
        /*0a28*/ 	.word	0x00017800


	//   ....[245]....
        /*0a2c*/ 	.word	0x000178c0


	//   ....[246]....
        /*0a30*/ 	.word	0x00017920


	//   ....[247]....
        /*0a34*/ 	.word	0x000179d0


	//   ....[248]....
        /*0a38*/ 	.word	0x00017ac0


	//   ....[249]....
        /*0a3c*/ 	.word	0x00017b60


	//   ....[250]....
        /*0a40*/ 	.word	0x00017c00


	//   ....[251]....
        /*0a44*/ 	.word	0x00017cb0


	//   ....[252]....
        /*0a48*/ 	.word	0x00017d10


	//   ....[253]....
        /*0a4c*/ 	.word	0x00017dd0


	//   ....[254]....
        /*0a50*/ 	.word	0x00017e30


	//   ....[255]....
        /*0a54*/ 	.word	0x00017ef0


	//   ....[0]....
        /*0a58*/ 	.word	0x00017f50


	//   ....[1]....
        /*0a5c*/ 	.word	0x00018010


	//   ....[2]....
        /*0a60*/ 	.word	0x00018070


	//   ....[3]....
        /*0a64*/ 	.word	0x00018130


	//   ....[4]....
        /*0a68*/ 	.word	0x00018190


	//   ....[5]....
        /*0a6c*/ 	.word	0x00018250


	//   ....[6]....
        /*0a70*/ 	.word	0x000182b0


	//   ....[7]....
        /*0a74*/ 	.word	0x00018350


	//   ....[8]....
        /*0a78*/ 	.word	0x000183e0


	//   ....[9]....
        /*0a7c*/ 	.word	0x00018480


	//   ....[10]....
        /*0a80*/ 	.word	0x000185a0


	//   ....[11]....
        /*0a84*/ 	.word	0x00018610


	//   ....[12]....
        /*0a88*/ 	.word	0x00018680


	//   ....[13]....
        /*0a8c*/ 	.word	0x000186f0


	//   ....[14]....
        /*0a90*/ 	.word	0x00018760


	//   ....[15]....
        /*0a94*/ 	.word	0x000187e0


	//   ....[16]....
        /*0a98*/ 	.word	0x00018870


	//   ....[17]....
        /*0a9c*/ 	.word	0x00018900


	//   ....[18]....
        /*0aa0*/ 	.word	0x00018970


	//   ....[19]....
        /*0aa4*/ 	.word	0x000189e0


	//   ....[20]....
        /*0aa8*/ 	.word	0x00018a50


	//   ....[21]....
        /*0aac*/ 	.word	0x00018ad0


	//   ....[22]....
        /*0ab0*/ 	.word	0x00018b40


	//   ....[23]....
        /*0ab4*/ 	.word	0x00018be0


	//   ....[24]....
        /*0ab8*/ 	.word	0x00018c70


	//   ....[25]....
        /*0abc*/ 	.word	0x00018d90


	//----- nvinfo : EIATTR_REG_RECONFIG
	.align		4
.L_1491:
        /*0ac0*/ 	.byte	0x01, 0x54
	.zero		2


	//----- nvinfo : EIATTR_SYSCALL_OFFSETS
	.align		4
        /*0ac4*/ 	.byte	0x04, 0x46
        /*0ac6*/ 	.short	(.L_1493 - .L_1492)


	//   ....[0]....
.L_1492:
        /*0ac8*/ 	.word	0x000019a0


	//   ....[1]....
        /*0acc*/ 	.word	0x00010130


	//   ....[2]....
        /*0ad0*/ 	.word	0x00010280


	//   ....[3]....
        /*0ad4*/ 	.word	0x00010370


	//   ....[4]....
        /*0ad8*/ 	.word	0x00011300


	//----- nvinfo : EIATTR_MBARRIER_INSTR_OFFSETS
	.align		4
.L_1493:
        /*0adc*/ 	.byte	0x04, 0x39
        /*0ade*/ 	.short	(.L_1495 - .L_1494)


	//   ....[0]....
.L_1494:
        /*0ae0*/ 	.word	0x00000180
        /*0ae4*/ 	.word	0x000000ff
        /*0ae8*/ 	.word	0x00016800
        /*0aec*/ 	.short	0x0100
        /*0aee*/ 	.byte	0x08
	.zero		1


	//   ....[1]....
        /*0af0*/ 	.word	0x00000190
        /*0af4*/ 	.word	0x000000ff
        /*0af8*/ 	.word	0x00016820
        /*0afc*/ 	.short	0x0100
        /*0afe*/ 	.byte	0x08
	.zero		1


	//   ....[2]....
        /*0b00*/ 	.word	0x00000280
        /*0b04*/ 	.word	0x000000ff
        /*0b08*/ 	.word	0x00016830
        /*0b0c*/ 	.short	0x0100
        /*0b0e*/ 	.byte	0x08
	.zero		1


	//   ....[3]....
        /*0b10*/ 	.word	0x00000290
        /*0b14*/ 	.word	0x000000ff
        /*0b18*/ 	.word	0x00016840
        /*0b1c*/ 	.short	0x0100
        /*0b1e*/ 	.byte	0x08
	.zero		1


	//   ....[4]....
        /*0b20*/ 	.word	0x000002a0
        /*0b24*/ 	.word	0x000000ff
        /*0b28*/ 	.word	0x00016838
        /*0b2c*/ 	.short	0x0100
        /*0b2e*/ 	.byte	0x08
	.zero		1


	//   ....[5]....
        /*0b30*/ 	.word	0x000002b0
        /*0b34*/ 	.word	0x000000ff
        /*0b38*/ 	.word	0x00016848
        /*0b3c*/ 	.short	0x0100
        /*0b3e*/ 	.byte	0x08
	.zero		1


	//   ....[6]....
        /*0b40*/ 	.word	0x000003e0
        /*0b44*/ 	.word	0x000000ff
        /*0b48*/ 	.word	0x00016850
        /*0b4c*/ 	.short	0x0100
        /*0b4e*/ 	.byte	0x08
	.zero		1


	//   ....[7]....
        /*0b50*/ 	.word	0x000003f0
        /*0b54*/ 	.word	0x000000ff
        /*0b58*/ 	.word	0x00016860
        /*0b5c*/ 	.short	0x0100
        /*0b5e*/ 	.byte	0x08
	.zero		1


	//   ....[8]....
        /*0b60*/ 	.word	0x00000400
        /*0b64*/ 	.word	0x000000ff
        /*0b68*/ 	.word	0x00016858
        /*0b6c*/ 	.short	0x0100
        /*0b6e*/ 	.byte	0x08
	.zero		1


	//   ....[9]....
        /*0b70*/ 	.word	0x00000410
        /*0b74*/ 	.word	0x000000ff
        /*0b78*/ 	.word	0x00016868
        /*0b7c*/ 	.short	0x0100
        /*0b7e*/ 	.byte	0x08
	.zero		1


	//   ....[10]....
        /*0b80*/ 	.word	0x00000500
        /*0b84*/ 	.word	0x000000ff
        /*0b88*/ 	.word	0x00016870
        /*0b8c*/ 	.short	0x0100
        /*0b8e*/ 	.byte	0x06
	.zero		1


	//   ....[11]....
        /*0b90*/ 	.word	0x00000510
        /*0b94*/ 	.word	0x000000ff
        /*0b98*/ 	.word	0x00016880
        /*0b9c*/ 	.short	0x0100
        /*0b9e*/ 	.byte	0x06
	.zero		1


	//   ....[12]....
        /*0ba0*/ 	.word	0x00000520
        /*0ba4*/ 	.word	0x000000ff
        /*0ba8*/ 	.word	0x00016878
        /*0bac*/ 	.short	0x0100
        /*0bae*/ 	.byte	0x06
	.zero		1


	//   ....[13]....
        /*0bb0*/ 	.word	0x00000530
        /*0bb4*/ 	.word	0x000000ff
        /*0bb8*/ 	.word	0x00016888
        /*0bbc*/ 	.short	0x0100
        /*0bbe*/ 	.byte	0x06
	.zero		1


	//   ....[14]....
        /*0bc0*/ 	.word	0x00000660
        /*0bc4*/ 	.word	0x000000ff
        /*0bc8*/ 	.word	0x00016890
        /*0bcc*/ 	.short	0x0100
        /*0bce*/ 	.byte	0x08
	.zero		1


	//   ....[15]....
        /*0bd0*/ 	.word	0x00000670
        /*0bd4*/ 	.word	0x000000ff
        /*0bd8*/ 	.word	0x000168a0
        /*0bdc*/ 	.short	0x0100
        /*0bde*/ 	.byte	0x08
	.zero		1


	//   ....[16]....
        /*0be0*/ 	.word	0x00000680
        /*0be4*/ 	.word	0x000000ff
        /*0be8*/ 	.word	0x00016898
        /*0bec*/ 	.short	0x0100
        /*0bee*/ 	.byte	0x08
	.zero		1


	//   ....[17]....
        /*0bf0*/ 	.word	0x00000690
        /*0bf4*/ 	.word	0x000000ff
        /*0bf8*/ 	.word	0x000168a8
        /*0bfc*/ 	.short	0x0100
        /*0bfe*/ 	.byte	0x08
	.zero		1


	//   ....[18]....
        /*0c00*/ 	.word	0x000007d0
        /*0c04*/ 	.word	0x000000ff
        /*0c08*/ 	.word	0x000168b0
        /*0c0c*/ 	.short	0x0100
        /*0c0e*/ 	.byte	0x08
	.zero		1


	//   ....[19]....
        /*0c10*/ 	.word	0x000007e0
        /*0c14*/ 	.word	0x000000ff
        /*0c18*/ 	.word	0x000168c0
        /*0c1c*/ 	.short	0x0100
        /*0c1e*/ 	.byte	0x08
	.zero		1


	//   ....[20]....
        /*0c20*/ 	.word	0x000007f0
        /*0c24*/ 	.word	0x000000ff
        /*0c28*/ 	.word	0x000168b8
        /*0c2c*/ 	.short	0x0100
        /*0c2e*/ 	.byte	0x08
	.zero		1


	//   ....[21]....
        /*0c30*/ 	.word	0x00000800
        /*0c34*/ 	.word	0x000000ff
        /*0c38*/ 	.word	0x000168c8
        /*0c3c*/ 	.short	0x0100
        /*0c3e*/ 	.byte	0x08
	.zero		1


	//   ....[22]....
        /*0c40*/ 	.word	0x00001a20
        /*0c44*/ 	.word	0x000000ff
        /*0c48*/ 	.word	0x00016800
        /*0c4c*/ 	.short	0x010a
        /*0c4e*/ 	.byte	0x2d
	.zero		1


	//   ....[23]....
        /*0c50*/ 	.word	0x00001aa0
        /*0c54*/ 	.word	0x00000003
        /*0c58*/ 	.word	0x00016830
        /*0c5c*/ 	.short	0x010a
        /*0c5e*/ 	.byte	0x3f
	.zero		1


	//   ....[24]....
        /*0c60*/ 	.word	0x00001ae0
        /*0c64*/ 	.word	0x00000003
        /*0c68*/ 	.word	0x00016830
        /*0c6c*/ 	.short	0x010a
        /*0c6e*/ 	.byte	0x3f
	.zero		1


	//   ....[25]....
        /*0c70*/ 	.word	0x00001ea0
        /*0c74*/ 	.word	0x000000ff
        /*0c78*/ 	.word	0x00000000
        /*0c7c*/ 	.short	0x0101
        /*0c7e*/ 	.byte	0x06
	.zero		1


	//   ....[26]....
        /*0c80*/ 	.word	0x00004d50
        /*0c84*/ 	.word	0x000000ff
        /*0c88*/ 	.word	0x00016830
        /*0c8c*/ 	.short	0x010a
        /*0c8e*/ 	.byte	0x06
	.zero		1


	//   ....[27]....
        /*0c90*/ 	.word	0x00004d90
        /*0c94*/ 	.word	0x000000ff
        /*0c98*/ 	.word	0x00016830
        /*0c9c*/ 	.short	0x010a
        /*0c9e*/ 	.byte	0x06
	.zero		1


	//   ....[28]....
        /*0ca0*/ 	.word	0x00004fa0
        /*0ca4*/ 	.word	0x000000ff
        /*0ca8*/ 	.word	0x00016850
        /*0cac*/ 	.short	0x010a
        /*0cae*/ 	.byte	0x06
	.zero		1


	//   ....[29]....
        /*0cb0*/ 	.word	0x00004fe0
        /*0cb4*/ 	.word	0x000000ff
        /*0cb8*/ 	.word	0x00016850
        /*0cbc*/ 	.short	0x010a
        /*0cbe*/ 	.byte	0x06
	.zero		1


	//   ....[30]....
        /*0cc0*/ 	.word	0x00005400
        /*0cc4*/ 	.word	0x000000ff
        /*0cc8*/ 	.word	0x00000000
        /*0ccc*/ 	.short	0x0101
        /*0cce*/ 	.byte	0x06
	.zero		1


	//   ....[31]....
        /*0cd0*/ 	.word	0x000076c0
        /*0cd4*/ 	.word	0x000000ff
        /*0cd8*/ 	.word	0x00000000
        /*0cdc*/ 	.short	0x0101
        /*0cde*/ 	.byte	0x06
	.zero		1


	//   ....[32]....
        /*0ce0*/ 	.word	0x00007de0
        /*0ce4*/ 	.word	0x000000ff
        /*0ce8*/ 	.word	0x00016830
        /*0cec*/ 	.short	0x010a
        /*0cee*/ 	.byte	0x06
	.zero		1


	//   ....[33]....
        /*0cf0*/ 	.word	0x00007e20
        /*0cf4*/ 	.word	0x000000ff
        /*0cf8*/ 	.word	0x00016830
        /*0cfc*/ 	.short	0x010a
        /*0cfe*/ 	.byte	0x06
	.zero		1


	//   ....[34]....
        /*0d00*/ 	.word	0x00008030
        /*0d04*/ 	.word	0x000000ff
        /*0d08*/ 	.word	0x00016850
        /*0d0c*/ 	.short	0x010a
        /*0d0e*/ 	.byte	0x06
	.zero		1


	//   ....[35]....
        /*0d10*/ 	.word	0x00008070
        /*0d14*/ 	.word	0x000000ff
        /*0d18*/ 	.word	0x00016850
        /*0d1c*/ 	.short	0x010a
        /*0d1e*/ 	.byte	0x06
	.zero		1


	//   ....[36]....
        /*0d20*/ 	.word	0x00008490
        /*0d24*/ 	.word	0x000000ff
        /*0d28*/ 	.word	0x00000000
        /*0d2c*/ 	.short	0x0101
        /*0d2e*/ 	.byte	0x06
	.zero		1


	//   ....[37]....
        /*0d30*/ 	.word	0x00009640
        /*0d34*/ 	.word	0x000000ff
        /*0d38*/ 	.word	0x00000000
        /*0d3c*/ 	.short	0x0101
        /*0d3e*/ 	.byte	0x06
	.zero		1


	//   ....[38]....
        /*0d40*/ 	.word	0x00009b30
        /*0d44*/ 	.word	0x000000ff
        /*0d48*/ 	.word	0x00016830
        /*0d4c*/ 	.short	0x010a
        /*0d4e*/ 	.byte	0x06
	.zero		1


	//   ....[39]....
        /*0d50*/ 	.word	0x00009b70
        /*0d54*/ 	.word	0x000000ff
        /*0d58*/ 	.word	0x00016830
        /*0d5c*/ 	.short	0x010a
        /*0d5e*/ 	.byte	0x06
	.zero		1


	//   ....[40]....
        /*0d60*/ 	.word	0x00009d50
        /*0d64*/ 	.word	0x000000ff
        /*0d68*/ 	.word	0x00016850
        /*0d6c*/ 	.short	0x010a
        /*0d6e*/ 	.byte	0x06
	.zero		1


	//   ....[41]....
        /*0d70*/ 	.word	0x00009d90
        /*0d74*/ 	.word	0x000000ff
        /*0d78*/ 	.word	0x00016850
        /*0d7c*/ 	.short	0x010a
        /*0d7e*/ 	.byte	0x06
	.zero		1


	//   ....[42]....
        /*0d80*/ 	.word	0x0000a1b0
        /*0d84*/ 	.word	0x000000ff
        /*0d88*/ 	.word	0x00000000
        /*0d8c*/ 	.short	0x0101
        /*0d8e*/ 	.byte	0x06
	.zero		1


	//   ....[43]....
        /*0d90*/ 	.word	0x0000c470
        /*0d94*/ 	.word	0x000000ff
        /*0d98*/ 	.word	0x00000000
        /*0d9c*/ 	.short	0x0101
        /*0d9e*/ 	.byte	0x06
	.zero		1


	//   ....[44]....
        /*0da0*/ 	.word	0x0000c870
        /*0da4*/ 	.word	0x000000ff
        /*0da8*/ 	.word	0x00016850
        /*0dac*/ 	.short	0x010a
        /*0dae*/ 	.byte	0x05
	.zero		1


	//   ....[45]....
        /*0db0*/ 	.word	0x0000c8b0
        /*0db4*/ 	.word	0x000000ff
        /*0db8*/ 	.word	0x00016850
        /*0dbc*/ 	.short	0x010a
        /*0dbe*/ 	.byte	0x05
	.zero		1


	//   ....[46]....
        /*0dc0*/ 	.word	0x0000ce10
        /*0dc4*/ 	.word	0x000000ff
        /*0dc8*/ 	.word	0x00000000
        /*0dcc*/ 	.short	0x0101
        /*0dce*/ 	.byte	0x04
	.zero		1


	//   ....[47]....
        /*0dd0*/ 	.word	0x0000dcb0
        /*0dd4*/ 	.word	0x00000000
        /*0dd8*/ 	.word	0x00000000
        /*0ddc*/ 	.short	0x0101
        /*0dde*/ 	.byte	0x3f
	.zero		1


	//   ....[48]....
        /*0de0*/ 	.word	0x00010890
        /*0de4*/ 	.word	0x00000003
        /*0de8*/ 	.word	0x00016840
        /*0dec*/ 	.short	0x010a
        /*0dee*/ 	.byte	0x3f
	.zero		1


	//   ....[49]....
        /*0df0*/ 	.word	0x00011050
        /*0df4*/ 	.word	0x00000003
        /*0df8*/ 	.word	0x00016830
        /*0dfc*/ 	.short	0x0107
        /*0dfe*/ 	.byte	0x3f
	.zero		1


	//   ....[50]....
        /*0e00*/ 	.word	0x00011120
        /*0e04*/ 	.word	0x00000003
        /*0e08*/ 	.word	0x00016830
        /*0e0c*/ 	.short	0x0101
        /*0e0e*/ 	.byte	0x3f
	.zero		1


	//   ....[51]....
        /*0e10*/ 	.word	0x00011f60
        /*0e14*/ 	.word	0x00000016
        /*0e18*/ 	.word	0x00016800
        /*0e1c*/ 	.short	0x0107
        /*0e1e*/ 	.byte	0x3f
	.zero		1


	//   ....[52]....
        /*0e20*/ 	.word	0x00012050
        /*0e24*/ 	.word	0x00000016
        /*0e28*/ 	.word	0x00016800
        /*0e2c*/ 	.short	0x0101
        /*0e2e*/ 	.byte	0x3f
	.zero		1


	//   ....[53]....
        /*0e30*/ 	.word	0x00012070
        /*0e34*/ 	.word	0x00000016
        /*0e38*/ 	.word	0x00016820
        /*0e3c*/ 	.short	0x010a
        /*0e3e*/ 	.byte	0x3f
	.zero		1


	//   ....[54]....
        /*0e40*/ 	.word	0x00012420
        /*0e44*/ 	.word	0x00000005
        /*0e48*/ 	.word	0x00016840
        /*0e4c*/ 	.short	0x010a
        /*0e4e*/ 	.byte	0x3f
	.zero		1


	//   ....[55]....
        /*0e50*/ 	.word	0x00012930
        /*0e54*/ 	.word	0x00000005
        /*0e58*/ 	.word	0x00016830
        /*0e5c*/ 	.short	0x0107
        /*0e5e*/ 	.byte	0x3f
	.zero		1


	//   ....[56]....
        /*0e60*/ 	.word	0x000129f0
        /*0e64*/ 	.word	0x00000005
        /*0e68*/ 	.word	0x00016830
        /*0e6c*/ 	.short	0x0101
        /*0e6e*/ 	.byte	0x3f
	.zero		1


	//   ....[57]....
        /*0e70*/ 	.word	0x00012a50
        /*0e74*/ 	.word	0x00000005
        /*0e78*/ 	.word	0x00016860
        /*0e7c*/ 	.short	0x010a
        /*0e7e*/ 	.byte	0x3f
	.zero		1


	//   ....[58]....
        /*0e80*/ 	.word	0x00012f20
        /*0e84*/ 	.word	0x00000005
        /*0e88*/ 	.word	0x00016850
        /*0e8c*/ 	.short	0x0107
        /*0e8e*/ 	.byte	0x3f
	.zero		1


	//   ....[59]....
        /*0e90*/ 	.word	0x000130d0
        /*0e94*/ 	.word	0x00000005
        /*0e98*/ 	.word	0x00016850
        /*0e9c*/ 	.short	0x0101
        /*0e9e*/ 	.byte	0x3f
	.zero		1


	//   ....[60]....
        /*0ea0*/ 	.word	0x000132f0
        /*0ea4*/ 	.word	0x00000000
        /*0ea8*/ 	.word	0x00016860
        /*0eac*/ 	.short	0x010a
        /*0eae*/ 	.byte	0x3f
	.zero		1


	//   ....[61]....
        /*0eb0*/ 	.word	0x00013780
        /*0eb4*/ 	.word	0x00000000
        /*0eb8*/ 	.word	0x00016850
        /*0ebc*/ 	.short	0x0107
        /*0ebe*/ 	.byte	0x3f
	.zero		1


	//   ....[62]....
        /*0ec0*/ 	.word	0x00013850
        /*0ec4*/ 	.word	0x00000000
        /*0ec8*/ 	.word	0x00016850
        /*0ecc*/ 	.short	0x0101
        /*0ece*/ 	.byte	0x3f
	.zero		1


	//   ....[63]....
        /*0ed0*/ 	.word	0x00014580
        /*0ed4*/ 	.word	0x00000005
        /*0ed8*/ 	.word	0x00016820
        /*0edc*/ 	.short	0x010a
        /*0ede*/ 	.byte	0x3f
	.zero		1


	//   ....[64]....
        /*0ee0*/ 	.word	0x00014700
        /*0ee4*/ 	.word	0x00000003
        /*0ee8*/ 	.word	0x00016840
        /*0eec*/ 	.short	0x010a
        /*0eee*/ 	.byte	0x3f
	.zero		1


	//   ....[65]....
        /*0ef0*/ 	.word	0x000147a0
        /*0ef4*/ 	.word	0x00000005
        /*0ef8*/ 	.word	0x00016840
        /*0efc*/ 	.short	0x010a
        /*0efe*/ 	.byte	0x3f
	.zero		1


	//   ....[66]....
        /*0f00*/ 	.word	0x000147e0
        /*0f04*/ 	.word	0x00000003
        /*0f08*/ 	.word	0x00016860
        /*0f0c*/ 	.short	0x010a
        /*0f0e*/ 	.byte	0x3f
	.zero		1


	//   ....[67]....
        /*0f10*/ 	.word	0x00014820
        /*0f14*/ 	.word	0x00000005
        /*0f18*/ 	.word	0x00016860
        /*0f1c*/ 	.short	0x010a
        /*0f1e*/ 	.byte	0x3f
	.zero		1


	//   ....[68]....
        /*0f20*/ 	.word	0x00014890
        /*0f24*/ 	.word	0x00000003
        /*0f28*/ 	.word	0x00016800
        /*0f2c*/ 	.short	0x010a
        /*0f2e*/ 	.byte	0x3f
	.zero		1


	//   ....[69]....
        /*0f30*/ 	.word	0x000148e0
        /*0f34*/ 	.word	0x00000003
        /*0f38*/ 	.word	0x00016830
        /*0f3c*/ 	.short	0x010a
        /*0f3e*/ 	.byte	0x3f
	.zero		1


	//   ....[70]....
        /*0f40*/ 	.word	0x00014940
        /*0f44*/ 	.word	0x00000009
        /*0f48*/ 	.word	0x00016830
        /*0f4c*/ 	.short	0x010a
        /*0f4e*/ 	.byte	0x3f
	.zero		1


	//   ....[71]....
        /*0f50*/ 	.word	0x000149a0
        /*0f54*/ 	.word	0x00000009
        /*0f58*/ 	.word	0x00016850
        /*0f5c*/ 	.short	0x010a
        /*0f5e*/ 	.byte	0x3f
	.zero		1


	//   ....[72]....
        /*0f60*/ 	.word	0x00014a00
        /*0f64*/ 	.word	0x00000009
        /*0f68*/ 	.word	0x00016830
        /*0f6c*/ 	.short	0x010a
        /*0f6e*/ 	.byte	0x3f
	.zero		1


	//   ....[73]....
        /*0f70*/ 	.word	0x00014a60
        /*0f74*/ 	.word	0x00000009
        /*0f78*/ 	.word	0x00016850
        /*0f7c*/ 	.short	0x010a
        /*0f7e*/ 	.byte	0x3f
	.zero		1


	//   ....[74]....
        /*0f80*/ 	.word	0x00014ac0
        /*0f84*/ 	.word	0x00000009
        /*0f88*/ 	.word	0x00016830
        /*0f8c*/ 	.short	0x010a
        /*0f8e*/ 	.byte	0x3f
	.zero		1


	//   ....[75]....
        /*0f90*/ 	.word	0x00014b20
        /*0f94*/ 	.word	0x00000009
        /*0f98*/ 	.word	0x00016850
        /*0f9c*/ 	.short	0x010a
        /*0f9e*/ 	.byte	0x3f
	.zero		1


	//   ....[76]....
        /*0fa0*/ 	.word	0x00014b80
        /*0fa4*/ 	.word	0x00000006
        /*0fa8*/ 	.word	0x00016850
        /*0fac*/ 	.short	0x010a
        /*0fae*/ 	.byte	0x3f
	.zero		1


	//   ....[77]....
        /*0fb0*/ 	.word	0x00014ca0
        /*0fb4*/ 	.word	0x00000003
        /*0fb8*/ 	.word	0x00016840
        /*0fbc*/ 	.short	0x010a
        /*0fbe*/ 	.byte	0x3f
	.zero		1


	//   ....[78]....
        /*0fc0*/ 	.word	0x00016740
        /*0fc4*/ 	.word	0x00000016
        /*0fc8*/ 	.word	0x00016820
        /*0fcc*/ 	.short	0x010a
        /*0fce*/ 	.byte	0x3f
	.zero		1


	//   ....[79]....
        /*0fd0*/ 	.word	0x00016790
        /*0fd4*/ 	.word	0x00000005
        /*0fd8*/ 	.word	0x00016840
        /*0fdc*/ 	.short	0x010a
        /*0fde*/ 	.byte	0x3f
	.zero		1


	//   ....[80]....
        /*0fe0*/ 	.word	0x000170a0
        /*0fe4*/ 	.word	0x00000005
        /*0fe8*/ 	.word	0x00016860
        /*0fec*/ 	.short	0x010a
        /*0fee*/ 	.byte	0x3f
	.zero		1


	//   ....[81]....
        /*0ff0*/ 	.word	0x00017a10
        /*0ff4*/ 	.word	0x00000000
        /*0ff8*/ 	.word	0x00016860
        /*0ffc*/ 	.short	0x010a
        /*0ffe*/ 	.byte	0x3f
	.zero		1


	//   ....[82]....
        /*1000*/ 	.word	0x00018cb0
        /*1004*/ 	.word	0x00000005
        /*1008*/ 	.word	0x00016820
        /*100c*/ 	.short	0x010a
        /*100e*/ 	.byte	0x3f
	.zero		1


	//   ....[83]....
        /*1010*/ 	.word	0x00018e50
        /*1014*/ 	.word	0x00000003
        /*1018*/ 	.word	0x00016840
        /*101c*/ 	.short	0x010a
        /*101e*/ 	.byte	0x3f
	.zero		1


	//   ....[84]....
        /*1020*/ 	.word	0x00018ea0
        /*1024*/ 	.word	0x00000005
        /*1028*/ 	.word	0x00016840
        /*102c*/ 	.short	0x010a
        /*102e*/ 	.byte	0x3f
	.zero		1


	//   ....[85]....
        /*1030*/ 	.word	0x00018ef0
        /*1034*/ 	.word	0x00000003
        /*1038*/ 	.word	0x00016860
        /*103c*/ 	.short	0x010a
        /*103e*/ 	.byte	0x3f
	.zero		1


	//----- nvinfo : EIATTR_NUM_MBARRIERS
	.align		4
.L_1495:
        /*1040*/ 	.byte	0x03, 0x38
        /*1042*/ 	.short	0x0016


	//----- nvinfo : EIATTR_EXIT_INSTR_OFFSETS
	.align		4
        /*1044*/ 	.byte	0x04, 0x1c
        /*1046*/ 	.short	(.L_1497 - .L_1496)


	//   ....[0]....
.L_1496:
        /*1048*/ 	.word	0x000009b0


	//   ....[1]....
        /*104c*/ 	.word	0x0000e8f0


	//   ....[2]....
        /*1050*/ 	.word	0x00014870


	//----- nvinfo : EIATTR_MAX_THREADS
	.align		4
.L_1497:
        /*1054*/ 	.byte	0x04, 0x05
        /*1056*/ 	.short	(.L_1499 - .L_1498)
.L_1498:
        /*1058*/ 	.word	0x00000200
        /*105c*/ 	.word	0x00000001
        /*1060*/ 	.word	0x00000001


	//----- nvinfo : EIATTR_CRS_STACK_SIZE
	.align		4
.L_1499:
        /*1064*/ 	.byte	0x04, 0x1e
        /*1066*/ 	.short	(.L_1501 - .L_1500)
.L_1500:
        /*1068*/ 	.word	0x00000000


	//----- nvinfo : EIATTR_CBANK_PARAM_SIZE
	.align		4
.L_1501:
        /*106c*/ 	.byte	0x03, 0x19
        /*106e*/ 	.short	0x0af0


	//----- nvinfo : EIATTR_PARAM_CBANK
	.align		4
        /*1070*/ 	.byte	0x04, 0x0a
        /*1072*/ 	.short	(.L_1503 - .L_1502)
	.align		4
.L_1502:
        /*1074*/ 	.word	index@(.nv.constant0._ZN7cutlass13device_kernelIN5flash11enable_sm90INS1_16FlashAttnFwdSm90INS1_25CollectiveMainloopFwdSm90ILi2EN4cute5tupleIJNS5_1CILi1EEES8_S8_EEENS6_IJNS7_ILi192EEENS7_ILi128EEENS7_ILi64EEEEEELi64ENS_6half_tEfNS_4arch4Sm90ELb0ELb1ELb0ELb1ELb1ELb0ELb0ELb1ELb1ELb1ELb0ELb0EEENS1_21CollectiveEpilogueFwdINS6_IJSA_SC_SB_EEES9_SE_SG_Li384ELb1ELb1ELb0ELb0EEENS1_36VarlenDynamicPersistentTileSchedulerILi192ELi128ELi384ELi128ELb0ELb1ELb1ELb1ELb0ELb1EEEEEEEEEvNT_6ParamsE)
        /*1078*/ 	.short	0x0210
        /*107a*/ 	.short	0x0af0


	//----- nvinfo : EIATTR_SW_WAR
	.align		4
.L_1503:
        /*107c*/ 	.byte	0x04, 0x36
        /*107e*/ 	.short	(.L_1505 - .L_1504)
.L_1504:
        /*1080*/ 	.word	0x00000008
.L_1505:


//--------------------- .nv.info._ZN7cutlass13device_kernelIN5flash11enable_sm90INS1_16FlashAttnFwdSm90INS1_25CollectiveMainloopFwdSm90ILi2EN4cute5tupleIJNS5_1CILi1EEES8_S8_EEENS6_IJNS7_ILi192EEENS7_ILi128EEENS7_ILi64EEEEEELi64ENS_6half_tEfNS_4arch4Sm90ELb0ELb1ELb0ELb1ELb1ELb1ELb0ELb1ELb1ELb1ELb0ELb0EEENS1_21CollectiveEpilogueFwdINS6_IJSA_SC_SB_EEES9_SE_SG_Li384ELb1ELb1ELb0ELb0EEENS1_36VarlenDynamicPersistentTileSchedulerILi192ELi128ELi384ELi128ELb0ELb1ELb1ELb1ELb0ELb1EEEEEEEEEvNT_6ParamsE --------------------------
	.section	.nv.info._ZN7cutlass13device_kernelIN5flash11enable_sm90INS1_16FlashAttnFwdSm90INS1_25CollectiveMainloopFwdSm90ILi2EN4cute5tupleIJNS5_1CILi1EEES8_S8_EEENS6_IJNS7_ILi192EEENS7_ILi128EEENS7_ILi64EEEEEELi64ENS_6half_tEfNS_4arch4Sm90ELb0ELb1ELb0ELb1ELb1ELb1ELb0ELb1ELb1ELb1ELb0ELb0EEENS1_21CollectiveEpilogueFwdINS6_IJSA_SC_SB_EEES9_SE_SG_Li384ELb1ELb1ELb0ELb0EEENS1_36VarlenDynamicPersistentTileSchedulerILi192ELi128ELi384ELi128ELb0ELb1ELb1ELb1ELb0ELb1EEEEEEEEEvNT_6ParamsE,"",@"SHT_CUDA_INFO"
	.sectionflags	@""
	.align	4


	//----- nvinfo : EIATTR_CUDA_API_VERSION
	.align		4
        /*0000*/ 	.byte	0x04, 0x37
        /*0002*/ 	.short	(.L_1507 - .L_1506)
.L_1506:
        /*0004*/ 	.word	0x00000082


	//----- nvinfo : EIATTR_KPARAM_INFO
	.align		4
.L_1507:
        /*0008*/ 	.byte	0x04, 0x17
        /*000a*/ 	.short	(.L_1509 - .L_1508)
.L_1508:
        /*000c*/ 	.word	0x00000000
        /*0010*/ 	.short	0x0000
        /*0012*/ 	.short	0x0070
        /*0014*/ 	.byte	0x00, 0xf0, 0x01, 0x2a


	//----- nvinfo : EIATTR_SPARSE_MMA_MASK
	.align		4
.L_1509:
        /*0018*/ 	.byte	0x03, 0x50
        /*001a*/ 	.short	0x0000


	//----- nvinfo : EIATTR_MAXREG_COUNT
	.align		4
        /*001c*/ 	.byte	0x03, 0x1b
        /*001e*/ 	.short	0x0080


	//----- nvinfo : EIATTR_NUM_BARRIERS
	.align		4
        /*0020*/ 	.byte	0x02, 0x4c
        /*0022*/ 	.byte	0x10
	.zero		1


	//----- nvinfo : EIATTR_EXTERNS
	.align		4
        /*0024*/ 	.byte	0x04, 0x0f
        /*0026*/ 	.short	(.L_1511 - .L_1510)


	//   ....[0]....
	.align		4
.L_1510:
        /*0028*/ 	.word	index@(__assertfail)


	//----- nvinfo : EIATTR_ANNOTATIONS
	.align		4
.L_1511:
        /*002c*/ 	.byte	0x04, 0x55
        /*002e*/ 	.short	(.L_1513 - .L_1512)


	//   ....[0]....
.L_1512:
        /* <DEDUP_REMOVED lines=78> */


	//----- nvinfo : EIATTR_MERCURY_ISA_VERSION
	.align		4
.L_1513:
        /*0500*/ 	.byte	0x03, 0x5f
        /*0502*/ 	.short	0x0101


	//----- nvinfo : EIATTR_UNUSED_LOAD_BYTE_OFFSET
	.align		4
        /*0504*/ 	.byte	0x04, 0x44
        /*0506*/ 	.short	(.L_1515 - .L_1514)


	//   ....[0]....
.L_1514:
        /*0508*/ 	.word	0x00000a90
        /*050c*/ 	.word	0x0000fff0


	//   ....[1]....
        /*0510*/ 	.word	0x000154b0
        /*0514*/ 	.word	0x0000fff0


	//----- nvinfo : EIATTR_INT_WARP_WIDE_INSTR_OFFSETS
	.align		4
.L_1515:
        /*0518*/ 	.byte	0x04, 0x31
        /*051a*/ 	.short	(.L_1517 - .L_1516)


	//   ....[0]....
.L_1516:
        /*051c*/ 	.word	0x00000130


	//   ....[1]....
        /*0520*/ 	.word	0x00000170


	//   ....[2]....
        /*0524*/ 	.word	0x000001e0


	//   ....[3]....
        /*0528*/ 	.word	0x00019720


	//   ....[4]....
        /*052c*/ 	.word	0x000197b0


	//   ....[5]....
        /*0530*/ 	.word	0x0001c9f0


	//   ....[6]....
        /*0534*/ 	.word	0x0001ca80


	//----- nvinfo : EIATTR_COOP_GROUP_MASK_REGIDS
	.align		4
.L_1517:
        /*0538*/ 	.byte	0x04, 0x29
        /*053a*/ 	.short	(.L_1519 - .L_1518)


	//   ....[0]....
.L_1518:
        /*053c*/ 	.word	0xffffffff


	//   ....[1]....
        /*0540*/ 	.word	0xffffffff


	//   ....[2]....
        /*0544*/ 	.word	0xffffffff


	//   ....[3]....
        /*0548*/ 	.word	0xffffffff


	//   ....[4]....
        /*054c*/ 	.word	0xffffffff


	//   ....[5]....
        /*0550*/ 	.word	0xffffffff


	//   ....[6]....
        /*0554*/ 	.word	0xffffffff


	//   ....[7]....
        /*0558*/ 	.word	0xffffffff


	//   ....[8]....
        /*055c*/ 	.word	0xffffffff


	//   ....[9]....
        /*0560*/ 	.word	0xffffffff


	//   ....[10]....
        /*0564*/ 	.word	0xffffffff


	//   ....[11]....
        /*0568*/ 	.word	0xffffffff


	//   ....[12]....
        /*056c*/ 	.word	0xffffffff


	//   ....[13]....
        /*0570*/ 	.word	0xffffffff


	//   ....[14]....
        /*0574*/ 	.word	0xffffffff


	//   ....[15]....
        /*0578*/ 	.word	0xffffffff


	//   ....[16]....
        /*057c*/ 	.word	0xffffffff


	//   ....[17]....
        /*0580*/ 	.word	0xffffffff


	//   ....[18]....
        /*0584*/ 	.word	0xffffffff


	//   ....[19]....
        /*0588*/ 	.word	0xffffffff


	//   ....[20]....
        /*058c*/ 	.word	0xffffffff


	//   ....[21]....
        /*0590*/ 	.word	0xffffffff


	//   ....[22]....
        /*0594*/ 	.word	0xffffffff


	//   ....[23]....
        /*0598*/ 	.word	0xffffffff


	//   ....[24]....
        /*059c*/ 	.word	0xffffffff


	//   ....[25]....
        /*05a0*/ 	.word	0xffffffff


	//   ....[26]....
        /*05a4*/ 	.word	0xffffffff


	//   ....[27]....
        /*05a8*/ 	.word	0xffffffff


	//   ....[28]....
        /*05ac*/ 	.word	0xffffffff


	//   ....[29]....
        /*05b0*/ 	.word	0xffffffff


	//   ....[30]....
        /*05b4*/ 	.word	0xffffffff


	//   ....[31]....
        /*05b8*/ 	.word	0xffffffff


	//   ....[32]....
        /*05bc*/ 	.word	0xffffffff


	//   ....[33]....
        /*05c0*/ 	.word	0xffffffff


	//   ....[34]....
        /*05c4*/ 	.word	0xffffffff


	//   ....[35]....
        /*05c8*/ 	.word	0xffffffff


	//   ....[36]....
        /*05cc*/ 	.word	0xffffffff


	//   ....[37]....
        /*05d0*/ 	.word	0xffffffff


	//   ....[38]....
        /*05d4*/ 	.word	0xffffffff


	//   ....[39]....
        /*05d8*/ 	.word	0xffffffff


	//   ....[40]....
        /*05dc*/ 	.word	0xffffffff


	//   ....[41]....
        /*05e0*/ 	.word	0xffffffff


	//   ....[42]....
        /*05e4*/ 	.word	0xffffffff


	//   ....[43]....
        /*05e8*/ 	.word	0xffffffff


	//   ....[44]....
        /*05ec*/ 	.word	0xffffffff


	//   ....[45]....
        /*05f0*/ 	.word	0xffffffff


	//   ....[46]....
        /*05f4*/ 	.word	0xffffffff


	//   ....[47]....
        /*05f8*/ 	.word	0xffffffff


	//   ....[48]....
        /*05fc*/ 	.word	0xffffffff


	//   ....[49]....
        /*0600*/ 	.word	0xffffffff


	//   ....[50]....
        /*0604*/ 	.word	0xffffffff


	//   ....[51]....
        /*0608*/ 	.word	0xffffffff


	//   ....[52]....
        /*060c*/ 	.word	0xffffffff


	//   ....[53]....
        /*0610*/ 	.word	0xffffffff


	//   ....[54]....
        /*0614*/ 	.word	0xffffffff


	//   ....[55]....
        /*0618*/ 	.word	0xffffffff


	//   ....[56]....
        /*061c*/ 	.word	0xffffffff


	//   ....[57]....
        /*0620*/ 	.word	0xffffffff


	//   ....[58]....
        /*0624*/ 	.word	0xffffffff


	//   ....[59]....
        /*0628*/ 	.word	0xffffffff


	//   ....[60]....
        /*062c*/ 	.word	0xffffffff


	//   ....[61]....
        /*0630*/ 	.word	0xffffffff


	//   ....[62]....
        /*0634*/ 	.word	0xffffffff


	//   ....[63]....
        /*0638*/ 	.word	0xffffffff


	//   ....[64]....
        /*063c*/ 	.word	0xffffffff


	//   ....[65]....
        /*0640*/ 	.word	0xffffffff


	//   ....[66]....
        /*0644*/ 	.word	0xffffffff


	//   ....[67]....
        /*0648*/ 	.word	0xffffffff


	//   ....[68]....
        /*064c*/ 	.word	0xffffffff


	//   ....[69]....
        /*0650*/ 	.word	0xffffffff


	//   ....[70]....
        /*0654*/ 	.word	0xffffffff


	//   ....[71]....
        /*0658*/ 	.word	0xffffffff


	//   ....[72]....
        /*065c*/ 	.word	0xffffffff


	//   ....[73]....
        /*0660*/ 	.word	0xffffffff


	//   ....[74]....
        /*0664*/ 	.word	0xffffffff


	//   ....[75]....
        /*0668*/ 	.word	0xffffffff


	//   ....[76]....
        /*066c*/ 	.word	0xffffffff


	//   ....[77]....
        /*0670*/ 	.word	0xffffffff


	//   ....[78]....
        /*0674*/ 	.word	0xffffffff


	//   ....[79]....
        /*0678*/ 	.word	0xffffffff


	//   ....[80]....
        /*067c*/ 	.word	0xffffffff


	//   ....[81]....
        /*0680*/ 	.word	0xffffffff


	//   ....[82]....
        /*0684*/ 	.word	0xffffffff


	//   ....[83]....
        /*0688*/ 	.word	0xffffffff


	//   ....[84]....
        /*068c*/ 	.word	0xffffffff


	//   ....[85]....
        /*0690*/ 	.word	0xffffffff


	//   ....[86]....
        /*0694*/ 	.word	0xffffffff


	//   ....[87]....
        /*0698*/ 	.word	0xffffffff


	//   ....[88]....
        /*069c*/ 	.word	0xffffffff


	//   ....[89]....
        /*06a0*/ 	.word	0xffffffff


	//   ....[90]....
        /*06a4*/ 	.word	0xffffffff


	//   ....[91]....
        /*06a8*/ 	.word	0xffffffff


	//   ....[92]....
        /*06ac*/ 	.word	0xffffffff


	//   ....[93]....
        /*06b0*/ 	.word	0xffffffff


	//   ....[94]....
        /*06b4*/ 	.word	0xffffffff


	//   ....[95]....
        /*06b8*/ 	.word	0xffffffff


	//   ....[96]....
        /*06bc*/ 	.word	0xffffffff


	//   ....[97]....
        /*06c0*/ 	.word	0xffffffff


	//   ....[98]....
        /*06c4*/ 	.word	0xffffffff


	//   ....[99]....
        /*06c8*/ 	.word	0xffffffff


	//   ....[100]....
        /*06cc*/ 	.word	0xffffffff


	//   ....[101]....
        /*06d0*/ 	.word	0xffffffff


	//   ....[102]....
        /*06d4*/ 	.word	0xffffffff


	//   ....[103]....
        /*06d8*/ 	.word	0xffffffff


	//   ....[104]....
        /*06dc*/ 	.word	0xffffffff


	//   ....[105]....
        /*06e0*/ 	.word	0xffffffff


	//   ....[106]....
        /*06e4*/ 	.word	0xffffffff


	//   ....[107]....
        /*06e8*/ 	.word	0xffffffff


	//   ....[108]....
        /*06ec*/ 	.word	0xffffffff


	//   ....[109]....
        /*06f0*/ 	.word	0xffffffff


	//   ....[110]....
        /*06f4*/ 	.word	0xffffffff


	//   ....[111]....
        /*06f8*/ 	.word	0xffffffff


	//   ....[112]....
        /*06fc*/ 	.word	0xffffffff


	//   ....[113]....
        /*0700*/ 	.word	0xffffffff


	//   ....[114]....
        /*0704*/ 	.word	0xffffffff


	//   ....[115]....
        /*0708*/ 	.word	0xffffffff


	//   ....[116]....
        /*070c*/ 	.word	0xffffffff


	//   ....[117]....
        /*0710*/ 	.word	0xffffffff


	//   ....[118]....
        /*0714*/ 	.word	0xffffffff


	//   ....[119]....
        /*0718*/ 	.word	0xffffffff


	//   ....[120]....
        /*071c*/ 	.word	0xffffffff


	//   ....[121]....
        /*0720*/ 	.word	0xffffffff


	//   ....[122]....
        /*0724*/ 	.word	0xffffffff


	//   ....[123]....
        /*0728*/ 	.word	0xffffffff


	//   ....[124]....
        /*072c*/ 	.word	0xffffffff


	//   ....[125]....
        /*0730*/ 	.word	0xffffffff


	//   ....[126]....
        /*0734*/ 	.word	0xffffffff


	//   ....[127]....
        /*0738*/ 	.word	0xffffffff


	//   ....[128]....
        /*073c*/ 	.word	0xffffffff


	//   ....[129]....
        /*0740*/ 	.word	0xffffffff


	//   ....[130]....
        /*0744*/ 	.word	0xffffffff


	//   ....[131]....
        /*0748*/ 	.word	0xffffffff


	//   ....[132]....
        /*074c*/ 	.word	0xffffffff


	//   ....[133]....
        /*0750*/ 	.word	0xffffffff


	//   ....[134]....
        /*0754*/ 	.word	0xffffffff


	//   ....[135]....
        /*0758*/ 	.word	0xffffffff


	//   ....[136]....
        /*075c*/ 	.word	0xffffffff


	//   ....[137]....
        /*0760*/ 	.word	0xffffffff


	//   ....[138]....
        /*0764*/ 	.word	0xffffffff


	//   ....[139]....
        /*0768*/ 	.word	0xffffffff


	//   ....[140]....
        /*076c*/ 	.word	0xffffffff


	//   ....[141]....
        /*0770*/ 	.word	0xffffffff


	//   ....[142]....
        /*0774*/ 	.word	0xffffffff


	//   ....[143]....
        /*0778*/ 	.word	0xffffffff


	//   ....[144]....
        /*077c*/ 	.word	0xffffffff


	//   ....[145]....
        /*0780*/ 	.word	0xffffffff


	//   ....[146]....
        /*0784*/ 	.word	0xffffffff


	//   ....[147]....
        /*0788*/ 	.word	0xffffffff


	//   ....[148]....
        /*078c*/ 	.word	0xffffffff


	//   ....[149]....
        /*0790*/ 	.word	0xffffffff


	//   ....[150]....
        /*0794*/ 	.word	0xffffffff


	//   ....[151]....
        /*0798*/ 	.word	0xffffffff


	//   ....[152]....
        /*079c*/ 	.word	0xffffffff


	//   ....[153]....
        /*07a0*/ 	.word	0xffffffff


	//   ....[154]....
        /*07a4*/ 	.word	0xffffffff


	//   ....[155]....
        /*07a8*/ 	.word	0xffffffff


	//   ....[156]....
        /*07ac*/ 	.word	0xffffffff


	//   ....[157]....
        /*07b0*/ 	.word	0xffffffff


	//   ....[158]....
        /*07b4*/ 	.word	0xffffffff


	//   ....[159]....
        /*07b8*/ 	.word	0xffffffff


	//   ....[160]....
        /*07bc*/ 	.word	0xffffffff


	//   ....[161]....
        /*07c0*/ 	.word	0xffffffff


	//   ....[162]....
        /*07c4*/ 	.word	0xffffffff


	//   ....[163]....
        /*07c8*/ 	.word	0xffffffff


	//   ....[164]....
        /*07cc*/ 	.word	0xffffffff


	//   ....[165]....
        /*07d0*/ 	.word	0xffffffff


	//   ....[166]....
        /*07d4*/ 	.word	0xffffffff


	//   ....[167]....
        /*07d8*/ 	.word	0xffffffff


	//   ....[168]....
        /*07dc*/ 	.word	0xffffffff


	//   ....[169]....
        /*07e0*/ 	.word	0xffffffff


	//   ....[170]....
        /*07e4*/ 	.word	0xffffffff


	//   ....[171]....
        /*07e8*/ 	.word	0xffffffff


	//   ....[172]....
        /*07ec*/ 	.word	0xffffffff


	//   ....[173]....
        /*07f0*/ 	.word	0xffffffff


	//   ....[174]....
        /*07f4*/ 	.word	0xffffffff


	//   ....[175]....
        /*07f8*/ 	.word	0xffffffff


	//   ....[176]....
        /*07fc*/ 	.word	0xffffffff


	//   ....[177]....
        /*0800*/ 	.word	0xffffffff


	//   ....[178]....
        /*0804*/ 	.word	0xffffffff


	//   ....[179]....
        /*0808*/ 	.word	0xffffffff


	//   ....[180]....
        /*080c*/ 	.word	0xffffffff


	//   ....[181]....
        /*0810*/ 	.word	0xffffffff


	//   ....[182]....
        /*0814*/ 	.word	0xffffffff


	//   ....[183]....
        /*0818*/ 	.word	0xffffffff


	//   ....[184]....
        /*081c*/ 	.word	0xffffffff


	//   ....[185]....
        /*0820*/ 	.word	0xffffffff


	//   ....[186]....
        /*0824*/ 	.word	0xffffffff


	//   ....[187]....
        /*0828*/ 	.word	0xffffffff


	//   ....[188]....
        /*082c*/ 	.word	0xffffffff


	//   ....[189]....
        /*0830*/ 	.word	0xffffffff


	//   ....[190]....
        /*0834*/ 	.word	0xffffffff


	//   ....[191]....
        /*0838*/ 	.word	0xffffffff


	//   ....[192]....
        /*083c*/ 	.word	0xffffffff


	//   ....[193]....
        /*0840*/ 	.word	0xffffffff


	//   ....[194]....
        /*0844*/ 	.word	0xffffffff


	//   ....[195]....
        /*0848*/ 	.word	0xffffffff


	//   ....[196]....
        /*084c*/ 	.word	0xffffffff


	//   ....[197]....
        /*0850*/ 	.word	0xffffffff


	//   ....[198]....
        /*0854*/ 	.word	0xffffffff


	//   ....[199]....
        /*0858*/ 	.word	0xffffffff


	//   ....[200]....
        /*085c*/ 	.word	0xffffffff


	//   ....[201]....
        /*0860*/ 	.word	0xffffffff


	//   ....[202]....
        /*0864*/ 	.word	0xffffffff


	//   ....[203]....
        /*0868*/ 	.word	0xffffffff


	//   ....[204]....
        /*086c*/ 	.word	0xffffffff


	//   ....[205]....
        /*0870*/ 	.word	0xffffffff


	//   ....[206]....
        /*0874*/ 	.word	0xffffffff


	//   ....[207]....
        /*0878*/ 	.word	0xffffffff


	//   ....[208]....
        /*087c*/ 	.word	0xffffffff


	//   ....[209]....
        /*0880*/ 	.word	0x0500000f


	//   ....[210]....
        /*0884*/ 	.word	0x0500000f


	//   ....[211]....
        /*0888*/ 	.word	0x0500000f


	//   ....[212]....
        /*088c*/ 	.word	0x0500000f


	//   ....[213]....
        /*0890*/ 	.word	0x0500000f


	//   ....[214]....
        /*0894*/ 	.word	0x0500000f


	//   ....[215]....
        /*0898*/ 	.word	0x0500000f


	//   ....[216]....
        /*089c*/ 	.word	0x0500000f


	//   ....[217]....
        /*08a0*/ 	.word	0x0500000f


	//   ....[218]....
        /*08a4*/ 	.word	0x0500000f


	//   ....[219]....
        /*08a8*/ 	.word	0x0500000f


	//   ....[220]....
        /*08ac*/ 	.word	0x0500000f


	//   ....[221]....
        /*08b0*/ 	.word	0x0500000f


	//   ....[222]....
        /*08b4*/ 	.word	0x0500000f


	//   ....[223]....
        /*08b8*/ 	.word	0x0500000f


	//   ....[224]....
        /*08bc*/ 	.word	0x0500000f


	//   ....[225]....
        /*08c0*/ 	.word	0x0500000f


	//   ....[226]....
        /*08c4*/ 	.word	0x0500000f


	//   ....[227]....
        /*08c8*/ 	.word	0x0500000f


	//   ....[228]....
        /*08cc*/ 	.word	0x0500000f


	//   ....[229]....
        /*08d0*/ 	.word	0x0500000f


	//   ....[230]....
        /*08d4*/ 	.word	0x0500000f


	//   ....[231]....
        /*08d8*/ 	.word	0x0500000f


	//   ....[232]....
        /*08dc*/ 	.word	0x0500000f


	//   ....[233]....
        /*08e0*/ 	.word	0x0500000f


	//   ....[234]....
        /*08e4*/ 	.word	0x0500000f


	//   ....[235]....
        /*08e8*/ 	.word	0x0500000f


	//   ....[236]....
        /*08ec*/ 	.word	0x0500000f


	//   ....[237]....
        /*08f0*/ 	.word	0x0500000f


	//   ....[238]....
        /*08f4*/ 	.word	0x0500000f


	//   ....[239]....
        /*08f8*/ 	.word	0x0500000f


	//   ....[240]....
        /*08fc*/ 	.word	0x0500000f


	//   ....[241]....
        /*0900*/ 	.word	0x0500000f


	//   ....[242]....
        /*0904*/ 	.word	0x0500000f


	//   ....[243]....
        /*0908*/ 	.word	0x0500000f


	//   ....[244]....
        /*090c*/ 	.word	0x0500000f


	//   ....[245]....
        /*0910*/ 	.word	0x0500000f


	//   ....[246]....
        /*0914*/ 	.word	0x0500000f


	//   ....[247]....
        /*0918*/ 	.word	0x0500000f


	//   ....[248]....
        /*091c*/ 	.word	0x0500000f


	//   ....[249]....
        /*0920*/ 	.word	0x0500000f


	//   ....[250]....
        /*0924*/ 	.word	0x0500000f


	//   ....[251]....
        /*0928*/ 	.word	0x0500000f


	//   ....[252]....
        /*092c*/ 	.word	0x0500000f


	//   ....[253]....
        /*0930*/ 	.word	0x0500000f


	//   ....[254]....
        /*0934*/ 	.word	0x0500000f


	//   ....[255]....
        /*0938*/ 	.word	0x0500000f


	//   ....[0]....
        /*093c*/ 	.word	0x0500000f


	//   ....[1]....
        /*0940*/ 	.word	0x0500000f


	//   ....[2]....
        /*0944*/ 	.word	0x0500000f


	//   ....[3]....
        /*0948*/ 	.word	0x0500000f


	//   ....[4]....
        /*094c*/ 	.word	0x0500000f


	//   ....[5]....
        /*0950*/ 	.word	0x0500000f


	//   ....[6]....
        /*0954*/ 	.word	0x0500000f


	//   ....[7]....
        /*0958*/ 	.word	0x0500000f


	//   ....[8]....
        /*095c*/ 	.word	0x0500000f


	//   ....[9]....
        /*0960*/ 	.word	0x0500000f


	//   ....[10]....
        /*0964*/ 	.word	0x0500000f


	//   ....[11]....
        /*0968*/ 	.word	0x0500000f


	//   ....[12]....
        /*096c*/ 	.word	0x0500000f


	//   ....[13]....
        /*0970*/ 	.word	0x0500000f


	//   ....[14]....
        /*0974*/ 	.word	0x0500000f


	//   ....[15]....
        /*0978*/ 	.word	0x0500000f


	//   ....[16]....
        /*097c*/ 	.word	0x0500000f


	//   ....[17]....
        /*0980*/ 	.word	0x0500000f


	//   ....[18]....
        /*0984*/ 	.word	0x0500000f


	//   ....[19]....
        /*0988*/ 	.word	0x0500000f


	//   ....[20]....
        /*098c*/ 	.word	0x0500000f


	//   ....[21]....
        /*0990*/ 	.word	0x0500000f


	//   ....[22]....
        /*0994*/ 	.word	0x0500000f


	//   ....[23]....
        /*0998*/ 	.word	0x0500000f


	//   ....[24]....
        /*099c*/ 	.word	0x0500000f


	//   ....[25]....
        /*09a0*/ 	.word	0x0500000f


	//   ....[26]....
        /*09a4*/ 	.word	0x0500000f


	//   ....[27]....
        /*09a8*/ 	.word	0x0500000f


	//   ....[28]....
        /*09ac*/ 	.word	0x0500000f


	//   ....[29]....
        /*09b0*/ 	.word	0x0500000f


	//   ....[30]....
        /*09b4*/ 	.word	0x0500000f


	//   ....[31]....
        /*09b8*/ 	.word	0x0500000f


	//   ....[32]....
        /*09bc*/ 	.word	0x0500000f


	//   ....[33]....
        /*09c0*/ 	.word	0x0500000f


	//   ....[34]....
        /*09c4*/ 	.word	0x0500000f


	//   ....[35]....
        /*09c8*/ 	.word	0x0500000f


	//   ....[36]....
        /*09cc*/ 	.word	0x0500000f


	//   ....[37]....
        /*09d0*/ 	.word	0x0500000f


	//   ....[38]....
        /*09d4*/ 	.word	0x0500000f


	//   ....[39]....
        /*09d8*/ 	.word	0x0500000f


	//   ....[40]....
        /*09dc*/ 	.word	0x0500000f


	//   ....[41]....
        /*09e0*/ 	.word	0x0500000f


	//   ....[42]....
        /*09e4*/ 	.word	0x0500000f


	//   ....[43]....
        /*09e8*/ 	.word	0x0500000f


	//   ....[44]....
        /*09ec*/ 	.word	0x0500000f


	//   ....[45]....
        /*09f0*/ 	.word	0x0500000f


	//   ....[46]....
        /*09f4*/ 	.word	0x0500000f


	//   ....[47]....
        /*09f8*/ 	.word	0x0500000f


	//   ....[48]....
        /*09fc*/ 	.word	0x0500000f


	//   ....[49]....
        /*0a00*/ 	.word	0x0500000f


	//   ....[50]....
        /*0a04*/ 	.word	0x0500000f


	//   ....[51]....
        /*0a08*/ 	.word	0x0500000f


	//   ....[52]....
        /*0a0c*/ 	.word	0x0500000f


	//   ....[53]....
        /*0a10*/ 	.word	0x0500000f


	//   ....[54]....
        /*0a14*/ 	.word	0x0500000f


	//   ....[55]....
        /*0a18*/ 	.word	0x0500000f


	//   ....[56]....
        /*0a1c*/ 	.word	0x0500000f


	//   ....[57]....
        /*0a20*/ 	.word	0x0500000f


	//   ....[58]....
        /*0a24*/ 	.word	0x0500000f


	//   ....[59]....
        /*0a28*/ 	.word	0x0500000f


	//   ....[60]....
        /*0a2c*/ 	.word	0x0500000f


	//   ....[61]....
        /*0a30*/ 	.word	0x0500000f


	//   ....[62]....
        /*0a34*/ 	.word	0x0500000f


	//   ....[63]....
        /*0a38*/ 	.word	0x0500000f


	//   ....[64]....
        /*0a3c*/ 	.word	0x0500000f


	//   ....[65]....
        /*0a40*/ 	.word	0x0500000f


	//   ....[66]....
        /*0a44*/ 	.word	0x0500000f


	//   ....[67]....
        /*0a48*/ 	.word	0x0500000f


	//   ....[68]....
        /*0a4c*/ 	.word	0x0500000f


	//   ....[69]....
        /*0a50*/ 	.word	0x0500000f


	//   ....[70]....
        /*0a54*/ 	.word	0x0500000f


	//   ....[71]....
        /*0a58*/ 	.word	0x0500000f


	//   ....[72]....
        /*0a5c*/ 	.word	0x0500000f


	//   ....[73]....
        /*0a60*/ 	.word	0x0500000f


	//   ....[74]....
        /*0a64*/ 	.word	0x0500000f


	//   ....[75]....
        /*0a68*/ 	.word	0x0500000f


	//   ....[76]....
        /*0a6c*/ 	.word	0x0500000f


	//   ....[77]....
        /*0a70*/ 	.word	0x0500000f


	//   ....[78]....
        /*0a74*/ 	.word	0x0500000f


	//   ....[79]....
        /*0a78*/ 	.word	0x0500000f


	//   ....[80]....
        /*0a7c*/ 	.word	0x0500000f


	//   ....[81]....
        /*0a80*/ 	.word	0x0500000f


	//   ....[82]....
        /*0a84*/ 	.word	0x0500000f


	//   ....[83]....
        /*0a88*/ 	.word	0x0500000f


	//   ....[84]....
        /*0a8c*/ 	.word	0x0500000f


	//   ....[85]....
        /*0a90*/ 	.word	0x0500000f


	//   ....[86]....
        /*0a94*/ 	.word	0x0500000f


	//   ....[87]....
        /*0a98*/ 	.word	0x0500000f


	//   ....[88]....
        /*0a9c*/ 	.word	0x0500000f


	//   ....[89]....
        /*0aa0*/ 	.word	0x0500000f


	//   ....[90]....
        /*0aa4*/ 	.word	0x0500000f


	//   ....[91]....
        /*0aa8*/ 	.word	0x0500000f


	//   ....[92]....
        /*0aac*/ 	.word	0x0500000f


	//   ....[93]....
        /*0ab0*/ 	.word	0x0500000f


	//   ....[94]....
        /*0ab4*/ 	.word	0x0500000f


	//   ....[95]....
        /*0ab8*/ 	.word	0x0500000f


	//   ....[96]....
        /*0abc*/ 	.word	0x0500000f


	//   ....[97]....
        /*0ac0*/ 	.word	0x0500000f


	//----- nvinfo : EIATTR_COOP_GROUP_INSTR_OFFSETS
	.align		4
.L_1519:
        /*0ac4*/ 	.byte	0x04, 0x28
        /*0ac6*/ 	.short	(.L_1521 - .L_1520)


	//   ....[0]....
.L_1520:
        /*0ac8*/ 	.word	0x00000070


	//   ....[1]....
        /*0acc*/ 	.word	0x00000140


	//   ....[2]....
        /*0ad0*/ 	.word	0x00000190


	//   ....[3]....
        /*0ad4*/ 	.word	0x000003c0


	//   ....[4]....
        /*0ad8*/ 	.word	0x00000520


	//   ....[5]....
        /*0adc*/ 	.word	0x00000640


	//   ....[6]....
        /*0ae0*/ 	.word	0x000007a0


	//   ....[7]....
        /*0ae4*/ 	.word	0x00002e50


	//   ....[8]....
        /*0ae8*/ 	.word	0x00002e60


	//   ....[9]....
        /*0aec*/ 	.word	0x00003540


	//   ....[10]....
        /*0af0*/ 	.word	0x00003550


	//   ....[11]....
        /*0af4*/ 	.word	0x000041e0


	//   ....[12]....
        /*0af8*/ 	.word	0x000041f0


	//   ....[13]....
        /*0afc*/ 	.word	0x00004950


	//   ....[14]....
        /*0b00*/ 	.word	0x00004960


	//   ....[15]....
        /*0b04*/ 	.word	0x00005390


	//   ....[16]....
        /*0b08*/ 	.word	0x000053a0


	//   ....[17]....
        /*0b0c*/ 	.word	0x000054c0


	//   ....[18]....
        /*0b10*/ 	.word	0x000054d0


	//   ....[19]....
        /*0b14*/ 	.word	0x00005880


	//   ....[20]....
        /*0b18*/ 	.word	0x000058a0


	//   ....[21]....
        /*0b1c*/ 	.word	0x00005980


	//   ....[22]....
        /*0b20*/ 	.word	0x000059a0


	//   ....[23]....
        /*0b24*/ 	.word	0x00006250


	//   ....[24]....
        /*0b28*/ 	.word	0x00006a00


	//   ....[25]....
        /*0b2c*/ 	.word	0x00006a10


	//   ....[26]....
        /*0b30*/ 	.word	0x00006a20


	//   ....[27]....
        /*0b34*/ 	.word	0x00006a30


	//   ....[28]....
        /*0b38*/ 	.word	0x00006d60


	//   ....[29]....
        /*0b3c*/ 	.word	0x00006d70


	//   ....[30]....
        /*0b40*/ 	.word	0x00006d80


	//   ....[31]....
        /*0b44*/ 	.word	0x00006d90


	//   ....[32]....
        /*0b48*/ 	.word	0x000080a0


	//   ....[33]....
        /*0b4c*/ 	.word	0x000080c0


	//   ....[34]....
        /*0b50*/ 	.word	0x000080d0


	//   ....[35]....
        /*0b54*/ 	.word	0x000080e0


	//   ....[36]....
        /*0b58*/ 	.word	0x000081d0


	//   ....[37]....
        /*0b5c*/ 	.word	0x000081f0


	//   ....[38]....
        /*0b60*/ 	.word	0x00008290


	//   ....[39]....
        /*0b64*/ 	.word	0x000082c0


	//   ....[40]....
        /*0b68*/ 	.word	0x00009940


	//   ....[41]....
        /*0b6c*/ 	.word	0x0000a6b0


	//   ....[42]....
        /*0b70*/ 	.word	0x0000ae20


	//   ....[43]....
        /*0b74*/ 	.word	0x0000af20


	//   ....[44]....
        /*0b78*/ 	.word	0x0000b710


	//   ....[45]....
        /*0b7c*/ 	.word	0x0000b780


	//   ....[46]....
        /*0b80*/ 	.word	0x0000d0b0


	//   ....[47]....
        /*0b84*/ 	.word	0x0000d2d0


	//   ....[48]....
        /*0b88*/ 	.word	0x0000e2c0


	//   ....[49]....
        /*0b8c*/ 	.word	0x0000e2e0


	//   ....[50]....
        /*0b90*/ 	.word	0x0000e880


	//   ....[51]....
        /*0b94*/ 	.word	0x0000e8e0


	//   ....[52]....
        /*0b98*/ 	.word	0x00010620


	//   ....[53]....
        /*0b9c*/ 	.word	0x00010640


	//   ....[54]....
        /*0ba0*/ 	.word	0x00010ba0


	//   ....[55]....
        /*0ba4*/ 	.word	0x00010c00


	//   ....[56]....
        /*0ba8*/ 	.word	0x000124d0


	//   ....[57]....
        /*0bac*/ 	.word	0x00012700


	//   ....[58]....
        /*0bb0*/ 	.word	0x000135f0


	//   ....[59]....
        /*0bb4*/ 	.word	0x000136f0


	//   ....[60]....
        /*0bb8*/ 	.word	0x00013cb0


	//   ....[61]....
        /*0bbc*/ 	.word	0x00013d10


	//   ....[62]....
        /*0bc0*/ 	.word	0x00014cb0


	//   ....[63]....
        /*0bc4*/ 	.word	0x00014cf0


	//   ....[64]....
        /*0bc8*/ 	.word	0x00014da0


	//   ....[65]....
        /*0bcc*/ 	.word	0x00015040


	//   ....[66]....
        /*0bd0*/ 	.word	0x00015cd0


	//   ....[67]....
        /*0bd4*/ 	.word	0x00015d00


	//   ....[68]....
        /*0bd8*/ 	.word	0x00015d10


	//   ....[69]....
        /*0bdc*/ 	.word	0x00015d20


	//   ....[70]....
        /*0be0*/ 	.word	0x000161c0


	//   ....[71]....
        /*0be4*/ 	.word	0x000161e0


	//   ....[72]....
        /*0be8*/ 	.word	0x000161f0


	//   ....[73]....
        /*0bec*/ 	.word	0x00016200


	//   ....[74]....
        /*0bf0*/ 	.word	0x00016220


	//   ....[75]....
        /*0bf4*/ 	.word	0x00016250


	//   ....[76]....
        /*0bf8*/ 	.word	0x00016310


	//   ....[77]....
        /*0bfc*/ 	.word	0x00016320


	//   ....[78]....
        /*0c00*/ 	.word	0x00016bf0


	//   ....[79]....
        /*0c04*/ 	.word	0x00016c20


	//   ....[80]....
        /*0c08*/ 	.word	0x00016c40


	//   ....[81]....
        /*0c0c*/ 	.word	0x00016c70


	//   ....[82]....
        /*0c10*/ 	.word	0x00016ca0


	//   ....[83]....
        /*0c14*/ 	.word	0x00016cb0


	//   ....[84]....
        /*0c18*/ 	.word	0x00016ce0


	//   ....[85]....
        /*0c1c*/ 	.word	0x00016d50


	//   ....[86]....
        /*0c20*/ 	.word	0x00016e70


	//   ....[87]....
        /*0c24*/ 	.word	0x00017040


	//   ....[88]....
        /*0c28*/ 	.word	0x00017070


	//   ....[89]....
        /*0c2c*/ 	.word	0x000170a0


	//   ....[90]....
        /*0c30*/ 	.word	0x000170d0


	//   ....[91]....
        /*0c34*/ 	.word	0x00017100


	//   ....[92]....
        /*0c38*/ 	.word	0x00017130


	//   ....[93]....
        /*0c3c*/ 	.word	0x000172a0


	//   ....[94]....
        /*0c40*/ 	.word	0x000172d0


	//   ....[95]....
        /*0c44*/ 	.word	0x00017300


	//   ....[96]....
        /*0c48*/ 	.word	0x00017330


	//   ....[97]....
        /*0c4c*/ 	.word	0x00017360


	//   ....[98]....
        /*0c50*/ 	.word	0x00017390


	//   ....[99]....
        /*0c54*/ 	.word	0x00017430


	//   ....[100]....
        /*0c58*/ 	.word	0x00017490


	//   ....[101]....
        /*0c5c*/ 	.word	0x00017530


	//   ....[102]....
        /*0c60*/ 	.word	0x000185e0


	//   ....[103]....
        /*0c64*/ 	.word	0x0001a2e0


	//   ....[104]....
        /*0c68*/ 	.word	0x0001a300


	//   ....[105]....
        /*0c6c*/ 	.word	0x0001a390


	//   ....[106]....
        /*0c70*/ 	.word	0x0001a3b0


	//   ....[107]....
        /*0c74*/ 	.word	0x0001a430


	//   ....[108]....
        /*0c78*/ 	.word	0x0001a450


	//   ....[109]....
        /*0c7c*/ 	.word	0x0001a4d0


	//   ....[110]....
        /*0c80*/ 	.word	0x0001a4f0


	//   ....[111]....
        /*0c84*/ 	.word	0x0001a570


	//   ....[112]....
        /*0c88*/ 	.word	0x0001a590


	//   ....[113]....
        /*0c8c*/ 	.word	0x0001a610


	//   ....[114]....
        /*0c90*/ 	.word	0x0001a630


	//   ....[115]....
        /*0c94*/ 	.word	0x0001a6b0


	//   ....[116]....
        /*0c98*/ 	.word	0x0001a6d0


	//   ....[117]....
        /*0c9c*/ 	.word	0x0001a6e0


	//   ....[118]....
        /*0ca0*/ 	.word	0x0001a6f0


	//   ....[119]....
        /*0ca4*/ 	.word	0x0001b050


	//   ....[120]....
        /*0ca8*/ 	.word	0x0001b060


	//   ....[121]....
        /*0cac*/ 	.word	0x0001b080


	//   ....[122]....
        /*0cb0*/ 	.word	0x0001b0e0


	//   ....[123]....
        /*0cb4*/ 	.word	0x0001b100


	//   ....[124]....
        /*0cb8*/ 	.word	0x0001b180


	//   ....[125]....
        /*0cbc*/ 	.word	0x0001b1a0


	//   ....[126]....
        /*0cc0*/ 	.word	0x0001b220


	//   ....[127]....
        /*0cc4*/ 	.word	0x0001b240


	//   ....[128]....
        /*0cc8*/ 	.word	0x0001b2c0


	//   ....[129]....
        /*0ccc*/ 	.word	0x0001b2e0


	//   ....[130]....
        /*0cd0*/ 	.word	0x0001b360


	//   ....[131]....
        /*0cd4*/ 	.word	0x0001b380


	//   ....[132]....
        /*0cd8*/ 	.word	0x0001b400


	//   ....[133]....
        /*0cdc*/ 	.word	0x0001b420


	//   ....[134]....
        /*0ce0*/ 	.word	0x0001b430


	//   ....[135]....
        /*0ce4*/ 	.word	0x0001b4a0


	//   ....[136]....
        /*0ce8*/ 	.word	0x0001b4f0


	//   ....[137]....
        /*0cec*/ 	.word	0x0001b590


	//   ....[138]....
        /*0cf0*/ 	.word	0x0001b5c0


	//   ....[139]....
        /*0cf4*/ 	.word	0x0001b5d0


	//   ....[140]....
        /*0cf8*/ 	.word	0x0001b640


	//   ....[141]....
        /*0cfc*/ 	.word	0x0001b650


	//   ....[142]....
        /*0d00*/ 	.word	0x0001b660


	//   ....[143]....
        /*0d04*/ 	.word	0x0001be60


	//   ....[144]....
        /*0d08*/ 	.word	0x0001be80


	//   ....[145]....
        /*0d0c*/ 	.word	0x0001bef0


	//   ....[146]....
        /*0d10*/ 	.word	0x0001bf00


	//   ....[147]....
        /*0d14*/ 	.word	0x0001bf40


	//   ....[148]....
        /*0d18*/ 	.word	0x0001bf50


	//   ....[149]....
        /*0d1c*/ 	.word	0x0001bf90


	//   ....[150]....
        /*0d20*/ 	.word	0x0001bfa0


	//   ....[151]....
        /*0d24*/ 	.word	0x0001bfe0


	//   ....[152]....
        /*0d28*/ 	.word	0x0001bff0


	//   ....[153]....
        /*0d2c*/ 	.word	0x0001c030


	//   ....[154]....
        /*0d30*/ 	.word	0x0001c040


	//   ....[155]....
        /*0d34*/ 	.word	0x0001c080


	//   ....[156]....
        /*0d38*/ 	.word	0x0001c090


	//   ....[157]....
        /*0d3c*/ 	.word	0x0001c0a0


	//   ....[158]....
        /*0d40*/ 	.word	0x0001c0e0


	//   ....[159]....
        /*0d44*/ 	.word	0x0001c3a0


	//   ....[160]....
        /*0d48*/ 	.word	0x0001c3d0


	//   ....[161]....
        /*0d4c*/ 	.word	0x0001c430


	//   ....[162]....
        /*0d50*/ 	.word	0x0001c440


	//   ....[163]....
        /*0d54*/ 	.word	0x0001c490


	//   ....[164]....
        /*0d58*/ 	.word	0x0001c4a0


	//   ....[165]....
        /*0d5c*/ 	.word	0x0001c4f0


	//   ....[166]....
        /*0d60*/ 	.word	0x0001c500


	//   ....[167]....
        /*0d64*/ 	.word	0x0001c550


	//   ....[168]....
        /*0d68*/ 	.word	0x0001c560


	//   ....[169]....
        /*0d6c*/ 	.word	0x0001c5b0


	//   ....[170]....
        /*0d70*/ 	.word	0x0001c5c0


	//   ....[171]....
        /*0d74*/ 	.word	0x0001c610


	//   ....[172]....
        /*0d78*/ 	.word	0x0001c620


	//   ....[173]....
        /*0d7c*/ 	.word	0x0001c630


	//   ....[174]....
        /*0d80*/ 	.word	0x0001c670


	//   ....[175]....
        /*0d84*/ 	.word	0x0001cc70


	//   ....[176]....
        /*0d88*/ 	.word	0x0001cc80


	//   ....[177]....
        /*0d8c*/ 	.word	0x0001ccf0


	//   ....[178]....
        /*0d90*/ 	.word	0x0001cd30


	//   ....[179]....
        /*0d94*/ 	.word	0x0001cd50


	//   ....[180]....
        /*0d98*/ 	.word	0x0001cd90


	//   ....[181]....
        /*0d9c*/ 	.word	0x0001cdb0


	//   ....[182]....
        /*0da0*/ 	.word	0x0001cdf0


	//   ....[183]....
        /*0da4*/ 	.word	0x0001ce10


	//   ....[184]....
        /*0da8*/ 	.word	0x0001ce50


	//   ....[185]....
        /*0dac*/ 	.word	0x0001ce70


	//   ....[186]....
        /*0db0*/ 	.word	0x0001ceb0


	//   ....[187]....
        /*0db4*/ 	.word	0x0001ced0


	//   ....[188]....
        /*0db8*/ 	.word	0x0001cf10


	//   ....[189]....
        /*0dbc*/ 	.word	0x0001cf30


	//   ....[190]....
        /*0dc0*/ 	.word	0x0001cf40


	//   ....[191]....
        /*0dc4*/ 	.word	0x0001d2a0


	//   ....[192]....
        /*0dc8*/ 	.word	0x0001d2d0


	//   ....[193]....
        /*0dcc*/ 	.word	0x0001d310


	//   ....[194]....
        /*0dd0*/ 	.word	0x0001d340


	//   ....[195]....
        /*0dd4*/ 	.word	0x0001d370


	//   ....[196]....
        /*0dd8*/ 	.word	0x0001d3a0


	//   ....[197]....
        /*0ddc*/ 	.word	0x0001d3d0


	//   ....[198]....
        /*0de0*/ 	.word	0x0001d400


	//   ....[199]....
        /*0de4*/ 	.word	0x0001d580


	//   ....[200]....
        /*0de8*/ 	.word	0x0001d5b0


	//   ....[201]....
        /*0dec*/ 	.word	0x0001d5e0


	//   ....[202]....
        /*0df0*/ 	.word	0x0001d610


	//   ....[203]....
        /*0df4*/ 	.word	0x0001d640


	//   ....[204]....
        /*0df8*/ 	.word	0x0001d670


	//   ....[205]....
        /*0dfc*/ 	.word	0x0001d730


	//   ....[206]....
        /*0e00*/ 	.word	0x0001d750


	//   ....[207]....
        /*0e04*/ 	.word	0x0001d7c0


	//   ....[208]....
        /*0e08*/ 	.word	0x0001de60


	//   ....[209]....
        /*0e0c*/ 	.word	0x0001e180


	//   ....[210]....
        /*0e10*/ 	.word	0x0001e210


	//   ....[211]....
        /*0e14*/ 	.word	0x0001e2a0


	//   ....[212]....
        /*0e18*/ 	.word	0x0001e330


	//   ....[213]....
        /*0e1c*/ 	.word	0x0001e410


	//   ....[214]....
        /*0e20*/ 	.word	0x0001e4a0


	//   ....[215]....
        /*0e24*/ 	.word	0x0001e540


	//   ....[216]....
        /*0e28*/ 	.word	0x0001e5d0


	//   ....[217]....
        /*0e2c*/ 	.word	0x0001e6c0


	//   ....[218]....
        /*0e30*/ 	.word	0x0001e750


	//   ....[219]....
        /*0e34*/ 	.word	0x0001e7f0


	//   ....[220]....
        /*0e38*/ 	.word	0x0001e880


	//   ....[221]....
        /*0e3c*/ 	.word	0x0001e9c0


	//   ....[222]....
        /*0e40*/ 	.word	0x0001ea70


	//   ....[223]....
        /*0e44*/ 	.word	0x0001eb00


	//   ....[224]....
        /*0e48*/ 	.word	0x0001eb50


	//   ....[225]....
        /*0e4c*/ 	.word	0x0001eba0


	//   ....[226]....
        /*0e50*/ 	.word	0x0001ec30


	//   ....[227]....
        /*0e54*/ 	.word	0x0001ecc0


	//   ....[228]....
        /*0e58*/ 	.word	0x0001ed10


	//   ....[229]....
        /*0e5c*/ 	.word	0x0001ed60


	//   ....[230]....
        /*0e60*/ 	.word	0x0001ee50


	//   ....[231]....
        /*0e64*/ 	.word	0x0001ef00


	//   ....[232]....
        /*0e68*/ 	.word	0x0001ef80


	//   ....[233]....
        /*0e6c*/ 	.word	0x0001eff0


	//   ....[234]....
        /*0e70*/ 	.word	0x0001f120


	//   ....[235]....
        /*0e74*/ 	.word	0x0001f230


	//   ....[236]....
        /*0e78*/ 	.word	0x0001f300


	//   ....[237]....
        /*0e7c*/ 	.word	0x0001f350


	//   ....[238]....
        /*0e80*/ 	.word	0x0001f6c0


	//   ....[239]....
        /*0e84*/ 	.word	0x0001f760


	//   ....[240]....
        /*0e88*/ 	.word	0x0001f7c0


	//   ....[241]....
        /*0e8c*/ 	.word	0x0001f830


	//   ....[242]....
        /*0e90*/ 	.word	0x0001f890


	//   ....[243]....
        /*0e94*/ 	.word	0x0001f900


	//   ....[244]....
        /*0e98*/ 	.word	0x0001f9c0


	//   ....[245]....
        /*0e9c*/ 	.word	0x0001fa20


	//   ....[246]....
        /*0ea0*/ 	.word	0x0001fae0


	//   ....[247]....
        /*0ea4*/ 	.word	0x0001fdc0


	//   ....[248]....
        /*0ea8*/ 	.word	0x0001feb0


	//   ....[249]....
        /*0eac*/ 	.word	0x0001ff50


	//   ....[250]....
        /*0eb0*/ 	.word	0x0001ffb0


	//   ....[251]....
        /*0eb4*/ 	.word	0x000200a0


	//   ....[252]....
        /*0eb8*/ 	.word	0x00020110


	//   ....[253]....
        /*0ebc*/ 	.word	0x00020200


	//   ....[254]....
        /*0ec0*/ 	.word	0x00020270


	//   ....[255]....
        /*0ec4*/ 	.word	0x00020360


	//   ....[0]....
        /*0ec8*/ 	.word	0x000203d0


	//   ....[1]....
        /*0ecc*/ 	.word	0x000204c0


	//   ....[2]....
        /*0ed0*/ 	.word	0x00020530


	//   ....[3]....
        /*0ed4*/ 	.word	0x00020620


	//   ....[4]....
        /*0ed8*/ 	.word	0x00020690


	//   ....[5]....
        /*0edc*/ 	.word	0x00020780


	//   ....[6]....
        /*0ee0*/ 	.word	0x000207f0


	//   ....[7]....
        /*0ee4*/ 	.word	0x00020890


	//   ....[8]....
        /*0ee8*/ 	.word	0x000209b0


	//   ....[9]....
        /*0eec*/ 	.word	0x00020a00


	//   ....[10]....
        /*0ef0*/ 	.word	0x00020a60


	//   ....[11]....
        /*0ef4*/ 	.word	0x00020b20


	//   ....[12]....
        /*0ef8*/ 	.word	0x00020b80


	//   ....[13]....
        /*0efc*/ 	.word	0x00020c80


	//   ....[14]....
        /*0f00*/ 	.word	0x00020ce0


	//   ....[15]....
        /*0f04*/ 	.word	0x00020de0


	//   ....[16]....
        /*0f08*/ 	.word	0x00020e40


	//   ....[17]....
        /*0f0c*/ 	.word	0x00020f40


	//   ....[18]....
        /*0f10*/ 	.word	0x00020fa0


	//   ....[19]....
        /*0f14*/ 	.word	0x000210a0


	//   ....[20]....
        /*0f18*/ 	.word	0x00021100


	//   ....[21]....
        /*0f1c*/ 	.word	0x00021200


	//   ....[22]....
        /*0f20*/ 	.word	0x00021260


	//   ....[23]....
        /*0f24*/ 	.word	0x00021310


	//   ....[24]....
        /*0f28*/ 	.word	0x000213c0


	//   ....[25]....
        /*0f2c*/ 	.word	0x000214b0


	//   ....[26]....
        /*0f30*/ 	.word	0x00021510


	//   ....[27]....
        /*0f34*/ 	.word	0x00021600


	//   ....[28]....
        /*0f38*/ 	.word	0x00021660


	//   ....[29]....
        /*0f3c*/ 	.word	0x00021730


	//   ....[30]....
        /*0f40*/ 	.word	0x00021790


	//   ....[31]....
        /*0f44*/ 	.word	0x00021850


	//   ....[32]....
        /*0f48*/ 	.word	0x00021990


	//   ....[33]....
        /*0f4c*/ 	.word	0x00021a40


	//   ....[34]....
        /*0f50*/ 	.word	0x00021ac0


	//   ....[35]....
        /*0f54*/ 	.word	0x00021b80


	//   ....[36]....
        /*0f58*/ 	.word	0x00021be0


	//   ....[37]....
        /*0f5c*/ 	.word	0x00021c90


	//   ....[38]....
        /*0f60*/ 	.word	0x00021cf0


	//   ....[39]....
        /*0f64*/ 	.word	0x00021da0


	//   ....[40]....
        /*0f68*/ 	.word	0x00021e00


	//   ....[41]....
        /*0f6c*/ 	.word	0x00021eb0


	//   ....[42]....
        /*0f70*/ 	.word	0x00021f10


	//   ....[43]....
        /*0f74*/ 	.word	0x00021fc0


	//   ....[44]....
        /*0f78*/ 	.word	0x00022020


	//   ....[45]....
        /*0f7c*/ 	.word	0x000220d0


	//   ....[46]....
        /*0f80*/ 	.word	0x00022130


	//   ....[47]....
        /*0f84*/ 	.word	0x000221e0


	//   ....[48]....
        /*0f88*/ 	.word	0x000222d0


	//   ....[49]....
        /*0f8c*/ 	.word	0x00022380


	//   ....[50]....
        /*0f90*/ 	.word	0x000223e0


	//   ....[51]....
        /*0f94*/ 	.word	0x000224a0


	//   ....[52]....
        /*0f98*/ 	.word	0x00022500


	//   ....[53]....
        /*0f9c*/ 	.word	0x000225c0


	//   ....[54]....
        /*0fa0*/ 	.word	0x00022620


	//   ....[55]....
        /*0fa4*/ 	.word	0x000226e0


	//   ....[56]....
        /*0fa8*/ 	.word	0x00022740


	//   ....[57]....
        /*0fac*/ 	.word	0x00022800


	//   ....[58]....
        /*0fb0*/ 	.word	0x00022860


	//   ....[59]....
        /*0fb4*/ 	.word	0x00022920


	//   ....[60]....
        /*0fb8*/ 	.word	0x00022980


	//   ....[61]....
        /*0fbc*/ 	.word	0x00022a40


	//   ....[62]....
        /*0fc0*/ 	.word	0x00022aa0


	//   ....[63]....
        /*0fc4*/ 	.word	0x00022b50


	//   ....[64]....
        /*0fc8*/ 	.word	0x00022c40


	//   ....[65]....
        /*0fcc*/ 	.word	0x00022cf0


	//   ....[66]....
        /*0fd0*/ 	.word	0x00022db0


	//   ....[67]....
        /*0fd4*/ 	.word	0x00022e60


	//   ....[68]....
        /*0fd8*/ 	.word	0x00022ec0


	//   ....[69]....
        /*0fdc*/ 	.word	0x00022f70


	//   ....[70]....
        /*0fe0*/ 	.word	0x00022fd0


	//   ....[71]....
        /*0fe4*/ 	.word	0x00023080


	//   ....[72]....
        /*0fe8*/ 	.word	0x000230e0


	//   ....[73]....
        /*0fec*/ 	.word	0x00023190


	//   ....[74]....
        /*0ff0*/ 	.word	0x000231f0


	//   ....[75]....
        /*0ff4*/ 	.word	0x000232a0


	//   ....[76]....
        /*0ff8*/ 	.word	0x00023300


	//   ....[77]....
        /*0ffc*/ 	.word	0x000233b0


	//   ....[78]....
        /*1000*/ 	.word	0x00023410


	//   ....[79]....
        /*1004*/ 	.word	0x000234b0


	//   ....[80]....
        /*1008*/ 	.word	0x00023540


	//   ....[81]....
        /*100c*/ 	.word	0x000235e0


	//   ....[82]....
        /*1010*/ 	.word	0x00023700


	//   ....[83]....
        /*1014*/ 	.word	0x00023770


	//   ....[84]....
        /*1018*/ 	.word	0x000237e0


	//   ....[85]....
        /*101c*/ 	.word	0x00023850


	//   ....[86]....
        /*1020*/ 	.word	0x000238c0


	//   ....[87]....
        /*1024*/ 	.word	0x00023940


	//   ....[88]....
        /*1028*/ 	.word	0x000239d0


	//   ....[89]....
        /*102c*/ 	.word	0x00023a60


	//   ....[90]....
        /*1030*/ 	.word	0x00023ad0


	//   ....[91]....
        /*1034*/ 	.word	0x00023b40


	//   ....[92]....
        /*1038*/ 	.word	0x00023bb0


	//   ....[93]....
        /*103c*/ 	.word	0x00023c30


	//   ....[94]....
        /*1040*/ 	.word	0x00023ca0


	//   ....[95]....
        /*1044*/ 	.word	0x00023d40


	//   ....[96]....
        /*1048*/ 	.word	0x00023dd0


	//   ....[97]....
        /*104c*/ 	.word	0x00023f00


	//----- nvinfo : EIATTR_REG_RECONFIG
	.align		4
.L_1521:
        /*1050*/ 	.byte	0x01, 0x54
	.zero		2


	//----- nvinfo : EIATTR_SYSCALL_OFFSETS
	.align		4
        /*1054*/ 	.byte	0x04, 0x46
        /*1056*/ 	.short	(.L_1523 - .L_1522)


	//   ....[0]....
.L_1522:
        /*1058*/ 	.word	0x00001bb0


	//   ....[1]....
        /*105c*/ 	.word	0x00001d00


	//   ....[2]....
        /*1060*/ 	.word	0x00006420


	//   ....[3]....
        /*1064*/ 	.word	0x00006740


	//   ....[4]....
        /*1068*/ 	.word	0x00019910


	//   ....[5]....
        /*106c*/ 	.word	0x00019a60


	//   ....[6]....
        /*1070*/ 	.word	0x00019b50


	//   ....[7]....
        /*1074*/ 	.word	0x0001ab20


	//----- nvinfo : EIATTR_MBARRIER_INSTR_OFFSETS
	.align		4
.L_1523:
        /*1078*/ 	.byte	0x04, 0x39
        /*107a*/ 	.short	(.L_1525 - .L_1524)


	//   ....[0]....
.L_1524:
        /*107c*/ 	.word	0x00000270
        /*1080*/ 	.word	0x000000ff
        /*1084*/ 	.word	0x00016800
        /*1088*/ 	.short	0x0100
        /*108a*/ 	.byte	0x08
	.zero		1


	//   ....[1]....
        /*108c*/ 	.word	0x00000280
        /*1090*/ 	.word	0x000000ff
        /*1094*/ 	.word	0x00016820
        /*1098*/ 	.short	0x0100
        /*109a*/ 	.byte	0x08
	.zero		1


	//   ....[2]....
        /*109c*/ 	.word	0x00000370
        /*10a0*/ 	.word	0x000000ff
        /*10a4*/ 	.word	0x00016830
        /*10a8*/ 	.short	0x0100
        /*10aa*/ 	.byte	0x08
	.zero		1


	//   ....[3]....
        /*10ac*/ 	.word	0x00000380
        /*10b0*/ 	.word	0x000000ff
        /*10b4*/ 	.word	0x00016840
        /*10b8*/ 	.short	0x0100
        /*10ba*/ 	.byte	0x08
	.zero		1


	//   ....[4]....
        /*10bc*/ 	.word	0x00000390
        /*10c0*/ 	.word	0x000000ff
        /*10c4*/ 	.word	0x00016838
        /*10c8*/ 	.short	0x0100
        /*10ca*/ 	.byte	0x08
	.zero		1


	//   ....[5]....
        /*10cc*/ 	.word	0x000003a0
        /*10d0*/ 	.word	0x000000ff
        /*10d4*/ 	.word	0x00016848
        /*10d8*/ 	.short	0x0100
        /*10da*/ 	.byte	0x08
	.zero		1


	//   ....[6]....
        /*10dc*/ 	.word	0x000004d0
        /*10e0*/ 	.word	0x000000ff
        /*10e4*/ 	.word	0x00016850
        /*10e8*/ 	.short	0x0100
        /*10ea*/ 	.byte	0x08
	.zero		1


	//   ....[7]....
        /*10ec*/ 	.word	0x000004e0
        /*10f0*/ 	.word	0x000000ff
        /*10f4*/ 	.word	0x00016860
        /*10f8*/ 	.short	0x0100
        /*10fa*/ 	.byte	0x08
	.zero		1


	//   ....[8]....
        /*10fc*/ 	.word	0x000004f0
        /*1100*/ 	.word	0x000000ff
        /*1104*/ 	.word	0x00016858
        /*1108*/ 	.short	0x0100
        /*110a*/ 	.byte	0x08
	.zero		1


	//   ....[9]....
        /*110c*/ 	.word	0x00000500
        /*1110*/ 	.word	0x000000ff
        /*1114*/ 	.word	0x00016868
        /*1118*/ 	.short	0x0100
        /*111a*/ 	.byte	0x08
	.zero		1


	//   ....[10]....
        /*111c*/ 	.word	0x000005f0
        /*1120*/ 	.word	0x000000ff
        /*1124*/ 	.word	0x00016870
        /*1128*/ 	.short	0x0100
        /*112a*/ 	.byte	0x06
	.zero		1


	//   ....[11]....
        /*112c*/ 	.word	0x00000600
        /*1130*/ 	.word	0x000000ff
        /*1134*/ 	.word	0x00016880
        /*1138*/ 	.short	0x0100
        /*113a*/ 	.byte	0x06
	.zero		1


	//   ....[12]....
        /*113c*/ 	.word	0x00000610
        /*1140*/ 	.word	0x000000ff
        /*1144*/ 	.word	0x00016878
        /*1148*/ 	.short	0x0100
        /*114a*/ 	.byte	0x06
	.zero		1


	//   ....[13]....
        /*114c*/ 	.word	0x00000620
        /*1150*/ 	.word	0x000000ff
        /*1154*/ 	.word	0x00016888
        /*1158*/ 	.short	0x0100
        /*115a*/ 	.byte	0x06
	.zero		1


	//   ....[14]....
        /*115c*/ 	.word	0x00000750
        /*1160*/ 	.word	0x000000ff
        /*1164*/ 	.word	0x00016890
        /*1168*/ 	.short	0x0100
        /*116a*/ 	.byte	0x08
	.zero		1


	//   ....[15]....
        /*116c*/ 	.word	0x00000760
        /*1170*/ 	.word	0x000000ff
        /*1174*/ 	.word	0x000168a0
        /*1178*/ 	.short	0x0100
        /*117a*/ 	.byte	0x08
	.zero		1


	//   ....[16]....
        /*117c*/ 	.word	0x00000770
        /*1180*/ 	.word	0x000000ff
        /*1184*/ 	.word	0x00016898
        /*1188*/ 	.short	0x0100
        /*118a*/ 	.byte	0x08
	.zero		1


	//   ....[17]....
        /*118c*/ 	.word	0x00000780
        /*1190*/ 	.word	0x000000ff
        /*1194*/ 	.word	0x000168a8
        /*1198*/ 	.short	0x0100
        /*119a*/ 	.byte	0x08
	.zero		1


	//   ....[18]....
        /*119c*/ 	.word	0x000008b0
        /*11a0*/ 	.word	0x000000ff
        /*11a4*/ 	.word	0x000168b0
        /*11a8*/ 	.short	0x0100
        /*11aa*/ 	.byte	0x08
	.zero		1


	//   ....[19]....
        /*11ac*/ 	.word	0x000008c0
        /*11b0*/ 	.word	0x000000ff
        /*11b4*/ 	.word	0x000168c0
        /*11b8*/ 	.short	0x0100
        /*11ba*/ 	.byte	0x08
	.zero		1


	//   ....[20]....
        /*11bc*/ 	.word	0x000008d0
        /*11c0*/ 	.word	0x000000ff
        /*11c4*/ 	.word	0x000168b8
        /*11c8*/ 	.short	0x0100
        /*11ca*/ 	.byte	0x08
	.zero		1


	//   ....[21]....
        /*11cc*/ 	.word	0x000008e0
        /*11d0*/ 	.word	0x000000ff
        /*11d4*/ 	.word	0x000168c8
        /*11d8*/ 	.short	0x0100
        /*11da*/ 	.byte	0x08
	.zero		1


	//   ....[22]....
        /*11dc*/ 	.word	0x00002e00
        /*11e0*/ 	.word	0x00000046
        /*11e4*/ 	.word	0x00016890
        /*11e8*/ 	.short	0x010a
        /*11ea*/ 	.byte	0x3f
	.zero		1


	//   ....[23]....
        /*11ec*/ 	.word	0x00004180
        /*11f0*/ 	.word	0x00000046
        /*11f4*/ 	.word	0x00016890
        /*11f8*/ 	.short	0x010a
        /*11fa*/ 	.byte	0x3f
	.zero		1


	//   ....[24]....
        /*11fc*/ 	.word	0x000051d0
        /*1200*/ 	.word	0x00000046
        /*1204*/ 	.word	0x00016890
        /*1208*/ 	.short	0x010a
        /*120a*/ 	.byte	0x3f
	.zero		1


	//   ....[25]....
        /*120c*/ 	.word	0x000056a0
        /*1210*/ 	.word	0x00000008
        /*1214*/ 	.word	0x00000000
        /*1218*/ 	.short	0x0101
        /*121a*/ 	.byte	0x3f
	.zero		1


	//   ....[26]....
        /*121c*/ 	.word	0x000056e0
        /*1220*/ 	.word	0x00000046
        /*1224*/ 	.word	0x000168b0
        /*1228*/ 	.short	0x010a
        /*122a*/ 	.byte	0x3f
	.zero		1


	//   ....[27]....
        /*122c*/ 	.word	0x00005b30
        /*1230*/ 	.word	0x00000046
        /*1234*/ 	.word	0x00000000
        /*1238*/ 	.short	0x0101
        /*123a*/ 	.byte	0x3f
	.zero		1


	//   ....[28]....
        /*123c*/ 	.word	0x000064c0
        /*1240*/ 	.word	0x00000002
        /*1244*/ 	.word	0x00016800
        /*1248*/ 	.short	0x010a
        /*124a*/ 	.byte	0x3f
	.zero		1


	//   ....[29]....
        /*124c*/ 	.word	0x00006510
        /*1250*/ 	.word	0x00000002
        /*1254*/ 	.word	0x00016800
        /*1258*/ 	.short	0x010a
        /*125a*/ 	.byte	0x3f
	.zero		1


	//   ....[30]....
        /*125c*/ 	.word	0x000070f0
        /*1260*/ 	.word	0x00000002
        /*1264*/ 	.word	0x00016800
        /*1268*/ 	.short	0x010a
        /*126a*/ 	.byte	0x3f
	.zero		1


	//   ....[31]....
        /*126c*/ 	.word	0x00008620
        /*1270*/ 	.word	0x00000002
        /*1274*/ 	.word	0x00016800
        /*1278*/ 	.short	0x010a
        /*127a*/ 	.byte	0x3f
	.zero		1


	//   ....[32]....
        /*127c*/ 	.word	0x00009420
        /*1280*/ 	.word	0x0000000e
        /*1284*/ 	.word	0x00016830
        /*1288*/ 	.short	0x010a
        /*128a*/ 	.byte	0x3f
	.zero		1


	//   ....[33]....
        /*128c*/ 	.word	0x000094d0
        /*1290*/ 	.word	0x0000000e
        /*1294*/ 	.word	0x00016830
        /*1298*/ 	.short	0x010a
        /*129a*/ 	.byte	0x3f
	.zero		1


	//   ....[34]....
        /*129c*/ 	.word	0x00009990
        /*12a0*/ 	.word	0x00000000
        /*12a4*/ 	.word	0x00000000
        /*12a8*/ 	.short	0x0101
        /*12aa*/ 	.byte	0x3f
	.zero		1


	//   ....[35]....
        /*12ac*/ 	.word	0x0000c780
        /*12b0*/ 	.word	0x0000000b
        /*12b4*/ 	.word	0x00016830
        /*12b8*/ 	.short	0x010a
        /*12ba*/ 	.byte	0x3f
	.zero		1


	//   ....[36]....
        /*12bc*/ 	.word	0x0000c7d0
        /*12c0*/ 	.word	0x0000000b
        /*12c4*/ 	.word	0x00016830
        /*12c8*/ 	.short	0x010a
        /*12ca*/ 	.byte	0x3f
	.zero		1


	//   ....[37]....
        /*12cc*/ 	.word	0x0000cb00
        /*12d0*/ 	.word	0x0000000b
        /*12d4*/ 	.word	0x00016850
        /*12d8*/ 	.short	0x010a
        /*12da*/ 	.byte	0x3f
	.zero		1


	//   ....[38]....
        /*12dc*/ 	.word	0x0000cb40
        /*12e0*/ 	.word	0x0000000b
        /*12e4*/ 	.word	0x00016850
        /*12e8*/ 	.short	0x010a
        /*12ea*/ 	.byte	0x3f
	.zero		1


	//   ....[39]....
        /*12ec*/ 	.word	0x0000d0c0
        /*12f0*/ 	.word	0x0000000a
        /*12f4*/ 	.word	0x00000000
        /*12f8*/ 	.short	0x0101
        /*12fa*/ 	.byte	0x3f
	.zero		1


	//   ....[40]....
        /*12fc*/ 	.word	0x0000f340
        /*1300*/ 	.word	0x0000000e
        /*1304*/ 	.word	0x00000000
        /*1308*/ 	.short	0x0101
        /*130a*/ 	.byte	0x3f
	.zero		1


	//   ....[41]....
        /*130c*/ 	.word	0x0000fb50
        /*1310*/ 	.word	0x00000003
        /*1314*/ 	.word	0x00016830
        /*1318*/ 	.short	0x010a
        /*131a*/ 	.byte	0x3f
	.zero		1


	//   ....[42]....
        /*131c*/ 	.word	0x0000fba0
        /*1320*/ 	.word	0x00000003
        /*1324*/ 	.word	0x00016830
        /*1328*/ 	.short	0x010a
        /*132a*/ 	.byte	0x3f
	.zero		1


	//   ....[43]....
        /*132c*/ 	.word	0x0000ff20
        /*1330*/ 	.word	0x00000003
        /*1334*/ 	.word	0x00016850
        /*1338*/ 	.short	0x010a
        /*133a*/ 	.byte	0x3f
	.zero		1


	//   ....[44]....
        /*133c*/ 	.word	0x0000ff60
        /*1340*/ 	.word	0x00000003
        /*1344*/ 	.word	0x00016850
        /*1348*/ 	.short	0x010a
        /*134a*/ 	.byte	0x3f
	.zero		1


	//   ....[45]....
        /*134c*/ 	.word	0x00010410
        /*1350*/ 	.word	0x00000000
        /*1354*/ 	.word	0x00000000
        /*1358*/ 	.short	0x0101
        /*135a*/ 	.byte	0x3f
	.zero		1


	//   ....[46]....
        /*135c*/ 	.word	0x00011620
        /*1360*/ 	.word	0x0000000f
        /*1364*/ 	.word	0x00000000
        /*1368*/ 	.short	0x0101
        /*136a*/ 	.byte	0x3f
	.zero		1


	//   ....[47]....
        /*136c*/ 	.word	0x00011b60
        /*1370*/ 	.word	0x00000003
        /*1374*/ 	.word	0x00016830
        /*1378*/ 	.short	0x010a
        /*137a*/ 	.byte	0x3f
	.zero		1


	//   ....[48]....
        /*137c*/ 	.word	0x00011bb0
        /*1380*/ 	.word	0x00000003
        /*1384*/ 	.word	0x00016830
        /*1388*/ 	.short	0x010a
        /*138a*/ 	.byte	0x3f
	.zero		1


	//   ....[49]....
        /*138c*/ 	.word	0x00011f30
        /*1390*/ 	.word	0x00000003
        /*1394*/ 	.word	0x00016850
        /*1398*/ 	.short	0x010a
        /*139a*/ 	.byte	0x3f
	.zero		1


	//   ....[50]....
        /*139c*/ 	.word	0x00011f70
        /*13a0*/ 	.word	0x00000003
        /*13a4*/ 	.word	0x00016850
        /*13a8*/ 	.short	0x010a
        /*13aa*/ 	.byte	0x3f
	.zero		1


	//   ....[51]....
        /*13ac*/ 	.word	0x000124e0
        /*13b0*/ 	.word	0x00000000
        /*13b4*/ 	.word	0x00000000
        /*13b8*/ 	.short	0x0101
        /*13ba*/ 	.byte	0x3f
	.zero		1


	//   ....[52]....
        /*13bc*/ 	.word	0x00014770
        /*13c0*/ 	.word	0x0000000b
        /*13c4*/ 	.word	0x00000000
        /*13c8*/ 	.short	0x0101
        /*13ca*/ 	.byte	0x3f
	.zero		1


	//   ....[53]....
        /*13cc*/ 	.word	0x00014bc0
        /*13d0*/ 	.word	0x0000000b
        /*13d4*/ 	.word	0x00016850
        /*13d8*/ 	.short	0x010a
        /*13da*/ 	.byte	0x3f
	.zero		1


	//   ....[54]....
        /*13dc*/ 	.word	0x00014c30
        /*13e0*/ 	.word	0x0000000b
        /*13e4*/ 	.word	0x00016850
        /*13e8*/ 	.short	0x010a
        /*13ea*/ 	.byte	0x3f
	.zero		1


	//   ....[55]....
        /*13ec*/ 	.word	0x00015240
        /*13f0*/ 	.word	0x00000002
        /*13f4*/ 	.word	0x00000000
        /*13f8*/ 	.short	0x0101
        /*13fa*/ 	.byte	0x3f
	.zero		1


	//   ....[56]....
        /*13fc*/ 	.word	0x000162e0
        /*1400*/ 	.word	0x00000000
        /*1404*/ 	.word	0x00000000
        /*1408*/ 	.short	0x0101
        /*140a*/ 	.byte	0x3f
	.zero		1


	//   ....[57]....
        /*140c*/ 	.word	0x000186c0
        /*1410*/ 	.word	0x00000017
        /*1414*/ 	.word	0x00016820
        /*1418*/ 	.short	0x010a
        /*141a*/ 	.byte	0x3f
	.zero		1


	//   ....[58]....
        /*141c*/ 	.word	0x00018780
        /*1420*/ 	.word	0x0000000a
        /*1424*/ 	.word	0x000168a0
        /*1428*/ 	.short	0x010a
        /*142a*/ 	.byte	0x3f
	.zero		1


	//   ....[59]....
        /*142c*/ 	.word	0x000189c0
        /*1430*/ 	.word	0x0000000a
        /*1434*/ 	.word	0x000168c0
        /*1438*/ 	.short	0x010a
        /*143a*/ 	.byte	0x3f
	.zero		1


	//   ....[60]....
        /*143c*/ 	.word	0x00018d50
        /*1440*/ 	.word	0x00000005
        /*1444*/ 	.word	0x000168a0
        /*1448*/ 	.short	0x010a
        /*144a*/ 	.byte	0x3f
	.zero		1


	//   ....[61]....
        /*144c*/ 	.word	0x00018f70
        /*1450*/ 	.word	0x00000005
        /*1454*/ 	.word	0x000168c0
        /*1458*/ 	.short	0x010a
        /*145a*/ 	.byte	0x3f
	.zero		1


	//   ....[62]....
        /*145c*/ 	.word	0x0001a030
        /*1460*/ 	.word	0x00000003
        /*1464*/ 	.word	0x00016840
        /*1468*/ 	.short	0x010a
        /*146a*/ 	.byte	0x3f
	.zero		1


	//   ....[63]....
        /*146c*/ 	.word	0x0001a7f0
        /*1470*/ 	.word	0x00000003
        /*1474*/ 	.word	0x00016830
        /*1478*/ 	.short	0x0107
        /*147a*/ 	.byte	0x3f
	.zero		1


	//   ....[64]....
        /*147c*/ 	.word	0x0001a8c0
        /*1480*/ 	.word	0x00000003
        /*1484*/ 	.word	0x00016830
        /*1488*/ 	.short	0x0101
        /*148a*/ 	.byte	0x3f
	.zero		1


	//   ....[65]....
        /*148c*/ 	.word	0x0001b740
        /*1490*/ 	.word	0x00000017
        /*1494*/ 	.word	0x00016800
        /*1498*/ 	.short	0x0107
        /*149a*/ 	.byte	0x3f
	.zero		1


	//   ....[66]....
        /*149c*/ 	.word	0x0001b830
        /*14a0*/ 	.word	0x00000017
        /*14a4*/ 	.word	0x00016800
        /*14a8*/ 	.short	0x0101
        /*14aa*/ 	.byte	0x3f
	.zero		1


	//   ....[67]....
        /*14ac*/ 	.word	0x0001b850
        /*14b0*/ 	.word	0x00000017
        /*14b4*/ 	.word	0x00016820
        /*14b8*/ 	.short	0x010a
        /*14ba*/ 	.byte	0x3f
	.zero		1


	//   ....[68]....
        /*14bc*/ 	.word	0x0001bc20
        /*14c0*/ 	.word	0x00000005
        /*14c4*/ 	.word	0x00016840
        /*14c8*/ 	.short	0x010a
        /*14ca*/ 	.byte	0x3f
	.zero		1


	//   ....[69]....
        /*14cc*/ 	.word	0x0001c160
        /*14d0*/ 	.word	0x00000005
        /*14d4*/ 	.word	0x00016830
        /*14d8*/ 	.short	0x0107
        /*14da*/ 	.byte	0x3f
	.zero		1


	//   ....[70]....
        /*14dc*/ 	.word	0x0001c220
        /*14e0*/ 	.word	0x00000005
        /*14e4*/ 	.word	0x00016830
        /*14e8*/ 	.short	0x0101
        /*14ea*/ 	.byte	0x3f
	.zero		1


	//   ....[71]....
        /*14ec*/ 	.word	0x0001c280
        /*14f0*/ 	.word	0x00000005
        /*14f4*/ 	.word	0x00016860
        /*14f8*/ 	.short	0x010a
        /*14fa*/ 	.byte	0x3f
	.zero		1


	//   ....[72]....
        /*14fc*/ 	.word	0x0001c760
        /*1500*/ 	.word	0x00000005
        /*1504*/ 	.word	0x00016850
        /*1508*/ 	.short	0x0107
        /*150a*/ 	.byte	0x3f
	.zero		1


	//   ....[73]....
        /*150c*/ 	.word	0x0001c910
        /*1510*/ 	.word	0x00000005
        /*1514*/ 	.word	0x00016850
        /*1518*/ 	.short	0x0101
        /*151a*/ 	.byte	0x3f
	.zero		1


	//   ....[74]....
        /*151c*/ 	.word	0x0001cb30
        /*1520*/ 	.word	0x00000000
        /*1524*/ 	.word	0x00016860
        /*1528*/ 	.short	0x010a
        /*152a*/ 	.byte	0x3f
	.zero		1


	//   ....[75]....
        /*152c*/ 	.word	0x0001cff0
        /*1530*/ 	.word	0x00000000
        /*1534*/ 	.word	0x00016850
        /*1538*/ 	.short	0x0107
        /*153a*/ 	.byte	0x3f
	.zero		1


	//   ....[76]....
        /*153c*/ 	.word	0x0001d0c0
        /*1540*/ 	.word	0x00000000
        /*1544*/ 	.word	0x00016850
        /*1548*/ 	.short	0x0101
        /*154a*/ 	.byte	0x3f
	.zero		1


	//   ....[77]....
        /*154c*/ 	.word	0x0001dde0
        /*1550*/ 	.word	0x00000005
        /*1554*/ 	.word	0x00016820
        /*1558*/ 	.short	0x010a
        /*155a*/ 	.byte	0x3f
	.zero		1


	//   ....[78]....
        /*155c*/ 	.word	0x0001df50
        /*1560*/ 	.word	0x00000003
        /*1564*/ 	.word	0x00016840
        /*1568*/ 	.short	0x010a
        /*156a*/ 	.byte	0x3f
	.zero		1


	//   ....[79]....
        /*156c*/ 	.word	0x0001dff0
        /*1570*/ 	.word	0x00000019
        /*1574*/ 	.word	0x00016840
        /*1578*/ 	.short	0x010a
        /*157a*/ 	.byte	0x3f
	.zero		1


	//   ....[80]....
        /*157c*/ 	.word	0x0001e030
        /*1580*/ 	.word	0x00000003
        /*1584*/ 	.word	0x00016860
        /*1588*/ 	.short	0x010a
        /*158a*/ 	.byte	0x3f
	.zero		1


	//   ....[81]....
        /*158c*/ 	.word	0x0001e070
        /*1590*/ 	.word	0x00000019
        /*1594*/ 	.word	0x00016860
        /*1598*/ 	.short	0x010a
        /*159a*/ 	.byte	0x3f
	.zero		1


	//   ....[82]....
        /*159c*/ 	.word	0x0001e0d0
        /*15a0*/ 	.word	0x00000046
        /*15a4*/ 	.word	0x00016890
        /*15a8*/ 	.short	0x010a
        /*15aa*/ 	.byte	0x3f
	.zero		1


	//   ....[83]....
        /*15ac*/ 	.word	0x0001e360
        /*15b0*/ 	.word	0x00000046
        /*15b4*/ 	.word	0x00016890
        /*15b8*/ 	.short	0x010a
        /*15ba*/ 	.byte	0x3f
	.zero		1


	//   ....[84]....
        /*15bc*/ 	.word	0x0001e610
        /*15c0*/ 	.word	0x00000046
        /*15c4*/ 	.word	0x00016890
        /*15c8*/ 	.short	0x010a
        /*15ca*/ 	.byte	0x3f
	.zero		1


	//   ....[85]....
        /*15cc*/ 	.word	0x0001e8c0
        /*15d0*/ 	.word	0x00000046
        /*15d4*/ 	.word	0x000168b0
        /*15d8*/ 	.short	0x010a
        /*15da*/ 	.byte	0x3f
	.zero		1


	//   ....[86]....
        /*15dc*/ 	.word	0x0001ed90
        /*15e0*/ 	.word	0x00000002
        /*15e4*/ 	.word	0x00016800
        /*15e8*/ 	.short	0x010a
        /*15ea*/ 	.byte	0x3f
	.zero		1


	//   ....[87]....
        /*15ec*/ 	.word	0x0001f380
        /*15f0*/ 	.word	0x00000002
        /*15f4*/ 	.word	0x00016800
        /*15f8*/ 	.short	0x010a
        /*15fa*/ 	.byte	0x3f
	.zero		1


	//   ....[88]....
        /*15fc*/ 	.word	0x0001f3d0
        /*1600*/ 	.word	0x0000000e
        /*1604*/ 	.word	0x00016830
        /*1608*/ 	.short	0x010a
        /*160a*/ 	.byte	0x3f
	.zero		1


	//   ....[89]....
        /*160c*/ 	.word	0x0001f420
        /*1610*/ 	.word	0x0000000b
        /*1614*/ 	.word	0x00016830
        /*1618*/ 	.short	0x010a
        /*161a*/ 	.byte	0x3f
	.zero		1


	//   ....[90]....
        /*161c*/ 	.word	0x0001f470
        /*1620*/ 	.word	0x0000000b
        /*1624*/ 	.word	0x00016850
        /*1628*/ 	.short	0x010a
        /*162a*/ 	.byte	0x3f
	.zero		1


	//   ....[91]....
        /*162c*/ 	.word	0x0001f4c0
        /*1630*/ 	.word	0x00000003
        /*1634*/ 	.word	0x00016830
        /*1638*/ 	.short	0x010a
        /*163a*/ 	.byte	0x3f
	.zero		1


	//   ....[92]....
        /*163c*/ 	.word	0x0001f510
        /*1640*/ 	.word	0x00000003
        /*1644*/ 	.word	0x00016850
        /*1648*/ 	.short	0x010a
        /*164a*/ 	.byte	0x3f
	.zero		1


	//   ....[93]....
        /*164c*/ 	.word	0x0001f560
        /*1650*/ 	.word	0x00000003
        /*1654*/ 	.word	0x00016830
        /*1658*/ 	.short	0x010a
        /*165a*/ 	.byte	0x3f
	.zero		1


	//   ....[94]....
        /*165c*/ 	.word	0x0001f5b0
        /*1660*/ 	.word	0x00000003
        /*1664*/ 	.word	0x00016850
        /*1668*/ 	.short	0x010a
        /*166a*/ 	.byte	0x3f
	.zero		1


	//   ....[95]....
        /*166c*/ 	.word	0x0001f600
        /*1670*/ 	.word	0x0000000b
        /*1674*/ 	.word	0x00016850
        /*1678*/ 	.short	0x010a
        /*167a*/ 	.byte	0x3f
	.zero		1


	//   ....[96]....
        /*167c*/ 	.word	0x0001fba0
        /*1680*/ 	.word	0x00000017
        /*1684*/ 	.word	0x00016820
        /*1688*/ 	.short	0x010a
        /*168a*/ 	.byte	0x3f
	.zero		1


	//   ....[97]....
        /*168c*/ 	.word	0x0001fbf0
        /*1690*/ 	.word	0x0000000a
        /*1694*/ 	.word	0x000168a0
        /*1698*/ 	.short	0x010a
        /*169a*/ 	.byte	0x3f
	.zero		1


	//   ....[98]....
        /*169c*/ 	.word	0x0001fc40
        /*16a0*/ 	.word	0x0000000a
        /*16a4*/ 	.word	0x000168c0
        /*16a8*/ 	.short	0x010a
        /*16aa*/ 	.byte	0x3f
	.zero		1


	//   ....[99]....
        /*16ac*/ 	.word	0x0001fc90
        /*16b0*/ 	.word	0x00000005
        /*16b4*/ 	.word	0x000168a0
        /*16b8*/ 	.short	0x010a
        /*16ba*/ 	.byte	0x3f
	.zero		1


	//   ....[100]....
        /*16bc*/ 	.word	0x0001fce0
        /*16c0*/ 	.word	0x00000005
        /*16c4*/ 	.word	0x000168c0
        /*16c8*/ 	.short	0x010a
        /*16ca*/ 	.byte	0x3f
	.zero		1


	//   ....[101]....
        /*16cc*/ 	.word	0x0001fe00
        /*16d0*/ 	.word	0x00000003
        /*16d4*/ 	.word	0x00016840
        /*16d8*/ 	.short	0x010a
        /*16da*/ 	.byte	0x3f
	.zero		1


	//   ....[102]....
        /*16dc*/ 	.word	0x00021890
        /*16e0*/ 	.word	0x00000017
        /*16e4*/ 	.word	0x00016820
        /*16e8*/ 	.short	0x010a
        /*16ea*/ 	.byte	0x3f
	.zero		1


	//   ....[103]....
        /*16ec*/ 	.word	0x000218e0
        /*16f0*/ 	.word	0x00000005
        /*16f4*/ 	.word	0x00016840
        /*16f8*/ 	.short	0x010a
        /*16fa*/ 	.byte	0x3f
	.zero		1


	//   ....[104]....
        /*16fc*/ 	.word	0x00022220
        /*1700*/ 	.word	0x00000005
        /*1704*/ 	.word	0x00016860
        /*1708*/ 	.short	0x010a
        /*170a*/ 	.byte	0x3f
	.zero		1


	//   ....[105]....
        /*170c*/ 	.word	0x00022b90
        /*1710*/ 	.word	0x00000000
        /*1714*/ 	.word	0x00016860
        /*1718*/ 	.short	0x010a
        /*171a*/ 	.byte	0x3f
	.zero		1


	//   ....[106]....
        /*171c*/ 	.word	0x00023e20
        /*1720*/ 	.word	0x00000005
        /*1724*/ 	.word	0x00016820
        /*1728*/ 	.short	0x010a
        /*172a*/ 	.byte	0x3f
	.zero		1


	//   ....[107]....
        /*172c*/ 	.word	0x00023fc0
        /*1730*/ 	.word	0x00000003
        /*1734*/ 	.word	0x00016840
        /*1738*/ 	.short	0x010a
        /*173a*/ 	.byte	0x3f
	.zero		1


	//   ....[108]....
        /*173c*/ 	.word	0x00024010
        /*1740*/ 	.word	0x00000019
        /*1744*/ 	.word	0x00016840
        /*1748*/ 	.short	0x010a
        /*174a*/ 	.byte	0x3f
	.zero		1


	//   ....[109]....
        /*174c*/ 	.word	0x00024060
        /*1750*/ 	.word	0x00000003
        /*1754*/ 	.word	0x00016860
        /*1758*/ 	.short	0x010a
        /*175a*/ 	.byte	0x3f
	.zero		1


	//----- nvinfo : EIATTR_NUM_MBARRIERS
	.align		4
.L_1525:
        /*175c*/ 	.byte	0x03, 0x38
        /*175e*/ 	.short	0x0016


	//----- nvinfo : EIATTR_EXIT_INSTR_OFFSETS
	.align		4
        /*1760*/ 	.byte	0x04, 0x1c
        /*1762*/ 	.short	(.L_1527 - .L_1526)


	//   ....[0]....
.L_1526:
        /*1764*/ 	.word	0x0001e0c0


	//----- nvinfo : EIATTR_MAX_THREADS
	.align		4
.L_1527:
        /*1768*/ 	.byte	0x04, 0x05
        /*176a*/ 	.short	(.L_1529 - .L_1528)
.L_1528:
        /*176c*/ 	.word	0x00000200
        /*1770*/ 	.word	0x00000001
        /*1774*/ 	.word	0x00000001


	//----- nvinfo : EIATTR_CRS_STACK_SIZE
	.align		4
.L_1529:
        /*1778*/ 	.byte	0x04, 0x1e
        /*177a*/ 	.short	(.L_1531 - .L_1530)
.L_1530:
        /*177c*/ 	.word	0x00000000


	//----- nvinfo : EIATTR_CBANK_PARAM_SIZE
	.align		4
.L_1531:
        /*1780*/ 	.byte	0x03, 0x19
        /*1782*/ 	.short	0x0af0


	//----- nvinfo : EIATTR_PARAM_CBANK
	.align		4
        /*1784*/ 	.byte	0x04, 0x0a
        /*1786*/ 	.short	(.L_1533 - .L_1532)
	.align		4
.L_1532:
        /*1788*/ 	.word	index@(.nv.constant0._ZN7cutlass13device_kernelIN5flash11enable_sm90INS1_16FlashAttnFwdSm90INS1_25CollectiveMainloopFwdSm90ILi2EN4cute5tupleIJNS5_1CILi1EEES8_S8_EEENS6_IJNS7_ILi192EEENS7_ILi128EEENS7_ILi64EEEEEELi64ENS_6half_tEfNS_4arch4Sm90ELb0ELb1ELb0ELb1ELb1ELb1ELb0ELb1ELb1ELb1ELb0ELb0EEENS1_21CollectiveEpilogueFwdINS6_IJSA_SC_SB_EEES9_SE_SG_Li384ELb1ELb1ELb0ELb0EEENS1_36VarlenDynamicPersistentTileSchedulerILi192ELi128ELi384ELi128ELb0ELb1ELb1ELb1ELb0ELb1EEEEEEEEEvNT_6ParamsE)
        /*178c*/ 	.short	0x0210
        /*178e*/ 	.short	0x0af0


	//----- nvinfo : EIATTR_SW_WAR
	.align		4
.L_1533:
        /*1790*/ 	.byte	0x04, 0x36
        /*1792*/ 	.short	(.L_1535 - .L_1534)
.L_1534:
        /*1794*/ 	.word	0x00000008
.L_1535:


//--------------------- .nv.info._ZN7cutlass13device_kernelIN5flash11enable_sm90INS1_16FlashAttnFwdSm90INS1_25CollectiveMainloopFwdSm90ILi2EN4cute5tupleIJNS5_1CILi1EEES8_S8_EEENS6_IJNS7_ILi192EEENS7_ILi128EEENS7_ILi64EEEEEELi64ENS_6half_tEfNS_4arch4Sm90ELb1ELb0ELb0ELb0ELb1ELb0ELb0ELb1ELb1ELb1ELb0ELb0EEENS1_21CollectiveEpilogueFwdINS6_IJSA_SC_SB_EEES9_SE_SG_Li384ELb0ELb1ELb0ELb0EEENS1_30DynamicPersistentTileSchedulerILi384ELi128ELb0ELb1ELb1EEEEEEEEEvNT_6ParamsE --------------------------
	.section	.nv.info._ZN7cutlass13device_kernelIN5flash11enable_sm90INS1_16FlashAttnFwdSm90INS1_25CollectiveMainloopFwdSm90ILi2EN4cute5tupleIJNS5_1CILi1EEES8_S8_EEENS6_IJNS7_ILi192EEENS7_ILi128EEENS7_ILi64EEEEEELi64ENS_6half_tEfNS_4arch4Sm90ELb1ELb0ELb0ELb0ELb1ELb0ELb0ELb1ELb1ELb1ELb0ELb0EEENS1_21CollectiveEpilogueFwdINS6_IJSA_SC_SB_EEES9_SE_SG_Li384ELb0ELb1ELb0ELb0EEENS1_30DynamicPersistentTileSchedulerILi384ELi128ELb0ELb1ELb1EEEEEEEEEvNT_6ParamsE,"",@"SHT_CUDA_INFO"
	.sectionflags	@""
	.align	4


	//----- nvinfo : EIATTR_CUDA_API_VERSION
	.align		4
        /*0000*/ 	.byte	0x04, 0x37
        /*0002*/ 	.short	(.L_1537 - .L_1536)
.L_1536:
        /*0004*/ 	.word	0x00000082


	//----- nvinfo : EIATTR_KPARAM_INFO
	.align		4
.L_1537:
        /*0008*/ 	.byte	0x04, 0x17
        /*000a*/ 	.short	(.L_1539 - .L_1538)
.L_1538:
        /*000c*/ 	.word	0x00000000
        /*0010*/ 	.short	0x0000
        /*0012*/ 	.short	0x0070
        /*0014*/ 	.byte	0x00, 0xf0, 0x01, 0x2a


	//----- nvinfo : EIATTR_SPARSE_MMA_MASK
	.align		4
.L_1539:
        /*0018*/ 	.byte	0x03, 0x50
        /*001a*/ 	.short	0x0000


	//----- nvinfo : EIATTR_MAXREG_COUNT
	.align		4
        /*001c*/ 	.byte	0x03, 0x1b
        /*001e*/ 	.short	0x0080


	//----- nvinfo : EIATTR_NUM_BARRIERS
	.align		4
        /*0020*/ 	.byte	0x02, 0x4c
        /*0022*/ 	.byte	0x10
	.zero		1


	//----- nvinfo : EIATTR_EXTERNS
	.align		4
        /*0024*/ 	.byte	0x04, 0x0f
        /*0026*/ 	.short	(.L_1541 - .L_1540)


	//   ....[0]....
	.align		4
.L_1540:
        /*0028*/ 	.word	index@(__assertfail)


	//----- nvinfo : EIATTR_ANNOTATIONS
	.align		4
.L_1541:
        /*002c*/ 	.byte	0x04, 0x55
        /*002e*/ 	.short	(.L_1543 - .L_1542)


	//   ....[0]....
.L_1542:
        /* <DEDUP_REMOVED lines=11> */


	//----- nvinfo : EIATTR_MERCURY_ISA_VERSION
	.align		4
.L_1543:
        /*00c8*/ 	.byte	0x03, 0x5f
        /*00ca*/ 	.short	0x0101


	//----- nvinfo : EIATTR_INT_WARP_WIDE_INSTR_OFFSETS
	.align		4
        /*00cc*/ 	.byte	0x04, 0x31
        /*00ce*/ 	.short	(.L_1545 - .L_1544)


	//   ....[0]....
.L_1544:
        /*00d0*/ 	.word	0x000000c0


	//   ....[1]....
        /*00d4*/ 	.word	0x000000d0


	//   ....[2]....
        /*00d8*/ 	.word	0x00000170


	//   ....[3]....
        /*00dc*/ 	.word	0x0000a000


	//   ....[4]....
        /*00e0*/ 	.word	0x0000a090


	//   ....[5]....
        /*00e4*/ 	.word	0x0000d140


	//   ....[6]....
        /*00e8*/ 	.word	0x0000d1d0


	//----- nvinfo : EIATTR_COOP_GROUP_MASK_REGIDS
	.align		4
.L_1545:
        /*00ec*/ 	.byte	0x04, 0x29
        /*00ee*/ 	.short	(.L_1547 - .L_1546)


	//   ....[0]....
.L_1546:
        /*00f0*/ 	.word	0xffffffff


	//   ....[1]....
        /*00f4*/ 	.word	0xffffffff


	//   ....[2]....
        /*00f8*/ 	.word	0xffffffff


	//   ....[3]....
        /*00fc*/ 	.word	0xffffffff


	//   ....[4]....
        /*0100*/ 	.word	0xffffffff


	//   ....[5]....
        /*0104*/ 	.word	0xffffffff


	//   ....[6]....
        /*0108*/ 	.word	0xffffffff


	//   ....[7]....
        /*010c*/ 	.word	0xffffffff


	//   ....[8]....
        /*0110*/ 	.word	0xffffffff


	//   ....[9]....
        /*0114*/ 	.word	0xffffffff


	//   ....[10]....
        /*0118*/ 	.word	0xffffffff


	//   ....[11]....
        /*011c*/ 	.word	0xffffffff


	//   ....[12]....
        /*0120*/ 	.word	0xffffffff


	//   ....[13]....
        /*0124*/ 	.word	0xffffffff


	//   ....[14]....
        /*0128*/ 	.word	0xffffffff


	//   ....[15]....
        /*012c*/ 	.word	0xffffffff


	//   ....[16]....
        /*0130*/ 	.word	0xffffffff


	//   ....[17]....
        /*0134*/ 	.word	0xffffffff


	//   ....[18]....
        /*0138*/ 	.word	0xffffffff


	//   ....[19]....
        /*013c*/ 	.word	0xffffffff


	//   ....[20]....
        /*0140*/ 	.word	0xffffffff


	//   ....[21]....
        /*0144*/ 	.word	0xffffffff


	//   ....[22]....
        /*0148*/ 	.word	0xffffffff


	//   ....[23]....
        /*014c*/ 	.word	0xffffffff


	//   ....[24]....
        /*0150*/ 	.word	0xffffffff


	//   ....[25]....
        /*0154*/ 	.word	0xffffffff


	//   ....[26]....
        /*0158*/ 	.word	0xffffffff


	//   ....[27]....
        /*015c*/ 	.word	0xffffffff


	//   ....[28]....
        /*0160*/ 	.word	0xffffffff


	//   ....[29]....
        /*0164*/ 	.word	0xffffffff


	//   ....[30]....
        /*0168*/ 	.word	0xffffffff


	//   ....[31]....
        /*016c*/ 	.word	0xffffffff


	//   ....[32]....
        /*0170*/ 	.word	0xffffffff


	//   ....[33]....
        /*0174*/ 	.word	0xffffffff


	//   ....[34]....
        /*0178*/ 	.word	0xffffffff


	//   ....[35]....
        /*017c*/ 	.word	0xffffffff


	//   ....[36]....
        /*0180*/ 	.word	0xffffffff


	//   ....[37]....
        /*0184*/ 	.word	0xffffffff


	//   ....[38]....
        /*0188*/ 	.word	0xffffffff


	//   ....[39]....
        /*018c*/ 	.word	0xffffffff


	//   ....[40]....
        /*0190*/ 	.word	0xffffffff


	//   ....[41]....
        /*0194*/ 	.word	0xffffffff


	//   ....[42]....
        /*0198*/ 	.word	0xffffffff


	//   ....[43]....
        /*019c*/ 	.word	0xffffffff


	//   ....[44]....
        /*01a0*/ 	.word	0xffffffff


	//   ....[45]....
        /*01a4*/ 	.word	0xffffffff


	//   ....[46]....
        /*01a8*/ 	.word	0xffffffff


	//   ....[47]....
        /*01ac*/ 	.word	0xffffffff


	//   ....[48]....
        /*01b0*/ 	.word	0xffffffff


	//   ....[49]....
        /*01b4*/ 	.word	0xffffffff


	//   ....[50]....
        /*01b8*/ 	.word	0xffffffff


	//   ....[51]....
        /*01bc*/ 	.word	0xffffffff


	//   ....[52]....
        /*01c0*/ 	.word	0xffffffff


	//   ....[53]....
        /*01c4*/ 	.word	0xffffffff


	//   ....[54]....
        /*01c8*/ 	.word	0xffffffff


	//   ....[55]....
        /*01cc*/ 	.word	0xffffffff


	//   ....[56]....
        /*01d0*/ 	.word	0xffffffff


	//   ....[57]....
        /*01d4*/ 	.word	0xffffffff


	//   ....[58]....
        /*01d8*/ 	.word	0xffffffff


	//   ....[59]....
        /*01dc*/ 	.word	0xffffffff


	//   ....[60]....
        /*01e0*/ 	.word	0xffffffff


	//   ....[61]....
        /*01e4*/ 	.word	0xffffffff


	//   ....[62]....
        /*01e8*/ 	.word	0xffffffff


	//   ....[63]....
        /*01ec*/ 	.word	0xffffffff


	//   ....[64]....
        /*01f0*/ 	.word	0xffffffff


	//   ....[65]....
        /*01f4*/ 	.word	0xffffffff


	//   ....[66]....
        /*01f8*/ 	.word	0xffffffff


	//   ....[67]....
        /*01fc*/ 	.word	0xffffffff


	//   ....[68]....
        /*0200*/ 	.word	0xffffffff


	//   ....[69]....
        /*0204*/ 	.word	0xffffffff


	//   ....[70]....
        /*0208*/ 	.word	0xffffffff


	//   ....[71]....
        /*020c*/ 	.word	0xffffffff


	//   ....[72]....
        /*0210*/ 	.word	0xffffffff


	//   ....[73]....
        /*0214*/ 	.word	0xffffffff


	//   ....[74]....
        /*0218*/ 	.word	0xffffffff


	//   ....[75]....
        /*021c*/ 	.word	0xffffffff


	//   ....[76]....
        /*0220*/ 	.word	0xffffffff


	//   ....[77]....
        /*0224*/ 	.word	0xffffffff


	//   ....[78]....
        /*0228*/ 	.word	0xffffffff


	//   ....[79]....
        /*022c*/ 	.word	0xffffffff


	//   ....[80]....
        /*0230*/ 	.word	0xffffffff


	//   ....[81]....
        /*0234*/ 	.word	0xffffffff


	//   ....[82]....
        /*0238*/ 	.word	0xffffffff


	//   ....[83]....
        /*023c*/ 	.word	0xffffffff


	//   ....[84]....
        /*0240*/ 	.word	0xffffffff


	//   ....[85]....
        /*0244*/ 	.word	0xffffffff


	//   ....[86]....
        /*0248*/ 	.word	0xffffffff


	//   ....[87]....
        /*024c*/ 	.word	0xffffffff


	//   ....[88]....
        /*0250*/ 	.word	0xffffffff


	//   ....[89]....
        /*0254*/ 	.word	0xffffffff


	//   ....[90]....
        /*0258*/ 	.word	0xffffffff


	//   ....[91]....
        /*025c*/ 	.word	0xffffffff


	//   ....[92]....
        /*0260*/ 	.word	0xffffffff


	//   ....[93]....
        /*0264*/ 	.word	0xffffffff


	//   ....[94]....
        /*0268*/ 	.word	0xffffffff


	//   ....[95]....
        /*026c*/ 	.word	0xffffffff


	//   ....[96]....
        /*0270*/ 	.word	0xffffffff


	//   ....[97]....
        /*0274*/ 	.word	0xffffffff


	//   ....[98]....
        /*0278*/ 	.word	0xffffffff


	//   ....[99]....
        /*027c*/ 	.word	0xffffffff


	//   ....[100]....
        /*0280*/ 	.word	0xffffffff


	//   ....[101]....
        /*0284*/ 	.word	0xffffffff


	//   ....[102]....
        /*0288*/ 	.word	0xffffffff


	//   ....[103]....
        /*028c*/ 	.word	0xffffffff


	//   ....[104]....
        /*0290*/ 	.word	0xffffffff


	//   ....[105]....
        /*0294*/ 	.word	0xffffffff


	//   ....[106]....
        /*0298*/ 	.word	0xffffffff


	//   ....[107]....
        /*029c*/ 	.word	0xffffffff


	//   ....[108]....
        /*02a0*/ 	.word	0xffffffff


	//   ....[109]....
        /*02a4*/ 	.word	0xffffffff


	//   ....[110]....
        /*02a8*/ 	.word	0xffffffff


	//   ....[111]....
        /*02ac*/ 	.word	0xffffffff


	//   ....[112]....
        /*02b0*/ 	.word	0xffffffff


	//   ....[113]....
        /*02b4*/ 	.word	0xffffffff


	//   ....[114]....
        /*02b8*/ 	.word	0xffffffff


	//   ....[115]....
        /*02bc*/ 	.word	0xffffffff


	//   ....[116]....
        /*02c0*/ 	.word	0xffffffff


	//   ....[117]....
        /*02c4*/ 	.word	0xffffffff


	//   ....[118]....
        /*02c8*/ 	.word	0xffffffff


	//   ....[119]....
        /*02cc*/ 	.word	0xffffffff


	//   ....[120]....
        /*02d0*/ 	.word	0xffffffff


	//   ....[121]....
        /*02d4*/ 	.word	0xffffffff


	//   ....[122]....
        /*02d8*/ 	.word	0xffffffff


	//   ....[123]....
        /*02dc*/ 	.word	0xffffffff


	//   ....[124]....
        /*02e0*/ 	.word	0xffffffff


	//   ....[125]....
        /*02e4*/ 	.word	0xffffffff


	//   ....[126]....
        /*02e8*/ 	.word	0xffffffff


	//   ....[127]....
        /*02ec*/ 	.word	0xffffffff


	//   ....[128]....
        /*02f0*/ 	.word	0xffffffff


	//   ....[129]....
        /*02f4*/ 	.word	0xffffffff


	//   ....[130]....
        /*02f8*/ 	.word	0xffffffff


	//   ....[131]....
        /*02fc*/ 	.word	0xffffffff


	//   ....[132]....
        /*0300*/ 	.word	0xffffffff


	//   ....[133]....
        /*0304*/ 	.word	0xffffffff


	//   ....[134]....
        /*0308*/ 	.word	0xffffffff


	//   ....[135]....
        /*030c*/ 	.word	0xffffffff


	//   ....[136]....
        /*0310*/ 	.word	0xffffffff


	//   ....[137]....
        /*0314*/ 	.word	0xffffffff


	//   ....[138]....
        /*0318*/ 	.word	0x0500000f


	//   ....[139]....
        /*031c*/ 	.word	0x0500000f


	//   ....[140]....
        /*0320*/ 	.word	0x0500000f


	//   ....[141]....
        /*0324*/ 	.word	0x0500000f


	//   ....[142]....
        /*0328*/ 	.word	0x0500000f


	//   ....[143]....
        /*032c*/ 	.word	0x0500000f


	//   ....[144]....
        /*0330*/ 	.word	0x0500000f


	//   ....[145]....
        /*0334*/ 	.word	0x0500000f


	//   ....[146]....
        /*0338*/ 	.word	0x0500000f


	//   ....[147]....
        /*033c*/ 	.word	0x0500000f


	//   ....[148]....
        /*0340*/ 	.word	0x0500000f


	//   ....[149]....
        /*0344*/ 	.word	0x0500000f


	//   ....[150]....
        /*0348*/ 	.word	0x0500000f


	//   ....[151]....
        /*034c*/ 	.word	0x0500000f


	//   ....[152]....
        /*0350*/ 	.word	0x0500000f


	//   ....[153]....
        /*0354*/ 	.word	0x0500000f


	//   ....[154]....
        /*0358*/ 	.word	0x0500000f


	//   ....[155]....
        /*035c*/ 	.word	0x0500000f


	//   ....[156]....
        /*0360*/ 	.word	0x0500000f


	//   ....[157]....
        /*0364*/ 	.word	0x0500000f


	//   ....[158]....
        /*0368*/ 	.word	0x0500000f


	//   ....[159]....
        /*036c*/ 	.word	0x0500000f


	//   ....[160]....
        /*0370*/ 	.word	0x0500000f


	//   ....[161]....
        /*0374*/ 	.word	0x0500000f


	//   ....[162]....
        /*0378*/ 	.word	0x0500000f


	//   ....[163]....
        /*037c*/ 	.word	0x0500000f


	//   ....[164]....
        /*0380*/ 	.word	0x0500000f


	//   ....[165]....
        /*0384*/ 	.word	0x0500000f


	//   ....[166]....
        /*0388*/ 	.word	0x0500000f


	//   ....[167]....
        /*038c*/ 	.word	0x0500000f


	//   ....[168]....
        /*0390*/ 	.word	0x0500000f


	//   ....[169]....
        /*0394*/ 	.word	0x0500000f


	//   ....[170]....
        /*0398*/ 	.word	0x0500000f


	//   ....[171]....
        /*039c*/ 	.word	0x0500000f


	//   ....[172]....
        /*03a0*/ 	.word	0x0500000f


	//   ....[173]....
        /*03a4*/ 	.word	0x0500000f


	//   ....[174]....
        /*03a8*/ 	.word	0x0500000f


	//   ....[175]....
        /*03ac*/ 	.word	0x0500000f


	//   ....[176]....
        /*03b0*/ 	.word	0x0500000f


	//   ....[177]....
        /*03b4*/ 	.word	0x0500000f


	//   ....[178]....
        /*03b8*/ 	.word	0x0500000f


	//   ....[179]....
        /*03bc*/ 	.word	0x0500000f


	//   ....[180]....
        /*03c0*/ 	.word	0x0500000f


	//   ....[181]....
        /*03c4*/ 	.word	0x0500000f


	//   ....[182]....
        /*03c8*/ 	.word	0x0500000f


	//   ....[183]....
        /*03cc*/ 	.word	0x0500000f


	//   ....[184]....
        /*03d0*/ 	.word	0x0500000f


	//   ....[185]....
        /*03d4*/ 	.word	0x0500000f


	//   ....[186]....
        /*03d8*/ 	.word	0x0500000f


	//   ....[187]....
        /*03dc*/ 	.word	0x0500000f


	//   ....[188]....
        /*03e0*/ 	.word	0x0500000f


	//   ....[189]....
        /*03e4*/ 	.word	0x0500000f


	//   ....[190]....
        /*03e8*/ 	.word	0x0500000f


	//   ....[191]....
        /*03ec*/ 	.word	0x0500000f


	//   ....[192]....
        /*03f0*/ 	.word	0x0500000f


	//   ....[193]....
        /*03f4*/ 	.word	0x0500000f


	//   ....[194]....
        /*03f8*/ 	.word	0x0500000f


	//   ....[195]....
        /*03fc*/ 	.word	0x0500000f


	//   ....[196]....
        /*0400*/ 	.word	0x0500000f


	//   ....[197]....
        /*0404*/ 	.word	0x0500000f


	//   ....[198]....
        /*0408*/ 	.word	0x0500000f


	//   ....[199]....
        /*040c*/ 	.word	0x0500000f


	//   ....[200]....
        /*0410*/ 	.word	0x0500000f


	//   ....[201]....
        /*0414*/ 	.word	0x0500000f


	//   ....[202]....
        /*0418*/ 	.word	0x0500000f


	//   ....[203]....
        /*041c*/ 	.word	0x0500000f


	//   ....[204]....
        /*0420*/ 	.word	0x0500000f


	//   ....[205]....
        /*0424*/ 	.word	0x0500000f


	//   ....[206]....
        /*0428*/ 	.word	0x0500000f


	//   ....[207]....
        /*042c*/ 	.word	0x0500000f


	//   ....[208]....
        /*0430*/ 	.word	0x0500000f


	//   ....[209]....
        /*0434*/ 	.word	0x0500000f


	//   ....[210]....
        /*0438*/ 	.word	0x0500000f


	//   ....[211]....
        /*043c*/ 	.word	0x0500000f


	//   ....[212]....
        /*0440*/ 	.word	0x0500000f


	//   ....[213]....
        /*0444*/ 	.word	0x0500000f


	//   ....[214]....
        /*0448*/ 	.word	0x0500000f


	//   ....[215]....
        /*044c*/ 	.word	0x0500000f


	//   ....[216]....
        /*0450*/ 	.word	0x0500000f


	//   ....[217]....
        /*0454*/ 	.word	0x0500000f


	//   ....[218]....
        /*0458*/ 	.word	0x0500000f


	//   ....[219]....
        /*045c*/ 	.word	0x0500000f


	//   ....[220]....
        /*0460*/ 	.word	0x0500000f


	//   ....[221]....
        /*0464*/ 	.word	0x0500000f


	//   ....[222]....
        /*0468*/ 	.word	0x0500000f


	//   ....[223]....
        /*046c*/ 	.word	0x0500000f


	//   ....[224]....
        /*0470*/ 	.word	0x0500000f


	//   ....[225]....
        /*0474*/ 	.word	0x0500000f


	//   ....[226]....
        /*0478*/ 	.word	0x0500000f


	//   ....[227]....
        /*047c*/ 	.word	0x0500000f


	//   ....[228]....
        /*0480*/ 	.word	0x0500000f


	//----- nvinfo : EIATTR_COOP_GROUP_INSTR_OFFSETS
	.align		4
.L_1547:
        /*0484*/ 	.byte	0x04, 0x28
        /*0486*/ 	.short	(.L_1549 - .L_1548)


	//   ....[0]....
.L_1548:
        /*0488*/ 	.word	0x00000080


	//   ....[1]....
        /*048c*/ 	.word	0x00000090


	//   ....[2]....
        /*0490*/ 	.word	0x000002d0


	//   ....[3]....
        /*0494*/ 	.word	0x00000430


	//   ....[4]....
        /*0498*/ 	.word	0x00000550


	//   ....[5]....
        /*049c*/ 	.word	0x000006b0


	//   ....[6]....
        /*04a0*/ 	.word	0x00001290


	//   ....[7]....
        /*04a4*/ 	.word	0x00001960


	//   ....[8]....
        /*04a8*/ 	.word	0x00001990


	//   ....[9]....
        /*04ac*/ 	.word	0x00002070


	//   ....[10]....
        /*04b0*/ 	.word	0x000020d0


	//   ....[11]....
        /*04b4*/ 	.word	0x00002b70


	//   ....[12]....
        /*04b8*/ 	.word	0x00002bd0


	//   ....[13]....
        /*04bc*/ 	.word	0x00003e60


	//   ....[14]....
        /*04c0*/ 	.word	0x00003e80


	//   ....[15]....
        /*04c4*/ 	.word	0x00004540


	//   ....[16]....
        /*04c8*/ 	.word	0x00004590


	//   ....[17]....
        /*04cc*/ 	.word	0x00004e90


	//   ....[18]....
        /*04d0*/ 	.word	0x00004ef0


	//   ....[19]....
        /*04d4*/ 	.word	0x000068d0


	//   ....[20]....
        /*04d8*/ 	.word	0x000068e0


	//   ....[21]....
        /*04dc*/ 	.word	0x00006910


	//   ....[22]....
        /*04e0*/ 	.word	0x00006930


	//   ....[23]....
        /*04e4*/ 	.word	0x00007bb0


	//   ....[24]....
        /*04e8*/ 	.word	0x00007be0


	//   ....[25]....
        /*04ec*/ 	.word	0x00007c90


	//   ....[26]....
        /*04f0*/ 	.word	0x00007ca0


	//   ....[27]....
        /*04f4*/ 	.word	0x000088a0


	//   ....[28]....
        /*04f8*/ 	.word	0x000088d0


	//   ....[29]....
        /*04fc*/ 	.word	0x00008900


	//   ....[30]....
        /*0500*/ 	.word	0x00008930


	//   ....[31]....
        /*0504*/ 	.word	0x00008db0


	//   ....[32]....
        /*0508*/ 	.word	0x00008df0


	//   ....[33]....
        /*050c*/ 	.word	0x00008e10


	//   ....[34]....
        /*0510*/ 	.word	0x00008e40


	//   ....[35]....
        /*0514*/ 	.word	0x00008e60


	//   ....[36]....
        /*0518*/ 	.word	0x00008e70


	//   ....[37]....
        /*051c*/ 	.word	0x00008e90


	//   ....[38]....
        /*0520*/ 	.word	0x00008eb0


	//   ....[39]....
        /*0524*/ 	.word	0x00009510


	//   ....[40]....
        /*0528*/ 	.word	0x00009550


	//   ....[41]....
        /*052c*/ 	.word	0x00009580


	//   ....[42]....
        /*0530*/ 	.word	0x000095b0


	//   ....[43]....
        /*0534*/ 	.word	0x000095d0


	//   ....[44]....
        /*0538*/ 	.word	0x000095e0


	//   ....[45]....
        /*053c*/ 	.word	0x000095f0


	//   ....[46]....
        /*0540*/ 	.word	0x00009610


	//   ....[47]....
        /*0544*/ 	.word	0x000097b0


	//   ....[48]....
        /*0548*/ 	.word	0x0000ac00


	//   ....[49]....
        /*054c*/ 	.word	0x0000ac20


	//   ....[50]....
        /*0550*/ 	.word	0x0000ac30


	//   ....[51]....
        /*0554*/ 	.word	0x0000acb0


	//   ....[52]....
        /*0558*/ 	.word	0x0000acd0


	//   ....[53]....
        /*055c*/ 	.word	0x0000ad50


	//   ....[54]....
        /*0560*/ 	.word	0x0000ad70


	//   ....[55]....
        /*0564*/ 	.word	0x0000adf0


	//   ....[56]....
        /*0568*/ 	.word	0x0000ae10


	//   ....[57]....
        /*056c*/ 	.word	0x0000ae90


	//   ....[58]....
        /*0570*/ 	.word	0x0000aeb0


	//   ....[59]....
        /*0574*/ 	.word	0x0000af30


	//   ....[60]....
        /*0578*/ 	.word	0x0000af50


	//   ....[61]....
        /*057c*/ 	.word	0x0000afd0


	//   ....[62]....
        /*0580*/ 	.word	0x0000aff0


	//   ....[63]....
        /*0584*/ 	.word	0x0000b000


	//   ....[64]....
        /*0588*/ 	.word	0x0000b850


	//   ....[65]....
        /*058c*/ 	.word	0x0000b870


	//   ....[66]....
        /*0590*/ 	.word	0x0000b890


	//   ....[67]....
        /*0594*/ 	.word	0x0000b930


	//   ....[68]....
        /*0598*/ 	.word	0x0000b950


	//   ....[69]....
        /*059c*/ 	.word	0x0000b9d0


	//   ....[70]....
        /*05a0*/ 	.word	0x0000b9f0


	//   ....[71]....
        /*05a4*/ 	.word	0x0000ba70


	//   ....[72]....
        /*05a8*/ 	.word	0x0000ba90


	//   ....[73]....
        /*05ac*/ 	.word	0x0000bb10


	//   ....[74]....
        /*05b0*/ 	.word	0x0000bb30


	//   ....[75]....
        /*05b4*/ 	.word	0x0000bbb0


	//   ....[76]....
        /*05b8*/ 	.word	0x0000bbd0


	//   ....[77]....
        /*05bc*/ 	.word	0x0000bc50


	//   ....[78]....
        /*05c0*/ 	.word	0x0000bc70


	//   ....[79]....
        /*05c4*/ 	.word	0x0000bc80


	//   ....[80]....
        /*05c8*/ 	.word	0x0000bc90


	//   ....[81]....
        /*05cc*/ 	.word	0x0000bd30


	//   ....[82]....
        /*05d0*/ 	.word	0x0000bd80


	//   ....[83]....
        /*05d4*/ 	.word	0x0000bda0


	//   ....[84]....
        /*05d8*/ 	.word	0x0000bdc0


	//   ....[85]....
        /*05dc*/ 	.word	0x0000be10


	//   ....[86]....
        /*05e0*/ 	.word	0x0000be30


	//   ....[87]....
        /*05e4*/ 	.word	0x0000be40


	//   ....[88]....
        /*05e8*/ 	.word	0x0000c5e0


	//   ....[89]....
        /*05ec*/ 	.word	0x0000c600


	//   ....[90]....
        /*05f0*/ 	.word	0x0000c670


	//   ....[91]....
        /*05f4*/ 	.word	0x0000c680


	//   ....[92]....
        /*05f8*/ 	.word	0x0000c6c0


	//   ....[93]....
        /*05fc*/ 	.word	0x0000c6d0


	//   ....[94]....
        /*0600*/ 	.word	0x0000c710


	//   ....[95]....
        /*0604*/ 	.word	0x0000c720


	//   ....[96]....
        /*0608*/ 	.word	0x0000c760


	//   ....[97]....
        /*060c*/ 	.word	0x0000c770


	//   ....[98]....
        /*0610*/ 	.word	0x0000c7b0


	//   ....[99]....
        /*0614*/ 	.word	0x0000c7c0


	//   ....[100]....
        /*0618*/ 	.word	0x0000c800


	//   ....[101]....
        /*061c*/ 	.word	0x0000c810


	//   ....[102]....
        /*0620*/ 	.word	0x0000c820


	//   ....[103]....
        /*0624*/ 	.word	0x0000c860


	//   ....[104]....
        /*0628*/ 	.word	0x0000cb20


	//   ....[105]....
        /*062c*/ 	.word	0x0000cb40


	//   ....[106]....
        /*0630*/ 	.word	0x0000cba0


	//   ....[107]....
        /*0634*/ 	.word	0x0000cbb0


	//   ....[108]....
        /*0638*/ 	.word	0x0000cc00


	//   ....[109]....
        /*063c*/ 	.word	0x0000cc10


	//   ....[110]....
        /*0640*/ 	.word	0x0000cc60


	//   ....[111]....
        /*0644*/ 	.word	0x0000cc70


	//   ....[112]....
        /*0648*/ 	.word	0x0000ccc0


	//   ....[113]....
        /*064c*/ 	.word	0x0000ccd0


	//   ....[114]....
        /*0650*/ 	.word	0x0000cd20


	//   ....[115]....
        /*0654*/ 	.word	0x0000cd30


	//   ....[116]....
        /*0658*/ 	.word	0x0000cd80


	//   ....[117]....
        /*065c*/ 	.word	0x0000cd90


	//   ....[118]....
        /*0660*/ 	.word	0x0000cda0


	//   ....[119]....
        /*0664*/ 	.word	0x0000cdf0


	//   ....[120]....
        /*0668*/ 	.word	0x0000d3c0


	//   ....[121]....
        /*066c*/ 	.word	0x0000d3d0


	//   ....[122]....
        /*0670*/ 	.word	0x0000d3e0


	//   ....[123]....
        /*0674*/ 	.word	0x0000d3f0


	//   ....[124]....
        /*0678*/ 	.word	0x0000d400


	//   ....[125]....
        /*067c*/ 	.word	0x0000d450


	//   ....[126]....
        /*0680*/ 	.word	0x0000d4a0


	//   ....[127]....
        /*0684*/ 	.word	0x0000d4d0


	//   ....[128]....
        /*0688*/ 	.word	0x0000d500


	//   ....[129]....
        /*068c*/ 	.word	0x0000d530


	//   ....[130]....
        /*0690*/ 	.word	0x0000d560


	//   ....[131]....
        /*0694*/ 	.word	0x0000d590


	//   ....[132]....
        /*0698*/ 	.word	0x0000d5c0


	//   ....[133]....
        /*069c*/ 	.word	0x0000d5f0


	//   ....[134]....
        /*06a0*/ 	.word	0x0000d620


	//   ....[135]....
        /*06a4*/ 	.word	0x0000d650


	//   ....[136]....
        /*06a8*/ 	.word	0x0000d950


	//   ....[137]....
        /*06ac*/ 	.word	0x0000db40


	//   ....[138]....
        /*06b0*/ 	.word	0x0000e0d0


	//   ....[139]....
        /*06b4*/ 	.word	0x0000e1b0


	//   ....[140]....
        /*06b8*/ 	.word	0x0000e250


	//   ....[141]....
        /*06bc*/ 	.word	0x0000e2b0


	//   ....[142]....
        /*06c0*/ 	.word	0x0000e3a0


	//   ....[143]....
        /*06c4*/ 	.word	0x0000e410


	//   ....[144]....
        /*06c8*/ 	.word	0x0000e500


	//   ....[145]....
        /*06cc*/ 	.word	0x0000e570


	//   ....[146]....
        /*06d0*/ 	.word	0x0000e660


	//   ....[147]....
        /*06d4*/ 	.word	0x0000e6d0


	//   ....[148]....
        /*06d8*/ 	.word	0x0000e7c0


	//   ....[149]....
        /*06dc*/ 	.word	0x0000e830


	//   ....[150]....
        /*06e0*/ 	.word	0x0000e920


	//   ....[151]....
        /*06e4*/ 	.word	0x0000e990


	//   ....[152]....
        /*06e8*/ 	.word	0x0000ea80


	//   ....[153]....
        /*06ec*/ 	.word	0x0000eaf0


	//   ....[154]....
        /*06f0*/ 	.word	0x0000ebd0


	//   ....[155]....
        /*06f4*/ 	.word	0x0000ec60


	//   ....[156]....
        /*06f8*/ 	.word	0x0000ecd0


	//   ....[157]....
        /*06fc*/ 	.word	0x0000ed30


	//   ....[158]....
        /*0700*/ 	.word	0x0000ee30


	//   ....[159]....
        /*0704*/ 	.word	0x0000ee90


	//   ....[160]....
        /*0708*/ 	.word	0x0000ef90


	//   ....[161]....
        /*070c*/ 	.word	0x0000eff0


	//   ....[162]....
        /*0710*/ 	.word	0x0000f0f0


	//   ....[163]....
        /*0714*/ 	.word	0x0000f150


	//   ....[164]....
        /*0718*/ 	.word	0x0000f250


	//   ....[165]....
        /*071c*/ 	.word	0x0000f2b0


	//   ....[166]....
        /*0720*/ 	.word	0x0000f3b0


	//   ....[167]....
        /*0724*/ 	.word	0x0000f410


	//   ....[168]....
        /*0728*/ 	.word	0x0000f510


	//   ....[169]....
        /*072c*/ 	.word	0x0000f570


	//   ....[170]....
        /*0730*/ 	.word	0x0000f610


	//   ....[171]....
        /*0734*/ 	.word	0x0000f6d0


	//   ....[172]....
        /*0738*/ 	.word	0x0000f7a0


	//   ....[173]....
        /*073c*/ 	.word	0x0000f800


	//   ....[174]....
        /*0740*/ 	.word	0x0000f8c0


	//   ....[175]....
        /*0744*/ 	.word	0x0000f920


	//   ....[176]....
        /*0748*/ 	.word	0x0000f9d0


	//   ....[177]....
        /*074c*/ 	.word	0x0000fa50


	//   ....[178]....
        /*0750*/ 	.word	0x0000fb00


	//   ....[179]....
        /*0754*/ 	.word	0x0000fc30


	//   ....[180]....
        /*0758*/ 	.word	0x0000fce0


	//   ....[181]....
        /*075c*/ 	.word	0x0000fd60


	//   ....[182]....
        /*0760*/ 	.word	0x0000fe20


	//   ....[183]....
        /*0764*/ 	.word	0x0000fe80


	//   ....[184]....
        /*0768*/ 	.word	0x0000ff30


	//   ....[185]....
        /*076c*/ 	.word	0x0000ff90


	//   ....[186]....
        /*0770*/ 	.word	0x00010040


	//   ....[187]....
        /*0774*/ 	.word	0x000100a0


	//   ....[188]....
        /*0778*/ 	.word	0x00010150


	//   ....[189]....
        /*077c*/ 	.word	0x000101b0


	//   ....[190]....
        /*0780*/ 	.word	0x00010260


	//   ....[191]....
        /*0784*/ 	.word	0x000102c0


	//   ....[192]....
        /*0788*/ 	.word	0x00010370


	//   ....[193]....
        /*078c*/ 	.word	0x000103d0


	//   ....[194]....
        /*0790*/ 	.word	0x00010480


	//   ....[195]....
        /*0794*/ 	.word	0x00010570


	//   ....[196]....
        /*0798*/ 	.word	0x00010610


	//   ....[197]....
        /*079c*/ 	.word	0x00010670


	//   ....[198]....
        /*07a0*/ 	.word	0x00010730


	//   ....[199]....
        /*07a4*/ 	.word	0x00010790


	//   ....[200]....
        /*07a8*/ 	.word	0x00010850


	//   ....[201]....
        /*07ac*/ 	.word	0x000108b0


	//   ....[202]....
        /*07b0*/ 	.word	0x00010970


	//   ....[203]....
        /*07b4*/ 	.word	0x000109d0


	//   ....[204]....
        /*07b8*/ 	.word	0x00010a90


	//   ....[205]....
        /*07bc*/ 	.word	0x00010af0


	//   ....[206]....
        /*07c0*/ 	.word	0x00010bb0


	//   ....[207]....
        /*07c4*/ 	.word	0x00010c10


	//   ....[208]....
        /*07c8*/ 	.word	0x00010cd0


	//   ....[209]....
        /*07cc*/ 	.word	0x00010d30


	//   ....[210]....
        /*07d0*/ 	.word	0x00010df0


	//   ....[211]....
        /*07d4*/ 	.word	0x00010ee0


	//   ....[212]....
        /*07d8*/ 	.word	0x00010f90


	//   ....[213]....
        /*07dc*/ 	.word	0x00011020


	//   ....[214]....
        /*07e0*/ 	.word	0x000110d0


	//   ....[215]....
        /*07e4*/ 	.word	0x00011130


	//   ....[216]....
        /*07e8*/ 	.word	0x000111e0


	//   ....[217]....
        /*07ec*/ 	.word	0x00011240


	//   ....[218]....
        /*07f0*/ 	.word	0x00011300


	//   ....[219]....
        /*07f4*/ 	.word	0x00011360


	//   ....[220]....
        /*07f8*/ 	.word	0x00011410


	//   ....[221]....
        /*07fc*/ 	.word	0x00011470


	//   ....[222]....
        /*0800*/ 	.word	0x00011530


	//   ....[223]....
        /*0804*/ 	.word	0x00011590


	//   ....[224]....
        /*0808*/ 	.word	0x00011640


	//   ....[225]....
        /*080c*/ 	.word	0x000116a0


	//   ....[226]....
        /*0810*/ 	.word	0x00011760


	//   ....[227]....
        /*0814*/ 	.word	0x000117f0


	//   ....[228]....
        /*0818*/ 	.word	0x00011910


	//----- nvinfo : EIATTR_REG_RECONFIG
	.align		4
.L_1549:
        /*081c*/ 	.byte	0x01, 0x54
	.zero		2


	//----- nvinfo : EIATTR_SYSCALL_OFFSETS
	.align		4
        /*0820*/ 	.byte	0x04, 0x46
        /*0822*/ 	.short	(.L_1551 - .L_1550)


	//   ....[0]....
.L_1550:
        /*0824*/ 	.word	0x00001470


	//   ....[1]....
        /*0828*/ 	.word	0x0000a200


	//   ....[2]....
        /*082c*/ 	.word	0x0000a350


	//   ....[3]....
        /*0830*/ 	.word	0x0000a440


	//   ....[4]....
        /*0834*/ 	.word	0x0000b320


	//----- nvinfo : EIATTR_MBARRIER_INSTR_OFFSETS
	.align		4
.L_1551:
        /*0838*/ 	.byte	0x04, 0x39
        /*083a*/ 	.short	(.L_1553 - .L_1552)


	//   ....[0]....
.L_1552:
        /*083c*/ 	.word	0x00000180
        /*0840*/ 	.word	0x000000ff
        /*0844*/ 	.word	0x00016800
        /*0848*/ 	.short	0x0100
        /*084a*/ 	.byte	0x08
	.zero		1


	//   ....[1]....
        /*084c*/ 	.word	0x00000190
        /*0850*/ 	.word	0x000000ff
        /*0854*/ 	.word	0x00016820
        /*0858*/ 	.short	0x0100
        /*085a*/ 	.byte	0x08
	.zero		1


	//   ....[2]....
        /*085c*/ 	.word	0x00000280
        /*0860*/ 	.word	0x000000ff
        /*0864*/ 	.word	0x00016830
        /*0868*/ 	.short	0x0100
        /*086a*/ 	.byte	0x08
	.zero		1


	//   ....[3]....
        /*086c*/ 	.word	0x00000290
        /*0870*/ 	.word	0x000000ff
        /*0874*/ 	.word	0x00016840
        /*0878*/ 	.short	0x0100
        /*087a*/ 	.byte	0x08
	.zero		1


	//   ....[4]....
        /*087c*/ 	.word	0x000002a0
        /*0880*/ 	.word	0x000000ff
        /*0884*/ 	.word	0x00016838
        /*0888*/ 	.short	0x0100
        /*088a*/ 	.byte	0x08
	.zero		1


	//   ....[5]....
        /*088c*/ 	.word	0x000002b0
        /*0890*/ 	.word	0x000000ff
        /*0894*/ 	.word	0x00016848
        /*0898*/ 	.short	0x0100
        /*089a*/ 	.byte	0x08
	.zero		1


	//   ....[6]....
        /*089c*/ 	.word	0x000003e0
        /*08a0*/ 	.word	0x000000ff
        /*08a4*/ 	.word	0x00016850
        /*08a8*/ 	.short	0x0100
        /*08aa*/ 	.byte	0x08
	.zero		1


	//   ....[7]....
        /*08ac*/ 	.word	0x000003f0
        /*08b0*/ 	.word	0x000000ff
        /*08b4*/ 	.word	0x00016860
        /*08b8*/ 	.short	0x0100
        /*08ba*/ 	.byte	0x08
	.zero		1


	//   ....[8]....
        /*08bc*/ 	.word	0x00000400
        /*08c0*/ 	.word	0x000000ff
        /*08c4*/ 	.word	0x00016858
        /*08c8*/ 	.short	0x0100
        /*08ca*/ 	.byte	0x08
	.zero		1


	//   ....[9]....
        /*08cc*/ 	.word	0x00000410
        /*08d0*/ 	.word	0x000000ff
        /*08d4*/ 	.word	0x00016868
        /*08d8*/ 	.short	0x0100
        /*08da*/ 	.byte	0x08
	.zero		1


	//   ....[10]....
        /*08dc*/ 	.word	0x00000500
        /*08e0*/ 	.word	0x000000ff
        /*08e4*/ 	.word	0x00016870
        /*08e8*/ 	.short	0x0100
        /*08ea*/ 	.byte	0x06
	.zero		1


	//   ....[11]....
        /*08ec*/ 	.word	0x00000510
        /*08f0*/ 	.word	0x000000ff
        /*08f4*/ 	.word	0x00016880
        /*08f8*/ 	.short	0x0100
        /*08fa*/ 	.byte	0x06
	.zero		1


	//   ....[12]....
        /*08fc*/ 	.word	0x00000520
        /*0900*/ 	.word	0x000000ff
        /*0904*/ 	.word	0x00016878
        /*0908*/ 	.short	0x0100
        /*090a*/ 	.byte	0x06
	.zero		1


	//   ....[13]....
        /*090c*/ 	.word	0x00000530
        /*0910*/ 	.word	0x000000ff
        /*0914*/ 	.word	0x00016888
        /*0918*/ 	.short	0x0100
        /*091a*/ 	.byte	0x06
	.zero		1


	//   ....[14]....
        /*091c*/ 	.word	0x00000660
        /*0920*/ 	.word	0x000000ff
        /*0924*/ 	.word	0x00016890
        /*0928*/ 	.short	0x0100
        /*092a*/ 	.byte	0x08
	.zero		1


	//   ....[15]....
        /*092c*/ 	.word	0x00000670
        /*0930*/ 	.word	0x000000ff
        /*0934*/ 	.word	0x000168a0
        /*0938*/ 	.short	0x0100
        /*093a*/ 	.byte	0x08
	.zero		1


	//   ....[16]....
        /*093c*/ 	.word	0x00000680
        /*0940*/ 	.word	0x000000ff
        /*0944*/ 	.word	0x00016898
        /*0948*/ 	.short	0x0100
        /*094a*/ 	.byte	0x08
	.zero		1


	//   ....[17]....
        /*094c*/ 	.word	0x00000690
        /*0950*/ 	.word	0x000000ff
        /*0954*/ 	.word	0x000168a8
        /*0958*/ 	.short	0x0100
        /*095a*/ 	.byte	0x08
	.zero		1


	//   ....[18]....
        /*095c*/ 	.word	0x000007d0
        /*0960*/ 	.word	0x000000ff
        /*0964*/ 	.word	0x000168b0
        /*0968*/ 	.short	0x0100
        /*096a*/ 	.byte	0x08
	.zero		1


	//   ....[19]....
        /*096c*/ 	.word	0x000007e0
        /*0970*/ 	.word	0x000000ff
        /*0974*/ 	.word	0x000168c0
        /*0978*/ 	.short	0x0100
        /*097a*/ 	.byte	0x08
	.zero		1


	//   ....[20]....
        /*097c*/ 	.word	0x000007f0
        /*0980*/ 	.word	0x000000ff
        /*0984*/ 	.word	0x000168b8
        /*0988*/ 	.short	0x0100
        /*098a*/ 	.byte	0x08
	.zero		1


	//   ....[21]....
        /*098c*/ 	.word	0x00000800
        /*0990*/ 	.word	0x000000ff
        /*0994*/ 	.word	0x000168c8
        /*0998*/ 	.short	0x0100
        /*099a*/ 	.byte	0x08
	.zero		1


	//   ....[22]....
        /*099c*/ 	.word	0x000014f0
        /*09a0*/ 	.word	0x000000ff
        /*09a4*/ 	.word	0x00016800
        /*09a8*/ 	.short	0x010a
        /*09aa*/ 	.byte	0x2d
	.zero		1


	//   ....[23]....
        /*09ac*/ 	.word	0x00001570
        /*09b0*/ 	.word	0x00000004
        /*09b4*/ 	.word	0x00016830
        /*09b8*/ 	.short	0x010a
        /*09ba*/ 	.byte	0x3f
	.zero		1


	//   ....[24]....
        /*09bc*/ 	.word	0x000015b0
        /*09c0*/ 	.word	0x00000004
        /*09c4*/ 	.word	0x00016830
        /*09c8*/ 	.short	0x010a
        /*09ca*/ 	.byte	0x3f
	.zero		1


	//   ....[25]....
        /*09cc*/ 	.word	0x00002140
        /*09d0*/ 	.word	0x000000ff
        /*09d4*/ 	.word	0x00000000
        /*09d8*/ 	.short	0x0101
        /*09da*/ 	.byte	0x06
	.zero		1


	//   ....[26]....
        /*09dc*/ 	.word	0x000037d0
        /*09e0*/ 	.word	0x000000ff
        /*09e4*/ 	.word	0x00016830
        /*09e8*/ 	.short	0x010a
        /*09ea*/ 	.byte	0x06
	.zero		1


	//   ....[27]....
        /*09ec*/ 	.word	0x00003810
        /*09f0*/ 	.word	0x000000ff
        /*09f4*/ 	.word	0x00016830
        /*09f8*/ 	.short	0x010a
        /*09fa*/ 	.byte	0x06
	.zero		1


	//   ....[28]....
        /*09fc*/ 	.word	0x00003a20
        /*0a00*/ 	.word	0x000000ff
        /*0a04*/ 	.word	0x00016850
        /*0a08*/ 	.short	0x010a
        /*0a0a*/ 	.byte	0x06
	.zero		1


	//   ....[29]....
        /*0a0c*/ 	.word	0x00003a60
        /*0a10*/ 	.word	0x000000ff
        /*0a14*/ 	.word	0x00016850
        /*0a18*/ 	.short	0x010a
        /*0a1a*/ 	.byte	0x06
	.zero		1


	//   ....[30]....
        /*0a1c*/ 	.word	0x00003ee0
        /*0a20*/ 	.word	0x000000ff
        /*0a24*/ 	.word	0x00000000
        /*0a28*/ 	.short	0x0101
        /*0a2a*/ 	.byte	0x06
	.zero		1


	//   ....[31]....
        /*0a2c*/ 	.word	0x000059d0
        /*0a30*/ 	.word	0x000000ff
        /*0a34*/ 	.word	0x00000000
        /*0a38*/ 	.short	0x0101
        /*0a3a*/ 	.byte	0x06
	.zero		1


	//   ....[32]....
        /*0a3c*/ 	.word	0x00005eb0
        /*0a40*/ 	.word	0x000000ff
        /*0a44*/ 	.word	0x00016830
        /*0a48*/ 	.short	0x010a
        /*0a4a*/ 	.byte	0x06
	.zero		1


	//   ....[33]....
        /*0a4c*/ 	.word	0x00005ef0
        /*0a50*/ 	.word	0x000000ff
        /*0a54*/ 	.word	0x00016830
        /*0a58*/ 	.short	0x010a
        /*0a5a*/ 	.byte	0x06
	.zero		1


	//   ....[34]....
        /*0a5c*/ 	.word	0x00006100
        /*0a60*/ 	.word	0x000000ff
        /*0a64*/ 	.word	0x00016850
        /*0a68*/ 	.short	0x010a
        /*0a6a*/ 	.byte	0x06
	.zero		1


	//   ....[35]....
        /*0a6c*/ 	.word	0x00006140
        /*0a70*/ 	.word	0x000000ff
        /*0a74*/ 	.word	0x00016850
        /*0a78*/ 	.short	0x010a
        /*0a7a*/ 	.byte	0x06
	.zero		1


	//   ....[36]....
        /*0a7c*/ 	.word	0x00006560
        /*0a80*/ 	.word	0x000000ff
        /*0a84*/ 	.word	0x00000000
        /*0a88*/ 	.short	0x0101
        /*0a8a*/ 	.byte	0x06
	.zero		1


	//   ....[37]....
        /*0a8c*/ 	.word	0x00007710
        /*0a90*/ 	.word	0x000000ff
        /*0a94*/ 	.word	0x00000000
        /*0a98*/ 	.short	0x0101
        /*0a9a*/ 	.byte	0x06
	.zero		1


	//   ....[38]....
        /*0a9c*/ 	.word	0x00007b20
        /*0aa0*/ 	.word	0x000000ff
        /*0aa4*/ 	.word	0x00016850
        /*0aa8*/ 	.short	0x010a
        /*0aaa*/ 	.byte	0x05
	.zero		1


	//   ....[39]....
        /*0aac*/ 	.word	0x00007b60
        /*0ab0*/ 	.word	0x000000ff
        /*0ab4*/ 	.word	0x00016850
        /*0ab8*/ 	.short	0x010a
        /*0aba*/ 	.byte	0x05
	.zero		1


	//   ....[40]....
        /*0abc*/ 	.word	0x000080c0
        /*0ac0*/ 	.word	0x000000ff
        /*0ac4*/ 	.word	0x00000000
        /*0ac8*/ 	.short	0x0101
        /*0aca*/ 	.byte	0x04
	.zero		1


	//   ....[41]....
        /*0acc*/ 	.word	0x00008cd0
        /*0ad0*/ 	.word	0x00000000
        /*0ad4*/ 	.word	0x00000000
        /*0ad8*/ 	.short	0x0101
        /*0ada*/ 	.byte	0x3f
	.zero		1


	//   ....[42]....
        /*0adc*/ 	.word	0x0000a9a0
        /*0ae0*/ 	.word	0x00000000
        /*0ae4*/ 	.word	0x00016840
        /*0ae8*/ 	.short	0x010a
        /*0aea*/ 	.byte	0x3f
	.zero		1


	//   ....[43]....
        /*0aec*/ 	.word	0x0000b100
        /*0af0*/ 	.word	0x00000000
        /*0af4*/ 	.word	0x00016830
        /*0af8*/ 	.short	0x0107
        /*0afa*/ 	.byte	0x3f
	.zero		1


	//   ....[44]....
        /*0afc*/ 	.word	0x0000b1c0
        /*0b00*/ 	.word	0x00000000
        /*0b04*/ 	.word	0x00016830
        /*0b08*/ 	.short	0x0101
        /*0b0a*/ 	.byte	0x3f
	.zero		1


	//   ....[45]....
        /*0b0c*/ 	.word	0x0000bf30
        /*0b10*/ 	.word	0x00000010
        /*0b14*/ 	.word	0x00016800
        /*0b18*/ 	.short	0x0107
        /*0b1a*/ 	.byte	0x3f
	.zero		1


	//   ....[46]....
        /*0b1c*/ 	.word	0x0000c020
        /*0b20*/ 	.word	0x00000010
        /*0b24*/ 	.word	0x00016800
        /*0b28*/ 	.short	0x0101
        /*0b2a*/ 	.byte	0x3f
	.zero		1


	//   ....[47]....
        /*0b2c*/ 	.word	0x0000c040
        /*0b30*/ 	.word	0x00000010
        /*0b34*/ 	.word	0x00016820
        /*0b38*/ 	.short	0x010a
        /*0b3a*/ 	.byte	0x3f
	.zero		1


	//   ....[48]....
        /*0b3c*/ 	.word	0x0000c3c0
        /*0b40*/ 	.word	0x00000005
        /*0b44*/ 	.word	0x00016840
        /*0b48*/ 	.short	0x010a
        /*0b4a*/ 	.byte	0x3f
	.zero		1


	//   ....[49]....
        /*0b4c*/ 	.word	0x0000c8e0
        /*0b50*/ 	.word	0x00000005
        /*0b54*/ 	.word	0x00016830
        /*0b58*/ 	.short	0x0107
        /*0b5a*/ 	.byte	0x3f
	.zero		1


	//   ....[50]....
        /*0b5c*/ 	.word	0x0000c9a0
        /*0b60*/ 	.word	0x00000005
        /*0b64*/ 	.word	0x00016830
        /*0b68*/ 	.short	0x0101
        /*0b6a*/ 	.byte	0x3f
	.zero		1


	//   ....[51]....
        /*0b6c*/ 	.word	0x0000ca00
        /*0b70*/ 	.word	0x00000005
        /*0b74*/ 	.word	0x00016860
        /*0b78*/ 	.short	0x010a
        /*0b7a*/ 	.byte	0x3f
	.zero		1


	//   ....[52]....
        /*0b7c*/ 	.word	0x0000cf10
        /*0b80*/ 	.word	0x00000005
        /*0b84*/ 	.word	0x00016850
        /*0b88*/ 	.short	0x0107
        /*0b8a*/ 	.byte	0x3f
	.zero		1


	//   ....[53]....
        /*0b8c*/ 	.word	0x0000d070
        /*0b90*/ 	.word	0x00000005
        /*0b94*/ 	.word	0x00016850
        /*0b98*/ 	.short	0x0101
        /*0b9a*/ 	.byte	0x3f
	.zero		1


	//   ....[54]....
        /*0b9c*/ 	.word	0x0000d280
        /*0ba0*/ 	.word	0x00000004
        /*0ba4*/ 	.word	0x00016860
        /*0ba8*/ 	.short	0x010a
        /*0baa*/ 	.byte	0x3f
	.zero		1


	//   ....[55]....
        /*0bac*/ 	.word	0x0000d730
        /*0bb0*/ 	.word	0x00000004
        /*0bb4*/ 	.word	0x00016850
        /*0bb8*/ 	.short	0x0107
        /*0bba*/ 	.byte	0x3f
	.zero		1


	//   ....[56]....
        /*0bbc*/ 	.word	0x0000d7f0
        /*0bc0*/ 	.word	0x00000004
        /*0bc4*/ 	.word	0x00016850
        /*0bc8*/ 	.short	0x0101
        /*0bca*/ 	.byte	0x3f
	.zero		1


	//   ....[57]....
        /*0bcc*/ 	.word	0x0000dac0
        /*0bd0*/ 	.word	0x00000005
        /*0bd4*/ 	.word	0x00016820
        /*0bd8*/ 	.short	0x010a
        /*0bda*/ 	.byte	0x3f
	.zero		1


	//   ....[58]....
        /*0bdc*/ 	.word	0x0000dc40
        /*0be0*/ 	.word	0x00000003
        /*0be4*/ 	.word	0x00016840
        /*0be8*/ 	.short	0x010a
        /*0bea*/ 	.byte	0x3f
	.zero		1


	//   ....[59]....
        /*0bec*/ 	.word	0x0000dce0
        /*0bf0*/ 	.word	0x00000005
        /*0bf4*/ 	.word	0x00016840
        /*0bf8*/ 	.short	0x010a
        /*0bfa*/ 	.byte	0x3f
	.zero		1


	//   ....[60]....
        /*0bfc*/ 	.word	0x0000dd20
        /*0c00*/ 	.word	0x00000003
        /*0c04*/ 	.word	0x00016860
        /*0c08*/ 	.short	0x010a
        /*0c0a*/ 	.byte	0x3f
	.zero		1


	//   ....[61]....
        /*0c0c*/ 	.word	0x0000dd60
        /*0c10*/ 	.word	0x00000005
        /*0c14*/ 	.word	0x00016860
        /*0c18*/ 	.short	0x010a
        /*0c1a*/ 	.byte	0x3f
	.zero		1


	//   ....[62]....
        /*0c1c*/ 	.word	0x0000ddd0
        /*0c20*/ 	.word	0x00000003
        /*0c24*/ 	.word	0x00016800
        /*0c28*/ 	.short	0x010a
        /*0c2a*/ 	.byte	0x3f
	.zero		1


	//   ....[63]....
        /*0c2c*/ 	.word	0x0000de20
        /*0c30*/ 	.word	0x00000004
        /*0c34*/ 	.word	0x00016830
        /*0c38*/ 	.short	0x010a
        /*0c3a*/ 	.byte	0x3f
	.zero		1


	//   ....[64]....
        /*0c3c*/ 	.word	0x0000de80
        /*0c40*/ 	.word	0x00000003
        /*0c44*/ 	.word	0x00016830
        /*0c48*/ 	.short	0x010a
        /*0c4a*/ 	.byte	0x3f
	.zero		1


	//   ....[65]....
        /*0c4c*/ 	.word	0x0000dee0
        /*0c50*/ 	.word	0x00000003
        /*0c54*/ 	.word	0x00016850
        /*0c58*/ 	.short	0x010a
        /*0c5a*/ 	.byte	0x3f
	.zero		1


	//   ....[66]....
        /*0c5c*/ 	.word	0x0000df40
        /*0c60*/ 	.word	0x00000003
        /*0c64*/ 	.word	0x00016830
        /*0c68*/ 	.short	0x010a
        /*0c6a*/ 	.byte	0x3f
	.zero		1


	//   ....[67]....
        /*0c6c*/ 	.word	0x0000dfa0
        /*0c70*/ 	.word	0x00000003
        /*0c74*/ 	.word	0x00016850
        /*0c78*/ 	.short	0x010a
        /*0c7a*/ 	.byte	0x3f
	.zero		1


	//   ....[68]....
        /*0c7c*/ 	.word	0x0000e000
        /*0c80*/ 	.word	0x00000007
        /*0c84*/ 	.word	0x00016850
        /*0c88*/ 	.short	0x010a
        /*0c8a*/ 	.byte	0x3f
	.zero		1


	//   ....[69]....
        /*0c8c*/ 	.word	0x0000e100
        /*0c90*/ 	.word	0x00000000
        /*0c94*/ 	.word	0x00016840
        /*0c98*/ 	.short	0x010a
        /*0c9a*/ 	.byte	0x3f
	.zero		1


	//   ....[70]....
        /*0c9c*/ 	.word	0x0000fb30
        /*0ca0*/ 	.word	0x00000010
        /*0ca4*/ 	.word	0x00016820
        /*0ca8*/ 	.short	0x010a
        /*0caa*/ 	.byte	0x3f
	.zero		1


	//   ....[71]....
        /*0cac*/ 	.word	0x0000fb80
        /*0cb0*/ 	.word	0x00000005
        /*0cb4*/ 	.word	0x00016840
        /*0cb8*/ 	.short	0x010a
        /*0cba*/ 	.byte	0x3f
	.zero		1


	//   ....[72]....
        /*0cbc*/ 	.word	0x000104c0
        /*0cc0*/ 	.word	0x00000005
        /*0cc4*/ 	.word	0x00016860
        /*0cc8*/ 	.short	0x010a
        /*0cca*/ 	.byte	0x3f
	.zero		1


	//   ....[73]....
        /*0ccc*/ 	.word	0x00010e30
        /*0cd0*/ 	.word	0x00000004
        /*0cd4*/ 	.word	0x00016860
        /*0cd8*/ 	.short	0x010a
        /*0cda*/ 	.byte	0x3f
	.zero		1


	//   ....[74]....
        /*0cdc*/ 	.word	0x00011830
        /*0ce0*/ 	.word	0x00000005
        /*0ce4*/ 	.word	0x00016820
        /*0ce8*/ 	.short	0x010a
        /*0cea*/ 	.byte	0x3f
	.zero		1


	//   ....[75]....
        /*0cec*/ 	.word	0x000119d0
        /*0cf0*/ 	.word	0x00000003
        /*0cf4*/ 	.word	0x00016840
        /*0cf8*/ 	.short	0x010a
        /*0cfa*/ 	.byte	0x3f
	.zero		1


	//   ....[76]....
        /*0cfc*/ 	.word	0x00011a20
        /*0d00*/ 	.word	0x00000005
        /*0d04*/ 	.word	0x00016840
        /*0d08*/ 	.short	0x010a
        /*0d0a*/ 	.byte	0x3f
	.zero		1


	//   ....[77]....
        /*0d0c*/ 	.word	0x00011a70
        /*0d10*/ 	.word	0x00000003
        /*0d14*/ 	.word	0x00016860
        /*0d18*/ 	.short	0x010a
        /*0d1a*/ 	.byte	0x3f
	.zero		1


	//----- nvinfo : EIATTR_NUM_MBARRIERS
	.align		4
.L_1553:
        /*0d1c*/ 	.byte	0x03, 0x38
        /*0d1e*/ 	.short	0x0016


	//----- nvinfo : EIATTR_EXIT_INSTR_OFFSETS
	.align		4
        /*0d20*/ 	.byte	0x04, 0x1c
        /*0d22*/ 	.short	(.L_1555 - .L_1554)


	//   ....[0]....
.L_1554:
        /*0d24*/ 	.word	0x00000970


	//   ....[1]....
        /*0d28*/ 	.word	0x00009720


	//   ....[2]....
        /*0d2c*/ 	.word	0x0000ddb0


	//----- nvinfo : EIATTR_MAX_THREADS
	.align		4
.L_1555:
        /*0d30*/ 	.byte	0x04, 0x05
        /*0d32*/ 	.short	(.L_1557 - .L_1556)
.L_1556:
        /*0d34*/ 	.word	0x00000200
        /*0d38*/ 	.word	0x00000001
        /*0d3c*/ 	.word	0x00000001


	//----- nvinfo : EIATTR_CRS_STACK_SIZE
	.align		4
.L_1557:
        /*0d40*/ 	.byte	0x04, 0x1e
        /*0d42*/ 	.short	(.L_1559 - .L_1558)
.L_1558:
        /*0d44*/ 	.word	0x00000000


	//----- nvinfo : EIATTR_CBANK_PARAM_SIZE
	.align		4
.L_1559:
        /*0d48*/ 	.byte	0x03, 0x19
        /*0d4a*/ 	.short	0x0af0


	//----- nvinfo : EIATTR_PARAM_CBANK
	.align		4
        /*0d4c*/ 	.byte	0x04, 0x0a
        /*0d4e*/ 	.short	(.L_1561 - .L_1560)
	.align		4
.L_1560:
        /*0d50*/ 	.word	index@(.nv.constant0._ZN7cutlass13device_kernelIN5flash11enable_sm90INS1_16FlashAttnFwdSm90INS1_25CollectiveMainloopFwdSm90ILi2EN4cute5tupleIJNS5_1CILi1EEES8_S8_EEENS6_IJNS7_ILi192EEENS7_ILi128EEENS7_ILi64EEEEEELi64ENS_6half_tEfNS_4arch4Sm90ELb1ELb0ELb0ELb0ELb1ELb0ELb0ELb1ELb1ELb1ELb0ELb0EEENS1_21CollectiveEpilogueFwdINS6_IJSA_SC_SB_EEES9_SE_SG_Li384ELb0ELb1ELb0ELb0EEENS1_30DynamicPersistentTileSchedulerILi384ELi128ELb0ELb1ELb1EEEEEEEEEvNT_6ParamsE)
        /*0d54*/ 	.short	0x0210
        /*0d56*/ 	.short	0x0af0


	//----- nvinfo : EIATTR_SW_WAR
	.align		4
.L_1561:
        /*0d58*/ 	.byte	0x04, 0x36
        /*0d5a*/ 	.short	(.L_1563 - .L_1562)
.L_1562:
        /*0d5c*/ 	.word	0x00000008
.L_1563:


//--------------------- .nv.info._ZN7cutlass13device_kernelIN5flash11enable_sm90INS1_16FlashAttnFwdSm90INS1_25CollectiveMainloopFwdSm90ILi2EN4cute5tupleIJNS5_1CILi1EEES8_S8_EEENS6_IJNS7_ILi192EEENS7_ILi128EEENS7_ILi64EEEEEELi64ENS_6half_tEfNS_4arch4Sm90ELb1ELb0ELb0ELb1ELb1ELb0ELb0ELb1ELb1ELb1ELb0ELb0EEENS1_21CollectiveEpilogueFwdINS6_IJSA_SC_SB_EEES9_SE_SG_Li384ELb1ELb1ELb0ELb0EEENS1_36VarlenDynamicPersistentTileSchedulerILi192ELi128ELi384ELi128ELb0ELb1ELb1ELb1ELb1ELb1EEEEEEEEEvNT_6ParamsE --------------------------
	.section	.nv.info._ZN7cutlass13device_kernelIN5flash11enable_sm90INS1_16FlashAttnFwdSm90INS1_25CollectiveMainloopFwdSm90ILi2EN4cute5tupleIJNS5_1CILi1EEES8_S8_EEENS6_IJNS7_ILi192EEENS7_ILi128EEENS7_ILi64EEEEEELi64ENS_6half_tEfNS_4arch4Sm90ELb1ELb0ELb0ELb1ELb1ELb0ELb0ELb1ELb1ELb1ELb0ELb0EEENS1_21CollectiveEpilogueFwdINS6_IJSA_SC_SB_EEES9_SE_SG_Li384ELb1ELb1ELb0ELb0EEENS1_36VarlenDynamicPersistentTileSchedulerILi192ELi128ELi384ELi128ELb0ELb1ELb1ELb1ELb1ELb1EEEEEEEEEvNT_6ParamsE,"",@"SHT_CUDA_INFO"
	.sectionflags	@""
	.align	4


	//----- nvinfo : EIATTR_CUDA_API_VERSION
	.align		4
        /*0000*/ 	.byte	0x04, 0x37
        /*0002*/ 	.short	(.L_1565 - .L_1564)
.L_1564:
        /*0004*/ 	.word	0x00000082


	//----- nvinfo : EIATTR_KPARAM_INFO
	.align		4
.L_1565:
        /*0008*/ 	.byte	0x04, 0x17
        /*000a*/ 	.short	(.L_1567 - .L_1566)
.L_1566:
        /*000c*/ 	.word	0x00000000
        /*0010*/ 	.short	0x0000
        /*0012*/ 	.short	0x0070
        /*0014*/ 	.byte	0x00, 0xf0, 0x01, 0x2a


	//----- nvinfo : EIATTR_SPARSE_MMA_MASK
	.align		4
.L_1567:
        /*0018*/ 	.byte	0x03, 0x50
        /*001a*/ 	.short	0x0000


	//----- nvinfo : EIATTR_MAXREG_COUNT
	.align		4
        /*001c*/ 	.byte	0x03, 0x1b
        /*001e*/ 	.short	0x0080


	//----- nvinfo : EIATTR_NUM_BARRIERS
	.align		4
        /*0020*/ 	.byte	0x02, 0x4c
        /*0022*/ 	.byte	0x10
	.zero		1


	//----- nvinfo : EIATTR_EXTERNS
	.align		4
        /*0024*/ 	.byte	0x04, 0x0f
        /*0026*/ 	.short	(.L_1569 - .L_1568)


	//   ....[0]....
	.align		4
.L_1568:
        /*0028*/ 	.word	index@(__assertfail)


	//----- nvinfo : EIATTR_ANNOTATIONS
	.align		4
.L_1569:
        /*002c*/ 	.byte	0x04, 0x55
        /*002e*/ 	.short	(.L_1571 - .L_1570)


	//   ....[0]....
.L_1570:
        /* <DEDUP_REMOVED lines=30> */


	//----- nvinfo : EIATTR_MERCURY_ISA_VERSION
	.align		4
.L_1571:
        /*01f8*/ 	.byte	0x03, 0x5f
        /*01fa*/ 	.short	0x0101


	//----- nvinfo : EIATTR_UNUSED_LOAD_BYTE_OFFSET
	.align		4
        /*01fc*/ 	.byte	0x04, 0x44
        /*01fe*/ 	.short	(.L_1573 - .L_1572)


	//   ....[0]....
.L_1572:
        /*0200*/ 	.word	0x00000970
        /*0204*/ 	.word	0x0000fff0


	//   ....[1]....
        /*0208*/ 	.word	0x00008410
        /*020c*/ 	.word	0x0000fff0


	//----- nvinfo : EIATTR_INT_WARP_WIDE_INSTR_OFFSETS
	.align		4
.L_1573:
        /*0210*/ 	.byte	0x04, 0x31
        /*0212*/ 	.short	(.L_1575 - .L_1574)


	//   ....[0]....
.L_1574:
        /*0214*/ 	.word	0x000000c0


	//   ....[1]....
        /*0218*/ 	.word	0x000000d0


	//   ....[2]....
        /*021c*/ 	.word	0x00000170


	//   ....[3]....
        /*0220*/ 	.word	0x0000b050


	//   ....[4]....
        /*0224*/ 	.word	0x0000b0e0


	//   ....[5]....
        /*0228*/ 	.word	0x0000e2d0


	//   ....[6]....
        /*022c*/ 	.word	0x0000e360


	//----- nvinfo : EIATTR_COOP_GROUP_MASK_REGIDS
	.align		4
.L_1575:
        /*0230*/ 	.byte	0x04, 0x29
        /*0232*/ 	.short	(.L_1577 - .L_1576)


	//   ....[0]....
.L_1576:
        /*0234*/ 	.word	0xffffffff


	//   ....[1]....
        /*0238*/ 	.word	0xffffffff


	//   ....[2]....
        /*023c*/ 	.word	0xffffffff


	//   ....[3]....
        /*0240*/ 	.word	0xffffffff


	//   ....[4]....
        /*0244*/ 	.word	0xffffffff


	//   ....[5]....
        /*0248*/ 	.word	0xffffffff


	//   ....[6]....
        /*024c*/ 	.word	0xffffffff


	//   ....[7]....
        /*0250*/ 	.word	0xffffffff


	//   ....[8]....
        /*0254*/ 	.word	0xffffffff


	//   ....[9]....
        /*0258*/ 	.word	0xffffffff


	//   ....[10]....
        /*025c*/ 	.word	0xffffffff


	//   ....[11]....
        /*0260*/ 	.word	0xffffffff


	//   ....[12]....
        /*0264*/ 	.word	0xffffffff


	//   ....[13]....
        /*0268*/ 	.word	0xffffffff


	//   ....[14]....
        /*026c*/ 	.word	0xffffffff


	//   ....[15]....
        /*0270*/ 	.word	0xffffffff


	//   ....[16]....
        /*0274*/ 	.word	0xffffffff


	//   ....[17]....
        /*0278*/ 	.word	0xffffffff


	//   ....[18]....
        /*027c*/ 	.word	0xffffffff


	//   ....[19]....
        /*0280*/ 	.word	0xffffffff


	//   ....[20]....
        /*0284*/ 	.word	0xffffffff


	//   ....[21]....
        /*0288*/ 	.word	0xffffffff


	//   ....[22]....
        /*028c*/ 	.word	0xffffffff


	//   ....[23]....
        /*0290*/ 	.word	0xffffffff


	//   ....[24]....
        /*0294*/ 	.word	0xffffffff


	//   ....[25]....
        /*0298*/ 	.word	0xffffffff


	//   ....[26]....
        /*029c*/ 	.word	0xffffffff


	//   ....[27]....
        /*02a0*/ 	.word	0xffffffff


	//   ....[28]....
        /*02a4*/ 	.word	0xffffffff


	//   ....[29]....
        /*02a8*/ 	.word	0xffffffff


	//   ....[30]....
        /*02ac*/ 	.word	0xffffffff


	//   ....[31]....
        /*02b0*/ 	.word	0xffffffff


	//   ....[32]....
        /*02b4*/ 	.word	0xffffffff


	//   ....[33]....
        /*02b8*/ 	.word	0xffffffff


	//   ....[34]....
        /*02bc*/ 	.word	0xffffffff


	//   ....[35]....
        /*02c0*/ 	.word	0xffffffff


	//   ....[36]....
        /*02c4*/ 	.word	0xffffffff


	//   ....[37]....
        /*02c8*/ 	.word	0xffffffff


	//   ....[38]....
        /*02cc*/ 	.word	0xffffffff


	//   ....[39]....
        /*02d0*/ 	.word	0xffffffff


	//   ....[40]....
        /*02d4*/ 	.word	0xffffffff


	//   ....[41]....
        /*02d8*/ 	.word	0xffffffff


	//   ....[42]....
        /*02dc*/ 	.word	0xffffffff


	//   ....[43]....
        /*02e0*/ 	.word	0xffffffff


	//   ....[44]....
        /*02e4*/ 	.word	0xffffffff


	//   ....[45]....
        /*02e8*/ 	.word	0xffffffff


	//   ....[46]....
        /*02ec*/ 	.word	0xffffffff


	//   ....[47]....
        /*02f0*/ 	.word	0xffffffff


	//   ....[48]....
        /*02f4*/ 	.word	0xffffffff


	//   ....[49]....
        /*02f8*/ 	.word	0xffffffff


	//   ....[50]....
        /*02fc*/ 	.word	0xffffffff


	//   ....[51]....
        /*0300*/ 	.word	0xffffffff


	//   ....[52]....
        /*0304*/ 	.word	0xffffffff


	//   ....[53]....
        /*0308*/ 	.word	0xffffffff


	//   ....[54]....
        /*030c*/ 	.word	0xffffffff


	//   ....[55]....
        /*0310*/ 	.word	0xffffffff


	//   ....[56]....
        /*0314*/ 	.word	0xffffffff


	//   ....[57]....
        /*0318*/ 	.word	0xffffffff


	//   ....[58]....
        /*031c*/ 	.word	0xffffffff


	//   ....[59]....
        /*0320*/ 	.word	0xffffffff


	//   ....[60]....
        /*0324*/ 	.word	0xffffffff


	//   ....[61]....
        /*0328*/ 	.word	0xffffffff


	//   ....[62]....
        /*032c*/ 	.word	0xffffffff


	//   ....[63]....
        /*0330*/ 	.word	0xffffffff


	//   ....[64]....
        /*0334*/ 	.word	0xffffffff


	//   ....[65]....
        /*0338*/ 	.word	0xffffffff


	//   ....[66]....
        /*033c*/ 	.word	0xffffffff


	//   ....[67]....
        /*0340*/ 	.word	0xffffffff


	//   ....[68]....
        /*0344*/ 	.word	0xffffffff


	//   ....[69]....
        /*0348*/ 	.word	0xffffffff


	//   ....[70]....
        /*034c*/ 	.word	0xffffffff


	//   ....[71]....
        /*0350*/ 	.word	0xffffffff


	//   ....[72]....
        /*0354*/ 	.word	0xffffffff


	//   ....[73]....
        /*0358*/ 	.word	0xffffffff


	//   ....[74]....
        /*035c*/ 	.word	0xffffffff


	//   ....[75]....
        /*0360*/ 	.word	0xffffffff


	//   ....[76]....
        /*0364*/ 	.word	0xffffffff


	//   ....[77]....
        /*0368*/ 	.word	0xffffffff


	//   ....[78]....
        /*036c*/ 	.word	0xffffffff


	//   ....[79]....
        /*0370*/ 	.word	0xffffffff


	//   ....[80]....
        /*0374*/ 	.word	0xffffffff


	//   ....[81]....
        /*0378*/ 	.word	0xffffffff


	//   ....[82]....
        /*037c*/ 	.word	0xffffffff


	//   ....[83]....
        /*0380*/ 	.word	0xffffffff


	//   ....[84]....
        /*0384*/ 	.word	0xffffffff


	//   ....[85]....
        /*0388*/ 	.word	0xffffffff


	//   ....[86]....
        /*038c*/ 	.word	0xffffffff


	//   ....[87]....
        /*0390*/ 	.word	0xffffffff


	//   ....[88]....
        /*0394*/ 	.word	0xffffffff


	//   ....[89]....
        /*0398*/ 	.word	0xffffffff


	//   ....[90]....
        /*039c*/ 	.word	0xffffffff


	//   ....[91]....
        /*03a0*/ 	.word	0xffffffff


	//   ....[92]....
        /*03a4*/ 	.word	0xffffffff


	//   ....[93]....
        /*03a8*/ 	.word	0xffffffff


	//   ....[94]....
        /*03ac*/ 	.word	0xffffffff


	//   ....[95]....
        /*03b0*/ 	.word	0xffffffff


	//   ....[96]....
        /*03b4*/ 	.word	0xffffffff


	//   ....[97]....
        /*03b8*/ 	.word	0xffffffff


	//   ....[98]....
        /*03bc*/ 	.word	0xffffffff


	//   ....[99]....
        /*03c0*/ 	.word	0xffffffff


	//   ....[100]....
        /*03c4*/ 	.word	0xffffffff


	//   ....[101]....
        /*03c8*/ 	.word	0xffffffff


	//   ....[102]....
        /*03cc*/ 	.word	0xffffffff


	//   ....[103]....
        /*03d0*/ 	.word	0xffffffff


	//   ....[104]....
        /*03d4*/ 	.word	0xffffffff


	//   ....[105]....
        /*03d8*/ 	.word	0xffffffff


	//   ....[106]....
        /*03dc*/ 	.word	0xffffffff


	//   ....[107]....
        /*03e0*/ 	.word	0xffffffff


	//   ....[108]....
        /*03e4*/ 	.word	0xffffffff


	//   ....[109]....
        /*03e8*/ 	.word	0xffffffff


	//   ....[110]....
        /*03ec*/ 	.word	0xffffffff


	//   ....[111]....
        /*03f0*/ 	.word	0xffffffff


	//   ....[112]....
        /*03f4*/ 	.word	0xffffffff


	//   ....[113]....
        /*03f8*/ 	.word	0xffffffff


	//   ....[114]....
        /*03fc*/ 	.word	0xffffffff


	//   ....[115]....
        /*0400*/ 	.word	0xffffffff


	//   ....[116]....
        /*0404*/ 	.word	0xffffffff


	//   ....[117]....
        /*0408*/ 	.word	0xffffffff


	//   ....[118]....
        /*040c*/ 	.word	0xffffffff


	//   ....[119]....
        /*0410*/ 	.word	0xffffffff


	//   ....[120]....
        /*0414*/ 	.word	0xffffffff


	//   ....[121]....
        /*0418*/ 	.word	0xffffffff


	//   ....[122]....
        /*041c*/ 	.word	0xffffffff


	//   ....[123]....
        /*0420*/ 	.word	0xffffffff


	//   ....[124]....
        /*0424*/ 	.word	0xffffffff


	//   ....[125]....
        /*0428*/ 	.word	0xffffffff


	//   ....[126]....
        /*042c*/ 	.word	0xffffffff


	//   ....[127]....
        /*0430*/ 	.word	0xffffffff


	//   ....[128]....
        /*0434*/ 	.word	0xffffffff


	//   ....[129]....
        /*0438*/ 	.word	0xffffffff


	//   ....[130]....
        /*043c*/ 	.word	0xffffffff


	//   ....[131]....
        /*0440*/ 	.word	0xffffffff


	//   ....[132]....
        /*0444*/ 	.word	0xffffffff


	//   ....[133]....
        /*0448*/ 	.word	0xffffffff


	//   ....[134]....
        /*044c*/ 	.word	0xffffffff


	//   ....[135]....
        /*0450*/ 	.word	0xffffffff


	//   ....[136]....
        /*0454*/ 	.word	0xffffffff


	//   ....[137]....
        /*0458*/ 	.word	0xffffffff


	//   ....[138]....
        /*045c*/ 	.word	0xffffffff


	//   ....[139]....
        /*0460*/ 	.word	0xffffffff


	//   ....[140]....
        /*0464*/ 	.word	0xffffffff


	//   ....[141]....
        /*0468*/ 	.word	0xffffffff


	//   ....[142]....
        /*046c*/ 	.word	0xffffffff


	//   ....[143]....
        /*0470*/ 	.word	0xffffffff


	//   ....[144]....
        /*0474*/ 	.word	0xffffffff


	//   ....[145]....
        /*0478*/ 	.word	0xffffffff


	//   ....[146]....
        /*047c*/ 	.word	0xffffffff


	//   ....[147]....
        /*0480*/ 	.word	0xffffffff


	//   ....[148]....
        /*0484*/ 	.word	0xffffffff


	//   ....[149]....
        /*0488*/ 	.word	0xffffffff


	//   ....[150]....
        /*048c*/ 	.word	0xffffffff


	//   ....[151]....
        /*0490*/ 	.word	0xffffffff


	//   ....[152]....
        /*0494*/ 	.word	0xffffffff


	//   ....[153]....
        /*0498*/ 	.word	0xffffffff


	//   ....[154]....
        /*049c*/ 	.word	0xffffffff


	//   ....[155]....
        /*04a0*/ 	.word	0xffffffff


	//   ....[156]....
        /*04a4*/ 	.word	0xffffffff


	//   ....[157]....
        /*04a8*/ 	.word	0xffffffff


	//   ....[158]....
        /*04ac*/ 	.word	0xffffffff


	//   ....[159]....
        /*04b0*/ 	.word	0xffffffff


	//   ....[160]....
        /*04b4*/ 	.word	0xffffffff


	//   ....[161]....
        /*04b8*/ 	.word	0xffffffff


	//   ....[162]....
        /*04bc*/ 	.word	0xffffffff


	//   ....[163]....
        /*04c0*/ 	.word	0xffffffff


	//   ....[164]....
        /*04c4*/ 	.word	0xffffffff


	//   ....[165]....
        /*04c8*/ 	.word	0xffffffff


	//   ....[166]....
        /*04cc*/ 	.word	0xffffffff


	//   ....[167]....
        /*04d0*/ 	.word	0xffffffff


	//   ....[168]....
        /*04d4*/ 	.word	0xffffffff


	//   ....[169]....
        /*04d8*/ 	.word	0x0500000f


	//   ....[170]....
        /*04dc*/ 	.word	0x0500000f


	//   ....[171]....
        /*04e0*/ 	.word	0x0500000f


	//   ....[172]....
        /*04e4*/ 	.word	0x0500000f


	//   ....[173]....
        /*04e8*/ 	.word	0x0500000f


	//   ....[174]....
        /*04ec*/ 	.word	0x0500000f


	//   ....[175]....
        /*04f0*/ 	.word	0x0500000f


	//   ....[176]....
        /*04f4*/ 	.word	0x0500000f


	//   ....[177]....
        /*04f8*/ 	.word	0x0500000f


	//   ....[178]....
        /*04fc*/ 	.word	0x0500000f


	//   ....[179]....
        /*0500*/ 	.word	0x0500000f


	//   ....[180]....
        /*0504*/ 	.word	0x0500000f


	//   ....[181]....
        /*0508*/ 	.word	0x0500000f


	//   ....[182]....
        /*050c*/ 	.word	0x0500000f


	//   ....[183]....
        /*0510*/ 	.word	0x0500000f


	//   ....[184]....
        /*0514*/ 	.word	0x0500000f


	//   ....[185]....
        /*0518*/ 	.word	0x0500000f


	//   ....[186]....
        /*051c*/ 	.word	0x0500000f


	//   ....[187]....
        /*0520*/ 	.word	0x0500000f


	//   ....[188]....
        /*0524*/ 	.word	0x0500000f


	//   ....[189]....
        /*0528*/ 	.word	0x0500000f


	//   ....[190]....
        /*052c*/ 	.word	0x0500000f


	//   ....[191]....
        /*0530*/ 	.word	0x0500000f


	//   ....[192]....
        /*0534*/ 	.word	0x0500000f


	//   ....[193]....
        /*0538*/ 	.word	0x0500000f


	//   ....[194]....
        /*053c*/ 	.word	0x0500000f


	//   ....[195]....
        /*0540*/ 	.word	0x0500000f


	//   ....[196]....
        /*0544*/ 	.word	0x0500000f


	//   ....[197]....
        /*0548*/ 	.word	0x0500000f


	//   ....[198]....
        /*054c*/ 	.word	0x0500000f


	//   ....[199]....
        /*0550*/ 	.word	0x0500000f


	//   ....[200]....
        /*0554*/ 	.word	0x0500000f


	//   ....[201]....
        /*0558*/ 	.word	0x0500000f


	//   ....[202]....
        /*055c*/ 	.word	0x0500000f


	//   ....[203]....
        /*0560*/ 	.word	0x0500000f


	//   ....[204]....
        /*0564*/ 	.word	0x0500000f


	//   ....[205]....
        /*0568*/ 	.word	0x0500000f


	//   ....[206]....
        /*056c*/ 	.word	0x0500000f


	//   ....[207]....
        /*0570*/ 	.word	0x0500000f


	//   ....[208]....
        /*0574*/ 	.word	0x0500000f


	//   ....[209]....
        /*0578*/ 	.word	0x0500000f


	//   ....[210]....
        /*057c*/ 	.word	0x0500000f


	//   ....[211]....
        /*0580*/ 	.word	0x0500000f


	//   ....[212]....
        /*0584*/ 	.word	0x0500000f


	//   ....[213]....
        /*0588*/ 	.word	0x0500000f


	//   ....[214]....
        /*058c*/ 	.word	0x0500000f


	//   ....[215]....
        /*0590*/ 	.word	0x0500000f


	//   ....[216]....
        /*0594*/ 	.word	0x0500000f


	//   ....[217]....
        /*0598*/ 	.word	0x0500000f


	//   ....[218]....
        /*059c*/ 	.word	0x0500000f


	//   ....[219]....
        /*05a0*/ 	.word	0x0500000f


	//   ....[220]....
        /*05a4*/ 	.word	0x0500000f


	//   ....[221]....
        /*05a8*/ 	.word	0x0500000f


	//   ....[222]....
        /*05ac*/ 	.word	0x0500000f


	//   ....[223]....
        /*05b0*/ 	.word	0x0500000f


	//   ....[224]....
        /*05b4*/ 	.word	0x0500000f


	//   ....[225]....
        /*05b8*/ 	.word	0x0500000f


	//   ....[226]....
        /*05bc*/ 	.word	0x0500000f


	//   ....[227]....
        /*05c0*/ 	.word	0x0500000f


	//   ....[228]....
        /*05c4*/ 	.word	0x0500000f


	//   ....[229]....
        /*05c8*/ 	.word	0x0500000f


	//   ....[230]....
        /*05cc*/ 	.word	0x0500000f


	//   ....[231]....
        /*05d0*/ 	.word	0x0500000f


	//   ....[232]....
        /*05d4*/ 	.word	0x0500000f


	//   ....[233]....
        /*05d8*/ 	.word	0x0500000f


	//   ....[234]....
        /*05dc*/ 	.word	0x0500000f


	//   ....[235]....
        /*05e0*/ 	.word	0x0500000f


	//   ....[236]....
        /*05e4*/ 	.word	0x0500000f


	//   ....[237]....
        /*05e8*/ 	.word	0x0500000f


	//   ....[238]....
        /*05ec*/ 	.word	0x0500000f


	//   ....[239]....
        /*05f0*/ 	.word	0x0500000f


	//   ....[240]....
        /*05f4*/ 	.word	0x0500000f


	//   ....[241]....
        /*05f8*/ 	.word	0x0500000f


	//   ....[242]....
        /*05fc*/ 	.word	0x0500000f


	//   ....[243]....
        /*0600*/ 	.word	0x0500000f


	//   ....[244]....
        /*0604*/ 	.word	0x0500000f


	//   ....[245]....
        /*0608*/ 	.word	0x0500000f


	//   ....[246]....
        /*060c*/ 	.word	0x0500000f


	//   ....[247]....
        /*0610*/ 	.word	0x0500000f


	//   ....[248]....
        /*0614*/ 	.word	0x0500000f


	//   ....[249]....
        /*0618*/ 	.word	0x0500000f


	//   ....[250]....
        /*061c*/ 	.word	0x0500000f


	//   ....[251]....
        /*0620*/ 	.word	0x0500000f


	//   ....[252]....
        /*0624*/ 	.word	0x0500000f


	//   ....[253]....
        /*0628*/ 	.word	0x0500000f


	//   ....[254]....
        /*062c*/ 	.word	0x0500000f


	//   ....[255]....
        /*0630*/ 	.word	0x0500000f


	//   ....[0]....
        /*0634*/ 	.word	0x0500000f


	//   ....[1]....
        /*0638*/ 	.word	0x0500000f


	//   ....[2]....
        /*063c*/ 	.word	0x0500000f


	//   ....[3]....
        /*0640*/ 	.word	0x0500000f


	//   ....[4]....
        /*0644*/ 	.word	0x0500000f


	//   ....[5]....
        /*0648*/ 	.word	0x0500000f


	//   ....[6]....
        /*064c*/ 	.word	0x0500000f


	//   ....[7]....
        /*0650*/ 	.word	0x0500000f


	//   ....[8]....
        /*0654*/ 	.word	0x0500000f


	//   ....[9]....
        /*0658*/ 	.word	0x0500000f


	//   ....[10]....
        /*065c*/ 	.word	0x0500000f


	//   ....[11]....
        /*0660*/ 	.word	0x0500000f


	//   ....[12]....
        /*0664*/ 	.word	0x0500000f


	//   ....[13]....
        /*0668*/ 	.word	0x0500000f


	//   ....[14]....
        /*066c*/ 	.word	0x0500000f


	//   ....[15]....
        /*0670*/ 	.word	0x0500000f


	//   ....[16]....
        /*0674*/ 	.word	0x0500000f


	//   ....[17]....
        /*0678*/ 	.word	0x0500000f


	//   ....[18]....
        /*067c*/ 	.word	0x0500000f


	//   ....[19]....
        /*0680*/ 	.word	0x0500000f


	//----- nvinfo : EIATTR_COOP_GROUP_INSTR_OFFSETS
	.align		4
.L_1577:
        /*0684*/ 	.byte	0x04, 0x28
        /*0686*/ 	.short	(.L_1579 - .L_1578)


	//   ....[0]....
.L_1578:
        /*0688*/ 	.word	0x00000080


	//   ....[1]....
        /*068c*/ 	.word	0x00000090


	//   ....[2]....
        /*0690*/ 	.word	0x000002d0


	//   ....[3]....
        /*0694*/ 	.word	0x00000430


	//   ....[4]....
        /*0698*/ 	.word	0x00000550


	//   ....[5]....
        /*069c*/ 	.word	0x000006b0


	//   ....[6]....
        /*06a0*/ 	.word	0x00001460


	//   ....[7]....
        /*06a4*/ 	.word	0x00001b00


	//   ....[8]....
        /*06a8*/ 	.word	0x00001b30


	//   ....[9]....
        /*06ac*/ 	.word	0x000021e0


	//   ....[10]....
        /*06b0*/ 	.word	0x00002250


	//   ....[11]....
        /*06b4*/ 	.word	0x00002d10


	//   ....[12]....
        /*06b8*/ 	.word	0x00002d60


	//   ....[13]....
        /*06bc*/ 	.word	0x00003fc0


	//   ....[14]....
        /*06c0*/ 	.word	0x00003fe0


	//   ....[15]....
        /*06c4*/ 	.word	0x000046c0


	//   ....[16]....
        /*06c8*/ 	.word	0x00004700


	//   ....[17]....
        /*06cc*/ 	.word	0x00005000


	//   ....[18]....
        /*06d0*/ 	.word	0x00005060


	//   ....[19]....
        /*06d4*/ 	.word	0x00006a00


	//   ....[20]....
        /*06d8*/ 	.word	0x00006a10


	//   ....[21]....
        /*06dc*/ 	.word	0x00006a40


	//   ....[22]....
        /*06e0*/ 	.word	0x00006a60


	//   ....[23]....
        /*06e4*/ 	.word	0x00007ce0


	//   ....[24]....
        /*06e8*/ 	.word	0x00007d10


	//   ....[25]....
        /*06ec*/ 	.word	0x00007dc0


	//   ....[26]....
        /*06f0*/ 	.word	0x00007dd0


	//   ....[27]....
        /*06f4*/ 	.word	0x00008b70


	//   ....[28]....
        /*06f8*/ 	.word	0x00008bb0


	//   ....[29]....
        /*06fc*/ 	.word	0x00008bf0


	//   ....[30]....
        /*0700*/ 	.word	0x00008c20


	//   ....[31]....
        /*0704*/ 	.word	0x00009100


	//   ....[32]....
        /*0708*/ 	.word	0x00009140


	//   ....[33]....
        /*070c*/ 	.word	0x00009170


	//   ....[34]....
        /*0710*/ 	.word	0x000091a0


	//   ....[35]....
        /*0714*/ 	.word	0x000091c0


	//   ....[36]....
        /*0718*/ 	.word	0x000091d0


	//   ....[37]....
        /*071c*/ 	.word	0x000091f0


	//   ....[38]....
        /*0720*/ 	.word	0x00009210


	//   ....[39]....
        /*0724*/ 	.word	0x00009aa0


	//   ....[40]....
        /*0728*/ 	.word	0x00009ad0


	//   ....[41]....
        /*072c*/ 	.word	0x00009b10


	//   ....[42]....
        /*0730*/ 	.word	0x00009b40


	//   ....[43]....
        /*0734*/ 	.word	0x00009b50


	//   ....[44]....
        /*0738*/ 	.word	0x00009b60


	//   ....[45]....
        /*073c*/ 	.word	0x00009b70


	//   ....[46]....
        /*0740*/ 	.word	0x00009b90


	//   ....[47]....
        /*0744*/ 	.word	0x00009ce0


	//   ....[48]....
        /*0748*/ 	.word	0x00009ed0


	//   ....[49]....
        /*074c*/ 	.word	0x00009f00


	//   ....[50]....
        /*0750*/ 	.word	0x00009f30


	//   ....[51]....
        /*0754*/ 	.word	0x00009f60


	//   ....[52]....
        /*0758*/ 	.word	0x00009f90


	//   ....[53]....
        /*075c*/ 	.word	0x00009fc0


	//   ....[54]....
        /*0760*/ 	.word	0x0000a110


	//   ....[55]....
        /*0764*/ 	.word	0x0000a140


	//   ....[56]....
        /*0768*/ 	.word	0x0000a170


	//   ....[57]....
        /*076c*/ 	.word	0x0000a1a0


	//   ....[58]....
        /*0770*/ 	.word	0x0000a1d0


	//   ....[59]....
        /*0774*/ 	.word	0x0000a200


	//   ....[60]....
        /*0778*/ 	.word	0x0000a290


	//   ....[61]....
        /*077c*/ 	.word	0x0000a2f0


	//   ....[62]....
        /*0780*/ 	.word	0x0000a380


	//   ....[63]....
        /*0784*/ 	.word	0x0000bc60


	//   ....[64]....
        /*0788*/ 	.word	0x0000bc80


	//   ....[65]....
        /*078c*/ 	.word	0x0000bd10


	//   ....[66]....
        /*0790*/ 	.word	0x0000bd30


	//   ....[67]....
        /*0794*/ 	.word	0x0000bdb0


	//   ....[68]....
        /*0798*/ 	.word	0x0000bdd0


	//   ....[69]....
        /*079c*/ 	.word	0x0000be50


	//   ....[70]....
        /*07a0*/ 	.word	0x0000be70


	//   ....[71]....
        /*07a4*/ 	.word	0x0000bef0


	//   ....[72]....
        /*07a8*/ 	.word	0x0000bf10


	//   ....[73]....
        /*07ac*/ 	.word	0x0000bf90


	//   ....[74]....
        /*07b0*/ 	.word	0x0000bfb0


	//   ....[75]....
        /*07b4*/ 	.word	0x0000c030


	//   ....[76]....
        /*07b8*/ 	.word	0x0000c050


	//   ....[77]....
        /*07bc*/ 	.word	0x0000c060


	//   ....[78]....
        /*07c0*/ 	.word	0x0000c070


	//   ....[79]....
        /*07c4*/ 	.word	0x0000c970


	//   ....[80]....
        /*07c8*/ 	.word	0x0000c9a0


	//   ....[81]....
        /*07cc*/ 	.word	0x0000ca40


	//   ....[82]....
        /*07d0*/ 	.word	0x0000ca60


	//   ....[83]....
        /*07d4*/ 	.word	0x0000cae0


	//   ....[84]....
        /*07d8*/ 	.word	0x0000cb00


	//   ....[85]....
        /*07dc*/ 	.word	0x0000cb80


	//   ....[86]....
        /*07e0*/ 	.word	0x0000cba0


	//   ....[87]....
        /*07e4*/ 	.word	0x0000cc20


	//   ....[88]....
        /*07e8*/ 	.word	0x0000cc40


	//   ....[89]....
        /*07ec*/ 	.word	0x0000ccc0


	//   ....[90]....
        /*07f0*/ 	.word	0x0000cce0


	//   ....[91]....
        /*07f4*/ 	.word	0x0000cd60


	//   ....[92]....
        /*07f8*/ 	.word	0x0000cd80


	//   ....[93]....
        /*07fc*/ 	.word	0x0000cd90


	//   ....[94]....
        /*0800*/ 	.word	0x0000ce00


	//   ....[95]....
        /*0804*/ 	.word	0x0000ce50


	//   ....[96]....
        /*0808*/ 	.word	0x0000ce80


	//   ....[97]....
        /*080c*/ 	.word	0x0000cf10


	//   ....[98]....
        /*0810*/ 	.word	0x0000cf20


	//   ....[99]....
        /*0814*/ 	.word	0x0000cf90


	//   ....[100]....
        /*0818*/ 	.word	0x0000cfa0


	//   ....[101]....
        /*081c*/ 	.word	0x0000cfe0


	//   ....[102]....
        /*0820*/ 	.word	0x0000d000


	//   ....[103]....
        /*0824*/ 	.word	0x0000d780


	//   ....[104]....
        /*0828*/ 	.word	0x0000d7b0


	//   ....[105]....
        /*082c*/ 	.word	0x0000d800


	//   ....[106]....
        /*0830*/ 	.word	0x0000d810


	//   ....[107]....
        /*0834*/ 	.word	0x0000d850


	//   ....[108]....
        /*0838*/ 	.word	0x0000d860


	//   ....[109]....
        /*083c*/ 	.word	0x0000d8a0


	//   ....[110]....
        /*0840*/ 	.word	0x0000d8b0


	//   ....[111]....
        /*0844*/ 	.word	0x0000d8f0


	//   ....[112]....
        /*0848*/ 	.word	0x0000d900


	//   ....[113]....
        /*084c*/ 	.word	0x0000d940


	//   ....[114]....
        /*0850*/ 	.word	0x0000d950


	//   ....[115]....
        /*0854*/ 	.word	0x0000d990


	//   ....[116]....
        /*0858*/ 	.word	0x0000d9a0


	//   ....[117]....
        /*085c*/ 	.word	0x0000d9b0


	//   ....[118]....
        /*0860*/ 	.word	0x0000d9f0


	//   ....[119]....
        /*0864*/ 	.word	0x0000dca0


	//   ....[120]....
        /*0868*/ 	.word	0x0000dcd0


	//   ....[121]....
        /*086c*/ 	.word	0x0000dd30


	//   ....[122]....
        /*0870*/ 	.word	0x0000dd40


	//   ....[123]....
        /*0874*/ 	.word	0x0000dd90


	//   ....[124]....
        /*0878*/ 	.word	0x0000dda0


	//   ....[125]....
        /*087c*/ 	.word	0x0000ddf0


	//   ....[126]....
        /*0880*/ 	.word	0x0000de00


	//   ....[127]....
        /*0884*/ 	.word	0x0000de50


	//   ....[128]....
        /*0888*/ 	.word	0x0000de60


	//   ....[129]....
        /*088c*/ 	.word	0x0000deb0


	//   ....[130]....
        /*0890*/ 	.word	0x0000dec0


	//   ....[131]....
        /*0894*/ 	.word	0x0000df10


	//   ....[132]....
        /*0898*/ 	.word	0x0000df20


	//   ....[133]....
        /*089c*/ 	.word	0x0000df30


	//   ....[134]....
        /*08a0*/ 	.word	0x0000df70


	//   ....[135]....
        /*08a4*/ 	.word	0x0000e520


	//   ....[136]....
        /*08a8*/ 	.word	0x0000e560


	//   ....[137]....
        /*08ac*/ 	.word	0x0000e590


	//   ....[138]....
        /*08b0*/ 	.word	0x0000e5a0


	//   ....[139]....
        /*08b4*/ 	.word	0x0000e5b0


	//   ....[140]....
        /*08b8*/ 	.word	0x0000e5c0


	//   ....[141]....
        /*08bc*/ 	.word	0x0000e5e0


	//   ....[142]....
        /*08c0*/ 	.word	0x0000e630


	//   ....[143]....
        /*08c4*/ 	.word	0x0000e650


	//   ....[144]....
        /*08c8*/ 	.word	0x0000e690


	//   ....[145]....
        /*08cc*/ 	.word	0x0000e6b0


	//   ....[146]....
        /*08d0*/ 	.word	0x0000e6f0


	//   ....[147]....
        /*08d4*/ 	.word	0x0000e710


	//   ....[148]....
        /*08d8*/ 	.word	0x0000e760


	//   ....[149]....
        /*08dc*/ 	.word	0x0000e790


	//   ....[150]....
        /*08e0*/ 	.word	0x0000e7f0


	//   ....[151]....
        /*08e4*/ 	.word	0x0000eb70


	//   ....[152]....
        /*08e8*/ 	.word	0x0000ebc0


	//   ....[153]....
        /*08ec*/ 	.word	0x0000ebf0


	//   ....[154]....
        /*08f0*/ 	.word	0x0000ec20


	//   ....[155]....
        /*08f4*/ 	.word	0x0000ec30


	//   ....[156]....
        /*08f8*/ 	.word	0x0000ec60


	//   ....[157]....
        /*08fc*/ 	.word	0x0000ec90


	//   ....[158]....
        /*0900*/ 	.word	0x0000ecc0


	//   ....[159]....
        /*0904*/ 	.word	0x0000ee40


	//   ....[160]....
        /*0908*/ 	.word	0x0000ee70


	//   ....[161]....
        /*090c*/ 	.word	0x0000eea0


	//   ....[162]....
        /*0910*/ 	.word	0x0000eed0


	//   ....[163]....
        /*0914*/ 	.word	0x0000ef00


	//   ....[164]....
        /*0918*/ 	.word	0x0000ef30


	//   ....[165]....
        /*091c*/ 	.word	0x0000eff0


	//   ....[166]....
        /*0920*/ 	.word	0x0000f010


	//   ....[167]....
        /*0924*/ 	.word	0x0000f080


	//   ....[168]....
        /*0928*/ 	.word	0x0000f720


	//   ....[169]....
        /*092c*/ 	.word	0x0000fcc0


	//   ....[170]....
        /*0930*/ 	.word	0x0000fdb0


	//   ....[171]....
        /*0934*/ 	.word	0x0000fe50


	//   ....[172]....
        /*0938*/ 	.word	0x0000feb0


	//   ....[173]....
        /*093c*/ 	.word	0x0000ffa0


	//   ....[174]....
        /*0940*/ 	.word	0x00010010


	//   ....[175]....
        /*0944*/ 	.word	0x00010100


	//   ....[176]....
        /*0948*/ 	.word	0x00010170


	//   ....[177]....
        /*094c*/ 	.word	0x00010260


	//   ....[178]....
        /*0950*/ 	.word	0x000102d0


	//   ....[179]....
        /*0954*/ 	.word	0x000103c0


	//   ....[180]....
        /*0958*/ 	.word	0x00010430


	//   ....[181]....
        /*095c*/ 	.word	0x00010520


	//   ....[182]....
        /*0960*/ 	.word	0x00010590


	//   ....[183]....
        /*0964*/ 	.word	0x00010680


	//   ....[184]....
        /*0968*/ 	.word	0x000106f0


	//   ....[185]....
        /*096c*/ 	.word	0x00010790


	//   ....[186]....
        /*0970*/ 	.word	0x00010880


	//   ....[187]....
        /*0974*/ 	.word	0x000108f0


	//   ....[188]....
        /*0978*/ 	.word	0x00010950


	//   ....[189]....
        /*097c*/ 	.word	0x00010a40


	//   ....[190]....
        /*0980*/ 	.word	0x00010aa0


	//   ....[191]....
        /*0984*/ 	.word	0x00010ba0


	//   ....[192]....
        /*0988*/ 	.word	0x00010c00


	//   ....[193]....
        /*098c*/ 	.word	0x00010d00


	//   ....[194]....
        /*0990*/ 	.word	0x00010d60


	//   ....[195]....
        /*0994*/ 	.word	0x00010e60


	//   ....[196]....
        /*0998*/ 	.word	0x00010ec0


	//   ....[197]....
        /*099c*/ 	.word	0x00010fc0


	//   ....[198]....
        /*09a0*/ 	.word	0x00011020


	//   ....[199]....
        /*09a4*/ 	.word	0x00011120


	//   ....[200]....
        /*09a8*/ 	.word	0x00011180


	//   ....[201]....
        /*09ac*/ 	.word	0x00011230


	//   ....[202]....
        /*09b0*/ 	.word	0x000112f0


	//   ....[203]....
        /*09b4*/ 	.word	0x000113b0


	//   ....[204]....
        /*09b8*/ 	.word	0x00011410


	//   ....[205]....
        /*09bc*/ 	.word	0x00011510


	//   ....[206]....
        /*09c0*/ 	.word	0x00011570


	//   ....[207]....
        /*09c4*/ 	.word	0x00011640


	//   ....[208]....
        /*09c8*/ 	.word	0x000116a0


	//   ....[209]....
        /*09cc*/ 	.word	0x00011760


	//   ....[210]....
        /*09d0*/ 	.word	0x000118a0


	//   ....[211]....
        /*09d4*/ 	.word	0x00011950


	//   ....[212]....
        /*09d8*/ 	.word	0x000119b0


	//   ....[213]....
        /*09dc*/ 	.word	0x00011a60


	//   ....[214]....
        /*09e0*/ 	.word	0x00011ac0


	//   ....[215]....
        /*09e4*/ 	.word	0x00011b70


	//   ....[216]....
        /*09e8*/ 	.word	0x00011bd0


	//   ....[217]....
        /*09ec*/ 	.word	0x00011c80


	//   ....[218]....
        /*09f0*/ 	.word	0x00011ce0


	//   ....[219]....
        /*09f4*/ 	.word	0x00011d90


	//   ....[220]....
        /*09f8*/ 	.word	0x00011df0


	//   ....[221]....
        /*09fc*/ 	.word	0x00011ea0


	//   ....[222]....
        /*0a00*/ 	.word	0x00011f00


	//   ....[223]....
        /*0a04*/ 	.word	0x00011fb0


	//   ....[224]....
        /*0a08*/ 	.word	0x00012010


	//   ....[225]....
        /*0a0c*/ 	.word	0x000120c0


	//   ....[226]....
        /*0a10*/ 	.word	0x000121b0


	//   ....[227]....
        /*0a14*/ 	.word	0x00012260


	//   ....[228]....
        /*0a18*/ 	.word	0x000122c0


	//   ....[229]....
        /*0a1c*/ 	.word	0x00012380


	//   ....[230]....
        /*0a20*/ 	.word	0x000123e0


	//   ....[231]....
        /*0a24*/ 	.word	0x000124a0


	//   ....[232]....
        /*0a28*/ 	.word	0x00012500


	//   ....[233]....
        /*0a2c*/ 	.word	0x000125c0


	//   ....[234]....
        /*0a30*/ 	.word	0x00012620


	//   ....[235]....
        /*0a34*/ 	.word	0x000126e0


	//   ....[236]....
        /*0a38*/ 	.word	0x00012740


	//   ....[237]....
        /*0a3c*/ 	.word	0x00012800


	//   ....[238]....
        /*0a40*/ 	.word	0x00012860


	//   ....[239]....
        /*0a44*/ 	.word	0x00012920


	//   ....[240]....
        /*0a48*/ 	.word	0x00012980


	//   ....[241]....
        /*0a4c*/ 	.word	0x00012a30


	//   ....[242]....
        /*0a50*/ 	.word	0x00012b20


	//   ....[243]....
        /*0a54*/ 	.word	0x00012bd0


	//   ....[244]....
        /*0a58*/ 	.word	0x00012c60


	//   ....[245]....
        /*0a5c*/ 	.word	0x00012d10


	//   ....[246]....
        /*0a60*/ 	.word	0x00012d70


	//   ....[247]....
        /*0a64*/ 	.word	0x00012e30


	//   ....[248]....
        /*0a68*/ 	.word	0x00012e90


	//   ....[249]....
        /*0a6c*/ 	.word	0x00012f50


	//   ....[250]....
        /*0a70*/ 	.word	0x00012fb0


	//   ....[251]....
        /*0a74*/ 	.word	0x00013070


	//   ....[252]....
        /*0a78*/ 	.word	0x000130d0


	//   ....[253]....
        /*0a7c*/ 	.word	0x00013190


	//   ....[254]....
        /*0a80*/ 	.word	0x000131f0


	//   ....[255]....
        /*0a84*/ 	.word	0x000132b0


	//   ....[0]....
        /*0a88*/ 	.word	0x00013310


	//   ....[1]....
        /*0a8c*/ 	.word	0x000133b0


	//   ....[2]....
        /*0a90*/ 	.word	0x00013440


	//   ....[3]....
        /*0a94*/ 	.word	0x000134e0


	//   ....[4]....
        /*0a98*/ 	.word	0x00013600


	//   ....[5]....
        /*0a9c*/ 	.word	0x00013670


	//   ....[6]....
        /*0aa0*/ 	.word	0x000136e0


	//   ....[7]....
        /*0aa4*/ 	.word	0x00013750


	//   ....[8]....
        /*0aa8*/ 	.word	0x000137c0


	//   ....[9]....
        /*0aac*/ 	.word	0x00013840


	//   ....[10]....
        /*0ab0*/ 	.word	0x000138d0


	//   ....[11]....
        /*0ab4*/ 	.word	0x00013960


	//   ....[12]....
        /*0ab8*/ 	.word	0x000139d0


	//   ....[13]....
        /*0abc*/ 	.word	0x00013a40


	//   ....[14]....
        /*0ac0*/ 	.word	0x00013ab0


	//   ....[15]....
        /*0ac4*/ 	.word	0x00013b30


	//   ....[16]....
        /*0ac8*/ 	.word	0x00013ba0


	//   ....[17]....
        /*0acc*/ 	.word	0x00013c40


	//   ....[18]....
        /*0ad0*/ 	.word	0x00013cd0


	//   ....[19]....
        /*0ad4*/ 	.word	0x00013df0


	//----- nvinfo : EIATTR_REG_RECONFIG
	.align		4
.L_1579:
        /*0ad8*/ 	.byte	0x01, 0x54
	.zero		2


	//----- nvinfo : EIATTR_SYSCALL_OFFSETS
	.align		4
        /*0adc*/ 	.byte	0x04, 0x46
        /*0ade*/ 	.short	(.L_1581 - .L_1580)


	//   ....[0]....
.L_1580:
        /*0ae0*/ 	.word	0x00001640


	//   ....[1]....
        /*0ae4*/ 	.word	0x0000b240


	//   ....[2]....
        /*0ae8*/ 	.word	0x0000b390


	//   ....[3]....
        /*0aec*/ 	.word	0x0000b480


	//   ....[4]....
        /*0af0*/ 	.word	0x0000c480


	//----- nvinfo : EIATTR_MBARRIER_INSTR_OFFSETS
	.align		4
.L_1581:
        /*0af4*/ 	.byte	0x04, 0x39
        /*0af6*/ 	.short	(.L_1583 - .L_1582)


	//   ....[0]....
.L_1582:
        /*0af8*/ 	.word	0x00000180
        /*0afc*/ 	.word	0x000000ff
        /*0b00*/ 	.word	0x00016800
        /*0b04*/ 	.short	0x0100
        /*0b06*/ 	.byte	0x08
	.zero		1


	//   ....[1]....
        /*0b08*/ 	.word	0x00000190
        /*0b0c*/ 	.word	0x000000ff
        /*0b10*/ 	.word	0x00016820
        /*0b14*/ 	.short	0x0100
        /*0b16*/ 	.byte	0x08
	.zero		1


	//   ....[2]....
        /*0b18*/ 	.word	0x00000280
        /*0b1c*/ 	.word	0x000000ff
        /*0b20*/ 	.word	0x00016830
        /*0b24*/ 	.short	0x0100
        /*0b26*/ 	.byte	0x08
	.zero		1


	//   ....[3]....
        /*0b28*/ 	.word	0x00000290
        /*0b2c*/ 	.word	0x000000ff
        /*0b30*/ 	.word	0x00016840
        /*0b34*/ 	.short	0x0100
        /*0b36*/ 	.byte	0x08
	.zero		1


	//   ....[4]....
        /*0b38*/ 	.word	0x000002a0
        /*0b3c*/ 	.word	0x000000ff
        /*0b40*/ 	.word	0x00016838
        /*0b44*/ 	.short	0x0100
        /*0b46*/ 	.byte	0x08
	.zero		1


	//   ....[5]....
        /*0b48*/ 	.word	0x000002b0
        /*0b4c*/ 	.word	0x000000ff
        /*0b50*/ 	.word	0x00016848
        /*0b54*/ 	.short	0x0100
        /*0b56*/ 	.byte	0x08
	.zero		1


	//   ....[6]....
        /*0b58*/ 	.word	0x000003e0
        /*0b5c*/ 	.word	0x000000ff
        /*0b60*/ 	.word	0x00016850
        /*0b64*/ 	.short	0x0100
        /*0b66*/ 	.byte	0x08
	.zero		1


	//   ....[7]....
        /*0b68*/ 	.word	0x000003f0
        /*0b6c*/ 	.word	0x000000ff
        /*0b70*/ 	.word	0x00016860
        /*0b74*/ 	.short	0x0100
        /*0b76*/ 	.byte	0x08
	.zero		1


	//   ....[8]....
        /*0b78*/ 	.word	0x00000400
        /*0b7c*/ 	.word	0x000000ff
        /*0b80*/ 	.word	0x00016858
        /*0b84*/ 	.short	0x0100
        /*0b86*/ 	.byte	0x08
	.zero		1


	//   ....[9]....
        /*0b88*/ 	.word	0x00000410
        /*0b8c*/ 	.word	0x000000ff
        /*0b90*/ 	.word	0x00016868
        /*0b94*/ 	.short	0x0100
        /*0b96*/ 	.byte	0x08
	.zero		1


	//   ....[10]....
        /*0b98*/ 	.word	0x00000500
        /*0b9c*/ 	.word	0x000000ff
        /*0ba0*/ 	.word	0x00016870
        /*0ba4*/ 	.short	0x0100
        /*0ba6*/ 	.byte	0x06
	.zero		1


	//   ....[11]....
        /*0ba8*/ 	.word	0x00000510
        /*0bac*/ 	.word	0x000000ff
        /*0bb0*/ 	.word	0x00016880
        /*0bb4*/ 	.short	0x0100
        /*0bb6*/ 	.byte	0x06
	.zero		1


	//   ....[12]....
        /*0bb8*/ 	.word	0x00000520
        /*0bbc*/ 	.word	0x000000ff
        /*0bc0*/ 	.word	0x00016878
        /*0bc4*/ 	.short	0x0100
        /*0bc6*/ 	.byte	0x06
	.zero		1


	//   ....[13]....
        /*0bc8*/ 	.word	0x00000530
        /*0bcc*/ 	.word	0x000000ff
        /*0bd0*/ 	.word	0x00016888
        /*0bd4*/ 	.short	0x0100
        /*0bd6*/ 	.byte	0x06
	.zero		1


	//   ....[14]....
        /*0bd8*/ 	.word	0x00000660
        /*0bdc*/ 	.word	0x000000ff
        /*0be0*/ 	.word	0x00016890
        /*0be4*/ 	.short	0x0100
        /*0be6*/ 	.byte	0x08
	.zero		1


	//   ....[15]....
        /*0be8*/ 	.word	0x00000670
        /*0bec*/ 	.word	0x000000ff
        /*0bf0*/ 	.word	0x000168a0
        /*0bf4*/ 	.short	0x0100
        /*0bf6*/ 	.byte	0x08
	.zero		1


	//   ....[16]....
        /*0bf8*/ 	.word	0x00000680
        /*0bfc*/ 	.word	0x000000ff
        /*0c00*/ 	.word	0x00016898
        /*0c04*/ 	.short	0x0100
        /*0c06*/ 	.byte	0x08
	.zero		1


	//   ....[17]....
        /*0c08*/ 	.word	0x00000690
        /*0c0c*/ 	.word	0x000000ff
        /*0c10*/ 	.word	0x000168a8
        /*0c14*/ 	.short	0x0100
        /*0c16*/ 	.byte	0x08
	.zero		1


	//   ....[18]....
        /*0c18*/ 	.word	0x000007d0
        /*0c1c*/ 	.word	0x000000ff
        /*0c20*/ 	.word	0x000168b0
        /*0c24*/ 	.short	0x0100
        /*0c26*/ 	.byte	0x08
	.zero		1


	//   ....[19]....
        /*0c28*/ 	.word	0x000007e0
        /*0c2c*/ 	.word	0x000000ff
        /*0c30*/ 	.word	0x000168c0
        /*0c34*/ 	.short	0x0100
        /*0c36*/ 	.byte	0x08
	.zero		1


	//   ....[20]....
        /*0c38*/ 	.word	0x000007f0
        /*0c3c*/ 	.word	0x000000ff
        /*0c40*/ 	.word	0x000168b8
        /*0c44*/ 	.short	0x0100
        /*0c46*/ 	.byte	0x08
	.zero		1


	//   ....[21]....
        /*0c48*/ 	.word	0x00000800
        /*0c4c*/ 	.word	0x000000ff
        /*0c50*/ 	.word	0x000168c8
        /*0c54*/ 	.short	0x0100
        /*0c56*/ 	.byte	0x08
	.zero		1


	//   ....[22]....
        /*0c58*/ 	.word	0x000016c0
        /*0c5c*/ 	.word	0x000000ff
        /*0c60*/ 	.word	0x00016800
        /*0c64*/ 	.short	0x010a
        /*0c66*/ 	.byte	0x2d
	.zero		1


	//   ....[23]....
        /*0c68*/ 	.word	0x00001740
        /*0c6c*/ 	.word	0x00000004
        /*0c70*/ 	.word	0x00016830
        /*0c74*/ 	.short	0x010a
        /*0c76*/ 	.byte	0x3f
	.zero		1


	//   ....[24]....
        /*0c78*/ 	.word	0x00001780
        /*0c7c*/ 	.word	0x00000004
        /*0c80*/ 	.word	0x00016830
        /*0c84*/ 	.short	0x010a
        /*0c86*/ 	.byte	0x3f
	.zero		1


	//   ....[25]....
        /*0c88*/ 	.word	0x000022c0
        /*0c8c*/ 	.word	0x000000ff
        /*0c90*/ 	.word	0x00000000
        /*0c94*/ 	.short	0x0101
        /*0c96*/ 	.byte	0x06
	.zero		1


	//   ....[26]....
        /*0c98*/ 	.word	0x00003940
        /*0c9c*/ 	.word	0x000000ff
        /*0ca0*/ 	.word	0x00016830
        /*0ca4*/ 	.short	0x010a
        /*0ca6*/ 	.byte	0x06
	.zero		1


	//   ....[27]....
        /*0ca8*/ 	.word	0x00003980
        /*0cac*/ 	.word	0x000000ff
        /*0cb0*/ 	.word	0x00016830
        /*0cb4*/ 	.short	0x010a
        /*0cb6*/ 	.byte	0x06
	.zero		1


	//   ....[28]....
        /*0cb8*/ 	.word	0x00003b90
        /*0cbc*/ 	.word	0x000000ff
        /*0cc0*/ 	.word	0x00016850
        /*0cc4*/ 	.short	0x010a
        /*0cc6*/ 	.byte	0x06
	.zero		1


	//   ....[29]....
        /*0cc8*/ 	.word	0x00003bd0
        /*0ccc*/ 	.word	0x000000ff
        /*0cd0*/ 	.word	0x00016850
        /*0cd4*/ 	.short	0x010a
        /*0cd6*/ 	.byte	0x06
	.zero		1


	//   ....[30]....
        /*0cd8*/ 	.word	0x00004060
        /*0cdc*/ 	.word	0x000000ff
        /*0ce0*/ 	.word	0x00000000
        /*0ce4*/ 	.short	0x0101
        /*0ce6*/ 	.byte	0x06
	.zero		1


	//   ....[31]....
        /*0ce8*/ 	.word	0x00005b40
        /*0cec*/ 	.word	0x000000ff
        /*0cf0*/ 	.word	0x00000000
        /*0cf4*/ 	.short	0x0101
        /*0cf6*/ 	.byte	0x06
	.zero		1


	//   ....[32]....
        /*0cf8*/ 	.word	0x00006010
        /*0cfc*/ 	.word	0x000000ff
        /*0d00*/ 	.word	0x00016830
        /*0d04*/ 	.short	0x010a
        /*0d06*/ 	.byte	0x06
	.zero		1


	//   ....[33]....
        /*0d08*/ 	.word	0x00006050
        /*0d0c*/ 	.word	0x000000ff
        /*0d10*/ 	.word	0x00016830
        /*0d14*/ 	.short	0x010a
        /*0d16*/ 	.byte	0x06
	.zero		1


	//   ....[34]....
        /*0d18*/ 	.word	0x00006230
        /*0d1c*/ 	.word	0x000000ff
        /*0d20*/ 	.word	0x00016850
        /*0d24*/ 	.short	0x010a
        /*0d26*/ 	.byte	0x06
	.zero		1


	//   ....[35]....
        /*0d28*/ 	.word	0x00006270
        /*0d2c*/ 	.word	0x000000ff
        /*0d30*/ 	.word	0x00016850
        /*0d34*/ 	.short	0x010a
        /*0d36*/ 	.byte	0x06
	.zero		1


	//   ....[36]....
        /*0d38*/ 	.word	0x00006690
        /*0d3c*/ 	.word	0x000000ff
        /*0d40*/ 	.word	0x00000000
        /*0d44*/ 	.short	0x0101
        /*0d46*/ 	.byte	0x06
	.zero		1


	//   ....[37]....
        /*0d48*/ 	.word	0x00007840
        /*0d4c*/ 	.word	0x000000ff
        /*0d50*/ 	.word	0x00000000
        /*0d54*/ 	.short	0x0101
        /*0d56*/ 	.byte	0x06
	.zero		1


	//   ....[38]....
        /*0d58*/ 	.word	0x00007c50
        /*0d5c*/ 	.word	0x000000ff
        /*0d60*/ 	.word	0x00016850
        /*0d64*/ 	.short	0x010a
        /*0d66*/ 	.byte	0x05
	.zero		1


	//   ....[39]....
        /*0d68*/ 	.word	0x00007c90
        /*0d6c*/ 	.word	0x000000ff
        /*0d70*/ 	.word	0x00016850
        /*0d74*/ 	.short	0x010a
        /*0d76*/ 	.byte	0x05
	.zero		1


	//   ....[40]....
        /*0d78*/ 	.word	0x000081f0
        /*0d7c*/ 	.word	0x000000ff
        /*0d80*/ 	.word	0x00000000
        /*0d84*/ 	.short	0x0101
        /*0d86*/ 	.byte	0x04
	.zero		1


	//   ....[41]....
        /*0d88*/ 	.word	0x00009070
        /*0d8c*/ 	.word	0x00000000
        /*0d90*/ 	.word	0x00000000
        /*0d94*/ 	.short	0x0101
        /*0d96*/ 	.byte	0x3f
	.zero		1


	//   ....[42]....
        /*0d98*/ 	.word	0x0000b9b0
        /*0d9c*/ 	.word	0x00000003
        /*0da0*/ 	.word	0x00016840
        /*0da4*/ 	.short	0x010a
        /*0da6*/ 	.byte	0x3f
	.zero		1


	//   ....[43]....
        /*0da8*/ 	.word	0x0000c170
        /*0dac*/ 	.word	0x00000003
        /*0db0*/ 	.word	0x00016830
        /*0db4*/ 	.short	0x0107
        /*0db6*/ 	.byte	0x3f
	.zero		1


	//   ....[44]....
        /*0db8*/ 	.word	0x0000c240
        /*0dbc*/ 	.word	0x00000003
        /*0dc0*/ 	.word	0x00016830
        /*0dc4*/ 	.short	0x0101
        /*0dc6*/ 	.byte	0x3f
	.zero		1


	//   ....[45]....
        /*0dc8*/ 	.word	0x0000d0a0
        /*0dcc*/ 	.word	0x00000016
        /*0dd0*/ 	.word	0x00016800
        /*0dd4*/ 	.short	0x0107
        /*0dd6*/ 	.byte	0x3f
	.zero		1


	//   ....[46]....
        /*0dd8*/ 	.word	0x0000d1a0
        /*0ddc*/ 	.word	0x00000016
        /*0de0*/ 	.word	0x00016800
        /*0de4*/ 	.short	0x0101
        /*0de6*/ 	.byte	0x3f
	.zero		1


	//   ....[47]....
        /*0de8*/ 	.word	0x0000d1c0
        /*0dec*/ 	.word	0x00000016
        /*0df0*/ 	.word	0x00016820
        /*0df4*/ 	.short	0x010a
        /*0df6*/ 	.byte	0x3f
	.zero		1


	//   ....[48]....
        /*0df8*/ 	.word	0x0000d560
        /*0dfc*/ 	.word	0x00000005
        /*0e00*/ 	.word	0x00016840
        /*0e04*/ 	.short	0x010a
        /*0e06*/ 	.byte	0x3f
	.zero		1


	//   ....[49]....
        /*0e08*/ 	.word	0x0000da70
        /*0e0c*/ 	.word	0x00000005
        /*0e10*/ 	.word	0x00016830
        /*0e14*/ 	.short	0x0107
        /*0e16*/ 	.byte	0x3f
	.zero		1


	//   ....[50]....
        /*0e18*/ 	.word	0x0000db30
        /*0e1c*/ 	.word	0x00000005
        /*0e20*/ 	.word	0x00016830
        /*0e24*/ 	.short	0x0101
        /*0e26*/ 	.byte	0x3f
	.zero		1


	//   ....[51]....
        /*0e28*/ 	.word	0x0000db90
        /*0e2c*/ 	.word	0x00000005
        /*0e30*/ 	.word	0x00016860
        /*0e34*/ 	.short	0x010a
        /*0e36*/ 	.byte	0x3f
	.zero		1


	//   ....[52]....
        /*0e38*/ 	.word	0x0000e060
        /*0e3c*/ 	.word	0x00000005
        /*0e40*/ 	.word	0x00016850
        /*0e44*/ 	.short	0x0107
        /*0e46*/ 	.byte	0x3f
	.zero		1


	//   ....[53]....
        /*0e48*/ 	.word	0x0000e200
        /*0e4c*/ 	.word	0x00000005
        /*0e50*/ 	.word	0x00016850
        /*0e54*/ 	.short	0x0101
        /*0e56*/ 	.byte	0x3f
	.zero		1


	//   ....[54]....
        /*0e58*/ 	.word	0x0000e410
        /*0e5c*/ 	.word	0x00000000
        /*0e60*/ 	.word	0x00016860
        /*0e64*/ 	.short	0x010a
        /*0e66*/ 	.byte	0x3f
	.zero		1


	//   ....[55]....
        /*0e68*/ 	.word	0x0000e8a0
        /*0e6c*/ 	.word	0x00000000
        /*0e70*/ 	.word	0x00016850
        /*0e74*/ 	.short	0x0107
        /*0e76*/ 	.byte	0x3f
	.zero		1


	//   ....[56]....
        /*0e78*/ 	.word	0x0000e970
        /*0e7c*/ 	.word	0x00000000
        /*0e80*/ 	.word	0x00016850
        /*0e84*/ 	.short	0x0101
        /*0e86*/ 	.byte	0x3f
	.zero		1


	//   ....[57]....
        /*0e88*/ 	.word	0x0000f6a0
        /*0e8c*/ 	.word	0x00000005
        /*0e90*/ 	.word	0x00016820
        /*0e94*/ 	.short	0x010a
        /*0e96*/ 	.byte	0x3f
	.zero		1


	//   ....[58]....
        /*0e98*/ 	.word	0x0000f820
        /*0e9c*/ 	.word	0x00000003
        /*0ea0*/ 	.word	0x00016840
        /*0ea4*/ 	.short	0x010a
        /*0ea6*/ 	.byte	0x3f
	.zero		1


	//   ....[59]....
        /*0ea8*/ 	.word	0x0000f8c0
        /*0eac*/ 	.word	0x00000019
        /*0eb0*/ 	.word	0x00016840
        /*0eb4*/ 	.short	0x010a
        /*0eb6*/ 	.byte	0x3f
	.zero		1


	//   ....[60]....
        /*0eb8*/ 	.word	0x0000f900
        /*0ebc*/ 	.word	0x00000003
        /*0ec0*/ 	.word	0x00016860
        /*0ec4*/ 	.short	0x010a
        /*0ec6*/ 	.byte	0x3f
	.zero		1


	//   ....[61]....
        /*0ec8*/ 	.word	0x0000f940
        /*0ecc*/ 	.word	0x00000019
        /*0ed0*/ 	.word	0x00016860
        /*0ed4*/ 	.short	0x010a
        /*0ed6*/ 	.byte	0x3f
	.zero		1


	//   ....[62]....
        /*0ed8*/ 	.word	0x0000f9b0
        /*0edc*/ 	.word	0x00000003
        /*0ee0*/ 	.word	0x00016800
        /*0ee4*/ 	.short	0x010a
        /*0ee6*/ 	.byte	0x3f
	.zero		1


	//   ....[63]....
        /*0ee8*/ 	.word	0x0000fa00
        /*0eec*/ 	.word	0x00000004
        /*0ef0*/ 	.word	0x00016830
        /*0ef4*/ 	.short	0x010a
        /*0ef6*/ 	.byte	0x3f
	.zero		1


	//   ....[64]....
        /*0ef8*/ 	.word	0x0000fa60
        /*0efc*/ 	.word	0x00000003
        /*0f00*/ 	.word	0x00016830
        /*0f04*/ 	.short	0x010a
        /*0f06*/ 	.byte	0x3f
	.zero		1


	//   ....[65]....
        /*0f08*/ 	.word	0x0000fac0
        /*0f0c*/ 	.word	0x00000003
        /*0f10*/ 	.word	0x00016850
        /*0f14*/ 	.short	0x010a
        /*0f16*/ 	.byte	0x3f
	.zero		1


	//   ....[66]....
        /*0f18*/ 	.word	0x0000fb20
        /*0f1c*/ 	.word	0x00000003
        /*0f20*/ 	.word	0x00016830
        /*0f24*/ 	.short	0x010a
        /*0f26*/ 	.byte	0x3f
	.zero		1


	//   ....[67]....
        /*0f28*/ 	.word	0x0000fb80
        /*0f2c*/ 	.word	0x00000003
        /*0f30*/ 	.word	0x00016850
        /*0f34*/ 	.short	0x010a
        /*0f36*/ 	.byte	0x3f
	.zero		1


	//   ....[68]....
        /*0f38*/ 	.word	0x0000fbe0
        /*0f3c*/ 	.word	0x00000007
        /*0f40*/ 	.word	0x00016850
        /*0f44*/ 	.short	0x010a
        /*0f46*/ 	.byte	0x3f
	.zero		1


	//   ....[69]....
        /*0f48*/ 	.word	0x0000fd00
        /*0f4c*/ 	.word	0x00000003
        /*0f50*/ 	.word	0x00016840
        /*0f54*/ 	.short	0x010a
        /*0f56*/ 	.byte	0x3f
	.zero		1


	//   ....[70]....
        /*0f58*/ 	.word	0x000117a0
        /*0f5c*/ 	.word	0x00000016
        /*0f60*/ 	.word	0x00016820
        /*0f64*/ 	.short	0x010a
        /*0f66*/ 	.byte	0x3f
	.zero		1


	//   ....[71]....
        /*0f68*/ 	.word	0x000117f0
        /*0f6c*/ 	.word	0x00000005
        /*0f70*/ 	.word	0x00016840
        /*0f74*/ 	.short	0x010a
        /*0f76*/ 	.byte	0x3f
	.zero		1


	//   ....[72]....
        /*0f78*/ 	.word	0x00012100
        /*0f7c*/ 	.word	0x00000005
        /*0f80*/ 	.word	0x00016860
        /*0f84*/ 	.short	0x010a
        /*0f86*/ 	.byte	0x3f
	.zero		1


	//   ....[73]....
        /*0f88*/ 	.word	0x00012a70
        /*0f8c*/ 	.word	0x00000000
        /*0f90*/ 	.word	0x00016860
        /*0f94*/ 	.short	0x010a
        /*0f96*/ 	.byte	0x3f
	.zero		1


	//   ....[74]....
        /*0f98*/ 	.word	0x00013d10
        /*0f9c*/ 	.word	0x00000005
        /*0fa0*/ 	.word	0x00016820
        /*0fa4*/ 	.short	0x010a
        /*0fa6*/ 	.byte	0x3f
	.zero		1


	//   ....[75]....
        /*0fa8*/ 	.word	0x00013eb0
        /*0fac*/ 	.word	0x00000003
        /*0fb0*/ 	.word	0x00016840
        /*0fb4*/ 	.short	0x010a
        /*0fb6*/ 	.byte	0x3f
	.zero		1


	//   ....[76]....
        /*0fb8*/ 	.word	0x00013f00
        /*0fbc*/ 	.word	0x00000019
        /*0fc0*/ 	.word	0x00016840
        /*0fc4*/ 	.short	0x010a
        /*0fc6*/ 	.byte	0x3f
	.zero		1


	//   ....[77]....
        /*0fc8*/ 	.word	0x00013f50
        /*0fcc*/ 	.word	0x00000003
        /*0fd0*/ 	.word	0x00016860
        /*0fd4*/ 	.short	0x010a
        /*0fd6*/ 	.byte	0x3f
	.zero		1


	//----- nvinfo : EIATTR_NUM_MBARRIERS
	.align		4
.L_1583:
        /*0fd8*/ 	.byte	0x03, 0x38
        /*0fda*/ 	.short	0x0016


	//----- nvinfo : EIATTR_EXIT_INSTR_OFFSETS
	.align		4
        /*0fdc*/ 	.byte	0x04, 0x1c
        /*0fde*/ 	.short	(.L_1585 - .L_1584)


	//   ....[0]....
.L_1584:
        /*0fe0*/ 	.word	0x000009b0


	//   ....[1]....
        /*0fe4*/ 	.word	0x00009c90


	//   ....[2]....
        /*0fe8*/ 	.word	0x0000f990


	//----- nvinfo : EIATTR_MAX_THREADS
	.align		4
.L_1585:
        /*0fec*/ 	.byte	0x04, 0x05
        /*0fee*/ 	.short	(.L_1587 - .L_1586)
.L_1586:
        /*0ff0*/ 	.word	0x00000200
        /*0ff4*/ 	.word	0x00000001
        /*0ff8*/ 	.word	0x00000001


	//----- nvinfo : EIATTR_CRS_STACK_SIZE
	.align		4
.L_1587:
        /*0ffc*/ 	.byte	0x04, 0x1e
        /*0ffe*/ 	.short	(.L_1589 - .L_1588)
.L_1588:
        /*1000*/ 	.word	0x00000000


	//----- nvinfo : EIATTR_CBANK_PARAM_SIZE
	.align		4
.L_1589:
        /*1004*/ 	.byte	0x03, 0x19
        /*1006*/ 	.short	0x0af0


	//----- nvinfo : EIATTR_PARAM_CBANK
	.align		4
        /*1008*/ 	.byte	0x04, 0x0a
        /*100a*/ 	.short	(.L_1591 - .L_1590)
	.align		4
.L_1590:
        /*100c*/ 	.word	index@(.nv.constant0._ZN7cutlass13device_kernelIN5flash11enable_sm90INS1_16FlashAttnFwdSm90INS1_25CollectiveMainloopFwdSm90ILi2EN4cute5tupleIJNS5_1CILi1EEES8_S8_EEENS6_IJNS7_ILi192EEENS7_ILi128EEENS7_ILi64EEEEEELi64ENS_6half_tEfNS_4arch4Sm90ELb1ELb0ELb0ELb1ELb1ELb0ELb0ELb1ELb1ELb1ELb0ELb0EEENS1_21CollectiveEpilogueFwdINS6_IJSA_SC_SB_EEES9_SE_SG_Li384ELb1ELb1ELb0ELb0EEENS1_36VarlenDynamicPersistentTileSchedulerILi192ELi128ELi384ELi128ELb0ELb1ELb1ELb1ELb1ELb1EEEEEEEEEvNT_6ParamsE)
        /*1010*/ 	.short	0x0210
        /*1012*/ 	.short	0x0af0


	//----- nvinfo : EIATTR_SW_WAR
	.align		4
.L_1591:
        /*1014*/ 	.byte	0x04, 0x36
        /*1016*/ 	.short	(.L_1593 - .L_1592)
.L_1592:
        /*1018*/ 	.word	0x00000008
.L_1593:


//--------------------- .nv.info._ZN7cutlass13device_kernelIN5flash11enable_sm90INS1_16FlashAttnFwdSm90INS1_25CollectiveMainloopFwdSm90ILi2EN4cute5tupleIJNS5_1CILi1EEES8_S8_EEENS6_IJNS7_ILi192EEENS7_ILi128EEENS7_ILi64EEEEEELi64ENS_6half_tEfNS_4arch4Sm90ELb1ELb0ELb0ELb1ELb1ELb1ELb0ELb1ELb1ELb1ELb0ELb0EEENS1_21CollectiveEpilogueFwdINS6_IJSA_SC_SB_EEES9_SE_SG_Li384ELb1ELb1ELb0ELb0EEENS1_36VarlenDynamicPersistentTileSchedulerILi192ELi128ELi384ELi128ELb0ELb1ELb1ELb1ELb1ELb1EEEEEEEEEvNT_6ParamsE --------------------------
	.section	.nv.info._ZN7cutlass13device_kernelIN5flash11enable_sm90INS1_16FlashAttnFwdSm90INS1_25CollectiveMainloopFwdSm90ILi2EN4cute5tupleIJNS5_1CILi1EEES8_S8_EEENS6_IJNS7_ILi192EEENS7_ILi128EEENS7_ILi64EEEEEELi64ENS_6half_tEfNS_4arch4Sm90ELb1ELb0ELb0ELb1ELb1ELb1ELb0ELb1ELb1ELb1ELb0ELb0EEENS1_21CollectiveEpilogueFwdINS6_IJSA_SC_SB_EEES9_SE_SG_Li384ELb1ELb1ELb0ELb0EEENS1_36VarlenDynamicPersistentTileSchedulerILi192ELi128ELi384ELi128ELb0ELb1ELb1ELb1ELb1ELb1EEEEEEEEEvNT_6ParamsE,"",@"SHT_CUDA_INFO"
	.sectionflags	@""
	.align	4


	//----- nvinfo : EIATTR_CUDA_API_VERSION
	.align		4
        /*0000*/ 	.byte	0x04, 0x37
        /*0002*/ 	.short	(.L_1595 - .L_1594)
.L_1594:
        /*0004*/ 	.word	0x00000082


	//----- nvinfo : EIATTR_KPARAM_INFO
	.align		4
.L_1595:
        /*0008*/ 	.byte	0x04, 0x17
        /*000a*/ 	.short	(.L_1597 - .L_1596)
.L_1596:
        /*000c*/ 	.word	0x00000000
        /*0010*/ 	.short	0x0000
        /*0012*/ 	.short	0x0070
        /*0014*/ 	.byte	0x00, 0xf0, 0x01, 0x2a


	//----- nvinfo : EIATTR_SPARSE_MMA_MASK
	.align		4
.L_1597:
        /*0018*/ 	.byte	0x03, 0x50
        /*001a*/ 	.short	0x0000


	//----- nvinfo : EIATTR_MAXREG_COUNT
	.align		4
        /*001c*/ 	.byte	0x03, 0x1b
        /*001e*/ 	.short	0x0080


	//----- nvinfo : EIATTR_NUM_BARRIERS
	.align		4
        /*0020*/ 	.byte	0x02, 0x4c
        /*0022*/ 	.byte	0x10
	.zero		1


	//----- nvinfo : EIATTR_EXTERNS
	.align		4
        /*0024*/ 	.byte	0x04, 0x0f
        /*0026*/ 	.short	(.L_1599 - .L_1598)


	//   ....[0]....
	.align		4
.L_1598:
        /*0028*/ 	.word	index@(__assertfail)


	//----- nvinfo : EIATTR_ANNOTATIONS
	.align		4
.L_1599:
        /*002c*/ 	.byte	0x04, 0x55
        /*002e*/ 	.short	(.L_1601 - .L_1600)


	//   ....[0]....
.L_1600:
        /* <DEDUP_REMOVED lines=85> */


	//----- nvinfo : EIATTR_MERCURY_ISA_VERSION
	.align		4
.L_1601:
        /*0570*/ 	.byte	0x03, 0x5f
        /*0572*/ 	.short	0x0101


	//----- nvinfo : EIATTR_UNUSED_LOAD_BYTE_OFFSET
	.align		4
        /*0574*/ 	.byte	0x04, 0x44
        /*0576*/ 	.short	(.L_1603 - .L_1602)


	//   ....[0]....
.L_1602:
        /*0578*/ 	.word	0x00000a70
        /*057c*/ 	.word	0x0000fff0


	//   ....[1]....
        /*0580*/ 	.word	0x000102c0
        /*0584*/ 	.word	0x0000fff0


	//----- nvinfo : EIATTR_INT_WARP_WIDE_INSTR_OFFSETS
	.align		4
.L_1603:
        /*0588*/ 	.byte	0x04, 0x31
        /*058a*/ 	.short	(.L_1605 - .L_1604)


	//   ....[0]....
.L_1604:
        /*058c*/ 	.word	0x00000120


	//   ....[1]....
        /*0590*/ 	.word	0x000001c0


	//   ....[2]....
        /*0594*/ 	.word	0x00000230


	//   ....[3]....
        /*0598*/ 	.word	0x00013e80


	//   ....[4]....
        /*059c*/ 	.word	0x00013f10


	//   ....[5]....
        /*05a0*/ 	.word	0x000171a0


	//   ....[6]....
        /*05a4*/ 	.word	0x00017230


	//----- nvinfo : EIATTR_COOP_GROUP_MASK_REGIDS
	.align		4
.L_1605:
        /*05a8*/ 	.byte	0x04, 0x29
        /*05aa*/ 	.short	(.L_1607 - .L_1606)


	//   ....[0]....
.L_1606:
        /*05ac*/ 	.word	0xffffffff


	//   ....[1]....
        /*05b0*/ 	.word	0xffffffff


	//   ....[2]....
        /*05b4*/ 	.word	0xffffffff


	//   ....[3]....
        /*05b8*/ 	.word	0xffffffff


	//   ....[4]....
        /*05bc*/ 	.word	0xffffffff


	//   ....[5]....
        /*05c0*/ 	.word	0xffffffff


	//   ....[6]....
        /*05c4*/ 	.word	0xffffffff


	//   ....[7]....
        /*05c8*/ 	.word	0xffffffff


	//   ....[8]....
        /*05cc*/ 	.word	0xffffffff


	//   ....[9]....
        /*05d0*/ 	.word	0xffffffff


	//   ....[10]....
        /*05d4*/ 	.word	0xffffffff


	//   ....[11]....
        /*05d8*/ 	.word	0xffffffff


	//   ....[12]....
        /*05dc*/ 	.word	0xffffffff


	//   ....[13]....
        /*05e0*/ 	.word	0xffffffff


	//   ....[14]....
        /*05e4*/ 	.word	0xffffffff


	//   ....[15]....
        /*05e8*/ 	.word	0xffffffff


	//   ....[16]....
        /*05ec*/ 	.word	0xffffffff


	//   ....[17]....
        /*05f0*/ 	.word	0xffffffff


	//   ....[18]....
        /*05f4*/ 	.word	0xffffffff


	//   ....[19]....
        /*05f8*/ 	.word	0xffffffff


	//   ....[20]....
        /*05fc*/ 	.word	0xffffffff


	//   ....[21]....
        /*0600*/ 	.word	0xffffffff


	//   ....[22]....
        /*0604*/ 	.word	0xffffffff


	//   ....[23]....
        /*0608*/ 	.word	0xffffffff


	//   ....[24]....
        /*060c*/ 	.word	0xffffffff


	//   ....[25]....
        /*0610*/ 	.word	0xffffffff


	//   ....[26]....
        /*0614*/ 	.word	0xffffffff


	//   ....[27]....
        /*0618*/ 	.word	0xffffffff


	//   ....[28]....
        /*061c*/ 	.word	0xffffffff


	//   ....[29]....
        /*0620*/ 	.word	0xffffffff


	//   ....[30]....
        /*0624*/ 	.word	0xffffffff


	//   ....[31]....
        /*0628*/ 	.word	0xffffffff


	//   ....[32]....
        /*062c*/ 	.word	0xffffffff


	//   ....[33]....
        /*0630*/ 	.word	0xffffffff


	//   ....[34]....
        /*0634*/ 	.word	0xffffffff


	//   ....[35]....
        /*0638*/ 	.word	0xffffffff


	//   ....[36]....
        /*063c*/ 	.word	0xffffffff


	//   ....[37]....
        /*0640*/ 	.word	0xffffffff


	//   ....[38]....
        /*0644*/ 	.word	0xffffffff


	//   ....[39]....
        /*0648*/ 	.word	0xffffffff


	//   ....[40]....
        /*064c*/ 	.word	0xffffffff


	//   ....[41]....
        /*0650*/ 	.word	0xffffffff


	//   ....[42]....
        /*0654*/ 	.word	0xffffffff


	//   ....[43]....
        /*0658*/ 	.word	0xffffffff


	//   ....[44]....
        /*065c*/ 	.word	0xffffffff


	//   ....[45]....
        /*0660*/ 	.word	0xffffffff


	//   ....[46]....
        /*0664*/ 	.word	0xffffffff


	//   ....[47]....
        /*0668*/ 	.word	0xffffffff


	//   ....[48]....
        /*066c*/ 	.word	0xffffffff


	//   ....[49]....
        /*0670*/ 	.word	0xffffffff


	//   ....[50]....
        /*0674*/ 	.word	0xffffffff


	//   ....[51]....
        /*0678*/ 	.word	0xffffffff


	//   ....[52]....
        /*067c*/ 	.word	0xffffffff


	//   ....[53]....
        /*0680*/ 	.word	0xffffffff


	//   ....[54]....
        /*0684*/ 	.word	0xffffffff


	//   ....[55]....
        /*0688*/ 	.word	0xffffffff


	//   ....[56]....
        /*068c*/ 	.word	0xffffffff


	//   ....[57]....
        /*0690*/ 	.word	0xffffffff


	//   ....[58]....
        /*0694*/ 	.word	0xffffffff


	//   ....[59]....
        /*0698*/ 	.word	0xffffffff


	//   ....[60]....
        /*069c*/ 	.word	0xffffffff


	//   ....[61]....
        /*06a0*/ 	.word	0xffffffff


	//   ....[62]....
        /*06a4*/ 	.word	0xffffffff


	//   ....[63]....
        /*06a8*/ 	.word	0xffffffff


	//   ....[64]....
        /*06ac*/ 	.word	0xffffffff


	//   ....[65]....
        /*06b0*/ 	.word	0xffffffff


	//   ....[66]....
        /*06b4*/ 	.word	0xffffffff


	//   ....[67]....
        /*06b8*/ 	.word	0xffffffff


	//   ....[68]....
        /*06bc*/ 	.word	0xffffffff


	//   ....[69]....
        /*06c0*/ 	.word	0xffffffff


	//   ....[70]....
        /*06c4*/ 	.word	0xffffffff


	//   ....[71]....
        /*06c8*/ 	.word	0xffffffff


	//   ....[72]....
        /*06cc*/ 	.word	0xffffffff


	//   ....[73]....
        /*06d0*/ 	.word	0xffffffff


	//   ....[74]....
        /*06d4*/ 	.word	0xffffffff


	//   ....[75]....
        /*06d8*/ 	.word	0xffffffff


	//   ....[76]....
        /*06dc*/ 	.word	0xffffffff


	//   ....[77]....
        /*06e0*/ 	.word	0xffffffff


	//   ....[78]....
        /*06e4*/ 	.word	0xffffffff


	//   ....[79]....
        /*06e8*/ 	.word	0xffffffff


	//   ....[80]....
        /*06ec*/ 	.word	0xffffffff


	//   ....[81]....
        /*06f0*/ 	.word	0xffffffff


	//   ....[82]....
        /*06f4*/ 	.word	0xffffffff


	//   ....[83]....
        /*06f8*/ 	.word	0xffffffff


	//   ....[84]....
        /*06fc*/ 	.word	0xffffffff


	//   ....[85]....
        /*0700*/ 	.word	0xffffffff


	//   ....[86]....
        /*0704*/ 	.word	0xffffffff


	//   ....[87]....
        /*0708*/ 	.word	0xffffffff


	//   ....[88]....
        /*070c*/ 	.word	0xffffffff


	//   ....[89]....
        /*0710*/ 	.word	0xffffffff


	//   ....[90]....
        /*0714*/ 	.word	0xffffffff


	//   ....[91]....
        /*0718*/ 	.word	0xffffffff


	//   ....[92]....
        /*071c*/ 	.word	0xffffffff


	//   ....[93]....
        /*0720*/ 	.word	0xffffffff


	//   ....[94]....
        /*0724*/ 	.word	0xffffffff


	//   ....[95]....
        /*0728*/ 	.word	0xffffffff


	//   ....[96]....
        /*072c*/ 	.word	0xffffffff


	//   ....[97]....
        /*0730*/ 	.word	0xffffffff


	//   ....[98]....
        /*0734*/ 	.word	0xffffffff


	//   ....[99]....
        /*0738*/ 	.word	0xffffffff


	//   ....[100]....
        /*073c*/ 	.word	0xffffffff


	//   ....[101]....
        /*0740*/ 	.word	0xffffffff


	//   ....[102]....
        /*0744*/ 	.word	0xffffffff


	//   ....[103]....
        /*0748*/ 	.word	0xffffffff


	//   ....[104]....
        /*074c*/ 	.word	0xffffffff


	//   ....[105]....
        /*0750*/ 	.word	0xffffffff


	//   ....[106]....
        /*0754*/ 	.word	0xffffffff


	//   ....[107]....
        /*0758*/ 	.word	0xffffffff


	//   ....[108]....
        /*075c*/ 	.word	0xffffffff


	//   ....[109]....
        /*0760*/ 	.word	0xffffffff


	//   ....[110]....
        /*0764*/ 	.word	0xffffffff


	//   ....[111]....
        /*0768*/ 	.word	0xffffffff


	//   ....[112]....
        /*076c*/ 	.word	0xffffffff


	//   ....[113]....
        /*0770*/ 	.word	0xffffffff


	//   ....[114]....
        /*0774*/ 	.word	0xffffffff


	//   ....[115]....
        /*0778*/ 	.word	0xffffffff


	//   ....[116]....
        /*077c*/ 	.word	0xffffffff


	//   ....[117]....
        /*0780*/ 	.word	0xffffffff


	//   ....[118]....
        /*0784*/ 	.word	0xffffffff


	//   ....[119]....
        /*0788*/ 	.word	0xffffffff


	//   ....[120]....
        /*078c*/ 	.word	0xffffffff


	//   ....[121]....
        /*0790*/ 	.word	0xffffffff


	//   ....[122]....
        /*0794*/ 	.word	0xffffffff


	//   ....[123]....
        /*0798*/ 	.word	0xffffffff


	//   ....[124]....
        /*079c*/ 	.word	0xffffffff


	//   ....[125]....
        /*07a0*/ 	.word	0xffffffff


	//   ....[126]....
        /*07a4*/ 	.word	0xffffffff


	//   ....[127]....
        /*07a8*/ 	.word	0xffffffff


	//   ....[128]....
        /*07ac*/ 	.word	0xffffffff


	//   ....[129]....
        /*07b0*/ 	.word	0xffffffff


	//   ....[130]....
        /*07b4*/ 	.word	0xffffffff


	//   ....[131]....
        /*07b8*/ 	.word	0xffffffff


	//   ....[132]....
        /*07bc*/ 	.word	0xffffffff


	//   ....[133]....
        /*07c0*/ 	.word	0xffffffff


	//   ....[134]....
        /*07c4*/ 	.word	0xffffffff


	//   ....[135]....
        /*07c8*/ 	.word	0xffffffff


	//   ....[136]....
        /*07cc*/ 	.word	0xffffffff


	//   ....[137]....
        /*07d0*/ 	.word	0xffffffff


	//   ....[138]....
        /*07d4*/ 	.word	0xffffffff


	//   ....[139]....
        /*07d8*/ 	.word	0xffffffff


	//   ....[140]....
        /*07dc*/ 	.word	0xffffffff


	//   ....[141]....
        /*07e0*/ 	.word	0xffffffff


	//   ....[142]....
        /*07e4*/ 	.word	0xffffffff


	//   ....[143]....
        /*07e8*/ 	.word	0xffffffff


	//   ....[144]....
        /*07ec*/ 	.word	0xffffffff


	//   ....[145]....
        /*07f0*/ 	.word	0xffffffff


	//   ....[146]....
        /*07f4*/ 	.word	0xffffffff


	//   ....[147]....
        /*07f8*/ 	.word	0xffffffff


	//   ....[148]....
        /*07fc*/ 	.word	0xffffffff


	//   ....[149]....
        /*0800*/ 	.word	0xffffffff


	//   ....[150]....
        /*0804*/ 	.word	0xffffffff


	//   ....[151]....
        /*0808*/ 	.word	0xffffffff


	//   ....[152]....
        /*080c*/ 	.word	0xffffffff


	//   ....[153]....
        /*0810*/ 	.word	0xffffffff


	//   ....[154]....
        /*0814*/ 	.word	0xffffffff


	//   ....[155]....
        /*0818*/ 	.word	0xffffffff


	//   ....[156]....
        /*081c*/ 	.word	0xffffffff


	//   ....[157]....
        /*0820*/ 	.word	0xffffffff


	//   ....[158]....
        /*0824*/ 	.word	0xffffffff


	//   ....[159]....
        /*0828*/ 	.word	0xffffffff


	//   ....[160]....
        /*082c*/ 	.word	0xffffffff


	//   ....[161]....
        /*0830*/ 	.word	0xffffffff


	//   ....[162]....
        /*0834*/ 	.word	0xffffffff


	//   ....[163]....
        /*0838*/ 	.word	0xffffffff


	//   ....[164]....
        /*083c*/ 	.word	0xffffffff


	//   ....[165]....
        /*0840*/ 	.word	0xffffffff


	//   ....[166]....
        /*0844*/ 	.word	0xffffffff


	//   ....[167]....
        /*0848*/ 	.word	0xffffffff


	//   ....[168]....
        /*084c*/ 	.word	0xffffffff


	//   ....[169]....
        /*0850*/ 	.word	0xffffffff


	//   ....[170]....
        /*0854*/ 	.word	0xffffffff


	//   ....[171]....
        /*0858*/ 	.word	0xffffffff


	//   ....[172]....
        /*085c*/ 	.word	0xffffffff


	//   ....[173]....
        /*0860*/ 	.word	0xffffffff


	//   ....[174]....
        /*0864*/ 	.word	0xffffffff


	//   ....[175]....
        /*0868*/ 	.word	0xffffffff


	//   ....[176]....
        /*086c*/ 	.word	0xffffffff


	//   ....[177]....
        /*0870*/ 	.word	0xffffffff


	//   ....[178]....
        /*0874*/ 	.word	0xffffffff


	//   ....[179]....
        /*0878*/ 	.word	0xffffffff


	//   ....[180]....
        /*087c*/ 	.word	0xffffffff


	//   ....[181]....
        /*0880*/ 	.word	0xffffffff


	//   ....[182]....
        /*0884*/ 	.word	0xffffffff


	//   ....[183]....
        /*0888*/ 	.word	0xffffffff


	//   ....[184]....
        /*088c*/ 	.word	0xffffffff


	//   ....[185]....
        /*0890*/ 	.word	0xffffffff


	//   ....[186]....
        /*0894*/ 	.word	0xffffffff


	//   ....[187]....
        /*0898*/ 	.word	0xffffffff


	//   ....[188]....
        /*089c*/ 	.word	0xffffffff


	//   ....[189]....
        /*08a0*/ 	.word	0xffffffff


	//   ....[190]....
        /*08a4*/ 	.word	0xffffffff


	//   ....[191]....
        /*08a8*/ 	.word	0xffffffff


	//   ....[192]....
        /*08ac*/ 	.word	0xffffffff


	//   ....[193]....
        /*08b0*/ 	.word	0xffffffff


	//   ....[194]....
        /*08b4*/ 	.word	0xffffffff


	//   ....[195]....
        /*08b8*/ 	.word	0xffffffff


	//   ....[196]....
        /*08bc*/ 	.word	0xffffffff


	//   ....[197]....
        /*08c0*/ 	.word	0xffffffff


	//   ....[198]....
        /*08c4*/ 	.word	0xffffffff


	//   ....[199]....
        /*08c8*/ 	.word	0xffffffff


	//   ....[200]....
        /*08cc*/ 	.word	0xffffffff


	//   ....[201]....
        /*08d0*/ 	.word	0xffffffff


	//   ....[202]....
        /*08d4*/ 	.word	0xffffffff


	//   ....[203]....
        /*08d8*/ 	.word	0x0500000f


	//   ....[204]....
        /*08dc*/ 	.word	0x0500000f


	//   ....[205]....
        /*08e0*/ 	.word	0x0500000f


	//   ....[206]....
        /*08e4*/ 	.word	0x0500000f


	//   ....[207]....
        /*08e8*/ 	.word	0x0500000f


	//   ....[208]....
        /*08ec*/ 	.word	0x0500000f


	//   ....[209]....
        /*08f0*/ 	.word	0x0500000f


	//   ....[210]....
        /*08f4*/ 	.word	0x0500000f


	//   ....[211]....
        /*08f8*/ 	.word	0x0500000f


	//   ....[212]....
        /*08fc*/ 	.word	0x0500000f


	//   ....[213]....
        /*0900*/ 	.word	0x0500000f


	//   ....[214]....
        /*0904*/ 	.word	0x0500000f


	//   ....[215]....
        /*0908*/ 	.word	0x0500000f


	//   ....[216]....
        /*090c*/ 	.word	0x0500000f


	//   ....[217]....
        /*0910*/ 	.word	0x0500000f


	//   ....[218]....
        /*0914*/ 	.word	0x0500000f


	//   ....[219]....
        /*0918*/ 	.word	0x0500000f


	//   ....[220]....
        /*091c*/ 	.word	0x0500000f


	//   ....[221]....
        /*0920*/ 	.word	0x0500000f


	//   ....[222]....
        /*0924*/ 	.word	0x0500000f


	//   ....[223]....
        /*0928*/ 	.word	0x0500000f


	//   ....[224]....
        /*092c*/ 	.word	0x0500000f


	//   ....[225]....
        /*0930*/ 	.word	0x0500000f


	//   ....[226]....
        /*0934*/ 	.word	0x0500000f


	//   ....[227]....
        /*0938*/ 	.word	0x0500000f


	//   ....[228]....
        /*093c*/ 	.word	0x0500000f


	//   ....[229]....
        /*0940*/ 	.word	0x0500000f


	//   ....[230]....
        /*0944*/ 	.word	0x0500000f


	//   ....[231]....
        /*0948*/ 	.word	0x0500000f


	//   ....[232]....
        /*094c*/ 	.word	0x0500000f


	//   ....[233]....
        /*0950*/ 	.word	0x0500000f


	//   ....[234]....
        /*0954*/ 	.word	0x0500000f


	//   ....[235]....
        /*0958*/ 	.word	0x0500000f


	//   ....[236]....
        /*095c*/ 	.word	0x0500000f


	//   ....[237]....
        /*0960*/ 	.word	0x0500000f


	//   ....[238]....
        /*0964*/ 	.word	0x0500000f


	//   ....[239]....
        /*0968*/ 	.word	0x0500000f


	//   ....[240]....
        /*096c*/ 	.word	0x0500000f


	//   ....[241]....
        /*0970*/ 	.word	0x0500000f


	//   ....[242]....
        /*0974*/ 	.word	0x0500000f


	//   ....[243]....
        /*0978*/ 	.word	0x0500000f


	//   ....[244]....
        /*097c*/ 	.word	0x0500000f


	//   ....[245]....
        /*0980*/ 	.word	0x0500000f


	//   ....[246]....
        /*0984*/ 	.word	0x0500000f


	//   ....[247]....
        /*0988*/ 	.word	0x0500000f


	//   ....[248]....
        /*098c*/ 	.word	0x0500000f


	//   ....[249]....
        /*0990*/ 	.word	0x0500000f


	//   ....[250]....
        /*0994*/ 	.word	0x0500000f


	//   ....[251]....
        /*0998*/ 	.word	0x0500000f


	//   ....[252]....
        /*099c*/ 	.word	0x0500000f


	//   ....[253]....
        /*09a0*/ 	.word	0x0500000f


	//   ....[254]....
        /*09a4*/ 	.word	0x0500000f


	//   ....[255]....
        /*09a8*/ 	.word	0x0500000f


	//   ....[0]....
        /*09ac*/ 	.word	0x0500000f


	//   ....[1]....
        /*09b0*/ 	.word	0x0500000f


	//   ....[2]....
        /*09b4*/ 	.word	0x0500000f


	//   ....[3]....
        /*09b8*/ 	.word	0x0500000f


	//   ....[4]....
        /*09bc*/ 	.word	0x0500000f


	//   ....[5]....
        /*09c0*/ 	.word	0x0500000f


	//   ....[6]....
        /*09c4*/ 	.word	0x0500000f


	//   ....[7]....
        /*09c8*/ 	.word	0x0500000f


	//   ....[8]....
        /*09cc*/ 	.word	0x0500000f


	//   ....[9]....
        /*09d0*/ 	.word	0x0500000f


	//   ....[10]....
        /*09d4*/ 	.word	0x0500000f


	//   ....[11]....
        /*09d8*/ 	.word	0x0500000f


	//   ....[12]....
        /*09dc*/ 	.word	0x0500000f


	//   ....[13]....
        /*09e0*/ 	.word	0x0500000f


	//   ....[14]....
        /*09e4*/ 	.word	0x0500000f


	//   ....[15]....
        /*09e8*/ 	.word	0x0500000f


	//   ....[16]....
        /*09ec*/ 	.word	0x0500000f


	//   ....[17]....
        /*09f0*/ 	.word	0x0500000f


	//   ....[18]....
        /*09f4*/ 	.word	0x0500000f


	//   ....[19]....
        /*09f8*/ 	.word	0x0500000f


	//   ....[20]....
        /*09fc*/ 	.word	0x0500000f


	//   ....[21]....
        /*0a00*/ 	.word	0x0500000f


	//   ....[22]....
        /*0a04*/ 	.word	0x0500000f


	//   ....[23]....
        /*0a08*/ 	.word	0x0500000f


	//   ....[24]....
        /*0a0c*/ 	.word	0x0500000f


	//   ....[25]....
        /*0a10*/ 	.word	0x0500000f


	//   ....[26]....
        /*0a14*/ 	.word	0x0500000f


	//   ....[27]....
        /*0a18*/ 	.word	0x0500000f


	//   ....[28]....
        /*0a1c*/ 	.word	0x0500000f


	//   ....[29]....
        /*0a20*/ 	.word	0x0500000f


	//   ....[30]....
        /*0a24*/ 	.word	0x0500000f


	//   ....[31]....
        /*0a28*/ 	.word	0x0500000f


	//   ....[32]....
        /*0a2c*/ 	.word	0x0500000f


	//   ....[33]....
        /*0a30*/ 	.word	0x0500000f


	//   ....[34]....
        /*0a34*/ 	.word	0x0500000f


	//   ....[35]....
        /*0a38*/ 	.word	0x0500000f


	//   ....[36]....
        /*0a3c*/ 	.word	0x0500000f


	//   ....[37]....
        /*0a40*/ 	.word	0x0500000f


	//   ....[38]....
        /*0a44*/ 	.word	0x0500000f


	//   ....[39]....
        /*0a48*/ 	.word	0x0500000f


	//   ....[40]....
        /*0a4c*/ 	.word	0x0500000f


	//   ....[41]....
        /*0a50*/ 	.word	0x0500000f


	//   ....[42]....
        /*0a54*/ 	.word	0x0500000f


	//   ....[43]....
        /*0a58*/ 	.word	0x0500000f


	//   ....[44]....
        /*0a5c*/ 	.word	0x0500000f


	//   ....[45]....
        /*0a60*/ 	.word	0x0500000f


	//   ....[46]....
        /*0a64*/ 	.word	0x0500000f


	//   ....[47]....
        /*0a68*/ 	.word	0x0500000f


	//   ....[48]....
        /*0a6c*/ 	.word	0x0500000f


	//   ....[49]....
        /*0a70*/ 	.word	0x0500000f


	//   ....[50]....
        /*0a74*/ 	.word	0x0500000f


	//   ....[51]....
        /*0a78*/ 	.word	0x0500000f


	//   ....[52]....
        /*0a7c*/ 	.word	0x0500000f


	//   ....[53]....
        /*0a80*/ 	.word	0x0500000f


	//   ....[54]....
        /*0a84*/ 	.word	0x0500000f


	//   ....[55]....
        /*0a88*/ 	.word	0x0500000f


	//   ....[56]....
        /*0a8c*/ 	.word	0x0500000f


	//   ....[57]....
        /*0a90*/ 	.word	0x0500000f


	//   ....[58]....
        /*0a94*/ 	.word	0x0500000f


	//   ....[59]....
        /*0a98*/ 	.word	0x0500000f


	//   ....[60]....
        /*0a9c*/ 	.word	0x0500000f


	//   ....[61]....
        /*0aa0*/ 	.word	0x0500000f


	//   ....[62]....
        /*0aa4*/ 	.word	0x0500000f


	//   ....[63]....
        /*0aa8*/ 	.word	0x0500000f


	//   ....[64]....
        /*0aac*/ 	.word	0x0500000f


	//   ....[65]....
        /*0ab0*/ 	.word	0x0500000f


	//   ....[66]....
        /*0ab4*/ 	.word	0x0500000f


	//   ....[67]....
        /*0ab8*/ 	.word	0x0500000f


	//   ....[68]....
        /*0abc*/ 	.word	0x0500000f


	//   ....[69]....
        /*0ac0*/ 	.word	0x0500000f


	//   ....[70]....
        /*0ac4*/ 	.word	0x0500000f


	//   ....[71]....
        /*0ac8*/ 	.word	0x0500000f


	//   ....[72]....
        /*0acc*/ 	.word	0x0500000f


	//   ....[73]....
        /*0ad0*/ 	.word	0x0500000f


	//   ....[74]....
        /*0ad4*/ 	.word	0x0500000f


	//   ....[75]....
        /*0ad8*/ 	.word	0x0500000f


	//   ....[76]....
        /*0adc*/ 	.word	0x0500000f


	//   ....[77]....
        /*0ae0*/ 	.word	0x0500000f


	//   ....[78]....
        /*0ae4*/ 	.word	0x0500000f


	//   ....[79]....
        /*0ae8*/ 	.word	0x0500000f


	//   ....[80]....
        /*0aec*/ 	.word	0x0500000f


	//   ....[81]....
        /*0af0*/ 	.word	0x0500000f


	//   ....[82]....
        /*0af4*/ 	.word	0x0500000f


	//   ....[83]....
        /*0af8*/ 	.word	0x0500000f


	//   ....[84]....
        /*0afc*/ 	.word	0x0500000f


	//   ....[85]....
        /*0b00*/ 	.word	0x0500000f


	//   ....[86]....
        /*0b04*/ 	.word	0x0500000f


	//   ....[87]....
        /*0b08*/ 	.word	0x0500000f


	//   ....[88]....
        /*0b0c*/ 	.word	0x0500000f


	//   ....[89]....
        /*0b10*/ 	.word	0x0500000f


	//   ....[90]....
        /*0b14*/ 	.word	0x0500000f


	//   ....[91]....
        /*0b18*/ 	.word	0x0500000f


	//----- nvinfo : EIATTR_COOP_GROUP_INSTR_OFFSETS
	.align		4
.L_1607:
        /*0b1c*/ 	.byte	0x04, 0x28
        /*0b1e*/ 	.short	(.L_1609 - .L_1608)


	//   ....[0]....
.L_1608:
        /*0b20*/ 	.word	0x00000060


	//   ....[1]....
        /*0b24*/ 	.word	0x00000130


	//   ....[2]....
        /*0b28*/ 	.word	0x000001e0


	//   ....[3]....
        /*0b2c*/ 	.word	0x000003a0


	//   ....[4]....
        /*0b30*/ 	.word	0x00000500


	//   ....[5]....
        /*0b34*/ 	.word	0x00000620


	//   ....[6]....
        /*0b38*/ 	.word	0x00000780


	//   ....[7]....
        /*0b3c*/ 	.word	0x00002b20


	//   ....[8]....
        /*0b40*/ 	.word	0x00002b30


	//   ....[9]....
        /*0b44*/ 	.word	0x00003200


	//   ....[10]....
        /*0b48*/ 	.word	0x00003210


	//   ....[11]....
        /*0b4c*/ 	.word	0x00003e80


	//   ....[12]....
        /*0b50*/ 	.word	0x00003e90


	//   ....[13]....
        /*0b54*/ 	.word	0x00004600


	//   ....[14]....
        /*0b58*/ 	.word	0x00004610


	//   ....[15]....
        /*0b5c*/ 	.word	0x00005030


	//   ....[16]....
        /*0b60*/ 	.word	0x00005040


	//   ....[17]....
        /*0b64*/ 	.word	0x00005150


	//   ....[18]....
        /*0b68*/ 	.word	0x00005160


	//   ....[19]....
        /*0b6c*/ 	.word	0x000054f0


	//   ....[20]....
        /*0b70*/ 	.word	0x00005510


	//   ....[21]....
        /*0b74*/ 	.word	0x000055f0


	//   ....[22]....
        /*0b78*/ 	.word	0x00005610


	//   ....[23]....
        /*0b7c*/ 	.word	0x00005b50


	//   ....[24]....
        /*0b80*/ 	.word	0x00006300


	//   ....[25]....
        /*0b84*/ 	.word	0x00006310


	//   ....[26]....
        /*0b88*/ 	.word	0x00006320


	//   ....[27]....
        /*0b8c*/ 	.word	0x00006330


	//   ....[28]....
        /*0b90*/ 	.word	0x00006670


	//   ....[29]....
        /*0b94*/ 	.word	0x00006680


	//   ....[30]....
        /*0b98*/ 	.word	0x00006690


	//   ....[31]....
        /*0b9c*/ 	.word	0x000066a0


	//   ....[32]....
        /*0ba0*/ 	.word	0x000079c0


	//   ....[33]....
        /*0ba4*/ 	.word	0x000079d0


	//   ....[34]....
        /*0ba8*/ 	.word	0x000079e0


	//   ....[35]....
        /*0bac*/ 	.word	0x000079f0


	//   ....[36]....
        /*0bb0*/ 	.word	0x00007af0


	//   ....[37]....
        /*0bb4*/ 	.word	0x00007b10


	//   ....[38]....
        /*0bb8*/ 	.word	0x00007bb0


	//   ....[39]....
        /*0bbc*/ 	.word	0x00007be0


	//   ....[40]....
        /*0bc0*/ 	.word	0x000091e0


	//   ....[41]....
        /*0bc4*/ 	.word	0x00009850


	//   ....[42]....
        /*0bc8*/ 	.word	0x00009860


	//   ....[43]....
        /*0bcc*/ 	.word	0x00009880


	//   ....[44]....
        /*0bd0*/ 	.word	0x0000a000


	//   ....[45]....
        /*0bd4*/ 	.word	0x0000a020


	//   ....[46]....
        /*0bd8*/ 	.word	0x0000ba20


	//   ....[47]....
        /*0bdc*/ 	.word	0x0000ba40


	//   ....[48]....
        /*0be0*/ 	.word	0x0000c260


	//   ....[49]....
        /*0be4*/ 	.word	0x0000c360


	//   ....[50]....
        /*0be8*/ 	.word	0x0000caa0


	//   ....[51]....
        /*0bec*/ 	.word	0x0000caf0


	//   ....[52]....
        /*0bf0*/ 	.word	0x0000e510


	//   ....[53]....
        /*0bf4*/ 	.word	0x0000e540


	//   ....[54]....
        /*0bf8*/ 	.word	0x0000e760


	//   ....[55]....
        /*0bfc*/ 	.word	0x0000e780


	//   ....[56]....
        /*0c00*/ 	.word	0x0000fa50


	//   ....[57]....
        /*0c04*/ 	.word	0x0000fa80


	//   ....[58]....
        /*0c08*/ 	.word	0x0000fd90


	//   ....[59]....
        /*0c0c*/ 	.word	0x0000fdb0


	//   ....[60]....
        /*0c10*/ 	.word	0x00010a90


	//   ....[61]....
        /*0c14*/ 	.word	0x00010ac0


	//   ....[62]....
        /*0c18*/ 	.word	0x00010ae0


	//   ....[63]....
        /*0c1c*/ 	.word	0x00010af0


	//   ....[64]....
        /*0c20*/ 	.word	0x00010fa0


	//   ....[65]....
        /*0c24*/ 	.word	0x00010fc0


	//   ....[66]....
        /*0c28*/ 	.word	0x00010fe0


	//   ....[67]....
        /*0c2c*/ 	.word	0x00010ff0


	//   ....[68]....
        /*0c30*/ 	.word	0x00011010


	//   ....[69]....
        /*0c34*/ 	.word	0x00011040


	//   ....[70]....
        /*0c38*/ 	.word	0x00011120


	//   ....[71]....
        /*0c3c*/ 	.word	0x00011130


	//   ....[72]....
        /*0c40*/ 	.word	0x00011960


	//   ....[73]....
        /*0c44*/ 	.word	0x00011990


	//   ....[74]....
        /*0c48*/ 	.word	0x000119b0


	//   ....[75]....
        /*0c4c*/ 	.word	0x000119e0


	//   ....[76]....
        /*0c50*/ 	.word	0x00011a10


	//   ....[77]....
        /*0c54*/ 	.word	0x00011a20


	//   ....[78]....
        /*0c58*/ 	.word	0x00011a50


	//   ....[79]....
        /*0c5c*/ 	.word	0x00011a90


	//   ....[80]....
        /*0c60*/ 	.word	0x00011be0


	//   ....[81]....
        /*0c64*/ 	.word	0x00011db0


	//   ....[82]....
        /*0c68*/ 	.word	0x00011de0


	//   ....[83]....
        /*0c6c*/ 	.word	0x00011e10


	//   ....[84]....
        /*0c70*/ 	.word	0x00011e40


	//   ....[85]....
        /*0c74*/ 	.word	0x00011e70


	//   ....[86]....
        /*0c78*/ 	.word	0x00011ea0


	//   ....[87]....
        /*0c7c*/ 	.word	0x00012010


	//   ....[88]....
        /*0c80*/ 	.word	0x00012040


	//   ....[89]....
        /*0c84*/ 	.word	0x00012070


	//   ....[90]....
        /*0c88*/ 	.word	0x000120a0


	//   ....[91]....
        /*0c8c*/ 	.word	0x000120d0


	//   ....[92]....
        /*0c90*/ 	.word	0x00012100


	//   ....[93]....
        /*0c94*/ 	.word	0x000121b0


	//   ....[94]....
        /*0c98*/ 	.word	0x00012210


	//   ....[95]....
        /*0c9c*/ 	.word	0x000122b0


	//   ....[96]....
        /*0ca0*/ 	.word	0x00013090


	//   ....[97]....
        /*0ca4*/ 	.word	0x00014a50


	//   ....[98]....
        /*0ca8*/ 	.word	0x00014a70


	//   ....[99]....
        /*0cac*/ 	.word	0x00014b00


	//   ....[100]....
        /*0cb0*/ 	.word	0x00014b20


	//   ....[101]....
        /*0cb4*/ 	.word	0x00014ba0


	//   ....[102]....
        /*0cb8*/ 	.word	0x00014bc0


	//   ....[103]....
        /*0cbc*/ 	.word	0x00014c40


	//   ....[104]....
        /*0cc0*/ 	.word	0x00014c60


	//   ....[105]....
        /*0cc4*/ 	.word	0x00014ce0


	//   ....[106]....
        /*0cc8*/ 	.word	0x00014d00


	//   ....[107]....
        /*0ccc*/ 	.word	0x00014d80


	//   ....[108]....
        /*0cd0*/ 	.word	0x00014da0


	//   ....[109]....
        /*0cd4*/ 	.word	0x00014e20


	//   ....[110]....
        /*0cd8*/ 	.word	0x00014e40


	//   ....[111]....
        /*0cdc*/ 	.word	0x00014e50


	//   ....[112]....
        /*0ce0*/ 	.word	0x00014e60


	//   ....[113]....
        /*0ce4*/ 	.word	0x000157e0


	//   ....[114]....
        /*0ce8*/ 	.word	0x000157f0


	//   ....[115]....
        /*0cec*/ 	.word	0x00015810


	//   ....[116]....
        /*0cf0*/ 	.word	0x000158a0


	//   ....[117]....
        /*0cf4*/ 	.word	0x000158c0


	//   ....[118]....
        /*0cf8*/ 	.word	0x00015940


	//   ....[119]....
        /*0cfc*/ 	.word	0x00015960


	//   ....[120]....
        /*0d00*/ 	.word	0x000159e0


	//   ....[121]....
        /*0d04*/ 	.word	0x00015a00


	//   ....[122]....
        /*0d08*/ 	.word	0x00015a80


	//   ....[123]....
        /*0d0c*/ 	.word	0x00015aa0


	//   ....[124]....
        /*0d10*/ 	.word	0x00015b20


	//   ....[125]....
        /*0d14*/ 	.word	0x00015b40


	//   ....[126]....
        /*0d18*/ 	.word	0x00015bc0


	//   ....[127]....
        /*0d1c*/ 	.word	0x00015be0


	//   ....[128]....
        /*0d20*/ 	.word	0x00015bf0


	//   ....[129]....
        /*0d24*/ 	.word	0x00015c80


	//   ....[130]....
        /*0d28*/ 	.word	0x00015cb0


	//   ....[131]....
        /*0d2c*/ 	.word	0x00015d10


	//   ....[132]....
        /*0d30*/ 	.word	0x00015d90


	//   ....[133]....
        /*0d34*/ 	.word	0x00015da0


	//   ....[134]....
        /*0d38*/ 	.word	0x00015e10


	//   ....[135]....
        /*0d3c*/ 	.word	0x00015e20


	//   ....[136]....
        /*0d40*/ 	.word	0x00015e30


	//   ....[137]....
        /*0d44*/ 	.word	0x00016620


	//   ....[138]....
        /*0d48*/ 	.word	0x00016640


	//   ....[139]....
        /*0d4c*/ 	.word	0x000166b0


	//   ....[140]....
        /*0d50*/ 	.word	0x000166c0


	//   ....[141]....
        /*0d54*/ 	.word	0x00016700


	//   ....[142]....
        /*0d58*/ 	.word	0x00016710


	//   ....[143]....
        /*0d5c*/ 	.word	0x00016750


	//   ....[144]....
        /*0d60*/ 	.word	0x00016760


	//   ....[145]....
        /*0d64*/ 	.word	0x000167a0


	//   ....[146]....
        /*0d68*/ 	.word	0x000167b0


	//   ....[147]....
        /*0d6c*/ 	.word	0x000167f0


	//   ....[148]....
        /*0d70*/ 	.word	0x00016800


	//   ....[149]....
        /*0d74*/ 	.word	0x00016840


	//   ....[150]....
        /*0d78*/ 	.word	0x00016850


	//   ....[151]....
        /*0d7c*/ 	.word	0x00016860


	//   ....[152]....
        /*0d80*/ 	.word	0x000168a0


	//   ....[153]....
        /*0d84*/ 	.word	0x00016b60


	//   ....[154]....
        /*0d88*/ 	.word	0x00016b90


	//   ....[155]....
        /*0d8c*/ 	.word	0x00016bf0


	//   ....[156]....
        /*0d90*/ 	.word	0x00016c00


	//   ....[157]....
        /*0d94*/ 	.word	0x00016c50


	//   ....[158]....
        /*0d98*/ 	.word	0x00016c60


	//   ....[159]....
        /*0d9c*/ 	.word	0x00016cb0


	//   ....[160]....
        /*0da0*/ 	.word	0x00016cc0


	//   ....[161]....
        /*0da4*/ 	.word	0x00016d10


	//   ....[162]....
        /*0da8*/ 	.word	0x00016d20


	//   ....[163]....
        /*0dac*/ 	.word	0x00016d70


	//   ....[164]....
        /*0db0*/ 	.word	0x00016d80


	//   ....[165]....
        /*0db4*/ 	.word	0x00016dd0


	//   ....[166]....
        /*0db8*/ 	.word	0x00016de0


	//   ....[167]....
        /*0dbc*/ 	.word	0x00016df0


	//   ....[168]....
        /*0dc0*/ 	.word	0x00016e30


	//   ....[169]....
        /*0dc4*/ 	.word	0x00017420


	//   ....[170]....
        /*0dc8*/ 	.word	0x00017430


	//   ....[171]....
        /*0dcc*/ 	.word	0x000174a0


	//   ....[172]....
        /*0dd0*/ 	.word	0x000174e0


	//   ....[173]....
        /*0dd4*/ 	.word	0x00017500


	//   ....[174]....
        /*0dd8*/ 	.word	0x00017540


	//   ....[175]....
        /*0ddc*/ 	.word	0x00017560


	//   ....[176]....
        /*0de0*/ 	.word	0x000175a0


	//   ....[177]....
        /*0de4*/ 	.word	0x000175c0


	//   ....[178]....
        /*0de8*/ 	.word	0x00017600


	//   ....[179]....
        /*0dec*/ 	.word	0x00017620


	//   ....[180]....
        /*0df0*/ 	.word	0x00017660


	//   ....[181]....
        /*0df4*/ 	.word	0x00017680


	//   ....[182]....
        /*0df8*/ 	.word	0x000176c0


	//   ....[183]....
        /*0dfc*/ 	.word	0x000176e0


	//   ....[184]....
        /*0e00*/ 	.word	0x000176f0


	//   ....[185]....
        /*0e04*/ 	.word	0x00017a50


	//   ....[186]....
        /*0e08*/ 	.word	0x00017a80


	//   ....[187]....
        /*0e0c*/ 	.word	0x00017ac0


	//   ....[188]....
        /*0e10*/ 	.word	0x00017af0


	//   ....[189]....
        /*0e14*/ 	.word	0x00017b20


	//   ....[190]....
        /*0e18*/ 	.word	0x00017b50


	//   ....[191]....
        /*0e1c*/ 	.word	0x00017b80


	//   ....[192]....
        /*0e20*/ 	.word	0x00017bb0


	//   ....[193]....
        /*0e24*/ 	.word	0x00017d30


	//   ....[194]....
        /*0e28*/ 	.word	0x00017d60


	//   ....[195]....
        /*0e2c*/ 	.word	0x00017d90


	//   ....[196]....
        /*0e30*/ 	.word	0x00017dc0


	//   ....[197]....
        /*0e34*/ 	.word	0x00017df0


	//   ....[198]....
        /*0e38*/ 	.word	0x00017e20


	//   ....[199]....
        /*0e3c*/ 	.word	0x00017ee0


	//   ....[200]....
        /*0e40*/ 	.word	0x00017f00


	//   ....[201]....
        /*0e44*/ 	.word	0x00017f70


	//   ....[202]....
        /*0e48*/ 	.word	0x00018610


	//   ....[203]....
        /*0e4c*/ 	.word	0x00018930


	//   ....[204]....
        /*0e50*/ 	.word	0x000189c0


	//   ....[205]....
        /*0e54*/ 	.word	0x00018a50


	//   ....[206]....
        /*0e58*/ 	.word	0x00018ae0


	//   ....[207]....
        /*0e5c*/ 	.word	0x00018bc0


	//   ....[208]....
        /*0e60*/ 	.word	0x00018c50


	//   ....[209]....
        /*0e64*/ 	.word	0x00018cf0


	//   ....[210]....
        /*0e68*/ 	.word	0x00018d80


	//   ....[211]....
        /*0e6c*/ 	.word	0x00018e70


	//   ....[212]....
        /*0e70*/ 	.word	0x00018f00


	//   ....[213]....
        /*0e74*/ 	.word	0x00018fa0


	//   ....[214]....
        /*0e78*/ 	.word	0x00019030


	//   ....[215]....
        /*0e7c*/ 	.word	0x00019170


	//   ....[216]....
        /*0e80*/ 	.word	0x00019220


	//   ....[217]....
        /*0e84*/ 	.word	0x000192b0


	//   ....[218]....
        /*0e88*/ 	.word	0x00019300


	//   ....[219]....
        /*0e8c*/ 	.word	0x00019350


	//   ....[220]....
        /*0e90*/ 	.word	0x000193e0


	//   ....[221]....
        /*0e94*/ 	.word	0x00019470


	//   ....[222]....
        /*0e98*/ 	.word	0x000194c0


	//   ....[223]....
        /*0e9c*/ 	.word	0x00019510


	//   ....[224]....
        /*0ea0*/ 	.word	0x00019600


	//   ....[225]....
        /*0ea4*/ 	.word	0x000196b0


	//   ....[226]....
        /*0ea8*/ 	.word	0x00019700


	//   ....[227]....
        /*0eac*/ 	.word	0x00019750


	//   ....[228]....
        /*0eb0*/ 	.word	0x000198f0


	//   ....[229]....
        /*0eb4*/ 	.word	0x00019a50


	//   ....[230]....
        /*0eb8*/ 	.word	0x00019ac0


	//   ....[231]....
        /*0ebc*/ 	.word	0x00019b10


	//   ....[232]....
        /*0ec0*/ 	.word	0x00019de0


	//   ....[233]....
        /*0ec4*/ 	.word	0x00019e80


	//   ....[234]....
        /*0ec8*/ 	.word	0x00019ee0


	//   ....[235]....
        /*0ecc*/ 	.word	0x00019f50


	//   ....[236]....
        /*0ed0*/ 	.word	0x00019fb0


	//   ....[237]....
        /*0ed4*/ 	.word	0x0001a020


	//   ....[238]....
        /*0ed8*/ 	.word	0x0001a0f0


	//   ....[239]....
        /*0edc*/ 	.word	0x0001a140


	//   ....[240]....
        /*0ee0*/ 	.word	0x0001a200


	//   ....[241]....
        /*0ee4*/ 	.word	0x0001a4e0


	//   ....[242]....
        /*0ee8*/ 	.word	0x0001a5d0


	//   ....[243]....
        /*0eec*/ 	.word	0x0001a670


	//   ....[244]....
        /*0ef0*/ 	.word	0x0001a6d0


	//   ....[245]....
        /*0ef4*/ 	.word	0x0001a7c0


	//   ....[246]....
        /*0ef8*/ 	.word	0x0001a830


	//   ....[247]....
        /*0efc*/ 	.word	0x0001a920


	//   ....[248]....
        /*0f00*/ 	.word	0x0001a990


	//   ....[249]....
        /*0f04*/ 	.word	0x0001aa80


	//   ....[250]....
        /*0f08*/ 	.word	0x0001aaf0


	//   ....[251]....
        /*0f0c*/ 	.word	0x0001abe0


	//   ....[252]....
        /*0f10*/ 	.word	0x0001ac50


	//   ....[253]....
        /*0f14*/ 	.word	0x0001ad40


	//   ....[254]....
        /*0f18*/ 	.word	0x0001adb0


	//   ....[255]....
        /*0f1c*/ 	.word	0x0001aea0


	//   ....[0]....
        /*0f20*/ 	.word	0x0001af10


	//   ....[1]....
        /*0f24*/ 	.word	0x0001afb0


	//   ....[2]....
        /*0f28*/ 	.word	0x0001b0d0


	//   ....[3]....
        /*0f2c*/ 	.word	0x0001b120


	//   ....[4]....
        /*0f30*/ 	.word	0x0001b180


	//   ....[5]....
        /*0f34*/ 	.word	0x0001b270


	//   ....[6]....
        /*0f38*/ 	.word	0x0001b2d0


	//   ....[7]....
        /*0f3c*/ 	.word	0x0001b3d0


	//   ....[8]....
        /*0f40*/ 	.word	0x0001b430


	//   ....[9]....
        /*0f44*/ 	.word	0x0001b530


	//   ....[10]....
        /*0f48*/ 	.word	0x0001b590


	//   ....[11]....
        /*0f4c*/ 	.word	0x0001b690


	//   ....[12]....
        /*0f50*/ 	.word	0x0001b6f0


	//   ....[13]....
        /*0f54*/ 	.word	0x0001b7f0


	//   ....[14]....
        /*0f58*/ 	.word	0x0001b850


	//   ....[15]....
        /*0f5c*/ 	.word	0x0001b950


	//   ....[16]....
        /*0f60*/ 	.word	0x0001b9c0


	//   ....[17]....
        /*0f64*/ 	.word	0x0001bac0


	//   ....[18]....
        /*0f68*/ 	.word	0x0001bb20


	//   ....[19]....
        /*0f6c*/ 	.word	0x0001bc10


	//   ....[20]....
        /*0f70*/ 	.word	0x0001bc70


	//   ....[21]....
        /*0f74*/ 	.word	0x0001bd60


	//   ....[22]....
        /*0f78*/ 	.word	0x0001bdc0


	//   ....[23]....
        /*0f7c*/ 	.word	0x0001be90


	//   ....[24]....
        /*0f80*/ 	.word	0x0001bef0


	//   ....[25]....
        /*0f84*/ 	.word	0x0001bfb0


	//   ....[26]....
        /*0f88*/ 	.word	0x0001c0f0


	//   ....[27]....
        /*0f8c*/ 	.word	0x0001c1a0


	//   ....[28]....
        /*0f90*/ 	.word	0x0001c210


	//   ....[29]....
        /*0f94*/ 	.word	0x0001c2e0


	//   ....[30]....
        /*0f98*/ 	.word	0x0001c340


	//   ....[31]....
        /*0f9c*/ 	.word	0x0001c3f0


	//   ....[32]....
        /*0fa0*/ 	.word	0x0001c450


	//   ....[33]....
        /*0fa4*/ 	.word	0x0001c500


	//   ....[34]....
        /*0fa8*/ 	.word	0x0001c560


	//   ....[35]....
        /*0fac*/ 	.word	0x0001c610


	//   ....[36]....
        /*0fb0*/ 	.word	0x0001c670


	//   ....[37]....
        /*0fb4*/ 	.word	0x0001c720


	//   ....[38]....
        /*0fb8*/ 	.word	0x0001c780


	//   ....[39]....
        /*0fbc*/ 	.word	0x0001c830


	//   ....[40]....
        /*0fc0*/ 	.word	0x0001c890


	//   ....[41]....
        /*0fc4*/ 	.word	0x0001c940


	//   ....[42]....
        /*0fc8*/ 	.word	0x0001ca30


	//   ....[43]....
        /*0fcc*/ 	.word	0x0001cae0


	//   ....[44]....
        /*0fd0*/ 	.word	0x0001cb40


	//   ....[45]....
        /*0fd4*/ 	.word	0x0001cc00


	//   ....[46]....
        /*0fd8*/ 	.word	0x0001cc60


	//   ....[47]....
        /*0fdc*/ 	.word	0x0001cd20


	//   ....[48]....
        /*0fe0*/ 	.word	0x0001cd80


	//   ....[49]....
        /*0fe4*/ 	.word	0x0001ce40


	//   ....[50]....
        /*0fe8*/ 	.word	0x0001cea0


	//   ....[51]....
        /*0fec*/ 	.word	0x0001cf60


	//   ....[52]....
        /*0ff0*/ 	.word	0x0001cfc0


	//   ....[53]....
        /*0ff4*/ 	.word	0x0001d080


	//   ....[54]....
        /*0ff8*/ 	.word	0x0001d0e0


	//   ....[55]....
        /*0ffc*/ 	.word	0x0001d1a0


	//   ....[56]....
        /*1000*/ 	.word	0x0001d200


	//   ....[57]....
        /*1004*/ 	.word	0x0001d2b0


	//   ....[58]....
        /*1008*/ 	.word	0x0001d3a0


	//   ....[59]....
        /*100c*/ 	.word	0x0001d450


	//   ....[60]....
        /*1010*/ 	.word	0x0001d510


	//   ....[61]....
        /*1014*/ 	.word	0x0001d5c0


	//   ....[62]....
        /*1018*/ 	.word	0x0001d620


	//   ....[63]....
        /*101c*/ 	.word	0x0001d6d0


	//   ....[64]....
        /*1020*/ 	.word	0x0001d730


	//   ....[65]....
        /*1024*/ 	.word	0x0001d7e0


	//   ....[66]....
        /*1028*/ 	.word	0x0001d840


	//   ....[67]....
        /*102c*/ 	.word	0x0001d8f0


	//   ....[68]....
        /*1030*/ 	.word	0x0001d950


	//   ....[69]....
        /*1034*/ 	.word	0x0001da00


	//   ....[70]....
        /*1038*/ 	.word	0x0001da60


	//   ....[71]....
        /*103c*/ 	.word	0x0001db10


	//   ....[72]....
        /*1040*/ 	.word	0x0001db70


	//   ....[73]....
        /*1044*/ 	.word	0x0001dc10


	//   ....[74]....
        /*1048*/ 	.word	0x0001dca0


	//   ....[75]....
        /*104c*/ 	.word	0x0001dd40


	//   ....[76]....
        /*1050*/ 	.word	0x0001de60


	//   ....[77]....
        /*1054*/ 	.word	0x0001ded0


	//   ....[78]....
        /*1058*/ 	.word	0x0001df40


	//   ....[79]....
        /*105c*/ 	.word	0x0001dfb0


	//   ....[80]....
        /*1060*/ 	.word	0x0001e020


	//   ....[81]....
        /*1064*/ 	.word	0x0001e0a0


	//   ....[82]....
        /*1068*/ 	.word	0x0001e130


	//   ....[83]....
        /*106c*/ 	.word	0x0001e1c0


	//   ....[84]....
        /*1070*/ 	.word	0x0001e230


	//   ....[85]....
        /*1074*/ 	.word	0x0001e2a0


	//   ....[86]....
        /*1078*/ 	.word	0x0001e310


	//   ....[87]....
        /*107c*/ 	.word	0x0001e390


	//   ....[88]....
        /*1080*/ 	.word	0x0001e400


	//   ....[89]....
        /*1084*/ 	.word	0x0001e4a0


	//   ....[90]....
        /*1088*/ 	.word	0x0001e530


	//   ....[91]....
        /*108c*/ 	.word	0x0001e660


	//----- nvinfo : EIATTR_REG_RECONFIG
	.align		4
.L_1609:
        /*1090*/ 	.byte	0x01, 0x54
	.zero		2


	//----- nvinfo : EIATTR_SYSCALL_OFFSETS
	.align		4
        /*1094*/ 	.byte	0x04, 0x46
        /*1096*/ 	.short	(.L_1611 - .L_1610)


	//   ....[0]....
.L_1610:
        /*1098*/ 	.word	0x000018b0


	//   ....[1]....
        /*109c*/ 	.word	0x00001a00


	//   ....[2]....
        /*10a0*/ 	.word	0x00005d20


	//   ....[3]....
        /*10a4*/ 	.word	0x00006040


	//   ....[4]....
        /*10a8*/ 	.word	0x00014070


	//   ....[5]....
        /*10ac*/ 	.word	0x000141c0


	//   ....[6]....
        /*10b0*/ 	.word	0x000142b0


	//   ....[7]....
        /*10b4*/ 	.word	0x000152a0


	//----- nvinfo : EIATTR_MBARRIER_INSTR_OFFSETS
	.align		4
.L_1611:
        /*10b8*/ 	.byte	0x04, 0x39
        /*10ba*/ 	.short	(.L_1613 - .L_1612)


	//   ....[0]....
.L_1612:
        /*10bc*/ 	.word	0x00000250
        /*10c0*/ 	.word	0x000000ff
        /*10c4*/ 	.word	0x00016800
        /*10c8*/ 	.short	0x0100
        /*10ca*/ 	.byte	0x08
	.zero		1


	//   ....[1]....
        /*10cc*/ 	.word	0x00000260
        /*10d0*/ 	.word	0x000000ff
        /*10d4*/ 	.word	0x00016820
        /*10d8*/ 	.short	0x0100
        /*10da*/ 	.byte	0x08
	.zero		1


	//   ....[2]....
        /*10dc*/ 	.word	0x00000350
        /*10e0*/ 	.word	0x000000ff
        /*10e4*/ 	.word	0x00016830
        /*10e8*/ 	.short	0x0100
        /*10ea*/ 	.byte	0x08
	.zero		1


	//   ....[3]....
        /*10ec*/ 	.word	0x00000360
        /*10f0*/ 	.word	0x000000ff
        /*10f4*/ 	.word	0x00016840
        /*10f8*/ 	.short	0x0100
        /*10fa*/ 	.byte	0x08
	.zero		1


	//   ....[4]....
        /*10fc*/ 	.word	0x00000370
        /*1100*/ 	.word	0x000000ff
        /*1104*/ 	.word	0x00016838
        /*1108*/ 	.short	0x0100
        /*110a*/ 	.byte	0x08
	.zero		1


	//   ....[5]....
        /*110c*/ 	.word	0x00000380
        /*1110*/ 	.word	0x000000ff
        /*1114*/ 	.word	0x00016848
        /*1118*/ 	.short	0x0100
        /*111a*/ 	.byte	0x08
	.zero		1


	//   ....[6]....
        /*111c*/ 	.word	0x000004b0
        /*1120*/ 	.word	0x000000ff
        /*1124*/ 	.word	0x00016850
        /*1128*/ 	.short	0x0100
        /*112a*/ 	.byte	0x08
	.zero		1


	//   ....[7]....
        /*112c*/ 	.word	0x000004c0
        /*1130*/ 	.word	0x000000ff
        /*1134*/ 	.word	0x00016860
        /*1138*/ 	.short	0x0100
        /*113a*/ 	.byte	0x08
	.zero		1


	//   ....[8]....
        /*113c*/ 	.word	0x000004d0
        /*1140*/ 	.word	0x000000ff
        /*1144*/ 	.word	0x00016858
        /*1148*/ 	.short	0x0100
        /*114a*/ 	.byte	0x08
	.zero		1


	//   ....[9]....
        /*114c*/ 	.word	0x000004e0
        /*1150*/ 	.word	0x000000ff
        /*1154*/ 	.word	0x00016868
        /*1158*/ 	.short	0x0100
        /*115a*/ 	.byte	0x08
	.zero		1


	//   ....[10]....
        /*115c*/ 	.word	0x000005d0
        /*1160*/ 	.word	0x000000ff
        /*1164*/ 	.word	0x00016870
        /*1168*/ 	.short	0x0100
        /*116a*/ 	.byte	0x06
	.zero		1


	//   ....[11]....
        /*116c*/ 	.word	0x000005e0
        /*1170*/ 	.word	0x000000ff
        /*1174*/ 	.word	0x00016880
        /*1178*/ 	.short	0x0100
        /*117a*/ 	.byte	0x06
	.zero		1


	//   ....[12]....
        /*117c*/ 	.word	0x000005f0
        /*1180*/ 	.word	0x000000ff
        /*1184*/ 	.word	0x00016878
        /*1188*/ 	.short	0x0100
        /*118a*/ 	.byte	0x06
	.zero		1


	//   ....[13]....
        /*118c*/ 	.word	0x00000600
        /*1190*/ 	.word	0x000000ff
        /*1194*/ 	.word	0x00016888
        /*1198*/ 	.short	0x0100
        /*119a*/ 	.byte	0x06
	.zero		1


	//   ....[14]....
        /*119c*/ 	.word	0x00000730
        /*11a0*/ 	.word	0x000000ff
        /*11a4*/ 	.word	0x00016890
        /*11a8*/ 	.short	0x0100
        /*11aa*/ 	.byte	0x08
	.zero		1


	//   ....[15]....
        /*11ac*/ 	.word	0x00000740
        /*11b0*/ 	.word	0x000000ff
        /*11b4*/ 	.word	0x000168a0
        /*11b8*/ 	.short	0x0100
        /*11ba*/ 	.byte	0x08
	.zero		1


	//   ....[16]....
        /*11bc*/ 	.word	0x00000750
        /*11c0*/ 	.word	0x000000ff
        /*11c4*/ 	.word	0x00016898
        /*11c8*/ 	.short	0x0100
        /*11ca*/ 	.byte	0x08
	.zero		1


	//   ....[17]....
        /*11cc*/ 	.word	0x00000760
        /*11d0*/ 	.word	0x000000ff
        /*11d4*/ 	.word	0x000168a8
        /*11d8*/ 	.short	0x0100
        /*11da*/ 	.byte	0x08
	.zero		1


	//   ....[18]....
        /*11dc*/ 	.word	0x00000890
        /*11e0*/ 	.word	0x000000ff
        /*11e4*/ 	.word	0x000168b0
        /*11e8*/ 	.short	0x0100
        /*11ea*/ 	.byte	0x08
	.zero		1


	//   ....[19]....
        /*11ec*/ 	.word	0x000008a0
        /*11f0*/ 	.word	0x000000ff
        /*11f4*/ 	.word	0x000168c0
        /*11f8*/ 	.short	0x0100
        /*11fa*/ 	.byte	0x08
	.zero		1


	//   ....[20]....
        /*11fc*/ 	.word	0x000008b0
        /*1200*/ 	.word	0x000000ff
        /*1204*/ 	.word	0x000168b8
        /*1208*/ 	.short	0x0100
        /*120a*/ 	.byte	0x08
	.zero		1


	//   ....[21]....
        /*120c*/ 	.word	0x000008c0
        /*1210*/ 	.word	0x000000ff
        /*1214*/ 	.word	0x000168c8
        /*1218*/ 	.short	0x0100
        /*121a*/ 	.byte	0x08
	.zero		1


	//   ....[22]....
        /*121c*/ 	.word	0x00002ad0
        /*1220*/ 	.word	0x00000045
        /*1224*/ 	.word	0x00016890
        /*1228*/ 	.short	0x010a
        /*122a*/ 	.byte	0x3f
	.zero		1


	//   ....[23]....
        /*122c*/ 	.word	0x00003e20
        /*1230*/ 	.word	0x00000045
        /*1234*/ 	.word	0x00016890
        /*1238*/ 	.short	0x010a
        /*123a*/ 	.byte	0x3f
	.zero		1


	//   ....[24]....
        /*123c*/ 	.word	0x00004e70
        /*1240*/ 	.word	0x00000045
        /*1244*/ 	.word	0x00016890
        /*1248*/ 	.short	0x010a
        /*124a*/ 	.byte	0x3f
	.zero		1


	//   ....[25]....
        /*124c*/ 	.word	0x00005320
        /*1250*/ 	.word	0x00000008
        /*1254*/ 	.word	0x00000000
        /*1258*/ 	.short	0x0101
        /*125a*/ 	.byte	0x3f
	.zero		1


	//   ....[26]....
        /*125c*/ 	.word	0x00005360
        /*1260*/ 	.word	0x00000045
        /*1264*/ 	.word	0x000168b0
        /*1268*/ 	.short	0x010a
        /*126a*/ 	.byte	0x3f
	.zero		1


	//   ....[27]....
        /*126c*/ 	.word	0x000057a0
        /*1270*/ 	.word	0x00000045
        /*1274*/ 	.word	0x00000000
        /*1278*/ 	.short	0x0101
        /*127a*/ 	.byte	0x3f
	.zero		1


	//   ....[28]....
        /*127c*/ 	.word	0x00005dc0
        /*1280*/ 	.word	0x00000002
        /*1284*/ 	.word	0x00016800
        /*1288*/ 	.short	0x010a
        /*128a*/ 	.byte	0x3f
	.zero		1


	//   ....[29]....
        /*128c*/ 	.word	0x00005e10
        /*1290*/ 	.word	0x00000002
        /*1294*/ 	.word	0x00016800
        /*1298*/ 	.short	0x010a
        /*129a*/ 	.byte	0x3f
	.zero		1


	//   ....[30]....
        /*129c*/ 	.word	0x00006930
        /*12a0*/ 	.word	0x00000002
        /*12a4*/ 	.word	0x00016800
        /*12a8*/ 	.short	0x010a
        /*12aa*/ 	.byte	0x3f
	.zero		1


	//   ....[31]....
        /*12ac*/ 	.word	0x00007e40
        /*12b0*/ 	.word	0x00000002
        /*12b4*/ 	.word	0x00016800
        /*12b8*/ 	.short	0x010a
        /*12ba*/ 	.byte	0x3f
	.zero		1


	//   ....[32]....
        /*12bc*/ 	.word	0x00008d30
        /*12c0*/ 	.word	0x00000008
        /*12c4*/ 	.word	0x00016830
        /*12c8*/ 	.short	0x010a
        /*12ca*/ 	.byte	0x3f
	.zero		1


	//   ....[33]....
        /*12cc*/ 	.word	0x00008de0
        /*12d0*/ 	.word	0x00000008
        /*12d4*/ 	.word	0x00016830
        /*12d8*/ 	.short	0x010a
        /*12da*/ 	.byte	0x3f
	.zero		1


	//   ....[34]....
        /*12dc*/ 	.word	0x0000a1a0
        /*12e0*/ 	.word	0x00000008
        /*12e4*/ 	.word	0x00000000
        /*12e8*/ 	.short	0x0101
        /*12ea*/ 	.byte	0x3f
	.zero		1


	//   ....[35]....
        /*12ec*/ 	.word	0x0000b0a0
        /*12f0*/ 	.word	0x00000003
        /*12f4*/ 	.word	0x00016830
        /*12f8*/ 	.short	0x010a
        /*12fa*/ 	.byte	0x3f
	.zero		1


	//   ....[36]....
        /*12fc*/ 	.word	0x0000b0f0
        /*1300*/ 	.word	0x00000003
        /*1304*/ 	.word	0x00016830
        /*1308*/ 	.short	0x010a
        /*130a*/ 	.byte	0x3f
	.zero		1


	//   ....[37]....
        /*130c*/ 	.word	0x0000b470
        /*1310*/ 	.word	0x00000003
        /*1314*/ 	.word	0x00016850
        /*1318*/ 	.short	0x010a
        /*131a*/ 	.byte	0x3f
	.zero		1


	//   ....[38]....
        /*131c*/ 	.word	0x0000b4b0
        /*1320*/ 	.word	0x00000003
        /*1324*/ 	.word	0x00016850
        /*1328*/ 	.short	0x010a
        /*132a*/ 	.byte	0x3f
	.zero		1


	//   ....[39]....
        /*132c*/ 	.word	0x0000ccb0
        /*1330*/ 	.word	0x0000000a
        /*1334*/ 	.word	0x00000000
        /*1338*/ 	.short	0x0101
        /*133a*/ 	.byte	0x3f
	.zero		1


	//   ....[40]....
        /*133c*/ 	.word	0x0000d4f0
        /*1340*/ 	.word	0x0000000a
        /*1344*/ 	.word	0x00000000
        /*1348*/ 	.short	0x0101
        /*134a*/ 	.byte	0x3f
	.zero		1


	//   ....[41]....
        /*134c*/ 	.word	0x0000da80
        /*1350*/ 	.word	0x00000000
        /*1354*/ 	.word	0x00016830
        /*1358*/ 	.short	0x010a
        /*135a*/ 	.byte	0x3f
	.zero		1


	//   ....[42]....
        /*135c*/ 	.word	0x0000dad0
        /*1360*/ 	.word	0x00000000
        /*1364*/ 	.word	0x00016830
        /*1368*/ 	.short	0x010a
        /*136a*/ 	.byte	0x3f
	.zero		1


	//   ....[43]....
        /*136c*/ 	.word	0x0000de20
        /*1370*/ 	.word	0x00000003
        /*1374*/ 	.word	0x00016850
        /*1378*/ 	.short	0x010a
        /*137a*/ 	.byte	0x3f
	.zero		1


	//   ....[44]....
        /*137c*/ 	.word	0x0000de60
        /*1380*/ 	.word	0x00000003
        /*1384*/ 	.word	0x00016850
        /*1388*/ 	.short	0x010a
        /*138a*/ 	.byte	0x3f
	.zero		1


	//   ....[45]....
        /*138c*/ 	.word	0x0000e300
        /*1390*/ 	.word	0x00000000
        /*1394*/ 	.word	0x00000000
        /*1398*/ 	.short	0x0101
        /*139a*/ 	.byte	0x3f
	.zero		1


	//   ....[46]....
        /*139c*/ 	.word	0x0000f510
        /*13a0*/ 	.word	0x0000000a
        /*13a4*/ 	.word	0x00000000
        /*13a8*/ 	.short	0x0101
        /*13aa*/ 	.byte	0x3f
	.zero		1


	//   ....[47]....
        /*13ac*/ 	.word	0x0000f950
        /*13b0*/ 	.word	0x0000000a
        /*13b4*/ 	.word	0x00016850
        /*13b8*/ 	.short	0x010a
        /*13ba*/ 	.byte	0x3f
	.zero		1


	//   ....[48]....
        /*13bc*/ 	.word	0x0000f9c0
        /*13c0*/ 	.word	0x0000000a
        /*13c4*/ 	.word	0x00016850
        /*13c8*/ 	.short	0x010a
        /*13ca*/ 	.byte	0x3f
	.zero		1


	//   ....[49]....
        /*13cc*/ 	.word	0x000100a0
        /*13d0*/ 	.word	0x00000000
        /*13d4*/ 	.word	0x00000000
        /*13d8*/ 	.short	0x0101
        /*13da*/ 	.byte	0x3f
	.zero		1


	//   ....[50]....
        /*13dc*/ 	.word	0x000110f0
        /*13e0*/ 	.word	0x00000000
        /*13e4*/ 	.word	0x00000000
        /*13e8*/ 	.short	0x0101
        /*13ea*/ 	.byte	0x3f
	.zero		1


	//   ....[51]....
        /*13ec*/ 	.word	0x00013170
        /*13f0*/ 	.word	0x00000016
        /*13f4*/ 	.word	0x00016820
        /*13f8*/ 	.short	0x010a
        /*13fa*/ 	.byte	0x3f
	.zero		1


	//   ....[52]....
        /*13fc*/ 	.word	0x00013230
        /*1400*/ 	.word	0x00000005
        /*1404*/ 	.word	0x000168a0
        /*1408*/ 	.short	0x010a
        /*140a*/ 	.byte	0x3f
	.zero		1


	//   ....[53]....
        /*140c*/ 	.word	0x00013470
        /*1410*/ 	.word	0x00000005
        /*1414*/ 	.word	0x000168c0
        /*1418*/ 	.short	0x010a
        /*141a*/ 	.byte	0x3f
	.zero		1


	//   ....[54]....
        /*141c*/ 	.word	0x00013800
        /*1420*/ 	.word	0x00000005
        /*1424*/ 	.word	0x000168a0
        /*1428*/ 	.short	0x010a
        /*142a*/ 	.byte	0x3f
	.zero		1


	//   ....[55]....
        /*142c*/ 	.word	0x00013a20
        /*1430*/ 	.word	0x00000005
        /*1434*/ 	.word	0x000168c0
        /*1438*/ 	.short	0x010a
        /*143a*/ 	.byte	0x3f
	.zero		1


	//   ....[56]....
        /*143c*/ 	.word	0x000147a0
        /*1440*/ 	.word	0x00000003
        /*1444*/ 	.word	0x00016840
        /*1448*/ 	.short	0x010a
        /*144a*/ 	.byte	0x3f
	.zero		1


	//   ....[57]....
        /*144c*/ 	.word	0x00014f60
        /*1450*/ 	.word	0x00000003
        /*1454*/ 	.word	0x00016830
        /*1458*/ 	.short	0x0107
        /*145a*/ 	.byte	0x3f
	.zero		1


	//   ....[58]....
        /*145c*/ 	.word	0x00015030
        /*1460*/ 	.word	0x00000003
        /*1464*/ 	.word	0x00016830
        /*1468*/ 	.short	0x0101
        /*146a*/ 	.byte	0x3f
	.zero		1


	//   ....[59]....
        /*146c*/ 	.word	0x00015f10
        /*1470*/ 	.word	0x00000016
        /*1474*/ 	.word	0x00016800
        /*1478*/ 	.short	0x0107
        /*147a*/ 	.byte	0x3f
	.zero		1


	//   ....[60]....
        /*147c*/ 	.word	0x00016000
        /*1480*/ 	.word	0x00000016
        /*1484*/ 	.word	0x00016800
        /*1488*/ 	.short	0x0101
        /*148a*/ 	.byte	0x3f
	.zero		1


	//   ....[61]....
        /*148c*/ 	.word	0x00016020
        /*1490*/ 	.word	0x00000016
        /*1494*/ 	.word	0x00016820
        /*1498*/ 	.short	0x010a
        /*149a*/ 	.byte	0x3f
	.zero		1


	//   ....[62]....
        /*149c*/ 	.word	0x000163e0
        /*14a0*/ 	.word	0x00000005
        /*14a4*/ 	.word	0x00016840
        /*14a8*/ 	.short	0x010a
        /*14aa*/ 	.byte	0x3f
	.zero		1


	//   ....[63]....
        /*14ac*/ 	.word	0x00016920
        /*14b0*/ 	.word	0x00000005
        /*14b4*/ 	.word	0x00016830
        /*14b8*/ 	.short	0x0107
        /*14ba*/ 	.byte	0x3f
	.zero		1


	//   ....[64]....
        /*14bc*/ 	.word	0x000169e0
        /*14c0*/ 	.word	0x00000005
        /*14c4*/ 	.word	0x00016830
        /*14c8*/ 	.short	0x0101
        /*14ca*/ 	.byte	0x3f
	.zero		1


	//   ....[65]....
        /*14cc*/ 	.word	0x00016a40
        /*14d0*/ 	.word	0x00000005
        /*14d4*/ 	.word	0x00016860
        /*14d8*/ 	.short	0x010a
        /*14da*/ 	.byte	0x3f
	.zero		1


	//   ....[66]....
        /*14dc*/ 	.word	0x00016f20
        /*14e0*/ 	.word	0x00000005
        /*14e4*/ 	.word	0x00016850
        /*14e8*/ 	.short	0x0107
        /*14ea*/ 	.byte	0x3f
	.zero		1


	//   ....[67]....
        /*14ec*/ 	.word	0x000170e0
        /*14f0*/ 	.word	0x00000005
        /*14f4*/ 	.word	0x00016850
        /*14f8*/ 	.short	0x0101
        /*14fa*/ 	.byte	0x3f
	.zero		1


	//   ....[68]....
        /*14fc*/ 	.word	0x000172e0
        /*1500*/ 	.word	0x00000000
        /*1504*/ 	.word	0x00016860
        /*1508*/ 	.short	0x010a
        /*150a*/ 	.byte	0x3f
	.zero		1


	//   ....[69]....
        /*150c*/ 	.word	0x000177a0
        /*1510*/ 	.word	0x00000000
        /*1514*/ 	.word	0x00016850
        /*1518*/ 	.short	0x0107
        /*151a*/ 	.byte	0x3f
	.zero		1


	//   ....[70]....
        /*151c*/ 	.word	0x00017870
        /*1520*/ 	.word	0x00000000
        /*1524*/ 	.word	0x00016850
        /*1528*/ 	.short	0x0101
        /*152a*/ 	.byte	0x3f
	.zero		1


	//   ....[71]....
        /*152c*/ 	.word	0x00018590
        /*1530*/ 	.word	0x00000005
        /*1534*/ 	.word	0x00016820
        /*1538*/ 	.short	0x010a
        /*153a*/ 	.byte	0x3f
	.zero		1


	//   ....[72]....
        /*153c*/ 	.word	0x00018700
        /*1540*/ 	.word	0x00000003
        /*1544*/ 	.word	0x00016840
        /*1548*/ 	.short	0x010a
        /*154a*/ 	.byte	0x3f
	.zero		1


	//   ....[73]....
        /*154c*/ 	.word	0x000187a0
        /*1550*/ 	.word	0x00000005
        /*1554*/ 	.word	0x00016840
        /*1558*/ 	.short	0x010a
        /*155a*/ 	.byte	0x3f
	.zero		1


	//   ....[74]....
        /*155c*/ 	.word	0x000187e0
        /*1560*/ 	.word	0x00000003
        /*1564*/ 	.word	0x00016860
        /*1568*/ 	.short	0x010a
        /*156a*/ 	.byte	0x3f
	.zero		1


	//   ....[75]....
        /*156c*/ 	.word	0x00018820
        /*1570*/ 	.word	0x00000005
        /*1574*/ 	.word	0x00016860
        /*1578*/ 	.short	0x010a
        /*157a*/ 	.byte	0x3f
	.zero		1


	//   ....[76]....
        /*157c*/ 	.word	0x00018880
        /*1580*/ 	.word	0x00000045
        /*1584*/ 	.word	0x00016890
        /*1588*/ 	.short	0x010a
        /*158a*/ 	.byte	0x3f
	.zero		1


	//   ....[77]....
        /*158c*/ 	.word	0x00018b10
        /*1590*/ 	.word	0x00000045
        /*1594*/ 	.word	0x00016890
        /*1598*/ 	.short	0x010a
        /*159a*/ 	.byte	0x3f
	.zero		1


	//   ....[78]....
        /*159c*/ 	.word	0x00018dc0
        /*15a0*/ 	.word	0x00000045
        /*15a4*/ 	.word	0x00016890
        /*15a8*/ 	.short	0x010a
        /*15aa*/ 	.byte	0x3f
	.zero		1


	//   ....[79]....
        /*15ac*/ 	.word	0x00019070
        /*15b0*/ 	.word	0x00000045
        /*15b4*/ 	.word	0x000168b0
        /*15b8*/ 	.short	0x010a
        /*15ba*/ 	.byte	0x3f
	.zero		1


	//   ....[80]....
        /*15bc*/ 	.word	0x00019540
        /*15c0*/ 	.word	0x00000002
        /*15c4*/ 	.word	0x00016800
        /*15c8*/ 	.short	0x010a
        /*15ca*/ 	.byte	0x3f
	.zero		1


	//   ....[81]....
        /*15cc*/ 	.word	0x00019b40
        /*15d0*/ 	.word	0x00000002
        /*15d4*/ 	.word	0x00016800
        /*15d8*/ 	.short	0x010a
        /*15da*/ 	.byte	0x3f
	.zero		1


	//   ....[82]....
        /*15dc*/ 	.word	0x00019b90
        /*15e0*/ 	.word	0x00000008
        /*15e4*/ 	.word	0x00016830
        /*15e8*/ 	.short	0x010a
        /*15ea*/ 	.byte	0x3f
	.zero		1


	//   ....[83]....
        /*15ec*/ 	.word	0x00019be0
        /*15f0*/ 	.word	0x00000003
        /*15f4*/ 	.word	0x00016830
        /*15f8*/ 	.short	0x010a
        /*15fa*/ 	.byte	0x3f
	.zero		1


	//   ....[84]....
        /*15fc*/ 	.word	0x00019c30
        /*1600*/ 	.word	0x00000003
        /*1604*/ 	.word	0x00016850
        /*1608*/ 	.short	0x010a
        /*160a*/ 	.byte	0x3f
	.zero		1


	//   ....[85]....
        /*160c*/ 	.word	0x00019c80
        /*1610*/ 	.word	0x00000000
        /*1614*/ 	.word	0x00016830
        /*1618*/ 	.short	0x010a
        /*161a*/ 	.byte	0x3f
	.zero		1


	//   ....[86]....
        /*161c*/ 	.word	0x00019cd0
        /*1620*/ 	.word	0x00000003
        /*1624*/ 	.word	0x00016850
        /*1628*/ 	.short	0x010a
        /*162a*/ 	.byte	0x3f
	.zero		1


	//   ....[87]....
        /*162c*/ 	.word	0x00019d20
        /*1630*/ 	.word	0x0000000a
        /*1634*/ 	.word	0x00016850
        /*1638*/ 	.short	0x010a
        /*163a*/ 	.byte	0x3f
	.zero		1


	//   ....[88]....
        /*163c*/ 	.word	0x0001a2c0
        /*1640*/ 	.word	0x00000016
        /*1644*/ 	.word	0x00016820
        /*1648*/ 	.short	0x010a
        /*164a*/ 	.byte	0x3f
	.zero		1


	//   ....[89]....
        /*164c*/ 	.word	0x0001a310
        /*1650*/ 	.word	0x00000005
        /*1654*/ 	.word	0x000168a0
        /*1658*/ 	.short	0x010a
        /*165a*/ 	.byte	0x3f
	.zero		1


	//   ....[90]....
        /*165c*/ 	.word	0x0001a360
        /*1660*/ 	.word	0x00000005
        /*1664*/ 	.word	0x000168c0
        /*1668*/ 	.short	0x010a
        /*166a*/ 	.byte	0x3f
	.zero		1


	//   ....[91]....
        /*166c*/ 	.word	0x0001a3b0
        /*1670*/ 	.word	0x00000005
        /*1674*/ 	.word	0x000168a0
        /*1678*/ 	.short	0x010a
        /*167a*/ 	.byte	0x3f
	.zero		1


	//   ....[92]....
        /*167c*/ 	.word	0x0001a400
        /*1680*/ 	.word	0x00000005
        /*1684*/ 	.word	0x000168c0
        /*1688*/ 	.short	0x010a
        /*168a*/ 	.byte	0x3f
	.zero		1


	//   ....[93]....
        /*168c*/ 	.word	0x0001a520
        /*1690*/ 	.word	0x00000003
        /*1694*/ 	.word	0x00016840
        /*1698*/ 	.short	0x010a
        /*169a*/ 	.byte	0x3f
	.zero		1


	//   ....[94]....
        /*169c*/ 	.word	0x0001bff0
        /*16a0*/ 	.word	0x00000016
        /*16a4*/ 	.word	0x00016820
        /*16a8*/ 	.short	0x010a
        /*16aa*/ 	.byte	0x3f
	.zero		1


	//   ....[95]....
        /*16ac*/ 	.word	0x0001c040
        /*16b0*/ 	.word	0x00000005
        /*16b4*/ 	.word	0x00016840
        /*16b8*/ 	.short	0x010a
        /*16ba*/ 	.byte	0x3f
	.zero		1


	//   ....[96]....
        /*16bc*/ 	.word	0x0001c980
        /*16c0*/ 	.word	0x00000005
        /*16c4*/ 	.word	0x00016860
        /*16c8*/ 	.short	0x010a
        /*16ca*/ 	.byte	0x3f
	.zero		1


	//   ....[97]....
        /*16cc*/ 	.word	0x0001d2f0
        /*16d0*/ 	.word	0x00000000
        /*16d4*/ 	.word	0x00016860
        /*16d8*/ 	.short	0x010a
        /*16da*/ 	.byte	0x3f
	.zero		1


	//   ....[98]....
        /*16dc*/ 	.word	0x0001e580
        /*16e0*/ 	.word	0x00000005
        /*16e4*/ 	.word	0x00016820
        /*16e8*/ 	.short	0x010a
        /*16ea*/ 	.byte	0x3f
	.zero		1


	//   ....[99]....
        /*16ec*/ 	.word	0x0001e720
        /*16f0*/ 	.word	0x00000003
        /*16f4*/ 	.word	0x00016840
        /*16f8*/ 	.short	0x010a
        /*16fa*/ 	.byte	0x3f
	.zero		1


	//   ....[100]....
        /*16fc*/ 	.word	0x0001e770
        /*1700*/ 	.word	0x00000005
        /*1704*/ 	.word	0x00016840
        /*1708*/ 	.short	0x010a
        /*170a*/ 	.byte	0x3f
	.zero		1


	//   ....[101]....
        /*170c*/ 	.word	0x0001e7c0
        /*1710*/ 	.word	0x00000003
        /*1714*/ 	.word	0x00016860
        /*1718*/ 	.short	0x010a
        /*171a*/ 	.byte	0x3f
	.zero		1


	//----- nvinfo : EIATTR_NUM_MBARRIERS
	.align		4
.L_1613:
        /*171c*/ 	.byte	0x03, 0x38
        /*171e*/ 	.short	0x0016


	//----- nvinfo : EIATTR_EXIT_INSTR_OFFSETS
	.align		4
        /*1720*/ 	.byte	0x04, 0x1c
        /*1722*/ 	.short	(.L_1615 - .L_1614)


	//   ....[0]....
.L_1614:
        /*1724*/ 	.word	0x00018870


	//----- nvinfo : EIATTR_MAX_THREADS
	.align		4
.L_1615:
        /*1728*/ 	.byte	0x04, 0x05
        /*172a*/ 	.short	(.L_1617 - .L_1616)
.L_1616:
        /*172c*/ 	.word	0x00000200
        /*1730*/ 	.word	0x00000001
        /*1734*/ 	.word	0x00000001


	//----- nvinfo : EIATTR_CRS_STACK_SIZE
	.align		4
.L_1617:
        /*1738*/ 	.byte	0x04, 0x1e
        /*173a*/ 	.short	(.L_1619 - .L_1618)
.L_1618:
        /*173c*/ 	.word	0x00000000


	//----- nvinfo : EIATTR_CBANK_PARAM_SIZE
	.align		4
.L_1619:
        /*1740*/ 	.byte	0x03, 0x19
        /*1742*/ 	.short	0x0af0


	//----- nvinfo : EIATTR_PARAM_CBANK
	.align		4
        /*1744*/ 	.byte	0x04, 0x0a
        /*1746*/ 	.short	(.L_1621 - .L_1620)
	.align		4
.L_1620:
        /*1748*/ 	.word	index@(.nv.constant0._ZN7cutlass13device_kernelIN5flash11enable_sm90INS1_16FlashAttnFwdSm90INS1_25CollectiveMainloopFwdSm90ILi2EN4cute5tupleIJNS5_1CILi1EEES8_S8_EEENS6_IJNS7_ILi192EEENS7_ILi128EEENS7_ILi64EEEEEELi64ENS_6half_tEfNS_4arch4Sm90ELb1ELb0ELb0ELb1ELb1ELb1ELb0ELb1ELb1ELb1ELb0ELb0EEENS1_21CollectiveEpilogueFwdINS6_IJSA_SC_SB_EEES9_SE_SG_Li384ELb1ELb1ELb0ELb0EEENS1_36VarlenDynamicPersistentTileSchedulerILi192ELi128ELi384ELi128ELb0ELb1ELb1ELb1ELb1ELb1EEEEEEEEEvNT_6ParamsE)
        /*174c*/ 	.short	0x0210
        /*174e*/ 	.short	0x0af0


	//----- nvinfo : EIATTR_SW_WAR
	.align		4
.L_1621:
        /*1750*/ 	.byte	0x04, 0x36
        /*1752*/ 	.short	(.L_1623 - .L_1622)
.L_1622:
        /*1754*/ 	.word	0x00000008
.L_1623:


//--------------------- .nv.callgraph             --------------------------
	.section	.nv.callgraph,"",@"SHT_CUDA_CALLGRAPH"
	.align	4
	.sectionentsize	8
	.align		4
        /*0000*/ 	.word	0x00000000
	.align		4
        /*0004*/ 	.word	0xffffffff
	.align		4
        /*0008*/ 	.word	index@(_ZN7cutlass13device_kernelIN5flash11enable_sm90INS1_16FlashAttnFwdSm90INS1_25CollectiveMainloopFwdSm90ILi2EN4cute5tupleIJNS5_1CILi1EEES8_S8_EEENS6_IJNS7_ILi128EEENS7_ILi80EEENS7_ILi256EEEEEELi256ENS_6half_tEfNS_4arch4Sm90ELb0ELb0ELb0ELb0ELb1ELb0ELb0ELb1ELb1ELb1ELb0ELb0EEENS1_21CollectiveEpilogueFwdINS6_IJSA_SC_SB_EEES9_SE_SG_Li256ELb0ELb1ELb0ELb0EEENS1_29StaticPersistentTileSchedulerILb0EEEEEEEEEvNT_6ParamsE)
	.align		4
        /*000c*/ 	.word	index@(__assertfail)
	.align		4
        /*0010*/ 	.word	index@(_ZN7cutlass13device_kernelIN5flash11enable_sm90INS1_16FlashAttnFwdSm90INS1_25CollectiveMainloopFwdSm90ILi2EN4cute5tupleIJNS5_1CILi1EEES8_S8_EEENS6_IJNS7_ILi128EEENS7_ILi80EEENS7_ILi256EEEEEELi256ENS_6half_tEfNS_4arch4Sm90ELb0ELb0ELb0ELb1ELb1ELb0ELb0ELb1ELb1ELb1ELb0ELb0EEENS1_21CollectiveEpilogueFwdINS6_IJSA_SC_SB_EEES9_SE_SG_Li256ELb1ELb1ELb0ELb0EEENS1_36VarlenDynamicPersistentTileSchedulerILi128ELi80ELi256ELi128ELb0ELb1ELb1ELb0ELb1ELb1EEEEEEEEEvNT_6ParamsE)
	.align		4
        /*0014*/ 	.word	index@(__assertfail)
	.align		4
        /*0018*/ 	.word	index@(_ZN7cutlass13device_kernelIN5flash11enable_sm90INS1_16FlashAttnFwdSm90INS1_25CollectiveMainloopFwdSm90ILi2EN4cute5tupleIJNS5_1CILi1EEES8_S8_EEENS6_IJNS7_ILi128EEENS7_ILi80EEENS7_ILi256EEEEEELi256ENS_6half_tEfNS_4arch4Sm90ELb0ELb0ELb0ELb1ELb1ELb1ELb0ELb1ELb1ELb1ELb0ELb0EEENS1_21CollectiveEpilogueFwdINS6_IJSA_SC_SB_EEES9_SE_SG_Li256ELb1ELb1ELb0ELb0EEENS1_36VarlenDynamicPersistentTileSchedulerILi128ELi80ELi256ELi128ELb0ELb1ELb1ELb0ELb1ELb1EEEEEEEEEvNT_6ParamsE)
	.align		4
        /*001c*/ 	.word	index@(__assertfail)
	.align		4
        /*0020*/ 	.word	index@(_ZN7cutlass13device_kernelIN5flash11enable_sm90INS1_16FlashAttnFwdSm90INS1_25CollectiveMainloopFwdSm90ILi2EN4cute5tupleIJNS5_1CILi1EEES8_S8_EEENS6_IJNS7_ILi128EEENS7_ILi64EEENS7_ILi256EEEEEELi256ENS_6half_tEfNS_4arch4Sm90ELb0ELb1ELb0ELb0ELb1ELb0ELb0ELb1ELb1ELb1ELb0ELb0EEENS1_21CollectiveEpilogueFwdINS6_IJSA_SC_SB_EEES9_SE_SG_Li256ELb0ELb1ELb0ELb0EEENS1_30DynamicPersistentTileSchedulerILi256ELi128ELb0ELb1ELb1EEEEEEEEEvNT_6ParamsE)
	.align		4
        /*0024*/ 	.word	index@(__assertfail)
	.align		4
        /*0028*/ 	.word	index@(_ZN7cutlass13device_kernelIN5flash11enable_sm90INS1_16FlashAttnFwdSm90INS1_25CollectiveMainloopFwdSm90ILi2EN4cute5tupleIJNS5_1CILi1EEES8_S8_EEENS6_IJNS7_ILi128EEENS7_ILi64EEENS7_ILi256EEEEEELi256ENS_6half_tEfNS_4arch4Sm90ELb0ELb1ELb0ELb1ELb1ELb0ELb0ELb1ELb1ELb1ELb0ELb0EEENS1_21CollectiveEpilogueFwdINS6_IJSA_SC_SB_EEES9_SE_SG_Li256ELb1ELb1ELb0ELb0EEENS1_36VarlenDynamicPersistentTileSchedulerILi128ELi64ELi256ELi128ELb0ELb1ELb1ELb1ELb0ELb1EEEEEEEEEvNT_6ParamsE)
	.align		4
        /*002c*/ 	.word	index@(__assertfail)
	.align		4
        /*0030*/ 	.word	index@(_ZN7cutlass13device_kernelIN5flash11enable_sm90INS1_16FlashAttnFwdSm90INS1_25CollectiveMainloopFwdSm90ILi2EN4cute5tupleIJNS5_1CILi1EEES8_S8_EEENS6_IJNS7_ILi128EEENS7_ILi64EEENS7_ILi256EEEEEELi256ENS_6half_tEfNS_4arch4Sm90ELb0ELb1ELb0ELb1ELb1ELb1ELb0ELb1ELb1ELb1ELb0ELb0EEENS1_21CollectiveEpilogueFwdINS6_IJSA_SC_SB_EEES9_SE_SG_Li256ELb1ELb1ELb0ELb0EEENS1_36VarlenDynamicPersistentTileSchedulerILi128ELi64ELi256ELi128ELb0ELb1ELb1ELb1ELb0ELb1EEEEEEEEEvNT_6ParamsE)
	.align		4
        /*0034*/ 	.word	index@(__assertfail)
	.align		4
        /*0038*/ 	.word	index@(_ZN7cutlass13device_kernelIN5flash11enable_sm90INS1_16FlashAttnFwdSm90INS1_25CollectiveMainloopFwdSm90ILi2EN4cute5tupleIJNS5_1CILi1EEES8_S8_EEENS6_IJNS7_ILi128EEENS7_ILi80EEENS7_ILi256EEEEEELi256ENS_6half_tEfNS_4arch4Sm90ELb1ELb0ELb0ELb0ELb1ELb0ELb0ELb1ELb1ELb1ELb0ELb0EEENS1_21CollectiveEpilogueFwdINS6_IJSA_SC_SB_EEES9_SE_SG_Li256ELb0ELb1ELb0ELb0EEENS1_30DynamicPersistentTileSchedulerILi256ELi128ELb0ELb1ELb1EEEEEEEEEvNT_6ParamsE)
	.align		4
        /*003c*/ 	.word	index@(__assertfail)
	.align		4
        /*0040*/ 	.word	index@(_ZN7cutlass13device_kernelIN5flash11enable_sm90INS1_16FlashAttnFwdSm90INS1_25CollectiveMainloopFwdSm90ILi2EN4cute5tupleIJNS5_1CILi1EEES8_S8_EEENS6_IJNS7_ILi128EEENS7_ILi80EEENS7_ILi256EEEEEELi256ENS_6half_tEfNS_4arch4Sm90ELb1ELb0ELb0ELb1ELb1ELb0ELb0ELb1ELb1ELb1ELb0ELb0EEENS1_21CollectiveEpilogueFwdINS6_IJSA_SC_SB_EEES9_SE_SG_Li256ELb1ELb1ELb0ELb0EEENS1_36VarlenDynamicPersistentTileSchedulerILi128ELi80ELi256ELi128ELb0ELb1ELb1ELb1ELb1ELb1EEEEEEEEEvNT_6ParamsE)
	.align		4
        /*0044*/ 	.word	index@(__assertfail)
	.align		4
        /*0048*/ 	.word	index@(_ZN7cutlass13device_kernelIN5flash11enable_sm90INS1_16FlashAttnFwdSm90INS1_25CollectiveMainloopFwdSm90ILi2EN4cute5tupleIJNS5_1CILi1EEES8_S8_EEENS6_IJNS7_ILi128EEENS7_ILi80EEENS7_ILi256EEEEEELi256ENS_6half_tEfNS_4arch4Sm90ELb1ELb0ELb0ELb1ELb1ELb1ELb0ELb1ELb1ELb1ELb0ELb0EEENS1_21CollectiveEpilogueFwdINS6_IJSA_SC_SB_EEES9_SE_SG_Li256ELb1ELb1ELb0ELb0EEENS1_36VarlenDynamicPersistentTileSchedulerILi128ELi80ELi256ELi128ELb0ELb1ELb1ELb1ELb1ELb1EEEEEEEEEvNT_6ParamsE)
	.align		4
        /*004c*/ 	.word	index@(__assertfail)
	.align		4
        /*0050*/ 	.word	index@(_ZN7cutlass13device_kernelIN5flash11enable_sm90INS1_16FlashAttnFwdSm90INS1_25CollectiveMainloopFwdSm90ILi2EN4cute5tupleIJNS5_1CILi1EEES8_S8_EEENS6_IJNS7_ILi128EEENS7_ILi96EEENS7_ILi192EEEEEELi192ENS_6half_tEfNS_4arch4Sm90ELb0ELb0ELb0ELb0ELb1ELb0ELb0ELb1ELb1ELb1ELb0ELb0EEENS1_21CollectiveEpilogueFwdINS6_IJSA_SC_SB_EEES9_SE_SG_Li256ELb0ELb1ELb0ELb0EEENS1_29StaticPersistentTileSchedulerILb0EEEEEEEEEvNT_6ParamsE)
	.align		4
        /*0054*/ 	.word	index@(__assertfail)
	.align		4
        /*0058*/ 	.word	index@(_ZN7cutlass13device_kernelIN5flash11enable_sm90INS1_16FlashAttnFwdSm90INS1_25CollectiveMainloopFwdSm90ILi2EN4cute5tupleIJNS5_1CILi1EEES8_S8_EEENS6_IJNS7_ILi128EEENS7_ILi96EEENS7_ILi192EEEEEELi192ENS_6half_tEfNS_4arch4Sm90ELb0ELb0ELb0ELb1ELb1ELb0ELb0ELb1ELb1ELb1ELb0ELb0EEENS1_21CollectiveEpilogueFwdINS6_IJSA_SC_SB_EEES9_SE_SG_Li256ELb1ELb1ELb0ELb0EEENS1_36VarlenDynamicPersistentTileSchedulerILi128ELi96ELi256ELi128ELb0ELb1ELb1ELb0ELb1ELb1EEEEEEEEEvNT_6ParamsE)
	.align		4
        /*005c*/ 	.word	index@(__assertfail)
	.align		4
        /*0060*/ 	.word	index@(_ZN7cutlass13device_kernelIN5flash11enable_sm90INS1_16FlashAttnFwdSm90INS1_25CollectiveMainloopFwdSm90ILi2EN4cute5tupleIJNS5_1CILi1EEES8_S8_EEENS6_IJNS7_ILi128EEENS7_ILi96EEENS7_ILi192EEEEEELi192ENS_6half_tEfNS_4arch4Sm90ELb0ELb0ELb0ELb1ELb1ELb1ELb0ELb1ELb1ELb1ELb0ELb0EEENS1_21CollectiveEpilogueFwdINS6_IJSA_SC_SB_EEES9_SE_SG_Li256ELb1ELb1ELb0ELb0EEENS1_36VarlenDynamicPersistentTileSchedulerILi128ELi96ELi256ELi128ELb0ELb1ELb1ELb0ELb1ELb1EEEEEEEEEvNT_6ParamsE)
	.align		4
        /*0064*/ 	.word	index@(__assertfail)
	.align		4
        /*0068*/ 	.word	index@(_ZN7cutlass13device_kernelIN5flash11enable_sm90INS1_16FlashAttnFwdSm90INS1_25CollectiveMainloopFwdSm90ILi2EN4cute5tupleIJNS5_1CILi1EEES8_S8_EEENS6_IJNS7_ILi128EEENS7_ILi96EEENS7_ILi192EEEEEELi192ENS_6half_tEfNS_4arch4Sm90ELb0ELb1ELb0ELb0ELb1ELb0ELb0ELb1ELb1ELb1ELb0ELb0EEENS1_21CollectiveEpilogueFwdINS6_IJSA_SC_SB_EEES9_SE_SG_Li256ELb0ELb1ELb0ELb0EEENS1_30DynamicPersistentTileSchedulerILi256ELi128ELb0ELb1ELb1EEEEEEEEEvNT_6ParamsE)
	.align		4
        /*006c*/ 	.word	index@(__assertfail)
	.align		4
        /*0070*/ 	.word	index@(_ZN7cutlass13device_kernelIN5flash11enable_sm90INS1_16FlashAttnFwdSm90INS1_25CollectiveMainloopFwdSm90ILi2EN4cute5tupleIJNS5_1CILi1EEES8_S8_EEENS6_IJNS7_ILi128EEENS7_ILi96EEENS7_ILi192EEEEEELi192ENS_6half_tEfNS_4arch4Sm90ELb0ELb1ELb0ELb1ELb1ELb0ELb0ELb1ELb1ELb1ELb0ELb0EEENS1_21CollectiveEpilogueFwdINS6_IJSA_SC_SB_EEES9_SE_SG_Li256ELb1ELb1ELb0ELb0EEENS1_36VarlenDynamicPersistentTileSchedulerILi128ELi96ELi256ELi128ELb0ELb1ELb1ELb1ELb0ELb1EEEEEEEEEvNT_6ParamsE)
	.align		4
        /*0074*/ 	.word	index@(__assertfail)
	.align		4
        /*0078*/ 	.word	index@(_ZN7cutlass13device_kernelIN5flash11enable_sm90INS1_16FlashAttnFwdSm90INS1_25CollectiveMainloopFwdSm90ILi2EN4cute5tupleIJNS5_1CILi1EEES8_S8_EEENS6_IJNS7_ILi128EEENS7_ILi96EEENS7_ILi192EEEEEELi192ENS_6half_tEfNS_4arch4Sm90ELb0ELb1ELb0ELb1ELb1ELb1ELb0ELb1ELb1ELb1ELb0ELb0EEENS1_21CollectiveEpilogueFwdINS6_IJSA_SC_SB_EEES9_SE_SG_Li256ELb1ELb1ELb0ELb0EEENS1_36VarlenDynamicPersistentTileSchedulerILi128ELi96ELi256ELi128ELb0ELb1ELb1ELb1ELb0ELb1EEEEEEEEEvNT_6ParamsE)
	.align		4
        /*007c*/ 	.word	index@(__assertfail)
	.align		4
        /*0080*/ 	.word	index@(_ZN7cutlass13device_kernelIN5flash11enable_sm90INS1_16FlashAttnFwdSm90INS1_25CollectiveMainloopFwdSm90ILi2EN4cute5tupleIJNS5_1CILi1EEES8_S8_EEENS6_IJNS7_ILi128EEENS7_ILi96EEENS7_ILi192EEEEEELi192ENS_6half_tEfNS_4arch4Sm90ELb1ELb0ELb0ELb0ELb1ELb0ELb0ELb1ELb1ELb1ELb0ELb0EEENS1_21CollectiveEpilogueFwdINS6_IJSA_SC_SB_EEES9_SE_SG_Li256ELb0ELb1ELb0ELb0EEENS1_30DynamicPersistentTileSchedulerILi256ELi128ELb0ELb1ELb1EEEEEEEEEvNT_6ParamsE)
	.align		4
        /*0084*/ 	.word	index@(__assertfail)
	.align		4
        /*0088*/ 	.word	index@(_ZN7cutlass13device_kernelIN5flash11enable_sm90INS1_16FlashAttnFwdSm90INS1_25CollectiveMainloopFwdSm90ILi2EN4cute5tupleIJNS5_1CILi1EEES8_S8_EEENS6_IJNS7_ILi128EEENS7_ILi96EEENS7_ILi192EEEEEELi192ENS_6half_tEfNS_4arch4Sm90ELb1ELb0ELb0ELb1ELb1ELb0ELb0ELb1ELb1ELb1ELb0ELb0EEENS1_21CollectiveEpilogueFwdINS6_IJSA_SC_SB_EEES9_SE_SG_Li256ELb1ELb1ELb0ELb0EEENS1_36VarlenDynamicPersistentTileSchedulerILi128ELi96ELi256ELi128ELb0ELb1ELb1ELb1ELb1ELb1EEEEEEEEEvNT_6ParamsE)
	.align		4
        /*008c*/ 	.word	index@(__assertfail)
	.align		4
        /*0090*/ 	.word	index@(_ZN7cutlass13device_kernelIN5flash11enable_sm90INS1_16FlashAttnFwdSm90INS1_25CollectiveMainloopFwdSm90ILi2EN4cute5tupleIJNS5_1CILi1EEES8_S8_EEENS6_IJNS7_ILi128EEENS7_ILi96EEENS7_ILi192EEEEEELi192ENS_6half_tEfNS_4arch4Sm90ELb1ELb0ELb0ELb1ELb1ELb1ELb0ELb1ELb1ELb1ELb0ELb0EEENS1_21CollectiveEpilogueFwdINS6_IJSA_SC_SB_EEES9_SE_SG_Li256ELb1ELb1ELb0ELb0EEENS1_36VarlenDynamicPersistentTileSchedulerILi128ELi96ELi256ELi128ELb0ELb1ELb1ELb1ELb1ELb1EEEEEEEEEvNT_6ParamsE)
	.align		4
        /*0094*/ 	.word	index@(__assertfail)
	.align		4
        /*0098*/ 	.word	index@(_ZN7cutlass13device_kernelIN5flash11enable_sm90INS1_16FlashAttnFwdSm90INS1_25CollectiveMainloopFwdSm90ILi2EN4cute5tupleIJNS5_1CILi1EEES8_S8_EEENS6_IJNS7_ILi128EEESA_SA_EEELi128ENS_6half_tEfNS_4arch4Sm90ELb0ELb0ELb0ELb0ELb1ELb0ELb0ELb1ELb1ELb1ELb0ELb0EEENS1_21CollectiveEpilogueFwdISB_S9_SC_SE_Li256ELb0ELb1ELb0ELb0EEENS1_29StaticPersistentTileSchedulerILb0EEEEEEEEEvNT_6ParamsE)
	.align		4
        /*009c*/ 	.word	index@(__assertfail)
	.align		4
        /*00a0*/ 	.word	index@(_ZN7cutlass13device_kernelIN5flash11enable_sm90INS1_16FlashAttnFwdSm90INS1_25CollectiveMainloopFwdSm90ILi2EN4cute5tupleIJNS5_1CILi1EEES8_S8_EEENS6_IJNS7_ILi128EEESA_SA_EEELi128ENS_6half_tEfNS_4arch4Sm90ELb0ELb0ELb0ELb1ELb1ELb0ELb0ELb1ELb1ELb1ELb0ELb0EEENS1_21CollectiveEpilogueFwdISB_S9_SC_SE_Li256ELb1ELb1ELb0ELb0EEENS1_36VarlenDynamicPersistentTileSchedulerILi128ELi128ELi256ELi128ELb0ELb1ELb1ELb0ELb1ELb1EEEEEEEEEvNT_6ParamsE)
	.align		4
        /*00a4*/ 	.word	index@(__assertfail)
	.align		4
        /*00a8*/ 	.word	index@(_ZN7cutlass13device_kernelIN5flash11enable_sm90INS1_16FlashAttnFwdSm90INS1_25CollectiveMainloopFwdSm90ILi2EN4cute5tupleIJNS5_1CILi1EEES8_S8_EEENS6_IJNS7_ILi128EEESA_SA_EEELi128ENS_6half_tEfNS_4arch4Sm90ELb0ELb0ELb0ELb1ELb1ELb1ELb0ELb1ELb1ELb1ELb0ELb0EEENS1_21CollectiveEpilogueFwdISB_S9_SC_SE_Li256ELb1ELb1ELb0ELb0EEENS1_36VarlenDynamicPersistentTileSchedulerILi128ELi128ELi256ELi128ELb0ELb1ELb1ELb0ELb1ELb1EEEEEEEEEvNT_6ParamsE)
	.align		4
        /*00ac*/ 	.word	index@(__assertfail)
	.align		4
        /*00b0*/ 	.word	index@(_ZN7cutlass13device_kernelIN5flash11enable_sm90INS1_16FlashAttnFwdSm90INS1_25CollectiveMainloopFwdSm90ILi2EN4cute5tupleIJNS5_1CILi1EEES8_S8_EEENS6_IJNS7_ILi128EEESA_SA_EEELi128ENS_6half_tEfNS_4arch4Sm90ELb0ELb1ELb0ELb0ELb1ELb0ELb0ELb1ELb1ELb1ELb0ELb0EEENS1_21CollectiveEpilogueFwdISB_S9_SC_SE_Li256ELb0ELb1ELb0ELb0EEENS1_30DynamicPersistentTileSchedulerILi256ELi128ELb0ELb1ELb1EEEEEEEEEvNT_6ParamsE)
	.align		4
        /*00b4*/ 	.word	index@(__assertfail)
	.align		4
        /*00b8*/ 	.word	index@(_ZN7cutlass13device_kernelIN5flash11enable_sm90INS1_16FlashAttnFwdSm90INS1_25CollectiveMainloopFwdSm90ILi2EN4cute5tupleIJNS5_1CILi1EEES8_S8_EEENS6_IJNS7_ILi128EEESA_SA_EEELi128ENS_6half_tEfNS_4arch4Sm90ELb0ELb1ELb0ELb1ELb1ELb0ELb0ELb1ELb1ELb1ELb0ELb0EEENS1_21CollectiveEpilogueFwdISB_S9_SC_SE_Li256ELb1ELb1ELb0ELb0EEENS1_36VarlenDynamicPersistentTileSchedulerILi128ELi128ELi256ELi128ELb0ELb1ELb1ELb1ELb0ELb1EEEEEEEEEvNT_6ParamsE)
	.align		4
        /*00bc*/ 	.word	index@(__assertfail)
	.align		4
        /*00c0*/ 	.word	index@(_ZN7cutlass13device_kernelIN5flash11enable_sm90INS1_16FlashAttnFwdSm90INS1_25CollectiveMainloopFwdSm90ILi2EN4cute5tupleIJNS5_1CILi1EEES8_S8_EEENS6_IJNS7_ILi128EEESA_SA_EEELi128ENS_6half_tEfNS_4arch4Sm90ELb0ELb1ELb0ELb1ELb1ELb1ELb0ELb1ELb1ELb1ELb0ELb0EEENS1_21CollectiveEpilogueFwdISB_S9_SC_SE_Li256ELb1ELb1ELb0ELb0EEENS1_36VarlenDynamicPersistentTileSchedulerILi128ELi128ELi256ELi128ELb0ELb1ELb1ELb1ELb0ELb1EEEEEEEEEvNT_6ParamsE)
	.align		4
        /*00c4*/ 	.word	index@(__assertfail)
	.align		4
        /*00c8*/ 	.word	index@(_ZN7cutlass13device_kernelIN5flash11enable_sm90INS1_16FlashAttnFwdSm90INS1_25CollectiveMainloopFwdSm90ILi2EN4cute5tupleIJNS5_1CILi1EEES8_S8_EEENS6_IJNS7_ILi128EEESA_SA_EEELi128ENS_6half_tEfNS_4arch4Sm90ELb1ELb0ELb0ELb0ELb1ELb0ELb0ELb1ELb1ELb1ELb0ELb0EEENS1_21CollectiveEpilogueFwdISB_S9_SC_SE_Li256ELb0ELb1ELb0ELb0EEENS1_30DynamicPersistentTileSchedulerILi256ELi128ELb0ELb1ELb1EEEEEEEEEvNT_6ParamsE)
	.align		4
        /*00cc*/ 	.word	index@(__assertfail)
	.align		4
        /*00d0*/ 	.word	index@(_ZN7cutlass13device_kernelIN5flash11enable_sm90INS1_16FlashAttnFwdSm90INS1_25CollectiveMainloopFwdSm90ILi2EN4cute5tupleIJNS5_1CILi1EEES8_S8_EEENS6_IJNS7_ILi128EEESA_SA_EEELi128ENS_6half_tEfNS_4arch4Sm90ELb1ELb0ELb0ELb1ELb1ELb0ELb0ELb1ELb1ELb1ELb0ELb0EEENS1_21CollectiveEpilogueFwdISB_S9_SC_SE_Li256ELb1ELb1ELb0ELb0EEENS1_36VarlenDynamicPersistentTileSchedulerILi128ELi128ELi256ELi128ELb0ELb1ELb1ELb1ELb1ELb1EEEEEEEEEvNT_6ParamsE)
	.align		4
        /*00d4*/ 	.word	index@(__assertfail)
	.align		4
        /*00d8*/ 	.word	index@(_ZN7cutlass13device_kernelIN5flash11enable_sm90INS1_16FlashAttnFwdSm90INS1_25CollectiveMainloopFwdSm90ILi2EN4cute5tupleIJNS5_1CILi1EEES8_S8_EEENS6_IJNS7_ILi128EEESA_SA_EEELi128ENS_6half_tEfNS_4arch4Sm90ELb1ELb0ELb0ELb1ELb1ELb1ELb0ELb1ELb1ELb1ELb0ELb0EEENS1_21CollectiveEpilogueFwdISB_S9_SC_SE_Li256ELb1ELb1ELb0ELb0EEENS1_36VarlenDynamicPersistentTileSchedulerILi128ELi128ELi256ELi128ELb0ELb1ELb1ELb1ELb1ELb1EEEEEEEEEvNT_6ParamsE)
	.align		4
        /*00dc*/ 	.word	index@(__assertfail)
	.align		4
        /*00e0*/ 	.word	index@(_ZN7cutlass13device_kernelIN5flash11enable_sm90INS1_16FlashAttnFwdSm90INS1_25CollectiveMainloopFwdSm90ILi2EN4cute5tupleIJNS5_1CILi1EEES8_S8_EEENS6_IJNS7_ILi192EEENS7_ILi128EEENS7_ILi96EEEEEELi96ENS_6half_tEfNS_4arch4Sm90ELb0ELb0ELb0ELb0ELb1ELb0ELb0ELb0ELb1ELb1ELb0ELb0EEENS1_21CollectiveEpilogueFwdINS6_IJSA_SC_SB_EEES9_SE_SG_Li384ELb0ELb1ELb0ELb0EEENS1_29StaticPersistentTileSchedulerILb0EEEEEEEEEvNT_6ParamsE)
	.align		4
        /*00e4*/ 	.word	index@(__assertfail)
	.align		4
        /*00e8*/ 	.word	index@(_ZN7cutlass13device_kernelIN5flash11enable_sm90INS1_16FlashAttnFwdSm90INS1_25CollectiveMainloopFwdSm90ILi2EN4cute5tupleIJNS5_1CILi1EEES8_S8_EEENS6_IJNS7_ILi192EEENS7_ILi128EEENS7_ILi96EEEEEELi96ENS_6half_tEfNS_4arch4Sm90ELb0ELb0ELb0ELb1ELb1ELb0ELb0ELb0ELb1ELb1ELb0ELb0EEENS1_21CollectiveEpilogueFwdINS6_IJSA_SC_SB_EEES9_SE_SG_Li384ELb1ELb1ELb0ELb0EEENS1_36VarlenDynamicPersistentTileSchedulerILi192ELi128ELi384ELi128ELb0ELb1ELb1ELb0ELb1ELb1EEEEEEEEEvNT_6ParamsE)
	.align		4
        /*00ec*/ 	.word	index@(__assertfail)
	.align		4
        /*00f0*/ 	.word	index@(_ZN7cutlass13device_kernelIN5flash11enable_sm90INS1_16FlashAttnFwdSm90INS1_25CollectiveMainloopFwdSm90ILi2EN4cute5tupleIJNS5_1CILi1EEES8_S8_EEENS6_IJNS7_ILi192EEENS7_ILi128EEENS7_ILi96EEEEEELi96ENS_6half_tEfNS_4arch4Sm90ELb0ELb0ELb0ELb1ELb1ELb1ELb0ELb0ELb1ELb1ELb0ELb0EEENS1_21CollectiveEpilogueFwdINS6_IJSA_SC_SB_EEES9_SE_SG_Li384ELb1ELb1ELb0ELb0EEENS1_36VarlenDynamicPersistentTileSchedulerILi192ELi128ELi384ELi128ELb0ELb1ELb1ELb0ELb1ELb1EEEEEEEEEvNT_6ParamsE)
	.align		4
        /*00f4*/ 	.word	index@(__assertfail)
	.align		4
        /*00f8*/ 	.word	index@(_ZN7cutlass13device_kernelIN5flash11enable_sm90INS1_16FlashAttnFwdSm90INS1_25CollectiveMainloopFwdSm90ILi2EN4cute5tupleIJNS5_1CILi1EEES8_S8_EEENS6_IJNS7_ILi192EEENS7_ILi128EEENS7_ILi96EEEEEELi96ENS_6half_tEfNS_4arch4Sm90ELb0ELb1ELb0ELb0ELb1ELb0ELb0ELb0ELb1ELb1ELb0ELb0EEENS1_21CollectiveEpilogueFwdINS6_IJSA_SC_SB_EEES9_SE_SG_Li384ELb0ELb1ELb0ELb0EEENS1_30DynamicPersistentTileSchedulerILi384ELi128ELb0ELb1ELb1EEEEEEEEEvNT_6ParamsE)
	.align		4
        /*00fc*/ 	.word	index@(__assertfail)
	.align		4
        /*0100*/ 	.word	index@(_ZN7cutlass13device_kernelIN5flash11enable_sm90INS1_16FlashAttnFwdSm90INS1_25CollectiveMainloopFwdSm90ILi2EN4cute5tupleIJNS5_1CILi1EEES8_S8_EEENS6_IJNS7_ILi192EEENS7_ILi128EEENS7_ILi96EEEEEELi96ENS_6half_tEfNS_4arch4Sm90ELb0ELb1ELb0ELb1ELb1ELb0ELb0ELb0ELb1ELb1ELb0ELb0EEENS1_21CollectiveEpilogueFwdINS6_IJSA_SC_SB_EEES9_SE_SG_Li384ELb1ELb1ELb0ELb0EEENS1_36VarlenDynamicPersistentTileSchedulerILi192ELi128ELi384ELi128ELb0ELb1ELb1ELb1ELb0ELb1EEEEEEEEEvNT_6ParamsE)
	.align		4
        /*0104*/ 	.word	index@(__assertfail)
	.align		4
        /*0108*/ 	.word	index@(_ZN7cutlass13device_kernelIN5flash11enable_sm90INS1_16FlashAttnFwdSm90INS1_25CollectiveMainloopFwdSm90ILi2EN4cute5tupleIJNS5_1CILi1EEES8_S8_EEENS6_IJNS7_ILi192EEENS7_ILi128EEENS7_ILi96EEEEEELi96ENS_6half_tEfNS_4arch4Sm90ELb0ELb1ELb0ELb1ELb1ELb1ELb0ELb0ELb1ELb1ELb0ELb0EEENS1_21CollectiveEpilogueFwdINS6_IJSA_SC_SB_EEES9_SE_SG_Li384ELb1ELb1ELb0ELb0EEENS1_36VarlenDynamicPersistentTileSchedulerILi192ELi128ELi384ELi128ELb0ELb1ELb1ELb1ELb0ELb1EEEEEEEEEvNT_6ParamsE)
	.align		4
        /*010c*/ 	.word	index@(__assertfail)
	.align		4
        /*0110*/ 	.word	index@(_ZN7cutlass13device_kernelIN5flash11enable_sm90INS1_16FlashAttnFwdSm90INS1_25CollectiveMainloopFwdSm90ILi2EN4cute5tupleIJNS5_1CILi1EEES8_S8_EEENS6_IJNS7_ILi192EEENS7_ILi128EEENS7_ILi96EEEEEELi96ENS_6half_tEfNS_4arch4Sm90ELb1ELb0ELb0ELb0ELb1ELb0ELb0ELb0ELb1ELb1ELb0ELb0EEENS1_21CollectiveEpilogueFwdINS6_IJSA_SC_SB_EEES9_SE_SG_Li384ELb0ELb1ELb0ELb0EEENS1_30DynamicPersistentTileSchedulerILi384ELi128ELb0ELb1ELb1EEEEEEEEEvNT_6ParamsE)
	.align		4
        /*0114*/ 	.word	index@(__assertfail)
	.align		4
        /*0118*/ 	.word	index@(_ZN7cutlass13device_kernelIN5flash11enable_sm90INS1_16FlashAttnFwdSm90INS1_25CollectiveMainloopFwdSm90ILi2EN4cute5tupleIJNS5_1CILi1EEES8_S8_EEENS6_IJNS7_ILi192EEENS7_ILi128EEENS7_ILi96EEEEEELi96ENS_6half_tEfNS_4arch4Sm90ELb1ELb0ELb0ELb1ELb1ELb0ELb0ELb0ELb1ELb1ELb0ELb0EEENS1_21CollectiveEpilogueFwdINS6_IJSA_SC_SB_EEES9_SE_SG_Li384ELb1ELb1ELb0ELb0EEENS1_36VarlenDynamicPersistentTileSchedulerILi192ELi128ELi384ELi128ELb0ELb1ELb1ELb1ELb1ELb1EEEEEEEEEvNT_6ParamsE)
	.align		4
        /*011c*/ 	.word	index@(__assertfail)
	.align		4
        /*0120*/ 	.word	index@(_ZN7cutlass13device_kernelIN5flash11enable_sm90INS1_16FlashAttnFwdSm90INS1_25CollectiveMainloopFwdSm90ILi2EN4cute5tupleIJNS5_1CILi1EEES8_S8_EEENS6_IJNS7_ILi192EEENS7_ILi128EEENS7_ILi96EEEEEELi96ENS_6half_tEfNS_4arch4Sm90ELb1ELb0ELb0ELb1ELb1ELb1ELb0ELb0ELb1ELb1ELb0ELb0EEENS1_21CollectiveEpilogueFwdINS6_IJSA_SC_SB_EEES9_SE_SG_Li384ELb1ELb1ELb0ELb0EEENS1_36VarlenDynamicPersistentTileSchedulerILi192ELi128ELi384ELi128ELb0ELb1ELb1ELb1ELb1ELb1EEEEEEEEEvNT_6ParamsE)
	.align		4
        /*0124*/ 	.word	index@(__assertfail)
	.align		4
        /*0128*/ 	.word	index@(_ZN7cutlass13device_kernelIN5flash11enable_sm90INS1_16FlashAttnFwdSm90INS1_25CollectiveMainloopFwdSm90ILi2EN4cute5tupleIJNS5_1CILi1EEES8_S8_EEENS6_IJNS7_ILi192EEENS7_ILi128EEENS7_ILi64EEEEEELi64ENS_6half_tEfNS_4arch4Sm90ELb0ELb0ELb0ELb0ELb1ELb0ELb0ELb1ELb1ELb1ELb0ELb0EEENS1_21CollectiveEpilogueFwdINS6_IJSA_SC_SB_EEES9_SE_SG_Li384ELb0ELb1ELb0ELb0EEENS1_29StaticPersistentTileSchedulerILb0EEEEEEEEEvNT_6ParamsE)
	.align		4
        /*012c*/ 	.word	index@(__assertfail)
	.align		4
        /*0130*/ 	.word	index@(_ZN7cutlass13device_kernelIN5flash11enable_sm90INS1_16FlashAttnFwdSm90INS1_25CollectiveMainloopFwdSm90ILi2EN4cute5tupleIJNS5_1CILi1EEES8_S8_EEENS6_IJNS7_ILi192EEENS7_ILi128EEENS7_ILi64EEEEEELi64ENS_6half_tEfNS_4arch4Sm90ELb0ELb0ELb0ELb1ELb1ELb0ELb0ELb1ELb1ELb1ELb0ELb0EEENS1_21CollectiveEpilogueFwdINS6_IJSA_SC_SB_EEES9_SE_SG_Li384ELb1ELb1ELb0ELb0EEENS1_36VarlenDynamicPersistentTileSchedulerILi192ELi128ELi384ELi128ELb0ELb1ELb1ELb0ELb1ELb1EEEEEEEEEvNT_6ParamsE)
	.align		4
        /*0134*/ 	.word	index@(__assertfail)
	.align		4
        /*0138*/ 	.word	index@(_ZN7cutlass13device_kernelIN5flash11enable_sm90INS1_16FlashAttnFwdSm90INS1_25CollectiveMainloopFwdSm90ILi2EN4cute5tupleIJNS5_1CILi1EEES8_S8_EEENS6_IJNS7_ILi192EEENS7_ILi128EEENS7_ILi64EEEEEELi64ENS_6half_tEfNS_4arch4Sm90ELb0ELb0ELb0ELb1ELb1ELb1ELb0ELb1ELb1ELb1ELb0ELb0EEENS1_21CollectiveEpilogueFwdINS6_IJSA_SC_SB_EEES9_SE_SG_Li384ELb1ELb1ELb0ELb0EEENS1_36VarlenDynamicPersistentTileSchedulerILi192ELi128ELi384ELi128ELb0ELb1ELb1ELb0ELb1ELb1EEEEEEEEEvNT_6ParamsE)
	.align		4
        /*013c*/ 	.word	index@(__assertfail)
	.align		4
        /*0140*/ 	.word	index@(_ZN7cutlass13device_kernelIN5flash11enable_sm90INS1_16FlashAttnFwdSm90INS1_25CollectiveMainloopFwdSm90ILi2EN4cute5tupleIJNS5_1CILi1EEES8_S8_EEENS6_IJNS7_ILi192EEENS7_ILi128EEENS7_ILi64EEEEEELi64ENS_6half_tEfNS_4arch4Sm90ELb0ELb1ELb0ELb0ELb1ELb0ELb0ELb1ELb1ELb1ELb0ELb0EEENS1_21CollectiveEpilogueFwdINS6_IJSA_SC_SB_EEES9_SE_SG_Li384ELb0ELb1ELb0ELb0EEENS1_30DynamicPersistentTileSchedulerILi384ELi128ELb0ELb1ELb1EEEEEEEEEvNT_6ParamsE)
	.align		4
        /*0144*/ 	.word	index@(__assertfail)
	.align		4
        /*0148*/ 	.word	index@(_ZN7cutlass13device_kernelIN5flash11enable_sm90INS1_16FlashAttnFwdSm90INS1_25CollectiveMainloopFwdSm90ILi2EN4cute5tupleIJNS5_1CILi1EEES8_S8_EEENS6_IJNS7_ILi192EEENS7_ILi128EEENS7_ILi64EEEEEELi64ENS_6half_tEfNS_4arch4Sm90ELb0ELb1ELb0ELb1ELb1ELb0ELb0ELb1ELb1ELb1ELb0ELb0EEENS1_21CollectiveEpilogueFwdINS6_IJSA_SC_SB_EEES9_SE_SG_Li384ELb1ELb1ELb0ELb0EEENS1_36VarlenDynamicPersistentTileSchedulerILi192ELi128ELi384ELi128ELb0ELb1ELb1ELb1ELb0ELb1EEEEEEEEEvNT_6ParamsE)
	.align		4
        /*014c*/ 	.word	index@(__assertfail)
	.align		4
        /*0150*/ 	.word	index@(_ZN7cutlass13device_kernelIN5flash11enable_sm90INS1_16FlashAttnFwdSm90INS1_25CollectiveMainloopFwdSm90ILi2EN4cute5tupleIJNS5_1CILi1EEES8_S8_EEENS6_IJNS7_ILi192EEENS7_ILi128EEENS7_ILi64EEEEEELi64ENS_6half_tEfNS_4arch4Sm90ELb0ELb1ELb0ELb1ELb1ELb1ELb0ELb1ELb1ELb1ELb0ELb0EEENS1_21CollectiveEpilogueFwdINS6_IJSA_SC_SB_EEES9_SE_SG_Li384ELb1ELb1ELb0ELb0EEENS1_36VarlenDynamicPersistentTileSchedulerILi192ELi128ELi384ELi128ELb0ELb1ELb1ELb1ELb0ELb1EEEEEEEEEvNT_6ParamsE)
	.align		4
        /*0154*/ 	.word	index@(__assertfail)
	.align		4
        /*0158*/ 	.word	index@(_ZN7cutlass13device_kernelIN5flash11enable_sm90INS1_16FlashAttnFwdSm90INS1_25CollectiveMainloopFwdSm90ILi2EN4cute5tupleIJNS5_1CILi1EEES8_S8_EEENS6_IJNS7_ILi192EEENS7_ILi128EEENS7_ILi64EEEEEELi64ENS_6half_tEfNS_4arch4Sm90ELb1ELb0ELb0ELb0ELb1ELb0ELb0ELb1ELb1ELb1ELb0ELb0EEENS1_21CollectiveEpilogueFwdINS6_IJSA_SC_SB_EEES9_SE_SG_Li384ELb0ELb1ELb0ELb0EEENS1_30DynamicPersistentTileSchedulerILi384ELi128ELb0ELb1ELb1EEEEEEEEEvNT_6ParamsE)
	.align		4
        /*015c*/ 	.word	index@(__assertfail)
	.align		4
        /*0160*/ 	.word	index@(_ZN7cutlass13device_kernelIN5flash11enable_sm90INS1_16FlashAttnFwdSm90INS1_25CollectiveMainloopFwdSm90ILi2EN4cute5tupleIJNS5_1CILi1EEES8_S8_EEENS6_IJNS7_ILi192EEENS7_ILi128EEENS7_ILi64EEEEEELi64ENS_6half_tEfNS_4arch4Sm90ELb1ELb0ELb0ELb1ELb1ELb0ELb0ELb1ELb1ELb1ELb0ELb0EEENS1_21CollectiveEpilogueFwdINS6_IJSA_SC_SB_EEES9_SE_SG_Li384ELb1ELb1ELb0ELb0EEENS1_36VarlenDynamicPersistentTileSchedulerILi192ELi128ELi384ELi128ELb0ELb1ELb1ELb1ELb1ELb1EEEEEEEEEvNT_6ParamsE)
	.align		4
        /*0164*/ 	.word	index@(__assertfail)
	.align		4
        /*0168*/ 	.word	index@(_ZN7cutlass13device_kernelIN5flash11enable_sm90INS1_16FlashAttnFwdSm90INS1_25CollectiveMainloopFwdSm90ILi2EN4cute5tupleIJNS5_1CILi1EEES8_S8_EEENS6_IJNS7_ILi192EEENS7_ILi128EEENS7_ILi64EEEEEELi64ENS_6half_tEfNS_4arch4Sm90ELb1ELb0ELb0ELb1ELb1ELb1ELb0ELb1ELb1ELb1ELb0ELb0EEENS1_21CollectiveEpilogueFwdINS6_IJSA_SC_SB_EEES9_SE_SG_Li384ELb1ELb1ELb0ELb0EEENS1_36VarlenDynamicPersistentTileSchedulerILi192ELi128ELi384ELi128ELb0ELb1ELb1ELb1ELb1ELb1EEEEEEEEEvNT_6ParamsE)
	.align		4
        /*016c*/ 	.word	index@(__assertfail)
	.align		4
        /*0170*/ 	.word	0x00000000
	.align		4
        /*0174*/ 	.word	0xfffffffe
	.align		4
        /*0178*/ 	.word	0x00000000
	.align		4
        /*017c*/ 	.word	0xfffffffd
	.align		4
        /*0180*/ 	.word	0x00000000
	.align		4
        /*0184*/ 	.word	0xfffffffc


//--------------------- .nv.constant4             --------------------------
	.section	.nv.constant4,"a",@progbits
	.align	8
	.align		8
.nv.constant4:
        /*0000*/ 	.dword	__assertfail
	.align		8
        /*0008*/ 	.dword	__unnamed_1
	.align		8
        /*0010*/ 	.dword	__unnamed_2
	.align		8
        /*0018*/ 	.dword	__unnamed_3
	.align		8
        /*0020*/ 	.dword	__unnamed_4
	.align		8
        /*0028*/ 	.dword	__unnamed_5
	.align		8
        /*0030*/ 	.dword	__unnamed_6
	.align		8
        /*0038*/ 	.dword	__unnamed_7
	.align		8
        /*0040*/ 	.dword	__unnamed_8
	.align		8
        /*0048*/ 	.dword	__unnamed_9
	.align		8
        /*0050*/ 	.dword	__unnamed_10
	.align		8
        /*0058*/ 	.dword	__unnamed_11
	.align		8
        /*0060*/ 	.dword	__unnamed_12
	.align		8
        /*0068*/ 	.dword	__unnamed_13
	.align		8
        /*0070*/ 	.dword	__unnamed_14
	.align		8
        /*0078*/ 	.dword	__unnamed_15
	.align		8
        /*0080*/ 	.dword	__unnamed_16
	.align		8
        /*0088*/ 	.dword	__unnamed_17
	.align		8
        /*0090*/ 	.dword	__unnamed_18
	.align		8
        /*0098*/ 	.dword	__unnamed_19
	.align		8
        /*00a0*/ 	.dword	__unnamed_20
	.align		8
        /*00a8*/ 	.dword	__unnamed_21
	.align		8
        /*00b0*/ 	.dword	__unnamed_22
	.align		8
        /*00b8*/ 	.dword	__unnamed_23
	.align		8
        /*00c0*/ 	.dword	__unnamed_24
	.align		8
        /*00c8*/ 	.dword	__unnamed_25
	.align		8
        /*00d0*/ 	.dword	__unnamed_26
	.align		8
        /*00d8*/ 	.dword	__unnamed_27
	.align		8
        /*00e0*/ 	.dword	_ZN72_INTERNAL_a18add8f_36_flash_fwd_hdimall_fp16_paged_sm90_cu_ceb34e2a_37434cuda3std3__45__cpo5beginE
	.align		8
        /*00e8*/ 	.dword	_ZN72_INTERNAL_a18add8f_36_flash_fwd_hdimall_fp16_paged_sm90_cu_ceb34e2a_37434cuda3std3__45__cpo3endE
	.align		8
        /*00f0*/ 	.dword	_ZN72_INTERNAL_a18add8f_36_flash_fwd_hdimall_fp16_paged_sm90_cu_ceb34e2a_37434cuda3std3__45__cpo6cbeginE
	.align		8
        /*00f8*/ 	.dword	_ZN72_INTERNAL_a18add8f_36_flash_fwd_hdimall_fp16_paged_sm90_cu_ceb34e2a_37434cuda3std3__45__cpo4cendE
	.align		8
        /*0100*/ 	.dword	_ZN72_INTERNAL_a18add8f_36_flash_fwd_hdimall_fp16_paged_sm90_cu_ceb34e2a_37434cuda3std3__474_GLOBAL__N__a18add8f_36_flash_fwd_hdimall_fp16_paged_sm90_cu_ceb34e2a_37436ignoreE
	.align		8
        /*0108*/ 	.dword	_ZN72_INTERNAL_a18add8f_36_flash_fwd_hdimall_fp16_paged_sm90_cu_ceb34e2a_37434cuda3std3__419piecewise_constructE
	.align		8
        /*0110*/ 	.dword	_ZN72_INTERNAL_a18add8f_36_flash_fwd_hdimall_fp16_paged_sm90_cu_ceb34e2a_37434cuda3std3__48in_placeE
	.align		8
        /*0118*/ 	.dword	_ZN72_INTERNAL_a18add8f_36_flash_fwd_hdimall_fp16_paged_sm90_cu_ceb34e2a_37434cuda3std6ranges3__45__cpo4swapE
	.align		8
        /*0120*/ 	.dword	_ZN72_INTERNAL_a18add8f_36_flash_fwd_hdimall_fp16_paged_sm90_cu_ceb34e2a_37434cuda3std6ranges3__45__cpo9iter_moveE
	.align		8
        /*0128*/ 	.dword	_ZN72_INTERNAL_a18add8f_36_flash_fwd_hdimall_fp16_paged_sm90_cu_ceb34e2a_37434cute7productE
	.align		8
        /*0130*/ 	.dword	_ZN72_INTERNAL_a18add8f_36_flash_fwd_hdimall_fp16_paged_sm90_cu_ceb34e2a_37434cute1_E
	.align		8
        /*0138*/ 	.dword	$str$23
	.align		8
        /*0140*/ 	.dword	$str$24


//--------------------- .text._ZN7cutlass13device_kernelIN5flash11enable_sm90INS1_16FlashAttnFwdSm90INS1_25CollectiveMainloopFwdSm90ILi2EN4cute5tupleIJNS5_1CILi1EEES8_S8_EEENS6_IJNS7_ILi128EEENS7_ILi80EEENS7_ILi256EEEEEELi256ENS_6half_tEfNS_4arch4Sm90ELb0ELb0ELb0ELb0ELb1ELb0ELb0ELb1ELb1ELb1ELb0ELb0EEENS1_21CollectiveEpilogueFwdINS6_IJSA_SC_SB_EEES9_SE_SG_Li256ELb0ELb1ELb0ELb0EEENS1_29StaticPersistentTileSchedulerILb0EEEEEEEEEvNT_6ParamsE --------------------------
	.section	.text._ZN7cutlass13device_kernelIN5flash11enable_sm90INS1_16FlashAttnFwdSm90INS1_25CollectiveMainloopFwdSm90ILi2EN4cute5tupleIJNS5_1CILi1EEES8_S8_EEENS6_IJNS7_ILi128EEENS7_ILi80EEENS7_ILi256EEEEEELi256ENS_6half_tEfNS_4arch4Sm90ELb0ELb0ELb0ELb0ELb1ELb0ELb0ELb1ELb1ELb1ELb0ELb0EEENS1_21CollectiveEpilogueFwdINS6_IJSA_SC_SB_EEES9_SE_SG_Li256ELb0ELb1ELb0ELb0EEENS1_29StaticPersistentTileSchedulerILb0EEEEEEEEEvNT_6ParamsE,"ax",@progbits
	.align	128
.text._ZN7cutlass13device_kernelIN5flash11enable_sm90INS1_16FlashAttnFwdSm90INS1_25CollectiveMainloopFwdSm90ILi2EN4cute5tupleIJNS5_1CILi1EEES8_S8_EEENS6_IJNS7_ILi128EEENS7_ILi80EEENS7_ILi256EEEEEELi256ENS_6half_tEfNS_4arch4Sm90ELb0ELb0ELb0ELb0ELb1ELb0ELb0ELb1ELb1ELb1ELb0ELb0EEENS1_21CollectiveEpilogueFwdINS6_IJSA_SC_SB_EEES9_SE_SG_Li256ELb0ELb1ELb0ELb0EEENS1_29StaticPersistentTileSchedulerILb0EEEEEEEEEvNT_6ParamsE:
        .type           _ZN7cutlass13device_kernelIN5flash11enable_sm90INS1_16FlashAttnFwdSm90INS1_25CollectiveMainloopFwdSm90ILi2EN4cute5tupleIJNS5_1CILi1EEES8_S8_EEENS6_IJNS7_ILi128EEENS7_ILi80EEENS7_ILi256EEEEEELi256ENS_6half_tEfNS_4arch4Sm90ELb0ELb0ELb0ELb0ELb1ELb0ELb0ELb1ELb1ELb1ELb0ELb0EEENS1_21CollectiveEpilogueFwdINS6_IJSA_SC_SB_EEES9_SE_SG_Li256ELb0ELb1ELb0ELb0EEENS1_29StaticPersistentTileSchedulerILb0EEEEEEEEEvNT_6ParamsE,@function
        .size           _ZN7cutlass13device_kernelIN5flash11enable_sm90INS1_16FlashAttnFwdSm90INS1_25CollectiveMainloopFwdSm90ILi2EN4cute5tupleIJNS5_1CILi1EEES8_S8_EEENS6_IJNS7_ILi128EEENS7_ILi80EEENS7_ILi256EEEEEELi256ENS_6half_tEfNS_4arch4Sm90ELb0ELb0ELb0ELb0ELb1ELb0ELb0ELb1ELb1ELb1ELb0ELb0EEENS1_21CollectiveEpilogueFwdINS6_IJSA_SC_SB_EEES9_SE_SG_Li256ELb0ELb1ELb0ELb0EEENS1_29StaticPersistentTileSchedulerILb0EEEEEEEEEvNT_6ParamsE,(.L_x_15836 - _ZN7cutlass13device_kernelIN5flash11enable_sm90INS1_16FlashAttnFwdSm90INS1_25CollectiveMainloopFwdSm90ILi2EN4cute5tupleIJNS5_1CILi1EEES8_S8_EEENS6_IJNS7_ILi128EEENS7_ILi80EEENS7_ILi256EEEEEELi256ENS_6half_tEfNS_4arch4Sm90ELb0ELb0ELb0ELb0ELb1ELb0ELb0ELb1ELb1ELb1ELb0ELb0EEENS1_21CollectiveEpilogueFwdINS6_IJSA_SC_SB_EEES9_SE_SG_Li256ELb0ELb1ELb0ELb0EEENS1_29StaticPersistentTileSchedulerILb0EEEEEEEEEvNT_6ParamsE)
        .other          _ZN7cutlass13device_kernelIN5flash11enable_sm90INS1_16FlashAttnFwdSm90INS1_25CollectiveMainloopFwdSm90ILi2EN4cute5tupleIJNS5_1CILi1EEES8_S8_EEENS6_IJNS7_ILi128EEENS7_ILi80EEENS7_ILi256EEEEEELi256ENS_6half_tEfNS_4arch4Sm90ELb0ELb0ELb0ELb0ELb1ELb0ELb0ELb1ELb1ELb1ELb0ELb0EEENS1_21CollectiveEpilogueFwdINS6_IJSA_SC_SB_EEES9_SE_SG_Li256ELb0ELb1ELb0ELb0EEENS1_29StaticPersistentTileSchedulerILb0EEEEEEEEEvNT_6ParamsE,@"STO_CUDA_ENTRY STV_DEFAULT"
_ZN7cutlass13device_kernelIN5flash11enable_sm90INS1_16FlashAttnFwdSm90INS1_25CollectiveMainloopFwdSm90ILi2EN4cute5tupleIJNS5_1CILi1EEES8_S8_EEENS6_IJNS7_ILi128EEENS7_ILi80EEENS7_ILi256EEEEEELi256ENS_6half_tEfNS_4arch4Sm90ELb0ELb0ELb0ELb0ELb1ELb0ELb0ELb1ELb1ELb1ELb0ELb0EEENS1_21CollectiveEpilogueFwdINS6_IJSA_SC_SB_EEES9_SE_SG_Li256ELb0ELb1ELb0ELb0EEENS1_29StaticPersistentTileSchedulerILb0EEEEEEEEEvNT_6ParamsE:
[----:B------:R-:W0:Y:S02]  /*0000*/  LDC R1, c[0x0][0x28] ;  /* 0x00000a00ff017b82 */ /* 0x000e240000000800 */
[----:B0-----:R-:W-:Y:S01]  /*0010*/  VIADD R1, R1, 0xfffffff0 ;  /* 0xfffffff001017836 */ /* 0x001fe20000000000 */
[----:B------:R-:W0:Y:S01]  /*0020*/  S2R R27, SR_TID.X ;  /* 0x00000000001b7919 */ /* 0x000e220000002100 */
[----:B------:R-:W-:Y:S01]  /*0030*/  ELECT P0, URZ, PT ;  /* 0x00000000003f782f */ /* 0x000fe20003800000 */
[----:B------:R-:W-:Y:S01]  /*0040*/  UMOV UR4, 0x80 ;  /* 0x0000008000047882 */ /* 0x000fe20000000000 */
[----:B------:R-:W-:Y:S01]  /*0050*/  UMOV UR7, 0x100 ;  /* 0x0000010000077882 */ /* 0x000fe20000000000 */
[----:B0-----:R-:W-:-:S05]  /*0060*/  SHF.R.U32.HI R0, RZ, 0x5, R27 ;  /* 0x00000005ff007819 */ /* 0x001fca000001161b */
[----:B------:R-:W0:Y:S02]  /*0070*/  SHFL.IDX PT, R2, R0, RZ, 0x1f ;  /* 0x00001fff00027589 */ /* 0x000e2400000e0000 */
[C---:B0-----:R-:W-:Y:S02]  /*0080*/  ISETP.NE.OR P0, PT, R2.reuse, RZ, !P0 ;  /* 0x000000ff0200720c */ /* 0x041fe40004705670 */
[----:B------:R-:W-:Y:S02]  /*0090*/  ISETP.NE.AND P1, PT, R2, RZ, PT ;  /* 0x000000ff0200720c */ /* 0x000fe40003f25270 */
[----:B------:R-:W-:-:S06]  /*00a0*/  SHF.R.U32.HI R2, RZ, 0x7, R27 ;  /* 0x00000007ff027819 */ /* 0x000fcc000001161b */
[----:B------:R-:W0:Y:S03]  /*00b0*/  SHFL.IDX PT, R2, R2, RZ, 0x1f ;  /* 0x00001fff02027589 */ /* 0x000e2600000e0000 */
[----:B------:R-:W-:Y:S01]  /*00c0*/  VOTEU.ALL UP0, P0 ;  /* 0x00000000003f7886 */ /* 0x000fe20000000000 */
[----:B------:R-:W-:-:S04]  /*00d0*/  VOTEU.ALL UP1, P0 ;  /* 0x00000000003f7886 */ /* 0x000fc80000020000 */
[----:B------:R-:W1:Y:S01]  /*00e0*/  @!UP0 S2UR UR8, SR_CgaCtaId ;  /* 0x00000000000889c3 */ /* 0x000e620000008800 */
[----:B------:R-:W-:Y:S01]  /*00f0*/  @!UP0 UMOV UR6, 0x400 ;  /* 0x0000040000068882 */ /* 0x000fe20000000000 */
[----:B------:R-:W-:-:S04]  /*0100*/  @!UP0 UIADD3 UR4, -UR4, 0x100000, URZ ;  /* 0x0010000004048890 */ /* 0x000fc8000fffe13f */
[----:B------:R-:W-:Y:S02]  /*0110*/  @!UP0 USHF.L.U32 UR5, UR4, 0xb, URZ ;  /* 0x0000000b04058899 */ /* 0x000fe4000800063f */
[----:B------:R-:W-:Y:S02]  /*0120*/  @!UP0 USHF.L.U32 UR4, UR4, 0x1, URZ ;  /* 0x0000000104048899 */ /* 0x000fe4000800063f */
[----:B-1----:R-:W-:Y:S02]  /*0130*/  @!UP0 ULEA UR8, UR8, UR6, 0x18 ;  /* 0x0000000608088291 */ /* 0x002fe4000f8ec03f */
[----:B------:R-:W-:-:S04]  /*0140*/  @!UP0 UIADD3 UR6, -UR7, 0x100000, URZ ;  /* 0x0010000007068890 */ /* 0x000fc8000fffe13f */
[----:B------:R-:W-:Y:S02]  /*0150*/  @!UP0 USHF.L.U32 UR7, UR6, 0xb, URZ ;  /* 0x0000000b06078899 */ /* 0x000fe4000800063f */
[----:B------:R-:W-:Y:S01]  /*0160*/  @!UP0 USHF.L.U32 UR6, UR6, 0x1, URZ ;  /* 0x0000000106068899 */ /* 0x000fe2000800063f */
[----:B------:R-:W-:-:S05]  /*0170*/  VOTEU.ALL UP0, P0 ;  /* 0x00000000003f7886 */ /* 0x000fca0000000000 */
[----:B------:R1:W2:Y:S06]  /*0180*/  @!UP0 SYNCS.EXCH.64 URZ, [UR8+0x38800], UR4 ;  /* 0x03880004083f85b2 */ /* 0x0002ac0008000100 */
[----:B------:R1:W3:Y:S02]  /*0190*/  @!UP1 SYNCS.EXCH.64 URZ, [UR8+0x38820], UR6 ;  /* 0x03882006083f95b2 */ /* 0x0002e40008000100 */
[----:B01----:R-:W-:Y:S05]  /*01a0*/  @P1 BRA `(.L_x_0) ;  /* 0x0000000000481947 */ /* 0x003fea0003800000 */
[----:B------:R-:W0:Y:S01]  /*01b0*/  S2UR UR5, SR_CgaCtaId ;  /* 0x00000000000579c3 */ /* 0x000e220000008800 */
[----:B------:R-:W-:Y:S01]  /*01c0*/  UMOV UR4, 0x400 ;  /* 0x0000040000047882 */ /* 0x000fe20000000000 */
[----:B------:R-:W-:Y:S01]  /*01d0*/  UMOV UR6, 0x80 ;  /* 0x0000008000067882 */ /* 0x000fe20000000000 */
[----:B------:R-:W-:Y:S01]  /*01e0*/  UMOV UR7, 0x100 ;  /* 0x0000010000077882 */ /* 0x000fe20000000000 */
[----:B------:R-:W-:Y:S01]  /*01f0*/  ELECT P0, URZ, PT ;  /* 0x00000000003f782f */ /* 0x000fe20003800000 */
[----:B0-----:R-:W-:Y:S02]  /*0200*/  ULEA UR8, UR5, UR4, 0x18 ;  /* 0x0000000405087291 */ /* 0x001fe4000f8ec03f */
[----:B------:R-:W-:-:S04]  /*0210*/  UIADD3 UR4, -UR6, 0x100000, URZ ;  /* 0x0010000006047890 */ /* 0x000fc8000fffe13f */
[----:B------:R-:W-:Y:S02]  /*0220*/  USHF.L.U32 UR5, UR4, 0xb, URZ ;  /* 0x0000000b04057899 */ /* 0x000fe4000800063f */
[----:B------:R-:W-:Y:S02]  /*0230*/  USHF.L.U32 UR4, UR4, 0x1, URZ ;  /* 0x0000000104047899 */ /* 0x000fe4000800063f */
[----:B------:R-:W-:-:S04]  /*0240*/  UIADD3 UR6, -UR7, 0x100000, URZ ;  /* 0x0010000007067890 */ /* 0x000fc8000fffe13f */
[----:B------:R-:W-:Y:S02]  /*0250*/  USHF.L.U32 UR7, UR6, 0xb, URZ ;  /* 0x0000000b06077899 */ /* 0x000fe4000800063f */
[----:B------:R-:W-:Y:S01]  /*0260*/  USHF.L.U32 UR6, UR6, 0x1, URZ ;  /* 0x0000000106067899 */ /* 0x000fe2000800063f */
[----:B------:R-:W0:Y:S03]  /*0270*/  FENCE.VIEW.ASYNC.S ;  /* 0x00000000000073c6 */ /* 0x000e260000000000 */
[----:B0-----:R0:W1:Y:S08]  /*0280*/  SYNCS.EXCH.64 URZ, [UR8+0x38830], UR4 ;  /* 0x03883004083f75b2 */ /* 0x0010700008000100 */
[----:B------:R0:W4:Y:S01]  /*0290*/  SYNCS.EXCH.64 URZ, [UR8+0x38840], UR6 ;  /* 0x03884006083f75b2 */ /* 0x0001220008000100 */
[----:B------:R0:W0:Y:S01]  /*02a0*/  SYNCS.EXCH.64 URZ, [UR8+0x38838], UR4 ;  /* 0x03883804083f75b2 */ /* 0x0000220008000100 */
[----:B------:R0:W0:Y:S01]  /*02b0*/  SYNCS.EXCH.64 URZ, [UR8+0x38848], UR6 ;  /* 0x03884806083f75b2 */ /* 0x0000220008000100 */
[----:B------:R-:W-:Y:S01]  /*02c0*/  NOP ;  /* 0x0000000000007918 */ /* 0x000fe20000000000 */
.L_x_0:
[----:B------:R-:W5:Y:S01]  /*02d0*/  SHFL.IDX PT, R3, R0, RZ, 0x1f ;  /* 0x00001fff00037589 */ /* 0x000f6200000e0000 */
[----:B------:R-:W-:Y:S01]  /*02e0*/  NOP ;  /* 0x0000000000007918 */ /* 0x000fe20000000000 */
[----:B-----5:R-:W-:-:S13]  /*02f0*/  ISETP.NE.AND P0, PT, R3, RZ, PT ;  /* 0x000000ff0300720c */ /* 0x020fda0003f05270 */
[----:B------:R-:W-:Y:S05]  /*0300*/  @P0 BRA `(.L_x_1) ;  /* 0x0000000000480947 */ /* 0x000fea0003800000 */
[----:B0-----:R-:W0:Y:S01]  /*0310*/  S2UR UR5, SR_CgaCtaId ;  /* 0x00000000000579c3 */ /* 0x001e220000008800 */
        /* <DEDUP_REMOVED lines=12> */
[----:B0-----:R0:W0:Y:S08]  /*03e0*/  SYNCS.EXCH.64 URZ, [UR8+0x38850], UR4 ;  /* 0x03885004083f75b2 */ /* 0x0010300008000100 */
[----:B------:R0:W0:Y:S01]  /*03f0*/  SYNCS.EXCH.64 URZ, [UR8+0x38860], UR6 ;  /* 0x03886006083f75b2 */ /* 0x0000220008000100 */
[----:B------:R0:W0:Y:S01]  /*0400*/  SYNCS.EXCH.64 URZ, [UR8+0x38858], UR4 ;  /* 0x03885804083f75b2 */ /* 0x0000220008000100 */
[----:B------:R0:W0:Y:S01]  /*0410*/  SYNCS.EXCH.64 URZ, [UR8+0x38868], UR6 ;  /* 0x03886806083f75b2 */ /* 0x0000220008000100 */
[----:B------:R-:W-:Y:S01]  /*0420*/  NOP ;  /* 0x0000000000007918 */ /* 0x000fe20000000000 */
.L_x_1:
[----:B------:R-:W5:Y:S01]  /*0430*/  SHFL.IDX PT, R3, R0, RZ, 0x1f ;  /* 0x00001fff00037589 */ /* 0x000f6200000e0000 */
[----:B------:R-:W-:Y:S01]  /*0440*/  NOP ;  /* 0x0000000000007918 */ /* 0x000fe20000000000 */
[----:B-----5:R-:W-:-:S13]  /*0450*/  ISETP.NE.AND P0, PT, R3, RZ, PT ;  /* 0x000000ff0300720c */ /* 0x020fda0003f05270 */
[----:B------:R-:W-:Y:S05]  /*0460*/  @P0 BRA `(.L_x_2) ;  /* 0x0000000000380947 */ /* 0x000fea0003800000 */
[----:B0-----:R-:W0:Y:S01]  /*0470*/  S2UR UR5, SR_CgaCtaId ;  /* 0x00000000000579c3 */ /* 0x001e220000008800 */
[----:B------:R-:W-:Y:S01]  /*0480*/  UMOV UR4, 0x400 ;  /* 0x0000040000047882 */ /* 0x000fe20000000000 */
[----:B------:R-:W-:Y:S01]  /*0490*/  UMOV UR7, 0x80 ;  /* 0x0000008000077882 */ /* 0x000fe20000000000 */
[----:B------:R-:W-:Y:S01]  /*04a0*/  ELECT P0, URZ, PT ;  /* 0x00000000003f782f */ /* 0x000fe20003800000 */
[----:B0-----:R-:W-:Y:S02]  /*04b0*/  ULEA UR6, UR5, UR4, 0x18 ;  /* 0x0000000405067291 */ /* 0x001fe4000f8ec03f */
[----:B------:R-:W-:-:S04]  /*04c0*/  UIADD3 UR4, -UR7, 0x100000, URZ ;  /* 0x0010000007047890 */ /* 0x000fc8000fffe13f */
[----:B------:R-:W-:Y:S02]  /*04d0*/  USHF.L.U32 UR5, UR4, 0xb, URZ ;  /* 0x0000000b04057899 */ /* 0x000fe4000800063f */
[----:B------:R-:W-:Y:S01]  /*04e0*/  USHF.L.U32 UR4, UR4, 0x1, URZ ;  /* 0x0000000104047899 */ /* 0x000fe2000800063f */
[----:B------:R-:W0:Y:S11]  /*04f0*/  FENCE.VIEW.ASYNC.S ;  /* 0x00000000000073c6 */ /* 0x000e360000000000 */
[----:B0-----:R0:W0:Y:S01]  /*0500*/  SYNCS.EXCH.64 URZ, [UR6+0x38870], UR4 ;  /* 0x03887004063f75b2 */ /* 0x0010220008000100 */
[----:B------:R0:W0:Y:S01]  /*0510*/  SYNCS.EXCH.64 URZ, [UR6+0x38880], UR4 ;  /* 0x03888004063f75b2 */ /* 0x0000220008000100 */
[----:B------:R0:W0:Y:S01]  /*0520*/  SYNCS.EXCH.64 URZ, [UR6+0x38878], UR4 ;  /* 0x03887804063f75b2 */ /* 0x0000220008000100 */
[----:B------:R0:W0:Y:S01]  /*0530*/  SYNCS.EXCH.64 URZ, [UR6+0x38888], UR4 ;  /* 0x03888804063f75b2 */ /* 0x0000220008000100 */
[----:B------:R-:W-:Y:S01]  /*0540*/  NOP ;  /* 0x0000000000007918 */ /* 0x000fe20000000000 */
.L_x_2:
        /* <DEDUP_REMOVED lines=22> */
.L_x_3:
[----:B------:R-:W5:Y:S01]  /*06b0*/  SHFL.IDX PT, R3, R0, RZ, 0x1f ;  /* 0x00001fff00037589 */ /* 0x000f6200000e0000 */
[----:B------:R-:W-:Y:S01]  /*06c0*/  R2UR UR9, R2 ;  /* 0x00000000020972ca */ /* 0x000fe200000e0000 */
        /* <DEDUP_REMOVED lines=21> */
.L_x_4:
[----:B------:R-:W-:Y:S01]  /*0820*/  UISETP.NE.AND UP0, UPT, UR9, URZ, UPT ;  /* 0x0000003f0900728c */ /* 0x000fe2000bf05270 */
[----:B------:R-:W-:Y:S01]  /*0830*/  NOP ;  /* 0x0000000000007918 */ /* 0x000fe20000000000 */
[----:B0-----:R-:W-:Y:S01]  /*0840*/  UMOV UR4, 0x1 ;  /* 0x0000000100047882 */ /* 0x001fe20000000000 */
[----:B------:R-:W-:Y:S01]  /*0850*/  ULDC.64 UR36, c[0x0][0x208] ;  /* 0x0000820000247ab9 */ /* 0x000fe20000000a00 */
[----:B------:R-:W-:Y:S01]  /*0860*/  USEL UR4, UR4, 0x2, !UP0 ;  /* 0x0000000204047887 */ /* 0x000fe2000c000000 */
[----:B-1234-:R-:W-:Y:S01]  /*0870*/  BAR.SYNC.DEFER_BLOCKING 0x0 ;  /* 0x0000000000007b1d */ /* 0x01efe20000010000 */
[----:B------:R-:W-:-:S04]  /*0880*/  PLOP3.LUT P0, PT, PT, PT, UP0, 0x80, 0x0 ;  /* 0x000000000000781c */ /* 0x000fc80003f0f008 */
[----:B------:R-:W-:-:S05]  /*0890*/  IMAD.U32 R2, RZ, RZ, UR4 ;  /* 0x00000004ff027e24 */ /* 0x000fca000f8e00ff */
[----:B------:R0:W-:Y:S04]  /*08a0*/  STL [R1+0xc], R2 ;  /* 0x00000c0201007387 */ /* 0x0001e80000100800 */
[----:B------:R-:W-:Y:S05]  /*08b0*/  @!P0 BRA `(.L_x_5) ;  /* 0x000000b8006c8947 */ /* 0x000fea0003800000 */
.L_x_6:
[----:B------:R-:W-:-:S08]  /*08c0*/  NOP ;  /* 0x0000000000007918 */ /* 0x000fd00000000000 */
[----:B------:R-:W1:Y:S02]  /*08d0*/  USETMAXREG.TRY_ALLOC.CTAPOOL UP0, 0xe8 ;  /* 0x000000e8000079c8 */ /* 0x000e640008000600 */
[----:B-1----:R-:W-:-:S13]  /*08e0*/  PLOP3.LUT P0, PT, PT, PT, UP0, 0x80, 0x0 ;  /* 0x000000000000781c */ /* 0x002fda0003f0f008 */
[----:B------:R-:W-:Y:S05]  /*08f0*/  @!P0 BRA `(.L_x_6) ;  /* 0xfffffffc00f08947 */ /* 0x000fea000383ffff */
[----:B------:R-:W1:Y:S08]  /*0900*/  S2UR UR4, SR_CTAID.X ;  /* 0x00000000000479c3 */ /* 0x000e700000002500 */
[----:B------:R-:W-:Y:S08]  /*0910*/  BAR.ARV 0x8, 0x180 ;  /* 0x0206000000007b1d */ /* 0x000ff00000002000 */
[----:B------:R-:W1:Y:S02]  /*0920*/  LDC R0, c[0x0][0xc34] ;  /* 0x00030d00ff007b82 */ /* 0x000e640000000800 */
[----:B-1----:R-:W-:-:S13]  /*0930*/  ISETP.LE.AND P0, PT, R0, UR4, PT ;  /* 0x0000000400007c0c */ /* 0x002fda000bf03270 */
[----:B------:R-:W-:Y:S05]  /*0940*/  @P0 EXIT ;  /* 0x000000000000094d */ /* 0x000fea0003800000 */
[----:B0-----:R-:W2:Y:S01]  /*0950*/  LDL R2, [R1+0xc] ;  /* 0x00000c0001027983 */ /* 0x001ea20000100800 */
[----:B------:R-:W-:Y:S01]  /*0960*/  VIADD R213, R27, 0xffffff80 ;  /* 0xffffff801bd57836 */ /* 0x000fe20000000000 */
[----:B------:R-:W-:Y:S01]  /*0970*/  UMOV UR38, URZ ;  /* 0x0000003f00267c82 */ /* 0x000fe20008000000 */
[----:B------:R-:W-:Y:S01]  /*0980*/  IMAD.U32 R214, RZ, RZ, UR4 ;  /* 0x00000004ffd67e24 */ /* 0x000fe2000f8e00ff */
[----:B------:R-:W-:Y:S02]  /*0990*/  UMOV UR4, URZ ;  /* 0x0000003f00047c82 */ /* 0x000fe40008000000 */
[----:B------:R-:W-:Y:S01]  /*09a0*/  SHF.R.S32.HI R0, RZ, 0x1f, R213 ;  /* 0x0000001fff007819 */ /* 0x000fe200000114d5 */
[----:B------:R-:W-:Y:S02]  /*09b0*/  IMAD.U32 R219, RZ, RZ, UR4 ;  /* 0x00000004ffdb7e24 */ /* 0x000fe4000f8e00ff */
[----:B------:R-:W-:Y:S01]  /*09c0*/  IMAD.U32 R16, RZ, RZ, UR4 ;  /* 0x00000004ff107e24 */ /* 0x000fe2000f8e00ff */
[----:B------:R-:W-:-:S02]  /*09d0*/  LEA.HI R5, R0, R213, RZ, 0x5 ;  /* 0x000000d500057211 */ /* 0x000fc400078f28ff */
[CC--:B------:R-:W-:Y:S02]  /*09e0*/  LEA.HI R4, R0.reuse, R213.reuse, RZ, 0x4 ;  /* 0x000000d500047211 */ /* 0x0c0fe400078f20ff */
[CC--:B------:R-:W-:Y:S02]  /*09f0*/  LEA.HI R6, R0.reuse, R213.reuse, RZ, 0x2 ;  /* 0x000000d500067211 */ /* 0x0c0fe400078f10ff */
[----:B------:R-:W-:Y:S02]  /*0a00*/  SHF.L.U32 R7, R5, 0x5, RZ ;  /* 0x0000000505077819 */ /* 0x000fe400000006ff */
[----:B------:R-:W-:Y:S02]  /*0a10*/  LEA.HI R218, R0, R213, RZ, 0x3 ;  /* 0x000000d500da7211 */ /* 0x000fe400078f18ff */
[----:B------:R-:W-:Y:S02]  /*0a20*/  SHF.R.S32.HI R5, RZ, 0x4, R4 ;  /* 0x00000004ff057819 */ /* 0x000fe40000011404 */
[----:B------:R-:W-:-:S02]  /*0a30*/  LOP3.LUT R10, R6, 0xfffffffc, RZ, 0xc0, !PT ;  /* 0xfffffffc060a7812 */ /* 0x000fc400078ec0ff */
[C---:B------:R-:W-:Y:S02]  /*0a40*/  LOP3.LUT R6, R4.reuse, 0x3fffff0, RZ, 0xc0, !PT ;  /* 0x03fffff004067812 */ /* 0x040fe400078ec0ff */
[----:B------:R-:W-:Y:S01]  /*0a50*/  LEA.HI R4, R4, R5, RZ, 0x1 ;  /* 0x0000000504047211 */ /* 0x000fe200078f08ff */
[----:B------:R-:W-:Y:S01]  /*0a60*/  IMAD.IADD R10, R213, 0x1, -R10 ;  /* 0x00000001d50a7824 */ /* 0x000fe200078e0a0a */
[----:B------:R-:W-:Y:S01]  /*0a70*/  LOP3.LUT R7, R7, 0xfffffc00, RZ, 0xc0, !PT ;  /* 0xfffffc0007077812 */ /* 0x000fe200078ec0ff */
[----:B------:R-:W-:Y:S01]  /*0a80*/  IMAD.IADD R6, R213, 0x1, -R6 ;  /* 0x00000001d5067824 */ /* 0x000fe200078e0a06 */
[----:B------:R-:W-:Y:S02]  /*0a90*/  LOP3.LUT R4, R4, 0x1ffffffe, RZ, 0xc0, !PT ;  /* 0x1ffffffe04047812 */ /* 0x000fe400078ec0ff */
[----:B------:R-:W-:Y:S01]  /*0aa0*/  LOP3.LUT R12, R218, 0xfffffff8, RZ, 0xc0, !PT ;  /* 0xfffffff8da0c7812 */ /* 0x000fe200078ec0ff */
[----:B------:R-:W-:Y:S01]  /*0ab0*/  IMAD R7, R6, 0x40, R7 ;  /* 0x0000004006077824 */ /* 0x000fe200078e0207 */
[----:B------:R-:W-:-:S02]  /*0ac0*/  IADD3 R4, R5, -R4, RZ ;  /* 0x8000000405047210 */ /* 0x000fc40007ffe0ff */
[----:B------:R-:W-:Y:S02]  /*0ad0*/  LEA.HI R6, R10, R10, RZ, 0x1 ;  /* 0x0000000a0a067211 */ /* 0x000fe400078f08ff */
[----:B------:R-:W-:Y:S01]  /*0ae0*/  SHF.R.S32.HI R218, RZ, 0x3, R218 ;  /* 0x00000003ffda7819 */ /* 0x000fe200000114da */
[----:B------:R-:W-:Y:S01]  /*0af0*/  IMAD R224, R4, 0x8, R7 ;  /* 0x0000000804e07824 */ /* 0x000fe200078e0207 */
[----:B--2---:R-:W-:Y:S02]  /*0b00*/  R2UR UR5, R2 ;  /* 0x00000000020572ca */ /* 0x004fe400000e0000 */
[----:B------:R-:W-:-:S04]  /*0b10*/  LEA.HI R2, R0, R213, RZ, 0x7 ;  /* 0x000000d500027211 */ /* 0x000fc800078f38ff */
[----:B------:R-:W-:Y:S02]  /*0b20*/  LOP3.LUT R220, R2, 0xffffff80, RZ, 0xc0, !PT ;  /* 0xffffff8002dc7812 */ /* 0x000fe400078ec0ff */
[----:B------:R-:W-:-:S03]  /*0b30*/  SHF.R.S32.HI R221, RZ, 0x7, R2 ;  /* 0x00000007ffdd7819 */ /* 0x000fc60000011402 */
[C---:B------:R-:W-:Y:S01]  /*0b40*/  IMAD.IADD R220, R213.reuse, 0x1, -R220 ;  /* 0x00000001d5dc7824 */ /* 0x040fe200078e0adc */
[----:B------:R-:W-:Y:S01]  /*0b50*/  LEA.HI R2, R2, R221, RZ, 0x1 ;  /* 0x000000dd02027211 */ /* 0x000fe200078f08ff */
[----:B------:R-:W-:Y:S01]  /*0b60*/  IMAD.IADD R213, R213, 0x1, -R12 ;  /* 0x00000001d5d57824 */ /* 0x000fe200078e0a0c */
[----:B------:R-:W-:Y:S01]  /*0b70*/  ULOP3.LUT UR5, UR5, 0x1, URZ, 0xfc, !UPT ;  /* 0x0000000105057892 */ /* 0x000fe2000f8efc3f */
[----:B------:R-:W-:Y:S01]  /*0b80*/  IMAD.MOV.U32 R12, RZ, RZ, -0x2 ;  /* 0xfffffffeff0c7424 */ /* 0x000fe200078e00ff */
[----:B------:R-:W-:Y:S01]  /*0b90*/  SHF.R.S32.HI R3, RZ, 0x1f, R220 ;  /* 0x0000001fff037819 */ /* 0x000fe200000114dc */
[----:B------:R-:W-:Y:S01]  /*0ba0*/  IMAD.SHL.U32 R19, R213, 0x8, RZ ;  /* 0x00000008d5137824 */ /* 0x000fe200078e00ff */
[----:B------:R-:W-:Y:S02]  /*0bb0*/  LOP3.LUT R2, R2, 0x3fffffe, RZ, 0xc0, !PT ;  /* 0x03fffffe02027812 */ /* 0x000fe400078ec0ff */
[-C--:B------:R-:W-:Y:S01]  /*0bc0*/  LEA.HI R0, R3, R220.reuse, RZ, 0x2 ;  /* 0x000000dc03007211 */ /* 0x080fe200078f10ff */
[----:B------:R-:W-:Y:S01]  /*0bd0*/  VIADD R212, R19, 0x40 ;  /* 0x0000004013d47836 */ /* 0x000fe20000000000 */
[----:B------:R-:W-:Y:S01]  /*0be0*/  LEA.HI R5, R3, R220, RZ, 0x5 ;  /* 0x000000dc03057211 */ /* 0x000fe200078f28ff */
[----:B------:R-:W-:Y:S01]  /*0bf0*/  IMAD.IADD R2, R221, 0x1, -R2 ;  /* 0x00000001dd027824 */ /* 0x000fe200078e0a02 */
[--C-:B------:R-:W-:Y:S01]  /*0c00*/  SHF.R.S32.HI R8, RZ, 0x2, R0.reuse ;  /* 0x00000002ff087819 */ /* 0x100fe20000011400 */
[----:B------:R-:W-:Y:S01]  /*0c10*/  VIADD R23, R19, 0x80 ;  /* 0x0000008013177836 */ /* 0x000fe20000000000 */
[----:B------:R-:W-:Y:S01]  /*0c20*/  SHF.R.S32.HI R9, RZ, 0x1f, R0 ;  /* 0x0000001fff097819 */ /* 0x000fe20000011400 */
[----:B------:R-:W-:Y:S01]  /*0c30*/  IMAD.U32 R226, RZ, RZ, UR5 ;  /* 0x00000005ffe27e24 */ /* 0x000fe2000f8e00ff */
[----:B------:R-:W-:-:S02]  /*0c40*/  SHF.R.S32.HI R5, RZ, 0x5, R5 ;  /* 0x00000005ff057819 */ /* 0x000fc40000011405 */
[----:B------:R-:W-:Y:S02]  /*0c50*/  LEA.HI R9, R9, R8, RZ, 0x3 ;  /* 0x0000000809097211 */ /* 0x000fe400078f18ff */
[----:B------:R-:W-:Y:S02]  /*0c60*/  LOP3.LUT R3, R0, 0x7ffffffc, RZ, 0xc0, !PT ;  /* 0x7ffffffc00037812 */ /* 0x000fe400078ec0ff */
[----:B------:R-:W-:Y:S02]  /*0c70*/  LOP3.LUT R9, R9, 0xfffffff8, RZ, 0xc0, !PT ;  /* 0xfffffff809097812 */ /* 0x000fe400078ec0ff */
[----:B------:R-:W-:Y:S01]  /*0c80*/  IADD3 R22, R19, 0xc0, RZ ;  /* 0x000000c013167810 */ /* 0x000fe20007ffe0ff */
[----:B------:R-:W-:Y:S01]  /*0c90*/  IMAD.IADD R3, R220, 0x1, -R3 ;  /* 0x00000001dc037824 */ /* 0x000fe200078e0a03 */
[----:B------:R-:W-:Y:S01]  /*0ca0*/  SHF.R.S32.HI R0, RZ, 0x1f, R23 ;  /* 0x0000001fff007819 */ /* 0x000fe20000011417 */
[----:B------:R-:W-:Y:S01]  /*0cb0*/  IMAD.IADD R8, R8, 0x1, -R9 ;  /* 0x0000000108087824 */ /* 0x000fe200078e0a09 */
[----:B------:R-:W-:Y:S01]  /*0cc0*/  LOP3.LUT R9, R6, 0x1ffffffe, RZ, 0xc0, !PT ;  /* 0x1ffffffe06097812 */ /* 0x000fe200078ec0ff */
[----:B------:R-:W-:Y:S01]  /*0cd0*/  IMAD R225, R3, R12, 0x50 ;  /* 0x0000005003e17424 */ /* 0x000fe200078e020c */
[----:B------:R-:W-:Y:S01]  /*0ce0*/  SHF.R.S32.HI R227, RZ, 0x1f, R22 ;  /* 0x0000001fffe37819 */ /* 0x000fe20000011416 */
[----:B------:R-:W-:Y:S01]  /*0cf0*/  IMAD R5, R5, 0x10, R8 ;  /* 0x0000001005057824 */ /* 0x000fe200078e0208 */
[----:B------:R-:W-:-:S04]  /*0d00*/  IADD3 R9, R10, -R9, RZ ;  /* 0x800000090a097210 */ /* 0x000fc80007ffe0ff */
[----:B------:R-:W-:Y:S02]  /*0d10*/  LEA R222, R2, R5, 0x6 ;  /* 0x0000000502de7211 */ /* 0x000fe400078e30ff */
[----:B------:R-:W-:-:S03]  /*0d20*/  SHF.R.S32.HI R2, RZ, 0x1f, R212 ;  /* 0x0000001fff027819 */ /* 0x000fc600000114d4 */
[----:B------:R-:W-:-:S07]  /*0d30*/  IMAD R223, R9, 0x8, R222 ;  /* 0x0000000809df7824 */ /* 0x000fce00078e02de */
.L_x_39:
[----:B0-----:R-:W0:Y:S01]  /*0d40*/  SHFL.IDX PT, R0, R221, RZ, 0x1f ;  /* 0x00001fffdd007589 */ /* 0x001e2200000e0000 */
[----:B-1----:R-:W1:Y:S01]  /*0d50*/  S2UR UR61, SR_CgaCtaId ;  /* 0x00000000003d79c3 */ /* 0x002e620000008800 */
[----:B------:R-:W-:Y:S01]  /*0d60*/  ULDC.64 UR6, c[0x0][0x418] ;  /* 0x0001060000067ab9 */ /* 0x000fe20000000a00 */
[----:B------:R-:W-:Y:S01]  /*0d70*/  ULDC UR4, c[0x0][0xc38] ;  /* 0x00030e0000047ab9 */ /* 0x000fe20000000800 */
[----:B------:R-:W-:Y:S01]  /*0d80*/  UISETP.NE.U32.AND UP0, UPT, UR6, URZ, UPT ;  /* 0x0000003f0600728c */ /* 0x000fe2000bf05070 */
[----:B------:R-:W-:Y:S01]  /*0d90*/  R2UR UR13, R214 ;  /* 0x00000000d60d72ca */ /* 0x000fe200000e0000 */
[----:B------:R-:W-:Y:S01]  /*0da0*/  UISETP.NE.AND UP1, UPT, UR4, 0x1, UPT ;  /* 0x000000010400788c */ /* 0x000fe2000bf25270 */
[----:B------:R-:W-:Y:S02]  /*0db0*/  UMOV UR40, 0x400 ;  /* 0x0000040000287882 */ /* 0x000fe40000000000 */
[----:B------:R-:W-:Y:S01]  /*0dc0*/  ULDC UR4, c[0x0][0xc44] ;  /* 0x0003110000047ab9 */ /* 0x000fe20000000800 */
[----:B------:R-:W-:-:S02]  /*0dd0*/  UISETP.NE.AND.EX UP0, UPT, UR7, URZ, UPT, UP0 ;  /* 0x0000003f0700728c */ /* 0x000fc4000bf05300 */
[----:B------:R-:W-:Y:S01]  /*0de0*/  UISETP.NE.AND UP2, UPT, UR4, 0x1, UPT ;  /* 0x000000010400788c */ /* 0x000fe2000bf45270 */
[----:B------:R-:W-:Y:S01]  /*0df0*/  ULDC UR39, c[0x0][0x424] ;  /* 0x0001090000277ab9 */ /* 0x000fe20000000800 */
[----:B------:R-:W-:Y:S01]  /*0e00*/  ULDC UR10, c[0x0][0x2f0] ;  /* 0x0000bc00000a7ab9 */ /* 0x000fe20000000800 */
[----:B------:R-:W-:Y:S02]  /*0e10*/  USEL UR39, UR39, 0x1, UP0 ;  /* 0x0000000127277887 */ /* 0x000fe40008000000 */
[----:B------:R-:W-:Y:S01]  /*0e20*/  @UP1 ULDC UR4, c[0x0][0xc3c] ;  /* 0x00030f0000041ab9 */ /* 0x000fe20000000800 */
[----:B------:R-:W-:Y:S01]  /*0e30*/  @UP1 ULDC UR12, c[0x0][0xc40] ;  /* 0x00031000000c1ab9 */ /* 0x000fe20000000800 */
[----:B------:R-:W-:Y:S02]  /*0e40*/  UIMAD.WIDE.U32 UR4, UR13, UR4, URZ ;  /* 0x000000040d0472a5 */ /* 0x000fe4000f8e003f */
[----:B------:R-:W-:Y:S01]  /*0e50*/  UIMAD UR39, UR39, UR10, URZ ;  /* 0x0000000a272772a4 */ /* 0x000fe2000f8e023f */
[----:B0-----:R-:W-:Y:S01]  /*0e60*/  R2UR UR6, R0 ;  /* 0x00000000000672ca */ /* 0x001fe200000e0000 */
[----:B-1----:R-:W-:Y:S01]  /*0e70*/  ULEA UR40, UR61, UR40, 0x18 ;  /* 0x000000283d287291 */ /* 0x002fe2000f8ec03f */
[----:B------:R-:W-:Y:S01]  /*0e80*/  UMOV UR14, UR13 ;  /* 0x0000000d000e7c82 */ /* 0x000fe20008000000 */
[----:B------:R-:W-:-:S02]  /*0e90*/  @UP1 USHF.R.U32.HI UR14, URZ, UR12, UR5 ;  /* 0x0000000c3f0e1299 */ /* 0x000fc40008011605 */
[----:B------:R-:W-:Y:S01]  /*0ea0*/  UIADD3 UR11, UR40, 0x14400, URZ ;  /* 0x00014400280b7890 */ /* 0x000fe2000fffe03f */
[----:B------:R-:W-:-:S03]  /*0eb0*/  @UP2 ULDC.64 UR8, c[0x0][0xc48] ;  /* 0x0003120000082ab9 */ /* 0x000fc60000000a00 */
[----:B------:R-:W-:Y:S01]  /*0ec0*/  ULOP3.LUT UP0, URZ, UR11, 0x9f, URZ, 0xc0, !UPT ;  /* 0x0000009f0b3f7892 */ /* 0x000fe2000f80c03f */
[----:B------:R-:W-:Y:S01]  /*0ed0*/  IMAD.U32 R217, RZ, RZ, UR14 ;  /* 0x0000000effd97e24 */ /* 0x000fe2000f8e00ff */
[----:B------:R-:W-:Y:S02]  /*0ee0*/  UIMAD.WIDE.U32 UR4, UR14, UR8, URZ ;  /* 0x000000080e0472a5 */ /* 0x000fe4000f8e003f */
[----:B------:R-:W-:Y:S02]  /*0ef0*/  ULEA.HI UR7, UR6, UR6, URZ, 0x1 ;  /* 0x0000000606077291 */ /* 0x000fe4000f8f083f */
[----:B------:R-:W-:Y:S01]  /*0f00*/  PLOP3.LUT P0, PT, PT, PT, UP0, 0x80, 0x0 ;  /* 0x000000000000781c */ /* 0x000fe20003f0f008 */
[----:B------:R-:W-:Y:S01]  /*0f10*/  UMOV UR10, UR14 ;  /* 0x0000000e000a7c82 */ /* 0x000fe20008000000 */
[----:B------:R-:W-:Y:S02]  /*0f20*/  ULOP3.LUT UR7, UR7, 0x1e, URZ, 0xc0, !UPT ;  /* 0x0000001e07077892 */ /* 0x000fe4000f8ec03f */
[----:B------:R-:W-:-:S02]  /*0f30*/  @UP2 USHF.R.U32.HI UR10, URZ, UR9, UR5 ;  /* 0x000000093f0a2299 */ /* 0x000fc40008011605 */
[----:B------:R-:W-:Y:S02]  /*0f40*/  UIADD3 UR7, UR6, -UR7, URZ ;  /* 0x8000000706077290 */ /* 0x000fe4000fffe03f */
[----:B------:R-:W-:Y:S02]  /*0f50*/  UIADD3 UR6, UR39, 0x4f, URZ ;  /* 0x0000004f27067890 */ /* 0x000fe4000fffe03f */
[----:B------:R-:W-:Y:S01]  /*0f60*/  ULEA UR8, UR7, UR11, 0xd ;  /* 0x0000000b07087291 */ /* 0x000fe2000f8e683f */
[----:B------:R-:W-:Y:S01]  /*0f70*/  IMAD.U32 R216, RZ, RZ, UR10 ;  /* 0x0000000affd87e24 */ /* 0x000fe2000f8e00ff */
[----:B------:R-:W-:Y:S02]  /*0f80*/  UIMAD.WIDE UR6, UR6, 0x66666667, URZ ;  /* 0x66666667060678a5 */ /* 0x000fe4000f8e023f */
[----:B------:R-:W-:Y:S02]  /*0f90*/  USHF.R.U32.HI UR8, URZ, 0x4, UR8 ;  /* 0x000000043f087899 */ /* 0x000fe40008011608 */
[----:B------:R-:W-:Y:S01]  /*0fa0*/  USHF.R.U32.HI UR60, URZ, 0x1f, UR7 ;  /* 0x0000001f3f3c7899 */ /* 0x000fe20008011607 */
[----:B------:R-:W-:Y:S01]  /*0fb0*/  UMOV UR4, UR13 ;  /* 0x0000000d00047c82 */ /* 0x000fe20008000000 */
[----:B------:R-:W-:Y:S01]  /*0fc0*/  ULOP3.LUT UR41, UR8, 0x3fff, URZ, 0xc0, !UPT ;  /* 0x00003fff08297892 */ /* 0x000fe2000f8ec03f */
[----:B------:R-:W-:Y:S01]  /*0fd0*/  MOV R215, UR4 ;  /* 0x0000000400d77c02 */ /* 0x000fe20008000f00 */
[----:B------:R-:W-:Y:S01]  /*0fe0*/  ULEA.HI.SX32 UR60, UR7, UR60, 0x1b ;  /* 0x0000003c073c7291 */ /* 0x000fe2000f8fda3f */
[----:B--234-:R-:W-:Y:S11]  /*0ff0*/  @!P0 BRA `(.L_x_7) ;  /* 0x0000000000408947 */ /* 0x01cff60003800000 */
[----:B------:R-:W-:Y:S01]  /*1000*/  MOV R0, 0x0 ;  /* 0x0000000000007802 */ /* 0x000fe20000000f00 */
[----:B------:R-:W-:Y:S01]  /*1010*/  ULDC.64 UR4, c[0x4][0x138] ;  /* 0x01004e0000047ab9 */ /* 0x000fe20000000a00 */
[----:B------:R-:W-:Y:S01]  /*1020*/  ULDC.64 UR6, c[0x4][0xb8] ;  /* 0x01002e0000067ab9 */ /* 0x000fe20000000a00 */
[----:B------:R-:W-:Y:S01]  /*1030*/  IMAD.U32 R4, RZ, RZ, UR4 ;  /* 0x00000004ff047e24 */ /* 0x000fe2000f8e00ff */
[----:B------:R0:W1:Y:S01]  /*1040*/  LDC.64 R2, c[0x4][R0] ;  /* 0x0100000000027b82 */ /* 0x0000620000000a00 */
[----:B------:R-:W-:Y:S01]  /*1050*/  IMAD.U32 R5, RZ, RZ, UR5 ;  /* 0x00000005ff057e24 */ /* 0x000fe2000f8e00ff */
[----:B------:R-:W-:Y:S01]  /*1060*/  ULDC.64 UR4, c[0x4][0x140] ;  /* 0x0100500000047ab9 */ /* 0x000fe20000000a00 */
[----:B------:R-:W-:Y:S01]  /*1070*/  MOV R10, UR6 ;  /* 0x00000006000a7c02 */ /* 0x000fe20008000f00 */
[----:B------:R-:W-:Y:S02]  /*1080*/  IMAD.U32 R6, RZ, RZ, UR4 ;  /* 0x00000004ff067e24 */ /* 0x000fe4000f8e00ff */
[----:B------:R-:W-:-:S02]  /*1090*/  IMAD.U32 R7, RZ, RZ, UR5 ;  /* 0x00000005ff077e24 */ /* 0x000fc4000f8e00ff */
[----:B------:R-:W-:Y:S02]  /*10a0*/  IMAD.U32 R11, RZ, RZ, UR7 ;  /* 0x00000007ff0b7e24 */ /* 0x000fe4000f8e00ff */
[----:B------:R-:W-:Y:S02]  /*10b0*/  IMAD.MOV.U32 R8, RZ, RZ, 0x70 ;  /* 0x00000070ff087424 */ /* 0x000fe400078e00ff */
[----:B------:R-:W-:Y:S02]  /*10c0*/  IMAD.MOV.U32 R12, RZ, RZ, 0x1 ;  /* 0x00000001ff0c7424 */ /* 0x000fe400078e00ff */
[----:B0-----:R-:W-:-:S07]  /*10d0*/  IMAD.MOV.U32 R13, RZ, RZ, RZ ;  /* 0x000000ffff0d7224 */ /* 0x001fce00078e00ff */
[----:B------:R-:W-:-:S07]  /*10e0*/  LEPC R20, `(.L_x_7) ;  /* 0x000000001014794e */ /* 0x000fce0000000000 */
[----:B-1----:R-:W-:Y:S05]  /*10f0*/  CALL.ABS.NOINC R2 ;  /* 0x0000000002007343 */ /* 0x002fea0003c00000 */
.L_x_7:
[----:B------:R-:W-:Y:S02]  /*1100*/  R2UR UR4, R219 ;  /* 0x00000000db0472ca */ /* 0x000fe400000e0000 */
[----:B------:R-:W-:-:S11]  /*1110*/  R2UR UR5, R226 ;  /* 0x00000000e20572ca */ /* 0x000fd600000e0000 */
[----:B------:R-:W-:Y:S02]  /*1120*/  ULOP3.LUT UR4, UR4, 0x1, URZ, 0xc0, !UPT ;  /* 0x0000000104047892 */ /* 0x000fe4000f8ec03f */
[----:B------:R-:W-:-:S04]  /*1130*/  IMAD.U32 R2, RZ, RZ, UR5 ;  /* 0x00000005ff027e24 */ /* 0x000fc8000f8e00ff */
[----:B------:R-:W-:Y:S02]  /*1140*/  MOV R0, UR4 ;  /* 0x0000000400007c02 */ /* 0x000fe40008000f00 */
[----:B------:R-:W-:Y:S02]  /*1150*/  ISETP.NE.AND P0, PT, R2, 0x3, PT ;  /* 0x000000030200780c */ /* 0x000fe40003f05270 */
[----:B------:R-:W-:-:S04]  /*1160*/  SHF.L.U32 R0, R0, 0x1f, RZ ;  /* 0x0000001f00007819 */ /* 0x000fc800000006ff */
[----:B------:R-:W0:Y:S02]  /*1170*/  SYNCS.PHASECHK.TRANS64.TRYWAIT P1, [UR40+0x38800], R0 ;  /* 0x03880000ff0075a7 */ /* 0x000e240008020168 */
[----:B0-----:R-:W-:Y:S05]  /*1180*/  @!P1 BRA `(.L_x_8) ;  /* 0x000000e800fc9947 */ /* 0x001fea0003800000 */
.L_x_91:
[----:B------:R-:W-:Y:S05]  /*1190*/  @!P0 BRA `(.L_x_9) ;  /* 0x0000000000048947 */ /* 0x000fea0003800000 */
[----:B------:R-:W-:Y:S01]  /*11a0*/  BPT.TRAP 0x1 ;  /* 0x000000040000795c */ /* 0x000fe20000300000 */
.L_x_9:
[----:B------:R-:W-:Y:S01]  /*11b0*/  R2UR UR4, R16 ;  /* 0x00000000100472ca */ /* 0x000fe200000e0000 */
[----:B0-----:R-:W-:-:S05]  /*11c0*/  IMAD.U32 R0, RZ, RZ, UR38 ;  /* 0x00000026ff007e24 */ /* 0x001fca000f8e00ff */
[----:B------:R-:W-:-:S07]  /*11d0*/  LEA R0, R0, UR40, 0x3 ;  /* 0x0000002800007c11 */ /* 0x000fce000f8e18ff */
[----:B------:R-:W-:-:S05]  /*11e0*/  IMAD.U32 R3, RZ, RZ, UR4 ;  /* 0x00000004ff037e24 */ /* 0x000fca000f8e00ff */
[----:B------:R-:W-:-:S04]  /*11f0*/  SHF.L.U32 R3, R3, 0x1f, RZ ;  /* 0x0000001f03037819 */ /* 0x000fc800000006ff */
[----:B------:R0:W1:Y:S01]  /*1200*/  SYNCS.PHASECHK.TRANS64.TRYWAIT P1, [R0+URZ+0x38830], R3 ;  /* 0x03883003000075a7 */ /* 0x000062000802017f */
[----:B------:R-:W-:Y:S05]  /*1210*/  @!P0 BRA `(.L_x_10) ;  /* 0x0000000000048947 */ /* 0x000fea0003800000 */
[----:B------:R-:W-:Y:S01]  /*1220*/  BPT.TRAP 0x1 ;  /* 0x000000040000795c */ /* 0x000fe20000300000 */
.L_x_10:
[----:B------:R-:W-:Y:S01]  /*1230*/  IMAD.MOV.U32 R151, RZ, RZ, RZ ;  /* 0x000000ffff977224 */ /* 0x000fe200078e00ff */
[----:B-1----:R-:W-:Y:S06]  /*1240*/  @P1 BRA `(.L_x_11) ;  /* 0x0000000000081947 */ /* 0x002fec0003800000 */
[----:B------:R-:W1:Y:S02]  /*1250*/  SYNCS.PHASECHK.TRANS64.TRYWAIT P1, [R0+URZ+0x38830], R3 ;  /* 0x03883003000075a7 */ /* 0x000e64000802017f */
[----:B-1----:R-:W-:Y:S05]  /*1260*/  @!P1 BRA `(.L_x_12) ;  /* 0x000000e800dc9947 */ /* 0x002fea0003800000 */
.L_x_11:
[----:B------:R-:W-:Y:S05]  /*1270*/  WARPSYNC.ALL ;  /* 0x0000000000007948 */ /* 0x000fea0003800000 */
[----:B------:R-:W-:Y:S01]  /*1280*/  UIADD3 UR40, UR40, 0x24400, URZ ;  /* 0x0002440028287890 */ /* 0x000fe2000fffe03f */
[----:B------:R-:W-:Y:S01]  /*1290*/  WARPGROUP.ARRIVE ;  /* 0x00000000000079c5 */ /* 0x000fe20000000000 */
[----:B------:R-:W-:Y:S01]  /*12a0*/  ULOP3.LUT UR5, UR41, 0x10000, URZ, 0xfc, !UPT ;  /* 0x0001000029057892 */ /* 0x000fe2000f8efc3f */
[----:B------:R-:W-:Y:S01]  /*12b0*/  MOV R4, UR39 ;  /* 0x0000002700047c02 */ /* 0x000fe20008000f00 */
[----:B------:R-:W-:Y:S01]  /*12c0*/  USHF.R.U32.HI UR40, URZ, 0x4, UR40 ;  /* 0x000000043f287899 */ /* 0x000fe20008011628 */
[----:B------:R-:W-:Y:S01]  /*12d0*/  MOV R5, UR38 ;  /* 0x0000002600057c02 */ /* 0x000fe20008000f00 */
[----:B------:R-:W-:Y:S01]  /*12e0*/  UMOV UR17, 0x40000040 ;  /* 0x4000004000117882 */ /* 0x000fe20000000000 */
[----:B------:R-:W-:Y:S01]  /*12f0*/  UMOV UR19, 0x40000040 ;  /* 0x4000004000137882 */ /* 0x000fe20000000000 */
[----:B------:R-:W-:Y:S01]  /*1300*/  ULOP3.LUT UR40, UR40, 0x3fff, URZ, 0xc0, !UPT ;  /* 0x00003fff28287892 */ /* 0x000fe2000f8ec03f */
[----:B------:R-:W-:Y:S01]  /*1310*/  IMAD.U32 R15, RZ, RZ, UR17 ;  /* 0x00000011ff0f7e24 */ /* 0x000fe2000f8e00ff */
[----:B------:R-:W-:Y:S01]  /*1320*/  UMOV UR16, UR5 ;  /* 0x0000000500107c82 */ /* 0x000fe20008000000 */
[----:B------:R-:W-:Y:S01]  /*1330*/  UMOV UR9, UR17 ;  /* 0x0000001100097c82 */ /* 0x000fe20008000000 */
[----:B------:R-:W-:Y:S01]  /*1340*/  ULOP3.LUT UR4, UR40, 0x10000, URZ, 0xfc, !UPT ;  /* 0x0001000028047892 */ /* 0x000fe2000f8efc3f */
[----:B------:R-:W-:Y:S01]  /*1350*/  IMAD.U32 R14, RZ, RZ, UR16 ;  /* 0x00000010ff0e7e24 */ /* 0x000fe2000f8e00ff */
[----:B------:R-:W-:Y:S01]  /*1360*/  UMOV UR8, UR16 ;  /* 0x0000001000087c82 */ /* 0x000fe20008000000 */
[----:B------:R-:W-:Y:S01]  /*1370*/  UMOV UR11, 0x40000040 ;  /* 0x40000040000b7882 */ /* 0x000fe20000000000 */
[----:B------:R-:W-:Y:S01]  /*1380*/  UMOV UR12, UR16 ;  /* 0x00000010000c7c82 */ /* 0x000fe20008000000 */
[----:B------:R-:W-:Y:S01]  /*1390*/  UMOV UR13, UR17 ;  /* 0x00000011000d7c82 */ /* 0x000fe20008000000 */
[----:B------:R-:W-:Y:S01]  /*13a0*/  MOV R18, UR4 ;  /* 0x0000000400127c02 */ /* 0x000fe20008000f00 */
[----:B------:R-:W-:Y:S01]  /*13b0*/  UIMAD UR4, UR38, 0xa00, UR4 ;  /* 0x00000a00260478a4 */ /* 0x000fe2000f8e0204 */
[----:B------:R-:W-:Y:S01]  /*13c0*/  MOV R17, UR37 ;  /* 0x0000002500117c02 */ /* 0x000fe20008000f00 */
[----:B------:R-:W-:Y:S01]  /*13d0*/  UMOV UR15, 0x40000040 ;  /* 0x40000040000f7882 */ /* 0x000fe20000000000 */
[----:B------:R-:W-:Y:S01]  /*13e0*/  UMOV UR23, 0x40000040 ;  /* 0x4000004000177882 */ /* 0x000fe20000000000 */
[----:B------:R-:W-:Y:S01]  /*13f0*/  UIADD3 UR10, UR4, 0x80, URZ ;  /* 0x00000080040a7890 */ /* 0x000fe2000fffe03f */
[----:B------:R-:W-:Y:S01]  /*1400*/  MOV R20, UR36 ;  /* 0x0000002400147c02 */ /* 0x000fe20008000f00 */
[----:B------:R-:W-:-:S02]  /*1410*/  UIADD3 UR14, UR4, 0x100, URZ ;  /* 0x00000100040e7890 */ /* 0x000fc4000fffe03f */
[----:B------:R-:W-:Y:S01]  /*1420*/  UMOV UR18, UR4 ;  /* 0x0000000400127c82 */ /* 0x000fe20008000000 */
[----:B------:R-:W-:Y:S01]  /*1430*/  UIADD3 UR6, UR4, 0x180, URZ ;  /* 0x0000018004067890 */ /* 0x000fe2000fffe03f */
[----:B------:R-:W-:Y:S01]  /*1440*/  HGMMA.64x16x16.F32 R56, gdesc[UR16], RZ, !UPT, gsb0 ;  /* 0x00200000103879f0 */ /* 0x000fe2000c0008ff */
[----:B------:R-:W-:Y:S01]  /*1450*/  UIADD3 UR7, UR4, 0x200, URZ ;  /* 0x0000020004077890 */ /* 0x000fe2000fffe03f */
[----:B------:R-:W-:Y:S01]  /*1460*/  UMOV UR19, 0x40000040 ;  /* 0x4000004000137882 */ /* 0x000fe20000000000 */
[----:B------:R-:W-:Y:S02]  /*1470*/  UIADD3 UR22, UR4, 0x384, URZ ;  /* 0x0000038404167890 */ /* 0x000fe4000fffe03f */
[----:B------:R-:W-:Y:S01]  /*1480*/  UIADD3 UR26, UR4, 0x386, URZ ;  /* 0x00000386041a7890 */ /* 0x000fe2000fffe03f */
[----:B------:R-:W-:Y:S01]  /*1490*/  UMOV UR27, 0x40000040 ;  /* 0x40000040001b7882 */ /* 0x000fe20000000000 */
        /* <DEDUP_REMOVED lines=14> */
[----:B------:R-:W-:Y:S01]  /*1580*/  UMOV UR39, 0x40000040 ;  /* 0x4000004000277882 */ /* 0x000fe20000000000 */
[----:B------:R-:W-:-:S02]  /*1590*/  WARPGROUP.DEPBAR.LE gsb0, 0x0 ;  /* 0x00008000000079c5 */ /* 0x000fc40000010000 */
[----:B------:R-:W-:-:S06]  /*15a0*/  WARPGROUP.ARRIVE ;  /* 0x00000000000079c5 */ /* 0x000fcc0000000000 */
[----:B------:R-:W-:Y:S01]  /*15b0*/  HGMMA.64x16x16.F32 R48, gdesc[UR8], RZ, !UPT, gsb0 ;  /* 0x00200000083079f0 */ /* 0x000fe2000c0008ff */
[----:B------:R-:W-:Y:S01]  /*15c0*/  UMOV UR8, UR16 ;  /* 0x0000001000087c82 */ /* 0x000fe20008000000 */
[----:B------:R-:W-:Y:S01]  /*15d0*/  UMOV UR9, UR17 ;  /* 0x0000001100097c82 */ /* 0x000fe20008000000 */
[----:B------:R-:W-:Y:S01]  /*15e0*/  UMOV UR10, UR6 ;  /* 0x00000006000a7c82 */ /* 0x000fe20008000000 */
[----:B------:R-:W-:Y:S01]  /*15f0*/  UMOV UR11, 0x40000040 ;  /* 0x40000040000b7882 */ /* 0x000fe20000000000 */
[----:B------:R-:W-:Y:S01]  /*1600*/  UIADD3 UR6, UR5, 0x2, URZ ;  /* 0x0000000205067890 */ /* 0x000fe2000fffe03f */
[----:B------:R-:W-:Y:S02]  /*1610*/  WARPGROUP.DEPBAR.LE gsb0, 0x0 ;  /* 0x00008000000079c5 */ /* 0x000fe40000010000 */
[----:B------:R-:W-:-:S06]  /*1620*/  WARPGROUP.ARRIVE ;  /* 0x00000000000079c5 */ /* 0x000fcc0000000000 */
[----:B------:R-:W-:Y:S01]  /*1630*/  HGMMA.64x16x16.F32 R40, gdesc[UR12], RZ, !UPT, gsb0 ;  /* 0x002000000c2879f0 */ /* 0x000fe2000c0008ff */
[----:B------:R-:W-:Y:S01]  /*1640*/  UIADD3 UR14, UR4, 0x102, URZ ;  /* 0x00000102040e7890 */ /* 0x000fe2000fffe03f */
[----:B------:R-:W-:Y:S01]  /*1650*/  UMOV UR15, 0x40000040 ;  /* 0x40000040000f7882 */ /* 0x000fe20000000000 */
[----:B------:R-:W-:Y:S02]  /*1660*/  WARPGROUP.DEPBAR.LE gsb0, 0x0 ;  /* 0x00008000000079c5 */ /* 0x000fe40000010000 */
[----:B------:R-:W-:-:S06]  /*1670*/  WARPGROUP.ARRIVE ;  /* 0x00000000000079c5 */ /* 0x000fcc0000000000 */
[----:B------:R-:W-:Y:S01]  /*1680*/  HGMMA.64x16x16.F32 R32, gdesc[UR8], RZ, !UPT, gsb0 ;  /* 0x00200000082079f0 */ /* 0x000fe2000c0008ff */
[----:B------:R-:W-:Y:S01]  /*1690*/  UMOV UR8, UR16 ;  /* 0x0000001000087c82 */ /* 0x000fe20008000000 */
[----:B------:R-:W-:Y:S01]  /*16a0*/  UMOV UR9, UR17 ;  /* 0x0000001100097c82 */ /* 0x000fe20008000000 */
[----:B------:R-:W-:Y:S01]  /*16b0*/  UMOV UR10, UR7 ;  /* 0x00000007000a7c82 */ /* 0x000fe20008000000 */
[----:B------:R-:W-:Y:S01]  /*16c0*/  UMOV UR11, 0x40000040 ;  /* 0x40000040000b7882 */ /* 0x000fe20000000000 */
[----:B------:R-:W-:Y:S01]  /*16d0*/  UMOV UR16, UR6 ;  /* 0x0000000600107c82 */ /* 0x000fe20008000000 */
[----:B------:R-:W-:Y:S01]  /*16e0*/  UIADD3 UR6, UR4, 0x2, URZ ;  /* 0x0000000204067890 */ /* 0x000fe2000fffe03f */
[----:B------:R-:W-:Y:S01]  /*16f0*/  IMAD.U32 R12, RZ, RZ, UR16 ;  /* 0x00000010ff0c7e24 */ /* 0x000fe2000f8e00ff */
[----:B------:R-:W-:Y:S01]  /*1700*/  UMOV UR17, 0x40000040 ;  /* 0x4000004000117882 */ /* 0x000fe20000000000 */
[----:B------:R-:W-:Y:S01]  /*1710*/  UMOV UR12, UR16 ;  /* 0x00000010000c7c82 */ /* 0x000fe20008000000 */
[----:B------:R-:W-:Y:S01]  /*1720*/  UMOV UR13, UR17 ;  /* 0x00000011000d7c82 */ /* 0x000fe20008000000 */
[----:B------:R-:W-:Y:S01]  /*1730*/  UIADD3 UR7, UR4, 0x202, URZ ;  /* 0x0000020204077890 */ /* 0x000fe2000fffe03f */
[----:B------:R-:W-:Y:S01]  /*1740*/  IMAD.U32 R13, RZ, RZ, UR17 ;  /* 0x00000011ff0d7e24 */ /* 0x000fe2000f8e00ff */
[----:B------:R-:W-:Y:S01]  /*1750*/  UMOV UR18, UR6 ;  /* 0x0000000600127c82 */ /* 0x000fe20008000000 */
[----:B------:R-:W-:Y:S01]  /*1760*/  UIADD3 UR6, UR4, 0x182, URZ ;  /* 0x0000018204067890 */ /* 0x000fe2000fffe03f */
[----:B------:R-:W-:-:S02]  /*1770*/  WARPGROUP.DEPBAR.LE gsb0, 0x0 ;  /* 0x00008000000079c5 */ /* 0x000fc40000010000 */
[----:B------:R-:W-:-:S06]  /*1780*/  WARPGROUP.ARRIVE ;  /* 0x00000000000079c5 */ /* 0x000fcc0000000000 */
[----:B------:R-:W-:Y:S01]  /*1790*/  HGMMA.64x16x16.F32 R24, gdesc[UR8], RZ, !UPT, gsb0 ;  /* 0x00200000081879f0 */ /* 0x000fe2000c0008ff */
[----:B------:R-:W-:Y:S01]  /*17a0*/  UIADD3 UR10, UR4, 0x82, URZ ;  /* 0x00000082040a7890 */ /* 0x000fe2000fffe03f */
[----:B------:R-:W-:Y:S01]  /*17b0*/  UMOV UR8, UR16 ;  /* 0x0000001000087c82 */ /* 0x000fe20008000000 */
[----:B------:R-:W-:Y:S01]  /*17c0*/  UMOV UR9, UR17 ;  /* 0x0000001100097c82 */ /* 0x000fe20008000000 */
[----:B------:R-:W-:Y:S01]  /*17d0*/  UMOV UR11, 0x40000040 ;  /* 0x40000040000b7882 */ /* 0x000fe20000000000 */
[----:B------:R-:W-:Y:S02]  /*17e0*/  WARPGROUP.DEPBAR.LE gsb0, 0x0 ;  /* 0x00008000000079c5 */ /* 0x000fe40000010000 */
[----:B------:R-:W-:-:S06]  /*17f0*/  WARPGROUP.ARRIVE ;  /* 0x00000000000079c5 */ /* 0x000fcc0000000000 */
[----:B------:R-:W-:Y:S01]  /*1800*/  HGMMA.64x16x16.F32 R56, gdesc[UR16], R56, gsb0 ;  /* 0x00200000103879f0 */ /* 0x000fe20008000838 */
[----:B------:R-:W-:Y:S02]  /*1810*/  UMOV UR19, 0x40000040 ;  /* 0x4000004000137882 */ /* 0x000fe40000000000 */
[----:B------:R-:W-:Y:S02]  /*1820*/  WARPGROUP.DEPBAR.LE gsb0, 0x0 ;  /* 0x00008000000079c5 */ /* 0x000fe40000010000 */
[----:B------:R-:W-:-:S06]  /*1830*/  WARPGROUP.ARRIVE ;  /* 0x00000000000079c5 */ /* 0x000fcc0000000000 */
[----:B------:R-:W-:Y:S01]  /*1840*/  HGMMA.64x16x16.F32 R48, gdesc[UR8], R48, gsb0 ;  /* 0x00200000083079f0 */ /* 0x000fe20008000830 */
[----:B------:R-:W-:Y:S01]  /*1850*/  UMOV UR8, UR16 ;  /* 0x0000001000087c82 */ /* 0x000fe20008000000 */
[----:B------:R-:W-:Y:S01]  /*1860*/  UMOV UR9, UR17 ;  /* 0x0000001100097c82 */ /* 0x000fe20008000000 */
[----:B------:R-:W-:Y:S01]  /*1870*/  UMOV UR10, UR6 ;  /* 0x00000006000a7c82 */ /* 0x000fe20008000000 */
[----:B------:R-:W-:Y:S01]  /*1880*/  UMOV UR11, 0x40000040 ;  /* 0x40000040000b7882 */ /* 0x000fe20000000000 */
[----:B------:R-:W-:Y:S01]  /*1890*/  UIADD3 UR6, UR5, 0x4, URZ ;  /* 0x0000000405067890 */ /* 0x000fe2000fffe03f */
[----:B------:R-:W-:Y:S02]  /*18a0*/  WARPGROUP.DEPBAR.LE gsb0, 0x0 ;  /* 0x00008000000079c5 */ /* 0x000fe40000010000 */
[----:B------:R-:W-:-:S06]  /*18b0*/  WARPGROUP.ARRIVE ;  /* 0x00000000000079c5 */ /* 0x000fcc0000000000 */
[----:B------:R-:W-:Y:S01]  /*18c0*/  HGMMA.64x16x16.F32 R40, gdesc[UR12], R40, gsb0 ;  /* 0x002000000c2879f0 */ /* 0x000fe20008000828 */
[----:B------:R-:W-:Y:S01]  /*18d0*/  UIADD3 UR14, UR4, 0x104, URZ ;  /* 0x00000104040e7890 */ /* 0x000fe2000fffe03f */
[----:B------:R-:W-:Y:S01]  /*18e0*/  UMOV UR15, 0x40000040 ;  /* 0x40000040000f7882 */ /* 0x000fe20000000000 */
[----:B------:R-:W-:Y:S02]  /*18f0*/  WARPGROUP.DEPBAR.LE gsb0, 0x0 ;  /* 0x00008000000079c5 */ /* 0x000fe40000010000 */
[----:B------:R-:W-:-:S06]  /*1900*/  WARPGROUP.ARRIVE ;  /* 0x00000000000079c5 */ /* 0x000fcc0000000000 */
[----:B------:R-:W-:Y:S01]  /*1910*/  HGMMA.64x16x16.F32 R32, gdesc[UR8], R32, gsb0 ;  /* 0x00200000082079f0 */ /* 0x000fe20008000820 */
[----:B------:R-:W-:Y:S01]  /*1920*/  UMOV UR8, UR16 ;  /* 0x0000001000087c82 */ /* 0x000fe20008000000 */
[----:B------:R-:W-:Y:S01]  /*1930*/  UMOV UR9, UR17 ;  /* 0x0000001100097c82 */ /* 0x000fe20008000000 */
[----:B------:R-:W-:Y:S01]  /*1940*/  UMOV UR10, UR7 ;  /* 0x00000007000a7c82 */ /* 0x000fe20008000000 */
[----:B------:R-:W-:Y:S01]  /*1950*/  UMOV UR11, 0x40000040 ;  /* 0x40000040000b7882 */ /* 0x000fe20000000000 */
[----:B------:R-:W-:Y:S01]  /*1960*/  UMOV UR16, UR6 ;  /* 0x0000000600107c82 */ /* 0x000fe20008000000 */
[----:B------:R-:W-:Y:S01]  /*1970*/  UIADD3 UR6, UR4, 0x4, URZ ;  /* 0x0000000404067890 */ /* 0x000fe2000fffe03f */
[----:B------:R-:W-:Y:S01]  /*1980*/  MOV R10, UR16 ;  /* 0x00000010000a7c02 */ /* 0x000fe20008000f00 */
        /* <DEDUP_REMOVED lines=9> */
[----:B------:R-:W-:Y:S01]  /*1a20*/  HGMMA.64x16x16.F32 R24, gdesc[UR8], R24, gsb0 ;  /* 0x00200000081879f0 */ /* 0x000fe20008000818 */
        /* <DEDUP_REMOVED lines=74> */
[----:B------:R-:W-:Y:S02]  /*1ed0*/  UIADD3 UR8, UR5, 0x400, URZ ;  /* 0x0000040005087890 */ /* 0x000fe4000fffe03f */
[----:B------:R-:W-:Y:S01]  /*1ee0*/  UIADD3 UR10, UR4, 0x280, URZ ;  /* 0x00000280040a7890 */ /* 0x000fe2000fffe03f */
[----:B------:R-:W-:Y:S01]  /*1ef0*/  UMOV UR9, 0x40000040 ;  /* 0x4000004000097882 */ /* 0x000fe20000000000 */
[----:B------:R-:W-:Y:S01]  /*1f00*/  UMOV UR11, 0x40000040 ;  /* 0x40000040000b7882 */ /* 0x000fe20000000000 */
[----:B------:R-:W-:Y:S02]  /*1f10*/  UMOV UR13, UR9 ;  /* 0x00000009000d7c82 */ /* 0x000fe40008000000 */
[----:B------:R-:W-:Y:S01]  /*1f20*/  UMOV UR12, UR8 ;  /* 0x00000008000c7c82 */ /* 0x000fe20008000000 */
[----:B------:R-:W-:Y:S02]  /*1f30*/  WARPGROUP.DEPBAR.LE gsb0, 0x0 ;  /* 0x00008000000079c5 */ /* 0x000fe40000010000 */
[----:B------:R-:W-:-:S06]  /*1f40*/  WARPGROUP.ARRIVE ;  /* 0x00000000000079c5 */ /* 0x000fcc0000000000 */
[----:B------:R-:W-:Y:S01]  /*1f50*/  HGMMA.64x16x16.F32 R56, gdesc[UR8], R56, gsb0 ;  /* 0x00200000083879f0 */ /* 0x000fe20008000838 */
[----:B------:R-:W-:Y:S01]  /*1f60*/  UMOV UR10, UR6 ;  /* 0x00000006000a7c82 */ /* 0x000fe20008000000 */
[----:B------:R-:W-:Y:S01]  /*1f70*/  UMOV UR11, 0x40000040 ;  /* 0x40000040000b7882 */ /* 0x000fe20000000000 */
[----:B------:R-:W-:Y:S01]  /*1f80*/  UIADD3 UR6, UR4, 0x480, URZ ;  /* 0x0000048004067890 */ /* 0x000fe2000fffe03f */
        /* <DEDUP_REMOVED lines=15> */
[----:B01----:R-:W-:Y:S02]  /*2080*/  MOV R3, UR12 ;  /* 0x0000000c00037c02 */ /* 0x003fe40008000f00 */
[----:B------:R-:W-:Y:S01]  /*2090*/  MOV R2, UR13 ;  /* 0x0000000d00027c02 */ /* 0x000fe20008000f00 */
[----:B------:R-:W-:-:S02]  /*20a0*/  WARPGROUP.DEPBAR.LE gsb0, 0x0 ;  /* 0x00008000000079c5 */ /* 0x000fc40000010000 */
        /* <DEDUP_REMOVED lines=39> */
[----:B------:R-:W-:Y:S01]  /*2320*/  UMOV UR13, 0x40000040 ;  /* 0x40000040000d7882 */ /* 0x000fe20000000000 */
[----:B------:R-:W-:Y:S01]  /*2330*/  UMOV UR15, 0x40000040 ;  /* 0x40000040000f7882 */ /* 0x000fe20000000000 */
[----:B------:R-:W-:Y:S01]  /*2340*/  UMOV UR37, UR13 ;  /* 0x0000000d00257c82 */ /* 0x000fe20008000000 */
[----:B------:R-:W-:Y:S01]  /*2350*/  MOV R7, UR13 ;  /* 0x0000000d00077c02 */ /* 0x000fe20008000f00 */
        /* <DEDUP_REMOVED lines=29> */
[----:B------:R-:W-:Y:S03]  /*2530*/  HGMMA.64x16x16.F32 R24, gdesc[UR16], R24, gsb0 ;  /* 0x00200000101879f0 */ /* 0x000fe60008000818 */
        /* <DEDUP_REMOVED lines=195> */
[----:B------:R-:W-:-:S07]  /*3170*/  UIADD3 UR5, UR5, 0xc06, URZ ;  /* 0x00000c0605057890 */ /* 0x000fce000fffe03f */
[----:B------:R-:W-:Y:S01]  /*3180*/  UMOV UR12, UR5 ;  /* 0x00000005000c7c82 */ /* 0x000fe20008000000 */
[----:B------:R-:W-:Y:S01]  /*3190*/  UIADD3 UR5, UR4, 0x786, URZ ;  /* 0x0000078604057890 */ /* 0x000fe2000fffe03f */
[----:B------:R-:W-:Y:S01]  /*31a0*/  IMAD.U32 R6, RZ, RZ, UR12 ;  /* 0x0000000cff067e24 */ /* 0x000fe2000f8e00ff */
[----:B------:R-:W-:-:S05]  /*31b0*/  UMOV UR36, UR12 ;  /* 0x0000000c00247c82 */ /* 0x000fca0008000000 */
        /* <DEDUP_REMOVED lines=40> */
[----:B------:R-:W-:-:S07]  /*3440*/  UIADD3 UR7, UR4, 0x806, URZ ;  /* 0x0000080604077890 */ /* 0x000fce000fffe03f */
[----:B------:R-:W-:Y:S01]  /*3450*/  UMOV UR38, UR7 ;  /* 0x0000000700267c82 */ /* 0x000fe20008000000 */
[----:B------:R-:W-:Y:S01]  /*3460*/  UMOV UR7, 0x40000040 ;  /* 0x4000004000077882 */ /* 0x000fe20000000000 */
[----:B------:R-:W-:Y:S02]  /*3470*/  WARPGROUP.DEPBAR.LE gsb0, 0x0 ;  /* 0x00008000000079c5 */ /* 0x000fe40000010000 */
[----:B------:R-:W-:-:S06]  /*3480*/  WARPGROUP.ARRIVE ;  /* 0x00000000000079c5 */ /* 0x000fcc0000000000 */
[----:B------:R-:W-:Y:S03]  /*3490*/  HGMMA.64x16x16.F32 R24, gdesc[UR52], R24, gsb0 ;  /* 0x00200000341879f0 */ /* 0x000fe60008000818 */
[----:B------:R-:W-:Y:S02]  /*34a0*/  WARPGROUP.DEPBAR.LE gsb0, 0x0 ;  /* 0x00008000000079c5 */ /* 0x000fe40000010000 */
[----:B------:R-:W-:-:S06]  /*34b0*/  WARPGROUP.ARRIVE ;  /* 0x00000000000079c5 */ /* 0x000fcc0000000000 */
[----:B------:R-:W-:Y:S01]  /*34c0*/  HGMMA.64x16x16.F32 R56, gdesc[UR12], R56, gsb0 ;  /* 0x002000000c3879f0 */ /* 0x000fe20008000838 */
[----:B------:R-:W-:Y:S01]  /*34d0*/  UMOV UR14, UR12 ;  /* 0x0000000c000e7c82 */ /* 0x000fe20008000000 */
[----:B------:R-:W-:Y:S01]  /*34e0*/  UMOV UR15, UR13 ;  /* 0x0000000d000f7c82 */ /* 0x000fe20008000000 */
[----:B------:R-:W-:Y:S01]  /*34f0*/  UMOV UR4, UR14 ;  /* 0x0000000e00047c82 */ /* 0x000fe20008000000 */
[----:B------:R-:W-:Y:S01]  /*3500*/  UMOV UR5, UR15 ;  /* 0x0000000f00057c82 */ /* 0x000fe20008000000 */
[----:B------:R-:W-:Y:S02]  /*3510*/  R2UR UR13, R2 ;  /* 0x00000000020d72ca */ /* 0x000fe400000e0000 */
[----:B------:R-:W-:Y:S01]  /*3520*/  R2UR UR12, R3 ;  /* 0x00000000030c72ca */ /* 0x000fe200000e0000 */
[----:B------:R-:W-:Y:S02]  /*3530*/  WARPGROUP.DEPBAR.LE gsb0, 0x0 ;  /* 0x00008000000079c5 */ /* 0x000fe40000010000 */
[----:B------:R-:W-:-:S06]  /*3540*/  WARPGROUP.ARRIVE ;  /* 0x00000000000079c5 */ /* 0x000fcc0000000000 */
[----:B------:R-:W-:Y:S01]  /*3550*/  HGMMA.64x16x16.F32 R48, gdesc[UR36], R48, gsb0 ;  /* 0x00200000243079f0 */ /* 0x000fe20008000830 */
[----:B------:R-:W-:Y:S02]  /*3560*/  R2UR UR39, R4 ;  /* 0x00000000042772ca */ /* 0x000fe400000e0000 */
[----:B------:R-:W-:Y:S02]  /*3570*/  R2UR UR38, R5 ;  /* 0x00000000052672ca */ /* 0x000fe400000e0000 */
[----:B------:R-:W-:Y:S02]  /*3580*/  R2UR UR37, R17 ;  /* 0x00000000112572ca */ /* 0x000fe400000e0000 */
[----:B------:R-:W-:Y:S01]  /*3590*/  R2UR UR36, R20 ;  /* 0x00000000142472ca */ /* 0x000fe200000e0000 */
        /* <DEDUP_REMOVED lines=9> */
[----:B------:R-:W-:Y:S01]  /*3630*/  UMOV UR7, 0x40000040 ;  /* 0x4000004000077882 */ /* 0x000fe20000000000 */
[----:B------:R-:W-:Y:S02]  /*3640*/  WARPGROUP.DEPBAR.LE gsb0, 0x0 ;  /* 0x00008000000079c5 */ /* 0x000fe40000010000 */
[----:B------:R-:W-:-:S06]  /*3650*/  WARPGROUP.ARRIVE ;  /* 0x00000000000079c5 */ /* 0x000fcc0000000000 */
[----:B------:R-:W-:Y:S03]  /*3660*/  HGMMA.64x16x16.F32 R24, gdesc[UR4], R24, gsb0 ;  /* 0x00200000041879f0 */ /* 0x000fe60008000818 */
[----:B------:R-:W-:Y:S02]  /*3670*/  WARPGROUP.DEPBAR.LE gsb0, 0x0 ;  /* 0x00008000000079c5 */ /* 0x000fe40000010000 */
[----:B------:R-:W-:Y:S05]  /*3680*/  @!P0 BRA `(.L_x_13) ;  /* 0x0000000000048947 */ /* 0x000fea0003800000 */
[----:B------:R-:W-:Y:S01]  /*3690*/  BPT.TRAP 0x1 ;  /* 0x000000040000795c */ /* 0x000fe20000300000 */
.L_x_13:
[----:B------:R-:W-:Y:S01]  /*36a0*/  VIADD R2, R225, UR39 ;  /* 0x00000027e1027c36 */ /* 0x000fe20008000000 */
[----:B------:R-:W-:Y:S01]  /*36b0*/  ULDC UR5, c[0x0][0x988] ;  /* 0x0002620000057ab9 */ /* 0x000fe20000000800 */
[----:B------:R-:W-:Y:S01]  /*36c0*/  IMAD.U32 R3, RZ, RZ, UR60 ;  /* 0x0000003cff037e24 */ /* 0x000fe2000f8e00ff */
[----:B------:R-:W-:Y:S01]  /*36d0*/  P2R R21, PR, RZ, 0x1 ;  /* 0x00000001ff157803 */ /* 0x000fe20000000000 */
[----:B------:R-:W-:Y:S01]  /*36e0*/  UISETP.GE.AND UP0, UPT, UR39, 0x51, UPT ;  /* 0x000000512700788c */ /* 0x000fe2000bf06270 */
[----:B------:R-:W-:Y:S01]  /*36f0*/  R2UR UR4, R0 ;  /* 0x00000000000472ca */ /* 0x000fe200000e0000 */
[----:B------:R-:W-:Y:S01]  /*3700*/  IMAD R2, R3, -0x50, R2 ;  /* 0xffffffb003027824 */ /* 0x000fe200078e0202 */
[-C--:B------:R-:W-:Y:S01]  /*3710*/  MOV R150, R151.reuse ;  /* 0x0000009700967202 */ /* 0x080fe20000000f00 */
[--C-:B------:R-:W-:Y:S01]  /*3720*/  IMAD.MOV.U32 R149, RZ, RZ, R151.reuse ;  /* 0x000000ffff957224 */ /* 0x100fe200078e0097 */
[----:B------:R-:W-:Y:S01]  /*3730*/  MOV R145, R151 ;  /* 0x0000009700917202 */ /* 0x000fe20000000f00 */
[--C-:B------:R-:W-:Y:S01]  /*3740*/  IMAD.MOV.U32 R148, RZ, RZ, R151.reuse ;  /* 0x000000ffff947224 */ /* 0x100fe200078e0097 */
[C---:B------:R-:W-:Y:S01]  /*3750*/  ISETP.GT.AND P2, PT, R2.reuse, RZ, PT ;  /* 0x000000ff0200720c */ /* 0x040fe20003f44270 */
[--C-:B------:R-:W-:Y:S01]  /*3760*/  IMAD.MOV.U32 R147, RZ, RZ, R151.reuse ;  /* 0x000000ffff937224 */ /* 0x100fe200078e0097 */
[C---:B------:R-:W-:Y:S01]  /*3770*/  ISETP.GT.AND P1, PT, R2.reuse, 0x1, PT ;  /* 0x000000010200780c */ /* 0x040fe20003f24270 */
[--C-:B------:R-:W-:Y:S01]  /*3780*/  IMAD.MOV.U32 R146, RZ, RZ, R151.reuse ;  /* 0x000000ffff927224 */ /* 0x100fe200078e0097 */
[----:B------:R-:W-:Y:S01]  /*3790*/  ISETP.GT.AND P6, PT, R2, 0x8, PT ;  /* 0x000000080200780c */ /* 0x000fe20003fc4270 */
[--C-:B------:R-:W-:Y:S01]  /*37a0*/  IMAD.MOV.U32 R144, RZ, RZ, R151.reuse ;  /* 0x000000ffff907224 */ /* 0x100fe200078e0097 */
[----:B------:R-:W-:Y:S01]  /*37b0*/  FSEL R56, R56, -INF , P2 ;  /* 0xff80000038387808 */ /* 0x000fe20001000000 */
[----:B------:R-:W-:Y:S01]  /*37c0*/  UIADD3 UR4, UR4, 0x38840, URZ ;  /* 0x0003884004047890 */ /* 0x000fe2000fffe03f */
[----:B------:R-:W-:Y:S01]  /*37d0*/  FSEL R57, R57, -INF , P1 ;  /* 0xff80000039397808 */ /* 0x000fe20000800000 */
[--C-:B------:R-:W-:Y:S01]  /*37e0*/  IMAD.MOV.U32 R143, RZ, RZ, R151.reuse ;  /* 0x000000ffff8f7224 */ /* 0x100fe200078e0097 */
[----:B------:R-:W-:Y:S01]  /*37f0*/  ISETP.GT.AND P5, PT, R2, 0x9, PT ;  /* 0x000000090200780c */ /* 0x000fe20003fa4270 */
[----:B------:R-:W-:Y:S01]  /*3800*/  UPRMT UR4, UR61, 0x654, UR4 ;  /* 0x000006543d047896 */ /* 0x000fe20008000004 */
[----:B------:R-:W-:Y:S01]  /*3810*/  FSEL R60, R60, -INF , P6 ;  /* 0xff8000003c3c7808 */ /* 0x000fe20003000000 */
[--C-:B------:R-:W-:Y:S01]  /*3820*/  IMAD.MOV.U32 R142, RZ, RZ, R151.reuse ;  /* 0x000000ffff8e7224 */ /* 0x100fe200078e0097 */
[----:B------:R-:W-:Y:S01]  /*3830*/  FMNMX.FTZ R3, R56, R57, !PT ;  /* 0x0000003938037209 */ /* 0x000fe20007810000 */
[--C-:B------:R-:W-:Y:S01]  /*3840*/  IMAD.MOV.U32 R141, RZ, RZ, R151.reuse ;  /* 0x000000ffff8d7224 */ /* 0x100fe200078e0097 */
[----:B------:R-:W-:Y:S01]  /*3850*/  ISETP.GT.AND P4, PT, R2, 0x10, PT ;  /* 0x000000100200780c */ /* 0x000fe20003f84270 */
[--C-:B------:R-:W-:Y:S01]  /*3860*/  IMAD.MOV.U32 R139, RZ, RZ, R151.reuse ;  /* 0x000000ffff8b7224 */ /* 0x100fe200078e0097 */
[----:B------:R-:W-:Y:S01]  /*3870*/  FSEL R61, R61, -INF , P5 ;  /* 0xff8000003d3d7808 */ /* 0x000fe20002800000 */
[--C-:B------:R-:W-:Y:S01]  /*3880*/  IMAD.MOV.U32 R138, RZ, RZ, R151.reuse ;  /* 0x000000ffff8a7224 */ /* 0x100fe200078e0097 */
[----:B------:R-:W-:Y:S01]  /*3890*/  FMNMX.FTZ R4, R60, R3, !PT ;  /* 0x000000033c047209 */ /* 0x000fe20007810000 */
[----:B------:R-:W-:Y:S01]  /*38a0*/  SYNCS.ARRIVE.TRANS64.RED.A1T0 RZ, [UR4], RZ ;  /* 0x000000ffffff79a7 */ /* 0x000fe20008100404 */
[----:B------:R-:W-:Y:S01]  /*38b0*/  ISETP.GT.AND P3, PT, R2, 0x11, PT ;  /* 0x000000110200780c */ /* 0x000fe20003f64270 */
[--C-:B------:R-:W-:Y:S01]  /*38c0*/  IMAD.MOV.U32 R137, RZ, RZ, R151.reuse ;  /* 0x000000ffff897224 */ /* 0x100fe200078e0097 */
[----:B------:R-:W-:Y:S01]  /*38d0*/  FSEL R48, R48, -INF , P4 ;  /* 0xff80000030307808 */ /* 0x000fe20002000000 */
[--C-:B------:R-:W-:Y:S01]  /*38e0*/  IMAD.MOV.U32 R136, RZ, RZ, R151.reuse ;  /* 0x000000ffff887224 */ /* 0x100fe200078e0097 */
[----:B------:R-:W-:Y:S01]  /*38f0*/  FMNMX.FTZ R3, R61, R4, !PT ;  /* 0x000000043d037209 */ /* 0x000fe20007810000 */
[--C-:B------:R-:W-:Y:S01]  /*3900*/  IMAD.MOV.U32 R134, RZ, RZ, R151.reuse ;  /* 0x000000ffff867224 */ /* 0x100fe200078e0097 */
[----:B------:R-:W-:Y:S01]  /*3910*/  FSEL R58, R58, -INF , P2 ;  /* 0xff8000003a3a7808 */ /* 0x000fe20001000000 */
[--C-:B------:R-:W-:Y:S01]  /*3920*/  IMAD.MOV.U32 R133, RZ, RZ, R151.reuse ;  /* 0x000000ffff857224 */ /* 0x100fe200078e0097 */
        /* <DEDUP_REMOVED lines=107> */
[----:B------:R-:W-:Y:S01]  /*3fe0*/  IMAD.MOV.U32 R66, RZ, RZ, R151 ;  /* 0x000000ffff427224 */ /* 0x000fe200078e0097 */
[----:B------:R-:W-:-:S02]  /*3ff0*/  FMNMX.FTZ R3, R25, R4, !PT ;  /* 0x0000000419037209 */ /* 0x000fc40007810000 */
[----:B------:R-:W-:Y:S02]  /*4000*/  FSEL R29, R29, -INF , P1 ;  /* 0xff8000001d1d7808 */ /* 0x000fe40000800000 */
[----:B------:R-:W-:Y:S02]  /*4010*/  FMNMX.FTZ R2, R28, R3, !PT ;  /* 0x000000031c027209 */ /* 0x000fe40007810000 */
[----:B------:R-:W-:Y:S02]  /*4020*/  FMNMX.FTZ R3, R58, R59, !PT ;  /* 0x0000003b3a037209 */ /* 0x000fe40007810000 */
[----:B------:R-:W-:Y:S02]  /*4030*/  FMNMX.FTZ R5, R29, R2, !PT ;  /* 0x000000021d057209 */ /* 0x000fe40007810000 */
[----:B------:R-:W-:Y:S02]  /*4040*/  FSEL R38, R38, -INF , P6 ;  /* 0xff80000026267808 */ /* 0x000fe40003000000 */
[----:B------:R-:W-:Y:S01]  /*4050*/  FSEL R39, R39, -INF , P5 ;  /* 0xff80000027277808 */ /* 0x000fe20002800000 */
[----:B------:R-:W0:Y:S01]  /*4060*/  SHFL.BFLY PT, R2, R5, 0x2, 0x1f ;  /* 0x0c401f0005027f89 */ /* 0x000e2200000e0000 */
[----:B------:R-:W-:-:S02]  /*4070*/  FSEL R26, R26, -INF , P4 ;  /* 0xff8000001a1a7808 */ /* 0x000fc40002000000 */
[----:B------:R-:W-:Y:S02]  /*4080*/  FSEL R27, R27, -INF , P3 ;  /* 0xff8000001b1b7808 */ /* 0x000fe40001800000 */
[----:B------:R-:W-:Y:S02]  /*4090*/  FSEL R30, R30, -INF , P2 ;  /* 0xff8000001e1e7808 */ /* 0x000fe40001000000 */
[----:B------:R-:W-:Y:S02]  /*40a0*/  FSEL R31, R31, -INF , P1 ;  /* 0xff8000001f1f7808 */ /* 0x000fe40000800000 */
[-C--:B------:R-:W-:Y:S02]  /*40b0*/  MOV R140, R151.reuse ;  /* 0x00000097008c7202 */ /* 0x080fe40000000f00 */
[-C--:B------:R-:W-:Y:S02]  /*40c0*/  MOV R135, R151.reuse ;  /* 0x0000009700877202 */ /* 0x080fe40000000f00 */
[----:B------:R-:W-:-:S02]  /*40d0*/  MOV R130, R151 ;  /* 0x0000009700827202 */ /* 0x000fc40000000f00 */
[-C--:B------:R-:W-:Y:S02]  /*40e0*/  MOV R125, R151.reuse ;  /* 0x00000097007d7202 */ /* 0x080fe40000000f00 */
[-C--:B------:R-:W-:Y:S02]  /*40f0*/  MOV R120, R151.reuse ;  /* 0x0000009700787202 */ /* 0x080fe40000000f00 */
[-C--:B------:R-:W-:Y:S02]  /*4100*/  MOV R115, R151.reuse ;  /* 0x0000009700737202 */ /* 0x080fe40000000f00 */
[-C--:B------:R-:W-:Y:S02]  /*4110*/  MOV R110, R151.reuse ;  /* 0x00000097006e7202 */ /* 0x080fe40000000f00 */
[----:B------:R-:W-:Y:S02]  /*4120*/  MOV R105, R151 ;  /* 0x0000009700697202 */ /* 0x000fe40000000f00 */
[----:B0-----:R-:W-:-:S02]  /*4130*/  FMNMX.FTZ R17, R5, R2, !PT ;  /* 0x0000000205117209 */ /* 0x001fc40007810000 */
[-C--:B------:R-:W-:Y:S02]  /*4140*/  MOV R100, R151.reuse ;  /* 0x0000009700647202 */ /* 0x080fe40000000f00 */
[-C--:B------:R-:W-:Y:S01]  /*4150*/  MOV R95, R151.reuse ;  /* 0x00000097005f7202 */ /* 0x080fe20000000f00 */
[----:B------:R-:W0:Y:S01]  /*4160*/  SHFL.BFLY PT, R4, R17, 0x1, 0x1f ;  /* 0x0c201f0011047f89 */ /* 0x000e2200000e0000 */
[-C--:B------:R-:W-:Y:S02]  /*4170*/  MOV R90, R151.reuse ;  /* 0x00000097005a7202 */ /* 0x080fe40000000f00 */
[-C--:B------:R-:W-:Y:S02]  /*4180*/  MOV R85, R151.reuse ;  /* 0x0000009700557202 */ /* 0x080fe40000000f00 */
[-C--:B------:R-:W-:Y:S02]  /*4190*/  MOV R80, R151.reuse ;  /* 0x0000009700507202 */ /* 0x080fe40000000f00 */
[----:B------:R-:W-:-:S02]  /*41a0*/  MOV R75, R151 ;  /* 0x00000097004b7202 */ /* 0x000fc40000000f00 */
[-C--:B------:R-:W-:Y:S02]  /*41b0*/  MOV R70, R151.reuse ;  /* 0x0000009700467202 */ /* 0x080fe40000000f00 */
[----:B------:R-:W-:Y:S02]  /*41c0*/  MOV R65, R151 ;  /* 0x0000009700417202 */ /* 0x000fe40000000f00 */
[----:B0-----:R-:W-:-:S04]  /*41d0*/  FMNMX.FTZ R4, R17, R4, !PT ;  /* 0x0000000411047209 */ /* 0x001fc80007810000 */
[C---:B------:R-:W-:Y:S01]  /*41e0*/  FSETP.NEU.FTZ.AND P0, PT, R4.reuse, -INF , PT ;  /* 0xff8000000400780b */ /* 0x040fe20003f1d000 */
[----:B------:R-:W-:-:S05]  /*41f0*/  FMUL.FTZ R2, R4, UR5 ;  /* 0x0000000504027c20 */ /* 0x000fca0008410000 */
[----:B------:R-:W-:Y:S02]  /*4200*/  FSEL R20, R2, RZ, P0 ;  /* 0x000000ff02147208 */ /* 0x000fe40000000000 */
[----:B------:R-:W-:Y:S02]  /*4210*/  FMNMX.FTZ R2, R62, R3, !PT ;  /* 0x000000033e027209 */ /* 0x000fe40007810000 */
[----:B------:R-:W-:Y:S01]  /*4220*/  ISETP.NE.AND P0, PT, R21, RZ, PT ;  /* 0x000000ff1500720c */ /* 0x000fe20003f05270 */
[--C-:B------:R-:W-:Y:S01]  /*4230*/  FFMA.FTZ R56, R56, UR5, -R20.reuse ;  /* 0x0000000538387c23 */ /* 0x100fe20008010814 */
[----:B------:R-:W-:Y:S01]  /*4240*/  FMNMX.FTZ R3, R63, R2, !PT ;  /* 0x000000023f037209 */ /* 0x000fe20007810000 */
[--C-:B------:R-:W-:Y:S01]  /*4250*/  FFMA.FTZ R57, R57, UR5, -R20.reuse ;  /* 0x0000000539397c23 */ /* 0x100fe20008010814 */
[--C-:B------:R-:W-:Y:S01]  /*4260*/  FFMA.FTZ R60, R60, UR5, -R20.reuse ;  /* 0x000000053c3c7c23 */ /* 0x100fe20008010814 */
[--C-:B------:R-:W-:Y:S01]  /*4270*/  FFMA.FTZ R61, R61, UR5, -R20.reuse ;  /* 0x000000053d3d7c23 */ /* 0x100fe20008010814 */
[----:B------:R-:W-:Y:S01]  /*4280*/  FMNMX.FTZ R2, R50, R3, !PT ;  /* 0x0000000332027209 */ /* 0x000fe20007810000 */
[----:B------:R-:W-:Y:S01]  /*4290*/  MUFU.EX2 R56, R56 ;  /* 0x0000003800387308 */ /* 0x000fe20000000800 */
[--C-:B------:R-:W-:Y:S01]  /*42a0*/  FFMA.FTZ R48, R48, UR5, -R20.reuse ;  /* 0x0000000530307c23 */ /* 0x100fe20008010814 */
[--C-:B------:R-:W-:Y:S01]  /*42b0*/  FFMA.FTZ R49, R49, UR5, -R20.reuse ;  /* 0x0000000531317c23 */ /* 0x100fe20008010814 */
[----:B------:R-:W-:Y:S01]  /*42c0*/  FMNMX.FTZ R3, R51, R2, !PT ;  /* 0x0000000233037209 */ /* 0x000fe20007810000 */
[--C-:B------:R-:W-:Y:S01]  /*42d0*/  FFMA.FTZ R52, R52, UR5, -R20.reuse ;  /* 0x0000000534347c23 */ /* 0x100fe20008010814 */
[--C-:B------:R-:W-:Y:S01]  /*42e0*/  FFMA.FTZ R53, R53, UR5, -R20.reuse ;  /* 0x0000000535357c23 */ /* 0x100fe20008010814 */
[--C-:B------:R-:W-:Y:S01]  /*42f0*/  FFMA.FTZ R40, R40, UR5, -R20.reuse ;  /* 0x0000000528287c23 */ /* 0x100fe20008010814 */
[----:B------:R-:W-:Y:S01]  /*4300*/  FMNMX.FTZ R2, R54, R3, !PT ;  /* 0x0000000336027209 */ /* 0x000fe20007810000 */
[----:B------:R-:W0:Y:S01]  /*4310*/  MUFU.EX2 R57, R57 ;  /* 0x0000003900397308 */ /* 0x000e220000000800 */
[--C-:B------:R-:W-:Y:S01]  /*4320*/  FFMA.FTZ R41, R41, UR5, -R20.reuse ;  /* 0x0000000529297c23 */ /* 0x100fe20008010814 */
        /* <DEDUP_REMOVED lines=14> */
[----:B------:R-:W1:Y:S01]  /*4410*/  MUFU.EX2 R61, R61 ;  /* 0x0000003d003d7308 */ /* 0x000e620000000800 */
[----:B------:R-:W-:Y:S01]  /*4420*/  FFMA.FTZ R20, R29, UR5, -R20 ;  /* 0x000000051d147c23 */ /* 0x000fe20008010814 */
[----:B0-----:R-:W-:Y:S01]  /*4430*/  FADD.FTZ R17, R56, R57 ;  /* 0x0000003938117221 */ /* 0x001fe20000010000 */
[----:B------:R-:W-:Y:S01]  /*4440*/  FMNMX.FTZ R3, R47, R2, !PT ;  /* 0x000000022f037209 */ /* 0x000fe20007810000 */
[--C-:B------:R-:W-:Y:S01]  /*4450*/  IMAD.MOV.U32 R29, RZ, RZ, R151.reuse ;  /* 0x000000ffff1d7224 */ /* 0x100fe200078e0097 */
[----:B------:R-:W-:Y:S01]  /*4460*/  F2FP.F16.F32.PACK_AB R208, R57, R56 ;  /* 0x0000003839d0723e */ /* 0x000fe200000000ff */
[--C-:B------:R-:W-:Y:S01]  /*4470*/  IMAD.MOV.U32 R57, RZ, RZ, R151.reuse ;  /* 0x000000ffff397224 */ /* 0x100fe200078e0097 */
[----:B------:R-:W-:Y:S01]  /*4480*/  FMNMX.FTZ R2, R34, R3, !PT ;  /* 0x0000000322027209 */ /* 0x000fe20007810000 */
[----:B------:R-:W-:Y:S01]  /*4490*/  MUFU.EX2 R48, R48 ;  /* 0x0000003000307308 */ /* 0x000fe20000000800 */
[----:B------:R-:W-:-:S02]  /*44a0*/  IMAD.MOV.U32 R56, RZ, RZ, R151 ;  /* 0x000000ffff387224 */ /* 0x000fc400078e0097 */
[----:B------:R-:W-:-:S04]  /*44b0*/  FMNMX.FTZ R3, R35, R2, !PT ;  /* 0x0000000223037209 */ /* 0x000fc80007810000 */
[----:B------:R-:W-:Y:S01]  /*44c0*/  FMNMX.FTZ R2, R38, R3, !PT ;  /* 0x0000000326027209 */ /* 0x000fe20007810000 */
[----:B------:R-:W0:Y:S01]  /*44d0*/  MUFU.EX2 R49, R49 ;  /* 0x0000003100317308 */ /* 0x000e220000000800 */
[----:B-1----:R-:W-:Y:S02]  /*44e0*/  F2FP.F16.F32.PACK_AB R210, R61, R60 ;  /* 0x0000003c3dd2723e */ /* 0x002fe400000000ff */
[----:B------:R-:W-:-:S04]  /*44f0*/  FMNMX.FTZ R3, R39, R2, !PT ;  /* 0x0000000227037209 */ /* 0x000fc80007810000 */
[----:B------:R-:W-:Y:S01]  /*4500*/  FMNMX.FTZ R2, R26, R3, !PT ;  /* 0x000000031a027209 */ /* 0x000fe20007810000 */
[----:B------:R-:W-:Y:S03]  /*4510*/  MUFU.EX2 R52, R52 ;  /* 0x0000003400347308 */ /* 0x000fe60000000800 */
[----:B------:R-:W-:-:S04]  /*4520*/  FMNMX.FTZ R3, R27, R2, !PT ;  /* 0x000000021b037209 */ /* 0x000fc80007810000 */
[----:B------:R-:W-:Y:S01]  /*4530*/  FMNMX.FTZ R2, R30, R3, !PT ;  /* 0x000000031e027209 */ /* 0x000fe20007810000 */
[----:B------:R-:W1:Y:S01]  /*4540*/  MUFU.EX2 R53, R53 ;  /* 0x0000003500357308 */ /* 0x000e620000000800 */
[----:B0-----:R-:W-:Y:S02]  /*4550*/  F2FP.F16.F32.PACK_AB R204, R49, R48 ;  /* 0x0000003031cc723e */ /* 0x001fe400000000ff */
[----:B------:R-:W-:-:S05]  /*4560*/  FMNMX.FTZ R2, R31, R2, !PT ;  /* 0x000000021f027209 */ /* 0x000fca0007810000 */
[----:B------:R-:W0:Y:S01]  /*4570*/  SHFL.BFLY PT, R3, R2, 0x2, 0x1f ;  /* 0x0c401f0002037f89 */ /* 0x000e2200000e0000 */
[----:B------:R-:W-:Y:S08]  /*4580*/  MUFU.EX2 R40, R40 ;  /* 0x0000002800287308 */ /* 0x000ff00000000800 */
[----:B------:R-:W2:Y:S01]  /*4590*/  MUFU.EX2 R41, R41 ;  /* 0x0000002900297308 */ /* 0x000ea20000000800 */
[----:B-1----:R-:W-:-:S07]  /*45a0*/  F2FP.F16.F32.PACK_AB R206, R53, R52 ;  /* 0x0000003435ce723e */ /* 0x002fce00000000ff */
[----:B------:R-:W-:Y:S01]  /*45b0*/  MUFU.EX2 R44, R44 ;  /* 0x0000002c002c7308 */ /* 0x000fe20000000800 */
[----:B0-----:R-:W-:-:S07]  /*45c0*/  FMNMX.FTZ R5, R2, R3, !PT ;  /* 0x0000000302057209 */ /* 0x001fce0007810000 */
[----:B------:R-:W0:Y:S01]  /*45d0*/  MUFU.EX2 R45, R45 ;  /* 0x0000002d002d7308 */ /* 0x000e220000000800 */
[----:B--2---:R-:W-:Y:S01]  /*45e0*/  F2FP.F16.F32.PACK_AB R200, R41, R40 ;  /* 0x0000002829c8723e */ /* 0x004fe200000000ff */
[----:B------:R-:W1:Y:S06]  /*45f0*/  SHFL.BFLY PT, R2, R5, 0x1, 0x1f ;  /* 0x0c201f0005027f89 */ /* 0x000e6c00000e0000 */
[----:B------:R-:W-:Y:S08]  /*4600*/  MUFU.EX2 R32, R32 ;  /* 0x0000002000207308 */ /* 0x000ff00000000800 */
[----:B------:R-:W2:Y:S01]  /*4610*/  MUFU.EX2 R33, R33 ;  /* 0x0000002100217308 */ /* 0x000ea20000000800 */
[----:B0-----:R-:W-:-:S07]  /*4620*/  F2FP.F16.F32.PACK_AB R202, R45, R44 ;  /* 0x0000002c2dca723e */ /* 0x001fce00000000ff */
[----:B------:R-:W-:Y:S01]  /*4630*/  MUFU.EX2 R36, R36 ;  /* 0x0000002400247308 */ /* 0x000fe20000000800 */
[----:B-1----:R-:W-:-:S04]  /*4640*/  FMNMX.FTZ R3, R5, R2, !PT ;  /* 0x0000000205037209 */ /* 0x002fc80007810000 */
[C---:B------:R-:W-:Y:S01]  /*4650*/  FSETP.NEU.FTZ.AND P1, PT, R3.reuse, -INF , PT ;  /* 0xff8000000300780b */ /* 0x040fe20003f3d000 */
[----:B------:R-:W-:Y:S02]  /*4660*/  FMUL.FTZ R2, R3, UR5 ;  /* 0x0000000503027c20 */ /* 0x000fe40008410000 */
[----:B------:R0:W-:Y:S01]  /*4670*/  MUFU.EX2 R5, R20 ;  /* 0x0000001400057308 */ /* 0x0001e20000000800 */
[----:B--2---:R-:W-:Y:S02]  /*4680*/  F2FP.F16.F32.PACK_AB R196, R33, R32 ;  /* 0x0000002021c4723e */ /* 0x004fe400000000ff */
[----:B------:R-:W-:Y:S02]  /*4690*/  FSEL R2, R2, RZ, P1 ;  /* 0x000000ff02027208 */ /* 0x000fe40000800000 */
[----:B------:R-:W-:-:S03]  /*46a0*/  PLOP3.LUT P1, PT, PT, PT, UP0, 0x80, 0x0 ;  /* 0x000000000000781c */ /* 0x000fc60003f2f008 */
[----:B------:R-:W1:Y:S01]  /*46b0*/  MUFU.EX2 R37, R37 ;  /* 0x0000002500257308 */ /* 0x000e620000000800 */
[--C-:B------:R-:W-:Y:S01]  /*46c0*/  FFMA.FTZ R58, R58, UR5, -R2.reuse ;  /* 0x000000053a3a7c23 */ /* 0x100fe20008010802 */
[--C-:B------:R-:W-:Y:S01]  /*46d0*/  FFMA.FTZ R59, R59, UR5, -R2.reuse ;  /* 0x000000053b3b7c23 */ /* 0x100fe20008010802 */
[--C-:B------:R-:W-:Y:S01]  /*46e0*/  FFMA.FTZ R62, R62, UR5, -R2.reuse ;  /* 0x000000053e3e7c23 */ /* 0x100fe20008010802 */
[--C-:B------:R-:W-:Y:S01]  /*46f0*/  FFMA.FTZ R63, R63, UR5, -R2.reuse ;  /* 0x000000053f3f7c23 */ /* 0x100fe20008010802 */
[--C-:B------:R-:W-:Y:S01]  /*4700*/  FFMA.FTZ R50, R50, UR5, -R2.reuse ;  /* 0x0000000532327c23 */ /* 0x100fe20008010802 */
[----:B0-----:R-:W-:Y:S01]  /*4710*/  FADD.FTZ R20, R60, R17 ;  /* 0x000000113c147221 */ /* 0x001fe20000010000 */
[--C-:B------:R-:W-:Y:S01]  /*4720*/  FFMA.FTZ R51, R51, UR5, -R2.reuse ;  /* 0x0000000533337c23 */ /* 0x100fe20008010802 */
[----:B------:R-:W-:Y:S01]  /*4730*/  MUFU.EX2 R58, R58 ;  /* 0x0000003a003a7308 */ /* 0x000fe20000000800 */
[----:B------:R-:W-:Y:S01]  /*4740*/  FFMA.FTZ R54, R54, UR5, -R2 ;  /* 0x0000000536367c23 */ /* 0x000fe20008010802 */
[----:B------:R-:W-:Y:S01]  /*4750*/  FADD.FTZ R17, R61, R20 ;  /* 0x000000143d117221 */ /* 0x000fe20000010000 */
[--C-:B------:R-:W-:Y:S01]  /*4760*/  FFMA.FTZ R55, R55, UR5, -R2.reuse ;  /* 0x0000000537377c23 */ /* 0x100fe20008010802 */
[--C-:B------:R-:W-:Y:S01]  /*4770*/  FFMA.FTZ R42, R42, UR5, -R2.reuse ;  /* 0x000000052a2a7c23 */ /* 0x100fe20008010802 */
[--C-:B------:R-:W-:Y:S01]  /*4780*/  FFMA.FTZ R43, R43, UR5, -R2.reuse ;  /* 0x000000052b2b7c23 */ /* 0x100fe20008010802 */
[----:B------:R-:W-:Y:S01]  /*4790*/  FADD.FTZ R20, R48, R17 ;  /* 0x0000001130147221 */ /* 0x000fe20000010000 */
[--C-:B------:R-:W-:Y:S01]  /*47a0*/  FFMA.FTZ R46, R46, UR5, -R2.reuse ;  /* 0x000000052e2e7c23 */ /* 0x100fe20008010802 */
[----:B------:R-:W0:Y:S01]  /*47b0*/  MUFU.EX2 R59, R59 ;  /* 0x0000003b003b7308 */ /* 0x000e220000000800 */
[----:B------:R-:W-:Y:S01]  /*47c0*/  FFMA.FTZ R47, R47, UR5, -R2 ;  /* 0x000000052f2f7c23 */ /* 0x000fe20008010802 */
[----:B------:R-:W-:Y:S01]  /*47d0*/  FADD.FTZ R21, R49, R20 ;  /* 0x0000001431157221 */ /* 0x000fe20000010000 */
[--C-:B------:R-:W-:Y:S01]  /*47e0*/  FFMA.FTZ R34, R34, UR5, -R2.reuse ;  /* 0x0000000522227c23 */ /* 0x100fe20008010802 */
[--C-:B------:R-:W-:Y:S01]  /*47f0*/  FFMA.FTZ R35, R35, UR5, -R2.reuse ;  /* 0x0000000523237c23 */ /* 0x100fe20008010802 */
[--C-:B------:R-:W-:Y:S01]  /*4800*/  FFMA.FTZ R38, R38, UR5, -R2.reuse ;  /* 0x0000000526267c23 */ /* 0x100fe20008010802 */
[----:B------:R-:W-:Y:S01]  /*4810*/  FADD.FTZ R64, R52, R21 ;  /* 0x0000001534407221 */ /* 0x000fe20000010000 */
[--C-:B------:R-:W-:Y:S01]  /*4820*/  FFMA.FTZ R39, R39, UR5, -R2.reuse ;  /* 0x0000000527277c23 */ /* 0x100fe20008010802 */
[----:B------:R-:W2:Y:S01]  /*4830*/  MUFU.EX2 R62, R62 ;  /* 0x0000003e003e7308 */ /* 0x000ea20000000800 */
[----:B------:R-:W-:Y:S01]  /*4840*/  FFMA.FTZ R26, R26, UR5, -R2 ;  /* 0x000000051a1a7c23 */ /* 0x000fe20008010802 */
[----:B------:R-:W-:Y:S01]  /*4850*/  FADD.FTZ R21, R53, R64 ;  /* 0x0000004035157221 */ /* 0x000fe20000010000 */
[--C-:B------:R-:W-:Y:S01]  /*4860*/  FFMA.FTZ R27, R27, UR5, -R2.reuse ;  /* 0x000000051b1b7c23 */ /* 0x100fe20008010802 */
[--C-:B------:R-:W-:Y:S01]  /*4870*/  FFMA.FTZ R30, R30, UR5, -R2.reuse ;  /* 0x000000051e1e7c23 */ /* 0x100fe20008010802 */
[----:B------:R-:W-:Y:S01]  /*4880*/  FFMA.FTZ R2, R31, UR5, -R2 ;  /* 0x000000051f027c23 */ /* 0x000fe20008010802 */
[----:B------:R-:W-:Y:S01]  /*4890*/  FADD.FTZ R64, R40, R21 ;  /* 0x0000001528407221 */ /* 0x000fe20000010000 */
[----:B-1----:R-:W-:Y:S01]  /*48a0*/  F2FP.F16.F32.PACK_AB R198, R37, R36 ;  /* 0x0000002425c6723e */ /* 0x002fe200000000ff */
[----:B------:R-:W1:Y:S01]  /*48b0*/  MUFU.EX2 R63, R63 ;  /* 0x0000003f003f7308 */ /* 0x000e620000000800 */
[----:B0-----:R-:W-:Y:S01]  /*48c0*/  FADD.FTZ R17, R58, R59 ;  /* 0x0000003b3a117221 */ /* 0x001fe20000010000 */
[----:B------:R-:W-:Y:S01]  /*48d0*/  FADD.FTZ R21, R41, R64 ;  /* 0x0000004029157221 */ /* 0x000fe20000010000 */
[----:B------:R-:W-:Y:S01]  /*48e0*/  F2FP.F16.F32.PACK_AB R209, R59, R58 ;  /* 0x0000003a3bd1723e */ /* 0x000fe200000000ff */
[----:B------:R-:W-:Y:S01]  /*48f0*/  IMAD.MOV.U32 R64, RZ, RZ, R151 ;  /* 0x000000ffff407224 */ /* 0x000fe200078e0097 */
[-C--:B------:R-:W-:Y:S01]  /*4900*/  MOV R60, R151.reuse ;  /* 0x00000097003c7202 */ /* 0x080fe20000000f00 */
[----:B------:R-:W-:Y:S01]  /*4910*/  FADD.FTZ R0, R44, R21 ;  /* 0x000000152c007221 */ /* 0x000fe20000010000 */
[----:B------:R-:W-:Y:S01]  /*4920*/  IMAD.MOV.U32 R61, RZ, RZ, R151 ;  /* 0x000000ffff3d7224 */ /* 0x000fe200078e0097 */
[----:B------:R-:W0:Y:S01]  /*4930*/  MUFU.EX2 R50, R50 ;  /* 0x0000003200327308 */ /* 0x000e220000000800 */
[----:B--2---:R-:W-:Y:S01]  /*4940*/  FADD.FTZ R20, R62, R17 ;  /* 0x000000113e147221 */ /* 0x004fe20000010000 */
[----:B------:R-:W-:Y:S01]  /*4950*/  FADD.FTZ R21, R45, R0 ;  /* 0x000000002d157221 */ /* 0x000fe20000010000 */
[--C-:B------:R-:W-:Y:S01]  /*4960*/  IMAD.MOV.U32 R59, RZ, RZ, R151.reuse ;  /* 0x000000ffff3b7224 */ /* 0x100fe200078e0097 */
[-C--:B------:R-:W-:Y:S01]  /*4970*/  MOV R45, R151.reuse ;  /* 0x00000097002d7202 */ /* 0x080fe20000000f00 */
[--C-:B------:R-:W-:Y:S01]  /*4980*/  IMAD.MOV.U32 R58, RZ, RZ, R151.reuse ;  /* 0x000000ffff3a7224 */ /* 0x100fe200078e0097 */
[----:B------:R-:W-:Y:S01]  /*4990*/  MOV R40, R151 ;  /* 0x0000009700287202 */ /* 0x000fe20000000f00 */
[--C-:B------:R-:W-:Y:S01]  /*49a0*/  IMAD.MOV.U32 R53, RZ, RZ, R151.reuse ;  /* 0x000000ffff357224 */ /* 0x100fe200078e0097 */
[----:B------:R-:W2:Y:S01]  /*49b0*/  MUFU.EX2 R51, R51 ;  /* 0x0000003300337308 */ /* 0x000ea20000000800 */
[C---:B-1----:R-:W-:Y:S01]  /*49c0*/  FADD.FTZ R17, R63.reuse, R20 ;  /* 0x000000143f117221 */ /* 0x042fe20000010000 */
[----:B------:R-:W-:Y:S01]  /*49d0*/  F2FP.F16.F32.PACK_AB R211, R63, R62 ;  /* 0x0000003e3fd3723e */ /* 0x000fe200000000ff */
[----:B------:R-:W-:-:S02]  /*49e0*/  IMAD.MOV.U32 R63, RZ, RZ, R151 ;  /* 0x000000ffff3f7224 */ /* 0x000fc400078e0097 */
[--C-:B------:R-:W-:Y:S02]  /*49f0*/  IMAD.MOV.U32 R62, RZ, RZ, R151.reuse ;  /* 0x000000ffff3e7224 */ /* 0x100fe400078e0097 */
[----:B------:R-:W-:Y:S01]  /*4a00*/  IMAD.MOV.U32 R52, RZ, RZ, R151 ;  /* 0x000000ffff347224 */ /* 0x000fe200078e0097 */
[----:B------:R-:W1:Y:S01]  /*4a10*/  MUFU.EX2 R54, R54 ;  /* 0x0000003600367308 */ /* 0x000e620000000800 */
[----:B0-----:R-:W-:Y:S01]  /*4a20*/  FADD.FTZ R20, R50, R17 ;  /* 0x0000001132147221 */ /* 0x001fe20000010000 */
[--C-:B------:R-:W-:Y:S02]  /*4a30*/  IMAD.MOV.U32 R49, RZ, RZ, R151.reuse ;  /* 0x000000ffff317224 */ /* 0x100fe400078e0097 */
[--C-:B------:R-:W-:Y:S02]  /*4a40*/  IMAD.MOV.U32 R48, RZ, RZ, R151.reuse ;  /* 0x000000ffff307224 */ /* 0x100fe400078e0097 */
[--C-:B------:R-:W-:Y:S02]  /*4a50*/  IMAD.MOV.U32 R44, RZ, RZ, R151.reuse ;  /* 0x000000ffff2c7224 */ /* 0x100fe400078e0097 */
[----:B------:R-:W0:Y:S01]  /*4a60*/  MUFU.EX2 R55, R55 ;  /* 0x0000003700377308 */ /* 0x000e220000000800 */
[C---:B--2---:R-:W-:Y:S01]  /*4a70*/  FADD.FTZ R17, R51.reuse, R20 ;  /* 0x0000001433117221 */ /* 0x044fe20000010000 */
[----:B------:R-:W-:Y:S01]  /*4a80*/  F2FP.F16.F32.PACK_AB R205, R51, R50 ;  /* 0x0000003233cd723e */ /* 0x000fe200000000ff */
[--C-:B------:R-:W-:Y:S01]  /*4a90*/  IMAD.MOV.U32 R51, RZ, RZ, R151.reuse ;  /* 0x000000ffff337224 */ /* 0x100fe200078e0097 */
[----:B------:R-:W-:Y:S01]  /*4aa0*/  MOV R50, R151 ;  /* 0x0000009700327202 */ /* 0x000fe20000000f00 */
[----:B------:R-:W-:-:S02]  /*4ab0*/  IMAD.MOV.U32 R41, RZ, RZ, R151 ;  /* 0x000000ffff297224 */ /* 0x000fc400078e0097 */
[----:B------:R-:W-:Y:S01]  /*4ac0*/  IMAD.MOV.U32 R31, RZ, RZ, R151 ;  /* 0x000000ffff1f7224 */ /* 0x000fe200078e0097 */
[----:B------:R-:W2:Y:S01]  /*4ad0*/  MUFU.EX2 R42, R42 ;  /* 0x0000002a002a7308 */ /* 0x000ea20000000800 */
[----:B-1----:R-:W-:-:S07]  /*4ae0*/  FADD.FTZ R20, R54, R17 ;  /* 0x0000001136147221 */ /* 0x002fce0000010000 */
[----:B------:R-:W1:Y:S01]  /*4af0*/  MUFU.EX2 R43, R43 ;  /* 0x0000002b002b7308 */ /* 0x000e620000000800 */
[C---:B0-----:R-:W-:Y:S01]  /*4b00*/  FADD.FTZ R17, R55.reuse, R20 ;  /* 0x0000001437117221 */ /* 0x041fe20000010000 */
[----:B------:R-:W-:Y:S01]  /*4b10*/  FADD.FTZ R20, R32, R21 ;  /* 0x0000001520147221 */ /* 0x000fe20000010000 */
[----:B------:R-:W-:Y:S01]  /*4b20*/  F2FP.F16.F32.PACK_AB R207, R55, R54 ;  /* 0x0000003637cf723e */ /* 0x000fe200000000ff */
[--C-:B------:R-:W-:Y:S01]  /*4b30*/  IMAD.MOV.U32 R54, RZ, RZ, R151.reuse ;  /* 0x000000ffff367224 */ /* 0x100fe200078e0097 */
[----:B------:R-:W-:Y:S01]  /*4b40*/  MOV R55, R151 ;  /* 0x0000009700377202 */ /* 0x000fe20000000f00 */
[----:B------:R-:W-:Y:S01]  /*4b50*/  FADD.FTZ R21, R33, R20 ;  /* 0x0000001421157221 */ /* 0x000fe20000010000 */
[----:B------:R-:W-:Y:S01]  /*4b60*/  IMAD.MOV.U32 R33, RZ, RZ, R151 ;  /* 0x000000ffff217224 */ /* 0x000fe200078e0097 */
[----:B------:R-:W0:Y:S01]  /*4b70*/  MUFU.EX2 R46, R46 ;  /* 0x0000002e002e7308 */ /* 0x000e220000000800 */
[----:B--2---:R-:W-:Y:S01]  /*4b80*/  FADD.FTZ R0, R42, R17 ;  /* 0x000000112a007221 */ /* 0x004fe20000010000 */
[----:B------:R-:W-:Y:S01]  /*4b90*/  FADD.FTZ R20, R36, R21 ;  /* 0x0000001524147221 */ /* 0x000fe20000010000 */
[----:B------:R-:W-:-:S02]  /*4ba0*/  IMAD.MOV.U32 R36, RZ, RZ, R151 ;  /* 0x000000ffff247224 */ /* 0x000fc400078e0097 */
[--C-:B------:R-:W-:Y:S02]  /*4bb0*/  IMAD.MOV.U32 R32, RZ, RZ, R151.reuse ;  /* 0x000000ffff207224 */ /* 0x100fe400078e0097 */
[----:B------:R-:W-:Y:S01]  /*4bc0*/  FADD.FTZ R21, R37, R20 ;  /* 0x0000001425157221 */ /* 0x000fe20000010000 */
[--C-:B------:R-:W-:Y:S01]  /*4bd0*/  IMAD.MOV.U32 R37, RZ, RZ, R151.reuse ;  /* 0x000000ffff257224 */ /* 0x100fe200078e0097 */
[----:B------:R-:W2:Y:S01]  /*4be0*/  MUFU.EX2 R47, R47 ;  /* 0x0000002f002f7308 */ /* 0x000ea20000000800 */
[C---:B-1----:R-:W-:Y:S01]  /*4bf0*/  FADD.FTZ R17, R43.reuse, R0 ;  /* 0x000000002b117221 */ /* 0x042fe20000010000 */
[----:B------:R-:W-:Y:S01]  /*4c00*/  F2FP.F16.F32.PACK_AB R201, R43, R42 ;  /* 0x0000002a2bc9723e */ /* 0x000fe200000000ff */
[--C-:B------:R-:W-:Y:S02]  /*4c10*/  IMAD.MOV.U32 R43, RZ, RZ, R151.reuse ;  /* 0x000000ffff2b7224 */ /* 0x100fe400078e0097 */
[----:B------:R-:W-:-:S03]  /*4c20*/  IMAD.MOV.U32 R42, RZ, RZ, R151 ;  /* 0x000000ffff2a7224 */ /* 0x000fc600078e0097 */
[----:B------:R-:W1:Y:S01]  /*4c30*/  MUFU.EX2 R34, R34 ;  /* 0x0000002200227308 */ /* 0x000e620000000800 */
[----:B0-----:R-:W-:-:S07]  /*4c40*/  FADD.FTZ R0, R46, R17 ;  /* 0x000000112e007221 */ /* 0x001fce0000010000 */
[----:B------:R-:W0:Y:S01]  /*4c50*/  MUFU.EX2 R24, R24 ;  /* 0x0000001800187308 */ /* 0x000e220000000800 */
[C---:B--2---:R-:W-:Y:S01]  /*4c60*/  FADD.FTZ R17, R47.reuse, R0 ;  /* 0x000000002f117221 */ /* 0x044fe20000010000 */
[----:B------:R-:W-:Y:S01]  /*4c70*/  F2FP.F16.F32.PACK_AB R203, R47, R46 ;  /* 0x0000002e2fcb723e */ /* 0x000fe200000000ff */
[--C-:B------:R-:W-:Y:S02]  /*4c80*/  IMAD.MOV.U32 R47, RZ, RZ, R151.reuse ;  /* 0x000000ffff2f7224 */ /* 0x100fe400078e0097 */
[----:B------:R-:W-:-:S03]  /*4c90*/  IMAD.MOV.U32 R46, RZ, RZ, R151 ;  /* 0x000000ffff2e7224 */ /* 0x000fc600078e0097 */
[----:B------:R-:W2:Y:S01]  /*4ca0*/  MUFU.EX2 R35, R35 ;  /* 0x0000002300237308 */ /* 0x000ea20000000800 */
[----:B-1----:R-:W-:-:S07]  /*4cb0*/  FADD.FTZ R0, R34, R17 ;  /* 0x0000001122007221 */ /* 0x002fce0000010000 */
[----:B------:R-:W1:Y:S01]  /*4cc0*/  MUFU.EX2 R25, R25 ;  /* 0x0000001900197308 */ /* 0x000e620000000800 */
[----:B0-----:R-:W-:-:S07]  /*4cd0*/  FADD.FTZ R20, R24, R21 ;  /* 0x0000001518147221 */ /* 0x001fce0000010000 */
[----:B------:R-:W0:Y:S01]  /*4ce0*/  MUFU.EX2 R38, R38 ;  /* 0x0000002600267308 */ /* 0x000e220000000800 */
[C---:B--2---:R-:W-:Y:S01]  /*4cf0*/  FADD.FTZ R17, R35.reuse, R0 ;  /* 0x0000000023117221 */ /* 0x044fe20000010000 */
[----:B------:R-:W-:Y:S01]  /*4d00*/  F2FP.F16.F32.PACK_AB R197, R35, R34 ;  /* 0x0000002223c5723e */ /* 0x000fe200000000ff */
[----:B------:R-:W-:Y:S01]  /*4d10*/  IMAD.MOV.U32 R34, RZ, RZ, R151 ;  /* 0x000000ffff227224 */ /* 0x000fe200078e0097 */
[----:B------:R-:W-:-:S04]  /*4d20*/  MOV R35, R151 ;  /* 0x0000009700237202 */ /* 0x000fc80000000f00 */
        /* <DEDUP_REMOVED lines=8> */
[----:B--2---:R-:W-:Y:S01]  /*4db0*/  FADD.FTZ R20, R28, R21 ;  /* 0x000000151c147221 */ /* 0x004fe20000010000 */
[C---:B------:R-:W-:Y:S01]  /*4dc0*/  F2FP.F16.F32.PACK_AB R194, R5.reuse, R28 ;  /* 0x0000001c05c2723e */ /* 0x040fe200000000ff */
[----:B------:R-:W-:Y:S02]  /*4dd0*/  IMAD.MOV.U32 R28, RZ, RZ, R151 ;  /* 0x000000ffff1c7224 */ /* 0x000fe400078e0097 */
[----:B------:R-:W-:-:S03]  /*4de0*/  FADD.FTZ R17, R5, R20 ;  /* 0x0000001405117221 */ /* 0x000fc60000010000 */
[----:B------:R-:W2:Y:S01]  /*4df0*/  MUFU.EX2 R27, R27 ;  /* 0x0000001b001b7308 */ /* 0x000ea20000000800 */
[C---:B-1----:R-:W-:Y:S01]  /*4e00*/  FADD.FTZ R21, R39.reuse, R0 ;  /* 0x0000000027157221 */ /* 0x042fe20000010000 */
[----:B------:R-:W-:Y:S01]  /*4e10*/  F2FP.F16.F32.PACK_AB R199, R39, R38 ;  /* 0x0000002627c7723e */ /* 0x000fe200000000ff */
[--C-:B------:R-:W-:Y:S02]  /*4e20*/  IMAD.MOV.U32 R39, RZ, RZ, R151.reuse ;  /* 0x000000ffff277224 */ /* 0x100fe400078e0097 */
[----:B------:R-:W-:-:S03]  /*4e30*/  IMAD.MOV.U32 R38, RZ, RZ, R151 ;  /* 0x000000ffff267224 */ /* 0x000fc600078e0097 */
[----:B------:R-:W1:Y:S01]  /*4e40*/  MUFU.EX2 R30, R30 ;  /* 0x0000001e001e7308 */ /* 0x000e620000000800 */
[----:B0-----:R-:W-:-:S07]  /*4e50*/  FADD.FTZ R0, R26, R21 ;  /* 0x000000151a007221 */ /* 0x001fce0000010000 */
[----:B------:R0:W3:Y:S01]  /*4e60*/  MUFU.EX2 R195, R2 ;  /* 0x0000000200c37308 */ /* 0x0000e20000000800 */
[C---:B--2---:R-:W-:Y:S01]  /*4e70*/  FADD.FTZ R5, R27.reuse, R0 ;  /* 0x000000001b057221 */ /* 0x044fe20000010000 */
[----:B------:R-:W-:Y:S01]  /*4e80*/  F2FP.F16.F32.PACK_AB R193, R27, R26 ;  /* 0x0000001a1bc1723e */ /* 0x000fe200000000ff */
[----:B------:R-:W-:Y:S01]  /*4e90*/  IMAD.MOV.U32 R27, RZ, RZ, R151 ;  /* 0x000000ffff1b7224 */ /* 0x000fe200078e0097 */
[----:B------:R-:W-:Y:S01]  /*4ea0*/  MOV R26, R151 ;  /* 0x00000097001a7202 */ /* 0x000fe20000000f00 */
[----:B-1----:R-:W-:Y:S01]  /*4eb0*/  FADD.FTZ R0, R30, R5 ;  /* 0x000000051e007221 */ /* 0x002fe20000010000 */
[----:B0-----:R-:W-:-:S03]  /*4ec0*/  IMAD.MOV.U32 R2, RZ, RZ, 0x3f800000 ;  /* 0x3f800000ff027424 */ /* 0x001fc600078e00ff */
[C---:B---3--:R-:W-:Y:S01]  /*4ed0*/  FADD.FTZ R5, R195.reuse, R0 ;  /* 0x00000000c3057221 */ /* 0x048fe20000010000 */
[----:B------:R-:W-:Y:S01]  /*4ee0*/  F2FP.F16.F32.PACK_AB R195, R195, R30 ;  /* 0x0000001ec3c3723e */ /* 0x000fe200000000ff */
[----:B------:R-:W-:Y:S01]  /*4ef0*/  IMAD.MOV.U32 R0, RZ, RZ, 0x3f800000 ;  /* 0x3f800000ff007424 */ /* 0x000fe200078e00ff */
[----:B------:R-:W-:Y:S01]  /*4f00*/  MOV R30, R151 ;  /* 0x00000097001e7202 */ /* 0x000fe20000000f00 */
[----:B------:R-:W-:Y:S06]  /*4f10*/  @!P1 BRA `(.L_x_14) ;  /* 0x0000003c00d49947 */ /* 0x000fec0003800000 */
[----:B------:R-:W-:Y:S01]  /*4f20*/  UIADD3 UR4, UR60, -0x2, URZ ;  /* 0xfffffffe3c047890 */ /* 0x000fe2000fffe03f */
[----:B------:R-:W-:Y:S01]  /*4f30*/  IMAD.MOV.U32 R20, RZ, RZ, R3 ;  /* 0x000000ffff147224 */ /* 0x000fe200078e0003 */
[----:B------:R-:W-:Y:S01]  /*4f40*/  MOV R21, R4 ;  /* 0x0000000400157202 */ /* 0x000fe20000000f00 */
[----:B------:R-:W-:Y:S01]  /*4f50*/  IMAD.MOV.U32 R2, RZ, RZ, 0x3f800000 ;  /* 0x3f800000ff027424 */ /* 0x000fe200078e00ff */
[----:B------:R-:W-:Y:S02]  /*4f60*/  CS2R R150, SRZ ;  /* 0x0000000000967805 */ /* 0x000fe4000001ff00 */
[----:B------:R-:W-:Y:S01]  /*4f70*/  CS2R R146, SRZ ;  /* 0x0000000000927805 */ /* 0x000fe2000001ff00 */
[----:B------:R-:W-:Y:S01]  /*4f80*/  IMAD.U32 R228, RZ, RZ, UR4 ;  /* 0x00000004ffe47e24 */ /* 0x000fe2000f8e00ff */
[----:B------:R-:W-:Y:S02]  /*4f90*/  R2UR UR4, R16 ;  /* 0x00000000100472ca */ /* 0x000fe400000e0000 */
[----:B------:R-:W-:-:S02]  /*4fa0*/  CS2R R142, SRZ ;  /* 0x00000000008e7805 */ /* 0x000fc4000001ff00 */
[----:B------:R-:W-:Y:S02]  /*4fb0*/  CS2R R138, SRZ ;  /* 0x00000000008a7805 */ /* 0x000fe4000001ff00 */
[----:B------:R-:W-:Y:S02]  /*4fc0*/  CS2R R134, SRZ ;  /* 0x0000000000867805 */ /* 0x000fe4000001ff00 */
[----:B------:R-:W-:Y:S02]  /*4fd0*/  CS2R R130, SRZ ;  /* 0x0000000000827805 */ /* 0x000fe4000001ff00 */
[----:B------:R-:W-:Y:S02]  /*4fe0*/  CS2R R126, SRZ ;  /* 0x00000000007e7805 */ /* 0x000fe4000001ff00 */
[----:B------:R-:W-:Y:S02]  /*4ff0*/  CS2R R122, SRZ ;  /* 0x00000000007a7805 */ /* 0x000fe4000001ff00 */
[----:B------:R-:W-:-:S02]  /*5000*/  CS2R R118, SRZ ;  /* 0x0000000000767805 */ /* 0x000fc4000001ff00 */
[----:B------:R-:W-:Y:S02]  /*5010*/  CS2R R114, SRZ ;  /* 0x0000000000727805 */ /* 0x000fe4000001ff00 */
[----:B------:R-:W-:Y:S02]  /*5020*/  CS2R R110, SRZ ;  /* 0x00000000006e7805 */ /* 0x000fe4000001ff00 */
[----:B------:R-:W-:Y:S02]  /*5030*/  CS2R R106, SRZ ;  /* 0x00000000006a7805 */ /* 0x000fe4000001ff00 */
[----:B------:R-:W-:Y:S02]  /*5040*/  CS2R R102, SRZ ;  /* 0x0000000000667805 */ /* 0x000fe4000001ff00 */
[----:B------:R-:W-:Y:S01]  /*5050*/  CS2R R98, SRZ ;  /* 0x0000000000627805 */ /* 0x000fe2000001ff00 */
[----:B------:R-:W-:Y:S01]  /*5060*/  IMAD.U32 R229, RZ, RZ, UR4 ;  /* 0x00000004ffe57e24 */ /* 0x000fe2000f8e00ff */
        /* <DEDUP_REMOVED lines=49> */
[----:B------:R-:W-:Y:S01]  /*5380*/  CS2R R24, SRZ ;  /* 0x0000000000187805 */ /* 0x000fe2000001ff00 */
[----:B------:R-:W-:-:S06]  /*5390*/  UMOV UR39, UR38 ;  /* 0x0000002600277c82 */ /* 0x000fcc0008000000 */
.L_x_25:
[----:B------:R-:W-:Y:S01]  /*53a0*/  R2UR UR5, R229 ;  /* 0x00000000e50572ca */ /* 0x000fe200000e0000 */
[----:B------:R-:W-:-:S04]  /*53b0*/  UISETP.NE.AND UP0, UPT, UR39, 0x1, UPT ;  /* 0x000000012700788c */ /* 0x000fc8000bf05270 */
[----:B------:R-:W-:-:S08]  /*53c0*/  USEL UR4, URZ, 0x1, UP0 ;  /* 0x000000013f047887 */ /* 0x000fd00008000000 */
[----:B------:R-:W-:-:S06]  /*53d0*/  ULOP3.LUT UR4, UR5, UR4, URZ, 0x3c, !UPT ;  /* 0x0000000405047292 */ /* 0x000fcc000f8e3c3f */
[----:B------:R-:W-:Y:S01]  /*53e0*/  MOV R16, UR4 ;  /* 0x0000000400107c02 */ /* 0x000fe20008000f00 */
[----:B------:R-:W-:Y:S06]  /*53f0*/  @!P0 BRA `(.L_x_15) ;  /* 0x0000000000048947 */ /* 0x000fec0003800000 */
[----:B------:R-:W-:Y:S01]  /*5400*/  BPT.TRAP 0x1 ;  /* 0x000000040000795c */ /* 0x000fe20000300000 */
.L_x_15:
[----:B------:R-:W0:Y:S01]  /*5410*/  S2UR UR5, SR_CgaCtaId ;  /* 0x00000000000579c3 */ /* 0x000e220000008800 */
[----:B------:R-:W-:Y:S01]  /*5420*/  R2UR UR4, R16 ;  /* 0x00000000100472ca */ /* 0x000fe200000e0000 */
[----:B------:R-:W-:Y:S01]  /*5430*/  UIADD3 UR38, UR39, 0x1, URZ ;  /* 0x0000000127267890 */ /* 0x000fe2000fffe03f */
[----:B------:R-:W-:-:S03]  /*5440*/  UMOV UR61, 0x400 ;  /* 0x00000400003d7882 */ /* 0x000fc60000000000 */
[----:B------:R-:W-:-:S04]  /*5450*/  UISETP.NE.AND UP0, UPT, UR38, 0x2, UPT ;  /* 0x000000022600788c */ /* 0x000fc8000bf05270 */
[----:B------:R-:W-:-:S04]  /*5460*/  USEL UR38, UR38, URZ, UP0 ;  /* 0x0000003f26267287 */ /* 0x000fc80008000000 */
[----:B------:R-:W-:-:S05]  /*5470*/  IMAD.U32 R3, RZ, RZ, UR4 ;  /* 0x00000004ff037e24 */ /* 0x000fca000f8e00ff */
[----:B------:R-:W-:Y:S01]  /*5480*/  SHF.L.U32 R3, R3, 0x1f, RZ ;  /* 0x0000001f03037819 */ /* 0x000fe200000006ff */
[----:B0-----:R-:W-:-:S04]  /*5490*/  ULEA UR61, UR5, UR61, 0x18 ;  /* 0x0000003d053d7291 */ /* 0x001fc8000f8ec03f */
[----:B------:R-:W-:-:S09]  /*54a0*/  ULEA UR60, UR38, UR61, 0x3 ;  /* 0x0000003d263c7291 */ /* 0x000fd2000f8e183f */
[----:B------:R0:W1:Y:S01]  /*54b0*/  SYNCS.PHASECHK.TRANS64.TRYWAIT P1, [UR60+0x38830], R3 ;  /* 0x03883003ff0075a7 */ /* 0x000062000802017c */
[----:B------:R-:W-:Y:S05]  /*54c0*/  @!P0 BRA `(.L_x_16) ;  /* 0x0000000000048947 */ /* 0x000fea0003800000 */
[----:B------:R-:W-:Y:S01]  /*54d0*/  BPT.TRAP 0x1 ;  /* 0x000000040000795c */ /* 0x000fe20000300000 */
.L_x_16:
[----:B-1----:R-:W-:Y:S05]  /*54e0*/  @P1 BRA `(.L_x_17) ;  /* 0x0000000000081947 */ /* 0x002fea0003800000 */
[----:B------:R-:W1:Y:S02]  /*54f0*/  SYNCS.PHASECHK.TRANS64.TRYWAIT P1, [UR60+0x38830], R3 ;  /* 0x03883003ff0075a7 */ /* 0x000e64000802017c */
[----:B-1----:R-:W-:Y:S05]  /*5500*/  @!P1 BRA `(.L_x_18) ;  /* 0x000000a800489947 */ /* 0x002fea0003800000 */
.L_x_17:
[----:B------:R-:W-:Y:S01]  /*5510*/  R2UR UR4, R18 ;  /* 0x00000000120472ca */ /* 0x000fe200000e0000 */
[----:B------:R-:W-:Y:S01]  /*5520*/  WARPGROUP.ARRIVE ;  /* 0x00000000000079c5 */ /* 0x000fe20000000000 */
[----:B------:R-:W-:Y:S01]  /*5530*/  R2UR UR10, R14 ;  /* 0x000000000e0a72ca */ /* 0x000fe200000e0000 */
[----:B------:R-:W-:Y:S01]  /*5540*/  UMOV UR59, 0x40000040 ;  /* 0x40000040003b7882 */ /* 0x000fe20000000000 */
        /* <DEDUP_REMOVED lines=9> */
[----:B------:R-:W-:Y:S01]  /*55e0*/  UIMAD UR4, UR38, 0xa00, UR4 ;  /* 0x00000a00260478a4 */ /* 0x000fe2000f8e0204 */
[-C--:B------:R-:W-:Y:S01]  /*55f0*/  FMUL.FTZ R24, R24, R0.reuse ;  /* 0x0000000018187220 */ /* 0x080fe20000410000 */
[----:B------:R-:W-:Y:S01]  /*5600*/  UMOV UR56, UR10 ;  /* 0x0000000a00387c82 */ /* 0x000fe20008000000 */
[----:B------:R-:W-:Y:S01]  /*5610*/  UMOV UR43, 0x40000040 ;  /* 0x40000040002b7882 */ /* 0x000fe20000000000 */
[----:B------:R-:W-:Y:S01]  /*5620*/  UMOV UR57, UR11 ;  /* 0x0000000b00397c82 */ /* 0x000fe20008000000 */
[----:B------:R-:W-:Y:S01]  /*5630*/  UIADD3 UR6, UR4, 0x80, URZ ;  /* 0x0000008004067890 */ /* 0x000fe2000fffe03f */
[-C--:B------:R-:W-:Y:S01]  /*5640*/  FMUL.FTZ R25, R25, R0.reuse ;  /* 0x0000000019197220 */ /* 0x080fe20000410000 */
[----:B------:R-:W-:Y:S01]  /*5650*/  UMOV UR58, UR4 ;  /* 0x00000004003a7c82 */ /* 0x000fe20008000000 */
[----:B------:R-:W-:Y:S01]  /*5660*/  UIADD3 UR5, UR4, 0x100, URZ ;  /* 0x0000010004057890 */ /* 0x000fe2000fffe03f */
[----:B------:R-:W-:Y:S01]  /*5670*/  HGMMA.64x16x16.F32 R184, gdesc[UR56], RZ, !UPT, gsb0 ;  /* 0x0020000038b879f0 */ /* 0x000fe2000c0008ff */
[----:B------:R-:W-:Y:S01]  /*5680*/  UMOV UR56, UR10 ;  /* 0x0000000a00387c82 */ /* 0x000fe20008000000 */
[----:B------:R-:W-:Y:S01]  /*5690*/  UMOV UR57, UR11 ;  /* 0x0000000b00397c82 */ /* 0x000fe20008000000 */
[----:B------:R-:W-:Y:S01]  /*56a0*/  UMOV UR58, UR6 ;  /* 0x00000006003a7c82 */ /* 0x000fe20008000000 */
[----:B------:R-:W-:Y:S01]  /*56b0*/  UMOV UR59, 0x40000040 ;  /* 0x40000040003b7882 */ /* 0x000fe20000000000 */
[----:B------:R-:W-:Y:S01]  /*56c0*/  UIADD3 UR6, UR4, 0x180, URZ ;  /* 0x0000018004067890 */ /* 0x000fe2000fffe03f */
[-C--:B------:R-:W-:Y:S01]  /*56d0*/  FMUL.FTZ R28, R28, R0.reuse ;  /* 0x000000001c1c7220 */ /* 0x080fe20000410000 */
        /* <DEDUP_REMOVED lines=12> */
[----:B------:R-:W-:Y:S01]  /*57a0*/  UMOV UR47, 0x40000040 ;  /* 0x40000040002f7882 */ /* 0x000fe20000000000 */
[----:B------:R-:W-:Y:S01]  /*57b0*/  UIADD3 UR50, UR4, 0x782, URZ ;  /* 0x0000078204327890 */ /* 0x000fe2000fffe03f */
[-C--:B------:R-:W-:Y:S01]  /*57c0*/  FMUL.FTZ R41, R41, R0.reuse ;  /* 0x0000000029297220 */ /* 0x080fe20000410000 */
[----:B------:R-:W-:Y:S01]  /*57d0*/  UMOV UR51, 0x40000040 ;  /* 0x4000004000337882 */ /* 0x000fe20000000000 */
[----:B------:R-:W-:Y:S01]  /*57e0*/  UIADD3 UR54, UR4, 0x784, URZ ;  /* 0x0000078404367890 */ /* 0x000fe2000fffe03f */
[-C--:B------:R-:W-:Y:S01]  /*57f0*/  FMUL.FTZ R44, R44, R0.reuse ;  /* 0x000000002c2c7220 */ /* 0x080fe20000410000 */
[----:B------:R-:W-:Y:S01]  /*5800*/  UMOV UR55, 0x40000040 ;  /* 0x4000004000377882 */ /* 0x000fe20000000000 */
[----:B------:R-:W-:Y:S01]  /*5810*/  UMOV UR7, 0x40000040 ;  /* 0x4000004000077882 */ /* 0x000fe20000000000 */
[-C--:B------:R-:W-:Y:S01]  /*5820*/  FMUL.FTZ R45, R45, R0.reuse ;  /* 0x000000002d2d7220 */ /* 0x080fe20000410000 */
        /* <DEDUP_REMOVED lines=23> */
[----:B------:R-:W-:Y:S01]  /*59a0*/  FMUL.FTZ R93, R93, R0 ;  /* 0x000000005d5d7220 */ /* 0x000fe20000410000 */
[----:B------:R-:W-:-:S02]  /*59b0*/  WARPGROUP.DEPBAR.LE gsb0, 0x0 ;  /* 0x00008000000079c5 */ /* 0x000fc40000010000 */
[----:B------:R-:W-:Y:S01]  /*59c0*/  WARPGROUP.ARRIVE ;  /* 0x00000000000079c5 */ /* 0x000fe20000000000 */
[-C--:B------:R-:W-:Y:S01]  /*59d0*/  FMUL.FTZ R96, R96, R0.reuse ;  /* 0x0000000060607220 */ /* 0x080fe20000410000 */
[-C--:B------:R-:W-:Y:S01]  /*59e0*/  FMUL.FTZ R97, R97, R0.reuse ;  /* 0x0000000061617220 */ /* 0x080fe20000410000 */
[-C--:B------:R-:W-:Y:S01]  /*59f0*/  FMUL.FTZ R100, R100, R0.reuse ;  /* 0x0000000064647220 */ /* 0x080fe20000410000 */
[-C--:B------:R-:W-:Y:S01]  /*5a00*/  FMUL.FTZ R101, R101, R0.reuse ;  /* 0x0000000065657220 */ /* 0x080fe20000410000 */
[-C--:B------:R-:W-:Y:S01]  /*5a10*/  FMUL.FTZ R104, R104, R0.reuse ;  /* 0x0000000068687220 */ /* 0x080fe20000410000 */
[----:B------:R-:W-:Y:S01]  /*5a20*/  HGMMA.64x16x16.F32 R176, gdesc[UR56], RZ, !UPT, gsb0 ;  /* 0x0020000038b079f0 */ /* 0x000fe2000c0008ff */
[----:B------:R-:W-:Y:S01]  /*5a30*/  UMOV UR56, UR10 ;  /* 0x0000000a00387c82 */ /* 0x000fe20008000000 */
[----:B------:R-:W-:Y:S01]  /*5a40*/  UMOV UR57, UR11 ;  /* 0x0000000b00397c82 */ /* 0x000fe20008000000 */
[----:B------:R-:W-:Y:S01]  /*5a50*/  UMOV UR58, UR5 ;  /* 0x00000005003a7c82 */ /* 0x000fe20008000000 */
[----:B------:R-:W-:Y:S01]  /*5a60*/  UMOV UR59, 0x40000040 ;  /* 0x40000040003b7882 */ /* 0x000fe20000000000 */
[----:B------:R-:W-:Y:S01]  /*5a70*/  UIADD3 UR5, UR4, 0x200, URZ ;  /* 0x0000020004057890 */ /* 0x000fe2000fffe03f */
        /* <DEDUP_REMOVED lines=103> */
[----:B------:R-:W-:Y:S02]  /*60f0*/  R2UR UR10, R8 ;  /* 0x00000000080a72ca */ /* 0x000fe400000e0000 */
[----:B------:R-:W-:Y:S01]  /*6100*/  R2UR UR11, R9 ;  /* 0x00000000090b72ca */ /* 0x000fe200000e0000 */
[----:B------:R-:W-:Y:S02]  /*6110*/  WARPGROUP.DEPBAR.LE gsb0, 0x0 ;  /* 0x00008000000079c5 */ /* 0x000fe40000010000 */
        /* <DEDUP_REMOVED lines=37> */
[----:B------:R-:W-:Y:S02]  /*6370*/  UIADD3 UR5, UR4, 0x104, URZ ;  /* 0x0000010404057890 */ /* 0x000fe4000fffe03f */
[----:B------:R-:W-:Y:S01]  /*6380*/  UIADD3 UR18, UR4, 0x284, URZ ;  /* 0x0000028404127890 */ /* 0x000fe2000fffe03f */
[----:B------:R-:W-:Y:S01]  /*6390*/  UMOV UR19, 0x40000040 ;  /* 0x4000004000137882 */ /* 0x000fe20000000000 */
        /* <DEDUP_REMOVED lines=142> */
[----:B------:R-:W-:Y:S02]  /*6c80*/  R2UR UR14, R6 ;  /* 0x00000000060e72ca */ /* 0x000fe400000e0000 */
[----:B------:R-:W-:-:S11]  /*6c90*/  R2UR UR15, R7 ;  /* 0x00000000070f72ca */ /* 0x000fd600000e0000 */
        /* <DEDUP_REMOVED lines=252> */
[----:B------:R-:W-:-:S03]  /*7c60*/  UIADD3 UR6, UR4, 0x906, URZ ;  /* 0x0000090604067890 */ /* 0x000fc6000fffe03f */
[----:B------:R-:W-:Y:S01]  /*7c70*/  UMOV UR4, UR14 ;  /* 0x0000000e00047c82 */ /* 0x000fe20008000000 */
        /* <DEDUP_REMOVED lines=24> */
.L_x_19:
[----:B------:R-:W-:Y:S01]  /*7e00*/  R2UR UR5, R229 ;  /* 0x00000000e50572ca */ /* 0x000fe200000e0000 */
[----:B------:R-:W-:-:S12]  /*7e10*/  ULEA UR4, UR39, UR61, 0x3 ;  /* 0x0000003d27047291 */ /* 0x000fd8000f8e183f */
[----:B------:R-:W-:-:S05]  /*7e20*/  IMAD.U32 R0, RZ, RZ, UR5 ;  /* 0x00000005ff007e24 */ /* 0x000fca000f8e00ff */
[----:B------:R-:W-:-:S04]  /*7e30*/  SHF.L.U32 R0, R0, 0x1f, RZ ;  /* 0x0000001f00007819 */ /* 0x000fc800000006ff */
[----:B------:R2:W3:Y:S01]  /*7e40*/  SYNCS.PHASECHK.TRANS64.TRYWAIT P1, [UR4+0x38850], R0 ;  /* 0x03885000ff0075a7 */ /* 0x0004e20008020144 */
[----:B------:R-:W-:Y:S05]  /*7e50*/  @!P0 BRA `(.L_x_20) ;  /* 0x0000000000048947 */ /* 0x000fea0003800000 */
[----:B------:R-:W-:Y:S01]  /*7e60*/  BPT.TRAP 0x1 ;  /* 0x000000040000795c */ /* 0x000fe20000300000 */
.L_x_20:
[----:B---3--:R-:W-:Y:S05]  /*7e70*/  @P1 BRA `(.L_x_21) ;  /* 0x0000000000081947 */ /* 0x008fea0003800000 */
[----:B------:R-:W3:Y:S02]  /*7e80*/  SYNCS.PHASECHK.TRANS64.TRYWAIT P1, [UR4+0x38850], R0 ;  /* 0x03885000ff0075a7 */ /* 0x000ee40008020144 */
[----:B---3--:R-:W-:Y:S05]  /*7e90*/  @!P1 BRA `(.L_x_22) ;  /* 0x0000007c00fc9947 */ /* 0x008fea0003800000 */
.L_x_21:
[----:B------:R-:W-:Y:S01]  /*7ea0*/  UIADD3 UR61, UR61, 0x400, URZ ;  /* 0x000004003d3d7890 */ /* 0x000fe2000fffe03f */
[----:B------:R-:W-:Y:S01]  /*7eb0*/  WARPGROUP.ARRIVE ;  /* 0x00000000000079c5 */ /* 0x000fe20000000000 */
[----:B------:R-:W-:Y:S02]  /*7ec0*/  UMOV UR7, 0x40000040 ;  /* 0x4000004000077882 */ /* 0x000fe40000000000 */
[----:B------:R-:W-:-:S04]  /*7ed0*/  USHF.R.U32.HI UR61, URZ, 0x4, UR61 ;  /* 0x000000043f3d7899 */ /* 0x000fc8000801163d */
[----:B------:R-:W-:-:S04]  /*7ee0*/  ULOP3.LUT UR61, UR61, 0x3fff, URZ, 0xc0, !UPT ;  /* 0x00003fff3d3d7892 */ /* 0x000fc8000f8ec03f */
[----:B------:R-:W-:-:S04]  /*7ef0*/  ULOP3.LUT UR5, UR61, 0x2800000, URZ, 0xfc, !UPT ;  /* 0x028000003d057892 */ /* 0x000fc8000f8efc3f */
[----:B------:R-:W-:-:S07]  /*7f00*/  UIMAD UR5, UR39, 0xa00, UR5 ;  /* 0x00000a00270578a4 */ /* 0x000fce000f8e0205 */
[----:B------:R-:W-:Y:S02]  /*7f10*/  UMOV UR6, UR5 ;  /* 0x0000000500067c82 */ /* 0x000fe40008000000 */
[----:B------:R-:W-:Y:S01]  /*7f20*/  HGMMA.64x256x16.F32 R24, R208, gdesc[UR4].tnspB, R24, gsb0 ;  /* 0x43e00004d0187df0 */ /* 0x000fe20008000818 */
[----:B------:R-:W-:Y:S01]  /*7f30*/  UIADD3 UR6, UR5, 0x80, URZ ;  /* 0x0000008005067890 */ /* 0x000fe2000fffe03f */
[----:B------:R-:W-:Y:S01]  /*7f40*/  UMOV UR7, 0x40000040 ;  /* 0x4000004000077882 */ /* 0x000fe20000000000 */
[----:B------:R-:W-:Y:S02]  /*7f50*/  WARPGROUP.DEPBAR.LE gsb0, 0x0 ;  /* 0x00008000000079c5 */ /* 0x000fe40000010000 */
[----:B------:R-:W-:-:S15]  /*7f60*/  WARPGROUP.ARRIVE ;  /* 0x00000000000079c5 */ /* 0x000fde0000000000 */
[----:B------:R-:W-:-:S08]  /*7f70*/  NOP ;  /* 0x0000000000007918 */ /* 0x000fd00000000000 */
        /* <DEDUP_REMOVED lines=18> */
[----:B------:R-:W-:Y:S03]  /*80a0*/  HGMMA.64x256x16.F32 R24, R192, gdesc[UR4].tnspB, R24, gsb0 ;  /* 0x43e00004c0187df0 */ /* 0x000fe60008000818 */
[----:B------:R-:W-:Y:S02]  /*80b0*/  WARPGROUP.DEPBAR.LE gsb0, 0x0 ;  /* 0x00008000000079c5 */ /* 0x000fe40000010000 */
[----:B------:R-:W-:Y:S05]  /*80c0*/  @!P0 BRA `(.L_x_23) ;  /* 0x0000000000048947 */ /* 0x000fea0003800000 */
[----:B------:R-:W-:Y:S01]  /*80d0*/  BPT.TRAP 0x1 ;  /* 0x000000040000795c */ /* 0x000fe20000300000 */
.L_x_23:
[----:B0-2---:R-:W-:Y:S01]  /*80e0*/  FMNMX.FTZ R0, R184, R21, !PT ;  /* 0x00000015b8007209 */ /* 0x005fe20007810000 */
[----:B------:R-:W-:Y:S01]  /*80f0*/  ULDC UR5, c[0x0][0x988] ;  /* 0x0002620000057ab9 */ /* 0x000fe20000000800 */
[----:B------:R-:W-:Y:S01]  /*8100*/  FMNMX.FTZ R2, R186, R20, !PT ;  /* 0x00000014ba027209 */ /* 0x000fe20007810000 */
[----:B------:R-:W0:Y:S01]  /*8110*/  S2UR UR6, SR_CgaCtaId ;  /* 0x00000000000679c3 */ /* 0x000e220000008800 */
[----:B-1----:R-:W-:Y:S01]  /*8120*/  FMNMX.FTZ R3, R185, R0, !PT ;  /* 0x00000000b9037209 */ /* 0x002fe20007810000 */
[----:B------:R-:W-:Y:S01]  /*8130*/  UIADD3 UR60, UR60, 0x38840, URZ ;  /* 0x000388403c3c7890 */ /* 0x000fe2000fffe03f */
[----:B------:R-:W-:Y:S02]  /*8140*/  FMNMX.FTZ R193, R187, R2, !PT ;  /* 0x00000002bbc17209 */ /* 0x000fe40007810000 */
[----:B------:R-:W-:Y:S02]  /*8150*/  FMNMX.FTZ R0, R188, R3, !PT ;  /* 0x00000003bc007209 */ /* 0x000fe40007810000 */
[----:B------:R-:W-:-:S02]  /*8160*/  FMNMX.FTZ R2, R190, R193, !PT ;  /* 0x000000c1be027209 */ /* 0x000fc40007810000 */
[----:B------:R-:W-:Y:S02]  /*8170*/  FMNMX.FTZ R3, R189, R0, !PT ;  /* 0x00000000bd037209 */ /* 0x000fe40007810000 */
[----:B------:R-:W-:Y:S02]  /*8180*/  FMNMX.FTZ R193, R191, R2, !PT ;  /* 0x00000002bfc17209 */ /* 0x000fe40007810000 */
[----:B------:R-:W-:Y:S02]  /*8190*/  FMNMX.FTZ R0, R176, R3, !PT ;  /* 0x00000003b0007209 */ /* 0x000fe40007810000 */
[----:B------:R-:W-:Y:S02]  /*81a0*/  FMNMX.FTZ R2, R178, R193, !PT ;  /* 0x000000c1b2027209 */ /* 0x000fe40007810000 */
[----:B------:R-:W-:Y:S02]  /*81b0*/  FMNMX.FTZ R3, R177, R0, !PT ;  /* 0x00000000b1037209 */ /* 0x000fe40007810000 */
[----:B------:R-:W-:-:S02]  /*81c0*/  FMNMX.FTZ R193, R179, R2, !PT ;  /* 0x00000002b3c17209 */ /* 0x000fc40007810000 */
[----:B------:R-:W-:Y:S02]  /*81d0*/  FMNMX.FTZ R0, R180, R3, !PT ;  /* 0x00000003b4007209 */ /* 0x000fe40007810000 */
[----:B------:R-:W-:Y:S01]  /*81e0*/  FMNMX.FTZ R2, R182, R193, !PT ;  /* 0x000000c1b6027209 */ /* 0x000fe20007810000 */
[----:B0-----:R-:W-:Y:S01]  /*81f0*/  UPRMT UR60, UR6, 0x654, UR60 ;  /* 0x00000654063c7896 */ /* 0x001fe2000800003c */
[----:B------:R-:W-:Y:S02]  /*8200*/  FMNMX.FTZ R3, R181, R0, !PT ;  /* 0x00000000b5037209 */ /* 0x000fe40007810000 */
[----:B------:R-:W-:Y:S02]  /*8210*/  FMNMX.FTZ R193, R183, R2, !PT ;  /* 0x00000002b7c17209 */ /* 0x000fe40007810000 */
[----:B------:R-:W-:Y:S02]  /*8220*/  FMNMX.FTZ R0, R168, R3, !PT ;  /* 0x00000003a8007209 */ /* 0x000fe40007810000 */
[----:B------:R-:W-:-:S02]  /*8230*/  FMNMX.FTZ R2, R170, R193, !PT ;  /* 0x000000c1aa027209 */ /* 0x000fc40007810000 */
[----:B------:R-:W-:Y:S01]  /*8240*/  FMNMX.FTZ R3, R169, R0, !PT ;  /* 0x00000000a9037209 */ /* 0x000fe20007810000 */
[----:B------:R-:W-:Y:S01]  /*8250*/  SYNCS.ARRIVE.TRANS64.RED.A1T0 RZ, [UR60], RZ ;  /* 0x000000ffffff79a7 */ /* 0x000fe2000810043c */
[----:B------:R-:W-:Y:S02]  /*8260*/  FMNMX.FTZ R193, R171, R2, !PT ;  /* 0x00000002abc17209 */ /* 0x000fe40007810000 */
[----:B------:R-:W-:Y:S02]  /*8270*/  FMNMX.FTZ R0, R172, R3, !PT ;  /* 0x00000003ac007209 */ /* 0x000fe40007810000 */
        /* <DEDUP_REMOVED lines=18> */
[----:B------:R-:W-:-:S03]  /*83a0*/  FMNMX.FTZ R2, R159, R2, !PT ;  /* 0x000000029f027209 */ /* 0x000fc60007810000 */
[----:B------:R-:W0:Y:S04]  /*83b0*/  SHFL.BFLY PT, R3, R0, 0x2, 0x1f ;  /* 0x0c401f0000037f89 */ /* 0x000e2800000e0000 */
[----:B------:R-:W1:Y:S01]  /*83c0*/  SHFL.BFLY PT, R193, R2, 0x2, 0x1f ;  /* 0x0c401f0002c17f89 */ /* 0x000e6200000e0000 */
[----:B0-----:R-:W-:Y:S02]  /*83d0*/  FMNMX.FTZ R192, R0, R3, !PT ;  /* 0x0000000300c07209 */ /* 0x001fe40007810000 */
[----:B-1----:R-:W-:-:S03]  /*83e0*/  FMNMX.FTZ R193, R2, R193, !PT ;  /* 0x000000c102c17209 */ /* 0x002fc60007810000 */
[----:B------:R-:W0:Y:S04]  /*83f0*/  SHFL.BFLY PT, R3, R192, 0x1, 0x1f ;  /* 0x0c201f00c0037f89 */ /* 0x000e2800000e0000 */
[----:B------:R-:W1:Y:S01]  /*8400*/  SHFL.BFLY PT, R194, R193, 0x1, 0x1f ;  /* 0x0c201f00c1c27f89 */ /* 0x000e6200000e0000 */
[----:B0-----:R-:W-:Y:S02]  /*8410*/  FMNMX.FTZ R4, R192, R3, !PT ;  /* 0x00000003c0047209 */ /* 0x001fe40007810000 */
[----:B-1----:R-:W-:-:S03]  /*8420*/  FMNMX.FTZ R3, R193, R194, !PT ;  /* 0x000000c2c1037209 */ /* 0x002fc60007810000 */
[----:B------:R-:W-:Y:S02]  /*8430*/  FADD.FTZ R21, -R4, R21 ;  /* 0x0000001504157221 */ /* 0x000fe40000010100 */
[----:B------:R-:W-:Y:S02]  /*8440*/  FADD.FTZ R20, -R3, R20 ;  /* 0x0000001403147221 */ /* 0x000fe40000010100 */
[----:B------:R-:W-:Y:S02]  /*8450*/  FMUL.FTZ R194, R21, UR5 ;  /* 0x0000000515c27c20 */ /* 0x000fe40008410000 */
[----:B------:R-:W-:Y:S01]  /*8460*/  FMUL.FTZ R2, R20, UR5 ;  /* 0x0000000514027c20 */ /* 0x000fe20008410000 */
[----:B------:R-:W-:Y:S01]  /*8470*/  FMUL.FTZ R20, R4, UR5 ;  /* 0x0000000504147c20 */ /* 0x000fe20008410000 */
[----:B------:R0:W-:Y:S03]  /*8480*/  MUFU.EX2 R0, R194 ;  /* 0x000000c200007308 */ /* 0x0001e60000000800 */
[--C-:B------:R-:W-:Y:S01]  /*8490*/  FFMA.FTZ R208, R185, UR5, -R20.reuse ;  /* 0x00000005b9d07c23 */ /* 0x100fe20008010814 */
        /* <DEDUP_REMOVED lines=17> */
[--C-:B0-----:R-:W-:Y:S01]  /*85b0*/  FFMA.FTZ R194, R156, UR5, -R20.reuse ;  /* 0x000000059cc27c23 */ /* 0x101fe20008010814 */
[----:B------:R-:W-:Y:S01]  /*85c0*/  FFMA.FTZ R153, R157, UR5, -R20 ;  /* 0x000000059d997c23 */ /* 0x000fe20008010814 */
[----:B------:R-:W-:Y:S01]  /*85d0*/  FMUL.FTZ R20, R3, UR5 ;  /* 0x0000000503147c20 */ /* 0x000fe20008410000 */
[----:B------:R-:W0:Y:S03]  /*85e0*/  MUFU.EX2 R21, R21 ;  /* 0x0000001500157308 */ /* 0x000e260000000800 */
[--C-:B------:R-:W-:Y:S01]  /*85f0*/  FFMA.FTZ R209, R186, UR5, -R20.reuse ;  /* 0x00000005bad17c23 */ /* 0x100fe20008010814 */
[--C-:B------:R-:W-:Y:S01]  /*8600*/  FFMA.FTZ R152, R187, UR5, -R20.reuse ;  /* 0x00000005bb987c23 */ /* 0x100fe20008010814 */
[--C-:B------:R-:W-:Y:S01]  /*8610*/  FFMA.FTZ R211, R190, UR5, -R20.reuse ;  /* 0x00000005bed37c23 */ /* 0x100fe20008010814 */
[--C-:B------:R-:W-:Y:S01]  /*8620*/  FFMA.FTZ R156, R191, UR5, -R20.reuse ;  /* 0x00000005bf9c7c23 */ /* 0x100fe20008010814 */
[--C-:B------:R-:W-:Y:S01]  /*8630*/  FFMA.FTZ R205, R178, UR5, -R20.reuse ;  /* 0x00000005b2cd7c23 */ /* 0x100fe20008010814 */
[----:B------:R-:W-:Y:S01]  /*8640*/  MUFU.EX2 R2, R2 ;  /* 0x0000000200027308 */ /* 0x000fe20000000800 */
[--C-:B------:R-:W-:Y:S01]  /*8650*/  FFMA.FTZ R160, R179, UR5, -R20.reuse ;  /* 0x00000005b3a07c23 */ /* 0x100fe20008010814 */
[--C-:B------:R-:W-:Y:S01]  /*8660*/  FFMA.FTZ R207, R182, UR5, -R20.reuse ;  /* 0x00000005b6cf7c23 */ /* 0x100fe20008010814 */
[--C-:B------:R-:W-:Y:S01]  /*8670*/  FFMA.FTZ R164, R183, UR5, -R20.reuse ;  /* 0x00000005b7a47c23 */ /* 0x100fe20008010814 */
[--C-:B------:R-:W-:Y:S01]  /*8680*/  FFMA.FTZ R203, R174, UR5, -R20.reuse ;  /* 0x00000005aecb7c23 */ /* 0x100fe20008010814 */
[--C-:B------:R-:W-:Y:S01]  /*8690*/  FFMA.FTZ R201, R170, UR5, -R20.reuse ;  /* 0x00000005aac97c23 */ /* 0x100fe20008010814 */
[--C-:B------:R-:W-:Y:S01]  /*86a0*/  FFMA.FTZ R168, R171, UR5, -R20.reuse ;  /* 0x00000005aba87c23 */ /* 0x100fe20008010814 */
[--C-:B------:R-:W-:Y:S01]  /*86b0*/  FFMA.FTZ R199, R166, UR5, -R20.reuse ;  /* 0x00000005a6c77c23 */ /* 0x100fe20008010814 */
[----:B------:R-:W1:Y:S01]  /*86c0*/  MUFU.EX2 R209, R209 ;  /* 0x000000d100d17308 */ /* 0x000e620000000800 */
[----:B0-----:R-:W-:Y:S01]  /*86d0*/  FFMA.FTZ R17, R0, R17, R21 ;  /* 0x0000001100117223 */ /* 0x001fe20000010015 */
[--C-:B------:R-:W-:Y:S01]  /*86e0*/  FFMA.FTZ R170, R175, UR5, -R20.reuse ;  /* 0x00000005afaa7c23 */ /* 0x100fe20008010814 */
[--C-:B------:R-:W-:Y:S01]  /*86f0*/  FFMA.FTZ R197, R162, UR5, -R20.reuse ;  /* 0x00000005a2c57c23 */ /* 0x100fe20008010814 */
[--C-:B------:R-:W-:Y:S01]  /*8700*/  FFMA.FTZ R162, R163, UR5, -R20.reuse ;  /* 0x00000005a3a27c23 */ /* 0x100fe20008010814 */
[--C-:B------:R-:W-:Y:S01]  /*8710*/  FFMA.FTZ R193, R154, UR5, -R20.reuse ;  /* 0x000000059ac17c23 */ /* 0x100fe20008010814 */
[----:B------:R-:W-:-:S02]  /*8720*/  FFMA.FTZ R195, R158, UR5, -R20 ;  /* 0x000000059ec37c23 */ /* 0x000fc40008010814 */
[----:B------:R-:W0:Y:S08]  /*8730*/  MUFU.EX2 R208, R208 ;  /* 0x000000d000d07308 */ /* 0x000e300000000800 */
[----:B------:R-:W2:Y:S01]  /*8740*/  MUFU.EX2 R152, R152 ;  /* 0x0000009800987308 */ /* 0x000ea20000000800 */
[----:B-1----:R-:W-:-:S07]  /*8750*/  FFMA.FTZ R5, R2, R5, R209 ;  /* 0x0000000502057223 */ /* 0x002fce00000100d1 */
[----:B------:R-:W1:Y:S01]  /*8760*/  MUFU.EX2 R210, R210 ;  /* 0x000000d200d27308 */ /* 0x000e620000000800 */
[----:B0-----:R-:W-:-:S07]  /*8770*/  FADD.FTZ R17, R208, R17 ;  /* 0x00000011d0117221 */ /* 0x001fce0000010000 */
[----:B------:R-:W0:Y:S01]  /*8780*/  MUFU.EX2 R211, R211 ;  /* 0x000000d300d37308 */ /* 0x000e220000000800 */
[----:B--2---:R-:W-:-:S07]  /*8790*/  FADD.FTZ R172, R152, R5 ;  /* 0x0000000598ac7221 */ /* 0x004fce0000010000 */
[----:B------:R-:W2:Y:S01]  /*87a0*/  MUFU.EX2 R189, R189 ;  /* 0x000000bd00bd7308 */ /* 0x000ea20000000800 */
[----:B-1----:R-:W-:-:S07]  /*87b0*/  FADD.FTZ R174, R210, R17 ;  /* 0x00000011d2ae7221 */ /* 0x002fce0000010000 */
        /* <DEDUP_REMOVED lines=11> */
[----:B-1----:R-:W-:Y:S01]  /*8870*/  FADD.FTZ R17, R185, R166 ;  /* 0x000000a6b9117221 */ /* 0x002fe20000010000 */
[----:B------:R-:W-:-:S06]  /*8880*/  FFMA.FTZ R166, R167, UR5, -R20 ;  /* 0x00000005a7a67c23 */ /* 0x000fcc0008010814 */
        /* <DEDUP_REMOVED lines=15> */
[----:B--2---:R-:W-:Y:S01]  /*8980*/  FADD.FTZ R17, R177, R154 ;  /* 0x0000009ab1117221 */ /* 0x004fe20000010000 */
[--C-:B------:R-:W-:Y:S01]  /*8990*/  FFMA.FTZ R154, R155, UR5, -R20.reuse ;  /* 0x000000059b9a7c23 */ /* 0x100fe20008010814 */
[----:B------:R-:W-:-:S05]  /*89a0*/  FFMA.FTZ R20, R159, UR5, -R20 ;  /* 0x000000059f147c23 */ /* 0x000fca0008010814 */
        /* <DEDUP_REMOVED lines=38> */
[----:B0-----:R-:W-:-:S03]  /*8c10*/  FADD.FTZ R17, R153, R172 ;  /* 0x000000ac99117221 */ /* 0x001fc60000010000 */
[----:B--2---:R-:W-:Y:S01]  /*8c20*/  FADD.FTZ R5, R20, R5 ;  /* 0x0000000514057221 */ /* 0x004fe20000010000 */
[----:B------:R-:W-:Y:S06]  /*8c30*/  @!P0 BRA `(.L_x_24) ;  /* 0x0000000000048947 */ /* 0x000fec0003800000 */
[----:B------:R-:W-:Y:S01]  /*8c40*/  BPT.TRAP 0x1 ;  /* 0x000000040000795c */ /* 0x000fe20000300000 */
.L_x_24:
[----:B------:R-:W0:Y:S01]  /*8c50*/  S2UR UR7, SR_CgaCtaId ;  /* 0x00000000000779c3 */ /* 0x000e220000008800 */
[----:B------:R-:W-:Y:S01]  /*8c60*/  UIADD3 UR4, UR4, 0x38860, URZ ;  /* 0x0003886004047890 */ /* 0x000fe2000fffe03f */
[----:B------:R-:W-:Y:S01]  /*8c70*/  R2UR UR6, R228 ;  /* 0x00000000e40672ca */ /* 0x000fe200000e0000 */
[----:B------:R-:W-:Y:S01]  /*8c80*/  UMOV UR39, UR38 ;  /* 0x0000002600277c82 */ /* 0x000fe20008000000 */
[----:B------:R-:W-:Y:S02]  /*8c90*/  F2FP.F16.F32.PACK_AB R208, R208, R21 ;  /* 0x00000015d0d0723e */ /* 0x000fe400000000ff */
[----:B------:R-:W-:Y:S01]  /*8ca0*/  F2FP.F16.F32.PACK_AB R195, R20, R195 ;  /* 0x000000c314c3723e */ /* 0x000fe200000000ff */
[----:B------:R-:W-:Y:S01]  /*8cb0*/  IMAD.MOV.U32 R20, RZ, RZ, R3 ;  /* 0x000000ffff147224 */ /* 0x000fe200078e0003 */
[----:B------:R-:W-:Y:S02]  /*8cc0*/  F2FP.F16.F32.PACK_AB R209, R152, R209 ;  /* 0x000000d198d1723e */ /* 0x000fe400000000ff */
[----:B------:R-:W-:-:S02]  /*8cd0*/  F2FP.F16.F32.PACK_AB R210, R189, R210 ;  /* 0x000000d2bdd2723e */ /* 0x000fc400000000ff */
[----:B------:R-:W-:Y:S02]  /*8ce0*/  F2FP.F16.F32.PACK_AB R211, R156, R211 ;  /* 0x000000d39cd3723e */ /* 0x000fe400000000ff */
[----:B------:R-:W-:Y:S02]  /*8cf0*/  F2FP.F16.F32.PACK_AB R204, R185, R204 ;  /* 0x000000ccb9cc723e */ /* 0x000fe400000000ff */
[----:B------:R-:W-:Y:S02]  /*8d00*/  ISETP.LT.AND P1, PT, RZ, UR6, PT ;  /* 0x00000006ff007c0c */ /* 0x000fe4000bf21270 */
[----:B------:R-:W-:Y:S02]  /*8d10*/  F2FP.F16.F32.PACK_AB R205, R160, R205 ;  /* 0x000000cda0cd723e */ /* 0x000fe400000000ff */
[----:B------:R-:W-:Y:S02]  /*8d20*/  F2FP.F16.F32.PACK_AB R206, R181, R206 ;  /* 0x000000ceb5ce723e */ /* 0x000fe400000000ff */
[----:B------:R-:W-:Y:S01]  /*8d30*/  F2FP.F16.F32.PACK_AB R207, R164, R207 ;  /* 0x000000cfa4cf723e */ /* 0x000fe200000000ff */
[----:B0-----:R-:W-:Y:S01]  /*8d40*/  UPRMT UR4, UR7, 0x654, UR4 ;  /* 0x0000065407047896 */ /* 0x001fe20008000004 */
[----:B------:R-:W-:-:S02]  /*8d50*/  F2FP.F16.F32.PACK_AB R200, R177, R200 ;  /* 0x000000c8b1c8723e */ /* 0x000fc400000000ff */
[----:B------:R-:W-:Y:S02]  /*8d60*/  F2FP.F16.F32.PACK_AB R201, R168, R201 ;  /* 0x000000c9a8c9723e */ /* 0x000fe400000000ff */
[----:B------:R-:W-:Y:S02]  /*8d70*/  F2FP.F16.F32.PACK_AB R202, R173, R202 ;  /* 0x000000caadca723e */ /* 0x000fe400000000ff */
[----:B------:R-:W-:Y:S02]  /*8d80*/  F2FP.F16.F32.PACK_AB R203, R170, R203 ;  /* 0x000000cbaacb723e */ /* 0x000fe400000000ff */
[----:B------:R-:W-:Y:S01]  /*8d90*/  SYNCS.ARRIVE.TRANS64.RED.A1T0 RZ, [UR4], RZ ;  /* 0x000000ffffff79a7 */ /* 0x000fe20008100404 */
[----:B------:R-:W-:Y:S01]  /*8da0*/  UIADD3 UR4, UR6, -0x1, URZ ;  /* 0xffffffff06047890 */ /* 0x000fe2000fffe03f */
[----:B------:R-:W-:Y:S02]  /*8db0*/  R2UR UR6, R16 ;  /* 0x00000000100672ca */ /* 0x000fe400000e0000 */
[----:B------:R-:W-:-:S02]  /*8dc0*/  F2FP.F16.F32.PACK_AB R196, R169, R196 ;  /* 0x000000c4a9c4723e */ /* 0x000fc400000000ff */
[----:B------:R-:W-:Y:S01]  /*8dd0*/  F2FP.F16.F32.PACK_AB R197, R162, R197 ;  /* 0x000000c5a2c5723e */ /* 0x000fe200000000ff */
[----:B------:R-:W-:Y:S01]  /*8de0*/  IMAD.U32 R228, RZ, RZ, UR4 ;  /* 0x00000004ffe47e24 */ /* 0x000fe2000f8e00ff */
[----:B------:R-:W-:Y:S02]  /*8df0*/  F2FP.F16.F32.PACK_AB R198, R165, R198 ;  /* 0x000000c6a5c6723e */ /* 0x000fe400000000ff */
[----:B------:R-:W-:Y:S02]  /*8e00*/  F2FP.F16.F32.PACK_AB R199, R166, R199 ;  /* 0x000000c7a6c7723e */ /* 0x000fe400000000ff */
[----:B------:R-:W-:Y:S02]  /*8e10*/  F2FP.F16.F32.PACK_AB R192, R161, R192 ;  /* 0x000000c0a1c0723e */ /* 0x000fe400000000ff */
[----:B------:R-:W-:Y:S01]  /*8e20*/  F2FP.F16.F32.PACK_AB R193, R154, R193 ;  /* 0x000000c19ac1723e */ /* 0x000fe200000000ff */
[----:B------:R-:W-:Y:S01]  /*8e30*/  IMAD.U32 R229, RZ, RZ, UR6 ;  /* 0x00000006ffe57e24 */ /* 0x000fe2000f8e00ff */
[----:B------:R-:W-:-:S02]  /*8e40*/  F2FP.F16.F32.PACK_AB R194, R153, R194 ;  /* 0x000000c299c2723e */ /* 0x000fc400000000ff */
[----:B------:R-:W-:Y:S01]  /*8e50*/  MOV R21, R4 ;  /* 0x0000000400157202 */ /* 0x000fe20000000f00 */
[----:B------:R-:W-:Y:S06]  /*8e60*/  @P1 BRA `(.L_x_25) ;  /* 0xffffffc4004c1947 */ /* 0x000fec000383ffff */
.L_x_14:
[----:B------:R-:W-:Y:S06]  /*8e70*/  BAR.ARV 0x8, 0x180 ;  /* 0x0206000000007b1d */ /* 0x000fec0000002000 */
        /* <DEDUP_REMOVED lines=128> */
[----:B------:R-:W-:Y:S06]  /*9680*/  @!P0 BRA `(.L_x_26) ;  /* 0x0000000000048947 */ /* 0x000fec0003800000 */
[----:B------:R-:W-:Y:S01]  /*9690*/  BPT.TRAP 0x1 ;  /* 0x000000040000795c */ /* 0x000fe20000300000 */
.L_x_26:
[----:B------:R-:W0:Y:S01]  /*96a0*/  S2UR UR13, SR_CgaCtaId ;  /* 0x00000000000d79c3 */ /* 0x000e220000008800 */
[----:B------:R-:W-:Y:S01]  /*96b0*/  R2UR UR6, R16 ;  /* 0x00000000100672ca */ /* 0x000fe200000e0000 */
[----:B------:R-:W-:-:S12]  /*96c0*/  UMOV UR4, 0x400 ;  /* 0x0000040000047882 */ /* 0x000fd80000000000 */
[----:B------:R-:W-:-:S05]  /*96d0*/  IMAD.U32 R0, RZ, RZ, UR6 ;  /* 0x00000006ff007e24 */ /* 0x000fca000f8e00ff */
[----:B------:R-:W-:Y:S01]  /*96e0*/  SHF.L.U32 R0, R0, 0x1f, RZ ;  /* 0x0000001f00007819 */ /* 0x000fe200000006ff */
[----:B0-----:R-:W-:-:S04]  /*96f0*/  ULEA UR4, UR13, UR4, 0x18 ;  /* 0x000000040d047291 */ /* 0x001fc8000f8ec03f */
[----:B------:R-:W-:-:S09]  /*9700*/  ULEA UR12, UR38, UR4, 0x3 ;  /* 0x00000004260c7291 */ /* 0x000fd2000f8e183f */
[----:B------:R0:W1:Y:S01]  /*9710*/  SYNCS.PHASECHK.TRANS64.TRYWAIT P1, [UR12+0x38850], R0 ;  /* 0x03885000ff0075a7 */ /* 0x000062000802014c */
[----:B------:R-:W-:Y:S05]  /*9720*/  @!P0 BRA `(.L_x_27) ;  /* 0x0000000000048947 */ /* 0x000fea0003800000 */
[----:B------:R-:W-:Y:S01]  /*9730*/  BPT.TRAP 0x1 ;  /* 0x000000040000795c */ /* 0x000fe20000300000 */
.L_x_27:
[----:B-1----:R-:W-:Y:S05]  /*9740*/  @P1 BRA `(.L_x_28) ;  /* 0x0000000000081947 */ /* 0x002fea0003800000 */
[----:B------:R-:W1:Y:S02]  /*9750*/  SYNCS.PHASECHK.TRANS64.TRYWAIT P1, [UR12+0x38850], R0 ;  /* 0x03885000ff0075a7 */ /* 0x000e64000802014c */
[----:B-1----:R-:W-:Y:S05]  /*9760*/  @!P1 BRA `(.L_x_29) ;  /* 0x0000006400e09947 */ /* 0x002fea0003800000 */
.L_x_28:
[----:B------:R-:W-:Y:S01]  /*9770*/  UIADD3 UR6, UR4, 0x400, URZ ;  /* 0x0000040004067890 */ /* 0x000fe2000fffe03f */
[----:B------:R-:W-:Y:S01]  /*9780*/  WARPGROUP.ARRIVE ;  /* 0x00000000000079c5 */ /* 0x000fe20000000000 */
[----:B------:R-:W-:Y:S01]  /*9790*/  UMOV UR7, 0x40000040 ;  /* 0x4000004000077882 */ /* 0x000fe20000000000 */
[----:B------:R-:W-:Y:S01]  /*97a0*/  UMOV UR11, 0x40000040 ;  /* 0x40000040000b7882 */ /* 0x000fe20000000000 */
[----:B------:R-:W-:Y:S01]  /*97b0*/  USHF.R.U32.HI UR6, URZ, 0x4, UR6 ;  /* 0x000000043f067899 */ /* 0x000fe20008011606 */
[----:B01----:R-:W0:Y:S01]  /*97c0*/  SHFL.BFLY PT, R0, R17, 0x2, 0x1f ;  /* 0x0c401f0011007f89 */ /* 0x003e2200000e0000 */
[----:B------:R-:W-:Y:S01]  /*97d0*/  MOV R6, RZ ;  /* 0x000000ff00067202 */ /* 0x000fe20000000f00 */
[----:B------:R-:W-:Y:S01]  /*97e0*/  IMAD.U32 R13, RZ, RZ, UR5 ;  /* 0x00000005ff0d7e24 */ /* 0x000fe2000f8e00ff */
[----:B------:R-:W-:Y:S01]  /*97f0*/  ULOP3.LUT UR6, UR6, 0x3fff, URZ, 0xc0, !UPT ;  /* 0x00003fff06067892 */ /* 0x000fe2000f8ec03f */
[----:B------:R-:W1:Y:S03]  /*9800*/  SHFL.BFLY PT, R2, R5, 0x2, 0x1f ;  /* 0x0c401f0005027f89 */ /* 0x000e6600000e0000 */
[----:B------:R-:W-:-:S04]  /*9810*/  ULOP3.LUT UR6, UR6, 0x2800000, URZ, 0xfc, !UPT ;  /* 0x0280000006067892 */ /* 0x000fc8000f8efc3f */
[----:B------:R-:W-:-:S04]  /*9820*/  UIMAD UR6, UR38, 0xa00, UR6 ;  /* 0x00000a00260678a4 */ /* 0x000fc8000f8e0206 */
[----:B------:R-:W-:-:S05]  /*9830*/  UIADD3 UR8, UR6, 0x80, URZ ;  /* 0x0000008006087890 */ /* 0x000fca000fffe03f */
[----:B------:R-:W-:Y:S01]  /*9840*/  HGMMA.64x256x16.F32 R24, R208, gdesc[UR4].tnspB, R24, gsb0 ;  /* 0x43e00004d0187df0 */ /* 0x000fe20008000818 */
[----:B------:R-:W-:Y:S01]  /*9850*/  UMOV UR7, 0x40000040 ;  /* 0x4000004000077882 */ /* 0x000fe20000000000 */
[----:B------:R-:W-:Y:S01]  /*9860*/  UMOV UR10, UR8 ;  /* 0x00000008000a7c82 */ /* 0x000fe20008000000 */
[----:B------:R-:W-:Y:S01]  /*9870*/  UIADD3 UR8, UR6, 0x100, URZ ;  /* 0x0000010006087890 */ /* 0x000fe2000fffe03f */
[----:B0-----:R-:W-:Y:S01]  /*9880*/  FADD.FTZ R0, R0, R17 ;  /* 0x0000001100007221 */ /* 0x001fe20000010000 */
[----:B-1----:R-:W-:-:S04]  /*9890*/  FADD.FTZ R2, R2, R5 ;  /* 0x0000000502027221 */ /* 0x002fc80000010000 */
[----:B------:R-:W0:Y:S01]  /*98a0*/  SHFL.BFLY PT, R7, R0, 0x1, 0x1f ;  /* 0x0c201f0000077f89 */ /* 0x000e2200000e0000 */
[----:B------:R-:W-:-:S03]  /*98b0*/  IMAD.MOV.U32 R5, RZ, RZ, RZ ;  /* 0x000000ffff057224 */ /* 0x000fc600078e00ff */
[----:B------:R-:W1:Y:S01]  /*98c0*/  SHFL.BFLY PT, R9, R2, 0x1, 0x1f ;  /* 0x0c201f0002097f89 */ /* 0x000e6200000e0000 */
[----:B0-----:R-:W-:Y:S01]  /*98d0*/  FADD.FTZ R11, R0, R7 ;  /* 0x00000007000b7221 */ /* 0x001fe20000010000 */
[----:B------:R-:W-:Y:S02]  /*98e0*/  IMAD.U32 R7, RZ, RZ, UR5 ;  /* 0x00000005ff077e24 */ /* 0x000fe4000f8e00ff */
[----:B------:R-:W-:Y:S02]  /*98f0*/  IMAD.MOV.U32 R0, RZ, RZ, -0x800000 ;  /* 0xff800000ff007424 */ /* 0x000fe400078e00ff */
[----:B-1----:R-:W-:Y:S01]  /*9900*/  FADD.FTZ R12, R2, R9 ;  /* 0x00000009020c7221 */ /* 0x002fe20000010000 */
[----:B------:R-:W-:Y:S02]  /*9910*/  FSETP.NE.FTZ.AND P1, PT, R11, RZ, PT ;  /* 0x000000ff0b00720b */ /* 0x000fe40003f35000 */
[----:B------:R-:W-:Y:S02]  /*9920*/  MOV R2, 0xff800000 ;  /* 0xff80000000027802 */ /* 0x000fe40000000f00 */
[----:B------:R-:W-:-:S09]  /*9930*/  FSETP.NE.FTZ.AND P2, PT, R12, RZ, PT ;  /* 0x000000ff0c00720b */ /* 0x000fd20003f55000 */
[----:B------:R-:W0:Y:S01]  /*9940*/  @P1 MUFU.LG2 R8, R11 ;  /* 0x0000000b00081308 */ /* 0x000e220000000c00 */
[----:B------:R-:W-:-:S03]  /*9950*/  @P1 FMUL.FTZ R7, R7, 0.69314718246459960938 ;  /* 0x3f31721807071820 */ /* 0x000fc60000410000 */
[----:B------:R-:W-:-:S04]  /*9960*/  @P2 FMUL.FTZ R13, R13, 0.69314718246459960938 ;  /* 0x3f3172180d0d2820 */ /* 0x000fc80000410000 */
[----:B------:R-:W1:Y:S08]  /*9970*/  @P2 MUFU.LG2 R9, R12 ;  /* 0x0000000c00092308 */ /* 0x000e700000000c00 */
[----:B------:R2:W3:Y:S01]  /*9980*/  @P1 MUFU.RCP R6, R11 ;  /* 0x0000000b00061308 */ /* 0x0004e20000001000 */
[----:B0-----:R-:W-:-:S04]  /*9990*/  @P1 FMUL.FTZ R8, R8, 0.69314718246459960938 ;  /* 0x3f31721808081820 */ /* 0x001fc80000410000 */
[----:B------:R-:W-:-:S03]  /*99a0*/  @P1 FFMA.FTZ R2, R7, R4, R8 ;  /* 0x0000000407021223 */ /* 0x000fc60000010008 */
[----:B------:R2:W0:Y:S01]  /*99b0*/  @P2 MUFU.RCP R5, R12 ;  /* 0x0000000c00052308 */ /* 0x0004220000001000 */
[----:B-1----:R-:W-:-:S04]  /*99c0*/  @P2 FMUL.FTZ R10, R9, 0.69314718246459960938 ;  /* 0x3f317218090a2820 */ /* 0x002fc80000410000 */
[----:B------:R-:W-:Y:S01]  /*99d0*/  @P2 FFMA.FTZ R0, R13, R3, R10 ;  /* 0x000000030d002223 */ /* 0x000fe2000001000a */
[----:B------:R-:W-:Y:S02]  /*99e0*/  WARPGROUP.DEPBAR.LE gsb0, 0x0 ;  /* 0x00008000000079c5 */ /* 0x000fe40000010000 */
[----:B------:R-:W-:-:S06]  /*99f0*/  WARPGROUP.ARRIVE ;  /* 0x00000000000079c5 */ /* 0x000fcc0000000000 */
[----:B------:R-:W-:Y:S01]  /*9a00*/  HGMMA.64x256x16.F32 R24, R204, gdesc[UR8].tnspB, R24, gsb0 ;  /* 0x43e00008cc187df0 */ /* 0x000fe20008000818 */
[----:B------:R-:W-:Y:S01]  /*9a10*/  UMOV UR10, UR8 ;  /* 0x00000008000a7c82 */ /* 0x000fe20008000000 */
[----:B------:R-:W-:Y:S01]  /*9a20*/  UMOV UR11, 0x40000040 ;  /* 0x40000040000b7882 */ /* 0x000fe20000000000 */
[----:B------:R-:W-:Y:S02]  /*9a30*/  UIADD3 UR8, UR6, 0x180, URZ ;  /* 0x0000018006087890 */ /* 0x000fe4000fffe03f */
[----:B------:R-:W-:Y:S01]  /*9a40*/  UIADD3 UR6, UR6, 0x200, URZ ;  /* 0x0000020006067890 */ /* 0x000fe2000fffe03f */
[----:B------:R-:W-:Y:S02]  /*9a50*/  WARPGROUP.DEPBAR.LE gsb0, 0x0 ;  /* 0x00008000000079c5 */ /* 0x000fe40000010000 */
[----:B------:R-:W-:-:S15]  /*9a60*/  WARPGROUP.ARRIVE ;  /* 0x00000000000079c5 */ /* 0x000fde0000000000 */
[----:B------:R-:W-:-:S05]  /*9a70*/  NOP ;  /* 0x0000000000007918 */ /* 0x000fca0000000000 */
[----:B------:R-:W-:Y:S01]  /*9a80*/  HGMMA.64x256x16.F32 R24, R200, gdesc[UR8].tnspB, R24, gsb0 ;  /* 0x43e00008c8187df0 */ /* 0x000fe20008000818 */
[----:B------:R-:W-:Y:S01]  /*9a90*/  UMOV UR10, UR8 ;  /* 0x00000008000a7c82 */ /* 0x000fe20008000000 */
[----:B------:R-:W-:Y:S01]  /*9aa0*/  UMOV UR11, 0x40000040 ;  /* 0x40000040000b7882 */ /* 0x000fe20000000000 */
[----:B------:R-:W-:Y:S02]  /*9ab0*/  WARPGROUP.DEPBAR.LE gsb0, 0x0 ;  /* 0x00008000000079c5 */ /* 0x000fe40000010000 */
[----:B------:R-:W-:-:S15]  /*9ac0*/  WARPGROUP.ARRIVE ;  /* 0x00000000000079c5 */ /* 0x000fde0000000000 */
[----:B------:R-:W-:-:S08]  /*9ad0*/  NOP ;  /* 0x0000000000007918 */ /* 0x000fd00000000000 */
[----:B------:R-:W-:Y:S03]  /*9ae0*/  HGMMA.64x256x16.F32 R24, R196, gdesc[UR8].tnspB, R24, gsb0 ;  /* 0x43e00008c4187df0 */ /* 0x000fe60008000818 */
[----:B------:R-:W-:Y:S02]  /*9af0*/  WARPGROUP.DEPBAR.LE gsb0, 0x0 ;  /* 0x00008000000079c5 */ /* 0x000fe40000010000 */
[----:B------:R-:W-:-:S15]  /*9b00*/  WARPGROUP.ARRIVE ;  /* 0x00000000000079c5 */ /* 0x000fde0000000000 */
[----:B------:R-:W-:-:S08]  /*9b10*/  NOP ;  /* 0x0000000000007918 */ /* 0x000fd00000000000 */
[----:B------:R-:W-:Y:S03]  /*9b20*/  HGMMA.64x256x16.F32 R24, R192, gdesc[UR4].tnspB, R24, gsb0 ;  /* 0x43e00004c0187df0 */ /* 0x000fe60008000818 */
[----:B------:R-:W-:Y:S02]  /*9b30*/  WARPGROUP.DEPBAR.LE gsb0, 0x0 ;  /* 0x00008000000079c5 */ /* 0x000fe40000010000 */
[----:B0-23--:R-:W-:Y:S05]  /*9b40*/  @!P0 BRA `(.L_x_30) ;  /* 0x0000000000048947 */ /* 0x00dfea0003800000 */
[----:B------:R-:W-:Y:S01]  /*9b50*/  BPT.TRAP 0x1 ;  /* 0x000000040000795c */ /* 0x000fe20000300000 */
.L_x_30:
[----:B------:R-:W0:Y:S01]  /*9b60*/  S2UR UR5, SR_SWINHI ;  /* 0x00000000000579c3 */ /* 0x000e220000002f00 */
        /* <DEDUP_REMOVED lines=23> */
[----:B------:R-:W-:Y:S01]  /*9ce0*/  UMOV UR6, UR4 ;  /* 0x0000000400067c82 */ /* 0x000fe20008000000 */
[----:B0-----:R-:W-:Y:S01]  /*9cf0*/  UMOV UR7, UR5 ;  /* 0x0000000500077c82 */ /* 0x001fe20008000000 */
[----:B------:R-:W-:Y:S01]  /*9d00*/  FMUL.FTZ R43, R43, R5 ;  /* 0x000000052b2b7220 */ /* 0x000fe20000410000 */
[----:B------:R-:W-:-:S02]  /*9d10*/  IMAD.U32 R160, RZ, RZ, UR6 ;  /* 0x00000006ffa07e24 */ /* 0x000fc4000f8e00ff */
[-C--:B------:R-:W-:Y:S01]  /*9d20*/  FMUL.FTZ R42, R42, R5.reuse ;  /* 0x000000052a2a7220 */ /* 0x080fe20000410000 */
[----:B------:R-:W-:Y:S02]  /*9d30*/  IMAD.U32 R161, RZ, RZ, UR7 ;  /* 0x00000007ffa17e24 */ /* 0x000fe4000f8e00ff */
[-C--:B------:R-:W-:Y:S01]  /*9d40*/  FMUL.FTZ R47, R47, R5.reuse ;  /* 0x000000052f2f7220 */ /* 0x080fe20000410000 */
[-C--:B------:R-:W-:Y:S01]  /*9d50*/  FMUL.FTZ R46, R46, R5.reuse ;  /* 0x000000052e2e7220 */ /* 0x080fe20000410000 */
[----:B------:R-:W-:Y:S01]  /*9d60*/  FMUL.FTZ R51, R51, R5 ;  /* 0x0000000533337220 */ /* 0x000fe20000410000 */
[----:B------:R-:W-:-:S04]  /*9d70*/  IMAD.WIDE R20, R224, 0x2, R160 ;  /* 0x00000002e0147825 */ /* 0x000fc800078e02a0 */
[-C--:B------:R-:W-:Y:S01]  /*9d80*/  FMUL.FTZ R50, R50, R5.reuse ;  /* 0x0000000532327220 */ /* 0x080fe20000410000 */
[-C--:B------:R-:W-:Y:S01]  /*9d90*/  FMUL.FTZ R55, R55, R5.reuse ;  /* 0x0000000537377220 */ /* 0x080fe20000410000 */
[-C--:B------:R-:W-:Y:S01]  /*9da0*/  FMUL.FTZ R54, R54, R5.reuse ;  /* 0x0000000536367220 */ /* 0x080fe20000410000 */
[-C--:B------:R-:W-:Y:S01]  /*9db0*/  FMUL.FTZ R59, R59, R5.reuse ;  /* 0x000000053b3b7220 */ /* 0x080fe20000410000 */
[----:B------:R-:W-:Y:S01]  /*9dc0*/  IADD3 R9, P3, R20, 0xc060, RZ ;  /* 0x0000c06014097810 */ /* 0x000fe20007f7e0ff */
[-C--:B------:R-:W-:Y:S01]  /*9dd0*/  FMUL.FTZ R58, R58, R5.reuse ;  /* 0x000000053a3a7220 */ /* 0x080fe20000410000 */
[-C--:B------:R-:W-:Y:S01]  /*9de0*/  FMUL.FTZ R63, R63, R5.reuse ;  /* 0x000000053f3f7220 */ /* 0x080fe20000410000 */
[-C--:B------:R-:W-:Y:S01]  /*9df0*/  FMUL.FTZ R62, R62, R5.reuse ;  /* 0x000000053e3e7220 */ /* 0x080fe20000410000 */
[----:B------:R-:W-:Y:S01]  /*9e00*/  LOP3.LUT R4, R9, 0x380, RZ, 0xc0, !PT ;  /* 0x0000038009047812 */ /* 0x000fe200078ec0ff */
        /* <DEDUP_REMOVED lines=41> */
[----:B------:R-:W-:Y:S01]  /*a0a0*/  LEA R7, R218, R19, 0x6 ;  /* 0x00000013da077211 */ /* 0x000fe200078e30ff */
[-C--:B------:R-:W-:Y:S01]  /*a0b0*/  FMUL.FTZ R169, R146, R5.reuse ;  /* 0x0000000592a97220 */ /* 0x080fe20000410000 */
[-C--:B------:R-:W-:Y:S01]  /*a0c0*/  FMUL.FTZ R170, R151, R5.reuse ;  /* 0x0000000597aa7220 */ /* 0x080fe20000410000 */
[----:B------:R-:W-:Y:S01]  /*a0d0*/  FMUL.FTZ R172, R150, R5 ;  /* 0x0000000596ac7220 */ /* 0x000fe20000410000 */
[-C--:B------:R-:W-:Y:S01]  /*a0e0*/  FMUL.FTZ R195, R61, R6.reuse ;  /* 0x000000063dc37220 */ /* 0x080fe20000410000 */
[-C--:B------:R-:W-:Y:S01]  /*a0f0*/  FMUL.FTZ R194, R65, R6.reuse ;  /* 0x0000000641c27220 */ /* 0x080fe20000410000 */
[----:B------:R-:W-:Y:S01]  /*a100*/  FMUL.FTZ R193, R69, R6 ;  /* 0x0000000645c17220 */ /* 0x000fe20000410000 */
[----:B------:R-:W-:Y:S01]  /*a110*/  SHF.R.U64 R4, R4, 0x3, RZ ;  /* 0x0000000304047819 */ /* 0x000fe200000012ff */
[----:B------:R-:W-:Y:S01]  /*a120*/  IMAD.X R5, RZ, RZ, R21, P3 ;  /* 0x000000ffff057224 */ /* 0x000fe200018e0615 */
[C---:B------:R-:W-:Y:S01]  /*a130*/  IADD3 R107, P4, R20.reuse, 0xc040, RZ ;  /* 0x0000c040146b7810 */ /* 0x040fe20007f9e0ff */
[----:B------:R-:W-:Y:S01]  /*a140*/  IMAD.WIDE R160, R7, 0x2, R160 ;  /* 0x0000000207a07825 */ /* 0x000fe200078e02a0 */
[----:B------:R-:W-:-:S03]  /*a150*/  IADD3 R73, P5, R20, 0xc020, RZ ;  /* 0x0000c02014497810 */ /* 0x000fc60007fbe0ff */
[-C--:B------:R-:W-:Y:S01]  /*a160*/  FMUL.FTZ R171, R32, R6.reuse ;  /* 0x0000000620ab7220 */ /* 0x080fe20000410000 */
[C---:B------:R-:W-:Y:S01]  /*a170*/  IADD3 R33, P1, R20.reuse, 0x20, RZ ;  /* 0x0000002014217810 */ /* 0x040fe20007f3e0ff */
[-C--:B------:R-:W-:Y:S01]  /*a180*/  FMUL.FTZ R197, R53, R6.reuse ;  /* 0x0000000635c57220 */ /* 0x080fe20000410000 */
[----:B------:R-:W-:Y:S01]  /*a190*/  IADD3 R64, P2, R20, 0x8040, RZ ;  /* 0x0000804014407810 */ /* 0x000fe20007f5e0ff */
[-C--:B------:R-:W-:Y:S01]  /*a1a0*/  FMUL.FTZ R181, R52, R6.reuse ;  /* 0x0000000634b57220 */ /* 0x080fe20000410000 */
[C---:B------:R-:W-:Y:S01]  /*a1b0*/  IADD3 R69, P6, R20.reuse, 0xc000, RZ ;  /* 0x0000c00014457810 */ /* 0x040fe20007fde0ff */
[-C--:B------:R-:W-:Y:S01]  /*a1c0*/  FMUL.FTZ R196, R57, R6.reuse ;  /* 0x0000000639c47220 */ /* 0x080fe20000410000 */
[----:B------:R-:W-:Y:S01]  /*a1d0*/  IADD3 R65, P0, R20, 0x8060, RZ ;  /* 0x0000806014417810 */ /* 0x000fe20007f1e0ff */
[-C--:B------:R-:W-:Y:S01]  /*a1e0*/  FMUL.FTZ R179, R60, R6.reuse ;  /* 0x000000063cb37220 */ /* 0x080fe20000410000 */
[C---:B------:R-:W-:Y:S01]  /*a1f0*/  IADD3 R61, P3, R20.reuse, 0x8020, RZ ;  /* 0x00008020143d7810 */ /* 0x040fe20007f7e0ff */
[--C-:B------:R-:W-:Y:S01]  /*a200*/  IMAD.X R7, RZ, RZ, R21.reuse, P4 ;  /* 0x000000ffff077224 */ /* 0x100fe200020e0615 */
[----:B------:R-:W-:Y:S01]  /*a210*/  LOP3.LUT R131, R20, 0x380, RZ, 0xc0, !PT ;  /* 0x0000038014837812 */ /* 0x000fe200078ec0ff */
[--C-:B------:R-:W-:Y:S01]  /*a220*/  IMAD.X R15, RZ, RZ, R21.reuse, P1 ;  /* 0x000000ffff0f7224 */ /* 0x100fe200008e0615 */
[----:B------:R-:W-:Y:S01]  /*a230*/  LOP3.LUT R4, R4, R9, RZ, 0x3c, !PT ;  /* 0x0000000904047212 */ /* 0x000fe200078e3cff */
[--C-:B------:R-:W-:Y:S01]  /*a240*/  IMAD.X R9, RZ, RZ, R21.reuse, P5 ;  /* 0x000000ffff097224 */ /* 0x100fe200028e0615 */
[-C--:B------:R-:W-:Y:S01]  /*a250*/  IADD3.X R11, RZ, R21.reuse, RZ, P6, !PT ;  /* 0x00000015ff0b7210 */ /* 0x080fe200037fe4ff */
[--C-:B------:R-:W-:Y:S01]  /*a260*/  IMAD.X R135, RZ, RZ, R21.reuse, P2 ;  /* 0x000000ffff877224 */ /* 0x100fe200010e0615 */
[-C--:B------:R-:W-:Y:S01]  /*a270*/  IADD3.X R139, RZ, R21.reuse, RZ, P3, !PT ;  /* 0x00000015ff8b7210 */ /* 0x080fe20001ffe4ff */
[----:B------:R-:W-:Y:S01]  /*a280*/  FMUL.FTZ R180, R56, R6 ;  /* 0x0000000638b47220 */ /* 0x000fe20000410000 */
[C---:B------:R-:W-:Y:S01]  /*a290*/  IADD3 R60, P4, R20.reuse, 0x8000, RZ ;  /* 0x00008000143c7810 */ /* 0x040fe20007f9e0ff */
[--C-:B------:R-:W-:Y:S01]  /*a2a0*/  IMAD.X R13, RZ, RZ, R21.reuse, P0 ;  /* 0x000000ffff0d7224 */ /* 0x100fe200000e0615 */
[C---:B------:R-:W-:Y:S01]  /*a2b0*/  IADD3 R57, P5, R20.reuse, 0x4060, RZ ;  /* 0x0000406014397810 */ /* 0x040fe20007fbe0ff */
[----:B------:R-:W-:Y:S01]  /*a2c0*/  ULDC UR10, c[0x0][0xc44] ;  /* 0x00031100000a7ab9 */ /* 0x000fe20000000800 */
[C---:B------:R-:W-:Y:S01]  /*a2d0*/  IADD3 R53, P6, R20.reuse, 0x40, RZ ;  /* 0x0000004014357810 */ /* 0x040fe20007fde0ff */
[--C-:B------:R-:W-:Y:S01]  /*a2e0*/  IMAD.X R143, RZ, RZ, R21.reuse, P4 ;  /* 0x000000ffff8f7224 */ /* 0x100fe200020e0615 */
[C---:B------:R-:W-:Y:S01]  /*a2f0*/  IADD3 R52, P1, R20.reuse, 0x4020, RZ ;  /* 0x0000402014347810 */ /* 0x040fe20007f3e0ff */
[--C-:B------:R-:W-:Y:S01]  /*a300*/  IMAD.X R147, RZ, RZ, R21.reuse, P5 ;  /* 0x000000ffff937224 */ /* 0x100fe200028e0615 */
[C---:B------:R-:W-:Y:S01]  /*a310*/  IADD3 R32, P2, R20.reuse, 0x4000, RZ ;  /* 0x0000400014207810 */ /* 0x040fe20007f5e0ff */
[--C-:B------:R-:W-:Y:S01]  /*a320*/  IMAD.X R151, RZ, RZ, R21.reuse, P6 ;  /* 0x000000ffff977224 */ /* 0x100fe200030e0615 */
[----:B------:R-:W-:Y:S01]  /*a330*/  IADD3 R30, P3, R20, 0x60, RZ ;  /* 0x00000060141e7810 */ /* 0x000fe20007f7e0ff */
[--C-:B------:R-:W-:Y:S01]  /*a340*/  IMAD.X R155, RZ, RZ, R21.reuse, P1 ;  /* 0x000000ffff9b7224 */ /* 0x100fe200008e0615 */
[----:B------:R-:W-:Y:S01]  /*a350*/  SHF.R.U64 R131, R131, 0x3, RZ ;  /* 0x0000000383837819 */ /* 0x000fe200000012ff */
[--C-:B------:R-:W-:Y:S01]  /*a360*/  IMAD.X R157, RZ, RZ, R21.reuse, P2 ;  /* 0x000000ffff9d7224 */ /* 0x100fe200010e0615 */
[----:B------:R-:W-:Y:S01]  /*a370*/  R2UR UR14, R216 ;  /* 0x00000000d80e72ca */ /* 0x000fe200000e0000 */
[----:B------:R-:W-:Y:S01]  /*a380*/  IMAD.X R159, RZ, RZ, R21, P3 ;  /* 0x000000ffff9f7224 */ /* 0x000fe200018e0615 */
[----:B------:R-:W-:Y:S01]  /*a390*/  IADD3 R56, P0, R20, 0x4040, RZ ;  /* 0x0000404014387810 */ /* 0x000fe20007f1e0ff */
[----:B------:R-:W-:Y:S01]  /*a3a0*/  ULDC.64 UR8, c[0x0][0xb90] ;  /* 0x0002e40000087ab9 */ /* 0x000fe20000000a00 */
[----:B------:R-:W-:Y:S01]  /*a3b0*/  LOP3.LUT R130, R131, R20, RZ, 0x3c, !PT ;  /* 0x0000001483827212 */ /* 0x000fe200078e3cff */
[-C--:B------:R-:W-:Y:S01]  /*a3c0*/  FMUL.FTZ R177, R68, R6.reuse ;  /* 0x0000000644b17220 */ /* 0x080fe20000410000 */
[----:B------:R-:W-:Y:S01]  /*a3d0*/  R2UR UR16, R217 ;  /* 0x00000000d91072ca */ /* 0x000fe200000e0000 */
[----:B------:R-:W0:Y:S01]  /*a3e0*/  LDC R198, c[0x0][0xbe8] ;  /* 0x0002fa00ffc67b82 */ /* 0x000e220000000800 */
[-C--:B------:R-:W-:Y:S01]  /*a3f0*/  IADD3.X R153, RZ, R21.reuse, RZ, P0, !PT ;  /* 0x00000015ff997210 */ /* 0x080fe200007fe4ff */
[-C--:B------:R-:W-:Y:S01]  /*a400*/  FMUL.FTZ R25, R25, R6.reuse ;  /* 0x0000000619197220 */ /* 0x080fe20000410000 */
[----:B------:R-:W-:Y:S01]  /*a410*/  MOV R131, R21 ;  /* 0x0000001500837202 */ /* 0x000fe20000000f00 */
[-C--:B------:R-:W-:Y:S01]  /*a420*/  FMUL.FTZ R24, R24, R6.reuse ;  /* 0x0000000618187220 */ /* 0x080fe20000410000 */
[----:B------:R-:W-:Y:S01]  /*a430*/  LOP3.LUT R21, R64, 0x380, RZ, 0xc0, !PT ;  /* 0x0000038040157812 */ /* 0x000fe200078ec0ff */
[----:B------:R-:W-:Y:S01]  /*a440*/  UIADD3 UR5, -UR14, URZ, URZ ;  /* 0x0000003f0e057290 */ /* 0x000fe2000fffe13f */
[----:B------:R-:W-:Y:S01]  /*a450*/  LOP3.LUT R20, R61, 0x380, RZ, 0xc0, !PT ;  /* 0x000003803d147812 */ /* 0x000fe200078ec0ff */
[-C--:B------:R-:W-:Y:S01]  /*a460*/  FMUL.FTZ R29, R29, R6.reuse ;  /* 0x000000061d1d7220 */ /* 0x080fe20000410000 */
[----:B------:R-:W-:Y:S01]  /*a470*/  SHF.R.U64 R21, R21, 0x3, RZ ;  /* 0x0000000315157819 */ /* 0x000fe200000012ff */
[----:B------:R-:W-:Y:S01]  /*a480*/  FMUL.FTZ R28, R28, R6 ;  /* 0x000000061c1c7220 */ /* 0x000fe20000410000 */
[----:B------:R-:W-:Y:S01]  /*a490*/  SHF.R.U64 R20, R20, 0x3, RZ ;  /* 0x0000000314147819 */ /* 0x000fe200000012ff */
[----:B------:R-:W-:Y:S01]  /*a4a0*/  UIMAD UR10, UR10, UR5, UR16 ;  /* 0x000000050a0a72a4 */ /* 0x000fe2000f8e0210 */
[----:B------:R-:W-:Y:S01]  /*a4b0*/  LOP3.LUT R134, R21, R64, RZ, 0x3c, !PT ;  /* 0x0000004015867212 */ /* 0x000fe200078e3cff */
[-C--:B------:R-:W-:Y:S01]  /*a4c0*/  FMUL.FTZ R36, R36, R6.reuse ;  /* 0x0000000624247220 */ /* 0x080fe20000410000 */
[----:B------:R-:W-:Y:S01]  /*a4d0*/  LOP3.LUT R21, R60, 0x380, RZ, 0xc0, !PT ;  /* 0x000003803c157812 */ /* 0x000fe200078ec0ff */
[----:B------:R-:W-:Y:S01]  /*a4e0*/  USHF.R.S32.HI UR11, URZ, 0x1f, UR10 ;  /* 0x0000001f3f0b7899 */ /* 0x000fe2000801140a */
[----:B------:R-:W-:Y:S01]  /*a4f0*/  LOP3.LUT R138, R20, R61, RZ, 0x3c, !PT ;  /* 0x0000003d148a7212 */ /* 0x000fe200078e3cff */
[----:B------:R-:W-:Y:S01]  /*a500*/  UIMAD.WIDE.U32 UR6, UR10, UR8, URZ ;  /* 0x000000080a0672a5 */ /* 0x000fe2000f8e003f */
[----:B------:R-:W-:Y:S01]  /*a510*/  LOP3.LUT R20, R57, 0x380, RZ, 0xc0, !PT ;  /* 0x0000038039147812 */ /* 0x000fe200078ec0ff */
[----:B------:R-:W-:Y:S01]  /*a520*/  UIMAD UR5, UR11, UR8, URZ ;  /* 0x000000080b0572a4 */ /* 0x000fe2000f8e023f */
[----:B------:R-:W-:Y:S01]  /*a530*/  LOP3.LUT R14, R33, 0x380, RZ, 0xc0, !PT ;  /* 0x00000380210e7812 */ /* 0x000fe200078ec0ff */
[----:B------:R-:W-:Y:S01]  /*a540*/  FMUL.FTZ R41, R41, R6 ;  /* 0x0000000629297220 */ /* 0x000fe20000410000 */
[----:B------:R-:W-:Y:S01]  /*a550*/  SHF.R.U64 R21, R21, 0x3, RZ ;  /* 0x0000000315157819 */ /* 0x000fe200000012ff */
[----:B------:R-:W-:Y:S01]  /*a560*/  UIMAD UR5, UR10, UR9, UR5 ;  /* 0x000000090a0572a4 */ /* 0x000fe2000f8e0205 */
[----:B------:R-:W-:Y:S01]  /*a570*/  SHF.R.U64 R20, R20, 0x3, RZ ;  /* 0x0000000314147819 */ /* 0x000fe200000012ff */
[----:B------:R-:W-:Y:S01]  /*a580*/  IMAD.U32 R126, RZ, RZ, UR6 ;  /* 0x00000006ff7e7e24 */ /* 0x000fe2000f8e00ff */
[----:B------:R-:W-:Y:S01]  /*a590*/  SHF.R.U64 R14, R14, 0x3, RZ ;  /* 0x000000030e0e7819 */ /* 0x000fe200000012ff */
[----:B------:R-:W-:Y:S01]  /*a5a0*/  UIADD3 UR6, UR7, UR5, URZ ;  /* 0x0000000507067290 */ /* 0x000fe2000fffe03f */
[----:B------:R-:W-:Y:S01]  /*a5b0*/  LOP3.LUT R142, R21, R60, RZ, 0x3c, !PT ;  /* 0x0000003c158e7212 */ /* 0x000fe200078e3cff */
[----:B------:R-:W-:Y:S01]  /*a5c0*/  UIADD3 UR5, UR12, 0x38860, URZ ;  /* 0x000388600c057890 */ /* 0x000fe2000fffe03f */
[----:B------:R-:W-:Y:S01]  /*a5d0*/  LOP3.LUT R146, R20, R57, RZ, 0x3c, !PT ;  /* 0x0000003914927212 */ /* 0x000fe200078e3cff */
[-C--:B------:R-:W-:Y:S01]  /*a5e0*/  FMUL.FTZ R40, R40, R6.reuse ;  /* 0x0000000628287220 */ /* 0x080fe20000410000 */
[----:B------:R-:W-:Y:S01]  /*a5f0*/  LOP3.LUT R21, R52, 0x380, RZ, 0xc0, !PT ;  /* 0x0000038034157812 */ /* 0x000fe200078ec0ff */
[----:B------:R-:W-:Y:S01]  /*a600*/  UPRMT UR5, UR13, 0x654, UR5 ;  /* 0x000006540d057896 */ /* 0x000fe20008000005 */
[----:B------:R-:W-:Y:S01]  /*a610*/  LOP3.LUT R10, R69, 0x380, RZ, 0xc0, !PT ;  /* 0x00000380450a7812 */ /* 0x000fe200078ec0ff */
[-C--:B------:R-:W-:Y:S01]  /*a620*/  FMUL.FTZ R44, R44, R6.reuse ;  /* 0x000000062c2c7220 */ /* 0x080fe20000410000 */
[----:B------:R-:W-:Y:S01]  /*a630*/  LOP3.LUT R57, R32, 0x380, RZ, 0xc0, !PT ;  /* 0x0000038020397812 */ /* 0x000fe200078ec0ff */
[-C--:B------:R-:W-:Y:S01]  /*a640*/  FMUL.FTZ R49, R49, R6.reuse ;  /* 0x0000000631317220 */ /* 0x080fe20000410000 */
[----:B------:R-:W-:Y:S01]  /*a650*/  LOP3.LUT R14, R14, R33, RZ, 0x3c, !PT ;  /* 0x000000210e0e7212 */ /* 0x000fe200078e3cff */
[-C--:B------:R-:W-:Y:S01]  /*a660*/  FMUL.FTZ R48, R48, R6.reuse ;  /* 0x0000000630307220 */ /* 0x080fe20000410000 */
[----:B------:R-:W-:Y:S01]  /*a670*/  LOP3.LUT R33, R56, 0x380, RZ, 0xc0, !PT ;  /* 0x0000038038217812 */ /* 0x000fe200078ec0ff */
[-C--:B------:R-:W-:Y:S01]  /*a680*/  FMUL.FTZ R176, R72, R6.reuse ;  /* 0x0000000648b07220 */ /* 0x080fe20000410000 */
[----:B------:R-:W-:Y:S01]  /*a690*/  SHF.R.U64 R21, R21, 0x3, RZ ;  /* 0x0000000315157819 */ /* 0x000fe200000012ff */
[----:B------:R-:W-:Y:S01]  /*a6a0*/  SYNCS.ARRIVE.TRANS64.RED.A1T0 RZ, [UR5], RZ ;  /* 0x000000ffffff79a7 */ /* 0x000fe20008100405 */
[----:B------:R-:W-:Y:S01]  /*a6b0*/  SHF.R.U64 R10, R10, 0x3, RZ ;  /* 0x000000030a0a7819 */ /* 0x000fe200000012ff */
[-C--:B------:R-:W-:Y:S01]  /*a6c0*/  FMUL.FTZ R76, R76, R6.reuse ;  /* 0x000000064c4c7220 */ /* 0x080fe20000410000 */
[----:B------:R-:W-:Y:S01]  /*a6d0*/  SHF.R.U64 R57, R57, 0x3, RZ ;  /* 0x0000000339397819 */ /* 0x000fe200000012ff */
[-C--:B------:R-:W-:Y:S01]  /*a6e0*/  FMUL.FTZ R81, R81, R6.reuse ;  /* 0x0000000651517220 */ /* 0x080fe20000410000 */
[----:B------:R-:W-:Y:S01]  /*a6f0*/  LOP3.LUT R20, R53, 0x380, RZ, 0xc0, !PT ;  /* 0x0000038035147812 */ /* 0x000fe200078ec0ff */
[-C--:B------:R-:W-:Y:S01]  /*a700*/  FMUL.FTZ R80, R80, R6.reuse ;  /* 0x0000000650507220 */ /* 0x080fe20000410000 */
[----:B------:R-:W-:Y:S01]  /*a710*/  SHF.R.U64 R33, R33, 0x3, RZ ;  /* 0x0000000321217819 */ /* 0x000fe200000012ff */
[----:B------:R-:W-:Y:S01]  /*a720*/  FMUL.FTZ R84, R84, R6 ;  /* 0x0000000654547220 */ /* 0x000fe20000410000 */
[----:B------:R-:W-:Y:S01]  /*a730*/  LOP3.LUT R154, R21, R52, RZ, 0x3c, !PT ;  /* 0x00000034159a7212 */ /* 0x000fe200078e3cff */
[-C--:B------:R-:W-:Y:S01]  /*a740*/  FMUL.FTZ R89, R89, R6.reuse ;  /* 0x0000000659597220 */ /* 0x080fe20000410000 */
[----:B------:R-:W-:Y:S01]  /*a750*/  LOP3.LUT R10, R10, R69, RZ, 0x3c, !PT ;  /* 0x000000450a0a7212 */ /* 0x000fe200078e3cff */
[-C--:B------:R-:W-:Y:S01]  /*a760*/  FMUL.FTZ R88, R88, R6.reuse ;  /* 0x0000000658587220 */ /* 0x080fe20000410000 */
[----:B------:R-:W-:Y:S01]  /*a770*/  IADD3 R52, P3, R160, 0x1000, RZ ;  /* 0x00001000a0347810 */ /* 0x000fe20007f7e0ff */
[----:B------:R-:W-:Y:S01]  /*a780*/  FMUL.FTZ R92, R92, R6 ;  /* 0x000000065c5c7220 */ /* 0x000fe20000410000 */
[----:B------:R-:W-:Y:S01]  /*a790*/  LOP3.LUT R156, R57, R32, RZ, 0x3c, !PT ;  /* 0x00000020399c7212 */ /* 0x000fe200078e3cff */
[-C--:B------:R-:W-:Y:S01]  /*a7a0*/  FMUL.FTZ R97, R97, R6.reuse ;  /* 0x0000000661617220 */ /* 0x080fe20000410000 */
[----:B------:R-:W-:Y:S01]  /*a7b0*/  IADD3 R57, P6, R160, 0x4000, RZ ;  /* 0x00004000a0397810 */ /* 0x000fe20007fde0ff */
[-C--:B------:R-:W-:Y:S01]  /*a7c0*/  FMUL.FTZ R96, R96, R6.reuse ;  /* 0x0000000660607220 */ /* 0x080fe20000410000 */
[----:B------:R-:W-:Y:S01]  /*a7d0*/  IADD3 R69, P2, R160, 0x7000, RZ ;  /* 0x00007000a0457810 */ /* 0x000fe20007f5e0ff */
[-C--:B------:R-:W-:Y:S01]  /*a7e0*/  FMUL.FTZ R100, R100, R6.reuse ;  /* 0x0000000664647220 */ /* 0x080fe20000410000 */
[----:B------:R-:W-:Y:S01]  /*a7f0*/  SHF.R.U64 R20, R20, 0x3, RZ ;  /* 0x0000000314147819 */ /* 0x000fe200000012ff */
[----:B------:R-:W-:Y:S01]  /*a800*/  FMUL.FTZ R104, R104, R6 ;  /* 0x0000000668687220 */ /* 0x000fe20000410000 */
[----:B------:R-:W-:Y:S01]  /*a810*/  LOP3.LUT R152, R33, R56, RZ, 0x3c, !PT ;  /* 0x0000003821987212 */ /* 0x000fe200078e3cff */
[-C--:B------:R-:W-:Y:S01]  /*a820*/  FMUL.FTZ R108, R108, R6.reuse ;  /* 0x000000066c6c7220 */ /* 0x080fe20000410000 */
[----:B------:R-:W-:Y:S01]  /*a830*/  IADD3 R33, P4, R160, 0x2000, RZ ;  /* 0x00002000a0217810 */ /* 0x000fe20007f9e0ff */
[-C--:B------:R-:W-:Y:S01]  /*a840*/  FMUL.FTZ R112, R112, R6.reuse ;  /* 0x0000000670707220 */ /* 0x080fe20000410000 */
[----:B------:R-:W-:Y:S01]  /*a850*/  LOP3.LUT R21, R52, 0x380, RZ, 0xc0, !PT ;  /* 0x0000038034157812 */ /* 0x000fe200078ec0ff */
[-C--:B------:R-:W-:Y:S01]  /*a860*/  FMUL.FTZ R116, R116, R6.reuse ;  /* 0x0000000674747220 */ /* 0x080fe20000410000 */
        /* <DEDUP_REMOVED lines=9> */
[-C--:B------:R-:W-:Y:S01]  /*a900*/  FMUL.FTZ R133, R133, R6.reuse ;  /* 0x0000000685857220 */ /* 0x080fe20000410000 */
[----:B------:R-:W-:Y:S01]  /*a910*/  SHF.R.U64 R56, R56, 0x3, RZ ;  /* 0x0000000338387819 */ /* 0x000fe200000012ff */
[-C--:B------:R-:W-:Y:S01]  /*a920*/  FMUL.FTZ R132, R132, R6.reuse ;  /* 0x0000000684847220 */ /* 0x080fe20000410000 */
[----:B------:R-:W-:Y:S01]  /*a930*/  SHF.R.U64 R68, R68, 0x3, RZ ;  /* 0x0000000344447819 */ /* 0x000fe200000012ff */
[-C--:B------:R-:W-:Y:S01]  /*a940*/  FMUL.FTZ R137, R137, R6.reuse ;  /* 0x0000000689897220 */ /* 0x080fe20000410000 */
[----:B------:R-:W-:Y:S01]  /*a950*/  SHF.R.U64 R32, R20, 0x3, RZ ;  /* 0x0000000314207819 */ /* 0x000fe200000012ff */
[----:B------:R-:W-:Y:S01]  /*a960*/  FMUL.FTZ R136, R136, R6 ;  /* 0x0000000688887220 */ /* 0x000fe20000410000 */
[----:B------:R-:W-:Y:S01]  /*a970*/  LOP3.LUT R20, R21, R52, RZ, 0x3c, !PT ;  /* 0x0000003415147212 */ /* 0x000fe200078e3cff */
[-C--:B------:R-:W-:Y:S01]  /*a980*/  FMUL.FTZ R141, R141, R6.reuse ;  /* 0x000000068d8d7220 */ /* 0x080fe20000410000 */
[----:B------:R-:W-:Y:S01]  /*a990*/  LOP3.LUT R56, R56, R57, RZ, 0x3c, !PT ;  /* 0x0000003938387212 */ /* 0x000fe200078e3cff */
[-C--:B------:R-:W-:Y:S01]  /*a9a0*/  FMUL.FTZ R140, R140, R6.reuse ;  /* 0x000000068c8c7220 */ /* 0x080fe20000410000 */
[----:B------:R-:W-:Y:S01]  /*a9b0*/  IADD3.X R21, RZ, R161, RZ, P3, !PT ;  /* 0x000000a1ff157210 */ /* 0x000fe20001ffe4ff */
[-C--:B------:R-:W-:Y:S01]  /*a9c0*/  FMUL.FTZ R145, R145, R6.reuse ;  /* 0x0000000691917220 */ /* 0x080fe20000410000 */
[----:B------:R-:W-:Y:S01]  /*a9d0*/  LOP3.LUT R68, R68, R69, RZ, 0x3c, !PT ;  /* 0x0000004544447212 */ /* 0x000fe200078e3cff */
[--C-:B------:R-:W-:Y:S01]  /*a9e0*/  IMAD.X R69, RZ, RZ, R161.reuse, P2 ;  /* 0x000000ffff457224 */ /* 0x100fe200010e06a1 */
[----:B------:R-:W-:Y:S01]  /*a9f0*/  IADD3 R57, P3, R160, 0x8000, RZ ;  /* 0x00008000a0397810 */ /* 0x000fe20007f7e0ff */
[-C--:B------:R-:W-:Y:S01]  /*aa00*/  FMUL.FTZ R144, R144, R6.reuse ;  /* 0x0000000690907220 */ /* 0x080fe20000410000 */
[----:B------:R-:W-:Y:S01]  /*aa10*/  IADD3 R123, P2, R160, 0xe000, RZ ;  /* 0x0000e000a07b7810 */ /* 0x000fe20007f5e0ff */
[----:B------:R-:W-:Y:S01]  /*aa20*/  FMUL.FTZ R149, R149, R6 ;  /* 0x0000000695957220 */ /* 0x000fe20000410000 */
[----:B------:R-:W-:Y:S01]  /*aa30*/  F2FP.F16.F32.PACK_AB R24, R25, R24 ;  /* 0x000000181918723e */ /* 0x000fe200000000ff */
[----:B------:R-:W-:Y:S01]  /*aa40*/  FMUL.FTZ R148, R148, R6 ;  /* 0x0000000694947220 */ /* 0x000fe20000410000 */
[----:B------:R-:W-:Y:S01]  /*aa50*/  F2FP.F16.F32.PACK_AB R25, R27, R26 ;  /* 0x0000001a1b19723e */ /* 0x000fe200000000ff */
[----:B------:R-:W-:Y:S01]  /*aa60*/  USHF.R.S32.HI UR12, URZ, 0x1f, UR14 ;  /* 0x0000001f3f0c7899 */ /* 0x000fe2000801140e */
[----:B------:R-:W-:Y:S01]  /*aa70*/  F2FP.F16.F32.PACK_AB R27, R31, R17 ;  /* 0x000000111f1b723e */ /* 0x000fe200000000ff */
[--C-:B------:R-:W-:Y:S01]  /*aa80*/  IMAD.X R31, RZ, RZ, R161.reuse, P3 ;  /* 0x000000ffff1f7224 */ /* 0x100fe200018e06a1 */
[----:B------:R-:W-:Y:S01]  /*aa90*/  LOP3.LUT R122, R123, 0x380, RZ, 0xc0, !PT ;  /* 0x000003807b7a7812 */ /* 0x000fe200078ec0ff */
[----:B------:R-:W-:Y:S01]  /*aaa0*/  IMAD.U32 R127, RZ, RZ, UR7 ;  /* 0x00000007ff7f7e24 */ /* 0x000fe2000f8e00ff */
[----:B------:R-:W-:Y:S01]  /*aab0*/  MOV R199, R130 ;  /* 0x0000008200c77202 */ /* 0x000fe20000000f00 */
[----:B------:R-:W-:Y:S01]  /*aac0*/  IMAD.U32 R127, RZ, RZ, UR6 ;  /* 0x00000006ff7f7e24 */ /* 0x000fe2000f8e00ff */
[----:B------:R-:W-:Y:S01]  /*aad0*/  IADD3 R130, P3, R160, 0xf000, RZ ;  /* 0x0000f000a0827810 */ /* 0x000fe20007f7e0ff */
[----:B------:R-:W-:Y:S01]  /*aae0*/  ULDC.64 UR6, c[0x0][0xb88] ;  /* 0x0002e20000067ab9 */ /* 0x000fe20000000a00 */
[----:B------:R-:W-:Y:S01]  /*aaf0*/  SHF.R.U64 R122, R122, 0x3, RZ ;  /* 0x000000037a7a7819 */ /* 0x000fe200000012ff */
[----:B------:R-:W-:Y:S01]  /*ab00*/  ULDC UR5, c[0x0][0xa88] ;  /* 0x0002a20000057ab9 */ /* 0x000fe20000000800 */
[----:B------:R-:W-:Y:S01]  /*ab10*/  LOP3.LUT R17, R130, 0x380, RZ, 0xc0, !PT ;  /* 0x0000038082117812 */ /* 0x000fe200078ec0ff */
[--C-:B------:R-:W-:Y:S01]  /*ab20*/  IMAD.X R131, RZ, RZ, R161.reuse, P3 ;  /* 0x000000ffff837224 */ /* 0x100fe200018e06a1 */
[----:B------:R-:W-:Y:S01]  /*ab30*/  LOP3.LUT R122, R122, R123, RZ, 0x3c, !PT ;  /* 0x0000007b7a7a7212 */ /* 0x000fe200078e3cff */
[----:B------:R-:W-:Y:S01]  /*ab40*/  IMAD.X R123, RZ, RZ, R161, P2 ;  /* 0x000000ffff7b7224 */ /* 0x000fe200010e06a1 */
[----:B------:R-:W-:Y:S01]  /*ab50*/  LOP3.LUT R8, R73, 0x380, RZ, 0xc0, !PT ;  /* 0x0000038049087812 */ /* 0x000fe200078ec0ff */
[----:B------:R-:W-:Y:S01]  /*ab60*/  ULDC.64 UR8, c[0x0][0xae8] ;  /* 0x0002ba0000087ab9 */ /* 0x000fe20000000a00 */
[----:B------:R-:W-:-:S02]  /*ab70*/  SHF.R.U64 R17, R17, 0x3, RZ ;  /* 0x0000000311117819 */ /* 0x000fc400000012ff */
[----:B0-----:R-:W-:Y:S02]  /*ab80*/  ISETP.NE.AND P2, PT, R198, 0x1, PT ;  /* 0x00000001c600780c */ /* 0x001fe40003f45270 */
[----:B------:R-:W-:Y:S02]  /*ab90*/  SHF.R.U64 R8, R8, 0x3, RZ ;  /* 0x0000000308087819 */ /* 0x000fe400000012ff */
[----:B------:R-:W-:Y:S02]  /*aba0*/  LOP3.LUT R130, R17, R130, RZ, 0x3c, !PT ;  /* 0x0000008211827212 */ /* 0x000fe400078e3cff */
[----:B------:R-:W-:Y:S02]  /*abb0*/  MOV R17, R4 ;  /* 0x0000000400117202 */ /* 0x000fe40000000f00 */
[----:B------:R-:W0:Y:S01]  /*abc0*/  LDC R4, c[0x0][0xc38] ;  /* 0x00030e00ff047b82 */ /* 0x000e220000000800 */
[----:B------:R-:W-:-:S07]  /*abd0*/  F2FP.F16.F32.PACK_AB R26, R29, R28 ;  /* 0x0000001c1d1a723e */ /* 0x000fce00000000ff */
[----:B------:R-:W-:Y:S01]  /*abe0*/  BAR.SYNC.DEFER_BLOCKING 0x1, 0x100 ;  /* 0x0044000000007b1d */ /* 0x000fe20000010000 */
[----:B------:R-:W-:Y:S02]  /*abf0*/  LOP3.LUT R8, R8, R73, RZ, 0x3c, !PT ;  /* 0x0000004908087212 */ /* 0x000fe400078e3cff */
[----:B------:R-:W-:Y:S02]  /*ac00*/  LOP3.LUT R12, R65, 0x380, RZ, 0xc0, !PT ;  /* 0x00000380410c7812 */ /* 0x000fe400078ec0ff */
[----:B------:R-:W-:Y:S02]  /*ac10*/  LOP3.LUT R53, R30, 0x380, RZ, 0xc0, !PT ;  /* 0x000003801e357812 */ /* 0x000fe400078ec0ff */
[----:B------:R-:W-:Y:S02]  /*ac20*/  SHF.R.U64 R12, R12, 0x3, RZ ;  /* 0x000000030c0c7819 */ /* 0x000fe400000012ff */
[----:B------:R-:W-:Y:S02]  /*ac30*/  SHF.R.U64 R53, R53, 0x3, RZ ;  /* 0x0000000335357819 */ /* 0x000fe400000012ff */
[----:B------:R-:W-:-:S02]  /*ac40*/  R2UR UR15, R215 ;  /* 0x00000000d70f72ca */ /* 0x000fc400000e0000 */
[----:B------:R-:W-:Y:S02]  /*ac50*/  LOP3.LUT R12, R12, R65, RZ, 0x3c, !PT ;  /* 0x000000410c0c7212 */ /* 0x000fe400078e3cff */
[----:B------:R-:W-:Y:S02]  /*ac60*/  LOP3.LUT R158, R53, R30, RZ, 0x3c, !PT ;  /* 0x0000001e359e7212 */ /* 0x000fe400078e3cff */
[C---:B------:R-:W-:Y:S02]  /*ac70*/  IADD3 R53, P5, R160.reuse, 0x3000, RZ ;  /* 0x00003000a0357810 */ /* 0x040fe40007fbe0ff */
[C---:B------:R-:W-:Y:S02]  /*ac80*/  IADD3 R61, P0, R160.reuse, 0x5000, RZ ;  /* 0x00005000a03d7810 */ /* 0x040fe40007f1e0ff */
[----:B------:R-:W-:Y:S02]  /*ac90*/  IADD3 R65, P1, R160, 0x6000, RZ ;  /* 0x00006000a0417810 */ /* 0x000fe40007f3e0ff */
[----:B------:R-:W-:Y:S01]  /*aca0*/  MOV R134, R134 ;  /* 0x0000008600867202 */ /* 0x000fe20000000f00 */
[----:B------:R1:W-:Y:S01]  /*acb0*/  STSM.16.M88.4 [R199], R24 ;  /* 0x00000018c7007844 */ /* 0x0003e20000000200 */
[----:B------:R-:W-:-:S02]  /*acc0*/  LOP3.LUT R52, R53, 0x380, RZ, 0xc0, !PT ;  /* 0x0000038035347812 */ /* 0x000fc400078ec0ff */
[----:B------:R-:W-:Y:S02]  /*acd0*/  LOP3.LUT R60, R61, 0x380, RZ, 0xc0, !PT ;  /* 0x000003803d3c7812 */ /* 0x000fe400078ec0ff */
[----:B------:R-:W-:Y:S02]  /*ace0*/  LOP3.LUT R64, R65, 0x380, RZ, 0xc0, !PT ;  /* 0x0000038041407812 */ /* 0x000fe400078ec0ff */
[----:B------:R-:W-:Y:S02]  /*acf0*/  LOP3.LUT R30, R57, 0x380, RZ, 0xc0, !PT ;  /* 0x00000380391e7812 */ /* 0x000fe400078ec0ff */
[----:B------:R-:W-:Y:S02]  /*ad00*/  IADD3 R135, RZ, -UR16, RZ ;  /* 0x80000010ff877c10 */ /* 0x000fe4000fffe0ff */
[----:B------:R-:W-:Y:S02]  /*ad10*/  LOP3.LUT R6, R107, 0x380, RZ, 0xc0, !PT ;  /* 0x000003806b067812 */ /* 0x000fe400078ec0ff */
[----:B------:R-:W-:Y:S01]  /*ad20*/  SHF.R.U64 R52, R52, 0x3, RZ ;  /* 0x0000000334347819 */ /* 0x000fe200000012ff */
[----:B0-----:R-:W-:Y:S01]  /*ad30*/  IMAD R135, R4, R135, UR15 ;  /* 0x0000000f04877e24 */ /* 0x001fe2000f8e0287 */
[----:B------:R-:W-:Y:S01]  /*ad40*/  SHF.R.U64 R60, R60, 0x3, RZ ;  /* 0x000000033c3c7819 */ /* 0x000fe200000012ff */
[----:B-1----:R-:W0:Y:S01]  /*ad50*/  LDC.64 R24, c[0x0][0xb98] ;  /* 0x0002e600ff187b82 */ /* 0x002e220000000a00 */
[----:B------:R-:W-:-:S02]  /*ad60*/  MOV R27, R8 ;  /* 0x00000008001b7202 */ /* 0x000fc40000000f00 */
[----:B------:R-:W-:Y:S02]  /*ad70*/  SHF.R.U64 R64, R64, 0x3, RZ ;  /* 0x0000000340407819 */ /* 0x000fe400000012ff */
[----:B------:R-:W-:Y:S02]  /*ad80*/  SHF.R.U64 R30, R30, 0x3, RZ ;  /* 0x000000031e1e7819 */ /* 0x000fe400000012ff */
[----:B------:R-:W-:Y:S01]  /*ad90*/  SHF.R.U64 R6, R6, 0x3, RZ ;  /* 0x0000000306067819 */ /* 0x000fe200000012ff */
[----:B------:R-:W1:Y:S01]  /*ada0*/  @P2 LDC R8, c[0x0][0xbec] ;  /* 0x0002fb00ff082b82 */ /* 0x000e620000000800 */
[----:B------:R-:W-:Y:S02]  /*adb0*/  F2FP.F16.F32.PACK_AB R40, R41, R40 ;  /* 0x000000282928723e */ /* 0x000fe400000000ff */
[----:B------:R-:W-:Y:S02]  /*adc0*/  F2FP.F16.F32.PACK_AB R41, R43, R42 ;  /* 0x0000002a2b29723e */ /* 0x000fe400000000ff */
[----:B------:R-:W-:Y:S01]  /*add0*/  LOP3.LUT R32, R32, R33, RZ, 0x3c, !PT ;  /* 0x0000002120207212 */ /* 0x000fe200078e3cff */
[--C-:B------:R-:W-:Y:S01]  /*ade0*/  IMAD.X R33, RZ, RZ, R161.reuse, P4 ;  /* 0x000000ffff217224 */ /* 0x100fe200020e06a1 */
[----:B------:R-:W-:Y:S01]  /*adf0*/  LOP3.LUT R52, R52, R53, RZ, 0x3c, !PT ;  /* 0x0000003534347212 */ /* 0x000fe200078e3cff */
[----:B------:R-:W2:Y:S01]  /*ae00*/  @P2 LDC R9, c[0x0][0xbf0] ;  /* 0x0002fc00ff092b82 */ /* 0x000ea20000000800 */
[----:B------:R-:W-:Y:S01]  /*ae10*/  LOP3.LUT R60, R60, R61, RZ, 0x3c, !PT ;  /* 0x0000003d3c3c7212 */ /* 0x000fe200078e3cff */
[--C-:B------:R-:W-:Y:S01]  /*ae20*/  IMAD.X R53, RZ, RZ, R161.reuse, P5 ;  /* 0x000000ffff357224 */ /* 0x100fe200028e06a1 */
[----:B------:R-:W-:Y:S01]  /*ae30*/  LOP3.LUT R64, R64, R65, RZ, 0x3c, !PT ;  /* 0x0000004140407212 */ /* 0x000fe200078e3cff */
[--C-:B------:R-:W-:Y:S01]  /*ae40*/  IMAD.X R65, RZ, RZ, R161.reuse, P1 ;  /* 0x000000ffff417224 */ /* 0x100fe200008e06a1 */
[----:B------:R-:W-:Y:S01]  /*ae50*/  LOP3.LUT R30, R30, R57, RZ, 0x3c, !PT ;  /* 0x000000391e1e7212 */ /* 0x000fe200078e3cff */
[----:B------:R-:W-:Y:S01]  /*ae60*/  IMAD.X R57, RZ, RZ, R161, P6 ;  /* 0x000000ffff397224 */ /* 0x000fe200030e06a1 */
[----:B------:R-:W-:Y:S01]  /*ae70*/  F2FP.F16.F32.PACK_AB R43, R47, R46 ;  /* 0x0000002e2f2b723e */ /* 0x000fe200000000ff */
[----:B------:R-:W-:Y:S01]  /*ae80*/  IMAD R47, R135, 0x80, R223 ;  /* 0x00000080872f7824 */ /* 0x000fe200078e02df */
[----:B------:R-:W-:-:S02]  /*ae90*/  LOP3.LUT R6, R6, R107, RZ, 0x3c, !PT ;  /* 0x0000006b06067212 */ /* 0x000fc400078e3cff */
[----:B------:R-:W-:Y:S02]  /*aea0*/  IADD3.X R61, RZ, R161, RZ, P0, !PT ;  /* 0x000000a1ff3d7210 */ /* 0x000fe400007fe4ff */
[C---:B------:R-:W-:Y:S02]  /*aeb0*/  IADD3 R73, P4, R160.reuse, 0x9000, RZ ;  /* 0x00009000a0497810 */ /* 0x040fe40007f9e0ff */
[C---:B------:R-:W-:Y:S01]  /*aec0*/  IADD3 R107, P5, R160.reuse, 0xa000, RZ ;  /* 0x0000a000a06b7810 */ /* 0x040fe20007fbe0ff */
[----:B-1----:R-:W-:Y:S01]  /*aed0*/  @P2 IMAD.HI.U32 R8, R47, R8, RZ ;  /* 0x000000082f082227 */ /* 0x002fe200078e00ff */
[C---:B------:R-:W-:Y:S02]  /*aee0*/  IADD3 R111, P6, R160.reuse, 0xb000, RZ ;  /* 0x0000b000a06f7810 */ /* 0x040fe40007fde0ff */
[C---:B------:R-:W-:Y:S02]  /*aef0*/  IADD3 R115, P0, R160.reuse, 0xc000, RZ ;  /* 0x0000c000a0737810 */ /* 0x040fe40007f1e0ff */
[----:B------:R-:W-:-:S02]  /*af00*/  IADD3 R119, P1, R160, 0xd000, RZ ;  /* 0x0000d000a0777810 */ /* 0x000fc40007f3e0ff */
[----:B------:R-:W-:Y:S02]  /*af10*/  LOP3.LUT R72, R73, 0x380, RZ, 0xc0, !PT ;  /* 0x0000038049487812 */ /* 0x000fe400078ec0ff */
[----:B------:R-:W-:Y:S02]  /*af20*/  LOP3.LUT R106, R107, 0x380, RZ, 0xc0, !PT ;  /* 0x000003806b6a7812 */ /* 0x000fe400078ec0ff */
[----:B------:R-:W-:Y:S02]  /*af30*/  LOP3.LUT R110, R111, 0x380, RZ, 0xc0, !PT ;  /* 0x000003806f6e7812 */ /* 0x000fe400078ec0ff */
[----:B------:R-:W-:Y:S02]  /*af40*/  LOP3.LUT R114, R115, 0x380, RZ, 0xc0, !PT ;  /* 0x0000038073727812 */ /* 0x000fe400078ec0ff */
[----:B------:R-:W-:Y:S02]  /*af50*/  LOP3.LUT R118, R119, 0x380, RZ, 0xc0, !PT ;  /* 0x0000038077767812 */ /* 0x000fe400078ec0ff */
[----:B------:R-:W-:-:S02]  /*af60*/  LOP3.LUT R29, R160, 0x380, RZ, 0xc0, !PT ;  /* 0x00000380a01d7812 */ /* 0x000fc400078ec0ff */
[----:B------:R-:W-:Y:S01]  /*af70*/  F2FP.F16.F32.PACK_AB R5, R35, R34 ;  /* 0x000000222305723e */ /* 0x000fe200000000ff */
[----:B------:R-:W-:Y:S01]  /*af80*/  IMAD.MOV.U32 R35, RZ, RZ, R47 ;  /* 0x000000ffff237224 */ /* 0x000fe200078e002f */
[----:B------:R-:W-:Y:S01]  /*af90*/  SHF.R.U64 R72, R72, 0x3, RZ ;  /* 0x0000000348487819 */ /* 0x000fe200000012ff */
[----:B0-----:R-:W-:Y:S01]  /*afa0*/  IMAD R34, R24, UR12, RZ ;  /* 0x0000000c18227c24 */ /* 0x001fe2000f8e02ff */
[----:B------:R-:W-:Y:S02]  /*afb0*/  SHF.R.U64 R106, R106, 0x3, RZ ;  /* 0x000000036a6a7819 */ /* 0x000fe400000012ff */
[----:B------:R-:W-:Y:S01]  /*afc0*/  SHF.R.U64 R110, R110, 0x3, RZ ;  /* 0x000000036e6e7819 */ /* 0x000fe200000012ff */
[----:B------:R-:W-:Y:S01]  /*afd0*/  IMAD R34, R25, UR14, R34 ;  /* 0x0000000e19227c24 */ /* 0x000fe2000f8e0222 */
[----:B------:R-:W-:Y:S01]  /*afe0*/  SHF.R.U64 R114, R114, 0x3, RZ ;  /* 0x0000000372727819 */ /* 0x000fe200000012ff */
[----:B------:R-:W-:Y:S01]  /*aff0*/  IMAD.WIDE.U32 R24, R24, UR14, R126 ;  /* 0x0000000e18187c25 */ /* 0x000fe2000f8e007e */
[----:B------:R-:W-:-:S02]  /*b000*/  SHF.R.U64 R118, R118, 0x3, RZ ;  /* 0x0000000376767819 */ /* 0x000fc400000012ff */
[----:B------:R-:W-:Y:S02]  /*b010*/  SHF.R.U64 R29, R29, 0x3, RZ ;  /* 0x000000031d1d7819 */ /* 0x000fe400000012ff */
[----:B------:R-:W-:Y:S02]  /*b020*/  MOV R26, R6 ;  /* 0x00000006001a7202 */ /* 0x000fe40000000f00 */
[----:B--2---:R-:W-:Y:S02]  /*b030*/  @P2 SHF.R.U32.HI R35, RZ, R9, R8 ;  /* 0x00000009ff232219 */ /* 0x004fe40000011608 */
[----:B------:R-:W-:Y:S02]  /*b040*/  MOV R15, R14 ;  /* 0x0000000e000f7202 */ /* 0x000fe40000000f00 */
[----:B------:R-:W-:Y:S02]  /*b050*/  F2FP.F16.F32.PACK_AB R4, R175, R171 ;  /* 0x000000abaf04723e */ /* 0x000fe400000000ff */
[----:B------:R-:W-:-:S02]  /*b060*/  F2FP.F16.F32.PACK_AB R6, R174, R36 ;  /* 0x00000024ae06723e */ /* 0x000fc400000000ff */
[----:B------:R-:W-:Y:S01]  /*b070*/  F2FP.F16.F32.PACK_AB R7, R39, R38 ;  /* 0x000000262707723e */ /* 0x000fe200000000ff */
[----:B------:R-:W-:Y:S01]  /*b080*/  IMAD.MOV R39, RZ, RZ, -R35 ;  /* 0x000000ffff277224 */ /* 0x000fe200078e0a23 */
[----:B------:R-:W-:Y:S02]  /*b090*/  F2FP.F16.F32.PACK_AB R48, R49, R48 ;  /* 0x000000303130723e */ /* 0x000fe400000000ff */
[----:B------:R-:W-:Y:S01]  /*b0a0*/  LOP3.LUT R72, R72, R73, RZ, 0x3c, !PT ;  /* 0x0000004948487212 */ /* 0x000fe200078e3cff */
[----:B------:R0:W-:Y:S01]  /*b0b0*/  STSM.16.M88.4 [R15], R4 ;  /* 0x000000040f007844 */ /* 0x0001e20000000200 */
[----:B------:R-:W-:Y:S01]  /*b0c0*/  LOP3.LUT R106, R106, R107, RZ, 0x3c, !PT ;  /* 0x0000006b6a6a7212 */ /* 0x000fe200078e3cff */
[--C-:B------:R-:W-:Y:S01]  /*b0d0*/  IMAD.X R107, RZ, RZ, R161.reuse, P5 ;  /* 0x000000ffff6b7224 */ /* 0x100fe200028e06a1 */
[----:B------:R-:W-:Y:S01]  /*b0e0*/  LOP3.LUT R110, R110, R111, RZ, 0x3c, !PT ;  /* 0x0000006f6e6e7212 */ /* 0x000fe200078e3cff */
[--C-:B------:R-:W-:Y:S01]  /*b0f0*/  IMAD.X R111, RZ, RZ, R161.reuse, P6 ;  /* 0x000000ffff6f7224 */ /* 0x100fe200030e06a1 */
[----:B------:R-:W-:Y:S01]  /*b100*/  LOP3.LUT R114, R114, R115, RZ, 0x3c, !PT ;  /* 0x0000007372727212 */ /* 0x000fe200078e3cff */
[----:B------:R-:W-:Y:S01]  /*b110*/  IMAD.X R115, RZ, RZ, R161, P0 ;  /* 0x000000ffff737224 */ /* 0x000fe200000e06a1 */
[----:B------:R-:W-:Y:S01]  /*b120*/  LOP3.LUT R118, R118, R119, RZ, 0x3c, !PT ;  /* 0x0000007776767212 */ /* 0x000fe200078e3cff */
[----:B------:R-:W-:Y:S01]  /*b130*/  IMAD R39, R198, R39, R47 ;  /* 0x00000027c6277224 */ /* 0x000fe200078e022f */
[----:B------:R-:W-:Y:S01]  /*b140*/  LOP3.LUT R28, R29, R160, RZ, 0x3c, !PT ;  /* 0x000000a01d1c7212 */ /* 0x000fe200078e3cff */
[----:B------:R-:W-:Y:S01]  /*b150*/  IMAD.MOV.U32 R29, RZ, RZ, R161 ;  /* 0x000000ffff1d7224 */ /* 0x000fe200078e00a1 */
[----:B------:R-:W-:-:S02]  /*b160*/  MOV R150, R150 ;  /* 0x0000009600967202 */ /* 0x000fc40000000f00 */
[----:B------:R-:W-:Y:S02]  /*b170*/  F2FP.F16.F32.PACK_AB R42, R173, R44 ;  /* 0x0000002cad2a723e */ /* 0x000fe400000000ff */
[----:B------:R-:W-:Y:S02]  /*b180*/  F2FP.F16.F32.PACK_AB R49, R51, R50 ;  /* 0x000000323331723e */ /* 0x000fe400000000ff */
[-C--:B------:R-:W-:Y:S01]  /*b190*/  IADD3.X R73, RZ, R161.reuse, RZ, P4, !PT ;  /* 0x000000a1ff497210 */ /* 0x080fe200027fe4ff */
[----:B------:R-:W-:Y:S01]  /*b1a0*/  STSM.16.M88.4 [R150], R40 ;  /* 0x0000002896007844 */ /* 0x000fe20000000200 */
[----:B------:R-:W-:Y:S02]  /*b1b0*/  IADD3.X R119, RZ, R161, RZ, P1, !PT ;  /* 0x000000a1ff777210 */ /* 0x000fe40000ffe4ff */
[----:B------:R-:W-:Y:S02]  /*b1c0*/  MOV R160, R10 ;  /* 0x0000000a00a07202 */ /* 0x000fe40000000f00 */
[----:B------:R-:W-:-:S02]  /*b1d0*/  MOV R158, R158 ;  /* 0x0000009e009e7202 */ /* 0x000fc40000000f00 */
[----:B------:R-:W-:Y:S02]  /*b1e0*/  F2FP.F16.F32.PACK_AB R50, R197, R181 ;  /* 0x000000b5c532723e */ /* 0x000fe400000000ff */
[----:B------:R-:W-:Y:S02]  /*b1f0*/  F2FP.F16.F32.PACK_AB R51, R55, R54 ;  /* 0x000000363733723e */ /* 0x000fe400000000ff */
[----:B------:R-:W-:Y:S02]  /*b200*/  MOV R161, R12 ;  /* 0x0000000c00a17202 */ /* 0x000fe40000000f00 */
[----:B------:R-:W-:Y:S01]  /*b210*/  MOV R156, R156 ;  /* 0x0000009c009c7202 */ /* 0x000fe20000000f00 */
[----:B------:R-:W-:Y:S01]  /*b220*/  STSM.16.M88.4 [R158], R48 ;  /* 0x000000309e007844 */ /* 0x000fe20000000200 */
[----:B------:R-:W-:Y:S02]  /*b230*/  F2FP.F16.F32.PACK_AB R8, R196, R180 ;  /* 0x000000b4c408723e */ /* 0x000fe400000000ff */
[----:B------:R-:W-:-:S02]  /*b240*/  F2FP.F16.F32.PACK_AB R9, R59, R58 ;  /* 0x0000003a3b09723e */ /* 0x000fc400000000ff */
[----:B------:R-:W-:Y:S02]  /*b250*/  F2FP.F16.F32.PACK_AB R10, R195, R179 ;  /* 0x000000b3c30a723e */ /* 0x000fe400000000ff */
[----:B------:R-:W-:Y:S02]  /*b260*/  F2FP.F16.F32.PACK_AB R11, R63, R62 ;  /* 0x0000003e3f0b723e */ /* 0x000fe400000000ff */
[----:B------:R-:W-:Y:S02]  /*b270*/  MOV R154, R154 ;  /* 0x0000009a009a7202 */ /* 0x000fe40000000f00 */
[----:B------:R-:W-:Y:S01]  /*b280*/  F2FP.F16.F32.PACK_AB R12, R194, R178 ;  /* 0x000000b2c20c723e */ /* 0x000fe200000000ff */
[----:B------:R1:W-:Y:S01]  /*b290*/  STSM.16.M88.4 [R156], R8 ;  /* 0x000000089c007844 */ /* 0x0003e20000000200 */
[----:B------:R-:W-:Y:S02]  /*b2a0*/  F2FP.F16.F32.PACK_AB R13, R67, R66 ;  /* 0x00000042430d723e */ /* 0x000fe400000000ff */
[----:B------:R-:W-:-:S02]  /*b2b0*/  F2FP.F16.F32.PACK_AB R14, R193, R177 ;  /* 0x000000b1c10e723e */ /* 0x000fc400000000ff */
[----:B0-----:R-:W-:Y:S02]  /*b2c0*/  F2FP.F16.F32.PACK_AB R15, R71, R70 ;  /* 0x00000046470f723e */ /* 0x001fe400000000ff */
[----:B------:R-:W-:Y:S02]  /*b2d0*/  MOV R152, R152 ;  /* 0x0000009800987202 */ /* 0x000fe40000000f00 */
[----:B------:R-:W-:Y:S01]  /*b2e0*/  F2FP.F16.F32.PACK_AB R4, R192, R176 ;  /* 0x000000b0c004723e */ /* 0x000fe200000000ff */
[----:B------:R-:W-:Y:S01]  /*b2f0*/  STSM.16.M88.4 [R154], R12 ;  /* 0x0000000c9a007844 */ /* 0x000fe20000000200 */
[----:B------:R-:W-:Y:S02]  /*b300*/  F2FP.F16.F32.PACK_AB R5, R75, R74 ;  /* 0x0000004a4b05723e */ /* 0x000fe400000000ff */
[----:B------:R-:W-:Y:S02]  /*b310*/  F2FP.F16.F32.PACK_AB R6, R191, R76 ;  /* 0x0000004cbf06723e */ /* 0x000fe400000000ff */
[----:B------:R-:W-:-:S02]  /*b320*/  F2FP.F16.F32.PACK_AB R7, R79, R78 ;  /* 0x0000004e4f07723e */ /* 0x000fc400000000ff */
[----:B-1----:R-:W-:Y:S02]  /*b330*/  IADD3 R8, P0, R35, R24, RZ ;  /* 0x0000001823087210 */ /* 0x002fe40007f1e0ff */
[----:B------:R-:W-:Y:S01]  /*b340*/  F2FP.F16.F32.PACK_AB R80, R81, R80 ;  /* 0x000000505150723e */ /* 0x000fe200000000ff */
[----:B------:R0:W-:Y:S01]  /*b350*/  STSM.16.M88.4 [R152], R4 ;  /* 0x0000000498007844 */ /* 0x0001e20000000200 */
[----:B------:R-:W-:Y:S02]  /*b360*/  F2FP.F16.F32.PACK_AB R81, R83, R82 ;  /* 0x000000525351723e */ /* 0x000fe400000000ff */
[----:B------:R-:W-:Y:S02]  /*b370*/  F2FP.F16.F32.PACK_AB R88, R89, R88 ;  /* 0x000000585958723e */ /* 0x000fe400000000ff */
[----:B------:R-:W-:Y:S02]  /*b380*/  MOV R146, R146 ;  /* 0x0000009200927202 */ /* 0x000fe40000000f00 */
[----:B------:R-:W-:-:S02]  /*b390*/  F2FP.F16.F32.PACK_AB R82, R190, R84 ;  /* 0x00000054be52723e */ /* 0x000fc400000000ff */
[----:B------:R-:W-:Y:S02]  /*b3a0*/  F2FP.F16.F32.PACK_AB R83, R87, R86 ;  /* 0x000000565753723e */ /* 0x000fe400000000ff */
[----:B------:R-:W-:Y:S02]  /*b3b0*/  F2FP.F16.F32.PACK_AB R89, R91, R90 ;  /* 0x0000005a5b59723e */ /* 0x000fe400000000ff */
[----:B------:R-:W-:Y:S01]  /*b3c0*/  F2FP.F16.F32.PACK_AB R96, R97, R96 ;  /* 0x000000606160723e */ /* 0x000fe200000000ff */
[----:B------:R-:W-:Y:S01]  /*b3d0*/  STSM.16.M88.4 [R146], R80 ;  /* 0x0000005092007844 */ /* 0x000fe20000000200 */
[----:B------:R-:W-:Y:S02]  /*b3e0*/  MOV R142, R142 ;  /* 0x0000008e008e7202 */ /* 0x000fe40000000f00 */
[----:B0-----:R-:W-:Y:S02]  /*b3f0*/  SHF.R.S32.HI R4, RZ, 0x1f, R39 ;  /* 0x0000001fff047819 */ /* 0x001fe40000011427 */
[----:B------:R-:W-:-:S02]  /*b400*/  SHF.R.S32.HI R5, RZ, 0x1f, R35 ;  /* 0x0000001fff057819 */ /* 0x000fc40000011423 */
[----:B------:R-:W-:Y:S01]  /*b410*/  F2FP.F16.F32.PACK_AB R90, R189, R92 ;  /* 0x0000005cbd5a723e */ /* 0x000fe200000000ff */
[----:B------:R-:W-:Y:S01]  /*b420*/  IMAD R4, R4, UR6, RZ ;  /* 0x0000000604047c24 */ /* 0x000fe2000f8e02ff */
[----:B------:R-:W-:Y:S02]  /*b430*/  IADD3.X R9, R5, R25, R34, P0, !PT ;  /* 0x0000001905097210 */ /* 0x000fe400007fe422 */
[----:B------:R-:W-:Y:S01]  /*b440*/  F2FP.F16.F32.PACK_AB R91, R95, R94 ;  /* 0x0000005e5f5b723e */ /* 0x000fe200000000ff */
[----:B------:R-:W-:Y:S01]  /*b450*/  IMAD R11, R39, UR7, R4 ;  /* 0x00000007270b7c24 */ /* 0x000fe2000f8e0204 */
[----:B------:R-:W-:Y:S01]  /*b460*/  F2FP.F16.F32.PACK_AB R97, R99, R98 ;  /* 0x000000626361723e */ /* 0x000fe200000000ff */
[----:B------:R-:W-:Y:S01]  /*b470*/  IMAD.WIDE.U32 R8, R39, UR6, R8 ;  /* 0x0000000627087c25 */ /* 0x000fe2000f8e0008 */
[----:B------:R-:W-:Y:S01]  /*b480*/  MOV R138, R138 ;  /* 0x0000008a008a7202 */ /* 0x000fe20000000f00 */
[----:B------:R-:W-:Y:S01]  /*b490*/  STSM.16.M88.4 [R142], R88 ;  /* 0x000000588e007844 */ /* 0x000fe20000000200 */
[----:B------:R-:W-:Y:S01]  /*b4a0*/  F2FP.F16.F32.PACK_AB R98, R188, R100 ;  /* 0x00000064bc62723e */ /* 0x000fe200000000ff */
[----:B------:R-:W-:Y:S01]  /*b4b0*/  ULDC.64 UR6, c[0x0][0xb50] ;  /* 0x0002d40000067ab9 */ /* 0x000fe20000000a00 */
[----:B------:R-:W-:Y:S01]  /*b4c0*/  F2FP.F16.F32.PACK_AB R99, R103, R102 ;  /* 0x000000666763723e */ /* 0x000fe200000000ff */
[----:B------:R-:W-:Y:S01]  /*b4d0*/  IMAD.IADD R9, R9, 0x1, R11 ;  /* 0x0000000109097824 */ /* 0x000fe200078e020b */
[----:B------:R-:W-:-:S02]  /*b4e0*/  F2FP.F16.F32.PACK_AB R4, R187, R104 ;  /* 0x00000068bb04723e */ /* 0x000fc400000000ff */
[----:B------:R-:W-:Y:S01]  /*b4f0*/  F2FP.F16.F32.PACK_AB R5, R3, R18 ;  /* 0x000000120305723e */ /* 0x000fe200000000ff */
[----:B------:R-:W-:Y:S01]  /*b500*/  STSM.16.M88.4 [R138], R96 ;  /* 0x000000608a007844 */ /* 0x000fe20000000200 */
[----:B------:R-:W-:Y:S01]  /*b510*/  F2FP.F16.F32.PACK_AB R6, R186, R108 ;  /* 0x0000006cba06723e */ /* 0x000fe200000000ff */
[----:B------:R-:W-:Y:S01]  /*b520*/  IMAD R3, R198, UR5, RZ ;  /* 0x00000005c6037c24 */ /* 0x000fe2000f8e02ff */
[----:B------:R-:W-:Y:S02]  /*b530*/  F2FP.F16.F32.PACK_AB R7, R37, R45 ;  /* 0x0000002d2507723e */ /* 0x000fe400000000ff */
[----:B------:R-:W-:Y:S02]  /*b540*/  F2FP.F16.F32.PACK_AB R76, R185, R112 ;  /* 0x00000070b94c723e */ /* 0x000fe400000000ff */
[----:B------:R-:W-:Y:S01]  /*b550*/  F2FP.F16.F32.PACK_AB R77, R77, R85 ;  /* 0x000000554d4d723e */ /* 0x000fe200000000ff */
[----:B------:R0:W-:Y:S01]  /*b560*/  STSM.16.M88.4 [R134], R4 ;  /* 0x0000000486007844 */ /* 0x0001e20000000200 */
[----:B------:R-:W-:-:S02]  /*b570*/  F2FP.F16.F32.PACK_AB R78, R184, R116 ;  /* 0x00000074b84e723e */ /* 0x000fc400000000ff */
[----:B------:R-:W-:Y:S02]  /*b580*/  F2FP.F16.F32.PACK_AB R79, R93, R101 ;  /* 0x000000655d4f723e */ /* 0x000fe400000000ff */
[----:B------:R-:W-:Y:S02]  /*b590*/  LEA R11, P3, R8, UR6, 0x2 ;  /* 0x00000006080b7c11 */ /* 0x000fe4000f8610ff */
[----:B------:R-:W-:Y:S01]  /*b5a0*/  F2FP.F16.F32.PACK_AB R125, R121, R125 ;  /* 0x0000007d797d723e */ /* 0x000fe200000000ff */
[----:B------:R-:W-:Y:S01]  /*b5b0*/  STSM.16.M88.4 [R161], R76 ;  /* 0x0000004ca1007844 */ /* 0x000fe20000000200 */
[----:B------:R-:W-:Y:S02]  /*b5c0*/  F2FP.F16.F32.PACK_AB R126, R133, R132 ;  /* 0x00000084857e723e */ /* 0x000fe400000000ff */
[----:B------:R-:W-:Y:S01]  /*b5d0*/  F2FP.F16.F32.PACK_AB R127, R162, R163 ;  /* 0x000000a3a27f723e */ /* 0x000fe200000000ff */
[----:B------:R-:W-:Y:S01]  /*b5e0*/  SHFL.IDX PT, R24, R11, RZ, 0x1c1f ;  /* 0x001c1fff0b187589 */ /* 0x000fe200000e0000 */
[----:B------:R-:W-:-:S02]  /*b5f0*/  F2FP.F16.F32.PACK_AB R136, R137, R136 ;  /* 0x000000888988723e */ /* 0x000fc400000000ff */
[----:B------:R-:W-:Y:S01]  /*b600*/  F2FP.F16.F32.PACK_AB R137, R164, R165 ;  /* 0x000000a5a489723e */ /* 0x000fe200000000ff */
[----:B------:R-:W-:Y:S01]  /*b610*/  SHFL.IDX PT, R36, R11, 0x1, 0x1c1f ;  /* 0x003c1f000b247f89 */ /* 0x000fe200000e0000 */
[----:B0-----:R-:W-:Y:S02]  /*b620*/  F2FP.F16.F32.PACK_AB R4, R183, R120 ;  /* 0x00000078b704723e */ /* 0x001fe400000000ff */
[----:B------:R-:W-:Y:S02]  /*b630*/  F2FP.F16.F32.PACK_AB R5, R105, R109 ;  /* 0x0000006d6905723e */ /* 0x000fe400000000ff */
[----:B------:R-:W-:Y:S02]  /*b640*/  F2FP.F16.F32.PACK_AB R6, R182, R124 ;  /* 0x0000007cb606723e */ /* 0x000fe400000000ff */
[----:B------:R-:W-:Y:S02]  /*b650*/  F2FP.F16.F32.PACK_AB R7, R113, R117 ;  /* 0x000000757107723e */ /* 0x000fe400000000ff */
[----:B------:R-:W-:-:S02]  /*b660*/  F2FP.F16.F32.PACK_AB R124, R129, R128 ;  /* 0x00000080817c723e */ /* 0x000fc400000000ff */
[----:B------:R-:W-:Y:S01]  /*b670*/  F2FP.F16.F32.PACK_AB R138, R141, R140 ;  /* 0x0000008c8d8a723e */ /* 0x000fe200000000ff */
[----:B------:R-:W-:Y:S01]  /*b680*/  STSM.16.M88.4 [R160], R4 ;  /* 0x00000004a0007844 */ /* 0x000fe20000000200 */
[----:B------:R-:W-:Y:S02]  /*b690*/  F2FP.F16.F32.PACK_AB R139, R166, R167 ;  /* 0x000000a7a68b723e */ /* 0x000fe400000000ff */
[----:B------:R-:W-:Y:S01]  /*b6a0*/  F2FP.F16.F32.PACK_AB R144, R145, R144 ;  /* 0x000000909190723e */ /* 0x000fe200000000ff */
[----:B------:R-:W-:Y:S01]  /*b6b0*/  STSM.16.M88.4 [R27], R124 ;  /* 0x0000007c1b007844 */ /* 0x000fe20000000200 */
[----:B------:R-:W-:Y:S02]  /*b6c0*/  F2FP.F16.F32.PACK_AB R145, R168, R169 ;  /* 0x000000a9a891723e */ /* 0x000fe400000000ff */
[----:B------:R-:W-:Y:S01]  /*b6d0*/  F2FP.F16.F32.PACK_AB R146, R149, R148 ;  /* 0x000000949592723e */ /* 0x000fe200000000ff */
[----:B------:R0:W-:Y:S01]  /*b6e0*/  STSM.16.M88.4 [R26], R136 ;  /* 0x000000881a007844 */ /* 0x0001e20000000200 */
[----:B------:R-:W-:-:S02]  /*b6f0*/  F2FP.F16.F32.PACK_AB R147, R170, R172 ;  /* 0x000000acaa93723e */ /* 0x000fc400000000ff */
[----:B------:R-:W-:Y:S02]  /*b700*/  LEA.HI.X R9, R8, UR7, R9, 0x2, P3 ;  /* 0x0000000708097c11 */ /* 0x000fe400098f1409 */
[----:B------:R-:W-:Y:S01]  /*b710*/  LEA R12, R135, R222, 0x7 ;  /* 0x000000de870c7211 */ /* 0x000fe200078e38ff */
[----:B------:R1:W-:Y:S01]  /*b720*/  STSM.16.M88.4 [R17], R144 ;  /* 0x0000009011007844 */ /* 0x0003e20000000200 */
[----:B------:R-:W-:-:S03]  /*b730*/  LOP3.LUT P0, RZ, R220, 0x3, RZ, 0xc0, !PT ;  /* 0x00000003dcff7812 */ /* 0x000fc6000780c0ff */
[----:B------:R-:W2:Y:S01]  /*b740*/  SHFL.IDX PT, R25, R9, RZ, 0x1c1f ;  /* 0x001c1fff09197589 */ /* 0x000ea200000e0000 */
[C---:B------:R-:W-:Y:S01]  /*b750*/  VIADD R10, R12.reuse, 0x8 ;  /* 0x000000080c0a7836 */ /* 0x040fe20000000000 */
[-C--:B------:R-:W-:Y:S01]  /*b760*/  ISETP.GE.OR P1, PT, R12, R3.reuse, P0 ;  /* 0x000000030c00720c */ /* 0x080fe20000726670 */
[----:B------:R-:W-:Y:S03]  /*b770*/  BAR.SYNC.DEFER_BLOCKING 0x1, 0x100 ;  /* 0x0044000000007b1d */ /* 0x000fe60000010000 */
[----:B------:R-:W-:-:S05]  /*b780*/  ISETP.GE.OR P0, PT, R10, R3, P0 ;  /* 0x000000030a00720c */ /* 0x000fca0000706670 */
[----:B0-----:R-:W0:Y:S01]  /*b790*/  LDC.64 R26, c[0x0][0xae0] ;  /* 0x0002b800ff1a7b82 */ /* 0x001e220000000a00 */
[----:B------:R-:W3:Y:S07]  /*b7a0*/  SHFL.IDX PT, R37, R9, 0x1, 0x1c1f ;  /* 0x003c1f0009257f89 */ /* 0x000eee00000e0000 */
[----:B-1----:R-:W1:Y:S01]  /*b7b0*/  @P2 LDC R17, c[0x0][0xbec] ;  /* 0x0002fb00ff112b82 */ /* 0x002e620000000800 */
[----:B--2---:R-:W-:Y:S04]  /*b7c0*/  @!P1 ST.E desc[UR36][R24.64], R2 ;  /* 0x0000000218009985 */ /* 0x004fe8000c101924 */
[----:B---3--:R2:W-:Y:S04]  /*b7d0*/  @!P0 ST.E desc[UR36][R36.64], R0 ;  /* 0x0000000024008985 */ /* 0x0085e8000c101924 */
[----:B------:R3:W5:Y:S01]  /*b7e0*/  LD.E.128 R12, desc[UR36][R20.64] ;  /* 0x00000024140c7980 */ /* 0x000762000c101d00 */
[----:B------:R-:W-:-:S02]  /*b7f0*/  UIMAD UR5, UR11, UR8, URZ ;  /* 0x000000080b0572a4 */ /* 0x000fc4000f8e023f */
[----:B------:R-:W-:Y:S01]  /*b800*/  UIMAD.WIDE.U32 UR6, UR10, UR8, URZ ;  /* 0x000000080a0672a5 */ /* 0x000fe2000f8e003f */
[----:B------:R4:W5:Y:S01]  /*b810*/  LD.E.128 R8, desc[UR36][R28.64] ;  /* 0x000000241c087980 */ /* 0x000962000c101d00 */
[----:B--2---:R-:W-:-:S03]  /*b820*/  IMAD R0, R213, 0x20, R218 ;  /* 0x00000020d5007824 */ /* 0x004fc600078e02da */
[----:B------:R-:W5:Y:S01]  /*b830*/  LD.E.128 R32, desc[UR36][R32.64] ;  /* 0x0000002420207980 */ /* 0x000f62000c101d00 */
[----:B---3--:R-:W2:Y:S01]  /*b840*/  @P2 LDC R21, c[0x0][0xbf0] ;  /* 0x0002fc00ff152b82 */ /* 0x008ea20000000800 */
[----:B------:R-:W-:Y:S01]  /*b850*/  LEA R2, R135, R0, 0x7 ;  /* 0x0000000087027211 */ /* 0x000fe200078e38ff */
[----:B------:R-:W-:Y:S01]  /*b860*/  UIMAD UR5, UR10, UR9, UR5 ;  /* 0x000000090a0572a4 */ /* 0x000fe2000f8e0205 */
[----:B------:R-:W5:Y:S02]  /*b870*/  LD.E.128 R52, desc[UR36][R52.64] ;  /* 0x0000002434347980 */ /* 0x000f64000c101d00 */
[----:B------:R-:W-:Y:S01]  /*b880*/  ULDC.64 UR8, c[0x0][0xaf0] ;  /* 0x0002bc0000087ab9 */ /* 0x000fe20000000a00 */
[----:B-1----:R-:W-:Y:S01]  /*b890*/  @P2 IMAD.HI.U32 R0, R2, R17, RZ ;  /* 0x0000001102002227 */ /* 0x002fe200078e00ff */
[----:B------:R-:W-:Y:S01]  /*b8a0*/  UIADD3 UR7, UR7, UR5, URZ ;  /* 0x0000000507077290 */ /* 0x000fe2000fffe03f */
[----:B------:R-:W5:Y:S01]  /*b8b0*/  LD.E.128 R56, desc[UR36][R56.64] ;  /* 0x0000002438387980 */ /* 0x000f62000c101d00 */
[----:B------:R-:W-:Y:S01]  /*b8c0*/  UIMAD UR5, UR12, UR8, URZ ;  /* 0x000000080c0572a4 */ /* 0x000fe2000f8e023f */
[----:B------:R-:W-:Y:S01]  /*b8d0*/  IMAD.MOV.U32 R17, RZ, RZ, R2 ;  /* 0x000000ffff117224 */ /* 0x000fe200078e0002 */
[----:B------:R-:W-:Y:S01]  /*b8e0*/  UIMAD.WIDE.U32 UR6, UR14, UR8, UR6 ;  /* 0x000000080e0672a5 */ /* 0x000fe2000f8e0006 */
[----:B------:R-:W5:Y:S01]  /*b8f0*/  LD.E.128 R60, desc[UR36][R60.64] ;  /* 0x000000243c3c7980 */ /* 0x000f62000c101d00 */
[----:B------:R-:W-:-:S03]  /*b900*/  UIMAD UR5, UR14, UR9, UR5 ;  /* 0x000000090e0572a4 */ /* 0x000fc6000f8e0205 */
[----:B------:R-:W5:Y:S04]  /*b910*/  LD.E.128 R64, desc[UR36][R64.64] ;  /* 0x0000002440407980 */ /* 0x000f68000c101d00 */
[----:B------:R-:W5:Y:S01]  /*b920*/  LD.E.128 R68, desc[UR36][R68.64] ;  /* 0x0000002444447980 */ /* 0x000f62000c101d00 */
[----:B--2---:R-:W-:-:S03]  /*b930*/  @P2 SHF.R.U32.HI R17, RZ, R21, R0 ;  /* 0x00000015ff112219 */ /* 0x004fc60000011600 */
[----:B------:R4:W5:Y:S01]  /*b940*/  LD.E.128 R4, desc[UR36][R30.64] ;  /* 0x000000241e047980 */ /* 0x000962000c101d00 */
[--C-:B------:R-:W-:Y:S01]  /*b950*/  SHF.R.S32.HI R21, RZ, 0x1f, R17.reuse ;  /* 0x0000001fff157819 */ /* 0x100fe20000011411 */
[----:B------:R-:W-:Y:S01]  /*b960*/  IMAD.MOV R25, RZ, RZ, -R17 ;  /* 0x000000ffff197224 */ /* 0x000fe200078e0a11 */
[----:B------:R-:W-:Y:S01]  /*b970*/  UIADD3 UR7, UR7, UR5, URZ ;  /* 0x0000000507077290 */ /* 0x000fe2000fffe03f */
[----:B------:R-:W5:Y:S02]  /*b980*/  LD.E.128 R72, desc[UR36][R72.64] ;  /* 0x0000002448487980 */ /* 0x000f64000c101d00 */
[----:B0-----:R-:W-:Y:S02]  /*b990*/  IMAD R0, R21, R26, RZ ;  /* 0x0000001a15007224 */ /* 0x001fe400078e02ff */
[----:B------:R-:W-:Y:S01]  /*b9a0*/  IMAD R21, R198, R25, R2 ;  /* 0x00000019c6157224 */ /* 0x000fe200078e0202 */
[----:B------:R-:W5:Y:S01]  /*b9b0*/  LD.E.128 R104, desc[UR36][R106.64] ;  /* 0x000000246a687980 */ /* 0x000f62000c101d00 */
[----:B------:R-:W-:Y:S01]  /*b9c0*/  R2UR UR9, R16 ;  /* 0x00000000100972ca */ /* 0x000fe200000e0000 */
[----:B------:R-:W-:-:S02]  /*b9d0*/  IMAD R25, R17, R27, R0 ;  /* 0x0000001b11197224 */ /* 0x000fc400078e0200 */
[----:B------:R-:W5:Y:S01]  /*b9e0*/  LD.E.128 R108, desc[UR36][R110.64] ;  /* 0x000000246e6c7980 */ /* 0x000f62000c101d00 */
[----:B------:R-:W-:Y:S01]  /*b9f0*/  IMAD.WIDE.U32 R16, R17, R26, UR6 ;  /* 0x0000000611107e25 */ /* 0x000fe2000f8e001a */
[----:B------:R-:W-:Y:S01]  /*ba00*/  SHF.R.S32.HI R0, RZ, 0x1f, R21 ;  /* 0x0000001fff007819 */ /* 0x000fe20000011415 */
[----:B------:R-:W-:Y:S01]  /*ba10*/  ULDC.64 UR6, c[0x0][0xad8] ;  /* 0x0002b60000067ab9 */ /* 0x000fe20000000a00 */
[----:B------:R-:W5:Y:S04]  /*ba20*/  LD.E.128 R112, desc[UR36][R114.64] ;  /* 0x0000002472707980 */ /* 0x000f68000c101d00 */
[----:B------:R-:W5:Y:S04]  /*ba30*/  LD.E.128 R116, desc[UR36][R118.64] ;  /* 0x0000002476747980 */ /* 0x000f68000c101d00 */
[----:B------:R-:W5:Y:S04]  /*ba40*/  LD.E.128 R120, desc[UR36][R122.64] ;  /* 0x000000247a787980 */ /* 0x000f68000c101d00 */
[----:B------:R-:W5:Y:S01]  /*ba50*/  LD.E.128 R128, desc[UR36][R130.64] ;  /* 0x0000002482807980 */ /* 0x000f62000c101d00 */
[----:B------:R-:W-:Y:S01]  /*ba60*/  @!PT LDS RZ, [RZ] ;  /* 0x00000000fffff984 */ /* 0x000fe20000000800 */
[----:B------:R-:W-:Y:S01]  /*ba70*/  @!PT LDS RZ, [RZ] ;  /* 0x00000000fffff984 */ /* 0x000fe20000000800 */
[----:B------:R-:W-:Y:S01]  /*ba80*/  @!PT LDS RZ, [RZ] ;  /* 0x00000000fffff984 */ /* 0x000fe20000000800 */
[----:B------:R-:W-:Y:S01]  /*ba90*/  @!PT LDS RZ, [RZ] ;  /* 0x00000000fffff984 */ /* 0x000fe20000000800 */
[----:B------:R0:W-:Y:S06]  /*baa0*/  MEMBAR.ALL.CTA ;  /* 0x0000000000007992 */ /* 0x0001ec0000008000 */
[----:B0-----:R-:W0:Y:S01]  /*bab0*/  FENCE.VIEW.ASYNC.S ;  /* 0x00000000000073c6 */ /* 0x001e220000000000 */
[----:B------:R-:W-:Y:S01]  /*bac0*/  IMAD.IADD R17, R17, 0x1, R25 ;  /* 0x0000000111117824 */ /* 0x000fe200078e0219 */
[----:B------:R-:W-:Y:S01]  /*bad0*/  R2UR UR10, R214 ;  /* 0x00000000d60a72ca */ /* 0x000fe200000e0000 */
[----:B------:R-:W-:Y:S01]  /*bae0*/  IMAD R2, R0, UR6, RZ ;  /* 0x0000000600027c24 */ /* 0x000fe2000f8e02ff */
[----:B------:R-:W-:Y:S01]  /*baf0*/  UIADD3 UR38, UR38, 0x1, URZ ;  /* 0x0000000126267890 */ /* 0x000fe2000fffe03f */
[----:B------:R-:W-:Y:S01]  /*bb00*/  LEA R18, R135, R218, 0x7 ;  /* 0x000000da87127211 */ /* 0x000fe200078e38ff */
[----:B------:R-:W-:Y:S01]  /*bb10*/  IMAD.WIDE.U32 R16, R21, UR6, R16 ;  /* 0x0000000615107c25 */ /* 0x000fe2000f8e0010 */
[----:B------:R-:W-:-:S02]  /*bb20*/  UIADD3 UR4, UR4, 0x38820, URZ ;  /* 0x0003882004047890 */ /* 0x000fc4000fffe03f */
[----:B------:R-:W-:Y:S01]  /*bb30*/  UISETP.NE.AND UP0, UPT, UR38, 0x2, UPT ;  /* 0x000000022600788c */ /* 0x000fe2000bf05270 */
[----:B------:R-:W-:Y:S01]  /*bb40*/  IMAD R25, R21, UR7, R2 ;  /* 0x0000000715197c24 */ /* 0x000fe2000f8e0202 */
[----:B------:R-:W-:Y:S01]  /*bb50*/  ULDC.64 UR6, c[0x0][0xa80] ;  /* 0x0002a00000067ab9 */ /* 0x000fe20000000a00 */
[-C--:B------:R-:W-:Y:S02]  /*bb60*/  ISETP.GE.AND P2, PT, R18, R3.reuse, PT ;  /* 0x000000031200720c */ /* 0x080fe40003f46270 */
[----:B------:R-:W-:Y:S01]  /*bb70*/  LEA R2, P3, R16, UR6, 0x1 ;  /* 0x0000000610027c11 */ /* 0x000fe2000f8608ff */
[----:B------:R-:W-:Y:S01]  /*bb80*/  IMAD.IADD R17, R17, 0x1, R25 ;  /* 0x0000000111117824 */ /* 0x000fe200078e0219 */
[----:B------:R-:W-:Y:S01]  /*bb90*/  USEL UR6, URZ, 0x1, UP0 ;  /* 0x000000013f067887 */ /* 0x000fe20008000000 */
[----:B------:R-:W-:Y:S01]  /*bba0*/  VIADD R0, R18, 0x20 ;  /* 0x0000002012007836 */ /* 0x000fe20000000000 */
[----:B------:R-:W-:Y:S01]  /*bbb0*/  UPRMT UR4, URZ, 0x654, UR4 ;  /* 0x000006543f047896 */ /* 0x000fe20008000004 */
[----:B------:R-:W-:Y:S01]  /*bbc0*/  ULDC UR5, c[0x0][0xc] ;  /* 0x0000030000057ab9 */ /* 0x000fe20000000800 */
[----:B------:R-:W-:Y:S01]  /*bbd0*/  ULOP3.LUT UR9, UR9, UR6, URZ, 0x3c, !UPT ;  /* 0x0000000609097292 */ /* 0x000fe2000f8e3c3f */
[----:B------:R-:W-:Y:S01]  /*bbe0*/  LEA.HI.X R17, R16, UR7, R17, 0x1, P3 ;  /* 0x0000000710117c11 */ /* 0x000fe200098f0c11 */
[----:B------:R-:W-:Y:S01]  /*bbf0*/  UIADD3 UR10, UR5, UR10, URZ ;  /* 0x0000000a050a7290 */ /* 0x000fe2000fffe03f */
[-C--:B------:R-:W-:Y:S01]  /*bc00*/  ISETP.GE.AND P1, PT, R0, R3.reuse, PT ;  /* 0x000000030000720c */ /* 0x080fe20003f26270 */
[----:B------:R-:W-:Y:S01]  /*bc10*/  VIADD R0, R18, 0x40 ;  /* 0x0000004012007836 */ /* 0x000fe20000000000 */
[----:B------:R-:W-:Y:S01]  /*bc20*/  USEL UR38, UR38, URZ, UP0 ;  /* 0x0000003f26267287 */ /* 0x000fe20008000000 */
[----:B0-----:R4:W0:Y:S01]  /*bc30*/  SHFL.IDX PT, R24, R2, RZ, 0x181f ;  /* 0x00181fff02187589 */ /* 0x00182200000e0000 */
[----:B------:R-:W-:Y:S01]  /*bc40*/  IMAD.U32 R16, RZ, RZ, UR9 ;  /* 0x00000009ff107e24 */ /* 0x000fe2000f8e00ff */
[----:B------:R-:W-:Y:S01]  /*bc50*/  MOV R214, UR10 ;  /* 0x0000000a00d67c02 */ /* 0x000fe20008000f00 */
[----:B------:R-:W-:Y:S01]  /*bc60*/  SYNCS.ARRIVE.TRANS64.RED.A1T0 RZ, [UR4], RZ ;  /* 0x000000ffffff79a7 */ /* 0x000fe20008100404 */
[----:B------:R4:W1:Y:S01]  /*bc70*/  SHFL.IDX PT, R25, R17, RZ, 0x181f ;  /* 0x00181fff11197589 */ /* 0x00086200000e0000 */
[----:B------:R-:W-:Y:S01]  /*bc80*/  BSSY B0, `(.L_x_31) ;  /* 0x0000015000007945 */ /* 0x000fe20003800000 */
[----:B------:R-:W-:-:S02]  /*bc90*/  ISETP.GE.AND P0, PT, R0, R3, PT ;  /* 0x000000030000720c */ /* 0x000fc40003f06270 */
[----:B------:R-:W-:Y:S02]  /*bca0*/  SHF.R.S32.HI R200, RZ, 0x1f, R23 ;  /* 0x0000001fffc87819 */ /* 0x000fe40000011417 */
[----:B------:R-:W-:Y:S01]  /*bcb0*/  SHF.R.S32.HI R201, RZ, 0x1f, R212 ;  /* 0x0000001fffc97819 */ /* 0x000fe200000114d4 */
[----:B------:R-:W-:Y:S08]  /*bcc0*/  @P2 BRA `(.L_x_32) ;  /* 0x0000000000402947 */ /* 0x000ff00003800000 */
[----:B------:R-:W-:Y:S02]  /*bcd0*/  ULDC UR4, c[0x0][0xac8] ;  /* 0x0002b20000047ab9 */ /* 0x000fe40000000800 */
[----:B------:R-:W-:Y:S02]  /*bce0*/  ISETP.GE.AND P4, PT, R212, UR4, PT ;  /* 0x00000004d4007c0c */ /* 0x000fe4000bf86270 */
[----:B------:R-:W-:Y:S02]  /*bcf0*/  ISETP.GE.AND P3, PT, R23, UR4, PT ;  /* 0x0000000417007c0c */ /* 0x000fe4000bf66270 */
[----:B------:R-:W-:Y:S02]  /*bd00*/  ISETP.GE.AND P2, PT, R22, UR4, PT ;  /* 0x0000000416007c0c */ /* 0x000fe4000bf46270 */
[----:B------:R-:W-:-:S07]  /*bd10*/  ISETP.GE.AND P5, PT, R19, UR4, PT ;  /* 0x0000000413007c0c */ /* 0x000fce000bfa6270 */
[----:B0-----:R-:W-:-:S04]  /*bd20*/  @!P4 LEA R26, P6, R212, R24, 0x1 ;  /* 0x00000018d41ac211 */ /* 0x001fc800078c08ff */
[----:B-1----:R-:W-:Y:S02]  /*bd30*/  @!P4 LEA.HI.X R27, R212, R25, R201, 0x1, P6 ;  /* 0x00000019d41bc211 */ /* 0x002fe400030f0cc9 */
[----:B----4-:R-:W-:Y:S01]  /*bd40*/  @!P3 LEA R28, P6, R23, R24, 0x1 ;  /* 0x00000018171cb211 */ /* 0x010fe200078c08ff */
[----:B------:R-:W-:-:S03]  /*bd50*/  @!P5 IMAD.WIDE R20, R19, 0x2, R24 ;  /* 0x000000021314d825 */ /* 0x000fc600078e0218 */
[-C--:B------:R-:W-:Y:S02]  /*bd60*/  @!P3 LEA.HI.X R29, R23, R25.reuse, R200, 0x1, P6 ;  /* 0x00000019171db211 */ /* 0x080fe400030f0cc8 */
[C---:B------:R-:W-:Y:S01]  /*bd70*/  @!P2 LEA R30, P6, R22.reuse, R24, 0x1 ;  /* 0x00000018161ea211 */ /* 0x040fe200078c08ff */
[----:B-----5:R2:W-:Y:S03]  /*bd80*/  @!P5 ST.E.128 desc[UR36][R20.64], R8 ;  /* 0x000000081400d985 */ /* 0x0205e6000c101d24 */
[----:B------:R-:W-:Y:S01]  /*bd90*/  @!P2 LEA.HI.X R31, R22, R25, R227, 0x1, P6 ;  /* 0x00000019161fa211 */ /* 0x000fe200030f0ce3 */
[----:B------:R2:W-:Y:S04]  /*bda0*/  @!P4 ST.E.128 desc[UR36][R26.64], R56 ;  /* 0x000000381a00c985 */ /* 0x0005e8000c101d24 */
[----:B------:R2:W-:Y:S04]  /*bdb0*/  @!P3 ST.E.128 desc[UR36][R28.64], R4 ;  /* 0x000000041c00b985 */ /* 0x0005e8000c101d24 */
[----:B------:R2:W-:Y:S02]  /*bdc0*/  @!P2 ST.E.128 desc[UR36][R30.64], R112 ;  /* 0x000000701e00a985 */ /* 0x0005e4000c101d24 */
.L_x_32:
[----:B------:R-:W-:Y:S05]  /*bdd0*/  BSYNC B0 ;  /* 0x0000000000007941 */ /* 0x000fea0003800000 */
.L_x_31:
[----:B--2--5:R2:W3:Y:S01]  /*bde0*/  SHFL.IDX PT, R7, R17, 0x1, 0x181f ;  /* 0x00381f0011077f89 */ /* 0x0244e200000e0000 */
[----:B------:R-:W-:Y:S03]  /*bdf0*/  BSSY B0, `(.L_x_33) ;  /* 0x0000013000007945 */ /* 0x000fe60003800000 */
[----:B------:R2:W0:Y:S01]  /*be00*/  SHFL.IDX PT, R6, R2, 0x1, 0x181f ;  /* 0x00381f0002067f89 */ /* 0x00042200000e0000 */
[----:B------:R-:W-:Y:S05]  /*be10*/  @P1 BRA `(.L_x_34) ;  /* 0x0000000000401947 */ /* 0x000fea0003800000 */
[----:B------:R-:W-:Y:S02]  /*be20*/  ULDC UR4, c[0x0][0xac8] ;  /* 0x0002b20000047ab9 */ /* 0x000fe40000000800 */
[----:B------:R-:W-:Y:S02]  /*be30*/  ISETP.GE.AND P3, PT, R212, UR4, PT ;  /* 0x00000004d4007c0c */ /* 0x000fe4000bf66270 */
[----:B------:R-:W-:Y:S02]  /*be40*/  ISETP.GE.AND P2, PT, R23, UR4, PT ;  /* 0x0000000417007c0c */ /* 0x000fe4000bf46270 */
[----:B------:R-:W-:Y:S02]  /*be50*/  ISETP.GE.AND P1, PT, R22, UR4, PT ;  /* 0x0000000416007c0c */ /* 0x000fe4000bf26270 */
[----:B------:R-:W-:-:S07]  /*be60*/  ISETP.GE.AND P4, PT, R19, UR4, PT ;  /* 0x0000000413007c0c */ /* 0x000fce000bf86270 */
[CC--:B0-----:R-:W-:Y:S02]  /*be70*/  @!P3 LEA R8, P6, R212.reuse, R6.reuse, 0x1 ;  /* 0x00000006d408b211 */ /* 0x0c1fe400078c08ff */
[-C--:B------:R-:W-:Y:S02]  /*be80*/  @!P2 LEA R10, P5, R23, R6.reuse, 0x1 ;  /* 0x00000006170aa211 */ /* 0x080fe400078a08ff */
[-C--:B---3--:R-:W-:Y:S02]  /*be90*/  @!P3 LEA.HI.X R9, R212, R7.reuse, R201, 0x1, P6 ;  /* 0x00000007d409b211 */ /* 0x088fe400030f0cc9 */
[C---:B------:R-:W-:Y:S01]  /*bea0*/  @!P1 LEA R20, P6, R22.reuse, R6, 0x1 ;  /* 0x0000000616149211 */ /* 0x040fe200078c08ff */
[----:B------:R-:W-:Y:S01]  /*beb0*/  @!P4 IMAD.WIDE R4, R19, 0x2, R6 ;  /* 0x000000021304c825 */ /* 0x000fe200078e0206 */
[-C--:B------:R-:W-:Y:S02]  /*bec0*/  @!P2 LEA.HI.X R11, R23, R7.reuse, R200, 0x1, P5 ;  /* 0x00000007170ba211 */ /* 0x080fe400028f0cc8 */
[----:B------:R-:W-:-:S02]  /*bed0*/  @!P1 LEA.HI.X R21, R22, R7, R227, 0x1, P6 ;  /* 0x0000000716159211 */ /* 0x000fc400030f0ce3 */
[----:B------:R0:W-:Y:S04]  /*bee0*/  @!P4 ST.E.128 desc[UR36][R4.64], R12 ;  /* 0x0000000c0400c985 */ /* 0x0001e8000c101d24 */
[----:B------:R0:W-:Y:S04]  /*bef0*/  @!P3 ST.E.128 desc[UR36][R8.64], R60 ;  /* 0x0000003c0800b985 */ /* 0x0001e8000c101d24 */
[----:B------:R0:W-:Y:S04]  /*bf00*/  @!P2 ST.E.128 desc[UR36][R10.64], R72 ;  /* 0x000000480a00a985 */ /* 0x0001e8000c101d24 */
[----:B------:R0:W-:Y:S02]  /*bf10*/  @!P1 ST.E.128 desc[UR36][R20.64], R116 ;  /* 0x0000007414009985 */ /* 0x0001e4000c101d24 */
.L_x_34:
[----:B------:R-:W-:Y:S05]  /*bf20*/  BSYNC B0 ;  /* 0x0000000000007941 */ /* 0x000fea0003800000 */
.L_x_33:
[----:B---3--:R3:W1:Y:S01]  /*bf30*/  SHFL.IDX PT, R7, R17, 0x2, 0x181f ;  /* 0x00581f0011077f89 */ /* 0x00866200000e0000 */
[----:B------:R-:W-:Y:S03]  /*bf40*/  BSSY B0, `(.L_x_35) ;  /* 0x0000013000007945 */ /* 0x000fe60003800000 */
[----:B0-----:R3:W0:Y:S01]  /*bf50*/  SHFL.IDX PT, R6, R2, 0x2, 0x181f ;  /* 0x00581f0002067f89 */ /* 0x00162200000e0000 */
[----:B------:R-:W-:Y:S05]  /*bf60*/  @P0 BRA `(.L_x_36) ;  /* 0x0000000000400947 */ /* 0x000fea0003800000 */
[----:B------:R-:W-:Y:S02]  /*bf70*/  ULDC UR4, c[0x0][0xac8] ;  /* 0x0002b20000047ab9 */ /* 0x000fe40000000800 */
[----:B------:R-:W-:Y:S02]  /*bf80*/  ISETP.GE.AND P4, PT, R212, UR4, PT ;  /* 0x00000004d4007c0c */ /* 0x000fe4000bf86270 */
[----:B------:R-:W-:Y:S02]  /*bf90*/  ISETP.GE.AND P5, PT, R23, UR4, PT ;  /* 0x0000000417007c0c */ /* 0x000fe4000bfa6270 */
[----:B------:R-:W-:Y:S02]  /*bfa0*/  ISETP.GE.AND P6, PT, R22, UR4, PT ;  /* 0x0000000416007c0c */ /* 0x000fe4000bfc6270 */
[----:B------:R-:W-:-:S07]  /*bfb0*/  ISETP.GE.AND P3, PT, R19, UR4, PT ;  /* 0x0000000413007c0c */ /* 0x000fce000bf66270 */
[-C--:B0-----:R-:W-:Y:S02]  /*bfc0*/  @!P4 LEA R8, P0, R212, R6.reuse, 0x1 ;  /* 0x00000006d408c211 */ /* 0x081fe400078008ff */
[-C--:B------:R-:W-:Y:S02]  /*bfd0*/  @!P5 LEA R10, P1, R23, R6.reuse, 0x1 ;  /* 0x00000006170ad211 */ /* 0x080fe400078208ff */
[----:B------:R-:W-:Y:S02]  /*bfe0*/  @!P6 LEA R12, P2, R22, R6, 0x1 ;  /* 0x00000006160ce211 */ /* 0x000fe400078408ff */
[----:B-1----:R-:W-:Y:S01]  /*bff0*/  @!P3 IMAD.WIDE R4, R19, 0x2, R6 ;  /* 0x000000021304b825 */ /* 0x002fe200078e0206 */
[-C--:B------:R-:W-:Y:S02]  /*c000*/  @!P4 LEA.HI.X R9, R212, R7.reuse, R201, 0x1, P0 ;  /* 0x00000007d409c211 */ /* 0x080fe400000f0cc9 */
[-C--:B------:R-:W-:Y:S02]  /*c010*/  @!P5 LEA.HI.X R11, R23, R7.reuse, R200, 0x1, P1 ;  /* 0x00000007170bd211 */ /* 0x080fe400008f0cc8 */
[----:B------:R-:W-:Y:S01]  /*c020*/  @!P6 LEA.HI.X R13, R22, R7, R227, 0x1, P2 ;  /* 0x00000007160de211 */ /* 0x000fe200010f0ce3 */
[----:B------:R0:W-:Y:S04]  /*c030*/  @!P3 ST.E.128 desc[UR36][R4.64], R32 ;  /* 0x000000200400b985 */ /* 0x0001e8000c101d24 */
[----:B------:R0:W-:Y:S04]  /*c040*/  @!P4 ST.E.128 desc[UR36][R8.64], R64 ;  /* 0x000000400800c985 */ /* 0x0001e8000c101d24 */
[----:B------:R0:W-:Y:S04]  /*c050*/  @!P5 ST.E.128 desc[UR36][R10.64], R104 ;  /* 0x000000680a00d985 */ /* 0x0001e8000c101d24 */
[----:B------:R0:W-:Y:S02]  /*c060*/  @!P6 ST.E.128 desc[UR36][R12.64], R120 ;  /* 0x000000780c00e985 */ /* 0x0001e4000c101d24 */
.L_x_36:
[----:B------:R-:W-:Y:S05]  /*c070*/  BSYNC B0 ;  /* 0x0000000000007941 */ /* 0x000fea0003800000 */
.L_x_35:
[----:B------:R-:W-:Y:S01]  /*c080*/  R2UR UR4, R219 ;  /* 0x00000000db0472ca */ /* 0x000fe200000e0000 */
[----:B------:R-:W-:Y:S01]  /*c090*/  VIADD R0, R18, 0x60 ;  /* 0x0000006012007836 */ /* 0x000fe20000000000 */
[----:B0-----:R0:W0:Y:S01]  /*c0a0*/  SHFL.IDX PT, R5, R17, 0x3, 0x181f ;  /* 0x00781f0011057f89 */ /* 0x00102200000e0000 */
[----:B------:R-:W-:Y:S03]  /*c0b0*/  BSSY B0, `(.L_x_37) ;  /* 0x0000016000007945 */ /* 0x000fe60003800000 */
[----:B------:R-:W-:Y:S01]  /*c0c0*/  ISETP.GE.AND P0, PT, R0, R3, PT ;  /* 0x000000030000720c */ /* 0x000fe20003f06270 */
[----:B------:R0:W0:Y:S06]  /*c0d0*/  SHFL.IDX PT, R4, R2, 0x3, 0x181f ;  /* 0x00781f0002047f89 */ /* 0x00002c00000e0000 */
[----:B------:R-:W-:-:S06]  /*c0e0*/  UIADD3 UR4, UR4, 0x1, URZ ;  /* 0x0000000104047890 */ /* 0x000fcc000fffe03f */
[----:B------:R-:W-:Y:S01]  /*c0f0*/  IMAD.U32 R219, RZ, RZ, UR4 ;  /* 0x00000004ffdb7e24 */ /* 0x000fe2000f8e00ff */
[----:B------:R-:W-:Y:S06]  /*c100*/  @P0 BRA `(.L_x_38) ;  /* 0x0000000000400947 */ /* 0x000fec0003800000 */
        /* <DEDUP_REMOVED lines=8> */
[----:B--234-:R-:W-:Y:S01]  /*c190*/  @!P3 IMAD.WIDE R2, R19, 0x2, R4 ;  /* 0x000000021302b825 */ /* 0x01cfe200078e0204 */
[-C--:B-1----:R-:W-:Y:S02]  /*c1a0*/  @!P4 LEA.HI.X R7, R212, R5.reuse, R201, 0x1, P0 ;  /* 0x00000005d407c211 */ /* 0x082fe400000f0cc9 */
[-C--:B------:R-:W-:Y:S02]  /*c1b0*/  @!P5 LEA.HI.X R9, R23, R5.reuse, R200, 0x1, P1 ;  /* 0x000000051709d211 */ /* 0x080fe400008f0cc8 */
[----:B------:R-:W-:Y:S01]  /*c1c0*/  @!P6 LEA.HI.X R11, R22, R5, R227, 0x1, P2 ;  /* 0x00000005160be211 */ /* 0x000fe200010f0ce3 */
[----:B------:R0:W-:Y:S04]  /*c1d0*/  @!P3 ST.E.128 desc[UR36][R2.64], R52 ;  /* 0x000000340200b985 */ /* 0x0001e8000c101d24 */
[----:B------:R0:W-:Y:S04]  /*c1e0*/  @!P4 ST.E.128 desc[UR36][R6.64], R68 ;  /* 0x000000440600c985 */ /* 0x0001e8000c101d24 */
[----:B------:R0:W-:Y:S04]  /*c1f0*/  @!P5 ST.E.128 desc[UR36][R8.64], R108 ;  /* 0x0000006c0800d985 */ /* 0x0001e8000c101d24 */
[----:B------:R0:W-:Y:S02]  /*c200*/  @!P6 ST.E.128 desc[UR36][R10.64], R128 ;  /* 0x000000800a00e985 */ /* 0x0001e4000c101d24 */
.L_x_38:
[----:B------:R-:W-:Y:S05]  /*c210*/  BSYNC B0 ;  /* 0x0000000000007941 */ /* 0x000fea0003800000 */
.L_x_37:
[----:B------:R-:W5:Y:S01]  /*c220*/  LDC R0, c[0x0][0xc34] ;  /* 0x00030d00ff007b82 */ /* 0x000f620000000800 */
[----:B------:R-:W-:-:S13]  /*c230*/  R2UR UR4, R214 ;  /* 0x00000000d60472ca */ /* 0x000fda00000e0000 */
[----:B-----5:R-:W-:-:S13]  /*c240*/  ISETP.LE.AND P0, PT, R0, UR4, PT ;  /* 0x0000000400007c0c */ /* 0x020fda000bf03270 */
[----:B------:R-:W-:Y:S05]  /*c250*/  @!P0 BRA `(.L_x_39) ;  /* 0xffffff4800b88947 */ /* 0x000fea000383ffff */
[----:B------:R-:W-:Y:S05]  /*c260*/  EXIT ;  /* 0x000000000000794d */ /* 0x000fea0003800000 */
.L_x_5:
[----:B------:R-:W-:-:S08]  /*c270*/  NOP ;  /* 0x0000000000007918 */ /* 0x000fd00000000000 */
[----:B0-----:R-:W0:-:S00]  /*c280*/  USETMAXREG.DEALLOC.CTAPOOL 0x28 ;  /* 0x00000028000079c8 */ /* 0x001e0000080e0500 */
[----:B------:R-:W1:Y:S01]  /*c290*/  S2UR UR9, SR_CTAID.X ;  /* 0x00000000000979c3 */ /* 0x000e620000002500 */
[----:B0-----:R-:W-:Y:S01]  /*c2a0*/  MOV R25, 0x1 ;  /* 0x0000000100197802 */ /* 0x001fe20000000f00 */
[----:B------:R-:W-:Y:S02]  /*c2b0*/  IMAD.MOV.U32 R22, RZ, RZ, RZ ;  /* 0x000000ffff167224 */ /* 0x000fe400078e00ff */
[----:B------:R-:W-:-:S04]  /*c2c0*/  IMAD.MOV.U32 R0, RZ, RZ, 0x1 ;  /* 0x00000001ff007424 */ /* 0x000fc800078e00ff */
[----:B------:R-:W1:Y:S02]  /*c2d0*/  LDC R2, c[0x0][0xc34] ;  /* 0x00030d00ff027b82 */ /* 0x000e640000000800 */
[----:B-1----:R-:W-:-:S13]  /*c2e0*/  ISETP.LE.AND P0, PT, R2, UR9, PT ;  /* 0x0000000902007c0c */ /* 0x002fda000bf03270 */
[----:B------:R-:W-:Y:S05]  /*c2f0*/  @P0 BRA `(.L_x_40) ;  /* 0x0000003400c40947 */ /* 0x000fea0003800000 */
[----:B------:R-:W2:Y:S01]  /*c300*/  LDL R3, [R1+0xc] ;  /* 0x00000c0001037983 */ /* 0x000ea20000100800 */
[----:B------:R-:W-:Y:S01]  /*c310*/  IMAD.SHL.U32 R26, R27, 0x8, RZ ;  /* 0x000000081b1a7824 */ /* 0x000fe200078e00ff */
[----:B------:R-:W-:Y:S01]  /*c320*/  ULDC.64 UR6, c[0x0][0x2f0] ;  /* 0x0000bc0000067ab9 */ /* 0x000fe20000000a00 */
[----:B------:R-:W-:Y:S01]  /*c330*/  ULDC.64 UR4, c[0x0][0x418] ;  /* 0x0001060000047ab9 */ /* 0x000fe20000000a00 */
[----:B------:R-:W-:Y:S01]  /*c340*/  ULDC UR8, c[0x0][0x2b8] ;  /* 0x0000ae0000087ab9 */ /* 0x000fe20000000800 */
[----:B------:R-:W-:Y:S01]  /*c350*/  UISETP.NE.U32.AND UP0, UPT, UR4, URZ, UPT ;  /* 0x0000003f0400728c */ /* 0x000fe2000bf05070 */
[C---:B------:R-:W-:Y:S01]  /*c360*/  LOP3.LUT R0, R26.reuse, 0x1f8, RZ, 0xc0, !PT ;  /* 0x000001f81a007812 */ /* 0x040fe200078ec0ff */
[----:B------:R-:W-:Y:S01]  /*c370*/  UMOV UR39, 0x400 ;  /* 0x0000040000277882 */ /* 0x000fe20000000000 */
[----:B------:R-:W-:Y:S01]  /*c380*/  LOP3.LUT R37, R26, 0x38, RZ, 0xc0, !PT ;  /* 0x000000381a257812 */ /* 0x000fe200078ec0ff */
[----:B------:R-:W-:Y:S01]  /*c390*/  UISETP.NE.AND.EX UP0, UPT, UR5, URZ, UPT, UP0 ;  /* 0x0000003f0500728c */ /* 0x000fe2000bf05300 */
[----:B------:R-:W-:Y:S01]  /*c3a0*/  LOP3.LUT R16, R16, 0xfffffffb, RZ, 0xc0, !PT ;  /* 0xfffffffb10107812 */ /* 0x000fe200078ec0ff */
[----:B------:R-:W-:Y:S01]  /*c3b0*/  ULDC UR4, c[0x0][0x424] ;  /* 0x0001090000047ab9 */ /* 0x000fe20000000800 */
[----:B------:R-:W-:Y:S01]  /*c3c0*/  SHF.R.U32.HI R34, RZ, 0x3, R27 ;  /* 0x00000003ff227819 */ /* 0x000fe2000001161b */
[----:B------:R-:W-:Y:S01]  /*c3d0*/  USEL UR4, UR4, 0x1, UP0 ;  /* 0x0000000104047887 */ /* 0x000fe20008000000 */
[----:B------:R-:W-:Y:S01]  /*c3e0*/  STL [R1], RZ ;  /* 0x000000ff01007387 */ /* 0x000fe20000100800 */
[----:B------:R-:W-:Y:S01]  /*c3f0*/  IMAD.U32 R36, RZ, RZ, UR9 ;  /* 0x00000009ff247e24 */ /* 0x000fe2000f8e00ff */
[----:B------:R-:W-:Y:S01]  /*c400*/  LOP3.LUT R34, R34, 0xf, RZ, 0xc0, !PT ;  /* 0x0000000f22227812 */ /* 0x000fe200078ec0ff */
[----:B------:R-:W-:Y:S01]  /*c410*/  UIMAD UR38, UR4, UR6, URZ ;  /* 0x00000006042672a4 */ /* 0x000fe2000f8e023f */
[----:B------:R-:W0:Y:S01]  /*c420*/  S2UR UR6, SR_CgaCtaId ;  /* 0x00000000000679c3 */ /* 0x000e220000008800 */
[----:B------:R-:W-:Y:S01]  /*c430*/  IMAD.MOV.U32 R25, RZ, RZ, 0x1 ;  /* 0x00000001ff197424 */ /* 0x000fe200078e00ff */
[----:B------:R-:W-:Y:S01]  /*c440*/  MOV R22, RZ ;  /* 0x000000ff00167202 */ /* 0x000fe20000000f00 */
[----:B------:R-:W-:Y:S01]  /*c450*/  UIADD3 UR4, UR38, 0x4f, URZ ;  /* 0x0000004f26047890 */ /* 0x000fe2000fffe03f */
[----:B------:R-:W-:Y:S01]  /*c460*/  ULDC UR40, c[0x0][0x448] ;  /* 0x0001120000287ab9 */ /* 0x000fe20000000800 */
[----:B------:R-:W-:-:S02]  /*c470*/  ULDC UR43, c[0x0][0xc] ;  /* 0x00000300002b7ab9 */ /* 0x000fc40000000800 */
[----:B------:R-:W-:-:S04]  /*c480*/  UIMAD.WIDE UR4, UR4, 0x66666667, URZ ;  /* 0x66666667040478a5 */ /* 0x000fc8000f8e023f */
[----:B------:R-:W-:-:S04]  /*c490*/  USHF.R.U32.HI UR4, URZ, 0x1f, UR5 ;  /* 0x0000001f3f047899 */ /* 0x000fc80008011605 */
[----:B------:R-:W-:-:S03]  /*c4a0*/  ULEA.HI.SX32 UR5, UR5, UR4, 0x1b ;  /* 0x0000000405057291 */ /* 0x000fc6000f8fda3f */
[----:B------:R-:W-:Y:S01]  /*c4b0*/  ULDC UR4, c[0x0][0x288] ;  /* 0x0000a20000047ab9 */ /* 0x000fe20000000800 */
[----:B------:R-:W-:Y:S02]  /*c4c0*/  UIADD3 UR44, UR5, -0x1, URZ ;  /* 0xffffffff052c7890 */ /* 0x000fe4000fffe03f */
[----:B------:R-:W-:Y:S02]  /*c4d0*/  UIMAD UR40, UR40, UR4, URZ ;  /* 0x00000004282872a4 */ /* 0x000fe4000f8e023f */
[----:B------:R-:W-:Y:S02]  /*c4e0*/  UIADD3 UR41, UR5, -0x2, URZ ;  /* 0xfffffffe05297890 */ /* 0x000fe4000fffe03f */
[----:B0-----:R-:W-:Y:S02]  /*c4f0*/  ULEA UR39, UR6, UR39, 0x18 ;  /* 0x0000002706277291 */ /* 0x001fe4000f8ec03f */
[----:B------:R-:W-:-:S06]  /*c500*/  UIMAD UR6, UR44, -0x50, UR38 ;  /* 0xffffffb02c0678a4 */ /* 0x000fcc000f8e0226 */
[----:B------:R-:W-:Y:S02]  /*c510*/  IADD3 R33, -R34, UR6, RZ ;  /* 0x0000000622217c10 */ /* 0x000fe4000fffe1ff */
[----:B--2---:R-:W-:Y:S02]  /*c520*/  R2UR UR10, R3 ;  /* 0x00000000030a72ca */ /* 0x004fe400000e0000 */
[----:B------:R-:W-:Y:S02]  /*c530*/  LOP3.LUT R3, R0, 0x38, R27, 0x78, !PT ;  /* 0x0000003800037812 */ /* 0x000fe400078e781b */
[----:B------:R-:W-:Y:S02]  /*c540*/  LOP3.LUT R0, R37, 0x40, RZ, 0xfc, !PT ;  /* 0x0000004025007812 */ /* 0x000fe400078efcff */
[----:B------:R-:W-:Y:S02]  /*c550*/  SHF.L.U32 R27, R27, 0x4, RZ ;  /* 0x000000041b1b7819 */ /* 0x000fe400000006ff */
[----:B------:R-:W-:-:S02]  /*c560*/  ISETP.GE.AND P2, PT, R0, UR7, PT ;  /* 0x0000000700007c0c */ /* 0x000fc4000bf46270 */
[C---:B------:R-:W-:Y:S02]  /*c570*/  ISETP.GE.AND P1, PT, R0.reuse, UR8, PT ;  /* 0x0000000800007c0c */ /* 0x040fe4000bf26270 */
[----:B------:R-:W-:Y:S01]  /*c580*/  ISETP.GE.AND P0, PT, R0, UR7, PT ;  /* 0x0000000700007c0c */ /* 0x000fe2000bf06270 */
[----:B------:R-:W-:Y:S01]  /*c590*/  ULOP3.LUT UR42, UR10, 0x2, URZ, 0xfc, !UPT ;  /* 0x000000020a2a7892 */ /* 0x000fe2000f8efc3f */
[----:B------:R-:W-:Y:S02]  /*c5a0*/  LOP3.LUT R0, R37, 0x80, RZ, 0xfc, !PT ;  /* 0x0000008025007812 */ /* 0x000fe400078efcff */
[----:B------:R-:W-:Y:S02]  /*c5b0*/  LOP3.LUT R27, R34, 0x70, R27, 0xf8, !PT ;  /* 0x00000070221b7812 */ /* 0x000fe400078ef81b */
[----:B------:R-:W-:-:S03]  /*c5c0*/  LOP3.LUT R26, R3, 0x200, R26, 0xf8, !PT ;  /* 0x00000200031a7812 */ /* 0x000fc600078ef81a */
[----:B------:R-:W-:Y:S02]  /*c5d0*/  @P2 LOP3.LUT R16, R16, 0x4, RZ, 0xfc, !PT ;  /* 0x0000000410102812 */ /* 0x000fe400078efcff */
[----:B------:R-:W-:Y:S02]  /*c5e0*/  ISETP.GE.AND P2, PT, R0, UR7, PT ;  /* 0x0000000700007c0c */ /* 0x000fe4000bf46270 */
[----:B------:R-:W-:-:S04]  /*c5f0*/  LOP3.LUT R16, R16, 0xffffdfff, RZ, 0xc0, !PT ;  /* 0xffffdfff10107812 */ /* 0x000fc800078ec0ff */
[----:B------:R-:W-:Y:S02]  /*c600*/  @P1 LOP3.LUT R16, R16, 0x2000, RZ, 0xfc, !PT ;  /* 0x0000200010101812 */ /* 0x000fe400078efcff */
[----:B------:R-:W-:Y:S02]  /*c610*/  ISETP.GE.AND P1, PT, R0, UR8, PT ;  /* 0x0000000800007c0c */ /* 0x000fe4000bf26270 */
[----:B------:R-:W-:-:S04]  /*c620*/  LOP3.LUT R16, R16, 0xffffffbf, RZ, 0xc0, !PT ;  /* 0xffffffbf10107812 */ /* 0x000fc800078ec0ff */
[----:B------:R-:W-:Y:S02]  /*c630*/  @P0 LOP3.LUT R16, R16, 0x40, RZ, 0xfc, !PT ;  /* 0x0000004010100812 */ /* 0x000fe400078efcff */
[----:B------:R-:W-:Y:S01]  /*c640*/  ISETP.GE.AND P0, PT, R0, UR7, PT ;  /* 0x0000000700007c0c */ /* 0x000fe2000bf06270 */
[----:B------:R-:W-:Y:S01]  /*c650*/  IMAD.U32 R0, RZ, RZ, UR44 ;  /* 0x0000002cff007e24 */ /* 0x000fe2000f8e00ff */
[----:B------:R-:W-:-:S03]  /*c660*/  LOP3.LUT R16, R16, 0xfffffffd, RZ, 0xc0, !PT ;  /* 0xfffffffd10107812 */ /* 0x000fc600078ec0ff */
[----:B------:R-:W-:Y:S01]  /*c670*/  IMAD R2, R0, 0x50, R27 ;  /* 0x0000005000027824 */ /* 0x000fe200078e021b */
[----:B------:R-:W-:Y:S02]  /*c680*/  @P2 LOP3.LUT R16, R16, 0x2, RZ, 0xfc, !PT ;  /* 0x0000000210102812 */ /* 0x000fe400078efcff */
[C---:B------:R-:W-:Y:S02]  /*c690*/  LOP3.LUT R0, R37.reuse, 0xc0, RZ, 0xfc, !PT ;  /* 0x000000c025007812 */ /* 0x040fe400078efcff */
[----:B------:R-:W-:Y:S01]  /*c6a0*/  LOP3.LUT R16, R16, 0xffffefff, RZ, 0xc0, !PT ;  /* 0xffffefff10107812 */ /* 0x000fe200078ec0ff */
[----:B------:R0:W-:Y:S01]  /*c6b0*/  STL [R1+0x8], R2 ;  /* 0x0000080201007387 */ /* 0x0001e20000100800 */
[----:B------:R-:W-:Y:S02]  /*c6c0*/  ISETP.GE.AND P2, PT, R37, UR7, PT ;  /* 0x0000000725007c0c */ /* 0x000fe4000bf46270 */
[----:B------:R-:W-:-:S04]  /*c6d0*/  @P1 LOP3.LUT R16, R16, 0x1000, RZ, 0xfc, !PT ;  /* 0x0000100010101812 */ /* 0x000fc800078efcff */
[----:B------:R-:W-:-:S04]  /*c6e0*/  LOP3.LUT R16, R16, 0xffffffdf, RZ, 0xc0, !PT ;  /* 0xffffffdf10107812 */ /* 0x000fc800078ec0ff */
[----:B------:R-:W-:Y:S02]  /*c6f0*/  @P0 LOP3.LUT R16, R16, 0x20, RZ, 0xfc, !PT ;  /* 0x0000002010100812 */ /* 0x000fe400078efcff */
[----:B------:R-:W-:Y:S02]  /*c700*/  ISETP.GE.AND P0, PT, R2, UR38, PT ;  /* 0x0000002602007c0c */ /* 0x000fe4000bf06270 */
[----:B------:R-:W-:Y:S02]  /*c710*/  LOP3.LUT R16, R16, 0xfffffffe, RZ, 0xc0, !PT ;  /* 0xfffffffe10107812 */ /* 0x000fe400078ec0ff */
[----:B------:R-:W-:Y:S02]  /*c720*/  ISETP.LT.U32.AND P1, PT, R27, 0x50, !P0 ;  /* 0x000000501b00780c */ /* 0x000fe40004721070 */
[----:B------:R-:W-:Y:S02]  /*c730*/  ISETP.GE.AND P0, PT, R0, UR7, PT ;  /* 0x0000000700007c0c */ /* 0x000fe4000bf06270 */
[----:B------:R-:W-:-:S02]  /*c740*/  LOP3.LUT R16, R16, 0xfffffbff, RZ, 0xc0, !PT ;  /* 0xfffffbff10107812 */ /* 0x000fc400078ec0ff */
[----:B0-----:R-:W-:-:S05]  /*c750*/  LEA R2, R26, UR39, 0x1 ;  /* 0x000000271a027c11 */ /* 0x001fca000f8e08ff */
[----:B------:R0:W-:Y:S02]  /*c760*/  STL [R1+0x4], R2 ;  /* 0x0000040201007387 */ /* 0x0001e40000100800 */
[----:B------:R-:W-:Y:S02]  /*c770*/  @P1 LOP3.LUT R16, R16, 0x400, RZ, 0xfc, !PT ;  /* 0x0000040010101812 */ /* 0x000fe400078efcff */
[----:B------:R-:W-:Y:S02]  /*c780*/  ISETP.GE.AND P1, PT, R0, UR8, PT ;  /* 0x0000000800007c0c */ /* 0x000fe4000bf26270 */
[----:B------:R-:W-:Y:S02]  /*c790*/  @P0 LOP3.LUT R16, R16, 0x1, RZ, 0xfc, !PT ;  /* 0x0000000110100812 */ /* 0x000fe400078efcff */
[----:B------:R-:W-:Y:S02]  /*c7a0*/  ISETP.GE.AND P0, PT, R0, UR7, PT ;  /* 0x0000000700007c0c */ /* 0x000fe4000bf06270 */
[----:B------:R-:W-:-:S07]  /*c7b0*/  LOP3.LUT R16, R16, 0xfffff7ff, RZ, 0xc0, !PT ;  /* 0xfffff7ff10107812 */ /* 0x000fce00078ec0ff */
[----:B------:R-:W-:Y:S02]  /*c7c0*/  @P1 LOP3.LUT R16, R16, 0x800, RZ, 0xfc, !PT ;  /* 0x0000080010101812 */ /* 0x000fe400078efcff */
[----:B------:R-:W-:Y:S02]  /*c7d0*/  ISETP.GE.AND P1, PT, R37, UR7, PT ;  /* 0x0000000725007c0c */ /* 0x000fe4000bf26270 */
[----:B------:R-:W-:-:S04]  /*c7e0*/  LOP3.LUT R16, R16, 0xffffffef, RZ, 0xc0, !PT ;  /* 0xffffffef10107812 */ /* 0x000fc800078ec0ff */
[----:B------:R-:W-:Y:S02]  /*c7f0*/  @P0 LOP3.LUT R16, R16, 0x10, RZ, 0xfc, !PT ;  /* 0x0000001010100812 */ /* 0x000fe400078efcff */
[----:B------:R-:W-:Y:S02]  /*c800*/  ISETP.GE.AND P0, PT, R37, UR8, PT ;  /* 0x0000000825007c0c */ /* 0x000fe4000bf06270 */
[----:B------:R-:W-:-:S04]  /*c810*/  LOP3.LUT R16, R16, 0xfffffff7, RZ, 0xc0, !PT ;  /* 0xfffffff710107812 */ /* 0x000fc800078ec0ff */
[----:B------:R-:W-:-:S04]  /*c820*/  @P2 LOP3.LUT R16, R16, 0x8, RZ, 0xfc, !PT ;  /* 0x0000000810102812 */ /* 0x000fc800078efcff */
[----:B------:R-:W-:-:S04]  /*c830*/  LOP3.LUT R16, R16, 0xffffbfff, RZ, 0xc0, !PT ;  /* 0xffffbfff10107812 */ /* 0x000fc800078ec0ff */
[----:B------:R-:W-:-:S04]  /*c840*/  LOP3.LUT R16, R16, 0xffffff7f, RZ, 0xc0, !PT ;  /* 0xffffff7f10107812 */ /* 0x000fc800078ec0ff */
[----:B------:R-:W-:-:S04]  /*c850*/  @P1 LOP3.LUT R16, R16, 0x80, RZ, 0xfc, !PT ;  /* 0x0000008010101812 */ /* 0x000fc800078efcff */
[----:B0-----:R-:W-:-:S07]  /*c860*/  @P0 LOP3.LUT R16, R16, 0x4000, RZ, 0xfc, !PT ;  /* 0x0000400010100812 */ /* 0x001fce00078efcff */
.L_x_77:
[----:B0-----:R-:W0:Y:S01]  /*c870*/  LDC R0, c[0x0][0xc38] ;  /* 0x00030e00ff007b82 */ /* 0x001e220000000800 */
[----:B------:R-:W-:Y:S01]  /*c880*/  IMAD.MOV.U32 R24, RZ, RZ, R36 ;  /* 0x000000ffff187224 */ /* 0x000fe200078e0024 */
[----:B------:R-:W-:Y:S05]  /*c890*/  YIELD ;  /* 0x0000000000007946 */ /* 0x000fea0003800000 */
[----:B------:R-:W-:Y:S01]  /*c8a0*/  ULDC.64 UR4, c[0x0][0xa28] ;  /* 0x00028a0000047ab9 */ /* 0x000fe20000000a00 */
[----:B------:R-:W-:Y:S01]  /*c8b0*/  IMAD.MOV.U32 R31, RZ, RZ, RZ ;  /* 0x000000ffff1f7224 */ /* 0x000fe200078e00ff */
[----:B0-----:R-:W-:-:S13]  /*c8c0*/  ISETP.NE.AND P0, PT, R0, 0x1, PT ;  /* 0x000000010000780c */ /* 0x001fda0003f05270 */
[----:B------:R-:W0:Y:S08]  /*c8d0*/  @P0 LDC R3, c[0x0][0xc3c] ;  /* 0x00030f00ff030b82 */ /* 0x000e300000000800 */
[----:B------:R-:W1:Y:S01]  /*c8e0*/  @P0 LDC R5, c[0x0][0xc40] ;  /* 0x00031000ff050b82 */ /* 0x000e620000000800 */
[----:B0-----:R-:W-:-:S05]  /*c8f0*/  @P0 IMAD.HI.U32 R0, R36, R3, RZ ;  /* 0x0000000324000227 */ /* 0x001fca00078e00ff */
[----:B-1----:R-:W-:Y:S02]  /*c900*/  @P0 SHF.R.U32.HI R24, RZ, R5, R0 ;  /* 0x00000005ff180219 */ /* 0x002fe40000011600 */
[----:B------:R-:W0:Y:S03]  /*c910*/  LDC R0, c[0x0][0xc44] ;  /* 0x00031100ff007b82 */ /* 0x000e260000000800 */
[----:B------:R-:W-:Y:S01]  /*c920*/  IMAD.MOV.U32 R23, RZ, RZ, R24 ;  /* 0x000000ffff177224 */ /* 0x000fe200078e0018 */
[----:B0-----:R-:W-:-:S13]  /*c930*/  ISETP.NE.AND P0, PT, R0, 0x1, PT ;  /* 0x000000010000780c */ /* 0x001fda0003f05270 */
[----:B------:R-:W0:Y:S02]  /*c940*/  @P0 LDC.64 R2, c[0x0][0xc48] ;  /* 0x00031200ff020b82 */ /* 0x000e240000000a00 */
[----:B0-----:R-:W-:-:S05]  /*c950*/  @P0 IMAD.HI.U32 R0, R24, R2, RZ ;  /* 0x0000000218000227 */ /* 0x001fca00078e00ff */
[----:B------:R-:W-:Y:S02]  /*c960*/  @P0 SHF.R.U32.HI R23, RZ, R3, R0 ;  /* 0x00000003ff170219 */ /* 0x000fe40000011600 */
[----:B------:R-:W-:-:S04]  /*c970*/  ISETP.NE.U32.AND P0, PT, RZ, UR4, PT ;  /* 0x00000004ff007c0c */ /* 0x000fc8000bf05070 */
[----:B------:R-:W-:-:S13]  /*c980*/  ISETP.NE.AND.EX P0, PT, RZ, UR5, PT, P0 ;  /* 0x00000005ff007c0c */ /* 0x000fda000bf05300 */
[----:B------:R-:W0:Y:S01]  /*c990*/  @P0 LDC.64 R2, c[0x0][0xa28] ;  /* 0x00028a00ff020b82 */ /* 0x000e220000000a00 */
[----:B------:R-:W-:-:S04]  /*c9a0*/  UIADD3 UR4, UR39, 0x24400, URZ ;  /* 0x0002440027047890 */ /* 0x000fc8000fffe03f */
[----:B------:R-:W-:Y:S01]  /*c9b0*/  ULOP3.LUT UP0, URZ, UR4, 0x3ff, URZ, 0xc0, !UPT ;  /* 0x000003ff043f7892 */ /* 0x000fe2000f80c03f */
[----:B0-----:R-:W-:-:S05]  /*c9c0*/  @P0 IMAD.WIDE R2, R23, 0x4, R2 ;  /* 0x0000000417020825 */ /* 0x001fca00078e0202 */
[----:B------:R0:W5:Y:S01]  /*c9d0*/  @P0 LDG.E R31, desc[UR36][R2.64] ;  /* 0x00000024021f0981 */ /* 0x000162000c1e1900 */
[----:B------:R-:W-:-:S13]  /*c9e0*/  PLOP3.LUT P0, PT, PT, PT, UP0, 0x80, 0x0 ;  /* 0x000000000000781c */ /* 0x000fda0003f0f008 */
[----:B0-----:R-:W-:Y:S05]  /*c9f0*/  @!P0 BRA `(.L_x_41) ;  /* 0x0000000000408947 */ /* 0x001fea0003800000 */
[----:B------:R-:W-:Y:S01]  /*ca00*/  MOV R2, 0x0 ;  /* 0x0000000000027802 */ /* 0x000fe20000000f00 */
[----:B------:R-:W-:Y:S01]  /*ca10*/  ULDC.64 UR4, c[0x4][0x138] ;  /* 0x01004e0000047ab9 */ /* 0x000fe20000000a00 */
[----:B------:R-:W-:Y:S01]  /*ca20*/  ULDC.64 UR6, c[0x4][0x140] ;  /* 0x0100500000067ab9 */ /* 0x000fe20000000a00 */
[----:B------:R-:W-:Y:S01]  /*ca30*/  MOV R4, UR4 ;  /* 0x0000000400047c02 */ /* 0x000fe20008000f00 */
[----:B------:R-:W-:Y:S01]  /*ca40*/  IMAD.U32 R5, RZ, RZ, UR5 ;  /* 0x00000005ff057e24 */ /* 0x000fe2000f8e00ff */
[----:B------:R-:W-:Y:S01]  /*ca50*/  ULDC.64 UR4, c[0x4][0x98] ;  /* 0x0100260000047ab9 */ /* 0x000fe20000000a00 */
[----:B------:R-:W0:Y:S01]  /*ca60*/  LDC.64 R2, c[0x4][R2] ;  /* 0x0100000002027b82 */ /* 0x000e220000000a00 */
[----:B------:R-:W-:Y:S01]  /*ca70*/  IMAD.U32 R6, RZ, RZ, UR6 ;  /* 0x00000006ff067e24 */ /* 0x000fe2000f8e00ff */
[----:B------:R-:W-:Y:S01]  /*ca80*/  MOV R10, UR4 ;  /* 0x00000004000a7c02 */ /* 0x000fe20008000f00 */
[----:B------:R-:W-:Y:S01]  /*ca90*/  IMAD.U32 R7, RZ, RZ, UR7 ;  /* 0x00000007ff077e24 */ /* 0x000fe2000f8e00ff */
[----:B------:R-:W-:Y:S01]  /*caa0*/  MOV R13, RZ ;  /* 0x000000ff000d7202 */ /* 0x000fe20000000f00 */
[----:B------:R-:W-:-:S02]  /*cab0*/  IMAD.U32 R11, RZ, RZ, UR5 ;  /* 0x00000005ff0b7e24 */ /* 0x000fc4000f8e00ff */
[----:B------:R-:W-:Y:S02]  /*cac0*/  IMAD.MOV.U32 R8, RZ, RZ, 0x70 ;  /* 0x00000070ff087424 */ /* 0x000fe400078e00ff */
[----:B------:R-:W-:-:S07]  /*cad0*/  IMAD.MOV.U32 R12, RZ, RZ, 0x1 ;  /* 0x00000001ff0c7424 */ /* 0x000fce00078e00ff */
[----:B------:R-:W-:-:S07]  /*cae0*/  LEPC R20, `(.L_x_41) ;  /* 0x000000001014794e */ /* 0x000fce0000000000 */
[----:B0----5:R-:W-:Y:S05]  /*caf0*/  CALL.ABS.NOINC R2 ;  /* 0x0000000002007343 */ /* 0x021fea0003c00000 */
.L_x_41:
[----:B------:R-:W-:-:S04]  /*cb00*/  UIADD3 UR4, UR39, 0x400, URZ ;  /* 0x0000040027047890 */ /* 0x000fc8000fffe03f */
[----:B------:R-:W-:-:S06]  /*cb10*/  ULOP3.LUT UP0, URZ, UR4, 0x3ff, URZ, 0xc0, !UPT ;  /* 0x000003ff043f7892 */ /* 0x000fcc000f80c03f */
[----:B------:R-:W-:-:S13]  /*cb20*/  PLOP3.LUT P0, PT, PT, PT, UP0, 0x80, 0x0 ;  /* 0x000000000000781c */ /* 0x000fda0003f0f008 */
[----:B------:R-:W-:Y:S05]  /*cb30*/  @!P0 BRA `(.L_x_42) ;  /* 0x00000000007c8947 */ /* 0x000fea0003800000 */
[----:B------:R-:W-:Y:S01]  /*cb40*/  MOV R17, 0x0 ;  /* 0x0000000000117802 */ /* 0x000fe20000000f00 */
[----:B------:R-:W-:Y:S01]  /*cb50*/  ULDC.64 UR6, c[0x4][0x138] ;  /* 0x01004e0000067ab9 */ /* 0x000fe20000000a00 */
[----:B------:R-:W-:Y:S01]  /*cb60*/  ULDC.64 UR8, c[0x4][0x140] ;  /* 0x0100500000087ab9 */ /* 0x000fe20000000a00 */
[----:B------:R-:W-:Y:S01]  /*cb70*/  ULDC.64 UR4, c[0x4][0xa0] ;  /* 0x0100280000047ab9 */ /* 0x000fe20000000a00 */
[----:B------:R0:W1:Y:S01]  /*cb80*/  LDC.64 R2, c[0x4][R17] ;  /* 0x0100000011027b82 */ /* 0x0000620000000a00 */
[----:B------:R-:W-:Y:S01]  /*cb90*/  IMAD.U32 R4, RZ, RZ, UR6 ;  /* 0x00000006ff047e24 */ /* 0x000fe2000f8e00ff */
[----:B------:R-:W-:Y:S01]  /*cba0*/  MOV R7, UR9 ;  /* 0x0000000900077c02 */ /* 0x000fe20008000f00 */
[----:B------:R-:W-:Y:S01]  /*cbb0*/  IMAD.U32 R5, RZ, RZ, UR7 ;  /* 0x00000007ff057e24 */ /* 0x000fe2000f8e00ff */
[----:B------:R-:W-:Y:S01]  /*cbc0*/  MOV R12, 0x1 ;  /* 0x00000001000c7802 */ /* 0x000fe20000000f00 */
[----:B------:R-:W-:Y:S02]  /*cbd0*/  IMAD.U32 R6, RZ, RZ, UR8 ;  /* 0x00000008ff067e24 */ /* 0x000fe4000f8e00ff */
[----:B------:R-:W-:-:S02]  /*cbe0*/  IMAD.U32 R10, RZ, RZ, UR4 ;  /* 0x00000004ff0a7e24 */ /* 0x000fc4000f8e00ff */
[----:B------:R-:W-:Y:S02]  /*cbf0*/  IMAD.U32 R11, RZ, RZ, UR5 ;  /* 0x00000005ff0b7e24 */ /* 0x000fe4000f8e00ff */
[----:B------:R-:W-:Y:S02]  /*cc00*/  IMAD.MOV.U32 R8, RZ, RZ, 0x70 ;  /* 0x00000070ff087424 */ /* 0x000fe400078e00ff */
[----:B0-----:R-:W-:-:S07]  /*cc10*/  IMAD.MOV.U32 R13, RZ, RZ, RZ ;  /* 0x000000ffff0d7224 */ /* 0x001fce00078e00ff */
[----:B------:R-:W-:-:S07]  /*cc20*/  LEPC R20, `(.L_x_43) ;  /* 0x000000001014794e */ /* 0x000fce0000000000 */
[----:B-1---5:R-:W-:Y:S05]  /*cc30*/  CALL.ABS.NOINC R2 ;  /* 0x0000000002007343 */ /* 0x022fea0003c00000 */
.L_x_43:
[----:B------:R0:W1:Y:S01]  /*cc40*/  LDC.64 R2, c[0x4][R17] ;  /* 0x0100000011027b82 */ /* 0x0000620000000a00 */
[----:B------:R-:W-:Y:S01]  /*cc50*/  ULDC.64 UR4, c[0x4][0x138] ;  /* 0x01004e0000047ab9 */ /* 0x000fe20000000a00 */
[----:B------:R-:W-:Y:S01]  /*cc60*/  ULDC.64 UR6, c[0x4][0x140] ;  /* 0x0100500000067ab9 */ /* 0x000fe20000000a00 */
[----:B------:R-:W-:Y:S01]  /*cc70*/  IMAD.U32 R4, RZ, RZ, UR4 ;  /* 0x00000004ff047e24 */ /* 0x000fe2000f8e00ff */
[----:B------:R-:W-:Y:S01]  /*cc80*/  MOV R6, UR6 ;  /* 0x0000000600067c02 */ /* 0x000fe20008000f00 */
[----:B------:R-:W-:Y:S01]  /*cc90*/  IMAD.U32 R5, RZ, RZ, UR5 ;  /* 0x00000005ff057e24 */ /* 0x000fe2000f8e00ff */
[----:B------:R-:W-:Y:S01]  /*cca0*/  ULDC.64 UR4, c[0x4][0xa8] ;  /* 0x01002a0000047ab9 */ /* 0x000fe20000000a00 */
[----:B------:R-:W-:Y:S01]  /*ccb0*/  IMAD.U32 R7, RZ, RZ, UR7 ;  /* 0x00000007ff077e24 */ /* 0x000fe2000f8e00ff */
[----:B------:R-:W-:Y:S01]  /*ccc0*/  MOV R8, 0x70 ;  /* 0x0000007000087802 */ /* 0x000fe20000000f00 */
[----:B------:R-:W-:Y:S02]  /*ccd0*/  IMAD.U32 R10, RZ, RZ, UR4 ;  /* 0x00000004ff0a7e24 */ /* 0x000fe4000f8e00ff */
[----:B------:R-:W-:-:S02]  /*cce0*/  IMAD.U32 R11, RZ, RZ, UR5 ;  /* 0x00000005ff0b7e24 */ /* 0x000fc4000f8e00ff */
[----:B------:R-:W-:Y:S02]  /*ccf0*/  IMAD.MOV.U32 R12, RZ, RZ, 0x1 ;  /* 0x00000001ff0c7424 */ /* 0x000fe400078e00ff */
[----:B0-----:R-:W-:-:S07]  /*cd00*/  IMAD.MOV.U32 R13, RZ, RZ, RZ ;  /* 0x000000ffff0d7224 */ /* 0x001fce00078e00ff */
[----:B------:R-:W-:-:S07]  /*cd10*/  LEPC R20, `(.L_x_42) ;  /* 0x000000001014794e */ /* 0x000fce0000000000 */
[----:B-1----:R-:W-:Y:S05]  /*cd20*/  CALL.ABS.NOINC R2 ;  /* 0x0000000002007343 */ /* 0x002fea0003c00000 */
.L_x_42:
[----:B------:R-:W-:Y:S01]  /*cd30*/  ULDC.64 UR4, c[0x0][0x9f8] ;  /* 0x00027e0000047ab9 */ /* 0x000fe20000000a00 */
[----:B------:R-:W-:Y:S01]  /*cd40*/  IMAD.MOV.U32 R30, RZ, RZ, R23 ;  /* 0x000000ffff1e7224 */ /* 0x000fe200078e0017 */
[----:B------:R-:W-:Y:S01]  /*cd50*/  ISETP.NE.U32.AND P0, PT, RZ, UR4, PT ;  /* 0x00000004ff007c0c */ /* 0x000fe2000bf05070 */
[----:B------:R-:W0:Y:S01]  /*cd60*/  LDC R8, c[0x0][0x430] ;  /* 0x00010c00ff087b82 */ /* 0x000e220000000800 */
[----:B------:R-:W-:Y:S01]  /*cd70*/  IADD3 R19, -R23, RZ, RZ ;  /* 0x000000ff17137210 */ /* 0x000fe20007ffe1ff */
[----:B------:R-:W-:Y:S01]  /*cd80*/  ULDC UR4, c[0x0][0xc44] ;  /* 0x0003110000047ab9 */ /* 0x000fe20000000800 */
[----:B------:R-:W-:-:S13]  /*cd90*/  ISETP.NE.AND.EX P0, PT, RZ, UR5, PT, P0 ;  /* 0x00000005ff007c0c */ /* 0x000fda000bf05300 */
[----:B------:R-:W1:Y:S02]  /*cda0*/  @P0 LDC.64 R2, c[0x0][0x9f8] ;  /* 0x00027e00ff020b82 */ /* 0x000e640000000a00 */
[----:B-1----:R-:W-:-:S05]  /*cdb0*/  @P0 IMAD.WIDE R2, R23, 0x4, R2 ;  /* 0x0000000417020825 */ /* 0x002fca00078e0202 */
[----:B------:R1:W5:Y:S01]  /*cdc0*/  @P0 LDG.E R30, desc[UR36][R2.64] ;  /* 0x00000024021e0981 */ /* 0x000362000c1e1900 */
[----:B------:R-:W-:Y:S01]  /*cdd0*/  UMOV UR5, 0xffffffff ;  /* 0xffffffff00057882 */ /* 0x000fe20000000000 */
[----:B------:R-:W-:Y:S02]  /*cde0*/  IMAD R19, R19, UR4, R24 ;  /* 0x0000000413137c24 */ /* 0x000fe4000f8e0218 */
[----:B0-----:R-:W-:Y:S05]  /*cdf0*/  BRA.DIV UR5, `(.L_x_44) ;  /* 0x0000003205547947 */ /* 0x001fea000b800000 */
.L_x_94:
[----:B------:R-:W2:Y:S01]  /*ce00*/  LDL R0, [R1+0x8] ;  /* 0x0000080001007983 */ /* 0x000ea20000100800 */
[----:B------:R-:W-:Y:S02]  /*ce10*/  ISETP.NE.AND P0, PT, R8, 0x1, PT ;  /* 0x000000010800780c */ /* 0x000fe40003f05270 */
[C---:B------:R-:W-:Y:S02]  /*ce20*/  LOP3.LUT P1, RZ, R16.reuse, 0x400, RZ, 0xc0, !PT ;  /* 0x0000040010ff7812 */ /* 0x040fe4000782c0ff */
[----:B-----5:R-:W-:Y:S02]  /*ce30*/  SHF.R.S32.HI R32, RZ, 0x1f, R30 ;  /* 0x0000001fff207819 */ /* 0x020fe4000001141e */
[----:B------:R-:W-:-:S07]  /*ce40*/  LOP3.LUT R16, R16, 0xfffffdff, RZ, 0xc0, !PT ;  /* 0xfffffdff10107812 */ /* 0x000fce00078ec0ff */
[----:B-1----:R-:W0:Y:S01]  /*ce50*/  @P0 LDC R3, c[0x0][0x434] ;  /* 0x00010d00ff030b82 */ /* 0x002e220000000800 */
[----:B------:R-:W-:-:S07]  /*ce60*/  @P0 LOP3.LUT R16, R16, 0x200, RZ, 0xfc, !PT ;  /* 0x0000020010100812 */ /* 0x000fce00078efcff */
[----:B------:R-:W1:Y:S08]  /*ce70*/  @P0 LDC R5, c[0x0][0x438] ;  /* 0x00010e00ff050b82 */ /* 0x000e700000000800 */
[----:B------:R-:W3:Y:S01]  /*ce80*/  @P1 LDC.64 R6, c[0x0][0x428] ;  /* 0x00010a00ff061b82 */ /* 0x000ee20000000a00 */
[----:B------:R-:W-:Y:S02]  /*ce90*/  LOP3.LUT R16, R16, 0xfffffeff, RZ, 0xc0, !PT ;  /* 0xfffffeff10107812 */ /* 0x000fe400078ec0ff */
[----:B------:R-:W-:Y:S01]  /*cea0*/  SHF.R.S32.HI R29, RZ, 0x1f, R19 ;  /* 0x0000001fff1d7819 */ /* 0x000fe20000011413 */
[----:B--2---:R-:W-:-:S04]  /*ceb0*/  IMAD.IADD R0, R0, 0x1, R31 ;  /* 0x0000000100007824 */ /* 0x004fc800078e021f */
[----:B0-----:R-:W-:-:S04]  /*cec0*/  @P0 IMAD.HI.U32 R2, R0, R3, RZ ;  /* 0x0000000300020227 */ /* 0x001fc800078e00ff */
[----:B------:R-:W-:Y:S01]  /*ced0*/  IMAD.MOV.U32 R9, RZ, RZ, R0 ;  /* 0x000000ffff097224 */ /* 0x000fe200078e0000 */
[----:B-1----:R-:W-:Y:S01]  /*cee0*/  @P0 SHF.R.U32.HI R9, RZ, R5, R2 ;  /* 0x00000005ff090219 */ /* 0x002fe20000011602 */
[----:B---3--:R-:W-:Y:S01]  /*cef0*/  @P1 IMAD R2, R32, R6, RZ ;  /* 0x0000000620021224 */ /* 0x008fe200078e02ff */
[----:B------:R-:W0:Y:S02]  /*cf00*/  @P1 LDC.64 R4, c[0x0][0x418] ;  /* 0x00010600ff041b82 */ /* 0x000e240000000a00 */
[--C-:B------:R-:W-:Y:S01]  /*cf10*/  @P1 SHF.R.S32.HI R3, RZ, 0x1f, R9.reuse ;  /* 0x0000001fff031819 */ /* 0x100fe20000011409 */
[----:B------:R-:W-:Y:S02]  /*cf20*/  @P1 IMAD R7, R30, R7, R2 ;  /* 0x000000071e071224 */ /* 0x000fe400078e0202 */
[----:B------:R-:W-:-:S04]  /*cf30*/  @P1 IMAD.MOV.U32 R2, RZ, RZ, R9 ;  /* 0x000000ffff021224 */ /* 0x000fc800078e0009 */
[----:B------:R-:W-:-:S04]  /*cf40*/  @P1 IMAD.WIDE.U32 R2, R30, R6, R2 ;  /* 0x000000061e021225 */ /* 0x000fc800078e0002 */
[----:B------:R-:W-:Y:S01]  /*cf50*/  IMAD.MOV.U32 R6, RZ, RZ, RZ ;  /* 0x000000ffff067224 */ /* 0x000fe200078e00ff */
[----:B------:R-:W-:Y:S02]  /*cf60*/  @P1 IADD3 R3, R3, R7, RZ ;  /* 0x0000000703031210 */ /* 0x000fe40007ffe0ff */
[----:B0-----:R-:W-:-:S04]  /*cf70*/  @P1 LEA R4, P0, R2, R4, 0x2 ;  /* 0x0000000402041211 */ /* 0x001fc800078010ff */
[----:B------:R-:W-:Y:S01]  /*cf80*/  @P1 LEA.HI.X R5, R2, R5, R3, 0x2, P0 ;  /* 0x0000000502051211 */ /* 0x000fe200000f1403 */
[----:B------:R-:W-:-:S04]  /*cf90*/  IMAD.MOV R3, RZ, RZ, -R9 ;  /* 0x000000ffff037224 */ /* 0x000fc800078e0a09 */
[----:B------:R0:W5:Y:S02]  /*cfa0*/  @P1 LDG.E R6, desc[UR36][R4.64] ;  /* 0x0000002404061981 */ /* 0x000164000c1e1900 */
[----:B0-----:R-:W-:Y:S02]  /*cfb0*/  IMAD R5, R8, R3, R0 ;  /* 0x0000000308057224 */ /* 0x001fe400078e0200 */
[----:B------:R-:W-:-:S05]  /*cfc0*/  IMAD.U32 R0, RZ, RZ, UR42 ;  /* 0x0000002aff007e24 */ /* 0x000fca000f8e00ff */
[----:B------:R-:W-:-:S13]  /*cfd0*/  ISETP.NE.AND P0, PT, R0, 0x3, PT ;  /* 0x000000030000780c */ /* 0x000fda0003f05270 */
[----:B------:R-:W-:Y:S01]  /*cfe0*/  @P0 LOP3.LUT R16, R16, 0x100, RZ, 0xfc, !PT ;  /* 0x0000010010100812 */ /* 0x000fe200078efcff */
[----:B------:R-:W-:Y:S06]  /*cff0*/  @!P0 BRA `(.L_x_45) ;  /* 0x0000000000048947 */ /* 0x000fec0003800000 */
[----:B------:R-:W-:Y:S01]  /*d000*/  BPT.TRAP 0x1 ;  /* 0x000000040000795c */ /* 0x000fe20000300000 */
.L_x_45:
[----:B------:R-:W-:Y:S01]  /*d010*/  SHF.R.S32.HI R7, RZ, 0x1f, R5 ;  /* 0x0000001fff077819 */ /* 0x000fe20000011405 */
[----:B------:R-:W-:Y:S01]  /*d020*/  ULDC.64 UR4, c[0x0][0x328] ;  /* 0x0000ca0000047ab9 */ /* 0x000fe20000000a00 */
[----:B-----5:R-:W-:Y:S01]  /*d030*/  SHF.R.S32.HI R4, RZ, 0x1f, R6 ;  /* 0x0000001fff047819 */ /* 0x020fe20000011406 */
[----:B------:R-:W-:Y:S01]  /*d040*/  IMAD.WIDE.U32 R2, R5, UR4, RZ ;  /* 0x0000000405027c25 */ /* 0x000fe2000f8e00ff */
[----:B------:R-:W-:Y:S03]  /*d050*/  BSSY B0, `(.L_x_46) ;  /* 0x0000015000007945 */ /* 0x000fe60003800000 */
[----:B------:R-:W-:-:S04]  /*d060*/  IMAD R0, R7, UR4, RZ ;  /* 0x0000000407007c24 */ /* 0x000fc8000f8e02ff */
[----:B------:R-:W-:Y:S01]  /*d070*/  IMAD R9, R5, UR5, R0 ;  /* 0x0000000505097c24 */ /* 0x000fe2000f8e0200 */
[----:B------:R-:W-:-:S04]  /*d080*/  ULDC.64 UR4, c[0x0][0x338] ;  /* 0x0000ce0000047ab9 */ /* 0x000fc80000000a00 */
[----:B------:R-:W-:Y:S01]  /*d090*/  IADD3 R3, R3, R9, RZ ;  /* 0x0000000903037210 */ /* 0x000fe20007ffe0ff */
[----:B------:R-:W-:-:S04]  /*d0a0*/  IMAD R9, R4, UR4, RZ ;  /* 0x0000000404097c24 */ /* 0x000fc8000f8e02ff */
[C---:B------:R-:W-:Y:S02]  /*d0b0*/  IMAD R9, R6.reuse, UR5, R9 ;  /* 0x0000000506097c24 */ /* 0x040fe4000f8e0209 */
[----:B------:R-:W-:Y:S01]  /*d0c0*/  IMAD.WIDE.U32 R2, R6, UR4, R2 ;  /* 0x0000000406027c25 */ /* 0x000fe2000f8e0002 */
[----:B------:R-:W-:-:S03]  /*d0d0*/  ULDC.64 UR4, c[0x0][0x330] ;  /* 0x0000cc0000047ab9 */ /* 0x000fc60000000a00 */
[----:B------:R-:W-:Y:S02]  /*d0e0*/  IMAD.IADD R3, R3, 0x1, R9 ;  /* 0x0000000103037824 */ /* 0x000fe400078e0209 */
[----:B------:R-:W-:Y:S02]  /*d0f0*/  IMAD R0, R29, UR4, RZ ;  /* 0x000000041d007c24 */ /* 0x000fe4000f8e02ff */
[----:B------:R-:W-:-:S04]  /*d100*/  IMAD.WIDE.U32 R2, R19, UR4, R2 ;  /* 0x0000000413027c25 */ /* 0x000fc8000f8e0002 */
[----:B------:R-:W-:Y:S01]  /*d110*/  IMAD R9, R19, UR5, R0 ;  /* 0x0000000513097c24 */ /* 0x000fe2000f8e0200 */
[----:B------:R-:W-:Y:S01]  /*d120*/  ULDC.64 UR4, c[0x0][0x318] ;  /* 0x0000c60000047ab9 */ /* 0x000fe20000000a00 */
[----:B------:R-:W-:Y:S02]  /*d130*/  LEA R0, R22, UR39, 0x3 ;  /* 0x0000002716007c11 */ /* 0x000fe4000f8e18ff */
[----:B------:R-:W-:Y:S01]  /*d140*/  LEA R17, P0, R2, UR4, 0x1 ;  /* 0x0000000402117c11 */ /* 0x000fe2000f8008ff */
[----:B------:R-:W-:-:S05]  /*d150*/  IMAD.IADD R3, R3, 0x1, R9 ;  /* 0x0000000103037824 */ /* 0x000fca00078e0209 */
[----:B------:R-:W-:Y:S02]  /*d160*/  LEA.HI.X R18, R2, UR5, R3, 0x1, P0 ;  /* 0x0000000502127c11 */ /* 0x000fe400080f0c03 */
[----:B------:R-:W-:-:S04]  /*d170*/  SHF.L.U32 R3, R25, 0x1f, RZ ;  /* 0x0000001f19037819 */ /* 0x000fc800000006ff */
[----:B------:R-:W0:Y:S02]  /*d180*/  SYNCS.PHASECHK.TRANS64.TRYWAIT P0, [R0+URZ+0x38840], R3 ;  /* 0x03884003000075a7 */ /* 0x000e24000800017f */
[----:B0-----:R-:W-:Y:S05]  /*d190*/  @!P0 BRA `(.L_x_47) ;  /* 0x0000002c00a08947 */ /* 0x001fea0003800000 */
.L_x_95:
[----:B------:R-:W-:Y:S05]  /*d1a0*/  BSYNC B0 ;  /* 0x0000000000007941 */ /* 0x000fea0003800000 */
.L_x_46:
[----:B------:R-:W-:Y:S02]  /*d1b0*/  ULDC.64 UR4, c[0x0][0x300] ;  /* 0x0000c00000047ab9 */ /* 0x000fe40000000a00 */
[----:B------:R-:W-:-:S04]  /*d1c0*/  IMAD R2, R7, UR4, RZ ;  /* 0x0000000407027c24 */ /* 0x000fc8000f8e02ff */
[C---:B------:R-:W-:Y:S02]  /*d1d0*/  IMAD R7, R5.reuse, UR5, R2 ;  /* 0x0000000505077c24 */ /* 0x040fe4000f8e0202 */
[----:B0-----:R-:W-:Y:S01]  /*d1e0*/  IMAD.WIDE.U32 R2, R5, UR4, RZ ;  /* 0x0000000405027c25 */ /* 0x001fe2000f8e00ff */
[----:B------:R-:W-:-:S03]  /*d1f0*/  ULDC.64 UR4, c[0x0][0x310] ;  /* 0x0000c40000047ab9 */ /* 0x000fc60000000a00 */
[----:B------:R-:W-:Y:S02]  /*d200*/  IMAD.IADD R3, R3, 0x1, R7 ;  /* 0x0000000103037824 */ /* 0x000fe400078e0207 */
[----:B------:R-:W-:Y:S02]  /*d210*/  IMAD R5, R4, UR4, RZ ;  /* 0x0000000404057c24 */ /* 0x000fe4000f8e02ff */
[----:B------:R-:W-:-:S04]  /*d220*/  IMAD.WIDE.U32 R2, R6, UR4, R2 ;  /* 0x0000000406027c25 */ /* 0x000fc8000f8e0002 */
[----:B------:R-:W-:Y:S01]  /*d230*/  IMAD R5, R6, UR5, R5 ;  /* 0x0000000506057c24 */ /* 0x000fe2000f8e0205 */
[----:B------:R-:W-:Y:S02]  /*d240*/  ULDC.64 UR4, c[0x0][0x308] ;  /* 0x0000c20000047ab9 */ /* 0x000fe40000000a00 */
[----:B------:R-:W-:Y:S02]  /*d250*/  IMAD R4, R29, UR4, RZ ;  /* 0x000000041d047c24 */ /* 0x000fe4000f8e02ff */
[----:B------:R-:W-:Y:S02]  /*d260*/  IADD3 R3, R3, R5, RZ ;  /* 0x0000000503037210 */ /* 0x000fe40007ffe0ff */
[C---:B------:R-:W-:Y:S02]  /*d270*/  IMAD R5, R19.reuse, UR5, R4 ;  /* 0x0000000513057c24 */ /* 0x040fe4000f8e0204 */
[----:B------:R-:W-:Y:S01]  /*d280*/  IMAD.WIDE.U32 R2, R19, UR4, R2 ;  /* 0x0000000413027c25 */ /* 0x000fe2000f8e0002 */
[----:B------:R-:W-:-:S03]  /*d290*/  ULDC.64 UR4, c[0x0][0x2e8] ;  /* 0x0000ba0000047ab9 */ /* 0x000fc60000000a00 */
[----:B------:R-:W-:Y:S01]  /*d2a0*/  IMAD.IADD R3, R3, 0x1, R5 ;  /* 0x0000000103037824 */ /* 0x000fe200078e0205 */
[----:B------:R-:W-:Y:S01]  /*d2b0*/  LEA R4, P0, R2, UR4, 0x1 ;  /* 0x0000000402047c11 */ /* 0x000fe2000f8008ff */
[----:B------:R-:W-:Y:S01]  /*d2c0*/  UMOV UR4, 0xffffffff ;  /* 0xffffffff00047882 */ /* 0x000fe20000000000 */
[----:B------:R-:W-:Y:S02]  /*d2d0*/  IMAD R5, R22, 0x5000, R26 ;  /* 0x0000500016057824 */ /* 0x000fe400078e021a */
[----:B------:R-:W-:Y:S01]  /*d2e0*/  LEA.HI.X R6, R2, UR5, R3, 0x1, P0 ;  /* 0x0000000502067c11 */ /* 0x000fe200080f0c03 */
[----:B------:R-:W-:Y:S08]  /*d2f0*/  BRA.DIV UR4, `(.L_x_48) ;  /* 0x0000002e045c7947 */ /* 0x000ff0000b800000 */
[----:B------:R-:W0:Y:S01]  /*d300*/  SHFL.IDX PT, R14, R4, RZ, 0x181f ;  /* 0x00181fff040e7589 */ /* 0x000e2200000e0000 */
[----:B------:R-:W-:Y:S02]  /*d310*/  ISETP.GE.AND P0, PT, R33, 0x1, PT ;  /* 0x000000012100780c */ /* 0x000fe40003f06270 */
[C---:B------:R-:W-:Y:S01]  /*d320*/  LOP3.LUT P5, RZ, R16.reuse, 0x8, RZ, 0xc0, !PT ;  /* 0x0000000810ff7812 */ /* 0x040fe200078ac0ff */
[----:B------:R-:W1:Y:S01]  /*d330*/  SHFL.IDX PT, R2, R6, RZ, 0x181f ;  /* 0x00181fff06027589 */ /* 0x000e6200000e0000 */
[C---:B------:R-:W-:Y:S02]  /*d340*/  LOP3.LUT P4, RZ, R16.reuse, 0x4, RZ, 0xc0, !PT ;  /* 0x0000000410ff7812 */ /* 0x040fe4000788c0ff */
[C---:B------:R-:W-:Y:S01]  /*d350*/  LOP3.LUT P3, RZ, R16.reuse, 0x2, RZ, 0xc0, !PT ;  /* 0x0000000210ff7812 */ /* 0x040fe2000786c0ff */
[----:B------:R-:W-:Y:S01]  /*d360*/  SHFL.IDX PT, R8, R6, 0x1, 0x181f ;  /* 0x00381f0006087f89 */ /* 0x000fe200000e0000 */
[----:B------:R-:W-:-:S05]  /*d370*/  LOP3.LUT P2, RZ, R16, 0x1, RZ, 0xc0, !PT ;  /* 0x0000000110ff7812 */ /* 0x000fca000784c0ff */
[----:B------:R-:W-:Y:S02]  /*d380*/  @P0 LEA R7, R5, UR39, 0x1 ;  /* 0x0000002705070c11 */ /* 0x000fe4000f8e08ff */
[----:B0-----:R-:W-:-:S05]  /*d390*/  @P0 LEA R14, P1, R37, R14, 0x1 ;  /* 0x0000000e250e0211 */ /* 0x001fca00078208ff */
[----:B-1----:R-:W-:Y:S02]  /*d3a0*/  @P0 IMAD.X R3, RZ, RZ, R2, P1 ;  /* 0x000000ffff030224 */ /* 0x002fe400008e0602 */
[----:B------:R-:W-:Y:S02]  /*d3b0*/  @P0 IMAD.MOV.U32 R2, RZ, RZ, R14 ;  /* 0x000000ffff020224 */ /* 0x000fe400078e000e */
[----:B------:R-:W0:Y:S04]  /*d3c0*/  SHFL.IDX PT, R14, R4, 0x1, 0x181f ;  /* 0x00381f00040e7f89 */ /* 0x000e2800000e0000 */
[----:B------:R-:W-:Y:S04]  /*d3d0*/  @P0 LDGSTS.E.BYPASS.LTC128B.128 [R7+0x24400], desc[UR36][R2.64], !P5 ;  /* 0x2440000002070fae */ /* 0x000fe8000e901d64 */
[----:B------:R-:W-:Y:S04]  /*d3e0*/  @P0 LDGSTS.E.BYPASS.LTC128B.128 [R7+0x26c00], desc[UR36][R2.64+0x80], !P4 ;  /* 0x26c0008002070fae */ /* 0x000fe8000e101d64 */
[----:B------:R-:W-:Y:S04]  /*d3f0*/  @P0 LDGSTS.E.BYPASS.LTC128B.128 [R7+0x29400], desc[UR36][R2.64+0x100], !P3 ;  /* 0x2940010002070fae */ /* 0x000fe8000d901d64 */
[----:B------:R1:W-:Y:S01]  /*d400*/  @P0 LDGSTS.E.BYPASS.LTC128B.128 [R7+0x2bc00], desc[UR36][R2.64+0x180], !P2 ;  /* 0x2bc0018002070fae */ /* 0x0003e2000d101d64 */
[----:B------:R-:W-:-:S03]  /*d410*/  ISETP.GE.AND P0, PT, R33, 0x11, PT ;  /* 0x000000112100780c */ /* 0x000fc60003f06270 */
[----:B-1----:R-:W-:Y:S10]  /*d420*/  SHFL.IDX PT, R7, R6, 0x2, 0x181f ;  /* 0x00581f0006077f89 */ /* 0x002ff400000e0000 */
[----:B0-----:R-:W-:-:S02]  /*d430*/  @P0 LEA R14, P1, R37, R14, 0x1 ;  /* 0x0000000e250e0211 */ /* 0x001fc400078208ff */
[----:B------:R-:W-:Y:S02]  /*d440*/  @P0 LEA R21, R5, UR39, 0x1 ;  /* 0x0000002705150c11 */ /* 0x000fe4000f8e08ff */
[----:B------:R-:W-:Y:S01]  /*d450*/  @P0 IADD3.X R9, RZ, R8, RZ, P1, !PT ;  /* 0x00000008ff090210 */ /* 0x000fe20000ffe4ff */
[----:B------:R-:W-:Y:S02]  /*d460*/  @P0 IMAD.MOV.U32 R2, RZ, RZ, R14 ;  /* 0x000000ffff020224 */ /* 0x000fe400078e000e */
[----:B------:R-:W0:Y:S02]  /*d470*/  SHFL.IDX PT, R14, R4, 0x2, 0x181f ;  /* 0x00581f00040e7f89 */ /* 0x000e2400000e0000 */
[----:B------:R-:W-:-:S05]  /*d480*/  @P0 IMAD.MOV.U32 R3, RZ, RZ, R9 ;  /* 0x000000ffff030224 */ /* 0x000fca00078e0009 */
[----:B------:R-:W-:Y:S04]  /*d490*/  @P0 LDGSTS.E.BYPASS.LTC128B.128 [R21+0x24c00], desc[UR36][R2.64], !P5 ;  /* 0x24c0000002150fae */ /* 0x000fe8000e901d64 */
[----:B------:R-:W-:Y:S04]  /*d4a0*/  @P0 LDGSTS.E.BYPASS.LTC128B.128 [R21+0x27400], desc[UR36][R2.64+0x80], !P4 ;  /* 0x2740008002150fae */ /* 0x000fe8000e101d64 */
[----:B------:R-:W-:Y:S04]  /*d4b0*/  @P0 LDGSTS.E.BYPASS.LTC128B.128 [R21+0x29c00], desc[UR36][R2.64+0x100], !P3 ;  /* 0x29c0010002150fae */ /* 0x000fe8000d901d64 */
[----:B------:R1:W-:Y:S01]  /*d4c0*/  @P0 LDGSTS.E.BYPASS.LTC128B.128 [R21+0x2c400], desc[UR36][R2.64+0x180], !P2 ;  /* 0x2c40018002150fae */ /* 0x0003e2000d101d64 */
[----:B------:R-:W-:-:S13]  /*d4d0*/  ISETP.GE.AND P0, PT, R33, 0x21, PT ;  /* 0x000000212100780c */ /* 0x000fda0003f06270 */
[----:B0-----:R-:W-:Y:S02]  /*d4e0*/  @P0 LEA R14, P1, R37, R14, 0x1 ;  /* 0x0000000e250e0211 */ /* 0x001fe400078208ff */
[----:B------:R-:W-:Y:S02]  /*d4f0*/  @P0 LEA R9, R5, UR39, 0x1 ;  /* 0x0000002705090c11 */ /* 0x000fe4000f8e08ff */
[----:B-1----:R-:W-:Y:S01]  /*d500*/  @P0 MOV R2, R14 ;  /* 0x0000000e00020202 */ /* 0x002fe20000000f00 */
[----:B------:R-:W-:Y:S01]  /*d510*/  @P0 IMAD.X R7, RZ, RZ, R7, P1 ;  /* 0x000000ffff070224 */ /* 0x000fe200008e0607 */
[----:B------:R-:W0:Y:S03]  /*d520*/  SHFL.IDX PT, R14, R4, 0x3, 0x181f ;  /* 0x00781f00040e7f89 */ /* 0x000e2600000e0000 */
[----:B------:R-:W-:Y:S02]  /*d530*/  @P0 IMAD.MOV.U32 R3, RZ, RZ, R7 ;  /* 0x000000ffff030224 */ /* 0x000fe400078e0007 */
[----:B------:R-:W1:Y:S04]  /*d540*/  SHFL.IDX PT, R7, R6, 0x3, 0x181f ;  /* 0x00781f0006077f89 */ /* 0x000e6800000e0000 */
[----:B------:R-:W-:Y:S04]  /*d550*/  @P0 LDGSTS.E.BYPASS.LTC128B.128 [R9+0x25400], desc[UR36][R2.64], !P5 ;  /* 0x2540000002090fae */ /* 0x000fe8000e901d64 */
[----:B------:R-:W-:Y:S04]  /*d560*/  @P0 LDGSTS.E.BYPASS.LTC128B.128 [R9+0x27c00], desc[UR36][R2.64+0x80], !P4 ;  /* 0x27c0008002090fae */ /* 0x000fe8000e101d64 */
[----:B------:R-:W-:Y:S04]  /*d570*/  @P0 LDGSTS.E.BYPASS.LTC128B.128 [R9+0x2a400], desc[UR36][R2.64+0x100], !P3 ;  /* 0x2a40010002090fae */ /* 0x000fe8000d901d64 */
[----:B------:R2:W-:Y:S01]  /*d580*/  @P0 LDGSTS.E.BYPASS.LTC128B.128 [R9+0x2cc00], desc[UR36][R2.64+0x180], !P2 ;  /* 0x2cc0018002090fae */ /* 0x0005e2000d101d64 */
[----:B------:R-:W-:-:S13]  /*d590*/  ISETP.GE.AND P0, PT, R33, 0x31, PT ;  /* 0x000000312100780c */ /* 0x000fda0003f06270 */
[----:B0-----:R-:W-:Y:S02]  /*d5a0*/  @P0 LEA R14, P1, R37, R14, 0x1 ;  /* 0x0000000e250e0211 */ /* 0x001fe400078208ff */
[----:B------:R-:W-:-:S03]  /*d5b0*/  @P0 LEA R21, R5, UR39, 0x1 ;  /* 0x0000002705150c11 */ /* 0x000fc6000f8e08ff */
[----:B-1----:R-:W-:Y:S02]  /*d5c0*/  @P0 IMAD.X R7, RZ, RZ, R7, P1 ;  /* 0x000000ffff070224 */ /* 0x002fe400008e0607 */
[----:B--2---:R-:W-:Y:S02]  /*d5d0*/  @P0 IMAD.MOV.U32 R2, RZ, RZ, R14 ;  /* 0x000000ffff020224 */ /* 0x004fe400078e000e */
[----:B------:R0:W1:Y:S01]  /*d5e0*/  SHFL.IDX PT, R14, R4, 0x4, 0x181f ;  /* 0x00981f00040e7f89 */ /* 0x00006200000e0000 */
[----:B------:R-:W-:-:S03]  /*d5f0*/  @P0 MOV R3, R7 ;  /* 0x0000000700030202 */ /* 0x000fc60000000f00 */
[----:B------:R0:W2:Y:S04]  /*d600*/  SHFL.IDX PT, R7, R6, 0x4, 0x181f ;  /* 0x00981f0006077f89 */ /* 0x0000a800000e0000 */
[----:B------:R0:W-:Y:S04]  /*d610*/  @P0 LDGSTS.E.BYPASS.LTC128B.128 [R21+0x25c00], desc[UR36][R2.64], !P5 ;  /* 0x25c0000002150fae */ /* 0x0001e8000e901d64 */
[----:B------:R0:W-:Y:S04]  /*d620*/  @P0 LDGSTS.E.BYPASS.LTC128B.128 [R21+0x28400], desc[UR36][R2.64+0x80], !P4 ;  /* 0x2840008002150fae */ /* 0x0001e8000e101d64 */
[----:B------:R0:W-:Y:S04]  /*d630*/  @P0 LDGSTS.E.BYPASS.LTC128B.128 [R21+0x2ac00], desc[UR36][R2.64+0x100], !P3 ;  /* 0x2ac0010002150fae */ /* 0x0001e8000d901d64 */
[----:B------:R0:W-:Y:S02]  /*d640*/  @P0 LDGSTS.E.BYPASS.LTC128B.128 [R21+0x2d400], desc[UR36][R2.64+0x180], !P2 ;  /* 0x2d40018002150fae */ /* 0x0001e4000d101d64 */
.L_x_107:
[----:B------:R-:W-:Y:S01]  /*d650*/  ISETP.GE.AND P0, PT, R33, 0x41, PT ;  /* 0x000000412100780c */ /* 0x000fe20003f06270 */
[----:B------:R-:W-:-:S12]  /*d660*/  BSSY B0, `(.L_x_49) ;  /* 0x0000010000007945 */ /* 0x000fd80003800000 */
[----:B------:R-:W-:Y:S05]  /*d670*/  @!P0 BRA `(.L_x_50) ;  /* 0x0000000000388947 */ /* 0x000fea0003800000 */
[C---:B------:R-:W-:Y:S02]  /*d680*/  LOP3.LUT P4, RZ, R16.reuse, 0x8, RZ, 0xc0, !PT ;  /* 0x0000000810ff7812 */ /* 0x040fe4000788c0ff */
[C---:B------:R-:W-:Y:S02]  /*d690*/  LOP3.LUT P3, RZ, R16.reuse, 0x4, RZ, 0xc0, !PT ;  /* 0x0000000410ff7812 */ /* 0x040fe4000786c0ff */
[C---:B------:R-:W-:Y:S02]  /*d6a0*/  LOP3.LUT P2, RZ, R16.reuse, 0x2, RZ, 0xc0, !PT ;  /* 0x0000000210ff7812 */ /* 0x040fe4000784c0ff */
[----:B------:R-:W-:Y:S02]  /*d6b0*/  LOP3.LUT P1, RZ, R16, 0x1, RZ, 0xc0, !PT ;  /* 0x0000000110ff7812 */ /* 0x000fe4000782c0ff */
[----:B01----:R-:W-:Y:S02]  /*d6c0*/  LEA R2, P0, R37, R14, 0x1 ;  /* 0x0000000e25027211 */ /* 0x003fe400078008ff */
[----:B------:R-:W-:-:S03]  /*d6d0*/  LEA R5, R5, UR39, 0x1 ;  /* 0x0000002705057c11 */ /* 0x000fc6000f8e08ff */
[----:B--2---:R-:W-:-:S05]  /*d6e0*/  IMAD.X R3, RZ, RZ, R7, P0 ;  /* 0x000000ffff037224 */ /* 0x004fca00000e0607 */
[----:B------:R-:W-:Y:S01]  /*d6f0*/  @!PT LDS RZ, [RZ] ;  /* 0x00000000fffff984 */ /* 0x000fe20000000800 */
[----:B------:R-:W-:Y:S01]  /*d700*/  @!PT LDS RZ, [RZ] ;  /* 0x00000000fffff984 */ /* 0x000fe20000000800 */
[----:B------:R-:W-:Y:S01]  /*d710*/  @!PT LDS RZ, [RZ] ;  /* 0x00000000fffff984 */ /* 0x000fe20000000800 */
[----:B------:R3:W-:Y:S04]  /*d720*/  LDGSTS.E.BYPASS.LTC128B.128 [R5+0x26400], desc[UR36][R2.64], !P4 ;  /* 0x2640000002057fae */ /* 0x0007e8000e101d64 */
[----:B------:R3:W-:Y:S04]  /*d730*/  LDGSTS.E.BYPASS.LTC128B.128 [R5+0x28c00], desc[UR36][R2.64+0x80], !P3 ;  /* 0x28c0008002057fae */ /* 0x0007e8000d901d64 */
[----:B------:R3:W-:Y:S04]  /*d740*/  LDGSTS.E.BYPASS.LTC128B.128 [R5+0x2b400], desc[UR36][R2.64+0x100], !P2 ;  /* 0x2b40010002057fae */ /* 0x0007e8000d101d64 */
[----:B------:R3:W-:Y:S02]  /*d750*/  LDGSTS.E.BYPASS.LTC128B.128 [R5+0x2dc00], desc[UR36][R2.64+0x180], !P1 ;  /* 0x2dc0018002057fae */ /* 0x0007e4000c901d64 */
.L_x_50:
[----:B------:R-:W-:Y:S05]  /*d760*/  BSYNC B0 ;  /* 0x0000000000007941 */ /* 0x000fea0003800000 */
.L_x_49:
[----:B------:R-:W-:Y:S01]  /*d770*/  NOP ;  /* 0x0000000000007918 */ /* 0x000fe20000000000 */
[----:B------:R-:W-:-:S13]  /*d780*/  PLOP3.LUT P0, PT, PT, PT, PT, 0x80, 0x0 ;  /* 0x000000000000781c */ /* 0x000fda0003f0f070 */
.L_x_51:
[----:B------:R-:W-:Y:S02]  /*d790*/  PLOP3.LUT P1, PT, P1, P0, PT, 0xa2, 0x0 ;  /* 0x000000000000781c */ /* 0x000fe40000f21472 */
[----:B------:R-:W-:-:S08]  /*d7a0*/  @P0 R2UR P1, UR4, R0 ;  /* 0x00000000000402ca */ /* 0x000fd00000020000 */
[----:B------:R-:W-:-:S05]  /*d7b0*/  @P0 PLOP3.LUT P0, PT, P1, PT, PT, 0x80, 0x0 ;  /* 0x000000000000081c */ /* 0x000fca0000f0f070 */
[----:B------:R-:W-:Y:S01]  /*d7c0*/  @!P1 SYNCS.ARRIVE.TRANS64.RED.A0T1 RZ, [UR4+0x38830], RZ ;  /* 0x038830ffffff99a7 */ /* 0x000fe20008200404 */
[----:B------:R-:W-:Y:S07]  /*d7d0*/  @!P1 ARRIVES.LDGSTSBAR.64.TRANSCNT [UR4+0x38830] ;  /* 0x03883000ff0099b0 */ /* 0x000fee0008000a84 */
[----:B------:R-:W-:Y:S05]  /*d7e0*/  @P0 BRA.U.ANY `(.L_x_51) ;  /* 0xfffffffd00e80947 */ /* 0x000fea000393ffff */
[----:B------:R-:W-:Y:S01]  /*d7f0*/  NOP ;  /* 0x0000000000007918 */ /* 0x000fe20000000000 */
[----:B------:R-:W-:-:S13]  /*d800*/  LOP3.LUT P2, RZ, R16, 0x100, RZ, 0xc0, !PT ;  /* 0x0000010010ff7812 */ /* 0x000fda000784c0ff */
[----:B------:R-:W-:Y:S05]  /*d810*/  @!P2 BRA `(.L_x_52) ;  /* 0x000000000004a947 */ /* 0x000fea0003800000 */
[----:B------:R-:W-:Y:S01]  /*d820*/  BPT.TRAP 0x1 ;  /* 0x000000040000795c */ /* 0x000fe20000300000 */
.L_x_52:
[----:B------:R4:W-:Y:S02]  /*d830*/  SYNCS.ARRIVE.TRANS64.A1T0 RZ, [R0+URZ+0x38830], RZ ;  /* 0x038830ff00ff79a7 */ /* 0x0009e4000810003f */
[----:B------:R-:W-:Y:S05]  /*d840*/  WARPSYNC.ALL ;  /* 0x0000000000007948 */ /* 0x000fea0003800000 */
[----:B------:R-:W-:-:S04]  /*d850*/  UIADD3 UR4, UR39, 0x14400, URZ ;  /* 0x0001440027047890 */ /* 0x000fc8000fffe03f */
[----:B------:R-:W-:Y:S01]  /*d860*/  ULOP3.LUT UP0, URZ, UR4, 0x3ff, URZ, 0xc0, !UPT ;  /* 0x000003ff043f7892 */ /* 0x000fe2000f80c03f */
[----:B------:R-:W-:Y:S05]  /*d870*/  BAR.SYNC.DEFER_BLOCKING 0x8, 0x180 ;  /* 0x0206000000007b1d */ /* 0x000fea0000010000 */
[----:B------:R-:W-:-:S13]  /*d880*/  PLOP3.LUT P0, PT, PT, PT, UP0, 0x80, 0x0 ;  /* 0x000000000000781c */ /* 0x000fda0003f0f008 */
[----:B------:R-:W-:Y:S05]  /*d890*/  @!P0 BRA `(.L_x_53) ;  /* 0x0000000000408947 */ /* 0x000fea0003800000 */
[----:B0--3--:R-:W-:Y:S01]  /*d8a0*/  MOV R2, 0x0 ;  /* 0x0000000000027802 */ /* 0x009fe20000000f00 */
[----:B------:R-:W-:Y:S01]  /*d8b0*/  ULDC.64 UR6, c[0x4][0x138] ;  /* 0x01004e0000067ab9 */ /* 0x000fe20000000a00 */
[----:B------:R-:W-:Y:S01]  /*d8c0*/  ULDC.64 UR8, c[0x4][0x140] ;  /* 0x0100500000087ab9 */ /* 0x000fe20000000a00 */
[----:B------:R-:W-:Y:S01]  /*d8d0*/  ULDC.64 UR4, c[0x4][0xb0] ;  /* 0x01002c0000047ab9 */ /* 0x000fe20000000a00 */
[----:B------:R-:W-:Y:S01]  /*d8e0*/  IMAD.U32 R4, RZ, RZ, UR6 ;  /* 0x00000006ff047e24 */ /* 0x000fe2000f8e00ff */
[----:B------:R-:W-:Y:S01]  /*d8f0*/  MOV R6, UR8 ;  /* 0x0000000800067c02 */ /* 0x000fe20008000f00 */
[----:B------:R-:W0:Y:S01]  /*d900*/  LDC.64 R2, c[0x4][R2] ;  /* 0x0100000002027b82 */ /* 0x000e220000000a00 */
[----:B------:R-:W-:Y:S01]  /*d910*/  IMAD.U32 R5, RZ, RZ, UR7 ;  /* 0x00000007ff057e24 */ /* 0x000fe2000f8e00ff */
[----:B------:R-:W-:Y:S01]  /*d920*/  MOV R8, 0x70 ;  /* 0x0000007000087802 */ /* 0x000fe20000000f00 */
[----:B--2---:R-:W-:Y:S02]  /*d930*/  IMAD.U32 R7, RZ, RZ, UR9 ;  /* 0x00000009ff077e24 */ /* 0x004fe4000f8e00ff */
[----:B------:R-:W-:-:S02]  /*d940*/  IMAD.U32 R10, RZ, RZ, UR4 ;  /* 0x00000004ff0a7e24 */ /* 0x000fc4000f8e00ff */
[----:B------:R-:W-:Y:S02]  /*d950*/  IMAD.U32 R11, RZ, RZ, UR5 ;  /* 0x00000005ff0b7e24 */ /* 0x000fe4000f8e00ff */
[----:B------:R-:W-:Y:S02]  /*d960*/  IMAD.MOV.U32 R12, RZ, RZ, 0x1 ;  /* 0x00000001ff0c7424 */ /* 0x000fe400078e00ff */
[----:B------:R-:W-:-:S07]  /*d970*/  IMAD.MOV.U32 R13, RZ, RZ, RZ ;  /* 0x000000ffff0d7224 */ /* 0x000fce00078e00ff */
[----:B------:R-:W-:-:S07]  /*d980*/  LEPC R20, `(.L_x_53) ;  /* 0x000000001014794e */ /* 0x000fce0000000000 */
[----:B01--4-:R-:W-:Y:S05]  /*d990*/  CALL.ABS.NOINC R2 ;  /* 0x0000000002007343 */ /* 0x013fea0003c00000 */
.L_x_53:
[----:B------:R1:W5:Y:S01]  /*d9a0*/  LDL R20, [R1+0x4] ;  /* 0x0000040001147983 */ /* 0x0003620000100800 */
[----:B----4-:R-:W4:Y:S01]  /*d9b0*/  LDC R0, c[0x0][0x448] ;  /* 0x00011200ff007b82 */ /* 0x010f220000000800 */
[----:B0--3--:R-:W-:Y:S01]  /*d9c0*/  IMAD.MOV R3, RZ, RZ, -R24 ;  /* 0x000000ffff037224 */ /* 0x009fe200078e0a18 */
[----:B------:R-:W-:Y:S01]  /*d9d0*/  ULDC UR4, c[0x0][0xc38] ;  /* 0x00030e0000047ab9 */ /* 0x000fe20000000800 */
[----:B------:R-:W-:Y:S02]  /*d9e0*/  SHF.R.S32.HI R6, RZ, 0x1f, R23 ;  /* 0x0000001fff067819 */ /* 0x000fe40000011417 */
[----:B------:R-:W-:Y:S01]  /*d9f0*/  IMAD R4, R3, UR4, R36 ;  /* 0x0000000403047c24 */ /* 0x000fe2000f8e0224 */
[----:B------:R-:W-:Y:S01]  /*da00*/  ULDC.64 UR4, c[0x0][0x2d8] ;  /* 0x0000b60000047ab9 */ /* 0x000fe20000000a00 */
[C---:B------:R-:W-:Y:S02]  /*da10*/  LOP3.LUT P2, RZ, R16.reuse, 0x4000, RZ, 0xc0, !PT ;  /* 0x0000400010ff7812 */ /* 0x040fe4000784c0ff */
[----:B------:R-:W-:-:S02]  /*da20*/  LOP3.LUT P3, RZ, R16, 0x2000, RZ, 0xc0, !PT ;  /* 0x0000200010ff7812 */ /* 0x000fc4000786c0ff */
[----:B------:R-:W-:Y:S02]  /*da30*/  SHF.L.U32 R4, R4, 0x7, RZ ;  /* 0x0000000704047819 */ /* 0x000fe400000006ff */
[C---:B------:R-:W-:Y:S02]  /*da40*/  LOP3.LUT P4, RZ, R16.reuse, 0x1000, RZ, 0xc0, !PT ;  /* 0x0000100010ff7812 */ /* 0x040fe4000788c0ff */
[----:B--2---:R-:W-:Y:S02]  /*da50*/  LOP3.LUT R7, R27, R4, RZ, 0xfc, !PT ;  /* 0x000000041b077212 */ /* 0x004fe400078efcff */
[----:B------:R-:W-:-:S03]  /*da60*/  LOP3.LUT P5, RZ, R16, 0x800, RZ, 0xc0, !PT ;  /* 0x0000080010ff7812 */ /* 0x000fc600078ac0ff */
[----:B------:R-:W-:Y:S01]  /*da70*/  IMAD.MOV.U32 R5, RZ, RZ, R7 ;  /* 0x000000ffff057224 */ /* 0x000fe200078e0007 */
[----:B----4-:R-:W-:-:S13]  /*da80*/  ISETP.NE.AND P0, PT, R0, 0x1, PT ;  /* 0x000000010000780c */ /* 0x010fda0003f05270 */
[----:B------:R-:W0:Y:S08]  /*da90*/  @P0 LDC R2, c[0x0][0x44c] ;  /* 0x00011300ff020b82 */ /* 0x000e300000000800 */
[----:B------:R-:W2:Y:S01]  /*daa0*/  @P0 LDC R9, c[0x0][0x450] ;  /* 0x00011400ff090b82 */ /* 0x000ea20000000800 */
[----:B0-----:R-:W-:-:S05]  /*dab0*/  @P0 IMAD.HI.U32 R2, R7, R2, RZ ;  /* 0x0000000207020227 */ /* 0x001fca00078e00ff */
[----:B--2---:R-:W-:Y:S01]  /*dac0*/  @P0 SHF.R.U32.HI R5, RZ, R9, R2 ;  /* 0x00000009ff050219 */ /* 0x004fe20000011602 */
[----:B------:R-:W-:-:S04]  /*dad0*/  IMAD R2, R29, UR4, RZ ;  /* 0x000000041d027c24 */ /* 0x000fc8000f8e02ff */
[C---:B------:R-:W-:Y:S02]  /*dae0*/  IMAD R9, R19.reuse, UR5, R2 ;  /* 0x0000000513097c24 */ /* 0x040fe4000f8e0202 */
[----:B------:R-:W-:Y:S01]  /*daf0*/  IMAD.WIDE.U32 R2, R19, UR4, RZ ;  /* 0x0000000413027c25 */ /* 0x000fe2000f8e00ff */
[----:B------:R-:W-:-:S03]  /*db00*/  ULDC.64 UR4, c[0x0][0x2e0] ;  /* 0x0000b80000047ab9 */ /* 0x000fc60000000a00 */
[----:B------:R-:W-:Y:S02]  /*db10*/  IMAD R6, R6, UR4, RZ ;  /* 0x0000000406067c24 */ /* 0x000fe4000f8e02ff */
[----:B------:R-:W-:Y:S02]  /*db20*/  IMAD.IADD R3, R3, 0x1, R9 ;  /* 0x0000000103037824 */ /* 0x000fe400078e0209 */
[C---:B------:R-:W-:Y:S02]  /*db30*/  IMAD R9, R23.reuse, UR5, R6 ;  /* 0x0000000517097c24 */ /* 0x040fe4000f8e0206 */
[----:B------:R-:W-:Y:S02]  /*db40*/  IMAD.MOV R6, RZ, RZ, -R5 ;  /* 0x000000ffff067224 */ /* 0x000fe400078e0a05 */
[----:B------:R-:W-:Y:S01]  /*db50*/  IMAD.WIDE.U32 R2, R23, UR4, R2 ;  /* 0x0000000417027c25 */ /* 0x000fe2000f8e0002 */
[----:B------:R-:W-:-:S03]  /*db60*/  ULDC.64 UR4, c[0x0][0x2d0] ;  /* 0x0000b40000047ab9 */ /* 0x000fc60000000a00 */
[----:B------:R-:W-:Y:S01]  /*db70*/  IMAD R7, R0, R6, R7 ;  /* 0x0000000600077224 */ /* 0x000fe200078e0207 */
[----:B------:R-:W-:Y:S02]  /*db80*/  SHF.R.S32.HI R0, RZ, 0x1f, R5 ;  /* 0x0000001fff007819 */ /* 0x000fe40000011405 */
[----:B------:R-:W-:-:S03]  /*db90*/  IADD3 R3, R3, R9, RZ ;  /* 0x0000000903037210 */ /* 0x000fc60007ffe0ff */
[----:B------:R-:W-:Y:S02]  /*dba0*/  IMAD R0, R0, UR4, RZ ;  /* 0x0000000400007c24 */ /* 0x000fe4000f8e02ff */
[----:B------:R-:W-:-:S04]  /*dbb0*/  IMAD.WIDE.U32 R2, R5, UR4, R2 ;  /* 0x0000000405027c25 */ /* 0x000fc8000f8e0002 */
[----:B------:R-:W-:Y:S01]  /*dbc0*/  IMAD R5, R5, UR5, R0 ;  /* 0x0000000505057c24 */ /* 0x000fe2000f8e0200 */
[----:B------:R-:W-:Y:S01]  /*dbd0*/  SHF.R.S32.HI R0, RZ, 0x1f, R7 ;  /* 0x0000001fff007819 */ /* 0x000fe20000011407 */
[----:B------:R-:W-:Y:S02]  /*dbe0*/  ULDC.64 UR4, c[0x0][0x2c8] ;  /* 0x0000b20000047ab9 */ /* 0x000fe40000000a00 */
[----:B------:R-:W-:Y:S02]  /*dbf0*/  IMAD.IADD R3, R3, 0x1, R5 ;  /* 0x0000000103037824 */ /* 0x000fe400078e0205 */
[----:B------:R-:W-:Y:S02]  /*dc00*/  IMAD R0, R0, UR4, RZ ;  /* 0x0000000400007c24 */ /* 0x000fe4000f8e02ff */
[----:B------:R-:W-:-:S04]  /*dc10*/  IMAD.WIDE.U32 R2, R7, UR4, R2 ;  /* 0x0000000407027c25 */ /* 0x000fc8000f8e0002 */
[----:B------:R-:W-:Y:S01]  /*dc20*/  IMAD R5, R7, UR5, R0 ;  /* 0x0000000507057c24 */ /* 0x000fe2000f8e0200 */
[----:B------:R-:W-:Y:S02]  /*dc30*/  ULDC.64 UR4, c[0x0][0x280] ;  /* 0x0000a00000047ab9 */ /* 0x000fe40000000a00 */
[----:B------:R-:W-:Y:S01]  /*dc40*/  LEA R0, P0, R2, UR4, 0x1 ;  /* 0x0000000402007c11 */ /* 0x000fe2000f8008ff */
[----:B------:R-:W-:Y:S01]  /*dc50*/  IMAD.IADD R5, R3, 0x1, R5 ;  /* 0x0000000103057824 */ /* 0x000fe200078e0205 */
[----:B------:R-:W-:-:S04]  /*dc60*/  UMOV UR4, 0xffffffff ;  /* 0xffffffff00047882 */ /* 0x000fc80000000000 */
[----:B------:R-:W-:Y:S01]  /*dc70*/  LEA.HI.X R5, R2, UR5, R5, 0x1, P0 ;  /* 0x0000000502057c11 */ /* 0x000fe200080f0c05 */
[----:B-1----:R-:W-:Y:S06]  /*dc80*/  BRA.DIV UR4, `(.L_x_54) ;  /* 0x0000002a04bc7947 */ /* 0x002fec000b800000 */
[----:B------:R-:W0:Y:S01]  /*dc90*/  SHFL.IDX PT, R14, R0, RZ, 0x181f ;  /* 0x00181fff000e7589 */ /* 0x000e2200000e0000 */
[----:B------:R-:W-:-:S03]  /*dca0*/  IMAD.IADD R4, R34, 0x1, R4 ;  /* 0x0000000122047824 */ /* 0x000fc600078e0204 */
[----:B------:R-:W1:Y:S01]  /*dcb0*/  SHFL.IDX PT, R2, R5, RZ, 0x181f ;  /* 0x00181fff05027589 */ /* 0x000e6200000e0000 */
[C---:B------:R-:W-:Y:S01]  /*dcc0*/  VIADD R7, R4.reuse, 0x10 ;  /* 0x0000001004077836 */ /* 0x040fe20000000000 */
[----:B------:R-:W-:Y:S02]  /*dcd0*/  ISETP.GE.AND P0, PT, R4, UR40, PT ;  /* 0x0000002804007c0c */ /* 0x000fe4000bf06270 */
[----:B------:R-:W-:Y:S11]  /*dce0*/  SHFL.IDX PT, R6, R5, 0x1, 0x181f ;  /* 0x00381f0005067f89 */ /* 0x000ff600000e0000 */
[----:B0-----:R-:W-:-:S04]  /*dcf0*/  @!P0 LEA R14, P1, R37, R14, 0x1 ;  /* 0x0000000e250e8211 */ /* 0x001fc800078208ff */
[----:B-1----:R-:W-:Y:S01]  /*dd00*/  @!P0 IADD3.X R3, RZ, R2, RZ, P1, !PT ;  /* 0x00000002ff038210 */ /* 0x002fe20000ffe4ff */
[----:B------:R-:W-:Y:S02]  /*dd10*/  @!P0 IMAD.MOV.U32 R2, RZ, RZ, R14 ;  /* 0x000000ffff028224 */ /* 0x000fe400078e000e */
[----:B------:R-:W0:Y:S04]  /*dd20*/  SHFL.IDX PT, R14, R0, 0x1, 0x181f ;  /* 0x00381f00000e7f89 */ /* 0x000e2800000e0000 */
[----:B-----5:R-:W-:Y:S04]  /*dd30*/  @!P0 LDGSTS.E.BYPASS.LTC128B.128 [R20+0x14400], desc[UR36][R2.64], !P2 ;  /* 0x1440000002148fae */ /* 0x020fe8000d101d64 */
[----:B------:R-:W-:Y:S04]  /*dd40*/  @!P0 LDGSTS.E.BYPASS.LTC128B.128 [R20+0x18400], desc[UR36][R2.64+0x80], !P3 ;  /* 0x1840008002148fae */ /* 0x000fe8000d901d64 */
[----:B------:R-:W-:Y:S04]  /*dd50*/  @!P0 LDGSTS.E.BYPASS.LTC128B.128 [R20+0x1c400], desc[UR36][R2.64+0x100], !P4 ;  /* 0x1c40010002148fae */ /* 0x000fe8000e101d64 */
[----:B------:R1:W-:Y:S01]  /*dd60*/  @!P0 LDGSTS.E.BYPASS.LTC128B.128 [R20+0x20400], desc[UR36][R2.64+0x180], !P5 ;  /* 0x2040018002148fae */ /* 0x0003e2000e901d64 */
[----:B------:R-:W-:-:S13]  /*dd70*/  ISETP.GE.AND P0, PT, R7, UR40, PT ;  /* 0x0000002807007c0c */ /* 0x000fda000bf06270 */
[----:B0-----:R-:W-:-:S04]  /*dd80*/  @!P0 LEA R14, P1, R37, R14, 0x1 ;  /* 0x0000000e250e8211 */ /* 0x001fc800078208ff */
[----:B-1----:R-:W-:Y:S01]  /*dd90*/  @!P0 MOV R2, R14 ;  /* 0x0000000e00028202 */ /* 0x002fe20000000f00 */
[----:B------:R-:W-:Y:S01]  /*dda0*/  @!P0 IMAD.X R7, RZ, RZ, R6, P1 ;  /* 0x000000ffff078224 */ /* 0x000fe200008e0606 */
[----:B------:R-:W0:Y:S03]  /*ddb0*/  SHFL.IDX PT, R14, R0, 0x2, 0x181f ;  /* 0x00581f00000e7f89 */ /* 0x000e2600000e0000 */
[----:B------:R-:W-:Y:S01]  /*ddc0*/  @!P0 IMAD.MOV.U32 R3, RZ, RZ, R7 ;  /* 0x000000ffff038224 */ /* 0x000fe200078e0007 */
[----:B------:R-:W1:Y:S01]  /*ddd0*/  SHFL.IDX PT, R6, R5, 0x2, 0x181f ;  /* 0x00581f0005067f89 */ /* 0x000e6200000e0000 */
[----:B------:R-:W-:-:S03]  /*dde0*/  VIADD R7, R4, 0x20 ;  /* 0x0000002004077836 */ /* 0x000fc60000000000 */
[----:B------:R-:W-:Y:S04]  /*ddf0*/  @!P0 LDGSTS.E.BYPASS.LTC128B.128 [R20+0x14c00], desc[UR36][R2.64], !P2 ;  /* 0x14c0000002148fae */ /* 0x000fe8000d101d64 */
[----:B------:R-:W-:Y:S04]  /*de00*/  @!P0 LDGSTS.E.BYPASS.LTC128B.128 [R20+0x18c00], desc[UR36][R2.64+0x80], !P3 ;  /* 0x18c0008002148fae */ /* 0x000fe8000d901d64 */
[----:B------:R-:W-:Y:S04]  /*de10*/  @!P0 LDGSTS.E.BYPASS.LTC128B.128 [R20+0x1cc00], desc[UR36][R2.64+0x100], !P4 ;  /* 0x1cc0010002148fae */ /* 0x000fe8000e101d64 */
[----:B------:R2:W-:Y:S01]  /*de20*/  @!P0 LDGSTS.E.BYPASS.LTC128B.128 [R20+0x20c00], desc[UR36][R2.64+0x180], !P5 ;  /* 0x20c0018002148fae */ /* 0x0005e2000e901d64 */
[----:B------:R-:W-:-:S13]  /*de30*/  ISETP.GE.AND P0, PT, R7, UR40, PT ;  /* 0x0000002807007c0c */ /* 0x000fda000bf06270 */
[----:B0-----:R-:W-:-:S04]  /*de40*/  @!P0 LEA R14, P1, R37, R14, 0x1 ;  /* 0x0000000e250e8211 */ /* 0x001fc800078208ff */
[----:B--2---:R-:W-:Y:S01]  /*de50*/  @!P0 MOV R2, R14 ;  /* 0x0000000e00028202 */ /* 0x004fe20000000f00 */
[----:B-1----:R-:W-:Y:S01]  /*de60*/  @!P0 IMAD.X R7, RZ, RZ, R6, P1 ;  /* 0x000000ffff078224 */ /* 0x002fe200008e0606 */
        /* <DEDUP_REMOVED lines=48> */
[----:B------:R0:W1:Y:S03]  /*e170*/  SHFL.IDX PT, R14, R0, 0x7, 0x181f ;  /* 0x00f81f00000e7f89 */ /* 0x00006600000e0000 */
[----:B------:R-:W-:Y:S01]  /*e180*/  @!P0 IMAD.MOV.U32 R3, RZ, RZ, R7 ;  /* 0x000000ffff038224 */ /* 0x000fe200078e0007 */
[----:B------:R0:W2:Y:S04]  /*e190*/  SHFL.IDX PT, R6, R5, 0x7, 0x181f ;  /* 0x00f81f0005067f89 */ /* 0x0000a800000e0000 */
[----:B------:R0:W-:Y:S04]  /*e1a0*/  @!P0 LDGSTS.E.BYPASS.LTC128B.128 [R20+0x17400], desc[UR36][R2.64], !P2 ;  /* 0x1740000002148fae */ /* 0x0001e8000d101d64 */
[----:B------:R0:W-:Y:S04]  /*e1b0*/  @!P0 LDGSTS.E.BYPASS.LTC128B.128 [R20+0x1b400], desc[UR36][R2.64+0x80], !P3 ;  /* 0x1b40008002148fae */ /* 0x0001e8000d901d64 */
[----:B------:R0:W-:Y:S04]  /*e1c0*/  @!P0 LDGSTS.E.BYPASS.LTC128B.128 [R20+0x1f400], desc[UR36][R2.64+0x100], !P4 ;  /* 0x1f40010002148fae */ /* 0x0001e8000e101d64 */
[----:B------:R0:W-:Y:S02]  /*e1d0*/  @!P0 LDGSTS.E.BYPASS.LTC128B.128 [R20+0x23400], desc[UR36][R2.64+0x180], !P5 ;  /* 0x2340018002148fae */ /* 0x0001e4000e901d64 */
.L_x_124:
[----:B0-----:R-:W3:Y:S01]  /*e1e0*/  LDL R0, [R1] ;  /* 0x0000000001007983 */ /* 0x001ee20000100800 */
[----:B------:R-:W-:-:S05]  /*e1f0*/  VIADD R4, R4, 0x70 ;  /* 0x0000007004047836 */ /* 0x000fca0000000000 */
[----:B------:R-:W-:-:S13]  /*e200*/  ISETP.GE.AND P0, PT, R4, UR40, PT ;  /* 0x0000002804007c0c */ /* 0x000fda000bf06270 */
[----:B-1----:R-:W-:-:S05]  /*e210*/  @!P0 LEA R2, P1, R37, R14, 0x1 ;  /* 0x0000000e25028211 */ /* 0x002fca00078208ff */
[----:B--2---:R-:W-:-:S05]  /*e220*/  @!P0 IMAD.X R3, RZ, RZ, R6, P1 ;  /* 0x000000ffff038224 */ /* 0x004fca00008e0606 */
[----:B------:R-:W-:Y:S01]  /*e230*/  @!PT LDS RZ, [RZ] ;  /* 0x00000000fffff984 */ /* 0x000fe20000000800 */
[----:B------:R-:W-:Y:S01]  /*e240*/  @!PT LDS RZ, [RZ] ;  /* 0x00000000fffff984 */ /* 0x000fe20000000800 */
[----:B------:R-:W-:Y:S01]  /*e250*/  @!PT LDS RZ, [RZ] ;  /* 0x00000000fffff984 */ /* 0x000fe20000000800 */
[----:B------:R0:W-:Y:S04]  /*e260*/  @!P0 LDGSTS.E.BYPASS.LTC128B.128 [R20+0x17c00], desc[UR36][R2.64], !P2 ;  /* 0x17c0000002148fae */ /* 0x0001e8000d101d64 */
[----:B------:R0:W-:Y:S04]  /*e270*/  @!P0 LDGSTS.E.BYPASS.LTC128B.128 [R20+0x1bc00], desc[UR36][R2.64+0x80], !P3 ;  /* 0x1bc0008002148fae */ /* 0x0001e8000d901d64 */
[----:B------:R0:W-:Y:S04]  /*e280*/  @!P0 LDGSTS.E.BYPASS.LTC128B.128 [R20+0x1fc00], desc[UR36][R2.64+0x100], !P4 ;  /* 0x1fc0010002148fae */ /* 0x0001e8000e101d64 */
[----:B------:R0:W-:Y:S01]  /*e290*/  @!P0 LDGSTS.E.BYPASS.LTC128B.128 [R20+0x23c00], desc[UR36][R2.64+0x180], !P5 ;  /* 0x23c0018002148fae */ /* 0x0001e2000e901d64 */
[----:B------:R-:W-:Y:S01]  /*e2a0*/  NOP ;  /* 0x0000000000007918 */ /* 0x000fe20000000000 */
[----:B------:R-:W-:Y:S02]  /*e2b0*/  SYNCS.ARRIVE.TRANS64.RED.A0T1 RZ, [UR39+0x38800], RZ ;  /* 0x038800ffffff79a7 */ /* 0x000fe40008200427 */
[----:B------:R-:W-:Y:S01]  /*e2c0*/  ARRIVES.LDGSTSBAR.64.TRANSCNT [UR39+0x38800] ;  /* 0x03880000ff0079b0 */ /* 0x000fe20008000aa7 */
[----:B---3--:R-:W-:-:S04]  /*e2d0*/  LOP3.LUT R0, R0, 0x1, RZ, 0xc, !PT ;  /* 0x0000000100007812 */ /* 0x008fc800078e0cff */
[----:B------:R-:W-:Y:S01]  /*e2e0*/  SHF.L.U32 R0, R0, 0x1f, RZ ;  /* 0x0000001f00007819 */ /* 0x000fe200000006ff */
[----:B------:R-:W-:Y:S01]  /*e2f0*/  NOP ;  /* 0x0000000000007918 */ /* 0x000fe20000000000 */
[----:B------:R-:W-:Y:S01]  /*e300*/  SYNCS.ARRIVE.TRANS64.A1T0 RZ, [UR39+0x38800], RZ ;  /* 0x038800ffffff79a7 */ /* 0x000fe20008100027 */
[----:B------:R-:W-:Y:S01]  /*e310*/  BSSY B0, `(.L_x_55) ;  /* 0x0000003000007945 */ /* 0x000fe20003800000 */
[----:B------:R-:W1:Y:S03]  /*e320*/  SYNCS.PHASECHK.TRANS64.TRYWAIT P0, [UR39+0x38820], R0 ;  /* 0x03882000ff0075a7 */ /* 0x000e660008000167 */
[----:B01----:R-:W-:Y:S05]  /*e330*/  @!P0 BRA `(.L_x_56) ;  /* 0x0000002c00c48947 */ /* 0x003fea0003800000 */
.L_x_125:
[----:B------:R-:W-:Y:S05]  /*e340*/  BSYNC B0 ;  /* 0x0000000000007941 */ /* 0x000fea0003800000 */
.L_x_55:
[----:B------:R-:W-:Y:S01]  /*e350*/  UISETP.GE.AND UP0, UPT, UR38, 0x51, UPT ;  /* 0x000000512600788c */ /* 0x000fe2000bf06270 */
[----:B------:R-:W-:-:S05]  /*e360*/  MOV R8, UR44 ;  /* 0x0000002c00087c02 */ /* 0x000fca0008000f00 */
[----:B------:R-:W-:-:S13]  /*e370*/  PLOP3.LUT P0, PT, PT, PT, UP0, 0x40, 0x0 ;  /* 0x000000000000781c */ /* 0x000fda0003f0e808 */
[----:B------:R-:W-:Y:S05]  /*e380*/  @P0 BRA `(.L_x_57) ;  /* 0x0000000c00e80947 */ /* 0x000fea0003800000 */
[----:B------:R-:W-:Y:S01]  /*e390*/  BSSY B0, `(.L_x_57) ;  /* 0x00000f9000007945 */ /* 0x000fe20003800000 */
[----:B------:R-:W-:Y:S01]  /*e3a0*/  IMAD.MOV.U32 R10, RZ, RZ, R25 ;  /* 0x000000ffff0a7224 */ /* 0x000fe200078e0019 */
[----:B------:R-:W-:Y:S01]  /*e3b0*/  MOV R28, UR44 ;  /* 0x0000002c001c7c02 */ /* 0x000fe20008000f00 */
[----:B------:R-:W-:Y:S02]  /*e3c0*/  IMAD.MOV.U32 R6, RZ, RZ, R22 ;  /* 0x000000ffff067224 */ /* 0x000fe400078e0016 */
[----:B0-----:R-:W-:-:S07]  /*e3d0*/  IMAD.U32 R0, RZ, RZ, UR41 ;  /* 0x00000029ff007e24 */ /* 0x001fce000f8e00ff */
.L_x_70:
[----:B------:R-:W0:Y:S01]  /*e3e0*/  LDC R2, c[0x0][0x430] ;  /* 0x00010c00ff027b82 */ /* 0x000e220000000800 */
[----:B------:R-:W-:Y:S02]  /*e3f0*/  ISETP.GT.U32.AND P0, PT, R27, 0x4f, PT ;  /* 0x0000004f1b00780c */ /* 0x000fe40003f04070 */
[----:B------:R-:W-:Y:S01]  /*e400*/  LOP3.LUT P2, RZ, R16, 0x100, RZ, 0xc0, !PT ;  /* 0x0000010010ff7812 */ /* 0x000fe2000784c0ff */
[----:B------:R-:W-:Y:S01]  /*e410*/  VIADD R22, R6, 0x1 ;  /* 0x0000000106167836 */ /* 0x000fe20000000000 */
[----:B------:R-:W-:-:S09]  /*e420*/  ULDC UR4, c[0x0][0x430] ;  /* 0x00010c0000047ab9 */ /* 0x000fd20000000800 */
[----:B------:R-:W1:Y:S01]  /*e430*/  @!P0 LDC.64 R4, c[0x0][0x428] ;  /* 0x00010a00ff048b82 */ /* 0x000e620000000a00 */
[----:B0-----:R-:W-:Y:S01]  /*e440*/  ISETP.NE.AND P1, PT, R2, 0x1, PT ;  /* 0x000000010200780c */ /* 0x001fe20003f25270 */
[----:B------:R-:W-:-:S04]  /*e450*/  IMAD R2, R0, 0x50, R31 ;  /* 0x0000005000027824 */ /* 0x000fc800078e021f */
[----:B------:R-:W-:-:S04]  /*e460*/  IMAD.IADD R7, R27, 0x1, R2 ;  /* 0x000000011b077824 */ /* 0x000fc800078e0202 */
[----:B------:R-:W-:-:S04]  /*e470*/  IMAD.MOV.U32 R11, RZ, RZ, R7 ;  /* 0x000000ffff0b7224 */ /* 0x000fc800078e0007 */
[----:B------:R-:W0:Y:S08]  /*e480*/  @P1 LDC R8, c[0x0][0x434] ;  /* 0x00010d00ff081b82 */ /* 0x000e300000000800 */
[----:B------:R-:W2:Y:S01]  /*e490*/  @P1 LDC R3, c[0x0][0x438] ;  /* 0x00010e00ff031b82 */ /* 0x000ea20000000800 */
[----:B0-----:R-:W-:-:S07]  /*e4a0*/  @P1 IMAD.HI.U32 R2, R7, R8, RZ ;  /* 0x0000000807021227 */ /* 0x001fce00078e00ff */
[----:B------:R-:W0:Y:S01]  /*e4b0*/  @!P0 LDC.64 R8, c[0x0][0x418] ;  /* 0x00010600ff088b82 */ /* 0x000e220000000a00 */
[----:B--2---:R-:W-:Y:S01]  /*e4c0*/  @P1 SHF.R.U32.HI R11, RZ, R3, R2 ;  /* 0x00000003ff0b1219 */ /* 0x004fe20000011602 */
[----:B-1----:R-:W-:-:S03]  /*e4d0*/  @!P0 IMAD R2, R32, R4, RZ ;  /* 0x0000000420028224 */ /* 0x002fc600078e02ff */
[--C-:B------:R-:W-:Y:S01]  /*e4e0*/  @!P0 SHF.R.S32.HI R3, RZ, 0x1f, R11.reuse ;  /* 0x0000001fff038819 */ /* 0x100fe2000001140b */
[----:B------:R-:W-:Y:S02]  /*e4f0*/  @!P0 IMAD R5, R30, R5, R2 ;  /* 0x000000051e058224 */ /* 0x000fe400078e0202 */
[----:B------:R-:W-:-:S04]  /*e500*/  @!P0 IMAD.MOV.U32 R2, RZ, RZ, R11 ;  /* 0x000000ffff028224 */ /* 0x000fc800078e000b */
[----:B------:R-:W-:-:S04]  /*e510*/  @!P0 IMAD.WIDE.U32 R2, R30, R4, R2 ;  /* 0x000000041e028225 */ /* 0x000fc800078e0002 */
[----:B------:R-:W-:Y:S01]  /*e520*/  IMAD.MOV.U32 R4, RZ, RZ, RZ ;  /* 0x000000ffff047224 */ /* 0x000fe200078e00ff */
[----:B------:R-:W-:Y:S02]  /*e530*/  @!P0 IADD3 R3, R5, R3, RZ ;  /* 0x0000000305038210 */ /* 0x000fe40007ffe0ff */
[----:B0-----:R-:W-:-:S04]  /*e540*/  @!P0 LEA R8, P1, R2, R8, 0x2 ;  /* 0x0000000802088211 */ /* 0x001fc800078210ff */
[----:B------:R-:W-:Y:S01]  /*e550*/  @!P0 LEA.HI.X R9, R2, R9, R3, 0x2, P1 ;  /* 0x0000000902098211 */ /* 0x000fe200008f1403 */
[----:B------:R-:W-:-:S04]  /*e560*/  IMAD.MOV R2, RZ, RZ, -R11 ;  /* 0x000000ffff027224 */ /* 0x000fc800078e0a0b */
[----:B------:R0:W5:Y:S01]  /*e570*/  @!P0 LDG.E R4, desc[UR36][R8.64] ;  /* 0x0000002408048981 */ /* 0x000162000c1e1900 */
[----:B------:R-:W-:Y:S01]  /*e580*/  ISETP.NE.AND P0, PT, R22, 0x2, PT ;  /* 0x000000021600780c */ /* 0x000fe20003f05270 */
[----:B------:R-:W-:-:S03]  /*e590*/  IMAD R5, R2, UR4, R7 ;  /* 0x0000000402057c24 */ /* 0x000fc6000f8e0207 */
[----:B------:R-:W-:Y:S02]  /*e5a0*/  SEL R25, RZ, 0x1, P0 ;  /* 0x00000001ff197807 */ /* 0x000fe40000000000 */
[----:B------:R-:W-:Y:S02]  /*e5b0*/  SEL R22, R22, RZ, P0 ;  /* 0x000000ff16167207 */ /* 0x000fe40000000000 */
[----:B------:R-:W-:Y:S02]  /*e5c0*/  LOP3.LUT R25, R10, R25, RZ, 0x3c, !PT ;  /* 0x000000190a197212 */ /* 0x000fe400078e3cff */
[----:B0-----:R-:W-:Y:S01]  /*e5d0*/  MOV R8, R0 ;  /* 0x0000000000087202 */ /* 0x001fe20000000f00 */
[----:B------:R-:W-:Y:S06]  /*e5e0*/  @!P2 BRA `(.L_x_58) ;  /* 0x000000000004a947 */ /* 0x000fec0003800000 */
[----:B------:R-:W-:Y:S01]  /*e5f0*/  BPT.TRAP 0x1 ;  /* 0x000000040000795c */ /* 0x000fe20000300000 */
.L_x_58:
[----:B------:R-:W-:Y:S01]  /*e600*/  LEA R7, R22, UR39, 0x3 ;  /* 0x0000002716077c11 */ /* 0x000fe2000f8e18ff */
[----:B------:R-:W-:Y:S01]  /*e610*/  BSSY B1, `(.L_x_59) ;  /* 0x0000004000017945 */ /* 0x000fe20003800000 */
[----:B------:R-:W-:-:S04]  /*e620*/  SHF.L.U32 R0, R25, 0x1f, RZ ;  /* 0x0000001f19007819 */ /* 0x000fc800000006ff */
[----:B------:R-:W0:Y:S02]  /*e630*/  SYNCS.PHASECHK.TRANS64.TRYWAIT P0, [R7+URZ+0x38840], R0 ;  /* 0x03884000070075a7 */ /* 0x000e24000800017f */
[----:B0-----:R-:W-:Y:S05]  /*e640*/  @!P0 BRA `(.L_x_60) ;  /* 0x0000002c00188947 */ /* 0x001fea0003800000 */
.L_x_126:
[----:B------:R-:W-:Y:S05]  /*e650*/  BSYNC B1 ;  /* 0x0000000000017941 */ /* 0x000fea0003800000 */
.L_x_59:
[----:B------:R-:W-:Y:S01]  /*e660*/  SHF.R.S32.HI R21, RZ, 0x1f, R5 ;  /* 0x0000001fff157819 */ /* 0x000fe20000011405 */
[----:B------:R-:W-:Y:S01]  /*e670*/  ULDC.64 UR4, c[0x0][0x300] ;  /* 0x0000c00000047ab9 */ /* 0x000fe20000000a00 */
[----:B-----5:R-:W-:Y:S01]  /*e680*/  SHF.R.S32.HI R24, RZ, 0x1f, R4 ;  /* 0x0000001fff187819 */ /* 0x020fe20000011404 */
[----:B------:R-:W-:Y:S01]  /*e690*/  IMAD.WIDE.U32 R2, R5, UR4, RZ ;  /* 0x0000000405027c25 */ /* 0x000fe2000f8e00ff */
[C---:B------:R-:W-:Y:S02]  /*e6a0*/  LOP3.LUT P4, RZ, R16.reuse, 0x8, RZ, 0xc0, !PT ;  /* 0x0000000810ff7812 */ /* 0x040fe4000788c0ff */
[C---:B------:R-:W-:Y:S01]  /*e6b0*/  LOP3.LUT P3, RZ, R16.reuse, 0x4, RZ, 0xc0, !PT ;  /* 0x0000000410ff7812 */ /* 0x040fe2000786c0ff */
[----:B0-----:R-:W-:Y:S01]  /*e6c0*/  IMAD R0, R21, UR4, RZ ;  /* 0x0000000415007c24 */ /* 0x001fe2000f8e02ff */
[----:B------:R-:W-:Y:S01]  /*e6d0*/  LOP3.LUT P2, RZ, R16, 0x2, RZ, 0xc0, !PT ;  /* 0x0000000210ff7812 */ /* 0x000fe2000784c0ff */
[----:B------:R-:W-:Y:S01]  /*e6e0*/  IMAD R20, R22, 0x5000, R26 ;  /* 0x0000500016147824 */ /* 0x000fe200078e021a */
[----:B------:R-:W-:Y:S01]  /*e6f0*/  LOP3.LUT P1, RZ, R16, 0x1, RZ, 0xc0, !PT ;  /* 0x0000000110ff7812 */ /* 0x000fe2000782c0ff */
[----:B------:R-:W-:Y:S01]  /*e700*/  IMAD R9, R5, UR5, R0 ;  /* 0x0000000505097c24 */ /* 0x000fe2000f8e0200 */
[----:B------:R-:W-:-:S03]  /*e710*/  ULDC.64 UR4, c[0x0][0x310] ;  /* 0x0000c40000047ab9 */ /* 0x000fc60000000a00 */
[----:B------:R-:W-:Y:S02]  /*e720*/  IMAD.IADD R3, R3, 0x1, R9 ;  /* 0x0000000103037824 */ /* 0x000fe400078e0209 */
[----:B------:R-:W-:Y:S02]  /*e730*/  IMAD R9, R24, UR4, RZ ;  /* 0x0000000418097c24 */ /* 0x000fe4000f8e02ff */
[----:B------:R-:W-:-:S04]  /*e740*/  IMAD.WIDE.U32 R2, R4, UR4, R2 ;  /* 0x0000000404027c25 */ /* 0x000fc8000f8e0002 */
[----:B------:R-:W-:Y:S01]  /*e750*/  IMAD R9, R4, UR5, R9 ;  /* 0x0000000504097c24 */ /* 0x000fe2000f8e0209 */
[----:B------:R-:W-:Y:S02]  /*e760*/  ULDC.64 UR4, c[0x0][0x308] ;  /* 0x0000c20000047ab9 */ /* 0x000fe40000000a00 */
[----:B------:R-:W-:Y:S02]  /*e770*/  IMAD R0, R29, UR4, RZ ;  /* 0x000000041d007c24 */ /* 0x000fe4000f8e02ff */
[----:B------:R-:W-:Y:S02]  /*e780*/  IMAD.IADD R3, R3, 0x1, R9 ;  /* 0x0000000103037824 */ /* 0x000fe400078e0209 */
[C---:B------:R-:W-:Y:S02]  /*e790*/  IMAD R23, R19.reuse, UR5, R0 ;  /* 0x0000000513177c24 */ /* 0x040fe4000f8e0200 */
[----:B------:R-:W-:Y:S01]  /*e7a0*/  IMAD.WIDE.U32 R2, R19, UR4, R2 ;  /* 0x0000000413027c25 */ /* 0x000fe2000f8e0002 */
[----:B------:R-:W-:-:S03]  /*e7b0*/  ULDC.64 UR4, c[0x0][0x2e8] ;  /* 0x0000ba0000047ab9 */ /* 0x000fc60000000a00 */
[----:B------:R-:W-:Y:S01]  /*e7c0*/  IMAD.IADD R23, R23, 0x1, R3 ;  /* 0x0000000117177824 */ /* 0x000fe200078e0203 */
[----:B------:R-:W-:Y:S01]  /*e7d0*/  LEA R9, P0, R2, UR4, 0x1 ;  /* 0x0000000402097c11 */ /* 0x000fe2000f8008ff */
[----:B------:R-:W-:-:S03]  /*e7e0*/  UMOV UR4, 0xffffffff ;  /* 0xffffffff00047882 */ /* 0x000fc60000000000 */
[----:B------:R-:W-:Y:S01]  /*e7f0*/  LEA.HI.X R23, R2, UR5, R23, 0x1, P0 ;  /* 0x0000000502177c11 */ /* 0x000fe200080f0c17 */
[----:B------:R-:W-:Y:S08]  /*e800*/  BRA.DIV UR4, `(.L_x_61) ;  /* 0x0000002a04bc7947 */ /* 0x000ff0000b800000 */
[----:B------:R-:W0:Y:S01]  /*e810*/  SHFL.IDX PT, R14, R9, RZ, 0x181f ;  /* 0x00181fff090e7589 */ /* 0x000e2200000e0000 */
[----:B------:R-:W-:Y:S02]  /*e820*/  SHF.L.U32 R0, R37, 0x1, RZ ;  /* 0x0000000125007819 */ /* 0x000fe400000006ff */
[----:B------:R-:W-:Y:S01]  /*e830*/  LEA R20, R20, UR39, 0x1 ;  /* 0x0000002714147c11 */ /* 0x000fe2000f8e08ff */
[----:B------:R-:W1:Y:S04]  /*e840*/  SHFL.IDX PT, R3, R23, RZ, 0x181f ;  /* 0x00181fff17037589 */ /* 0x000e6800000e0000 */
[----:B------:R-:W-:Y:S01]  /*e850*/  SHFL.IDX PT, R35, R23, 0x1, 0x181f ;  /* 0x00381f0017237f89 */ /* 0x000fe200000e0000 */
[----:B0-----:R-:W-:-:S03]  /*e860*/  IADD3 R2, P0, R14, R0, RZ ;  /* 0x000000000e027210 */ /* 0x001fc60007f1e0ff */
[----:B------:R-:W0:Y:S02]  /*e870*/  SHFL.IDX PT, R14, R9, 0x1, 0x181f ;  /* 0x00381f00090e7f89 */ /* 0x000e2400000e0000 */
[----:B-1----:R-:W-:-:S05]  /*e880*/  IMAD.X R3, RZ, RZ, R3, P0 ;  /* 0x000000ffff037224 */ /* 0x002fca00000e0603 */
[----:B------:R-:W-:Y:S04]  /*e890*/  LDGSTS.E.BYPASS.LTC128B.128 [R20+0x24400], desc[UR36][R2.64], !P4 ;  /* 0x2440000002147fae */ /* 0x000fe8000e101d64 */
[----:B------:R-:W-:Y:S04]  /*e8a0*/  LDGSTS.E.BYPASS.LTC128B.128 [R20+0x26c00], desc[UR36][R2.64+0x80], !P3 ;  /* 0x26c0008002147fae */ /* 0x000fe8000d901d64 */
[----:B------:R-:W-:Y:S04]  /*e8b0*/  LDGSTS.E.BYPASS.LTC128B.128 [R20+0x29400], desc[UR36][R2.64+0x100], !P2 ;  /* 0x2940010002147fae */ /* 0x000fe8000d101d64 */
[----:B------:R0:W-:Y:S02]  /*e8c0*/  LDGSTS.E.BYPASS.LTC128B.128 [R20+0x2bc00], desc[UR36][R2.64+0x180], !P1 ;  /* 0x2bc0018002147fae */ /* 0x0001e4000c901d64 */
[----:B0-----:R-:W-:-:S02]  /*e8d0*/  IADD3 R2, P0, R14, R0, RZ ;  /* 0x000000000e027210 */ /* 0x001fc40007f1e0ff */
[----:B------:R-:W0:Y:S03]  /*e8e0*/  SHFL.IDX PT, R14, R9, 0x2, 0x181f ;  /* 0x00581f00090e7f89 */ /* 0x000e2600000e0000 */
[----:B------:R-:W-:Y:S02]  /*e8f0*/  IMAD.X R3, RZ, RZ, R35, P0 ;  /* 0x000000ffff037224 */ /* 0x000fe400000e0623 */
[----:B------:R-:W1:Y:S04]  /*e900*/  SHFL.IDX PT, R35, R23, 0x2, 0x181f ;  /* 0x00581f0017237f89 */ /* 0x000e6800000e0000 */
[----:B------:R-:W-:Y:S04]  /*e910*/  LDGSTS.E.BYPASS.LTC128B.128 [R20+0x24c00], desc[UR36][R2.64], !P4 ;  /* 0x24c0000002147fae */ /* 0x000fe8000e101d64 */
[----:B------:R-:W-:Y:S04]  /*e920*/  LDGSTS.E.BYPASS.LTC128B.128 [R20+0x27400], desc[UR36][R2.64+0x80], !P3 ;  /* 0x2740008002147fae */ /* 0x000fe8000d901d64 */
[----:B------:R-:W-:Y:S04]  /*e930*/  LDGSTS.E.BYPASS.LTC128B.128 [R20+0x29c00], desc[UR36][R2.64+0x100], !P2 ;  /* 0x29c0010002147fae */ /* 0x000fe8000d101d64 */
[----:B------:R0:W-:Y:S02]  /*e940*/  LDGSTS.E.BYPASS.LTC128B.128 [R20+0x2c400], desc[UR36][R2.64+0x180], !P1 ;  /* 0x2c40018002147fae */ /* 0x0001e4000c901d64 */
[----:B0-----:R-:W-:-:S02]  /*e950*/  IADD3 R2, P0, R14, R0, RZ ;  /* 0x000000000e027210 */ /* 0x001fc40007f1e0ff */
[----:B------:R-:W0:Y:S03]  /*e960*/  SHFL.IDX PT, R14, R9, 0x3, 0x181f ;  /* 0x00781f00090e7f89 */ /* 0x000e2600000e0000 */
[----:B-1----:R-:W-:Y:S02]  /*e970*/  IMAD.X R3, RZ, RZ, R35, P0 ;  /* 0x000000ffff037224 */ /* 0x002fe400000e0623 */
[----:B------:R-:W1:Y:S04]  /*e980*/  SHFL.IDX PT, R35, R23, 0x3, 0x181f ;  /* 0x00781f0017237f89 */ /* 0x000e6800000e0000 */
[----:B------:R-:W-:Y:S04]  /*e990*/  LDGSTS.E.BYPASS.LTC128B.128 [R20+0x25400], desc[UR36][R2.64], !P4 ;  /* 0x2540000002147fae */ /* 0x000fe8000e101d64 */
[----:B------:R-:W-:Y:S04]  /*e9a0*/  LDGSTS.E.BYPASS.LTC128B.128 [R20+0x27c00], desc[UR36][R2.64+0x80], !P3 ;  /* 0x27c0008002147fae */ /* 0x000fe8000d901d64 */
[----:B------:R-:W-:Y:S04]  /*e9b0*/  LDGSTS.E.BYPASS.LTC128B.128 [R20+0x2a400], desc[UR36][R2.64+0x100], !P2 ;  /* 0x2a40010002147fae */ /* 0x000fe8000d101d64 */
[----:B------:R0:W-:Y:S02]  /*e9c0*/  LDGSTS.E.BYPASS.LTC128B.128 [R20+0x2cc00], desc[UR36][R2.64+0x180], !P1 ;  /* 0x2cc0018002147fae */ /* 0x0001e4000c901d64 */
[----:B0-----:R-:W-:-:S02]  /*e9d0*/  IADD3 R2, P0, R14, R0, RZ ;  /* 0x000000000e027210 */ /* 0x001fc40007f1e0ff */
[----:B------:R0:W2:Y:S02]  /*e9e0*/  SHFL.IDX PT, R14, R9, 0x4, 0x181f ;  /* 0x00981f00090e7f89 */ /* 0x0000a400000e0000 */
[----:B-1----:R-:W-:Y:S02]  /*e9f0*/  IADD3.X R3, RZ, R35, RZ, P0, !PT ;  /* 0x00000023ff037210 */ /* 0x002fe400007fe4ff */
[----:B------:R0:W1:Y:S04]  /*ea00*/  SHFL.IDX PT, R35, R23, 0x4, 0x181f ;  /* 0x00981f0017237f89 */ /* 0x00006800000e0000 */
[----:B------:R0:W-:Y:S04]  /*ea10*/  LDGSTS.E.BYPASS.LTC128B.128 [R20+0x25c00], desc[UR36][R2.64], !P4 ;  /* 0x25c0000002147fae */ /* 0x0001e8000e101d64 */
[----:B------:R0:W-:Y:S04]  /*ea20*/  LDGSTS.E.BYPASS.LTC128B.128 [R20+0x28400], desc[UR36][R2.64+0x80], !P3 ;  /* 0x2840008002147fae */ /* 0x0001e8000d901d64 */
[----:B------:R0:W-:Y:S04]  /*ea30*/  LDGSTS.E.BYPASS.LTC128B.128 [R20+0x2ac00], desc[UR36][R2.64+0x100], !P2 ;  /* 0x2ac0010002147fae */ /* 0x0001e8000d101d64 */
[----:B------:R0:W-:Y:S02]  /*ea40*/  LDGSTS.E.BYPASS.LTC128B.128 [R20+0x2d400], desc[UR36][R2.64+0x180], !P1 ;  /* 0x2d40018002147fae */ /* 0x0001e4000c901d64 */
.L_x_138:
[----:B0-2---:R-:W-:-:S05]  /*ea50*/  IADD3 R2, P0, R14, R0, RZ ;  /* 0x000000000e027210 */ /* 0x005fca0007f1e0ff */
[----:B-1----:R-:W-:Y:S01]  /*ea60*/  IMAD.X R3, RZ, RZ, R35, P0 ;  /* 0x000000ffff037224 */ /* 0x002fe200000e0623 */
[----:B------:R-:W-:-:S04]  /*ea70*/  PLOP3.LUT P0, PT, PT, PT, PT, 0x80, 0x0 ;  /* 0x000000000000781c */ /* 0x000fc80003f0f070 */
[----:B------:R-:W-:Y:S01]  /*ea80*/  @!PT LDS RZ, [RZ] ;  /* 0x00000000fffff984 */ /* 0x000fe20000000800 */
[----:B------:R-:W-:Y:S01]  /*ea90*/  @!PT LDS RZ, [RZ] ;  /* 0x00000000fffff984 */ /* 0x000fe20000000800 */
[----:B------:R-:W-:Y:S01]  /*eaa0*/  @!PT LDS RZ, [RZ] ;  /* 0x00000000fffff984 */ /* 0x000fe20000000800 */
[----:B------:R0:W-:Y:S04]  /*eab0*/  LDGSTS.E.BYPASS.LTC128B.128 [R20+0x26400], desc[UR36][R2.64], !P4 ;  /* 0x2640000002147fae */ /* 0x0001e8000e101d64 */
[----:B------:R0:W-:Y:S04]  /*eac0*/  LDGSTS.E.BYPASS.LTC128B.128 [R20+0x28c00], desc[UR36][R2.64+0x80], !P3 ;  /* 0x28c0008002147fae */ /* 0x0001e8000d901d64 */
[----:B------:R0:W-:Y:S04]  /*ead0*/  LDGSTS.E.BYPASS.LTC128B.128 [R20+0x2b400], desc[UR36][R2.64+0x100], !P2 ;  /* 0x2b40010002147fae */ /* 0x0001e8000d101d64 */
[----:B------:R0:W-:Y:S01]  /*eae0*/  LDGSTS.E.BYPASS.LTC128B.128 [R20+0x2dc00], desc[UR36][R2.64+0x180], !P1 ;  /* 0x2dc0018002147fae */ /* 0x0001e2000c901d64 */
[----:B------:R-:W-:Y:S01]  /*eaf0*/  NOP ;  /* 0x0000000000007918 */ /* 0x000fe20000000000 */
.L_x_62:
        /* <DEDUP_REMOVED lines=10> */
.L_x_63:
[----:B------:R1:W-:Y:S01]  /*eba0*/  SYNCS.ARRIVE.TRANS64.A1T0 RZ, [R7+URZ+0x38830], RZ ;  /* 0x038830ff07ff79a7 */ /* 0x0003e2000810003f */
[----:B------:R-:W-:Y:S05]  /*ebb0*/  @!P2 BRA `(.L_x_64) ;  /* 0x000000000004a947 */ /* 0x000fea0003800000 */
[----:B------:R-:W-:Y:S01]  /*ebc0*/  BPT.TRAP 0x1 ;  /* 0x000000040000795c */ /* 0x000fe20000300000 */
.L_x_64:
[----:B0-----:R-:W-:Y:S01]  /*ebd0*/  SHF.L.U32 R2, R10, 0x1f, RZ ;  /* 0x0000001f0a027819 */ /* 0x001fe200000006ff */
[----:B------:R-:W-:Y:S01]  /*ebe0*/  IMAD.MOV.U32 R9, RZ, RZ, -0x50 ;  /* 0xffffffb0ff097424 */ /* 0x000fe200078e00ff */
[----:B-1----:R-:W-:Y:S01]  /*ebf0*/  LEA R7, R6, UR39, 0x3 ;  /* 0x0000002706077c11 */ /* 0x002fe2000f8e18ff */
[----:B------:R-:W-:Y:S02]  /*ec00*/  BSSY B1, `(.L_x_65) ;  /* 0x0000004000017945 */ /* 0x000fe40003800000 */
[----:B------:R-:W-:Y:S01]  /*ec10*/  IMAD R9, R28, R9, UR38 ;  /* 0x000000261c097e24 */ /* 0x000fe2000f8e0209 */
[----:B------:R-:W0:Y:S02]  /*ec20*/  SYNCS.PHASECHK.TRANS64.TRYWAIT P0, [R7+URZ+0x38860], R2 ;  /* 0x03886002070075a7 */ /* 0x000e24000800017f */
[----:B0-----:R-:W-:Y:S05]  /*ec30*/  @!P0 BRA `(.L_x_66) ;  /* 0x0000002c00308947 */ /* 0x001fea0003800000 */
.L_x_139:
[----:B------:R-:W-:Y:S05]  /*ec40*/  BSYNC B1 ;  /* 0x0000000000017941 */ /* 0x000fea0003800000 */
.L_x_65:
[----:B------:R-:W-:Y:S01]  /*ec50*/  UMOV UR4, 0xffffffff ;  /* 0xffffffff00047882 */ /* 0x000fe20000000000 */
[----:B------:R-:W-:Y:S01]  /*ec60*/  LOP3.LUT P4, RZ, R16, 0x80, RZ, 0xc0, !PT ;  /* 0x0000008010ff7812 */ /* 0x000fe2000788c0ff */
[----:B------:R-:W-:Y:S01]  /*ec70*/  IMAD R6, R6, 0x5000, R26 ;  /* 0x0000500006067824 */ /* 0x000fe200078e021a */
[C---:B------:R-:W-:Y:S01]  /*ec80*/  LOP3.LUT P3, RZ, R16.reuse, 0x40, RZ, 0xc0, !PT ;  /* 0x0000004010ff7812 */ /* 0x040fe2000786c0ff */
[----:B------:R-:W-:Y:S01]  /*ec90*/  IMAD.IADD R9, R9, 0x1, -R34 ;  /* 0x0000000109097824 */ /* 0x000fe200078e0a22 */
[C---:B------:R-:W-:Y:S02]  /*eca0*/  LOP3.LUT P2, RZ, R16.reuse, 0x20, RZ, 0xc0, !PT ;  /* 0x0000002010ff7812 */ /* 0x040fe4000784c0ff */
[----:B------:R-:W-:Y:S01]  /*ecb0*/  LOP3.LUT P1, RZ, R16, 0x10, RZ, 0xc0, !PT ;  /* 0x0000001010ff7812 */ /* 0x000fe2000782c0ff */
[----:B------:R-:W-:-:S12]  /*ecc0*/  BRA.DIV UR4, `(.L_x_67) ;  /* 0x0000002e04207947 */ /* 0x000fd8000b800000 */
[----:B------:R-:W0:Y:S01]  /*ecd0*/  SHFL.IDX PT, R14, R17, RZ, 0x181f ;  /* 0x00181fff110e7589 */ /* 0x000e2200000e0000 */
[----:B------:R-:W-:-:S03]  /*ece0*/  LEA R6, R6, UR39, 0x1 ;  /* 0x0000002706067c11 */ /* 0x000fc6000f8e08ff */
[----:B------:R-:W1:Y:S01]  /*ecf0*/  SHFL.IDX PT, R3, R18, RZ, 0x181f ;  /* 0x00181fff12037589 */ /* 0x000e6200000e0000 */
[----:B0-----:R-:W-:-:S03]  /*ed00*/  IADD3 R2, P0, R14, R0, RZ ;  /* 0x000000000e027210 */ /* 0x001fc60007f1e0ff */
[----:B------:R-:W0:Y:S01]  /*ed10*/  SHFL.IDX PT, R14, R17, 0x1, 0x181f ;  /* 0x00381f00110e7f89 */ /* 0x000e2200000e0000 */
[----:B-1----:R-:W-:Y:S02]  /*ed20*/  IADD3.X R3, RZ, R3, RZ, P0, !PT ;  /* 0x00000003ff037210 */ /* 0x002fe400007fe4ff */
[----:B------:R-:W-:-:S13]  /*ed30*/  ISETP.LT.OR P0, PT, R9, 0x1, P4 ;  /* 0x000000010900780c */ /* 0x000fda0002701670 */
[----:B------:R-:W-:Y:S01]  /*ed40*/  LDGSTS.E.BYPASS.LTC128B.128 [R6+0x400], desc[UR36][R2.64], !P0 ;  /* 0x0040000002067fae */ /* 0x000fe2000c101d64 */
[----:B------:R-:W-:-:S13]  /*ed50*/  ISETP.LT.OR P0, PT, R9, 0x1, P3 ;  /* 0x000000010900780c */ /* 0x000fda0001f01670 */
[----:B------:R-:W-:Y:S01]  /*ed60*/  LDGSTS.E.BYPASS.LTC128B.128 [R6+0x2c00], desc[UR36][R2.64+0x80], !P0 ;  /* 0x02c0008002067fae */ /* 0x000fe2000c101d64 */
[----:B------:R-:W-:-:S13]  /*ed70*/  ISETP.LT.OR P0, PT, R9, 0x1, P2 ;  /* 0x000000010900780c */ /* 0x000fda0001701670 */
[----:B------:R-:W-:Y:S01]  /*ed80*/  LDGSTS.E.BYPASS.LTC128B.128 [R6+0x5400], desc[UR36][R2.64+0x100], !P0 ;  /* 0x0540010002067fae */ /* 0x000fe2000c101d64 */
[----:B------:R-:W-:-:S13]  /*ed90*/  ISETP.LT.OR P0, PT, R9, 0x1, P1 ;  /* 0x000000010900780c */ /* 0x000fda0000f01670 */
[----:B------:R1:W-:Y:S04]  /*eda0*/  LDGSTS.E.BYPASS.LTC128B.128 [R6+0x7c00], desc[UR36][R2.64+0x180], !P0 ;  /* 0x07c0018002067fae */ /* 0x0003e8000c101d64 */
[----:B-1----:R-:W1:Y:S01]  /*edb0*/  SHFL.IDX PT, R3, R18, 0x1, 0x181f ;  /* 0x00381f0012037f89 */ /* 0x002e6200000e0000 */
[----:B0-----:R-:W-:-:S03]  /*edc0*/  IADD3 R2, P0, R14, R0, RZ ;  /* 0x000000000e027210 */ /* 0x001fc60007f1e0ff */
[----:B------:R-:W0:Y:S02]  /*edd0*/  SHFL.IDX PT, R14, R17, 0x2, 0x181f ;  /* 0x00581f00110e7f89 */ /* 0x000e2400000e0000 */
[----:B-1----:R-:W-:Y:S01]  /*ede0*/  IMAD.X R3, RZ, RZ, R3, P0 ;  /* 0x000000ffff037224 */ /* 0x002fe200000e0603 */
        /* <DEDUP_REMOVED lines=22> */
[----:B------:R-:W2:Y:S04]  /*ef50*/  SHFL.IDX PT, R18, R18, 0x4, 0x181f ;  /* 0x00981f0012127f89 */ /* 0x000ea800000e0000 */
[----:B------:R3:W4:Y:S01]  /*ef60*/  SHFL.IDX PT, R14, R17, 0x4, 0x181f ;  /* 0x00981f00110e7f89 */ /* 0x00072200000e0000 */
[----:B-1----:R-:W-:Y:S01]  /*ef70*/  IMAD.X R3, RZ, RZ, R3, P0 ;  /* 0x000000ffff037224 */ /* 0x002fe200000e0603 */
[----:B------:R-:W-:-:S13]  /*ef80*/  ISETP.LT.OR P0, PT, R9, 0x31, P4 ;  /* 0x000000310900780c */ /* 0x000fda0002701670 */
[----:B------:R3:W-:Y:S01]  /*ef90*/  LDGSTS.E.BYPASS.LTC128B.128 [R6+0x1c00], desc[UR36][R2.64], !P0 ;  /* 0x01c0000002067fae */ /* 0x0007e2000c101d64 */
[----:B------:R-:W-:-:S13]  /*efa0*/  ISETP.LT.OR P0, PT, R9, 0x31, P3 ;  /* 0x000000310900780c */ /* 0x000fda0001f01670 */
[----:B------:R3:W-:Y:S01]  /*efb0*/  LDGSTS.E.BYPASS.LTC128B.128 [R6+0x4400], desc[UR36][R2.64+0x80], !P0 ;  /* 0x0440008002067fae */ /* 0x0007e2000c101d64 */
[----:B------:R-:W-:-:S13]  /*efc0*/  ISETP.LT.OR P0, PT, R9, 0x31, P2 ;  /* 0x000000310900780c */ /* 0x000fda0001701670 */
[----:B------:R3:W-:Y:S01]  /*efd0*/  LDGSTS.E.BYPASS.LTC128B.128 [R6+0x6c00], desc[UR36][R2.64+0x100], !P0 ;  /* 0x06c0010002067fae */ /* 0x0007e2000c101d64 */
[----:B------:R-:W-:-:S13]  /*efe0*/  ISETP.LT.OR P0, PT, R9, 0x31, P1 ;  /* 0x000000310900780c */ /* 0x000fda0000f01670 */
[----:B--2-4-:R3:W-:Y:S02]  /*eff0*/  LDGSTS.E.BYPASS.LTC128B.128 [R6+0x9400], desc[UR36][R2.64+0x180], !P0 ;  /* 0x0940018002067fae */ /* 0x0147e4000c101d64 */
.L_x_151:
[----:B0--3--:R-:W-:Y:S01]  /*f000*/  IADD3 R2, P0, R14, R0, RZ ;  /* 0x000000000e027210 */ /* 0x009fe20007f1e0ff */
[----:B------:R-:W-:Y:S02]  /*f010*/  ULDC.64 UR4, c[0x0][0x328] ;  /* 0x0000ca0000047ab9 */ /* 0x000fe40000000a00 */
[----:B------:R-:W-:Y:S01]  /*f020*/  IMAD R0, R21, UR4, RZ ;  /* 0x0000000415007c24 */ /* 0x000fe2000f8e02ff */
[----:B------:R-:W-:Y:S02]  /*f030*/  IADD3.X R3, RZ, R18, RZ, P0, !PT ;  /* 0x00000012ff037210 */ /* 0x000fe400007fe4ff */
[----:B------:R-:W-:-:S13]  /*f040*/  ISETP.LT.OR P0, PT, R9, 0x41, P4 ;  /* 0x000000410900780c */ /* 0x000fda0002701670 */
[----:B------:R-:W-:Y:S01]  /*f050*/  @!PT LDS RZ, [RZ] ;  /* 0x00000000fffff984 */ /* 0x000fe20000000800 */
[----:B------:R-:W-:Y:S01]  /*f060*/  @!PT LDS RZ, [RZ] ;  /* 0x00000000fffff984 */ /* 0x000fe20000000800 */
[----:B------:R-:W-:Y:S01]  /*f070*/  @!PT LDS RZ, [RZ] ;  /* 0x00000000fffff984 */ /* 0x000fe20000000800 */
[----:B------:R-:W-:Y:S01]  /*f080*/  LDGSTS.E.BYPASS.LTC128B.128 [R6+0x2400], desc[UR36][R2.64], !P0 ;  /* 0x0240000002067fae */ /* 0x000fe2000c101d64 */
[----:B------:R-:W-:-:S13]  /*f090*/  ISETP.LT.OR P0, PT, R9, 0x41, P3 ;  /* 0x000000410900780c */ /* 0x000fda0001f01670 */
[----:B------:R-:W-:Y:S01]  /*f0a0*/  LDGSTS.E.BYPASS.LTC128B.128 [R6+0x4c00], desc[UR36][R2.64+0x80], !P0 ;  /* 0x04c0008002067fae */ /* 0x000fe2000c101d64 */
[----:B------:R-:W-:-:S13]  /*f0b0*/  ISETP.LT.OR P0, PT, R9, 0x41, P2 ;  /* 0x000000410900780c */ /* 0x000fda0001701670 */
[----:B------:R-:W-:Y:S01]  /*f0c0*/  LDGSTS.E.BYPASS.LTC128B.128 [R6+0x7400], desc[UR36][R2.64+0x100], !P0 ;  /* 0x0740010002067fae */ /* 0x000fe2000c101d64 */
[----:B------:R-:W-:Y:S01]  /*f0d0*/  ISETP.LT.OR P0, PT, R9, 0x41, P1 ;  /* 0x000000410900780c */ /* 0x000fe20000f01670 */
[----:B------:R-:W-:-:S12]  /*f0e0*/  IMAD R9, R5, UR5, R0 ;  /* 0x0000000505097c24 */ /* 0x000fd8000f8e0200 */
[----:B------:R0:W-:Y:S02]  /*f0f0*/  LDGSTS.E.BYPASS.LTC128B.128 [R6+0x9c00], desc[UR36][R2.64+0x180], !P0 ;  /* 0x09c0018002067fae */ /* 0x0001e4000c101d64 */
        /* <DEDUP_REMOVED lines=9> */
[C---:B------:R-:W-:Y:S01]  /*f190*/  IMAD R5, R19.reuse, UR5, R0 ;  /* 0x0000000513057c24 */ /* 0x040fe2000f8e0200 */
[----:B------:R-:W-:Y:S01]  /*f1a0*/  NOP ;  /* 0x0000000000007918 */ /* 0x000fe20000000000 */
[----:B------:R-:W-:Y:S01]  /*f1b0*/  IMAD.WIDE.U32 R2, R19, UR4, R2 ;  /* 0x0000000413027c25 */ /* 0x000fe2000f8e0002 */
[----:B------:R-:W-:-:S03]  /*f1c0*/  ULDC.64 UR4, c[0x0][0x318] ;  /* 0x0000c60000047ab9 */ /* 0x000fc60000000a00 */
[----:B------:R-:W-:Y:S01]  /*f1d0*/  IMAD.IADD R3, R5, 0x1, R3 ;  /* 0x0000000105037824 */ /* 0x000fe200078e0203 */
[----:B------:R-:W-:-:S04]  /*f1e0*/  LEA R17, P0, R2, UR4, 0x1 ;  /* 0x0000000402117c11 */ /* 0x000fc8000f8008ff */
[----:B------:R-:W-:Y:S02]  /*f1f0*/  LEA.HI.X R18, R2, UR5, R3, 0x1, P0 ;  /* 0x0000000502127c11 */ /* 0x000fe400080f0c03 */
[----:B------:R-:W-:-:S13]  /*f200*/  PLOP3.LUT P0, PT, PT, PT, PT, 0x80, 0x0 ;  /* 0x000000000000781c */ /* 0x000fda0003f0f070 */
.L_x_68:
        /* <DEDUP_REMOVED lines=10> */
.L_x_69:
[C---:B------:R-:W-:Y:S01]  /*f2b0*/  ISETP.GT.AND P0, PT, R8.reuse, RZ, PT ;  /* 0x000000ff0800720c */ /* 0x040fe20003f04270 */
[----:B------:R0:W-:Y:S01]  /*f2c0*/  SYNCS.ARRIVE.TRANS64.A1T0 RZ, [R7+URZ+0x38850], RZ ;  /* 0x038850ff07ff79a7 */ /* 0x0001e2000810003f */
[----:B------:R-:W-:Y:S01]  /*f2d0*/  IADD3 R0, R8, -0x1, RZ ;  /* 0xffffffff08007810 */ /* 0x000fe20007ffe0ff */
[----:B------:R-:W-:Y:S02]  /*f2e0*/  IMAD.MOV.U32 R10, RZ, RZ, R25 ;  /* 0x000000ffff0a7224 */ /* 0x000fe400078e0019 */
[----:B------:R-:W-:Y:S02]  /*f2f0*/  IMAD.MOV.U32 R6, RZ, RZ, R22 ;  /* 0x000000ffff067224 */ /* 0x000fe400078e0016 */
[----:B------:R-:W-:-:S06]  /*f300*/  IMAD.MOV.U32 R28, RZ, RZ, R8 ;  /* 0x000000ffff1c7224 */ /* 0x000fcc00078e0008 */
[----:B0-----:R-:W-:Y:S05]  /*f310*/  @P0 BRA `(.L_x_70) ;  /* 0xfffffff000300947 */ /* 0x001fea000383ffff */
[----:B------:R-:W-:Y:S05]  /*f320*/  BSYNC B0 ;  /* 0x0000000000007941 */ /* 0x000fea0003800000 */
.L_x_57:
[----:B------:R-:W-:-:S13]  /*f330*/  LOP3.LUT P0, RZ, R16, 0x100, RZ, 0xc0, !PT ;  /* 0x0000010010ff7812 */ /* 0x000fda000780c0ff */
[----:B------:R-:W-:Y:S05]  /*f340*/  @!P0 BRA `(.L_x_71) ;  /* 0x0000000000048947 */ /* 0x000fea0003800000 */
[----:B------:R-:W-:Y:S01]  /*f350*/  BPT.TRAP 0x1 ;  /* 0x000000040000795c */ /* 0x000fe20000300000 */
.L_x_71:
[----:B------:R-:W-:Y:S01]  /*f360*/  LEA R4, R22, UR39, 0x3 ;  /* 0x0000002716047c11 */ /* 0x000fe2000f8e18ff */
[----:B------:R-:W-:Y:S01]  /*f370*/  BSSY B0, `(.L_x_72) ;  /* 0x0000006000007945 */ /* 0x000fe20003800000 */
[----:B0-----:R-:W-:Y:S02]  /*f380*/  SHF.L.U32 R3, R25, 0x1f, RZ ;  /* 0x0000001f19037819 */ /* 0x001fe400000006ff */
[----:B------:R-:W-:Y:S02]  /*f390*/  MOV R5, 0xffffffb0 ;  /* 0xffffffb000057802 */ /* 0x000fe40000000f00 */
[----:B------:R-:W0:Y:S03]  /*f3a0*/  SYNCS.PHASECHK.TRANS64.TRYWAIT P0, [R4+URZ+0x38860], R3 ;  /* 0x03886003040075a7 */ /* 0x000e26000800017f */
[----:B------:R-:W-:Y:S01]  /*f3b0*/  IMAD R5, R8, R5, UR38 ;  /* 0x0000002608057e24 */ /* 0x000fe2000f8e0205 */
[----:B0-----:R-:W-:Y:S06]  /*f3c0*/  @!P0 BRA `(.L_x_73) ;  /* 0x0000002c00288947 */ /* 0x001fec0003800000 */
.L_x_152:
[----:B------:R-:W-:Y:S05]  /*f3d0*/  BSYNC B0 ;  /* 0x0000000000007941 */ /* 0x000fea0003800000 */
.L_x_72:
        /* <DEDUP_REMOVED lines=8> */
[----:B------:R-:W1:Y:S01]  /*f460*/  SHFL.IDX PT, R14, R17, RZ, 0x181f ;  /* 0x00181fff110e7589 */ /* 0x000e6200000e0000 */
[----:B------:R-:W-:-:S03]  /*f470*/  IMAD.SHL.U32 R6, R37, 0x2, RZ ;  /* 0x0000000225067824 */ /* 0x000fc600078e00ff */
[----:B------:R-:W0:Y:S02]  /*f480*/  SHFL.IDX PT, R0, R18, RZ, 0x181f ;  /* 0x00181fff12007589 */ /* 0x000e2400000e0000 */
[----:B-1----:R-:W-:Y:S02]  /*f490*/  IADD3 R2, P0, R14, R6, RZ ;  /* 0x000000060e027210 */ /* 0x002fe40007f1e0ff */
[----:B------:R-:W1:Y:S03]  /*f4a0*/  SHFL.IDX PT, R14, R17, 0x1, 0x181f ;  /* 0x00381f00110e7f89 */ /* 0x000e6600000e0000 */
[----:B0-----:R-:W-:Y:S01]  /*f4b0*/  IMAD.X R3, RZ, RZ, R0, P0 ;  /* 0x000000ffff037224 */ /* 0x001fe200000e0600 */
[----:B------:R-:W-:Y:S02]  /*f4c0*/  ISETP.LT.OR P0, PT, R5, 0x1, P4 ;  /* 0x000000010500780c */ /* 0x000fe40002701670 */
[----:B------:R-:W-:-:S02]  /*f4d0*/  LEA R0, R7, UR39, 0x1 ;  /* 0x0000002707007c11 */ /* 0x000fc4000f8e08ff */
[----:B------:R-:W0:Y:S09]  /*f4e0*/  SHFL.IDX PT, R7, R18, 0x1, 0x181f ;  /* 0x00381f0012077f89 */ /* 0x000e3200000e0000 */
[----:B------:R-:W-:Y:S01]  /*f4f0*/  LDGSTS.E.BYPASS.LTC128B.128 [R0+0x400], desc[UR36][R2.64], !P0 ;  /* 0x0040000002007fae */ /* 0x000fe2000c101d64 */
[----:B------:R-:W-:-:S13]  /*f500*/  ISETP.LT.OR P0, PT, R5, 0x1, P3 ;  /* 0x000000010500780c */ /* 0x000fda0001f01670 */
[----:B------:R-:W-:Y:S01]  /*f510*/  LDGSTS.E.BYPASS.LTC128B.128 [R0+0x2c00], desc[UR36][R2.64+0x80], !P0 ;  /* 0x02c0008002007fae */ /* 0x000fe2000c101d64 */
[----:B------:R-:W-:-:S13]  /*f520*/  ISETP.LT.OR P0, PT, R5, 0x1, P2 ;  /* 0x000000010500780c */ /* 0x000fda0001701670 */
[----:B------:R-:W-:Y:S01]  /*f530*/  LDGSTS.E.BYPASS.LTC128B.128 [R0+0x5400], desc[UR36][R2.64+0x100], !P0 ;  /* 0x0540010002007fae */ /* 0x000fe2000c101d64 */
[----:B------:R-:W-:-:S13]  /*f540*/  ISETP.LT.OR P0, PT, R5, 0x1, P1 ;  /* 0x000000010500780c */ /* 0x000fda0000f01670 */
[----:B------:R1:W-:Y:S02]  /*f550*/  LDGSTS.E.BYPASS.LTC128B.128 [R0+0x7c00], desc[UR36][R2.64+0x180], !P0 ;  /* 0x07c0018002007fae */ /* 0x0003e4000c101d64 */
[----:B-1----:R-:W-:Y:S02]  /*f560*/  IADD3 R2, P0, R14, R6, RZ ;  /* 0x000000060e027210 */ /* 0x002fe40007f1e0ff */
[----:B------:R-:W1:Y:S02]  /*f570*/  SHFL.IDX PT, R14, R17, 0x2, 0x181f ;  /* 0x00581f00110e7f89 */ /* 0x000e6400000e0000 */
[----:B0-----:R-:W-:Y:S02]  /*f580*/  IADD3.X R3, RZ, R7, RZ, P0, !PT ;  /* 0x00000007ff037210 */ /* 0x001fe400007fe4ff */
[----:B------:R-:W-:Y:S01]  /*f590*/  ISETP.LT.OR P0, PT, R5, 0x11, P4 ;  /* 0x000000110500780c */ /* 0x000fe20002701670 */
[----:B------:R-:W0:-:S12]  /*f5a0*/  SHFL.IDX PT, R7, R18, 0x2, 0x181f ;  /* 0x00581f0012077f89 */ /* 0x000e1800000e0000 */
        /* <DEDUP_REMOVED lines=8> */
[----:B------:R-:W1:Y:S03]  /*f630*/  SHFL.IDX PT, R14, R17, 0x3, 0x181f ;  /* 0x00781f00110e7f89 */ /* 0x000e6600000e0000 */
[----:B0-----:R-:W-:Y:S01]  /*f640*/  IMAD.X R3, RZ, RZ, R7, P0 ;  /* 0x000000ffff037224 */ /* 0x001fe200000e0607 */
[C---:B------:R-:W-:Y:S01]  /*f650*/  ISETP.LT.OR P0, PT, R5.reuse, 0x21, P4 ;  /* 0x000000210500780c */ /* 0x040fe20002701670 */
[----:B------:R-:W0:Y:S04]  /*f660*/  SHFL.IDX PT, R7, R18, 0x3, 0x181f ;  /* 0x00781f0012077f89 */ /* 0x000e2800000e0000 */
[----:B------:R-:W2:Y:S08]  /*f670*/  SHFL.IDX PT, R18, R18, 0x4, 0x181f ;  /* 0x00981f0012127f89 */ /* 0x000eb000000e0000 */
        /* <DEDUP_REMOVED lines=8> */
[----:B------:R1:W3:Y:S03]  /*f700*/  SHFL.IDX PT, R14, R17, 0x4, 0x181f ;  /* 0x00981f00110e7f89 */ /* 0x0002e600000e0000 */
[----:B0-----:R-:W-:Y:S01]  /*f710*/  IMAD.X R3, RZ, RZ, R7, P0 ;  /* 0x000000ffff037224 */ /* 0x001fe200000e0607 */
[----:B------:R-:W-:-:S13]  /*f720*/  ISETP.LT.OR P0, PT, R5, 0x31, P4 ;  /* 0x000000310500780c */ /* 0x000fda0002701670 */
[----:B------:R1:W-:Y:S01]  /*f730*/  LDGSTS.E.BYPASS.LTC128B.128 [R0+0x1c00], desc[UR36][R2.64], !P0 ;  /* 0x01c0000002007fae */ /* 0x0003e2000c101d64 */
[----:B------:R-:W-:-:S13]  /*f740*/  ISETP.LT.OR P0, PT, R5, 0x31, P3 ;  /* 0x000000310500780c */ /* 0x000fda0001f01670 */
[----:B------:R1:W-:Y:S01]  /*f750*/  LDGSTS.E.BYPASS.LTC128B.128 [R0+0x4400], desc[UR36][R2.64+0x80], !P0 ;  /* 0x0440008002007fae */ /* 0x0003e2000c101d64 */
[----:B------:R-:W-:-:S13]  /*f760*/  ISETP.LT.OR P0, PT, R5, 0x31, P2 ;  /* 0x000000310500780c */ /* 0x000fda0001701670 */
[----:B------:R1:W-:Y:S01]  /*f770*/  LDGSTS.E.BYPASS.LTC128B.128 [R0+0x6c00], desc[UR36][R2.64+0x100], !P0 ;  /* 0x06c0010002007fae */ /* 0x0003e2000c101d64 */
[----:B------:R-:W-:-:S13]  /*f780*/  ISETP.LT.OR P0, PT, R5, 0x31, P1 ;  /* 0x000000310500780c */ /* 0x000fda0000f01670 */
[----:B--23--:R1:W-:Y:S02]  /*f790*/  LDGSTS.E.BYPASS.LTC128B.128 [R0+0x9400], desc[UR36][R2.64+0x180], !P0 ;  /* 0x0940018002007fae */ /* 0x00c3e4000c101d64 */
.L_x_164:
[----:B01----:R-:W-:-:S05]  /*f7a0*/  IADD3 R2, P0, R14, R6, RZ ;  /* 0x000000060e027210 */ /* 0x003fca0007f1e0ff */
[----:B------:R-:W-:Y:S01]  /*f7b0*/  IMAD.X R3, RZ, RZ, R18, P0 ;  /* 0x000000ffff037224 */ /* 0x000fe200000e0612 */
[----:B------:R-:W-:-:S13]  /*f7c0*/  ISETP.LT.OR P0, PT, R5, 0x41, P4 ;  /* 0x000000410500780c */ /* 0x000fda0002701670 */
[----:B------:R-:W-:Y:S01]  /*f7d0*/  @!PT LDS RZ, [RZ] ;  /* 0x00000000fffff984 */ /* 0x000fe20000000800 */
[----:B------:R-:W-:Y:S01]  /*f7e0*/  @!PT LDS RZ, [RZ] ;  /* 0x00000000fffff984 */ /* 0x000fe20000000800 */
[----:B------:R-:W-:Y:S01]  /*f7f0*/  @!PT LDS RZ, [RZ] ;  /* 0x00000000fffff984 */ /* 0x000fe20000000800 */
[----:B------:R0:W-:Y:S01]  /*f800*/  LDGSTS.E.BYPASS.LTC128B.128 [R0+0x2400], desc[UR36][R2.64], !P0 ;  /* 0x0240000002007fae */ /* 0x0001e2000c101d64 */
[----:B------:R-:W-:-:S13]  /*f810*/  ISETP.LT.OR P0, PT, R5, 0x41, P3 ;  /* 0x000000410500780c */ /* 0x000fda0001f01670 */
[----:B------:R0:W-:Y:S01]  /*f820*/  LDGSTS.E.BYPASS.LTC128B.128 [R0+0x4c00], desc[UR36][R2.64+0x80], !P0 ;  /* 0x04c0008002007fae */ /* 0x0001e2000c101d64 */
[----:B------:R-:W-:-:S13]  /*f830*/  ISETP.LT.OR P0, PT, R5, 0x41, P2 ;  /* 0x000000410500780c */ /* 0x000fda0001701670 */
[----:B------:R0:W-:Y:S01]  /*f840*/  LDGSTS.E.BYPASS.LTC128B.128 [R0+0x7400], desc[UR36][R2.64+0x100], !P0 ;  /* 0x0740010002007fae */ /* 0x0001e2000c101d64 */
[----:B------:R-:W-:-:S13]  /*f850*/  ISETP.LT.OR P0, PT, R5, 0x41, P1 ;  /* 0x000000410500780c */ /* 0x000fda0000f01670 */
[----:B------:R0:W-:Y:S01]  /*f860*/  LDGSTS.E.BYPASS.LTC128B.128 [R0+0x9c00], desc[UR36][R2.64+0x180], !P0 ;  /* 0x09c0018002007fae */ /* 0x0001e2000c101d64 */
[----:B------:R-:W-:Y:S01]  /*f870*/  PLOP3.LUT P0, PT, PT, PT, PT, 0x80, 0x0 ;  /* 0x000000000000781c */ /* 0x000fe20003f0f070 */
[----:B------:R-:W-:-:S12]  /*f880*/  NOP ;  /* 0x0000000000007918 */ /* 0x000fd80000000000 */
.L_x_75:
        /* <DEDUP_REMOVED lines=10> */
.L_x_76:
[----:B0-----:R-:W2:Y:S01]  /*f930*/  LDL.LU R2, [R1] ;  /* 0x0000000001027983 */ /* 0x001ea20000300800 */
[----:B------:R-:W-:Y:S01]  /*f940*/  IADD3 R22, R22, 0x1, RZ ;  /* 0x0000000116167810 */ /* 0x000fe20007ffe0ff */
[----:B------:R-:W-:Y:S01]  /*f950*/  VIADD R36, R36, UR43 ;  /* 0x0000002b24247c36 */ /* 0x000fe20008000000 */
[----:B------:R-:W-:Y:S01]  /*f960*/  ULDC UR4, c[0x0][0xc34] ;  /* 0x00030d0000047ab9 */ /* 0x000fe20000000800 */
[----:B------:R0:W-:Y:S01]  /*f970*/  SYNCS.ARRIVE.TRANS64.A1T0 RZ, [R4+URZ+0x38850], RZ ;  /* 0x038850ff04ff79a7 */ /* 0x0001e2000810003f */
[----:B------:R-:W-:-:S04]  /*f980*/  ISETP.NE.AND P0, PT, R22, 0x2, PT ;  /* 0x000000021600780c */ /* 0x000fc80003f05270 */
[----:B------:R-:W-:Y:S02]  /*f990*/  SEL R22, R22, RZ, P0 ;  /* 0x000000ff16167207 */ /* 0x000fe40000000000 */
[----:B------:R-:W-:Y:S02]  /*f9a0*/  SEL R0, RZ, 0x1, P0 ;  /* 0x00000001ff007807 */ /* 0x000fe40000000000 */
[----:B------:R-:W-:Y:S02]  /*f9b0*/  ISETP.GE.AND P0, PT, R36, UR4, PT ;  /* 0x0000000424007c0c */ /* 0x000fe4000bf06270 */
[----:B------:R-:W-:Y:S01]  /*f9c0*/  LOP3.LUT R25, R25, R0, RZ, 0x3c, !PT ;  /* 0x0000000019197212 */ /* 0x000fe200078e3cff */
[----:B--2---:R-:W-:-:S05]  /*f9d0*/  VIADD R2, R2, 0x1 ;  /* 0x0000000102027836 */ /* 0x004fca0000000000 */
[----:B------:R0:W-:Y:S05]  /*f9e0*/  STL [R1], R2 ;  /* 0x0000000201007387 */ /* 0x0001ea0000100800 */
[----:B------:R-:W-:Y:S05]  /*f9f0*/  @!P0 BRA `(.L_x_77) ;  /* 0xffffffcc009c8947 */ /* 0x000fea000383ffff */
[----:B------:R-:W-:-:S07]  /*fa00*/  LOP3.LUT R0, R2, 0x1, RZ, 0xc, !PT ;  /* 0x0000000102007812 */ /* 0x000fce00078e0cff */
.L_x_40:
[----:B------:R-:W1:Y:S01]  /*fa10*/  S2R R3, SR_CgaCtaId ;  /* 0x0000000000037919 */ /* 0x000e620000008800 */
[----:B0-----:R-:W-:Y:S01]  /*fa20*/  MOV R2, 0x400 ;  /* 0x0000040000027802 */ /* 0x001fe20000000f00 */
[----:B------:R-:W-:Y:S01]  /*fa30*/  BSSY B0, `(.L_x_78) ;  /* 0x0000005000007945 */ /* 0x000fe20003800000 */
[----:B------:R-:W-:Y:S02]  /*fa40*/  SHF.L.U32 R0, R0, 0x1f, RZ ;  /* 0x0000001f00007819 */ /* 0x000fe400000006ff */
[----:B-1----:R-:W-:-:S04]  /*fa50*/  LEA R5, R3, R2, 0x18 ;  /* 0x0000000203057211 */ /* 0x002fc800078ec0ff */
[----:B------:R-:W0:Y:S02]  /*fa60*/  SYNCS.PHASECHK.TRANS64.TRYWAIT P0, [R5+URZ+0x38820], R0 ;  /* 0x03882000050075a7 */ /* 0x000e24000800017f */
[----:B0-----:R-:W-:Y:S05]  /*fa70*/  @!P0 BRA `(.L_x_79) ;  /* 0x0000002c00808947 */ /* 0x001fea0003800000 */
.L_x_165:
[----:B------:R-:W-:Y:S05]  /*fa80*/  BSYNC B0 ;  /* 0x0000000000007941 */ /* 0x000fea0003800000 */
.L_x_78:
[----:B------:R-:W-:-:S03]  /*fa90*/  UMOV UR4, 0xffffffff ;  /* 0xffffffff00047882 */ /* 0x000fc60000000000 */
[----:B------:R-:W-:Y:S05]  /*faa0*/  BRA.DIV UR4, `(.L_x_80) ;  /* 0x0000002e04887947 */ /* 0x000fea000b800000 */
[----:B0-----:R-:W0:Y:S02]  /*fab0*/  S2R R0, SR_TID.X ;  /* 0x0000000000007919 */ /* 0x001e240000002100 */
[----:B0-----:R-:W-:-:S04]  /*fac0*/  SHF.R.U32.HI R0, RZ, 0x5, R0 ;  /* 0x00000005ff007819 */ /* 0x001fc80000011600 */
[----:B------:R-:W-:-:S05]  /*fad0*/  LOP3.LUT R0, R0, 0x3, RZ, 0xc0, !PT ;  /* 0x0000000300007812 */ /* 0x000fca00078ec0ff */
[----:B------:R0:W1:Y:S02]  /*fae0*/  SHFL.IDX PT, R14, R0, RZ, 0x1f ;  /* 0x00001fff000e7589 */ /* 0x00006400000e0000 */
.L_x_168:
[----:B-1----:R-:W-:Y:S01]  /*faf0*/  ISETP.NE.AND P0, PT, R14, RZ, PT ;  /* 0x000000ff0e00720c */ /* 0x002fe20003f05270 */
[----:B------:R-:W-:-:S12]  /*fb00*/  BSSY B0, `(.L_x_81) ;  /* 0x0000026000007945 */ /* 0x000fd80003800000 */
[----:B------:R-:W-:Y:S05]  /*fb10*/  @P0 BRA `(.L_x_82) ;  /* 0x0000000000900947 */ /* 0x000fea0003800000 */
[----:B------:R-:W-:-:S03]  /*fb20*/  UMOV UR4, 0xffffffff ;  /* 0xffffffff00047882 */ /* 0x000fc60000000000 */
[----:B------:R-:W-:Y:S05]  /*fb30*/  BRA.DIV UR4, `(.L_x_83) ;  /* 0x0000002e04987947 */ /* 0x000fea000b800000 */
[----:B------:R-:W-:-:S13]  /*fb40*/  ELECT P6, URZ, PT ;  /* 0x00000000003f782f */ /* 0x000fda00038c0000 */
.L_x_171:
[----:B------:R-:W-:Y:S05]  /*fb50*/  @!P6 BRA `(.L_x_82) ;  /* 0x000000000080e947 */ /* 0x000fea0003800000 */
[----:B0-----:R-:W2:Y:S02]  /*fb60*/  LDL R0, [R1+0xc] ;  /* 0x00000c0001007983 */ /* 0x001ea40000100800 */
[----:B--2---:R-:W-:-:S13]  /*fb70*/  R2UR UR4, R0 ;  /* 0x00000000000472ca */ /* 0x004fda00000e0000 */
[----:B------:R-:W-:-:S06]  /*fb80*/  ULOP3.LUT UR4, UR4, 0x2, URZ, 0xfc, !UPT ;  /* 0x0000000204047892 */ /* 0x000fcc000f8efc3f */
[----:B------:R-:W-:-:S05]  /*fb90*/  IMAD.U32 R0, RZ, RZ, UR4 ;  /* 0x00000004ff007e24 */ /* 0x000fca000f8e00ff */
[----:B------:R-:W-:-:S13]  /*fba0*/  ISETP.NE.AND P0, PT, R0, 0x3, PT ;  /* 0x000000030000780c */ /* 0x000fda0003f05270 */
[----:B------:R-:W-:Y:S05]  /*fbb0*/  @!P0 BRA `(.L_x_84) ;  /* 0x0000000000048947 */ /* 0x000fea0003800000 */
[----:B------:R-:W-:Y:S01]  /*fbc0*/  BPT.TRAP 0x1 ;  /* 0x000000040000795c */ /* 0x000fe20000300000 */
.L_x_84:
[C---:B------:R-:W-:Y:S01]  /*fbd0*/  LEA R3, R22.reuse, R5, 0x3 ;  /* 0x0000000516037211 */ /* 0x040fe200078e18ff */
[----:B------:R-:W-:Y:S01]  /*fbe0*/  VIADD R22, R22, 0x1 ;  /* 0x0000000116167836 */ /* 0x000fe20000000000 */
[----:B------:R-:W-:-:S04]  /*fbf0*/  SHF.L.U32 R2, R25, 0x1f, RZ ;  /* 0x0000001f19027819 */ /* 0x000fc800000006ff */
[----:B------:R-:W0:Y:S01]  /*fc00*/  SYNCS.PHASECHK.TRANS64.TRYWAIT P1, [R3+URZ+0x38840], R2 ;  /* 0x03884002030075a7 */ /* 0x000e22000802017f */
[----:B------:R-:W-:-:S04]  /*fc10*/  ISETP.NE.AND P2, PT, R22, 0x2, PT ;  /* 0x000000021600780c */ /* 0x000fc80003f45270 */
[----:B------:R-:W-:Y:S01]  /*fc20*/  SEL R0, RZ, 0x1, P2 ;  /* 0x00000001ff007807 */ /* 0x000fe20001000000 */
[----:B0-----:R-:W-:Y:S08]  /*fc30*/  @!P1 BRA `(.L_x_85) ;  /* 0x0000002c00789947 */ /* 0x001ff00003800000 */
.L_x_172:
[----:B------:R-:W-:Y:S02]  /*fc40*/  SEL R22, R22, RZ, P2 ;  /* 0x000000ff16167207 */ /* 0x000fe40001000000 */
[----:B------:R-:W-:Y:S01]  /*fc50*/  LOP3.LUT R0, R25, R0, RZ, 0x3c, !PT ;  /* 0x0000000019007212 */ /* 0x000fe200078e3cff */
[----:B------:R-:W-:Y:S06]  /*fc60*/  @!P0 BRA `(.L_x_86) ;  /* 0x0000000000048947 */ /* 0x000fec0003800000 */
[----:B------:R-:W-:Y:S01]  /*fc70*/  BPT.TRAP 0x1 ;  /* 0x000000040000795c */ /* 0x000fe20000300000 */
.L_x_86:
[----:B------:R-:W-:Y:S01]  /*fc80*/  IMAD R5, R22, 0x8, R5 ;  /* 0x0000000816057824 */ /* 0x000fe200078e0205 */
[----:B------:R-:W-:-:S04]  /*fc90*/  SHF.L.U32 R0, R0, 0x1f, RZ ;  /* 0x0000001f00007819 */ /* 0x000fc800000006ff */
[----:B------:R-:W1:Y:S02]  /*fca0*/  SYNCS.PHASECHK.TRANS64.TRYWAIT P1, [R5+URZ+0x38840], R0 ;  /* 0x03884000050075a7 */ /* 0x000e64000802017f */
[----:B-1----:R-:W-:Y:S05]  /*fcb0*/  @!P1 BRA `(.L_x_87) ;  /* 0x0000002c006c9947 */ /* 0x002fea0003800000 */
.L_x_173:
[----:B------:R-:W-:Y:S05]  /*fcc0*/  @!P0 BRA `(.L_x_88) ;  /* 0x0000000000048947 */ /* 0x000fea0003800000 */
[----:B------:R-:W-:Y:S01]  /*fcd0*/  BPT.TRAP 0x1 ;  /* 0x000000040000795c */ /* 0x000fe20000300000 */
.L_x_88:
[----:B------:R-:W2:Y:S02]  /*fce0*/  SYNCS.PHASECHK.TRANS64.TRYWAIT P1, [R3+URZ+0x38860], R2 ;  /* 0x03886002030075a7 */ /* 0x000ea4000802017f */
[----:B--2---:R-:W-:Y:S05]  /*fcf0*/  @!P1 BRA `(.L_x_89) ;  /* 0x0000002c00709947 */ /* 0x004fea0003800000 */
.L_x_174:
[----:B------:R-:W-:Y:S05]  /*fd00*/  @!P0 BRA `(.L_x_90) ;  /* 0x0000000000048947 */ /* 0x000fea0003800000 */
[----:B------:R-:W-:Y:S01]  /*fd10*/  BPT.TRAP 0x1 ;  /* 0x000000040000795c */ /* 0x000fe20000300000 */
.L_x_90:
[----:B---3--:R3:W4:Y:S02]  /*fd20*/  SYNCS.PHASECHK.TRANS64.TRYWAIT P0, [R5+URZ+0x38860], R0 ;  /* 0x03886000050075a7 */ /* 0x008724000800017f */
[----:B----4-:R-:W-:Y:S05]  /*fd30*/  @!P0 NANOSLEEP.SYNCS 0x989680 ;  /* 0x009896800000895d */ /* 0x010fea0003900000 */
[----:B------:R-:W4:Y:S02]  /*fd40*/  @!P0 SYNCS.PHASECHK.TRANS64 P0, [R5+URZ+0x38860], R0 ;  /* 0x03886000050085a7 */ /* 0x000f24000800007f */
[----:B----4-:R-:W-:Y:S05]  /*fd50*/  @!P0 BRA `(.L_x_90) ;  /* 0xfffffffc00f08947 */ /* 0x010fea000383ffff */
.L_x_82:
[----:B------:R-:W-:Y:S05]  /*fd60*/  BSYNC B0 ;  /* 0x0000000000007941 */ /* 0x000fea0003800000 */
.L_x_81:
[----:B------:R-:W-:Y:S05]  /*fd70*/  EXIT ;  /* 0x000000000000794d */ /* 0x000fea0003800000 */
.L_x_8:
[----:B0-----:R-:W-:-:S04]  /*fd80*/  IMAD.U32 R3, RZ, RZ, UR40 ;  /* 0x00000028ff037e24 */ /* 0x001fc8000f8e00ff */
[----:B------:R0:W1:Y:S03]  /*fd90*/  SYNCS.PHASECHK.TRANS64.TRYWAIT P1, [R3+URZ+0x38800], R0 ;  /* 0x03880000030075a7 */ /* 0x000066000802017f */
[----:B-1----:R-:W-:Y:S05]  /*fda0*/  @!P1 NANOSLEEP.SYNCS 0x989680 ;  /* 0x009896800000995d */ /* 0x002fea0003900000 */
[----:B------:R-:W1:Y:S02]  /*fdb0*/  @!P1 SYNCS.PHASECHK.TRANS64 P1, [R3+URZ+0x38800], R0 ;  /* 0x03880000030095a7 */ /* 0x000e64000802007f */
[----:B-1----:R-:W-:Y:S05]  /*fdc0*/  @!P1 BRA `(.L_x_8) ;  /* 0xfffffffc00ec9947 */ /* 0x002fea000383ffff */
[----:B------:R-:W-:Y:S05]  /*fdd0*/  BRA `(.L_x_91) ;  /* 0xffffff1000ec7947 */ /* 0x000fea000383ffff */
.L_x_12:
[----:B-1----:R1:W2:Y:S02]  /*fde0*/  SYNCS.PHASECHK.TRANS64.TRYWAIT P1, [R0+URZ+0x38830], R3 ;  /* 0x03883003000075a7 */ /* 0x0022a4000802017f */
[----:B--2---:R-:W-:Y:S05]  /*fdf0*/  @!P1 NANOSLEEP.SYNCS 0x989680 ;  /* 0x009896800000995d */ /* 0x004fea0003900000 */
[----:B------:R-:W2:Y:S02]  /*fe00*/  @!P1 SYNCS.PHASECHK.TRANS64 P1, [R0+URZ+0x38830], R3 ;  /* 0x03883003000095a7 */ /* 0x000ea4000802007f */
[----:B--2---:R-:W-:Y:S05]  /*fe10*/  @!P1 BRA `(.L_x_12) ;  /* 0xfffffffc00f09947 */ /* 0x004fea000383ffff */
[----:B------:R-:W-:Y:S05]  /*fe20*/  BRA `(.L_x_11) ;  /* 0xffffff1400107947 */ /* 0x000fea000383ffff */
.L_x_18:
[----:B-1----:R-:W-:-:S04]  /*fe30*/  MOV R4, UR60 ;  /* 0x0000003c00047c02 */ /* 0x002fc80008000f00 */
[----:B------:R1:W2:Y:S03]  /*fe40*/  SYNCS.PHASECHK.TRANS64.TRYWAIT P1, [R4+URZ+0x38830], R3 ;  /* 0x03883003040075a7 */ /* 0x0002a6000802017f */
[----:B--2---:R-:W-:Y:S05]  /*fe50*/  @!P1 NANOSLEEP.SYNCS 0x989680 ;  /* 0x009896800000995d */ /* 0x004fea0003900000 */
[----:B------:R-:W2:Y:S02]  /*fe60*/  @!P1 SYNCS.PHASECHK.TRANS64 P1, [R4+URZ+0x38830], R3 ;  /* 0x03883003040095a7 */ /* 0x000ea4000802007f */
[----:B--2---:R-:W-:Y:S05]  /*fe70*/  @!P1 BRA `(.L_x_18) ;  /* 0xfffffffc00ec9947 */ /* 0x004fea000383ffff */
[----:B------:R-:W-:Y:S05]  /*fe80*/  BRA `(.L_x_17) ;  /* 0xffffff5400a07947 */ /* 0x000fea000383ffff */
.L_x_22:
[----:B01----:R-:W-:-:S04]  /*fe90*/  IMAD.U32 R3, RZ, RZ, UR4 ;  /* 0x00000004ff037e24 */ /* 0x003fc8000f8e00ff */
[----:B------:R0:W1:Y:S03]  /*fea0*/  SYNCS.PHASECHK.TRANS64.TRYWAIT P1, [R3+URZ+0x38850], R0 ;  /* 0x03885000030075a7 */ /* 0x000066000802017f */
[----:B-1----:R-:W-:Y:S05]  /*feb0*/  @!P1 NANOSLEEP.SYNCS 0x989680 ;  /* 0x009896800000995d */ /* 0x002fea0003900000 */
[----:B------:R-:W1:Y:S02]  /*fec0*/  @!P1 SYNCS.PHASECHK.TRANS64 P1, [R3+URZ+0x38850], R0 ;  /* 0x03885000030095a7 */ /* 0x000e64000802007f */
[----:B-1----:R-:W-:Y:S05]  /*fed0*/  @!P1 BRA `(.L_x_22) ;  /* 0xfffffffc00ec9947 */ /* 0x002fea000383ffff */
[----:B------:R-:W-:Y:S05]  /*fee0*/  BRA `(.L_x_21) ;  /* 0xffffff7c00ec7947 */ /* 0x000fea000383ffff */
.L_x_29:
[----:B-1----:R-:W-:-:S04]  /*fef0*/  IMAD.U32 R7, RZ, RZ, UR12 ;  /* 0x0000000cff077e24 */ /* 0x002fc8000f8e00ff */
[----:B------:R1:W2:Y:S03]  /*ff00*/  SYNCS.PHASECHK.TRANS64.TRYWAIT P1, [R7+URZ+0x38850], R0 ;  /* 0x03885000070075a7 */ /* 0x0002a6000802017f */
[----:B--2---:R-:W-:Y:S05]  /*ff10*/  @!P1 NANOSLEEP.SYNCS 0x989680 ;  /* 0x009896800000995d */ /* 0x004fea0003900000 */
[----:B------:R-:W2:Y:S02]  /*ff20*/  @!P1 SYNCS.PHASECHK.TRANS64 P1, [R7+URZ+0x38850], R0 ;  /* 0x03885000070095a7 */ /* 0x000ea4000802007f */
[----:B--2---:R-:W-:Y:S05]  /*ff30*/  @!P1 BRA `(.L_x_29) ;  /* 0xfffffffc00ec9947 */ /* 0x004fea000383ffff */
[----:B------:R-:W-:Y:S05]  /*ff40*/  BRA `(.L_x_28) ;  /* 0xffffff9800087947 */ /* 0x000fea000383ffff */
.L_x_44:
[----:B------:R-:W0:Y:S01]  /*ff50*/  S2R R17, SR_TID.X ;  /* 0x0000000000117919 */ /* 0x000e220000002100 */
[----:B------:R-:W-:Y:S01]  /*ff60*/  BSSY B0, `(.L_x_92) ;  /* 0x000000a000007945 */ /* 0x000fe20003800000 */
[----:B------:R-:W-:Y:S01]  /*ff70*/  MOV R12, RZ ;  /* 0x000000ff000c7202 */ /* 0x000fe20000000f00 */
[----:B------:R-:W-:Y:S02]  /*ff80*/  IMAD.MOV.U32 R11, RZ, RZ, 0x1f ;  /* 0x0000001fff0b7424 */ /* 0x000fe400078e00ff */
[----:B------:R-:W-:Y:S01]  /*ff90*/  IMAD.MOV.U32 R15, RZ, RZ, -0x1 ;  /* 0xffffffffff0f7424 */ /* 0x000fe200078e00ff */
[----:B0-----:R-:W-:-:S04]  /*ffa0*/  SHF.R.U32.HI R17, RZ, 0x5, R17 ;  /* 0x00000005ff117819 */ /* 0x001fc80000011611 */
[----:B------:R-:W-:-:S05]  /*ffb0*/  LOP3.LUT R17, R17, 0x3, RZ, 0xc0, !PT ;  /* 0x0000000311117812 */ /* 0x000fca00078ec0ff */
[----:B------:R-:W-:-:S07]  /*ffc0*/  IMAD.MOV.U32 R13, RZ, RZ, R17 ;  /* 0x000000ffff0d7224 */ /* 0x000fce00078e0011 */
[----:B-1---5:R-:W-:Y:S05]  /*ffd0*/  WARPSYNC.COLLECTIVE R15, `(.L_x_93) ;  /* 0x000000000f087348 */ /* 0x022fea0003c00000 */
[----:B------:R0:W2:Y:S02]  /*ffe0*/  SHFL.IDX P6, R14, R13, R12, R11 ;  /* 0x0000000c0d0e7389 */ /* 0x0000a400000c000b */
[----:B012--5:R-:W-:Y:S01]  /*fff0*/  ENDCOLLECTIVE ;  /* 0x000000000000791b */ /* 0x027fe20003800000 */
.L_x_93:
[----:B------:R-:W-:Y:S05]  /*10000*/  BSYNC B0 ;  /* 0x0000000000007941 */ /* 0x000fea0003800000 */
.L_x_92:
[----:B------:R-:W-:Y:S05]  /*10010*/  BRA `(.L_x_94) ;  /* 0xffffffcc00787947 */ /* 0x000fea000383ffff */
.L_x_47:
[----:B0-----:R0:W1:Y:S02]  /*10020*/  SYNCS.PHASECHK.TRANS64.TRYWAIT P0, [R0+URZ+0x38840], R3 ;  /* 0x03884003000075a7 */ /* 0x001064000800017f */
[----:B-1----:R-:W-:Y:S05]  /*10030*/  @!P0 NANOSLEEP.SYNCS 0x989680 ;  /* 0x009896800000895d */ /* 0x002fea0003900000 */
[----:B------:R-:W1:Y:S02]  /*10040*/  @!P0 SYNCS.PHASECHK.TRANS64 P0, [R0+URZ+0x38840], R3 ;  /* 0x03884003000085a7 */ /* 0x000e64000800007f */
[----:B-1----:R-:W-:Y:S05]  /*10050*/  @!P0 BRA `(.L_x_47) ;  /* 0xfffffffc00f08947 */ /* 0x002fea000383ffff */
[----:B------:R-:W-:Y:S05]  /*10060*/  BRA `(.L_x_95) ;  /* 0xffffffd0004c7947 */ /* 0x000fea000383ffff */
.L_x_48:
[----:B------:R-:W-:Y:S01]  /*10070*/  BSSY B0, `(.L_x_96) ;  /* 0x0000008000007945 */ /* 0x000fe20003800000 */
[----:B------:R-:W-:Y:S01]  /*10080*/  IMAD.MOV.U32 R13, RZ, RZ, R6 ;  /* 0x000000ffff0d7224 */ /* 0x000fe200078e0006 */
[----:B------:R-:W-:Y:S01]  /*10090*/  MOV R12, RZ ;  /* 0x000000ff000c7202 */ /* 0x000fe20000000f00 */
[----:B------:R-:W-:Y:S02]  /*100a0*/  IMAD.MOV.U32 R11, RZ, RZ, 0x181f ;  /* 0x0000181fff0b7424 */ /* 0x000fe400078e00ff */
[----:B------:R-:W-:-:S07]  /*100b0*/  IMAD.MOV.U32 R15, RZ, RZ, -0x1 ;  /* 0xffffffffff0f7424 */ /* 0x000fce00078e00ff */
[----:B------:R-:W-:Y:S05]  /*100c0*/  WARPSYNC.COLLECTIVE R15, `(.L_x_97) ;  /* 0x000000000f087348 */ /* 0x000fea0003c00000 */
[----:B------:R0:W1:Y:S02]  /*100d0*/  SHFL.IDX P6, R14, R13, R12, R11 ;  /* 0x0000000c0d0e7389 */ /* 0x00006400000c000b */
[----:B01----:R-:W-:Y:S01]  /*100e0*/  ENDCOLLECTIVE ;  /* 0x000000000000791b */ /* 0x003fe20003800000 */
.L_x_97:
[----:B------:R-:W-:Y:S05]  /*100f0*/  BSYNC B0 ;  /* 0x0000000000007941 */ /* 0x000fea0003800000 */
.L_x_96:
[----:B------:R-:W-:Y:S01]  /*10100*/  MOV R13, R4 ;  /* 0x00000004000d7202 */ /* 0x000fe20000000f00 */
[----:B------:R-:W-:Y:S01]  /*10110*/  IMAD.MOV.U32 R12, RZ, RZ, RZ ;  /* 0x000000ffff0c7224 */ /* 0x000fe200078e00ff */
[----:B------:R-:W-:Y:S01]  /*10120*/  ISETP.GE.AND P0, PT, R33, 0x1, PT ;  /* 0x000000012100780c */ /* 0x000fe20003f06270 */
[----:B------:R-:W-:Y:S01]  /*10130*/  IMAD.MOV.U32 R11, RZ, RZ, 0x181f ;  /* 0x0000181fff0b7424 */ /* 0x000fe200078e00ff */
[C---:B------:R-:W-:Y:S01]  /*10140*/  LOP3.LUT P5, RZ, R16.reuse, 0x8, RZ, 0xc0, !PT ;  /* 0x0000000810ff7812 */ /* 0x040fe200078ac0ff */
[----:B------:R-:W-:Y:S01]  /*10150*/  IMAD.MOV.U32 R15, RZ, RZ, -0x1 ;  /* 0xffffffffff0f7424 */ /* 0x000fe200078e00ff */
[C---:B------:R-:W-:Y:S01]  /*10160*/  LOP3.LUT P4, RZ, R16.reuse, 0x4, RZ, 0xc0, !PT ;  /* 0x0000000410ff7812 */ /* 0x040fe2000788c0ff */
[----:B------:R-:W-:Y:S01]  /*10170*/  IMAD.MOV.U32 R2, RZ, RZ, R14 ;  /* 0x000000ffff027224 */ /* 0x000fe200078e000e */
[----:B------:R-:W-:-:S13]  /*10180*/  LOP3.LUT P3, RZ, R16, 0x2, RZ, 0xc0, !PT ;  /* 0x0000000210ff7812 */ /* 0x000fda000786c0ff */
[----:B------:R-:W-:Y:S05]  /*10190*/  WARPSYNC.COLLECTIVE R15, `(.L_x_98) ;  /* 0x000000000f087348 */ /* 0x000fea0003c00000 */
[----:B------:R0:W1:Y:S02]  /*101a0*/  SHFL.IDX P6, R14, R13, R12, R11 ;  /* 0x0000000c0d0e7389 */ /* 0x00006400000c000b */
[----:B01----:R-:W-:Y:S01]  /*101b0*/  ENDCOLLECTIVE ;  /* 0x000000000000791b */ /* 0x003fe20003800000 */
.L_x_98:
[----:B------:R-:W-:Y:S02]  /*101c0*/  LOP3.LUT P2, RZ, R16, 0x1, RZ, 0xc0, !PT ;  /* 0x0000000110ff7812 */ /* 0x000fe4000784c0ff */
[----:B------:R-:W-:Y:S01]  /*101d0*/  @P0 LEA R7, R5, UR39, 0x1 ;  /* 0x0000002705070c11 */ /* 0x000fe2000f8e08ff */
[----:B------:R-:W-:Y:S02]  /*101e0*/  IMAD.MOV.U32 R13, RZ, RZ, R6 ;  /* 0x000000ffff0d7224 */ /* 0x000fe400078e0006 */
[----:B------:R-:W-:Y:S01]  /*101f0*/  IMAD.MOV.U32 R12, RZ, RZ, 0x1 ;  /* 0x00000001ff0c7424 */ /* 0x000fe200078e00ff */
[----:B------:R-:W-:-:S04]  /*10200*/  @P0 LEA R14, P1, R37, R14, 0x1 ;  /* 0x0000000e250e0211 */ /* 0x000fc800078208ff */
[----:B------:R-:W-:Y:S01]  /*10210*/  @P0 IADD3.X R3, RZ, R2, RZ, P1, !PT ;  /* 0x00000002ff030210 */ /* 0x000fe20000ffe4ff */
[----:B------:R-:W-:-:S08]  /*10220*/  @P0 IMAD.MOV.U32 R2, RZ, RZ, R14 ;  /* 0x000000ffff020224 */ /* 0x000fd000078e000e */
[----:B------:R-:W-:Y:S05]  /*10230*/  WARPSYNC.COLLECTIVE R15, `(.L_x_99) ;  /* 0x000000000f087348 */ /* 0x000fea0003c00000 */
[----:B------:R0:W1:Y:S02]  /*10240*/  SHFL.IDX P6, R14, R13, R12, R11 ;  /* 0x0000000c0d0e7389 */ /* 0x00006400000c000b */
[----:B01----:R-:W-:Y:S01]  /*10250*/  ENDCOLLECTIVE ;  /* 0x000000000000791b */ /* 0x003fe20003800000 */
.L_x_99:
[----:B------:R-:W-:Y:S01]  /*10260*/  @!PT LDS RZ, [RZ] ;  /* 0x00000000fffff984 */ /* 0x000fe20000000800 */
[----:B------:R-:W-:Y:S01]  /*10270*/  @!PT LDS RZ, [RZ] ;  /* 0x00000000fffff984 */ /* 0x000fe20000000800 */
[----:B------:R-:W-:Y:S01]  /*10280*/  @!PT LDS RZ, [RZ] ;  /* 0x00000000fffff984 */ /* 0x000fe20000000800 */
[----:B------:R0:W-:Y:S04]  /*10290*/  @P0 LDGSTS.E.BYPASS.LTC128B.128 [R7+0x24400], desc[UR36][R2.64], !P5 ;  /* 0x2440000002070fae */ /* 0x0001e8000e901d64 */
[----:B------:R0:W-:Y:S04]  /*102a0*/  @P0 LDGSTS.E.BYPASS.LTC128B.128 [R7+0x26c00], desc[UR36][R2.64+0x80], !P4 ;  /* 0x26c0008002070fae */ /* 0x0001e8000e101d64 */
[----:B------:R0:W-:Y:S01]  /*102b0*/  @P0 LDGSTS.E.BYPASS.LTC128B.128 [R7+0x29400], desc[UR36][R2.64+0x100], !P3 ;  /* 0x2940010002070fae */ /* 0x0001e2000d901d64 */
[----:B------:R-:W-:-:S03]  /*102c0*/  IMAD.MOV.U32 R13, RZ, RZ, R4 ;  /* 0x000000ffff0d7224 */ /* 0x000fc600078e0004 */
[----:B------:R0:W-:Y:S01]  /*102d0*/  @P0 LDGSTS.E.BYPASS.LTC128B.128 [R7+0x2bc00], desc[UR36][R2.64+0x180], !P2 ;  /* 0x2bc0018002070fae */ /* 0x0001e2000d101d64 */
[----:B------:R-:W-:Y:S02]  /*102e0*/  ISETP.GE.AND P0, PT, R33, 0x11, PT ;  /* 0x000000112100780c */ /* 0x000fe40003f06270 */
[----:B------:R-:W-:-:S11]  /*102f0*/  MOV R8, R14 ;  /* 0x0000000e00087202 */ /* 0x000fd60000000f00 */
[----:B0-----:R-:W-:Y:S05]  /*10300*/  WARPSYNC.COLLECTIVE R15, `(.L_x_100) ;  /* 0x000000000f087348 */ /* 0x001fea0003c00000 */
[----:B------:R1:W2:Y:S02]  /*10310*/  SHFL.IDX P6, R14, R13, R12, R11 ;  /* 0x0000000c0d0e7389 */ /* 0x0002a400000c000b */
[----:B012---:R-:W-:Y:S01]  /*10320*/  ENDCOLLECTIVE ;  /* 0x000000000000791b */ /* 0x007fe20003800000 */
.L_x_100:
[----:B------:R-:W-:Y:S01]  /*10330*/  @P0 LEA R21, R5, UR39, 0x1 ;  /* 0x0000002705150c11 */ /* 0x000fe2000f8e08ff */
[----:B------:R-:W-:Y:S02]  /*10340*/  IMAD.MOV.U32 R13, RZ, RZ, R6 ;  /* 0x000000ffff0d7224 */ /* 0x000fe400078e0006 */
[----:B------:R-:W-:Y:S01]  /*10350*/  IMAD.MOV.U32 R12, RZ, RZ, 0x2 ;  /* 0x00000002ff0c7424 */ /* 0x000fe200078e00ff */
[----:B------:R-:W-:-:S05]  /*10360*/  @P0 LEA R14, P1, R37, R14, 0x1 ;  /* 0x0000000e250e0211 */ /* 0x000fca00078208ff */
[----:B------:R-:W-:-:S08]  /*10370*/  @P0 IMAD.MOV.U32 R2, RZ, RZ, R14 ;  /* 0x000000ffff020224 */ /* 0x000fd000078e000e */
[----:B------:R-:W-:Y:S05]  /*10380*/  WARPSYNC.COLLECTIVE R15, `(.L_x_101) ;  /* 0x000000000f087348 */ /* 0x000fea0003c00000 */
[----:B------:R0:W1:Y:S02]  /*10390*/  SHFL.IDX P6, R14, R13, R12, R11 ;  /* 0x0000000c0d0e7389 */ /* 0x00006400000c000b */
[----:B01----:R-:W-:Y:S01]  /*103a0*/  ENDCOLLECTIVE ;  /* 0x000000000000791b */ /* 0x003fe20003800000 */
.L_x_101:
[----:B------:R-:W-:-:S05]  /*103b0*/  @P0 IMAD.X R9, RZ, RZ, R8, P1 ;  /* 0x000000ffff090224 */ /* 0x000fca00008e0608 */
[----:B------:R-:W-:-:S05]  /*103c0*/  @P0 MOV R3, R9 ;  /* 0x0000000900030202 */ /* 0x000fca0000000f00 */
[----:B------:R-:W-:Y:S01]  /*103d0*/  @!PT LDS RZ, [RZ] ;  /* 0x00000000fffff984 */ /* 0x000fe20000000800 */
[----:B------:R-:W-:Y:S01]  /*103e0*/  @!PT LDS RZ, [RZ] ;  /* 0x00000000fffff984 */ /* 0x000fe20000000800 */
[----:B------:R-:W-:Y:S01]  /*103f0*/  @!PT LDS RZ, [RZ] ;  /* 0x00000000fffff984 */ /* 0x000fe20000000800 */
[----:B------:R0:W-:Y:S01]  /*10400*/  @P0 LDGSTS.E.BYPASS.LTC128B.128 [R21+0x24c00], desc[UR36][R2.64], !P5 ;  /* 0x24c0000002150fae */ /* 0x0001e2000e901d64 */
[----:B------:R-:W-:-:S03]  /*10410*/  MOV R13, R4 ;  /* 0x00000004000d7202 */ /* 0x000fc60000000f00 */
[----:B------:R0:W-:Y:S04]  /*10420*/  @P0 LDGSTS.E.BYPASS.LTC128B.128 [R21+0x27400], desc[UR36][R2.64+0x80], !P4 ;  /* 0x2740008002150fae */ /* 0x0001e8000e101d64 */
[----:B------:R0:W-:Y:S04]  /*10430*/  @P0 LDGSTS.E.BYPASS.LTC128B.128 [R21+0x29c00], desc[UR36][R2.64+0x100], !P3 ;  /* 0x29c0010002150fae */ /* 0x0001e8000d901d64 */
[----:B------:R0:W-:Y:S01]  /*10440*/  @P0 LDGSTS.E.BYPASS.LTC128B.128 [R21+0x2c400], desc[UR36][R2.64+0x180], !P2 ;  /* 0x2c40018002150fae */ /* 0x0001e2000d101d64 */
[----:B------:R-:W-:Y:S01]  /*10450*/  IMAD.MOV.U32 R7, RZ, RZ, R14 ;  /* 0x000000ffff077224 */ /* 0x000fe200078e000e */
[----:B------:R-:W-:-:S13]  /*10460*/  ISETP.GE.AND P0, PT, R33, 0x21, PT ;  /* 0x000000212100780c */ /* 0x000fda0003f06270 */
[----:B0-----:R-:W-:Y:S05]  /*10470*/  WARPSYNC.COLLECTIVE R15, `(.L_x_102) ;  /* 0x000000000f087348 */ /* 0x001fea0003c00000 */
[----:B------:R1:W2:Y:S02]  /*10480*/  SHFL.IDX P6, R14, R13, R12, R11 ;  /* 0x0000000c0d0e7389 */ /* 0x0002a400000c000b */
[----:B012---:R-:W-:Y:S01]  /*10490*/  ENDCOLLECTIVE ;  /* 0x000000000000791b */ /* 0x007fe20003800000 */
.L_x_102:
[----:B------:R-:W-:Y:S02]  /*104a0*/  @P0 LEA R9, R5, UR39, 0x1 ;  /* 0x0000002705090c11 */ /* 0x000fe4000f8e08ff */
[----:B------:R-:W-:Y:S01]  /*104b0*/  MOV R13, R6 ;  /* 0x00000006000d7202 */ /* 0x000fe20000000f00 */
[----:B------:R-:W-:Y:S01]  /*104c0*/  IMAD.MOV.U32 R12, RZ, RZ, 0x3 ;  /* 0x00000003ff0c7424 */ /* 0x000fe200078e00ff */
[----:B------:R-:W-:-:S05]  /*104d0*/  @P0 LEA R14, P1, R37, R14, 0x1 ;  /* 0x0000000e250e0211 */ /* 0x000fca00078208ff */
[----:B------:R-:W-:-:S08]  /*104e0*/  @P0 IMAD.MOV.U32 R2, RZ, RZ, R14 ;  /* 0x000000ffff020224 */ /* 0x000fd000078e000e */
[----:B------:R-:W-:Y:S05]  /*104f0*/  WARPSYNC.COLLECTIVE R15, `(.L_x_103) ;  /* 0x000000000f087348 */ /* 0x000fea0003c00000 */
[----:B------:R0:W1:Y:S02]  /*10500*/  SHFL.IDX P6, R14, R13, R12, R11 ;  /* 0x0000000c0d0e7389 */ /* 0x00006400000c000b */
[----:B01----:R-:W-:Y:S01]  /*10510*/  ENDCOLLECTIVE ;  /* 0x000000000000791b */ /* 0x003fe20003800000 */
.L_x_103:
[----:B------:R-:W-:-:S04]  /*10520*/  @P0 IMAD.X R7, RZ, RZ, R7, P1 ;  /* 0x000000ffff070224 */ /* 0x000fc800008e0607 */
[----:B------:R-:W-:-:S05]  /*10530*/  @P0 IMAD.MOV.U32 R3, RZ, RZ, R7 ;  /* 0x000000ffff030224 */ /* 0x000fca00078e0007 */
[----:B------:R-:W-:Y:S01]  /*10540*/  @!PT LDS RZ, [RZ] ;  /* 0x00000000fffff984 */ /* 0x000fe20000000800 */
[----:B------:R-:W-:Y:S01]  /*10550*/  @!PT LDS RZ, [RZ] ;  /* 0x00000000fffff984 */ /* 0x000fe20000000800 */
[----:B------:R-:W-:Y:S01]  /*10560*/  @!PT LDS RZ, [RZ] ;  /* 0x00000000fffff984 */ /* 0x000fe20000000800 */
[----:B------:R0:W-:Y:S01]  /*10570*/  @P0 LDGSTS.E.BYPASS.LTC128B.128 [R9+0x25400], desc[UR36][R2.64], !P5 ;  /* 0x2540000002090fae */ /* 0x0001e2000e901d64 */
[----:B------:R-:W-:-:S03]  /*10580*/  IMAD.MOV.U32 R13, RZ, RZ, R4 ;  /* 0x000000ffff0d7224 */ /* 0x000fc600078e0004 */
        /* <DEDUP_REMOVED lines=8> */
.L_x_104:
[----:B------:R-:W-:Y:S01]  /*10610*/  @P0 LEA R21, R5, UR39, 0x1 ;  /* 0x0000002705150c11 */ /* 0x000fe2000f8e08ff */
[----:B------:R-:W-:Y:S01]  /*10620*/  IMAD.MOV.U32 R13, RZ, RZ, R6 ;  /* 0x000000ffff0d7224 */ /* 0x000fe200078e0006 */
[----:B------:R-:W-:Y:S02]  /*10630*/  MOV R12, 0x4 ;  /* 0x00000004000c7802 */ /* 0x000fe40000000f00 */
[----:B------:R-:W-:-:S04]  /*10640*/  @P0 LEA R14, P1, R37, R14, 0x1 ;  /* 0x0000000e250e0211 */ /* 0x000fc800078208ff */
[----:B------:R-:W-:Y:S01]  /*10650*/  @P0 IADD3.X R7, RZ, R7, RZ, P1, !PT ;  /* 0x00000007ff070210 */ /* 0x000fe20000ffe4ff */
[----:B------:R-:W-:-:S08]  /*10660*/  @P0 IMAD.MOV.U32 R2, RZ, RZ, R14 ;  /* 0x000000ffff020224 */ /* 0x000fd000078e000e */
[----:B------:R-:W-:Y:S05]  /*10670*/  WARPSYNC.COLLECTIVE R15, `(.L_x_105) ;  /* 0x000000000f087348 */ /* 0x000fea0003c00000 */
[----:B------:R0:W1:Y:S02]  /*10680*/  SHFL.IDX P6, R14, R13, R12, R11 ;  /* 0x0000000c0d0e7389 */ /* 0x00006400000c000b */
[----:B01----:R-:W-:Y:S01]  /*10690*/  ENDCOLLECTIVE ;  /* 0x000000000000791b */ /* 0x003fe20003800000 */
.L_x_105:
[----:B------:R-:W-:-:S05]  /*106a0*/  @P0 IMAD.MOV.U32 R3, RZ, RZ, R7 ;  /* 0x000000ffff030224 */ /* 0x000fca00078e0007 */
[----:B------:R-:W-:Y:S01]  /*106b0*/  @!PT LDS RZ, [RZ] ;  /* 0x00000000fffff984 */ /* 0x000fe20000000800 */
[----:B------:R-:W-:Y:S01]  /*106c0*/  @!PT LDS RZ, [RZ] ;  /* 0x00000000fffff984 */ /* 0x000fe20000000800 */
[----:B------:R-:W-:Y:S01]  /*106d0*/  @!PT LDS RZ, [RZ] ;  /* 0x00000000fffff984 */ /* 0x000fe20000000800 */
[----:B------:R0:W-:Y:S04]  /*106e0*/  @P0 LDGSTS.E.BYPASS.LTC128B.128 [R21+0x25c00], desc[UR36][R2.64], !P5 ;  /* 0x25c0000002150fae */ /* 0x0001e8000e901d64 */
[----:B------:R0:W-:Y:S01]  /*106f0*/  @P0 LDGSTS.E.BYPASS.LTC128B.128 [R21+0x28400], desc[UR36][R2.64+0x80], !P4 ;  /* 0x2840008002150fae */ /* 0x0001e2000e101d64 */
[----:B------:R-:W-:-:S03]  /*10700*/  IMAD.MOV.U32 R13, RZ, RZ, R4 ;  /* 0x000000ffff0d7224 */ /* 0x000fc600078e0004 */
[----:B------:R0:W-:Y:S04]  /*10710*/  @P0 LDGSTS.E.BYPASS.LTC128B.128 [R21+0x2ac00], desc[UR36][R2.64+0x100], !P3 ;  /* 0x2ac0010002150fae */ /* 0x0001e8000d901d64 */
[----:B------:R0:W-:Y:S01]  /*10720*/  @P0 LDGSTS.E.BYPASS.LTC128B.128 [R21+0x2d400], desc[UR36][R2.64+0x180], !P2 ;  /* 0x2d40018002150fae */ /* 0x0001e2000d101d64 */
[----:B------:R-:W-:-:S07]  /*10730*/  IMAD.MOV.U32 R7, RZ, RZ, R14 ;  /* 0x000000ffff077224 */ /* 0x000fce00078e000e */
[----:B0-----:R-:W-:Y:S05]  /*10740*/  WARPSYNC.COLLECTIVE R15, `(.L_x_106) ;  /* 0x000000000f087348 */ /* 0x001fea0003c00000 */
[----:B------:R1:W2:Y:S02]  /*10750*/  SHFL.IDX P6, R14, R13, R12, R11 ;  /* 0x0000000c0d0e7389 */ /* 0x0002a400000c000b */
[----:B012---:R-:W-:Y:S01]  /*10760*/  ENDCOLLECTIVE ;  /* 0x000000000000791b */ /* 0x007fe20003800000 */
.L_x_106:
[----:B------:R-:W-:Y:S05]  /*10770*/  BRA `(.L_x_107) ;  /* 0xffffffcc00b47947 */ /* 0x000fea000383ffff */
.L_x_54:
[----:B------:R-:W-:Y:S01]  /*10780*/  IMAD.MOV.U32 R13, RZ, RZ, R5 ;  /* 0x000000ffff0d7224 */ /* 0x000fe200078e0005 */
[----:B------:R-:W-:Y:S01]  /*10790*/  MOV R12, RZ ;  /* 0x000000ff000c7202 */ /* 0x000fe20000000f00 */
[----:B------:R-:W-:Y:S02]  /*107a0*/  IMAD.MOV.U32 R11, RZ, RZ, 0x181f ;  /* 0x0000181fff0b7424 */ /* 0x000fe400078e00ff */
[----:B------:R-:W-:Y:S02]  /*107b0*/  IMAD.MOV.U32 R15, RZ, RZ, -0x1 ;  /* 0xffffffffff0f7424 */ /* 0x000fe400078e00ff */
[----:B------:R-:W-:-:S07]  /*107c0*/  IMAD.IADD R4, R34, 0x1, R4 ;  /* 0x0000000122047824 */ /* 0x000fce00078e0204 */
[----:B-----5:R-:W-:Y:S05]  /*107d0*/  WARPSYNC.COLLECTIVE R15, `(.L_x_108) ;  /* 0x000000000f087348 */ /* 0x020fea0003c00000 */
[----:B------:R0:W1:Y:S02]  /*107e0*/  SHFL.IDX P6, R14, R13, R12, R11 ;  /* 0x0000000c0d0e7389 */ /* 0x00006400000c000b */
[----:B01---5:R-:W-:Y:S01]  /*107f0*/  ENDCOLLECTIVE ;  /* 0x000000000000791b */ /* 0x023fe20003800000 */
.L_x_108:
[C---:B------:R-:W-:Y:S02]  /*10800*/  ISETP.GE.AND P0, PT, R4.reuse, UR40, PT ;  /* 0x0000002804007c0c */ /* 0x040fe4000bf06270 */
[----:B------:R-:W-:Y:S02]  /*10810*/  IADD3 R6, R4, 0x10, RZ ;  /* 0x0000001004067810 */ /* 0x000fe40007ffe0ff */
[----:B------:R-:W-:Y:S01]  /*10820*/  MOV R13, R0 ;  /* 0x00000000000d7202 */ /* 0x000fe20000000f00 */
[----:B------:R-:W-:-:S08]  /*10830*/  IMAD.MOV.U32 R2, RZ, RZ, R14 ;  /* 0x000000ffff027224 */ /* 0x000fd000078e000e */
[----:B------:R-:W-:Y:S05]  /*10840*/  WARPSYNC.COLLECTIVE R15, `(.L_x_109) ;  /* 0x000000000f087348 */ /* 0x000fea0003c00000 */
[----:B------:R0:W1:Y:S02]  /*10850*/  SHFL.IDX P6, R14, R13, R12, R11 ;  /* 0x0000000c0d0e7389 */ /* 0x00006400000c000b */
[----:B01----:R-:W-:Y:S01]  /*10860*/  ENDCOLLECTIVE ;  /* 0x000000000000791b */ /* 0x003fe20003800000 */
.L_x_109:
[----:B------:R-:W-:Y:S02]  /*10870*/  IMAD.MOV.U32 R13, RZ, RZ, R5 ;  /* 0x000000ffff0d7224 */ /* 0x000fe400078e0005 */
[----:B------:R-:W-:Y:S01]  /*10880*/  IMAD.MOV.U32 R12, RZ, RZ, 0x1 ;  /* 0x00000001ff0c7424 */ /* 0x000fe200078e00ff */
[----:B------:R-:W-:-:S05]  /*10890*/  @!P0 LEA R14, P1, R37, R14, 0x1 ;  /* 0x0000000e250e8211 */ /* 0x000fca00078208ff */
[----:B------:R-:W-:Y:S02]  /*108a0*/  @!P0 IMAD.X R3, RZ, RZ, R2, P1 ;  /* 0x000000ffff038224 */ /* 0x000fe400008e0602 */
[----:B------:R-:W-:-:S07]  /*108b0*/  @!P0 IMAD.MOV.U32 R2, RZ, RZ, R14 ;  /* 0x000000ffff028224 */ /* 0x000fce00078e000e */
[----:B------:R-:W-:Y:S05]  /*108c0*/  WARPSYNC.COLLECTIVE R15, `(.L_x_110) ;  /* 0x000000000f087348 */ /* 0x000fea0003c00000 */
[----:B------:R0:W1:Y:S02]  /*108d0*/  SHFL.IDX P6, R14, R13, R12, R11 ;  /* 0x0000000c0d0e7389 */ /* 0x00006400000c000b */
[----:B01----:R-:W-:Y:S01]  /*108e0*/  ENDCOLLECTIVE ;  /* 0x000000000000791b */ /* 0x003fe20003800000 */
.L_x_110:
[----:B------:R-:W-:Y:S01]  /*108f0*/  @!PT LDS RZ, [RZ] ;  /* 0x00000000fffff984 */ /* 0x000fe20000000800 */
[----:B------:R-:W-:Y:S01]  /*10900*/  @!PT LDS RZ, [RZ] ;  /* 0x00000000fffff984 */ /* 0x000fe20000000800 */
[----:B------:R-:W-:Y:S01]  /*10910*/  @!PT LDS RZ, [RZ] ;  /* 0x00000000fffff984 */ /* 0x000fe20000000800 */
[----:B------:R0:W-:Y:S04]  /*10920*/  @!P0 LDGSTS.E.BYPASS.LTC128B.128 [R20+0x14400], desc[UR36][R2.64], !P2 ;  /* 0x1440000002148fae */ /* 0x0001e8000d101d64 */
[----:B------:R0:W-:Y:S04]  /*10930*/  @!P0 LDGSTS.E.BYPASS.LTC128B.128 [R20+0x18400], desc[UR36][R2.64+0x80], !P3 ;  /* 0x1840008002148fae */ /* 0x0001e8000d901d64 */
[----:B------:R0:W-:Y:S01]  /*10940*/  @!P0 LDGSTS.E.BYPASS.LTC128B.128 [R20+0x1c400], desc[UR36][R2.64+0x100], !P4 ;  /* 0x1c40010002148fae */ /* 0x0001e2000e101d64 */
[----:B------:R-:W-:-:S03]  /*10950*/  MOV R13, R0 ;  /* 0x00000000000d7202 */ /* 0x000fc60000000f00 */
[----:B------:R0:W-:Y:S01]  /*10960*/  @!P0 LDGSTS.E.BYPASS.LTC128B.128 [R20+0x20400], desc[UR36][R2.64+0x180], !P5 ;  /* 0x2040018002148fae */ /* 0x0001e2000e901d64 */
[----:B------:R-:W-:Y:S01]  /*10970*/  ISETP.GE.AND P0, PT, R6, UR40, PT ;  /* 0x0000002806007c0c */ /* 0x000fe2000bf06270 */
[----:B------:R-:W-:-:S12]  /*10980*/  IMAD.MOV.U32 R6, RZ, RZ, R14 ;  /* 0x000000ffff067224 */ /* 0x000fd800078e000e */
[----:B0-----:R-:W-:Y:S05]  /*10990*/  WARPSYNC.COLLECTIVE R15, `(.L_x_111) ;  /* 0x000000000f087348 */ /* 0x001fea0003c00000 */
[----:B------:R1:W2:Y:S02]  /*109a0*/  SHFL.IDX P6, R14, R13, R12, R11 ;  /* 0x0000000c0d0e7389 */ /* 0x0002a400000c000b */
[----:B012---:R-:W-:Y:S01]  /*109b0*/  ENDCOLLECTIVE ;  /* 0x000000000000791b */ /* 0x007fe20003800000 */
.L_x_111:
[----:B------:R-:W-:Y:S02]  /*109c0*/  IMAD.MOV.U32 R13, RZ, RZ, R5 ;  /* 0x000000ffff0d7224 */ /* 0x000fe400078e0005 */
[----:B------:R-:W-:Y:S01]  /*109d0*/  IMAD.MOV.U32 R12, RZ, RZ, 0x2 ;  /* 0x00000002ff0c7424 */ /* 0x000fe200078e00ff */
[----:B------:R-:W-:-:S05]  /*109e0*/  @!P0 LEA R14, P1, R37, R14, 0x1 ;  /* 0x0000000e250e8211 */ /* 0x000fca00078208ff */
[----:B------:R-:W-:-:S08]  /*109f0*/  @!P0 IMAD.MOV.U32 R2, RZ, RZ, R14 ;  /* 0x000000ffff028224 */ /* 0x000fd000078e000e */
[----:B------:R-:W-:Y:S05]  /*10a00*/  WARPSYNC.COLLECTIVE R15, `(.L_x_112) ;  /* 0x000000000f087348 */ /* 0x000fea0003c00000 */
[----:B------:R0:W1:Y:S02]  /*10a10*/  SHFL.IDX P6, R14, R13, R12, R11 ;  /* 0x0000000c0d0e7389 */ /* 0x00006400000c000b */
[----:B01----:R-:W-:Y:S01]  /*10a20*/  ENDCOLLECTIVE ;  /* 0x000000000000791b */ /* 0x003fe20003800000 */
.L_x_112:
[----:B------:R-:W-:Y:S01]  /*10a30*/  @!P0 IMAD.X R7, RZ, RZ, R6, P1 ;  /* 0x000000ffff078224 */ /* 0x000fe200008e0606 */
[----:B------:R-:W-:-:S03]  /*10a40*/  IADD3 R6, R4, 0x20, RZ ;  /* 0x0000002004067810 */ /* 0x000fc60007ffe0ff */
[----:B------:R-:W-:-:S05]  /*10a50*/  @!P0 IMAD.MOV.U32 R3, RZ, RZ, R7 ;  /* 0x000000ffff038224 */ /* 0x000fca00078e0007 */
[----:B------:R-:W-:Y:S01]  /*10a60*/  @!PT LDS RZ, [RZ] ;  /* 0x00000000fffff984 */ /* 0x000fe20000000800 */
[----:B------:R-:W-:Y:S01]  /*10a70*/  @!PT LDS RZ, [RZ] ;  /* 0x00000000fffff984 */ /* 0x000fe20000000800 */
[----:B------:R-:W-:Y:S01]  /*10a80*/  @!PT LDS RZ, [RZ] ;  /* 0x00000000fffff984 */ /* 0x000fe20000000800 */
[----:B------:R0:W-:Y:S04]  /*10a90*/  @!P0 LDGSTS.E.BYPASS.LTC128B.128 [R20+0x14c00], desc[UR36][R2.64], !P2 ;  /* 0x14c0000002148fae */ /* 0x0001e8000d101d64 */
[----:B------:R0:W-:Y:S01]  /*10aa0*/  @!P0 LDGSTS.E.BYPASS.LTC128B.128 [R20+0x18c00], desc[UR36][R2.64+0x80], !P3 ;  /* 0x18c0008002148fae */ /* 0x0001e2000d901d64 */
[----:B------:R-:W-:-:S03]  /*10ab0*/  MOV R13, R0 ;  /* 0x00000000000d7202 */ /* 0x000fc60000000f00 */
[----:B------:R0:W-:Y:S04]  /*10ac0*/  @!P0 LDGSTS.E.BYPASS.LTC128B.128 [R20+0x1cc00], desc[UR36][R2.64+0x100], !P4 ;  /* 0x1cc0010002148fae */ /* 0x0001e8000e101d64 */
[----:B------:R0:W-:Y:S01]  /*10ad0*/  @!P0 LDGSTS.E.BYPASS.LTC128B.128 [R20+0x20c00], desc[UR36][R2.64+0x180], !P5 ;  /* 0x20c0018002148fae */ /* 0x0001e2000e901d64 */
[----:B------:R-:W-:Y:S01]  /*10ae0*/  ISETP.GE.AND P0, PT, R6, UR40, PT ;  /* 0x0000002806007c0c */ /* 0x000fe2000bf06270 */
[----:B------:R-:W-:-:S12]  /*10af0*/  IMAD.MOV.U32 R6, RZ, RZ, R14 ;  /* 0x000000ffff067224 */ /* 0x000fd800078e000e */
[----:B0-----:R-:W-:Y:S05]  /*10b00*/  WARPSYNC.COLLECTIVE R15, `(.L_x_113) ;  /* 0x000000000f087348 */ /* 0x001fea0003c00000 */
[----:B------:R1:W2:Y:S02]  /*10b10*/  SHFL.IDX P6, R14, R13, R12, R11 ;  /* 0x0000000c0d0e7389 */ /* 0x0002a400000c000b */
[----:B012---:R-:W-:Y:S01]  /*10b20*/  ENDCOLLECTIVE ;  /* 0x000000000000791b */ /* 0x007fe20003800000 */
.L_x_113:
[----:B------:R-:W-:Y:S02]  /*10b30*/  IMAD.MOV.U32 R13, RZ, RZ, R5 ;  /* 0x000000ffff0d7224 */ /* 0x000fe400078e0005 */
[----:B------:R-:W-:Y:S01]  /*10b40*/  IMAD.MOV.U32 R12, RZ, RZ, 0x3 ;  /* 0x00000003ff0c7424 */ /* 0x000fe200078e00ff */
[----:B------:R-:W-:-:S05]  /*10b50*/  @!P0 LEA R14, P1, R37, R14, 0x1 ;  /* 0x0000000e250e8211 */ /* 0x000fca00078208ff */
[----:B------:R-:W-:-:S08]  /*10b60*/  @!P0 IMAD.MOV.U32 R2, RZ, RZ, R14 ;  /* 0x000000ffff028224 */ /* 0x000fd000078e000e */
[----:B------:R-:W-:Y:S05]  /*10b70*/  WARPSYNC.COLLECTIVE R15, `(.L_x_114) ;  /* 0x000000000f087348 */ /* 0x000fea0003c00000 */
[----:B------:R0:W1:Y:S02]  /*10b80*/  SHFL.IDX P6, R14, R13, R12, R11 ;  /* 0x0000000c0d0e7389 */ /* 0x00006400000c000b */
[----:B01----:R-:W-:Y:S01]  /*10b90*/  ENDCOLLECTIVE ;  /* 0x000000000000791b */ /* 0x003fe20003800000 */
.L_x_114:
        /* <DEDUP_REMOVED lines=16> */
.L_x_115:
[----:B------:R-:W-:Y:S02]  /*10ca0*/  IMAD.MOV.U32 R13, RZ, RZ, R5 ;  /* 0x000000ffff0d7224 */ /* 0x000fe400078e0005 */
[----:B------:R-:W-:Y:S01]  /*10cb0*/  IMAD.MOV.U32 R12, RZ, RZ, 0x4 ;  /* 0x00000004ff0c7424 */ /* 0x000fe200078e00ff */
[----:B------:R-:W-:-:S05]  /*10cc0*/  @!P0 LEA R14, P1, R37, R14, 0x1 ;  /* 0x0000000e250e8211 */ /* 0x000fca00078208ff */
[----:B------:R-:W-:-:S08]  /*10cd0*/  @!P0 IMAD.MOV.U32 R2, RZ, RZ, R14 ;  /* 0x000000ffff028224 */ /* 0x000fd000078e000e */
[----:B------:R-:W-:Y:S05]  /*10ce0*/  WARPSYNC.COLLECTIVE R15, `(.L_x_116) ;  /* 0x000000000f087348 */ /* 0x000fea0003c00000 */
[----:B------:R0:W1:Y:S02]  /*10cf0*/  SHFL.IDX P6, R14, R13, R12, R11 ;  /* 0x0000000c0d0e7389 */ /* 0x00006400000c000b */
[----:B01----:R-:W-:Y:S01]  /*10d00*/  ENDCOLLECTIVE ;  /* 0x000000000000791b */ /* 0x003fe20003800000 */
.L_x_116:
        /* <DEDUP_REMOVED lines=16> */
.L_x_117:
[----:B------:R-:W-:Y:S02]  /*10e10*/  IMAD.MOV.U32 R13, RZ, RZ, R5 ;  /* 0x000000ffff0d7224 */ /* 0x000fe400078e0005 */
[----:B------:R-:W-:Y:S01]  /*10e20*/  IMAD.MOV.U32 R12, RZ, RZ, 0x5 ;  /* 0x00000005ff0c7424 */ /* 0x000fe200078e00ff */
[----:B------:R-:W-:-:S05]  /*10e30*/  @!P0 LEA R14, P1, R37, R14, 0x1 ;  /* 0x0000000e250e8211 */ /* 0x000fca00078208ff */
[----:B------:R-:W-:-:S08]  /*10e40*/  @!P0 IMAD.MOV.U32 R2, RZ, RZ, R14 ;  /* 0x000000ffff028224 */ /* 0x000fd000078e000e */
[----:B------:R-:W-:Y:S05]  /*10e50*/  WARPSYNC.COLLECTIVE R15, `(.L_x_118) ;  /* 0x000000000f087348 */ /* 0x000fea0003c00000 */
[----:B------:R0:W1:Y:S02]  /*10e60*/  SHFL.IDX P6, R14, R13, R12, R11 ;  /* 0x0000000c0d0e7389 */ /* 0x00006400000c000b */
[----:B01----:R-:W-:Y:S01]  /*10e70*/  ENDCOLLECTIVE ;  /* 0x000000000000791b */ /* 0x003fe20003800000 */
.L_x_118:
        /* <DEDUP_REMOVED lines=16> */
.L_x_119:
[----:B------:R-:W-:Y:S02]  /*10f80*/  IMAD.MOV.U32 R13, RZ, RZ, R5 ;  /* 0x000000ffff0d7224 */ /* 0x000fe400078e0005 */
[----:B------:R-:W-:Y:S01]  /*10f90*/  IMAD.MOV.U32 R12, RZ, RZ, 0x6 ;  /* 0x00000006ff0c7424 */ /* 0x000fe200078e00ff */
[----:B------:R-:W-:-:S05]  /*10fa0*/  @!P0 LEA R14, P1, R37, R14, 0x1 ;  /* 0x0000000e250e8211 */ /* 0x000fca00078208ff */
[----:B------:R-:W-:-:S08]  /*10fb0*/  @!P0 IMAD.MOV.U32 R2, RZ, RZ, R14 ;  /* 0x000000ffff028224 */ /* 0x000fd000078e000e */
[----:B------:R-:W-:Y:S05]  /*10fc0*/  WARPSYNC.COLLECTIVE R15, `(.L_x_120) ;  /* 0x000000000f087348 */ /* 0x000fea0003c00000 */
[----:B------:R0:W1:Y:S02]  /*10fd0*/  SHFL.IDX P6, R14, R13, R12, R11 ;  /* 0x0000000c0d0e7389 */ /* 0x00006400000c000b */
[----:B01----:R-:W-:Y:S01]  /*10fe0*/  ENDCOLLECTIVE ;  /* 0x000000000000791b */ /* 0x003fe20003800000 */
.L_x_120:
        /* <DEDUP_REMOVED lines=16> */
.L_x_121:
[----:B------:R-:W-:Y:S01]  /*110f0*/  MOV R13, R5 ;  /* 0x00000005000d7202 */ /* 0x000fe20000000f00 */
[----:B------:R-:W-:Y:S01]  /*11100*/  IMAD.MOV.U32 R12, RZ, RZ, 0x7 ;  /* 0x00000007ff0c7424 */ /* 0x000fe200078e00ff */
[----:B------:R-:W-:-:S05]  /*11110*/  @!P0 LEA R14, P1, R37, R14, 0x1 ;  /* 0x0000000e250e8211 */ /* 0x000fca00078208ff */
[----:B------:R-:W-:-:S08]  /*11120*/  @!P0 IMAD.MOV.U32 R2, RZ, RZ, R14 ;  /* 0x000000ffff028224 */ /* 0x000fd000078e000e */
[----:B------:R-:W-:Y:S05]  /*11130*/  WARPSYNC.COLLECTIVE R15, `(.L_x_122) ;  /* 0x000000000f087348 */ /* 0x000fea0003c00000 */
[----:B------:R0:W1:Y:S02]  /*11140*/  SHFL.IDX P6, R14, R13, R12, R11 ;  /* 0x0000000c0d0e7389 */ /* 0x00006400000c000b */
[----:B01----:R-:W-:Y:S01]  /*11150*/  ENDCOLLECTIVE ;  /* 0x000000000000791b */ /* 0x003fe20003800000 */
.L_x_122:
[----:B------:R-:W-:-:S04]  /*11160*/  @!P0 IMAD.X R7, RZ, RZ, R6, P1 ;  /* 0x000000ffff078224 */ /* 0x000fc800008e0606 */
[----:B------:R-:W-:-:S05]  /*11170*/  @!P0 IMAD.MOV.U32 R3, RZ, RZ, R7 ;  /* 0x000000ffff038224 */ /* 0x000fca00078e0007 */
[----:B------:R-:W-:Y:S01]  /*11180*/  @!PT LDS RZ, [RZ] ;  /* 0x00000000fffff984 */ /* 0x000fe20000000800 */
[----:B------:R-:W-:Y:S01]  /*11190*/  @!PT LDS RZ, [RZ] ;  /* 0x00000000fffff984 */ /* 0x000fe20000000800 */
[----:B------:R-:W-:Y:S01]  /*111a0*/  @!PT LDS RZ, [RZ] ;  /* 0x00000000fffff984 */ /* 0x000fe20000000800 */
[----:B------:R0:W-:Y:S01]  /*111b0*/  @!P0 LDGSTS.E.BYPASS.LTC128B.128 [R20+0x17400], desc[UR36][R2.64], !P2 ;  /* 0x1740000002148fae */ /* 0x0001e2000d101d64 */
[----:B------:R-:W-:-:S03]  /*111c0*/  IMAD.MOV.U32 R13, RZ, RZ, R0 ;  /* 0x000000ffff0d7224 */ /* 0x000fc600078e0000 */
[----:B------:R0:W-:Y:S04]  /*111d0*/  @!P0 LDGSTS.E.BYPASS.LTC128B.128 [R20+0x1b400], desc[UR36][R2.64+0x80], !P3 ;  /* 0x1b40008002148fae */ /* 0x0001e8000d901d64 */
[----:B------:R0:W-:Y:S04]  /*111e0*/  @!P0 LDGSTS.E.BYPASS.LTC128B.128 [R20+0x1f400], desc[UR36][R2.64+0x100], !P4 ;  /* 0x1f40010002148fae */ /* 0x0001e8000e101d64 */
[----:B------:R0:W-:Y:S01]  /*111f0*/  @!P0 LDGSTS.E.BYPASS.LTC128B.128 [R20+0x23400], desc[UR36][R2.64+0x180], !P5 ;  /* 0x2340018002148fae */ /* 0x0001e2000e901d64 */
[----:B------:R-:W-:-:S07]  /*11200*/  IMAD.MOV.U32 R6, RZ, RZ, R14 ;  /* 0x000000ffff067224 */ /* 0x000fce00078e000e */
[----:B0-----:R-:W-:Y:S05]  /*11210*/  WARPSYNC.COLLECTIVE R15, `(.L_x_123) ;  /* 0x000000000f087348 */ /* 0x001fea0003c00000 */
[----:B------:R1:W2:Y:S02]  /*11220*/  SHFL.IDX P6, R14, R13, R12, R11 ;  /* 0x0000000c0d0e7389 */ /* 0x0002a400000c000b */
[----:B012---:R-:W-:Y:S01]  /*11230*/  ENDCOLLECTIVE ;  /* 0x000000000000791b */ /* 0x007fe20003800000 */
.L_x_123:
[----:B------:R-:W-:Y:S05]  /*11240*/  BRA `(.L_x_124) ;  /* 0xffffffcc00e47947 */ /* 0x000fea000383ffff */
.L_x_56:
[----:B0-----:R-:W-:-:S04]  /*11250*/  MOV R3, UR39 ;  /* 0x0000002700037c02 */ /* 0x001fc80008000f00 */
[----:B------:R0:W1:Y:S03]  /*11260*/  SYNCS.PHASECHK.TRANS64.TRYWAIT P0, [R3+URZ+0x38820], R0 ;  /* 0x03882000030075a7 */ /* 0x000066000800017f */
[----:B-1----:R-:W-:Y:S05]  /*11270*/  @!P0 NANOSLEEP.SYNCS 0x989680 ;  /* 0x009896800000895d */ /* 0x002fea0003900000 */
[----:B------:R-:W1:Y:S02]  /*11280*/  @!P0 SYNCS.PHASECHK.TRANS64 P0, [R3+URZ+0x38820], R0 ;  /* 0x03882000030085a7 */ /* 0x000e64000800007f */
[----:B-1----:R-:W-:Y:S05]  /*11290*/  @!P0 BRA `(.L_x_56) ;  /* 0xfffffffc00ec8947 */ /* 0x002fea000383ffff */
[----:B------:R-:W-:Y:S05]  /*112a0*/  BRA `(.L_x_125) ;  /* 0xffffffd000247947 */ /* 0x000fea000383ffff */
.L_x_60:
[----:B0-----:R0:W1:Y:S02]  /*112b0*/  SYNCS.PHASECHK.TRANS64.TRYWAIT P0, [R7+URZ+0x38840], R0 ;  /* 0x03884000070075a7 */ /* 0x001064000800017f */
[----:B-1----:R-:W-:Y:S05]  /*112c0*/  @!P0 NANOSLEEP.SYNCS 0x989680 ;  /* 0x009896800000895d */ /* 0x002fea0003900000 */
[----:B------:R-:W1:Y:S02]  /*112d0*/  @!P0 SYNCS.PHASECHK.TRANS64 P0, [R7+URZ+0x38840], R0 ;  /* 0x03884000070085a7 */ /* 0x000e64000800007f */
[----:B-1----:R-:W-:Y:S05]  /*112e0*/  @!P0 BRA `(.L_x_60) ;  /* 0xfffffffc00f08947 */ /* 0x002fea000383ffff */
[----:B------:R-:W-:Y:S05]  /*112f0*/  BRA `(.L_x_126) ;  /* 0xffffffd000d47947 */ /* 0x000fea000383ffff */
.L_x_61:
[----:B------:R-:W-:Y:S01]  /*11300*/  BSSY B1, `(.L_x_127) ;  /* 0x0000008000017945 */ /* 0x000fe20003800000 */
[----:B------:R-:W-:Y:S01]  /*11310*/  IMAD.MOV.U32 R13, RZ, RZ, R23 ;  /* 0x000000ffff0d7224 */ /* 0x000fe200078e0017 */
[----:B------:R-:W-:Y:S01]  /*11320*/  MOV R15, 0xffffffff ;  /* 0xffffffff000f7802 */ /* 0x000fe20000000f00 */
[----:B------:R-:W-:Y:S02]  /*11330*/  IMAD.MOV.U32 R12, RZ, RZ, RZ ;  /* 0x000000ffff0c7224 */ /* 0x000fe400078e00ff */
[----:B------:R-:W-:-:S07]  /*11340*/  IMAD.MOV.U32 R11, RZ, RZ, 0x181f ;  /* 0x0000181fff0b7424 */ /* 0x000fce00078e00ff */
[----:B------:R-:W-:Y:S05]  /*11350*/  WARPSYNC.COLLECTIVE R15, `(.L_x_128) ;  /* 0x000000000f087348 */ /* 0x000fea0003c00000 */
[----:B------:R0:W1:Y:S02]  /*11360*/  SHFL.IDX P6, R14, R13, R12, R11 ;  /* 0x0000000c0d0e7389 */ /* 0x00006400000c000b */
[----:B01----:R-:W-:Y:S01]  /*11370*/  ENDCOLLECTIVE ;  /* 0x000000000000791b */ /* 0x003fe20003800000 */
.L_x_128:
[----:B------:R-:W-:Y:S05]  /*11380*/  BSYNC B1 ;  /* 0x0000000000017941 */ /* 0x000fea0003800000 */
.L_x_127:
[----:B------:R-:W-:Y:S01]  /*11390*/  IMAD.MOV.U32 R13, RZ, RZ, R9 ;  /* 0x000000ffff0d7224 */ /* 0x000fe200078e0009 */
[----:B------:R-:W-:Y:S01]  /*113a0*/  MOV R11, 0x181f ;  /* 0x0000181f000b7802 */ /* 0x000fe20000000f00 */
[----:B------:R-:W-:Y:S01]  /*113b0*/  IMAD.MOV.U32 R12, RZ, RZ, RZ ;  /* 0x000000ffff0c7224 */ /* 0x000fe200078e00ff */
[----:B------:R-:W-:Y:S01]  /*113c0*/  LEA R20, R20, UR39, 0x1 ;  /* 0x0000002714147c11 */ /* 0x000fe2000f8e08ff */
[----:B------:R-:W-:Y:S02]  /*113d0*/  IMAD.MOV.U32 R15, RZ, RZ, -0x1 ;  /* 0xffffffffff0f7424 */ /* 0x000fe400078e00ff */
[----:B------:R-:W-:Y:S02]  /*113e0*/  IMAD.MOV.U32 R3, RZ, RZ, R14 ;  /* 0x000000ffff037224 */ /* 0x000fe400078e000e */
[----:B------:R-:W-:-:S07]  /*113f0*/  IMAD.SHL.U32 R0, R37, 0x2, RZ ;  /* 0x0000000225007824 */ /* 0x000fce00078e00ff */
[----:B------:R-:W-:Y:S05]  /*11400*/  WARPSYNC.COLLECTIVE R15, `(.L_x_129) ;  /* 0x000000000f087348 */ /* 0x000fea0003c00000 */
[----:B------:R0:W1:Y:S02]  /*11410*/  SHFL.IDX P6, R14, R13, R12, R11 ;  /* 0x0000000c0d0e7389 */ /* 0x00006400000c000b */
[----:B01----:R-:W-:Y:S01]  /*11420*/  ENDCOLLECTIVE ;  /* 0x000000000000791b */ /* 0x003fe20003800000 */
.L_x_129:
[----:B------:R-:W-:Y:S01]  /*11430*/  MOV R13, R23 ;  /* 0x00000017000d7202 */ /* 0x000fe20000000f00 */
[----:B------:R-:W-:Y:S01]  /*11440*/  IMAD.MOV.U32 R12, RZ, RZ, 0x1 ;  /* 0x00000001ff0c7424 */ /* 0x000fe200078e00ff */
[----:B------:R-:W-:-:S13]  /*11450*/  IADD3 R2, P0, R14, R0, RZ ;  /* 0x000000000e027210 */ /* 0x000fda0007f1e0ff */
[----:B------:R-:W-:Y:S05]  /*11460*/  WARPSYNC.COLLECTIVE R15, `(.L_x_130) ;  /* 0x000000000f087348 */ /* 0x000fea0003c00000 */
[----:B------:R0:W1:Y:S02]  /*11470*/  SHFL.IDX P6, R14, R13, R12, R11 ;  /* 0x0000000c0d0e7389 */ /* 0x00006400000c000b */
[----:B01----:R-:W-:Y:S01]  /*11480*/  ENDCOLLECTIVE ;  /* 0x000000000000791b */ /* 0x003fe20003800000 */
.L_x_130:
[----:B------:R-:W-:-:S05]  /*11490*/  IMAD.X R3, RZ, RZ, R3, P0 ;  /* 0x000000ffff037224 */ /* 0x000fca00000e0603 */
[----:B------:R-:W-:Y:S01]  /*114a0*/  @!PT LDS RZ, [RZ] ;  /* 0x00000000fffff984 */ /* 0x000fe20000000800 */
[----:B------:R-:W-:Y:S01]  /*114b0*/  @!PT LDS RZ, [RZ] ;  /* 0x00000000fffff984 */ /* 0x000fe20000000800 */
[----:B------:R-:W-:Y:S01]  /*114c0*/  @!PT LDS RZ, [RZ] ;  /* 0x00000000fffff984 */ /* 0x000fe20000000800 */
[----:B------:R0:W-:Y:S04]  /*114d0*/  LDGSTS.E.BYPASS.LTC128B.128 [R20+0x24400], desc[UR36][R2.64], !P4 ;  /* 0x2440000002147fae */ /* 0x0001e8000e101d64 */
[----:B------:R0:W-:Y:S01]  /*114e0*/  LDGSTS.E.BYPASS.LTC128B.128 [R20+0x26c00], desc[UR36][R2.64+0x80], !P3 ;  /* 0x26c0008002147fae */ /* 0x0001e2000d901d64 */
[----:B------:R-:W-:-:S03]  /*114f0*/  IMAD.MOV.U32 R13, RZ, RZ, R9 ;  /* 0x000000ffff0d7224 */ /* 0x000fc600078e0009 */
[----:B------:R0:W-:Y:S04]  /*11500*/  LDGSTS.E.BYPASS.LTC128B.128 [R20+0x29400], desc[UR36][R2.64+0x100], !P2 ;  /* 0x2940010002147fae */ /* 0x0001e8000d101d64 */
[----:B------:R0:W-:Y:S01]  /*11510*/  LDGSTS.E.BYPASS.LTC128B.128 [R20+0x2bc00], desc[UR36][R2.64+0x180], !P1 ;  /* 0x2bc0018002147fae */ /* 0x0001e2000c901d64 */
[----:B------:R-:W-:-:S07]  /*11520*/  IMAD.MOV.U32 R35, RZ, RZ, R14 ;  /* 0x000000ffff237224 */ /* 0x000fce00078e000e */
[----:B0-----:R-:W-:Y:S05]  /*11530*/  WARPSYNC.COLLECTIVE R15, `(.L_x_131) ;  /* 0x000000000f087348 */ /* 0x001fea0003c00000 */
[----:B------:R1:W2:Y:S02]  /*11540*/  SHFL.IDX P6, R14, R13, R12, R11 ;  /* 0x0000000c0d0e7389 */ /* 0x0002a400000c000b */
[----:B012---:R-:W-:Y:S01]  /*11550*/  ENDCOLLECTIVE ;  /* 0x000000000000791b */ /* 0x007fe20003800000 */
.L_x_131:
[----:B------:R-:W-:Y:S02]  /*11560*/  IMAD.MOV.U32 R13, RZ, RZ, R23 ;  /* 0x000000ffff0d7224 */ /* 0x000fe400078e0017 */
[----:B------:R-:W-:Y:S01]  /*11570*/  IMAD.MOV.U32 R12, RZ, RZ, 0x2 ;  /* 0x00000002ff0c7424 */ /* 0x000fe200078e00ff */
[----:B------:R-:W-:-:S13]  /*11580*/  IADD3 R2, P0, R14, R0, RZ ;  /* 0x000000000e027210 */ /* 0x000fda0007f1e0ff */
[----:B------:R-:W-:Y:S05]  /*11590*/  WARPSYNC.COLLECTIVE R15, `(.L_x_132) ;  /* 0x000000000f087348 */ /* 0x000fea0003c00000 */
[----:B------:R0:W1:Y:S02]  /*115a0*/  SHFL.IDX P6, R14, R13, R12, R11 ;  /* 0x0000000c0d0e7389 */ /* 0x00006400000c000b */
[----:B01----:R-:W-:Y:S01]  /*115b0*/  ENDCOLLECTIVE ;  /* 0x000000000000791b */ /* 0x003fe20003800000 */
.L_x_132:
[----:B------:R-:W-:-:S05]  /*115c0*/  IADD3.X R3, RZ, R35, RZ, P0, !PT ;  /* 0x00000023ff037210 */ /* 0x000fca00007fe4ff */
[----:B------:R-:W-:Y:S01]  /*115d0*/  @!PT LDS RZ, [RZ] ;  /* 0x00000000fffff984 */ /* 0x000fe20000000800 */
[----:B------:R-:W-:Y:S01]  /*115e0*/  @!PT LDS RZ, [RZ] ;  /* 0x00000000fffff984 */ /* 0x000fe20000000800 */
[----:B------:R-:W-:Y:S01]  /*115f0*/  @!PT LDS RZ, [RZ] ;  /* 0x00000000fffff984 */ /* 0x000fe20000000800 */
[----:B------:R0:W-:Y:S04]  /*11600*/  LDGSTS.E.BYPASS.LTC128B.128 [R20+0x24c00], desc[UR36][R2.64], !P4 ;  /* 0x24c0000002147fae */ /* 0x0001e8000e101d64 */
[----:B------:R0:W-:Y:S01]  /*11610*/  LDGSTS.E.BYPASS.LTC128B.128 [R20+0x27400], desc[UR36][R2.64+0x80], !P3 ;  /* 0x2740008002147fae */ /* 0x0001e2000d901d64 */
[----:B------:R-:W-:-:S03]  /*11620*/  MOV R13, R9 ;  /* 0x00000009000d7202 */ /* 0x000fc60000000f00 */
[----:B------:R0:W-:Y:S04]  /*11630*/  LDGSTS.E.BYPASS.LTC128B.128 [R20+0x29c00], desc[UR36][R2.64+0x100], !P2 ;  /* 0x29c0010002147fae */ /* 0x0001e8000d101d64 */
[----:B------:R0:W-:Y:S01]  /*11640*/  LDGSTS.E.BYPASS.LTC128B.128 [R20+0x2c400], desc[UR36][R2.64+0x180], !P1 ;  /* 0x2c40018002147fae */ /* 0x0001e2000c901d64 */
[----:B------:R-:W-:-:S07]  /*11650*/  IMAD.MOV.U32 R35, RZ, RZ, R14 ;  /* 0x000000ffff237224 */ /* 0x000fce00078e000e */
[----:B0-----:R-:W-:Y:S05]  /*11660*/  WARPSYNC.COLLECTIVE R15, `(.L_x_133) ;  /* 0x000000000f087348 */ /* 0x001fea0003c00000 */
[----:B------:R1:W2:Y:S02]  /*11670*/  SHFL.IDX P6, R14, R13, R12, R11 ;  /* 0x0000000c0d0e7389 */ /* 0x0002a400000c000b */
[----:B012---:R-:W-:Y:S01]  /*11680*/  ENDCOLLECTIVE ;  /* 0x000000000000791b */ /* 0x007fe20003800000 */
.L_x_133:
[----:B------:R-:W-:Y:S02]  /*11690*/  IMAD.MOV.U32 R13, RZ, RZ, R23 ;  /* 0x000000ffff0d7224 */ /* 0x000fe400078e0017 */
[----:B------:R-:W-:Y:S01]  /*116a0*/  IMAD.MOV.U32 R12, RZ, RZ, 0x3 ;  /* 0x00000003ff0c7424 */ /* 0x000fe200078e00ff */
[----:B------:R-:W-:-:S13]  /*116b0*/  IADD3 R2, P0, R14, R0, RZ ;  /* 0x000000000e027210 */ /* 0x000fda0007f1e0ff */
[----:B------:R-:W-:Y:S05]  /*116c0*/  WARPSYNC.COLLECTIVE R15, `(.L_x_134) ;  /* 0x000000000f087348 */ /* 0x000fea0003c00000 */
[----:B------:R0:W1:Y:S02]  /*116d0*/  SHFL.IDX P6, R14, R13, R12, R11 ;  /* 0x0000000c0d0e7389 */ /* 0x00006400000c000b */
[----:B01----:R-:W-:Y:S01]  /*116e0*/  ENDCOLLECTIVE ;  /* 0x000000000000791b */ /* 0x003fe20003800000 */
.L_x_134:
        /* <DEDUP_REMOVED lines=9> */
[----:B------:R-:W-:-:S07]  /*11780*/  MOV R35, R14 ;  /* 0x0000000e00237202 */ /* 0x000fce0000000f00 */
[----:B0-----:R-:W-:Y:S05]  /*11790*/  WARPSYNC.COLLECTIVE R15, `(.L_x_135) ;  /* 0x000000000f087348 */ /* 0x001fea0003c00000 */
[----:B------:R1:W2:Y:S02]  /*117a0*/  SHFL.IDX P6, R14, R13, R12, R11 ;  /* 0x0000000c0d0e7389 */ /* 0x0002a400000c000b */
[----:B012---:R-:W-:Y:S01]  /*117b0*/  ENDCOLLECTIVE ;  /* 0x000000000000791b */ /* 0x007fe20003800000 */
.L_x_135:
[----:B------:R-:W-:Y:S01]  /*117c0*/  IMAD.MOV.U32 R13, RZ, RZ, R23 ;  /* 0x000000ffff0d7224 */ /* 0x000fe200078e0017 */
[----:B------:R-:W-:Y:S02]  /*117d0*/  MOV R12, 0x4 ;  /* 0x00000004000c7802 */ /* 0x000fe40000000f00 */
[----:B------:R-:W-:-:S13]  /*117e0*/  IADD3 R2, P0, R14, R0, RZ ;  /* 0x000000000e027210 */ /* 0x000fda0007f1e0ff */
[----:B------:R-:W-:Y:S05]  /*117f0*/  WARPSYNC.COLLECTIVE R15, `(.L_x_136) ;  /* 0x000000000f087348 */ /* 0x000fea0003c00000 */
[----:B------:R0:W1:Y:S02]  /*11800*/  SHFL.IDX P6, R14, R13, R12, R11 ;  /* 0x0000000c0d0e7389 */ /* 0x00006400000c000b */
[----:B01----:R-:W-:Y:S01]  /*11810*/  ENDCOLLECTIVE ;  /* 0x000000000000791b */ /* 0x003fe20003800000 */
.L_x_136:
        /* <DEDUP_REMOVED lines=13> */
.L_x_137:
[----:B------:R-:W-:Y:S05]  /*118f0*/  BRA `(.L_x_138) ;  /* 0xffffffd000547947 */ /* 0x000fea000383ffff */
.L_x_66:
[----:B0-----:R0:W1:Y:S02]  /*11900*/  SYNCS.PHASECHK.TRANS64.TRYWAIT P0, [R7+URZ+0x38860], R2 ;  /* 0x03886002070075a7 */ /* 0x001064000800017f */
[----:B-1----:R-:W-:Y:S05]  /*11910*/  @!P0 NANOSLEEP.SYNCS 0x989680 ;  /* 0x009896800000895d */ /* 0x002fea0003900000 */
[----:B------:R-:W1:Y:S02]  /*11920*/  @!P0 SYNCS.PHASECHK.TRANS64 P0, [R7+URZ+0x38860], R2 ;  /* 0x03886002070085a7 */ /* 0x000e64000800007f */
[----:B-1----:R-:W-:Y:S05]  /*11930*/  @!P0 BRA `(.L_x_66) ;  /* 0xfffffffc00f08947 */ /* 0x002fea000383ffff */
[----:B------:R-:W-:Y:S05]  /*11940*/  BRA `(.L_x_139) ;  /* 0xffffffd000bc7947 */ /* 0x000fea000383ffff */
.L_x_67:
[----:B------:R-:W-:Y:S01]  /*11950*/  BSSY B1, `(.L_x_140) ;  /* 0x0000008000017945 */ /* 0x000fe20003800000 */
[----:B------:R-:W-:Y:S01]  /*11960*/  IMAD.MOV.U32 R13, RZ, RZ, R18 ;  /* 0x000000ffff0d7224 */ /* 0x000fe200078e0012 */
[----:B------:R-:W-:Y:S01]  /*11970*/  MOV R12, RZ ;  /* 0x000000ff000c7202 */ /* 0x000fe20000000f00 */
[----:B------:R-:W-:Y:S02]  /*11980*/  IMAD.MOV.U32 R11, RZ, RZ, 0x181f ;  /* 0x0000181fff0b7424 */ /* 0x000fe400078e00ff */
[----:B------:R-:W-:-:S07]  /*11990*/  IMAD.MOV.U32 R15, RZ, RZ, -0x1 ;  /* 0xffffffffff0f7424 */ /* 0x000fce00078e00ff */
[----:B0-----:R-:W-:Y:S05]  /*119a0*/  WARPSYNC.COLLECTIVE R15, `(.L_x_141) ;  /* 0x000000000f087348 */ /* 0x001fea0003c00000 */
[----:B------:R1:W2:Y:S02]  /*119b0*/  SHFL.IDX P6, R14, R13, R12, R11 ;  /* 0x0000000c0d0e7389 */ /* 0x0002a400000c000b */
[----:B012---:R-:W-:Y:S01]  /*119c0*/  ENDCOLLECTIVE ;  /* 0x000000000000791b */ /* 0x007fe20003800000 */
.L_x_141:
[----:B------:R-:W-:Y:S05]  /*119d0*/  BSYNC B1 ;  /* 0x0000000000017941 */ /* 0x000fea0003800000 */
.L_x_140:
[----:B------:R-:W-:Y:S01]  /*119e0*/  MOV R13, R17 ;  /* 0x00000011000d7202 */ /* 0x000fe20000000f00 */
[----:B------:R-:W-:Y:S01]  /*119f0*/  IMAD.MOV.U32 R12, RZ, RZ, RZ ;  /* 0x000000ffff0c7224 */ /* 0x000fe200078e00ff */
[----:B------:R-:W-:Y:S01]  /*11a00*/  LEA R6, R6, UR39, 0x1 ;  /* 0x0000002706067c11 */ /* 0x000fe2000f8e08ff */
[----:B------:R-:W-:Y:S02]  /*11a10*/  IMAD.MOV.U32 R11, RZ, RZ, 0x181f ;  /* 0x0000181fff0b7424 */ /* 0x000fe400078e00ff */
[----:B------:R-:W-:Y:S02]  /*11a20*/  IMAD.MOV.U32 R15, RZ, RZ, -0x1 ;  /* 0xffffffffff0f7424 */ /* 0x000fe400078e00ff */
[----:B------:R-:W-:-:S07]  /*11a30*/  IMAD.MOV.U32 R3, RZ, RZ, R14 ;  /* 0x000000ffff037224 */ /* 0x000fce00078e000e */
[----:B------:R-:W-:Y:S05]  /*11a40*/  WARPSYNC.COLLECTIVE R15, `(.L_x_142) ;  /* 0x000000000f087348 */ /* 0x000fea0003c00000 */
[----:B------:R0:W1:Y:S02]  /*11a50*/  SHFL.IDX P6, R14, R13, R12, R11 ;  /* 0x0000000c0d0e7389 */ /* 0x00006400000c000b */
[----:B01----:R-:W-:Y:S01]  /*11a60*/  ENDCOLLECTIVE ;  /* 0x000000000000791b */ /* 0x003fe20003800000 */
.L_x_142:
[----:B------:R-:W-:Y:S02]  /*11a70*/  IMAD.MOV.U32 R13, RZ, RZ, R18 ;  /* 0x000000ffff0d7224 */ /* 0x000fe400078e0012 */
[----:B------:R-:W-:Y:S01]  /*11a80*/  IMAD.MOV.U32 R12, RZ, RZ, 0x1 ;  /* 0x00000001ff0c7424 */ /* 0x000fe200078e00ff */
[----:B------:R-:W-:-:S13]  /*11a90*/  IADD3 R2, P0, R14, R0, RZ ;  /* 0x000000000e027210 */ /* 0x000fda0007f1e0ff */
[----:B------:R-:W-:Y:S05]  /*11aa0*/  WARPSYNC.COLLECTIVE R15, `(.L_x_143) ;  /* 0x000000000f087348 */ /* 0x000fea0003c00000 */
[----:B------:R0:W1:Y:S02]  /*11ab0*/  SHFL.IDX P6, R14, R13, R12, R11 ;  /* 0x0000000c0d0e7389 */ /* 0x00006400000c000b */
[----:B01----:R-:W-:Y:S01]  /*11ac0*/  ENDCOLLECTIVE ;  /* 0x000000000000791b */ /* 0x003fe20003800000 */
.L_x_143:
[----:B------:R-:W-:Y:S02]  /*11ad0*/  IADD3.X R3, RZ, R3, RZ, P0, !PT ;  /* 0x00000003ff037210 */ /* 0x000fe400007fe4ff */
[----:B------:R-:W-:Y:S02]  /*11ae0*/  ISETP.LT.OR P0, PT, R9, 0x1, P4 ;  /* 0x000000010900780c */ /* 0x000fe40002701670 */
[----:B------:R-:W-:-:S11]  /*11af0*/  MOV R13, R17 ;  /* 0x00000011000d7202 */ /* 0x000fd60000000f00 */
        /* <DEDUP_REMOVED lines=8> */
[----:B------:R-:W-:-:S13]  /*11b80*/  ISETP.LT.OR P0, PT, R9, 0x1, P1 ;  /* 0x000000010900780c */ /* 0x000fda0000f01670 */
[----:B------:R0:W-:Y:S02]  /*11b90*/  LDGSTS.E.BYPASS.LTC128B.128 [R6+0x7c00], desc[UR36][R2.64+0x180], !P0 ;  /* 0x07c0018002067fae */ /* 0x0001e4000c101d64 */
[----:B0-----:R-:W-:-:S07]  /*11ba0*/  IMAD.MOV.U32 R3, RZ, RZ, R14 ;  /* 0x000000ffff037224 */ /* 0x001fce00078e000e */
[----:B------:R-:W-:Y:S05]  /*11bb0*/  WARPSYNC.COLLECTIVE R15, `(.L_x_144) ;  /* 0x000000000f087348 */ /* 0x000fea0003c00000 */
[----:B------:R0:W1:Y:S02]  /*11bc0*/  SHFL.IDX P6, R14, R13, R12, R11 ;  /* 0x0000000c0d0e7389 */ /* 0x00006400000c000b */
[----:B01----:R-:W-:Y:S01]  /*11bd0*/  ENDCOLLECTIVE ;  /* 0x000000000000791b */ /* 0x003fe20003800000 */
.L_x_144:
[----:B------:R-:W-:Y:S02]  /*11be0*/  IMAD.MOV.U32 R13, RZ, RZ, R18 ;  /* 0x000000ffff0d7224 */ /* 0x000fe400078e0012 */
[----:B------:R-:W-:Y:S01]  /*11bf0*/  IMAD.MOV.U32 R12, RZ, RZ, 0x2 ;  /* 0x00000002ff0c7424 */ /* 0x000fe200078e00ff */
[----:B------:R-:W-:-:S13]  /*11c00*/  IADD3 R2, P0, R14, R0, RZ ;  /* 0x000000000e027210 */ /* 0x000fda0007f1e0ff */
[----:B------:R-:W-:Y:S05]  /*11c10*/  WARPSYNC.COLLECTIVE R15, `(.L_x_145) ;  /* 0x000000000f087348 */ /* 0x000fea0003c00000 */
[----:B------:R0:W1:Y:S02]  /*11c20*/  SHFL.IDX P6, R14, R13, R12, R11 ;  /* 0x0000000c0d0e7389 */ /* 0x00006400000c000b */
[----:B01----:R-:W-:Y:S01]  /*11c30*/  ENDCOLLECTIVE ;  /* 0x000000000000791b */ /* 0x003fe20003800000 */
.L_x_145:
[----:B------:R-:W-:Y:S01]  /*11c40*/  IMAD.X R3, RZ, RZ, R3, P0 ;  /* 0x000000ffff037224 */ /* 0x000fe200000e0603 */
[----:B------:R-:W-:Y:S01]  /*11c50*/  ISETP.LT.OR P0, PT, R9, 0x11, P4 ;  /* 0x000000110900780c */ /* 0x000fe20002701670 */
[----:B------:R-:W-:-:S12]  /*11c60*/  IMAD.MOV.U32 R13, RZ, RZ, R17 ;  /* 0x000000ffff0d7224 */ /* 0x000fd800078e0011 */
        /* <DEDUP_REMOVED lines=10> */
[----:B0-----:R-:W-:-:S07]  /*11d10*/  MOV R3, R14 ;  /* 0x0000000e00037202 */ /* 0x001fce0000000f00 */
[----:B------:R-:W-:Y:S05]  /*11d20*/  WARPSYNC.COLLECTIVE R15, `(.L_x_146) ;  /* 0x000000000f087348 */ /* 0x000fea0003c00000 */
[----:B------:R0:W1:Y:S02]  /*11d30*/  SHFL.IDX P6, R14, R13, R12, R11 ;  /* 0x0000000c0d0e7389 */ /* 0x00006400000c000b */
[----:B01----:R-:W-:Y:S01]  /*11d40*/  ENDCOLLECTIVE ;  /* 0x000000000000791b */ /* 0x003fe20003800000 */
.L_x_146:
[----:B------:R-:W-:Y:S01]  /*11d50*/  IMAD.MOV.U32 R13, RZ, RZ, R18 ;  /* 0x000000ffff0d7224 */ /* 0x000fe200078e0012 */
[----:B------:R-:W-:Y:S02]  /*11d60*/  MOV R12, 0x3 ;  /* 0x00000003000c7802 */ /* 0x000fe40000000f00 */
[----:B------:R-:W-:-:S13]  /*11d70*/  IADD3 R2, P0, R14, R0, RZ ;  /* 0x000000000e027210 */ /* 0x000fda0007f1e0ff */
[----:B------:R-:W-:Y:S05]  /*11d80*/  WARPSYNC.COLLECTIVE R15, `(.L_x_147) ;  /* 0x000000000f087348 */ /* 0x000fea0003c00000 */
[----:B------:R0:W1:Y:S02]  /*11d90*/  SHFL.IDX P6, R14, R13, R12, R11 ;  /* 0x0000000c0d0e7389 */ /* 0x00006400000c000b */
[----:B01----:R-:W-:Y:S01]  /*11da0*/  ENDCOLLECTIVE ;  /* 0x000000000000791b */ /* 0x003fe20003800000 */
.L_x_147:
        /* <DEDUP_REMOVED lines=17> */
.L_x_148:
[----:B------:R-:W-:Y:S01]  /*11ec0*/  MOV R13, R18 ;  /* 0x00000012000d7202 */ /* 0x000fe20000000f00 */
[----:B------:R-:W-:Y:S01]  /*11ed0*/  IMAD.MOV.U32 R12, RZ, RZ, 0x4 ;  /* 0x00000004ff0c7424 */ /* 0x000fe200078e00ff */
[----:B------:R-:W-:-:S13]  /*11ee0*/  IADD3 R2, P0, R14, R0, RZ ;  /* 0x000000000e027210 */ /* 0x000fda0007f1e0ff */
[----:B------:R-:W-:Y:S05]  /*11ef0*/  WARPSYNC.COLLECTIVE R15, `(.L_x_149) ;  /* 0x000000000f087348 */ /* 0x000fea0003c00000 */
[----:B------:R0:W1:Y:S02]  /*11f00*/  SHFL.IDX P6, R14, R13, R12, R11 ;  /* 0x0000000c0d0e7389 */ /* 0x00006400000c000b */
[----:B01----:R-:W-:Y:S01]  /*11f10*/  ENDCOLLECTIVE ;  /* 0x000000000000791b */ /* 0x003fe20003800000 */
.L_x_149:
[----:B------:R-:W-:Y:S01]  /*11f20*/  IMAD.X R3, RZ, RZ, R3, P0 ;  /* 0x000000ffff037224 */ /* 0x000fe200000e0603 */
[----:B------:R-:W-:Y:S01]  /*11f30*/  ISETP.LT.OR P0, PT, R9, 0x31, P4 ;  /* 0x000000310900780c */ /* 0x000fe20002701670 */
[----:B------:R-:W-:-:S12]  /*11f40*/  IMAD.MOV.U32 R13, RZ, RZ, R17 ;  /* 0x000000ffff0d7224 */ /* 0x000fd800078e0011 */
[----:B------:R-:W-:Y:S01]  /*11f50*/  @!PT LDS RZ, [RZ] ;  /* 0x00000000fffff984 */ /* 0x000fe20000000800 */
[----:B------:R-:W-:Y:S01]  /*11f60*/  @!PT LDS RZ, [RZ] ;  /* 0x00000000fffff984 */ /* 0x000fe20000000800 */
[----:B------:R-:W-:Y:S01]  /*11f70*/  @!PT LDS RZ, [RZ] ;  /* 0x00000000fffff984 */ /* 0x000fe20000000800 */
[----:B------:R0:W-:Y:S01]  /*11f80*/  LDGSTS.E.BYPASS.LTC128B.128 [R6+0x1c00], desc[UR36][R2.64], !P0 ;  /* 0x01c0000002067fae */ /* 0x0001e2000c101d64 */
[----:B------:R-:W-:Y:S01]  /*11f90*/  ISETP.LT.OR P0, PT, R9, 0x31, P3 ;  /* 0x000000310900780c */ /* 0x000fe20001f01670 */
[----:B------:R-:W-:-:S12]  /*11fa0*/  IMAD.MOV.U32 R18, RZ, RZ, R14 ;  /* 0x000000ffff127224 */ /* 0x000fd800078e000e */
[----:B0-----:R-:W-:Y:S05]  /*11fb0*/  WARPSYNC.COLLECTIVE R15, `(.L_x_150) ;  /* 0x000000000f087348 */ /* 0x001fea0003c00000 */
[----:B------:R1:W2:Y:S02]  /*11fc0*/  SHFL.IDX P6, R14, R13, R12, R11 ;  /* 0x0000000c0d0e7389 */ /* 0x0002a400000c000b */
[----:B012---:R-:W-:Y:S01]  /*11fd0*/  ENDCOLLECTIVE ;  /* 0x000000000000791b */ /* 0x007fe20003800000 */
.L_x_150:
        /* <DEDUP_REMOVED lines=8> */
[----:B------:R-:W-:Y:S05]  /*12060*/  BRA `(.L_x_151) ;  /* 0xffffffcc00e47947 */ /* 0x000fea000383ffff */
.L_x_73:
[----:B0-----:R0:W1:Y:S02]  /*12070*/  SYNCS.PHASECHK.TRANS64.TRYWAIT P0, [R4+URZ+0x38860], R3 ;  /* 0x03886003040075a7 */ /* 0x001064000800017f */
[----:B-1----:R-:W-:Y:S05]  /*12080*/  @!P0 NANOSLEEP.SYNCS 0x989680 ;  /* 0x009896800000895d */ /* 0x002fea0003900000 */
[----:B------:R-:W1:Y:S02]  /*12090*/  @!P0 SYNCS.PHASECHK.TRANS64 P0, [R4+URZ+0x38860], R3 ;  /* 0x03886003040085a7 */ /* 0x000e64000800007f */
[----:B-1----:R-:W-:Y:S05]  /*120a0*/  @!P0 BRA `(.L_x_73) ;  /* 0xfffffffc00f08947 */ /* 0x002fea000383ffff */
[----:B------:R-:W-:Y:S05]  /*120b0*/  BRA `(.L_x_152) ;  /* 0xffffffd000c47947 */ /* 0x000fea000383ffff */
.L_x_74:
[----:B------:R-:W-:Y:S01]  /*120c0*/  BSSY B0, `(.L_x_153) ;  /* 0x0000008000007945 */ /* 0x000fe20003800000 */
[----:B------:R-:W-:Y:S01]  /*120d0*/  MOV R13, R18 ;  /* 0x00000012000d7202 */ /* 0x000fe20000000f00 */
[----:B------:R-:W-:Y:S02]  /*120e0*/  IMAD.MOV.U32 R12, RZ, RZ, RZ ;  /* 0x000000ffff0c7224 */ /* 0x000fe400078e00ff */
[----:B------:R-:W-:Y:S02]  /*120f0*/  IMAD.MOV.U32 R11, RZ, RZ, 0x181f ;  /* 0x0000181fff0b7424 */ /* 0x000fe400078e00ff */
[----:B------:R-:W-:-:S07]  /*12100*/  IMAD.MOV.U32 R15, RZ, RZ, -0x1 ;  /* 0xffffffffff0f7424 */ /* 0x000fce00078e00ff */
[----:B0-----:R-:W-:Y:S05]  /*12110*/  WARPSYNC.COLLECTIVE R15, `(.L_x_154) ;  /* 0x000000000f087348 */ /* 0x001fea0003c00000 */
[----:B------:R1:W2:Y:S02]  /*12120*/  SHFL.IDX P6, R14, R13, R12, R11 ;  /* 0x0000000c0d0e7389 */ /* 0x0002a400000c000b */
[----:B012---:R-:W-:Y:S01]  /*12130*/  ENDCOLLECTIVE ;  /* 0x000000000000791b */ /* 0x007fe20003800000 */
.L_x_154:
[----:B------:R-:W-:Y:S05]  /*12140*/  BSYNC B0 ;  /* 0x0000000000007941 */ /* 0x000fea0003800000 */
.L_x_153:
[----:B------:R-:W-:Y:S01]  /*12150*/  IMAD.MOV.U32 R13, RZ, RZ, R17 ;  /* 0x000000ffff0d7224 */ /* 0x000fe200078e0011 */
[----:B------:R-:W-:Y:S01]  /*12160*/  MOV R15, 0xffffffff ;  /* 0xffffffff000f7802 */ /* 0x000fe20000000f00 */
[----:B------:R-:W-:Y:S01]  /*12170*/  IMAD.MOV.U32 R12, RZ, RZ, RZ ;  /* 0x000000ffff0c7224 */ /* 0x000fe200078e00ff */
[----:B------:R-:W-:Y:S01]  /*12180*/  MOV R0, R14 ;  /* 0x0000000e00007202 */ /* 0x000fe20000000f00 */
[----:B------:R-:W-:Y:S02]  /*12190*/  IMAD.MOV.U32 R11, RZ, RZ, 0x181f ;  /* 0x0000181fff0b7424 */ /* 0x000fe400078e00ff */
[----:B------:R-:W-:-:S07]  /*121a0*/  IMAD.SHL.U32 R6, R37, 0x2, RZ ;  /* 0x0000000225067824 */ /* 0x000fce00078e00ff */
[----:B------:R-:W-:Y:S05]  /*121b0*/  WARPSYNC.COLLECTIVE R15, `(.L_x_155) ;  /* 0x000000000f087348 */ /* 0x000fea0003c00000 */
[----:B------:R0:W1:Y:S02]  /*121c0*/  SHFL.IDX P6, R14, R13, R12, R11 ;  /* 0x0000000c0d0e7389 */ /* 0x00006400000c000b */
[----:B01----:R-:W-:Y:S01]  /*121d0*/  ENDCOLLECTIVE ;  /* 0x000000000000791b */ /* 0x003fe20003800000 */
.L_x_155:
[----:B------:R-:W-:Y:S01]  /*121e0*/  IMAD.MOV.U32 R13, RZ, RZ, R18 ;  /* 0x000000ffff0d7224 */ /* 0x000fe200078e0012 */
[----:B------:R-:W-:Y:S02]  /*121f0*/  MOV R12, 0x1 ;  /* 0x00000001000c7802 */ /* 0x000fe40000000f00 */
[----:B------:R-:W-:-:S13]  /*12200*/  IADD3 R2, P0, R14, R6, RZ ;  /* 0x000000060e027210 */ /* 0x000fda0007f1e0ff */
[----:B------:R-:W-:Y:S05]  /*12210*/  WARPSYNC.COLLECTIVE R15, `(.L_x_156) ;  /* 0x000000000f087348 */ /* 0x000fea0003c00000 */
[----:B------:R0:W1:Y:S02]  /*12220*/  SHFL.IDX P6, R14, R13, R12, R11 ;  /* 0x0000000c0d0e7389 */ /* 0x00006400000c000b */
[----:B01----:R-:W-:Y:S01]  /*12230*/  ENDCOLLECTIVE ;  /* 0x000000000000791b */ /* 0x003fe20003800000 */
.L_x_156:
[----:B------:R-:W-:Y:S01]  /*12240*/  IMAD.X R3, RZ, RZ, R0, P0 ;  /* 0x000000ffff037224 */ /* 0x000fe200000e0600 */
[----:B------:R-:W-:Y:S02]  /*12250*/  ISETP.LT.OR P0, PT, R5, 0x1, P4 ;  /* 0x000000010500780c */ /* 0x000fe40002701670 */
[----:B------:R-:W-:Y:S01]  /*12260*/  LEA R0, R7, UR39, 0x1 ;  /* 0x0000002707007c11 */ /* 0x000fe2000f8e08ff */
[----:B------:R-:W-:-:S10]  /*12270*/  IMAD.MOV.U32 R13, RZ, RZ, R17 ;  /* 0x000000ffff0d7224 */ /* 0x000fd400078e0011 */
        /* <DEDUP_REMOVED lines=9> */
.L_x_157:
[----:B------:R-:W-:Y:S01]  /*12310*/  @!PT LDS RZ, [RZ] ;  /* 0x00000000fffff984 */ /* 0x000fe20000000800 */
[----:B------:R-:W-:Y:S01]  /*12320*/  @!PT LDS RZ, [RZ] ;  /* 0x00000000fffff984 */ /* 0x000fe20000000800 */
[----:B------:R-:W-:Y:S01]  /*12330*/  @!PT LDS RZ, [RZ] ;  /* 0x00000000fffff984 */ /* 0x000fe20000000800 */
[----:B------:R-:W-:Y:S01]  /*12340*/  LDGSTS.E.BYPASS.LTC128B.128 [R0+0x2c00], desc[UR36][R2.64+0x80], !P0 ;  /* 0x02c0008002007fae */ /* 0x000fe2000c101d64 */
[----:B------:R-:W-:Y:S02]  /*12350*/  ISETP.LT.OR P0, PT, R5, 0x1, P2 ;  /* 0x000000010500780c */ /* 0x000fe40001701670 */
[----:B------:R-:W-:Y:S01]  /*12360*/  MOV R13, R18 ;  /* 0x00000012000d7202 */ /* 0x000fe20000000f00 */
[----:B------:R-:W-:-:S10]  /*12370*/  IMAD.MOV.U32 R12, RZ, RZ, 0x2 ;  /* 0x00000002ff0c7424 */ /* 0x000fd400078e00ff */
[----:B------:R-:W-:Y:S01]  /*12380*/  LDGSTS.E.BYPASS.LTC128B.128 [R0+0x5400], desc[UR36][R2.64+0x100], !P0 ;  /* 0x0540010002007fae */ /* 0x000fe2000c101d64 */
[----:B------:R-:W-:-:S13]  /*12390*/  ISETP.LT.OR P0, PT, R5, 0x1, P1 ;  /* 0x000000010500780c */ /* 0x000fda0000f01670 */
[----:B------:R0:W-:Y:S02]  /*123a0*/  LDGSTS.E.BYPASS.LTC128B.128 [R0+0x7c00], desc[UR36][R2.64+0x180], !P0 ;  /* 0x07c0018002007fae */ /* 0x0001e4000c101d64 */
[----:B0-----:R-:W-:-:S13]  /*123b0*/  IADD3 R2, P0, R14, R6, RZ ;  /* 0x000000060e027210 */ /* 0x001fda0007f1e0ff */
[----:B------:R-:W-:Y:S05]  /*123c0*/  WARPSYNC.COLLECTIVE R15, `(.L_x_158) ;  /* 0x000000000f087348 */ /* 0x000fea0003c00000 */
[----:B------:R0:W1:Y:S02]  /*123d0*/  SHFL.IDX P6, R14, R13, R12, R11 ;  /* 0x0000000c0d0e7389 */ /* 0x00006400000c000b */
[----:B01----:R-:W-:Y:S01]  /*123e0*/  ENDCOLLECTIVE ;  /* 0x000000000000791b */ /* 0x003fe20003800000 */
.L_x_158:
        /* <DEDUP_REMOVED lines=12> */
.L_x_159:
[----:B------:R-:W-:Y:S01]  /*124b0*/  @!PT LDS RZ, [RZ] ;  /* 0x00000000fffff984 */ /* 0x000fe20000000800 */
[----:B------:R-:W-:Y:S01]  /*124c0*/  @!PT LDS RZ, [RZ] ;  /* 0x00000000fffff984 */ /* 0x000fe20000000800 */
[----:B------:R-:W-:Y:S01]  /*124d0*/  @!PT LDS RZ, [RZ] ;  /* 0x00000000fffff984 */ /* 0x000fe20000000800 */
[----:B------:R-:W-:Y:S01]  /*124e0*/  LDGSTS.E.BYPASS.LTC128B.128 [R0+0x3400], desc[UR36][R2.64+0x80], !P0 ;  /* 0x0340008002007fae */ /* 0x000fe2000c101d64 */
[----:B------:R-:W-:Y:S01]  /*124f0*/  ISETP.LT.OR P0, PT, R5, 0x11, P2 ;  /* 0x000000110500780c */ /* 0x000fe20001701670 */
[----:B------:R-:W-:Y:S02]  /*12500*/  IMAD.MOV.U32 R13, RZ, RZ, R18 ;  /* 0x000000ffff0d7224 */ /* 0x000fe400078e0012 */
        /* <DEDUP_REMOVED lines=8> */
.L_x_160:
[----:B------:R-:W-:Y:S02]  /*12590*/  IADD3.X R3, RZ, R7, RZ, P0, !PT ;  /* 0x00000007ff037210 */ /* 0x000fe400007fe4ff */
[----:B------:R-:W-:Y:S02]  /*125a0*/  ISETP.LT.OR P0, PT, R5, 0x21, P4 ;  /* 0x000000210500780c */ /* 0x000fe40002701670 */
[----:B------:R-:W-:-:S11]  /*125b0*/  MOV R13, R17 ;  /* 0x00000011000d7202 */ /* 0x000fd60000000f00 */
        /* <DEDUP_REMOVED lines=9> */
.L_x_161:
        /* <DEDUP_REMOVED lines=14> */
.L_x_162:
[----:B------:R-:W-:Y:S01]  /*12730*/  IMAD.X R3, RZ, RZ, R7, P0 ;  /* 0x000000ffff037224 */ /* 0x000fe200000e0607 */
[----:B------:R-:W-:Y:S01]  /*12740*/  ISETP.LT.OR P0, PT, R5, 0x31, P4 ;  /* 0x000000310500780c */ /* 0x000fe20002701670 */
[----:B------:R-:W-:-:S12]  /*12750*/  IMAD.MOV.U32 R13, RZ, RZ, R17 ;  /* 0x000000ffff0d7224 */ /* 0x000fd800078e0011 */
[----:B------:R-:W-:Y:S01]  /*12760*/  @!PT LDS RZ, [RZ] ;  /* 0x00000000fffff984 */ /* 0x000fe20000000800 */
[----:B------:R-:W-:Y:S01]  /*12770*/  @!PT LDS RZ, [RZ] ;  /* 0x00000000fffff984 */ /* 0x000fe20000000800 */
[----:B------:R-:W-:Y:S01]  /*12780*/  @!PT LDS RZ, [RZ] ;  /* 0x00000000fffff984 */ /* 0x000fe20000000800 */
[----:B------:R0:W-:Y:S01]  /*12790*/  LDGSTS.E.BYPASS.LTC128B.128 [R0+0x1c00], desc[UR36][R2.64], !P0 ;  /* 0x01c0000002007fae */ /* 0x0001e2000c101d64 */
[----:B------:R-:W-:Y:S02]  /*127a0*/  ISETP.LT.OR P0, PT, R5, 0x31, P3 ;  /* 0x000000310500780c */ /* 0x000fe40001f01670 */
[----:B------:R-:W-:-:S11]  /*127b0*/  MOV R18, R14 ;  /* 0x0000000e00127202 */ /* 0x000fd60000000f00 */
[----:B0-----:R-:W-:Y:S05]  /*127c0*/  WARPSYNC.COLLECTIVE R15, `(.L_x_163) ;  /* 0x000000000f087348 */ /* 0x001fea0003c00000 */
[----:B------:R1:W2:Y:S02]  /*127d0*/  SHFL.IDX P6, R14, R13, R12, R11 ;  /* 0x0000000c0d0e7389 */ /* 0x0002a400000c000b */
[----:B012---:R-:W-:Y:S01]  /*127e0*/  ENDCOLLECTIVE ;  /* 0x000000000000791b */ /* 0x007fe20003800000 */
.L_x_163:
        /* <DEDUP_REMOVED lines=9> */
.L_x_79:
[----:B0-----:R0:W1:Y:S02]  /*12880*/  SYNCS.PHASECHK.TRANS64.TRYWAIT P0, [R5+URZ+0x38820], R0 ;  /* 0x03882000050075a7 */ /* 0x001064000800017f */
[----:B-1----:R-:W-:Y:S05]  /*12890*/  @!P0 NANOSLEEP.SYNCS 0x989680 ;  /* 0x009896800000895d */ /* 0x002fea0003900000 */
[----:B------:R-:W1:Y:S02]  /*128a0*/  @!P0 SYNCS.PHASECHK.TRANS64 P0, [R5+URZ+0x38820], R0 ;  /* 0x03882000050085a7 */ /* 0x000e64000800007f */
[----:B-1----:R-:W-:Y:S05]  /*128b0*/  @!P0 BRA `(.L_x_79) ;  /* 0xfffffffc00f08947 */ /* 0x002fea000383ffff */
[----:B------:R-:W-:Y:S05]  /*128c0*/  BRA `(.L_x_165) ;  /* 0xffffffd0006c7947 */ /* 0x000fea000383ffff */
.L_x_80:
[----:B------:R-:W1:Y:S01]  /*128d0*/  S2R R2, SR_TID.X ;  /* 0x0000000000027919 */ /* 0x000e620000002100 */
[----:B------:R-:W-:Y:S01]  /*128e0*/  BSSY B0, `(.L_x_166) ;  /* 0x000000a000007945 */ /* 0x000fe20003800000 */
[----:B------:R-:W-:Y:S01]  /*128f0*/  IMAD.MOV.U32 R12, RZ, RZ, RZ ;  /* 0x000000ffff0c7224 */ /* 0x000fe200078e00ff */
[----:B------:R-:W-:Y:S01]  /*12900*/  MOV R11, 0x1f ;  /* 0x0000001f000b7802 */ /* 0x000fe20000000f00 */
[----:B------:R-:W-:Y:S01]  /*12910*/  IMAD.MOV.U32 R15, RZ, RZ, -0x1 ;  /* 0xffffffffff0f7424 */ /* 0x000fe200078e00ff */
[----:B-1----:R-:W-:-:S04]  /*12920*/  SHF.R.U32.HI R2, RZ, 0x5, R2 ;  /* 0x00000005ff027819 */ /* 0x002fc80000011602 */
[----:B------:R-:W-:-:S05]  /*12930*/  LOP3.LUT R2, R2, 0x3, RZ, 0xc0, !PT ;  /* 0x0000000302027812 */ /* 0x000fca00078ec0ff */
[----:B------:R-:W-:-:S07]  /*12940*/  IMAD.MOV.U32 R13, RZ, RZ, R2 ;  /* 0x000000ffff0d7224 */ /* 0x000fce00078e0002 */
[----:B0-----:R-:W-:Y:S05]  /*12950*/  WARPSYNC.COLLECTIVE R15, `(.L_x_167) ;  /* 0x000000000f087348 */ /* 0x001fea0003c00000 */
[----:B------:R1:W2:Y:S02]  /*12960*/  SHFL.IDX P6, R14, R13, R12, R11 ;  /* 0x0000000c0d0e7389 */ /* 0x0002a400000c000b */
[----:B012---:R-:W-:Y:S01]  /*12970*/  ENDCOLLECTIVE ;  /* 0x000000000000791b */ /* 0x007fe20003800000 */
.L_x_167:
[----:B------:R-:W-:Y:S05]  /*12980*/  BSYNC B0 ;  /* 0x0000000000007941 */ /* 0x000fea0003800000 */
.L_x_166:
[----:B------:R-:W-:Y:S05]  /*12990*/  BRA `(.L_x_168) ;  /* 0xffffffd000547947 */ /* 0x000fea000383ffff */
.L_x_83:
[----:B------:R-:W-:Y:S01]  /*129a0*/  BSSY B1, `(.L_x_169) ;  /* 0x0000006000017945 */ /* 0x000fe20003800000 */
[----:B------:R-:W-:-:S07]  /*129b0*/  IMAD.MOV.U32 R15, RZ, RZ, -0x1 ;  /* 0xffffffffff0f7424 */ /* 0x000fce00078e00ff */
[----:B0-----:R-:W-:Y:S05]  /*129c0*/  WARPSYNC.COLLECTIVE R15, `(.L_x_170) ;  /* 0x000000000f0c7348 */ /* 0x001fea0003c00000 */
[----:B------:R-:W-:Y:S02]  /*129d0*/  ELECT P6, UR62, PT ;  /* 0x00000000003e782f */ /* 0x000fe400038c0000 */
[----:B------:R-:W-:Y:S01]  /*129e0*/  MOV R14, UR62 ;  /* 0x0000003e000e7c02 */ /* 0x000fe20008000f00 */
[----:B0-----:R-:W-:Y:S10]  /*129f0*/  ENDCOLLECTIVE ;  /* 0x000000000000791b */ /* 0x001ff40003800000 */
.L_x_170:
[----:B------:R-:W-:Y:S05]  /*12a00*/  BSYNC B1 ;  /* 0x0000000000017941 */ /* 0x000fea0003800000 */
.L_x_169:
[----:B------:R-:W-:Y:S05]  /*12a10*/  BRA `(.L_x_171) ;  /* 0xffffffd0004c7947 */ /* 0x000fea000383ffff */
.L_x_85:
[----:B0-----:R0:W1:Y:S02]  /*12a20*/  SYNCS.PHASECHK.TRANS64.TRYWAIT P1, [R3+URZ+0x38840], R2 ;  /* 0x03884002030075a7 */ /* 0x001064000802017f */
[----:B-1----:R-:W-:Y:S05]  /*12a30*/  @!P1 NANOSLEEP.SYNCS 0x989680 ;  /* 0x009896800000995d */ /* 0x002fea0003900000 */
[----:B------:R-:W1:Y:S02]  /*12a40*/  @!P1 SYNCS.PHASECHK.TRANS64 P1, [R3+URZ+0x38840], R2 ;  /* 0x03884002030095a7 */ /* 0x000e64000802007f */
[----:B-1----:R-:W-:Y:S05]  /*12a50*/  @!P1 BRA `(.L_x_85) ;  /* 0xfffffffc00f09947 */ /* 0x002fea000383ffff */
[----:B------:R-:W-:Y:S05]  /*12a60*/  BRA `(.L_x_172) ;  /* 0xffffffd000747947 */ /* 0x000fea000383ffff */
.L_x_87:
[----:B-1----:R1:W2:Y:S02]  /*12a70*/  SYNCS.PHASECHK.TRANS64.TRYWAIT P1, [R5+URZ+0x38840], R0 ;  /* 0x03884000050075a7 */ /* 0x0022a4000802017f */
[----:B--2---:R-:W-:Y:S05]  /*12a80*/  @!P1 NANOSLEEP.SYNCS 0x989680 ;  /* 0x009896800000995d */ /* 0x004fea0003900000 */
[----:B------:R-:W2:Y:S02]  /*12a90*/  @!P1 SYNCS.PHASECHK.TRANS64 P1, [R5+URZ+0x38840], R0 ;  /* 0x03884000050095a7 */ /* 0x000ea4000802007f */
[----:B--2---:R-:W-:Y:S05]  /*12aa0*/  @!P1 BRA `(.L_x_87) ;  /* 0xfffffffc00f09947 */ /* 0x004fea000383ffff */
[----:B------:R-:W-:Y:S05]  /*12ab0*/  BRA `(.L_x_173) ;  /* 0xffffffd000807947 */ /* 0x000fea000383ffff */
.L_x_89:
[----:B--2---:R2:W3:Y:S02]  /*12ac0*/  SYNCS.PHASECHK.TRANS64.TRYWAIT P1, [R3+URZ+0x38860], R2 ;  /* 0x03886002030075a7 */ /* 0x0044e4000802017f */
[----:B---3--:R-:W-:Y:S05]  /*12ad0*/  @!P1 NANOSLEEP.SYNCS 0x989680 ;  /* 0x009896800000995d */ /* 0x008fea0003900000 */
[----:B------:R-:W3:Y:S02]  /*12ae0*/  @!P1 SYNCS.PHASECHK.TRANS64 P1, [R3+URZ+0x38860], R2 ;  /* 0x03886002030095a7 */ /* 0x000ee4000802007f */
[----:B---3--:R-:W-:Y:S05]  /*12af0*/  @!P1 BRA `(.L_x_89) ;  /* 0xfffffffc00f09947 */ /* 0x008fea000383ffff */
[----:B------:R-:W-:Y:S05]  /*12b00*/  BRA `(.L_x_174) ;  /* 0xffffffd0007c7947 */ /* 0x000fea000383ffff */
.L_x_175:
[----:B------:R-:W-:-:S00]  /*12b10*/  BRA `(.L_x_175) ;  /* 0xfffffffc00fc7947 */ /* 0x000fc0000383ffff */
[----:B------:R-:W-:-:S00]  /*12b20*/  NOP ;  /* 0x0000000000007918 */ /* 0x000fc00000000000 */
        /* <DEDUP_REMOVED lines=13> */
.L_x_15836:


//--------------------- .text._ZN7cutlass13device_kernelIN5flash11enable_sm90INS1_16FlashAttnFwdSm90INS1_25CollectiveMainloopFwdSm90ILi2EN4cute5tupleIJNS5_1CILi1EEES8_S8_EEENS6_IJNS7_ILi128EEENS7_ILi80EEENS7_ILi256EEEEEELi256ENS_6half_tEfNS_4arch4Sm90ELb0ELb0ELb0ELb1ELb1ELb0ELb0ELb1ELb1ELb1ELb0ELb0EEENS1_21CollectiveEpilogueFwdINS6_IJSA_SC_SB_EEES9_SE_SG_Li256ELb1ELb1ELb0ELb0EEENS1_36VarlenDynamicPersistentTileSchedulerILi128ELi80ELi256ELi128ELb0ELb1ELb1ELb0ELb1ELb1EEEEEEEEEvNT_6ParamsE --------------------------
	.section	.text._ZN7cutlass13device_kernelIN5flash11enable_sm90INS1_16FlashAttnFwdSm90INS1_25CollectiveMainloopFwdSm90ILi2EN4cute5tupleIJNS5_1CILi1EEES8_S8_EEENS6_IJNS7_ILi128EEENS7_ILi80EEENS7_ILi256EEEEEELi256ENS_6half_tEfNS_4arch4Sm90ELb0ELb0ELb0ELb1ELb1ELb0ELb0ELb1ELb1ELb1ELb0ELb0EEENS1_21CollectiveEpilogueFwdINS6_IJSA_SC_SB_EEES9_SE_SG_Li256ELb1ELb1ELb0ELb0EEENS1_36VarlenDynamicPersistentTileSchedulerILi128ELi80ELi256ELi128ELb0ELb1ELb1ELb0ELb1ELb1EEEEEEEEEvNT_6ParamsE,"ax",@progbits
	.align	128
.text._ZN7cutlass13device_kernelIN5flash11enable_sm90INS1_16FlashAttnFwdSm90INS1_25CollectiveMainloopFwdSm90ILi2EN4cute5tupleIJNS5_1CILi1EEES8_S8_EEENS6_IJNS7_ILi128EEENS7_ILi80EEENS7_ILi256EEEEEELi256ENS_6half_tEfNS_4arch4Sm90ELb0ELb0ELb0ELb1ELb1ELb0ELb0ELb1ELb1ELb1ELb0ELb0EEENS1_21CollectiveEpilogueFwdINS6_IJSA_SC_SB_EEES9_SE_SG_Li256ELb1ELb1ELb0ELb0EEENS1_36VarlenDynamicPersistentTileSchedulerILi128ELi80ELi256ELi128ELb0ELb1ELb1ELb0ELb1ELb1EEEEEEEEEvNT_6ParamsE:
        .type           _ZN7cutlass13device_kernelIN5flash11enable_sm90INS1_16FlashAttnFwdSm90INS1_25CollectiveMainloopFwdSm90ILi2EN4cute5tupleIJNS5_1CILi1EEES8_S8_EEENS6_IJNS7_ILi128EEENS7_ILi80EEENS7_ILi256EEEEEELi256ENS_6half_tEfNS_4arch4Sm90ELb0ELb0ELb0ELb1ELb1ELb0ELb0ELb1ELb1ELb1ELb0ELb0EEENS1_21CollectiveEpilogueFwdINS6_IJSA_SC_SB_EEES9_SE_SG_Li256ELb1ELb1ELb0ELb0EEENS1_36VarlenDynamicPersistentTileSchedulerILi128ELi80ELi256ELi128ELb0ELb1ELb1ELb0ELb1ELb1EEEEEEEEEvNT_6ParamsE,@function
        .size           _ZN7cutlass13device_kernelIN5flash11enable_sm90INS1_16FlashAttnFwdSm90INS1_25CollectiveMainloopFwdSm90ILi2EN4cute5tupleIJNS5_1CILi1EEES8_S8_EEENS6_IJNS7_ILi128EEENS7_ILi80EEENS7_ILi256EEEEEELi256ENS_6half_tEfNS_4arch4Sm90ELb0ELb0ELb0ELb1ELb1ELb0ELb0ELb1ELb1ELb1ELb0ELb0EEENS1_21CollectiveEpilogueFwdINS6_IJSA_SC_SB_EEES9_SE_SG_Li256ELb1ELb1ELb0ELb0EEENS1_36VarlenDynamicPersistentTileSchedulerILi128ELi80ELi256ELi128ELb0ELb1ELb1ELb0ELb1ELb1EEEEEEEEEvNT_6ParamsE,(.L_x_15837 - _ZN7cutlass13device_kernelIN5flash11enable_sm90INS1_16FlashAttnFwdSm90INS1_25CollectiveMainloopFwdSm90ILi2EN4cute5tupleIJNS5_1CILi1EEES8_S8_EEENS6_IJNS7_ILi128EEENS7_ILi80EEENS7_ILi256EEEEEELi256ENS_6half_tEfNS_4arch4Sm90ELb0ELb0ELb0ELb1ELb1ELb0ELb0ELb1ELb1ELb1ELb0ELb0EEENS1_21CollectiveEpilogueFwdINS6_IJSA_SC_SB_EEES9_SE_SG_Li256ELb1ELb1ELb0ELb0EEENS1_36VarlenDynamicPersistentTileSchedulerILi128ELi80ELi256ELi128ELb0ELb1ELb1ELb0ELb1ELb1EEEEEEEEEvNT_6ParamsE)
        .other          _ZN7cutlass13device_kernelIN5flash11enable_sm90INS1_16FlashAttnFwdSm90INS1_25CollectiveMainloopFwdSm90ILi2EN4cute5tupleIJNS5_1CILi1EEES8_S8_EEENS6_IJNS7_ILi128EEENS7_ILi80EEENS7_ILi256EEEEEELi256ENS_6half_tEfNS_4arch4Sm90ELb0ELb0ELb0ELb1ELb1ELb0ELb0ELb1ELb1ELb1ELb0ELb0EEENS1_21CollectiveEpilogueFwdINS6_IJSA_SC_SB_EEES9_SE_SG_Li256ELb1ELb1ELb0ELb0EEENS1_36VarlenDynamicPersistentTileSchedulerILi128ELi80ELi256ELi128ELb0ELb1ELb1ELb0ELb1ELb1EEEEEEEEEvNT_6ParamsE,@"STO_CUDA_ENTRY STV_DEFAULT"
_ZN7cutlass13device_kernelIN5flash11enable_sm90INS1_16FlashAttnFwdSm90INS1_25CollectiveMainloopFwdSm90ILi2EN4cute5tupleIJNS5_1CILi1EEES8_S8_EEENS6_IJNS7_ILi128EEENS7_ILi80EEENS7_ILi256EEEEEELi256ENS_6half_tEfNS_4arch4Sm90ELb0ELb0ELb0ELb1ELb1ELb0ELb0ELb1ELb1ELb1ELb0ELb0EEENS1_21CollectiveEpilogueFwdINS6_IJSA_SC_SB_EEES9_SE_SG_Li256ELb1ELb1ELb0ELb0EEENS1_36VarlenDynamicPersistentTileSchedulerILi128ELi80ELi256ELi128ELb0ELb1ELb1ELb0ELb1ELb1EEEEEEEEEvNT_6ParamsE:
        /* <DEDUP_REMOVED lines=45> */
.L_x_176:
        /* <DEDUP_REMOVED lines=22> */
.L_x_177:
        /* <DEDUP_REMOVED lines=18> */
.L_x_178:
        /* <DEDUP_REMOVED lines=22> */
.L_x_179:
        /* <DEDUP_REMOVED lines=23> */
.L_x_180:
        /* <DEDUP_REMOVED lines=10> */
.L_x_182:
[----:B------:R-:W-:-:S08]  /*08c0*/  NOP ;  /* 0x0000000000007918 */ /* 0x000fd00000000000 */
[----:B------:R-:W1:Y:S02]  /*08d0*/  USETMAXREG.TRY_ALLOC.CTAPOOL UP0, 0xe8 ;  /* 0x000000e8000079c8 */ /* 0x000e640008000600 */
[----:B-1----:R-:W-:-:S13]  /*08e0*/  PLOP3.LUT P0, PT, PT, PT, UP0, 0x80, 0x0 ;  /* 0x000000000000781c */ /* 0x002fda0003f0f008 */
[----:B------:R-:W-:Y:S05]  /*08f0*/  @!P0 BRA `(.L_x_182) ;  /* 0xfffffffc00f08947 */ /* 0x000fea000383ffff */
[----:B------:R-:W1:Y:S08]  /*0900*/  S2UR UR5, SR_CgaCtaId ;  /* 0x00000000000579c3 */ /* 0x000e700000008800 */
[----:B------:R-:W-:Y:S06]  /*0910*/  BAR.ARV 0x8, 0x180 ;  /* 0x0206000000007b1d */ /* 0x000fec0000002000 */
[----:B------:R-:W-:-:S02]  /*0920*/  UMOV UR4, 0x400 ;  /* 0x0000040000047882 */ /* 0x000fc40000000000 */
[----:B------:R-:W-:Y:S01]  /*0930*/  BAR.SYNC.DEFER_BLOCKING 0x5, 0x180 ;  /* 0x0146000000007b1d */ /* 0x000fe20000010000 */
[----:B-1----:R-:W-:-:S09]  /*0940*/  ULEA UR4, UR5, UR4, 0x18 ;  /* 0x0000000405047291 */ /* 0x002fd2000f8ec03f */
[----:B------:R-:W1:Y:S01]  /*0950*/  LDS.128 R12, [UR4+0x388d0] ;  /* 0x0388d004ff0c7984 */ /* 0x000e620008000c00 */
[----:B------:R-:W-:Y:S01]  /*0960*/  ULDC UR4, c[0x0][0xc3c] ;  /* 0x00030f0000047ab9 */ /* 0x000fe20000000800 */
[----:B------:R-:W-:Y:S06]  /*0970*/  BAR.ARV 0x4, 0x180 ;  /* 0x0106000000007b1d */ /* 0x000fec0000002000 */
[----:B-1----:R-:W-:-:S13]  /*0980*/  ISETP.GE.AND P0, PT, R15, UR4, PT ;  /* 0x000000040f007c0c */ /* 0x002fda000bf06270 */
[----:B------:R-:W-:Y:S05]  /*0990*/  @P0 EXIT ;  /* 0x000000000000094d */ /* 0x000fea0003800000 */
[----:B0-----:R-:W2:Y:S01]  /*09a0*/  LDL R2, [R1+0x24] ;  /* 0x0000240001027983 */ /* 0x001ea20000100800 */
[----:B------:R-:W-:Y:S01]  /*09b0*/  R2UR UR5, R13 ;  /* 0x000000000d0572ca */ /* 0x000fe200000e0000 */
[----:B------:R-:W-:Y:S01]  /*09c0*/  UMOV UR38, URZ ;  /* 0x0000003f00267c82 */ /* 0x000fe20008000000 */
[----:B------:R-:W-:Y:S01]  /*09d0*/  R2UR UR6, R14 ;  /* 0x000000000e0672ca */ /* 0x000fe200000e0000 */
[----:B------:R-:W0:Y:S01]  /*09e0*/  S2R R0, SR_TID.X ;  /* 0x0000000000007919 */ /* 0x000e220000002100 */
[----:B------:R-:W-:Y:S01]  /*09f0*/  R2UR UR7, R15 ;  /* 0x000000000f0772ca */ /* 0x000fe200000e0000 */
[----:B0-----:R-:W-:-:S05]  /*0a00*/  VIADD R11, R0, 0xffffff80 ;  /* 0xffffff80000b7836 */ /* 0x001fca0000000000 */
[----:B------:R-:W-:-:S04]  /*0a10*/  SHF.R.S32.HI R0, RZ, 0x1f, R11 ;  /* 0x0000001fff007819 */ /* 0x000fc8000001140b */
[CC--:B------:R-:W-:Y:S02]  /*0a20*/  LEA.HI R4, R0.reuse, R11.reuse, RZ, 0x5 ;  /* 0x0000000b00047211 */ /* 0x0c0fe400078f28ff */
[----:B------:R-:W-:-:S03]  /*0a30*/  LEA.HI R3, R0, R11, RZ, 0x4 ;  /* 0x0000000b00037211 */ /* 0x000fc600078f20ff */
[----:B------:R-:W-:Y:S01]  /*0a40*/  IMAD.SHL.U32 R5, R4, 0x20, RZ ;  /* 0x0000002004057824 */ /* 0x000fe200078e00ff */
[----:B------:R-:W-:Y:S02]  /*0a50*/  LOP3.LUT R4, R3, 0x3fffff0, RZ, 0xc0, !PT ;  /* 0x03fffff003047812 */ /* 0x000fe400078ec0ff */
[----:B------:R-:W-:Y:S02]  /*0a60*/  SHF.R.S32.HI R6, RZ, 0x4, R3 ;  /* 0x00000004ff067819 */ /* 0x000fe40000011403 */
[----:B------:R-:W-:Y:S01]  /*0a70*/  LOP3.LUT R5, R5, 0xfffffc00, RZ, 0xc0, !PT ;  /* 0xfffffc0005057812 */ /* 0x000fe200078ec0ff */
[----:B------:R-:W-:Y:S01]  /*0a80*/  IMAD.IADD R4, R11, 0x1, -R4 ;  /* 0x000000010b047824 */ /* 0x000fe200078e0a04 */
[----:B------:R-:W-:-:S03]  /*0a90*/  LEA.HI R3, R3, R6, RZ, 0x1 ;  /* 0x0000000603037211 */ /* 0x000fc600078f08ff */
[----:B------:R-:W-:Y:S01]  /*0aa0*/  IMAD R4, R4, 0x40, R5 ;  /* 0x0000004004047824 */ /* 0x000fe200078e0205 */
[----:B------:R-:W-:Y:S02]  /*0ab0*/  LEA.HI R5, R0, R11, RZ, 0x2 ;  /* 0x0000000b00057211 */ /* 0x000fe400078f10ff */
[----:B------:R-:W-:Y:S02]  /*0ac0*/  LOP3.LUT R3, R3, 0x1ffffffe, RZ, 0xc0, !PT ;  /* 0x1ffffffe03037812 */ /* 0x000fe400078ec0ff */
[----:B------:R-:W-:Y:S02]  /*0ad0*/  LOP3.LUT R5, R5, 0xfffffffc, RZ, 0xc0, !PT ;  /* 0xfffffffc05057812 */ /* 0x000fe400078ec0ff */
[----:B------:R-:W-:Y:S01]  /*0ae0*/  IADD3 R3, R6, -R3, RZ ;  /* 0x8000000306037210 */ /* 0x000fe20007ffe0ff */
[----:B------:R-:W-:Y:S02]  /*0af0*/  IMAD.MOV.U32 R6, RZ, RZ, -0x2 ;  /* 0xfffffffeff067424 */ /* 0x000fe400078e00ff */
[----:B------:R-:W-:-:S02]  /*0b00*/  IMAD.IADD R5, R11, 0x1, -R5 ;  /* 0x000000010b057824 */ /* 0x000fc400078e0a05 */
[----:B------:R-:W-:-:S03]  /*0b10*/  IMAD R225, R3, 0x8, R4 ;  /* 0x0000000803e17824 */ /* 0x000fc600078e0204 */
[----:B------:R-:W-:-:S04]  /*0b20*/  LEA.HI R3, R5, R5, RZ, 0x1 ;  /* 0x0000000505037211 */ /* 0x000fc800078f08ff */
[----:B------:R-:W-:-:S05]  /*0b30*/  LOP3.LUT R4, R3, 0x1ffffffe, RZ, 0xc0, !PT ;  /* 0x1ffffffe03047812 */ /* 0x000fca00078ec0ff */
[----:B------:R-:W-:Y:S01]  /*0b40*/  IMAD.IADD R5, R5, 0x1, -R4 ;  /* 0x0000000105057824 */ /* 0x000fe200078e0a04 */
[----:B--2---:R-:W-:Y:S02]  /*0b50*/  R2UR UR4, R2 ;  /* 0x00000000020472ca */ /* 0x004fe400000e0000 */
[CC--:B------:R-:W-:Y:S02]  /*0b60*/  LEA.HI R2, R0.reuse, R11.reuse, RZ, 0x7 ;  /* 0x0000000b00027211 */ /* 0x0c0fe400078f38ff */
[----:B------:R-:W-:Y:S02]  /*0b70*/  LEA.HI R0, R0, R11, RZ, 0x3 ;  /* 0x0000000b00007211 */ /* 0x000fe400078f18ff */
[----:B------:R-:W-:Y:S02]  /*0b80*/  LOP3.LUT R220, R2, 0xffffff80, RZ, 0xc0, !PT ;  /* 0xffffff8002dc7812 */ /* 0x000fe400078ec0ff */
[----:B------:R-:W-:Y:S02]  /*0b90*/  SHF.R.S32.HI R221, RZ, 0x7, R2 ;  /* 0x00000007ffdd7819 */ /* 0x000fe40000011402 */
[----:B------:R-:W-:Y:S01]  /*0ba0*/  LOP3.LUT R213, R0, 0xfffffff8, RZ, 0xc0, !PT ;  /* 0xfffffff800d57812 */ /* 0x000fe200078ec0ff */
[C---:B------:R-:W-:Y:S01]  /*0bb0*/  IMAD.IADD R220, R11.reuse, 0x1, -R220 ;  /* 0x000000010bdc7824 */ /* 0x040fe200078e0adc */
[----:B------:R-:W-:Y:S01]  /*0bc0*/  LEA.HI R2, R2, R221, RZ, 0x1 ;  /* 0x000000dd02027211 */ /* 0x000fe200078f08ff */
[----:B------:R-:W-:Y:S01]  /*0bd0*/  ULOP3.LUT UR8, UR4, 0x1, URZ, 0xfc, !UPT ;  /* 0x0000000104087892 */ /* 0x000fe2000f8efc3f */
[----:B------:R-:W-:-:S02]  /*0be0*/  IADD3 R213, R11, -R213, RZ ;  /* 0x800000d50bd57210 */ /* 0x000fc40007ffe0ff */
[----:B------:R-:W-:Y:S01]  /*0bf0*/  SHF.R.S32.HI R7, RZ, 0x1f, R220 ;  /* 0x0000001fff077819 */ /* 0x000fe200000114dc */
[----:B------:R-:W-:Y:S01]  /*0c00*/  UMOV UR4, URZ ;  /* 0x0000003f00047c82 */ /* 0x000fe20008000000 */
[----:B------:R-:W-:Y:S01]  /*0c10*/  LOP3.LUT R2, R2, 0x3fffffe, RZ, 0xc0, !PT ;  /* 0x03fffffe02027812 */ /* 0x000fe200078ec0ff */
[----:B------:R-:W-:Y:S01]  /*0c20*/  IMAD.SHL.U32 R17, R213, 0x8, RZ ;  /* 0x00000008d5117824 */ /* 0x000fe200078e00ff */
[CC--:B------:R-:W-:Y:S01]  /*0c30*/  LEA.HI R8, R7.reuse, R220.reuse, RZ, 0x2 ;  /* 0x000000dc07087211 */ /* 0x0c0fe200078f10ff */
[----:B------:R-:W-:Y:S01]  /*0c40*/  IMAD.U32 R226, RZ, RZ, UR8 ;  /* 0x00000008ffe27e24 */ /* 0x000fe2000f8e00ff */
[----:B------:R-:W-:Y:S01]  /*0c50*/  LEA.HI R7, R7, R220, RZ, 0x5 ;  /* 0x000000dc07077211 */ /* 0x000fe200078f28ff */
[----:B------:R-:W-:Y:S01]  /*0c60*/  IMAD.IADD R2, R221, 0x1, -R2 ;  /* 0x00000001dd027824 */ /* 0x000fe200078e0a02 */
[--C-:B------:R-:W-:Y:S01]  /*0c70*/  SHF.R.S32.HI R9, RZ, 0x2, R8.reuse ;  /* 0x00000002ff097819 */ /* 0x100fe20000011408 */
[C---:B------:R-:W-:Y:S01]  /*0c80*/  VIADD R23, R17.reuse, 0x40 ;  /* 0x0000004011177836 */ /* 0x040fe20000000000 */
[----:B------:R-:W-:Y:S01]  /*0c90*/  SHF.R.S32.HI R10, RZ, 0x1f, R8 ;  /* 0x0000001fff0a7819 */ /* 0x000fe20000011408 */
[C---:B------:R-:W-:Y:S01]  /*0ca0*/  VIADD R22, R17.reuse, 0x80 ;  /* 0x0000008011167836 */ /* 0x040fe20000000000 */
[----:B------:R-:W-:Y:S01]  /*0cb0*/  SHF.R.S32.HI R7, RZ, 0x5, R7 ;  /* 0x00000005ff077819 */ /* 0x000fe20000011407 */
[----:B------:R-:W-:Y:S01]  /*0cc0*/  IMAD.U32 R219, RZ, RZ, UR4 ;  /* 0x00000004ffdb7e24 */ /* 0x000fe2000f8e00ff */
[----:B------:R-:W-:Y:S01]  /*0cd0*/  LEA.HI R10, R10, R9, RZ, 0x3 ;  /* 0x000000090a0a7211 */ /* 0x000fe200078f18ff */
[----:B------:R-:W-:Y:S01]  /*0ce0*/  IMAD.U32 R16, RZ, RZ, UR4 ;  /* 0x00000004ff107e24 */ /* 0x000fe2000f8e00ff */
[----:B------:R-:W-:-:S02]  /*0cf0*/  IADD3 R212, R17, 0xc0, RZ ;  /* 0x000000c011d47810 */ /* 0x000fc40007ffe0ff */
[----:B------:R-:W-:Y:S02]  /*0d00*/  LOP3.LUT R10, R10, 0xfffffff8, RZ, 0xc0, !PT ;  /* 0xfffffff80a0a7812 */ /* 0x000fe400078ec0ff */
[----:B------:R-:W-:Y:S02]  /*0d10*/  SHF.R.S32.HI R218, RZ, 0x3, R0 ;  /* 0x00000003ffda7819 */ /* 0x000fe40000011400 */
[----:B------:R-:W-:Y:S01]  /*0d20*/  SHF.R.S32.HI R3, RZ, 0x1f, R17 ;  /* 0x0000001fff037819 */ /* 0x000fe20000011411 */
[----:B------:R-:W-:Y:S01]  /*0d30*/  IMAD.IADD R10, R9, 0x1, -R10 ;  /* 0x00000001090a7824 */ /* 0x000fe200078e0a0a */
[----:B------:R-:W-:Y:S02]  /*0d40*/  LOP3.LUT R9, R8, 0x7ffffffc, RZ, 0xc0, !PT ;  /* 0x7ffffffc08097812 */ /* 0x000fe400078ec0ff */
[----:B------:R-:W-:Y:S01]  /*0d50*/  SHF.R.S32.HI R0, RZ, 0x1f, R22 ;  /* 0x0000001fff007819 */ /* 0x000fe20000011416 */
[----:B------:R-:W-:Y:S01]  /*0d60*/  IMAD R7, R7, 0x10, R10 ;  /* 0x0000001007077824 */ /* 0x000fe200078e020a */
[----:B------:R-:W-:Y:S01]  /*0d70*/  SHF.R.S32.HI R227, RZ, 0x1f, R212 ;  /* 0x0000001fffe37819 */ /* 0x000fe200000114d4 */
[----:B------:R-:W-:-:S02]  /*0d80*/  IMAD.IADD R9, R220, 0x1, -R9 ;  /* 0x00000001dc097824 */ /* 0x000fc400078e0a09 */
[----:B------:R-:W-:Y:S01]  /*0d90*/  IMAD R222, R2, 0x40, R7 ;  /* 0x0000004002de7824 */ /* 0x000fe200078e0207 */
[----:B------:R-:W-:Y:S01]  /*0da0*/  SHF.R.S32.HI R2, RZ, 0x1f, R23 ;  /* 0x0000001fff027819 */ /* 0x000fe20000011417 */
[----:B------:R-:W-:Y:S02]  /*0db0*/  IMAD R223, R9, R6, 0x50 ;  /* 0x0000005009df7424 */ /* 0x000fe400078e0206 */
[----:B------:R-:W-:-:S07]  /*0dc0*/  IMAD R224, R5, 0x8, R222 ;  /* 0x0000000805e07824 */ /* 0x000fce00078e02de */
.L_x_228:
[----:B------:R-:W-:Y:S01]  /*0dd0*/  ULDC.64 UR8, c[0x0][0xc88] ;  /* 0x0003220000087ab9 */ /* 0x000fe20000000a00 */
[----:B------:R-:W-:Y:S01]  /*0de0*/  ULDC.64 UR10, c[0x0][0xa20] ;  /* 0x00028800000a7ab9 */ /* 0x000fe20000000a00 */
[----:B------:R-:W-:-:S06]  /*0df0*/  UIMAD.WIDE UR8, UR7, 0x4, UR8 ;  /* 0x00000004070878a5 */ /* 0x000fcc000f8e0208 */
[----:B01----:R-:W-:Y:S02]  /*0e00*/  IMAD.U32 R2, RZ, RZ, UR8 ;  /* 0x00000008ff027e24 */ /* 0x003fe4000f8e00ff */
[----:B------:R-:W-:Y:S01]  /*0e10*/  IMAD.U32 R3, RZ, RZ, UR9 ;  /* 0x00000009ff037e24 */ /* 0x000fe2000f8e00ff */
[----:B------:R-:W-:-:S04]  /*0e20*/  ULDC.64 UR8, c[0x0][0xa28] ;  /* 0x00028a0000087ab9 */ /* 0x000fc80000000a00 */
[----:B--2---:R-:W2:Y:S01]  /*0e30*/  LDG.E R2, desc[UR36][R2.64] ;  /* 0x0000002402027981 */ /* 0x004ea2000c1e1900 */
[----:B------:R-:W-:Y:S02]  /*0e40*/  UISETP.NE.U32.AND UP0, UPT, UR8, URZ, UPT ;  /* 0x0000003f0800728c */ /* 0x000fe4000bf05070 */
[----:B------:R-:W-:Y:S02]  /*0e50*/  UISETP.NE.U32.AND UP1, UPT, UR10, URZ, UPT ;  /* 0x0000003f0a00728c */ /* 0x000fe4000bf25070 */
[----:B------:R-:W-:Y:S02]  /*0e60*/  UISETP.NE.AND.EX UP0, UPT, UR9, URZ, UPT, UP0 ;  /* 0x0000003f0900728c */ /* 0x000fe4000bf05300 */
[----:B------:R-:W-:-:S04]  /*0e70*/  UISETP.NE.AND.EX UP1, UPT, UR11, URZ, UPT, UP1 ;  /* 0x0000003f0b00728c */ /* 0x000fc8000bf25310 */
[----:B------:R-:W-:Y:S02]  /*0e80*/  PLOP3.LUT P0, PT, PT, PT, UP0, 0x80, 0x0 ;  /* 0x000000000000781c */ /* 0x000fe40003f0f008 */
[----:B------:R-:W-:Y:S02]  /*0e90*/  PLOP3.LUT P1, PT, PT, PT, UP1, 0x80, 0x0 ;  /* 0x000000000000781c */ /* 0x000fe40003f2f018 */
[----:B--2---:R-:W-:-:S13]  /*0ea0*/  R2UR UR4, R2 ;  /* 0x00000000020472ca */ /* 0x004fda00000e0000 */
[----:B------:R-:W-:Y:S02]  /*0eb0*/  USHF.R.S32.HI UR12, URZ, 0x1f, UR4 ;  /* 0x0000001f3f0c7899 */ /* 0x000fe40008011404 */
[----:B------:R-:W-:Y:S01]  /*0ec0*/  IMAD.U32 R215, RZ, RZ, UR4 ;  /* 0x00000004ffd77e24 */ /* 0x000fe2000f8e00ff */
[----:B------:R-:W-:Y:S02]  /*0ed0*/  @UP0 ULEA UR8, UP2, UR4, UR8, 0x2 ;  /* 0x0000000804080291 */ /* 0x000fe4000f84103f */
[----:B------:R-:W-:Y:S02]  /*0ee0*/  @UP1 ULEA UR10, UP3, UR4, UR10, 0x2 ;  /* 0x0000000a040a1291 */ /* 0x000fe4000f86103f */
[----:B------:R-:W-:Y:S01]  /*0ef0*/  @UP0 ULEA.HI.X UR9, UR4, UR9, UR12, 0x2, UP2 ;  /* 0x0000000904090291 */ /* 0x000fe200090f140c */
[----:B------:R-:W-:Y:S01]  /*0f00*/  IMAD.U32 R216, RZ, RZ, UR5 ;  /* 0x00000005ffd87e24 */ /* 0x000fe2000f8e00ff */
[----:B------:R-:W-:Y:S01]  /*0f10*/  @UP1 ULEA.HI.X UR11, UR4, UR11, UR12, 0x2, UP3 ;  /* 0x0000000b040b1291 */ /* 0x000fe200098f140c */
[----:B------:R-:W-:Y:S01]  /*0f20*/  IMAD.U32 R2, RZ, RZ, UR8 ;  /* 0x00000008ff027e24 */ /* 0x000fe2000f8e00ff */
[----:B------:R-:W-:Y:S01]  /*0f30*/  ULDC UR5, c[0x0][0x2f0] ;  /* 0x0000bc0000057ab9 */ /* 0x000fe20000000800 */
[----:B----4-:R-:W-:Y:S01]  /*0f40*/  IMAD.U32 R4, RZ, RZ, UR10 ;  /* 0x0000000aff047e24 */ /* 0x010fe2000f8e00ff */
[----:B------:R-:W-:Y:S01]  /*0f50*/  MOV R3, UR9 ;  /* 0x0000000900037c02 */ /* 0x000fe20008000f00 */
[----:B------:R-:W-:Y:S01]  /*0f60*/  ULDC.64 UR8, c[0x0][0x418] ;  /* 0x0001060000087ab9 */ /* 0x000fe20000000a00 */
[----:B------:R-:W-:Y:S01]  /*0f70*/  IMAD.U32 R5, RZ, RZ, UR11 ;  /* 0x0000000bff057e24 */ /* 0x000fe2000f8e00ff */
[----:B------:R-:W-:Y:S01]  /*0f80*/  ULDC UR4, c[0x0][0x424] ;  /* 0x0001090000047ab9 */ /* 0x000fe20000000800 */
[----:B------:R-:W-:Y:S01]  /*0f90*/  UMOV UR39, URZ ;  /* 0x0000003f00277c82 */ /* 0x000fe20008000000 */
[----:B------:R-:W2:Y:S01]  /*0fa0*/  @P0 LDG.E R2, desc[UR36][R2.64] ;  /* 0x0000002402020981 */ /* 0x000ea2000c1e1900 */
[----:B------:R-:W-:-:S03]  /*0fb0*/  IMAD.U32 R217, RZ, RZ, UR12 ;  /* 0x0000000cffd97e24 */ /* 0x000fc6000f8e00ff */
[----:B---3--:R-:W3:Y:S01]  /*0fc0*/  @P1 LDG.E R4, desc[UR36][R4.64] ;  /* 0x0000002404041981 */ /* 0x008ee2000c1e1900 */
[----:B------:R-:W-:-:S04]  /*0fd0*/  UISETP.NE.U32.AND UP0, UPT, UR8, URZ, UPT ;  /* 0x0000003f0800728c */ /* 0x000fc8000bf05070 */
[----:B------:R-:W-:-:S04]  /*0fe0*/  UISETP.NE.AND.EX UP0, UPT, UR9, URZ, UPT, UP0 ;  /* 0x0000003f0900728c */ /* 0x000fc8000bf05300 */
[----:B------:R-:W-:-:S04]  /*0ff0*/  USEL UR4, UR4, 0x1, UP0 ;  /* 0x0000000104047887 */ /* 0x000fc80008000000 */
[----:B------:R-:W-:Y:S01]  /*1000*/  UIMAD UR4, UR4, UR5, URZ ;  /* 0x00000005040472a4 */ /* 0x000fe2000f8e023f */
[----:B------:R-:W-:Y:S01]  /*1010*/  IMAD.MOV.U32 R0, RZ, RZ, RZ ;  /* 0x000000ffff007224 */ /* 0x000fe200078e00ff */
        /* <DEDUP_REMOVED lines=28> */
[----:B------:R-:W-:Y:S01]  /*11e0*/  IMAD.MOV.U32 R166, RZ, RZ, RZ ;  /* 0x000000ffffa67224 */ /* 0x000fe200078e00ff */
        /* <DEDUP_REMOVED lines=26> */
[----:B------:R-:W-:Y:S02]  /*1390*/  IMAD.MOV.U32 R41, RZ, RZ, RZ ;  /* 0x000000ffff297224 */ /* 0x000fe400078e00ff */
[----:B------:R-:W-:Y:S01]  /*13a0*/  IMAD.U32 R214, RZ, RZ, UR6 ;  /* 0x00000006ffd67e24 */ /* 0x000fe2000f8e00ff */
[----:B--2---:R-:W-:Y:S02]  /*13b0*/  @P0 R2UR UR39, R2 ;  /* 0x00000000022702ca */ /* 0x004fe400000e0000 */
[----:B------:R-:W-:Y:S02]  /*13c0*/  CS2R R2, SRZ ;  /* 0x0000000000027805 */ /* 0x000fe4000001ff00 */
[----:B---3--:R-:W-:Y:S02]  /*13d0*/  @P1 R2UR UR4, R4 ;  /* 0x00000000040412ca */ /* 0x008fe400000e0000 */
[----:B------:R-:W-:Y:S01]  /*13e0*/  PLOP3.LUT P0, PT, PT, PT, PT, 0x80, 0x0 ;  /* 0x000000000000781c */ /* 0x000fe20003f0f070 */
[----:B------:R-:W-:-:S12]  /*13f0*/  @P1 BRA `(.L_x_183) ;  /* 0x0000000000381947 */ /* 0x000fd80003800000 */
[----:B------:R-:W-:Y:S02]  /*1400*/  ULDC.64 UR6, c[0x0][0xa08] ;  /* 0x0002820000067ab9 */ /* 0x000fe40000000a00 */
[----:B------:R-:W-:-:S04]  /*1410*/  ISETP.NE.U32.AND P1, PT, RZ, UR6, PT ;  /* 0x00000006ff007c0c */ /* 0x000fc8000bf25070 */
[----:B------:R-:W-:-:S13]  /*1420*/  ISETP.NE.AND.EX P1, PT, RZ, UR7, PT, P1 ;  /* 0x00000007ff007c0c */ /* 0x000fda000bf25310 */
[----:B------:R-:W-:Y:S05]  /*1430*/  @!P1 BRA `(.L_x_183) ;  /* 0x0000000000289947 */ /* 0x000fea0003800000 */
[----:B------:R-:W-:Y:S01]  /*1440*/  R2UR UR6, R215 ;  /* 0x00000000d70672ca */ /* 0x000fe200000e0000 */
[----:B------:R-:W-:-:S12]  /*1450*/  ULDC.64 UR4, c[0x0][0xa08] ;  /* 0x0002820000047ab9 */ /* 0x000fd80000000a00 */
[----:B------:R-:W-:-:S06]  /*1460*/  UIMAD.WIDE UR4, UR6, 0x4, UR4 ;  /* 0x00000004060478a5 */ /* 0x000fcc000f8e0204 */
[----:B------:R-:W-:Y:S01]  /*1470*/  MOV R4, UR4 ;  /* 0x0000000400047c02 */ /* 0x000fe20008000f00 */
[----:B------:R-:W-:-:S05]  /*1480*/  IMAD.U32 R5, RZ, RZ, UR5 ;  /* 0x00000005ff057e24 */ /* 0x000fca000f8e00ff */
[----:B------:R-:W2:Y:S04]  /*1490*/  LDG.E R7, desc[UR36][R4.64] ;  /* 0x0000002404077981 */ /* 0x000ea8000c1e1900 */
[----:B------:R-:W3:Y:S01]  /*14a0*/  LDG.E R6, desc[UR36][R4.64+0x4] ;  /* 0x0000042404067981 */ /* 0x000ee2000c1e1900 */
[----:B--2---:R-:W-:Y:S02]  /*14b0*/  R2UR UR4, R7 ;  /* 0x00000000070472ca */ /* 0x004fe400000e0000 */
[----:B---3--:R-:W-:-:S13]  /*14c0*/  R2UR UR5, R6 ;  /* 0x00000000060572ca */ /* 0x008fda00000e0000 */
[----:B------:R-:W-:-:S12]  /*14d0*/  UIADD3 UR4, -UR4, UR5, URZ ;  /* 0x0000000504047290 */ /* 0x000fd8000fffe13f */
.L_x_183:
[----:B------:R-:W-:Y:S01]  /*14e0*/  UIADD3 UR39, -UR39, UR4, URZ ;  /* 0x0000000427277290 */ /* 0x000fe2000fffe13f */
[----:B------:R-:W-:Y:S01]  /*14f0*/  IMAD.MOV.U32 R40, RZ, RZ, RZ ;  /* 0x000000ffff287224 */ /* 0x000fe200078e00ff */
[----:B------:R-:W-:Y:S02]  /*1500*/  CS2R R162, SRZ ;  /* 0x0000000000a27805 */ /* 0x000fe4000001ff00 */
[----:B------:R-:W-:Y:S01]  /*1510*/  CS2R R34, SRZ ;  /* 0x0000000000227805 */ /* 0x000fe2000001ff00 */
[----:B------:R-:W-:Y:S01]  /*1520*/  UISETP.GE.AND UP0, UPT, UR39, 0x1, UPT ;  /* 0x000000012700788c */ /* 0x000fe2000bf06270 */
[----:B------:R-:W-:Y:S01]  /*1530*/  CS2R R36, SRZ ;  /* 0x0000000000247805 */ /* 0x000fe2000001ff00 */
[----:B------:R-:W-:Y:S01]  /*1540*/  UIADD3 UR4, UR39, 0x4f, URZ ;  /* 0x0000004f27047890 */ /* 0x000fe2000fffe03f */
[----:B------:R-:W-:Y:S02]  /*1550*/  CS2R R32, SRZ ;  /* 0x0000000000207805 */ /* 0x000fe4000001ff00 */
[----:B------:R-:W-:-:S02]  /*1560*/  CS2R R164, SRZ ;  /* 0x0000000000a47805 */ /* 0x000fc4000001ff00 */
[----:B------:R-:W-:Y:S02]  /*1570*/  CS2R R26, SRZ ;  /* 0x00000000001a7805 */ /* 0x000fe4000001ff00 */
[----:B------:R-:W-:Y:S01]  /*1580*/  PLOP3.LUT P1, PT, PT, PT, UP0, 0x80, 0x0 ;  /* 0x000000000000781c */ /* 0x000fe20003f2f008 */
[----:B------:R-:W-:Y:S01]  /*1590*/  UIMAD.WIDE UR4, UR4, 0x66666667, URZ ;  /* 0x66666667040478a5 */ /* 0x000fe2000f8e023f */
[----:B------:R-:W-:Y:S02]  /*15a0*/  CS2R R28, SRZ ;  /* 0x00000000001c7805 */ /* 0x000fe4000001ff00 */
[----:B------:R-:W-:Y:S01]  /*15b0*/  CS2R R24, SRZ ;  /* 0x0000000000187805 */ /* 0x000fe2000001ff00 */
[----:B------:R-:W-:-:S04]  /*15c0*/  USHF.R.U32.HI UR60, URZ, 0x1f, UR5 ;  /* 0x0000001f3f3c7899 */ /* 0x000fc80008011605 */
[----:B------:R-:W-:-:S04]  /*15d0*/  ULEA.HI.SX32 UR60, UR5, UR60, 0x1b ;  /* 0x0000003c053c7291 */ /* 0x000fc8000f8fda3f */
[----:B------:R-:W-:Y:S08]  /*15e0*/  @!P1 BRA `(.L_x_184) ;  /* 0x00000094005c9947 */ /* 0x000ff00003800000 */
[----:B------:R-:W0:Y:S01]  /*15f0*/  SHFL.IDX PT, R0, R221, RZ, 0x1f ;  /* 0x00001fffdd007589 */ /* 0x000e2200000e0000 */
[----:B------:R-:W1:Y:S01]  /*1600*/  S2UR UR61, SR_CgaCtaId ;  /* 0x00000000003d79c3 */ /* 0x000e620000008800 */
[----:B------:R-:W-:Y:S01]  /*1610*/  UMOV UR40, 0x400 ;  /* 0x0000040000287882 */ /* 0x000fe20000000000 */
[----:B0-----:R-:W-:Y:S01]  /*1620*/  R2UR UR4, R0 ;  /* 0x00000000000472ca */ /* 0x001fe200000e0000 */
[----:B-1----:R-:W-:-:S04]  /*1630*/  ULEA UR40, UR61, UR40, 0x18 ;  /* 0x000000283d287291 */ /* 0x002fc8000f8ec03f */
[----:B------:R-:W-:-:S04]  /*1640*/  UIADD3 UR6, UR40, 0x14400, URZ ;  /* 0x0001440028067890 */ /* 0x000fc8000fffe03f */
[----:B------:R-:W-:-:S04]  /*1650*/  ULOP3.LUT UP0, URZ, UR6, 0x9f, URZ, 0xc0, !UPT ;  /* 0x0000009f063f7892 */ /* 0x000fc8000f80c03f */
[----:B------:R-:W-:Y:S02]  /*1660*/  ULEA.HI UR5, UR4, UR4, URZ, 0x1 ;  /* 0x0000000404057291 */ /* 0x000fe4000f8f083f */
[----:B------:R-:W-:Y:S02]  /*1670*/  PLOP3.LUT P0, PT, PT, PT, UP0, 0x80, 0x0 ;  /* 0x000000000000781c */ /* 0x000fe40003f0f008 */
[----:B------:R-:W-:-:S04]  /*1680*/  ULOP3.LUT UR5, UR5, 0x1e, URZ, 0xc0, !UPT ;  /* 0x0000001e05057892 */ /* 0x000fc8000f8ec03f */
[----:B------:R-:W-:-:S04]  /*1690*/  UIADD3 UR5, UR4, -UR5, URZ ;  /* 0x8000000504057290 */ /* 0x000fc8000fffe03f */
[----:B------:R-:W-:-:S04]  /*16a0*/  ULEA UR5, UR5, UR6, 0xd ;  /* 0x0000000605057291 */ /* 0x000fc8000f8e683f */
[----:B------:R-:W-:-:S04]  /*16b0*/  USHF.R.U32.HI UR5, URZ, 0x4, UR5 ;  /* 0x000000043f057899 */ /* 0x000fc80008011605 */
[----:B------:R-:W-:Y:S01]  /*16c0*/  ULOP3.LUT UR41, UR5, 0x3fff, URZ, 0xc0, !UPT ;  /* 0x00003fff05297892 */ /* 0x000fe2000f8ec03f */
[----:B------:R-:W-:Y:S11]  /*16d0*/  @!P0 BRA `(.L_x_185) ;  /* 0x0000000000408947 */ /* 0x000ff60003800000 */
[----:B------:R-:W-:Y:S01]  /*16e0*/  MOV R0, 0x0 ;  /* 0x0000000000007802 */ /* 0x000fe20000000f00 */
[----:B------:R-:W-:Y:S01]  /*16f0*/  ULDC.64 UR4, c[0x4][0x138] ;  /* 0x01004e0000047ab9 */ /* 0x000fe20000000a00 */
[----:B------:R-:W-:Y:S01]  /*1700*/  ULDC.64 UR6, c[0x4][0xb8] ;  /* 0x01002e0000067ab9 */ /* 0x000fe20000000a00 */
[----:B------:R-:W-:Y:S01]  /*1710*/  IMAD.U32 R4, RZ, RZ, UR4 ;  /* 0x00000004ff047e24 */ /* 0x000fe2000f8e00ff */
[----:B------:R0:W1:Y:S01]  /*1720*/  LDC.64 R2, c[0x4][R0] ;  /* 0x0100000000027b82 */ /* 0x0000620000000a00 */
[----:B------:R-:W-:Y:S01]  /*1730*/  IMAD.U32 R5, RZ, RZ, UR5 ;  /* 0x00000005ff057e24 */ /* 0x000fe2000f8e00ff */
[----:B------:R-:W-:Y:S01]  /*1740*/  ULDC.64 UR4, c[0x4][0x140] ;  /* 0x0100500000047ab9 */ /* 0x000fe20000000a00 */
[----:B------:R-:W-:Y:S01]  /*1750*/  IMAD.U32 R10, RZ, RZ, UR6 ;  /* 0x00000006ff0a7e24 */ /* 0x000fe2000f8e00ff */
[----:B------:R-:W-:Y:S01]  /*1760*/  MOV R11, UR7 ;  /* 0x00000007000b7c02 */ /* 0x000fe20008000f00 */
[----:B------:R-:W-:Y:S02]  /*1770*/  IMAD.U32 R6, RZ, RZ, UR4 ;  /* 0x00000004ff067e24 */ /* 0x000fe4000f8e00ff */
[----:B------:R-:W-:-:S02]  /*1780*/  IMAD.U32 R7, RZ, RZ, UR5 ;  /* 0x00000005ff077e24 */ /* 0x000fc4000f8e00ff */
[----:B------:R-:W-:Y:S02]  /*1790*/  IMAD.MOV.U32 R8, RZ, RZ, 0x70 ;  /* 0x00000070ff087424 */ /* 0x000fe400078e00ff */
[----:B------:R-:W-:Y:S02]  /*17a0*/  IMAD.MOV.U32 R12, RZ, RZ, 0x1 ;  /* 0x00000001ff0c7424 */ /* 0x000fe400078e00ff */
[----:B0-----:R-:W-:-:S07]  /*17b0*/  IMAD.MOV.U32 R13, RZ, RZ, RZ ;  /* 0x000000ffff0d7224 */ /* 0x001fce00078e00ff */
[----:B------:R-:W-:-:S07]  /*17c0*/  LEPC R20, `(.L_x_185) ;  /* 0x000000001014794e */ /* 0x000fce0000000000 */
[----:B-1----:R-:W-:Y:S05]  /*17d0*/  CALL.ABS.NOINC R2 ;  /* 0x0000000002007343 */ /* 0x002fea0003c00000 */
.L_x_185:
[----:B------:R-:W-:Y:S02]  /*17e0*/  R2UR UR6, R219 ;  /* 0x00000000db0672ca */ /* 0x000fe400000e0000 */
[----:B------:R-:W-:-:S11]  /*17f0*/  R2UR UR5, R226 ;  /* 0x00000000e20572ca */ /* 0x000fd600000e0000 */
[----:B------:R-:W-:Y:S02]  /*1800*/  ULEA.HI UR4, UR6, UR6, URZ, 0x1 ;  /* 0x0000000606047291 */ /* 0x000fe4000f8f083f */
[----:B------:R-:W-:Y:S02]  /*1810*/  IMAD.U32 R2, RZ, RZ, UR5 ;  /* 0x00000005ff027e24 */ /* 0x000fe4000f8e00ff */
[----:B------:R-:W-:-:S03]  /*1820*/  ULOP3.LUT UR4, UR4, 0xfffffffe, URZ, 0xc0, !UPT ;  /* 0xfffffffe04047892 */ /* 0x000fc6000f8ec03f */
[----:B------:R-:W-:Y:S01]  /*1830*/  ISETP.NE.AND P0, PT, R2, 0x3, PT ;  /* 0x000000030200780c */ /* 0x000fe20003f05270 */
[----:B------:R-:W-:-:S06]  /*1840*/  UIADD3 UR4, UR6, -UR4, URZ ;  /* 0x8000000406047290 */ /* 0x000fcc000fffe03f */
[----:B------:R-:W-:-:S05]  /*1850*/  IMAD.U32 R0, RZ, RZ, UR4 ;  /* 0x00000004ff007e24 */ /* 0x000fca000f8e00ff */
[----:B------:R-:W-:-:S04]  /*1860*/  SHF.L.U32 R0, R0, 0x1f, RZ ;  /* 0x0000001f00007819 */ /* 0x000fc800000006ff */
[----:B------:R-:W0:Y:S02]  /*1870*/  SYNCS.PHASECHK.TRANS64.TRYWAIT P1, [UR40+0x38800], R0 ;  /* 0x03880000ff0075a7 */ /* 0x000e240008020168 */
[----:B0-----:R-:W-:Y:S05]  /*1880*/  @!P1 BRA `(.L_x_186) ;  /* 0x0000011800049947 */ /* 0x001fea0003800000 */
.L_x_317:
[----:B------:R-:W-:Y:S05]  /*1890*/  @!P0 BRA `(.L_x_187) ;  /* 0x0000000000048947 */ /* 0x000fea0003800000 */
[----:B------:R-:W-:Y:S01]  /*18a0*/  BPT.TRAP 0x1 ;  /* 0x000000040000795c */ /* 0x000fe20000300000 */
.L_x_187:
        /* <DEDUP_REMOVED lines=8> */
.L_x_188:
[----:B------:R-:W-:Y:S01]  /*1930*/  MOV R151, RZ ;  /* 0x000000ff00977202 */ /* 0x000fe20000000f00 */
[----:B-1----:R-:W-:Y:S06]  /*1940*/  @P1 BRA `(.L_x_189) ;  /* 0x0000000000081947 */ /* 0x002fec0003800000 */
[----:B------:R-:W1:Y:S02]  /*1950*/  SYNCS.PHASECHK.TRANS64.TRYWAIT P1, [R0+URZ+0x38830], R3 ;  /* 0x03883003000075a7 */ /* 0x000e64000802017f */
[----:B-1----:R-:W-:Y:S05]  /*1960*/  @!P1 BRA `(.L_x_190) ;  /* 0x0000011400e49947 */ /* 0x002fea0003800000 */
.L_x_189:
        /* <DEDUP_REMOVED lines=19> */
[----:B------:R-:W-:Y:S01]  /*1aa0*/  IMAD.U32 R19, RZ, RZ, UR4 ;  /* 0x00000004ff137e24 */ /* 0x000fe2000f8e00ff */
        /* <DEDUP_REMOVED lines=250> */
[----:B------:R-:W-:Y:S01]  /*2a50*/  IMAD.U32 R7, RZ, RZ, UR13 ;  /* 0x0000000dff077e24 */ /* 0x000fe2000f8e00ff */
        /* <DEDUP_REMOVED lines=308> */
.L_x_191:
        /* <DEDUP_REMOVED lines=161> */
[----:B------:R-:W-:Y:S01]  /*47b0*/  FSEL R26, R26, -INF , P4 ;  /* 0xff8000001a1a7808 */ /* 0x000fe20002000000 */
[----:B------:R-:W0:Y:S01]  /*47c0*/  SHFL.BFLY PT, R2, R5, 0x2, 0x1f ;  /* 0x0c401f0005027f89 */ /* 0x000e2200000e0000 */
[----:B------:R-:W-:Y:S01]  /*47d0*/  FSEL R27, R27, -INF , P3 ;  /* 0xff8000001b1b7808 */ /* 0x000fe20001800000 */
[--C-:B------:R-:W-:Y:S01]  /*47e0*/  IMAD.MOV.U32 R65, RZ, RZ, R151.reuse ;  /* 0x000000ffff417224 */ /* 0x100fe200078e0097 */
[----:B------:R-:W-:Y:S01]  /*47f0*/  FSEL R30, R30, -INF , P2 ;  /* 0xff8000001e1e7808 */ /* 0x000fe20001000000 */
[----:B------:R-:W-:Y:S01]  /*4800*/  IMAD.MOV.U32 R64, RZ, RZ, R151 ;  /* 0x000000ffff407224 */ /* 0x000fe200078e0097 */
[----:B------:R-:W-:-:S02]  /*4810*/  FSEL R31, R31, -INF , P1 ;  /* 0xff8000001f1f7808 */ /* 0x000fc40000800000 */
[-C--:B------:R-:W-:Y:S02]  /*4820*/  MOV R134, R151.reuse ;  /* 0x0000009700867202 */ /* 0x080fe40000000f00 */
[-C--:B------:R-:W-:Y:S02]  /*4830*/  MOV R126, R151.reuse ;  /* 0x00000097007e7202 */ /* 0x080fe40000000f00 */
[-C--:B------:R-:W-:Y:S02]  /*4840*/  MOV R118, R151.reuse ;  /* 0x0000009700767202 */ /* 0x080fe40000000f00 */
[-C--:B------:R-:W-:Y:S02]  /*4850*/  MOV R110, R151.reuse ;  /* 0x00000097006e7202 */ /* 0x080fe40000000f00 */
[-C--:B------:R-:W-:Y:S02]  /*4860*/  MOV R102, R151.reuse ;  /* 0x0000009700667202 */ /* 0x080fe40000000f00 */
[----:B------:R-:W-:-:S02]  /*4870*/  MOV R94, R151 ;  /* 0x00000097005e7202 */ /* 0x000fc40000000f00 */
[-C--:B------:R-:W-:Y:S02]  /*4880*/  MOV R86, R151.reuse ;  /* 0x0000009700567202 */ /* 0x080fe40000000f00 */
[-C--:B------:R-:W-:Y:S02]  /*4890*/  MOV R78, R151.reuse ;  /* 0x00000097004e7202 */ /* 0x080fe40000000f00 */
[----:B------:R-:W-:Y:S02]  /*48a0*/  MOV R70, R151 ;  /* 0x0000009700467202 */ /* 0x000fe40000000f00 */
[----:B0-----:R-:W-:-:S05]  /*48b0*/  FMNMX.FTZ R18, R5, R2, !PT ;  /* 0x0000000205127209 */ /* 0x001fca0007810000 */
[----:B------:R-:W0:Y:S02]  /*48c0*/  SHFL.BFLY PT, R3, R18, 0x1, 0x1f ;  /* 0x0c201f0012037f89 */ /* 0x000e2400000e0000 */
[----:B0-----:R-:W-:Y:S02]  /*48d0*/  FMNMX.FTZ R4, R18, R3, !PT ;  /* 0x0000000312047209 */ /* 0x001fe40007810000 */
[----:B------:R-:W-:Y:S02]  /*48e0*/  FMNMX.FTZ R3, R58, R59, !PT ;  /* 0x0000003b3a037209 */ /* 0x000fe40007810000 */
        /* <DEDUP_REMOVED lines=28> */
[--C-:B------:R-:W-:Y:S01]  /*4ab0*/  FFMA.FTZ R36, R36, UR5, -R20.reuse ;  /* 0x0000000524247c23 */ /* 0x100fe20008010814 */
[--C-:B------:R-:W-:Y:S01]  /*4ac0*/  FFMA.FTZ R37, R37, UR5, -R20.reuse ;  /* 0x0000000525257c23 */ /* 0x100fe20008010814 */
[----:B------:R-:W-:Y:S01]  /*4ad0*/  FMNMX.FTZ R3, R43, R2, !PT ;  /* 0x000000022b037209 */ /* 0x000fe20007810000 */
[--C-:B------:R-:W-:Y:S01]  /*4ae0*/  FFMA.FTZ R24, R24, UR5, -R20.reuse ;  /* 0x0000000518187c23 */ /* 0x100fe20008010814 */
[--C-:B------:R-:W-:Y:S01]  /*4af0*/  FFMA.FTZ R25, R25, UR5, -R20.reuse ;  /* 0x0000000519197c23 */ /* 0x100fe20008010814 */
[--C-:B------:R-:W-:Y:S01]  /*4b00*/  FFMA.FTZ R28, R28, UR5, -R20.reuse ;  /* 0x000000051c1c7c23 */ /* 0x100fe20008010814 */
[----:B------:R-:W-:Y:S01]  /*4b10*/  FMNMX.FTZ R2, R46, R3, !PT ;  /* 0x000000032e027209 */ /* 0x000fe20007810000 */
[----:B------:R-:W2:Y:S01]  /*4b20*/  MUFU.EX2 R61, R61 ;  /* 0x0000003d003d7308 */ /* 0x000ea20000000800 */
[----:B0-----:R-:W-:Y:S01]  /*4b30*/  FADD.FTZ R21, R56, R57 ;  /* 0x0000003938157221 */ /* 0x001fe20000010000 */
[----:B------:R-:W-:Y:S01]  /*4b40*/  FFMA.FTZ R20, R29, UR5, -R20 ;  /* 0x000000051d147c23 */ /* 0x000fe20008010814 */
[----:B------:R-:W-:-:S02]  /*4b50*/  FMNMX.FTZ R3, R47, R2, !PT ;  /* 0x000000022f037209 */ /* 0x000fc40007810000 */
[----:B------:R-:W-:Y:S01]  /*4b60*/  F2FP.F16.F32.PACK_AB R208, R57, R56 ;  /* 0x0000003839d0723e */ /* 0x000fe200000000ff */
[----:B------:R-:W-:Y:S01]  /*4b70*/  IMAD.MOV.U32 R57, RZ, RZ, R151 ;  /* 0x000000ffff397224 */ /* 0x000fe200078e0097 */
[----:B------:R-:W-:Y:S01]  /*4b80*/  FMNMX.FTZ R2, R34, R3, !PT ;  /* 0x0000000322027209 */ /* 0x000fe20007810000 */
[----:B------:R-:W0:Y:S01]  /*4b90*/  MUFU.EX2 R48, R48 ;  /* 0x0000003000307308 */ /* 0x000e220000000800 */
[----:B-1----:R-:W-:Y:S01]  /*4ba0*/  FADD.FTZ R18, R60, R21 ;  /* 0x000000153c127221 */ /* 0x002fe20000010000 */
[----:B------:R-:W-:Y:S01]  /*4bb0*/  IMAD.MOV.U32 R56, RZ, RZ, R151 ;  /* 0x000000ffff387224 */ /* 0x000fe200078e0097 */
[----:B------:R-:W-:-:S04]  /*4bc0*/  FMNMX.FTZ R3, R35, R2, !PT ;  /* 0x0000000223037209 */ /* 0x000fc80007810000 */
[----:B------:R-:W-:Y:S01]  /*4bd0*/  FMNMX.FTZ R2, R38, R3, !PT ;  /* 0x0000000326027209 */ /* 0x000fe20007810000 */
[----:B------:R-:W1:Y:S01]  /*4be0*/  MUFU.EX2 R49, R49 ;  /* 0x0000003100317308 */ /* 0x000e620000000800 */
[C---:B--2---:R-:W-:Y:S01]  /*4bf0*/  FADD.FTZ R21, R61.reuse, R18 ;  /* 0x000000123d157221 */ /* 0x044fe20000010000 */
[----:B------:R-:W-:Y:S01]  /*4c00*/  F2FP.F16.F32.PACK_AB R210, R61, R60 ;  /* 0x0000003c3dd2723e */ /* 0x000fe200000000ff */
[--C-:B------:R-:W-:Y:S01]  /*4c10*/  IMAD.MOV.U32 R61, RZ, RZ, R151.reuse ;  /* 0x000000ffff3d7224 */ /* 0x100fe200078e0097 */
[----:B------:R-:W-:Y:S01]  /*4c20*/  FMNMX.FTZ R3, R39, R2, !PT ;  /* 0x0000000227037209 */ /* 0x000fe20007810000 */
[----:B------:R-:W-:-:S03]  /*4c30*/  IMAD.MOV.U32 R60, RZ, RZ, R151 ;  /* 0x000000ffff3c7224 */ /* 0x000fc600078e0097 */
[----:B------:R-:W-:Y:S01]  /*4c40*/  FMNMX.FTZ R2, R26, R3, !PT ;  /* 0x000000031a027209 */ /* 0x000fe20007810000 */
[----:B------:R-:W-:Y:S01]  /*4c50*/  MUFU.EX2 R52, R52 ;  /* 0x0000003400347308 */ /* 0x000fe20000000800 */
[----:B0-----:R-:W-:Y:S02]  /*4c60*/  FADD.FTZ R18, R48, R21 ;  /* 0x0000001530127221 */ /* 0x001fe40000010000 */
[----:B------:R-:W-:-:S04]  /*4c70*/  FMNMX.FTZ R3, R27, R2, !PT ;  /* 0x000000021b037209 */ /* 0x000fc80007810000 */
[----:B------:R-:W-:Y:S01]  /*4c80*/  FMNMX.FTZ R2, R30, R3, !PT ;  /* 0x000000031e027209 */ /* 0x000fe20007810000 */
[----:B------:R-:W0:Y:S01]  /*4c90*/  MUFU.EX2 R53, R53 ;  /* 0x0000003500357308 */ /* 0x000e220000000800 */
[C---:B-1----:R-:W-:Y:S01]  /*4ca0*/  FADD.FTZ R29, R49.reuse, R18 ;  /* 0x00000012311d7221 */ /* 0x042fe20000010000 */
[----:B------:R-:W-:Y:S01]  /*4cb0*/  F2FP.F16.F32.PACK_AB R204, R49, R48 ;  /* 0x0000003031cc723e */ /* 0x000fe200000000ff */
[--C-:B------:R-:W-:Y:S01]  /*4cc0*/  IMAD.MOV.U32 R49, RZ, RZ, R151.reuse ;  /* 0x000000ffff317224 */ /* 0x100fe200078e0097 */
[----:B------:R-:W-:Y:S01]  /*4cd0*/  FMNMX.FTZ R2, R31, R2, !PT ;  /* 0x000000021f027209 */ /* 0x000fe20007810000 */
[----:B------:R-:W-:-:S03]  /*4ce0*/  IMAD.MOV.U32 R48, RZ, RZ, R151 ;  /* 0x000000ffff307224 */ /* 0x000fc600078e0097 */
[----:B------:R-:W-:Y:S01]  /*4cf0*/  MUFU.EX2 R40, R40 ;  /* 0x0000002800287308 */ /* 0x000fe20000000800 */
[----:B------:R-:W1:Y:S07]  /*4d00*/  SHFL.BFLY PT, R3, R2, 0x2, 0x1f ;  /* 0x0c401f0002037f89 */ /* 0x000e6e00000e0000 */
[----:B------:R-:W2:Y:S01]  /*4d10*/  MUFU.EX2 R41, R41 ;  /* 0x0000002900297308 */ /* 0x000ea20000000800 */
[----:B0-----:R-:W-:-:S07]  /*4d20*/  F2FP.F16.F32.PACK_AB R206, R53, R52 ;  /* 0x0000003435ce723e */ /* 0x001fce00000000ff */
[----:B------:R-:W-:Y:S08]  /*4d30*/  MUFU.EX2 R44, R44 ;  /* 0x0000002c002c7308 */ /* 0x000ff00000000800 */
[----:B------:R-:W0:Y:S01]  /*4d40*/  MUFU.EX2 R45, R45 ;  /* 0x0000002d002d7308 */ /* 0x000e220000000800 */
[----:B-1----:R-:W-:Y:S02]  /*4d50*/  FMNMX.FTZ R5, R2, R3, !PT ;  /* 0x0000000302057209 */ /* 0x002fe40007810000 */
[----:B--2---:R-:W-:-:S03]  /*4d60*/  F2FP.F16.F32.PACK_AB R200, R41, R40 ;  /* 0x0000002829c8723e */ /* 0x004fc600000000ff */
[----:B------:R-:W1:Y:S02]  /*4d70*/  SHFL.BFLY PT, R2, R5, 0x1, 0x1f ;  /* 0x0c201f0005027f89 */ /* 0x000e6400000e0000 */
[----:B------:R-:W-:Y:S08]  /*4d80*/  MUFU.EX2 R32, R32 ;  /* 0x0000002000207308 */ /* 0x000ff00000000800 */
[----:B------:R-:W2:Y:S01]  /*4d90*/  MUFU.EX2 R33, R33 ;  /* 0x0000002100217308 */ /* 0x000ea20000000800 */
[----:B0-----:R-:W-:-:S07]  /*4da0*/  F2FP.F16.F32.PACK_AB R202, R45, R44 ;  /* 0x0000002c2dca723e */ /* 0x001fce00000000ff */
[----:B------:R-:W-:Y:S01]  /*4db0*/  MUFU.EX2 R36, R36 ;  /* 0x0000002400247308 */ /* 0x000fe20000000800 */
[----:B-1----:R-:W-:-:S07]  /*4dc0*/  FMNMX.FTZ R3, R5, R2, !PT ;  /* 0x0000000205037209 */ /* 0x002fce0007810000 */
[----:B------:R0:W-:Y:S01]  /*4dd0*/  MUFU.EX2 R5, R20 ;  /* 0x0000001400057308 */ /* 0x0001e20000000800 */
[----:B--2---:R-:W-:Y:S01]  /*4de0*/  F2FP.F16.F32.PACK_AB R196, R33, R32 ;  /* 0x0000002021c4723e */ /* 0x004fe200000000ff */
[C---:B------:R-:W-:Y:S01]  /*4df0*/  FMUL.FTZ R2, R3.reuse, UR5 ;  /* 0x0000000503027c20 */ /* 0x040fe20008410000 */
[----:B------:R-:W-:-:S04]  /*4e00*/  FSETP.NEU.FTZ.AND P1, PT, R3, -INF , PT ;  /* 0xff8000000300780b */ /* 0x000fc80003f3d000 */
[----:B------:R-:W-:Y:S01]  /*4e10*/  FSEL R2, R2, RZ, P1 ;  /* 0x000000ff02027208 */ /* 0x000fe20000800000 */
[----:B0-----:R-:W-:Y:S01]  /*4e20*/  FADD.FTZ R20, R52, R29 ;  /* 0x0000001d34147221 */ /* 0x001fe20000010000 */
[----:B------:R-:W0:Y:S01]  /*4e30*/  MUFU.EX2 R37, R37 ;  /* 0x0000002500257308 */ /* 0x000e220000000800 */
[----:B------:R-:W-:Y:S01]  /*4e40*/  PLOP3.LUT P1, PT, PT, PT, UP0, 0x80, 0x0 ;  /* 0x000000000000781c */ /* 0x000fe20003f2f008 */
[----:B------:R-:W-:Y:S02]  /*4e50*/  IMAD.MOV.U32 R52, RZ, RZ, R151 ;  /* 0x000000ffff347224 */ /* 0x000fe400078e0097 */
[--C-:B------:R-:W-:Y:S01]  /*4e60*/  FFMA.FTZ R58, R58, UR5, -R2.reuse ;  /* 0x000000053a3a7c23 */ /* 0x100fe20008010802 */
        /* <DEDUP_REMOVED lines=9> */
[----:B------:R-:W-:Y:S01]  /*4f00*/  FFMA.FTZ R43, R43, UR5, -R2 ;  /* 0x000000052b2b7c23 */ /* 0x000fe20008010802 */
[----:B------:R-:W-:Y:S01]  /*4f10*/  FADD.FTZ R29, R53, R20 ;  /* 0x00000014351d7221 */ /* 0x000fe20000010000 */
[--C-:B------:R-:W-:Y:S01]  /*4f20*/  FFMA.FTZ R46, R46, UR5, -R2.reuse ;  /* 0x000000052e2e7c23 */ /* 0x100fe20008010802 */
[--C-:B------:R-:W-:Y:S01]  /*4f30*/  FFMA.FTZ R47, R47, UR5, -R2.reuse ;  /* 0x000000052f2f7c23 */ /* 0x100fe20008010802 */
[----:B------:R-:W1:Y:S01]  /*4f40*/  MUFU.EX2 R59, R59 ;  /* 0x0000003b003b7308 */ /* 0x000e620000000800 */
[----:B------:R-:W-:Y:S01]  /*4f50*/  FADD.FTZ R20, R40, R29 ;  /* 0x0000001d28147221 */ /* 0x000fe20000010000 */
[--C-:B------:R-:W-:Y:S01]  /*4f60*/  FFMA.FTZ R34, R34, UR5, -R2.reuse ;  /* 0x0000000522227c23 */ /* 0x100fe20008010802 */
[--C-:B------:R-:W-:Y:S01]  /*4f70*/  FFMA.FTZ R35, R35, UR5, -R2.reuse ;  /* 0x0000000523237c23 */ /* 0x100fe20008010802 */
[----:B------:R-:W-:Y:S01]  /*4f80*/  FFMA.FTZ R38, R38, UR5, -R2 ;  /* 0x0000000526267c23 */ /* 0x000fe20008010802 */
[----:B------:R-:W-:Y:S01]  /*4f90*/  FADD.FTZ R29, R41, R20 ;  /* 0x00000014291d7221 */ /* 0x000fe20000010000 */
[--C-:B------:R-:W-:Y:S01]  /*4fa0*/  FFMA.FTZ R39, R39, UR5, -R2.reuse ;  /* 0x0000000527277c23 */ /* 0x100fe20008010802 */
[--C-:B------:R-:W-:Y:S01]  /*4fb0*/  FFMA.FTZ R26, R26, UR5, -R2.reuse ;  /* 0x000000051a1a7c23 */ /* 0x100fe20008010802 */
[----:B------:R-:W2:Y:S01]  /*4fc0*/  MUFU.EX2 R62, R62 ;  /* 0x0000003e003e7308 */ /* 0x000ea20000000800 */
[----:B------:R-:W-:Y:S01]  /*4fd0*/  FADD.FTZ R0, R44, R29 ;  /* 0x0000001d2c007221 */ /* 0x000fe20000010000 */
[--C-:B------:R-:W-:Y:S01]  /*4fe0*/  FFMA.FTZ R27, R27, UR5, -R2.reuse ;  /* 0x000000051b1b7c23 */ /* 0x100fe20008010802 */
[--C-:B------:R-:W-:Y:S01]  /*4ff0*/  FFMA.FTZ R30, R30, UR5, -R2.reuse ;  /* 0x000000051e1e7c23 */ /* 0x100fe20008010802 */
[----:B------:R-:W-:Y:S01]  /*5000*/  FFMA.FTZ R2, R31, UR5, -R2 ;  /* 0x000000051f027c23 */ /* 0x000fe20008010802 */
[----:B------:R-:W-:Y:S01]  /*5010*/  FADD.FTZ R29, R45, R0 ;  /* 0x000000002d1d7221 */ /* 0x000fe20000010000 */
[----:B0-----:R-:W-:Y:S01]  /*5020*/  F2FP.F16.F32.PACK_AB R198, R37, R36 ;  /* 0x0000002425c6723e */ /* 0x001fe200000000ff */
[----:B------:R-:W-:Y:S01]  /*5030*/  IMAD.MOV.U32 R53, RZ, RZ, R151 ;  /* 0x000000ffff357224 */ /* 0x000fe200078e0097 */
[----:B------:R-:W0:Y:S01]  /*5040*/  MUFU.EX2 R63, R63 ;  /* 0x0000003f003f7308 */ /* 0x000e220000000800 */
[----:B-1----:R-:W-:Y:S01]  /*5050*/  FADD.FTZ R21, R58, R59 ;  /* 0x0000003b3a157221 */ /* 0x002fe20000010000 */
[----:B------:R-:W-:Y:S01]  /*5060*/  F2FP.F16.F32.PACK_AB R209, R59, R58 ;  /* 0x0000003a3bd1723e */ /* 0x000fe200000000ff */
[----:B------:R-:W-:-:S02]  /*5070*/  IMAD.MOV.U32 R59, RZ, RZ, R151 ;  /* 0x000000ffff3b7224 */ /* 0x000fc400078e0097 */
[--C-:B------:R-:W-:Y:S02]  /*5080*/  IMAD.MOV.U32 R58, RZ, RZ, R151.reuse ;  /* 0x000000ffff3a7224 */ /* 0x100fe400078e0097 */
[----:B------:R-:W-:Y:S01]  /*5090*/  IMAD.MOV.U32 R45, RZ, RZ, R151 ;  /* 0x000000ffff2d7224 */ /* 0x000fe200078e0097 */
[----:B------:R-:W1:Y:S01]  /*50a0*/  MUFU.EX2 R50, R50 ;  /* 0x0000003200327308 */ /* 0x000e620000000800 */
[----:B--2---:R-:W-:Y:S01]  /*50b0*/  FADD.FTZ R18, R62, R21 ;  /* 0x000000153e127221 */ /* 0x004fe20000010000 */
[--C-:B------:R-:W-:Y:S02]  /*50c0*/  IMAD.MOV.U32 R44, RZ, RZ, R151.reuse ;  /* 0x000000ffff2c7224 */ /* 0x100fe400078e0097 */
[--C-:B------:R-:W-:Y:S02]  /*50d0*/  IMAD.MOV.U32 R41, RZ, RZ, R151.reuse ;  /* 0x000000ffff297224 */ /* 0x100fe400078e0097 */
[--C-:B------:R-:W-:Y:S02]  /*50e0*/  IMAD.MOV.U32 R40, RZ, RZ, R151.reuse ;  /* 0x000000ffff287224 */ /* 0x100fe400078e0097 */
[----:B------:R-:W2:Y:S01]  /*50f0*/  MUFU.EX2 R51, R51 ;  /* 0x0000003300337308 */ /* 0x000ea20000000800 */
[C---:B0-----:R-:W-:Y:S01]  /*5100*/  FADD.FTZ R21, R63.reuse, R18 ;  /* 0x000000123f157221 */ /* 0x041fe20000010000 */
[----:B------:R-:W-:Y:S01]  /*5110*/  F2FP.F16.F32.PACK_AB R211, R63, R62 ;  /* 0x0000003e3fd3723e */ /* 0x000fe200000000ff */
[--C-:B------:R-:W-:Y:S01]  /*5120*/  IMAD.MOV.U32 R63, RZ, RZ, R151.reuse ;  /* 0x000000ffff3f7224 */ /* 0x100fe200078e0097 */
[----:B------:R-:W-:Y:S01]  /*5130*/  MOV R62, R151 ;  /* 0x00000097003e7202 */ /* 0x000fe20000000f00 */
[----:B------:R-:W-:-:S03]  /*5140*/  IMAD.MOV.U32 R31, RZ, RZ, R151 ;  /* 0x000000ffff1f7224 */ /* 0x000fc600078e0097 */
[----:B------:R-:W0:Y:S01]  /*5150*/  MUFU.EX2 R54, R54 ;  /* 0x0000003600367308 */ /* 0x000e220000000800 */
[----:B-1----:R-:W-:-:S07]  /*5160*/  FADD.FTZ R18, R50, R21 ;  /* 0x0000001532127221 */ /* 0x002fce0000010000 */
[----:B------:R-:W1:Y:S01]  /*5170*/  MUFU.EX2 R55, R55 ;  /* 0x0000003700377308 */ /* 0x000e620000000800 */
[C---:B--2---:R-:W-:Y:S01]  /*5180*/  FADD.FTZ R21, R51.reuse, R18 ;  /* 0x0000001233157221 */ /* 0x044fe20000010000 */
[----:B------:R-:W-:Y:S01]  /*5190*/  F2FP.F16.F32.PACK_AB R205, R51, R50 ;  /* 0x0000003233cd723e */ /* 0x000fe200000000ff */
[--C-:B------:R-:W-:Y:S02]  /*51a0*/  IMAD.MOV.U32 R51, RZ, RZ, R151.reuse ;  /* 0x000000ffff337224 */ /* 0x100fe400078e0097 */
[----:B------:R-:W-:-:S03]  /*51b0*/  IMAD.MOV.U32 R50, RZ, RZ, R151 ;  /* 0x000000ffff327224 */ /* 0x000fc600078e0097 */
[----:B------:R-:W2:Y:S01]  /*51c0*/  MUFU.EX2 R42, R42 ;  /* 0x0000002a002a7308 */ /* 0x000ea20000000800 */
[----:B0-----:R-:W-:-:S07]  /*51d0*/  FADD.FTZ R18, R54, R21 ;  /* 0x0000001536127221 */ /* 0x001fce0000010000 */
[----:B------:R-:W0:Y:S01]  /*51e0*/  MUFU.EX2 R43, R43 ;  /* 0x0000002b002b7308 */ /* 0x000e220000000800 */
[C---:B-1----:R-:W-:Y:S01]  /*51f0*/  FADD.FTZ R21, R55.reuse, R18 ;  /* 0x0000001237157221 */ /* 0x042fe20000010000 */
[----:B------:R-:W-:Y:S01]  /*5200*/  FADD.FTZ R18, R32, R29 ;  /* 0x0000001d20127221 */ /* 0x000fe20000010000 */
[----:B------:R-:W-:Y:S01]  /*5210*/  F2FP.F16.F32.PACK_AB R207, R55, R54 ;  /* 0x0000003637cf723e */ /* 0x000fe200000000ff */
[--C-:B------:R-:W-:Y:S01]  /*5220*/  IMAD.MOV.U32 R55, RZ, RZ, R151.reuse ;  /* 0x000000ffff377224 */ /* 0x100fe200078e0097 */
[----:B------:R-:W-:Y:S01]  /*5230*/  MOV R54, R151 ;  /* 0x0000009700367202 */ /* 0x000fe20000000f00 */
[----:B------:R-:W-:Y:S01]  /*5240*/  FADD.FTZ R29, R33, R18 ;  /* 0x00000012211d7221 */ /* 0x000fe20000010000 */
[----:B------:R-:W-:Y:S01]  /*5250*/  IMAD.MOV.U32 R33, RZ, RZ, R151 ;  /* 0x000000ffff217224 */ /* 0x000fe200078e0097 */
[----:B------:R-:W1:Y:S01]  /*5260*/  MUFU.EX2 R46, R46 ;  /* 0x0000002e002e7308 */ /* 0x000e620000000800 */
[----:B--2---:R-:W-:Y:S01]  /*5270*/  FADD.FTZ R0, R42, R21 ;  /* 0x000000152a007221 */ /* 0x004fe20000010000 */
[----:B------:R-:W-:Y:S01]  /*5280*/  FADD.FTZ R18, R36, R29 ;  /* 0x0000001d24127221 */ /* 0x000fe20000010000 */
[----:B------:R-:W-:-:S02]  /*5290*/  IMAD.MOV.U32 R36, RZ, RZ, R151 ;  /* 0x000000ffff247224 */ /* 0x000fc400078e0097 */
[--C-:B------:R-:W-:Y:S02]  /*52a0*/  IMAD.MOV.U32 R32, RZ, RZ, R151.reuse ;  /* 0x000000ffff207224 */ /* 0x100fe400078e0097 */
[----:B------:R-:W-:Y:S01]  /*52b0*/  FADD.FTZ R29, R37, R18 ;  /* 0x00000012251d7221 */ /* 0x000fe20000010000 */
[--C-:B------:R-:W-:Y:S01]  /*52c0*/  IMAD.MOV.U32 R37, RZ, RZ, R151.reuse ;  /* 0x000000ffff257224 */ /* 0x100fe200078e0097 */
[----:B------:R-:W2:Y:S01]  /*52d0*/  MUFU.EX2 R47, R47 ;  /* 0x0000002f002f7308 */ /* 0x000ea20000000800 */
[C---:B0-----:R-:W-:Y:S01]  /*52e0*/  FADD.FTZ R21, R43.reuse, R0 ;  /* 0x000000002b157221 */ /* 0x041fe20000010000 */
[----:B------:R-:W-:Y:S01]  /*52f0*/  F2FP.F16.F32.PACK_AB R201, R43, R42 ;  /* 0x0000002a2bc9723e */ /* 0x000fe200000000ff */
[--C-:B------:R-:W-:Y:S02]  /*5300*/  IMAD.MOV.U32 R43, RZ, RZ, R151.reuse ;  /* 0x000000ffff2b7224 */ /* 0x100fe400078e0097 */
[----:B------:R-:W-:-:S03]  /*5310*/  IMAD.MOV.U32 R42, RZ, RZ, R151 ;  /* 0x000000ffff2a7224 */ /* 0x000fc600078e0097 */
[----:B------:R-:W0:Y:S01]  /*5320*/  MUFU.EX2 R34, R34 ;  /* 0x0000002200227308 */ /* 0x000e220000000800 */
[----:B-1----:R-:W-:-:S07]  /*5330*/  FADD.FTZ R0, R46, R21 ;  /* 0x000000152e007221 */ /* 0x002fce0000010000 */
[----:B------:R-:W1:Y:S01]  /*5340*/  MUFU.EX2 R35, R35 ;  /* 0x0000002300237308 */ /* 0x000e620000000800 */
[C---:B--2---:R-:W-:Y:S01]  /*5350*/  FADD.FTZ R21, R47.reuse, R0 ;  /* 0x000000002f157221 */ /* 0x044fe20000010000 */
[----:B------:R-:W-:Y:S01]  /*5360*/  F2FP.F16.F32.PACK_AB R203, R47, R46 ;  /* 0x0000002e2fcb723e */ /* 0x000fe200000000ff */
[----:B------:R-:W-:Y:S01]  /*5370*/  IMAD.MOV.U32 R47, RZ, RZ, R151 ;  /* 0x000000ffff2f7224 */ /* 0x000fe200078e0097 */
[----:B------:R-:W-:-:S04]  /*5380*/  MOV R46, R151 ;  /* 0x00000097002e7202 */ /* 0x000fc80000000f00 */
[----:B------:R-:W2:Y:S01]  /*5390*/  MUFU.EX2 R24, R24 ;  /* 0x0000001800187308 */ /* 0x000ea20000000800 */
[----:B0-----:R-:W-:-:S07]  /*53a0*/  FADD.FTZ R0, R34, R21 ;  /* 0x0000001522007221 */ /* 0x001fce0000010000 */
[----:B------:R-:W0:Y:S01]  /*53b0*/  MUFU.EX2 R38, R38 ;  /* 0x0000002600267308 */ /* 0x000e220000000800 */
[C---:B-1----:R-:W-:Y:S01]  /*53c0*/  FADD.FTZ R21, R35.reuse, R0 ;  /* 0x0000000023157221 */ /* 0x042fe20000010000 */
[----:B------:R-:W-:Y:S01]  /*53d0*/  F2FP.F16.F32.PACK_AB R197, R35, R34 ;  /* 0x0000002223c5723e */ /* 0x000fe200000000ff */
[--C-:B------:R-:W-:Y:S02]  /*53e0*/  IMAD.MOV.U32 R35, RZ, RZ, R151.reuse ;  /* 0x000000ffff237224 */ /* 0x100fe400078e0097 */
[----:B------:R-:W-:-:S03]  /*53f0*/  IMAD.MOV.U32 R34, RZ, RZ, R151 ;  /* 0x000000ffff227224 */ /* 0x000fc600078e0097 */
[----:B------:R-:W1:Y:S01]  /*5400*/  MUFU.EX2 R25, R25 ;  /* 0x0000001900197308 */ /* 0x000e620000000800 */
[----:B--2---:R-:W-:-:S07]  /*5410*/  FADD.FTZ R18, R24, R29 ;  /* 0x0000001d18127221 */ /* 0x004fce0000010000 */
        /* <DEDUP_REMOVED lines=8> */
[C---:B--2---:R-:W-:Y:S01]  /*54a0*/  FADD.FTZ R21, R39.reuse, R0 ;  /* 0x0000000027157221 */ /* 0x044fe20000010000 */
[----:B------:R-:W-:Y:S01]  /*54b0*/  F2FP.F16.F32.PACK_AB R199, R39, R38 ;  /* 0x0000002627c7723e */ /* 0x000fe200000000ff */
[----:B------:R-:W-:Y:S01]  /*54c0*/  IMAD.MOV.U32 R39, RZ, RZ, R151 ;  /* 0x000000ffff277224 */ /* 0x000fe200078e0097 */
[----:B------:R-:W-:-:S04]  /*54d0*/  MOV R38, R151 ;  /* 0x0000009700267202 */ /* 0x000fc80000000f00 */
[----:B------:R-:W2:Y:S01]  /*54e0*/  MUFU.EX2 R27, R27 ;  /* 0x0000001b001b7308 */ /* 0x000ea20000000800 */
[----:B0-----:R-:W-:Y:S01]  /*54f0*/  FADD.FTZ R18, R28, R29 ;  /* 0x0000001d1c127221 */ /* 0x001fe20000010000 */
[C---:B------:R-:W-:Y:S01]  /*5500*/  F2FP.F16.F32.PACK_AB R194, R5.reuse, R28 ;  /* 0x0000001c05c2723e */ /* 0x040fe200000000ff */
[--C-:B------:R-:W-:Y:S02]  /*5510*/  IMAD.MOV.U32 R29, RZ, RZ, R151.reuse ;  /* 0x000000ffff1d7224 */ /* 0x100fe400078e0097 */
[----:B------:R-:W-:Y:S01]  /*5520*/  FADD.FTZ R18, R5, R18 ;  /* 0x0000001205127221 */ /* 0x000fe20000010000 */
[----:B------:R-:W-:Y:S02]  /*5530*/  IMAD.MOV.U32 R28, RZ, RZ, R151 ;  /* 0x000000ffff1c7224 */ /* 0x000fe400078e0097 */
[----:B------:R-:W0:Y:S01]  /*5540*/  MUFU.EX2 R30, R30 ;  /* 0x0000001e001e7308 */ /* 0x000e220000000800 */
[----:B-1----:R-:W-:-:S07]  /*5550*/  FADD.FTZ R0, R26, R21 ;  /* 0x000000151a007221 */ /* 0x002fce0000010000 */
[----:B------:R1:W3:Y:S01]  /*5560*/  MUFU.EX2 R195, R2 ;  /* 0x0000000200c37308 */ /* 0x0002e20000000800 */
[C---:B--2---:R-:W-:Y:S01]  /*5570*/  FADD.FTZ R5, R27.reuse, R0 ;  /* 0x000000001b057221 */ /* 0x044fe20000010000 */
[----:B------:R-:W-:Y:S01]  /*5580*/  F2FP.F16.F32.PACK_AB R193, R27, R26 ;  /* 0x0000001a1bc1723e */ /* 0x000fe200000000ff */
[--C-:B------:R-:W-:Y:S02]  /*5590*/  IMAD.MOV.U32 R27, RZ, RZ, R151.reuse ;  /* 0x000000ffff1b7224 */ /* 0x100fe400078e0097 */
[----:B------:R-:W-:Y:S02]  /*55a0*/  IMAD.MOV.U32 R26, RZ, RZ, R151 ;  /* 0x000000ffff1a7224 */ /* 0x000fe400078e0097 */
[----:B0-----:R-:W-:Y:S01]  /*55b0*/  FADD.FTZ R0, R30, R5 ;  /* 0x000000051e007221 */ /* 0x001fe20000010000 */
[----:B-1----:R-:W-:-:S03]  /*55c0*/  IMAD.MOV.U32 R2, RZ, RZ, 0x3f800000 ;  /* 0x3f800000ff027424 */ /* 0x002fc600078e00ff */
        /* <DEDUP_REMOVED lines=77> */
.L_x_203:
[----:B------:R-:W-:Y:S01]  /*5aa0*/  R2UR UR5, R229 ;  /* 0x00000000e50572ca */ /* 0x000fe200000e0000 */
[----:B------:R-:W-:-:S04]  /*5ab0*/  UISETP.NE.AND UP0, UPT, UR39, 0x1, UPT ;  /* 0x000000012700788c */ /* 0x000fc8000bf05270 */
[----:B------:R-:W-:-:S08]  /*5ac0*/  USEL UR4, URZ, 0x1, UP0 ;  /* 0x000000013f047887 */ /* 0x000fd00008000000 */
[----:B------:R-:W-:-:S06]  /*5ad0*/  ULOP3.LUT UR4, UR5, UR4, URZ, 0x3c, !UPT ;  /* 0x0000000405047292 */ /* 0x000fcc000f8e3c3f */
[----:B------:R-:W-:Y:S01]  /*5ae0*/  IMAD.U32 R16, RZ, RZ, UR4 ;  /* 0x00000004ff107e24 */ /* 0x000fe2000f8e00ff */
[----:B------:R-:W-:Y:S06]  /*5af0*/  @!P0 BRA `(.L_x_193) ;  /* 0x0000000000048947 */ /* 0x000fec0003800000 */
[----:B------:R-:W-:Y:S01]  /*5b00*/  BPT.TRAP 0x1 ;  /* 0x000000040000795c */ /* 0x000fe20000300000 */
.L_x_193:
        /* <DEDUP_REMOVED lines=13> */
.L_x_194:
[----:B-1----:R-:W-:Y:S05]  /*5be0*/  @P1 BRA `(.L_x_195) ;  /* 0x0000000000081947 */ /* 0x002fea0003800000 */
[----:B------:R-:W1:Y:S02]  /*5bf0*/  SYNCS.PHASECHK.TRANS64.TRYWAIT P1, [UR60+0x38830], R3 ;  /* 0x03883003ff0075a7 */ /* 0x000e64000802017c */
[----:B-1----:R-:W-:Y:S05]  /*5c00*/  @!P1 BRA `(.L_x_196) ;  /* 0x000000d400509947 */ /* 0x002fea0003800000 */
.L_x_195:
        /* <DEDUP_REMOVED lines=655> */
.L_x_197:
[----:B------:R-:W-:Y:S01]  /*8500*/  R2UR UR5, R229 ;  /* 0x00000000e50572ca */ /* 0x000fe200000e0000 */
[----:B------:R-:W-:-:S12]  /*8510*/  ULEA UR4, UR39, UR61, 0x3 ;  /* 0x0000003d27047291 */ /* 0x000fd8000f8e183f */
[----:B------:R-:W-:-:S05]  /*8520*/  IMAD.U32 R0, RZ, RZ, UR5 ;  /* 0x00000005ff007e24 */ /* 0x000fca000f8e00ff */
[----:B------:R-:W-:-:S04]  /*8530*/  SHF.L.U32 R0, R0, 0x1f, RZ ;  /* 0x0000001f00007819 */ /* 0x000fc800000006ff */
[----:B------:R2:W3:Y:S01]  /*8540*/  SYNCS.PHASECHK.TRANS64.TRYWAIT P1, [UR4+0x38850], R0 ;  /* 0x03885000ff0075a7 */ /* 0x0004e20008020144 */
[----:B------:R-:W-:Y:S05]  /*8550*/  @!P0 BRA `(.L_x_198) ;  /* 0x0000000000048947 */ /* 0x000fea0003800000 */
[----:B------:R-:W-:Y:S01]  /*8560*/  BPT.TRAP 0x1 ;  /* 0x000000040000795c */ /* 0x000fe20000300000 */
.L_x_198:
[----:B---3--:R-:W-:Y:S05]  /*8570*/  @P1 BRA `(.L_x_199) ;  /* 0x0000000000081947 */ /* 0x008fea0003800000 */
[----:B------:R-:W3:Y:S02]  /*8580*/  SYNCS.PHASECHK.TRANS64.TRYWAIT P1, [UR4+0x38850], R0 ;  /* 0x03885000ff0075a7 */ /* 0x000ee40008020144 */
[----:B---3--:R-:W-:Y:S05]  /*8590*/  @!P1 BRA `(.L_x_200) ;  /* 0x000000ac00049947 */ /* 0x008fea0003800000 */
.L_x_199:
        /* <DEDUP_REMOVED lines=36> */
.L_x_201:
[----:B--23--:R-:W-:Y:S01]  /*87e0*/  FMNMX.FTZ R0, R184, R21, !PT ;  /* 0x00000015b8007209 */ /* 0x00cfe20007810000 */
[----:B------:R-:W-:Y:S01]  /*87f0*/  ULDC UR5, c[0x0][0x988] ;  /* 0x0002620000057ab9 */ /* 0x000fe20000000800 */
[----:B------:R-:W-:Y:S01]  /*8800*/  FMNMX.FTZ R2, R186, R20, !PT ;  /* 0x00000014ba027209 */ /* 0x000fe20007810000 */
[----:B------:R-:W2:Y:S01]  /*8810*/  S2UR UR6, SR_CgaCtaId ;  /* 0x00000000000679c3 */ /* 0x000ea20000008800 */
[----:B01----:R-:W-:Y:S01]  /*8820*/  FMNMX.FTZ R3, R185, R0, !PT ;  /* 0x00000000b9037209 */ /* 0x003fe20007810000 */
        /* <DEDUP_REMOVED lines=12> */
[----:B--2---:R-:W-:Y:S01]  /*88f0*/  UPRMT UR60, UR6, 0x654, UR60 ;  /* 0x00000654063c7896 */ /* 0x004fe2000800003c */
        /* <DEDUP_REMOVED lines=40> */
[----:B------:R-:W-:Y:S03]  /*8b80*/  MUFU.EX2 R0, R21 ;  /* 0x0000001500007308 */ /* 0x000fe60000000800 */
[--C-:B------:R-:W-:Y:S01]  /*8b90*/  FFMA.FTZ R192, R152, UR5, -R20.reuse ;  /* 0x0000000598c07c23 */ /* 0x100fe20008010814 */
[----:B------:R-:W-:Y:S01]  /*8ba0*/  FMUL.FTZ R152, R3, UR5 ;  /* 0x0000000503987c20 */ /* 0x000fe20008410000 */
[--C-:B------:R-:W-:Y:S01]  /*8bb0*/  FFMA.FTZ R208, R184, UR5, -R20.reuse ;  /* 0x00000005b8d07c23 */ /* 0x100fe20008010814 */
[--C-:B------:R-:W-:Y:S01]  /*8bc0*/  FFMA.FTZ R204, R176, UR5, -R20.reuse ;  /* 0x00000005b0cc7c23 */ /* 0x100fe20008010814 */
[----:B------:R-:W-:Y:S01]  /*8bd0*/  FFMA.FTZ R185, R185, UR5, -R20 ;  /* 0x00000005b9b97c23 */ /* 0x000fe20008010814 */
[----:B------:R-:W-:Y:S01]  /*8be0*/  FFMA.FTZ R209, R186, UR5, -R152 ;  /* 0x00000005bad17c23 */ /* 0x000fe20008010898 */
[----:B------:R-:W-:Y:S01]  /*8bf0*/  FFMA.FTZ R176, R181, UR5, -R20 ;  /* 0x00000005b5b07c23 */ /* 0x000fe20008010814 */
[----:B------:R-:W-:Y:S01]  /*8c00*/  FFMA.FTZ R181, R187, UR5, -R152 ;  /* 0x00000005bbb57c23 */ /* 0x000fe20008010898 */
[----:B------:R-:W0:Y:S01]  /*8c10*/  MUFU.EX2 R208, R208 ;  /* 0x000000d000d07308 */ /* 0x000e220000000800 */
[----:B------:R-:W-:Y:S01]  /*8c20*/  FFMA.FTZ R210, R188, UR5, -R20 ;  /* 0x00000005bcd27c23 */ /* 0x000fe20008010814 */
[----:B------:R-:W-:Y:S01]  /*8c30*/  FFMA.FTZ R211, R190, UR5, -R152 ;  /* 0x00000005bed37c23 */ /* 0x000fe20008010898 */
[--C-:B------:R-:W-:Y:S01]  /*8c40*/  FFMA.FTZ R184, R189, UR5, -R20.reuse ;  /* 0x00000005bdb87c23 */ /* 0x100fe20008010814 */
[----:B------:R-:W-:Y:S01]  /*8c50*/  FFMA.FTZ R206, R180, UR5, -R20 ;  /* 0x00000005b4ce7c23 */ /* 0x000fe20008010814 */
[--C-:B------:R-:W-:Y:S01]  /*8c60*/  FFMA.FTZ R180, R191, UR5, -R152.reuse ;  /* 0x00000005bfb47c23 */ /* 0x100fe20008010898 */
[----:B------:R-:W-:Y:S01]  /*8c70*/  FFMA.FTZ R205, R178, UR5, -R152 ;  /* 0x00000005b2cd7c23 */ /* 0x000fe20008010898 */
[--C-:B------:R-:W-:Y:S01]  /*8c80*/  FFMA.FTZ R200, R168, UR5, -R20.reuse ;  /* 0x00000005a8c87c23 */ /* 0x100fe20008010814 */
[----:B------:R-:W-:Y:S01]  /*8c90*/  MUFU.EX2 R2, R2 ;  /* 0x0000000200027308 */ /* 0x000fe20000000800 */
[--C-:B------:R-:W-:Y:S01]  /*8ca0*/  FFMA.FTZ R177, R177, UR5, -R20.reuse ;  /* 0x00000005b1b17c23 */ /* 0x100fe20008010814 */
[----:B------:R-:W-:Y:S01]  /*8cb0*/  FFMA.FTZ R168, R173, UR5, -R20 ;  /* 0x00000005ada87c23 */ /* 0x000fe20008010814 */
[----:B------:R-:W-:Y:S01]  /*8cc0*/  FFMA.FTZ R173, R179, UR5, -R152 ;  /* 0x00000005b3ad7c23 */ /* 0x000fe20008010898 */
[----:B------:R-:W-:Y:S01]  /*8cd0*/  FFMA.FTZ R194, R156, UR5, -R20 ;  /* 0x000000059cc27c23 */ /* 0x000fe20008010814 */
[----:B------:R-:W-:Y:S01]  /*8ce0*/  FFMA.FTZ R207, R182, UR5, -R152 ;  /* 0x00000005b6cf7c23 */ /* 0x000fe20008010898 */
[----:B------:R-:W-:Y:S01]  /*8cf0*/  FFMA.FTZ R202, R172, UR5, -R20 ;  /* 0x00000005acca7c23 */ /* 0x000fe20008010814 */
[----:B------:R-:W-:Y:S01]  /*8d00*/  FFMA.FTZ R172, R183, UR5, -R152 ;  /* 0x00000005b7ac7c23 */ /* 0x000fe20008010898 */
[----:B------:R-:W1:Y:S01]  /*8d10*/  MUFU.EX2 R209, R209 ;  /* 0x000000d100d17308 */ /* 0x000e620000000800 */
[----:B0-----:R-:W-:Y:S01]  /*8d20*/  FFMA.FTZ R18, R0, R18, R208 ;  /* 0x0000001200127223 */ /* 0x001fe200000100d0 */
[----:B------:R-:W-:Y:S01]  /*8d30*/  FFMA.FTZ R21, R153, UR5, -R20 ;  /* 0x0000000599157c23 */ /* 0x000fe20008010814 */
[----:B------:R-:W-:Y:S01]  /*8d40*/  FFMA.FTZ R201, R170, UR5, -R152 ;  /* 0x00000005aac97c23 */ /* 0x000fe20008010898 */
[--C-:B------:R-:W-:Y:S01]  /*8d50*/  FFMA.FTZ R196, R160, UR5, -R20.reuse ;  /* 0x00000005a0c47c23 */ /* 0x100fe20008010814 */
[--C-:B------:R-:W-:Y:S01]  /*8d60*/  FFMA.FTZ R169, R169, UR5, -R20.reuse ;  /* 0x00000005a9a97c23 */ /* 0x100fe20008010814 */
[----:B------:R-:W-:Y:S01]  /*8d70*/  FFMA.FTZ R160, R165, UR5, -R20 ;  /* 0x00000005a5a07c23 */ /* 0x000fe20008010814 */
[--C-:B------:R-:W-:Y:S01]  /*8d80*/  FFMA.FTZ R165, R171, UR5, -R152.reuse ;  /* 0x00000005aba57c23 */ /* 0x100fe20008010898 */
        /* <DEDUP_REMOVED lines=8> */
[----:B------:R-:W2:Y:S01]  /*8e10*/  MUFU.EX2 R181, R181 ;  /* 0x000000b500b57308 */ /* 0x000ea20000000800 */
[----:B-1----:R-:W-:Y:S01]  /*8e20*/  FFMA.FTZ R156, R2, R5, R209 ;  /* 0x00000005029c7223 */ /* 0x002fe200000100d1 */
[--C-:B------:R-:W-:Y:S01]  /*8e30*/  FFMA.FTZ R193, R154, UR5, -R152.reuse ;  /* 0x000000059ac17c23 */ /* 0x100fe20008010898 */
[--C-:B------:R-:W-:Y:S01]  /*8e40*/  FFMA.FTZ R199, R166, UR5, -R152.reuse ;  /* 0x00000005a6c77c23 */ /* 0x100fe20008010898 */
[----:B------:R-:W-:-:S04]  /*8e50*/  FFMA.FTZ R195, R158, UR5, -R152 ;  /* 0x000000059ec37c23 */ /* 0x000fc80008010898 */
        /* <DEDUP_REMOVED lines=79> */
.L_x_202:
        /* <DEDUP_REMOVED lines=34> */
.L_x_192:
        /* <DEDUP_REMOVED lines=131> */
.L_x_204:
        /* <DEDUP_REMOVED lines=10> */
.L_x_205:
[----:B-1----:R-:W-:Y:S05]  /*9e40*/  @P1 BRA `(.L_x_206) ;  /* 0x0000000000081947 */ /* 0x002fea0003800000 */
[----:B------:R-:W1:Y:S02]  /*9e50*/  SYNCS.PHASECHK.TRANS64.TRYWAIT P1, [UR7+0x38850], R0 ;  /* 0x03885000ff0075a7 */ /* 0x000e640008020147 */
[----:B-1----:R-:W-:Y:S05]  /*9e60*/  @!P1 BRA `(.L_x_207) ;  /* 0x0000009000e89947 */ /* 0x002fea0003800000 */
.L_x_206:
[----:B------:R-:W-:Y:S01]  /*9e70*/  UIADD3 UR4, UR4, 0x400, URZ ;  /* 0x0000040004047890 */ /* 0x000fe2000fffe03f */
[----:B------:R-:W-:Y:S01]  /*9e80*/  WARPGROUP.ARRIVE ;  /* 0x00000000000079c5 */ /* 0x000fe20000000000 */
[----:B------:R-:W-:Y:S01]  /*9e90*/  UMOV UR11, 0x40000040 ;  /* 0x40000040000b7882 */ /* 0x000fe20000000000 */
[----:B-1----:R-:W1:Y:S01]  /*9ea0*/  SHFL.BFLY PT, R7, R18, 0x2, 0x1f ;  /* 0x0c401f0012077f89 */ /* 0x002e6200000e0000 */
[----:B------:R-:W-:Y:S01]  /*9eb0*/  USHF.R.U32.HI UR4, URZ, 0x4, UR4 ;  /* 0x000000043f047899 */ /* 0x000fe20008011604 */
[----:B------:R-:W-:Y:S02]  /*9ec0*/  IMAD.MOV.U32 R6, RZ, RZ, RZ ;  /* 0x000000ffff067224 */ /* 0x000fe400078e00ff */
[----:B0-----:R-:W0:Y:S01]  /*9ed0*/  SHFL.BFLY PT, R0, R5, 0x2, 0x1f ;  /* 0x0c401f0005007f89 */ /* 0x001e2200000e0000 */
[----:B------:R-:W-:Y:S01]  /*9ee0*/  ULOP3.LUT UR4, UR4, 0x3fff, URZ, 0xc0, !UPT ;  /* 0x00003fff04047892 */ /* 0x000fe2000f8ec03f */
[----:B------:R-:W-:-:S03]  /*9ef0*/  IMAD.U32 R13, RZ, RZ, UR5 ;  /* 0x00000005ff0d7e24 */ /* 0x000fc6000f8e00ff */
[----:B------:R-:W-:-:S04]  /*9f00*/  ULOP3.LUT UR4, UR4, 0x2800000, URZ, 0xfc, !UPT ;  /* 0x0280000004047892 */ /* 0x000fc8000f8efc3f */
[----:B------:R-:W-:-:S04]  /*9f10*/  UIMAD UR4, UR38, 0xa00, UR4 ;  /* 0x00000a00260478a4 */ /* 0x000fc8000f8e0204 */
[----:B------:R-:W-:-:S03]  /*9f20*/  UIADD3 UR6, UR4, 0x80, URZ ;  /* 0x0000008004067890 */ /* 0x000fc6000fffe03f */
[----:B------:R-:W-:Y:S02]  /*9f30*/  UMOV UR10, UR4 ;  /* 0x00000004000a7c82 */ /* 0x000fe40008000000 */
[----:B------:R-:W-:Y:S01]  /*9f40*/  HGMMA.64x256x16.F32 R24, R208, gdesc[UR8].tnspB, R24, gsb0 ;  /* 0x43e00008d0187df0 */ /* 0x000fe20008000818 */
[----:B------:R-:W-:Y:S01]  /*9f50*/  UMOV UR11, 0x40000040 ;  /* 0x40000040000b7882 */ /* 0x000fe20000000000 */
[----:B------:R-:W-:Y:S01]  /*9f60*/  UMOV UR10, UR6 ;  /* 0x00000006000a7c82 */ /* 0x000fe20008000000 */
[----:B------:R-:W-:Y:S01]  /*9f70*/  UIADD3 UR6, UR4, 0x100, URZ ;  /* 0x0000010004067890 */ /* 0x000fe2000fffe03f */
[----:B-1----:R-:W-:Y:S01]  /*9f80*/  FADD.FTZ R7, R7, R18 ;  /* 0x0000001207077221 */ /* 0x002fe20000010000 */
[----:B0-----:R-:W-:Y:S01]  /*9f90*/  FADD.FTZ R2, R0, R5 ;  /* 0x0000000500027221 */ /* 0x001fe20000010000 */
[----:B------:R-:W-:-:S03]  /*9fa0*/  IMAD.MOV.U32 R5, RZ, RZ, RZ ;  /* 0x000000ffff057224 */ /* 0x000fc600078e00ff */
[----:B------:R-:W0:Y:S04]  /*9fb0*/  SHFL.BFLY PT, R0, R7, 0x1, 0x1f ;  /* 0x0c201f0007007f89 */ /* 0x000e2800000e0000 */
[----:B------:R-:W1:Y:S01]  /*9fc0*/  SHFL.BFLY PT, R9, R2, 0x1, 0x1f ;  /* 0x0c201f0002097f89 */ /* 0x000e6200000e0000 */
[----:B0-----:R-:W-:Y:S01]  /*9fd0*/  FADD.FTZ R11, R7, R0 ;  /* 0x00000000070b7221 */ /* 0x001fe20000010000 */
[----:B------:R-:W-:Y:S01]  /*9fe0*/  IMAD.U32 R7, RZ, RZ, UR5 ;  /* 0x00000005ff077e24 */ /* 0x000fe2000f8e00ff */
[----:B------:R-:W-:Y:S01]  /*9ff0*/  MOV R0, 0xff800000 ;  /* 0xff80000000007802 */ /* 0x000fe20000000f00 */
[----:B-1----:R-:W-:Y:S02]  /*a000*/  FADD.FTZ R12, R2, R9 ;  /* 0x00000009020c7221 */ /* 0x002fe40000010000 */
[----:B------:R-:W-:Y:S01]  /*a010*/  FSETP.NE.FTZ.AND P1, PT, R11, RZ, PT ;  /* 0x000000ff0b00720b */ /* 0x000fe20003f35000 */
[----:B------:R-:W-:-:S02]  /*a020*/  IMAD.MOV.U32 R2, RZ, RZ, -0x800000 ;  /* 0xff800000ff027424 */ /* 0x000fc400078e00ff */
[----:B------:R-:W-:-:S10]  /*a030*/  FSETP.NE.FTZ.AND P2, PT, R12, RZ, PT ;  /* 0x000000ff0c00720b */ /* 0x000fd40003f55000 */
[----:B------:R-:W0:Y:S01]  /*a040*/  @P1 MUFU.LG2 R8, R11 ;  /* 0x0000000b00081308 */ /* 0x000e220000000c00 */
[----:B------:R-:W-:Y:S02]  /*a050*/  @P1 FMUL.FTZ R7, R7, 0.69314718246459960938 ;  /* 0x3f31721807071820 */ /* 0x000fe40000410000 */
[----:B------:R-:W-:-:S05]  /*a060*/  @P2 FMUL.FTZ R13, R13, 0.69314718246459960938 ;  /* 0x3f3172180d0d2820 */ /* 0x000fca0000410000 */
        /* <DEDUP_REMOVED lines=31> */
[----:B0-23--:R-:W-:Y:S05]  /*a260*/  @!P0 BRA `(.L_x_208) ;  /* 0x0000000000048947 */ /* 0x00dfea0003800000 */
[----:B------:R-:W-:Y:S01]  /*a270*/  BPT.TRAP 0x1 ;  /* 0x000000040000795c */ /* 0x000fe20000300000 */
.L_x_208:
[----:B------:R-:W-:Y:S01]  /*a280*/  UIADD3 UR4, UR7, 0x38860, URZ ;  /* 0x0003886007047890 */ /* 0x000fe2000fffe03f */
[----:B------:R-:W-:Y:S01]  /*a290*/  R2UR UR6, R219 ;  /* 0x00000000db0672ca */ /* 0x000fe200000e0000 */
[----:B------:R-:W-:Y:S01]  /*a2a0*/  UIADD3 UR38, UR38, 0x1, URZ ;  /* 0x0000000126267890 */ /* 0x000fe2000fffe03f */
[----:B------:R-:W-:Y:S01]  /*a2b0*/  R2UR UR5, R16 ;  /* 0x00000000100572ca */ /* 0x000fe200000e0000 */
[----:B------:R-:W-:Y:S01]  /*a2c0*/  UPRMT UR4, UR8, 0x654, UR4 ;  /* 0x0000065408047896 */ /* 0x000fe20008000004 */
[-C--:B------:R-:W-:Y:S01]  /*a2d0*/  FMUL.FTZ R3, R83, R5.reuse ;  /* 0x0000000553037220 */ /* 0x080fe20000410000 */
[----:B------:R-:W-:Y:S01]  /*a2e0*/  UISETP.NE.AND UP0, UPT, UR38, 0x2, UPT ;  /* 0x000000022600788c */ /* 0x000fe2000bf05270 */
[-C--:B------:R-:W-:Y:S01]  /*a2f0*/  FMUL.FTZ R165, R27, R5.reuse ;  /* 0x000000051ba57220 */ /* 0x080fe20000410000 */
[-C--:B------:R-:W-:Y:S01]  /*a300*/  FMUL.FTZ R163, R35, R5.reuse ;  /* 0x0000000523a37220 */ /* 0x080fe20000410000 */
[-C--:B------:R-:W-:Y:S01]  /*a310*/  FMUL.FTZ R161, R43, R5.reuse ;  /* 0x000000052ba17220 */ /* 0x080fe20000410000 */
[-C--:B------:R-:W-:Y:S01]  /*a320*/  FMUL.FTZ R159, R51, R5.reuse ;  /* 0x00000005339f7220 */ /* 0x080fe20000410000 */
[-C--:B------:R-:W-:Y:S01]  /*a330*/  FMUL.FTZ R157, R59, R5.reuse ;  /* 0x000000053b9d7220 */ /* 0x080fe20000410000 */
[-C--:B------:R-:W-:Y:S01]  /*a340*/  FMUL.FTZ R155, R67, R5.reuse ;  /* 0x00000005439b7220 */ /* 0x080fe20000410000 */
[----:B------:R-:W-:Y:S01]  /*a350*/  SYNCS.ARRIVE.TRANS64.RED.A1T0 RZ, [UR4], RZ ;  /* 0x000000ffffff79a7 */ /* 0x000fe20008100404 */
[----:B------:R-:W-:Y:S01]  /*a360*/  USEL UR4, URZ, 0x1, UP0 ;  /* 0x000000013f047887 */ /* 0x000fe20008000000 */
[-C--:B------:R-:W-:Y:S01]  /*a370*/  FMUL.FTZ R153, R75, R5.reuse ;  /* 0x000000054b997220 */ /* 0x080fe20000410000 */
[----:B------:R-:W-:Y:S01]  /*a380*/  UIADD3 UR6, UR6, 0x1, URZ ;  /* 0x0000000106067890 */ /* 0x000fe2000fffe03f */
[-C--:B------:R-:W-:Y:S01]  /*a390*/  FMUL.FTZ R83, R87, R5.reuse ;  /* 0x0000000557537220 */ /* 0x080fe20000410000 */
[----:B------:R-:W-:Y:S01]  /*a3a0*/  ULOP3.LUT UR5, UR5, UR4, URZ, 0x3c, !UPT ;  /* 0x0000000405057292 */ /* 0x000fe2000f8e3c3f */
        /* <DEDUP_REMOVED lines=114> */
[----:B------:R-:W-:Y:S01]  /*aad0*/  IMAD.U32 R219, RZ, RZ, UR6 ;  /* 0x00000006ffdb7e24 */ /* 0x000fe2000f8e00ff */
[----:B------:R-:W-:Y:S01]  /*aae0*/  PLOP3.LUT P0, PT, PT, PT, PT, 0x8, 0x0 ;  /* 0x000000000000781c */ /* 0x000fe20003f0e170 */
[-C--:B------:R-:W-:Y:S01]  /*aaf0*/  FMUL.FTZ R143, R143, R5.reuse ;  /* 0x000000058f8f7220 */ /* 0x080fe20000410000 */
[-C--:B------:R-:W-:Y:S01]  /*ab00*/  FMUL.FTZ R146, R146, R5.reuse ;  /* 0x0000000592927220 */ /* 0x080fe20000410000 */
[----:B------:R-:W-:Y:S01]  /*ab10*/  FMUL.FTZ R147, R147, R5 ;  /* 0x0000000593937220 */ /* 0x000fe20000410000 */
[----:B------:R-:W-:-:S02]  /*ab20*/  IMAD.U32 R16, RZ, RZ, UR5 ;  /* 0x00000005ff107e24 */ /* 0x000fc4000f8e00ff */
[-C--:B------:R-:W-:Y:S01]  /*ab30*/  FMUL.FTZ R150, R150, R5.reuse ;  /* 0x0000000596967220 */ /* 0x080fe20000410000 */
[----:B------:R-:W-:Y:S01]  /*ab40*/  FMUL.FTZ R151, R151, R5 ;  /* 0x0000000597977220 */ /* 0x000fe20000410000 */
[----:B------:R-:W-:-:S12]  /*ab50*/  USEL UR38, UR38, URZ, UP0 ;  /* 0x0000003f26267287 */ /* 0x000fd80008000000 */
.L_x_184:
[----:B------:R-:W0:Y:S08]  /*ab60*/  S2UR UR4, SR_CgaCtaId ;  /* 0x00000000000479c3 */ /* 0x000e300000008800 */
[----:B------:R-:W-:Y:S06]  /*ab70*/  BAR.SYNC.DEFER_BLOCKING 0x5, 0x180 ;  /* 0x0146000000007b1d */ /* 0x000fec0000010000 */
[----:B------:R-:W-:Y:S01]  /*ab80*/  UMOV UR10, 0x400 ;  /* 0x00000400000a7882 */ /* 0x000fe20000000000 */
[----:B------:R-:W-:Y:S01]  /*ab90*/  BSSY B0, `(.L_x_209) ;  /* 0x00002f4000007945 */ /* 0x000fe20003800000 */
[----:B0-----:R-:W-:-:S09]  /*aba0*/  ULEA UR10, UR4, UR10, 0x18 ;  /* 0x0000000a040a7291 */ /* 0x001fd2000f8ec03f */
[----:B------:R-:W0:Y:S02]  /*abb0*/  LDS.128 R4, [UR10+0x388d0] ;  /* 0x0388d00aff047984 */ /* 0x000e240008000c00 */
[----:B0-----:R-:W-:Y:S02]  /*abc0*/  R2UR UR5, R5 ;  /* 0x00000000050572ca */ /* 0x001fe400000e0000 */
[----:B------:R-:W-:Y:S02]  /*abd0*/  R2UR UR6, R6 ;  /* 0x00000000060672ca */ /* 0x000fe400000e0000 */
[----:B------:R-:W-:Y:S01]  /*abe0*/  R2UR UR7, R7 ;  /* 0x00000000070772ca */ /* 0x000fe200000e0000 */
[----:B------:R-:W-:Y:S06]  /*abf0*/  BAR.ARV 0x4, 0x180 ;  /* 0x0106000000007b1d */ /* 0x000fec0000002000 */
[----:B------:R-:W-:Y:S08]  /*ac00*/  @P0 BRA `(.L_x_210) ;  /* 0x0000002000080947 */ /* 0x000ff00003800000 */
[----:B------:R-:W0:Y:S01]  /*ac10*/  S2UR UR4, SR_SWINHI ;  /* 0x00000000000479c3 */ /* 0x000e220000002f00 */
[----:B------:R-:W-:-:S07]  /*ac20*/  IMAD.MOV.U32 R94, RZ, RZ, 0x2 ;  /* 0x00000002ff5e7424 */ /* 0x000fce00078e00ff */
[----:B------:R-:W-:Y:S01]  /*ac30*/  BAR.SYNC.DEFER_BLOCKING 0x1, 0x100 ;  /* 0x0044000000007b1d */ /* 0x000fe20000010000 */
[----:B------:R-:W-:Y:S02]  /*ac40*/  F2FP.F16.F32.PACK_AB R24, R25, R24 ;  /* 0x000000181918723e */ /* 0x000fe400000000ff */
[----:B------:R-:W-:Y:S02]  /*ac50*/  F2FP.F16.F32.PACK_AB R25, R165, R26 ;  /* 0x0000001aa519723e */ /* 0x000fe400000000ff */
[----:B------:R-:W-:Y:S01]  /*ac60*/  F2FP.F16.F32.PACK_AB R32, R33, R32 ;  /* 0x000000202120723e */ /* 0x000fe200000000ff */
[----:B------:R-:W-:Y:S01]  /*ac70*/  ULDC.64 UR12, c[0x0][0xc00] ;  /* 0x00030000000c7ab9 */ /* 0x000fe20000000a00 */
[----:B------:R-:W-:Y:S01]  /*ac80*/  F2FP.F16.F32.PACK_AB R26, R29, R28 ;  /* 0x0000001c1d1a723e */ /* 0x000fe200000000ff */
[----:B------:R-:W-:Y:S01]  /*ac90*/  UISETP.NE.U32.AND UP0, UPT, UR12, URZ, UPT ;  /* 0x0000003f0c00728c */ /* 0x000fe2000bf05070 */
[----:B------:R-:W-:Y:S02]  /*aca0*/  F2FP.F16.F32.PACK_AB R27, R164, R27 ;  /* 0x0000001ba41b723e */ /* 0x000fe400000000ff */
[----:B------:R-:W-:Y:S01]  /*acb0*/  F2FP.F16.F32.PACK_AB R33, R163, R34 ;  /* 0x00000022a321723e */ /* 0x000fe200000000ff */
[----:B------:R-:W-:Y:S01]  /*acc0*/  UISETP.NE.AND.EX UP0, UPT, UR13, URZ, UPT, UP0 ;  /* 0x0000003f0d00728c */ /* 0x000fe2000bf05300 */
[----:B------:R-:W-:-:S02]  /*acd0*/  F2FP.F16.F32.PACK_AB R40, R41, R40 ;  /* 0x000000282928723e */ /* 0x000fc400000000ff */
[----:B------:R-:W-:Y:S01]  /*ace0*/  F2FP.F16.F32.PACK_AB R34, R37, R36 ;  /* 0x000000242522723e */ /* 0x000fe200000000ff */
[----:B------:R-:W-:Y:S01]  /*acf0*/  ULDC.64 UR12, c[0x0][0xc00] ;  /* 0x00030000000c7ab9 */ /* 0x000fe20000000a00 */
[----:B------:R-:W-:Y:S02]  /*ad00*/  F2FP.F16.F32.PACK_AB R35, R162, R35 ;  /* 0x00000023a223723e */ /* 0x000fe400000000ff */
[----:B------:R-:W-:Y:S02]  /*ad10*/  F2FP.F16.F32.PACK_AB R41, R161, R42 ;  /* 0x0000002aa129723e */ /* 0x000fe400000000ff */
[----:B------:R-:W-:Y:S01]  /*ad20*/  F2FP.F16.F32.PACK_AB R48, R49, R48 ;  /* 0x000000303130723e */ /* 0x000fe200000000ff */
[----:B------:R-:W-:Y:S01]  /*ad30*/  UMOV UR8, UR10 ;  /* 0x0000000a00087c82 */ /* 0x000fe20008000000 */
[----:B0-----:R-:W-:Y:S01]  /*ad40*/  UMOV UR9, UR4 ;  /* 0x0000000400097c82 */ /* 0x001fe20008000000 */
[----:B------:R-:W-:Y:S01]  /*ad50*/  F2FP.F16.F32.PACK_AB R42, R45, R44 ;  /* 0x0000002c2d2a723e */ /* 0x000fe200000000ff */
[----:B------:R-:W-:Y:S01]  /*ad60*/  IMAD.WIDE R94, R225, R94, UR8 ;  /* 0x00000008e15e7e25 */ /* 0x000fe2000f8e025e */
[----:B------:R-:W-:-:S02]  /*ad70*/  F2FP.F16.F32.PACK_AB R43, R160, R43 ;  /* 0x0000002ba02b723e */ /* 0x000fc400000000ff */
[----:B------:R-:W-:Y:S02]  /*ad80*/  F2FP.F16.F32.PACK_AB R49, R159, R50 ;  /* 0x000000329f31723e */ /* 0x000fe400000000ff */
[C---:B------:R-:W-:Y:S02]  /*ad90*/  IADD3 R169, P1, R94.reuse, 0x20, RZ ;  /* 0x000000205ea97810 */ /* 0x040fe40007f3e0ff */
[C---:B------:R-:W-:Y:S02]  /*ada0*/  IADD3 R171, P0, R94.reuse, 0x40, RZ ;  /* 0x000000405eab7810 */ /* 0x040fe40007f1e0ff */
[C---:B------:R-:W-:Y:S01]  /*adb0*/  IADD3 R173, P4, R94.reuse, 0x60, RZ ;  /* 0x000000605ead7810 */ /* 0x040fe20007f9e0ff */
[--C-:B------:R-:W-:Y:S01]  /*adc0*/  IMAD.X R9, RZ, RZ, R95.reuse, P1 ;  /* 0x000000ffff097224 */ /* 0x100fe200008e065f */
[C---:B------:R-:W-:Y:S01]  /*add0*/  IADD3 R175, P3, R94.reuse, 0x4000, RZ ;  /* 0x000040005eaf7810 */ /* 0x040fe20007f7e0ff */
[--C-:B------:R-:W-:Y:S01]  /*ade0*/  IMAD.X R11, RZ, RZ, R95.reuse, P0 ;  /* 0x000000ffff0b7224 */ /* 0x100fe200000e065f */
[----:B------:R-:W-:Y:S01]  /*adf0*/  LOP3.LUT R5, R94, 0x380, RZ, 0xc0, !PT ;  /* 0x000003805e057812 */ /* 0x000fe200078ec0ff */
[----:B------:R-:W-:Y:S01]  /*ae00*/  IMAD.X R13, RZ, RZ, R95, P4 ;  /* 0x000000ffff0d7224 */ /* 0x000fe200020e065f */
[----:B------:R-:W-:-:S02]  /*ae10*/  LOP3.LUT R8, R169, 0x380, RZ, 0xc0, !PT ;  /* 0x00000380a9087812 */ /* 0x000fc400078ec0ff */
[C---:B------:R-:W-:Y:S02]  /*ae20*/  IADD3 R177, P6, R94.reuse, 0x4020, RZ ;  /* 0x000040205eb17810 */ /* 0x040fe40007fde0ff */
[C---:B------:R-:W-:Y:S02]  /*ae30*/  IADD3 R179, P5, R94.reuse, 0x4040, RZ ;  /* 0x000040405eb37810 */ /* 0x040fe40007fbe0ff */
[C---:B------:R-:W-:Y:S01]  /*ae40*/  IADD3 R181, P2, R94.reuse, 0x4060, RZ ;  /* 0x000040605eb57810 */ /* 0x040fe20007f5e0ff */
[--C-:B------:R-:W-:Y:S01]  /*ae50*/  IMAD.X R19, RZ, RZ, R95.reuse, P6 ;  /* 0x000000ffff137224 */ /* 0x100fe200030e065f */
[----:B------:R-:W-:Y:S01]  /*ae60*/  IADD3 R183, P1, R94, 0x8000, RZ ;  /* 0x000080005eb77810 */ /* 0x000fe20007f3e0ff */
[--C-:B------:R-:W-:Y:S01]  /*ae70*/  IMAD.X R21, RZ, RZ, R95.reuse, P5 ;  /* 0x000000ffff157224 */ /* 0x100fe200028e065f */
[----:B------:R-:W-:Y:S01]  /*ae80*/  LOP3.LUT R10, R171, 0x380, RZ, 0xc0, !PT ;  /* 0x00000380ab0a7812 */ /* 0x000fe200078ec0ff */
[--C-:B------:R-:W-:Y:S01]  /*ae90*/  IMAD.X R31, RZ, RZ, R95.reuse, P2 ;  /* 0x000000ffff1f7224 */ /* 0x100fe200010e065f */
[----:B------:R-:W-:Y:S01]  /*aea0*/  LOP3.LUT R12, R173, 0x380, RZ, 0xc0, !PT ;  /* 0x00000380ad0c7812 */ /* 0x000fe200078ec0ff */
[----:B------:R-:W-:Y:S01]  /*aeb0*/  IMAD.X R39, RZ, RZ, R95, P1 ;  /* 0x000000ffff277224 */ /* 0x000fe200008e065f */
[----:B------:R-:W-:-:S02]  /*aec0*/  LOP3.LUT R14, R175, 0x380, RZ, 0xc0, !PT ;  /* 0x00000380af0e7812 */ /* 0x000fc400078ec0ff */
[----:B------:R-:W-:Y:S02]  /*aed0*/  SHF.R.U64 R5, R5, 0x3, RZ ;  /* 0x0000000305057819 */ /* 0x000fe400000012ff */
[----:B------:R-:W-:Y:S02]  /*aee0*/  SHF.R.U64 R8, R8, 0x3, RZ ;  /* 0x0000000308087819 */ /* 0x000fe400000012ff */
[----:B------:R-:W-:Y:S02]  /*aef0*/  IADD3 R46, P0, R94, 0x8020, RZ ;  /* 0x000080205e2e7810 */ /* 0x000fe40007f1e0ff */
[----:B------:R-:W-:Y:S02]  /*af00*/  SHF.R.U64 R10, R10, 0x3, RZ ;  /* 0x000000030a0a7819 */ /* 0x000fe400000012ff */
[----:B------:R-:W-:Y:S01]  /*af10*/  LOP3.LUT R18, R177, 0x380, RZ, 0xc0, !PT ;  /* 0x00000380b1127812 */ /* 0x000fe200078ec0ff */
[----:B------:R-:W-:Y:S01]  /*af20*/  IMAD.X R47, RZ, RZ, R95, P0 ;  /* 0x000000ffff2f7224 */ /* 0x000fe200000e065f */
[----:B------:R-:W-:-:S02]  /*af30*/  IADD3 R54, P4, R94, 0x8040, RZ ;  /* 0x000080405e367810 */ /* 0x000fc40007f9e0ff */
[----:B------:R-:W-:Y:S02]  /*af40*/  IADD3.X R15, RZ, R95, RZ, P3, !PT ;  /* 0x0000005fff0f7210 */ /* 0x000fe40001ffe4ff */
[----:B------:R-:W-:Y:S01]  /*af50*/  SHF.R.U64 R12, R12, 0x3, RZ ;  /* 0x000000030c0c7819 */ /* 0x000fe200000012ff */
[--C-:B------:R-:W-:Y:S01]  /*af60*/  IMAD.X R55, RZ, RZ, R95.reuse, P4 ;  /* 0x000000ffff377224 */ /* 0x100fe200020e065f */
[----:B------:R-:W-:Y:S02]  /*af70*/  LOP3.LUT R20, R179, 0x380, RZ, 0xc0, !PT ;  /* 0x00000380b3147812 */ /* 0x000fe400078ec0ff */
[C---:B------:R-:W-:Y:S02]  /*af80*/  IADD3 R62, P3, R94.reuse, 0x8060, RZ ;  /* 0x000080605e3e7810 */ /* 0x040fe40007f7e0ff */
[C---:B------:R-:W-:Y:S02]  /*af90*/  IADD3 R70, P6, R94.reuse, 0xc000, RZ ;  /* 0x0000c0005e467810 */ /* 0x040fe40007fde0ff */
[C---:B------:R-:W-:Y:S01]  /*afa0*/  IADD3 R4, P5, R94.reuse, 0xc020, RZ ;  /* 0x0000c0205e047810 */ /* 0x040fe20007fbe0ff */
[----:B------:R-:W-:Y:S01]  /*afb0*/  IMAD.X R63, RZ, RZ, R95, P3 ;  /* 0x000000ffff3f7224 */ /* 0x000fe200018e065f */
[----:B------:R-:W-:-:S02]  /*afc0*/  IADD3 R167, P2, R94, 0xc040, RZ ;  /* 0x0000c0405ea77810 */ /* 0x000fc40007f5e0ff */
[----:B------:R-:W-:Y:S01]  /*afd0*/  IADD3 R6, P1, R94, 0xc060, RZ ;  /* 0x0000c0605e067810 */ /* 0x000fe20007f3e0ff */
[--C-:B------:R-:W-:Y:S01]  /*afe0*/  IMAD.X R79, RZ, RZ, R95.reuse, P5 ;  /* 0x000000ffff4f7224 */ /* 0x100fe200028e065f */
[----:B------:R-:W-:Y:S02]  /*aff0*/  SHF.R.U64 R14, R14, 0x3, RZ ;  /* 0x000000030e0e7819 */ /* 0x000fe400000012ff */
[----:B------:R-:W-:Y:S01]  /*b000*/  LOP3.LUT R30, R181, 0x380, RZ, 0xc0, !PT ;  /* 0x00000380b51e7812 */ /* 0x000fe200078ec0ff */
[--C-:B------:R-:W-:Y:S01]  /*b010*/  IMAD.X R7, RZ, RZ, R95.reuse, P1 ;  /* 0x000000ffff077224 */ /* 0x100fe200008e065f */
[----:B------:R-:W-:Y:S01]  /*b020*/  LOP3.LUT R94, R5, R94, RZ, 0x3c, !PT ;  /* 0x0000005e055e7212 */ /* 0x000fe200078e3cff */
[----:B------:R-:W-:Y:S01]  /*b030*/  IMAD.X R5, RZ, RZ, R95, P2 ;  /* 0x000000ffff057224 */ /* 0x000fe200010e065f */
[----:B------:R-:W-:Y:S02]  /*b040*/  LOP3.LUT R8, R8, R169, RZ, 0x3c, !PT ;  /* 0x000000a908087212 */ /* 0x000fe400078e3cff */
[----:B------:R-:W-:-:S02]  /*b050*/  LOP3.LUT R38, R183, 0x380, RZ, 0xc0, !PT ;  /* 0x00000380b7267812 */ /* 0x000fc400078ec0ff */
[----:B------:R-:W-:Y:S02]  /*b060*/  LOP3.LUT R10, R10, R171, RZ, 0x3c, !PT ;  /* 0x000000ab0a0a7212 */ /* 0x000fe400078e3cff */
[----:B------:R-:W-:Y:S02]  /*b070*/  SHF.R.U64 R18, R18, 0x3, RZ ;  /* 0x0000000312127819 */ /* 0x000fe400000012ff */
[----:B------:R-:W-:Y:S02]  /*b080*/  LOP3.LUT R169, R46, 0x380, RZ, 0xc0, !PT ;  /* 0x000003802ea97812 */ /* 0x000fe400078ec0ff */
[----:B------:R-:W-:Y:S02]  /*b090*/  LOP3.LUT R12, R12, R173, RZ, 0x3c, !PT ;  /* 0x000000ad0c0c7212 */ /* 0x000fe400078e3cff */
[----:B------:R-:W-:Y:S02]  /*b0a0*/  SHF.R.U64 R20, R20, 0x3, RZ ;  /* 0x0000000314147819 */ /* 0x000fe400000012ff */
[----:B------:R-:W-:-:S02]  /*b0b0*/  LOP3.LUT R171, R54, 0x380, RZ, 0xc0, !PT ;  /* 0x0000038036ab7812 */ /* 0x000fc400078ec0ff */
[----:B------:R-:W-:Y:S02]  /*b0c0*/  LOP3.LUT R14, R14, R175, RZ, 0x3c, !PT ;  /* 0x000000af0e0e7212 */ /* 0x000fe400078e3cff */
[----:B------:R-:W-:Y:S02]  /*b0d0*/  SHF.R.U64 R30, R30, 0x3, RZ ;  /* 0x000000031e1e7819 */ /* 0x000fe400000012ff */
[----:B------:R-:W-:Y:S02]  /*b0e0*/  LOP3.LUT R173, R62, 0x380, RZ, 0xc0, !PT ;  /* 0x000003803ead7812 */ /* 0x000fe400078ec0ff */
[----:B------:R-:W-:Y:S02]  /*b0f0*/  SHF.R.U64 R38, R38, 0x3, RZ ;  /* 0x0000000326267819 */ /* 0x000fe400000012ff */
[----:B------:R-:W-:Y:S02]  /*b100*/  LOP3.LUT R175, R70, 0x380, RZ, 0xc0, !PT ;  /* 0x0000038046af7812 */ /* 0x000fe400078ec0ff */
[----:B------:R-:W-:-:S02]  /*b110*/  MOV R94, R94 ;  /* 0x0000005e005e7202 */ /* 0x000fc40000000f00 */
[----:B------:R-:W-:Y:S02]  /*b120*/  IADD3.X R71, RZ, R95, RZ, P6, !PT ;  /* 0x0000005fff477210 */ /* 0x000fe400037fe4ff */
[----:B------:R-:W-:Y:S01]  /*b130*/  LOP3.LUT R18, R18, R177, RZ, 0x3c, !PT ;  /* 0x000000b112127212 */ /* 0x000fe200078e3cff */
[----:B------:R-:W-:Y:S01]  /*b140*/  STSM.16.M88.4 [R94], R24 ;  /* 0x000000185e007844 */ /* 0x000fe20000000200 */
[----:B------:R-:W-:Y:S02]  /*b150*/  SHF.R.U64 R169, R169, 0x3, RZ ;  /* 0x00000003a9a97819 */ /* 0x000fe400000012ff */
[----:B------:R-:W-:Y:S02]  /*b160*/  LOP3.LUT R78, R4, 0x380, RZ, 0xc0, !PT ;  /* 0x00000380044e7812 */ /* 0x000fe400078ec0ff */
[----:B------:R-:W-:Y:S02]  /*b170*/  MOV R9, R8 ;  /* 0x0000000800097202 */ /* 0x000fe40000000f00 */
[----:B------:R-:W-:-:S02]  /*b180*/  LOP3.LUT R20, R20, R179, RZ, 0x3c, !PT ;  /* 0x000000b314147212 */ /* 0x000fc400078e3cff */
[----:B------:R-:W-:Y:S01]  /*b190*/  SHF.R.U64 R171, R171, 0x3, RZ ;  /* 0x00000003abab7819 */ /* 0x000fe200000012ff */
[----:B------:R-:W-:Y:S01]  /*b1a0*/  STSM.16.M88.4 [R9], R32 ;  /* 0x0000002009007844 */ /* 0x000fe20000000200 */
[----:B------:R-:W-:Y:S02]  /*b1b0*/  LOP3.LUT R95, R167, 0x380, RZ, 0xc0, !PT ;  /* 0x00000380a75f7812 */ /* 0x000fe400078ec0ff */
[----:B------:R-:W-:Y:S02]  /*b1c0*/  MOV R10, R10 ;  /* 0x0000000a000a7202 */ /* 0x000fe40000000f00 */
[----:B------:R-:W-:Y:S02]  /*b1d0*/  F2FP.F16.F32.PACK_AB R56, R57, R56 ;  /* 0x000000383938723e */ /* 0x000fe400000000ff */
[----:B------:R-:W-:Y:S01]  /*b1e0*/  LOP3.LUT R30, R30, R181, RZ, 0x3c, !PT ;  /* 0x000000b51e1e7212 */ /* 0x000fe200078e3cff */
[----:B------:R0:W-:Y:S01]  /*b1f0*/  STSM.16.M88.4 [R10], R40 ;  /* 0x000000280a007844 */ /* 0x0001e20000000200 */
[----:B------:R-:W-:-:S02]  /*b200*/  SHF.R.U64 R173, R173, 0x3, RZ ;  /* 0x00000003adad7819 */ /* 0x000fc400000012ff */
[----:B------:R-:W-:Y:S02]  /*b210*/  LOP3.LUT R165, R6, 0x380, RZ, 0xc0, !PT ;  /* 0x0000038006a57812 */ /* 0x000fe400078ec0ff */
[----:B------:R-:W-:Y:S02]  /*b220*/  MOV R12, R12 ;  /* 0x0000000c000c7202 */ /* 0x000fe40000000f00 */
[----:B------:R-:W-:Y:S02]  /*b230*/  F2FP.F16.F32.PACK_AB R50, R53, R52 ;  /* 0x000000343532723e */ /* 0x000fe400000000ff */
[----:B------:R-:W-:Y:S02]  /*b240*/  F2FP.F16.F32.PACK_AB R51, R158, R51 ;  /* 0x000000339e33723e */ /* 0x000fe400000000ff */
[----:B------:R-:W-:Y:S02]  /*b250*/  F2FP.F16.F32.PACK_AB R57, R157, R58 ;  /* 0x0000003a9d39723e */ /* 0x000fe400000000ff */
[----:B------:R-:W-:Y:S01]  /*b260*/  F2FP.F16.F32.PACK_AB R64, R65, R64 ;  /* 0x000000404140723e */ /* 0x000fe200000000ff */
[----:B------:R1:W-:Y:S01]  /*b270*/  STSM.16.M88.4 [R12], R48 ;  /* 0x000000300c007844 */ /* 0x0003e20000000200 */
[----:B------:R-:W-:-:S02]  /*b280*/  LOP3.LUT R38, R38, R183, RZ, 0x3c, !PT ;  /* 0x000000b726267212 */ /* 0x000fc400078e3cff */
[----:B------:R-:W-:Y:S02]  /*b290*/  SHF.R.U64 R175, R175, 0x3, RZ ;  /* 0x00000003afaf7819 */ /* 0x000fe400000012ff */
        /* <DEDUP_REMOVED lines=22> */
[----:B------:R-:W-:-:S02]  /*b400*/  F2FP.F16.F32.PACK_AB R81, R3, R82 ;  /* 0x000000520351723e */ /* 0x000fc400000000ff */
[----:B------:R-:W-:Y:S02]  /*b410*/  F2FP.F16.F32.PACK_AB R87, R166, R87 ;  /* 0x00000057a657723e */ /* 0x000fe400000000ff */
[----:B------:R-:W-:Y:S02]  /*b420*/  F2FP.F16.F32.PACK_AB R104, R105, R104 ;  /* 0x000000686968723e */ /* 0x000fe400000000ff */
[----:B------:R-:W-:Y:S02]  /*b430*/  F2FP.F16.F32.PACK_AB R112, R113, R112 ;  /* 0x000000707170723e */ /* 0x000fe400000000ff */
[----:B------:R-:W-:Y:S02]  /*b440*/  F2FP.F16.F32.PACK_AB R120, R121, R120 ;  /* 0x000000787978723e */ /* 0x000fe400000000ff */
[----:B------:R-:W-:Y:S02]  /*b450*/  F2FP.F16.F32.PACK_AB R128, R129, R128 ;  /* 0x000000808180723e */ /* 0x000fe400000000ff */
[----:B------:R-:W-:-:S02]  /*b460*/  F2FP.F16.F32.PACK_AB R136, R137, R136 ;  /* 0x000000888988723e */ /* 0x000fc400000000ff */
[----:B------:R-:W-:Y:S02]  /*b470*/  F2FP.F16.F32.PACK_AB R144, R145, R144 ;  /* 0x000000909190723e */ /* 0x000fe400000000ff */
[----:B------:R-:W-:Y:S02]  /*b480*/  R2UR UR11, R215 ;  /* 0x00000000d70b72ca */ /* 0x000fe400000e0000 */
[----:B------:R-:W-:Y:S01]  /*b490*/  R2UR UR14, R217 ;  /* 0x00000000d90e72ca */ /* 0x000fe200000e0000 */
[----:B------:R-:W-:Y:S01]  /*b4a0*/  UMOV UR4, URZ ;  /* 0x0000003f00047c82 */ /* 0x000fe20008000000 */
[----:B------:R-:W-:Y:S01]  /*b4b0*/  LOP3.LUT R62, R173, R62, RZ, 0x3c, !PT ;  /* 0x0000003ead3e7212 */ /* 0x000fe200078e3cff */
[----:B------:R-:W2:Y:S01]  /*b4c0*/  LDC R76, c[0x0][0xbe8] ;  /* 0x0002fa00ff4c7b82 */ /* 0x000ea20000000800 */
[----:B------:R-:W-:Y:S02]  /*b4d0*/  SHF.R.U64 R95, R165, 0x3, RZ ;  /* 0x00000003a55f7819 */ /* 0x000fe400000012ff */
[----:B------:R-:W-:-:S02]  /*b4e0*/  MOV R30, R30 ;  /* 0x0000001e001e7202 */ /* 0x000fc40000000f00 */
[----:B------:R-:W-:Y:S02]  /*b4f0*/  F2FP.F16.F32.PACK_AB R82, R85, R84 ;  /* 0x000000545552723e */ /* 0x000fe400000000ff */
[----:B------:R-:W-:Y:S01]  /*b500*/  LOP3.LUT R70, R175, R70, RZ, 0x3c, !PT ;  /* 0x00000046af467212 */ /* 0x000fe200078e3cff */
[----:B------:R-:W-:Y:S01]  /*b510*/  UIMAD.WIDE UR12, UR11, 0x4, UR12 ;  /* 0x000000040b0c78a5 */ /* 0x000fe2000f8e020c */
[----:B------:R-:W-:Y:S01]  /*b520*/  MOV R38, R38 ;  /* 0x0000002600267202 */ /* 0x000fe20000000f00 */
[----:B------:R1:W-:Y:S01]  /*b530*/  STSM.16.M88.4 [R30], R80 ;  /* 0x000000501e007844 */ /* 0x0003e20000000200 */
[----:B------:R-:W-:Y:S02]  /*b540*/  F2FP.F16.F32.PACK_AB R84, R89, R88 ;  /* 0x000000585954723e */ /* 0x000fe400000000ff */
[----:B------:R-:W-:Y:S02]  /*b550*/  F2FP.F16.F32.PACK_AB R85, R91, R90 ;  /* 0x0000005a5b55723e */ /* 0x000fe400000000ff */
[----:B------:R-:W-:-:S02]  /*b560*/  F2FP.F16.F32.PACK_AB R86, R93, R92 ;  /* 0x0000005c5d56723e */ /* 0x000fc400000000ff */
[----:B------:R-:W-:Y:S02]  /*b570*/  F2FP.F16.F32.PACK_AB R97, R99, R98 ;  /* 0x000000626361723e */ /* 0x000fe400000000ff */
[----:B------:R-:W-:Y:S01]  /*b580*/  LOP3.LUT R78, R29, R4, RZ, 0x3c, !PT ;  /* 0x000000041d4e7212 */ /* 0x000fe200078e3cff */
[----:B------:R1:W-:Y:S01]  /*b590*/  STSM.16.M88.4 [R38], R84 ;  /* 0x0000005426007844 */ /* 0x0003e20000000200 */
[----:B------:R-:W-:Y:S02]  /*b5a0*/  MOV R46, R46 ;  /* 0x0000002e002e7202 */ /* 0x000fe40000000f00 */
[----:B------:R-:W-:Y:S02]  /*b5b0*/  F2FP.F16.F32.PACK_AB R98, R101, R100 ;  /* 0x000000646562723e */ /* 0x000fe400000000ff */
[----:B------:R-:W-:Y:S02]  /*b5c0*/  F2FP.F16.F32.PACK_AB R99, R103, R102 ;  /* 0x000000666763723e */ /* 0x000fe400000000ff */
[----:B------:R-:W-:-:S02]  /*b5d0*/  F2FP.F16.F32.PACK_AB R105, R107, R106 ;  /* 0x0000006a6b69723e */ /* 0x000fc400000000ff */
[----:B------:R-:W-:Y:S01]  /*b5e0*/  LOP3.LUT R4, R28, R167, RZ, 0x3c, !PT ;  /* 0x000000a71c047212 */ /* 0x000fe200078e3cff */
[----:B------:R1:W-:Y:S01]  /*b5f0*/  STSM.16.M88.4 [R46], R96 ;  /* 0x000000602e007844 */ /* 0x0003e20000000200 */
[----:B------:R-:W-:Y:S02]  /*b600*/  MOV R54, R54 ;  /* 0x0000003600367202 */ /* 0x000fe40000000f00 */
[----:B------:R-:W-:Y:S02]  /*b610*/  F2FP.F16.F32.PACK_AB R106, R109, R108 ;  /* 0x0000006c6d6a723e */ /* 0x000fe400000000ff */
[----:B------:R-:W-:Y:S02]  /*b620*/  F2FP.F16.F32.PACK_AB R107, R111, R110 ;  /* 0x0000006e6f6b723e */ /* 0x000fe400000000ff */
[----:B------:R-:W-:Y:S02]  /*b630*/  F2FP.F16.F32.PACK_AB R113, R115, R114 ;  /* 0x000000727371723e */ /* 0x000fe400000000ff */
[----:B------:R-:W-:Y:S01]  /*b640*/  LOP3.LUT R6, R95, R6, RZ, 0x3c, !PT ;  /* 0x000000065f067212 */ /* 0x000fe200078e3cff */
[----:B------:R1:W-:Y:S01]  /*b650*/  STSM.16.M88.4 [R54], R104 ;  /* 0x0000006836007844 */ /* 0x0003e20000000200 */
[----:B------:R-:W-:-:S02]  /*b660*/  MOV R62, R62 ;  /* 0x0000003e003e7202 */ /* 0x000fc40000000f00 */
[----:B------:R-:W-:Y:S02]  /*b670*/  F2FP.F16.F32.PACK_AB R114, R117, R116 ;  /* 0x000000747572723e */ /* 0x000fe400000000ff */
[----:B------:R-:W-:Y:S02]  /*b680*/  F2FP.F16.F32.PACK_AB R115, R119, R118 ;  /* 0x000000767773723e */ /* 0x000fe400000000ff */
[----:B------:R-:W-:Y:S02]  /*b690*/  F2FP.F16.F32.PACK_AB R121, R123, R122 ;  /* 0x0000007a7b79723e */ /* 0x000fe400000000ff */
[----:B------:R-:W-:Y:S01]  /*b6a0*/  MOV R70, R70 ;  /* 0x0000004600467202 */ /* 0x000fe20000000f00 */
[----:B------:R1:W-:Y:S01]  /*b6b0*/  STSM.16.M88.4 [R62], R112 ;  /* 0x000000703e007844 */ /* 0x0003e20000000200 */
[----:B------:R-:W-:Y:S02]  /*b6c0*/  F2FP.F16.F32.PACK_AB R122, R125, R124 ;  /* 0x0000007c7d7a723e */ /* 0x000fe400000000ff */
[----:B------:R-:W-:-:S02]  /*b6d0*/  F2FP.F16.F32.PACK_AB R123, R127, R126 ;  /* 0x0000007e7f7b723e */ /* 0x000fc400000000ff */
[----:B------:R-:W-:Y:S02]  /*b6e0*/  F2FP.F16.F32.PACK_AB R129, R131, R130 ;  /* 0x000000828381723e */ /* 0x000fe400000000ff */
[----:B------:R-:W-:Y:S01]  /*b6f0*/  MOV R78, R78 ;  /* 0x0000004e004e7202 */ /* 0x000fe20000000f00 */
[----:B------:R1:W-:Y:S01]  /*b700*/  STSM.16.M88.4 [R70], R120 ;  /* 0x0000007846007844 */ /* 0x0003e20000000200 */
[----:B------:R-:W-:Y:S02]  /*b710*/  F2FP.F16.F32.PACK_AB R130, R133, R132 ;  /* 0x000000848582723e */ /* 0x000fe400000000ff */
[----:B------:R-:W-:Y:S02]  /*b720*/  F2FP.F16.F32.PACK_AB R131, R135, R134 ;  /* 0x000000868783723e */ /* 0x000fe400000000ff */
[----:B------:R-:W-:Y:S02]  /*b730*/  F2FP.F16.F32.PACK_AB R137, R139, R138 ;  /* 0x0000008a8b89723e */ /* 0x000fe400000000ff */
[----:B------:R-:W-:Y:S01]  /*b740*/  MOV R8, R4 ;  /* 0x0000000400087202 */ /* 0x000fe20000000f00 */
[----:B------:R1:W-:Y:S01]  /*b750*/  STSM.16.M88.4 [R78], R128 ;  /* 0x000000804e007844 */ /* 0x0003e20000000200 */
[----:B------:R-:W-:Y:S01]  /*b760*/  F2FP.F16.F32.PACK_AB R138, R141, R140 ;  /* 0x0000008c8d8a723e */ /* 0x000fe200000000ff */
[----:B------:R-:W-:Y:S01]  /*b770*/  IMAD.U32 R4, RZ, RZ, UR12 ;  /* 0x0000000cff047e24 */ /* 0x000fe2000f8e00ff */
[----:B------:R-:W-:Y:S01]  /*b780*/  F2FP.F16.F32.PACK_AB R139, R143, R142 ;  /* 0x0000008e8f8b723e */ /* 0x000fe200000000ff */
[----:B------:R-:W-:Y:S01]  /*b790*/  IMAD.U32 R5, RZ, RZ, UR13 ;  /* 0x0000000dff057e24 */ /* 0x000fe2000f8e00ff */
[----:B------:R-:W-:Y:S01]  /*b7a0*/  F2FP.F16.F32.PACK_AB R145, R147, R146 ;  /* 0x000000929391723e */ /* 0x000fe200000000ff */
[----:B------:R-:W-:Y:S01]  /*b7b0*/  ULDC.64 UR12, c[0x0][0xc08] ;  /* 0x00030200000c7ab9 */ /* 0x000fe20000000a00 */
[----:B------:R-:W-:Y:S01]  /*b7c0*/  MOV R6, R6 ;  /* 0x0000000600067202 */ /* 0x000fe20000000f00 */
[----:B------:R1:W-:Y:S01]  /*b7d0*/  STSM.16.M88.4 [R8], R136 ;  /* 0x0000008808007844 */ /* 0x0003e20000000200 */
[----:B------:R-:W-:-:S02]  /*b7e0*/  F2FP.F16.F32.PACK_AB R146, R149, R148 ;  /* 0x000000949592723e */ /* 0x000fc400000000ff */
[----:B------:R-:W-:Y:S02]  /*b7f0*/  F2FP.F16.F32.PACK_AB R147, R151, R150 ;  /* 0x000000969793723e */ /* 0x000fe400000000ff */
[----:B------:R-:W-:-:S03]  /*b800*/  PLOP3.LUT P0, PT, PT, PT, UP0, 0x80, 0x0 ;  /* 0x000000000000781c */ /* 0x000fc60003f0f008 */
[----:B------:R1:W-:Y:S01]  /*b810*/  STSM.16.M88.4 [R6], R144 ;  /* 0x0000009006007844 */ /* 0x0003e20000000200 */
[----:B------:R-:W-:Y:S09]  /*b820*/  BAR.SYNC.DEFER_BLOCKING 0x1, 0x100 ;  /* 0x0044000000007b1d */ /* 0x000ff20000010000 */
[----:B------:R-:W3:Y:S01]  /*b830*/  @P0 LDG.E R3, desc[UR36][R4.64] ;  /* 0x0000002404030981 */ /* 0x000ee2000c1e1900 */
[----:B------:R-:W-:Y:S01]  /*b840*/  UISETP.NE.U32.AND UP1, UPT, UR12, URZ, UPT ;  /* 0x0000003f0c00728c */ /* 0x000fe2000bf25070 */
[----:B--2---:R-:W-:-:S03]  /*b850*/  ISETP.NE.AND P1, PT, R76, 0x1, PT ;  /* 0x000000014c00780c */ /* 0x004fc60003f25270 */
[----:B------:R-:W-:-:S06]  /*b860*/  UISETP.NE.AND.EX UP1, UPT, UR13, URZ, UPT, UP1 ;  /* 0x0000003f0d00728c */ /* 0x000fcc000bf25310 */
[----:B------:R-:W-:-:S04]  /*b870*/  PLOP3.LUT P2, PT, PT, PT, UP1, 0x80, 0x0 ;  /* 0x000000000000781c */ /* 0x000fc80003f4f018 */
[----:B------:R-:W2:Y:S01]  /*b880*/  @P1 LDC R7, c[0x0][0xbec] ;  /* 0x0002fb00ff071b82 */ /* 0x000ea20000000800 */
[----:B------:R-:W-:-:S04]  /*b890*/  @UP1 ULEA UR12, UP2, UR11, UR12, 0x2 ;  /* 0x0000000c0b0c1291 */ /* 0x000fc8000f84103f */
[----:B------:R-:W-:Y:S02]  /*b8a0*/  @UP1 ULEA.HI.X UR13, UR11, UR13, UR14, 0x2, UP2 ;  /* 0x0000000d0b0d1291 */ /* 0x000fe400090f140e */
[----:B0-----:R-:W-:Y:S01]  /*b8b0*/  IMAD.U32 R10, RZ, RZ, UR12 ;  /* 0x0000000cff0a7e24 */ /* 0x001fe2000f8e00ff */
[----:B------:R-:W-:Y:S01]  /*b8c0*/  ULDC UR11, c[0x0][0xa88] ;  /* 0x0002a200000b7ab9 */ /* 0x000fe20000000800 */
[----:B------:R-:W0:Y:S02]  /*b8d0*/  @P1 LDC R9, c[0x0][0xbf0] ;  /* 0x0002fc00ff091b82 */ /* 0x000e240000000800 */
[----:B------:R-:W-:Y:S02]  /*b8e0*/  MOV R11, UR13 ;  /* 0x0000000d000b7c02 */ /* 0x000fe40008000f00 */
[----:B---3--:R-:W-:Y:S01]  /*b8f0*/  @P0 R2UR UR4, R3 ;  /* 0x00000000030402ca */ /* 0x008fe200000e0000 */
[----:B------:R-:W-:-:S06]  /*b900*/  IMAD.U32 R3, RZ, RZ, UR11 ;  /* 0x0000000bff037e24 */ /* 0x000fcc000f8e00ff */
[----:B------:R1:W5:Y:S01]  /*b910*/  @P2 LDG.E R3, desc[UR36][R10.64] ;  /* 0x000000240a032981 */ /* 0x000362000c1e1900 */
[----:B0-2---:R-:W-:Y:S07]  /*b920*/  @P2 BRA `(.L_x_211) ;  /* 0x0000000000102947 */ /* 0x005fee0003800000 */
[----:B------:R-:W-:Y:S05]  /*b930*/  @!P0 BRA `(.L_x_211) ;  /* 0x00000000000c8947 */ /* 0x000fea0003800000 */
[----:B-1----:R-:W2:Y:S04]  /*b940*/  LDG.E R6, desc[UR36][R4.64] ;  /* 0x0000002404067981 */ /* 0x002ea8000c1e1900 */
[----:B-----5:R-:W2:Y:S02]  /*b950*/  LDG.E R3, desc[UR36][R4.64+0x4] ;  /* 0x0000042404037981 */ /* 0x020ea4000c1e1900 */
[----:B--2---:R-:W-:-:S07]  /*b960*/  IMAD.IADD R3, R3, 0x1, -R6 ;  /* 0x0000000103037824 */ /* 0x004fce00078e0a06 */
.L_x_211:
[----:B------:R-:W-:Y:S01]  /*b970*/  R2UR UR22, R214 ;  /* 0x00000000d61672ca */ /* 0x000fe200000e0000 */
[----:B------:R-:W-:Y:S01]  /*b980*/  ULDC.64 UR16, c[0x0][0xb90] ;  /* 0x0002e40000107ab9 */ /* 0x000fe20000000a00 */
[----:B------:R-:W-:Y:S01]  /*b990*/  R2UR UR21, R216 ;  /* 0x00000000d81572ca */ /* 0x000fe200000e0000 */
[----:B------:R-:W-:Y:S01]  /*b9a0*/  USHF.R.S32.HI UR13, URZ, 0x1f, UR4 ;  /* 0x0000001f3f0d7899 */ /* 0x000fe20008011404 */
[----:B------:R-:W-:Y:S01]  /*b9b0*/  R2UR UR20, R217 ;  /* 0x00000000d91472ca */ /* 0x000fe200000e0000 */
[----:B------:R-:W-:Y:S01]  /*b9c0*/  UMOV UR12, UR4 ;  /* 0x00000004000c7c82 */ /* 0x000fe20008000000 */
[----:B------:R-:W-:Y:S01]  /*b9d0*/  R2UR UR19, R215 ;  /* 0x00000000d71372ca */ /* 0x000fe200000e0000 */
[----:B-----5:R-:W-:-:S06]  /*b9e0*/  IMAD R79, R3, R76, RZ ;  /* 0x0000004c034f7224 */ /* 0x020fcc00078e02ff */
[----:B------:R-:W-:Y:S02]  /*b9f0*/  USHF.R.S32.HI UR18, URZ, 0x1f, UR22 ;  /* 0x0000001f3f127899 */ /* 0x000fe40008011416 */
[----:B------:R-:W-:Y:S01]  /*ba00*/  IMAD.U32 R5, RZ, RZ, UR21 ;  /* 0x00000015ff057e24 */ /* 0x000fe2000f8e00ff */
[----:B------:R-:W-:Y:S02]  /*ba10*/  UIMAD.WIDE.U32 UR14, UR22, UR16, UR12 ;  /* 0x00000010160e72a5 */ /* 0x000fe4000f8e000c */
[----:B------:R-:W-:Y:S01]  /*ba20*/  UIMAD UR11, UR18, UR16, URZ ;  /* 0x00000010120b72a4 */ /* 0x000fe2000f8e023f */
[----:B-1----:R-:W-:Y:S01]  /*ba30*/  IMAD R8, R5, 0x80, R224 ;  /* 0x0000008005087824 */ /* 0x002fe200078e02e0 */
[----:B------:R-:W-:Y:S01]  /*ba40*/  USEL UR20, UR20, URZ, !UP0 ;  /* 0x0000003f14147287 */ /* 0x000fe2000c000000 */
[----:B------:R-:W-:Y:S01]  /*ba50*/  IMAD.MOV.U32 R5, RZ, RZ, 0x2 ;  /* 0x00000002ff057424 */ /* 0x000fe200078e00ff */
[----:B------:R-:W-:Y:S01]  /*ba60*/  UIMAD UR11, UR22, UR17, UR11 ;  /* 0x00000011160b72a4 */ /* 0x000fe2000f8e020b */
[----:B------:R-:W-:Y:S01]  /*ba70*/  @P1 IMAD.HI.U32 R4, R8, R7, RZ ;  /* 0x0000000708041227 */ /* 0x000fe200078e00ff */
[----:B------:R-:W-:Y:S01]  /*ba80*/  USEL UR19, UR19, URZ, !UP0 ;  /* 0x0000003f13137287 */ /* 0x000fe2000c000000 */
[----:B------:R-:W-:-:S02]  /*ba90*/  ULDC.64 UR16, c[0x0][0xb98] ;  /* 0x0002e60000107ab9 */ /* 0x000fc40000000a00 */
[----:B------:R-:W-:Y:S01]  /*baa0*/  IMAD.MOV.U32 R6, RZ, RZ, R8 ;  /* 0x000000ffff067224 */ /* 0x000fe200078e0008 */
[----:B------:R-:W-:Y:S01]  /*bab0*/  UIADD3 UR15, UR15, UR11, URZ ;  /* 0x0000000b0f0f7290 */ /* 0x000fe2000fffe03f */
[----:B------:R-:W-:Y:S01]  /*bac0*/  @P1 SHF.R.U32.HI R6, RZ, R9, R4 ;  /* 0x00000009ff061219 */ /* 0x000fe20000011604 */
[----:B------:R-:W-:Y:S01]  /*bad0*/  UIMAD UR11, UR20, UR16, URZ ;  /* 0x00000010140b72a4 */ /* 0x000fe2000f8e023f */
[----:B------:R-:W-:Y:S01]  /*bae0*/  IMAD R4, R218, 0x40, R17 ;  /* 0x00000040da047824 */ /* 0x000fe200078e0211 */
[----:B------:R-:W-:Y:S01]  /*baf0*/  UIMAD.WIDE.U32 UR14, UR19, UR16, UR14 ;  /* 0x00000010130e72a5 */ /* 0x000fe2000f8e000e */
[--C-:B------:R-:W-:Y:S01]  /*bb00*/  SHF.R.S32.HI R7, RZ, 0x1f, R6.reuse ;  /* 0x0000001fff077819 */ /* 0x100fe20000011406 */
[----:B------:R-:W-:Y:S01]  /*bb10*/  UIMAD UR11, UR19, UR17, UR11 ;  /* 0x00000011130b72a4 */ /* 0x000fe2000f8e020b */
[----:B------:R-:W-:Y:S02]  /*bb20*/  IMAD.MOV R9, RZ, RZ, -R6 ;  /* 0x000000ffff097224 */ /* 0x000fe400078e0a06 */
[----:B------:R-:W-:Y:S01]  /*bb30*/  IMAD.WIDE R4, R4, R5, UR8 ;  /* 0x0000000804047e25 */ /* 0x000fe2000f8e0205 */
[----:B------:R-:W-:Y:S01]  /*bb40*/  IADD3 R6, P0, R6, UR14, RZ ;  /* 0x0000000e06067c10 */ /* 0x000fe2000ff1e0ff */
[----:B------:R-:W-:-:S02]  /*bb50*/  ULDC.64 UR8, c[0x0][0xb88] ;  /* 0x0002e20000087ab9 */ /* 0x000fc40000000a00 */
[----:B------:R-:W-:Y:S01]  /*bb60*/  IMAD R9, R76, R9, R8 ;  /* 0x000000094c097224 */ /* 0x000fe200078e0208 */
[----:B------:R-:W-:Y:S02]  /*bb70*/  MOV R8, UR11 ;  /* 0x0000000b00087c02 */ /* 0x000fe40008000f00 */
[C---:B------:R-:W-:Y:S02]  /*bb80*/  IADD3 R11, P5, R4.reuse, 0x1000, RZ ;  /* 0x00001000040b7810 */ /* 0x040fe40007fbe0ff */
[----:B------:R-:W-:Y:S01]  /*bb90*/  IADD3.X R7, R7, UR15, R8, P0, !PT ;  /* 0x0000000f07077c10 */ /* 0x000fe200087fe408 */
[----:B------:R-:W-:Y:S01]  /*bba0*/  ULDC.64 UR14, c[0x0][0xaa0] ;  /* 0x0002a800000e7ab9 */ /* 0x000fe20000000a00 */
[----:B------:R-:W-:Y:S02]  /*bbb0*/  LOP3.LUT R10, R11, 0x380, RZ, 0xc0, !PT ;  /* 0x000003800b0a7812 */ /* 0x000fe400078ec0ff */
[----:B------:R-:W-:Y:S01]  /*bbc0*/  SHF.R.S32.HI R8, RZ, 0x1f, R9 ;  /* 0x0000001fff087819 */ /* 0x000fe20000011409 */
[----:B------:R-:W-:Y:S01]  /*bbd0*/  IMAD.WIDE.U32 R6, R9, UR8, R6 ;  /* 0x0000000809067c25 */ /* 0x000fe2000f8e0006 */
[----:B------:R-:W-:-:S02]  /*bbe0*/  IADD3 R25, P0, R4, 0x3000, RZ ;  /* 0x0000300004197810 */ /* 0x000fc40007f1e0ff */
[----:B------:R-:W-:Y:S01]  /*bbf0*/  IADD3 R29, P3, R4, 0x4000, RZ ;  /* 0x00004000041d7810 */ /* 0x000fe20007f7e0ff */
[----:B------:R-:W-:Y:S01]  /*bc00*/  IMAD R14, R8, UR8, RZ ;  /* 0x00000008080e7c24 */ /* 0x000fe2000f8e02ff */
[----:B------:R-:W-:Y:S02]  /*bc10*/  SHF.R.U64 R10, R10, 0x3, RZ ;  /* 0x000000030a0a7819 */ /* 0x000fe400000012ff */
[----:B------:R-:W-:Y:S02]  /*bc20*/  LOP3.LUT R24, R25, 0x380, RZ, 0xc0, !PT ;  /* 0x0000038019187812 */ /* 0x000fe400078ec0ff */
[----:B------:R-:W-:Y:S02]  /*bc30*/  IADD3 R33, P2, R4, 0x5000, RZ ;  /* 0x0000500004217810 */ /* 0x000fe40007f5e0ff */
[----:B------:R-:W-:Y:S02]  /*bc40*/  LOP3.LUT R28, R29, 0x380, RZ, 0xc0, !PT ;  /* 0x000003801d1c7812 */ /* 0x000fe400078ec0ff */
[----:B------:R-:W-:Y:S01]  /*bc50*/  LOP3.LUT R8, R10, R11, RZ, 0x3c, !PT ;  /* 0x0000000b0a087212 */ /* 0x000fe200078e3cff */
[----:B------:R-:W-:Y:S01]  /*bc60*/  IMAD R11, R9, UR9, R14 ;  /* 0x00000009090b7c24 */ /* 0x000fe2000f8e020e */
[----:B------:R-:W-:Y:S01]  /*bc70*/  SHF.R.U64 R24, R24, 0x3, RZ ;  /* 0x0000000318187819 */ /* 0x000fe200000012ff */
[----:B------:R-:W-:Y:S01]  /*bc80*/  ULDC.64 UR8, c[0x0][0xb50] ;  /* 0x0002d40000087ab9 */ /* 0x000fe20000000a00 */
[----:B------:R-:W-:Y:S01]  /*bc90*/  LOP3.LUT R32, R33, 0x380, RZ, 0xc0, !PT ;  /* 0x0000038021207812 */ /* 0x000fe200078ec0ff */
[----:B------:R-:W-:Y:S01]  /*bca0*/  IMAD.IADD R7, R7, 0x1, R11 ;  /* 0x0000000107077824 */ /* 0x000fe200078e020b */
[----:B------:R-:W-:Y:S01]  /*bcb0*/  SHF.R.U64 R28, R28, 0x3, RZ ;  /* 0x000000031c1c7819 */ /* 0x000fe200000012ff */
[----:B------:R-:W-:Y:S01]  /*bcc0*/  IMAD.X R9, RZ, RZ, R5, P5 ;  /* 0x000000ffff097224 */ /* 0x000fe200028e0605 */
[----:B------:R-:W-:-:S02]  /*bcd0*/  LEA R11, P6, R6, UR8, 0x2 ;  /* 0x00000008060b7c11 */ /* 0x000fc4000f8c10ff */
[----:B------:R-:W-:Y:S01]  /*bce0*/  LOP3.LUT R24, R24, R25, RZ, 0x3c, !PT ;  /* 0x0000001918187212 */ /* 0x000fe200078e3cff */
[--C-:B------:R-:W-:Y:S01]  /*bcf0*/  IMAD.X R25, RZ, RZ, R5.reuse, P0 ;  /* 0x000000ffff197224 */ /* 0x100fe200000e0605 */
[----:B------:R-:W-:Y:S01]  /*bd00*/  SHF.R.U64 R32, R32, 0x3, RZ ;  /* 0x0000000320207819 */ /* 0x000fe200000012ff */
[----:B------:R-:W-:Y:S01]  /*bd10*/  SHFL.IDX PT, R18, R11, RZ, 0x1c1f ;  /* 0x001c1fff0b127589 */ /* 0x000fe200000e0000 */
[----:B------:R-:W-:Y:S01]  /*bd20*/  LOP3.LUT R28, R28, R29, RZ, 0x3c, !PT ;  /* 0x0000001d1c1c7212 */ /* 0x000fe200078e3cff */
[----:B------:R-:W-:Y:S01]  /*bd30*/  IMAD.X R29, RZ, RZ, R5, P3 ;  /* 0x000000ffff1d7224 */ /* 0x000fe200018e0605 */
[C---:B------:R-:W-:Y:S01]  /*bd40*/  IADD3 R57, P0, R4.reuse, 0x9000, RZ ;  /* 0x0000900004397810 */ /* 0x040fe20007f1e0ff */
[----:B------:R-:W-:Y:S01]  /*bd50*/  SHFL.IDX PT, R20, R11, 0x1, 0x1c1f ;  /* 0x003c1f000b147f89 */ /* 0x000fe200000e0000 */
[----:B------:R-:W-:Y:S02]  /*bd60*/  IADD3 R45, P3, R4, 0xa000, RZ ;  /* 0x0000a000042d7810 */ /* 0x000fe40007f7e0ff */
[----:B------:R-:W-:Y:S01]  /*bd70*/  LEA.HI.X R14, R6, UR9, R7, 0x2, P6 ;  /* 0x00000009060e7c11 */ /* 0x000fe2000b0f1407 */
[----:B------:R-:W-:Y:S01]  /*bd80*/  IMAD.U32 R7, RZ, RZ, UR21 ;  /* 0x00000015ff077e24 */ /* 0x000fe2000f8e00ff */
[----:B------:R-:W-:Y:S01]  /*bd90*/  LOP3.LUT R32, R32, R33, RZ, 0x3c, !PT ;  /* 0x0000002120207212 */ /* 0x000fe200078e3cff */
[----:B------:R-:W-:Y:S01]  /*bda0*/  IMAD.X R33, RZ, RZ, R5, P2 ;  /* 0x000000ffff217224 */ /* 0x000fe200010e0605 */
[----:B------:R-:W-:Y:S01]  /*bdb0*/  LOP3.LUT R56, R57, 0x380, RZ, 0xc0, !PT ;  /* 0x0000038039387812 */ /* 0x000fe200078ec0ff */
[----:B------:R-:W0:Y:S01]  /*bdc0*/  SHFL.IDX PT, R19, R14, RZ, 0x1c1f ;  /* 0x001c1fff0e137589 */ /* 0x000e2200000e0000 */
[----:B------:R-:W-:Y:S01]  /*bdd0*/  IADD3 R49, P2, R4, 0xb000, RZ ;  /* 0x0000b00004317810 */ /* 0x000fe20007f5e0ff */
[----:B------:R-:W-:Y:S01]  /*bde0*/  IMAD R26, R7, 0x80, R222 ;  /* 0x00000080071a7824 */ /* 0x000fe200078e02de */
[----:B------:R-:W-:Y:S01]  /*bdf0*/  LOP3.LUT R44, R45, 0x380, RZ, 0xc0, !PT ;  /* 0x000003802d2c7812 */ /* 0x000fe200078ec0ff */
[----:B------:R-:W1:Y:S01]  /*be00*/  SHFL.IDX PT, R21, R14, 0x1, 0x1c1f ;  /* 0x003c1f000e157f89 */ /* 0x000e6200000e0000 */
[----:B------:R-:W-:Y:S01]  /*be10*/  SHF.R.U64 R56, R56, 0x3, RZ ;  /* 0x0000000338387819 */ /* 0x000fe200000012ff */
[----:B------:R-:W-:Y:S01]  /*be20*/  VIADD R6, R26, 0x8 ;  /* 0x000000081a067836 */ /* 0x000fe20000000000 */
[----:B------:R-:W-:-:S02]  /*be30*/  LOP3.LUT R48, R49, 0x380, RZ, 0xc0, !PT ;  /* 0x0000038031307812 */ /* 0x000fc400078ec0ff */
[----:B------:R-:W-:Y:S02]  /*be40*/  SHF.R.U64 R44, R44, 0x3, RZ ;  /* 0x000000032c2c7819 */ /* 0x000fe400000012ff */
[----:B------:R-:W-:Y:S01]  /*be50*/  LOP3.LUT R56, R56, R57, RZ, 0x3c, !PT ;  /* 0x0000003938387212 */ /* 0x000fe200078e3cff */
[--C-:B------:R-:W-:Y:S01]  /*be60*/  IMAD.X R57, RZ, RZ, R5.reuse, P0 ;  /* 0x000000ffff397224 */ /* 0x100fe200000e0605 */
[----:B------:R-:W-:Y:S02]  /*be70*/  SHF.R.U64 R48, R48, 0x3, RZ ;  /* 0x0000000330307819 */ /* 0x000fe400000012ff */
[----:B------:R-:W-:Y:S01]  /*be80*/  LOP3.LUT R44, R44, R45, RZ, 0x3c, !PT ;  /* 0x0000002d2c2c7212 */ /* 0x000fe200078e3cff */
[----:B------:R-:W-:Y:S01]  /*be90*/  IMAD.X R45, RZ, RZ, R5, P3 ;  /* 0x000000ffff2d7224 */ /* 0x000fe200018e0605 */
[----:B------:R-:W-:Y:S02]  /*bea0*/  LOP3.LUT P0, RZ, R220, 0x3, RZ, 0xc0, !PT ;  /* 0x00000003dcff7812 */ /* 0x000fe4000780c0ff */
[----:B------:R-:W-:-:S02]  /*beb0*/  IADD3 R10, P3, R4, 0xf000, RZ ;  /* 0x0000f000040a7810 */ /* 0x000fc40007f7e0ff */
[----:B------:R-:W-:Y:S01]  /*bec0*/  LOP3.LUT R48, R48, R49, RZ, 0x3c, !PT ;  /* 0x0000003130307212 */ /* 0x000fe200078e3cff */
[--C-:B------:R-:W-:Y:S01]  /*bed0*/  IMAD.X R49, RZ, RZ, R5.reuse, P2 ;  /* 0x000000ffff317224 */ /* 0x100fe200010e0605 */
[-C--:B------:R-:W-:Y:S02]  /*bee0*/  ISETP.GE.OR P2, PT, R26, R79.reuse, P0 ;  /* 0x0000004f1a00720c */ /* 0x080fe40000746670 */
[----:B------:R-:W-:Y:S01]  /*bef0*/  IADD3 R13, P4, R4, 0x2000, RZ ;  /* 0x00002000040d7810 */ /* 0x000fe20007f9e0ff */
[----:B------:R-:W-:Y:S01]  /*bf00*/  UIMAD UR11, UR13, UR14, URZ ;  /* 0x0000000e0d0b72a4 */ /* 0x000fe2000f8e023f */
[----:B------:R-:W-:Y:S02]  /*bf10*/  LOP3.LUT R3, R10, 0x380, RZ, 0xc0, !PT ;  /* 0x000003800a037812 */ /* 0x000fe400078ec0ff */
[----:B------:R-:W-:Y:S01]  /*bf20*/  IADD3 R41, P5, R4, 0x7000, RZ ;  /* 0x0000700004297810 */ /* 0x000fe20007fbe0ff */
[----:B------:R-:W-:Y:S01]  /*bf30*/  UIMAD.WIDE.U32 UR8, UR4, UR14, URZ ;  /* 0x0000000e040872a5 */ /* 0x000fe2000f8e003f */
[----:B------:R-:W-:Y:S01]  /*bf40*/  ISETP.GE.OR P0, PT, R6, R79, P0 ;  /* 0x0000004f0600720c */ /* 0x000fe20000706670 */
[----:B------:R-:W-:Y:S01]  /*bf50*/  ULDC.64 UR12, c[0x0][0xae8] ;  /* 0x0002ba00000c7ab9 */ /* 0x000fe20000000a00 */
[----:B------:R-:W-:Y:S01]  /*bf60*/  SHF.R.U64 R3, R3, 0x3, RZ ;  /* 0x0000000303037819 */ /* 0x000fe200000012ff */
[----:B------:R-:W-:Y:S01]  /*bf70*/  IMAD.X R53, RZ, RZ, R5, P3 ;  /* 0x000000ffff357224 */ /* 0x000fe200018e0605 */
[----:B------:R-:W-:Y:S01]  /*bf80*/  LOP3.LUT R12, R13, 0x380, RZ, 0xc0, !PT ;  /* 0x000003800d0c7812 */ /* 0x000fe200078ec0ff */
[----:B0-----:R0:W-:Y:S01]  /*bf90*/  @!P2 ST.E desc[UR36][R18.64], R0 ;  /* 0x000000001200a985 */ /* 0x0011e2000c101924 */
[----:B------:R-:W-:-:S02]  /*bfa0*/  LOP3.LUT R52, R3, R10, RZ, 0x3c, !PT ;  /* 0x0000000a03347212 */ /* 0x000fc400078e3cff */
[----:B------:R-:W2:Y:S01]  /*bfb0*/  @P1 LDC R3, c[0x0][0xbec] ;  /* 0x0002fb00ff031b82 */ /* 0x000ea20000000800 */
[----:B------:R-:W-:Y:S02]  /*bfc0*/  SHF.R.U64 R12, R12, 0x3, RZ ;  /* 0x000000030c0c7819 */ /* 0x000fe400000012ff */
[----:B------:R-:W-:Y:S02]  /*bfd0*/  IADD3 R37, P6, R4, 0x6000, RZ ;  /* 0x0000600004257810 */ /* 0x000fe40007fde0ff */
[----:B-1----:R1:W-:Y:S01]  /*bfe0*/  @!P0 ST.E desc[UR36][R20.64], R2 ;  /* 0x0000000214008985 */ /* 0x0023e2000c101924 */
[----:B------:R-:W-:Y:S01]  /*bff0*/  LOP3.LUT R12, R12, R13, RZ, 0x3c, !PT ;  /* 0x0000000d0c0c7212 */ /* 0x000fe200078e3cff */
[----:B------:R-:W-:Y:S01]  /*c000*/  IMAD.X R13, RZ, RZ, R5, P4 ;  /* 0x000000ffff0d7224 */ /* 0x000fe200020e0605 */
[----:B------:R-:W-:Y:S01]  /*c010*/  IADD3 R65, P4, R4, 0x8000, RZ ;  /* 0x0000800004417810 */ /* 0x000fe20007f9e0ff */
[----:B------:R-:W-:Y:S01]  /*c020*/  UIMAD UR11, UR4, UR15, UR11 ;  /* 0x0000000f040b72a4 */ /* 0x000fe2000f8e020b */
[----:B------:R-:W-:-:S02]  /*c030*/  LOP3.LUT R36, R37, 0x380, RZ, 0xc0, !PT ;  /* 0x0000038025247812 */ /* 0x000fc400078ec0ff */
[----:B------:R-:W-:Y:S01]  /*c040*/  LOP3.LUT R40, R41, 0x380, RZ, 0xc0, !PT ;  /* 0x0000038029287812 */ /* 0x000fe200078ec0ff */
[----:B0-----:R-:W-:Y:S01]  /*c050*/  IMAD R0, R213, 0x20, R218 ;  /* 0x00000020d5007824 */ /* 0x001fe200078e02da */
[----:B------:R-:W-:Y:S02]  /*c060*/  LOP3.LUT R64, R65, 0x380, RZ, 0xc0, !PT ;  /* 0x0000038041407812 */ /* 0x000fe400078ec0ff */
[----:B------:R-:W-:Y:S01]  /*c070*/  LOP3.LUT R7, R4, 0x380, RZ, 0xc0, !PT ;  /* 0x0000038004077812 */ /* 0x000fe200078ec0ff */
[----:B-1----:R-:W0:Y:S01]  /*c080*/  @P1 LDC R21, c[0x0][0xbf0] ;  /* 0x0002fc00ff151b82 */ /* 0x002e220000000800 */
[----:B------:R-:W-:Y:S01]  /*c090*/  SHF.R.U64 R36, R36, 0x3, RZ ;  /* 0x0000000324247819 */ /* 0x000fe200000012ff */
[----:B------:R-:W-:Y:S01]  /*c0a0*/  IMAD.U32 R19, RZ, RZ, UR21 ;  /* 0x00000015ff137e24 */ /* 0x000fe2000f8e00ff */
[----:B------:R-:W-:Y:S01]  /*c0b0*/  SHF.R.U64 R40, R40, 0x3, RZ ;  /* 0x0000000328287819 */ /* 0x000fe200000012ff */
[----:B------:R-:W-:Y:S01]  /*c0c0*/  UIADD3 UR9, UR9, UR11, URZ ;  /* 0x0000000b09097290 */ /* 0x000fe2000fffe03f */
[----:B------:R-:W-:Y:S01]  /*c0d0*/  SHF.R.U64 R64, R64, 0x3, RZ ;  /* 0x0000000340407819 */ /* 0x000fe200000012ff */
[----:B------:R-:W-:Y:S01]  /*c0e0*/  UIMAD UR4, UR18, UR12, URZ ;  /* 0x0000000c120472a4 */ /* 0x000fe2000f8e023f */
[----:B------:R-:W-:Y:S01]  /*c0f0*/  LOP3.LUT R36, R36, R37, RZ, 0x3c, !PT ;  /* 0x0000002524247212 */ /* 0x000fe200078e3cff */
[----:B------:R-:W-:Y:S01]  /*c100*/  IMAD R18, R19, 0x80, R0 ;  /* 0x0000008013127824 */ /* 0x000fe200078e0200 */
[----:B------:R-:W-:Y:S01]  /*c110*/  LOP3.LUT R40, R40, R41, RZ, 0x3c, !PT ;  /* 0x0000002928287212 */ /* 0x000fe200078e3cff */
[--C-:B------:R-:W-:Y:S01]  /*c120*/  IMAD.X R37, RZ, RZ, R5.reuse, P6 ;  /* 0x000000ffff257224 */ /* 0x100fe200030e0605 */
[----:B------:R-:W-:Y:S01]  /*c130*/  LOP3.LUT R64, R64, R65, RZ, 0x3c, !PT ;  /* 0x0000004140407212 */ /* 0x000fe200078e3cff */
[----:B------:R-:W-:Y:S01]  /*c140*/  IMAD.X R65, RZ, RZ, R5, P4 ;  /* 0x000000ffff417224 */ /* 0x000fe200020e0605 */
[----:B------:R-:W-:Y:S01]  /*c150*/  IADD3.X R41, RZ, R5, RZ, P5, !PT ;  /* 0x00000005ff297210 */ /* 0x000fe20002ffe4ff */
[----:B------:R-:W-:Y:S01]  /*c160*/  UIMAD UR4, UR22, UR13, UR4 ;  /* 0x0000000d160472a4 */ /* 0x000fe2000f8e0204 */
[C---:B------:R-:W-:Y:S01]  /*c170*/  IADD3 R73, P6, R4.reuse, 0xc000, RZ ;  /* 0x0000c00004497810 */ /* 0x040fe20007fde0ff */
[----:B------:R-:W-:Y:S01]  /*c180*/  UIMAD.WIDE.U32 UR8, UR22, UR12, UR8 ;  /* 0x0000000c160872a5 */ /* 0x000fe2000f8e0008 */
[----:B------:R-:W-:Y:S01]  /*c190*/  IADD3 R69, P5, R4, 0xd000, RZ ;  /* 0x0000d00004457810 */ /* 0x000fe20007fbe0ff */
[----:B--2---:R-:W-:Y:S01]  /*c1a0*/  @P1 IMAD.HI.U32 R0, R18, R3, RZ ;  /* 0x0000000312001227 */ /* 0x004fe200078e00ff */
[----:B------:R-:W-:Y:S01]  /*c1b0*/  IADD3 R61, P4, R4, 0xe000, RZ ;  /* 0x0000e000043d7810 */ /* 0x000fe20007f9e0ff */
[----:B------:R-:W-:Y:S01]  /*c1c0*/  ULDC.64 UR12, c[0x0][0xaf0] ;  /* 0x0002bc00000c7ab9 */ /* 0x000fe20000000a00 */
[----:B------:R-:W-:Y:S01]  /*c1d0*/  UIADD3 UR9, UR9, UR4, URZ ;  /* 0x0000000409097290 */ /* 0x000fe2000fffe03f */
[----:B------:R-:W-:Y:S01]  /*c1e0*/  LOP3.LUT R72, R73, 0x380, RZ, 0xc0, !PT ;  /* 0x0000038049487812 */ /* 0x000fe200078ec0ff */
[----:B------:R-:W-:Y:S01]  /*c1f0*/  UIMAD UR4, UR20, UR12, URZ ;  /* 0x0000000c140472a4 */ /* 0x000fe2000f8e023f */
[----:B------:R-:W-:Y:S01]  /*c200*/  LOP3.LUT R68, R69, 0x380, RZ, 0xc0, !PT ;  /* 0x0000038045447812 */ /* 0x000fe200078ec0ff */
[----:B------:R-:W-:Y:S01]  /*c210*/  IMAD.MOV.U32 R19, RZ, RZ, R18 ;  /* 0x000000ffff137224 */ /* 0x000fe200078e0012 */
[----:B------:R-:W-:Y:S01]  /*c220*/  LOP3.LUT R60, R61, 0x380, RZ, 0xc0, !PT ;  /* 0x000003803d3c7812 */ /* 0x000fe200078ec0ff */
[----:B------:R-:W-:Y:S01]  /*c230*/  UIMAD.WIDE.U32 UR8, UR19, UR12, UR8 ;  /* 0x0000000c130872a5 */ /* 0x000fe2000f8e0008 */
[----:B0-----:R-:W-:Y:S01]  /*c240*/  @P1 SHF.R.U32.HI R19, RZ, R21, R0 ;  /* 0x00000015ff131219 */ /* 0x001fe20000011600 */
[----:B------:R-:W-:Y:S01]  /*c250*/  UIMAD UR4, UR19, UR13, UR4 ;  /* 0x0000000d130472a4 */ /* 0x000fe2000f8e0204 */
[----:B------:R-:W-:Y:S01]  /*c260*/  SHF.R.U64 R72, R72, 0x3, RZ ;  /* 0x0000000348487819 */ /* 0x000fe200000012ff */
[----:B------:R-:W5:Y:S01]  /*c270*/  LD.E.128 R8, desc[UR36][R8.64] ;  /* 0x0000002408087980 */ /* 0x000f62000c101d00 */
[----:B------:R-:W-:-:S02]  /*c280*/  SHF.R.U64 R68, R68, 0x3, RZ ;  /* 0x0000000344447819 */ /* 0x000fc400000012ff */
[----:B------:R-:W-:Y:S01]  /*c290*/  SHF.R.U64 R60, R60, 0x3, RZ ;  /* 0x000000033c3c7819 */ /* 0x000fe200000012ff */
[----:B------:R-:W5:Y:S01]  /*c2a0*/  LD.E.128 R12, desc[UR36][R12.64] ;  /* 0x000000240c0c7980 */ /* 0x000f62000c101d00 */
[----:B------:R-:W-:Y:S01]  /*c2b0*/  SHF.R.U64 R7, R7, 0x3, RZ ;  /* 0x0000000307077819 */ /* 0x000fe200000012ff */
[----:B------:R-:W-:Y:S01]  /*c2c0*/  UIADD3 UR4, UR9, UR4, URZ ;  /* 0x0000000409047290 */ /* 0x000fe2000fffe03f */
[--C-:B------:R-:W-:Y:S01]  /*c2d0*/  SHF.R.S32.HI R0, RZ, 0x1f, R19.reuse ;  /* 0x0000001fff007819 */ /* 0x100fe20000011413 */
[----:B------:R-:W-:Y:S01]  /*c2e0*/  IMAD.MOV R21, RZ, RZ, -R19 ;  /* 0x000000ffff157224 */ /* 0x000fe200078e0a13 */
[----:B------:R-:W-:Y:S01]  /*c2f0*/  LOP3.LUT R72, R72, R73, RZ, 0x3c, !PT ;  /* 0x0000004948487212 */ /* 0x000fe200078e3cff */
[----:B------:R-:W-:Y:S01]  /*c300*/  IMAD.U32 R3, RZ, RZ, UR9 ;  /* 0x00000009ff037e24 */ /* 0x000fe2000f8e00ff */
[----:B------:R-:W-:Y:S01]  /*c310*/  LOP3.LUT R68, R68, R69, RZ, 0x3c, !PT ;  /* 0x0000004544447212 */ /* 0x000fe200078e3cff */
[--C-:B------:R-:W-:Y:S01]  /*c320*/  IMAD.X R69, RZ, RZ, R5.reuse, P5 ;  /* 0x000000ffff457224 */ /* 0x100fe200028e0605 */
[----:B------:R-:W-:Y:S01]  /*c330*/  LOP3.LUT R60, R60, R61, RZ, 0x3c, !PT ;  /* 0x0000003d3c3c7212 */ /* 0x000fe200078e3cff */
[----:B------:R-:W-:Y:S01]  /*c340*/  IMAD.X R61, RZ, RZ, R5, P4 ;  /* 0x000000ffff3d7224 */ /* 0x000fe200020e0605 */
[----:B------:R-:W-:Y:S01]  /*c350*/  IADD3.X R73, RZ, R5, RZ, P6, !PT ;  /* 0x00000005ff497210 */ /* 0x000fe200037fe4ff */
[----:B------:R-:W5:Y:S01]  /*c360*/  LD.E.128 R24, desc[UR36][R24.64] ;  /* 0x0000002418187980 */ /* 0x000f62000c101d00 */
[----:B------:R-:W-:-:S02]  /*c370*/  LOP3.LUT R4, R7, R4, RZ, 0x3c, !PT ;  /* 0x0000000407047212 */ /* 0x000fc400078e3cff */
[----:B------:R-:W-:Y:S01]  /*c380*/  MOV R2, UR8 ;  /* 0x0000000800027c02 */ /* 0x000fe20008000f00 */
[----:B------:R-:W-:Y:S01]  /*c390*/  ULDC.64 UR8, c[0x0][0xae0] ;  /* 0x0002b80000087ab9 */ /* 0x000fe20000000a00 */
[----:B------:R-:W-:Y:S01]  /*c3a0*/  IMAD R21, R76, R21, R18 ;  /* 0x000000154c157224 */ /* 0x000fe200078e0212 */
[----:B------:R-:W5:Y:S01]  /*c3b0*/  LD.E.128 R28, desc[UR36][R28.64] ;  /* 0x000000241c1c7980 */ /* 0x000f62000c101d00 */
[----:B------:R-:W-:Y:S02]  /*c3c0*/  IMAD R0, R0, UR8, RZ ;  /* 0x0000000800007c24 */ /* 0x000fe4000f8e02ff */
[----:B------:R-:W-:Y:S01]  /*c3d0*/  IMAD.U32 R3, RZ, RZ, UR4 ;  /* 0x00000004ff037e24 */ /* 0x000fe2000f8e00ff */
[----:B------:R-:W5:Y:S01]  /*c3e0*/  LD.E.128 R4, desc[UR36][R4.64] ;  /* 0x0000002404047980 */ /* 0x000f62000c101d00 */
[C---:B------:R-:W-:Y:S01]  /*c3f0*/  IMAD R77, R19.reuse, UR9, R0 ;  /* 0x00000009134d7c24 */ /* 0x040fe2000f8e0200 */
[----:B------:R-:W-:Y:S02]  /*c400*/  SHF.R.S32.HI R0, RZ, 0x1f, R21 ;  /* 0x0000001fff007819 */ /* 0x000fe40000011415 */
[----:B------:R-:W5:Y:S01]  /*c410*/  LD.E.128 R32, desc[UR36][R32.64] ;  /* 0x0000002420207980 */ /* 0x000f62000c101d00 */
[----:B------:R-:W-:Y:S01]  /*c420*/  IMAD.WIDE.U32 R2, R19, UR8, R2 ;  /* 0x0000000813027c25 */ /* 0x000fe2000f8e0002 */
[----:B------:R-:W-:-:S02]  /*c430*/  ULDC.64 UR8, c[0x0][0xad8] ;  /* 0x0002b60000087ab9 */ /* 0x000fc40000000a00 */
[----:B------:R-:W5:Y:S04]  /*c440*/  LD.E.128 R36, desc[UR36][R36.64] ;  /* 0x0000002424247980 */ /* 0x000f68000c101d00 */
        /* <DEDUP_REMOVED lines=8> */
[----:B------:R-:W5:Y:S01]  /*c4d0*/  LD.E.128 R52, desc[UR36][R52.64] ;  /* 0x0000002434347980 */ /* 0x000f62000c101d00 */
[----:B------:R-:W-:Y:S01]  /*c4e0*/  IMAD.U32 R81, RZ, RZ, UR21 ;  /* 0x00000015ff517e24 */ /* 0x000fe2000f8e00ff */
[----:B------:R-:W-:Y:S01]  /*c4f0*/  @!PT LDS RZ, [RZ] ;  /* 0x00000000fffff984 */ /* 0x000fe20000000800 */
[----:B------:R-:W-:Y:S01]  /*c500*/  @!PT LDS RZ, [RZ] ;  /* 0x00000000fffff984 */ /* 0x000fe20000000800 */
[----:B------:R-:W-:Y:S01]  /*c510*/  @!PT LDS RZ, [RZ] ;  /* 0x00000000fffff984 */ /* 0x000fe20000000800 */
[----:B------:R-:W-:Y:S01]  /*c520*/  @!PT LDS RZ, [RZ] ;  /* 0x00000000fffff984 */ /* 0x000fe20000000800 */
[----:B------:R0:W-:Y:S06]  /*c530*/  MEMBAR.ALL.CTA ;  /* 0x0000000000007992 */ /* 0x0001ec0000008000 */
[----:B0-----:R-:W0:Y:S01]  /*c540*/  FENCE.VIEW.ASYNC.S ;  /* 0x00000000000073c6 */ /* 0x001e220000000000 */
[----:B------:R-:W-:-:S02]  /*c550*/  IMAD.IADD R3, R3, 0x1, R77 ;  /* 0x0000000103037824 */ /* 0x000fc400078e024d */
[----:B------:R-:W-:Y:S02]  /*c560*/  IMAD R18, R0, UR8, RZ ;  /* 0x0000000800127c24 */ /* 0x000fe4000f8e02ff */
[----:B------:R-:W-:Y:S01]  /*c570*/  IMAD R82, R81, 0x80, R218 ;  /* 0x0000008051527824 */ /* 0x000fe200078e02da */
[----:B------:R-:W-:Y:S01]  /*c580*/  UIADD3 UR10, UR10, 0x38820, URZ ;  /* 0x000388200a0a7890 */ /* 0x000fe2000fffe03f */
[C---:B------:R-:W-:Y:S02]  /*c590*/  IMAD R19, R21.reuse, UR9, R18 ;  /* 0x0000000915137c24 */ /* 0x040fe4000f8e0212 */
[----:B------:R-:W-:Y:S01]  /*c5a0*/  IMAD.WIDE.U32 R2, R21, UR8, R2 ;  /* 0x0000000815027c25 */ /* 0x000fe2000f8e0002 */
[C---:B------:R-:W-:Y:S01]  /*c5b0*/  ISETP.GE.AND P2, PT, R82.reuse, R79, PT ;  /* 0x0000004f5200720c */ /* 0x040fe20003f46270 */
[----:B------:R-:W-:Y:S02]  /*c5c0*/  ULDC.64 UR8, c[0x0][0xa80] ;  /* 0x0002a00000087ab9 */ /* 0x000fe40000000a00 */
[----:B------:R-:W-:Y:S01]  /*c5d0*/  VIADD R0, R82, 0x20 ;  /* 0x0000002052007836 */ /* 0x000fe20000000000 */
[----:B------:R-:W-:Y:S01]  /*c5e0*/  LEA R78, P3, R2, UR8, 0x1 ;  /* 0x00000008024e7c11 */ /* 0x000fe2000f8608ff */
[----:B------:R-:W-:Y:S01]  /*c5f0*/  IMAD.IADD R3, R3, 0x1, R19 ;  /* 0x0000000103037824 */ /* 0x000fe200078e0213 */
[----:B------:R-:W-:-:S02]  /*c600*/  UPRMT UR10, URZ, 0x654, UR10 ;  /* 0x000006543f0a7896 */ /* 0x000fc4000800000a */
[-C--:B------:R-:W-:Y:S02]  /*c610*/  ISETP.GE.AND P1, PT, R0, R79.reuse, PT ;  /* 0x0000004f0000720c */ /* 0x080fe40003f26270 */
[----:B------:R-:W-:Y:S02]  /*c620*/  IADD3 R0, R82, 0x40, RZ ;  /* 0x0000004052007810 */ /* 0x000fe40007ffe0ff */
[----:B------:R-:W-:Y:S01]  /*c630*/  LEA.HI.X R80, R2, UR9, R3, 0x1, P3 ;  /* 0x0000000902507c11 */ /* 0x000fe200098f0c03 */
[----:B0-----:R0:W1:Y:S01]  /*c640*/  SHFL.IDX PT, R76, R78, RZ, 0x181f ;  /* 0x00181fff4e4c7589 */ /* 0x00106200000e0000 */
[----:B------:R-:W-:Y:S01]  /*c650*/  ISETP.GE.AND P0, PT, R0, R79, PT ;  /* 0x0000004f0000720c */ /* 0x000fe20003f06270 */
[----:B------:R-:W-:Y:S01]  /*c660*/  SYNCS.ARRIVE.TRANS64.RED.A1T0 RZ, [UR10], RZ ;  /* 0x000000ffffff79a7 */ /* 0x000fe2000810040a */
[----:B------:R-:W-:Y:S01]  /*c670*/  BSSY B1, `(.L_x_212) ;  /* 0x0000017000017945 */ /* 0x000fe20003800000 */
[----:B------:R0:W2:Y:S01]  /*c680*/  SHFL.IDX PT, R0, R80, RZ, 0x181f ;  /* 0x00181fff50007589 */ /* 0x0000a200000e0000 */
[----:B------:R-:W-:-:S02]  /*c690*/  SHF.R.S32.HI R83, RZ, 0x1f, R22 ;  /* 0x0000001fff537819 */ /* 0x000fc40000011416 */
[----:B------:R-:W-:Y:S02]  /*c6a0*/  SHF.R.S32.HI R84, RZ, 0x1f, R23 ;  /* 0x0000001fff547819 */ /* 0x000fe40000011417 */
[----:B------:R-:W-:Y:S01]  /*c6b0*/  SHF.R.S32.HI R85, RZ, 0x1f, R17 ;  /* 0x0000001fff557819 */ /* 0x000fe20000011411 */
[----:B------:R-:W-:Y:S06]  /*c6c0*/  @P2 BRA `(.L_x_213) ;  /* 0x0000000000442947 */ /* 0x000fec0003800000 */
[----:B------:R-:W-:Y:S02]  /*c6d0*/  ULDC UR4, c[0x0][0xac8] ;  /* 0x0002b20000047ab9 */ /* 0x000fe40000000800 */
[----:B------:R-:W-:Y:S02]  /*c6e0*/  ISETP.GE.AND P5, PT, R17, UR4, PT ;  /* 0x0000000411007c0c */ /* 0x000fe4000bfa6270 */
[----:B------:R-:W-:Y:S02]  /*c6f0*/  ISETP.GE.AND P4, PT, R23, UR4, PT ;  /* 0x0000000417007c0c */ /* 0x000fe4000bf86270 */
[----:B------:R-:W-:Y:S02]  /*c700*/  ISETP.GE.AND P3, PT, R22, UR4, PT ;  /* 0x0000000416007c0c */ /* 0x000fe4000bf66270 */
[----:B------:R-:W-:-:S07]  /*c710*/  ISETP.GE.AND P2, PT, R212, UR4, PT ;  /* 0x00000004d4007c0c */ /* 0x000fce000bf46270 */
[----:B-1----:R-:W-:-:S04]  /*c720*/  @!P5 LEA R2, P6, R17, R76, 0x1 ;  /* 0x0000004c1102d211 */ /* 0x002fc800078c08ff */
[----:B--2---:R-:W-:Y:S02]  /*c730*/  @!P5 LEA.HI.X R3, R17, R0, R85, 0x1, P6 ;  /* 0x000000001103d211 */ /* 0x004fe400030f0c55 */
[----:B------:R-:W-:-:S03]  /*c740*/  @!P4 LEA R18, P6, R23, R76, 0x1 ;  /* 0x0000004c1712c211 */ /* 0x000fc600078c08ff */
[----:B-----5:R3:W-:Y:S01]  /*c750*/  @!P5 ST.E.128 desc[UR36][R2.64], R4 ;  /* 0x000000040200d985 */ /* 0x0207e2000c101d24 */
[----:B------:R-:W-:Y:S02]  /*c760*/  @!P4 LEA.HI.X R19, R23, R0, R84, 0x1, P6 ;  /* 0x000000001713c211 */ /* 0x000fe400030f0c54 */
[----:B------:R-:W-:-:S03]  /*c770*/  @!P3 LEA R20, P6, R22, R76, 0x1 ;  /* 0x0000004c1614b211 */ /* 0x000fc600078c08ff */
[----:B------:R3:W-:Y:S01]  /*c780*/  @!P4 ST.E.128 desc[UR36][R18.64], R28 ;  /* 0x0000001c1200c985 */ /* 0x0007e2000c101d24 */
[----:B------:R-:W-:Y:S02]  /*c790*/  @!P3 LEA.HI.X R21, R22, R0, R83, 0x1, P6 ;  /* 0x000000001615b211 */ /* 0x000fe400030f0c53 */
[----:B------:R-:W-:-:S03]  /*c7a0*/  @!P2 LEA R76, P6, R212, R76, 0x1 ;  /* 0x0000004cd44ca211 */ /* 0x000fc600078c08ff */
[----:B------:R3:W-:Y:S01]  /*c7b0*/  @!P3 ST.E.128 desc[UR36][R20.64], R64 ;  /* 0x000000401400b985 */ /* 0x0007e2000c101d24 */
[----:B------:R-:W-:-:S05]  /*c7c0*/  @!P2 LEA.HI.X R77, R212, R0, R227, 0x1, P6 ;  /* 0x00000000d44da211 */ /* 0x000fca00030f0ce3 */
[----:B------:R3:W-:Y:S04]  /*c7d0*/  @!P2 ST.E.128 desc[UR36][R76.64], R72 ;  /* 0x000000484c00a985 */ /* 0x0007e8000c101d24 */
.L_x_213:
[----:B------:R-:W-:Y:S05]  /*c7e0*/  BSYNC B1 ;  /* 0x0000000000017941 */ /* 0x000fea0003800000 */
.L_x_212:
[----:B--2---:R2:W4:Y:S01]  /*c7f0*/  SHFL.IDX PT, R0, R80, 0x1, 0x181f ;  /* 0x00381f0050007f89 */ /* 0x00452200000e0000 */
[----:B------:R-:W-:Y:S03]  /*c800*/  BSSY B1, `(.L_x_214) ;  /* 0x0000014000017945 */ /* 0x000fe60003800000 */
[----:B---3--:R2:W3:Y:S01]  /*c810*/  SHFL.IDX PT, R18, R78, 0x1, 0x181f ;  /* 0x00381f004e127f89 */ /* 0x0084e200000e0000 */
[----:B------:R-:W-:Y:S05]  /*c820*/  @P1 BRA `(.L_x_215) ;  /* 0x0000000000441947 */ /* 0x000fea0003800000 */
[----:B------:R-:W-:Y:S02]  /*c830*/  ULDC UR4, c[0x0][0xac8] ;  /* 0x0002b20000047ab9 */ /* 0x000fe40000000800 */
[----:B------:R-:W-:Y:S02]  /*c840*/  ISETP.GE.AND P4, PT, R17, UR4, PT ;  /* 0x0000000411007c0c */ /* 0x000fe4000bf86270 */
[----:B------:R-:W-:Y:S02]  /*c850*/  ISETP.GE.AND P3, PT, R23, UR4, PT ;  /* 0x0000000417007c0c */ /* 0x000fe4000bf66270 */
[----:B------:R-:W-:Y:S02]  /*c860*/  ISETP.GE.AND P2, PT, R22, UR4, PT ;  /* 0x0000000416007c0c */ /* 0x000fe4000bf46270 */
[----:B------:R-:W-:-:S07]  /*c870*/  ISETP.GE.AND P1, PT, R212, UR4, PT ;  /* 0x00000004d4007c0c */ /* 0x000fce000bf26270 */
[-C--:B---3--:R-:W-:Y:S02]  /*c880*/  @!P4 LEA R2, P6, R17, R18.reuse, 0x1 ;  /* 0x000000121102c211 */ /* 0x088fe400078c08ff */
[----:B-----5:R-:W-:Y:S02]  /*c890*/  @!P3 LEA R4, P5, R23, R18, 0x1 ;  /* 0x000000121704b211 */ /* 0x020fe400078a08ff */
[----:B----4-:R-:W-:Y:S02]  /*c8a0*/  @!P4 LEA.HI.X R3, R17, R0, R85, 0x1, P6 ;  /* 0x000000001103c211 */ /* 0x010fe400030f0c55 */
[----:B------:R-:W-:Y:S02]  /*c8b0*/  @!P2 LEA R6, P6, R22, R18, 0x1 ;  /* 0x000000121606a211 */ /* 0x000fe400078c08ff */
[----:B------:R-:W-:Y:S01]  /*c8c0*/  @!P3 LEA.HI.X R5, R23, R0, R84, 0x1, P5 ;  /* 0x000000001705b211 */ /* 0x000fe200028f0c54 */
[----:B------:R3:W-:Y:S01]  /*c8d0*/  @!P4 ST.E.128 desc[UR36][R2.64], R8 ;  /* 0x000000080200c985 */ /* 0x0007e2000c101d24 */
[----:B------:R-:W-:-:S02]  /*c8e0*/  @!P1 LEA R18, P5, R212, R18, 0x1 ;  /* 0x00000012d4129211 */ /* 0x000fc400078a08ff */
[-C--:B------:R-:W-:Y:S01]  /*c8f0*/  @!P2 LEA.HI.X R7, R22, R0.reuse, R83, 0x1, P6 ;  /* 0x000000001607a211 */ /* 0x080fe200030f0c53 */
[----:B------:R3:W-:Y:S01]  /*c900*/  @!P3 ST.E.128 desc[UR36][R4.64], R32 ;  /* 0x000000200400b985 */ /* 0x0007e2000c101d24 */
[----:B------:R-:W-:-:S03]  /*c910*/  @!P1 LEA.HI.X R19, R212, R0, R227, 0x1, P5 ;  /* 0x00000000d4139211 */ /* 0x000fc600028f0ce3 */
[----:B------:R3:W-:Y:S04]  /*c920*/  @!P2 ST.E.128 desc[UR36][R6.64], R56 ;  /* 0x000000380600a985 */ /* 0x0007e8000c101d24 */
[----:B------:R3:W-:Y:S02]  /*c930*/  @!P1 ST.E.128 desc[UR36][R18.64], R68 ;  /* 0x0000004412009985 */ /* 0x0007e4000c101d24 */
.L_x_215:
[----:B------:R-:W-:Y:S05]  /*c940*/  BSYNC B1 ;  /* 0x0000000000017941 */ /* 0x000fea0003800000 */
.L_x_214:
[----:B----4-:R4:W0:Y:S01]  /*c950*/  SHFL.IDX PT, R0, R80, 0x2, 0x181f ;  /* 0x00581f0050007f89 */ /* 0x01082200000e0000 */
[----:B------:R-:W-:Y:S03]  /*c960*/  BSSY B1, `(.L_x_216) ;  /* 0x0000014000017945 */ /* 0x000fe60003800000 */
[----:B---3-5:R4:W3:Y:S01]  /*c970*/  SHFL.IDX PT, R8, R78, 0x2, 0x181f ;  /* 0x00581f004e087f89 */ /* 0x0288e200000e0000 */
[----:B------:R-:W-:Y:S05]  /*c980*/  @P0 BRA `(.L_x_217) ;  /* 0x0000000000440947 */ /* 0x000fea0003800000 */
[----:B------:R-:W-:Y:S02]  /*c990*/  ULDC UR4, c[0x0][0xac8] ;  /* 0x0002b20000047ab9 */ /* 0x000fe40000000800 */
[----:B------:R-:W-:Y:S02]  /*c9a0*/  ISETP.GE.AND P3, PT, R17, UR4, PT ;  /* 0x0000000411007c0c */ /* 0x000fe4000bf66270 */
[----:B------:R-:W-:Y:S02]  /*c9b0*/  ISETP.GE.AND P2, PT, R23, UR4, PT ;  /* 0x0000000417007c0c */ /* 0x000fe4000bf46270 */
[----:B------:R-:W-:Y:S02]  /*c9c0*/  ISETP.GE.AND P1, PT, R22, UR4, PT ;  /* 0x0000000416007c0c */ /* 0x000fe4000bf26270 */
[----:B------:R-:W-:-:S07]  /*c9d0*/  ISETP.GE.AND P0, PT, R212, UR4, PT ;  /* 0x00000004d4007c0c */ /* 0x000fce000bf06270 */
[-C--:B---3--:R-:W-:Y:S02]  /*c9e0*/  @!P3 LEA R2, P6, R17, R8.reuse, 0x1 ;  /* 0x000000081102b211 */ /* 0x088fe400078c08ff */
[-C--:B------:R-:W-:Y:S02]  /*c9f0*/  @!P2 LEA R4, P5, R23, R8.reuse, 0x1 ;  /* 0x000000081704a211 */ /* 0x080fe400078a08ff */
[----:B------:R-:W-:Y:S02]  /*ca00*/  @!P1 LEA R6, P4, R22, R8, 0x1 ;  /* 0x0000000816069211 */ /* 0x000fe400078808ff */
[----:B0-----:R-:W-:Y:S02]  /*ca10*/  @!P3 LEA.HI.X R3, R17, R0, R85, 0x1, P6 ;  /* 0x000000001103b211 */ /* 0x001fe400030f0c55 */
[----:B------:R-:W-:Y:S02]  /*ca20*/  @!P0 LEA R8, P6, R212, R8, 0x1 ;  /* 0x00000008d4088211 */ /* 0x000fe400078c08ff */
[-C--:B------:R-:W-:Y:S01]  /*ca30*/  @!P2 LEA.HI.X R5, R23, R0.reuse, R84, 0x1, P5 ;  /* 0x000000001705a211 */ /* 0x080fe200028f0c54 */
[----:B------:R0:W-:Y:S01]  /*ca40*/  @!P3 ST.E.128 desc[UR36][R2.64], R12 ;  /* 0x0000000c0200b985 */ /* 0x0001e2000c101d24 */
[----:B------:R-:W-:-:S02]  /*ca50*/  @!P1 LEA.HI.X R7, R22, R0, R83, 0x1, P4 ;  /* 0x0000000016079211 */ /* 0x000fc400020f0c53 */
[----:B------:R-:W-:Y:S01]  /*ca60*/  @!P0 LEA.HI.X R9, R212, R0, R227, 0x1, P6 ;  /* 0x00000000d4098211 */ /* 0x000fe200030f0ce3 */
[----:B------:R0:W-:Y:S04]  /*ca70*/  @!P2 ST.E.128 desc[UR36][R4.64], R36 ;  /* 0x000000240400a985 */ /* 0x0001e8000c101d24 */
[----:B------:R0:W-:Y:S04]  /*ca80*/  @!P1 ST.E.128 desc[UR36][R6.64], R44 ;  /* 0x0000002c06009985 */ /* 0x0001e8000c101d24 */
[----:B------:R0:W-:Y:S02]  /*ca90*/  @!P0 ST.E.128 desc[UR36][R8.64], R60 ;  /* 0x0000003c08008985 */ /* 0x0001e4000c101d24 */
.L_x_217:
[----:B------:R-:W-:Y:S05]  /*caa0*/  BSYNC B1 ;  /* 0x0000000000017941 */ /* 0x000fea0003800000 */
.L_x_216:
[----:B0-----:R-:W-:Y:S01]  /*cab0*/  VIADD R0, R82, 0x60 ;  /* 0x0000006052007836 */ /* 0x001fe20000000000 */
[----:B--2-4-:R-:W0:Y:S04]  /*cac0*/  SHFL.IDX PT, R80, R80, 0x3, 0x181f ;  /* 0x00781f0050507f89 */ /* 0x014e2800000e0000 */
[----:B------:R-:W-:Y:S01]  /*cad0*/  ISETP.GE.AND P0, PT, R0, R79, PT ;  /* 0x0000004f0000720c */ /* 0x000fe20003f06270 */
[----:B------:R-:W2:-:S12]  /*cae0*/  SHFL.IDX PT, R78, R78, 0x3, 0x181f ;  /* 0x00781f004e4e7f89 */ /* 0x000e9800000e0000 */
[----:B------:R-:W-:Y:S05]  /*caf0*/  @P0 BRA `(.L_x_218) ;  /* 0x0000000c00f40947 */ /* 0x000fea0003800000 */
[----:B------:R-:W-:Y:S02]  /*cb00*/  ULDC UR4, c[0x0][0xac8] ;  /* 0x0002b20000047ab9 */ /* 0x000fe40000000800 */
[----:B------:R-:W-:Y:S02]  /*cb10*/  ISETP.GE.AND P3, PT, R17, UR4, PT ;  /* 0x0000000411007c0c */ /* 0x000fe4000bf66270 */
[----:B------:R-:W-:Y:S02]  /*cb20*/  ISETP.GE.AND P4, PT, R23, UR4, PT ;  /* 0x0000000417007c0c */ /* 0x000fe4000bf86270 */
[----:B------:R-:W-:-:S09]  /*cb30*/  ISETP.GE.AND P5, PT, R22, UR4, PT ;  /* 0x0000000416007c0c */ /* 0x000fd2000bfa6270 */
[-C--:B--2---:R-:W-:Y:S02]  /*cb40*/  @!P3 LEA R2, P0, R17, R78.reuse, 0x1 ;  /* 0x0000004e1102b211 */ /* 0x084fe400078008ff */
[-C--:B------:R-:W-:Y:S02]  /*cb50*/  @!P4 LEA R4, P1, R23, R78.reuse, 0x1 ;  /* 0x0000004e1704c211 */ /* 0x080fe400078208ff */
[C---:B------:R-:W-:Y:S02]  /*cb60*/  @!P5 LEA R6, P2, R22.reuse, R78, 0x1 ;  /* 0x0000004e1606d211 */ /* 0x040fe400078408ff */
[-C--:B0-----:R-:W-:Y:S02]  /*cb70*/  @!P3 LEA.HI.X R3, R17, R80.reuse, R85, 0x1, P0 ;  /* 0x000000501103b211 */ /* 0x081fe400000f0c55 */
[-C--:B------:R-:W-:Y:S02]  /*cb80*/  @!P4 LEA.HI.X R5, R23, R80.reuse, R84, 0x1, P1 ;  /* 0x000000501705c211 */ /* 0x080fe400008f0c54 */
[----:B------:R-:W-:Y:S01]  /*cb90*/  @!P5 LEA.HI.X R7, R22, R80, R83, 0x1, P2 ;  /* 0x000000501607d211 */ /* 0x000fe200010f0c53 */
[----:B------:R0:W-:Y:S01]  /*cba0*/  @!P3 ST.E.128 desc[UR36][R2.64], R24 ;  /* 0x000000180200b985 */ /* 0x0001e2000c101d24 */
[----:B------:R-:W-:-:S03]  /*cbb0*/  ISETP.GE.AND P0, PT, R212, UR4, PT ;  /* 0x00000004d4007c0c */ /* 0x000fc6000bf06270 */
[----:B------:R0:W-:Y:S04]  /*cbc0*/  @!P4 ST.E.128 desc[UR36][R4.64], R40 ;  /* 0x000000280400c985 */ /* 0x0001e8000c101d24 */
[----:B------:R0:W-:Y:S06]  /*cbd0*/  @!P5 ST.E.128 desc[UR36][R6.64], R48 ;  /* 0x000000300600d985 */ /* 0x0001ec000c101d24 */
[----:B------:R-:W-:Y:S05]  /*cbe0*/  @P0 BRA `(.L_x_218) ;  /* 0x0000000c00b80947 */ /* 0x000fea0003800000 */
[----:B0-----:R-:W-:-:S04]  /*cbf0*/  LEA R2, P0, R212, R78, 0x1 ;  /* 0x0000004ed4027211 */ /* 0x001fc800078008ff */
[----:B------:R-:W-:-:S05]  /*cc00*/  LEA.HI.X R3, R212, R80, R227, 0x1, P0 ;  /* 0x00000050d4037211 */ /* 0x000fca00000f0ce3 */
[----:B------:R0:W-:Y:S01]  /*cc10*/  ST.E.128 desc[UR36][R2.64], R52 ;  /* 0x0000003402007985 */ /* 0x0001e2000c101d24 */
[----:B------:R-:W-:Y:S05]  /*cc20*/  BRA `(.L_x_218) ;  /* 0x0000000c00a87947 */ /* 0x000fea0003800000 */
.L_x_210:
[----:B------:R-:W-:Y:S01]  /*cc30*/  R2UR UR4, R215 ;  /* 0x00000000d70472ca */ /* 0x000fe200000e0000 */
[----:B------:R-:W-:Y:S01]  /*cc40*/  ULDC.64 UR10, c[0x0][0xc00] ;  /* 0x00030000000a7ab9 */ /* 0x000fe20000000a00 */
[----:B------:R-:W-:Y:S01]  /*cc50*/  R2UR UR8, R217 ;  /* 0x00000000d90872ca */ /* 0x000fe200000e0000 */
[----:B------:R-:W-:Y:S01]  /*cc60*/  UISETP.NE.U32.AND UP0, UPT, UR10, URZ, UPT ;  /* 0x0000003f0a00728c */ /* 0x000fe2000bf05070 */
[----:B------:R-:W0:Y:S01]  /*cc70*/  LDC R11, c[0x0][0xbe8] ;  /* 0x0002fa00ff0b7b82 */ /* 0x000e220000000800 */
[----:B------:R-:W-:Y:S02]  /*cc80*/  R2UR UR13, R214 ;  /* 0x00000000d60d72ca */ /* 0x000fe400000e0000 */
[----:B------:R-:W-:-:S06]  /*cc90*/  UISETP.NE.AND.EX UP0, UPT, UR11, URZ, UPT, UP0 ;  /* 0x0000003f0b00728c */ /* 0x000fcc000bf05300 */
[----:B------:R-:W-:Y:S01]  /*cca0*/  USHF.L.U32 UR9, UR4, 0x2, URZ ;  /* 0x0000000204097899 */ /* 0x000fe2000800063f */
[----:B------:R-:W-:Y:S01]  /*ccb0*/  PLOP3.LUT P2, PT, PT, PT, UP0, 0x80, 0x0 ;  /* 0x000000000000781c */ /* 0x000fe20003f4f008 */
[----:B------:R-:W-:Y:S02]  /*ccc0*/  USHF.L.U64.HI UR12, UR4, 0x2, UR8 ;  /* 0x00000002040c7899 */ /* 0x000fe40008010208 */
[----:B------:R-:W-:-:S04]  /*ccd0*/  UIADD3 UR4, UP1, UR9, UR10, URZ ;  /* 0x0000000a09047290 */ /* 0x000fc8000ff3e03f */
[----:B------:R-:W-:Y:S02]  /*cce0*/  UIADD3.X UR8, UR12, UR11, URZ, UP1, !UPT ;  /* 0x0000000b0c087290 */ /* 0x000fe40008ffe43f */
[----:B------:R-:W-:Y:S01]  /*ccf0*/  IMAD.U32 R2, RZ, RZ, UR4 ;  /* 0x00000004ff027e24 */ /* 0x000fe2000f8e00ff */
[----:B------:R-:W-:Y:S02]  /*cd00*/  ULDC.64 UR10, c[0x0][0xc08] ;  /* 0x00030200000a7ab9 */ /* 0x000fe40000000a00 */
[----:B------:R-:W-:Y:S01]  /*cd10*/  UISETP.NE.U32.AND UP1, UPT, UR10, URZ, UPT ;  /* 0x0000003f0a00728c */ /* 0x000fe2000bf25070 */
[----:B------:R-:W-:-:S03]  /*cd20*/  IMAD.U32 R3, RZ, RZ, UR8 ;  /* 0x00000008ff037e24 */ /* 0x000fc6000f8e00ff */
[----:B------:R-:W-:Y:S02]  /*cd30*/  UISETP.NE.AND.EX UP1, UPT, UR11, URZ, UPT, UP1 ;  /* 0x0000003f0b00728c */ /* 0x000fe4000bf25310 */
[----:B------:R-:W2:Y:S01]  /*cd40*/  @P2 LDG.E R6, desc[UR36][R2.64] ;  /* 0x0000002402062981 */ /* 0x000ea2000c1e1900 */
[----:B------:R-:W-:Y:S02]  /*cd50*/  ULDC UR4, c[0x0][0xa88] ;  /* 0x0002a20000047ab9 */ /* 0x000fe40000000800 */
[----:B------:R-:W-:Y:S01]  /*cd60*/  IMAD.U32 R0, RZ, RZ, UR4 ;  /* 0x00000004ff007e24 */ /* 0x000fe2000f8e00ff */
[----:B------:R-:W-:-:S05]  /*cd70*/  PLOP3.LUT P3, PT, PT, PT, UP1, 0x80, 0x0 ;  /* 0x000000000000781c */ /* 0x000fca0003f6f018 */
[----:B------:R-:W-:-:S04]  /*cd80*/  @UP1 UIADD3 UR8, UP2, UR9, UR10, URZ ;  /* 0x0000000a09081290 */ /* 0x000fc8000ff5e03f */
[----:B------:R-:W-:Y:S02]  /*cd90*/  @UP1 UIADD3.X UR9, UR12, UR11, URZ, UP2, !UPT ;  /* 0x0000000b0c091290 */ /* 0x000fe400097fe43f */
[----:B------:R-:W-:-:S04]  /*cda0*/  IMAD.U32 R4, RZ, RZ, UR8 ;  /* 0x00000008ff047e24 */ /* 0x000fc8000f8e00ff */
[----:B------:R-:W-:-:S05]  /*cdb0*/  IMAD.U32 R5, RZ, RZ, UR9 ;  /* 0x00000009ff057e24 */ /* 0x000fca000f8e00ff */
[----:B------:R1:W5:Y:S01]  /*cdc0*/  @P3 LDG.E R0, desc[UR36][R4.64] ;  /* 0x0000002404003981 */ /* 0x000362000c1e1900 */
[----:B0-----:R-:W-:Y:S01]  /*cdd0*/  ISETP.NE.AND P0, PT, R11, 0x1, PT ;  /* 0x000000010b00780c */ /* 0x001fe20003f05270 */
[----:B------:R-:W-:Y:S01]  /*cde0*/  UMOV UR4, URZ ;  /* 0x0000003f00047c82 */ /* 0x000fe20008000000 */
[----:B------:R-:W-:Y:S01]  /*cdf0*/  USHF.R.S32.HI UR12, URZ, 0x1f, UR13 ;  /* 0x0000001f3f0c7899 */ /* 0x000fe2000801140d */
[----:B------:R-:W0:Y:S10]  /*ce00*/  S2R R7, SR_TID.X ;  /* 0x0000000000077919 */ /* 0x000e340000002100 */
[----:B------:R-:W3:Y:S01]  /*ce10*/  @P0 LDC R9, c[0x0][0xbec] ;  /* 0x0002fb00ff090b82 */ /* 0x000ee20000000800 */
[----:B0-----:R-:W-:-:S04]  /*ce20*/  IADD3 R7, R7, -0x80, RZ ;  /* 0xffffff8007077810 */ /* 0x001fc80007ffe0ff */
[----:B------:R-:W-:Y:S02]  /*ce30*/  ISETP.GE.AND P1, PT, R7, 0x80, PT ;  /* 0x000000800700780c */ /* 0x000fe40003f26270 */
[----:B--2---:R-:W-:-:S13]  /*ce40*/  @P2 R2UR UR4, R6 ;  /* 0x00000000060422ca */ /* 0x004fda00000e0000 */
[----:B------:R-:W-:Y:S01]  /*ce50*/  USHF.R.S32.HI UR11, URZ, 0x1f, UR4 ;  /* 0x0000001f3f0b7899 */ /* 0x000fe20008011404 */
[----:B-1-3--:R-:W-:Y:S11]  /*ce60*/  @P3 BRA `(.L_x_219) ;  /* 0x0000000000103947 */ /* 0x00aff60003800000 */
[----:B------:R-:W-:Y:S05]  /*ce70*/  @!P2 BRA `(.L_x_219) ;  /* 0x00000000000ca947 */ /* 0x000fea0003800000 */
[----:B------:R-:W2:Y:S04]  /*ce80*/  LDG.E R5, desc[UR36][R2.64] ;  /* 0x0000002402057981 */ /* 0x000ea8000c1e1900 */
[----:B-----5:R-:W2:Y:S02]  /*ce90*/  LDG.E R0, desc[UR36][R2.64+0x4] ;  /* 0x0000042402007981 */ /* 0x020ea4000c1e1900 */
[----:B--2---:R-:W-:-:S07]  /*cea0*/  IMAD.IADD R0, R0, 0x1, -R5 ;  /* 0x0000000100007824 */ /* 0x004fce00078e0a05 */
.L_x_219:
[----:B------:R-:W-:Y:S01]  /*ceb0*/  R2UR UR9, R215 ;  /* 0x00000000d70972ca */ /* 0x000fe200000e0000 */
[----:B------:R-:W-:Y:S01]  /*cec0*/  BSSY B1, `(.L_x_220) ;  /* 0x0000031000017945 */ /* 0x000fe20003800000 */
[----:B------:R-:W-:-:S11]  /*ced0*/  R2UR UR8, R217 ;  /* 0x00000000d90872ca */ /* 0x000fd600000e0000 */
[----:B------:R-:W-:Y:S02]  /*cee0*/  USEL UR13, UR9, URZ, !UP0 ;  /* 0x0000003f090d7287 */ /* 0x000fe4000c000000 */
[----:B------:R-:W-:Y:S01]  /*cef0*/  USEL UR14, UR8, URZ, !UP0 ;  /* 0x0000003f080e7287 */ /* 0x000fe2000c000000 */
[----:B------:R-:W-:Y:S11]  /*cf00*/  @P1 BRA `(.L_x_221) ;  /* 0x0000000000b01947 */ /* 0x000ff60003800000 */
[----:B------:R-:W0:Y:S01]  /*cf10*/  S2R R3, SR_TID.X ;  /* 0x0000000000037919 */ /* 0x000e220000002100 */
[----:B------:R-:W1:Y:S01]  /*cf20*/  LDC R7, c[0x0][0xbe8] ;  /* 0x0002fa00ff077b82 */ /* 0x000e620000000800 */
[----:B------:R-:W-:-:S13]  /*cf30*/  R2UR UR8, R216 ;  /* 0x00000000d80872ca */ /* 0x000fda00000e0000 */
[----:B------:R-:W-:-:S04]  /*cf40*/  IMAD.U32 R2, RZ, RZ, UR8 ;  /* 0x00000008ff027e24 */ /* 0x000fc8000f8e00ff */
[----:B0-----:R-:W-:Y:S02]  /*cf50*/  IMAD R2, R2, 0x80, R3 ;  /* 0x0000008002027824 */ /* 0x001fe400078e0203 */
[----:B-1---5:R-:W-:Y:S02]  /*cf60*/  IMAD R3, R0, R7, RZ ;  /* 0x0000000700037224 */ /* 0x022fe400078e02ff */
[----:B------:R-:W-:-:S05]  /*cf70*/  VIADD R4, R2, 0xffffff80 ;  /* 0xffffff8002047836 */ /* 0x000fca0000000000 */
[----:B------:R-:W-:-:S13]  /*cf80*/  ISETP.GE.AND P1, PT, R4, R3, PT ;  /* 0x000000030400720c */ /* 0x000fda0003f26270 */
[----:B------:R-:W-:Y:S05]  /*cf90*/  @P1 BRA `(.L_x_221) ;  /* 0x00000000008c1947 */ /* 0x000fea0003800000 */
[----:B------:R-:W-:Y:S01]  /*cfa0*/  ISETP.NE.AND P1, PT, R7, 0x1, PT ;  /* 0x000000010700780c */ /* 0x000fe20003f25270 */
[----:B------:R-:W-:Y:S01]  /*cfb0*/  ULDC.64 UR16, c[0x0][0xb90] ;  /* 0x0002e40000107ab9 */ /* 0x000fe20000000a00 */
[----:B------:R-:W-:Y:S01]  /*cfc0*/  R2UR UR15, R214 ;  /* 0x00000000d60f72ca */ /* 0x000fe200000e0000 */
[----:B------:R-:W-:Y:S01]  /*cfd0*/  UIMAD UR10, UR12, UR16, URZ ;  /* 0x000000100c0a72a4 */ /* 0x000fe2000f8e023f */
[----:B------:R-:W-:Y:S01]  /*cfe0*/  IMAD.MOV.U32 R2, RZ, RZ, R4 ;  /* 0x000000ffff027224 */ /* 0x000fe200078e0004 */
[----:B------:R-:W-:Y:S01]  /*cff0*/  UMOV UR8, UR4 ;  /* 0x0000000400087c82 */ /* 0x000fe20008000000 */
[----:B------:R-:W-:-:S07]  /*d000*/  UMOV UR9, UR11 ;  /* 0x0000000b00097c82 */ /* 0x000fce0008000000 */
[----:B------:R-:W0:Y:S02]  /*d010*/  @P1 LDC R3, c[0x0][0xbec] ;  /* 0x0002fb00ff031b82 */ /* 0x000e240000000800 */
[----:B------:R-:W-:Y:S02]  /*d020*/  UIMAD.WIDE.U32 UR8, UR15, UR16, UR8 ;  /* 0x000000100f0872a5 */ /* 0x000fe4000f8e0008 */
[----:B------:R-:W-:-:S03]  /*d030*/  UIMAD UR10, UR15, UR17, UR10 ;  /* 0x000000110f0a72a4 */ /* 0x000fc6000f8e020a */
[----:B------:R-:W-:Y:S01]  /*d040*/  ULDC.64 UR16, c[0x0][0xb98] ;  /* 0x0002e60000107ab9 */ /* 0x000fe20000000a00 */
[----:B------:R-:W1:Y:S01]  /*d050*/  @P1 LDC R6, c[0x0][0xbf0] ;  /* 0x0002fc00ff061b82 */ /* 0x000e620000000800 */
[----:B------:R-:W-:Y:S02]  /*d060*/  UIADD3 UR9, UR9, UR10, URZ ;  /* 0x0000000a09097290 */ /* 0x000fe4000fffe03f */
[----:B------:R-:W-:Y:S02]  /*d070*/  UIMAD UR10, UR14, UR16, URZ ;  /* 0x000000100e0a72a4 */ /* 0x000fe4000f8e023f */
[----:B------:R-:W-:Y:S02]  /*d080*/  UIMAD.WIDE.U32 UR8, UR13, UR16, UR8 ;  /* 0x000000100d0872a5 */ /* 0x000fe4000f8e0008 */
[----:B------:R-:W-:-:S03]  /*d090*/  UIMAD UR10, UR13, UR17, UR10 ;  /* 0x000000110d0a72a4 */ /* 0x000fc6000f8e020a */
[----:B------:R-:W-:Y:S01]  /*d0a0*/  ULDC.64 UR16, c[0x0][0xb88] ;  /* 0x0002e20000107ab9 */ /* 0x000fe20000000a00 */
[----:B0-----:R-:W-:-:S05]  /*d0b0*/  @P1 IMAD.HI.U32 R3, R4, R3, RZ ;  /* 0x0000000304031227 */ /* 0x001fca00078e00ff */
[----:B-1----:R-:W-:Y:S01]  /*d0c0*/  @P1 SHF.R.U32.HI R2, RZ, R6, R3 ;  /* 0x00000006ff021219 */ /* 0x002fe20000011603 */
[----:B------:R-:W-:-:S03]  /*d0d0*/  IMAD.U32 R6, RZ, RZ, UR10 ;  /* 0x0000000aff067e24 */ /* 0x000fc6000f8e00ff */
[--C-:B------:R-:W-:Y:S01]  /*d0e0*/  SHF.R.S32.HI R3, RZ, 0x1f, R2.reuse ;  /* 0x0000001fff037819 */ /* 0x100fe20000011402 */
[----:B------:R-:W-:Y:S01]  /*d0f0*/  IMAD.MOV R5, RZ, RZ, -R2 ;  /* 0x000000ffff057224 */ /* 0x000fe200078e0a02 */
[----:B------:R-:W-:-:S03]  /*d100*/  IADD3 R2, P1, R2, UR8, RZ ;  /* 0x0000000802027c10 */ /* 0x000fc6000ff3e0ff */
[----:B------:R-:W-:Y:S01]  /*d110*/  IMAD R5, R7, R5, R4 ;  /* 0x0000000507057224 */ /* 0x000fe200078e0204 */
[----:B------:R-:W-:Y:S01]  /*d120*/  IADD3.X R3, R3, UR9, R6, P1, !PT ;  /* 0x0000000903037c10 */ /* 0x000fe20008ffe406 */
[----:B------:R-:W-:-:S03]  /*d130*/  ULDC.64 UR8, c[0x0][0xb50] ;  /* 0x0002d40000087ab9 */ /* 0x000fc60000000a00 */
[----:B------:R-:W-:Y:S01]  /*d140*/  SHF.R.S32.HI R4, RZ, 0x1f, R5 ;  /* 0x0000001fff047819 */ /* 0x000fe20000011405 */
[----:B------:R-:W-:-:S04]  /*d150*/  IMAD.WIDE.U32 R2, R5, UR16, R2 ;  /* 0x0000001005027c25 */ /* 0x000fc8000f8e0002 */
[----:B------:R-:W-:-:S04]  /*d160*/  IMAD R4, R4, UR16, RZ ;  /* 0x0000001004047c24 */ /* 0x000fc8000f8e02ff */
[----:B------:R-:W-:Y:S01]  /*d170*/  IMAD R7, R5, UR17, R4 ;  /* 0x0000001105077c24 */ /* 0x000fe2000f8e0204 */
[----:B------:R-:W-:-:S04]  /*d180*/  LEA R4, P1, R2, UR8, 0x2 ;  /* 0x0000000802047c11 */ /* 0x000fc8000f8210ff */
[----:B------:R-:W-:-:S04]  /*d190*/  IADD3 R3, R3, R7, RZ ;  /* 0x0000000703037210 */ /* 0x000fc80007ffe0ff */
[----:B------:R-:W-:Y:S01]  /*d1a0*/  LEA.HI.X R5, R2, UR9, R3, 0x2, P1 ;  /* 0x0000000902057c11 */ /* 0x000fe200088f1403 */
[----:B------:R-:W-:-:S05]  /*d1b0*/  IMAD.MOV.U32 R3, RZ, RZ, -0x800000 ;  /* 0xff800000ff037424 */ /* 0x000fca00078e00ff */
[----:B------:R0:W-:Y:S02]  /*d1c0*/  STG.E desc[UR36][R4.64], R3 ;  /* 0x0000000304007986 */ /* 0x0001e4000c101924 */
.L_x_221:
[----:B------:R-:W-:Y:S05]  /*d1d0*/  BSYNC B1 ;  /* 0x0000000000017941 */ /* 0x000fea0003800000 */
.L_x_220:
[----:B------:R-:W-:Y:S01]  /*d1e0*/  R2UR UR15, R216 ;  /* 0x00000000d80f72ca */ /* 0x000fe200000e0000 */
[----:B0-----:R-:W0:Y:S01]  /*d1f0*/  @P0 LDC R3, c[0x0][0xbf0] ;  /* 0x0002fc00ff030b82 */ /* 0x001e220000000800 */
[----:B------:R-:W-:Y:S01]  /*d200*/  ULDC.64 UR16, c[0x0][0xaa0] ;  /* 0x0002a80000107ab9 */ /* 0x000fe20000000a00 */
[----:B------:R-:W-:Y:S01]  /*d210*/  R2UR UR18, R214 ;  /* 0x00000000d61272ca */ /* 0x000fe200000e0000 */
[----:B------:R-:W-:Y:S01]  /*d220*/  UIMAD UR10, UR11, UR16, URZ ;  /* 0x000000100b0a72a4 */ /* 0x000fe2000f8e023f */
[----:B------:R-:W-:Y:S01]  /*d230*/  IMAD R2, R213, 0x20, R218 ;  /* 0x00000020d5027824 */ /* 0x000fe200078e02da */
[----:B------:R-:W-:Y:S01]  /*d240*/  UIMAD.WIDE.U32 UR8, UR4, UR16, URZ ;  /* 0x00000010040872a5 */ /* 0x000fe2000f8e003f */
[----:B------:R-:W-:Y:S01]  /*d250*/  BSSY B1, `(.L_x_222) ;  /* 0x0000045000017945 */ /* 0x000fe20003800000 */
[----:B------:R-:W-:Y:S01]  /*d260*/  UIMAD UR10, UR4, UR17, UR10 ;  /* 0x00000011040a72a4 */ /* 0x000fe2000f8e020a */
[----:B------:R-:W-:Y:S02]  /*d270*/  SHF.R.S32.HI R18, RZ, 0x1f, R22 ;  /* 0x0000001fff127819 */ /* 0x000fe40000011416 */
[----:B------:R-:W-:Y:S01]  /*d280*/  ULDC.64 UR16, c[0x0][0xae8] ;  /* 0x0002ba0000107ab9 */ /* 0x000fe20000000a00 */
[----:B------:R-:W-:Y:S01]  /*d290*/  UIADD3 UR9, UR9, UR10, URZ ;  /* 0x0000000a09097290 */ /* 0x000fe2000fffe03f */
[----:B------:R-:W-:Y:S01]  /*d2a0*/  IMAD.U32 R5, RZ, RZ, UR15 ;  /* 0x0000000fff057e24 */ /* 0x000fe2000f8e00ff */
[----:B------:R-:W-:Y:S01]  /*d2b0*/  UIMAD UR4, UR12, UR16, URZ ;  /* 0x000000100c0472a4 */ /* 0x000fe2000f8e023f */
[----:B------:R-:W-:Y:S01]  /*d2c0*/  SHF.R.S32.HI R19, RZ, 0x1f, R23 ;  /* 0x0000001fff137819 */ /* 0x000fe20000011417 */
[----:B------:R-:W-:Y:S01]  /*d2d0*/  UIMAD.WIDE.U32 UR8, UR18, UR16, UR8 ;  /* 0x00000010120872a5 */ /* 0x000fe2000f8e0008 */
[----:B------:R-:W-:Y:S01]  /*d2e0*/  IMAD R6, R5, 0x80, R2 ;  /* 0x0000008005067824 */ /* 0x000fe200078e0202 */
[----:B------:R-:W-:Y:S01]  /*d2f0*/  UIMAD UR4, UR18, UR17, UR4 ;  /* 0x00000011120472a4 */ /* 0x000fe2000f8e0204 */
[----:B------:R-:W-:Y:S01]  /*d300*/  SHF.R.S32.HI R20, RZ, 0x1f, R17 ;  /* 0x0000001fff147819 */ /* 0x000fe20000011411 */
[----:B------:R-:W-:Y:S01]  /*d310*/  ULDC.64 UR10, c[0x0][0xaf0] ;  /* 0x0002bc00000a7ab9 */ /* 0x000fe20000000a00 */
[----:B------:R-:W-:Y:S01]  /*d320*/  @P0 IMAD.HI.U32 R2, R6, R9, RZ ;  /* 0x0000000906020227 */ /* 0x000fe200078e00ff */
[----:B------:R-:W-:-:S02]  /*d330*/  UIADD3 UR9, UR9, UR4, URZ ;  /* 0x0000000409097290 */ /* 0x000fc4000fffe03f */
[----:B------:R-:W-:Y:S01]  /*d340*/  UIMAD UR4, UR14, UR10, URZ ;  /* 0x0000000a0e0472a4 */ /* 0x000fe2000f8e023f */
[----:B------:R-:W-:Y:S01]  /*d350*/  IMAD.MOV.U32 R5, RZ, RZ, R6 ;  /* 0x000000ffff057224 */ /* 0x000fe200078e0006 */
[----:B0-----:R-:W-:Y:S01]  /*d360*/  @P0 SHF.R.U32.HI R5, RZ, R3, R2 ;  /* 0x00000003ff050219 */ /* 0x001fe20000011602 */
[----:B------:R-:W-:Y:S02]  /*d370*/  UIMAD.WIDE.U32 UR8, UR13, UR10, UR8 ;  /* 0x0000000a0d0872a5 */ /* 0x000fe4000f8e0008 */
[----:B------:R-:W-:Y:S01]  /*d380*/  UIMAD UR4, UR13, UR11, UR4 ;  /* 0x0000000b0d0472a4 */ /* 0x000fe2000f8e0204 */
[--C-:B------:R-:W-:Y:S01]  /*d390*/  SHF.R.S32.HI R2, RZ, 0x1f, R5.reuse ;  /* 0x0000001fff027819 */ /* 0x100fe20000011405 */
[----:B------:R-:W-:Y:S01]  /*d3a0*/  IMAD.MOV R7, RZ, RZ, -R5 ;  /* 0x000000ffff077224 */ /* 0x000fe200078e0a05 */
[----:B------:R-:W-:Y:S01]  /*d3b0*/  ULDC.64 UR10, c[0x0][0xae0] ;  /* 0x0002b800000a7ab9 */ /* 0x000fe20000000a00 */
[----:B------:R-:W-:Y:S02]  /*d3c0*/  UIADD3 UR4, UR9, UR4, URZ ;  /* 0x0000000409047290 */ /* 0x000fe4000fffe03f */
[----:B------:R-:W-:Y:S01]  /*d3d0*/  MOV R3, UR9 ;  /* 0x0000000900037c02 */ /* 0x000fe20008000f00 */
[----:B------:R-:W-:-:S02]  /*d3e0*/  IMAD R4, R2, UR10, RZ ;  /* 0x0000000a02047c24 */ /* 0x000fc4000f8e02ff */
[----:B------:R-:W-:Y:S02]  /*d3f0*/  IMAD R7, R11, R7, R6 ;  /* 0x000000070b077224 */ /* 0x000fe400078e0206 */
[----:B------:R-:W-:Y:S01]  /*d400*/  IMAD.U32 R2, RZ, RZ, UR8 ;  /* 0x00000008ff027e24 */ /* 0x000fe2000f8e00ff */
[----:B------:R-:W-:Y:S01]  /*d410*/  ULDC.64 UR8, c[0x0][0xad8] ;  /* 0x0002b60000087ab9 */ /* 0x000fe20000000a00 */
[----:B------:R-:W-:Y:S02]  /*d420*/  IMAD.U32 R3, RZ, RZ, UR4 ;  /* 0x00000004ff037e24 */ /* 0x000fe4000f8e00ff */
[C---:B------:R-:W-:Y:S01]  /*d430*/  IMAD R9, R5.reuse, UR11, R4 ;  /* 0x0000000b05097c24 */ /* 0x040fe2000f8e0204 */
[----:B------:R-:W-:Y:S01]  /*d440*/  SHF.R.S32.HI R4, RZ, 0x1f, R7 ;  /* 0x0000001fff047819 */ /* 0x000fe20000011407 */
[----:B------:R-:W-:-:S04]  /*d450*/  IMAD.WIDE.U32 R2, R5, UR10, R2 ;  /* 0x0000000a05027c25 */ /* 0x000fc8000f8e0002 */
[----:B------:R-:W-:Y:S02]  /*d460*/  IMAD.U32 R5, RZ, RZ, UR15 ;  /* 0x0000000fff057e24 */ /* 0x000fe4000f8e00ff */
[----:B------:R-:W-:Y:S02]  /*d470*/  IMAD.IADD R3, R3, 0x1, R9 ;  /* 0x0000000103037824 */ /* 0x000fe400078e0209 */
[----:B------:R-:W-:Y:S02]  /*d480*/  IMAD R4, R4, UR8, RZ ;  /* 0x0000000804047c24 */ /* 0x000fe4000f8e02ff */
[----:B------:R-:W-:Y:S02]  /*d490*/  IMAD R8, R5, 0x80, R218 ;  /* 0x0000008005087824 */ /* 0x000fe400078e02da */
[----:B-----5:R-:W-:Y:S02]  /*d4a0*/  IMAD R11, R0, R11, RZ ;  /* 0x0000000b000b7224 */ /* 0x020fe400078e02ff */
[----:B------:R-:W-:-:S02]  /*d4b0*/  IMAD R5, R7, UR9, R4 ;  /* 0x0000000907057c24 */ /* 0x000fc4000f8e0204 */
[----:B------:R-:W-:Y:S01]  /*d4c0*/  IMAD.WIDE.U32 R2, R7, UR8, R2 ;  /* 0x0000000807027c25 */ /* 0x000fe2000f8e0002 */
[C---:B------:R-:W-:Y:S01]  /*d4d0*/  ISETP.GE.AND P2, PT, R8.reuse, R11, PT ;  /* 0x0000000b0800720c */ /* 0x040fe20003f46270 */
[----:B------:R-:W-:Y:S02]  /*d4e0*/  ULDC.64 UR8, c[0x0][0xa80] ;  /* 0x0002a00000087ab9 */ /* 0x000fe40000000a00 */
[----:B------:R-:W-:Y:S01]  /*d4f0*/  VIADD R0, R8, 0x20 ;  /* 0x0000002008007836 */ /* 0x000fe20000000000 */
[----:B------:R-:W-:Y:S01]  /*d500*/  LEA R4, P3, R2, UR8, 0x1 ;  /* 0x0000000802047c11 */ /* 0x000fe2000f8608ff */
[----:B------:R-:W-:-:S03]  /*d510*/  IMAD.IADD R3, R3, 0x1, R5 ;  /* 0x0000000103037824 */ /* 0x000fc600078e0205 */
[-C--:B------:R-:W-:Y:S01]  /*d520*/  ISETP.GE.AND P1, PT, R0, R11.reuse, PT ;  /* 0x0000000b0000720c */ /* 0x080fe20003f26270 */
[----:B------:R-:W-:Y:S01]  /*d530*/  VIADD R0, R8, 0x40 ;  /* 0x0000004008007836 */ /* 0x000fe20000000000 */
[----:B------:R-:W-:Y:S02]  /*d540*/  LEA.HI.X R5, R2, UR9, R3, 0x1, P3 ;  /* 0x0000000902057c11 */ /* 0x000fe400098f0c03 */
[----:B------:R0:W1:Y:S02]  /*d550*/  SHFL.IDX PT, R2, R4, RZ, 0x181f ;  /* 0x00181fff04027589 */ /* 0x00006400000e0000 */
[----:B------:R-:W-:Y:S02]  /*d560*/  ISETP.GE.AND P0, PT, R0, R11, PT ;  /* 0x0000000b0000720c */ /* 0x000fe40003f06270 */
[----:B------:R0:W2:Y:S01]  /*d570*/  SHFL.IDX PT, R0, R5, RZ, 0x181f ;  /* 0x00181fff05007589 */ /* 0x0000a200000e0000 */
[----:B------:R-:W-:Y:S10]  /*d580*/  @P2 BRA `(.L_x_223) ;  /* 0x0000000000442947 */ /* 0x000ff40003800000 */
        /* <DEDUP_REMOVED lines=8> */
[----:B------:R3:W-:Y:S01]  /*d610*/  @!P5 ST.E.128 desc[UR36][R6.64], RZ ;  /* 0x000000ff0600d985 */ /* 0x0007e2000c101d24 */
[----:B------:R-:W-:Y:S02]  /*d620*/  @!P4 LEA.HI.X R13, R23, R0, R19, 0x1, P6 ;  /* 0x00000000170dc211 */ /* 0x000fe400030f0c13 */
[----:B------:R-:W-:-:S03]  /*d630*/  @!P3 LEA R14, P6, R22, R2, 0x1 ;  /* 0x00000002160eb211 */ /* 0x000fc600078c08ff */
[----:B------:R3:W-:Y:S01]  /*d640*/  @!P4 ST.E.128 desc[UR36][R12.64], RZ ;  /* 0x000000ff0c00c985 */ /* 0x0007e2000c101d24 */
[----:B------:R-:W-:Y:S02]  /*d650*/  @!P3 LEA.HI.X R15, R22, R0, R18, 0x1, P6 ;  /* 0x00000000160fb211 */ /* 0x000fe400030f0c12 */
[----:B------:R-:W-:-:S03]  /*d660*/  @!P2 LEA R2, P6, R212, R2, 0x1 ;  /* 0x00000002d402a211 */ /* 0x000fc600078c08ff */
[----:B------:R3:W-:Y:S01]  /*d670*/  @!P3 ST.E.128 desc[UR36][R14.64], RZ ;  /* 0x000000ff0e00b985 */ /* 0x0007e2000c101d24 */
[----:B------:R-:W-:-:S05]  /*d680*/  @!P2 LEA.HI.X R3, R212, R0, R227, 0x1, P6 ;  /* 0x00000000d403a211 */ /* 0x000fca00030f0ce3 */
[----:B------:R3:W-:Y:S04]  /*d690*/  @!P2 ST.E.128 desc[UR36][R2.64], RZ ;  /* 0x000000ff0200a985 */ /* 0x0007e8000c101d24 */
.L_x_223:
[----:B------:R-:W-:Y:S05]  /*d6a0*/  BSYNC B1 ;  /* 0x0000000000017941 */ /* 0x000fea0003800000 */
.L_x_222:
[----:B--2---:R2:W4:Y:S01]  /*d6b0*/  SHFL.IDX PT, R0, R5, 0x1, 0x181f ;  /* 0x00381f0005007f89 */ /* 0x00452200000e0000 */
[----:B------:R-:W-:Y:S03]  /*d6c0*/  BSSY B1, `(.L_x_224) ;  /* 0x0000014000017945 */ /* 0x000fe60003800000 */
[----:B-1-3--:R2:W1:Y:S01]  /*d6d0*/  SHFL.IDX PT, R2, R4, 0x1, 0x181f ;  /* 0x00381f0004027f89 */ /* 0x00a46200000e0000 */
[----:B------:R-:W-:Y:S05]  /*d6e0*/  @P1 BRA `(.L_x_225) ;  /* 0x0000000000441947 */ /* 0x000fea0003800000 */
[----:B------:R-:W-:Y:S02]  /*d6f0*/  ULDC UR4, c[0x0][0xac8] ;  /* 0x0002b20000047ab9 */ /* 0x000fe40000000800 */
[----:B------:R-:W-:Y:S02]  /*d700*/  ISETP.GE.AND P4, PT, R17, UR4, PT ;  /* 0x0000000411007c0c */ /* 0x000fe4000bf86270 */
[----:B------:R-:W-:Y:S02]  /*d710*/  ISETP.GE.AND P3, PT, R23, UR4, PT ;  /* 0x0000000417007c0c */ /* 0x000fe4000bf66270 */
[----:B------:R-:W-:Y:S02]  /*d720*/  ISETP.GE.AND P2, PT, R22, UR4, PT ;  /* 0x0000000416007c0c */ /* 0x000fe4000bf46270 */
[----:B------:R-:W-:-:S07]  /*d730*/  ISETP.GE.AND P1, PT, R212, UR4, PT ;  /* 0x00000004d4007c0c */ /* 0x000fce000bf26270 */
[-C--:B-1----:R-:W-:Y:S02]  /*d740*/  @!P4 LEA R6, P6, R17, R2.reuse, 0x1 ;  /* 0x000000021106c211 */ /* 0x082fe400078c08ff */
[----:B------:R-:W-:Y:S02]  /*d750*/  @!P3 LEA R12, P5, R23, R2, 0x1 ;  /* 0x00000002170cb211 */ /* 0x000fe400078a08ff */
[----:B----4-:R-:W-:Y:S02]  /*d760*/  @!P4 LEA.HI.X R7, R17, R0, R20, 0x1, P6 ;  /* 0x000000001107c211 */ /* 0x010fe400030f0c14 */
[----:B------:R-:W-:Y:S02]  /*d770*/  @!P2 LEA R14, P6, R22, R2, 0x1 ;  /* 0x00000002160ea211 */ /* 0x000fe400078c08ff */
[----:B------:R-:W-:Y:S01]  /*d780*/  @!P3 LEA.HI.X R13, R23, R0, R19, 0x1, P5 ;  /* 0x00000000170db211 */ /* 0x000fe200028f0c13 */
[----:B------:R3:W-:Y:S01]  /*d790*/  @!P4 ST.E.128 desc[UR36][R6.64], RZ ;  /* 0x000000ff0600c985 */ /* 0x0007e2000c101d24 */
[----:B------:R-:W-:-:S02]  /*d7a0*/  @!P1 LEA R2, P5, R212, R2, 0x1 ;  /* 0x00000002d4029211 */ /* 0x000fc400078a08ff */
[-C--:B------:R-:W-:Y:S01]  /*d7b0*/  @!P2 LEA.HI.X R15, R22, R0.reuse, R18, 0x1, P6 ;  /* 0x00000000160fa211 */ /* 0x080fe200030f0c12 */
[----:B------:R3:W-:Y:S01]  /*d7c0*/  @!P3 ST.E.128 desc[UR36][R12.64], RZ ;  /* 0x000000ff0c00b985 */ /* 0x0007e2000c101d24 */
[----:B------:R-:W-:-:S03]  /*d7d0*/  @!P1 LEA.HI.X R3, R212, R0, R227, 0x1, P5 ;  /* 0x00000000d4039211 */ /* 0x000fc600028f0ce3 */
[----:B------:R3:W-:Y:S04]  /*d7e0*/  @!P2 ST.E.128 desc[UR36][R14.64], RZ ;  /* 0x000000ff0e00a985 */ /* 0x0007e8000c101d24 */
[----:B------:R3:W-:Y:S02]  /*d7f0*/  @!P1 ST.E.128 desc[UR36][R2.64], RZ ;  /* 0x000000ff02009985 */ /* 0x0007e4000c101d24 */
.L_x_225:
[----:B------:R-:W-:Y:S05]  /*d800*/  BSYNC B1 ;  /* 0x0000000000017941 */ /* 0x000fea0003800000 */
.L_x_224:
[----:B----4-:R4:W0:Y:S01]  /*d810*/  SHFL.IDX PT, R0, R5, 0x2, 0x181f ;  /* 0x00581f0005007f89 */ /* 0x01082200000e0000 */
        /* <DEDUP_REMOVED lines=9> */
[-C--:B------:R-:W-:Y:S02]  /*d8b0*/  @!P2 LEA R12, P5, R23, R2.reuse, 0x1 ;  /* 0x00000002170ca211 */ /* 0x080fe400078a08ff */
[----:B------:R-:W-:Y:S02]  /*d8c0*/  @!P1 LEA R14, P4, R22, R2, 0x1 ;  /* 0x00000002160e9211 */ /* 0x000fe400078808ff */
[----:B0-----:R-:W-:Y:S02]  /*d8d0*/  @!P3 LEA.HI.X R7, R17, R0, R20, 0x1, P6 ;  /* 0x000000001107b211 */ /* 0x001fe400030f0c14 */
[----:B------:R-:W-:Y:S02]  /*d8e0*/  @!P0 LEA R2, P6, R212, R2, 0x1 ;  /* 0x00000002d4028211 */ /* 0x000fe400078c08ff */
[-C--:B------:R-:W-:Y:S01]  /*d8f0*/  @!P2 LEA.HI.X R13, R23, R0.reuse, R19, 0x1, P5 ;  /* 0x00000000170da211 */ /* 0x080fe200028f0c13 */
[----:B------:R3:W-:Y:S01]  /*d900*/  @!P3 ST.E.128 desc[UR36][R6.64], RZ ;  /* 0x000000ff0600b985 */ /* 0x0007e2000c101d24 */
[----:B------:R-:W-:-:S02]  /*d910*/  @!P1 LEA.HI.X R15, R22, R0, R18, 0x1, P4 ;  /* 0x00000000160f9211 */ /* 0x000fc400020f0c12 */
[----:B------:R-:W-:Y:S01]  /*d920*/  @!P0 LEA.HI.X R3, R212, R0, R227, 0x1, P6 ;  /* 0x00000000d4038211 */ /* 0x000fe200030f0ce3 */
[----:B------:R3:W-:Y:S04]  /*d930*/  @!P2 ST.E.128 desc[UR36][R12.64], RZ ;  /* 0x000000ff0c00a985 */ /* 0x0007e8000c101d24 */
[----:B------:R3:W-:Y:S04]  /*d940*/  @!P1 ST.E.128 desc[UR36][R14.64], RZ ;  /* 0x000000ff0e009985 */ /* 0x0007e8000c101d24 */
[----:B------:R3:W-:Y:S02]  /*d950*/  @!P0 ST.E.128 desc[UR36][R2.64], RZ ;  /* 0x000000ff02008985 */ /* 0x0007e4000c101d24 */
.L_x_227:
[----:B------:R-:W-:Y:S05]  /*d960*/  BSYNC B1 ;  /* 0x0000000000017941 */ /* 0x000fea0003800000 */
.L_x_226:
[----:B0-----:R-:W-:Y:S01]  /*d970*/  IADD3 R0, R8, 0x60, RZ ;  /* 0x0000006008007810 */ /* 0x001fe20007ffe0ff */
[----:B---3--:R0:W3:Y:S03]  /*d980*/  SHFL.IDX PT, R6, R5, 0x3, 0x181f ;  /* 0x00781f0005067f89 */ /* 0x0080e600000e0000 */
[----:B------:R-:W-:Y:S01]  /*d990*/  ISETP.GE.AND P0, PT, R0, R11, PT ;  /* 0x0000000b0000720c */ /* 0x000fe20003f06270 */
[----:B-1----:R0:W1:-:S12]  /*d9a0*/  SHFL.IDX PT, R2, R4, 0x3, 0x181f ;  /* 0x00781f0004027f89 */ /* 0x00205800000e0000 */
[----:B0-----:R-:W-:Y:S05]  /*d9b0*/  @P0 BRA `(.L_x_218) ;  /* 0x0000000000440947 */ /* 0x001fea0003800000 */
[----:B------:R-:W-:Y:S02]  /*d9c0*/  ULDC UR4, c[0x0][0xac8] ;  /* 0x0002b20000047ab9 */ /* 0x000fe40000000800 */
[----:B------:R-:W-:Y:S02]  /*d9d0*/  ISETP.GE.AND P3, PT, R17, UR4, PT ;  /* 0x0000000411007c0c */ /* 0x000fe4000bf66270 */
[----:B------:R-:W-:Y:S02]  /*d9e0*/  ISETP.GE.AND P2, PT, R23, UR4, PT ;  /* 0x0000000417007c0c */ /* 0x000fe4000bf46270 */
[----:B------:R-:W-:Y:S02]  /*d9f0*/  ISETP.GE.AND P1, PT, R22, UR4, PT ;  /* 0x0000000416007c0c */ /* 0x000fe4000bf26270 */
[----:B------:R-:W-:-:S07]  /*da00*/  ISETP.GE.AND P0, PT, R212, UR4, PT ;  /* 0x00000004d4007c0c */ /* 0x000fce000bf06270 */
[-C--:B-12-4-:R-:W-:Y:S02]  /*da10*/  @!P3 LEA R4, P6, R17, R2.reuse, 0x1 ;  /* 0x000000021104b211 */ /* 0x096fe400078c08ff */
[-C--:B------:R-:W-:Y:S02]  /*da20*/  @!P2 LEA R8, P5, R23, R2.reuse, 0x1 ;  /* 0x000000021708a211 */ /* 0x080fe400078a08ff */
[----:B------:R-:W-:Y:S02]  /*da30*/  @!P1 LEA R10, P4, R22, R2, 0x1 ;  /* 0x00000002160a9211 */ /* 0x000fe400078808ff */
[----:B---3--:R-:W-:Y:S02]  /*da40*/  @!P3 LEA.HI.X R5, R17, R6, R20, 0x1, P6 ;  /* 0x000000061105b211 */ /* 0x008fe400030f0c14 */
        /* <DEDUP_REMOVED lines=8> */
.L_x_218:
[----:B------:R-:W-:Y:S05]  /*dad0*/  BSYNC B0 ;  /* 0x0000000000007941 */ /* 0x000fea0003800000 */
.L_x_209:
[----:B------:R-:W-:Y:S02]  /*dae0*/  ULDC UR4, c[0x0][0xc3c] ;  /* 0x00030f0000047ab9 */ /* 0x000fe40000000800 */
[----:B------:R-:W-:-:S06]  /*daf0*/  UISETP.GE.AND UP0, UPT, UR7, UR4, UPT ;  /* 0x000000040700728c */ /* 0x000fcc000bf06270 */
[----:B------:R-:W-:-:S13]  /*db00*/  PLOP3.LUT P0, PT, PT, PT, UP0, 0x80, 0x0 ;  /* 0x000000000000781c */ /* 0x000fda0003f0f008 */
[----:B------:R-:W-:Y:S05]  /*db10*/  @!P0 BRA `(.L_x_228) ;  /* 0xffffff3000ac8947 */ /* 0x000fea000383ffff */
[----:B------:R-:W-:Y:S05]  /*db20*/  EXIT ;  /* 0x000000000000794d */ /* 0x000fea0003800000 */
.L_x_181:
[----:B------:R-:W-:-:S08]  /*db30*/  NOP ;  /* 0x0000000000007918 */ /* 0x000fd00000000000 */
[----:B0-----:R-:W0:-:S00]  /*db40*/  USETMAXREG.DEALLOC.CTAPOOL 0x28 ;  /* 0x00000028000079c8 */ /* 0x001e0000080e0500 */
[----:B0-----:R-:W-:Y:S02]  /*db50*/  LOP3.LUT R0, R0, 0x3, RZ, 0xc0, !PT ;  /* 0x0000000300007812 */ /* 0x001fe400078ec0ff */
[----:B------:R-:W-:-:S04]  /*db60*/  LOP3.LUT R23, R23, 0xfffffeff, RZ, 0xc0, !PT ;  /* 0xfffffeff17177812 */ /* 0x000fc800078ec0ff */
[----:B------:R-:W0:Y:S02]  /*db70*/  SHFL.IDX PT, R0, R0, RZ, 0x1f ;  /* 0x00001fff00007589 */ /* 0x000e2400000e0000 */
[----:B0-----:R-:W-:Y:S01]  /*db80*/  ISETP.NE.AND P0, PT, R0, RZ, PT ;  /* 0x000000ff0000720c */ /* 0x001fe20003f05270 */
[----:B------:R-:W-:-:S12]  /*db90*/  IMAD.MOV.U32 R0, RZ, RZ, RZ ;  /* 0x000000ffff007224 */ /* 0x000fd800078e00ff */
[----:B------:R-:W-:Y:S01]  /*dba0*/  @P0 LOP3.LUT R23, R23, 0x100, RZ, 0xfc, !PT ;  /* 0x0000010017170812 */ /* 0x000fe200078efcff */
[----:B------:R-:W-:Y:S06]  /*dbb0*/  @!P0 BRA `(.L_x_229) ;  /* 0x00000000001c8947 */ /* 0x000fec0003800000 */
[----:B------:R-:W0:Y:S08]  /*dbc0*/  S2UR UR5, SR_CgaCtaId ;  /* 0x00000000000579c3 */ /* 0x000e300000008800 */
[----:B------:R-:W-:Y:S06]  /*dbd0*/  BAR.SYNC.DEFER_BLOCKING 0x5, 0x180 ;  /* 0x0146000000007b1d */ /* 0x000fec0000010000 */
[----:B------:R-:W-:-:S02]  /*dbe0*/  UMOV UR4, 0x400 ;  /* 0x0000040000047882 */ /* 0x000fc40000000000 */
[----:B0-----:R-:W-:-:S09]  /*dbf0*/  ULEA UR4, UR5, UR4, 0x18 ;  /* 0x0000000405047291 */ /* 0x001fd2000f8ec03f */
[----:B------:R-:W1:Y:S01]  /*dc00*/  LDS.128 R16, [UR4+0x388d0] ;  /* 0x0388d004ff107984 */ /* 0x000e620008000c00 */
[----:B------:R-:W-:Y:S06]  /*dc10*/  BAR.ARV 0x4, 0x180 ;  /* 0x0106000000007b1d */ /* 0x000fec0000002000 */
[----:B------:R-:W-:Y:S05]  /*dc20*/  BRA `(.L_x_230) ;  /* 0x0000000800007947 */ /* 0x000fea0003800000 */
.L_x_229:
[----:B------:R-:W0:Y:S01]  /*dc30*/  S2R R2, SR_TID.X ;  /* 0x0000000000027919 */ /* 0x000e220000002100 */
[----:B------:R-:W-:Y:S01]  /*dc40*/  ULDC UR4, c[0x0][0xc3c] ;  /* 0x00030f0000047ab9 */ /* 0x000fe20000000800 */
[----:B------:R-:W1:Y:S01]  /*dc50*/  S2UR UR6, SR_CTAID.X ;  /* 0x00000000000679c3 */ /* 0x000e620000002500 */
[----:B------:R-:W-:Y:S01]  /*dc60*/  ULDC UR5, c[0x0][0xc38] ;  /* 0x00030e0000057ab9 */ /* 0x000fe20000000800 */
[----:B0-----:R-:W-:-:S04]  /*dc70*/  LOP3.LUT R5, R2, 0x1f, RZ, 0xc0, !PT ;  /* 0x0000001f02057812 */ /* 0x001fc800078ec0ff */
[----:B------:R-:W-:-:S04]  /*dc80*/  ISETP.NE.AND P0, PT, R5, 0x1f, PT ;  /* 0x0000001f0500780c */ /* 0x000fc80003f05270 */
[----:B------:R-:W-:-:S13]  /*dc90*/  ISETP.GE.OR P1, PT, R5, UR4, !P0 ;  /* 0x0000000405007c0c */ /* 0x000fda000c726670 */
[----:B------:R-:W0:Y:S02]  /*dca0*/  @!P1 LDC.64 R2, c[0x0][0xc80] ;  /* 0x00032000ff029b82 */ /* 0x000e240000000a00 */
[----:B0-----:R-:W-:-:S05]  /*dcb0*/  @!P1 IMAD.WIDE.U32 R2, R5, 0x4, R2 ;  /* 0x0000000405029825 */ /* 0x001fca00078e0002 */
[----:B------:R-:W2:Y:S01]  /*dcc0*/  @!P1 LDG.E R0, desc[UR36][R2.64] ;  /* 0x0000002402009981 */ /* 0x000ea2000c1e1900 */
[C---:B------:R-:W-:Y:S01]  /*dcd0*/  ISETP.NE.AND P1, PT, R5.reuse, RZ, PT ;  /* 0x000000ff0500720c */ /* 0x040fe20003f25270 */
[----:B------:R-:W-:Y:S01]  /*dce0*/  UMOV UR4, URZ ;  /* 0x0000003f00047c82 */ /* 0x000fe20008000000 */
[C---:B------:R-:W-:Y:S01]  /*dcf0*/  ISETP.GE.U32.AND P2, PT, R5.reuse, 0x2, PT ;  /* 0x000000020500780c */ /* 0x040fe20003f46070 */
[----:B------:R-:W-:Y:S01]  /*dd00*/  IMAD.MOV.U32 R16, RZ, RZ, RZ ;  /* 0x000000ffff107224 */ /* 0x000fe200078e00ff */
[C---:B------:R-:W-:Y:S02]  /*dd10*/  ISETP.GE.U32.AND P3, PT, R5.reuse, 0x4, PT ;  /* 0x000000040500780c */ /* 0x040fe40003f66070 */
[C---:B------:R-:W-:Y:S02]  /*dd20*/  ISETP.GE.U32.AND P4, PT, R5.reuse, 0x8, PT ;  /* 0x000000080500780c */ /* 0x040fe40003f86070 */
[----:B------:R-:W-:Y:S01]  /*dd30*/  ISETP.GE.U32.AND P5, PT, R5, 0x10, PT ;  /* 0x000000100500780c */ /* 0x000fe20003fa6070 */
[----:B--2---:R-:W0:Y:S02]  /*dd40*/  SHFL.UP PT, R4, R0, 0x1, RZ ;  /* 0x0420000000047989 */ /* 0x004e2400000e00ff */
[----:B0-----:R-:W-:-:S05]  /*dd50*/  SEL R7, R4, RZ, P1 ;  /* 0x000000ff04077207 */ /* 0x001fca0000800000 */
[----:B------:R-:W-:-:S05]  /*dd60*/  IMAD.IADD R7, R0, 0x1, R7 ;  /* 0x0000000100077824 */ /* 0x000fca00078e0207 */
[----:B------:R-:W0:Y:S02]  /*dd70*/  SHFL.UP PT, R4, R7, 0x2, RZ ;  /* 0x0440000007047989 */ /* 0x000e2400000e00ff */
        /* <DEDUP_REMOVED lines=11> */
[----:B------:R-:W0:Y:S02]  /*de30*/  SHFL.IDX PT, R4, R7, 0x1f, 0x1f ;  /* 0x03e01f0007047f89 */ /* 0x000e2400000e0000 */
[----:B0-----:R-:W-:-:S05]  /*de40*/  IMAD R4, R4, UR5, RZ ;  /* 0x0000000504047c24 */ /* 0x001fca000f8e02ff */
[----:B-1----:R-:W-:Y:S02]  /*de50*/  ISETP.GT.AND P6, PT, R4, UR6, PT ;  /* 0x0000000604007c0c */ /* 0x002fe4000bfc4270 */
[----:B------:R-:W-:-:S11]  /*de60*/  MOV R3, R4 ;  /* 0x0000000400037202 */ /* 0x000fd60000000f00 */
[----:B------:R-:W-:Y:S05]  /*de70*/  @P6 BRA `(.L_x_231) ;  /* 0x0000000000946947 */ /* 0x000fea0003800000 */
[----:B------:R-:W-:Y:S01]  /*de80*/  IMAD.MOV.U32 R4, RZ, RZ, R3 ;  /* 0x000000ffff047224 */ /* 0x000fe200078e0003 */
[----:B------:R-:W-:Y:S01]  /*de90*/  UMOV UR4, URZ ;  /* 0x0000003f00047c82 */ /* 0x000fe20008000000 */
[----:B------:R-:W-:-:S05]  /*dea0*/  ULDC UR5, c[0x0][0xc38] ;  /* 0x00030e0000057ab9 */ /* 0x000fca0000000800 */
.L_x_235:
[----:B------:R-:W0:Y:S01]  /*deb0*/  LDC R2, c[0x0][0xc3c] ;  /* 0x00030f00ff027b82 */ /* 0x000e220000000800 */
[----:B------:R-:W-:-:S06]  /*dec0*/  UIADD3 UR4, UR4, 0x1f, URZ ;  /* 0x0000001f04047890 */ /* 0x000fcc000fffe03f */
[----:B0-----:R-:W-:-:S13]  /*ded0*/  ISETP.LE.AND P6, PT, R2, UR4, PT ;  /* 0x0000000402007c0c */ /* 0x001fda000bfc3270 */
[----:B------:R-:W-:Y:S05]  /*dee0*/  @P6 BRA `(.L_x_232) ;  /* 0x0000000400246947 */ /* 0x000fea0003800000 */
[----:B------:R-:W-:Y:S01]  /*def0*/  VIADD R7, R5, UR4 ;  /* 0x0000000405077c36 */ /* 0x000fe20008000000 */
[----:B------:R-:W-:Y:S01]  /*df00*/  BSSY B0, `(.L_x_233) ;  /* 0x0000007000007945 */ /* 0x000fe20003800000 */
[----:B------:R-:W-:-:S03]  /*df10*/  IMAD.MOV.U32 R0, RZ, RZ, RZ ;  /* 0x000000ffff007224 */ /* 0x000fc600078e00ff */
[----:B------:R-:W-:-:S13]  /*df20*/  ISETP.GE.OR P6, PT, R7, R2, !P0 ;  /* 0x000000020700720c */ /* 0x000fda00047c6670 */
[----:B------:R-:W-:Y:S05]  /*df30*/  @P6 BRA `(.L_x_234) ;  /* 0x00000000000c6947 */ /* 0x000fea0003800000 */
[----:B------:R-:W0:Y:S02]  /*df40*/  LDC.64 R2, c[0x0][0xc80] ;  /* 0x00032000ff027b82 */ /* 0x000e240000000a00 */
[----:B0-----:R-:W-:-:S05]  /*df50*/  IMAD.WIDE R2, R7, 0x4, R2 ;  /* 0x0000000407027825 */ /* 0x001fca00078e0202 */
[----:B------:R0:W5:Y:S02]  /*df60*/  LDG.E R0, desc[UR36][R2.64] ;  /* 0x0000002402007981 */ /* 0x000164000c1e1900 */
.L_x_234:
[----:B------:R-:W-:Y:S05]  /*df70*/  BSYNC B0 ;  /* 0x0000000000007941 */ /* 0x000fea0003800000 */
.L_x_233:
[----:B0----5:R-:W0:Y:S02]  /*df80*/  SHFL.UP PT, R2, R0, 0x1, RZ ;  /* 0x0420000000027989 */ /* 0x021e2400000e00ff */
        /* <DEDUP_REMOVED lines=12> */
[----:B0-----:R-:W-:-:S04]  /*e050*/  SEL R9, R8, RZ, P5 ;  /* 0x000000ff08097207 */ /* 0x001fc80002800000 */
[----:B------:R-:W-:-:S05]  /*e060*/  IADD3 R9, R6, R9, RZ ;  /* 0x0000000906097210 */ /* 0x000fca0007ffe0ff */
[----:B------:R-:W0:Y:S02]  /*e070*/  SHFL.IDX PT, R3, R9, 0x1f, 0x1f ;  /* 0x03e01f0009037f89 */ /* 0x000e2400000e0000 */
[----:B0-----:R-:W-:-:S04]  /*e080*/  IMAD R3, R3, UR5, RZ ;  /* 0x0000000503037c24 */ /* 0x001fc8000f8e02ff */
[----:B------:R-:W-:-:S05]  /*e090*/  IMAD.IADD R4, R3, 0x1, R4 ;  /* 0x0000000103047824 */ /* 0x000fca00078e0204 */
[----:B------:R-:W-:-:S13]  /*e0a0*/  ISETP.GT.AND P6, PT, R4, UR6, PT ;  /* 0x0000000604007c0c */ /* 0x000fda000bfc4270 */
[----:B------:R-:W-:Y:S05]  /*e0b0*/  @!P6 BRA `(.L_x_235) ;  /* 0xfffffffc007ce947 */ /* 0x000fea000383ffff */
[----:B------:R-:W-:-:S07]  /*e0c0*/  IMAD.MOV.U32 R7, RZ, RZ, R9 ;  /* 0x000000ffff077224 */ /* 0x000fce00078e0009 */
.L_x_231:
[----:B------:R-:W-:-:S04]  /*e0d0*/  IMAD.IADD R8, R4, 0x1, -R3 ;  /* 0x0000000104087824 */ /* 0x000fc800078e0a03 */
[----:B------:R-:W-:-:S05]  /*e0e0*/  IMAD R2, R7, UR5, R8 ;  /* 0x0000000507027c24 */ /* 0x000fca000f8e0208 */
[----:B------:R-:W-:-:S13]  /*e0f0*/  ISETP.GT.AND P0, PT, R2, UR6, PT ;  /* 0x0000000602007c0c */ /* 0x000fda000bf04270 */
[----:B------:R-:W-:-:S04]  /*e100*/  VOTE.ANY R4, PT, !P0 ;  /* 0x0000000000047806 */ /* 0x000fc800040e0100 */
[----:B------:R-:W0:Y:S01]  /*e110*/  POPC R19, R4 ;  /* 0x0000000400137309 */ /* 0x000e220000000000 */
[----:B------:R-:W-:Y:S01]  /*e120*/  ISETP.NE.AND P0, PT, R4, RZ, PT ;  /* 0x000000ff0400720c */ /* 0x000fe20003f05270 */
[----:B0-----:R-:W0:Y:S02]  /*e130*/  SHFL.IDX PT, R10, R0, R19, 0x1f ;  /* 0x00001f13000a7589 */ /* 0x001e2400000e0000 */
[----:B0-----:R-:W-:-:S04]  /*e140*/  IABS R9, R10 ;  /* 0x0000000a00097213 */ /* 0x001fc80000000000 */
[----:B------:R-:W0:Y:S08]  /*e150*/  I2F.RP R6, R9 ;  /* 0x0000000900067306 */ /* 0x000e300000209400 */
[----:B0-----:R-:W0:Y:S02]  /*e160*/  MUFU.RCP R6, R6 ;  /* 0x0000000600067308 */ /* 0x001e240000001000 */
[----:B0-----:R-:W-:-:S06]  /*e170*/  VIADD R2, R6, 0xffffffe ;  /* 0x0ffffffe06027836 */ /* 0x001fcc0000000000 */
[----:B------:R0:W1:Y:S01]  /*e180*/  F2I.FTZ.U32.TRUNC.NTZ R3, R2 ;  /* 0x0000000200037305 */ /* 0x000062000021f000 */
[----:B------:R-:W-:Y:S05]  /*e190*/  @!P0 BRA `(.L_x_236) ;  /* 0x0000000000088947 */ /* 0x000fea0003800000 */
[----:B------:R-:W-:-:S06]  /*e1a0*/  VIADD R16, R19, 0xffffffff ;  /* 0xffffffff13107836 */ /* 0x000fcc0000000000 */
[----:B------:R2:W3:Y:S02]  /*e1b0*/  SHFL.IDX PT, R16, R7, R16, 0x1f ;  /* 0x00001f1007107589 */ /* 0x0004e400000e0000 */
.L_x_236:
[----:B---3--:R-:W-:Y:S01]  /*e1c0*/  IMAD R16, R16, UR5, R8 ;  /* 0x0000000510107c24 */ /* 0x008fe2000f8e0208 */
[----:B0-----:R-:W-:Y:S01]  /*e1d0*/  IABS R2, R10 ;  /* 0x0000000a00027213 */ /* 0x001fe20000000000 */
[----:B-1----:R-:W-:Y:S01]  /*e1e0*/  IMAD.MOV R0, RZ, RZ, -R3 ;  /* 0x000000ffff007224 */ /* 0x002fe200078e0a03 */
[----:B------:R-:W-:Y:S02]  /*e1f0*/  IADD3 R19, R19, UR4, RZ ;  /* 0x0000000413137c10 */ /* 0x000fe4000fffe0ff */
[----:B------:R-:W-:Y:S01]  /*e200*/  IADD3 R11, -R16, UR6, RZ ;  /* 0x00000006100b7c10 */ /* 0x000fe2000fffe1ff */
[----:B------:R-:W-:Y:S01]  /*e210*/  IMAD.MOV R4, RZ, RZ, -R2 ;  /* 0x000000ffff047224 */ /* 0x000fe200078e0a02 */
[----:B------:R-:W-:Y:S01]  /*e220*/  MOV R2, RZ ;  /* 0x000000ff00027202 */ /* 0x000fe20000000f00 */
[----:B--2---:R-:W-:Y:S01]  /*e230*/  IMAD R7, R0, R9, RZ ;  /* 0x0000000900077224 */ /* 0x004fe200078e02ff */
[----:B------:R-:W-:-:S03]  /*e240*/  IABS R0, R11 ;  /* 0x0000000b00007213 */ /* 0x000fc60000000000 */
[----:B------:R-:W-:-:S04]  /*e250*/  IMAD.HI.U32 R2, R3, R7, R2 ;  /* 0x0000000703027227 */ /* 0x000fc800078e0002 */
[----:B------:R-:W-:Y:S02]  /*e260*/  IMAD.MOV.U32 R3, RZ, RZ, R0 ;  /* 0x000000ffff037224 */ /* 0x000fe400078e0000 */
[----:B------:R-:W-:Y:S02]  /*e270*/  IMAD.MOV.U32 R0, RZ, RZ, R4 ;  /* 0x000000ffff007224 */ /* 0x000fe400078e0004 */
[----:B------:R-:W-:-:S04]  /*e280*/  IMAD.HI.U32 R2, R2, R3, RZ ;  /* 0x0000000302027227 */ /* 0x000fc800078e00ff */
[----:B------:R-:W-:-:S05]  /*e290*/  IMAD R0, R2, R0, R3 ;  /* 0x0000000002007224 */ /* 0x000fca00078e0203 */
[----:B------:R-:W-:-:S13]  /*e2a0*/  ISETP.GT.U32.AND P1, PT, R9, R0, PT ;  /* 0x000000000900720c */ /* 0x000fda0003f24070 */
[----:B------:R-:W-:Y:S02]  /*e2b0*/  @!P1 IMAD.IADD R0, R0, 0x1, -R9 ;  /* 0x0000000100009824 */ /* 0x000fe400078e0a09 */
[----:B------:R-:W-:Y:S01]  /*e2c0*/  @!P1 VIADD R2, R2, 0x1 ;  /* 0x0000000102029836 */ /* 0x000fe20000000000 */
[----:B------:R-:W-:Y:S02]  /*e2d0*/  ISETP.NE.AND P1, PT, R10, RZ, PT ;  /* 0x000000ff0a00720c */ /* 0x000fe40003f25270 */
[----:B------:R-:W-:Y:S02]  /*e2e0*/  ISETP.GE.U32.AND P0, PT, R0, R9, PT ;  /* 0x000000090000720c */ /* 0x000fe40003f06070 */
[----:B------:R-:W-:-:S04]  /*e2f0*/  LOP3.LUT R0, R11, R10, RZ, 0x3c, !PT ;  /* 0x0000000a0b007212 */ /* 0x000fc800078e3cff */
[----:B------:R-:W-:-:S07]  /*e300*/  ISETP.GE.AND P2, PT, R0, RZ, PT ;  /* 0x000000ff0000720c */ /* 0x000fce0003f46270 */
[----:B------:R-:W-:-:S06]  /*e310*/  @P0 VIADD R2, R2, 0x1 ;  /* 0x0000000102020836 */ /* 0x000fcc0000000000 */
[----:B------:R-:W-:Y:S01]  /*e320*/  @!P2 IMAD.MOV R2, RZ, RZ, -R2 ;  /* 0x000000ffff02a224 */ /* 0x000fe200078e0a02 */
[----:B------:R-:W-:-:S05]  /*e330*/  @!P1 LOP3.LUT R2, RZ, R10, RZ, 0x33, !PT ;  /* 0x0000000aff029212 */ /* 0x000fca00078e33ff */
[--C-:B------:R-:W-:Y:S02]  /*e340*/  IMAD.MOV R17, RZ, RZ, -R2.reuse ;  /* 0x000000ffff117224 */ /* 0x100fe400078e0a02 */
[----:B------:R-:W-:Y:S02]  /*e350*/  IMAD.MOV.U32 R18, RZ, RZ, R2 ;  /* 0x000000ffff127224 */ /* 0x000fe400078e0002 */
[----:B------:R-:W-:Y:S01]  /*e360*/  IMAD R17, R10, R17, R11 ;  /* 0x000000110a117224 */ /* 0x000fe200078e020b */
[----:B------:R-:W-:Y:S06]  /*e370*/  BRA `(.L_x_237) ;  /* 0x0000000000147947 */ /* 0x000fec0003800000 */
.L_x_232:
[----:B------:R-:W-:Y:S01]  /*e380*/  ULDC UR4, c[0x0][0xc3c] ;  /* 0x00030f0000047ab9 */ /* 0x000fe20000000800 */
[----:B------:R-:W-:Y:S02]  /*e390*/  IMAD.MOV.U32 R17, RZ, RZ, RZ ;  /* 0x000000ffff117224 */ /* 0x000fe400078e00ff */
[----:B------:R-:W-:Y:S02]  /*e3a0*/  IMAD.U32 R16, RZ, RZ, UR6 ;  /* 0x00000006ff107e24 */ /* 0x000fe4000f8e00ff */
[----:B------:R-:W-:Y:S02]  /*e3b0*/  IMAD.MOV.U32 R18, RZ, RZ, RZ ;  /* 0x000000ffff127224 */ /* 0x000fe400078e00ff */
[----:B------:R-:W-:-:S07]  /*e3c0*/  IMAD.U32 R19, RZ, RZ, UR4 ;  /* 0x00000004ff137e24 */ /* 0x000fce000f8e00ff */
.L_x_237:
[----:B------:R-:W-:-:S13]  /*e3d0*/  ISETP.NE.AND P0, PT, R5, RZ, PT ;  /* 0x000000ff0500720c */ /* 0x000fda0003f05270 */
[----:B------:R-:W0:Y:S01]  /*e3e0*/  @!P0 S2R R3, SR_CgaCtaId ;  /* 0x0000000000038919 */ /* 0x000e220000008800 */
[----:B------:R-:W-:-:S04]  /*e3f0*/  @!P0 MOV R0, 0x400 ;  /* 0x0000040000008802 */ /* 0x000fc80000000f00 */
[----:B0-----:R-:W-:-:S05]  /*e400*/  @!P0 LEA R0, R3, R0, 0x18 ;  /* 0x0000000003008211 */ /* 0x001fca00078ec0ff */
[----:B------:R0:W-:Y:S01]  /*e410*/  @!P0 STS.128 [R0+0x388d0], R16 ;  /* 0x0388d01000008388 */ /* 0x0001e20000000c00 */
[----:B------:R-:W-:Y:S06]  /*e420*/  BAR.ARV 0x5, 0x180 ;  /* 0x0146000000007b1d */ /* 0x000fec0000002000 */
.L_x_230:
[----:B------:R2:W-:Y:S01]  /*e430*/  STL [R1+0x1c], RZ ;  /* 0x00001cff01007387 */ /* 0x0005e20000100800 */
[----:B------:R-:W-:Y:S01]  /*e440*/  ULDC UR4, c[0x0][0xc3c] ;  /* 0x00030f0000047ab9 */ /* 0x000fe20000000800 */
[----:B------:R-:W-:Y:S01]  /*e450*/  IMAD.MOV.U32 R28, RZ, RZ, 0x1 ;  /* 0x00000001ff1c7424 */ /* 0x000fe200078e00ff */
[----:B-1----:R-:W-:Y:S01]  /*e460*/  ISETP.GE.AND P0, PT, R19, UR4, PT ;  /* 0x0000000413007c0c */ /* 0x002fe2000bf06270 */
[----:B------:R-:W-:-:S12]  /*e470*/  IMAD.MOV.U32 R27, RZ, RZ, RZ ;  /* 0x000000ffff1b7224 */ /* 0x000fd800078e00ff */
[----:B--2---:R-:W-:Y:S05]  /*e480*/  @P0 BRA `(.L_x_238) ;  /* 0x0000004800140947 */ /* 0x004fea0003800000 */
[----:B0-----:R-:W2:Y:S01]  /*e490*/  LDL R0, [R1+0x24] ;  /* 0x0000240001007983 */ /* 0x001ea20000100800 */
[----:B------:R-:W0:Y:S01]  /*e4a0*/  S2UR UR5, SR_CgaCtaId ;  /* 0x00000000000579c3 */ /* 0x000e220000008800 */
[----:B------:R-:W-:Y:S01]  /*e4b0*/  BSSY B8, `(.L_x_238) ;  /* 0x0000482000087945 */ /* 0x000fe20003800000 */
[----:B------:R-:W-:Y:S01]  /*e4c0*/  IMAD.MOV.U32 R28, RZ, RZ, 0x1 ;  /* 0x00000001ff1c7424 */ /* 0x000fe200078e00ff */
[----:B------:R-:W1:Y:S01]  /*e4d0*/  S2R R2, SR_TID.X ;  /* 0x0000000000027919 */ /* 0x000e620000002100 */
[----:B------:R-:W-:Y:S01]  /*e4e0*/  IMAD.MOV.U32 R27, RZ, RZ, RZ ;  /* 0x000000ffff1b7224 */ /* 0x000fe200078e00ff */
[----:B------:R-:W-:Y:S01]  /*e4f0*/  ULDC UR39, c[0x0][0xc] ;  /* 0x0000030000277ab9 */ /* 0x000fe20000000800 */
[----:B------:R3:W-:Y:S01]  /*e500*/  STL [R1+0x1c], RZ ;  /* 0x00001cff01007387 */ /* 0x0007e20000100800 */
[C---:B-1----:R-:W-:Y:S02]  /*e510*/  SHF.L.U32 R33, R2.reuse, 0x3, RZ ;  /* 0x0000000302217819 */ /* 0x042fe400000006ff */
[----:B------:R-:W-:-:S04]  /*e520*/  LOP3.LUT R3, R2, 0x7f, RZ, 0xc0, !PT ;  /* 0x0000007f02037812 */ /* 0x000fc800078ec0ff */
[----:B------:R-:W-:Y:S02]  /*e530*/  SHF.R.U32.HI R3, RZ, 0x3, R3 ;  /* 0x00000003ff037819 */ /* 0x000fe40000011603 */
[----:B--2---:R-:W-:Y:S02]  /*e540*/  R2UR UR4, R0 ;  /* 0x00000000000472ca */ /* 0x004fe400000e0000 */
[----:B------:R-:W-:-:S04]  /*e550*/  LOP3.LUT R0, R33, 0x1f8, RZ, 0xc0, !PT ;  /* 0x000001f821007812 */ /* 0x000fc800078ec0ff */
[----:B------:R-:W-:Y:S01]  /*e560*/  LOP3.LUT R0, R0, 0x38, R2, 0x78, !PT ;  /* 0x0000003800007812 */ /* 0x000fe200078e7802 */
[----:B------:R-:W-:-:S03]  /*e570*/  IMAD.SHL.U32 R2, R2, 0x10, RZ ;  /* 0x0000001002027824 */ /* 0x000fc600078e00ff */
[----:B------:R-:W-:Y:S02]  /*e580*/  LOP3.LUT R32, R0, 0x200, R33, 0xf8, !PT ;  /* 0x0000020000207812 */ /* 0x000fe400078ef821 */
[----:B------:R-:W-:Y:S01]  /*e590*/  LOP3.LUT R33, R33, 0x38, RZ, 0xc0, !PT ;  /* 0x0000003821217812 */ /* 0x000fe200078ec0ff */
[----:B------:R-:W-:Y:S01]  /*e5a0*/  ULOP3.LUT UR38, UR4, 0x2, URZ, 0xfc, !UPT ;  /* 0x0000000204267892 */ /* 0x000fe2000f8efc3f */
[----:B------:R-:W-:Y:S02]  /*e5b0*/  LOP3.LUT R2, R3, 0x70, R2, 0xf8, !PT ;  /* 0x0000007003027812 */ /* 0x000fe400078ef802 */
[----:B------:R-:W-:Y:S01]  /*e5c0*/  UMOV UR4, 0x400 ;  /* 0x0000040000047882 */ /* 0x000fe20000000000 */
[C---:B------:R-:W-:Y:S01]  /*e5d0*/  LOP3.LUT R0, R33.reuse, 0x40, RZ, 0xfc, !PT ;  /* 0x0000004021007812 */ /* 0x040fe200078efcff */
[----:B0-----:R-:W-:Y:S01]  /*e5e0*/  ULEA UR4, UR5, UR4, 0x18 ;  /* 0x0000000405047291 */ /* 0x001fe2000f8ec03f */
[C---:B------:R-:W-:Y:S02]  /*e5f0*/  LOP3.LUT R37, R33.reuse, 0x80, RZ, 0xfc, !PT ;  /* 0x0000008021257812 */ /* 0x040fe400078efcff */
[----:B------:R-:W-:-:S03]  /*e600*/  LOP3.LUT R36, R33, 0xc0, RZ, 0xfc, !PT ;  /* 0x000000c021247812 */ /* 0x000fc600078efcff */
[----:B------:R-:W-:-:S04]  /*e610*/  IMAD.U32 R22, RZ, RZ, UR4 ;  /* 0x00000004ff167e24 */ /* 0x000fc8000f8e00ff */
[----:B---3--:R-:W-:-:S07]  /*e620*/  IMAD R34, R32, 0x2, R22 ;  /* 0x0000000220227824 */ /* 0x008fce00078e0216 */
.L_x_303:
[----:B0-----:R-:W0:Y:S02]  /*e630*/  LDC.64 R2, c[0x0][0xc88] ;  /* 0x00032200ff027b82 */ /* 0x001e240000000a00 */
[----:B0-----:R-:W-:-:S05]  /*e640*/  IMAD.WIDE R2, R19, 0x4, R2 ;  /* 0x0000000413027825 */ /* 0x001fca00078e0202 */
[----:B--2---:R-:W2:Y:S01]  /*e650*/  LDG.E R29, desc[UR36][R2.64] ;  /* 0x00000024021d7981 */ /* 0x004ea2000c1e1900 */
[----:B------:R-:W-:Y:S05]  /*e660*/  YIELD ;  /* 0x0000000000007946 */ /* 0x000fea0003800000 */
[----:B------:R-:W-:Y:S01]  /*e670*/  ULDC.64 UR4, c[0x0][0xa28] ;  /* 0x00028a0000047ab9 */ /* 0x000fe20000000a00 */
[----:B------:R-:W-:Y:S01]  /*e680*/  IMAD.MOV.U32 R30, RZ, RZ, RZ ;  /* 0x000000ffff1e7224 */ /* 0x000fe200078e00ff */
[----:B------:R-:W-:Y:S01]  /*e690*/  ISETP.NE.U32.AND P0, PT, RZ, UR4, PT ;  /* 0x00000004ff007c0c */ /* 0x000fe2000bf05070 */
[----:B------:R-:W-:-:S03]  /*e6a0*/  ULDC.64 UR6, c[0x0][0xa18] ;  /* 0x0002860000067ab9 */ /* 0x000fc60000000a00 */
[----:B------:R-:W-:Y:S02]  /*e6b0*/  ISETP.NE.AND.EX P0, PT, RZ, UR5, PT, P0 ;  /* 0x00000005ff007c0c */ /* 0x000fe4000bf05300 */
[----:B------:R-:W-:Y:S02]  /*e6c0*/  MOV R35, RZ ;  /* 0x000000ff00237202 */ /* 0x000fe40000000f00 */
[----:B--2---:R-:W-:-:S09]  /*e6d0*/  SHF.R.S32.HI R0, RZ, 0x1f, R29 ;  /* 0x0000001fff007819 */ /* 0x004fd2000001141d */
[C---:B------:R-:W-:Y:S01]  /*e6e0*/  @P0 LEA R2, P1, R29.reuse, UR4, 0x2 ;  /* 0x000000041d020c11 */ /* 0x040fe2000f8210ff */
[C---:B------:R-:W-:Y:S01]  /*e6f0*/  IMAD.SHL.U32 R24, R29.reuse, 0x4, RZ ;  /* 0x000000041d187824 */ /* 0x040fe200078e00ff */
[C-C-:B------:R-:W-:Y:S01]  /*e700*/  SHF.L.U64.HI R25, R29.reuse, 0x2, R0.reuse ;  /* 0x000000021d197819 */ /* 0x140fe20000010200 */
[----:B------:R0:W-:Y:S01]  /*e710*/  STL [R1+0xc], R0 ;  /* 0x00000c0001007387 */ /* 0x0001e20000100800 */
[----:B------:R-:W-:Y:S01]  /*e720*/  @P0 LEA.HI.X R3, R29, UR5, R0, 0x2, P1 ;  /* 0x000000051d030c11 */ /* 0x000fe200088f1400 */
[----:B------:R-:W-:-:S04]  /*e730*/  ULDC.64 UR4, c[0x0][0xa00] ;  /* 0x0002800000047ab9 */ /* 0x000fc80000000a00 */
[----:B-1----:R1:W2:Y:S01]  /*e740*/  @P0 LDG.E R30, desc[UR36][R2.64] ;  /* 0x00000024021e0981 */ /* 0x0022a2000c1e1900 */
[----:B------:R-:W-:Y:S02]  /*e750*/  ISETP.NE.U32.AND P0, PT, RZ, UR4, PT ;  /* 0x00000004ff007c0c */ /* 0x000fe4000bf05070 */
[----:B------:R-:W-:Y:S02]  /*e760*/  LOP3.LUT R23, R23, 0xffffff7f, RZ, 0xc0, !PT ;  /* 0xffffff7f17177812 */ /* 0x000fe400078ec0ff */
[----:B------:R-:W-:Y:S02]  /*e770*/  ISETP.NE.AND.EX P2, PT, RZ, UR5, PT, P0 ;  /* 0x00000005ff007c0c */ /* 0x000fe4000bf45300 */
[----:B------:R-:W-:Y:S02]  /*e780*/  ISETP.NE.U32.AND P0, PT, RZ, UR6, PT ;  /* 0x00000006ff007c0c */ /* 0x000fe4000bf05070 */
[----:B-1----:R-:W-:Y:S02]  /*e790*/  IADD3 R2, P1, R24, UR4, RZ ;  /* 0x0000000418027c10 */ /* 0x002fe4000ff3e0ff */
[----:B------:R-:W-:-:S02]  /*e7a0*/  ISETP.NE.AND.EX P0, PT, RZ, UR7, PT, P0 ;  /* 0x00000007ff007c0c */ /* 0x000fc4000bf05300 */
[----:B------:R-:W-:Y:S01]  /*e7b0*/  IADD3.X R3, R25, UR5, RZ, P1, !PT ;  /* 0x0000000519037c10 */ /* 0x000fe20008ffe4ff */
[----:B------:R-:W-:-:S04]  /*e7c0*/  ULDC.64 UR4, c[0x0][0x418] ;  /* 0x0001060000047ab9 */ /* 0x000fc80000000a00 */
[----:B------:R-:W-:Y:S01]  /*e7d0*/  @P2 LOP3.LUT R23, R23, 0x80, RZ, 0xfc, !PT ;  /* 0x0000008017172812 */ /* 0x000fe200078efcff */
[----:B------:R1:W5:Y:S05]  /*e7e0*/  @P2 LDG.E R35, desc[UR36][R2.64] ;  /* 0x0000002402232981 */ /* 0x00036a000c1e1900 */
[----:B------:R-:W-:-:S04]  /*e7f0*/  @P0 IADD3 R4, P1, R24, UR6, RZ ;  /* 0x0000000618040c10 */ /* 0x000fc8000ff3e0ff */
[----:B------:R-:W-:-:S05]  /*e800*/  @P0 IADD3.X R5, R25, UR7, RZ, P1, !PT ;  /* 0x0000000719050c10 */ /* 0x000fca0008ffe4ff */
[----:B------:R-:W3:Y:S01]  /*e810*/  @P0 LDG.E R4, desc[UR36][R4.64] ;  /* 0x0000002404040981 */ /* 0x000ee2000c1e1900 */
[----:B------:R-:W-:-:S03]  /*e820*/  UISETP.NE.U32.AND UP0, UPT, UR4, URZ, UPT ;  /* 0x0000003f0400728c */ /* 0x000fc6000bf05070 */
[----:B------:R-:W-:Y:S01]  /*e830*/  ULDC UR4, c[0x0][0x424] ;  /* 0x0001090000047ab9 */ /* 0x000fe20000000800 */
[----:B------:R-:W-:-:S03]  /*e840*/  UISETP.NE.AND.EX UP0, UPT, UR5, URZ, UPT, UP0 ;  /* 0x0000003f0500728c */ /* 0x000fc6000bf05300 */
[----:B------:R-:W-:Y:S01]  /*e850*/  ULDC UR5, c[0x0][0x2f0] ;  /* 0x0000bc0000057ab9 */ /* 0x000fe20000000800 */
[----:B------:R-:W-:-:S04]  /*e860*/  USEL UR4, UR4, 0x1, UP0 ;  /* 0x0000000104047887 */ /* 0x000fc80008000000 */
[----:B------:R-:W-:-:S06]  /*e870*/  UIMAD UR4, UR4, UR5, URZ ;  /* 0x00000005040472a4 */ /* 0x000fcc000f8e023f */
[----:B0-----:R-:W-:Y:S01]  /*e880*/  IMAD.U32 R0, RZ, RZ, UR4 ;  /* 0x00000004ff007e24 */ /* 0x001fe2000f8e00ff */
[----:B--2---:R1:W-:Y:S04]  /*e890*/  STL [R1+0x4], R30 ;  /* 0x0000041e01007387 */ /* 0x0043e80000100800 */
[----:B---3--:R1:W-:Y:S01]  /*e8a0*/  @P0 STL [R1+0x18], R4 ;  /* 0x0000180401000387 */ /* 0x0083e20000100800 */
[----:B------:R-:W-:Y:S05]  /*e8b0*/  @P0 BRA `(.L_x_239) ;  /* 0x0000000000200947 */ /* 0x000fea0003800000 */
[----:B------:R-:W-:Y:S02]  /*e8c0*/  ULDC UR4, c[0x0][0x288] ;  /* 0x0000a20000047ab9 */ /* 0x000fe40000000800 */
[----:B-1----:R-:W-:-:S05]  /*e8d0*/  IMAD.U32 R4, RZ, RZ, UR4 ;  /* 0x00000004ff047e24 */ /* 0x002fca000f8e00ff */
[----:B------:R0:W-:Y:S01]  /*e8e0*/  STL [R1+0x18], R4 ;  /* 0x0000180401007387 */ /* 0x0001e20000100800 */
[----:B------:R-:W-:Y:S05]  /*e8f0*/  @!P2 BRA `(.L_x_239) ;  /* 0x000000000010a947 */ /* 0x000fea0003800000 */
[----:B------:R-:W2:Y:S04]  /*e900*/  LDG.E R5, desc[UR36][R2.64] ;  /* 0x0000002402057981 */ /* 0x000ea8000c1e1900 */
[----:B0-----:R-:W2:Y:S02]  /*e910*/  LDG.E R4, desc[UR36][R2.64+0x4] ;  /* 0x0000042402047981 */ /* 0x001ea4000c1e1900 */
[----:B--2---:R-:W-:-:S05]  /*e920*/  IMAD.IADD R2, R4, 0x1, -R5 ;  /* 0x0000000104027824 */ /* 0x004fca00078e0a05 */
[----:B------:R2:W-:Y:S02]  /*e930*/  STL [R1+0x18], R2 ;  /* 0x0000180201007387 */ /* 0x0005e40000100800 */
.L_x_239:
[----:B------:R-:W-:Y:S01]  /*e940*/  ULDC.64 UR4, c[0x0][0xa20] ;  /* 0x0002880000047ab9 */ /* 0x000fe20000000a00 */
[----:B------:R-:W-:Y:S01]  /*e950*/  IMAD.MOV.U32 R31, RZ, RZ, R29 ;  /* 0x000000ffff1f7224 */ /* 0x000fe200078e001d */
[----:B------:R-:W-:-:S04]  /*e960*/  ISETP.NE.U32.AND P0, PT, RZ, UR4, PT ;  /* 0x00000004ff007c0c */ /* 0x000fc8000bf05070 */
[----:B------:R-:W-:-:S13]  /*e970*/  ISETP.NE.AND.EX P0, PT, RZ, UR5, PT, P0 ;  /* 0x00000005ff007c0c */ /* 0x000fda000bf05300 */
[----:B------:R-:W-:Y:S05]  /*e980*/  @!P0 BRA `(.L_x_240) ;  /* 0x0000000000108947 */ /* 0x000fea0003800000 */
[----:B-12---:R-:W-:-:S04]  /*e990*/  IADD3 R2, P0, R24, UR4, RZ ;  /* 0x0000000418027c10 */ /* 0x006fc8000ff1e0ff */
[----:B------:R-:W-:-:S05]  /*e9a0*/  IADD3.X R3, R25, UR5, RZ, P0, !PT ;  /* 0x0000000519037c10 */ /* 0x000fca00087fe4ff */
[----:B------:R3:W5:Y:S01]  /*e9b0*/  LDG.E R0, desc[UR36][R2.64] ;  /* 0x0000002402007981 */ /* 0x000762000c1e1900 */
[----:B------:R-:W-:Y:S05]  /*e9c0*/  BRA `(.L_x_241) ;  /* 0x0000000000247947 */ /* 0x000fea0003800000 */
.L_x_240:
[----:B------:R-:W-:Y:S02]  /*e9d0*/  ULDC.64 UR4, c[0x0][0xa08] ;  /* 0x0002820000047ab9 */ /* 0x000fe40000000a00 */
[----:B------:R-:W-:-:S04]  /*e9e0*/  ISETP.NE.U32.AND P0, PT, RZ, UR4, PT ;  /* 0x00000004ff007c0c */ /* 0x000fc8000bf05070 */
[----:B------:R-:W-:-:S13]  /*e9f0*/  ISETP.NE.AND.EX P0, PT, RZ, UR5, PT, P0 ;  /* 0x00000005ff007c0c */ /* 0x000fda000bf05300 */
[----:B------:R-:W-:Y:S05]  /*ea00*/  @!P0 BRA `(.L_x_241) ;  /* 0x0000000000148947 */ /* 0x000fea0003800000 */
[----:B-12---:R-:W1:Y:S02]  /*ea10*/  LDC.64 R2, c[0x0][0xa08] ;  /* 0x00028200ff027b82 */ /* 0x006e640000000a00 */
[----:B-1----:R-:W-:-:S05]  /*ea20*/  IMAD.WIDE R2, R31, 0x4, R2 ;  /* 0x000000041f027825 */ /* 0x002fca00078e0202 */
[----:B------:R-:W2:Y:S04]  /*ea30*/  LDG.E R0, desc[UR36][R2.64] ;  /* 0x0000002402007981 */ /* 0x000ea8000c1e1900 */
[----:B------:R-:W2:Y:S02]  /*ea40*/  LDG.E R5, desc[UR36][R2.64+0x4] ;  /* 0x0000042402057981 */ /* 0x000ea4000c1e1900 */
[----:B--2---:R-:W-:-:S07]  /*ea50*/  IMAD.IADD R0, R5, 0x1, -R0 ;  /* 0x0000000105007824 */ /* 0x004fce00078e0a00 */
.L_x_241:
[----:B-123-5:R-:W-:Y:S01]  /*ea60*/  IMAD.IADD R2, R0, 0x1, -R30 ;  /* 0x0000000100027824 */ /* 0x02efe200078e0a1e */
[----:B------:R-:W-:Y:S03]  /*ea70*/  BSSY B7, `(.L_x_242) ;  /* 0x0000387000077945 */ /* 0x000fe60003800000 */
[C---:B------:R-:W-:Y:S01]  /*ea80*/  VIADD R0, R2.reuse, 0x4f ;  /* 0x0000004f02007836 */ /* 0x040fe20000000000 */
[----:B------:R1:W-:Y:S01]  /*ea90*/  STL [R1], R2 ;  /* 0x0000000201007387 */ /* 0x0003e20000100800 */
[----:B------:R-:W-:Y:S02]  /*eaa0*/  ISETP.GT.AND P0, PT, R2, RZ, PT ;  /* 0x000000ff0200720c */ /* 0x000fe40003f04270 */
[----:B------:R-:W-:-:S05]  /*eab0*/  IMAD.HI R0, R0, 0x66666667, RZ ;  /* 0x6666666700007827 */ /* 0x000fca00078e02ff */
[----:B------:R-:W-:-:S04]  /*eac0*/  SHF.R.U32.HI R3, RZ, 0x1f, R0 ;  /* 0x0000001fff037819 */ /* 0x000fc80000011600 */
[----:B------:R-:W-:-:S05]  /*ead0*/  LEA.HI.SX32 R0, R0, R3, 0x1b ;  /* 0x0000000300007211 */ /* 0x000fca00078fdaff */
[----:B------:R1:W-:Y:S01]  /*eae0*/  STL [R1+0x20], R0 ;  /* 0x0000200001007387 */ /* 0x0003e20000100800 */
[----:B------:R-:W-:Y:S05]  /*eaf0*/  @P0 BRA `(.L_x_243) ;  /* 0x0000000000440947 */ /* 0x000fea0003800000 */
[----:B-1----:R-:W1:Y:S02]  /*eb00*/  S2R R2, SR_TID.X ;  /* 0x0000000000027919 */ /* 0x002e640000002100 */
[----:B-1----:R-:W-:-:S04]  /*eb10*/  LOP3.LUT R2, R2, 0x7f, RZ, 0xc0, !PT ;  /* 0x0000007f02027812 */ /* 0x002fc800078ec0ff */
[----:B------:R-:W-:-:S13]  /*eb20*/  ISETP.NE.AND P0, PT, R2, RZ, PT ;  /* 0x000000ff0200720c */ /* 0x000fda0003f05270 */
[----:B------:R-:W-:Y:S05]  /*eb30*/  @P0 BRA `(.L_x_244) ;  /* 0x0000003400e80947 */ /* 0x000fea0003800000 */
[----:B------:R-:W1:Y:S01]  /*eb40*/  S2R R5, SR_LANEID ;  /* 0x0000000000057919 */ /* 0x000e620000000000 */
[----:B------:R-:W-:Y:S01]  /*eb50*/  VOTEU.ANY UR4, UPT, PT ;  /* 0x0000000000047886 */ /* 0x000fe200038e0100 */
[----:B------:R-:W2:Y:S01]  /*eb60*/  LDC.64 R2, c[0x0][0xc60] ;  /* 0x00031800ff027b82 */ /* 0x000ea20000000a00 */
[----:B------:R-:W1:Y:S02]  /*eb70*/  FLO.U32 R0, UR4 ;  /* 0x0000000400007d00 */ /* 0x000e6400080e0000 */
[----:B-1----:R-:W-:-:S06]  /*eb80*/  ISETP.EQ.U32.AND P0, PT, R0, R5, PT ;  /* 0x000000050000720c */ /* 0x002fcc0003f02070 */
[----:B------:R-:W2:Y:S07]  /*eb90*/  POPC R5, UR4 ;  /* 0x0000000400057d09 */ /* 0x000eae0008000000 */
[----:B--2---:R-:W2:Y:S01]  /*eba0*/  @P0 ATOMG.E.ADD.STRONG.GPU PT, R3, desc[UR36][R2.64], R5 ;  /* 0x00000005020309a8 */ /* 0x004ea200081ee1e4 */
[----:B0-----:R-:W0:Y:S02]  /*ebb0*/  S2R R4, SR_LTMASK ;  /* 0x0000000000047919 */ /* 0x001e240000003900 */
[----:B0-----:R-:W-:-:S04]  /*ebc0*/  LOP3.LUT R4, R4, UR4, RZ, 0xc0, !PT ;  /* 0x0000000404047c12 */ /* 0x001fc8000f8ec0ff */
[----:B------:R-:W0:Y:S01]  /*ebd0*/  POPC R7, R4 ;  /* 0x0000000400077309 */ /* 0x000e220000000000 */
[----:B--2---:R-:W0:Y:S02]  /*ebe0*/  SHFL.IDX PT, R0, R3, R0, 0x1f ;  /* 0x00001f0003007589 */ /* 0x004e2400000e0000 */
[----:B0-----:R-:W-:Y:S01]  /*ebf0*/  IADD3 R16, R0, UR39, R7 ;  /* 0x0000002700107c10 */ /* 0x001fe2000fffe007 */
[----:B------:R-:W-:Y:S06]  /*ec00*/  BRA `(.L_x_244) ;  /* 0x0000003400b47947 */ /* 0x000fec0003800000 */
.L_x_243:
[----:B-1----:R-:W-:Y:S01]  /*ec10*/  IADD3 R0, R22, 0x24400, RZ ;  /* 0x0002440016007810 */ /* 0x002fe20007ffe0ff */
[----:B------:R-:W-:Y:S03]  /*ec20*/  BSSY B6, `(.L_x_245) ;  /* 0x0000013000067945 */ /* 0x000fe60003800000 */
[----:B------:R-:W-:-:S13]  /*ec30*/  LOP3.LUT P0, RZ, R0, 0x3ff, RZ, 0xc0, !PT ;  /* 0x000003ff00ff7812 */ /* 0x000fda000780c0ff */
[----:B------:R-:W-:Y:S05]  /*ec40*/  @!P0 BRA `(.L_x_246) ;  /* 0x0000000000408947 */ /* 0x000fea0003800000 */
[----:B------:R-:W-:Y:S01]  /*ec50*/  MOV R2, 0x0 ;  /* 0x0000000000027802 */ /* 0x000fe20000000f00 */
[----:B------:R-:W-:Y:S01]  /*ec60*/  ULDC.64 UR6, c[0x4][0x138] ;  /* 0x01004e0000067ab9 */ /* 0x000fe20000000a00 */
[----:B------:R-:W-:Y:S01]  /*ec70*/  ULDC.64 UR8, c[0x4][0x140] ;  /* 0x0100500000087ab9 */ /* 0x000fe20000000a00 */
[----:B------:R-:W-:Y:S01]  /*ec80*/  ULDC.64 UR4, c[0x4][0x98] ;  /* 0x0100260000047ab9 */ /* 0x000fe20000000a00 */
[----:B0-----:R-:W-:Y:S01]  /*ec90*/  IMAD.U32 R4, RZ, RZ, UR6 ;  /* 0x00000006ff047e24 */ /* 0x001fe2000f8e00ff */
[----:B------:R-:W-:Y:S01]  /*eca0*/  MOV R12, 0x1 ;  /* 0x00000001000c7802 */ /* 0x000fe20000000f00 */
[----:B------:R-:W0:Y:S01]  /*ecb0*/  LDC.64 R2, c[0x4][R2] ;  /* 0x0100000002027b82 */ /* 0x000e220000000a00 */
[----:B------:R-:W-:Y:S02]  /*ecc0*/  IMAD.U32 R5, RZ, RZ, UR7 ;  /* 0x00000007ff057e24 */ /* 0x000fe4000f8e00ff */
[----:B------:R-:W-:Y:S02]  /*ecd0*/  IMAD.U32 R6, RZ, RZ, UR8 ;  /* 0x00000008ff067e24 */ /* 0x000fe4000f8e00ff */
[----:B------:R-:W-:-:S02]  /*ece0*/  IMAD.U32 R7, RZ, RZ, UR9 ;  /* 0x00000009ff077e24 */ /* 0x000fc4000f8e00ff */
[----:B------:R-:W-:Y:S02]  /*ecf0*/  IMAD.U32 R10, RZ, RZ, UR4 ;  /* 0x00000004ff0a7e24 */ /* 0x000fe4000f8e00ff */
[----:B------:R-:W-:Y:S02]  /*ed00*/  IMAD.U32 R11, RZ, RZ, UR5 ;  /* 0x00000005ff0b7e24 */ /* 0x000fe4000f8e00ff */
[----:B------:R-:W-:Y:S02]  /*ed10*/  IMAD.MOV.U32 R8, RZ, RZ, 0x70 ;  /* 0x00000070ff087424 */ /* 0x000fe400078e00ff */
[----:B------:R-:W-:-:S07]  /*ed20*/  IMAD.MOV.U32 R13, RZ, RZ, RZ ;  /* 0x000000ffff0d7224 */ /* 0x000fce00078e00ff */
[----:B------:R-:W-:-:S07]  /*ed30*/  LEPC R20, `(.L_x_246) ;  /* 0x000000001014794e */ /* 0x000fce0000000000 */
[----:B0-----:R-:W-:Y:S05]  /*ed40*/  CALL.ABS.NOINC R2 ;  /* 0x0000000002007343 */ /* 0x001fea0003c00000 */
.L_x_246:
[----:B------:R-:W-:Y:S05]  /*ed50*/  BSYNC B6 ;  /* 0x0000000000067941 */ /* 0x000fea0003800000 */
.L_x_245:
[----:B------:R-:W-:Y:S01]  /*ed60*/  VIADD R0, R22, 0x400 ;  /* 0x0000040016007836 */ /* 0x000fe20000000000 */
[----:B------:R-:W-:Y:S04]  /*ed70*/  BSSY B6, `(.L_x_247) ;  /* 0x0000022000067945 */ /* 0x000fe80003800000 */
[----:B------:R-:W-:-:S13]  /*ed80*/  LOP3.LUT P0, RZ, R0, 0x3ff, RZ, 0xc0, !PT ;  /* 0x000003ff00ff7812 */ /* 0x000fda000780c0ff */
[----:B------:R-:W-:Y:S05]  /*ed90*/  @!P0 BRA `(.L_x_248) ;  /* 0x00000000007c8947 */ /* 0x000fea0003800000 */
[----:B------:R-:W-:Y:S01]  /*eda0*/  MOV R26, 0x0 ;  /* 0x00000000001a7802 */ /* 0x000fe20000000f00 */
[----:B------:R-:W-:Y:S01]  /*edb0*/  ULDC.64 UR6, c[0x4][0x138] ;  /* 0x01004e0000067ab9 */ /* 0x000fe20000000a00 */
[----:B------:R-:W-:Y:S01]  /*edc0*/  ULDC.64 UR8, c[0x4][0x140] ;  /* 0x0100500000087ab9 */ /* 0x000fe20000000a00 */
[----:B------:R-:W-:Y:S01]  /*edd0*/  ULDC.64 UR4, c[0x4][0xa0] ;  /* 0x0100280000047ab9 */ /* 0x000fe20000000a00 */
[----:B------:R1:W2:Y:S01]  /*ede0*/  LDC.64 R2, c[0x4][R26] ;  /* 0x010000001a027b82 */ /* 0x0002a20000000a00 */
[----:B0-----:R-:W-:Y:S01]  /*edf0*/  IMAD.U32 R4, RZ, RZ, UR6 ;  /* 0x00000006ff047e24 */ /* 0x001fe2000f8e00ff */
[----:B------:R-:W-:Y:S01]  /*ee00*/  MOV R11, UR5 ;  /* 0x00000005000b7c02 */ /* 0x000fe20008000f00 */
[----:B------:R-:W-:Y:S02]  /*ee10*/  IMAD.U32 R5, RZ, RZ, UR7 ;  /* 0x00000007ff057e24 */ /* 0x000fe4000f8e00ff */
[----:B------:R-:W-:Y:S02]  /*ee20*/  IMAD.U32 R6, RZ, RZ, UR8 ;  /* 0x00000008ff067e24 */ /* 0x000fe4000f8e00ff */
[----:B------:R-:W-:-:S02]  /*ee30*/  IMAD.U32 R7, RZ, RZ, UR9 ;  /* 0x00000009ff077e24 */ /* 0x000fc4000f8e00ff */
[----:B------:R-:W-:Y:S02]  /*ee40*/  IMAD.U32 R10, RZ, RZ, UR4 ;  /* 0x00000004ff0a7e24 */ /* 0x000fe4000f8e00ff */
[----:B------:R-:W-:Y:S02]  /*ee50*/  IMAD.MOV.U32 R8, RZ, RZ, 0x70 ;  /* 0x00000070ff087424 */ /* 0x000fe400078e00ff */
[----:B------:R-:W-:Y:S02]  /*ee60*/  IMAD.MOV.U32 R12, RZ, RZ, 0x1 ;  /* 0x00000001ff0c7424 */ /* 0x000fe400078e00ff */
[----:B-1----:R-:W-:-:S07]  /*ee70*/  IMAD.MOV.U32 R13, RZ, RZ, RZ ;  /* 0x000000ffff0d7224 */ /* 0x002fce00078e00ff */
[----:B------:R-:W-:-:S07]  /*ee80*/  LEPC R20, `(.L_x_249) ;  /* 0x000000001014794e */ /* 0x000fce0000000000 */
[----:B--2---:R-:W-:Y:S05]  /*ee90*/  CALL.ABS.NOINC R2 ;  /* 0x0000000002007343 */ /* 0x004fea0003c00000 */
.L_x_249:
[----:B------:R0:W1:Y:S01]  /*eea0*/  LDC.64 R2, c[0x4][R26] ;  /* 0x010000001a027b82 */ /* 0x0000620000000a00 */
[----:B------:R-:W-:Y:S01]  /*eeb0*/  ULDC.64 UR6, c[0x4][0x138] ;  /* 0x01004e0000067ab9 */ /* 0x000fe20000000a00 */
[----:B------:R-:W-:Y:S01]  /*eec0*/  ULDC.64 UR8, c[0x4][0x140] ;  /* 0x0100500000087ab9 */ /* 0x000fe20000000a00 */
[----:B------:R-:W-:Y:S01]  /*eed0*/  ULDC.64 UR4, c[0x4][0xa8] ;  /* 0x01002a0000047ab9 */ /* 0x000fe20000000a00 */
[----:B------:R-:W-:Y:S01]  /*eee0*/  IMAD.U32 R4, RZ, RZ, UR6 ;  /* 0x00000006ff047e24 */ /* 0x000fe2000f8e00ff */
[----:B------:R-:W-:Y:S01]  /*eef0*/  MOV R10, UR4 ;  /* 0x00000004000a7c02 */ /* 0x000fe20008000f00 */
[----:B------:R-:W-:Y:S02]  /*ef00*/  IMAD.U32 R5, RZ, RZ, UR7 ;  /* 0x00000007ff057e24 */ /* 0x000fe4000f8e00ff */
        /* <DEDUP_REMOVED lines=8> */
.L_x_248:
[----:B------:R-:W-:Y:S05]  /*ef90*/  BSYNC B6 ;  /* 0x0000000000067941 */ /* 0x000fea0003800000 */
.L_x_247:
[----:B------:R-:W2:Y:S01]  /*efa0*/  LDL R26, [R1+0x20] ;  /* 0x00002000011a7983 */ /* 0x000ea20000100800 */
[----:B------:R-:W-:Y:S01]  /*efb0*/  ULDC.64 UR4, c[0x0][0x9f8] ;  /* 0x00027e0000047ab9 */ /* 0x000fe20000000a00 */
[----:B------:R-:W1:Y:S02]  /*efc0*/  LDC R6, c[0x0][0x430] ;  /* 0x00010c00ff067b82 */ /* 0x000e640000000800 */
[----:B------:R-:W3:Y:S01]  /*efd0*/  LDL R2, [R1] ;  /* 0x0000000001027983 */ /* 0x000ee20000100800 */
[----:B------:R-:W-:Y:S01]  /*efe0*/  ISETP.NE.U32.AND P0, PT, RZ, UR4, PT ;  /* 0x00000004ff007c0c */ /* 0x000fe2000bf05070 */
[----:B------:R-:W4:Y:S03]  /*eff0*/  S2R R20, SR_TID.X ;  /* 0x0000000000147919 */ /* 0x000f260000002100 */
[----:B------:R-:W-:-:S13]  /*f000*/  ISETP.NE.AND.EX P0, PT, RZ, UR5, PT, P0 ;  /* 0x00000005ff007c0c */ /* 0x000fda000bf05300 */
[----:B------:R-:W-:Y:S01]  /*f010*/  @P0 IADD3 R24, P1, R24, UR4, RZ ;  /* 0x0000000418180c10 */ /* 0x000fe2000ff3e0ff */
[----:B------:R-:W0:Y:S01]  /*f020*/  S2R R21, SR_TID.X ;  /* 0x0000000000157919 */ /* 0x000e220000002100 */
[----:B------:R-:W-:Y:S02]  /*f030*/  ULDC UR4, c[0x0][0x2f4] ;  /* 0x0000bd0000047ab9 */ /* 0x000fe40000000800 */
[----:B------:R-:W-:-:S05]  /*f040*/  @P0 IADD3.X R25, R25, UR5, RZ, P1, !PT ;  /* 0x0000000519190c10 */ /* 0x000fca0008ffe4ff */
[----:B------:R-:W3:Y:S01]  /*f050*/  @P0 LDG.E R31, desc[UR36][R24.64] ;  /* 0x00000024181f0981 */ /* 0x000ee2000c1e1900 */
[----:B-1----:R-:W-:Y:S02]  /*f060*/  ISETP.NE.AND P2, PT, R6, 0x1, PT ;  /* 0x000000010600780c */ /* 0x002fe40003f45270 */
[----:B----4-:R-:W-:-:S04]  /*f070*/  LOP3.LUT R20, R20, 0x7f, RZ, 0xc0, !PT ;  /* 0x0000007f14147812 */ /* 0x010fc800078ec0ff */
[----:B------:R-:W-:-:S07]  /*f080*/  SHF.R.U32.HI R0, RZ, 0x3, R20 ;  /* 0x00000003ff007819 */ /* 0x000fce0000011614 */
[----:B0-----:R-:W0:Y:S01]  /*f090*/  @P2 LDC R4, c[0x0][0x434] ;  /* 0x00010d00ff042b82 */ /* 0x001e220000000800 */
[----:B------:R-:W-:-:S05]  /*f0a0*/  IMAD.SHL.U32 R20, R21, 0x10, RZ ;  /* 0x0000001015147824 */ /* 0x000fca00078e00ff */
[----:B------:R-:W-:Y:S02]  /*f0b0*/  LOP3.LUT R20, R0, 0x70, R20, 0xf8, !PT ;  /* 0x0000007000147812 */ /* 0x000fe400078ef814 */
[----:B------:R-:W1:Y:S01]  /*f0c0*/  @P2 LDC R0, c[0x0][0x438] ;  /* 0x00010e00ff002b82 */ /* 0x000e620000000800 */
[----:B------:R-:W-:Y:S02]  /*f0d0*/  LOP3.LUT R23, R23, 0xffffffbf, RZ, 0xc0, !PT ;  /* 0xffffffbf17177812 */ /* 0x000fe400078ec0ff */
[----:B------:R-:W-:Y:S02]  /*f0e0*/  LOP3.LUT R8, R33, 0x40, RZ, 0xfc, !PT ;  /* 0x0000004021087812 */ /* 0x000fe400078efcff */
[----:B------:R-:W-:-:S04]  /*f0f0*/  @P2 LOP3.LUT R23, R23, 0x40, RZ, 0xfc, !PT ;  /* 0x0000004017172812 */ /* 0x000fc800078efcff */
[----:B------:R-:W-:Y:S01]  /*f100*/  LOP3.LUT R23, R23, 0xffffffef, RZ, 0xc0, !PT ;  /* 0xffffffef17177812 */ /* 0x000fe200078ec0ff */
[----:B------:R-:W-:Y:S01]  /*f110*/  UMOV UR5, 0xffffffff ;  /* 0xffffffff00057882 */ /* 0x000fe20000000000 */
[----:B--2---:R-:W-:-:S04]  /*f120*/  VIADD R26, R26, 0xffffffff ;  /* 0xffffffff1a1a7836 */ /* 0x004fc80000000000 */
[----:B------:R-:W-:-:S05]  /*f130*/  IMAD R5, R26, 0x50, R20 ;  /* 0x000000501a057824 */ /* 0x000fca00078e0214 */
[----:B---3--:R-:W-:-:S04]  /*f140*/  ISETP.GE.AND P0, PT, R5, R2, PT ;  /* 0x000000020500720c */ /* 0x008fc80003f06270 */
[----:B------:R-:W-:Y:S01]  /*f150*/  ISETP.GT.U32.OR P0, PT, R20, 0x4f, P0 ;  /* 0x0000004f1400780c */ /* 0x000fe20000704470 */
[----:B------:R-:W-:-:S04]  /*f160*/  IMAD.IADD R5, R5, 0x1, R30 ;  /* 0x0000000105057824 */ /* 0x000fc800078e021e */
[----:B0-----:R-:W-:Y:S01]  /*f170*/  @P2 IMAD.HI.U32 R7, R5, R4, RZ ;  /* 0x0000000405072227 */ /* 0x001fe200078e00ff */
[----:B------:R-:W-:-:S07]  /*f180*/  MOV R4, R5 ;  /* 0x0000000500047202 */ /* 0x000fce0000000f00 */
[----:B------:R-:W0:Y:S01]  /*f190*/  @!P0 LDC.64 R2, c[0x0][0x428] ;  /* 0x00010a00ff028b82 */ /* 0x000e220000000a00 */
[----:B-1----:R-:W-:-:S05]  /*f1a0*/  @P2 SHF.R.U32.HI R4, RZ, R0, R7 ;  /* 0x00000000ff042219 */ /* 0x002fca0000011607 */
[----:B------:R-:W-:-:S04]  /*f1b0*/  IMAD.MOV R0, RZ, RZ, -R4 ;  /* 0x000000ffff007224 */ /* 0x000fc800078e0a04 */
[----:B------:R-:W-:Y:S01]  /*f1c0*/  IMAD R0, R6, R0, R5 ;  /* 0x0000000006007224 */ /* 0x000fe200078e0205 */
[----:B------:R-:W-:Y:S02]  /*f1d0*/  SHF.R.S32.HI R6, RZ, 0x1f, R31 ;  /* 0x0000001fff067819 */ /* 0x000fe4000001141f */
[----:B------:R-:W-:-:S03]  /*f1e0*/  @!P0 SHF.R.S32.HI R5, RZ, 0x1f, R4 ;  /* 0x0000001fff058819 */ /* 0x000fc60000011404 */
[----:B------:R0:W-:Y:S02]  /*f1f0*/  STL [R1+0x8], R6 ;  /* 0x0000080601007387 */ /* 0x0001e40000100800 */
[-C--:B0-----:R-:W-:Y:S02]  /*f200*/  @!P0 IMAD R6, R6, R2.reuse, RZ ;  /* 0x0000000206068224 */ /* 0x081fe400078e02ff */
[----:B------:R-:W-:-:S04]  /*f210*/  @!P0 IMAD.WIDE.U32 R4, R31, R2, R4 ;  /* 0x000000021f048225 */ /* 0x000fc800078e0004 */
[----:B------:R-:W-:Y:S02]  /*f220*/  @!P0 IMAD R6, R31, R3, R6 ;  /* 0x000000031f068224 */ /* 0x000fe400078e0206 */
[----:B------:R-:W0:Y:S02]  /*f230*/  @!P0 LDC.64 R2, c[0x0][0x418] ;  /* 0x00010600ff028b82 */ /* 0x000e240000000a00 */
[----:B------:R-:W-:Y:S01]  /*f240*/  @!P0 IMAD.IADD R6, R5, 0x1, R6 ;  /* 0x0000000105068824 */ /* 0x000fe200078e0206 */
[----:B------:R-:W-:Y:S02]  /*f250*/  ISETP.GE.AND P2, PT, R8, UR4, PT ;  /* 0x0000000408007c0c */ /* 0x000fe4000bf46270 */
[----:B0-----:R-:W-:-:S04]  /*f260*/  @!P0 LEA R2, P1, R4, R2, 0x2 ;  /* 0x0000000204028211 */ /* 0x001fc800078210ff */
[----:B------:R-:W-:Y:S01]  /*f270*/  @!P0 LEA.HI.X R3, R4, R3, R6, 0x2, P1 ;  /* 0x0000000304038211 */ /* 0x000fe200008f1406 */
[----:B------:R-:W-:-:S06]  /*f280*/  IMAD.MOV.U32 R4, RZ, RZ, RZ ;  /* 0x000000ffff047224 */ /* 0x000fcc00078e00ff */
[----:B------:R0:W5:Y:S01]  /*f290*/  @!P0 LDG.E R4, desc[UR36][R2.64] ;  /* 0x0000002402048981 */ /* 0x000162000c1e1900 */
[----:B------:R-:W-:Y:S02]  /*f2a0*/  ISETP.GE.AND P0, PT, R33, UR4, PT ;  /* 0x0000000421007c0c */ /* 0x000fe4000bf06270 */
[----:B------:R-:W-:-:S11]  /*f2b0*/  ISETP.GE.AND P1, PT, R37, UR4, PT ;  /* 0x0000000425007c0c */ /* 0x000fd6000bf26270 */
[----:B------:R-:W-:-:S04]  /*f2c0*/  @P0 LOP3.LUT R23, R23, 0x10, RZ, 0xfc, !PT ;  /* 0x0000001017170812 */ /* 0x000fc800078efcff */
[----:B------:R-:W-:-:S04]  /*f2d0*/  LOP3.LUT R23, R23, 0xfffffff7, RZ, 0xc0, !PT ;  /* 0xfffffff717177812 */ /* 0x000fc800078ec0ff */
[----:B------:R-:W-:Y:S02]  /*f2e0*/  @P2 LOP3.LUT R23, R23, 0x8, RZ, 0xfc, !PT ;  /* 0x0000000817172812 */ /* 0x000fe400078efcff */
[----:B------:R-:W-:Y:S02]  /*f2f0*/  ISETP.GE.AND P0, PT, R36, UR4, PT ;  /* 0x0000000424007c0c */ /* 0x000fe4000bf06270 */
[----:B------:R-:W-:-:S04]  /*f300*/  LOP3.LUT R23, R23, 0xfffffffb, RZ, 0xc0, !PT ;  /* 0xfffffffb17177812 */ /* 0x000fc800078ec0ff */
[----:B------:R-:W-:-:S04]  /*f310*/  @P1 LOP3.LUT R23, R23, 0x4, RZ, 0xfc, !PT ;  /* 0x0000000417171812 */ /* 0x000fc800078efcff */
[----:B------:R-:W-:Y:S01]  /*f320*/  LOP3.LUT R23, R23, 0xfffffffd, RZ, 0xc0, !PT ;  /* 0xfffffffd17177812 */ /* 0x000fe200078ec0ff */
[----:B0-----:R-:W-:-:S03]  /*f330*/  IMAD.U32 R2, RZ, RZ, UR38 ;  /* 0x00000026ff027e24 */ /* 0x001fc6000f8e00ff */
[----:B------:R-:W-:Y:S01]  /*f340*/  @P0 LOP3.LUT R23, R23, 0x2, RZ, 0xfc, !PT ;  /* 0x0000000217170812 */ /* 0x000fe200078efcff */
[----:B------:R-:W-:Y:S06]  /*f350*/  BRA.DIV UR5, `(.L_x_250) ;  /* 0x0000003e05c47947 */ /* 0x000fec000b800000 */
.L_x_320:
[----:B------:R-:W-:Y:S02]  /*f360*/  ISETP.NE.AND P0, PT, R2, 0x3, PT ;  /* 0x000000030200780c */ /* 0x000fe40003f05270 */
[----:B------:R-:W-:Y:S02]  /*f370*/  ISETP.GT.U32.AND P1, PT, R20, 0x4f, PT ;  /* 0x0000004f1400780c */ /* 0x000fe40003f24070 */
[----:B------:R-:W-:Y:S02]  /*f380*/  LOP3.LUT R23, R23, 0xffffffdf, RZ, 0xc0, !PT ;  /* 0xffffffdf17177812 */ /* 0x000fe400078ec0ff */
[----:B------:R-:W-:-:S07]  /*f390*/  SHF.R.S32.HI R30, RZ, 0x1f, R18 ;  /* 0x0000001fff1e7819 */ /* 0x000fce0000011412 */
[----:B------:R-:W-:-:S04]  /*f3a0*/  @P0 LOP3.LUT R23, R23, 0x20, RZ, 0xfc, !PT ;  /* 0x0000002017170812 */ /* 0x000fc800078efcff */
[----:B------:R-:W-:-:S04]  /*f3b0*/  LOP3.LUT R23, R23, 0xfffffffe, RZ, 0xc0, !PT ;  /* 0xfffffffe17177812 */ /* 0x000fc800078ec0ff */
[----:B------:R-:W-:Y:S01]  /*f3c0*/  @P1 LOP3.LUT R23, R23, 0x1, RZ, 0xfc, !PT ;  /* 0x0000000117171812 */ /* 0x000fe200078efcff */
[----:B------:R-:W-:Y:S06]  /*f3d0*/  @!P0 BRA `(.L_x_251) ;  /* 0x0000000000048947 */ /* 0x000fec0003800000 */
[----:B------:R-:W-:Y:S01]  /*f3e0*/  BPT.TRAP 0x1 ;  /* 0x000000040000795c */ /* 0x000fe20000300000 */
.L_x_251:
[----:B------:R-:W-:Y:S01]  /*f3f0*/  SHF.R.S32.HI R6, RZ, 0x1f, R0 ;  /* 0x0000001fff067819 */ /* 0x000fe20000011400 */
[----:B------:R-:W-:Y:S01]  /*f400*/  ULDC.64 UR4, c[0x0][0x328] ;  /* 0x0000ca0000047ab9 */ /* 0x000fe20000000a00 */
[----:B-----5:R-:W-:Y:S01]  /*f410*/  SHF.R.S32.HI R7, RZ, 0x1f, R4 ;  /* 0x0000001fff077819 */ /* 0x020fe20000011404 */
[----:B------:R-:W-:Y:S01]  /*f420*/  IMAD.WIDE.U32 R2, R0, UR4, RZ ;  /* 0x0000000400027c25 */ /* 0x000fe2000f8e00ff */
[----:B------:R-:W-:Y:S03]  /*f430*/  BSSY B0, `(.L_x_252) ;  /* 0x0000015000007945 */ /* 0x000fe60003800000 */
[----:B------:R-:W-:-:S04]  /*f440*/  IMAD R5, R6, UR4, RZ ;  /* 0x0000000406057c24 */ /* 0x000fc8000f8e02ff */
[----:B------:R-:W-:Y:S01]  /*f450*/  IMAD R5, R0, UR5, R5 ;  /* 0x0000000500057c24 */ /* 0x000fe2000f8e0205 */
[----:B------:R-:W-:-:S03]  /*f460*/  ULDC.64 UR4, c[0x0][0x338] ;  /* 0x0000ce0000047ab9 */ /* 0x000fc60000000a00 */
[----:B------:R-:W-:Y:S02]  /*f470*/  IMAD.IADD R3, R3, 0x1, R5 ;  /* 0x0000000103037824 */ /* 0x000fe400078e0205 */
[----:B------:R-:W-:Y:S02]  /*f480*/  IMAD R5, R7, UR4, RZ ;  /* 0x0000000407057c24 */ /* 0x000fe4000f8e02ff */
[----:B------:R-:W-:-:S04]  /*f490*/  IMAD.WIDE.U32 R2, R4, UR4, R2 ;  /* 0x0000000404027c25 */ /* 0x000fc8000f8e0002 */
[----:B------:R-:W-:Y:S01]  /*f4a0*/  IMAD R5, R4, UR5, R5 ;  /* 0x0000000504057c24 */ /* 0x000fe2000f8e0205 */
[----:B------:R-:W-:-:S03]  /*f4b0*/  ULDC.64 UR4, c[0x0][0x330] ;  /* 0x0000cc0000047ab9 */ /* 0x000fc60000000a00 */
[----:B------:R-:W-:Y:S02]  /*f4c0*/  IMAD.IADD R3, R3, 0x1, R5 ;  /* 0x0000000103037824 */ /* 0x000fe400078e0205 */
[----:B------:R-:W-:Y:S02]  /*f4d0*/  IMAD R5, R30, UR4, RZ ;  /* 0x000000041e057c24 */ /* 0x000fe4000f8e02ff */
[----:B------:R-:W-:-:S04]  /*f4e0*/  IMAD.WIDE.U32 R2, R18, UR4, R2 ;  /* 0x0000000412027c25 */ /* 0x000fc8000f8e0002 */
[----:B------:R-:W-:Y:S01]  /*f4f0*/  IMAD R5, R18, UR5, R5 ;  /* 0x0000000512057c24 */ /* 0x000fe2000f8e0205 */
[----:B------:R-:W-:Y:S02]  /*f500*/  ULDC.64 UR4, c[0x0][0x318] ;  /* 0x0000c60000047ab9 */ /* 0x000fe40000000a00 */
[----:B------:R-:W-:Y:S01]  /*f510*/  LEA R24, P0, R2, UR4, 0x1 ;  /* 0x0000000402187c11 */ /* 0x000fe2000f8008ff */
[----:B------:R-:W-:-:S05]  /*f520*/  IMAD.IADD R5, R3, 0x1, R5 ;  /* 0x0000000103057824 */ /* 0x000fca00078e0205 */
[----:B------:R-:W-:Y:S02]  /*f530*/  LEA.HI.X R25, R2, UR5, R5, 0x1, P0 ;  /* 0x0000000502197c11 */ /* 0x000fe400080f0c05 */
[----:B------:R-:W-:Y:S02]  /*f540*/  LEA R5, R27, R22, 0x3 ;  /* 0x000000161b057211 */ /* 0x000fe400078e18ff */
[----:B------:R-:W-:-:S04]  /*f550*/  SHF.L.U32 R2, R28, 0x1f, RZ ;  /* 0x0000001f1c027819 */ /* 0x000fc800000006ff */
[----:B------:R-:W0:Y:S02]  /*f560*/  SYNCS.PHASECHK.TRANS64.TRYWAIT P0, [R5+URZ+0x38840], R2 ;  /* 0x03884002050075a7 */ /* 0x000e24000800017f */
[----:B0-----:R-:W-:Y:S05]  /*f570*/  @!P0 BRA `(.L_x_253) ;  /* 0x0000003c006c8947 */ /* 0x001fea0003800000 */
.L_x_321:
[----:B------:R-:W-:Y:S05]  /*f580*/  BSYNC B0 ;  /* 0x0000000000007941 */ /* 0x000fea0003800000 */
.L_x_252:
[----:B------:R-:W2:Y:S01]  /*f590*/  LDL R9, [R1] ;  /* 0x0000000001097983 */ /* 0x000ea20000100800 */
[----:B------:R-:W-:Y:S02]  /*f5a0*/  ULDC.64 UR4, c[0x0][0x300] ;  /* 0x0000c00000047ab9 */ /* 0x000fe40000000a00 */
[----:B------:R-:W-:Y:S01]  /*f5b0*/  IMAD R6, R6, UR4, RZ ;  /* 0x0000000406067c24 */ /* 0x000fe2000f8e02ff */
[----:B------:R-:W1:Y:S01]  /*f5c0*/  S2R R8, SR_TID.X ;  /* 0x0000000000087919 */ /* 0x000e620000002100 */
[----:B0-----:R-:W-:-:S04]  /*f5d0*/  IMAD.WIDE.U32 R2, R0, UR4, RZ ;  /* 0x0000000400027c25 */ /* 0x001fc8000f8e00ff */
[----:B------:R-:W-:Y:S01]  /*f5e0*/  IMAD R6, R0, UR5, R6 ;  /* 0x0000000500067c24 */ /* 0x000fe2000f8e0206 */
[----:B------:R-:W-:Y:S02]  /*f5f0*/  ULDC.64 UR4, c[0x0][0x310] ;  /* 0x0000c40000047ab9 */ /* 0x000fe40000000a00 */
[----:B------:R-:W-:Y:S02]  /*f600*/  IMAD R7, R7, UR4, RZ ;  /* 0x0000000407077c24 */ /* 0x000fe4000f8e02ff */
[----:B------:R-:W-:Y:S02]  /*f610*/  IMAD.IADD R3, R3, 0x1, R6 ;  /* 0x0000000103037824 */ /* 0x000fe400078e0206 */
        /* <DEDUP_REMOVED lines=8> */
[----:B------:R-:W-:Y:S02]  /*f6a0*/  IMAD R7, R27, 0x5000, R32 ;  /* 0x000050001b077824 */ /* 0x000fe400078e0220 */
[----:B------:R-:W-:Y:S01]  /*f6b0*/  IMAD.IADD R6, R3, 0x1, R0 ;  /* 0x0000000103067824 */ /* 0x000fe200078e0200 */
[----:B------:R-:W-:Y:S01]  /*f6c0*/  LEA R0, P0, R2, UR4, 0x1 ;  /* 0x0000000402007c11 */ /* 0x000fe2000f8008ff */
[----:B------:R-:W-:Y:S01]  /*f6d0*/  UMOV UR4, 0xffffffff ;  /* 0xffffffff00047882 */ /* 0x000fe20000000000 */
[----:B-1----:R-:W-:Y:S02]  /*f6e0*/  LOP3.LUT R8, R8, 0x7f, RZ, 0xc0, !PT ;  /* 0x0000007f08087812 */ /* 0x002fe400078ec0ff */
[----:B------:R-:W-:Y:S02]  /*f6f0*/  LEA.HI.X R6, R2, UR5, R6, 0x1, P0 ;  /* 0x0000000502067c11 */ /* 0x000fe400080f0c06 */
[----:B------:R-:W-:Y:S01]  /*f700*/  SHF.R.U32.HI R8, RZ, 0x3, R8 ;  /* 0x00000003ff087819 */ /* 0x000fe20000011608 */
[----:B--2---:R-:W-:-:S04]  /*f710*/  IMAD R4, R26, -0x50, R9 ;  /* 0xffffffb01a047824 */ /* 0x004fc800078e0209 */
[----:B------:R-:W-:-:S05]  /*f720*/  IMAD.IADD R4, R4, 0x1, -R8 ;  /* 0x0000000104047824 */ /* 0x000fca00078e0a08 */
[----:B------:R-:W-:Y:S01]  /*f730*/  ISETP.GE.AND P0, PT, R4, 0x1, PT ;  /* 0x000000010400780c */ /* 0x000fe20003f06270 */
[----:B------:R-:W-:-:S12]  /*f740*/  BRA.DIV UR4, `(.L_x_254) ;  /* 0x0000003e040c7947 */ /* 0x000fd8000b800000 */
[----:B------:R-:W0:Y:S01]  /*f750*/  SHFL.IDX PT, R3, R0, RZ, 0x181f ;  /* 0x00181fff00037589 */ /* 0x000e2200000e0000 */
[----:B------:R-:W-:Y:S01]  /*f760*/  LOP3.LUT P5, RZ, R23, 0x10, RZ, 0xc0, !PT ;  /* 0x0000001017ff7812 */ /* 0x000fe200078ac0ff */
[----:B------:R-:W-:Y:S01]  /*f770*/  @P0 IMAD R9, R7, 0x2, R22 ;  /* 0x0000000207090824 */ /* 0x000fe200078e0216 */
[C---:B------:R-:W-:Y:S01]  /*f780*/  LOP3.LUT P4, RZ, R23.reuse, 0x8, RZ, 0xc0, !PT ;  /* 0x0000000817ff7812 */ /* 0x040fe2000788c0ff */
[----:B------:R-:W1:Y:S01]  /*f790*/  SHFL.IDX PT, R2, R6, RZ, 0x181f ;  /* 0x00181fff06027589 */ /* 0x000e6200000e0000 */
[C---:B------:R-:W-:Y:S02]  /*f7a0*/  LOP3.LUT P3, RZ, R23.reuse, 0x4, RZ, 0xc0, !PT ;  /* 0x0000000417ff7812 */ /* 0x040fe4000786c0ff */
[----:B------:R-:W-:Y:S01]  /*f7b0*/  LOP3.LUT P2, RZ, R23, 0x2, RZ, 0xc0, !PT ;  /* 0x0000000217ff7812 */ /* 0x000fe2000784c0ff */
[----:B------:R-:W-:Y:S01]  /*f7c0*/  SHFL.IDX PT, R8, R6, 0x1, 0x181f ;  /* 0x00381f0006087f89 */ /* 0x000fe200000e0000 */
[----:B0-----:R-:W-:-:S05]  /*f7d0*/  @P0 LEA R3, P1, R33, R3, 0x1 ;  /* 0x0000000321030211 */ /* 0x001fca00078208ff */
[----:B-1----:R-:W-:-:S05]  /*f7e0*/  @P0 IMAD.X R2, RZ, RZ, R2, P1 ;  /* 0x000000ffff020224 */ /* 0x002fca00008e0602 */
[----:B------:R-:W-:-:S04]  /*f7f0*/  @P0 LOP3.LUT R3, R3, R2, RZ, 0x3c, !PT ;  /* 0x0000000203030212 */ /* 0x000fc800078e3cff */
[----:B------:R-:W-:-:S04]  /*f800*/  @P0 LOP3.LUT R2, R3, R2, RZ, 0x3c, !PT ;  /* 0x0000000203020212 */ /* 0x000fc800078e3cff */
[----:B------:R-:W-:-:S05]  /*f810*/  @P0 LOP3.LUT R3, R3, R2, RZ, 0x3c, !PT ;  /* 0x0000000203030212 */ /* 0x000fca00078e3cff */
[----:B------:R-:W-:Y:S04]  /*f820*/  @P0 LDGSTS.E.BYPASS.LTC128B.128 [R9+0x24400], desc[UR36][R2.64], !P5 ;  /* 0x2440000002090fae */ /* 0x000fe8000e901d64 */
[----:B------:R-:W-:Y:S04]  /*f830*/  @P0 LDGSTS.E.BYPASS.LTC128B.128 [R9+0x26c00], desc[UR36][R2.64+0x80], !P4 ;  /* 0x26c0008002090fae */ /* 0x000fe8000e101d64 */
[----:B------:R-:W-:Y:S04]  /*f840*/  @P0 LDGSTS.E.BYPASS.LTC128B.128 [R9+0x29400], desc[UR36][R2.64+0x100], !P3 ;  /* 0x2940010002090fae */ /* 0x000fe8000d901d64 */
[----:B------:R0:W-:Y:S01]  /*f850*/  @P0 LDGSTS.E.BYPASS.LTC128B.128 [R9+0x2bc00], desc[UR36][R2.64+0x180], !P2 ;  /* 0x2bc0018002090fae */ /* 0x0001e2000d101d64 */
[----:B------:R-:W-:-:S03]  /*f860*/  ISETP.GE.AND P0, PT, R4, 0x11, PT ;  /* 0x000000110400780c */ /* 0x000fc60003f06270 */
[----:B0-----:R-:W0:Y:S10]  /*f870*/  SHFL.IDX PT, R2, R0, 0x1, 0x181f ;  /* 0x00381f0000027f89 */ /* 0x001e3400000e0000 */
[----:B------:R-:W-:-:S02]  /*f880*/  @P0 LEA R21, R7, R22, 0x1 ;  /* 0x0000001607150211 */ /* 0x000fc400078e08ff */
[----:B0-----:R-:W-:-:S05]  /*f890*/  @P0 LEA R2, P1, R33, R2, 0x1 ;  /* 0x0000000221020211 */ /* 0x001fca00078208ff */
[----:B------:R-:W-:Y:S02]  /*f8a0*/  @P0 IMAD.X R3, RZ, RZ, R8, P1 ;  /* 0x000000ffff030224 */ /* 0x000fe400008e0608 */
[----:B------:R-:W-:Y:S04]  /*f8b0*/  SHFL.IDX PT, R8, R6, 0x2, 0x181f ;  /* 0x00581f0006087f89 */ /* 0x000fe800000e0000 */
[----:B------:R-:W-:Y:S04]  /*f8c0*/  @P0 LDGSTS.E.BYPASS.LTC128B.128 [R21+0x24c00], desc[UR36][R2.64], !P5 ;  /* 0x24c0000002150fae */ /* 0x000fe8000e901d64 */
[----:B------:R-:W-:Y:S04]  /*f8d0*/  @P0 LDGSTS.E.BYPASS.LTC128B.128 [R21+0x27400], desc[UR36][R2.64+0x80], !P4 ;  /* 0x2740008002150fae */ /* 0x000fe8000e101d64 */
[----:B------:R-:W-:Y:S04]  /*f8e0*/  @P0 LDGSTS.E.BYPASS.LTC128B.128 [R21+0x29c00], desc[UR36][R2.64+0x100], !P3 ;  /* 0x29c0010002150fae */ /* 0x000fe8000d901d64 */
[----:B------:R0:W-:Y:S01]  /*f8f0*/  @P0 LDGSTS.E.BYPASS.LTC128B.128 [R21+0x2c400], desc[UR36][R2.64+0x180], !P2 ;  /* 0x2c40018002150fae */ /* 0x0001e2000d101d64 */
[----:B------:R-:W-:-:S03]  /*f900*/  ISETP.GE.AND P0, PT, R4, 0x21, PT ;  /* 0x000000210400780c */ /* 0x000fc60003f06270 */
[----:B0-----:R-:W0:Y:S10]  /*f910*/  SHFL.IDX PT, R2, R0, 0x2, 0x181f ;  /* 0x00581f0000027f89 */ /* 0x001e3400000e0000 */
[----:B------:R-:W-:Y:S01]  /*f920*/  @P0 IMAD R9, R7, 0x2, R22 ;  /* 0x0000000207090824 */ /* 0x000fe200078e0216 */
        /* <DEDUP_REMOVED lines=10> */
[----:B------:R-:W1:Y:S01]  /*f9d0*/  SHFL.IDX PT, R0, R0, 0x4, 0x181f ;  /* 0x00981f0000007f89 */ /* 0x000e6200000e0000 */
[----:B0-----:R-:W-:-:S05]  /*f9e0*/  @P0 LEA R2, P1, R33, R2, 0x1 ;  /* 0x0000000221020211 */ /* 0x001fca00078208ff */
[----:B------:R-:W-:Y:S02]  /*f9f0*/  @P0 IMAD.X R3, RZ, RZ, R8, P1 ;  /* 0x000000ffff030224 */ /* 0x000fe400008e0608 */
[----:B------:R0:W2:Y:S04]  /*fa00*/  SHFL.IDX PT, R8, R6, 0x4, 0x181f ;  /* 0x00981f0006087f89 */ /* 0x0000a800000e0000 */
[----:B------:R0:W-:Y:S04]  /*fa10*/  @P0 LDGSTS.E.BYPASS.LTC128B.128 [R21+0x25c00], desc[UR36][R2.64], !P5 ;  /* 0x25c0000002150fae */ /* 0x0001e8000e901d64 */
[----:B------:R0:W-:Y:S04]  /*fa20*/  @P0 LDGSTS.E.BYPASS.LTC128B.128 [R21+0x28400], desc[UR36][R2.64+0x80], !P4 ;  /* 0x2840008002150fae */ /* 0x0001e8000e101d64 */
[----:B------:R0:W-:Y:S04]  /*fa30*/  @P0 LDGSTS.E.BYPASS.LTC128B.128 [R21+0x2ac00], desc[UR36][R2.64+0x100], !P3 ;  /* 0x2ac0010002150fae */ /* 0x0001e8000d901d64 */
[----:B-1----:R0:W-:Y:S02]  /*fa40*/  @P0 LDGSTS.E.BYPASS.LTC128B.128 [R21+0x2d400], desc[UR36][R2.64+0x180], !P2 ;  /* 0x2d40018002150fae */ /* 0x0021e4000d101d64 */
.L_x_333:
[----:B------:R-:W-:Y:S01]  /*fa50*/  ISETP.GE.AND P0, PT, R4, 0x41, PT ;  /* 0x000000410400780c */ /* 0x000fe20003f06270 */
[----:B------:R-:W-:-:S12]  /*fa60*/  BSSY B0, `(.L_x_255) ;  /* 0x0000010000007945 */ /* 0x000fd80003800000 */
[----:B------:R-:W-:Y:S05]  /*fa70*/  @!P0 BRA `(.L_x_256) ;  /* 0x0000000000388947 */ /* 0x000fea0003800000 */
[----:B------:R-:W-:Y:S01]  /*fa80*/  LOP3.LUT P4, RZ, R23, 0x10, RZ, 0xc0, !PT ;  /* 0x0000001017ff7812 */ /* 0x000fe2000788c0ff */
[----:B------:R-:W-:Y:S01]  /*fa90*/  IMAD R7, R7, 0x2, R22 ;  /* 0x0000000207077824 */ /* 0x000fe200078e0216 */
[C---:B------:R-:W-:Y:S02]  /*faa0*/  LOP3.LUT P3, RZ, R23.reuse, 0x8, RZ, 0xc0, !PT ;  /* 0x0000000817ff7812 */ /* 0x040fe4000786c0ff */
[C---:B------:R-:W-:Y:S02]  /*fab0*/  LOP3.LUT P2, RZ, R23.reuse, 0x4, RZ, 0xc0, !PT ;  /* 0x0000000417ff7812 */ /* 0x040fe4000784c0ff */
[----:B------:R-:W-:Y:S02]  /*fac0*/  LOP3.LUT P1, RZ, R23, 0x2, RZ, 0xc0, !PT ;  /* 0x0000000217ff7812 */ /* 0x000fe4000782c0ff */
[----:B0-----:R-:W-:-:S05]  /*fad0*/  LEA R2, P0, R33, R0, 0x1 ;  /* 0x0000000021027211 */ /* 0x001fca00078008ff */
        /* <DEDUP_REMOVED lines=8> */
.L_x_256:
[----:B------:R-:W-:Y:S05]  /*fb60*/  BSYNC B0 ;  /* 0x0000000000007941 */ /* 0x000fea0003800000 */
.L_x_255:
[----:B------:R-:W-:Y:S01]  /*fb70*/  NOP ;  /* 0x0000000000007918 */ /* 0x000fe20000000000 */
[----:B------:R-:W-:-:S13]  /*fb80*/  PLOP3.LUT P0, PT, PT, PT, PT, 0x80, 0x0 ;  /* 0x000000000000781c */ /* 0x000fda0003f0f070 */
.L_x_257:
        /* <DEDUP_REMOVED lines=10> */
.L_x_258:
[----:B------:R3:W5:Y:S01]  /*fc30*/  LDL.LU R0, [R1+0xc] ;  /* 0x00000c0001007983 */ /* 0x0007620000300800 */
[----:B------:R-:W-:Y:S01]  /*fc40*/  LOP3.LUT P0, RZ, R23, 0x80, RZ, 0xc0, !PT ;  /* 0x0000008017ff7812 */ /* 0x000fe2000780c0ff */
[----:B------:R3:W-:-:S12]  /*fc50*/  SYNCS.ARRIVE.TRANS64.A1T0 RZ, [R5+URZ+0x38830], RZ ;  /* 0x038830ff05ff79a7 */ /* 0x0007d8000810003f */
[----:B------:R-:W-:Y:S05]  /*fc60*/  WARPSYNC.ALL ;  /* 0x0000000000007948 */ /* 0x000fea0003800000 */
[----:B------:R-:W-:Y:S01]  /*fc70*/  ULDC.64 UR4, c[0x0][0x298] ;  /* 0x0000a60000047ab9 */ /* 0x000fe20000000a00 */
[----:B01----:R-:W-:Y:S01]  /*fc80*/  VIADD R2, R22, 0x14400 ;  /* 0x0001440016027836 */ /* 0x003fe20000000000 */
[----:B------:R-:W-:Y:S01]  /*fc90*/  SEL R29, R29, RZ, !P0 ;  /* 0x000000ff1d1d7207 */ /* 0x000fe20004000000 */
[----:B------:R-:W-:Y:S01]  /*fca0*/  IMAD.WIDE.U32 R6, R35, UR4, RZ ;  /* 0x0000000423067c25 */ /* 0x000fe2000f8e00ff */
[----:B------:R-:W-:Y:S01]  /*fcb0*/  BSSY B6, `(.L_x_259) ;  /* 0x000001b000067945 */ /* 0x000fe20003800000 */
[----:B------:R-:W-:Y:S01]  /*fcc0*/  BAR.SYNC.DEFER_BLOCKING 0x8, 0x180 ;  /* 0x0206000000007b1d */ /* 0x000fe20000010000 */
[----:B-----5:R-:W-:-:S02]  /*fcd0*/  SEL R0, R0, RZ, !P0 ;  /* 0x000000ff00007207 */ /* 0x020fc40004000000 */
[----:B------:R-:W-:-:S03]  /*fce0*/  LOP3.LUT P0, RZ, R2, 0x3ff, RZ, 0xc0, !PT ;  /* 0x000003ff02ff7812 */ /* 0x000fc6000780c0ff */
[----:B------:R0:W-:Y:S04]  /*fcf0*/  STL [R1+0xc], R0 ;  /* 0x00000c0001007387 */ /* 0x0001e80000100800 */
[----:B------:R1:W-:Y:S01]  /*fd00*/  STL.64 [R1+0x10], R6 ;  /* 0x0000100601007387 */ /* 0x0003e20000100a00 */
[----:B0-----:R-:W-:-:S05]  /*fd10*/  SHF.R.S32.HI R0, RZ, 0x1f, R35 ;  /* 0x0000001fff007819 */ /* 0x001fca0000011423 */
[----:B------:R-:W-:-:S04]  /*fd20*/  IMAD R0, R0, UR4, RZ ;  /* 0x0000000400007c24 */ /* 0x000fc8000f8e02ff */
[----:B------:R-:W-:-:S05]  /*fd30*/  IMAD R0, R35, UR5, R0 ;  /* 0x0000000523007c24 */ /* 0x000fca000f8e0200 */
[----:B------:R-:W-:Y:S01]  /*fd40*/  IADD3 R35, R7, R0, RZ ;  /* 0x0000000007237210 */ /* 0x000fe20007ffe0ff */
[----:B-1----:R-:W-:Y:S06]  /*fd50*/  @!P0 BRA `(.L_x_260) ;  /* 0x0000000000408947 */ /* 0x002fec0003800000 */
[----:B------:R-:W-:Y:S01]  /*fd60*/  MOV R2, 0x0 ;  /* 0x0000000000027802 */ /* 0x000fe20000000f00 */
[----:B------:R-:W-:Y:S01]  /*fd70*/  ULDC.64 UR6, c[0x4][0x138] ;  /* 0x01004e0000067ab9 */ /* 0x000fe20000000a00 */
[----:B------:R-:W-:Y:S01]  /*fd80*/  ULDC.64 UR8, c[0x4][0x140] ;  /* 0x0100500000087ab9 */ /* 0x000fe20000000a00 */
[----:B------:R-:W-:Y:S01]  /*fd90*/  ULDC.64 UR4, c[0x4][0xb0] ;  /* 0x01002c0000047ab9 */ /* 0x000fe20000000a00 */
[----:B------:R-:W-:Y:S01]  /*fda0*/  IMAD.U32 R4, RZ, RZ, UR6 ;  /* 0x00000006ff047e24 */ /* 0x000fe2000f8e00ff */
[----:B------:R-:W-:Y:S01]  /*fdb0*/  MOV R12, 0x1 ;  /* 0x00000001000c7802 */ /* 0x000fe20000000f00 */
[----:B------:R-:W0:Y:S01]  /*fdc0*/  LDC.64 R2, c[0x4][R2] ;  /* 0x0100000002027b82 */ /* 0x000e220000000a00 */
[----:B---3--:R-:W-:Y:S02]  /*fdd0*/  IMAD.U32 R5, RZ, RZ, UR7 ;  /* 0x00000007ff057e24 */ /* 0x008fe4000f8e00ff */
[----:B------:R-:W-:Y:S02]  /*fde0*/  IMAD.U32 R6, RZ, RZ, UR8 ;  /* 0x00000008ff067e24 */ /* 0x000fe4000f8e00ff */
[----:B------:R-:W-:-:S02]  /*fdf0*/  IMAD.U32 R7, RZ, RZ, UR9 ;  /* 0x00000009ff077e24 */ /* 0x000fc4000f8e00ff */
[----:B------:R-:W-:Y:S02]  /*fe00*/  IMAD.U32 R10, RZ, RZ, UR4 ;  /* 0x00000004ff0a7e24 */ /* 0x000fe4000f8e00ff */
[----:B------:R-:W-:Y:S02]  /*fe10*/  IMAD.U32 R11, RZ, RZ, UR5 ;  /* 0x00000005ff0b7e24 */ /* 0x000fe4000f8e00ff */
[----:B--2---:R-:W-:Y:S02]  /*fe20*/  IMAD.MOV.U32 R8, RZ, RZ, 0x70 ;  /* 0x00000070ff087424 */ /* 0x004fe400078e00ff */
[----:B------:R-:W-:-:S07]  /*fe30*/  IMAD.MOV.U32 R13, RZ, RZ, RZ ;  /* 0x000000ffff0d7224 */ /* 0x000fce00078e00ff */
[----:B------:R-:W-:-:S07]  /*fe40*/  LEPC R20, `(.L_x_260) ;  /* 0x000000001014794e */ /* 0x000fce0000000000 */
[----:B0-----:R-:W-:Y:S05]  /*fe50*/  CALL.ABS.NOINC R2 ;  /* 0x0000000002007343 */ /* 0x001fea0003c00000 */
.L_x_260:
[----:B------:R-:W-:Y:S05]  /*fe60*/  BSYNC B6 ;  /* 0x0000000000067941 */ /* 0x000fea0003800000 */
.L_x_259:
[----:B------:R-:W4:Y:S01]  /*fe70*/  LDL.LU R20, [R1+0xc] ;  /* 0x00000c0001147983 */ /* 0x000f220000300800 */
[----:B------:R-:W0:Y:S01]  /*fe80*/  LDC R6, c[0x0][0x448] ;  /* 0x00011200ff067b82 */ /* 0x000e220000000800 */
[----:B------:R-:W-:Y:S02]  /*fe90*/  ULDC.64 UR4, c[0x0][0x2d8] ;  /* 0x0000b60000047ab9 */ /* 0x000fe40000000a00 */
[----:B------:R-:W2:Y:S01]  /*fea0*/  LDL.LU.64 R2, [R1+0x10] ;  /* 0x0000100001027983 */ /* 0x000ea20000300a00 */
[----:B------:R-:W-:-:S03]  /*feb0*/  IMAD R0, R30, UR4, RZ ;  /* 0x000000041e007c24 */ /* 0x000fc6000f8e02ff */
[----:B------:R1:W5:Y:S01]  /*fec0*/  LDL R10, [R1+0x18] ;  /* 0x00001800010a7983 */ /* 0x0003620000100800 */
[----:B---3--:R-:W-:Y:S01]  /*fed0*/  IMAD R5, R18, UR5, R0 ;  /* 0x0000000512057c24 */ /* 0x008fe2000f8e0200 */
[----:B0-----:R-:W-:-:S13]  /*fee0*/  ISETP.NE.AND P0, PT, R6, 0x1, PT ;  /* 0x000000010600780c */ /* 0x001fda0003f05270 */
[----:B------:R-:W0:Y:S01]  /*fef0*/  @P0 LDC R4, c[0x0][0x450] ;  /* 0x00011400ff040b82 */ /* 0x000e220000000800 */
[----:B------:R-:W-:Y:S01]  /*ff00*/  LOP3.LUT R9, R33, 0x40, RZ, 0xfc, !PT ;  /* 0x0000004021097812 */ /* 0x000fe200078efcff */
[----:B----4-:R-:W-:Y:S02]  /*ff10*/  IMAD.MOV.U32 R21, RZ, RZ, R20 ;  /* 0x000000ffff157224 */ /* 0x010fe400078e0014 */
[----:B------:R-:W3:Y:S01]  /*ff20*/  S2R R20, SR_TID.X ;  /* 0x0000000000147919 */ /* 0x000ee20000002100 */
[----:B--2---:R-:W-:Y:S02]  /*ff30*/  IMAD.MOV.U32 R3, RZ, RZ, R35 ;  /* 0x000000ffff037224 */ /* 0x004fe400078e0023 */
[----:B------:R-:W-:Y:S01]  /*ff40*/  IMAD.WIDE.U32 R2, R18, UR4, R2 ;  /* 0x0000000412027c25 */ /* 0x000fe2000f8e0002 */
[----:B------:R-:W-:-:S03]  /*ff50*/  ULDC.64 UR4, c[0x0][0x2e0] ;  /* 0x0000b80000047ab9 */ /* 0x000fc60000000a00 */
[----:B------:R-:W-:Y:S02]  /*ff60*/  IMAD.IADD R3, R3, 0x1, R5 ;  /* 0x0000000103037824 */ /* 0x000fe400078e0205 */
[----:B------:R-:W2:Y:S01]  /*ff70*/  @P0 LDC R5, c[0x0][0x44c] ;  /* 0x00011300ff050b82 */ /* 0x000ea20000000800 */
[----:B------:R-:W-:Y:S02]  /*ff80*/  IMAD R0, R21, UR4, RZ ;  /* 0x0000000415007c24 */ /* 0x000fe4000f8e02ff */
[----:B------:R-:W-:-:S04]  /*ff90*/  IMAD.WIDE.U32 R2, R29, UR4, R2 ;  /* 0x000000041d027c25 */ /* 0x000fc8000f8e0002 */
[----:B------:R-:W-:Y:S01]  /*ffa0*/  IMAD R0, R29, UR5, R0 ;  /* 0x000000051d007c24 */ /* 0x000fe2000f8e0200 */
[----:B------:R-:W-:-:S03]  /*ffb0*/  ULDC.64 UR4, c[0x0][0x2d0] ;  /* 0x0000b40000047ab9 */ /* 0x000fc60000000a00 */
[----:B------:R-:W-:Y:S02]  /*ffc0*/  IMAD.IADD R3, R3, 0x1, R0 ;  /* 0x0000000103037824 */ /* 0x000fe400078e0200 */
[----:B------:R-:W-:Y:S01]  /*ffd0*/  IMAD.SHL.U32 R0, R17, 0x80, RZ ;  /* 0x0000008011007824 */ /* 0x000fe200078e00ff */
[C---:B---3--:R-:W-:Y:S01]  /*ffe0*/  LOP3.LUT R21, R20.reuse, 0x7f, RZ, 0xc0, !PT ;  /* 0x0000007f14157812 */ /* 0x048fe200078ec0ff */
[----:B------:R-:W-:-:S03]  /*fff0*/  IMAD.SHL.U32 R20, R20, 0x10, RZ ;  /* 0x0000001014147824 */ /* 0x000fc600078e00ff */
[----:B------:R-:W-:-:S04]  /*10000*/  SHF.R.U32.HI R21, RZ, 0x3, R21 ;  /* 0x00000003ff157819 */ /* 0x000fc80000011615 */
[----:B------:R-:W-:-:S04]  /*10010*/  LOP3.LUT R20, R21, 0x70, R20, 0xf8, !PT ;  /* 0x0000007015147812 */ /* 0x000fc800078ef814 */
[----:B------:R-:W-:-:S05]  /*10020*/  LOP3.LUT R7, R20, R0, RZ, 0xfc, !PT ;  /* 0x0000000014077212 */ /* 0x000fca00078efcff */
[----:B--2---:R-:W-:Y:S01]  /*10030*/  @P0 IMAD.HI.U32 R8, R7, R5, RZ ;  /* 0x0000000507080227 */ /* 0x004fe200078e00ff */
[----:B------:R-:W-:-:S04]  /*10040*/  MOV R5, R7 ;  /* 0x0000000700057202 */ /* 0x000fc80000000f00 */
[----:B0-----:R-:W-:Y:S01]  /*10050*/  @P0 SHF.R.U32.HI R5, RZ, R4, R8 ;  /* 0x00000004ff050219 */ /* 0x001fe20000011608 */
[----:B------:R-:W0:Y:S04]  /*10060*/  S2R R20, SR_TID.X ;  /* 0x0000000000147919 */ /* 0x000e280000002100 */
[----:B------:R-:W-:-:S04]  /*10070*/  IMAD.MOV R4, RZ, RZ, -R5 ;  /* 0x000000ffff047224 */ /* 0x000fc800078e0a05 */
[----:B------:R-:W-:Y:S01]  /*10080*/  IMAD R4, R6, R4, R7 ;  /* 0x0000000406047224 */ /* 0x000fe200078e0207 */
[----:B------:R-:W-:Y:S01]  /*10090*/  SHF.R.S32.HI R7, RZ, 0x1f, R5 ;  /* 0x0000001fff077819 */ /* 0x000fe20000011405 */
[----:B------:R-:W-:-:S04]  /*100a0*/  IMAD.WIDE.U32 R2, R5, UR4, R2 ;  /* 0x0000000405027c25 */ /* 0x000fc8000f8e0002 */
[----:B------:R-:W-:-:S04]  /*100b0*/  IMAD R7, R7, UR4, RZ ;  /* 0x0000000407077c24 */ /* 0x000fc8000f8e02ff */
[----:B------:R-:W-:Y:S01]  /*100c0*/  IMAD R7, R5, UR5, R7 ;  /* 0x0000000505077c24 */ /* 0x000fe2000f8e0207 */
[----:B------:R-:W-:Y:S01]  /*100d0*/  SHF.R.S32.HI R5, RZ, 0x1f, R4 ;  /* 0x0000001fff057819 */ /* 0x000fe20000011404 */
[----:B------:R-:W-:Y:S02]  /*100e0*/  ULDC.64 UR4, c[0x0][0x2c8] ;  /* 0x0000b20000047ab9 */ /* 0x000fe40000000a00 */
[----:B------:R-:W-:Y:S02]  /*100f0*/  IMAD.IADD R3, R3, 0x1, R7 ;  /* 0x0000000103037824 */ /* 0x000fe400078e0207 */
[----:B------:R-:W-:Y:S02]  /*10100*/  IMAD R5, R5, UR4, RZ ;  /* 0x0000000405057c24 */ /* 0x000fe4000f8e02ff */
[----:B------:R-:W-:-:S04]  /*10110*/  IMAD.WIDE.U32 R2, R4, UR4, R2 ;  /* 0x0000000404027c25 */ /* 0x000fc8000f8e0002 */
[----:B------:R-:W-:Y:S01]  /*10120*/  IMAD R5, R4, UR5, R5 ;  /* 0x0000000504057c24 */ /* 0x000fe2000f8e0205 */
[----:B------:R-:W-:-:S03]  /*10130*/  ULDC.64 UR4, c[0x0][0x280] ;  /* 0x0000a00000047ab9 */ /* 0x000fc60000000a00 */
[----:B------:R-:W-:Y:S01]  /*10140*/  IMAD.IADD R3, R3, 0x1, R5 ;  /* 0x0000000103037824 */ /* 0x000fe200078e0205 */
[----:B------:R-:W-:Y:S01]  /*10150*/  LEA R5, P0, R2, UR4, 0x1 ;  /* 0x0000000402057c11 */ /* 0x000fe2000f8008ff */
[----:B------:R-:W-:Y:S01]  /*10160*/  ULDC UR4, c[0x0][0x2b8] ;  /* 0x0000ae0000047ab9 */ /* 0x000fe20000000800 */
[----:B0-----:R-:W-:Y:S02]  /*10170*/  LOP3.LUT R20, R20, 0x7f, RZ, 0xc0, !PT ;  /* 0x0000007f14147812 */ /* 0x001fe400078ec0ff */
[----:B------:R-:W-:Y:S01]  /*10180*/  LEA.HI.X R4, R2, UR5, R3, 0x1, P0 ;  /* 0x0000000502047c11 */ /* 0x000fe200080f0c03 */
[----:B------:R-:W-:Y:S01]  /*10190*/  UMOV UR5, 0xffffffff ;  /* 0xffffffff00057882 */ /* 0x000fe20000000000 */
[----:B------:R-:W-:Y:S02]  /*101a0*/  ISETP.GE.AND P4, PT, R33, UR4, PT ;  /* 0x0000000421007c0c */ /* 0x000fe4000bf86270 */
[----:B------:R-:W-:Y:S02]  /*101b0*/  ISETP.GE.AND P3, PT, R9, UR4, PT ;  /* 0x0000000409007c0c */ /* 0x000fe4000bf66270 */
[----:B------:R-:W-:-:S02]  /*101c0*/  ISETP.GE.AND P2, PT, R37, UR4, PT ;  /* 0x0000000425007c0c */ /* 0x000fc4000bf46270 */
[----:B------:R-:W-:Y:S02]  /*101d0*/  ISETP.GE.AND P1, PT, R36, UR4, PT ;  /* 0x0000000424007c0c */ /* 0x000fe4000bf26270 */
[----:B------:R-:W-:Y:S01]  /*101e0*/  SHF.R.U32.HI R9, RZ, 0x3, R20 ;  /* 0x00000003ff097819 */ /* 0x000fe20000011614 */
[----:B-1----:R-:W-:Y:S10]  /*101f0*/  BRA.DIV UR5, `(.L_x_261) ;  /* 0x0000003a05247947 */ /* 0x002ff4000b800000 */
[----:B------:R-:W0:Y:S01]  /*10200*/  SHFL.IDX PT, R14, R5, RZ, 0x181f ;  /* 0x00181fff050e7589 */ /* 0x000e2200000e0000 */
[----:B-----5:R-:W-:Y:S02]  /*10210*/  IMAD R6, R10, R6, RZ ;  /* 0x000000060a067224 */ /* 0x020fe400078e02ff */
[----:B------:R-:W-:Y:S01]  /*10220*/  IMAD.IADD R0, R9, 0x1, R0 ;  /* 0x0000000109007824 */ /* 0x000fe200078e0200 */
[----:B------:R-:W1:Y:S03]  /*10230*/  SHFL.IDX PT, R2, R4, RZ, 0x181f ;  /* 0x00181fff04027589 */ /* 0x000e6600000e0000 */
[C---:B------:R-:W-:Y:S01]  /*10240*/  VIADD R7, R0.reuse, 0x10 ;  /* 0x0000001000077836 */ /* 0x040fe20000000000 */
[----:B------:R-:W-:-:S13]  /*10250*/  ISETP.GE.AND P0, PT, R0, R6, PT ;  /* 0x000000060000720c */ /* 0x000fda0003f06270 */
[----:B0-----:R-:W-:-:S05]  /*10260*/  @!P0 LEA R14, P5, R33, R14, 0x1 ;  /* 0x0000000e210e8211 */ /* 0x001fca00078a08ff */
[----:B-1----:R-:W-:Y:S02]  /*10270*/  @!P0 IMAD.X R3, RZ, RZ, R2, P5 ;  /* 0x000000ffff038224 */ /* 0x002fe400028e0602 */
[----:B------:R-:W-:Y:S02]  /*10280*/  @!P0 IMAD.MOV.U32 R2, RZ, RZ, R14 ;  /* 0x000000ffff028224 */ /* 0x000fe400078e000e */
[----:B------:R-:W0:Y:S04]  /*10290*/  SHFL.IDX PT, R14, R5, 0x1, 0x181f ;  /* 0x00381f00050e7f89 */ /* 0x000e2800000e0000 */
[----:B------:R-:W-:Y:S04]  /*102a0*/  @!P0 LDGSTS.E.BYPASS.LTC128B.128 [R34+0x14400], desc[UR36][R2.64], !P4 ;  /* 0x1440000002228fae */ /* 0x000fe8000e101d64 */
[----:B------:R-:W-:Y:S04]  /*102b0*/  @!P0 LDGSTS.E.BYPASS.LTC128B.128 [R34+0x18400], desc[UR36][R2.64+0x80], !P3 ;  /* 0x1840008002228fae */ /* 0x000fe8000d901d64 */
[----:B------:R-:W-:Y:S04]  /*102c0*/  @!P0 LDGSTS.E.BYPASS.LTC128B.128 [R34+0x1c400], desc[UR36][R2.64+0x100], !P2 ;  /* 0x1c40010002228fae */ /* 0x000fe8000d101d64 */
[----:B------:R1:W-:Y:S01]  /*102d0*/  @!P0 LDGSTS.E.BYPASS.LTC128B.128 [R34+0x20400], desc[UR36][R2.64+0x180], !P1 ;  /* 0x2040018002228fae */ /* 0x0003e2000c901d64 */
[----:B------:R-:W-:-:S03]  /*102e0*/  ISETP.GE.AND P0, PT, R7, R6, PT ;  /* 0x000000060700720c */ /* 0x000fc60003f06270 */
[----:B-1----:R-:W1:Y:S10]  /*102f0*/  SHFL.IDX PT, R2, R4, 0x1, 0x181f ;  /* 0x00381f0004027f89 */ /* 0x002e7400000e0000 */
[----:B0-----:R-:W-:-:S04]  /*10300*/  @!P0 LEA R14, P5, R33, R14, 0x1 ;  /* 0x0000000e210e8211 */ /* 0x001fc800078a08ff */
[----:B-1----:R-:W-:Y:S01]  /*10310*/  @!P0 IADD3.X R7, RZ, R2, RZ, P5, !PT ;  /* 0x00000002ff078210 */ /* 0x002fe20002ffe4ff */
[----:B------:R-:W-:Y:S02]  /*10320*/  @!P0 IMAD.MOV.U32 R2, RZ, RZ, R14 ;  /* 0x000000ffff028224 */ /* 0x000fe400078e000e */
[----:B------:R-:W0:Y:S02]  /*10330*/  SHFL.IDX PT, R14, R5, 0x2, 0x181f ;  /* 0x00581f00050e7f89 */ /* 0x000e2400000e0000 */
[----:B------:R-:W-:Y:S02]  /*10340*/  @!P0 IMAD.MOV.U32 R3, RZ, RZ, R7 ;  /* 0x000000ffff038224 */ /* 0x000fe400078e0007 */
[----:B------:R-:W-:-:S03]  /*10350*/  VIADD R7, R0, 0x20 ;  /* 0x0000002000077836 */ /* 0x000fc60000000000 */
[----:B------:R-:W-:Y:S04]  /*10360*/  @!P0 LDGSTS.E.BYPASS.LTC128B.128 [R34+0x14c00], desc[UR36][R2.64], !P4 ;  /* 0x14c0000002228fae */ /* 0x000fe8000e101d64 */
[----:B------:R-:W-:Y:S04]  /*10370*/  @!P0 LDGSTS.E.BYPASS.LTC128B.128 [R34+0x18c00], desc[UR36][R2.64+0x80], !P3 ;  /* 0x18c0008002228fae */ /* 0x000fe8000d901d64 */
[----:B------:R-:W-:Y:S04]  /*10380*/  @!P0 LDGSTS.E.BYPASS.LTC128B.128 [R34+0x1cc00], desc[UR36][R2.64+0x100], !P2 ;  /* 0x1cc0010002228fae */ /* 0x000fe8000d101d64 */
[----:B------:R1:W-:Y:S01]  /*10390*/  @!P0 LDGSTS.E.BYPASS.LTC128B.128 [R34+0x20c00], desc[UR36][R2.64+0x180], !P1 ;  /* 0x20c0018002228fae */ /* 0x0003e2000c901d64 */
[----:B------:R-:W-:-:S03]  /*103a0*/  ISETP.GE.AND P0, PT, R7, R6, PT ;  /* 0x000000060700720c */ /* 0x000fc60003f06270 */
[----:B-1----:R-:W1:Y:S10]  /*103b0*/  SHFL.IDX PT, R2, R4, 0x2, 0x181f ;  /* 0x00581f0004027f89 */ /* 0x002e7400000e0000 */
[----:B0-----:R-:W-:-:S05]  /*103c0*/  @!P0 LEA R14, P5, R33, R14, 0x1 ;  /* 0x0000000e210e8211 */ /* 0x001fca00078a08ff */
[----:B-1----:R-:W-:Y:S02]  /*103d0*/  @!P0 IMAD.X R7, RZ, RZ, R2, P5 ;  /* 0x000000ffff078224 */ /* 0x002fe400028e0602 */
[----:B------:R-:W-:Y:S02]  /*103e0*/  @!P0 IMAD.MOV.U32 R2, RZ, RZ, R14 ;  /* 0x000000ffff028224 */ /* 0x000fe400078e000e */
[----:B------:R-:W-:Y:S01]  /*103f0*/  @!P0 IMAD.MOV.U32 R3, RZ, RZ, R7 ;  /* 0x000000ffff038224 */ /* 0x000fe200078e0007 */
[----:B------:R-:W0:Y:S01]  /*10400*/  SHFL.IDX PT, R14, R5, 0x3, 0x181f ;  /* 0x00781f00050e7f89 */ /* 0x000e2200000e0000 */
[----:B------:R-:W-:-:S03]  /*10410*/  VIADD R7, R0, 0x30 ;  /* 0x0000003000077836 */ /* 0x000fc60000000000 */
        /* <DEDUP_REMOVED lines=46> */
[----:B------:R0:W1:Y:S04]  /*10700*/  SHFL.IDX PT, R14, R5, 0x7, 0x181f ;  /* 0x00f81f00050e7f89 */ /* 0x00006800000e0000 */
[----:B------:R0:W-:Y:S04]  /*10710*/  @!P0 LDGSTS.E.BYPASS.LTC128B.128 [R34+0x17400], desc[UR36][R2.64], !P4 ;  /* 0x1740000002228fae */ /* 0x0001e8000e101d64 */
[----:B------:R0:W-:Y:S04]  /*10720*/  @!P0 LDGSTS.E.BYPASS.LTC128B.128 [R34+0x1b400], desc[UR36][R2.64+0x80], !P3 ;  /* 0x1b40008002228fae */ /* 0x0001e8000d901d64 */
[----:B------:R0:W-:Y:S04]  /*10730*/  @!P0 LDGSTS.E.BYPASS.LTC128B.128 [R34+0x1f400], desc[UR36][R2.64+0x100], !P2 ;  /* 0x1f40010002228fae */ /* 0x0001e8000d101d64 */
[----:B------:R0:W-:Y:S04]  /*10740*/  @!P0 LDGSTS.E.BYPASS.LTC128B.128 [R34+0x23400], desc[UR36][R2.64+0x180], !P1 ;  /* 0x2340018002228fae */ /* 0x0001e8000c901d64 */
[----:B------:R0:W2:Y:S02]  /*10750*/  SHFL.IDX PT, R7, R4, 0x7, 0x181f ;  /* 0x00f81f0004077f89 */ /* 0x0000a400000e0000 */
.L_x_350:
[----:B0-----:R-:W-:Y:S01]  /*10760*/  VIADD R3, R0, 0x70 ;  /* 0x0000007000037836 */ /* 0x001fe20000000000 */
[----:B------:R-:W-:Y:S04]  /*10770*/  BSSY B0, `(.L_x_262) ;  /* 0x000000c000007945 */ /* 0x000fe80003800000 */
[----:B------:R-:W-:-:S13]  /*10780*/  ISETP.GE.AND P0, PT, R3, R6, PT ;  /* 0x000000060300720c */ /* 0x000fda0003f06270 */
[----:B------:R-:W-:Y:S05]  /*10790*/  @P0 BRA `(.L_x_263) ;  /* 0x0000000000240947 */ /* 0x000fea0003800000 */
[----:B-1----:R-:W-:-:S04]  /*107a0*/  LEA R2, P0, R33, R14, 0x1 ;  /* 0x0000000e21027211 */ /* 0x002fc800078008ff */
[----:B--2---:R-:W-:-:S05]  /*107b0*/  IADD3.X R3, RZ, R7, RZ, P0, !PT ;  /* 0x00000007ff037210 */ /* 0x004fca00007fe4ff */
[----:B------:R-:W-:Y:S01]  /*107c0*/  @!PT LDS RZ, [RZ] ;  /* 0x00000000fffff984 */ /* 0x000fe20000000800 */
[----:B------:R-:W-:Y:S01]  /*107d0*/  @!PT LDS RZ, [RZ] ;  /* 0x00000000fffff984 */ /* 0x000fe20000000800 */
[----:B------:R-:W-:Y:S01]  /*107e0*/  @!PT LDS RZ, [RZ] ;  /* 0x00000000fffff984 */ /* 0x000fe20000000800 */
[----:B------:R0:W-:Y:S04]  /*107f0*/  LDGSTS.E.BYPASS.LTC128B.128 [R34+0x17c00], desc[UR36][R2.64], !P4 ;  /* 0x17c0000002227fae */ /* 0x0001e8000e101d64 */
[----:B------:R0:W-:Y:S04]  /*10800*/  LDGSTS.E.BYPASS.LTC128B.128 [R34+0x1bc00], desc[UR36][R2.64+0x80], !P3 ;  /* 0x1bc0008002227fae */ /* 0x0001e8000d901d64 */
[----:B------:R0:W-:Y:S04]  /*10810*/  LDGSTS.E.BYPASS.LTC128B.128 [R34+0x1fc00], desc[UR36][R2.64+0x100], !P2 ;  /* 0x1fc0010002227fae */ /* 0x0001e8000d101d64 */
[----:B------:R0:W-:Y:S02]  /*10820*/  LDGSTS.E.BYPASS.LTC128B.128 [R34+0x23c00], desc[UR36][R2.64+0x180], !P1 ;  /* 0x23c0018002227fae */ /* 0x0001e4000c901d64 */
.L_x_263:
[----:B------:R-:W-:Y:S05]  /*10830*/  BSYNC B0 ;  /* 0x0000000000007941 */ /* 0x000fea0003800000 */
.L_x_262:
[----:B------:R-:W-:Y:S01]  /*10840*/  NOP ;  /* 0x0000000000007918 */ /* 0x000fe20000000000 */
[----:B------:R-:W-:-:S13]  /*10850*/  PLOP3.LUT P0, PT, PT, PT, PT, 0x80, 0x0 ;  /* 0x000000000000781c */ /* 0x000fda0003f0f070 */
.L_x_264:
[----:B------:R-:W-:Y:S02]  /*10860*/  PLOP3.LUT P1, PT, P1, P0, PT, 0xa2, 0x0 ;  /* 0x000000000000781c */ /* 0x000fe40000f21472 */
[----:B------:R-:W-:-:S08]  /*10870*/  @P0 R2UR P1, UR4, R22 ;  /* 0x00000000160402ca */ /* 0x000fd00000020000 */
[----:B------:R-:W-:-:S05]  /*10880*/  @P0 PLOP3.LUT P0, PT, P1, PT, PT, 0x80, 0x0 ;  /* 0x000000000000081c */ /* 0x000fca0000f0f070 */
[----:B------:R-:W-:Y:S01]  /*10890*/  @!P1 SYNCS.ARRIVE.TRANS64.RED.A0T1 RZ, [UR4+0x38800], RZ ;  /* 0x038800ffffff99a7 */ /* 0x000fe20008200404 */
[----:B------:R-:W-:Y:S07]  /*108a0*/  @!P1 ARRIVES.LDGSTSBAR.64.TRANSCNT [UR4+0x38800] ;  /* 0x03880000ff0099b0 */ /* 0x000fee0008000a84 */
[----:B------:R-:W-:Y:S05]  /*108b0*/  @P0 BRA.U.ANY `(.L_x_264) ;  /* 0xfffffffd00e80947 */ /* 0x000fea000393ffff */
[----:B0-----:R-:W3:Y:S02]  /*108c0*/  LDL.LU R2, [R1+0x1c] ;  /* 0x00001c0001027983 */ /* 0x001ee40000300800 */
[----:B---3--:R-:W-:-:S05]  /*108d0*/  VIADD R2, R2, 0x1 ;  /* 0x0000000102027836 */ /* 0x008fca0000000000 */
[----:B------:R0:W-:Y:S01]  /*108e0*/  STL [R1+0x1c], R2 ;  /* 0x00001c0201007387 */ /* 0x0001e20000100800 */
[----:B------:R-:W-:-:S04]  /*108f0*/  LEA.HI R0, R2, R2, RZ, 0x1 ;  /* 0x0000000202007211 */ /* 0x000fc800078f08ff */
[----:B------:R-:W-:-:S05]  /*10900*/  LOP3.LUT R0, R0, 0xfffffffe, RZ, 0xc0, !PT ;  /* 0xfffffffe00007812 */ /* 0x000fca00078ec0ff */
[----:B------:R-:W-:-:S05]  /*10910*/  IMAD.IADD R0, R2, 0x1, -R0 ;  /* 0x0000000102007824 */ /* 0x000fca00078e0a00 */
[----:B------:R-:W-:Y:S01]  /*10920*/  SHF.L.U32 R3, R0, 0x1f, RZ ;  /* 0x0000001f00037819 */ /* 0x000fe200000006ff */
[----:B------:R-:W-:Y:S01]  /*10930*/  NOP ;  /* 0x0000000000007918 */ /* 0x000fe20000000000 */
[----:B------:R0:W-:Y:S01]  /*10940*/  SYNCS.ARRIVE.TRANS64.A1T0 RZ, [R22+URZ+0x38800], RZ ;  /* 0x038800ff16ff79a7 */ /* 0x0001e2000810003f */
[----:B------:R-:W-:Y:S01]  /*10950*/  BSSY B0, `(.L_x_265) ;  /* 0x0000003000007945 */ /* 0x000fe20003800000 */
[----:B------:R-:W3:Y:S03]  /*10960*/  SYNCS.PHASECHK.TRANS64.TRYWAIT P0, [R22+URZ+0x38820], R3 ;  /* 0x03882003160075a7 */ /* 0x000ee6000800017f */
[----:B0--3--:R-:W-:Y:S05]  /*10970*/  @!P0 BRA `(.L_x_266) ;  /* 0x0000003800fc8947 */ /* 0x009fea0003800000 */
.L_x_351:
[----:B------:R-:W-:Y:S05]  /*10980*/  BSYNC B0 ;  /* 0x0000000000007941 */ /* 0x000fea0003800000 */
.L_x_265:
[----:B------:R-:W3:Y:S01]  /*10990*/  LDL R0, [R1] ;  /* 0x0000000001007983 */ /* 0x000ee20000100800 */
[----:B------:R-:W-:Y:S01]  /*109a0*/  BSSY B0, `(.L_x_267) ;  /* 0x0000116000007945 */ /* 0x000fe20003800000 */
[----:B---3--:R-:W-:-:S13]  /*109b0*/  ISETP.GE.AND P0, PT, R0, 0x51, PT ;  /* 0x000000510000780c */ /* 0x008fda0003f06270 */
[----:B------:R-:W-:Y:S05]  /*109c0*/  @!P0 BRA `(.L_x_268) ;  /* 0x00000010004c8947 */ /* 0x000fea0003800000 */
[----:B------:R-:W3:Y:S01]  /*109d0*/  LDL.LU R0, [R1+0x20] ;  /* 0x0000200001007983 */ /* 0x000ee20000300800 */
[C---:B------:R-:W-:Y:S01]  /*109e0*/  LOP3.LUT R2, R33.reuse, 0x40, RZ, 0xfc, !PT ;  /* 0x0000004021027812 */ /* 0x040fe200078efcff */
[----:B------:R-:W-:Y:S01]  /*109f0*/  ULDC UR4, c[0x0][0x2f4] ;  /* 0x0000bd0000047ab9 */ /* 0x000fe20000000800 */
[----:B------:R-:W-:Y:S01]  /*10a00*/  IMAD.MOV.U32 R17, RZ, RZ, R28 ;  /* 0x000000ffff117224 */ /* 0x000fe200078e001c */
[----:B------:R-:W-:Y:S01]  /*10a10*/  ISETP.GE.AND P4, PT, R33, UR4, PT ;  /* 0x0000000421007c0c */ /* 0x000fe2000bf86270 */
[----:B--2---:R-:W-:Y:S01]  /*10a20*/  IMAD.MOV.U32 R7, RZ, RZ, R27 ;  /* 0x000000ffff077224 */ /* 0x004fe200078e001b */
[----:B------:R-:W-:Y:S01]  /*10a30*/  ISETP.GE.AND P3, PT, R2, UR4, PT ;  /* 0x0000000402007c0c */ /* 0x000fe2000bf66270 */
[----:B------:R-:W-:Y:S01]  /*10a40*/  IMAD.MOV.U32 R29, RZ, RZ, R26 ;  /* 0x000000ffff1d7224 */ /* 0x000fe200078e001a */
[----:B------:R-:W-:Y:S02]  /*10a50*/  ISETP.GE.AND P2, PT, R37, UR4, PT ;  /* 0x0000000425007c0c */ /* 0x000fe4000bf46270 */
[----:B------:R-:W-:Y:S01]  /*10a60*/  ISETP.GE.AND P1, PT, R36, UR4, PT ;  /* 0x0000000424007c0c */ /* 0x000fe2000bf26270 */
[----:B---3--:R-:W-:-:S12]  /*10a70*/  VIADD R0, R0, 0xfffffffe ;  /* 0xfffffffe00007836 */ /* 0x008fd80000000000 */
.L_x_281:
[----:B------:R-:W2:Y:S04]  /*10a80*/  LDL R6, [R1+0x4] ;  /* 0x0000040001067983 */ /* 0x000ea80000100800 */
[----:B------:R-:W3:Y:S01]  /*10a90*/  LDL R8, [R1+0x8] ;  /* 0x0000080001087983 */ /* 0x000ee20000100800 */
[----:B------:R-:W4:Y:S01]  /*10aa0*/  S2R R2, SR_TID.X ;  /* 0x0000000000027919 */ /* 0x000f220000002100 */
[----:B------:R-:W1:Y:S01]  /*10ab0*/  S2R R4, SR_TID.X ;  /* 0x0000000000047919 */ /* 0x000e620000002100 */
[----:B----4-:R-:W-:-:S04]  /*10ac0*/  LOP3.LUT R2, R2, 0x7f, RZ, 0xc0, !PT ;  /* 0x0000007f02027812 */ /* 0x010fc800078ec0ff */
[----:B0-----:R-:W-:Y:S02]  /*10ad0*/  SHF.R.U32.HI R3, RZ, 0x3, R2 ;  /* 0x00000003ff037819 */ /* 0x001fe40000011602 */
[----:B------:R-:W0:Y:S01]  /*10ae0*/  LDC R2, c[0x0][0x430] ;  /* 0x00010c00ff027b82 */ /* 0x000e220000000800 */
[----:B-1----:R-:W-:-:S05]  /*10af0*/  IMAD.SHL.U32 R9, R4, 0x10, RZ ;  /* 0x0000001004097824 */ /* 0x002fca00078e00ff */
[----:B------:R-:W-:-:S04]  /*10b00*/  LOP3.LUT R9, R3, 0x70, R9, 0xf8, !PT ;  /* 0x0000007003097812 */ /* 0x000fc800078ef809 */
[----:B------:R-:W-:-:S13]  /*10b10*/  ISETP.GT.U32.AND P6, PT, R9, 0x4f, PT ;  /* 0x0000004f0900780c */ /* 0x000fda0003fc4070 */
[----:B------:R-:W3:Y:S01]  /*10b20*/  @!P6 LDC.64 R4, c[0x0][0x428] ;  /* 0x00010a00ff04eb82 */ /* 0x000ee20000000a00 */
[----:B0-----:R-:W-:-:S13]  /*10b30*/  ISETP.NE.AND P0, PT, R2, 0x1, PT ;  /* 0x000000010200780c */ /* 0x001fda0003f05270 */
[----:B------:R-:W0:Y:S08]  /*10b40*/  @P0 LDC R3, c[0x0][0x434] ;  /* 0x00010d00ff030b82 */ /* 0x000e300000000800 */
[----:B------:R-:W1:Y:S01]  /*10b50*/  @P0 LDC R2, c[0x0][0x438] ;  /* 0x00010e00ff020b82 */ /* 0x000e620000000800 */
[----:B--2---:R-:W-:-:S05]  /*10b60*/  IMAD R6, R0, 0x50, R6 ;  /* 0x0000005000067824 */ /* 0x004fca00078e0206 */
[----:B------:R-:W-:-:S05]  /*10b70*/  IADD3 R6, R9, R6, RZ ;  /* 0x0000000609067210 */ /* 0x000fca0007ffe0ff */
[----:B0-----:R-:W-:-:S04]  /*10b80*/  @P0 IMAD.HI.U32 R3, R6, R3, RZ ;  /* 0x0000000306030227 */ /* 0x001fc800078e00ff */
[----:B------:R-:W-:Y:S01]  /*10b90*/  IMAD.MOV.U32 R10, RZ, RZ, R6 ;  /* 0x000000ffff0a7224 */ /* 0x000fe200078e0006 */
[----:B-1----:R-:W-:Y:S01]  /*10ba0*/  @P0 SHF.R.U32.HI R10, RZ, R2, R3 ;  /* 0x00000002ff0a0219 */ /* 0x002fe20000011603 */
[----:B---3--:R-:W-:Y:S02]  /*10bb0*/  @!P6 IMAD R2, R8, R4, RZ ;  /* 0x000000040802e224 */ /* 0x008fe400078e02ff */
[----:B------:R-:W0:Y:S01]  /*10bc0*/  @!P6 LDC.64 R8, c[0x0][0x418] ;  /* 0x00010600ff08eb82 */ /* 0x000e220000000a00 */
[----:B------:R-:W-:Y:S01]  /*10bd0*/  @!P6 SHF.R.S32.HI R3, RZ, 0x1f, R10 ;  /* 0x0000001fff03e819 */ /* 0x000fe2000001140a */
[----:B------:R-:W-:Y:S02]  /*10be0*/  @!P6 IMAD R5, R31, R5, R2 ;  /* 0x000000051f05e224 */ /* 0x000fe400078e0202 */
[----:B------:R-:W-:-:S04]  /*10bf0*/  @!P6 IMAD.MOV.U32 R2, RZ, RZ, R10 ;  /* 0x000000ffff02e224 */ /* 0x000fc800078e000a */
[----:B------:R-:W-:-:S04]  /*10c00*/  @!P6 IMAD.WIDE.U32 R2, R31, R4, R2 ;  /* 0x000000041f02e225 */ /* 0x000fc800078e0002 */
[----:B------:R-:W-:Y:S02]  /*10c10*/  @!P6 IMAD.IADD R5, R5, 0x1, R3 ;  /* 0x000000010505e824 */ /* 0x000fe400078e0203 */
[----:B------:R-:W-:Y:S01]  /*10c20*/  IMAD.MOV.U32 R4, RZ, RZ, RZ ;  /* 0x000000ffff047224 */ /* 0x000fe200078e00ff */
[----:B0-----:R-:W-:-:S04]  /*10c30*/  @!P6 LEA R8, P0, R2, R8, 0x2 ;  /* 0x000000080208e211 */ /* 0x001fc800078010ff */
[----:B------:R-:W-:-:S05]  /*10c40*/  @!P6 LEA.HI.X R9, R2, R9, R5, 0x2, P0 ;  /* 0x000000090209e211 */ /* 0x000fca00000f1405 */
[----:B------:R0:W5:Y:S01]  /*10c50*/  @!P6 LDG.E R4, desc[UR36][R8.64] ;  /* 0x000000240804e981 */ /* 0x000162000c1e1900 */
[----:B------:R-:W-:Y:S01]  /*10c60*/  LOP3.LUT P5, RZ, R23, 0x20, RZ, 0xc0, !PT ;  /* 0x0000002017ff7812 */ /* 0x000fe200078ac0ff */
[----:B------:R-:W-:Y:S01]  /*10c70*/  VIADD R27, R7, 0x1 ;  /* 0x00000001071b7836 */ /* 0x000fe20000000000 */
[----:B------:R-:W-:Y:S05]  /*10c80*/  YIELD ;  /* 0x0000000000007946 */ /* 0x000fea0003800000 */
[----:B------:R-:W-:Y:S01]  /*10c90*/  ISETP.NE.AND P0, PT, R27, 0x2, PT ;  /* 0x000000021b00780c */ /* 0x000fe20003f05270 */
[----:B------:R-:W-:Y:S01]  /*10ca0*/  IMAD.MOV R5, RZ, RZ, -R10 ;  /* 0x000000ffff057224 */ /* 0x000fe200078e0a0a */
[----:B------:R-:W-:-:S02]  /*10cb0*/  ULDC UR4, c[0x0][0x430] ;  /* 0x00010c0000047ab9 */ /* 0x000fc40000000800 */
[----:B------:R-:W-:Y:S01]  /*10cc0*/  SEL R28, RZ, 0x1, P0 ;  /* 0x00000001ff1c7807 */ /* 0x000fe20000000000 */
[----:B------:R-:W-:Y:S01]  /*10cd0*/  IMAD R5, R5, UR4, R6 ;  /* 0x0000000405057c24 */ /* 0x000fe2000f8e0206 */
[----:B------:R-:W-:Y:S01]  /*10ce0*/  SEL R27, R27, RZ, P0 ;  /* 0x000000ff1b1b7207 */ /* 0x000fe20000000000 */
[----:B------:R-:W-:Y:S01]  /*10cf0*/  IMAD.MOV.U32 R26, RZ, RZ, R0 ;  /* 0x000000ffff1a7224 */ /* 0x000fe200078e0000 */
[----:B------:R-:W-:Y:S01]  /*10d00*/  LOP3.LUT R28, R17, R28, RZ, 0x3c, !PT ;  /* 0x0000001c111c7212 */ /* 0x000fe200078e3cff */
[----:B0-----:R-:W-:Y:S06]  /*10d10*/  @!P5 BRA `(.L_x_269) ;  /* 0x000000000004d947 */ /* 0x001fec0003800000 */
[----:B------:R-:W-:Y:S01]  /*10d20*/  BPT.TRAP 0x1 ;  /* 0x000000040000795c */ /* 0x000fe20000300000 */
.L_x_269:
[----:B------:R-:W-:Y:S01]  /*10d30*/  LEA R6, R27, R22, 0x3 ;  /* 0x000000161b067211 */ /* 0x000fe200078e18ff */
[----:B------:R-:W-:Y:S01]  /*10d40*/  BSSY B1, `(.L_x_270) ;  /* 0x0000004000017945 */ /* 0x000fe20003800000 */
[----:B------:R-:W-:-:S04]  /*10d50*/  SHF.L.U32 R3, R28, 0x1f, RZ ;  /* 0x0000001f1c037819 */ /* 0x000fc800000006ff */
[----:B------:R-:W0:Y:S02]  /*10d60*/  SYNCS.PHASECHK.TRANS64.TRYWAIT P0, [R6+URZ+0x38840], R3 ;  /* 0x03884003060075a7 */ /* 0x000e24000800017f */
[----:B0-----:R-:W-:Y:S05]  /*10d70*/  @!P0 BRA `(.L_x_271) ;  /* 0x0000003800108947 */ /* 0x001fea0003800000 */
.L_x_352:
[----:B------:R-:W-:Y:S05]  /*10d80*/  BSYNC B1 ;  /* 0x0000000000017941 */ /* 0x000fea0003800000 */
.L_x_270:
[----:B------:R-:W-:Y:S01]  /*10d90*/  SHF.R.S32.HI R20, RZ, 0x1f, R5 ;  /* 0x0000001fff147819 */ /* 0x000fe20000011405 */
[----:B------:R-:W-:Y:S01]  /*10da0*/  ULDC.64 UR4, c[0x0][0x300] ;  /* 0x0000c00000047ab9 */ /* 0x000fe20000000a00 */
[----:B-----5:R-:W-:Y:S01]  /*10db0*/  SHF.R.S32.HI R21, RZ, 0x1f, R4 ;  /* 0x0000001fff157819 */ /* 0x020fe20000011404 */
[----:B0-----:R-:W-:Y:S01]  /*10dc0*/  IMAD.WIDE.U32 R2, R5, UR4, RZ ;  /* 0x0000000405027c25 */ /* 0x001fe2000f8e00ff */
[----:B------:R-:W-:-:S03]  /*10dd0*/  LOP3.LUT P5, RZ, R23, 0x2, RZ, 0xc0, !PT ;  /* 0x0000000217ff7812 */ /* 0x000fc600078ac0ff */
[----:B------:R-:W-:Y:S02]  /*10de0*/  IMAD R0, R20, UR4, RZ ;  /* 0x0000000414007c24 */ /* 0x000fe4000f8e02ff */
[----:B------:R-:W-:Y:S02]  /*10df0*/  IMAD R9, R27, 0x5000, R32 ;  /* 0x000050001b097824 */ /* 0x000fe400078e0220 */
        /* <DEDUP_REMOVED lines=16> */
[----:B------:R-:W-:Y:S06]  /*10f00*/  BRA.DIV UR4, `(.L_x_272) ;  /* 0x0000003604c07947 */ /* 0x000fec000b800000 */
[----:B------:R-:W0:Y:S01]  /*10f10*/  SHFL.IDX PT, R2, R8, RZ, 0x181f ;  /* 0x00181fff08027589 */ /* 0x000e2200000e0000 */
[----:B------:R-:W-:Y:S01]  /*10f20*/  LOP3.LUT R23, R23, 0xfffffbff, RZ, 0xc0, !PT ;  /* 0xfffffbff17177812 */ /* 0x000fe200078ec0ff */
[----:B------:R-:W-:Y:S02]  /*10f30*/  IMAD.SHL.U32 R0, R33, 0x2, RZ ;  /* 0x0000000221007824 */ /* 0x000fe400078e00ff */
[----:B------:R-:W1:Y:S01]  /*10f40*/  SHFL.IDX PT, R3, R10, RZ, 0x181f ;  /* 0x00181fff0a037589 */ /* 0x000e6200000e0000 */
[----:B------:R-:W-:Y:S01]  /*10f50*/  @P2 LOP3.LUT R23, R23, 0x400, RZ, 0xfc, !PT ;  /* 0x0000040017172812 */ /* 0x000fe200078efcff */
[----:B------:R-:W-:Y:S02]  /*10f60*/  IMAD R9, R9, 0x2, R22 ;  /* 0x0000000209097824 */ /* 0x000fe400078e0216 */
[----:B------:R-:W-:Y:S01]  /*10f70*/  SHFL.IDX PT, R35, R10, 0x1, 0x181f ;  /* 0x00381f000a237f89 */ /* 0x000fe200000e0000 */
[C---:B------:R-:W-:Y:S02]  /*10f80*/  LOP3.LUT P2, RZ, R23.reuse, 0x10, RZ, 0xc0, !PT ;  /* 0x0000001017ff7812 */ /* 0x040fe4000784c0ff */
[----:B------:R-:W-:-:S04]  /*10f90*/  LOP3.LUT R23, R23, 0xfffffdff, RZ, 0xc0, !PT ;  /* 0xfffffdff17177812 */ /* 0x000fc800078ec0ff */
[----:B------:R-:W-:-:S04]  /*10fa0*/  @P1 LOP3.LUT R23, R23, 0x200, RZ, 0xfc, !PT ;  /* 0x0000020017171812 */ /* 0x000fc800078efcff */
[C---:B------:R-:W-:Y:S02]  /*10fb0*/  LOP3.LUT P1, RZ, R23.reuse, 0x8, RZ, 0xc0, !PT ;  /* 0x0000000817ff7812 */ /* 0x040fe4000782c0ff */
[----:B------:R-:W-:Y:S02]  /*10fc0*/  LOP3.LUT P6, RZ, R23, 0x4, RZ, 0xc0, !PT ;  /* 0x0000000417ff7812 */ /* 0x000fe400078cc0ff */
[----:B0-----:R-:W-:-:S05]  /*10fd0*/  IADD3 R2, P0, R2, R0, RZ ;  /* 0x0000000002027210 */ /* 0x001fca0007f1e0ff */
[----:B-1----:R-:W-:-:S05]  /*10fe0*/  IMAD.X R3, RZ, RZ, R3, P0 ;  /* 0x000000ffff037224 */ /* 0x002fca00000e0603 */
[----:B------:R-:W-:Y:S04]  /*10ff0*/  LDGSTS.E.BYPASS.LTC128B.128 [R9+0x24400], desc[UR36][R2.64], !P2 ;  /* 0x2440000002097fae */ /* 0x000fe8000d101d64 */
[----:B------:R-:W-:Y:S04]  /*11000*/  LDGSTS.E.BYPASS.LTC128B.128 [R9+0x26c00], desc[UR36][R2.64+0x80], !P1 ;  /* 0x26c0008002097fae */ /* 0x000fe8000c901d64 */
[----:B------:R-:W-:Y:S04]  /*11010*/  LDGSTS.E.BYPASS.LTC128B.128 [R9+0x29400], desc[UR36][R2.64+0x100], !P6 ;  /* 0x2940010002097fae */ /* 0x000fe8000f101d64 */
[----:B------:R0:W-:Y:S04]  /*11020*/  LDGSTS.E.BYPASS.LTC128B.128 [R9+0x2bc00], desc[UR36][R2.64+0x180], !P5 ;  /* 0x2bc0018002097fae */ /* 0x0001e8000e901d64 */
[----:B0-----:R-:W0:Y:S02]  /*11030*/  SHFL.IDX PT, R2, R8, 0x1, 0x181f ;  /* 0x00381f0008027f89 */ /* 0x001e2400000e0000 */
[----:B0-----:R-:W-:-:S05]  /*11040*/  IADD3 R2, P0, R2, R0, RZ ;  /* 0x0000000002027210 */ /* 0x001fca0007f1e0ff */
[----:B------:R-:W-:Y:S02]  /*11050*/  IMAD.X R3, RZ, RZ, R35, P0 ;  /* 0x000000ffff037224 */ /* 0x000fe400000e0623 */
[----:B------:R-:W-:Y:S04]  /*11060*/  SHFL.IDX PT, R35, R10, 0x2, 0x181f ;  /* 0x00581f000a237f89 */ /* 0x000fe800000e0000 */
[----:B------:R-:W-:Y:S04]  /*11070*/  LDGSTS.E.BYPASS.LTC128B.128 [R9+0x24c00], desc[UR36][R2.64], !P2 ;  /* 0x24c0000002097fae */ /* 0x000fe8000d101d64 */
[----:B------:R-:W-:Y:S04]  /*11080*/  LDGSTS.E.BYPASS.LTC128B.128 [R9+0x27400], desc[UR36][R2.64+0x80], !P1 ;  /* 0x2740008002097fae */ /* 0x000fe8000c901d64 */
[----:B------:R-:W-:Y:S04]  /*11090*/  LDGSTS.E.BYPASS.LTC128B.128 [R9+0x29c00], desc[UR36][R2.64+0x100], !P6 ;  /* 0x29c0010002097fae */ /* 0x000fe8000f101d64 */
[----:B------:R0:W-:Y:S04]  /*110a0*/  LDGSTS.E.BYPASS.LTC128B.128 [R9+0x2c400], desc[UR36][R2.64+0x180], !P5 ;  /* 0x2c40018002097fae */ /* 0x0001e8000e901d64 */
[----:B0-----:R-:W0:Y:S02]  /*110b0*/  SHFL.IDX PT, R2, R8, 0x2, 0x181f ;  /* 0x00581f0008027f89 */ /* 0x001e2400000e0000 */
[----:B0-----:R-:W-:-:S04]  /*110c0*/  IADD3 R2, P0, R2, R0, RZ ;  /* 0x0000000002027210 */ /* 0x001fc80007f1e0ff */
[----:B------:R-:W-:Y:S02]  /*110d0*/  IADD3.X R3, RZ, R35, RZ, P0, !PT ;  /* 0x00000023ff037210 */ /* 0x000fe400007fe4ff */
[----:B------:R-:W-:Y:S04]  /*110e0*/  SHFL.IDX PT, R35, R10, 0x3, 0x181f ;  /* 0x00781f000a237f89 */ /* 0x000fe800000e0000 */
[----:B------:R-:W-:Y:S04]  /*110f0*/  LDGSTS.E.BYPASS.LTC128B.128 [R9+0x25400], desc[UR36][R2.64], !P2 ;  /* 0x2540000002097fae */ /* 0x000fe8000d101d64 */
[----:B------:R-:W-:Y:S04]  /*11100*/  LDGSTS.E.BYPASS.LTC128B.128 [R9+0x27c00], desc[UR36][R2.64+0x80], !P1 ;  /* 0x27c0008002097fae */ /* 0x000fe8000c901d64 */
[----:B------:R-:W-:Y:S04]  /*11110*/  LDGSTS.E.BYPASS.LTC128B.128 [R9+0x2a400], desc[UR36][R2.64+0x100], !P6 ;  /* 0x2a40010002097fae */ /* 0x000fe8000f101d64 */
[----:B------:R0:W-:Y:S04]  /*11120*/  LDGSTS.E.BYPASS.LTC128B.128 [R9+0x2cc00], desc[UR36][R2.64+0x180], !P5 ;  /* 0x2cc0018002097fae */ /* 0x0001e8000e901d64 */
[----:B0-----:R-:W0:Y:S02]  /*11130*/  SHFL.IDX PT, R2, R8, 0x3, 0x181f ;  /* 0x00781f0008027f89 */ /* 0x001e2400000e0000 */
[----:B0-----:R-:W-:-:S05]  /*11140*/  IADD3 R2, P0, R2, R0, RZ ;  /* 0x0000000002027210 */ /* 0x001fca0007f1e0ff */
[----:B------:R-:W-:Y:S02]  /*11150*/  IMAD.X R3, RZ, RZ, R35, P0 ;  /* 0x000000ffff037224 */ /* 0x000fe400000e0623 */
[----:B------:R0:W1:Y:S04]  /*11160*/  SHFL.IDX PT, R35, R10, 0x4, 0x181f ;  /* 0x00981f000a237f89 */ /* 0x00006800000e0000 */
[----:B------:R-:W-:Y:S01]  /*11170*/  LDGSTS.E.BYPASS.LTC128B.128 [R9+0x25c00], desc[UR36][R2.64], !P2 ;  /* 0x25c0000002097fae */ /* 0x000fe2000d101d64 */
[----:B------:R-:W-:-:S03]  /*11180*/  LOP3.LUT P2, RZ, R23, 0x400, RZ, 0xc0, !PT ;  /* 0x0000040017ff7812 */ /* 0x000fc6000784c0ff */
[----:B------:R-:W-:Y:S01]  /*11190*/  LDGSTS.E.BYPASS.LTC128B.128 [R9+0x28400], desc[UR36][R2.64+0x80], !P1 ;  /* 0x2840008002097fae */ /* 0x000fe2000c901d64 */
[----:B------:R-:W-:-:S03]  /*111a0*/  LOP3.LUT P1, RZ, R23, 0x200, RZ, 0xc0, !PT ;  /* 0x0000020017ff7812 */ /* 0x000fc6000782c0ff */
[----:B------:R-:W-:Y:S04]  /*111b0*/  LDGSTS.E.BYPASS.LTC128B.128 [R9+0x2ac00], desc[UR36][R2.64+0x100], !P6 ;  /* 0x2ac0010002097fae */ /* 0x000fe8000f101d64 */
[----:B------:R2:W-:Y:S04]  /*111c0*/  LDGSTS.E.BYPASS.LTC128B.128 [R9+0x2d400], desc[UR36][R2.64+0x180], !P5 ;  /* 0x2d40018002097fae */ /* 0x0005e8000e901d64 */
[----:B-12---:R0:W2:Y:S02]  /*111d0*/  SHFL.IDX PT, R2, R8, 0x4, 0x181f ;  /* 0x00981f0008027f89 */ /* 0x0060a400000e0000 */
.L_x_364:
[----:B------:R-:W-:Y:S02]  /*111e0*/  LOP3.LUT R23, R23, 0xfffffdff, RZ, 0xc0, !PT ;  /* 0xfffffdff17177812 */ /* 0x000fe400078ec0ff */
[----:B--2---:R-:W-:Y:S02]  /*111f0*/  IADD3 R2, P0, R2, R0, RZ ;  /* 0x0000000002027210 */ /* 0x004fe40007f1e0ff */
[----:B------:R-:W-:-:S03]  /*11200*/  @P1 LOP3.LUT R23, R23, 0x200, RZ, 0xfc, !PT ;  /* 0x0000020017171812 */ /* 0x000fc600078efcff */
[----:B------:R-:W-:Y:S01]  /*11210*/  IMAD.X R3, RZ, RZ, R35, P0 ;  /* 0x000000ffff037224 */ /* 0x000fe200000e0623 */
[C---:B------:R-:W-:Y:S02]  /*11220*/  LOP3.LUT P1, RZ, R23.reuse, 0x10, RZ, 0xc0, !PT ;  /* 0x0000001017ff7812 */ /* 0x040fe4000782c0ff */
[C---:B------:R-:W-:Y:S02]  /*11230*/  LOP3.LUT P0, RZ, R23.reuse, 0x8, RZ, 0xc0, !PT ;  /* 0x0000000817ff7812 */ /* 0x040fe4000780c0ff */
[----:B------:R-:W-:-:S09]  /*11240*/  LOP3.LUT P6, RZ, R23, 0x4, RZ, 0xc0, !PT ;  /* 0x0000000417ff7812 */ /* 0x000fd200078cc0ff */
[----:B------:R-:W-:Y:S01]  /*11250*/  @!PT LDS RZ, [RZ] ;  /* 0x00000000fffff984 */ /* 0x000fe20000000800 */
[----:B------:R-:W-:Y:S01]  /*11260*/  @!PT LDS RZ, [RZ] ;  /* 0x00000000fffff984 */ /* 0x000fe20000000800 */
[----:B------:R-:W-:Y:S01]  /*11270*/  @!PT LDS RZ, [RZ] ;  /* 0x00000000fffff984 */ /* 0x000fe20000000800 */
[----:B------:R1:W-:Y:S01]  /*11280*/  LDGSTS.E.BYPASS.LTC128B.128 [R9+0x26400], desc[UR36][R2.64], !P1 ;  /* 0x2640000002097fae */ /* 0x0003e2000c901d64 */
[----:B------:R-:W-:-:S03]  /*11290*/  LOP3.LUT P1, RZ, R23, 0x200, RZ, 0xc0, !PT ;  /* 0x0000020017ff7812 */ /* 0x000fc6000782c0ff */
[----:B------:R1:W-:Y:S01]  /*112a0*/  LDGSTS.E.BYPASS.LTC128B.128 [R9+0x28c00], desc[UR36][R2.64+0x80], !P0 ;  /* 0x28c0008002097fae */ /* 0x0003e2000c101d64 */
[----:B------:R-:W-:-:S03]  /*112b0*/  PLOP3.LUT P0, PT, PT, PT, PT, 0x80, 0x0 ;  /* 0x000000000000781c */ /* 0x000fc60003f0f070 */
[----:B------:R1:W-:Y:S04]  /*112c0*/  LDGSTS.E.BYPASS.LTC128B.128 [R9+0x2b400], desc[UR36][R2.64+0x100], !P6 ;  /* 0x2b40010002097fae */ /* 0x0003e8000f101d64 */
[----:B------:R1:W-:Y:S01]  /*112d0*/  LDGSTS.E.BYPASS.LTC128B.128 [R9+0x2dc00], desc[UR36][R2.64+0x180], !P5 ;  /* 0x2dc0018002097fae */ /* 0x0003e2000e901d64 */
[----:B------:R-:W-:-:S05]  /*112e0*/  NOP ;  /* 0x0000000000007918 */ /* 0x000fca0000000000 */
.L_x_273:
        /* <DEDUP_REMOVED lines=10> */
.L_x_274:
[----:B------:R2:W-:Y:S01]  /*11390*/  SYNCS.ARRIVE.TRANS64.A1T0 RZ, [R6+URZ+0x38830], RZ ;  /* 0x038830ff06ff79a7 */ /* 0x0005e2000810003f */
[----:B------:R-:W-:Y:S05]  /*113a0*/  @!P6 BRA `(.L_x_275) ;  /* 0x000000000004e947 */ /* 0x000fea0003800000 */
[----:B------:R-:W-:Y:S01]  /*113b0*/  BPT.TRAP 0x1 ;  /* 0x000000040000795c */ /* 0x000fe20000300000 */
.L_x_275:
[----:B-1----:R-:W-:Y:S01]  /*113c0*/  SHF.L.U32 R2, R17, 0x1f, RZ ;  /* 0x0000001f11027819 */ /* 0x002fe200000006ff */
[----:B--2---:R-:W-:Y:S01]  /*113d0*/  IMAD R6, R7, 0x8, R22 ;  /* 0x0000000807067824 */ /* 0x004fe200078e0216 */
[----:B------:R-:W-:Y:S03]  /*113e0*/  BSSY B1, `(.L_x_276) ;  /* 0x0000003000017945 */ /* 0x000fe60003800000 */
[----:B------:R-:W1:Y:S02]  /*113f0*/  SYNCS.PHASECHK.TRANS64.TRYWAIT P0, [R6+URZ+0x38860], R2 ;  /* 0x03886002060075a7 */ /* 0x000e64000800017f */
[----:B-1----:R-:W-:Y:S05]  /*11400*/  @!P0 BRA `(.L_x_277) ;  /* 0x0000003800448947 */ /* 0x002fea0003800000 */
.L_x_365:
[----:B------:R-:W-:Y:S05]  /*11410*/  BSYNC B1 ;  /* 0x0000000000017941 */ /* 0x000fea0003800000 */
.L_x_276:
[----:B0-----:R-:W2:Y:S01]  /*11420*/  LDL R8, [R1] ;  /* 0x0000000001087983 */ /* 0x001ea20000100800 */
[----:B------:R-:W0:Y:S01]  /*11430*/  S2R R3, SR_TID.X ;  /* 0x0000000000037919 */ /* 0x000e220000002100 */
[----:B------:R-:W-:Y:S01]  /*11440*/  UMOV UR4, 0xffffffff ;  /* 0xffffffff00047882 */ /* 0x000fe20000000000 */
[----:B------:R-:W-:Y:S01]  /*11450*/  IMAD R7, R7, 0x5000, R32 ;  /* 0x0000500007077824 */ /* 0x000fe200078e0220 */
[----:B0-----:R-:W-:-:S04]  /*11460*/  LOP3.LUT R3, R3, 0x7f, RZ, 0xc0, !PT ;  /* 0x0000007f03037812 */ /* 0x001fc800078ec0ff */
[----:B------:R-:W-:Y:S01]  /*11470*/  SHF.R.U32.HI R3, RZ, 0x3, R3 ;  /* 0x00000003ff037819 */ /* 0x000fe20000011603 */
[----:B--2---:R-:W-:-:S04]  /*11480*/  IMAD R8, R29, -0x50, R8 ;  /* 0xffffffb01d087824 */ /* 0x004fc800078e0208 */
[----:B------:R-:W-:Y:S01]  /*11490*/  IMAD.IADD R8, R8, 0x1, -R3 ;  /* 0x0000000108087824 */ /* 0x000fe200078e0a03 */
[----:B------:R-:W-:Y:S06]  /*114a0*/  BRA.DIV UR4, `(.L_x_278) ;  /* 0x0000003a04307947 */ /* 0x000fec000b800000 */
[----:B-1----:R-:W0:Y:S01]  /*114b0*/  SHFL.IDX PT, R2, R24, RZ, 0x181f ;  /* 0x00181fff18027589 */ /* 0x002e2200000e0000 */
[----:B------:R-:W-:-:S03]  /*114c0*/  IMAD R7, R7, 0x2, R22 ;  /* 0x0000000207077824 */ /* 0x000fc600078e0216 */
[----:B------:R-:W1:Y:S04]  /*114d0*/  SHFL.IDX PT, R3, R25, RZ, 0x181f ;  /* 0x00181fff19037589 */ /* 0x000e6800000e0000 */
[----:B------:R-:W-:Y:S01]  /*114e0*/  SHFL.IDX PT, R14, R24, 0x4, 0x181f ;  /* 0x00981f00180e7f89 */ /* 0x000fe200000e0000 */
[----:B0-----:R-:W-:-:S05]  /*114f0*/  IADD3 R2, P0, R2, R0, RZ ;  /* 0x0000000002027210 */ /* 0x001fca0007f1e0ff */
        /* <DEDUP_REMOVED lines=9> */
[----:B0-----:R-:W0:Y:S04]  /*11590*/  SHFL.IDX PT, R2, R24, 0x1, 0x181f ;  /* 0x00381f0018027f89 */ /* 0x001e2800000e0000 */
[----:B------:R-:W1:Y:S01]  /*115a0*/  SHFL.IDX PT, R3, R25, 0x1, 0x181f ;  /* 0x00381f0019037f89 */ /* 0x000e6200000e0000 */
        /* <DEDUP_REMOVED lines=12> */
[----:B0-----:R-:W-:-:S04]  /*11670*/  IADD3 R2, P0, R2, R0, RZ ;  /* 0x0000000002027210 */ /* 0x001fc80007f1e0ff */
        /* <DEDUP_REMOVED lines=10> */
[----:B------:R-:W1:Y:S04]  /*11720*/  SHFL.IDX PT, R3, R25, 0x3, 0x181f ;  /* 0x00781f0019037f89 */ /* 0x000e6800000e0000 */
[----:B------:R-:W2:Y:S01]  /*11730*/  SHFL.IDX PT, R25, R25, 0x4, 0x181f ;  /* 0x00981f0019197f89 */ /* 0x000ea200000e0000 */
[----:B0-----:R-:W-:-:S05]  /*11740*/  IADD3 R2, P0, R2, R0, RZ ;  /* 0x0000000002027210 */ /* 0x001fca0007f1e0ff */
        /* <DEDUP_REMOVED lines=8> */
[----:B--2---:R1:W-:Y:S02]  /*117d0*/  LDGSTS.E.BYPASS.LTC128B.128 [R7+0x9400], desc[UR36][R2.64+0x180], !P0 ;  /* 0x0940018002077fae */ /* 0x0043e4000c101d64 */
.L_x_377:
[----:B01----:R-:W-:Y:S01]  /*117e0*/  IADD3 R2, P0, R14, R0, RZ ;  /* 0x000000000e027210 */ /* 0x003fe20007f1e0ff */
[----:B------:R-:W-:Y:S02]  /*117f0*/  ULDC.64 UR4, c[0x0][0x328] ;  /* 0x0000ca0000047ab9 */ /* 0x000fe40000000a00 */
[----:B------:R-:W-:Y:S02]  /*11800*/  IMAD R20, R20, UR4, RZ ;  /* 0x0000000414147c24 */ /* 0x000fe4000f8e02ff */
[----:B------:R-:W-:Y:S01]  /*11810*/  IMAD.X R3, RZ, RZ, R25, P0 ;  /* 0x000000ffff037224 */ /* 0x000fe200000e0619 */
[----:B------:R-:W-:Y:S01]  /*11820*/  ISETP.LT.OR P0, PT, R8, 0x41, P4 ;  /* 0x000000410800780c */ /* 0x000fe20002701670 */
[----:B------:R-:W-:-:S12]  /*11830*/  IMAD R9, R5, UR5, R20 ;  /* 0x0000000505097c24 */ /* 0x000fd8000f8e0214 */
        /* <DEDUP_REMOVED lines=9> */
[----:B------:R0:W-:Y:S01]  /*118d0*/  LDGSTS.E.BYPASS.LTC128B.128 [R7+0x9c00], desc[UR36][R2.64+0x180], !P0 ;  /* 0x09c0018002077fae */ /* 0x0001e2000c101d64 */
[----:B------:R-:W-:Y:S01]  /*118e0*/  NOP ;  /* 0x0000000000007918 */ /* 0x000fe20000000000 */
        /* <DEDUP_REMOVED lines=13> */
[----:B------:R-:W-:-:S04]  /*119c0*/  LEA R24, P0, R2, UR4, 0x1 ;  /* 0x0000000402187c11 */ /* 0x000fc8000f8008ff */
[----:B------:R-:W-:Y:S02]  /*119d0*/  LEA.HI.X R25, R2, UR5, R3, 0x1, P0 ;  /* 0x0000000502197c11 */ /* 0x000fe400080f0c03 */
[----:B------:R-:W-:-:S13]  /*119e0*/  PLOP3.LUT P0, PT, PT, PT, PT, 0x80, 0x0 ;  /* 0x000000000000781c */ /* 0x000fda0003f0f070 */
.L_x_279:
        /* <DEDUP_REMOVED lines=10> */
.L_x_280:
[C---:B------:R-:W-:Y:S01]  /*11a90*/  ISETP.GT.AND P0, PT, R26.reuse, RZ, PT ;  /* 0x000000ff1a00720c */ /* 0x040fe20003f04270 */
[----:B------:R3:W-:Y:S01]  /*11aa0*/  SYNCS.ARRIVE.TRANS64.A1T0 RZ, [R6+URZ+0x38850], RZ ;  /* 0x038850ff06ff79a7 */ /* 0x0007e2000810003f */
[----:B------:R-:W-:Y:S01]  /*11ab0*/  VIADD R0, R26, 0xffffffff ;  /* 0xffffffff1a007836 */ /* 0x000fe20000000000 */
[----:B------:R-:W-:Y:S01]  /*11ac0*/  MOV R7, R27 ;  /* 0x0000001b00077202 */ /* 0x000fe20000000f00 */
[----:B------:R-:W-:Y:S02]  /*11ad0*/  IMAD.MOV.U32 R17, RZ, RZ, R28 ;  /* 0x000000ffff117224 */ /* 0x000fe400078e001c */
[----:B------:R-:W-:-:S07]  /*11ae0*/  IMAD.MOV.U32 R29, RZ, RZ, R26 ;  /* 0x000000ffff1d7224 */ /* 0x000fce00078e001a */
[----:B---3--:R-:W-:Y:S05]  /*11af0*/  @P0 BRA `(.L_x_281) ;  /* 0xffffffec00e00947 */ /* 0x008fea000383ffff */
.L_x_268:
[----:B------:R-:W-:Y:S05]  /*11b00*/  BSYNC B0 ;  /* 0x0000000000007941 */ /* 0x000fea0003800000 */
.L_x_267:
[----:B------:R-:W3:Y:S01]  /*11b10*/  S2R R2, SR_TID.X ;  /* 0x0000000000027919 */ /* 0x000ee20000002100 */
[----:B------:R-:W-:Y:S01]  /*11b20*/  BSSY B0, `(.L_x_282) ;  /* 0x0000010000007945 */ /* 0x000fe20003800000 */
[----:B---3--:R-:W-:-:S04]  /*11b30*/  LOP3.LUT R2, R2, 0x7f, RZ, 0xc0, !PT ;  /* 0x0000007f02027812 */ /* 0x008fc800078ec0ff */
[----:B------:R-:W-:-:S13]  /*11b40*/  ISETP.NE.AND P0, PT, R2, RZ, PT ;  /* 0x000000ff0200720c */ /* 0x000fda0003f05270 */
[----:B------:R-:W-:Y:S05]  /*11b50*/  @P0 BRA `(.L_x_283) ;  /* 0x0000000000300947 */ /* 0x000fea0003800000 */
[----:B------:R-:W3:Y:S01]  /*11b60*/  S2R R5, SR_LANEID ;  /* 0x0000000000057919 */ /* 0x000ee20000000000 */
[----:B------:R-:W-:Y:S01]  /*11b70*/  VOTEU.ANY UR4, UPT, PT ;  /* 0x0000000000047886 */ /* 0x000fe200038e0100 */
[----:B0-----:R-:W0:Y:S01]  /*11b80*/  LDC.64 R2, c[0x0][0xc60] ;  /* 0x00031800ff027b82 */ /* 0x001e220000000a00 */
[----:B------:R-:W3:Y:S02]  /*11b90*/  FLO.U32 R0, UR4 ;  /* 0x0000000400007d00 */ /* 0x000ee400080e0000 */
[----:B---3--:R-:W-:-:S06]  /*11ba0*/  ISETP.EQ.U32.AND P0, PT, R0, R5, PT ;  /* 0x000000050000720c */ /* 0x008fcc0003f02070 */
[----:B------:R-:W0:Y:S07]  /*11bb0*/  POPC R5, UR4 ;  /* 0x0000000400057d09 */ /* 0x000e2e0008000000 */
[----:B0-----:R-:W3:Y:S01]  /*11bc0*/  @P0 ATOMG.E.ADD.STRONG.GPU PT, R3, desc[UR36][R2.64], R5 ;  /* 0x00000005020309a8 */ /* 0x001ee200081ee1e4 */
[----:B------:R-:W0:Y:S02]  /*11bd0*/  S2R R4, SR_LTMASK ;  /* 0x0000000000047919 */ /* 0x000e240000003900 */
[----:B0-----:R-:W-:-:S04]  /*11be0*/  LOP3.LUT R4, R4, UR4, RZ, 0xc0, !PT ;  /* 0x0000000404047c12 */ /* 0x001fc8000f8ec0ff */
[----:B--2---:R-:W0:Y:S01]  /*11bf0*/  POPC R7, R4 ;  /* 0x0000000400077309 */ /* 0x004e220000000000 */
[----:B---3--:R-:W0:Y:S02]  /*11c00*/  SHFL.IDX PT, R0, R3, R0, 0x1f ;  /* 0x00001f0003007589 */ /* 0x008e2400000e0000 */
[----:B0-----:R-:W-:-:S07]  /*11c10*/  IADD3 R16, R0, UR39, R7 ;  /* 0x0000002700107c10 */ /* 0x001fce000fffe007 */
.L_x_283:
[----:B------:R-:W-:Y:S05]  /*11c20*/  BSYNC B0 ;  /* 0x0000000000007941 */ /* 0x000fea0003800000 */
.L_x_282:
[----:B------:R-:W-:-:S13]  /*11c30*/  LOP3.LUT P0, RZ, R23, 0x20, RZ, 0xc0, !PT ;  /* 0x0000002017ff7812 */ /* 0x000fda000780c0ff */
[----:B------:R-:W-:Y:S05]  /*11c40*/  @!P0 BRA `(.L_x_284) ;  /* 0x0000000000048947 */ /* 0x000fea0003800000 */
[----:B------:R-:W-:Y:S01]  /*11c50*/  BPT.TRAP 0x1 ;  /* 0x000000040000795c */ /* 0x000fe20000300000 */
.L_x_284:
[----:B------:R-:W3:Y:S01]  /*11c60*/  LDL.LU R0, [R1] ;  /* 0x0000000001007983 */ /* 0x000ee20000300800 */
[----:B------:R-:W-:Y:S01]  /*11c70*/  IMAD R4, R27, 0x8, R22 ;  /* 0x000000081b047824 */ /* 0x000fe200078e0216 */
[----:B0-----:R-:W-:Y:S01]  /*11c80*/  SHF.L.U32 R3, R28, 0x1f, RZ ;  /* 0x0000001f1c037819 */ /* 0x001fe200000006ff */
[----:B------:R-:W-:Y:S03]  /*11c90*/  BSSY B0, `(.L_x_285) ;  /* 0x0000004000007945 */ /* 0x000fe60003800000 */
[----:B------:R-:W0:Y:S01]  /*11ca0*/  SYNCS.PHASECHK.TRANS64.TRYWAIT P0, [R4+URZ+0x38860], R3 ;  /* 0x03886003040075a7 */ /* 0x000e22000800017f */
[----:B---3--:R-:W-:Y:S01]  /*11cb0*/  IMAD R5, R26, -0x50, R0 ;  /* 0xffffffb01a057824 */ /* 0x008fe200078e0200 */
[----:B0-----:R-:W-:Y:S06]  /*11cc0*/  @!P0 BRA `(.L_x_286) ;  /* 0x0000003800008947 */ /* 0x001fec0003800000 */
.L_x_378:
[----:B------:R-:W-:Y:S05]  /*11cd0*/  BSYNC B0 ;  /* 0x0000000000007941 */ /* 0x000fea0003800000 */
.L_x_285:
[----:B------:R-:W3:Y:S01]  /*11ce0*/  S2R R0, SR_TID.X ;  /* 0x0000000000007919 */ /* 0x000ee20000002100 */
[----:B------:R-:W-:Y:S01]  /*11cf0*/  UMOV UR4, 0xffffffff ;  /* 0xffffffff00047882 */ /* 0x000fe20000000000 */
[----:B--2---:R-:W-:Y:S01]  /*11d00*/  IMAD R7, R27, 0x5000, R32 ;  /* 0x000050001b077824 */ /* 0x004fe200078e0220 */
[----:B---3--:R-:W-:-:S04]  /*11d10*/  LOP3.LUT R0, R0, 0x7f, RZ, 0xc0, !PT ;  /* 0x0000007f00007812 */ /* 0x008fc800078ec0ff */
[----:B------:R-:W-:-:S05]  /*11d20*/  SHF.R.U32.HI R0, RZ, 0x3, R0 ;  /* 0x00000003ff007819 */ /* 0x000fca0000011600 */
[----:B------:R-:W-:Y:S01]  /*11d30*/  IMAD.IADD R5, R5, 0x1, -R0 ;  /* 0x0000000105057824 */ /* 0x000fe200078e0a00 */
[----:B------:R-:W-:Y:S06]  /*11d40*/  BRA.DIV UR4, `(.L_x_287) ;  /* 0x0000003604f47947 */ /* 0x000fec000b800000 */
[----:B-1----:R-:W1:Y:S01]  /*11d50*/  SHFL.IDX PT, R14, R24, RZ, 0x181f ;  /* 0x00181fff180e7589 */ /* 0x002e6200000e0000 */
[----:B------:R-:W-:Y:S01]  /*11d60*/  ULDC UR4, c[0x0][0x2f4] ;  /* 0x0000bd0000047ab9 */ /* 0x000fe20000000800 */
[C---:B------:R-:W-:Y:S01]  /*11d70*/  IMAD.SHL.U32 R8, R33.reuse, 0x2, RZ ;  /* 0x0000000221087824 */ /* 0x040fe200078e00ff */
[C---:B------:R-:W-:Y:S01]  /*11d80*/  ISETP.GE.AND P3, PT, R33.reuse, UR4, PT ;  /* 0x0000000421007c0c */ /* 0x040fe2000bf66270 */
[----:B0-----:R-:W0:Y:S01]  /*11d90*/  SHFL.IDX PT, R3, R25, RZ, 0x181f ;  /* 0x00181fff19037589 */ /* 0x001e2200000e0000 */
[----:B------:R-:W-:Y:S01]  /*11da0*/  LOP3.LUT R6, R33, 0x40, RZ, 0xfc, !PT ;  /* 0x0000004021067812 */ /* 0x000fe200078efcff */
[----:B------:R-:W-:Y:S01]  /*11db0*/  IMAD R0, R7, 0x2, R22 ;  /* 0x0000000207007824 */ /* 0x000fe200078e0216 */
[----:B------:R-:W-:Y:S01]  /*11dc0*/  ISETP.LT.OR P4, PT, R5, 0x1, P3 ;  /* 0x000000010500780c */ /* 0x000fe20001f81670 */
[----:B------:R-:W-:Y:S01]  /*11dd0*/  SHFL.IDX PT, R7, R25, 0x1, 0x181f ;  /* 0x00381f0019077f89 */ /* 0x000fe200000e0000 */
[----:B------:R-:W-:Y:S02]  /*11de0*/  ISETP.GE.AND P2, PT, R6, UR4, PT ;  /* 0x0000000406007c0c */ /* 0x000fe4000bf46270 */
[----:B------:R-:W-:Y:S01]  /*11df0*/  ISETP.GE.AND P1, PT, R37, UR4, PT ;  /* 0x0000000425007c0c */ /* 0x000fe2000bf26270 */
[----:B------:R-:W-:Y:S01]  /*11e00*/  SHFL.IDX PT, R9, R25, 0x2, 0x181f ;  /* 0x00581f0019097f89 */ /* 0x000fe200000e0000 */
[----:B-1----:R-:W-:-:S03]  /*11e10*/  IADD3 R2, P0, R14, R8, RZ ;  /* 0x000000080e027210 */ /* 0x002fc60007f1e0ff */
[----:B------:R-:W1:Y:S02]  /*11e20*/  SHFL.IDX PT, R14, R24, 0x1, 0x181f ;  /* 0x00381f00180e7f89 */ /* 0x000e6400000e0000 */
[----:B0-----:R-:W-:Y:S01]  /*11e30*/  IMAD.X R3, RZ, RZ, R3, P0 ;  /* 0x000000ffff037224 */ /* 0x001fe200000e0603 */
[----:B------:R-:W-:-:S04]  /*11e40*/  ISETP.LT.OR P0, PT, R5, 0x1, P2 ;  /* 0x000000010500780c */ /* 0x000fc80001701670 */
[----:B------:R-:W-:Y:S01]  /*11e50*/  LDGSTS.E.BYPASS.LTC128B.128 [R0+0x400], desc[UR36][R2.64], !P4 ;  /* 0x0040000002007fae */ /* 0x000fe2000e101d64 */
[----:B------:R-:W-:-:S08]  /*11e60*/  ISETP.LT.OR P4, PT, R5, 0x1, P1 ;  /* 0x000000010500780c */ /* 0x000fd00000f81670 */
[----:B------:R-:W-:Y:S01]  /*11e70*/  LDGSTS.E.BYPASS.LTC128B.128 [R0+0x2c00], desc[UR36][R2.64+0x80], !P0 ;  /* 0x02c0008002007fae */ /* 0x000fe2000c101d64 */
[----:B------:R-:W-:-:S04]  /*11e80*/  ISETP.GE.AND P0, PT, R36, UR4, PT ;  /* 0x0000000424007c0c */ /* 0x000fc8000bf06270 */
[----:B------:R-:W-:Y:S01]  /*11e90*/  LDGSTS.E.BYPASS.LTC128B.128 [R0+0x5400], desc[UR36][R2.64+0x100], !P4 ;  /* 0x0540010002007fae */ /* 0x000fe2000e101d64 */
[----:B------:R-:W-:-:S13]  /*11ea0*/  ISETP.LT.OR P4, PT, R5, 0x1, P0 ;  /* 0x000000010500780c */ /* 0x000fda0000781670 */
[----:B------:R0:W-:Y:S01]  /*11eb0*/  LDGSTS.E.BYPASS.LTC128B.128 [R0+0x7c00], desc[UR36][R2.64+0x180], !P4 ;  /* 0x07c0018002007fae */ /* 0x0001e2000e101d64 */
[----:B-1----:R-:W-:-:S03]  /*11ec0*/  IADD3 R6, P4, R14, R8, RZ ;  /* 0x000000080e067210 */ /* 0x002fc60007f9e0ff */
[----:B------:R-:W0:Y:S02]  /*11ed0*/  SHFL.IDX PT, R14, R24, 0x2, 0x181f ;  /* 0x00581f00180e7f89 */ /* 0x000e2400000e0000 */
[----:B------:R-:W-:Y:S01]  /*11ee0*/  IMAD.X R7, RZ, RZ, R7, P4 ;  /* 0x000000ffff077224 */ /* 0x000fe200020e0607 */
[----:B------:R-:W-:-:S13]  /*11ef0*/  ISETP.LT.OR P4, PT, R5, 0x11, P3 ;  /* 0x000000110500780c */ /* 0x000fda0001f81670 */
[----:B------:R-:W-:Y:S01]  /*11f00*/  LDGSTS.E.BYPASS.LTC128B.128 [R0+0xc00], desc[UR36][R6.64], !P4 ;  /* 0x00c0000006007fae */ /* 0x000fe2000e101d64 */
[----:B------:R-:W-:-:S13]  /*11f10*/  ISETP.LT.OR P4, PT, R5, 0x11, P2 ;  /* 0x000000110500780c */ /* 0x000fda0001781670 */
[----:B------:R-:W-:Y:S01]  /*11f20*/  LDGSTS.E.BYPASS.LTC128B.128 [R0+0x3400], desc[UR36][R6.64+0x80], !P4 ;  /* 0x0340008006007fae */ /* 0x000fe2000e101d64 */
[----:B------:R-:W-:-:S13]  /*11f30*/  ISETP.LT.OR P4, PT, R5, 0x11, P1 ;  /* 0x000000110500780c */ /* 0x000fda0000f81670 */
[----:B------:R-:W-:Y:S01]  /*11f40*/  LDGSTS.E.BYPASS.LTC128B.128 [R0+0x5c00], desc[UR36][R6.64+0x100], !P4 ;  /* 0x05c0010006007fae */ /* 0x000fe2000e101d64 */
[----:B------:R-:W-:-:S13]  /*11f50*/  ISETP.LT.OR P4, PT, R5, 0x11, P0 ;  /* 0x000000110500780c */ /* 0x000fda0000781670 */
[----:B------:R-:W-:Y:S01]  /*11f60*/  LDGSTS.E.BYPASS.LTC128B.128 [R0+0x8400], desc[UR36][R6.64+0x180], !P4 ;  /* 0x0840018006007fae */ /* 0x000fe2000e101d64 */
[----:B0-----:R-:W-:-:S03]  /*11f70*/  IADD3 R2, P4, R14, R8, RZ ;  /* 0x000000080e027210 */ /* 0x001fc60007f9e0ff */
[----:B------:R-:W0:Y:S01]  /*11f80*/  SHFL.IDX PT, R14, R24, 0x3, 0x181f ;  /* 0x00781f00180e7f89 */ /* 0x000e2200000e0000 */
[----:B------:R-:W-:Y:S02]  /*11f90*/  IADD3.X R3, RZ, R9, RZ, P4, !PT ;  /* 0x00000009ff037210 */ /* 0x000fe400027fe4ff */
[C---:B------:R-:W-:Y:S01]  /*11fa0*/  ISETP.LT.OR P4, PT, R5.reuse, 0x21, P3 ;  /* 0x000000210500780c */ /* 0x040fe20001f81670 */
[----:B------:R-:W1:Y:S04]  /*11fb0*/  SHFL.IDX PT, R9, R25, 0x3, 0x181f ;  /* 0x00781f0019097f89 */ /* 0x000e6800000e0000 */
        /* <DEDUP_REMOVED lines=8> */
[----:B0-----:R-:W-:Y:S02]  /*12040*/  IADD3 R2, P4, R14, R8, RZ ;  /* 0x000000080e027210 */ /* 0x001fe40007f9e0ff */
[----:B------:R3:W4:Y:S03]  /*12050*/  SHFL.IDX PT, R14, R24, 0x4, 0x181f ;  /* 0x00981f00180e7f89 */ /* 0x00072600000e0000 */
        /* <DEDUP_REMOVED lines=9> */
.L_x_390:
[C---:B------:R-:W-:Y:S02]  /*120f0*/  ISETP.LT.OR P3, PT, R5.reuse, 0x41, P3 ;  /* 0x000000410500780c */ /* 0x040fe40001f61670 */
[C---:B------:R-:W-:Y:S02]  /*12100*/  ISETP.LT.OR P2, PT, R5.reuse, 0x41, P2 ;  /* 0x000000410500780c */ /* 0x040fe40001741670 */
[C---:B------:R-:W-:Y:S02]  /*12110*/  ISETP.LT.OR P1, PT, R5.reuse, 0x41, P1 ;  /* 0x000000410500780c */ /* 0x040fe40000f21670 */
[----:B0--3--:R-:W-:Y:S02]  /*12120*/  IADD3 R2, P4, R14, R8, RZ ;  /* 0x000000080e027210 */ /* 0x009fe40007f9e0ff */
[----:B------:R-:W-:-:S03]  /*12130*/  ISETP.LT.OR P0, PT, R5, 0x41, P0 ;  /* 0x000000410500780c */ /* 0x000fc60000701670 */
[----:B------:R-:W-:-:S05]  /*12140*/  IMAD.X R3, RZ, RZ, R25, P4 ;  /* 0x000000ffff037224 */ /* 0x000fca00020e0619 */
[----:B------:R-:W-:Y:S01]  /*12150*/  @!PT LDS RZ, [RZ] ;  /* 0x00000000fffff984 */ /* 0x000fe20000000800 */
[----:B------:R-:W-:Y:S01]  /*12160*/  @!PT LDS RZ, [RZ] ;  /* 0x00000000fffff984 */ /* 0x000fe20000000800 */
[----:B------:R-:W-:Y:S01]  /*12170*/  @!PT LDS RZ, [RZ] ;  /* 0x00000000fffff984 */ /* 0x000fe20000000800 */
[----:B------:R0:W-:Y:S04]  /*12180*/  LDGSTS.E.BYPASS.LTC128B.128 [R0+0x2400], desc[UR36][R2.64], !P3 ;  /* 0x0240000002007fae */ /* 0x0001e8000d901d64 */
[----:B------:R0:W-:Y:S04]  /*12190*/  LDGSTS.E.BYPASS.LTC128B.128 [R0+0x4c00], desc[UR36][R2.64+0x80], !P2 ;  /* 0x04c0008002007fae */ /* 0x0001e8000d101d64 */
[----:B------:R0:W-:Y:S04]  /*121a0*/  LDGSTS.E.BYPASS.LTC128B.128 [R0+0x7400], desc[UR36][R2.64+0x100], !P1 ;  /* 0x0740010002007fae */ /* 0x0001e8000c901d64 */
[----:B------:R0:W-:Y:S01]  /*121b0*/  LDGSTS.E.BYPASS.LTC128B.128 [R0+0x9c00], desc[UR36][R2.64+0x180], !P0 ;  /* 0x09c0018002007fae */ /* 0x0001e2000c101d64 */
[----:B------:R-:W-:Y:S01]  /*121c0*/  PLOP3.LUT P0, PT, PT, PT, PT, 0x80, 0x0 ;  /* 0x000000000000781c */ /* 0x000fe20003f0f070 */
[----:B------:R-:W-:-:S12]  /*121d0*/  NOP ;  /* 0x0000000000007918 */ /* 0x000fd80000000000 */
.L_x_288:
        /* <DEDUP_REMOVED lines=10> */
.L_x_289:
[----:B------:R1:W-:Y:S01]  /*12280*/  SYNCS.ARRIVE.TRANS64.A1T0 RZ, [R4+URZ+0x38850], RZ ;  /* 0x038850ff04ff79a7 */ /* 0x0003e2000810003f */
[----:B------:R-:W-:-:S05]  /*12290*/  VIADD R27, R27, 0x1 ;  /* 0x000000011b1b7836 */ /* 0x000fca0000000000 */
[----:B------:R-:W-:-:S04]  /*122a0*/  ISETP.NE.AND P0, PT, R27, 0x2, PT ;  /* 0x000000021b00780c */ /* 0x000fc80003f05270 */
[----:B0-----:R-:W-:Y:S02]  /*122b0*/  SEL R3, RZ, 0x1, P0 ;  /* 0x00000001ff037807 */ /* 0x001fe40000000000 */
[----:B------:R-:W-:Y:S02]  /*122c0*/  SEL R27, R27, RZ, P0 ;  /* 0x000000ff1b1b7207 */ /* 0x000fe40000000000 */
[----:B-1----:R-:W-:-:S07]  /*122d0*/  LOP3.LUT R28, R28, R3, RZ, 0x3c, !PT ;  /* 0x000000031c1c7212 */ /* 0x002fce00078e3cff */
.L_x_244:
[----:B------:R-:W-:Y:S05]  /*122e0*/  BSYNC B7 ;  /* 0x0000000000077941 */ /* 0x000fea0003800000 */
.L_x_242:
[----:B------:R-:W-:-:S13]  /*122f0*/  LOP3.LUT P0, RZ, R23, 0x100, RZ, 0xc0, !PT ;  /* 0x0000010017ff7812 */ /* 0x000fda000780c0ff */
[----:B------:R-:W-:Y:S05]  /*12300*/  @!P0 BRA `(.L_x_290) ;  /* 0x0000000000248947 */ /* 0x000fea0003800000 */
[----:B------:R-:W-:Y:S05]  /*12310*/  WARPSYNC.ALL ;  /* 0x0000000000007948 */ /* 0x000fea0003800000 */
[----:B------:R-:W1:Y:S08]  /*12320*/  S2UR UR5, SR_CgaCtaId ;  /* 0x00000000000579c3 */ /* 0x000e700000008800 */
[----:B------:R-:W-:Y:S06]  /*12330*/  BAR.SYNC.DEFER_BLOCKING 0x5, 0x180 ;  /* 0x0146000000007b1d */ /* 0x000fec0000010000 */
[----:B------:R-:W-:-:S02]  /*12340*/  UMOV UR4, 0x400 ;  /* 0x0000040000047882 */ /* 0x000fc40000000000 */
[----:B-1----:R-:W-:-:S06]  /*12350*/  ULEA UR4, UR5, UR4, 0x18 ;  /* 0x0000000405047291 */ /* 0x002fcc000f8ec03f */
[----:B------:R-:W-:-:S05]  /*12360*/  IMAD.U32 R22, RZ, RZ, UR4 ;  /* 0x00000004ff167e24 */ /* 0x000fca000f8e00ff */
[----:B------:R2:W3:Y:S01]  /*12370*/  LDS.128 R16, [R22+0x388d0] ;  /* 0x0388d00016107984 */ /* 0x0004e20000000c00 */
[----:B------:R-:W-:Y:S06]  /*12380*/  BAR.ARV 0x4, 0x180 ;  /* 0x0106000000007b1d */ /* 0x000fec0000002000 */
[----:B------:R-:W-:Y:S05]  /*12390*/  BRA `(.L_x_291) ;  /* 0x0000000800407947 */ /* 0x000fea0003800000 */
.L_x_290:
[----:B------:R-:W1:Y:S01]  /*123a0*/  S2R R0, SR_TID.X ;  /* 0x0000000000007919 */ /* 0x000e620000002100 */
[----:B------:R-:W-:Y:S01]  /*123b0*/  UMOV UR4, 0xffffffff ;  /* 0xffffffff00047882 */ /* 0x000fe20000000000 */
[----:B-1----:R-:W-:-:S04]  /*123c0*/  LOP3.LUT R8, R0, 0x1f, RZ, 0xc0, !PT ;  /* 0x0000001f00087812 */ /* 0x002fc800078ec0ff */
[----:B------:R-:W-:Y:S01]  /*123d0*/  ISETP.NE.AND P0, PT, R8, 0x1f, PT ;  /* 0x0000001f0800780c */ /* 0x000fe20003f05270 */
[----:B------:R-:W-:-:S12]  /*123e0*/  BRA.DIV UR4, `(.L_x_292) ;  /* 0x0000003a04547947 */ /* 0x000fd8000b800000 */
[----:B------:R-:W-:Y:S01]  /*123f0*/  IMAD.IADD R5, R19, 0x1, R8 ;  /* 0x0000000113057824 */ /* 0x000fe200078e0208 */
[----:B------:R-:W-:-:S04]  /*12400*/  ULDC UR4, c[0x0][0xc3c] ;  /* 0x00030f0000047ab9 */ /* 0x000fc80000000800 */
[----:B------:R-:W-:-:S13]  /*12410*/  ISETP.GE.OR P1, PT, R5, UR4, !P0 ;  /* 0x0000000405007c0c */ /* 0x000fda000c726670 */
[----:B------:R-:W1:Y:S02]  /*12420*/  @!P1 LDC.64 R2, c[0x0][0xc80] ;  /* 0x00032000ff029b82 */ /* 0x000e640000000a00 */
[----:B-1----:R-:W-:-:S06]  /*12430*/  @!P1 IMAD.WIDE R2, R5, 0x4, R2 ;  /* 0x0000000405029825 */ /* 0x002fcc00078e0202 */
[----:B------:R-:W2:Y:S01]  /*12440*/  @!P1 LDG.E R2, desc[UR36][R2.64] ;  /* 0x0000002402029981 */ /* 0x000ea2000c1e1900 */
[----:B0-----:R-:W-:Y:S01]  /*12450*/  IMAD.MOV.U32 R4, RZ, RZ, RZ ;  /* 0x000000ffff047224 */ /* 0x001fe200078e00ff */
[C---:B------:R-:W-:Y:S02]  /*12460*/  ISETP.GE.U32.AND P2, PT, R8.reuse, 0x2, PT ;  /* 0x000000020800780c */ /* 0x040fe40003f46070 */
[C---:B------:R-:W-:Y:S01]  /*12470*/  ISETP.GE.U32.AND P3, PT, R8.reuse, 0x4, PT ;  /* 0x000000040800780c */ /* 0x040fe20003f66070 */
[----:B------:R-:W-:Y:S01]  /*12480*/  SHFL.IDX PT, R0, R16, 0x1, 0x1f ;  /* 0x00201f0010007f89 */ /* 0x000fe200000e0000 */
[C---:B------:R-:W-:Y:S02]  /*12490*/  ISETP.GE.U32.AND P4, PT, R8.reuse, 0x8, PT ;  /* 0x000000080800780c */ /* 0x040fe40003f86070 */
[C---:B------:R-:W-:Y:S01]  /*124a0*/  ISETP.GE.U32.AND P5, PT, R8.reuse, 0x10, PT ;  /* 0x000000100800780c */ /* 0x040fe20003fa6070 */
[----:B--2---:R-:W-:Y:S01]  /*124b0*/  @!P1 IMAD.MOV.U32 R4, RZ, RZ, R2 ;  /* 0x000000ffff049224 */ /* 0x004fe200078e0002 */
[----:B------:R-:W-:-:S04]  /*124c0*/  ISETP.NE.AND P1, PT, R8, RZ, PT ;  /* 0x000000ff0800720c */ /* 0x000fc80003f25270 */
[----:B------:R-:W0:Y:S02]  /*124d0*/  SHFL.UP PT, R14, R4, 0x1, RZ ;  /* 0x04200000040e7989 */ /* 0x000e2400000e00ff */
[----:B0-----:R-:W-:-:S04]  /*124e0*/  SEL R5, R14, RZ, P1 ;  /* 0x000000ff0e057207 */ /* 0x001fc80000800000 */
[----:B------:R-:W-:Y:S02]  /*124f0*/  IADD3 R6, R4, R5, RZ ;  /* 0x0000000504067210 */ /* 0x000fe40007ffe0ff */
[----:B------:R-:W-:Y:S04]  /*12500*/  SHFL.IDX PT, R5, R16, RZ, 0x1f ;  /* 0x00001fff10057589 */ /* 0x000fe800000e0000 */
        /* <DEDUP_REMOVED lines=12> */
[----:B------:R0:W1:Y:S02]  /*125d0*/  SHFL.IDX PT, R14, R6, 0x1f, 0x1f ;  /* 0x03e01f00060e7f89 */ /* 0x00006400000e0000 */
.L_x_400:
[----:B------:R-:W-:Y:S02]  /*125e0*/  ULDC UR4, c[0x0][0xc38] ;  /* 0x00030e0000047ab9 */ /* 0x000fe40000000800 */
[----:B------:R-:W-:-:S04]  /*125f0*/  IMAD.U32 R7, RZ, RZ, UR4 ;  /* 0x00000004ff077e24 */ /* 0x000fc8000f8e00ff */
[----:B-1----:R-:W-:-:S04]  /*12600*/  IMAD R3, R14, R7, RZ ;  /* 0x000000070e037224 */ /* 0x002fc800078e02ff */
[----:B------:R-:W-:-:S05]  /*12610*/  IMAD.IADD R8, R0, 0x1, R3 ;  /* 0x0000000100087824 */ /* 0x000fca00078e0203 */
[----:B------:R-:W-:-:S13]  /*12620*/  ISETP.GT.AND P6, PT, R8, R5, PT ;  /* 0x000000050800720c */ /* 0x000fda0003fc4270 */
[----:B------:R-:W-:Y:S05]  /*12630*/  @P6 BRA `(.L_x_293) ;  /* 0x00000000009c6947 */ /* 0x000fea0003800000 */
.L_x_298:
[----:B------:R-:W1:Y:S01]  /*12640*/  LDC R0, c[0x0][0xc3c] ;  /* 0x00030f00ff007b82 */ /* 0x000e620000000800 */
[----:B------:R-:W-:-:S05]  /*12650*/  VIADD R19, R19, 0x1f ;  /* 0x0000001f13137836 */ /* 0x000fca0000000000 */
[----:B-1----:R-:W-:-:S13]  /*12660*/  ISETP.GE.AND P6, PT, R19, R0, PT ;  /* 0x000000001300720c */ /* 0x002fda0003fc6270 */
[----:B------:R-:W-:Y:S05]  /*12670*/  @P6 BRA `(.L_x_294) ;  /* 0x0000000400446947 */ /* 0x000fea0003800000 */
[----:B------:R-:W1:Y:S01]  /*12680*/  S2R R2, SR_TID.X ;  /* 0x0000000000027919 */ /* 0x000e620000002100 */
[----:B------:R-:W-:Y:S01]  /*12690*/  BSSY B0, `(.L_x_295) ;  /* 0x0000009000007945 */ /* 0x000fe20003800000 */
[----:B------:R-:W-:Y:S01]  /*126a0*/  IMAD.MOV.U32 R4, RZ, RZ, RZ ;  /* 0x000000ffff047224 */ /* 0x000fe200078e00ff */
[----:B-1----:R-:W-:-:S04]  /*126b0*/  LOP3.LUT R2, R2, 0x1f, RZ, 0xc0, !PT ;  /* 0x0000001f02027812 */ /* 0x002fc800078ec0ff */
[----:B------:R-:W-:-:S04]  /*126c0*/  IADD3 R7, R19, R2, RZ ;  /* 0x0000000213077210 */ /* 0x000fc80007ffe0ff */
[----:B------:R-:W-:-:S13]  /*126d0*/  ISETP.GE.OR P6, PT, R7, R0, !P0 ;  /* 0x000000000700720c */ /* 0x000fda00047c6670 */
[----:B------:R-:W-:Y:S05]  /*126e0*/  @P6 BRA `(.L_x_296) ;  /* 0x00000000000c6947 */ /* 0x000fea0003800000 */
[----:B------:R-:W1:Y:S02]  /*126f0*/  LDC.64 R2, c[0x0][0xc80] ;  /* 0x00032000ff027b82 */ /* 0x000e640000000a00 */
[----:B-1----:R-:W-:-:S05]  /*12700*/  IMAD.WIDE R2, R7, 0x4, R2 ;  /* 0x0000000407027825 */ /* 0x002fca00078e0202 */
[----:B------:R1:W5:Y:S02]  /*12710*/  LDG.E R4, desc[UR36][R2.64] ;  /* 0x0000002402047981 */ /* 0x000364000c1e1900 */
.L_x_296:
[----:B------:R-:W-:Y:S05]  /*12720*/  BSYNC B0 ;  /* 0x0000000000007941 */ /* 0x000fea0003800000 */
.L_x_295:
[----:B------:R-:W-:-:S03]  /*12730*/  UMOV UR4, 0xffffffff ;  /* 0xffffffff00047882 */ /* 0x000fc60000000000 */
[----:B------:R-:W-:Y:S05]  /*12740*/  BRA.DIV UR4, `(.L_x_297) ;  /* 0x0000003a04a07947 */ /* 0x000fea000b800000 */
[----:B-----5:R-:W2:Y:S02]  /*12750*/  SHFL.UP PT, R14, R4, 0x1, RZ ;  /* 0x04200000040e7989 */ /* 0x020ea400000e00ff */
[----:B--2---:R-:W-:-:S05]  /*12760*/  SEL R13, R14, RZ, P1 ;  /* 0x000000ff0e0d7207 */ /* 0x004fca0000800000 */
[----:B------:R-:W-:-:S05]  /*12770*/  IMAD.IADD R13, R4, 0x1, R13 ;  /* 0x00000001040d7824 */ /* 0x000fca00078e020d */
[----:B------:R-:W2:Y:S02]  /*12780*/  SHFL.UP PT, R14, R13, 0x2, RZ ;  /* 0x044000000d0e7989 */ /* 0x000ea400000e00ff */
[----:B--2---:R-:W-:-:S05]  /*12790*/  SEL R0, R14, RZ, P2 ;  /* 0x000000ff0e007207 */ /* 0x004fca0001000000 */
[----:B------:R-:W-:-:S05]  /*127a0*/  IMAD.IADD R0, R13, 0x1, R0 ;  /* 0x000000010d007824 */ /* 0x000fca00078e0200 */
[----:B------:R-:W1:Y:S02]  /*127b0*/  SHFL.UP PT, R14, R0, 0x4, RZ ;  /* 0x04800000000e7989 */ /* 0x000e6400000e00ff */
[----:B-1----:R-:W-:-:S05]  /*127c0*/  SEL R3, R14, RZ, P3 ;  /* 0x000000ff0e037207 */ /* 0x002fca0001800000 */
[----:B------:R-:W-:-:S05]  /*127d0*/  IMAD.IADD R2, R0, 0x1, R3 ;  /* 0x0000000100027824 */ /* 0x000fca00078e0203 */
[----:B------:R-:W1:Y:S02]  /*127e0*/  SHFL.UP PT, R14, R2, 0x8, RZ ;  /* 0x05000000020e7989 */ /* 0x000e6400000e00ff */
[----:B-1----:R-:W-:-:S05]  /*127f0*/  SEL R3, R14, RZ, P4 ;  /* 0x000000ff0e037207 */ /* 0x002fca0002000000 */
[----:B------:R-:W-:-:S05]  /*12800*/  IMAD.IADD R3, R2, 0x1, R3 ;  /* 0x0000000102037824 */ /* 0x000fca00078e0203 */
[----:B------:R-:W0:Y:S02]  /*12810*/  SHFL.UP PT, R14, R3, 0x10, RZ ;  /* 0x06000000030e7989 */ /* 0x000e2400000e00ff */
[----:B0-----:R-:W-:-:S05]  /*12820*/  SEL R6, R14, RZ, P5 ;  /* 0x000000ff0e067207 */ /* 0x001fca0002800000 */
[----:B------:R-:W-:-:S05]  /*12830*/  IMAD.IADD R6, R3, 0x1, R6 ;  /* 0x0000000103067824 */ /* 0x000fca00078e0206 */
[----:B------:R0:W1:Y:S02]  /*12840*/  SHFL.IDX PT, R14, R6, 0x1f, 0x1f ;  /* 0x03e01f00060e7f89 */ /* 0x00006400000e0000 */
.L_x_408:
[----:B------:R-:W-:Y:S02]  /*12850*/  ULDC UR4, c[0x0][0xc38] ;  /* 0x00030e0000047ab9 */ /* 0x000fe40000000800 */
[----:B------:R-:W-:-:S04]  /*12860*/  IMAD.U32 R7, RZ, RZ, UR4 ;  /* 0x00000004ff077e24 */ /* 0x000fc8000f8e00ff */
[----:B-1----:R-:W-:-:S05]  /*12870*/  IMAD R3, R14, R7, RZ ;  /* 0x000000070e037224 */ /* 0x002fca00078e02ff */
[----:B------:R-:W-:-:S04]  /*12880*/  IADD3 R8, R3, R8, RZ ;  /* 0x0000000803087210 */ /* 0x000fc80007ffe0ff */
[----:B------:R-:W-:-:S13]  /*12890*/  ISETP.GT.AND P6, PT, R8, R5, PT ;  /* 0x000000050800720c */ /* 0x000fda0003fc4270 */
[----:B------:R-:W-:Y:S05]  /*128a0*/  @!P6 BRA `(.L_x_298) ;  /* 0xfffffffc0064e947 */ /* 0x000fea000383ffff */
.L_x_293:
[----:B------:R-:W-:Y:S01]  /*128b0*/  IMAD.IADD R8, R8, 0x1, -R3 ;  /* 0x0000000108087824 */ /* 0x000fe200078e0a03 */
[----:B------:R-:W-:-:S03]  /*128c0*/  UMOV UR4, 0xffffffff ;  /* 0xffffffff00047882 */ /* 0x000fc60000000000 */
[----:B------:R-:W-:-:S05]  /*128d0*/  IMAD R0, R6, R7, R8 ;  /* 0x0000000706007224 */ /* 0x000fca00078e0208 */
[----:B------:R-:W-:Y:S01]  /*128e0*/  ISETP.GT.AND P6, PT, R0, R5, PT ;  /* 0x000000050000720c */ /* 0x000fe20003fc4270 */
[----:B------:R-:W-:-:S12]  /*128f0*/  BRA.DIV UR4, `(.L_x_299) ;  /* 0x0000003a04f07947 */ /* 0x000fd8000b800000 */
[----:B------:R-:W-:-:S04]  /*12900*/  VOTE.ANY R2, PT, !P6 ;  /* 0x0000000000027806 */ /* 0x000fc800070e0100 */
[----:B------:R-:W1:Y:S02]  /*12910*/  POPC R0, R2 ;  /* 0x0000000200007309 */ /* 0x000e640000000000 */
[----:B-1----:R1:W2:Y:S02]  /*12920*/  SHFL.IDX PT, R4, R4, R0, 0x1f ;  /* 0x00001f0004047589 */ /* 0x0022a400000e0000 */
.L_x_412:
[----:B------:R-:W-:Y:S01]  /*12930*/  ISETP.NE.AND P0, PT, R2, RZ, PT ;  /* 0x000000ff0200720c */ /* 0x000fe20003f05270 */
[----:B------:R-:W-:-:S12]  /*12940*/  IMAD.MOV.U32 R14, RZ, RZ, RZ ;  /* 0x000000ffff0e7224 */ /* 0x000fd800078e00ff */
[----:B------:R-:W-:Y:S05]  /*12950*/  @!P0 BRA `(.L_x_300) ;  /* 0x0000000000108947 */ /* 0x000fea0003800000 */
[----:B------:R-:W-:Y:S01]  /*12960*/  UMOV UR4, 0xffffffff ;  /* 0xffffffff00047882 */ /* 0x000fe20000000000 */
[----:B------:R-:W-:Y:S02]  /*12970*/  VIADD R12, R0, 0xffffffff ;  /* 0xffffffff000c7836 */ /* 0x000fe40000000000 */
[----:B------:R-:W-:Y:S05]  /*12980*/  BRA.DIV UR4, `(.L_x_301) ;  /* 0x0000003e04147947 */ /* 0x000fea000b800000 */
[----:B------:R3:W4:Y:S02]  /*12990*/  SHFL.IDX PT, R14, R6, R12, 0x1f ;  /* 0x00001f0c060e7589 */ /* 0x00072400000e0000 */
.L_x_300:
[----:B0-23--:R-:W-:Y:S01]  /*129a0*/  IABS R6, R4 ;  /* 0x0000000400067213 */ /* 0x00dfe20000000000 */
[----:B----4-:R-:W-:Y:S02]  /*129b0*/  IMAD R16, R14, R7, R8 ;  /* 0x000000070e107224 */ /* 0x010fe400078e0208 */
[----:B------:R-:W-:Y:S01]  /*129c0*/  IMAD.IADD R19, R0, 0x1, R19 ;  /* 0x0000000100137824 */ /* 0x000fe200078e0213 */
[----:B------:R-:W0:Y:S08]  /*129d0*/  I2F.RP R9, R6 ;  /* 0x0000000600097306 */ /* 0x000e300000209400 */
[----:B0-----:R-:W0:Y:S02]  /*129e0*/  MUFU.RCP R9, R9 ;  /* 0x0000000900097308 */ /* 0x001e240000001000 */
[----:B0-----:R-:W-:-:S06]  /*129f0*/  VIADD R2, R9, 0xffffffe ;  /* 0x0ffffffe09027836 */ /* 0x001fcc0000000000 */
[----:B------:R0:W2:Y:S02]  /*12a00*/  F2I.FTZ.U32.TRUNC.NTZ R3, R2 ;  /* 0x0000000200037305 */ /* 0x0000a4000021f000 */
[----:B0-----:R-:W-:Y:S02]  /*12a10*/  IMAD.MOV.U32 R2, RZ, RZ, RZ ;  /* 0x000000ffff027224 */ /* 0x001fe400078e00ff */
[----:B--2---:R-:W-:-:S04]  /*12a20*/  IMAD.MOV R7, RZ, RZ, -R3 ;  /* 0x000000ffff077224 */ /* 0x004fc800078e0a03 */
[----:B------:R-:W-:-:S04]  /*12a30*/  IMAD R7, R7, R6, RZ ;  /* 0x0000000607077224 */ /* 0x000fc800078e02ff */
[----:B------:R-:W-:-:S04]  /*12a40*/  IMAD.HI.U32 R3, R3, R7, R2 ;  /* 0x0000000703037227 */ /* 0x000fc800078e0002 */
[----:B------:R-:W-:Y:S01]  /*12a50*/  IMAD.IADD R7, R5, 0x1, -R16 ;  /* 0x0000000105077824 */ /* 0x000fe200078e0a10 */
[----:B------:R-:W-:-:S04]  /*12a60*/  IABS R5, R4 ;  /* 0x0000000400057213 */ /* 0x000fc80000000000 */
[----:B------:R-:W-:Y:S02]  /*12a70*/  IABS R2, R7 ;  /* 0x0000000700027213 */ /* 0x000fe40000000000 */
[----:B------:R-:W-:-:S03]  /*12a80*/  IADD3 R5, RZ, -R5, RZ ;  /* 0x80000005ff057210 */ /* 0x000fc60007ffe0ff */
[----:B------:R-:W-:-:S04]  /*12a90*/  IMAD.HI.U32 R3, R3, R2, RZ ;  /* 0x0000000203037227 */ /* 0x000fc800078e00ff */
[----:B------:R-:W-:Y:S01]  /*12aa0*/  IMAD R5, R3, R5, R2 ;  /* 0x0000000503057224 */ /* 0x000fe200078e0202 */
[----:B------:R-:W-:-:S04]  /*12ab0*/  LOP3.LUT R2, R7, R4, RZ, 0x3c, !PT ;  /* 0x0000000407027212 */ /* 0x000fc800078e3cff */
[----:B------:R-:W-:Y:S02]  /*12ac0*/  ISETP.GT.U32.AND P1, PT, R6, R5, PT ;  /* 0x000000050600720c */ /* 0x000fe40003f24070 */
[----:B------:R-:W-:-:S11]  /*12ad0*/  ISETP.GE.AND P2, PT, R2, RZ, PT ;  /* 0x000000ff0200720c */ /* 0x000fd60003f46270 */
[----:B------:R-:W-:Y:S02]  /*12ae0*/  @!P1 IMAD.IADD R5, R5, 0x1, -R6 ;  /* 0x0000000105059824 */ /* 0x000fe400078e0a06 */
[----:B------:R-:W-:Y:S01]  /*12af0*/  @!P1 VIADD R3, R3, 0x1 ;  /* 0x0000000103039836 */ /* 0x000fe20000000000 */
[----:B------:R-:W-:Y:S02]  /*12b00*/  ISETP.NE.AND P1, PT, R4, RZ, PT ;  /* 0x000000ff0400720c */ /* 0x000fe40003f25270 */
[----:B------:R-:W-:-:S13]  /*12b10*/  ISETP.GE.U32.AND P0, PT, R5, R6, PT ;  /* 0x000000060500720c */ /* 0x000fda0003f06070 */
[----:B------:R-:W-:-:S04]  /*12b20*/  @P0 VIADD R3, R3, 0x1 ;  /* 0x0000000103030836 */ /* 0x000fc80000000000 */
[----:B------:R-:W-:Y:S01]  /*12b30*/  @!P2 IMAD.MOV R3, RZ, RZ, -R3 ;  /* 0x000000ffff03a224 */ /* 0x000fe200078e0a03 */
[----:B------:R-:W-:-:S05]  /*12b40*/  @!P1 LOP3.LUT R3, RZ, R4, RZ, 0x33, !PT ;  /* 0x00000004ff039212 */ /* 0x000fca00078e33ff */
[--C-:B------:R-:W-:Y:S02]  /*12b50*/  IMAD.MOV R17, RZ, RZ, -R3.reuse ;  /* 0x000000ffff117224 */ /* 0x100fe400078e0a03 */
[----:B------:R-:W-:Y:S02]  /*12b60*/  IMAD.MOV.U32 R18, RZ, RZ, R3 ;  /* 0x000000ffff127224 */ /* 0x000fe400078e0003 */
[----:B------:R-:W-:Y:S01]  /*12b70*/  IMAD R17, R4, R17, R7 ;  /* 0x0000001104117224 */ /* 0x000fe200078e0207 */
[----:B------:R-:W-:Y:S06]  /*12b80*/  BRA `(.L_x_302) ;  /* 0x00000000001c7947 */ /* 0x000fec0003800000 */
.L_x_294:
[----:B------:R-:W-:Y:S01]  /*12b90*/  UMOV UR4, URZ ;  /* 0x0000003f00047c82 */ /* 0x000fe20008000000 */
[----:B------:R-:W-:Y:S01]  /*12ba0*/  UMOV UR5, URZ ;  /* 0x0000003f00057c82 */ /* 0x000fe20008000000 */
[----:B------:R-:W-:Y:S01]  /*12bb0*/  ULDC UR6, c[0x0][0xc3c] ;  /* 0x00030f0000067ab9 */ /* 0x000fe20000000800 */
[----:B------:R-:W-:Y:S01]  /*12bc0*/  MOV R16, R5 ;  /* 0x0000000500107202 */ /* 0x000fe20000000f00 */
[----:B------:R-:W-:Y:S02]  /*12bd0*/  IMAD.U32 R17, RZ, RZ, UR4 ;  /* 0x00000004ff117e24 */ /* 0x000fe4000f8e00ff */
[----:B------:R-:W-:Y:S02]  /*12be0*/  IMAD.U32 R18, RZ, RZ, UR5 ;  /* 0x00000005ff127e24 */ /* 0x000fe4000f8e00ff */
[----:B------:R-:W-:-:S07]  /*12bf0*/  IMAD.U32 R19, RZ, RZ, UR6 ;  /* 0x00000006ff137e24 */ /* 0x000fce000f8e00ff */
.L_x_302:
[----:B-1----:R-:W1:Y:S01]  /*12c00*/  S2R R0, SR_TID.X ;  /* 0x0000000000007919 */ /* 0x002e620000002100 */
[----:B------:R-:W-:Y:S05]  /*12c10*/  WARPSYNC.ALL ;  /* 0x0000000000007948 */ /* 0x000fea0003800000 */
[----:B------:R-:W-:Y:S01]  /*12c20*/  BAR.SYNC.DEFER_BLOCKING 0x4, 0x180 ;  /* 0x0106000000007b1d */ /* 0x000fe20000010000 */
[----:B-1----:R-:W-:-:S04]  /*12c30*/  LOP3.LUT R0, R0, 0x1f, RZ, 0xc0, !PT ;  /* 0x0000001f00007812 */ /* 0x002fc800078ec0ff */
[----:B------:R-:W-:-:S13]  /*12c40*/  ISETP.NE.AND P0, PT, R0, RZ, PT ;  /* 0x000000ff0000720c */ /* 0x000fda0003f05270 */
[----:B------:R-:W1:Y:S01]  /*12c50*/  @!P0 S2R R3, SR_CgaCtaId ;  /* 0x0000000000038919 */ /* 0x000e620000008800 */
[----:B------:R-:W-:-:S04]  /*12c60*/  @!P0 MOV R0, 0x400 ;  /* 0x0000040000008802 */ /* 0x000fc80000000f00 */
[----:B-1----:R-:W-:-:S05]  /*12c70*/  @!P0 LEA R22, R3, R0, 0x18 ;  /* 0x0000000003168211 */ /* 0x002fca00078ec0ff */
[----:B------:R1:W-:Y:S01]  /*12c80*/  @!P0 STS.128 [R22+0x388d0], R16 ;  /* 0x0388d01016008388 */ /* 0x0003e20000000c00 */
[----:B------:R-:W-:Y:S06]  /*12c90*/  BAR.ARV 0x5, 0x180 ;  /* 0x0146000000007b1d */ /* 0x000fec0000002000 */
.L_x_291:
[----:B------:R-:W-:Y:S02]  /*12ca0*/  ULDC UR4, c[0x0][0xc3c] ;  /* 0x00030f0000047ab9 */ /* 0x000fe40000000800 */
[----:B---3--:R-:W-:-:S13]  /*12cb0*/  ISETP.GE.AND P0, PT, R19, UR4, PT ;  /* 0x0000000413007c0c */ /* 0x008fda000bf06270 */
[----:B------:R-:W-:Y:S05]  /*12cc0*/  @!P0 BRA `(.L_x_303) ;  /* 0xffffffb800588947 */ /* 0x000fea000383ffff */
[----:B------:R-:W-:Y:S05]  /*12cd0*/  BSYNC B8 ;  /* 0x0000000000087941 */ /* 0x000fea0003800000 */
.L_x_238:
[----:B0-----:R-:W3:Y:S01]  /*12ce0*/  LDL.LU R0, [R1+0x1c] ;  /* 0x00001c0001007983 */ /* 0x001ee20000300800 */
[----:B------:R-:W-:Y:S01]  /*12cf0*/  BSSY B0, `(.L_x_304) ;  /* 0x000000b000007945 */ /* 0x000fe20003800000 */
[----:B------:R-:W0:Y:S01]  /*12d00*/  S2R R5, SR_CgaCtaId ;  /* 0x0000000000057919 */ /* 0x000e220000008800 */
[----:B---3--:R-:W-:-:S05]  /*12d10*/  VIADD R0, R0, 0x1 ;  /* 0x0000000100007836 */ /* 0x008fca0000000000 */
[----:B------:R-:W-:-:S04]  /*12d20*/  LEA.HI R2, R0, R0, RZ, 0x1 ;  /* 0x0000000000027211 */ /* 0x000fc800078f08ff */
[----:B------:R-:W-:Y:S02]  /*12d30*/  LOP3.LUT R3, R2, 0xfffffffe, RZ, 0xc0, !PT ;  /* 0xfffffffe02037812 */ /* 0x000fe400078ec0ff */
[----:B------:R-:W-:-:S03]  /*12d40*/  MOV R2, 0x400 ;  /* 0x0000040000027802 */ /* 0x000fc60000000f00 */
[----:B------:R-:W-:Y:S01]  /*12d50*/  IMAD.IADD R0, R0, 0x1, -R3 ;  /* 0x0000000100007824 */ /* 0x000fe200078e0a03 */
[----:B0-----:R-:W-:-:S04]  /*12d60*/  LEA R4, R5, R2, 0x18 ;  /* 0x0000000205047211 */ /* 0x001fc800078ec0ff */
[----:B------:R-:W-:-:S04]  /*12d70*/  SHF.L.U32 R0, R0, 0x1f, RZ ;  /* 0x0000001f00007819 */ /* 0x000fc800000006ff */
[----:B------:R-:W0:Y:S02]  /*12d80*/  SYNCS.PHASECHK.TRANS64.TRYWAIT P0, [R4+URZ+0x38820], R0 ;  /* 0x03882000040075a7 */ /* 0x000e24000800017f */
[----:B0-----:R-:W-:Y:S05]  /*12d90*/  @!P0 BRA `(.L_x_305) ;  /* 0x0000003800348947 */ /* 0x001fea0003800000 */
.L_x_415:
[----:B------:R-:W-:Y:S05]  /*12da0*/  BSYNC B0 ;  /* 0x0000000000007941 */ /* 0x000fea0003800000 */
.L_x_304:
[----:B------:R-:W-:-:S03]  /*12db0*/  UMOV UR4, 0xffffffff ;  /* 0xffffffff00047882 */ /* 0x000fc60000000000 */
[----:B------:R-:W-:Y:S05]  /*12dc0*/  BRA.DIV UR4, `(.L_x_306) ;  /* 0x0000003a043c7947 */ /* 0x000fea000b800000 */
[----:B0-----:R-:W0:Y:S02]  /*12dd0*/  S2R R0, SR_TID.X ;  /* 0x0000000000007919 */ /* 0x001e240000002100 */
[----:B0-----:R-:W-:-:S04]  /*12de0*/  SHF.R.U32.HI R0, RZ, 0x5, R0 ;  /* 0x00000005ff007819 */ /* 0x001fc80000011600 */
[----:B------:R-:W-:-:S05]  /*12df0*/  LOP3.LUT R0, R0, 0x3, RZ, 0xc0, !PT ;  /* 0x0000000300007812 */ /* 0x000fca00078ec0ff */
[----:B------:R0:W3:Y:S02]  /*12e00*/  SHFL.IDX PT, R14, R0, RZ, 0x1f ;  /* 0x00001fff000e7589 */ /* 0x0000e400000e0000 */
.L_x_418:
[----:B---3--:R-:W-:Y:S01]  /*12e10*/  ISETP.NE.AND P0, PT, R14, RZ, PT ;  /* 0x000000ff0e00720c */ /* 0x008fe20003f05270 */
[----:B------:R-:W-:-:S12]  /*12e20*/  BSSY B0, `(.L_x_307) ;  /* 0x0000026000007945 */ /* 0x000fd80003800000 */
[----:B------:R-:W-:Y:S05]  /*12e30*/  @P0 BRA `(.L_x_308) ;  /* 0x0000000000900947 */ /* 0x000fea0003800000 */
[----:B------:R-:W-:-:S03]  /*12e40*/  UMOV UR4, 0xffffffff ;  /* 0xffffffff00047882 */ /* 0x000fc60000000000 */
[----:B------:R-:W-:Y:S05]  /*12e50*/  BRA.DIV UR4, `(.L_x_309) ;  /* 0x0000003a044c7947 */ /* 0x000fea000b800000 */
[----:B------:R-:W-:-:S13]  /*12e60*/  ELECT P6, URZ, PT ;  /* 0x00000000003f782f */ /* 0x000fda00038c0000 */
.L_x_421:
[----:B------:R-:W-:Y:S05]  /*12e70*/  @!P6 BRA `(.L_x_308) ;  /* 0x000000000080e947 */ /* 0x000fea0003800000 */
[----:B0-----:R-:W3:Y:S02]  /*12e80*/  LDL R0, [R1+0x24] ;  /* 0x0000240001007983 */ /* 0x001ee40000100800 */
[----:B---3--:R-:W-:-:S13]  /*12e90*/  R2UR UR4, R0 ;  /* 0x00000000000472ca */ /* 0x008fda00000e0000 */
[----:B------:R-:W-:-:S06]  /*12ea0*/  ULOP3.LUT UR4, UR4, 0x2, URZ, 0xfc, !UPT ;  /* 0x0000000204047892 */ /* 0x000fcc000f8efc3f */
[----:B------:R-:W-:-:S05]  /*12eb0*/  IMAD.U32 R0, RZ, RZ, UR4 ;  /* 0x00000004ff007e24 */ /* 0x000fca000f8e00ff */
[----:B------:R-:W-:-:S13]  /*12ec0*/  ISETP.NE.AND P0, PT, R0, 0x3, PT ;  /* 0x000000030000780c */ /* 0x000fda0003f05270 */
[----:B------:R-:W-:Y:S05]  /*12ed0*/  @!P0 BRA `(.L_x_310) ;  /* 0x0000000000048947 */ /* 0x000fea0003800000 */
[----:B------:R-:W-:Y:S01]  /*12ee0*/  BPT.TRAP 0x1 ;  /* 0x000000040000795c */ /* 0x000fe20000300000 */
.L_x_310:
[C---:B------:R-:W-:Y:S01]  /*12ef0*/  IMAD R5, R27.reuse, 0x8, R4 ;  /* 0x000000081b057824 */ /* 0x040fe200078e0204 */
[----:B------:R-:W-:Y:S02]  /*12f00*/  SHF.L.U32 R0, R28, 0x1f, RZ ;  /* 0x0000001f1c007819 */ /* 0x000fe400000006ff */
[----:B------:R-:W-:Y:S02]  /*12f10*/  IADD3 R27, R27, 0x1, RZ ;  /* 0x000000011b1b7810 */ /* 0x000fe40007ffe0ff */
[----:B------:R-:W0:Y:S02]  /*12f20*/  SYNCS.PHASECHK.TRANS64.TRYWAIT P1, [R5+URZ+0x38840], R0 ;  /* 0x03884000050075a7 */ /* 0x000e24000802017f */
[----:B------:R-:W-:-:S04]  /*12f30*/  ISETP.NE.AND P2, PT, R27, 0x2, PT ;  /* 0x000000021b00780c */ /* 0x000fc80003f45270 */
[----:B------:R-:W-:Y:S01]  /*12f40*/  SEL R3, RZ, 0x1, P2 ;  /* 0x00000001ff037807 */ /* 0x000fe20001000000 */
[----:B0-----:R-:W-:Y:S08]  /*12f50*/  @!P1 BRA `(.L_x_311) ;  /* 0x00000038002c9947 */ /* 0x001ff00003800000 */
.L_x_422:
[----:B------:R-:W-:Y:S02]  /*12f60*/  SEL R27, R27, RZ, P2 ;  /* 0x000000ff1b1b7207 */ /* 0x000fe40001000000 */
[----:B------:R-:W-:Y:S01]  /*12f70*/  LOP3.LUT R2, R28, R3, RZ, 0x3c, !PT ;  /* 0x000000031c027212 */ /* 0x000fe200078e3cff */
[----:B------:R-:W-:Y:S06]  /*12f80*/  @!P0 BRA `(.L_x_312) ;  /* 0x0000000000048947 */ /* 0x000fec0003800000 */
[----:B------:R-:W-:Y:S01]  /*12f90*/  BPT.TRAP 0x1 ;  /* 0x000000040000795c */ /* 0x000fe20000300000 */
.L_x_312:
[----:B------:R-:W-:Y:S01]  /*12fa0*/  IMAD R27, R27, 0x8, R4 ;  /* 0x000000081b1b7824 */ /* 0x000fe200078e0204 */
[----:B------:R-:W-:-:S04]  /*12fb0*/  SHF.L.U32 R2, R2, 0x1f, RZ ;  /* 0x0000001f02027819 */ /* 0x000fc800000006ff */
[----:B------:R-:W3:Y:S02]  /*12fc0*/  SYNCS.PHASECHK.TRANS64.TRYWAIT P1, [R27+URZ+0x38840], R2 ;  /* 0x038840021b0075a7 */ /* 0x000ee4000802017f */
[----:B---3--:R-:W-:Y:S05]  /*12fd0*/  @!P1 BRA `(.L_x_313) ;  /* 0x0000003800209947 */ /* 0x008fea0003800000 */
.L_x_423:
[----:B------:R-:W-:Y:S05]  /*12fe0*/  @!P0 BRA `(.L_x_314) ;  /* 0x0000000000048947 */ /* 0x000fea0003800000 */
[----:B------:R-:W-:Y:S01]  /*12ff0*/  BPT.TRAP 0x1 ;  /* 0x000000040000795c */ /* 0x000fe20000300000 */
.L_x_314:
[----:B------:R-:W4:Y:S02]  /*13000*/  SYNCS.PHASECHK.TRANS64.TRYWAIT P1, [R5+URZ+0x38860], R0 ;  /* 0x03886000050075a7 */ /* 0x000f24000802017f */
[----:B----4-:R-:W-:Y:S05]  /*13010*/  @!P1 BRA `(.L_x_315) ;  /* 0x0000003800249947 */ /* 0x010fea0003800000 */
.L_x_424:
[----:B------:R-:W-:Y:S05]  /*13020*/  @!P0 BRA `(.L_x_316) ;  /* 0x0000000000048947 */ /* 0x000fea0003800000 */
[----:B------:R-:W-:Y:S01]  /*13030*/  BPT.TRAP 0x1 ;  /* 0x000000040000795c */ /* 0x000fe20000300000 */
.L_x_316:
[----:B------:R0:W0:Y:S02]  /*13040*/  SYNCS.PHASECHK.TRANS64.TRYWAIT P0, [R27+URZ+0x38860], R2 ;  /* 0x038860021b0075a7 */ /* 0x000024000800017f */
[----:B0-----:R-:W-:Y:S05]  /*13050*/  @!P0 NANOSLEEP.SYNCS 0x989680 ;  /* 0x009896800000895d */ /* 0x001fea0003900000 */
[----:B------:R-:W0:Y:S02]  /*13060*/  @!P0 SYNCS.PHASECHK.TRANS64 P0, [R27+URZ+0x38860], R2 ;  /* 0x038860021b0085a7 */ /* 0x000e24000800007f */
[----:B0-----:R-:W-:Y:S05]  /*13070*/  @!P0 BRA `(.L_x_316) ;  /* 0xfffffffc00f08947 */ /* 0x001fea000383ffff */
.L_x_308:
[----:B------:R-:W-:Y:S05]  /*13080*/  BSYNC B0 ;  /* 0x0000000000007941 */ /* 0x000fea0003800000 */
.L_x_307:
[----:B------:R-:W-:Y:S05]  /*13090*/  EXIT ;  /* 0x000000000000794d */ /* 0x000fea0003800000 */
.L_x_186:
[----:B0-----:R-:W-:-:S04]  /*130a0*/  IMAD.U32 R3, RZ, RZ, UR40 ;  /* 0x00000028ff037e24 */ /* 0x001fc8000f8e00ff */
[----:B------:R0:W1:Y:S03]  /*130b0*/  SYNCS.PHASECHK.TRANS64.TRYWAIT P1, [R3+URZ+0x38800], R0 ;  /* 0x03880000030075a7 */ /* 0x000066000802017f */
[----:B-1----:R-:W-:Y:S05]  /*130c0*/  @!P1 NANOSLEEP.SYNCS 0x989680 ;  /* 0x009896800000995d */ /* 0x002fea0003900000 */
[----:B------:R-:W1:Y:S02]  /*130d0*/  @!P1 SYNCS.PHASECHK.TRANS64 P1, [R3+URZ+0x38800], R0 ;  /* 0x03880000030095a7 */ /* 0x000e64000802007f */
[----:B-1----:R-:W-:Y:S05]  /*130e0*/  @!P1 BRA `(.L_x_186) ;  /* 0xfffffffc00ec9947 */ /* 0x002fea000383ffff */
[----:B------:R-:W-:Y:S05]  /*130f0*/  BRA `(.L_x_317) ;  /* 0xfffffee400e47947 */ /* 0x000fea000383ffff */
.L_x_190:
[----:B-1----:R1:W2:Y:S02]  /*13100*/  SYNCS.PHASECHK.TRANS64.TRYWAIT P1, [R0+URZ+0x38830], R3 ;  /* 0x03883003000075a7 */ /* 0x0022a4000802017f */
[----:B--2---:R-:W-:Y:S05]  /*13110*/  @!P1 NANOSLEEP.SYNCS 0x989680 ;  /* 0x009896800000995d */ /* 0x004fea0003900000 */
[----:B------:R-:W2:Y:S02]  /*13120*/  @!P1 SYNCS.PHASECHK.TRANS64 P1, [R0+URZ+0x38830], R3 ;  /* 0x03883003000095a7 */ /* 0x000ea4000802007f */
[----:B--2---:R-:W-:Y:S05]  /*13130*/  @!P1 BRA `(.L_x_190) ;  /* 0xfffffffc00f09947 */ /* 0x004fea000383ffff */
[----:B------:R-:W-:Y:S05]  /*13140*/  BRA `(.L_x_189) ;  /* 0xfffffee800087947 */ /* 0x000fea000383ffff */
.L_x_196:
[----:B-1----:R-:W-:-:S04]  /*13150*/  IMAD.U32 R4, RZ, RZ, UR60 ;  /* 0x0000003cff047e24 */ /* 0x002fc8000f8e00ff */
[----:B------:R1:W2:Y:S03]  /*13160*/  SYNCS.PHASECHK.TRANS64.TRYWAIT P1, [R4+URZ+0x38830], R3 ;  /* 0x03883003040075a7 */ /* 0x0002a6000802017f */
[----:B--2---:R-:W-:Y:S05]  /*13170*/  @!P1 NANOSLEEP.SYNCS 0x989680 ;  /* 0x009896800000995d */ /* 0x004fea0003900000 */
[----:B------:R-:W2:Y:S02]  /*13180*/  @!P1 SYNCS.PHASECHK.TRANS64 P1, [R4+URZ+0x38830], R3 ;  /* 0x03883003040095a7 */ /* 0x000ea4000802007f */
[----:B--2---:R-:W-:Y:S05]  /*13190*/  @!P1 BRA `(.L_x_196) ;  /* 0xfffffffc00ec9947 */ /* 0x004fea000383ffff */
[----:B------:R-:W-:Y:S05]  /*131a0*/  BRA `(.L_x_195) ;  /* 0xffffff2800987947 */ /* 0x000fea000383ffff */
.L_x_200:
[----:B---3--:R-:W-:-:S04]  /*131b0*/  IMAD.U32 R2, RZ, RZ, UR4 ;  /* 0x00000004ff027e24 */ /* 0x008fc8000f8e00ff */
[----:B------:R3:W4:Y:S03]  /*131c0*/  SYNCS.PHASECHK.TRANS64.TRYWAIT P1, [R2+URZ+0x38850], R0 ;  /* 0x03885000020075a7 */ /* 0x000726000802017f */
[----:B----4-:R-:W-:Y:S05]  /*131d0*/  @!P1 NANOSLEEP.SYNCS 0x989680 ;  /* 0x009896800000995d */ /* 0x010fea0003900000 */
[----:B------:R-:W4:Y:S02]  /*131e0*/  @!P1 SYNCS.PHASECHK.TRANS64 P1, [R2+URZ+0x38850], R0 ;  /* 0x03885000020095a7 */ /* 0x000f24000802007f */
[----:B----4-:R-:W-:Y:S05]  /*131f0*/  @!P1 BRA `(.L_x_200) ;  /* 0xfffffffc00ec9947 */ /* 0x010fea000383ffff */
[----:B------:R-:W-:Y:S05]  /*13200*/  BRA `(.L_x_199) ;  /* 0xffffff5000e47947 */ /* 0x000fea000383ffff */
.L_x_207:
[----:B-1----:R-:W-:-:S04]  /*13210*/  IMAD.U32 R7, RZ, RZ, UR7 ;  /* 0x00000007ff077e24 */ /* 0x002fc8000f8e00ff */
[----:B------:R1:W2:Y:S03]  /*13220*/  SYNCS.PHASECHK.TRANS64.TRYWAIT P1, [R7+URZ+0x38850], R0 ;  /* 0x03885000070075a7 */ /* 0x0002a6000802017f */
[----:B--2---:R-:W-:Y:S05]  /*13230*/  @!P1 NANOSLEEP.SYNCS 0x989680 ;  /* 0x009896800000995d */ /* 0x004fea0003900000 */
[----:B------:R-:W2:Y:S02]  /*13240*/  @!P1 SYNCS.PHASECHK.TRANS64 P1, [R7+URZ+0x38850], R0 ;  /* 0x03885000070095a7 */ /* 0x000ea4000802007f */
[----:B--2---:R-:W-:Y:S05]  /*13250*/  @!P1 BRA `(.L_x_207) ;  /* 0xfffffffc00ec9947 */ /* 0x004fea000383ffff */
[----:B------:R-:W-:Y:S05]  /*13260*/  BRA `(.L_x_206) ;  /* 0xffffff6c00007947 */ /* 0x000fea000383ffff */
.L_x_250:
[----:B------:R-:W-:Y:S01]  /*13270*/  SHF.R.U32.HI R8, RZ, 0x5, R21 ;  /* 0x00000005ff087819 */ /* 0x000fe20000011615 */
[----:B------:R-:W-:Y:S01]  /*13280*/  BSSY B0, `(.L_x_318) ;  /* 0x0000009000007945 */ /* 0x000fe20003800000 */
[----:B------:R-:W-:Y:S01]  /*13290*/  IMAD.MOV.U32 R12, RZ, RZ, RZ ;  /* 0x000000ffff0c7224 */ /* 0x000fe200078e00ff */
[----:B------:R-:W-:Y:S01]  /*132a0*/  MOV R11, 0x1f ;  /* 0x0000001f000b7802 */ /* 0x000fe20000000f00 */
[----:B------:R-:W-:Y:S01]  /*132b0*/  IMAD.MOV.U32 R15, RZ, RZ, -0x1 ;  /* 0xffffffffff0f7424 */ /* 0x000fe200078e00ff */
[----:B------:R-:W-:-:S05]  /*132c0*/  LOP3.LUT R8, R8, 0x3, RZ, 0xc0, !PT ;  /* 0x0000000308087812 */ /* 0x000fca00078ec0ff */
[----:B------:R-:W-:-:S07]  /*132d0*/  IMAD.MOV.U32 R13, RZ, RZ, R8 ;  /* 0x000000ffff0d7224 */ /* 0x000fce00078e0008 */
[----:B-----5:R-:W-:Y:S05]  /*132e0*/  WARPSYNC.COLLECTIVE R15, `(.L_x_319) ;  /* 0x000000000f087348 */ /* 0x020fea0003c00000 */
[----:B------:R0:W1:Y:S02]  /*132f0*/  SHFL.IDX P6, R14, R13, R12, R11 ;  /* 0x0000000c0d0e7389 */ /* 0x00006400000c000b */
[----:B01---5:R-:W-:Y:S01]  /*13300*/  ENDCOLLECTIVE ;  /* 0x000000000000791b */ /* 0x023fe20003800000 */
.L_x_319:
[----:B------:R-:W-:Y:S05]  /*13310*/  BSYNC B0 ;  /* 0x0000000000007941 */ /* 0x000fea0003800000 */
.L_x_318:
[----:B------:R-:W-:Y:S05]  /*13320*/  BRA `(.L_x_320) ;  /* 0xffffffc0000c7947 */ /* 0x000fea000383ffff */
.L_x_253:
[----:B0-----:R0:W1:Y:S02]  /*13330*/  SYNCS.PHASECHK.TRANS64.TRYWAIT P0, [R5+URZ+0x38840], R2 ;  /* 0x03884002050075a7 */ /* 0x001064000800017f */
[----:B-1----:R-:W-:Y:S05]  /*13340*/  @!P0 NANOSLEEP.SYNCS 0x989680 ;  /* 0x009896800000895d */ /* 0x002fea0003900000 */
[----:B------:R-:W1:Y:S02]  /*13350*/  @!P0 SYNCS.PHASECHK.TRANS64 P0, [R5+URZ+0x38840], R2 ;  /* 0x03884002050085a7 */ /* 0x000e64000800007f */
[----:B-1----:R-:W-:Y:S05]  /*13360*/  @!P0 BRA `(.L_x_253) ;  /* 0xfffffffc00f08947 */ /* 0x002fea000383ffff */
[----:B------:R-:W-:Y:S05]  /*13370*/  BRA `(.L_x_321) ;  /* 0xffffffc000807947 */ /* 0x000fea000383ffff */
.L_x_254:
[----:B------:R-:W-:Y:S01]  /*13380*/  BSSY B0, `(.L_x_322) ;  /* 0x0000008000007945 */ /* 0x000fe20003800000 */
[----:B------:R-:W-:Y:S02]  /*13390*/  IMAD.MOV.U32 R13, RZ, RZ, R6 ;  /* 0x000000ffff0d7224 */ /* 0x000fe400078e0006 */
[----:B------:R-:W-:Y:S02]  /*133a0*/  IMAD.MOV.U32 R12, RZ, RZ, RZ ;  /* 0x000000ffff0c7224 */ /* 0x000fe400078e00ff */
[----:B------:R-:W-:Y:S02]  /*133b0*/  IMAD.MOV.U32 R11, RZ, RZ, 0x181f ;  /* 0x0000181fff0b7424 */ /* 0x000fe400078e00ff */
[----:B------:R-:W-:-:S07]  /*133c0*/  IMAD.MOV.U32 R15, RZ, RZ, -0x1 ;  /* 0xffffffffff0f7424 */ /* 0x000fce00078e00ff */
[----:B------:R-:W-:Y:S05]  /*133d0*/  WARPSYNC.COLLECTIVE R15, `(.L_x_323) ;  /* 0x000000000f087348 */ /* 0x000fea0003c00000 */
[----:B------:R0:W1:Y:S02]  /*133e0*/  SHFL.IDX P6, R14, R13, R12, R11 ;  /* 0x0000000c0d0e7389 */ /* 0x00006400000c000b */
[----:B01----:R-:W-:Y:S01]  /*133f0*/  ENDCOLLECTIVE ;  /* 0x000000000000791b */ /* 0x003fe20003800000 */
.L_x_323:
[----:B------:R-:W-:Y:S05]  /*13400*/  BSYNC B0 ;  /* 0x0000000000007941 */ /* 0x000fea0003800000 */
.L_x_322:
[----:B------:R-:W-:Y:S01]  /*13410*/  IMAD.MOV.U32 R13, RZ, RZ, R0 ;  /* 0x000000ffff0d7224 */ /* 0x000fe200078e0000 */
[----:B------:R-:W-:Y:S01]  /*13420*/  MOV R12, RZ ;  /* 0x000000ff000c7202 */ /* 0x000fe20000000f00 */
[----:B------:R-:W-:Y:S01]  /*13430*/  IMAD.MOV.U32 R11, RZ, RZ, 0x181f ;  /* 0x0000181fff0b7424 */ /* 0x000fe200078e00ff */
[C---:B------:R-:W-:Y:S01]  /*13440*/  LOP3.LUT P5, RZ, R23.reuse, 0x10, RZ, 0xc0, !PT ;  /* 0x0000001017ff7812 */ /* 0x040fe200078ac0ff */
[----:B------:R-:W-:Y:S01]  /*13450*/  IMAD.MOV.U32 R15, RZ, RZ, -0x1 ;  /* 0xffffffffff0f7424 */ /* 0x000fe200078e00ff */
[C---:B------:R-:W-:Y:S01]  /*13460*/  LOP3.LUT P4, RZ, R23.reuse, 0x8, RZ, 0xc0, !PT ;  /* 0x0000000817ff7812 */ /* 0x040fe2000788c0ff */
[----:B------:R-:W-:Y:S01]  /*13470*/  IMAD.MOV.U32 R2, RZ, RZ, R14 ;  /* 0x000000ffff027224 */ /* 0x000fe200078e000e */
[----:B------:R-:W-:Y:S01]  /*13480*/  LOP3.LUT P3, RZ, R23, 0x4, RZ, 0xc0, !PT ;  /* 0x0000000417ff7812 */ /* 0x000fe2000786c0ff */
[----:B------:R-:W-:-:S12]  /*13490*/  @P0 IMAD R9, R7, 0x2, R22 ;  /* 0x0000000207090824 */ /* 0x000fd800078e0216 */
[----:B------:R-:W-:Y:S05]  /*134a0*/  WARPSYNC.COLLECTIVE R15, `(.L_x_324) ;  /* 0x000000000f087348 */ /* 0x000fea0003c00000 */
[----:B------:R0:W1:Y:S02]  /*134b0*/  SHFL.IDX P6, R14, R13, R12, R11 ;  /* 0x0000000c0d0e7389 */ /* 0x00006400000c000b */
[----:B01----:R-:W-:Y:S01]  /*134c0*/  ENDCOLLECTIVE ;  /* 0x000000000000791b */ /* 0x003fe20003800000 */
.L_x_324:
[----:B------:R-:W-:Y:S01]  /*134d0*/  LOP3.LUT P2, RZ, R23, 0x2, RZ, 0xc0, !PT ;  /* 0x0000000217ff7812 */ /* 0x000fe2000784c0ff */
[----:B------:R-:W-:Y:S02]  /*134e0*/  IMAD.MOV.U32 R13, RZ, RZ, R6 ;  /* 0x000000ffff0d7224 */ /* 0x000fe400078e0006 */
[----:B------:R-:W-:Y:S02]  /*134f0*/  IMAD.MOV.U32 R12, RZ, RZ, 0x1 ;  /* 0x00000001ff0c7424 */ /* 0x000fe400078e00ff */
[----:B------:R-:W-:-:S08]  /*13500*/  IMAD.MOV.U32 R3, RZ, RZ, R14 ;  /* 0x000000ffff037224 */ /* 0x000fd000078e000e */
[----:B------:R-:W-:Y:S05]  /*13510*/  WARPSYNC.COLLECTIVE R15, `(.L_x_325) ;  /* 0x000000000f087348 */ /* 0x000fea0003c00000 */
[----:B------:R0:W1:Y:S02]  /*13520*/  SHFL.IDX P6, R14, R13, R12, R11 ;  /* 0x0000000c0d0e7389 */ /* 0x00006400000c000b */
[----:B01----:R-:W-:Y:S01]  /*13530*/  ENDCOLLECTIVE ;  /* 0x000000000000791b */ /* 0x003fe20003800000 */
.L_x_325:
[----:B------:R-:W-:-:S05]  /*13540*/  @P0 LEA R3, P1, R33, R3, 0x1 ;  /* 0x0000000321030211 */ /* 0x000fca00078208ff */
[----:B------:R-:W-:-:S05]  /*13550*/  @P0 IMAD.X R2, RZ, RZ, R2, P1 ;  /* 0x000000ffff020224 */ /* 0x000fca00008e0602 */
[----:B------:R-:W-:Y:S01]  /*13560*/  @P0 LOP3.LUT R3, R3, R2, RZ, 0x3c, !PT ;  /* 0x0000000203030212 */ /* 0x000fe200078e3cff */
[----:B------:R-:W-:-:S03]  /*13570*/  IMAD.MOV.U32 R13, RZ, RZ, R0 ;  /* 0x000000ffff0d7224 */ /* 0x000fc600078e0000 */
[----:B------:R-:W-:-:S04]  /*13580*/  @P0 LOP3.LUT R2, R3, R2, RZ, 0x3c, !PT ;  /* 0x0000000203020212 */ /* 0x000fc800078e3cff */
[----:B------:R-:W-:Y:S02]  /*13590*/  @P0 LOP3.LUT R3, R3, R2, RZ, 0x3c, !PT ;  /* 0x0000000203030212 */ /* 0x000fe400078e3cff */
[----:B------:R-:W-:-:S07]  /*135a0*/  MOV R8, R14 ;  /* 0x0000000e00087202 */ /* 0x000fce0000000f00 */
[----:B------:R-:W-:Y:S05]  /*135b0*/  WARPSYNC.COLLECTIVE R15, `(.L_x_326) ;  /* 0x000000000f087348 */ /* 0x000fea0003c00000 */
[----:B------:R0:W1:Y:S02]  /*135c0*/  SHFL.IDX P6, R14, R13, R12, R11 ;  /* 0x0000000c0d0e7389 */ /* 0x00006400000c000b */
[----:B01----:R-:W-:Y:S01]  /*135d0*/  ENDCOLLECTIVE ;  /* 0x000000000000791b */ /* 0x003fe20003800000 */
.L_x_326:
[----:B------:R-:W-:Y:S01]  /*135e0*/  @!PT LDS RZ, [RZ] ;  /* 0x00000000fffff984 */ /* 0x000fe20000000800 */
[----:B------:R-:W-:Y:S01]  /*135f0*/  @!PT LDS RZ, [RZ] ;  /* 0x00000000fffff984 */ /* 0x000fe20000000800 */
[----:B------:R-:W-:Y:S01]  /*13600*/  @!PT LDS RZ, [RZ] ;  /* 0x00000000fffff984 */ /* 0x000fe20000000800 */
[----:B------:R-:W-:Y:S04]  /*13610*/  @P0 LDGSTS.E.BYPASS.LTC128B.128 [R9+0x24400], desc[UR36][R2.64], !P5 ;  /* 0x2440000002090fae */ /* 0x000fe8000e901d64 */
[----:B------:R-:W-:Y:S04]  /*13620*/  @P0 LDGSTS.E.BYPASS.LTC128B.128 [R9+0x26c00], desc[UR36][R2.64+0x80], !P4 ;  /* 0x26c0008002090fae */ /* 0x000fe8000e101d64 */
[----:B------:R-:W-:Y:S01]  /*13630*/  @P0 LDGSTS.E.BYPASS.LTC128B.128 [R9+0x29400], desc[UR36][R2.64+0x100], !P3 ;  /* 0x2940010002090fae */ /* 0x000fe2000d901d64 */
[----:B------:R-:W-:Y:S02]  /*13640*/  IMAD.MOV.U32 R13, RZ, RZ, R6 ;  /* 0x000000ffff0d7224 */ /* 0x000fe400078e0006 */
[----:B------:R-:W-:Y:S01]  /*13650*/  IMAD.MOV.U32 R12, RZ, RZ, 0x2 ;  /* 0x00000002ff0c7424 */ /* 0x000fe200078e00ff */
[----:B------:R0:W-:Y:S01]  /*13660*/  @P0 LDGSTS.E.BYPASS.LTC128B.128 [R9+0x2bc00], desc[UR36][R2.64+0x180], !P2 ;  /* 0x2bc0018002090fae */ /* 0x0001e2000d101d64 */
[----:B------:R-:W-:Y:S01]  /*13670*/  ISETP.GE.AND P0, PT, R4, 0x11, PT ;  /* 0x000000110400780c */ /* 0x000fe20003f06270 */
[----:B0-----:R-:W-:-:S12]  /*13680*/  IMAD.MOV.U32 R2, RZ, RZ, R14 ;  /* 0x000000ffff027224 */ /* 0x001fd800078e000e */
[----:B------:R-:W-:Y:S05]  /*13690*/  WARPSYNC.COLLECTIVE R15, `(.L_x_327) ;  /* 0x000000000f087348 */ /* 0x000fea0003c00000 */
[----:B------:R0:W1:Y:S02]  /*136a0*/  SHFL.IDX P6, R14, R13, R12, R11 ;  /* 0x0000000c0d0e7389 */ /* 0x00006400000c000b */
[----:B01----:R-:W-:Y:S01]  /*136b0*/  ENDCOLLECTIVE ;  /* 0x000000000000791b */ /* 0x003fe20003800000 */
.L_x_327:
[----:B------:R-:W-:Y:S01]  /*136c0*/  @P0 IMAD R21, R7, 0x2, R22 ;  /* 0x0000000207150824 */ /* 0x000fe200078e0216 */
[----:B------:R-:W-:-:S05]  /*136d0*/  @P0 LEA R2, P1, R33, R2, 0x1 ;  /* 0x0000000221020211 */ /* 0x000fca00078208ff */
[----:B------:R-:W-:-:S05]  /*136e0*/  @P0 IMAD.X R3, RZ, RZ, R8, P1 ;  /* 0x000000ffff030224 */ /* 0x000fca00008e0608 */
[----:B------:R-:W-:Y:S01]  /*136f0*/  @!PT LDS RZ, [RZ] ;  /* 0x00000000fffff984 */ /* 0x000fe20000000800 */
[----:B------:R-:W-:Y:S01]  /*13700*/  @!PT LDS RZ, [RZ] ;  /* 0x00000000fffff984 */ /* 0x000fe20000000800 */
[----:B------:R-:W-:Y:S01]  /*13710*/  @!PT LDS RZ, [RZ] ;  /* 0x00000000fffff984 */ /* 0x000fe20000000800 */
[----:B------:R0:W-:Y:S01]  /*13720*/  @P0 LDGSTS.E.BYPASS.LTC128B.128 [R21+0x24c00], desc[UR36][R2.64], !P5 ;  /* 0x24c0000002150fae */ /* 0x0001e2000e901d64 */
[----:B------:R-:W-:-:S03]  /*13730*/  MOV R13, R0 ;  /* 0x00000000000d7202 */ /* 0x000fc60000000f00 */
[----:B------:R0:W-:Y:S04]  /*13740*/  @P0 LDGSTS.E.BYPASS.LTC128B.128 [R21+0x27400], desc[UR36][R2.64+0x80], !P4 ;  /* 0x2740008002150fae */ /* 0x0001e8000e101d64 */
[----:B------:R0:W-:Y:S01]  /*13750*/  @P0 LDGSTS.E.BYPASS.LTC128B.128 [R21+0x29c00], desc[UR36][R2.64+0x100], !P3 ;  /* 0x29c0010002150fae */ /* 0x0001e2000d901d64 */
[----:B------:R-:W-:-:S03]  /*13760*/  IMAD.MOV.U32 R8, RZ, RZ, R14 ;  /* 0x000000ffff087224 */ /* 0x000fc600078e000e */
[----:B------:R0:W-:Y:S01]  /*13770*/  @P0 LDGSTS.E.BYPASS.LTC128B.128 [R21+0x2c400], desc[UR36][R2.64+0x180], !P2 ;  /* 0x2c40018002150fae */ /* 0x0001e2000d101d64 */
[----:B------:R-:W-:-:S13]  /*13780*/  ISETP.GE.AND P0, PT, R4, 0x21, PT ;  /* 0x000000210400780c */ /* 0x000fda0003f06270 */
[----:B0-----:R-:W-:Y:S05]  /*13790*/  WARPSYNC.COLLECTIVE R15, `(.L_x_328) ;  /* 0x000000000f087348 */ /* 0x001fea0003c00000 */
[----:B------:R1:W2:Y:S02]  /*137a0*/  SHFL.IDX P6, R14, R13, R12, R11 ;  /* 0x0000000c0d0e7389 */ /* 0x0002a400000c000b */
[----:B012---:R-:W-:Y:S01]  /*137b0*/  ENDCOLLECTIVE ;  /* 0x000000000000791b */ /* 0x007fe20003800000 */
.L_x_328:
[----:B------:R-:W-:Y:S02]  /*137c0*/  @P0 IMAD R9, R7, 0x2, R22 ;  /* 0x0000000207090824 */ /* 0x000fe400078e0216 */
[----:B------:R-:W-:Y:S02]  /*137d0*/  IMAD.MOV.U32 R13, RZ, RZ, R6 ;  /* 0x000000ffff0d7224 */ /* 0x000fe400078e0006 */
[----:B------:R-:W-:Y:S02]  /*137e0*/  IMAD.MOV.U32 R12, RZ, RZ, 0x3 ;  /* 0x00000003ff0c7424 */ /* 0x000fe400078e00ff */
[----:B------:R-:W-:-:S07]  /*137f0*/  IMAD.MOV.U32 R2, RZ, RZ, R14 ;  /* 0x000000ffff027224 */ /* 0x000fce00078e000e */
[----:B------:R-:W-:Y:S05]  /*13800*/  WARPSYNC.COLLECTIVE R15, `(.L_x_329) ;  /* 0x000000000f087348 */ /* 0x000fea0003c00000 */
[----:B------:R0:W1:Y:S02]  /*13810*/  SHFL.IDX P6, R14, R13, R12, R11 ;  /* 0x0000000c0d0e7389 */ /* 0x00006400000c000b */
[----:B01----:R-:W-:Y:S01]  /*13820*/  ENDCOLLECTIVE ;  /* 0x000000000000791b */ /* 0x003fe20003800000 */
.L_x_329:
[----:B------:R-:W-:-:S05]  /*13830*/  @P0 LEA R2, P1, R33, R2, 0x1 ;  /* 0x0000000221020211 */ /* 0x000fca00078208ff */
[----:B------:R-:W-:-:S05]  /*13840*/  @P0 IMAD.X R3, RZ, RZ, R8, P1 ;  /* 0x000000ffff030224 */ /* 0x000fca00008e0608 */
[----:B------:R-:W-:Y:S01]  /*13850*/  @!PT LDS RZ, [RZ] ;  /* 0x00000000fffff984 */ /* 0x000fe20000000800 */
[----:B------:R-:W-:Y:S01]  /*13860*/  @!PT LDS RZ, [RZ] ;  /* 0x00000000fffff984 */ /* 0x000fe20000000800 */
[----:B------:R-:W-:Y:S01]  /*13870*/  @!PT LDS RZ, [RZ] ;  /* 0x00000000fffff984 */ /* 0x000fe20000000800 */
[----:B------:R0:W-:Y:S01]  /*13880*/  @P0 LDGSTS.E.BYPASS.LTC128B.128 [R9+0x25400], desc[UR36][R2.64], !P5 ;  /* 0x2540000002090fae */ /* 0x0001e2000e901d64 */
[----:B------:R-:W-:-:S03]  /*13890*/  IMAD.MOV.U32 R13, RZ, RZ, R0 ;  /* 0x000000ffff0d7224 */ /* 0x000fc600078e0000 */
        /* <DEDUP_REMOVED lines=8> */
.L_x_330:
[----:B------:R-:W-:Y:S02]  /*13920*/  @P0 IMAD R21, R7, 0x2, R22 ;  /* 0x0000000207150824 */ /* 0x000fe400078e0216 */
[----:B------:R-:W-:Y:S02]  /*13930*/  IMAD.MOV.U32 R13, RZ, RZ, R6 ;  /* 0x000000ffff0d7224 */ /* 0x000fe400078e0006 */
[----:B------:R-:W-:Y:S01]  /*13940*/  IMAD.MOV.U32 R12, RZ, RZ, 0x4 ;  /* 0x00000004ff0c7424 */ /* 0x000fe200078e00ff */
[----:B------:R-:W-:-:S07]  /*13950*/  MOV R2, R14 ;  /* 0x0000000e00027202 */ /* 0x000fce0000000f00 */
[----:B------:R-:W-:Y:S05]  /*13960*/  WARPSYNC.COLLECTIVE R15, `(.L_x_331) ;  /* 0x000000000f087348 */ /* 0x000fea0003c00000 */
[----:B------:R0:W1:Y:S02]  /*13970*/  SHFL.IDX P6, R14, R13, R12, R11 ;  /* 0x0000000c0d0e7389 */ /* 0x00006400000c000b */
[----:B01----:R-:W-:Y:S01]  /*13980*/  ENDCOLLECTIVE ;  /* 0x000000000000791b */ /* 0x003fe20003800000 */
.L_x_331:
        /* <DEDUP_REMOVED lines=10> */
[----:B------:R0:W-:Y:S04]  /*13a30*/  @P0 LDGSTS.E.BYPASS.LTC128B.128 [R21+0x2d400], desc[UR36][R2.64+0x180], !P2 ;  /* 0x2d40018002150fae */ /* 0x0001e8000d101d64 */
[----:B0-----:R-:W-:Y:S05]  /*13a40*/  WARPSYNC.COLLECTIVE R15, `(.L_x_332) ;  /* 0x000000000f087348 */ /* 0x001fea0003c00000 */
[----:B------:R1:W2:Y:S02]  /*13a50*/  SHFL.IDX P6, R14, R13, R12, R11 ;  /* 0x0000000c0d0e7389 */ /* 0x0002a400000c000b */
[----:B012---:R-:W-:Y:S01]  /*13a60*/  ENDCOLLECTIVE ;  /* 0x000000000000791b */ /* 0x007fe20003800000 */
.L_x_332:
[----:B------:R-:W-:Y:S01]  /*13a70*/  MOV R0, R14 ;  /* 0x0000000e00007202 */ /* 0x000fe20000000f00 */
[----:B------:R-:W-:Y:S06]  /*13a80*/  BRA `(.L_x_333) ;  /* 0xffffffbc00f07947 */ /* 0x000fec000383ffff */
.L_x_261:
[----:B------:R-:W-:Y:S01]  /*13a90*/  IMAD.MOV.U32 R13, RZ, RZ, R4 ;  /* 0x000000ffff0d7224 */ /* 0x000fe200078e0004 */
[----:B------:R-:W-:Y:S01]  /*13aa0*/  IADD3 R0, R9, R0, RZ ;  /* 0x0000000009007210 */ /* 0x000fe20007ffe0ff */
[----:B------:R-:W-:Y:S02]  /*13ab0*/  IMAD.MOV.U32 R12, RZ, RZ, RZ ;  /* 0x000000ffff0c7224 */ /* 0x000fe400078e00ff */
[----:B------:R-:W-:Y:S02]  /*13ac0*/  IMAD.MOV.U32 R11, RZ, RZ, 0x181f ;  /* 0x0000181fff0b7424 */ /* 0x000fe400078e00ff */
[----:B------:R-:W-:Y:S02]  /*13ad0*/  IMAD.MOV.U32 R15, RZ, RZ, -0x1 ;  /* 0xffffffffff0f7424 */ /* 0x000fe400078e00ff */
[----:B-----5:R-:W-:Y:S02]  /*13ae0*/  IMAD R6, R10, R6, RZ ;  /* 0x000000060a067224 */ /* 0x020fe400078e02ff */
[----:B------:R-:W-:-:S07]  /*13af0*/  VIADD R7, R0, 0x10 ;  /* 0x0000001000077836 */ /* 0x000fce0000000000 */
[----:B------:R-:W-:Y:S05]  /*13b00*/  WARPSYNC.COLLECTIVE R15, `(.L_x_334) ;  /* 0x000000000f087348 */ /* 0x000fea0003c00000 */
[----:B------:R0:W1:Y:S02]  /*13b10*/  SHFL.IDX P6, R14, R13, R12, R11 ;  /* 0x0000000c0d0e7389 */ /* 0x00006400000c000b */
[----:B01----:R-:W-:Y:S01]  /*13b20*/  ENDCOLLECTIVE ;  /* 0x000000000000791b */ /* 0x003fe20003800000 */
.L_x_334:
[----:B------:R-:W-:Y:S01]  /*13b30*/  ISETP.GE.AND P0, PT, R0, R6, PT ;  /* 0x000000060000720c */ /* 0x000fe20003f06270 */
[----:B------:R-:W-:Y:S02]  /*13b40*/  IMAD.MOV.U32 R13, RZ, RZ, R5 ;  /* 0x000000ffff0d7224 */ /* 0x000fe400078e0005 */
[----:B------:R-:W-:-:S10]  /*13b50*/  IMAD.MOV.U32 R2, RZ, RZ, R14 ;  /* 0x000000ffff027224 */ /* 0x000fd400078e000e */
[----:B------:R-:W-:Y:S05]  /*13b60*/  WARPSYNC.COLLECTIVE R15, `(.L_x_335) ;  /* 0x000000000f087348 */ /* 0x000fea0003c00000 */
[----:B------:R0:W1:Y:S02]  /*13b70*/  SHFL.IDX P6, R14, R13, R12, R11 ;  /* 0x0000000c0d0e7389 */ /* 0x00006400000c000b */
[----:B01----:R-:W-:Y:S01]  /*13b80*/  ENDCOLLECTIVE ;  /* 0x000000000000791b */ /* 0x003fe20003800000 */
.L_x_335:
        /* <DEDUP_REMOVED lines=8> */
.L_x_336:
[----:B------:R-:W-:Y:S01]  /*13c10*/  @!PT LDS RZ, [RZ] ;  /* 0x00000000fffff984 */ /* 0x000fe20000000800 */
[----:B------:R-:W-:Y:S01]  /*13c20*/  @!PT LDS RZ, [RZ] ;  /* 0x00000000fffff984 */ /* 0x000fe20000000800 */
[----:B------:R-:W-:Y:S01]  /*13c30*/  @!PT LDS RZ, [RZ] ;  /* 0x00000000fffff984 */ /* 0x000fe20000000800 */
[----:B------:R-:W-:Y:S04]  /*13c40*/  @!P0 LDGSTS.E.BYPASS.LTC128B.128 [R34+0x14400], desc[UR36][R2.64], !P4 ;  /* 0x1440000002228fae */ /* 0x000fe8000e101d64 */
[----:B------:R-:W-:Y:S04]  /*13c50*/  @!P0 LDGSTS.E.BYPASS.LTC128B.128 [R34+0x18400], desc[UR36][R2.64+0x80], !P3 ;  /* 0x1840008002228fae */ /* 0x000fe8000d901d64 */
[----:B------:R-:W-:Y:S01]  /*13c60*/  @!P0 LDGSTS.E.BYPASS.LTC128B.128 [R34+0x1c400], desc[UR36][R2.64+0x100], !P2 ;  /* 0x1c40010002228fae */ /* 0x000fe2000d101d64 */
[----:B------:R-:W-:-:S03]  /*13c70*/  MOV R13, R5 ;  /* 0x00000005000d7202 */ /* 0x000fc60000000f00 */
[----:B------:R0:W-:Y:S01]  /*13c80*/  @!P0 LDGSTS.E.BYPASS.LTC128B.128 [R34+0x20400], desc[UR36][R2.64+0x180], !P1 ;  /* 0x2040018002228fae */ /* 0x0001e2000c901d64 */
[----:B------:R-:W-:Y:S01]  /*13c90*/  ISETP.GE.AND P0, PT, R7, R6, PT ;  /* 0x000000060700720c */ /* 0x000fe20003f06270 */
[----:B0-----:R-:W-:-:S12]  /*13ca0*/  IMAD.MOV.U32 R2, RZ, RZ, R14 ;  /* 0x000000ffff027224 */ /* 0x001fd800078e000e */
[----:B------:R-:W-:Y:S05]  /*13cb0*/  WARPSYNC.COLLECTIVE R15, `(.L_x_337) ;  /* 0x000000000f087348 */ /* 0x000fea0003c00000 */
[----:B------:R0:W1:Y:S02]  /*13cc0*/  SHFL.IDX P6, R14, R13, R12, R11 ;  /* 0x0000000c0d0e7389 */ /* 0x00006400000c000b */
[----:B01----:R-:W-:Y:S01]  /*13cd0*/  ENDCOLLECTIVE ;  /* 0x000000000000791b */ /* 0x003fe20003800000 */
.L_x_337:
        /* <DEDUP_REMOVED lines=8> */
.L_x_338:
[----:B------:R-:W-:Y:S02]  /*13d60*/  @!P0 IMAD.MOV.U32 R3, RZ, RZ, R7 ;  /* 0x000000ffff038224 */ /* 0x000fe400078e0007 */
[----:B------:R-:W-:-:S03]  /*13d70*/  VIADD R7, R0, 0x20 ;  /* 0x0000002000077836 */ /* 0x000fc60000000000 */
[----:B------:R-:W-:Y:S01]  /*13d80*/  @!PT LDS RZ, [RZ] ;  /* 0x00000000fffff984 */ /* 0x000fe20000000800 */
[----:B------:R-:W-:Y:S01]  /*13d90*/  @!PT LDS RZ, [RZ] ;  /* 0x00000000fffff984 */ /* 0x000fe20000000800 */
[----:B------:R-:W-:Y:S01]  /*13da0*/  @!PT LDS RZ, [RZ] ;  /* 0x00000000fffff984 */ /* 0x000fe20000000800 */
[----:B------:R-:W-:Y:S04]  /*13db0*/  @!P0 LDGSTS.E.BYPASS.LTC128B.128 [R34+0x14c00], desc[UR36][R2.64], !P4 ;  /* 0x14c0000002228fae */ /* 0x000fe8000e101d64 */
[----:B------:R-:W-:Y:S01]  /*13dc0*/  @!P0 LDGSTS.E.BYPASS.LTC128B.128 [R34+0x18c00], desc[UR36][R2.64+0x80], !P3 ;  /* 0x18c0008002228fae */ /* 0x000fe2000d901d64 */
[----:B------:R-:W-:-:S03]  /*13dd0*/  IMAD.MOV.U32 R13, RZ, RZ, R5 ;  /* 0x000000ffff0d7224 */ /* 0x000fc600078e0005 */
[----:B------:R-:W-:Y:S04]  /*13de0*/  @!P0 LDGSTS.E.BYPASS.LTC128B.128 [R34+0x1cc00], desc[UR36][R2.64+0x100], !P2 ;  /* 0x1cc0010002228fae */ /* 0x000fe8000d101d64 */
[----:B------:R0:W-:Y:S01]  /*13df0*/  @!P0 LDGSTS.E.BYPASS.LTC128B.128 [R34+0x20c00], desc[UR36][R2.64+0x180], !P1 ;  /* 0x20c0018002228fae */ /* 0x0001e2000c901d64 */
[----:B------:R-:W-:Y:S02]  /*13e00*/  ISETP.GE.AND P0, PT, R7, R6, PT ;  /* 0x000000060700720c */ /* 0x000fe40003f06270 */
[----:B0-----:R-:W-:-:S11]  /*13e10*/  MOV R2, R14 ;  /* 0x0000000e00027202 */ /* 0x001fd60000000f00 */
[----:B------:R-:W-:Y:S05]  /*13e20*/  WARPSYNC.COLLECTIVE R15, `(.L_x_339) ;  /* 0x000000000f087348 */ /* 0x000fea0003c00000 */
[----:B------:R0:W1:Y:S02]  /*13e30*/  SHFL.IDX P6, R14, R13, R12, R11 ;  /* 0x0000000c0d0e7389 */ /* 0x00006400000c000b */
[----:B01----:R-:W-:Y:S01]  /*13e40*/  ENDCOLLECTIVE ;  /* 0x000000000000791b */ /* 0x003fe20003800000 */
.L_x_339:
[----:B------:R-:W-:Y:S01]  /*13e50*/  IMAD.MOV.U32 R13, RZ, RZ, R4 ;  /* 0x000000ffff0d7224 */ /* 0x000fe200078e0004 */
[----:B------:R-:W-:Y:S02]  /*13e60*/  MOV R12, 0x3 ;  /* 0x00000003000c7802 */ /* 0x000fe40000000f00 */
[----:B------:R-:W-:-:S05]  /*13e70*/  @!P0 LEA R14, P5, R33, R14, 0x1 ;  /* 0x0000000e210e8211 */ /* 0x000fca00078a08ff */
[----:B------:R-:W-:Y:S02]  /*13e80*/  @!P0 IMAD.X R7, RZ, RZ, R2, P5 ;  /* 0x000000ffff078224 */ /* 0x000fe400028e0602 */
[----:B------:R-:W-:-:S07]  /*13e90*/  @!P0 IMAD.MOV.U32 R2, RZ, RZ, R14 ;  /* 0x000000ffff028224 */ /* 0x000fce00078e000e */
[----:B------:R-:W-:Y:S05]  /*13ea0*/  WARPSYNC.COLLECTIVE R15, `(.L_x_340) ;  /* 0x000000000f087348 */ /* 0x000fea0003c00000 */
[----:B------:R0:W1:Y:S02]  /*13eb0*/  SHFL.IDX P6, R14, R13, R12, R11 ;  /* 0x0000000c0d0e7389 */ /* 0x00006400000c000b */
[----:B01----:R-:W-:Y:S01]  /*13ec0*/  ENDCOLLECTIVE ;  /* 0x000000000000791b */ /* 0x003fe20003800000 */
.L_x_340:
        /* <DEDUP_REMOVED lines=10> */
[----:B------:R-:W-:Y:S01]  /*13f70*/  ISETP.GE.AND P0, PT, R7, R6, PT ;  /* 0x000000060700720c */ /* 0x000fe20003f06270 */
[----:B0-----:R-:W-:-:S12]  /*13f80*/  IMAD.MOV.U32 R2, RZ, RZ, R14 ;  /* 0x000000ffff027224 */ /* 0x001fd800078e000e */
[----:B------:R-:W-:Y:S05]  /*13f90*/  WARPSYNC.COLLECTIVE R15, `(.L_x_341) ;  /* 0x000000000f087348 */ /* 0x000fea0003c00000 */
[----:B------:R0:W1:Y:S02]  /*13fa0*/  SHFL.IDX P6, R14, R13, R12, R11 ;  /* 0x0000000c0d0e7389 */ /* 0x00006400000c000b */
[----:B01----:R-:W-:Y:S01]  /*13fb0*/  ENDCOLLECTIVE ;  /* 0x000000000000791b */ /* 0x003fe20003800000 */
.L_x_341:
[----:B------:R-:W-:Y:S01]  /*13fc0*/  MOV R13, R4 ;  /* 0x00000004000d7202 */ /* 0x000fe20000000f00 */
[----:B------:R-:W-:Y:S01]  /*13fd0*/  IMAD.MOV.U32 R12, RZ, RZ, 0x4 ;  /* 0x00000004ff0c7424 */ /* 0x000fe200078e00ff */
[----:B------:R-:W-:-:S05]  /*13fe0*/  @!P0 LEA R14, P5, R33, R14, 0x1 ;  /* 0x0000000e210e8211 */ /* 0x000fca00078a08ff */
[----:B------:R-:W-:Y:S02]  /*13ff0*/  @!P0 IMAD.X R7, RZ, RZ, R2, P5 ;  /* 0x000000ffff078224 */ /* 0x000fe400028e0602 */
[----:B------:R-:W-:-:S07]  /*14000*/  @!P0 IMAD.MOV.U32 R2, RZ, RZ, R14 ;  /* 0x000000ffff028224 */ /* 0x000fce00078e000e */
[----:B------:R-:W-:Y:S05]  /*14010*/  WARPSYNC.COLLECTIVE R15, `(.L_x_342) ;  /* 0x000000000f087348 */ /* 0x000fea0003c00000 */
[----:B------:R0:W1:Y:S02]  /*14020*/  SHFL.IDX P6, R14, R13, R12, R11 ;  /* 0x0000000c0d0e7389 */ /* 0x00006400000c000b */
[----:B01----:R-:W-:Y:S01]  /*14030*/  ENDCOLLECTIVE ;  /* 0x000000000000791b */ /* 0x003fe20003800000 */
.L_x_342:
        /* <DEDUP_REMOVED lines=15> */
.L_x_343:
        /* <DEDUP_REMOVED lines=8> */
.L_x_344:
[----:B------:R-:W-:Y:S01]  /*141b0*/  @!P0 IMAD.MOV.U32 R3, RZ, RZ, R7 ;  /* 0x000000ffff038224 */ /* 0x000fe200078e0007 */
[----:B------:R-:W-:-:S04]  /*141c0*/  IADD3 R7, R0, 0x50, RZ ;  /* 0x0000005000077810 */ /* 0x000fc80007ffe0ff */
        /* <DEDUP_REMOVED lines=13> */
.L_x_345:
        /* <DEDUP_REMOVED lines=8> */
.L_x_346:
[----:B------:R-:W-:Y:S01]  /*14320*/  @!P0 MOV R3, R7 ;  /* 0x0000000700038202 */ /* 0x000fe20000000f00 */
[----:B------:R-:W-:-:S04]  /*14330*/  VIADD R7, R0, 0x60 ;  /* 0x0000006000077836 */ /* 0x000fc80000000000 */
        /* <DEDUP_REMOVED lines=13> */
.L_x_347:
[----:B------:R-:W-:Y:S02]  /*14410*/  IMAD.MOV.U32 R13, RZ, RZ, R4 ;  /* 0x000000ffff0d7224 */ /* 0x000fe400078e0004 */
[----:B------:R-:W-:Y:S01]  /*14420*/  IMAD.MOV.U32 R12, RZ, RZ, 0x7 ;  /* 0x00000007ff0c7424 */ /* 0x000fe200078e00ff */
[----:B------:R-:W-:-:S05]  /*14430*/  @!P0 LEA R14, P5, R33, R14, 0x1 ;  /* 0x0000000e210e8211 */ /* 0x000fca00078a08ff */
[----:B------:R-:W-:Y:S01]  /*14440*/  @!P0 IMAD.X R7, RZ, RZ, R2, P5 ;  /* 0x000000ffff078224 */ /* 0x000fe200028e0602 */
[----:B------:R-:W-:-:S07]  /*14450*/  @!P0 MOV R2, R14 ;  /* 0x0000000e00028202 */ /* 0x000fce0000000f00 */
[----:B------:R-:W-:Y:S05]  /*14460*/  WARPSYNC.COLLECTIVE R15, `(.L_x_348) ;  /* 0x000000000f087348 */ /* 0x000fea0003c00000 */
[----:B------:R0:W1:Y:S02]  /*14470*/  SHFL.IDX P6, R14, R13, R12, R11 ;  /* 0x0000000c0d0e7389 */ /* 0x00006400000c000b */
[----:B01----:R-:W-:Y:S01]  /*14480*/  ENDCOLLECTIVE ;  /* 0x000000000000791b */ /* 0x003fe20003800000 */
.L_x_348:
[----:B------:R-:W-:-:S05]  /*14490*/  @!P0 IMAD.MOV.U32 R3, RZ, RZ, R7 ;  /* 0x000000ffff038224 */ /* 0x000fca00078e0007 */
[----:B------:R-:W-:Y:S01]  /*144a0*/  @!PT LDS RZ, [RZ] ;  /* 0x00000000fffff984 */ /* 0x000fe20000000800 */
[----:B------:R-:W-:Y:S01]  /*144b0*/  @!PT LDS RZ, [RZ] ;  /* 0x00000000fffff984 */ /* 0x000fe20000000800 */
[----:B------:R-:W-:Y:S01]  /*144c0*/  @!PT LDS RZ, [RZ] ;  /* 0x00000000fffff984 */ /* 0x000fe20000000800 */
[----:B------:R0:W-:Y:S04]  /*144d0*/  @!P0 LDGSTS.E.BYPASS.LTC128B.128 [R34+0x17400], desc[UR36][R2.64], !P4 ;  /* 0x1740000002228fae */ /* 0x0001e8000e101d64 */
[----:B------:R0:W-:Y:S01]  /*144e0*/  @!P0 LDGSTS.E.BYPASS.LTC128B.128 [R34+0x1b400], desc[UR36][R2.64+0x80], !P3 ;  /* 0x1b40008002228fae */ /* 0x0001e2000d901d64 */
[----:B------:R-:W-:-:S03]  /*144f0*/  IMAD.MOV.U32 R13, RZ, RZ, R5 ;  /* 0x000000ffff0d7224 */ /* 0x000fc600078e0005 */
[----:B------:R0:W-:Y:S04]  /*14500*/  @!P0 LDGSTS.E.BYPASS.LTC128B.128 [R34+0x1f400], desc[UR36][R2.64+0x100], !P2 ;  /* 0x1f40010002228fae */ /* 0x0001e8000d101d64 */
[----:B------:R0:W-:Y:S01]  /*14510*/  @!P0 LDGSTS.E.BYPASS.LTC128B.128 [R34+0x23400], desc[UR36][R2.64+0x180], !P1 ;  /* 0x2340018002228fae */ /* 0x0001e2000c901d64 */
[----:B------:R-:W-:-:S07]  /*14520*/  IMAD.MOV.U32 R7, RZ, RZ, R14 ;  /* 0x000000ffff077224 */ /* 0x000fce00078e000e */
[----:B0-----:R-:W-:Y:S05]  /*14530*/  WARPSYNC.COLLECTIVE R15, `(.L_x_349) ;  /* 0x000000000f087348 */ /* 0x001fea0003c00000 */
[----:B------:R1:W2:Y:S02]  /*14540*/  SHFL.IDX P6, R14, R13, R12, R11 ;  /* 0x0000000c0d0e7389 */ /* 0x0002a400000c000b */
[----:B012---:R-:W-:Y:S01]  /*14550*/  ENDCOLLECTIVE ;  /* 0x000000000000791b */ /* 0x007fe20003800000 */
.L_x_349:
[----:B------:R-:W-:Y:S05]  /*14560*/  BRA `(.L_x_350) ;  /* 0xffffffc0007c7947 */ /* 0x000fea000383ffff */
.L_x_266:
[----:B0-----:R0:W3:Y:S02]  /*14570*/  SYNCS.PHASECHK.TRANS64.TRYWAIT P0, [R22+URZ+0x38820], R3 ;  /* 0x03882003160075a7 */ /* 0x0010e4000800017f */
[----:B---3--:R-:W-:Y:S05]  /*14580*/  @!P0 NANOSLEEP.SYNCS 0x989680 ;  /* 0x009896800000895d */ /* 0x008fea0003900000 */
[----:B------:R-:W3:Y:S02]  /*14590*/  @!P0 SYNCS.PHASECHK.TRANS64 P0, [R22+URZ+0x38820], R3 ;  /* 0x03882003160085a7 */ /* 0x000ee4000800007f */
[----:B---3--:R-:W-:Y:S05]  /*145a0*/  @!P0 BRA `(.L_x_266) ;  /* 0xfffffffc00f08947 */ /* 0x008fea000383ffff */
[----:B------:R-:W-:Y:S05]  /*145b0*/  BRA `(.L_x_351) ;  /* 0xffffffc000f07947 */ /* 0x000fea000383ffff */
.L_x_271:
[----:B0-----:R0:W1:Y:S02]  /*145c0*/  SYNCS.PHASECHK.TRANS64.TRYWAIT P0, [R6+URZ+0x38840], R3 ;  /* 0x03884003060075a7 */ /* 0x001064000800017f */
[----:B-1----:R-:W-:Y:S05]  /*145d0*/  @!P0 NANOSLEEP.SYNCS 0x989680 ;  /* 0x009896800000895d */ /* 0x002fea0003900000 */
[----:B------:R-:W1:Y:S02]  /*145e0*/  @!P0 SYNCS.PHASECHK.TRANS64 P0, [R6+URZ+0x38840], R3 ;  /* 0x03884003060085a7 */ /* 0x000e64000800007f */
[----:B-1----:R-:W-:Y:S05]  /*145f0*/  @!P0 BRA `(.L_x_271) ;  /* 0xfffffffc00f08947 */ /* 0x002fea000383ffff */
[----:B------:R-:W-:Y:S05]  /*14600*/  BRA `(.L_x_352) ;  /* 0xffffffc400dc7947 */ /* 0x000fea000383ffff */
.L_x_272:
        /* <DEDUP_REMOVED lines=8> */
.L_x_354:
[----:B------:R-:W-:Y:S05]  /*14690*/  BSYNC B1 ;  /* 0x0000000000017941 */ /* 0x000fea0003800000 */
.L_x_353:
[----:B------:R-:W-:Y:S01]  /*146a0*/  IMAD.MOV.U32 R13, RZ, RZ, R8 ;  /* 0x000000ffff0d7224 */ /* 0x000fe200078e0008 */
[----:B------:R-:W-:Y:S01]  /*146b0*/  MOV R15, 0xffffffff ;  /* 0xffffffff000f7802 */ /* 0x000fe20000000f00 */
[----:B------:R-:W-:Y:S01]  /*146c0*/  IMAD.MOV.U32 R12, RZ, RZ, RZ ;  /* 0x000000ffff0c7224 */ /* 0x000fe200078e00ff */
[----:B------:R-:W-:Y:S01]  /*146d0*/  LOP3.LUT R23, R23, 0xfffff7ff, RZ, 0xc0, !PT ;  /* 0xfffff7ff17177812 */ /* 0x000fe200078ec0ff */
[----:B------:R-:W-:Y:S02]  /*146e0*/  IMAD.MOV.U32 R11, RZ, RZ, 0x181f ;  /* 0x0000181fff0b7424 */ /* 0x000fe400078e00ff */
[----:B------:R-:W-:Y:S01]  /*146f0*/  IMAD.MOV.U32 R3, RZ, RZ, R14 ;  /* 0x000000ffff037224 */ /* 0x000fe200078e000e */
[----:B------:R-:W-:Y:S01]  /*14700*/  @P3 LOP3.LUT R23, R23, 0x800, RZ, 0xfc, !PT ;  /* 0x0000080017173812 */ /* 0x000fe200078efcff */
[----:B------:R-:W-:-:S07]  /*14710*/  IMAD.SHL.U32 R0, R33, 0x2, RZ ;  /* 0x0000000221007824 */ /* 0x000fce00078e00ff */
[----:B------:R-:W-:Y:S05]  /*14720*/  WARPSYNC.COLLECTIVE R15, `(.L_x_355) ;  /* 0x000000000f087348 */ /* 0x000fea0003c00000 */
[----:B------:R0:W1:Y:S02]  /*14730*/  SHFL.IDX P6, R14, R13, R12, R11 ;  /* 0x0000000c0d0e7389 */ /* 0x00006400000c000b */
[----:B01----:R-:W-:Y:S01]  /*14740*/  ENDCOLLECTIVE ;  /* 0x000000000000791b */ /* 0x003fe20003800000 */
.L_x_355:
[----:B------:R-:W-:Y:S01]  /*14750*/  IMAD R9, R9, 0x2, R22 ;  /* 0x0000000209097824 */ /* 0x000fe200078e0216 */
[C---:B------:R-:W-:Y:S02]  /*14760*/  LOP3.LUT P3, RZ, R23.reuse, 0x10, RZ, 0xc0, !PT ;  /* 0x0000001017ff7812 */ /* 0x040fe4000786c0ff */
[----:B------:R-:W-:-:S04]  /*14770*/  LOP3.LUT R23, R23, 0xfffffbff, RZ, 0xc0, !PT ;  /* 0xfffffbff17177812 */ /* 0x000fc800078ec0ff */
[----:B------:R-:W-:-:S04]  /*14780*/  @P2 LOP3.LUT R23, R23, 0x400, RZ, 0xfc, !PT ;  /* 0x0000040017172812 */ /* 0x000fc800078efcff */
[C---:B------:R-:W-:Y:S01]  /*14790*/  LOP3.LUT P2, RZ, R23.reuse, 0x8, RZ, 0xc0, !PT ;  /* 0x0000000817ff7812 */ /* 0x040fe2000784c0ff */
[----:B------:R-:W-:Y:S01]  /*147a0*/  IMAD.MOV.U32 R13, RZ, RZ, R10 ;  /* 0x000000ffff0d7224 */ /* 0x000fe200078e000a */
[----:B------:R-:W-:Y:S01]  /*147b0*/  LOP3.LUT R23, R23, 0xfffffdff, RZ, 0xc0, !PT ;  /* 0xfffffdff17177812 */ /* 0x000fe200078ec0ff */
[----:B------:R-:W-:-:S03]  /*147c0*/  IMAD.MOV.U32 R12, RZ, RZ, 0x1 ;  /* 0x00000001ff0c7424 */ /* 0x000fc600078e00ff */
[----:B------:R-:W-:-:S04]  /*147d0*/  @P1 LOP3.LUT R23, R23, 0x200, RZ, 0xfc, !PT ;  /* 0x0000020017171812 */ /* 0x000fc800078efcff */
[----:B------:R-:W-:Y:S01]  /*147e0*/  LOP3.LUT P1, RZ, R23, 0x4, RZ, 0xc0, !PT ;  /* 0x0000000417ff7812 */ /* 0x000fe2000782c0ff */
[----:B------:R-:W-:-:S12]  /*147f0*/  IMAD.MOV.U32 R2, RZ, RZ, R14 ;  /* 0x000000ffff027224 */ /* 0x000fd800078e000e */
[----:B------:R-:W-:Y:S05]  /*14800*/  WARPSYNC.COLLECTIVE R15, `(.L_x_356) ;  /* 0x000000000f087348 */ /* 0x000fea0003c00000 */
[----:B------:R0:W1:Y:S02]  /*14810*/  SHFL.IDX P6, R14, R13, R12, R11 ;  /* 0x0000000c0d0e7389 */ /* 0x00006400000c000b */
[----:B01----:R-:W-:Y:S01]  /*14820*/  ENDCOLLECTIVE ;  /* 0x000000000000791b */ /* 0x003fe20003800000 */
.L_x_356:
[----:B------:R-:W-:-:S05]  /*14830*/  IADD3 R2, P0, R2, R0, RZ ;  /* 0x0000000002027210 */ /* 0x000fca0007f1e0ff */
[----:B------:R-:W-:-:S05]  /*14840*/  IMAD.X R3, RZ, RZ, R3, P0 ;  /* 0x000000ffff037224 */ /* 0x000fca00000e0603 */
[----:B------:R-:W-:Y:S01]  /*14850*/  @!PT LDS RZ, [RZ] ;  /* 0x00000000fffff984 */ /* 0x000fe20000000800 */
[----:B------:R-:W-:Y:S01]  /*14860*/  @!PT LDS RZ, [RZ] ;  /* 0x00000000fffff984 */ /* 0x000fe20000000800 */
[----:B------:R-:W-:Y:S01]  /*14870*/  @!PT LDS RZ, [RZ] ;  /* 0x00000000fffff984 */ /* 0x000fe20000000800 */
[----:B------:R0:W-:Y:S01]  /*14880*/  LDGSTS.E.BYPASS.LTC128B.128 [R9+0x24400], desc[UR36][R2.64], !P3 ;  /* 0x2440000002097fae */ /* 0x0001e2000d901d64 */
[----:B------:R-:W-:-:S03]  /*14890*/  IMAD.MOV.U32 R13, RZ, RZ, R8 ;  /* 0x000000ffff0d7224 */ /* 0x000fc600078e0008 */
[----:B------:R0:W-:Y:S04]  /*148a0*/  LDGSTS.E.BYPASS.LTC128B.128 [R9+0x26c00], desc[UR36][R2.64+0x80], !P2 ;  /* 0x26c0008002097fae */ /* 0x0001e8000d101d64 */
[----:B------:R0:W-:Y:S01]  /*148b0*/  LDGSTS.E.BYPASS.LTC128B.128 [R9+0x29400], desc[UR36][R2.64+0x100], !P1 ;  /* 0x2940010002097fae */ /* 0x0001e2000c901d64 */
[----:B------:R-:W-:-:S03]  /*148c0*/  MOV R35, R14 ;  /* 0x0000000e00237202 */ /* 0x000fc60000000f00 */
[----:B------:R0:W-:Y:S04]  /*148d0*/  LDGSTS.E.BYPASS.LTC128B.128 [R9+0x2bc00], desc[UR36][R2.64+0x180], !P5 ;  /* 0x2bc0018002097fae */ /* 0x0001e8000e901d64 */
[----:B0-----:R-:W-:Y:S05]  /*148e0*/  WARPSYNC.COLLECTIVE R15, `(.L_x_357) ;  /* 0x000000000f087348 */ /* 0x001fea0003c00000 */
[----:B------:R1:W2:Y:S02]  /*148f0*/  SHFL.IDX P6, R14, R13, R12, R11 ;  /* 0x0000000c0d0e7389 */ /* 0x0002a400000c000b */
[----:B012---:R-:W-:Y:S01]  /*14900*/  ENDCOLLECTIVE ;  /* 0x000000000000791b */ /* 0x007fe20003800000 */
.L_x_357:
[----:B------:R-:W-:Y:S02]  /*14910*/  IMAD.MOV.U32 R13, RZ, RZ, R10 ;  /* 0x000000ffff0d7224 */ /* 0x000fe400078e000a */
[----:B------:R-:W-:Y:S02]  /*14920*/  IMAD.MOV.U32 R12, RZ, RZ, 0x2 ;  /* 0x00000002ff0c7424 */ /* 0x000fe400078e00ff */
[----:B------:R-:W-:-:S07]  /*14930*/  IMAD.MOV.U32 R2, RZ, RZ, R14 ;  /* 0x000000ffff027224 */ /* 0x000fce00078e000e */
[----:B------:R-:W-:Y:S05]  /*14940*/  WARPSYNC.COLLECTIVE R15, `(.L_x_358) ;  /* 0x000000000f087348 */ /* 0x000fea0003c00000 */
[----:B------:R0:W1:Y:S02]  /*14950*/  SHFL.IDX P6, R14, R13, R12, R11 ;  /* 0x0000000c0d0e7389 */ /* 0x00006400000c000b */
[----:B01----:R-:W-:Y:S01]  /*14960*/  ENDCOLLECTIVE ;  /* 0x000000000000791b */ /* 0x003fe20003800000 */
.L_x_358:
[----:B------:R-:W-:-:S05]  /*14970*/  IADD3 R2, P0, R2, R0, RZ ;  /* 0x0000000002027210 */ /* 0x000fca0007f1e0ff */
[----:B------:R-:W-:-:S05]  /*14980*/  IMAD.X R3, RZ, RZ, R35, P0 ;  /* 0x000000ffff037224 */ /* 0x000fca00000e0623 */
[----:B------:R-:W-:Y:S01]  /*14990*/  @!PT LDS RZ, [RZ] ;  /* 0x00000000fffff984 */ /* 0x000fe20000000800 */
[----:B------:R-:W-:Y:S01]  /*149a0*/  @!PT LDS RZ, [RZ] ;  /* 0x00000000fffff984 */ /* 0x000fe20000000800 */
[----:B------:R-:W-:Y:S01]  /*149b0*/  @!PT LDS RZ, [RZ] ;  /* 0x00000000fffff984 */ /* 0x000fe20000000800 */
[----:B------:R0:W-:Y:S01]  /*149c0*/  LDGSTS.E.BYPASS.LTC128B.128 [R9+0x24c00], desc[UR36][R2.64], !P3 ;  /* 0x24c0000002097fae */ /* 0x0001e2000d901d64 */
[----:B------:R-:W-:-:S03]  /*149d0*/  MOV R13, R8 ;  /* 0x00000008000d7202 */ /* 0x000fc60000000f00 */
[----:B------:R0:W-:Y:S04]  /*149e0*/  LDGSTS.E.BYPASS.LTC128B.128 [R9+0x27400], desc[UR36][R2.64+0x80], !P2 ;  /* 0x2740008002097fae */ /* 0x0001e8000d101d64 */
[----:B------:R0:W-:Y:S01]  /*149f0*/  LDGSTS.E.BYPASS.LTC128B.128 [R9+0x29c00], desc[UR36][R2.64+0x100], !P1 ;  /* 0x29c0010002097fae */ /* 0x0001e2000c901d64 */
[----:B------:R-:W-:-:S03]  /*14a00*/  IMAD.MOV.U32 R35, RZ, RZ, R14 ;  /* 0x000000ffff237224 */ /* 0x000fc600078e000e */
[----:B------:R0:W-:Y:S04]  /*14a10*/  LDGSTS.E.BYPASS.LTC128B.128 [R9+0x2c400], desc[UR36][R2.64+0x180], !P5 ;  /* 0x2c40018002097fae */ /* 0x0001e8000e901d64 */
[----:B0-----:R-:W-:Y:S05]  /*14a20*/  WARPSYNC.COLLECTIVE R15, `(.L_x_359) ;  /* 0x000000000f087348 */ /* 0x001fea0003c00000 */
[----:B------:R1:W2:Y:S02]  /*14a30*/  SHFL.IDX P6, R14, R13, R12, R11 ;  /* 0x0000000c0d0e7389 */ /* 0x0002a400000c000b */
[----:B012---:R-:W-:Y:S01]  /*14a40*/  ENDCOLLECTIVE ;  /* 0x000000000000791b */ /* 0x007fe20003800000 */
.L_x_359:
[----:B------:R-:W-:Y:S02]  /*14a50*/  IMAD.MOV.U32 R13, RZ, RZ, R10 ;  /* 0x000000ffff0d7224 */ /* 0x000fe400078e000a */
[----:B------:R-:W-:Y:S02]  /*14a60*/  IMAD.MOV.U32 R12, RZ, RZ, 0x3 ;  /* 0x00000003ff0c7424 */ /* 0x000fe400078e00ff */
[----:B------:R-:W-:-:S07]  /*14a70*/  IMAD.MOV.U32 R2, RZ, RZ, R14 ;  /* 0x000000ffff027224 */ /* 0x000fce00078e000e */
[----:B------:R-:W-:Y:S05]  /*14a80*/  WARPSYNC.COLLECTIVE R15, `(.L_x_360) ;  /* 0x000000000f087348 */ /* 0x000fea0003c00000 */
[----:B------:R0:W1:Y:S02]  /*14a90*/  SHFL.IDX P6, R14, R13, R12, R11 ;  /* 0x0000000c0d0e7389 */ /* 0x00006400000c000b */
[----:B01----:R-:W-:Y:S01]  /*14aa0*/  ENDCOLLECTIVE ;  /* 0x000000000000791b */ /* 0x003fe20003800000 */
.L_x_360:
        /* <DEDUP_REMOVED lines=9> */
[----:B------:R-:W-:-:S03]  /*14b40*/  IMAD.MOV.U32 R35, RZ, RZ, R14 ;  /* 0x000000ffff237224 */ /* 0x000fc600078e000e */
[----:B------:R0:W-:Y:S04]  /*14b50*/  LDGSTS.E.BYPASS.LTC128B.128 [R9+0x2cc00], desc[UR36][R2.64+0x180], !P5 ;  /* 0x2cc0018002097fae */ /* 0x0001e8000e901d64 */
[----:B0-----:R-:W-:Y:S05]  /*14b60*/  WARPSYNC.COLLECTIVE R15, `(.L_x_361) ;  /* 0x000000000f087348 */ /* 0x001fea0003c00000 */
[----:B------:R1:W2:Y:S02]  /*14b70*/  SHFL.IDX P6, R14, R13, R12, R11 ;  /* 0x0000000c0d0e7389 */ /* 0x0002a400000c000b */
[----:B012---:R-:W-:Y:S01]  /*14b80*/  ENDCOLLECTIVE ;  /* 0x000000000000791b */ /* 0x007fe20003800000 */
.L_x_361:
[----:B------:R-:W-:Y:S02]  /*14b90*/  IMAD.MOV.U32 R13, RZ, RZ, R10 ;  /* 0x000000ffff0d7224 */ /* 0x000fe400078e000a */
[----:B------:R-:W-:Y:S01]  /*14ba0*/  IMAD.MOV.U32 R12, RZ, RZ, 0x4 ;  /* 0x00000004ff0c7424 */ /* 0x000fe200078e00ff */
[----:B------:R-:W-:-:S07]  /*14bb0*/  MOV R2, R14 ;  /* 0x0000000e00027202 */ /* 0x000fce0000000f00 */
[----:B------:R-:W-:Y:S05]  /*14bc0*/  WARPSYNC.COLLECTIVE R15, `(.L_x_362) ;  /* 0x000000000f087348 */ /* 0x000fea0003c00000 */
[----:B------:R0:W1:Y:S02]  /*14bd0*/  SHFL.IDX P6, R14, R13, R12, R11 ;  /* 0x0000000c0d0e7389 */ /* 0x00006400000c000b */
[----:B01----:R-:W-:Y:S01]  /*14be0*/  ENDCOLLECTIVE ;  /* 0x000000000000791b */ /* 0x003fe20003800000 */
.L_x_362:
[----:B------:R-:W-:-:S05]  /*14bf0*/  IADD3 R2, P0, R2, R0, RZ ;  /* 0x0000000002027210 */ /* 0x000fca0007f1e0ff */
[----:B------:R-:W-:-:S05]  /*14c00*/  IMAD.X R3, RZ, RZ, R35, P0 ;  /* 0x000000ffff037224 */ /* 0x000fca00000e0623 */
[----:B------:R-:W-:Y:S01]  /*14c10*/  @!PT LDS RZ, [RZ] ;  /* 0x00000000fffff984 */ /* 0x000fe20000000800 */
[----:B------:R-:W-:Y:S01]  /*14c20*/  @!PT LDS RZ, [RZ] ;  /* 0x00000000fffff984 */ /* 0x000fe20000000800 */
[----:B------:R-:W-:Y:S01]  /*14c30*/  @!PT LDS RZ, [RZ] ;  /* 0x00000000fffff984 */ /* 0x000fe20000000800 */
[----:B------:R0:W-:Y:S01]  /*14c40*/  LDGSTS.E.BYPASS.LTC128B.128 [R9+0x25c00], desc[UR36][R2.64], !P3 ;  /* 0x25c0000002097fae */ /* 0x0001e2000d901d64 */
[C---:B------:R-:W-:Y:S01]  /*14c50*/  LOP3.LUT P3, RZ, R23.reuse, 0x800, RZ, 0xc0, !PT ;  /* 0x0000080017ff7812 */ /* 0x040fe2000786c0ff */
[----:B------:R-:W-:Y:S02]  /*14c60*/  IMAD.MOV.U32 R13, RZ, RZ, R8 ;  /* 0x000000ffff0d7224 */ /* 0x000fe400078e0008 */
[----:B------:R0:W-:Y:S01]  /*14c70*/  LDGSTS.E.BYPASS.LTC128B.128 [R9+0x28400], desc[UR36][R2.64+0x80], !P2 ;  /* 0x2840008002097fae */ /* 0x0001e2000d101d64 */
[----:B------:R-:W-:-:S03]  /*14c80*/  LOP3.LUT P2, RZ, R23, 0x400, RZ, 0xc0, !PT ;  /* 0x0000040017ff7812 */ /* 0x000fc6000784c0ff */
[----:B------:R0:W-:Y:S01]  /*14c90*/  LDGSTS.E.BYPASS.LTC128B.128 [R9+0x2ac00], desc[UR36][R2.64+0x100], !P1 ;  /* 0x2ac0010002097fae */ /* 0x0001e2000c901d64 */
[----:B------:R-:W-:Y:S01]  /*14ca0*/  LOP3.LUT P1, RZ, R23, 0x200, RZ, 0xc0, !PT ;  /* 0x0000020017ff7812 */ /* 0x000fe2000782c0ff */
[----:B------:R-:W-:Y:S02]  /*14cb0*/  IMAD.MOV.U32 R35, RZ, RZ, R14 ;  /* 0x000000ffff237224 */ /* 0x000fe400078e000e */
[----:B------:R0:W-:Y:S10]  /*14cc0*/  LDGSTS.E.BYPASS.LTC128B.128 [R9+0x2d400], desc[UR36][R2.64+0x180], !P5 ;  /* 0x2d40018002097fae */ /* 0x0001f4000e901d64 */
[----:B0-----:R-:W-:Y:S05]  /*14cd0*/  WARPSYNC.COLLECTIVE R15, `(.L_x_363) ;  /* 0x000000000f087348 */ /* 0x001fea0003c00000 */
[----:B------:R1:W2:Y:S02]  /*14ce0*/  SHFL.IDX P6, R14, R13, R12, R11 ;  /* 0x0000000c0d0e7389 */ /* 0x0002a400000c000b */
[----:B012---:R-:W-:Y:S01]  /*14cf0*/  ENDCOLLECTIVE ;  /* 0x000000000000791b */ /* 0x007fe20003800000 */
.L_x_363:
[----:B------:R-:W-:Y:S01]  /*14d00*/  IMAD.MOV.U32 R2, RZ, RZ, R14 ;  /* 0x000000ffff027224 */ /* 0x000fe200078e000e */
[----:B------:R-:W-:Y:S06]  /*14d10*/  BRA `(.L_x_364) ;  /* 0xffffffc400307947 */ /* 0x000fec000383ffff */
.L_x_277:
[----:B-1----:R1:W2:Y:S02]  /*14d20*/  SYNCS.PHASECHK.TRANS64.TRYWAIT P0, [R6+URZ+0x38860], R2 ;  /* 0x03886002060075a7 */ /* 0x0022a4000800017f */
[----:B--2---:R-:W-:Y:S05]  /*14d30*/  @!P0 NANOSLEEP.SYNCS 0x989680 ;  /* 0x009896800000895d */ /* 0x004fea0003900000 */
[----:B------:R-:W2:Y:S02]  /*14d40*/  @!P0 SYNCS.PHASECHK.TRANS64 P0, [R6+URZ+0x38860], R2 ;  /* 0x03886002060085a7 */ /* 0x000ea4000800007f */
[----:B--2---:R-:W-:Y:S05]  /*14d50*/  @!P0 BRA `(.L_x_277) ;  /* 0xfffffffc00f08947 */ /* 0x004fea000383ffff */
[----:B------:R-:W-:Y:S05]  /*14d60*/  BRA `(.L_x_365) ;  /* 0xffffffc400a87947 */ /* 0x000fea000383ffff */
.L_x_278:
[----:B------:R-:W-:Y:S01]  /*14d70*/  BSSY B1, `(.L_x_366) ;  /* 0x0000008000017945 */ /* 0x000fe20003800000 */
[----:B------:R-:W-:Y:S01]  /*14d80*/  MOV R13, R25 ;  /* 0x00000019000d7202 */ /* 0x000fe20000000f00 */
[----:B------:R-:W-:Y:S02]  /*14d90*/  IMAD.MOV.U32 R12, RZ, RZ, RZ ;  /* 0x000000ffff0c7224 */ /* 0x000fe400078e00ff */
[----:B------:R-:W-:Y:S02]  /*14da0*/  IMAD.MOV.U32 R11, RZ, RZ, 0x181f ;  /* 0x0000181fff0b7424 */ /* 0x000fe400078e00ff */
[----:B------:R-:W-:-:S07]  /*14db0*/  IMAD.MOV.U32 R15, RZ, RZ, -0x1 ;  /* 0xffffffffff0f7424 */ /* 0x000fce00078e00ff */
[----:B-1----:R-:W-:Y:S05]  /*14dc0*/  WARPSYNC.COLLECTIVE R15, `(.L_x_367) ;  /* 0x000000000f087348 */ /* 0x002fea0003c00000 */
[----:B------:R0:W2:Y:S02]  /*14dd0*/  SHFL.IDX P6, R14, R13, R12, R11 ;  /* 0x0000000c0d0e7389 */ /* 0x0000a400000c000b */
[----:B012---:R-:W-:Y:S01]  /*14de0*/  ENDCOLLECTIVE ;  /* 0x000000000000791b */ /* 0x007fe20003800000 */
.L_x_367:
[----:B------:R-:W-:Y:S05]  /*14df0*/  BSYNC B1 ;  /* 0x0000000000017941 */ /* 0x000fea0003800000 */
.L_x_366:
[----:B------:R-:W-:Y:S01]  /*14e00*/  IMAD.MOV.U32 R13, RZ, RZ, R24 ;  /* 0x000000ffff0d7224 */ /* 0x000fe200078e0018 */
[----:B------:R-:W-:Y:S01]  /*14e10*/  MOV R11, 0x181f ;  /* 0x0000181f000b7802 */ /* 0x000fe20000000f00 */
[----:B------:R-:W-:Y:S02]  /*14e20*/  IMAD.MOV.U32 R12, RZ, RZ, RZ ;  /* 0x000000ffff0c7224 */ /* 0x000fe400078e00ff */
[----:B------:R-:W-:Y:S02]  /*14e30*/  IMAD.MOV.U32 R15, RZ, RZ, -0x1 ;  /* 0xffffffffff0f7424 */ /* 0x000fe400078e00ff */
[----:B------:R-:W-:Y:S02]  /*14e40*/  IMAD.MOV.U32 R3, RZ, RZ, R14 ;  /* 0x000000ffff037224 */ /* 0x000fe400078e000e */
[----:B------:R-:W-:-:S07]  /*14e50*/  IMAD R7, R7, 0x2, R22 ;  /* 0x0000000207077824 */ /* 0x000fce00078e0216 */
[----:B------:R-:W-:Y:S05]  /*14e60*/  WARPSYNC.COLLECTIVE R15, `(.L_x_368) ;  /* 0x000000000f087348 */ /* 0x000fea0003c00000 */
[----:B------:R0:W1:Y:S02]  /*14e70*/  SHFL.IDX P6, R14, R13, R12, R11 ;  /* 0x0000000c0d0e7389 */ /* 0x00006400000c000b */
[----:B01----:R-:W-:Y:S01]  /*14e80*/  ENDCOLLECTIVE ;  /* 0x000000000000791b */ /* 0x003fe20003800000 */
.L_x_368:
[----:B------:R-:W-:Y:S02]  /*14e90*/  IMAD.MOV.U32 R13, RZ, RZ, R25 ;  /* 0x000000ffff0d7224 */ /* 0x000fe400078e0019 */
[----:B------:R-:W-:Y:S02]  /*14ea0*/  IMAD.MOV.U32 R12, RZ, RZ, 0x1 ;  /* 0x00000001ff0c7424 */ /* 0x000fe400078e00ff */
[----:B------:R-:W-:-:S07]  /*14eb0*/  IMAD.MOV.U32 R2, RZ, RZ, R14 ;  /* 0x000000ffff027224 */ /* 0x000fce00078e000e */
[----:B------:R-:W-:Y:S05]  /*14ec0*/  WARPSYNC.COLLECTIVE R15, `(.L_x_369) ;  /* 0x000000000f087348 */ /* 0x000fea0003c00000 */
[----:B------:R0:W1:Y:S02]  /*14ed0*/  SHFL.IDX P6, R14, R13, R12, R11 ;  /* 0x0000000c0d0e7389 */ /* 0x00006400000c000b */
[----:B01----:R-:W-:Y:S01]  /*14ee0*/  ENDCOLLECTIVE ;  /* 0x000000000000791b */ /* 0x003fe20003800000 */
.L_x_369:
[----:B------:R-:W-:-:S05]  /*14ef0*/  IADD3 R2, P0, R2, R0, RZ ;  /* 0x0000000002027210 */ /* 0x000fca0007f1e0ff */
        /* <DEDUP_REMOVED lines=17> */
.L_x_370:
[----:B------:R-:W-:Y:S02]  /*15010*/  IMAD.MOV.U32 R13, RZ, RZ, R25 ;  /* 0x000000ffff0d7224 */ /* 0x000fe400078e0019 */
[----:B------:R-:W-:Y:S02]  /*15020*/  IMAD.MOV.U32 R12, RZ, RZ, 0x2 ;  /* 0x00000002ff0c7424 */ /* 0x000fe400078e00ff */
[----:B------:R-:W-:-:S07]  /*15030*/  IMAD.MOV.U32 R2, RZ, RZ, R14 ;  /* 0x000000ffff027224 */ /* 0x000fce00078e000e */
[----:B------:R-:W-:Y:S05]  /*15040*/  WARPSYNC.COLLECTIVE R15, `(.L_x_371) ;  /* 0x000000000f087348 */ /* 0x000fea0003c00000 */
[----:B------:R0:W1:Y:S02]  /*15050*/  SHFL.IDX P6, R14, R13, R12, R11 ;  /* 0x0000000c0d0e7389 */ /* 0x00006400000c000b */
[----:B01----:R-:W-:Y:S01]  /*15060*/  ENDCOLLECTIVE ;  /* 0x000000000000791b */ /* 0x003fe20003800000 */
.L_x_371:
[----:B------:R-:W-:-:S05]  /*15070*/  IADD3 R2, P0, R2, R0, RZ ;  /* 0x0000000002027210 */ /* 0x000fca0007f1e0ff */
[----:B------:R-:W-:Y:S01]  /*15080*/  IMAD.X R3, RZ, RZ, R3, P0 ;  /* 0x000000ffff037224 */ /* 0x000fe200000e0603 */
        /* <DEDUP_REMOVED lines=16> */
.L_x_372:
[----:B------:R-:W-:Y:S02]  /*15190*/  IMAD.MOV.U32 R13, RZ, RZ, R25 ;  /* 0x000000ffff0d7224 */ /* 0x000fe400078e0019 */
[----:B------:R-:W-:Y:S02]  /*151a0*/  IMAD.MOV.U32 R12, RZ, RZ, 0x3 ;  /* 0x00000003ff0c7424 */ /* 0x000fe400078e00ff */
[----:B------:R-:W-:-:S07]  /*151b0*/  IMAD.MOV.U32 R2, RZ, RZ, R14 ;  /* 0x000000ffff027224 */ /* 0x000fce00078e000e */
[----:B------:R-:W-:Y:S05]  /*151c0*/  WARPSYNC.COLLECTIVE R15, `(.L_x_373) ;  /* 0x000000000f087348 */ /* 0x000fea0003c00000 */
[----:B------:R0:W1:Y:S02]  /*151d0*/  SHFL.IDX P6, R14, R13, R12, R11 ;  /* 0x0000000c0d0e7389 */ /* 0x00006400000c000b */
[----:B01----:R-:W-:Y:S01]  /*151e0*/  ENDCOLLECTIVE ;  /* 0x000000000000791b */ /* 0x003fe20003800000 */
.L_x_373:
        /* <DEDUP_REMOVED lines=18> */
.L_x_374:
[----:B------:R-:W-:Y:S02]  /*15310*/  IMAD.MOV.U32 R13, RZ, RZ, R25 ;  /* 0x000000ffff0d7224 */ /* 0x000fe400078e0019 */
[----:B------:R-:W-:Y:S01]  /*15320*/  IMAD.MOV.U32 R12, RZ, RZ, 0x4 ;  /* 0x00000004ff0c7424 */ /* 0x000fe200078e00ff */
[----:B------:R-:W-:-:S07]  /*15330*/  MOV R2, R14 ;  /* 0x0000000e00027202 */ /* 0x000fce0000000f00 */
[----:B------:R-:W-:Y:S05]  /*15340*/  WARPSYNC.COLLECTIVE R15, `(.L_x_375) ;  /* 0x000000000f087348 */ /* 0x000fea0003c00000 */
[----:B------:R0:W1:Y:S02]  /*15350*/  SHFL.IDX P6, R14, R13, R12, R11 ;  /* 0x0000000c0d0e7389 */ /* 0x00006400000c000b */
[----:B01----:R-:W-:Y:S01]  /*15360*/  ENDCOLLECTIVE ;  /* 0x000000000000791b */ /* 0x003fe20003800000 */
.L_x_375:
[----:B------:R-:W-:-:S05]  /*15370*/  IADD3 R2, P0, R2, R0, RZ ;  /* 0x0000000002027210 */ /* 0x000fca0007f1e0ff */
        /* <DEDUP_REMOVED lines=12> */
.L_x_376:
        /* <DEDUP_REMOVED lines=9> */
.L_x_286:
[----:B0-----:R0:W3:Y:S02]  /*154d0*/  SYNCS.PHASECHK.TRANS64.TRYWAIT P0, [R4+URZ+0x38860], R3 ;  /* 0x03886003040075a7 */ /* 0x0010e4000800017f */
[----:B---3--:R-:W-:Y:S05]  /*154e0*/  @!P0 NANOSLEEP.SYNCS 0x989680 ;  /* 0x009896800000895d */ /* 0x008fea0003900000 */
[----:B------:R-:W3:Y:S02]  /*154f0*/  @!P0 SYNCS.PHASECHK.TRANS64 P0, [R4+URZ+0x38860], R3 ;  /* 0x03886003040085a7 */ /* 0x000ee4000800007f */
[----:B---3--:R-:W-:Y:S05]  /*15500*/  @!P0 BRA `(.L_x_286) ;  /* 0xfffffffc00f08947 */ /* 0x008fea000383ffff */
[----:B------:R-:W-:Y:S05]  /*15510*/  BRA `(.L_x_378) ;  /* 0xffffffc400ec7947 */ /* 0x000fea000383ffff */
.L_x_287:
[----:B------:R-:W-:Y:S01]  /*15520*/  BSSY B0, `(.L_x_379) ;  /* 0x0000008000007945 */ /* 0x000fe20003800000 */
[----:B------:R-:W-:Y:S01]  /*15530*/  IMAD.MOV.U32 R13, RZ, RZ, R25 ;  /* 0x000000ffff0d7224 */ /* 0x000fe200078e0019 */
[----:B------:R-:W-:Y:S01]  /*15540*/  MOV R12, RZ ;  /* 0x000000ff000c7202 */ /* 0x000fe20000000f00 */
[----:B------:R-:W-:Y:S02]  /*15550*/  IMAD.MOV.U32 R11, RZ, RZ, 0x181f ;  /* 0x0000181fff0b7424 */ /* 0x000fe400078e00ff */
[----:B------:R-:W-:-:S07]  /*15560*/  IMAD.MOV.U32 R15, RZ, RZ, -0x1 ;  /* 0xffffffffff0f7424 */ /* 0x000fce00078e00ff */
[----:B01----:R-:W-:Y:S05]  /*15570*/  WARPSYNC.COLLECTIVE R15, `(.L_x_380) ;  /* 0x000000000f087348 */ /* 0x003fea0003c00000 */
[----:B-1----:R1:W2:Y:S02]  /*15580*/  SHFL.IDX P6, R14, R13, R12, R11 ;  /* 0x0000000c0d0e7389 */ /* 0x0022a400000c000b */
[----:B012---:R-:W-:Y:S01]  /*15590*/  ENDCOLLECTIVE ;  /* 0x000000000000791b */ /* 0x007fe20003800000 */
.L_x_380:
[----:B------:R-:W-:Y:S05]  /*155a0*/  BSYNC B0 ;  /* 0x0000000000007941 */ /* 0x000fea0003800000 */
.L_x_379:
[----:B------:R-:W-:Y:S01]  /*155b0*/  IMAD.MOV.U32 R13, RZ, RZ, R24 ;  /* 0x000000ffff0d7224 */ /* 0x000fe200078e0018 */
[----:B------:R-:W-:Y:S01]  /*155c0*/  MOV R15, 0xffffffff ;  /* 0xffffffff000f7802 */ /* 0x000fe20000000f00 */
[----:B------:R-:W-:Y:S01]  /*155d0*/  IMAD.MOV.U32 R12, RZ, RZ, RZ ;  /* 0x000000ffff0c7224 */ /* 0x000fe200078e00ff */
[C---:B------:R-:W-:Y:S01]  /*155e0*/  LOP3.LUT R0, R33.reuse, 0x40, RZ, 0xfc, !PT ;  /* 0x0000004021007812 */ /* 0x040fe200078efcff */
[----:B------:R-:W-:Y:S02]  /*155f0*/  IMAD.MOV.U32 R11, RZ, RZ, 0x181f ;  /* 0x0000181fff0b7424 */ /* 0x000fe400078e00ff */
[----:B------:R-:W-:Y:S02]  /*15600*/  IMAD.MOV.U32 R3, RZ, RZ, R14 ;  /* 0x000000ffff037224 */ /* 0x000fe400078e000e */
[----:B------:R-:W-:-:S07]  /*15610*/  IMAD.SHL.U32 R8, R33, 0x2, RZ ;  /* 0x0000000221087824 */ /* 0x000fce00078e00ff */
[----:B------:R-:W-:Y:S05]  /*15620*/  WARPSYNC.COLLECTIVE R15, `(.L_x_381) ;  /* 0x000000000f087348 */ /* 0x000fea0003c00000 */
[----:B------:R0:W1:Y:S02]  /*15630*/  SHFL.IDX P6, R14, R13, R12, R11 ;  /* 0x0000000c0d0e7389 */ /* 0x00006400000c000b */
[----:B01----:R-:W-:Y:S01]  /*15640*/  ENDCOLLECTIVE ;  /* 0x000000000000791b */ /* 0x003fe20003800000 */
.L_x_381:
[----:B------:R-:W-:Y:S02]  /*15650*/  ULDC UR4, c[0x0][0x2f4] ;  /* 0x0000bd0000047ab9 */ /* 0x000fe40000000800 */
[----:B------:R-:W-:Y:S02]  /*15660*/  ISETP.GE.AND P3, PT, R33, UR4, PT ;  /* 0x0000000421007c0c */ /* 0x000fe4000bf66270 */
[----:B------:R-:W-:Y:S01]  /*15670*/  ISETP.GE.AND P2, PT, R0, UR4, PT ;  /* 0x0000000400007c0c */ /* 0x000fe2000bf46270 */
[----:B------:R-:W-:Y:S01]  /*15680*/  IMAD R0, R7, 0x2, R22 ;  /* 0x0000000207007824 */ /* 0x000fe200078e0216 */
[----:B------:R-:W-:Y:S02]  /*15690*/  ISETP.LT.OR P4, PT, R5, 0x1, P3 ;  /* 0x000000010500780c */ /* 0x000fe40001f81670 */
[----:B------:R-:W-:Y:S01]  /*156a0*/  ISETP.GE.AND P1, PT, R37, UR4, PT ;  /* 0x0000000425007c0c */ /* 0x000fe2000bf26270 */
[----:B------:R-:W-:Y:S02]  /*156b0*/  IMAD.MOV.U32 R13, RZ, RZ, R25 ;  /* 0x000000ffff0d7224 */ /* 0x000fe400078e0019 */
[----:B------:R-:W-:Y:S01]  /*156c0*/  IMAD.MOV.U32 R12, RZ, RZ, 0x1 ;  /* 0x00000001ff0c7424 */ /* 0x000fe200078e00ff */
[----:B------:R-:W-:-:S05]  /*156d0*/  IADD3 R2, P0, R14, R8, RZ ;  /* 0x000000080e027210 */ /* 0x000fca0007f1e0ff */
[----:B------:R-:W-:Y:S01]  /*156e0*/  IMAD.X R3, RZ, RZ, R3, P0 ;  /* 0x000000ffff037224 */ /* 0x000fe200000e0603 */
[----:B------:R-:W-:-:S04]  /*156f0*/  ISETP.LT.OR P0, PT, R5, 0x1, P2 ;  /* 0x000000010500780c */ /* 0x000fc80001701670 */
[----:B------:R-:W-:Y:S01]  /*15700*/  @!PT LDS RZ, [RZ] ;  /* 0x00000000fffff984 */ /* 0x000fe20000000800 */
[----:B------:R-:W-:Y:S01]  /*15710*/  @!PT LDS RZ, [RZ] ;  /* 0x00000000fffff984 */ /* 0x000fe20000000800 */
[----:B------:R-:W-:Y:S01]  /*15720*/  @!PT LDS RZ, [RZ] ;  /* 0x00000000fffff984 */ /* 0x000fe20000000800 */
[----:B------:R0:W-:Y:S01]  /*15730*/  LDGSTS.E.BYPASS.LTC128B.128 [R0+0x400], desc[UR36][R2.64], !P4 ;  /* 0x0040000002007fae */ /* 0x0001e2000e101d64 */
[----:B------:R-:W-:-:S08]  /*15740*/  ISETP.LT.OR P4, PT, R5, 0x1, P1 ;  /* 0x000000010500780c */ /* 0x000fd00000f81670 */
[----:B------:R0:W-:Y:S01]  /*15750*/  LDGSTS.E.BYPASS.LTC128B.128 [R0+0x2c00], desc[UR36][R2.64+0x80], !P0 ;  /* 0x02c0008002007fae */ /* 0x0001e2000c101d64 */
[----:B------:R-:W-:-:S13]  /*15760*/  ISETP.GE.AND P0, PT, R36, UR4, PT ;  /* 0x0000000424007c0c */ /* 0x000fda000bf06270 */
[----:B0-----:R-:W-:Y:S05]  /*15770*/  WARPSYNC.COLLECTIVE R15, `(.L_x_382) ;  /* 0x000000000f087348 */ /* 0x001fea0003c00000 */
[----:B------:R1:W2:Y:S02]  /*15780*/  SHFL.IDX P6, R14, R13, R12, R11 ;  /* 0x0000000c0d0e7389 */ /* 0x0002a400000c000b */
[----:B012---:R-:W-:Y:S01]  /*15790*/  ENDCOLLECTIVE ;  /* 0x000000000000791b */ /* 0x007fe20003800000 */
.L_x_382:
[----:B------:R-:W-:Y:S01]  /*157a0*/  @!PT LDS RZ, [RZ] ;  /* 0x00000000fffff984 */ /* 0x000fe20000000800 */
[----:B------:R-:W-:Y:S01]  /*157b0*/  @!PT LDS RZ, [RZ] ;  /* 0x00000000fffff984 */ /* 0x000fe20000000800 */
[----:B------:R-:W-:Y:S01]  /*157c0*/  @!PT LDS RZ, [RZ] ;  /* 0x00000000fffff984 */ /* 0x000fe20000000800 */
[----:B------:R0:W-:Y:S01]  /*157d0*/  LDGSTS.E.BYPASS.LTC128B.128 [R0+0x5400], desc[UR36][R2.64+0x100], !P4 ;  /* 0x0540010002007fae */ /* 0x0001e2000e101d64 */
[----:B------:R-:W-:Y:S02]  /*157e0*/  ISETP.LT.OR P4, PT, R5, 0x1, P0 ;  /* 0x000000010500780c */ /* 0x000fe40000781670 */
[----:B------:R-:W-:-:S11]  /*157f0*/  MOV R13, R24 ;  /* 0x00000018000d7202 */ /* 0x000fd60000000f00 */
[----:B------:R0:W-:Y:S01]  /*15800*/  LDGSTS.E.BYPASS.LTC128B.128 [R0+0x7c00], desc[UR36][R2.64+0x180], !P4 ;  /* 0x07c0018002007fae */ /* 0x0001e2000e101d64 */
[----:B------:R-:W-:-:S07]  /*15810*/  IMAD.MOV.U32 R7, RZ, RZ, R14 ;  /* 0x000000ffff077224 */ /* 0x000fce00078e000e */
[----:B0-----:R-:W-:Y:S05]  /*15820*/  WARPSYNC.COLLECTIVE R15, `(.L_x_383) ;  /* 0x000000000f087348 */ /* 0x001fea0003c00000 */
[----:B------:R1:W2:Y:S02]  /*15830*/  SHFL.IDX P6, R14, R13, R12, R11 ;  /* 0x0000000c0d0e7389 */ /* 0x0002a400000c000b */
[----:B012---:R-:W-:Y:S01]  /*15840*/  ENDCOLLECTIVE ;  /* 0x000000000000791b */ /* 0x007fe20003800000 */
.L_x_383:
[----:B------:R-:W-:Y:S02]  /*15850*/  IMAD.MOV.U32 R13, RZ, RZ, R25 ;  /* 0x000000ffff0d7224 */ /* 0x000fe400078e0019 */
[----:B------:R-:W-:Y:S01]  /*15860*/  IMAD.MOV.U32 R12, RZ, RZ, 0x2 ;  /* 0x00000002ff0c7424 */ /* 0x000fe200078e00ff */
[----:B------:R-:W-:-:S13]  /*15870*/  IADD3 R2, P4, R14, R8, RZ ;  /* 0x000000080e027210 */ /* 0x000fda0007f9e0ff */
[----:B------:R-:W-:Y:S05]  /*15880*/  WARPSYNC.COLLECTIVE R15, `(.L_x_384) ;  /* 0x000000000f087348 */ /* 0x000fea0003c00000 */
[----:B------:R0:W1:Y:S02]  /*15890*/  SHFL.IDX P6, R14, R13, R12, R11 ;  /* 0x0000000c0d0e7389 */ /* 0x00006400000c000b */
[----:B01----:R-:W-:Y:S01]  /*158a0*/  ENDCOLLECTIVE ;  /* 0x000000000000791b */ /* 0x003fe20003800000 */
.L_x_384:
        /* <DEDUP_REMOVED lines=12> */
.L_x_385:
        /* <DEDUP_REMOVED lines=14> */
.L_x_386:
        /* <DEDUP_REMOVED lines=12> */
.L_x_387:
        /* <DEDUP_REMOVED lines=14> */
.L_x_388:
        /* <DEDUP_REMOVED lines=12> */
.L_x_389:
        /* <DEDUP_REMOVED lines=9> */
.L_x_292:
[----:B------:R-:W-:Y:S01]  /*15d40*/  BSSY B0, `(.L_x_391) ;  /* 0x0000008000007945 */ /* 0x000fe20003800000 */
[----:B------:R-:W-:Y:S02]  /*15d50*/  IMAD.MOV.U32 R13, RZ, RZ, R16 ;  /* 0x000000ffff0d7224 */ /* 0x000fe400078e0010 */
[----:B------:R-:W-:Y:S02]  /*15d60*/  IMAD.MOV.U32 R12, RZ, RZ, RZ ;  /* 0x000000ffff0c7224 */ /* 0x000fe400078e00ff */
[----:B------:R-:W-:Y:S02]  /*15d70*/  IMAD.MOV.U32 R11, RZ, RZ, 0x1f ;  /* 0x0000001fff0b7424 */ /* 0x000fe400078e00ff */
[----:B------:R-:W-:-:S07]  /*15d80*/  IMAD.MOV.U32 R15, RZ, RZ, -0x1 ;  /* 0xffffffffff0f7424 */ /* 0x000fce00078e00ff */
[----:B0-----:R-:W-:Y:S05]  /*15d90*/  WARPSYNC.COLLECTIVE R15, `(.L_x_392) ;  /* 0x000000000f087348 */ /* 0x001fea0003c00000 */
[----:B------:R1:W2:Y:S02]  /*15da0*/  SHFL.IDX P6, R14, R13, R12, R11 ;  /* 0x0000000c0d0e7389 */ /* 0x0002a400000c000b */
[----:B012---:R-:W-:Y:S01]  /*15db0*/  ENDCOLLECTIVE ;  /* 0x000000000000791b */ /* 0x007fe20003800000 */
.L_x_392:
[----:B------:R-:W-:Y:S05]  /*15dc0*/  BSYNC B0 ;  /* 0x0000000000007941 */ /* 0x000fea0003800000 */
.L_x_391:
[----:B------:R-:W-:Y:S01]  /*15dd0*/  MOV R13, R16 ;  /* 0x00000010000d7202 */ /* 0x000fe20000000f00 */
[----:B------:R-:W-:Y:S02]  /*15de0*/  IMAD.MOV.U32 R12, RZ, RZ, 0x1 ;  /* 0x00000001ff0c7424 */ /* 0x000fe400078e00ff */
[----:B------:R-:W-:Y:S02]  /*15df0*/  IMAD.MOV.U32 R11, RZ, RZ, 0x1f ;  /* 0x0000001fff0b7424 */ /* 0x000fe400078e00ff */
[----:B------:R-:W-:Y:S02]  /*15e00*/  IMAD.MOV.U32 R15, RZ, RZ, -0x1 ;  /* 0xffffffffff0f7424 */ /* 0x000fe400078e00ff */
[----:B------:R-:W-:Y:S02]  /*15e10*/  IMAD.IADD R7, R19, 0x1, R8 ;  /* 0x0000000113077824 */ /* 0x000fe400078e0208 */
[----:B------:R-:W-:-:S07]  /*15e20*/  IMAD.MOV.U32 R5, RZ, RZ, R14 ;  /* 0x000000ffff057224 */ /* 0x000fce00078e000e */
[----:B------:R-:W-:Y:S05]  /*15e30*/  WARPSYNC.COLLECTIVE R15, `(.L_x_393) ;  /* 0x000000000f087348 */ /* 0x000fea0003c00000 */
[----:B------:R0:W1:Y:S02]  /*15e40*/  SHFL.IDX P6, R14, R13, R12, R11 ;  /* 0x0000000c0d0e7389 */ /* 0x00006400000c000b */
[----:B01----:R-:W-:Y:S01]  /*15e50*/  ENDCOLLECTIVE ;  /* 0x000000000000791b */ /* 0x003fe20003800000 */
.L_x_393:
[----:B------:R-:W-:Y:S02]  /*15e60*/  ULDC UR4, c[0x0][0xc3c] ;  /* 0x00030f0000047ab9 */ /* 0x000fe40000000800 */
[----:B------:R-:W-:-:S13]  /*15e70*/  ISETP.GE.OR P1, PT, R7, UR4, !P0 ;  /* 0x0000000407007c0c */ /* 0x000fda000c726670 */
[----:B------:R-:W0:Y:S01]  /*15e80*/  @!P1 LDC.64 R2, c[0x0][0xc80] ;  /* 0x00032000ff029b82 */ /* 0x000e220000000a00 */
[----:B------:R-:W-:Y:S02]  /*15e90*/  IMAD.MOV.U32 R4, RZ, RZ, RZ ;  /* 0x000000ffff047224 */ /* 0x000fe400078e00ff */
[----:B------:R-:W-:Y:S02]  /*15ea0*/  IMAD.MOV.U32 R11, RZ, RZ, RZ ;  /* 0x000000ffff0b7224 */ /* 0x000fe400078e00ff */
[----:B------:R-:W-:Y:S02]  /*15eb0*/  IMAD.MOV.U32 R0, RZ, RZ, R14 ;  /* 0x000000ffff007224 */ /* 0x000fe400078e000e */
[----:B0-----:R-:W-:-:S06]  /*15ec0*/  @!P1 IMAD.WIDE R2, R7, 0x4, R2 ;  /* 0x0000000407029825 */ /* 0x001fcc00078e0202 */
[----:B------:R-:W2:Y:S01]  /*15ed0*/  @!P1 LDG.E R2, desc[UR36][R2.64] ;  /* 0x0000002402029981 */ /* 0x000ea2000c1e1900 */
[C---:B------:R-:W-:Y:S02]  /*15ee0*/  ISETP.GE.U32.AND P2, PT, R8.reuse, 0x2, PT ;  /* 0x000000020800780c */ /* 0x040fe40003f46070 */
[C---:B------:R-:W-:Y:S02]  /*15ef0*/  ISETP.GE.U32.AND P3, PT, R8.reuse, 0x4, PT ;  /* 0x000000040800780c */ /* 0x040fe40003f66070 */
[C---:B------:R-:W-:Y:S02]  /*15f00*/  ISETP.GE.U32.AND P4, PT, R8.reuse, 0x8, PT ;  /* 0x000000080800780c */ /* 0x040fe40003f86070 */
[C---:B------:R-:W-:Y:S02]  /*15f10*/  ISETP.GE.U32.AND P5, PT, R8.reuse, 0x10, PT ;  /* 0x000000100800780c */ /* 0x040fe40003fa6070 */
[----:B--2---:R-:W-:Y:S02]  /*15f20*/  @!P1 MOV R4, R2 ;  /* 0x0000000200049202 */ /* 0x004fe40000000f00 */
[----:B------:R-:W-:-:S03]  /*15f30*/  ISETP.NE.AND P1, PT, R8, RZ, PT ;  /* 0x000000ff0800720c */ /* 0x000fc60003f25270 */
[----:B------:R-:W-:-:S10]  /*15f40*/  IMAD.MOV.U32 R13, RZ, RZ, R4 ;  /* 0x000000ffff0d7224 */ /* 0x000fd400078e0004 */
[----:B------:R-:W-:Y:S05]  /*15f50*/  WARPSYNC.COLLECTIVE R15, `(.L_x_394) ;  /* 0x000000000f087348 */ /* 0x000fea0003c00000 */
[----:B------:R0:W1:Y:S02]  /*15f60*/  SHFL.UP P6, R14, R13, R12, R11 ;  /* 0x0400000c0d0e7389 */ /* 0x00006400000c000b */
[----:B01----:R-:W-:Y:S01]  /*15f70*/  ENDCOLLECTIVE ;  /* 0x000000000000791b */ /* 0x003fe20003800000 */
.L_x_394:
[----:B------:R-:W-:Y:S01]  /*15f80*/  IMAD.MOV.U32 R12, RZ, RZ, 0x2 ;  /* 0x00000002ff0c7424 */ /* 0x000fe200078e00ff */
[----:B------:R-:W-:-:S05]  /*15f90*/  SEL R7, R14, RZ, P1 ;  /* 0x000000ff0e077207 */ /* 0x000fca0000800000 */
[----:B------:R-:W-:-:S04]  /*15fa0*/  IMAD.IADD R6, R4, 0x1, R7 ;  /* 0x0000000104067824 */ /* 0x000fc800078e0207 */
[----:B------:R-:W-:-:S07]  /*15fb0*/  IMAD.MOV.U32 R13, RZ, RZ, R6 ;  /* 0x000000ffff0d7224 */ /* 0x000fce00078e0006 */
[----:B------:R-:W-:Y:S05]  /*15fc0*/  WARPSYNC.COLLECTIVE R15, `(.L_x_395) ;  /* 0x000000000f087348 */ /* 0x000fea0003c00000 */
[----:B------:R0:W1:Y:S02]  /*15fd0*/  SHFL.UP P6, R14, R13, R12, R11 ;  /* 0x0400000c0d0e7389 */ /* 0x00006400000c000b */
[----:B01----:R-:W-:Y:S01]  /*15fe0*/  ENDCOLLECTIVE ;  /* 0x000000000000791b */ /* 0x003fe20003800000 */
.L_x_395:
[----:B------:R-:W-:Y:S01]  /*15ff0*/  IMAD.MOV.U32 R12, RZ, RZ, 0x4 ;  /* 0x00000004ff0c7424 */ /* 0x000fe200078e00ff */
[----:B------:R-:W-:-:S05]  /*16000*/  SEL R7, R14, RZ, P2 ;  /* 0x000000ff0e077207 */ /* 0x000fca0001000000 */
[----:B------:R-:W-:-:S05]  /*16010*/  IMAD.IADD R7, R6, 0x1, R7 ;  /* 0x0000000106077824 */ /* 0x000fca00078e0207 */
[----:B------:R-:W-:-:S07]  /*16020*/  MOV R13, R7 ;  /* 0x00000007000d7202 */ /* 0x000fce0000000f00 */
[----:B------:R-:W-:Y:S05]  /*16030*/  WARPSYNC.COLLECTIVE R15, `(.L_x_396) ;  /* 0x000000000f087348 */ /* 0x000fea0003c00000 */
[----:B------:R0:W1:Y:S02]  /*16040*/  SHFL.UP P6, R14, R13, R12, R11 ;  /* 0x0400000c0d0e7389 */ /* 0x00006400000c000b */
[----:B01----:R-:W-:Y:S01]  /*16050*/  ENDCOLLECTIVE ;  /* 0x000000000000791b */ /* 0x003fe20003800000 */
.L_x_396:
[----:B------:R-:W-:Y:S01]  /*16060*/  IMAD.MOV.U32 R12, RZ, RZ, 0x8 ;  /* 0x00000008ff0c7424 */ /* 0x000fe200078e00ff */
[----:B------:R-:W-:-:S05]  /*16070*/  SEL R2, R14, RZ, P3 ;  /* 0x000000ff0e027207 */ /* 0x000fca0001800000 */
[----:B------:R-:W-:-:S04]  /*16080*/  IMAD.IADD R2, R7, 0x1, R2 ;  /* 0x0000000107027824 */ /* 0x000fc800078e0202 */
[----:B------:R-:W-:-:S07]  /*16090*/  IMAD.MOV.U32 R13, RZ, RZ, R2 ;  /* 0x000000ffff0d7224 */ /* 0x000fce00078e0002 */
[----:B------:R-:W-:Y:S05]  /*160a0*/  WARPSYNC.COLLECTIVE R15, `(.L_x_397) ;  /* 0x000000000f087348 */ /* 0x000fea0003c00000 */
[----:B------:R0:W1:Y:S02]  /*160b0*/  SHFL.UP P6, R14, R13, R12, R11 ;  /* 0x0400000c0d0e7389 */ /* 0x00006400000c000b */
[----:B01----:R-:W-:Y:S01]  /*160c0*/  ENDCOLLECTIVE ;  /* 0x000000000000791b */ /* 0x003fe20003800000 */
.L_x_397:
[----:B------:R-:W-:Y:S02]  /*160d0*/  MOV R12, 0x10 ;  /* 0x00000010000c7802 */ /* 0x000fe40000000f00 */
[----:B------:R-:W-:-:S05]  /*160e0*/  SEL R3, R14, RZ, P4 ;  /* 0x000000ff0e037207 */ /* 0x000fca0002000000 */
[----:B------:R-:W-:-:S04]  /*160f0*/  IMAD.IADD R3, R2, 0x1, R3 ;  /* 0x0000000102037824 */ /* 0x000fc800078e0203 */
[----:B------:R-:W-:-:S07]  /*16100*/  IMAD.MOV.U32 R13, RZ, RZ, R3 ;  /* 0x000000ffff0d7224 */ /* 0x000fce00078e0003 */
[----:B------:R-:W-:Y:S05]  /*16110*/  WARPSYNC.COLLECTIVE R15, `(.L_x_398) ;  /* 0x000000000f087348 */ /* 0x000fea0003c00000 */
[----:B------:R0:W1:Y:S02]  /*16120*/  SHFL.UP P6, R14, R13, R12, R11 ;  /* 0x0400000c0d0e7389 */ /* 0x00006400000c000b */
[----:B01----:R-:W-:Y:S01]  /*16130*/  ENDCOLLECTIVE ;  /* 0x000000000000791b */ /* 0x003fe20003800000 */
.L_x_398:
[----:B------:R-:W-:Y:S02]  /*16140*/  IMAD.MOV.U32 R12, RZ, RZ, 0x1f ;  /* 0x0000001fff0c7424 */ /* 0x000fe400078e00ff */
[----:B------:R-:W-:Y:S01]  /*16150*/  IMAD.MOV.U32 R11, RZ, RZ, 0x1f ;  /* 0x0000001fff0b7424 */ /* 0x000fe200078e00ff */
[----:B------:R-:W-:-:S05]  /*16160*/  SEL R6, R14, RZ, P5 ;  /* 0x000000ff0e067207 */ /* 0x000fca0002800000 */
[----:B------:R-:W-:-:S04]  /*16170*/  IMAD.IADD R6, R3, 0x1, R6 ;  /* 0x0000000103067824 */ /* 0x000fc800078e0206 */
[----:B------:R-:W-:-:S07]  /*16180*/  IMAD.MOV.U32 R13, RZ, RZ, R6 ;  /* 0x000000ffff0d7224 */ /* 0x000fce00078e0006 */
[----:B------:R-:W-:Y:S05]  /*16190*/  WARPSYNC.COLLECTIVE R15, `(.L_x_399) ;  /* 0x000000000f087348 */ /* 0x000fea0003c00000 */
[----:B------:R0:W1:Y:S02]  /*161a0*/  SHFL.IDX P6, R14, R13, R12, R11 ;  /* 0x0000000c0d0e7389 */ /* 0x00006400000c000b */
[----:B01----:R-:W-:Y:S01]  /*161b0*/  ENDCOLLECTIVE ;  /* 0x000000000000791b */ /* 0x003fe20003800000 */
.L_x_399:
[----:B------:R-:W-:Y:S05]  /*161c0*/  BRA `(.L_x_400) ;  /* 0xffffffc400047947 */ /* 0x000fea000383ffff */
.L_x_297:
[----:B------:R-:W-:Y:S01]  /*161d0*/  BSSY B0, `(.L_x_401) ;  /* 0x0000008000007945 */ /* 0x000fe20003800000 */
[----:B-----5:R-:W-:Y:S01]  /*161e0*/  IMAD.MOV.U32 R13, RZ, RZ, R4 ;  /* 0x000000ffff0d7224 */ /* 0x020fe200078e0004 */
[----:B------:R-:W-:Y:S01]  /*161f0*/  MOV R11, RZ ;  /* 0x000000ff000b7202 */ /* 0x000fe20000000f00 */
[----:B------:R-:W-:Y:S02]  /*16200*/  IMAD.MOV.U32 R12, RZ, RZ, 0x1 ;  /* 0x00000001ff0c7424 */ /* 0x000fe400078e00ff */
[----:B------:R-:W-:-:S07]  /*16210*/  IMAD.MOV.U32 R15, RZ, RZ, -0x1 ;  /* 0xffffffffff0f7424 */ /* 0x000fce00078e00ff */
[----:B01----:R-:W-:Y:S05]  /*16220*/  WARPSYNC.COLLECTIVE R15, `(.L_x_402) ;  /* 0x000000000f087348 */ /* 0x003fea0003c00000 */
[----:B------:R2:W3:Y:S02]  /*16230*/  SHFL.UP P6, R14, R13, R12, R11 ;  /* 0x0400000c0d0e7389 */ /* 0x0004e400000c000b */
[----:B0123--:R-:W-:Y:S01]  /*16240*/  ENDCOLLECTIVE ;  /* 0x000000000000791b */ /* 0x00ffe20003800000 */
.L_x_402:
[----:B------:R-:W-:Y:S05]  /*16250*/  BSYNC B0 ;  /* 0x0000000000007941 */ /* 0x000fea0003800000 */
.L_x_401:
[----:B------:R-:W-:Y:S01]  /*16260*/  SEL R13, R14, RZ, P1 ;  /* 0x000000ff0e0d7207 */ /* 0x000fe20000800000 */
[----:B------:R-:W-:Y:S02]  /*16270*/  IMAD.MOV.U32 R12, RZ, RZ, 0x2 ;  /* 0x00000002ff0c7424 */ /* 0x000fe400078e00ff */
[----:B------:R-:W-:Y:S02]  /*16280*/  IMAD.MOV.U32 R11, RZ, RZ, RZ ;  /* 0x000000ffff0b7224 */ /* 0x000fe400078e00ff */
[----:B------:R-:W-:Y:S02]  /*16290*/  IMAD.IADD R13, R4, 0x1, R13 ;  /* 0x00000001040d7824 */ /* 0x000fe400078e020d */
[----:B------:R-:W-:-:S07]  /*162a0*/  IMAD.MOV.U32 R15, RZ, RZ, -0x1 ;  /* 0xffffffffff0f7424 */ /* 0x000fce00078e00ff */
[----:B------:R-:W-:Y:S05]  /*162b0*/  WARPSYNC.COLLECTIVE R15, `(.L_x_403) ;  /* 0x000000000f087348 */ /* 0x000fea0003c00000 */
[----:B------:R0:W1:Y:S02]  /*162c0*/  SHFL.UP P6, R14, R13, R12, R11 ;  /* 0x0400000c0d0e7389 */ /* 0x00006400000c000b */
[----:B01----:R-:W-:Y:S01]  /*162d0*/  ENDCOLLECTIVE ;  /* 0x000000000000791b */ /* 0x003fe20003800000 */
.L_x_403:
[----:B------:R-:W-:Y:S01]  /*162e0*/  IMAD.MOV.U32 R12, RZ, RZ, 0x4 ;  /* 0x00000004ff0c7424 */ /* 0x000fe200078e00ff */
[----:B------:R-:W-:-:S05]  /*162f0*/  SEL R0, R14, RZ, P2 ;  /* 0x000000ff0e007207 */ /* 0x000fca0001000000 */
[----:B------:R-:W-:-:S05]  /*16300*/  IMAD.IADD R0, R13, 0x1, R0 ;  /* 0x000000010d007824 */ /* 0x000fca00078e0200 */
[----:B------:R-:W-:-:S07]  /*16310*/  MOV R13, R0 ;  /* 0x00000000000d7202 */ /* 0x000fce0000000f00 */
[----:B------:R-:W-:Y:S05]  /*16320*/  WARPSYNC.COLLECTIVE R15, `(.L_x_404) ;  /* 0x000000000f087348 */ /* 0x000fea0003c00000 */
[----:B------:R0:W1:Y:S02]  /*16330*/  SHFL.UP P6, R14, R13, R12, R11 ;  /* 0x0400000c0d0e7389 */ /* 0x00006400000c000b */
[----:B01----:R-:W-:Y:S01]  /*16340*/  ENDCOLLECTIVE ;  /* 0x000000000000791b */ /* 0x003fe20003800000 */
.L_x_404:
[----:B------:R-:W-:Y:S01]  /*16350*/  IMAD.MOV.U32 R12, RZ, RZ, 0x8 ;  /* 0x00000008ff0c7424 */ /* 0x000fe200078e00ff */
[----:B------:R-:W-:-:S05]  /*16360*/  SEL R3, R14, RZ, P3 ;  /* 0x000000ff0e037207 */ /* 0x000fca0001800000 */
[----:B------:R-:W-:-:S04]  /*16370*/  IMAD.IADD R2, R0, 0x1, R3 ;  /* 0x0000000100027824 */ /* 0x000fc800078e0203 */
[----:B------:R-:W-:-:S07]  /*16380*/  IMAD.MOV.U32 R13, RZ, RZ, R2 ;  /* 0x000000ffff0d7224 */ /* 0x000fce00078e0002 */
[----:B------:R-:W-:Y:S05]  /*16390*/  WARPSYNC.COLLECTIVE R15, `(.L_x_405) ;  /* 0x000000000f087348 */ /* 0x000fea0003c00000 */
[----:B------:R0:W1:Y:S02]  /*163a0*/  SHFL.UP P6, R14, R13, R12, R11 ;  /* 0x0400000c0d0e7389 */ /* 0x00006400000c000b */
[----:B01----:R-:W-:Y:S01]  /*163b0*/  ENDCOLLECTIVE ;  /* 0x000000000000791b */ /* 0x003fe20003800000 */
.L_x_405:
[----:B------:R-:W-:Y:S02]  /*163c0*/  MOV R12, 0x10 ;  /* 0x00000010000c7802 */ /* 0x000fe40000000f00 */
[----:B------:R-:W-:-:S05]  /*163d0*/  SEL R3, R14, RZ, P4 ;  /* 0x000000ff0e037207 */ /* 0x000fca0002000000 */
[----:B------:R-:W-:-:S04]  /*163e0*/  IMAD.IADD R3, R2, 0x1, R3 ;  /* 0x0000000102037824 */ /* 0x000fc800078e0203 */
[----:B------:R-:W-:-:S07]  /*163f0*/  IMAD.MOV.U32 R13, RZ, RZ, R3 ;  /* 0x000000ffff0d7224 */ /* 0x000fce00078e0003 */
[----:B------:R-:W-:Y:S05]  /*16400*/  WARPSYNC.COLLECTIVE R15, `(.L_x_406) ;  /* 0x000000000f087348 */ /* 0x000fea0003c00000 */
[----:B------:R0:W1:Y:S02]  /*16410*/  SHFL.UP P6, R14, R13, R12, R11 ;  /* 0x0400000c0d0e7389 */ /* 0x00006400000c000b */
[----:B01----:R-:W-:Y:S01]  /*16420*/  ENDCOLLECTIVE ;  /* 0x000000000000791b */ /* 0x003fe20003800000 */
.L_x_406:
        /* <DEDUP_REMOVED lines=8> */
.L_x_407:
[----:B------:R-:W-:Y:S05]  /*164b0*/  BRA `(.L_x_408) ;  /* 0xffffffc000e47947 */ /* 0x000fea000383ffff */
.L_x_299:
[----:B------:R-:W-:Y:S01]  /*164c0*/  BSSY B0, `(.L_x_409) ;  /* 0x0000006000007945 */ /* 0x000fe20003800000 */
[----:B------:R-:W-:Y:S01]  /*164d0*/  PLOP3.LUT P6, PT, P6, PT, PT, 0x8, 0x0 ;  /* 0x000000000000781c */ /* 0x000fe200037ce170 */
[----:B------:R-:W-:-:S12]  /*164e0*/  IMAD.MOV.U32 R15, RZ, RZ, -0x1 ;  /* 0xffffffffff0f7424 */ /* 0x000fd800078e00ff */
[----:B0-----:R-:W-:Y:S05]  /*164f0*/  WARPSYNC.COLLECTIVE R15, `(.L_x_410) ;  /* 0x000000000f087348 */ /* 0x001fea0003c00000 */
[----:B------:R-:W-:Y:S01]  /*16500*/  VOTE.ANY R14, PT, P6 ;  /* 0x00000000000e7806 */ /* 0x000fe200030e0100 */
[----:B0-----:R-:W-:Y:S06]  /*16510*/  ENDCOLLECTIVE ;  /* 0x000000000000791b */ /* 0x001fec0003800000 */
.L_x_410:
[----:B------:R-:W-:Y:S05]  /*16520*/  BSYNC B0 ;  /* 0x0000000000007941 */ /* 0x000fea0003800000 */
.L_x_409:
[----:B------:R-:W-:Y:S01]  /*16530*/  IMAD.MOV.U32 R2, RZ, RZ, R14 ;  /* 0x000000ffff027224 */ /* 0x000fe200078e000e */
[----:B------:R-:W-:Y:S01]  /*16540*/  MOV R13, R4 ;  /* 0x00000004000d7202 */ /* 0x000fe20000000f00 */
[----:B------:R-:W-:Y:S02]  /*16550*/  IMAD.MOV.U32 R11, RZ, RZ, 0x1f ;  /* 0x0000001fff0b7424 */ /* 0x000fe400078e00ff */
[----:B------:R-:W0:Y:S01]  /*16560*/  POPC R0, R2 ;  /* 0x0000000200007309 */ /* 0x000e220000000000 */
[----:B------:R-:W-:Y:S02]  /*16570*/  IMAD.MOV.U32 R15, RZ, RZ, -0x1 ;  /* 0xffffffffff0f7424 */ /* 0x000fe400078e00ff */
[----:B0-----:R-:W-:-:S07]  /*16580*/  IMAD.MOV.U32 R12, RZ, RZ, R0 ;  /* 0x000000ffff0c7224 */ /* 0x001fce00078e0000 */
[----:B------:R-:W-:Y:S05]  /*16590*/  WARPSYNC.COLLECTIVE R15, `(.L_x_411) ;  /* 0x000000000f087348 */ /* 0x000fea0003c00000 */
[----:B------:R0:W1:Y:S02]  /*165a0*/  SHFL.IDX P6, R14, R13, R12, R11 ;  /* 0x0000000c0d0e7389 */ /* 0x00006400000c000b */
[----:B01----:R-:W-:Y:S01]  /*165b0*/  ENDCOLLECTIVE ;  /* 0x000000000000791b */ /* 0x003fe20003800000 */
.L_x_411:
[----:B------:R-:W-:Y:S01]  /*165c0*/  IMAD.MOV.U32 R4, RZ, RZ, R14 ;  /* 0x000000ffff047224 */ /* 0x000fe200078e000e */
[----:B------:R-:W-:Y:S06]  /*165d0*/  BRA `(.L_x_412) ;  /* 0xffffffc000d47947 */ /* 0x000fec000383ffff */
.L_x_301:
[----:B------:R-:W-:Y:S01]  /*165e0*/  BSSY B0, `(.L_x_413) ;  /* 0x0000007000007945 */ /* 0x000fe20003800000 */
[----:B------:R-:W-:Y:S01]  /*165f0*/  IMAD.MOV.U32 R13, RZ, RZ, R6 ;  /* 0x000000ffff0d7224 */ /* 0x000fe200078e0006 */
[----:B------:R-:W-:Y:S01]  /*16600*/  MOV R15, 0xffffffff ;  /* 0xffffffff000f7802 */ /* 0x000fe20000000f00 */
[----:B------:R-:W-:-:S07]  /*16610*/  IMAD.MOV.U32 R11, RZ, RZ, 0x1f ;  /* 0x0000001fff0b7424 */ /* 0x000fce00078e00ff */
[----:B012---:R-:W-:Y:S05]  /*16620*/  WARPSYNC.COLLECTIVE R15, `(.L_x_414) ;  /* 0x000000000f087348 */ /* 0x007fea0003c00000 */
[----:B------:R3:W4:Y:S02]  /*16630*/  SHFL.IDX P6, R14, R13, R12, R11 ;  /* 0x0000000c0d0e7389 */ /* 0x00072400000c000b */
[----:B01234-:R-:W-:Y:S01]  /*16640*/  ENDCOLLECTIVE ;  /* 0x000000000000791b */ /* 0x01ffe20003800000 */
.L_x_414:
[----:B------:R-:W-:Y:S05]  /*16650*/  BSYNC B0 ;  /* 0x0000000000007941 */ /* 0x000fea0003800000 */
.L_x_413:
[----:B------:R-:W-:Y:S05]  /*16660*/  BRA `(.L_x_300) ;  /* 0xffffffc000cc7947 */ /* 0x000fea000383ffff */
.L_x_305:
[----:B0-----:R0:W3:Y:S02]  /*16670*/  SYNCS.PHASECHK.TRANS64.TRYWAIT P0, [R4+URZ+0x38820], R0 ;  /* 0x03882000040075a7 */ /* 0x0010e4000800017f */
[----:B---3--:R-:W-:Y:S05]  /*16680*/  @!P0 NANOSLEEP.SYNCS 0x989680 ;  /* 0x009896800000895d */ /* 0x008fea0003900000 */
[----:B------:R-:W3:Y:S02]  /*16690*/  @!P0 SYNCS.PHASECHK.TRANS64 P0, [R4+URZ+0x38820], R0 ;  /* 0x03882000040085a7 */ /* 0x000ee4000800007f */
[----:B---3--:R-:W-:Y:S05]  /*166a0*/  @!P0 BRA `(.L_x_305) ;  /* 0xfffffffc00f08947 */ /* 0x008fea000383ffff */
[----:B------:R-:W-:Y:S05]  /*166b0*/  BRA `(.L_x_415) ;  /* 0xffffffc400b87947 */ /* 0x000fea000383ffff */
.L_x_306:
[----:B------:R-:W3:Y:S01]  /*166c0*/  S2R R2, SR_TID.X ;  /* 0x0000000000027919 */ /* 0x000ee20000002100 */
[----:B------:R-:W-:Y:S01]  /*166d0*/  BSSY B0, `(.L_x_416) ;  /* 0x000000a000007945 */ /* 0x000fe20003800000 */
[----:B------:R-:W-:Y:S02]  /*166e0*/  IMAD.MOV.U32 R12, RZ, RZ, RZ ;  /* 0x000000ffff0c7224 */ /* 0x000fe400078e00ff */
[----:B------:R-:W-:Y:S02]  /*166f0*/  IMAD.MOV.U32 R11, RZ, RZ, 0x1f ;  /* 0x0000001fff0b7424 */ /* 0x000fe400078e00ff */
[----:B------:R-:W-:Y:S01]  /*16700*/  IMAD.MOV.U32 R15, RZ, RZ, -0x1 ;  /* 0xffffffffff0f7424 */ /* 0x000fe200078e00ff */
[----:B---3--:R-:W-:-:S04]  /*16710*/  SHF.R.U32.HI R2, RZ, 0x5, R2 ;  /* 0x00000005ff027819 */ /* 0x008fc80000011602 */
[----:B------:R-:W-:-:S05]  /*16720*/  LOP3.LUT R2, R2, 0x3, RZ, 0xc0, !PT ;  /* 0x0000000302027812 */ /* 0x000fca00078ec0ff */
[----:B------:R-:W-:-:S07]  /*16730*/  IMAD.MOV.U32 R13, RZ, RZ, R2 ;  /* 0x000000ffff0d7224 */ /* 0x000fce00078e0002 */
[----:B012---:R-:W-:Y:S05]  /*16740*/  WARPSYNC.COLLECTIVE R15, `(.L_x_417) ;  /* 0x000000000f087348 */ /* 0x007fea0003c00000 */
[----:B------:R3:W4:Y:S02]  /*16750*/  SHFL.IDX P6, R14, R13, R12, R11 ;  /* 0x0000000c0d0e7389 */ /* 0x00072400000c000b */
[----:B01234-:R-:W-:Y:S01]  /*16760*/  ENDCOLLECTIVE ;  /* 0x000000000000791b */ /* 0x01ffe20003800000 */
.L_x_417:
[----:B------:R-:W-:Y:S05]  /*16770*/  BSYNC B0 ;  /* 0x0000000000007941 */ /* 0x000fea0003800000 */
.L_x_416:
[----:B------:R-:W-:Y:S05]  /*16780*/  BRA `(.L_x_418) ;  /* 0xffffffc400a07947 */ /* 0x000fea000383ffff */
.L_x_309:
[----:B------:R-:W-:Y:S01]  /*16790*/  BSSY B1, `(.L_x_419) ;  /* 0x0000006000017945 */ /* 0x000fe20003800000 */
[----:B------:R-:W-:-:S07]  /*167a0*/  IMAD.MOV.U32 R15, RZ, RZ, -0x1 ;  /* 0xffffffffff0f7424 */ /* 0x000fce00078e00ff */
[----:B012---:R-:W-:Y:S05]  /*167b0*/  WARPSYNC.COLLECTIVE R15, `(.L_x_420) ;  /* 0x000000000f0c7348 */ /* 0x007fea0003c00000 */
[----:B------:R-:W-:Y:S02]  /*167c0*/  ELECT P6, UR62, PT ;  /* 0x00000000003e782f */ /* 0x000fe400038c0000 */
[----:B------:R-:W-:Y:S01]  /*167d0*/  MOV R14, UR62 ;  /* 0x0000003e000e7c02 */ /* 0x000fe20008000f00 */
[----:B012---:R-:W-:Y:S10]  /*167e0*/  ENDCOLLECTIVE ;  /* 0x000000000000791b */ /* 0x007ff40003800000 */
.L_x_420:
[----:B------:R-:W-:Y:S05]  /*167f0*/  BSYNC B1 ;  /* 0x0000000000017941 */ /* 0x000fea0003800000 */
.L_x_419:
[----:B------:R-:W-:Y:S05]  /*16800*/  BRA `(.L_x_421) ;  /* 0xffffffc400987947 */ /* 0x000fea000383ffff */
.L_x_311:
[----:B0-----:R0:W3:Y:S02]  /*16810*/  SYNCS.PHASECHK.TRANS64.TRYWAIT P1, [R5+URZ+0x38840], R0 ;  /* 0x03884000050075a7 */ /* 0x0010e4000802017f */
[----:B---3--:R-:W-:Y:S05]  /*16820*/  @!P1 NANOSLEEP.SYNCS 0x989680 ;  /* 0x009896800000995d */ /* 0x008fea0003900000 */
[----:B------:R-:W3:Y:S02]  /*16830*/  @!P1 SYNCS.PHASECHK.TRANS64 P1, [R5+URZ+0x38840], R0 ;  /* 0x03884000050095a7 */ /* 0x000ee4000802007f */
[----:B---3--:R-:W-:Y:S05]  /*16840*/  @!P1 BRA `(.L_x_311) ;  /* 0xfffffffc00f09947 */ /* 0x008fea000383ffff */
[----:B------:R-:W-:Y:S05]  /*16850*/  BRA `(.L_x_422) ;  /* 0xffffffc400c07947 */ /* 0x000fea000383ffff */
.L_x_313:
[----:B---3--:R3:W4:Y:S02]  /*16860*/  SYNCS.PHASECHK.TRANS64.TRYWAIT P1, [R27+URZ+0x38840], R2 ;  /* 0x038840021b0075a7 */ /* 0x008724000802017f */
[----:B----4-:R-:W-:Y:S05]  /*16870*/  @!P1 NANOSLEEP.SYNCS 0x989680 ;  /* 0x009896800000995d */ /* 0x010fea0003900000 */
[----:B------:R-:W4:Y:S02]  /*16880*/  @!P1 SYNCS.PHASECHK.TRANS64 P1, [R27+URZ+0x38840], R2 ;  /* 0x038840021b0095a7 */ /* 0x000f24000802007f */
[----:B----4-:R-:W-:Y:S05]  /*16890*/  @!P1 BRA `(.L_x_313) ;  /* 0xfffffffc00f09947 */ /* 0x010fea000383ffff */
[----:B------:R-:W-:Y:S05]  /*168a0*/  BRA `(.L_x_423) ;  /* 0xffffffc400cc7947 */ /* 0x000fea000383ffff */
.L_x_315:
[----:B----4-:R4:W0:Y:S02]  /*168b0*/  SYNCS.PHASECHK.TRANS64.TRYWAIT P1, [R5+URZ+0x38860], R0 ;  /* 0x03886000050075a7 */ /* 0x010824000802017f */
[----:B0-----:R-:W-:Y:S05]  /*168c0*/  @!P1 NANOSLEEP.SYNCS 0x989680 ;  /* 0x009896800000995d */ /* 0x001fea0003900000 */
[----:B------:R-:W0:Y:S02]  /*168d0*/  @!P1 SYNCS.PHASECHK.TRANS64 P1, [R5+URZ+0x38860], R0 ;  /* 0x03886000050095a7 */ /* 0x000e24000802007f */
[----:B0-----:R-:W-:Y:S05]  /*168e0*/  @!P1 BRA `(.L_x_315) ;  /* 0xfffffffc00f09947 */ /* 0x001fea000383ffff */
[----:B------:R-:W-:Y:S05]  /*168f0*/  BRA `(.L_x_424) ;  /* 0xffffffc400c87947 */ /* 0x000fea000383ffff */
.L_x_425:
        /* <DEDUP_REMOVED lines=16> */
.L_x_15837:


//--------------------- .text._ZN7cutlass13device_kernelIN5flash11enable_sm90INS1_16FlashAttnFwdSm90INS1_25CollectiveMainloopFwdSm90ILi2EN4cute5tupleIJNS5_1CILi1EEES8_S8_EEENS6_IJNS7_ILi128EEENS7_ILi80EEENS7_ILi256EEEEEELi256ENS_6half_tEfNS_4arch4Sm90ELb0ELb0ELb0ELb1ELb1ELb1ELb0ELb1ELb1ELb1ELb0ELb0EEENS1_21CollectiveEpilogueFwdINS6_IJSA_SC_SB_EEES9_SE_SG_Li256ELb1ELb1ELb0ELb0EEENS1_36VarlenDynamicPersistentTileSchedulerILi128ELi80ELi256ELi128ELb0ELb1ELb1ELb0ELb1ELb1EEEEEEEEEvNT_6ParamsE --------------------------
	.section	.text._ZN7cutlass13device_kernelIN5flash11enable_sm90INS1_16FlashAttnFwdSm90INS1_25CollectiveMainloopFwdSm90ILi2EN4cute5tupleIJNS5_1CILi1EEES8_S8_EEENS6_IJNS7_ILi128EEENS7_ILi80EEENS7_ILi256EEEEEELi256ENS_6half_tEfNS_4arch4Sm90ELb0ELb0ELb0ELb1ELb1ELb1ELb0ELb1ELb1ELb1ELb0ELb0EEENS1_21CollectiveEpilogueFwdINS6_IJSA_SC_SB_EEES9_SE_SG_Li256ELb1ELb1ELb0ELb0EEENS1_36VarlenDynamicPersistentTileSchedulerILi128ELi80ELi256ELi128ELb0ELb1ELb1ELb0ELb1ELb1EEEEEEEEEvNT_6ParamsE,"ax",@progbits
	.align	128
.text._ZN7cutlass13device_kernelIN5flash11enable_sm90INS1_16FlashAttnFwdSm90INS1_25CollectiveMainloopFwdSm90ILi2EN4cute5tupleIJNS5_1CILi1EEES8_S8_EEENS6_IJNS7_ILi128EEENS7_ILi80EEENS7_ILi256EEEEEELi256ENS_6half_tEfNS_4arch4Sm90ELb0ELb0ELb0ELb1ELb1ELb1ELb0ELb1ELb1ELb1ELb0ELb0EEENS1_21CollectiveEpilogueFwdINS6_IJSA_SC_SB_EEES9_SE_SG_Li256ELb1ELb1ELb0ELb0EEENS1_36VarlenDynamicPersistentTileSchedulerILi128ELi80ELi256ELi128ELb0ELb1ELb1ELb0ELb1ELb1EEEEEEEEEvNT_6ParamsE:
        .type           _ZN7cutlass13device_kernelIN5flash11enable_sm90INS1_16FlashAttnFwdSm90INS1_25CollectiveMainloopFwdSm90ILi2EN4cute5tupleIJNS5_1CILi1EEES8_S8_EEENS6_IJNS7_ILi128EEENS7_ILi80EEENS7_ILi256EEEEEELi256ENS_6half_tEfNS_4arch4Sm90ELb0ELb0ELb0ELb1ELb1ELb1ELb0ELb1ELb1ELb1ELb0ELb0EEENS1_21CollectiveEpilogueFwdINS6_IJSA_SC_SB_EEES9_SE_SG_Li256ELb1ELb1ELb0ELb0EEENS1_36VarlenDynamicPersistentTileSchedulerILi128ELi80ELi256ELi128ELb0ELb1ELb1ELb0ELb1ELb1EEEEEEEEEvNT_6ParamsE,@function
        .size           _ZN7cutlass13device_kernelIN5flash11enable_sm90INS1_16FlashAttnFwdSm90INS1_25CollectiveMainloopFwdSm90ILi2EN4cute5tupleIJNS5_1CILi1EEES8_S8_EEENS6_IJNS7_ILi128EEENS7_ILi80EEENS7_ILi256EEEEEELi256ENS_6half_tEfNS_4arch4Sm90ELb0ELb0ELb0ELb1ELb1ELb1ELb0ELb1ELb1ELb1ELb0ELb0EEENS1_21CollectiveEpilogueFwdINS6_IJSA_SC_SB_EEES9_SE_SG_Li256ELb1ELb1ELb0ELb0EEENS1_36VarlenDynamicPersistentTileSchedulerILi128ELi80ELi256ELi128ELb0ELb1ELb1ELb0ELb1ELb1EEEEEEEEEvNT_6ParamsE,(.L_x_15838 - _ZN7cutlass13device_kernelIN5flash11enable_sm90INS1_16FlashAttnFwdSm90INS1_25CollectiveMainloopFwdSm90ILi2EN4cute5tupleIJNS5_1CILi1EEES8_S8_EEENS6_IJNS7_ILi128EEENS7_ILi80EEENS7_ILi256EEEEEELi256ENS_6half_tEfNS_4arch4Sm90ELb0ELb0ELb0ELb1ELb1ELb1ELb0ELb1ELb1ELb1ELb0ELb0EEENS1_21CollectiveEpilogueFwdINS6_IJSA_SC_SB_EEES9_SE_SG_Li256ELb1ELb1ELb0ELb0EEENS1_36VarlenDynamicPersistentTileSchedulerILi128ELi80ELi256ELi128ELb0ELb1ELb1ELb0ELb1ELb1EEEEEEEEEvNT_6ParamsE)
        .other          _ZN7cutlass13device_kernelIN5flash11enable_sm90INS1_16FlashAttnFwdSm90INS1_25CollectiveMainloopFwdSm90ILi2EN4cute5tupleIJNS5_1CILi1EEES8_S8_EEENS6_IJNS7_ILi128EEENS7_ILi80EEENS7_ILi256EEEEEELi256ENS_6half_tEfNS_4arch4Sm90ELb0ELb0ELb0ELb1ELb1ELb1ELb0ELb1ELb1ELb1ELb0ELb0EEENS1_21CollectiveEpilogueFwdINS6_IJSA_SC_SB_EEES9_SE_SG_Li256ELb1ELb1ELb0ELb0EEENS1_36VarlenDynamicPersistentTileSchedulerILi128ELi80ELi256ELi128ELb0ELb1ELb1ELb0ELb1ELb1EEEEEEEEEvNT_6ParamsE,@"STO_CUDA_ENTRY STV_DEFAULT"
_ZN7cutlass13device_kernelIN5flash11enable_sm90INS1_16FlashAttnFwdSm90INS1_25CollectiveMainloopFwdSm90ILi2EN4cute5tupleIJNS5_1CILi1EEES8_S8_EEENS6_IJNS7_ILi128EEENS7_ILi80EEENS7_ILi256EEEEEELi256ENS_6half_tEfNS_4arch4Sm90ELb0ELb0ELb0ELb1ELb1ELb1ELb0ELb1ELb1ELb1ELb0ELb0EEENS1_21CollectiveEpilogueFwdINS6_IJSA_SC_SB_EEES9_SE_SG_Li256ELb1ELb1ELb0ELb0EEENS1_36VarlenDynamicPersistentTileSchedulerILi128ELi80ELi256ELi128ELb0ELb1ELb1ELb0ELb1ELb1EEEEEEEEEvNT_6ParamsE:
[----:B------:R-:W0:Y:S02]  /*0000*/  LDC R1, c[0x0][0x28] ;  /* 0x00000a00ff017b82 */ /* 0x000e240000000800 */
[----:B0-----:R-:W-:Y:S01]  /*0010*/  VIADD R1, R1, 0xffffff80 ;  /* 0xffffff8001017836 */ /* 0x001fe20000000000 */
[----:B------:R-:W0:Y:S01]  /*0020*/  S2R R0, SR_TID.X ;  /* 0x0000000000007919 */ /* 0x000e220000002100 */
[----:B------:R-:W-:Y:S01]  /*0030*/  ELECT P0, URZ, PT ;  /* 0x00000000003f782f */ /* 0x000fe20003800000 */
[----:B------:R-:W-:Y:S01]  /*0040*/  BSSY B0, `(.L_x_426) ;  /* 0x000000e000007945 */ /* 0x000fe20003800000 */
[----:B0-----:R-:W-:-:S05]  /*0050*/  SHF.R.U32.HI R2, RZ, 0x5, R0 ;  /* 0x00000005ff027819 */ /* 0x001fca0000011600 */
[----:B------:R-:W0:Y:S02]  /*0060*/  SHFL.IDX PT, R3, R2, RZ, 0x1f ;  /* 0x00001fff02037589 */ /* 0x000e2400000e0000 */
[----:B0-----:R-:W-:Y:S02]  /*0070*/  ISETP.EQ.AND P0, PT, R3, RZ, P0 ;  /* 0x000000ff0300720c */ /* 0x001fe40000702270 */
[----:B------:R-:W-:-:S11]  /*0080*/  SHF.R.U32.HI R3, RZ, 0x7, R0 ;  /* 0x00000007ff037819 */ /* 0x000fd60000011600 */
[----:B------:R-:W-:Y:S05]  /*0090*/  @!P0 BRA `(.L_x_427) ;  /* 0x0000000000208947 */ /* 0x000fea0003800000 */
[----:B------:R-:W-:Y:S02]  /*00a0*/  ULDC.64 UR4, c[0x0][0x198] ;  /* 0x0000660000047ab9 */ /* 0x000fe40000000a00 */
[----:B------:R-:W-:Y:S02]  /*00b0*/  UIADD3 UR6, UP0, UR4, 0x570, URZ ;  /* 0x0000057004067890 */ /* 0x000fe4000ff1e03f */
[----:B------:R-:W-:Y:S02]  /*00c0*/  UIADD3 UR4, UP1, UR4, 0x670, URZ ;  /* 0x0000067004047890 */ /* 0x000fe4000ff3e03f */
[----:B------:R-:W-:Y:S02]  /*00d0*/  UIADD3.X UR7, URZ, UR5, URZ, UP0, !UPT ;  /* 0x000000053f077290 */ /* 0x000fe400087fe43f */
[----:B------:R-:W-:-:S07]  /*00e0*/  UIADD3.X UR5, URZ, UR5, URZ, UP1, !UPT ;  /* 0x000000053f057290 */ /* 0x000fce0008ffe43f */
[----:B------:R0:W-:Y:S02]  /*00f0*/  UTMACCTL.PF [UR6] ;  /* 0x00000000060079b9 */ /* 0x0001e40008040000 */
[----:B------:R0:W-:Y:S02]  /*0100*/  UTMACCTL.PF [UR4] ;  /* 0x00000000040079b9 */ /* 0x0001e40008040000 */
[----:B0-----:R-:W-:Y:S01]  /*0110*/  NOP ;  /* 0x0000000000007918 */ /* 0x001fe20000000000 */
.L_x_427:
[----:B------:R-:W-:Y:S05]  /*0120*/  BSYNC B0 ;  /* 0x0000000000007941 */ /* 0x000fea0003800000 */
.L_x_426:
[----:B------:R-:W-:Y:S01]  /*0130*/  VOTEU.ANY UP0, P0 ;  /* 0x00000000003f7886 */ /* 0x000fe20000000100 */
[----:B------:R-:W0:Y:S01]  /*0140*/  SHFL.IDX PT, R3, R3, RZ, 0x1f ;  /* 0x00001fff03037589 */ /* 0x000e2200000e0000 */
[----:B------:R-:W-:Y:S01]  /*0150*/  UMOV UR4, 0x80 ;  /* 0x0000008000047882 */ /* 0x000fe20000000000 */
[----:B------:R-:W-:Y:S01]  /*0160*/  UMOV UR7, 0x100 ;  /* 0x0000010000077882 */ /* 0x000fe20000000000 */
[----:B------:R-:W-:Y:S01]  /*0170*/  VOTEU.ANY UP1, P0 ;  /* 0x00000000003f7886 */ /* 0x000fe20000020100 */
[----:B------:R-:W1:Y:S01]  /*0180*/  @UP0 S2UR UR8, SR_CgaCtaId ;  /* 0x00000000000809c3 */ /* 0x000e620000008800 */
[----:B------:R-:W2:Y:S01]  /*0190*/  SHFL.IDX PT, R4, R2, RZ, 0x1f ;  /* 0x00001fff02047589 */ /* 0x000ea200000e0000 */
[----:B------:R-:W-:Y:S01]  /*01a0*/  @UP0 UMOV UR6, 0x400 ;  /* 0x0000040000060882 */ /* 0x000fe20000000000 */
[----:B------:R-:W-:-:S04]  /*01b0*/  @UP0 UIADD3 UR4, -UR4, 0x100000, URZ ;  /* 0x0010000004040890 */ /* 0x000fc8000fffe13f */
[----:B------:R-:W-:Y:S02]  /*01c0*/  @UP0 USHF.L.U32 UR5, UR4, 0xb, URZ ;  /* 0x0000000b04050899 */ /* 0x000fe4000800063f */
[----:B------:R-:W-:Y:S01]  /*01d0*/  @UP0 USHF.L.U32 UR4, UR4, 0x1, URZ ;  /* 0x0000000104040899 */ /* 0x000fe2000800063f */
[----:B------:R-:W-:Y:S01]  /*01e0*/  VOTEU.ANY UP2, P0 ;  /* 0x00000000003f7886 */ /* 0x000fe20000040100 */
[----:B0-----:R-:W-:Y:S01]  /*01f0*/  R2UR UR9, R3 ;  /* 0x00000000030972ca */ /* 0x001fe200000e0000 */
[----:B-1----:R-:W-:Y:S01]  /*0200*/  @UP0 ULEA UR8, UR8, UR6, 0x18 ;  /* 0x0000000608080291 */ /* 0x002fe2000f8ec03f */
[----:B--2---:R-:W-:Y:S01]  /*0210*/  ISETP.NE.AND P1, PT, R4, RZ, PT ;  /* 0x000000ff0400720c */ /* 0x004fe20003f25270 */
[----:B------:R-:W-:-:S04]  /*0220*/  @UP0 UIADD3 UR6, -UR7, 0x100000, URZ ;  /* 0x0010000007060890 */ /* 0x000fc8000fffe13f */
[----:B------:R-:W-:Y:S02]  /*0230*/  @UP0 USHF.L.U32 UR7, UR6, 0xb, URZ ;  /* 0x0000000b06070899 */ /* 0x000fe4000800063f */
[----:B------:R-:W-:-:S04]  /*0240*/  @UP0 USHF.L.U32 UR6, UR6, 0x1, URZ ;  /* 0x0000000106060899 */ /* 0x000fc8000800063f */
[----:B------:R-:W-:Y:S01]  /*0250*/  UISETP.NE.AND UP0, UPT, UR9, URZ, UPT ;  /* 0x0000003f0900728c */ /* 0x000fe2000bf05270 */
[----:B------:R-:W0:Y:S02]  /*0260*/  FENCE.VIEW.ASYNC.S ;  /* 0x00000000000073c6 */ /* 0x000e240000000000 */
[----:B0-----:R0:W1:Y:S05]  /*0270*/  @UP1 SYNCS.EXCH.64 URZ, [UR8+0x38800], UR4 ;  /* 0x03880004083f15b2 */ /* 0x00106a0008000100 */
[----:B------:R0:W2:Y:S01]  /*0280*/  @UP2 SYNCS.EXCH.64 URZ, [UR8+0x38820], UR6 ;  /* 0x03882006083f25b2 */ /* 0x0000a20008000100 */
        /* <DEDUP_REMOVED lines=14> */
[----:B0-----:R3:W4:Y:S08]  /*0370*/  SYNCS.EXCH.64 URZ, [UR8+0x38830], UR4 ;  /* 0x03883004083f75b2 */ /* 0x0017300008000100 */
[----:B------:R3:W0:Y:S01]  /*0380*/  SYNCS.EXCH.64 URZ, [UR8+0x38840], UR6 ;  /* 0x03884006083f75b2 */ /* 0x0006220008000100 */
[----:B------:R3:W0:Y:S01]  /*0390*/  SYNCS.EXCH.64 URZ, [UR8+0x38838], UR4 ;  /* 0x03883804083f75b2 */ /* 0x0006220008000100 */
[----:B------:R3:W0:Y:S02]  /*03a0*/  SYNCS.EXCH.64 URZ, [UR8+0x38848], UR6 ;  /* 0x03884806083f75b2 */ /* 0x0006240008000100 */
[----:B---3--:R-:W-:Y:S01]  /*03b0*/  NOP ;  /* 0x0000000000007918 */ /* 0x008fe20000000000 */
.L_x_428:
[----:B------:R-:W3:Y:S01]  /*03c0*/  SHFL.IDX PT, R3, R2, RZ, 0x1f ;  /* 0x00001fff02037589 */ /* 0x000ee200000e0000 */
[----:B------:R-:W-:Y:S01]  /*03d0*/  NOP ;  /* 0x0000000000007918 */ /* 0x000fe20000000000 */
[----:B---3--:R-:W-:-:S13]  /*03e0*/  ISETP.NE.AND P0, PT, R3, RZ, PT ;  /* 0x000000ff0300720c */ /* 0x008fda0003f05270 */
        /* <DEDUP_REMOVED lines=17> */
[----:B------:R3:W0:Y:S02]  /*0500*/  SYNCS.EXCH.64 URZ, [UR8+0x38868], UR6 ;  /* 0x03886806083f75b2 */ /* 0x0006240008000100 */
[----:B---3--:R-:W-:Y:S01]  /*0510*/  NOP ;  /* 0x0000000000007918 */ /* 0x008fe20000000000 */
.L_x_429:
[----:B------:R-:W3:Y:S01]  /*0520*/  SHFL.IDX PT, R3, R2, RZ, 0x1f ;  /* 0x00001fff02037589 */ /* 0x000ee200000e0000 */
[----:B------:R-:W-:Y:S01]  /*0530*/  NOP ;  /* 0x0000000000007918 */ /* 0x000fe20000000000 */
[----:B---3--:R-:W-:-:S13]  /*0540*/  ISETP.NE.AND P0, PT, R3, RZ, PT ;  /* 0x000000ff0300720c */ /* 0x008fda0003f05270 */
        /* <DEDUP_REMOVED lines=13> */
[----:B------:R3:W0:Y:S02]  /*0620*/  SYNCS.EXCH.64 URZ, [UR6+0x38888], UR4 ;  /* 0x03888804063f75b2 */ /* 0x0006240008000100 */
[----:B---3--:R-:W-:Y:S01]  /*0630*/  NOP ;  /* 0x0000000000007918 */ /* 0x008fe20000000000 */
.L_x_430:
        /* <DEDUP_REMOVED lines=22> */
.L_x_431:
        /* <DEDUP_REMOVED lines=22> */
.L_x_432:
[----:B------:R-:W-:Y:S01]  /*0900*/  PLOP3.LUT P0, PT, PT, PT, UP0, 0x80, 0x0 ;  /* 0x000000000000781c */ /* 0x000fe20003f0f008 */
[----:B------:R-:W-:Y:S01]  /*0910*/  UMOV UR60, 0x1 ;  /* 0x00000001003c7882 */ /* 0x000fe20000000000 */
[----:B------:R-:W-:Y:S01]  /*0920*/  NOP ;  /* 0x0000000000007918 */ /* 0x000fe20000000000 */
[----:B------:R-:W-:Y:S01]  /*0930*/  USEL UR60, UR60, 0x2, !UP0 ;  /* 0x000000023c3c7887 */ /* 0x000fe2000c000000 */
[----:B------:R-:W-:Y:S01]  /*0940*/  BSSY B9, `(.L_x_433) ;  /* 0x000265a000097945 */ /* 0x000fe20003800000 */
[----:B012-4-:R-:W-:Y:S08]  /*0950*/  BAR.SYNC.DEFER_BLOCKING 0x0 ;  /* 0x0000000000007b1d */ /* 0x017ff00000010000 */
[----:B------:R-:W-:Y:S05]  /*0960*/  @!P0 BRA `(.L_x_434) ;  /* 0x000001f4000c8947 */ /* 0x000fea0003800000 */
.L_x_435:
[----:B------:R-:W-:-:S08]  /*0970*/  NOP ;  /* 0x0000000000007918 */ /* 0x000fd00000000000 */
[----:B------:R-:W0:Y:S02]  /*0980*/  USETMAXREG.TRY_ALLOC.CTAPOOL UP0, 0xe8 ;  /* 0x000000e8000079c8 */ /* 0x000e240008000600 */
[----:B0-----:R-:W-:-:S13]  /*0990*/  PLOP3.LUT P0, PT, PT, PT, UP0, 0x80, 0x0 ;  /* 0x000000000000781c */ /* 0x001fda0003f0f008 */
[----:B------:R-:W-:Y:S05]  /*09a0*/  @!P0 BRA `(.L_x_435) ;  /* 0xfffffffc00f08947 */ /* 0x000fea000383ffff */
[----:B------:R-:W0:Y:S08]  /*09b0*/  S2UR UR4, SR_CgaCtaId ;  /* 0x00000000000479c3 */ /* 0x000e300000008800 */
[----:B------:R-:W-:Y:S06]  /*09c0*/  BAR.ARV 0x8, 0x180 ;  /* 0x0206000000007b1d */ /* 0x000fec0000002000 */
[----:B------:R-:W-:-:S02]  /*09d0*/  MOV R22, 0x400 ;  /* 0x0000040000167802 */ /* 0x000fc40000000f00 */
[----:B------:R-:W-:Y:S01]  /*09e0*/  BAR.SYNC.DEFER_BLOCKING 0x5, 0x180 ;  /* 0x0146000000007b1d */ /* 0x000fe20000010000 */
[----:B0-----:R-:W-:-:S05]  /*09f0*/  IMAD.U32 R2, RZ, RZ, UR4 ;  /* 0x00000004ff027e24 */ /* 0x001fca000f8e00ff */
[----:B------:R-:W-:Y:S01]  /*0a00*/  ULDC UR4, c[0x0][0xc3c] ;  /* 0x00030f0000047ab9 */ /* 0x000fe20000000800 */
[----:B------:R-:W-:Y:S01]  /*0a10*/  LEA R22, R2, R22, 0x18 ;  /* 0x0000001602167211 */ /* 0x000fe200078ec0ff */
[----:B------:R-:W-:Y:S04]  /*0a20*/  STL [R1+0x60], R2 ;  /* 0x0000600201007387 */ /* 0x000fe80000100800 */
[----:B------:R-:W0:Y:S01]  /*0a30*/  LDS.128 R28, [R22+0x388d0] ;  /* 0x0388d000161c7984 */ /* 0x000e220000000c00 */
[----:B------:R-:W-:Y:S06]  /*0a40*/  BAR.ARV 0x4, 0x180 ;  /* 0x0106000000007b1d */ /* 0x000fec0000002000 */
[----:B0-----:R-:W-:-:S13]  /*0a50*/  ISETP.GE.AND P0, PT, R31, UR4, PT ;  /* 0x000000041f007c0c */ /* 0x001fda000bf06270 */
[----:B------:R-:W-:Y:S05]  /*0a60*/  @P0 BRA `(.L_x_436) ;  /* 0x00000264001c0947 */ /* 0x000fea0003800000 */
[----:B------:R-:W-:Y:S01]  /*0a70*/  IADD3 R0, R0, -0x80, RZ ;  /* 0xffffff8000007810 */ /* 0x000fe20007ffe0ff */
[----:B------:R-:W-:Y:S01]  /*0a80*/  ULOP3.LUT UR5, UR60, 0x1, URZ, 0xfc, !UPT ;  /* 0x000000013c057892 */ /* 0x000fe2000f8efc3f */
[----:B------:R-:W-:Y:S01]  /*0a90*/  R2UR UR4, R22 ;  /* 0x00000000160472ca */ /* 0x000fe200000e0000 */
[----:B------:R-:W-:Y:S01]  /*0aa0*/  IMAD.MOV.U32 R212, RZ, RZ, RZ ;  /* 0x000000ffffd47224 */ /* 0x000fe200078e00ff */
[----:B------:R-:W-:Y:S02]  /*0ab0*/  SHF.R.S32.HI R3, RZ, 0x1f, R0 ;  /* 0x0000001fff037819 */ /* 0x000fe40000011400 */
[----:B------:R-:W-:Y:S02]  /*0ac0*/  MOV R224, RZ ;  /* 0x000000ff00e07202 */ /* 0x000fe40000000f00 */
[CC--:B------:R-:W-:Y:S02]  /*0ad0*/  LEA.HI R2, R3.reuse, R0.reuse, RZ, 0x4 ;  /* 0x0000000003027211 */ /* 0x0c0fe400078f20ff */
[----:B------:R-:W-:-:S02]  /*0ae0*/  LEA.HI R4, R3, R0, RZ, 0x5 ;  /* 0x0000000003047211 */ /* 0x000fc400078f28ff */
[----:B------:R-:W-:Y:S02]  /*0af0*/  SHF.R.S32.HI R7, RZ, 0x4, R2 ;  /* 0x00000004ff077819 */ /* 0x000fe40000011402 */
[----:B------:R-:W-:Y:S01]  /*0b00*/  LOP3.LUT R5, R2, 0x3fffff0, RZ, 0xc0, !PT ;  /* 0x03fffff002057812 */ /* 0x000fe200078ec0ff */
[----:B------:R-:W-:Y:S01]  /*0b10*/  IMAD.SHL.U32 R4, R4, 0x20, RZ ;  /* 0x0000002004047824 */ /* 0x000fe200078e00ff */
[----:B------:R-:W-:Y:S01]  /*0b20*/  LEA.HI R2, R2, R7, RZ, 0x1 ;  /* 0x0000000702027211 */ /* 0x000fe200078f08ff */
[----:B------:R-:W-:Y:S01]  /*0b30*/  UIADD3 UR4, UR4, 0x14400, URZ ;  /* 0x0001440004047890 */ /* 0x000fe2000fffe03f */
[----:B------:R-:W-:Y:S01]  /*0b40*/  LEA.HI R219, R3, R0, RZ, 0x3 ;  /* 0x0000000003db7211 */ /* 0x000fe200078f18ff */
[----:B------:R-:W-:Y:S01]  /*0b50*/  IMAD.IADD R5, R0, 0x1, -R5 ;  /* 0x0000000100057824 */ /* 0x000fe200078e0a05 */
[----:B------:R-:W-:Y:S02]  /*0b60*/  LOP3.LUT R2, R2, 0x1ffffffe, RZ, 0xc0, !PT ;  /* 0x1ffffffe02027812 */ /* 0x000fe400078ec0ff */
[----:B------:R-:W-:-:S02]  /*0b70*/  LOP3.LUT R4, R4, 0xfffffc00, RZ, 0xc0, !PT ;  /* 0xfffffc0004047812 */ /* 0x000fc400078ec0ff */
[----:B------:R-:W-:Y:S01]  /*0b80*/  LOP3.LUT R9, R219, 0xfffffff8, RZ, 0xc0, !PT ;  /* 0xfffffff8db097812 */ /* 0x000fe200078ec0ff */
[----:B------:R-:W-:Y:S01]  /*0b90*/  IMAD.IADD R2, R7, 0x1, -R2 ;  /* 0x0000000107027824 */ /* 0x000fe200078e0a02 */
[----:B------:R-:W-:Y:S02]  /*0ba0*/  LEA R5, R5, R4, 0x6 ;  /* 0x0000000405057211 */ /* 0x000fe400078e30ff */
[----:B------:R-:W-:Y:S01]  /*0bb0*/  LEA.HI R3, R3, R0, RZ, 0x6 ;  /* 0x0000000003037211 */ /* 0x000fe200078f30ff */
[----:B------:R-:W-:Y:S01]  /*0bc0*/  IMAD.IADD R8, R0, 0x1, -R9 ;  /* 0x0000000100087824 */ /* 0x000fe200078e0a09 */
[----:B------:R-:W-:Y:S01]  /*0bd0*/  LEA R0, R2, R5, 0x3 ;  /* 0x0000000502007211 */ /* 0x000fe200078e18ff */
[----:B------:R-:W-:Y:S01]  /*0be0*/  IMAD.U32 R2, RZ, RZ, UR4 ;  /* 0x00000004ff027e24 */ /* 0x000fe2000f8e00ff */
[----:B------:R-:W-:Y:S01]  /*0bf0*/  SHF.R.S32.HI R219, RZ, 0x3, R219 ;  /* 0x00000003ffdb7819 */ /* 0x000fe200000114db */
[----:B------:R-:W-:Y:S01]  /*0c00*/  IMAD.SHL.U32 R214, R8, 0x4, RZ ;  /* 0x0000000408d67824 */ /* 0x000fe200078e00ff */
[----:B------:R-:W-:Y:S01]  /*0c10*/  MOV R226, RZ ;  /* 0x000000ff00e27202 */ /* 0x000fe20000000f00 */
[----:B------:R0:W-:Y:S01]  /*0c20*/  STL [R1+0x7c], R0 ;  /* 0x00007c0001007387 */ /* 0x0001e20000100800 */
[----:B------:R-:W-:Y:S01]  /*0c30*/  IMAD.SHL.U32 R3, R3, 0x8, RZ ;  /* 0x0000000803037824 */ /* 0x000fe200078e00ff */
[C---:B------:R-:W-:Y:S01]  /*0c40*/  IADD3 R6, R219.reuse, 0x40, RZ ;  /* 0x00000040db067810 */ /* 0x040fe20007ffe0ff */
[----:B------:R-:W-:Y:S01]  /*0c50*/  IMAD.SHL.U32 R225, R219, 0x40, RZ ;  /* 0x00000040dbe17824 */ /* 0x000fe200078e00ff */
[----:B------:R-:W-:Y:S01]  /*0c60*/  STL [R1+0x68], R8 ;  /* 0x0000680801007387 */ /* 0x000fe20000100800 */
[----:B------:R-:W-:Y:S01]  /*0c70*/  VIADD R220, R214, 0x40 ;  /* 0x00000040d6dc7836 */ /* 0x000fe20000000000 */
[----:B------:R-:W-:Y:S01]  /*0c80*/  LOP3.LUT R229, R3, 0xfffffe00, RZ, 0xc0, !PT ;  /* 0xfffffe0003e57812 */ /* 0x000fe200078ec0ff */
[----:B------:R-:W-:Y:S01]  /*0c90*/  IMAD.SHL.U32 R16, R8, 0x8, RZ ;  /* 0x0000000808107824 */ /* 0x000fe200078e00ff */
[----:B------:R-:W-:Y:S01]  /*0ca0*/  LOP3.LUT R225, R225, 0x1c0, RZ, 0xc0, !PT ;  /* 0x000001c0e1e17812 */ /* 0x000fe200078ec0ff */
[----:B------:R-:W-:Y:S01]  /*0cb0*/  STL [R1+0x74], RZ ;  /* 0x000074ff01007387 */ /* 0x000fe20000100800 */
[----:B0-----:R-:W-:Y:S01]  /*0cc0*/  IMAD.U32 R0, RZ, RZ, UR5 ;  /* 0x00000005ff007e24 */ /* 0x001fe2000f8e00ff */
[----:B------:R-:W-:Y:S01]  /*0cd0*/  IADD3 R213, R214, R220, RZ ;  /* 0x000000dcd6d57210 */ /* 0x000fe20007ffe0ff */
[----:B------:R-:W-:Y:S01]  /*0ce0*/  VIADD R0, R219, 0x20 ;  /* 0x00000020db007836 */ /* 0x000fe20000000000 */
[----:B------:R-:W-:Y:S01]  /*0cf0*/  STL [R1+0x50], RZ ;  /* 0x000050ff01007387 */ /* 0x000fe20000100800 */
[----:B------:R-:W-:Y:S01]  /*0d00*/  SHF.R.S32.HI R3, RZ, 0x1f, R6 ;  /* 0x0000001fff037819 */ /* 0x000fe20000011406 */
[C---:B------:R-:W-:Y:S01]  /*0d10*/  VIADD R19, R16.reuse, 0xc0 ;  /* 0x000000c010137836 */ /* 0x040fe20000000000 */
[----:B------:R-:W-:Y:S01]  /*0d20*/  IADD3 R18, R16, 0x80, RZ ;  /* 0x0000008010127810 */ /* 0x000fe20007ffe0ff */
[----:B------:R0:W-:Y:S01]  /*0d30*/  STL [R1+0x70], R2 ;  /* 0x0000700201007387 */ /* 0x0001e20000100800 */
[----:B------:R-:W-:Y:S01]  /*0d40*/  SHF.R.S32.HI R5, RZ, 0x1f, R0 ;  /* 0x0000001fff057819 */ /* 0x000fe20000011400 */
[C---:B------:R-:W-:Y:S01]  /*0d50*/  VIADD R221, R214.reuse, 0x20 ;  /* 0x00000020d6dd7836 */ /* 0x040fe20000000000 */
[----:B------:R-:W-:Y:S01]  /*0d60*/  LEA.HI R3, R3, R6, RZ, 0x3 ;  /* 0x0000000603037211 */ /* 0x000fe200078f18ff */
[----:B------:R-:W-:Y:S01]  /*0d70*/  VIADD R222, R214, 0x60 ;  /* 0x00000060d6de7836 */ /* 0x000fe20000000000 */
[----:B------:R-:W-:Y:S01]  /*0d80*/  LEA.HI R5, R5, R0, RZ, 0x3 ;  /* 0x0000000005057211 */ /* 0x000fe200078f18ff */
[----:B------:R-:W-:Y:S01]  /*0d90*/  IMAD.SHL.U32 R0, R0, 0x40, RZ ;  /* 0x0000004000007824 */ /* 0x000fe200078e00ff */
[----:B------:R-:W-:-:S02]  /*0da0*/  SHF.L.U32 R3, R3, 0x6, RZ ;  /* 0x0000000603037819 */ /* 0x000fc400000006ff */
[----:B------:R-:W-:Y:S01]  /*0db0*/  SHF.R.S32.HI R17, RZ, 0x1f, R16 ;  /* 0x0000001fff117819 */ /* 0x000fe20000011410 */
[----:B------:R-:W-:Y:S01]  /*0dc0*/  IMAD.SHL.U32 R5, R5, 0x40, RZ ;  /* 0x0000004005057824 */ /* 0x000fe200078e00ff */
[----:B------:R-:W-:Y:S02]  /*0dd0*/  LOP3.LUT R4, R0, 0x1c0, RZ, 0xc0, !PT ;  /* 0x000001c000047812 */ /* 0x000fe400078ec0ff */
[----:B0-----:R-:W-:Y:S02]  /*0de0*/  SHF.L.U32 R2, R6, 0x6, RZ ;  /* 0x0000000606027819 */ /* 0x001fe400000006ff */
[----:B------:R-:W-:Y:S02]  /*0df0*/  SHF.R.U32.HI R0, RZ, 0x3, R225 ;  /* 0x00000003ff007819 */ /* 0x000fe400000116e1 */
[----:B------:R-:W-:Y:S02]  /*0e00*/  SHF.R.S32.HI R0, RZ, 0x1f, R213 ;  /* 0x0000001fff007819 */ /* 0x000fe400000114d5 */
[----:B------:R-:W-:-:S02]  /*0e10*/  LOP3.LUT R2, R2, 0x1c0, RZ, 0xc0, !PT ;  /* 0x000001c002027812 */ /* 0x000fc400078ec0ff */
[----:B------:R-:W-:Y:S02]  /*0e20*/  LEA.HI R0, R0, R213, RZ, 0x3 ;  /* 0x000000d500007211 */ /* 0x000fe400078f18ff */
[----:B------:R-:W-:Y:S02]  /*0e30*/  SHF.R.U32.HI R6, RZ, 0x3, R4 ;  /* 0x00000003ff067819 */ /* 0x000fe40000011604 */
[----:B------:R-:W-:Y:S02]  /*0e40*/  SHF.R.U32.HI R4, RZ, 0x3, R2 ;  /* 0x00000003ff047819 */ /* 0x000fe40000011602 */
[----:B------:R-:W-:Y:S02]  /*0e50*/  LOP3.LUT R23, R0, 0xfffffff8, RZ, 0xc0, !PT ;  /* 0xfffffff800177812 */ /* 0x000fe400078ec0ff */
[----:B------:R-:W-:Y:S02]  /*0e60*/  LOP3.LUT R2, R5, 0xfffffe00, RZ, 0xc0, !PT ;  /* 0xfffffe0005027812 */ /* 0x000fe400078ec0ff */
[----:B------:R-:W-:-:S02]  /*0e70*/  LOP3.LUT R0, R3, 0xfffffe00, RZ, 0xc0, !PT ;  /* 0xfffffe0003007812 */ /* 0x000fc400078ec0ff */
[----:B------:R-:W-:Y:S01]  /*0e80*/  SHF.R.S32.HI R218, RZ, 0x1f, R18 ;  /* 0x0000001fffda7819 */ /* 0x000fe20000011412 */
[----:B------:R0:W-:Y:S01]  /*0e90*/  STL [R1+0x58], R2 ;  /* 0x0000580201007387 */ /* 0x0001e20000100800 */
[----:B------:R-:W-:Y:S02]  /*0ea0*/  SHF.R.S32.HI R217, RZ, 0x1f, R19 ;  /* 0x0000001fffd97819 */ /* 0x000fe40000011413 */
[----:B------:R-:W-:Y:S01]  /*0eb0*/  SHF.R.S32.HI R216, RZ, 0x1f, R23 ;  /* 0x0000001fffd87819 */ /* 0x000fe20000011417 */
[----:B------:R0:W-:Y:S06]  /*0ec0*/  STL [R1+0x54], R0 ;  /* 0x0000540001007387 */ /* 0x0001ec0000100800 */
.L_x_674:
[----:B01-34-:R-:W0:Y:S01]  /*0ed0*/  LDC.64 R2, c[0x0][0xc88] ;  /* 0x00032200ff027b82 */ /* 0x01be220000000a00 */
[----:B------:R-:W-:Y:S01]  /*0ee0*/  ULDC.64 UR10, c[0x0][0x208] ;  /* 0x00008200000a7ab9 */ /* 0x000fe20000000a00 */
[----:B------:R-:W-:Y:S01]  /*0ef0*/  ULDC.64 UR4, c[0x0][0xa28] ;  /* 0x00028a0000047ab9 */ /* 0x000fe20000000a00 */
[----:B------:R-:W-:Y:S01]  /*0f00*/  ULDC.64 UR8, c[0x0][0xa18] ;  /* 0x0002860000087ab9 */ /* 0x000fe20000000a00 */
[----:B------:R-:W-:Y:S01]  /*0f10*/  ULDC.64 UR6, c[0x0][0xa08] ;  /* 0x0002820000067ab9 */ /* 0x000fe20000000a00 */
[----:B0-----:R-:W-:-:S05]  /*0f20*/  IMAD.WIDE R2, R31, 0x4, R2 ;  /* 0x000000041f027825 */ /* 0x001fca00078e0202 */
[----:B------:R-:W2:Y:S01]  /*0f30*/  LDG.E R8, desc[UR10][R2.64] ;  /* 0x0000000a02087981 */ /* 0x000ea2000c1e1900 */
[----:B------:R-:W-:Y:S02]  /*0f40*/  ISETP.NE.U32.AND P2, PT, RZ, UR4, PT ;  /* 0x00000004ff007c0c */ /* 0x000fe4000bf45070 */
[----:B------:R-:W-:Y:S02]  /*0f50*/  ISETP.NE.U32.AND P1, PT, RZ, UR8, PT ;  /* 0x00000008ff007c0c */ /* 0x000fe4000bf25070 */
[----:B------:R-:W-:Y:S02]  /*0f60*/  ISETP.NE.AND.EX P2, PT, RZ, UR5, PT, P2 ;  /* 0x00000005ff007c0c */ /* 0x000fe4000bf45320 */
[----:B------:R-:W-:Y:S02]  /*0f70*/  ISETP.NE.AND.EX P1, PT, RZ, UR9, PT, P1 ;  /* 0x00000009ff007c0c */ /* 0x000fe4000bf25310 */
[----:B------:R-:W-:Y:S02]  /*0f80*/  ISETP.NE.U32.AND P0, PT, RZ, UR6, PT ;  /* 0x00000006ff007c0c */ /* 0x000fe4000bf05070 */
[----:B------:R-:W-:-:S02]  /*0f90*/  MOV R120, RZ ;  /* 0x000000ff00787202 */ /* 0x000fc40000000f00 */
[----:B------:R-:W-:Y:S02]  /*0fa0*/  ISETP.NE.AND.EX P0, PT, RZ, UR7, PT, P0 ;  /* 0x00000007ff007c0c */ /* 0x000fe4000bf05300 */
[----:B--2---:R-:W-:Y:S01]  /*0fb0*/  SHF.R.S32.HI R0, RZ, 0x1f, R8 ;  /* 0x0000001fff007819 */ /* 0x004fe20000011408 */
[----:B------:R0:W-:Y:S02]  /*0fc0*/  STL [R1+0x64], R8 ;  /* 0x0000640801007387 */ /* 0x0001e40000100800 */
[C---:B------:R-:W-:Y:S01]  /*0fd0*/  @P2 LEA R2, P3, R8.reuse, UR4, 0x2 ;  /* 0x0000000408022c11 */ /* 0x040fe2000f8610ff */
[----:B------:R-:W-:Y:S01]  /*0fe0*/  ULDC UR4, c[0x0][0x288] ;  /* 0x0000a20000047ab9 */ /* 0x000fe20000000800 */
[C-C-:B------:R-:W-:Y:S01]  /*0ff0*/  SHF.L.U64.HI R27, R8.reuse, 0x2, R0.reuse ;  /* 0x00000002081b7819 */ /* 0x140fe20000010200 */
[----:B------:R0:W-:Y:S01]  /*1000*/  STL [R1+0x78], R29 ;  /* 0x0000781d01007387 */ /* 0x0001e20000100800 */
[----:B------:R-:W-:Y:S01]  /*1010*/  @P2 LEA.HI.X R3, R8, UR5, R0, 0x2, P3 ;  /* 0x0000000508032c11 */ /* 0x000fe200098f1400 */
[----:B------:R-:W-:-:S02]  /*1020*/  IMAD.MOV.U32 R0, RZ, RZ, RZ ;  /* 0x000000ffff007224 */ /* 0x000fc400078e00ff */
[----:B------:R0:W-:Y:S01]  /*1030*/  STL [R1+0x6c], R30 ;  /* 0x00006c1e01007387 */ /* 0x0001e20000100800 */
[----:B------:R-:W-:Y:S02]  /*1040*/  IMAD.SHL.U32 R26, R8, 0x4, RZ ;  /* 0x00000004081a7824 */ /* 0x000fe400078e00ff */
[----:B------:R-:W-:Y:S01]  /*1050*/  IMAD.U32 R140, RZ, RZ, UR4 ;  /* 0x00000004ff8c7e24 */ /* 0x000fe2000f8e00ff */
[----:B------:R-:W-:Y:S01]  /*1060*/  ULDC.64 UR4, c[0x0][0x418] ;  /* 0x0001060000047ab9 */ /* 0x000fe20000000a00 */
[----:B------:R0:W5:Y:S01]  /*1070*/  @P2 LDG.E R0, desc[UR10][R2.64] ;  /* 0x0000000a02002981 */ /* 0x000162000c1e1900 */
[----:B------:R-:W-:Y:S01]  /*1080*/  UISETP.NE.U32.AND UP0, UPT, UR4, URZ, UPT ;  /* 0x0000003f0400728c */ /* 0x000fe2000bf05070 */
[C---:B------:R-:W-:Y:S02]  /*1090*/  @P1 IADD3 R4, P2, R26.reuse, UR8, RZ ;  /* 0x000000081a041c10 */ /* 0x040fe4000ff5e0ff */
[----:B------:R-:W-:Y:S01]  /*10a0*/  IADD3 R6, P4, R26, UR6, RZ ;  /* 0x000000061a067c10 */ /* 0x000fe2000ff9e0ff */
[----:B------:R-:W-:Y:S01]  /*10b0*/  UISETP.NE.AND.EX UP0, UPT, UR5, URZ, UPT, UP0 ;  /* 0x0000003f0500728c */ /* 0x000fe2000bf05300 */
[C---:B------:R-:W-:Y:S01]  /*10c0*/  @P1 IADD3.X R5, R27.reuse, UR9, RZ, P2, !PT ;  /* 0x000000091b051c10 */ /* 0x040fe200097fe4ff */
[----:B------:R-:W-:Y:S01]  /*10d0*/  ULDC UR4, c[0x0][0x424] ;  /* 0x0001090000047ab9 */ /* 0x000fe20000000800 */
[----:B------:R-:W-:Y:S01]  /*10e0*/  ULDC.64 UR8, c[0x0][0xa20] ;  /* 0x0002880000087ab9 */ /* 0x000fe20000000a00 */
[----:B------:R-:W-:Y:S01]  /*10f0*/  IADD3.X R7, R27, UR7, RZ, P4, !PT ;  /* 0x000000071b077c10 */ /* 0x000fe2000a7fe4ff */
[----:B------:R-:W-:Y:S01]  /*1100*/  USEL UR4, UR4, 0x1, UP0 ;  /* 0x0000000104047887 */ /* 0x000fe20008000000 */
[----:B------:R-:W-:Y:S01]  /*1110*/  ISETP.NE.U32.AND P2, PT, RZ, UR8, PT ;  /* 0x00000008ff007c0c */ /* 0x000fe2000bf45070 */
[----:B------:R-:W-:Y:S01]  /*1120*/  ULDC UR5, c[0x0][0x2f0] ;  /* 0x0000bc0000057ab9 */ /* 0x000fe20000000800 */
[----:B------:R0:W5:Y:S01]  /*1130*/  @P1 LDG.E R140, desc[UR10][R4.64] ;  /* 0x0000000a048c1981 */ /* 0x000162000c1e1900 */
[----:B------:R-:W-:Y:S01]  /*1140*/  UIMAD UR4, UR4, UR5, URZ ;  /* 0x00000005040472a4 */ /* 0x000fe2000f8e023f */
[----:B------:R-:W-:-:S02]  /*1150*/  ISETP.NE.AND.EX P2, PT, RZ, UR9, PT, P2 ;  /* 0x00000009ff007c0c */ /* 0x000fc4000bf45320 */
[----:B------:R0:W5:Y:S01]  /*1160*/  @P0 LDG.E R120, desc[UR10][R6.64] ;  /* 0x0000000a06780981 */ /* 0x000162000c1e1900 */
[----:B------:R-:W-:Y:S01]  /*1170*/  ULDC UR5, c[0x0][0x348] ;  /* 0x0000d20000057ab9 */ /* 0x000fe20000000800 */
[----:B------:R-:W-:Y:S01]  /*1180*/  IMAD.MOV.U32 R91, RZ, RZ, R8 ;  /* 0x000000ffff5b7224 */ /* 0x000fe200078e0008 */
[----:B------:R-:W-:Y:S08]  /*1190*/  @P1 BRA `(.L_x_437) ;  /* 0x0000000000281947 */ /* 0x000ff00003800000 */
[----:B------:R-:W-:Y:S02]  /*11a0*/  ULDC.64 UR6, c[0x0][0xa00] ;  /* 0x0002800000067ab9 */ /* 0x000fe40000000a00 */
[----:B------:R-:W-:-:S04]  /*11b0*/  ISETP.NE.U32.AND P1, PT, RZ, UR6, PT ;  /* 0x00000006ff007c0c */ /* 0x000fc8000bf25070 */
[----:B------:R-:W-:-:S13]  /*11c0*/  ISETP.NE.AND.EX P1, PT, RZ, UR7, PT, P1 ;  /* 0x00000007ff007c0c */ /* 0x000fda000bf25310 */
[----:B------:R-:W-:Y:S05]  /*11d0*/  @!P1 BRA `(.L_x_437) ;  /* 0x0000000000189947 */ /* 0x000fea0003800000 */
[----:B0-----:R-:W0:Y:S01]  /*11e0*/  LDC.64 R2, c[0x0][0xa00] ;  /* 0x00028000ff027b82 */ /* 0x001e220000000a00 */
[----:B------:R-:W-:Y:S01]  /*11f0*/  ULDC.64 UR6, c[0x0][0x208] ;  /* 0x0000820000067ab9 */ /* 0x000fe20000000a00 */
[----:B0-----:R-:W-:-:S05]  /*1200*/  IMAD.WIDE R2, R91, 0x4, R2 ;  /* 0x000000045b027825 */ /* 0x001fca00078e0202 */
[----:B-----5:R-:W2:Y:S04]  /*1210*/  LDG.E R140, desc[UR6][R2.64] ;  /* 0x00000006028c7981 */ /* 0x020ea8000c1e1900 */
[----:B------:R-:W2:Y:S02]  /*1220*/  LDG.E R5, desc[UR6][R2.64+0x4] ;  /* 0x0000040602057981 */ /* 0x000ea4000c1e1900 */
[----:B--2---:R-:W-:-:S07]  /*1230*/  IADD3 R140, -R140, R5, RZ ;  /* 0x000000058c8c7210 */ /* 0x004fce0007ffe1ff */
.L_x_437:
[----:B------:R-:W-:Y:S02]  /*1240*/  IMAD.U32 R24, RZ, RZ, UR5 ;  /* 0x00000005ff187e24 */ /* 0x000fe4000f8e00ff */
[----:B------:R-:W-:Y:S01]  /*1250*/  IMAD.U32 R25, RZ, RZ, UR4 ;  /* 0x00000004ff197e24 */ /* 0x000fe2000f8e00ff */
[----:B------:R-:W-:Y:S06]  /*1260*/  @!P2 BRA `(.L_x_438) ;  /* 0x000000000014a947 */ /* 0x000fec0003800000 */
[----:B0-----:R-:W-:Y:S01]  /*1270*/  IADD3 R2, P0, R26, UR8, RZ ;  /* 0x000000081a027c10 */ /* 0x001fe2000ff1e0ff */
[----:B------:R-:W-:-:S03]  /*1280*/  ULDC.64 UR4, c[0x0][0x208] ;  /* 0x0000820000047ab9 */ /* 0x000fc60000000a00 */
[----:B------:R-:W-:-:S05]  /*1290*/  IADD3.X R3, R27, UR9, RZ, P0, !PT ;  /* 0x000000091b037c10 */ /* 0x000fca00087fe4ff */
[----:B------:R1:W5:Y:S01]  /*12a0*/  LDG.E R25, desc[UR4][R2.64] ;  /* 0x0000000402197981 */ /* 0x000362000c1e1900 */
[----:B------:R-:W-:Y:S05]  /*12b0*/  BRA `(.L_x_439) ;  /* 0x0000000000147947 */ /* 0x000fea0003800000 */
.L_x_438:
[----:B------:R-:W-:Y:S05]  /*12c0*/  @!P0 BRA `(.L_x_439) ;  /* 0x0000000000108947 */ /* 0x000fea0003800000 */
[----:B------:R-:W-:Y:S02]  /*12d0*/  ULDC.64 UR4, c[0x0][0x208] ;  /* 0x0000820000047ab9 */ /* 0x000fe40000000a00 */
[----:B0-----:R-:W2:Y:S04]  /*12e0*/  LDG.E R2, desc[UR4][R6.64] ;  /* 0x0000000406027981 */ /* 0x001ea8000c1e1900 */
[----:B------:R-:W2:Y:S02]  /*12f0*/  LDG.E R25, desc[UR4][R6.64+0x4] ;  /* 0x0000040406197981 */ /* 0x000ea4000c1e1900 */
[----:B--2---:R-:W-:-:S07]  /*1300*/  IADD3 R25, -R2, R25, RZ ;  /* 0x0000001902197210 */ /* 0x004fce0007ffe1ff */
.L_x_439:
[----:B------:R-:W-:Y:S01]  /*1310*/  ULDC.64 UR4, c[0x0][0xa10] ;  /* 0x0002840000047ab9 */ /* 0x000fe20000000a00 */
[----:B------:R-:W-:Y:S01]  /*1320*/  ULDC.64 UR6, c[0x0][0x208] ;  /* 0x0000820000067ab9 */ /* 0x000fe20000000a00 */
[----:B------:R-:W-:-:S04]  /*1330*/  ISETP.NE.U32.AND P0, PT, RZ, UR4, PT ;  /* 0x00000004ff007c0c */ /* 0x000fc8000bf05070 */
[----:B------:R-:W-:Y:S01]  /*1340*/  ISETP.NE.AND.EX P0, PT, RZ, UR5, PT, P0 ;  /* 0x00000005ff007c0c */ /* 0x000fe2000bf05300 */
[----:B0----5:R-:W-:Y:S01]  /*1350*/  IMAD.IADD R8, R25, 0x1, -R0 ;  /* 0x0000000119087824 */ /* 0x021fe200078e0a00 */
[----:B------:R-:W-:-:S11]  /*1360*/  ULDC.64 UR4, c[0x0][0xa30] ;  /* 0x00028c0000047ab9 */ /* 0x000fd60000000a00 */
[----:B-1----:R-:W0:Y:S02]  /*1370*/  @P0 LDC.64 R2, c[0x0][0xa10] ;  /* 0x00028400ff020b82 */ /* 0x002e240000000a00 */
[----:B0-----:R-:W-:-:S05]  /*1380*/  @P0 IMAD.WIDE R2, R91, 0x4, R2 ;  /* 0x000000045b020825 */ /* 0x001fca00078e0202 */
[----:B------:R-:W2:Y:S04]  /*1390*/  @P0 LDG.E R6, desc[UR6][R2.64] ;  /* 0x0000000602060981 */ /* 0x000ea8000c1e1900 */
[----:B------:R-:W2:Y:S01]  /*13a0*/  @P0 LDG.E R7, desc[UR6][R2.64+0x4] ;  /* 0x0000040602070981 */ /* 0x000ea2000c1e1900 */
[----:B------:R-:W-:Y:S01]  /*13b0*/  IADD3 R116, -R8, RZ, RZ ;  /* 0x000000ff08747210 */ /* 0x000fe20007ffe1ff */
[----:B------:R-:W-:Y:S01]  /*13c0*/  IMAD.MOV.U32 R136, RZ, RZ, R25 ;  /* 0x000000ffff887224 */ /* 0x000fe200078e0019 */
[----:B------:R-:W-:Y:S02]  /*13d0*/  ISETP.NE.U32.AND P1, PT, RZ, UR4, PT ;  /* 0x00000004ff007c0c */ /* 0x000fe4000bf25070 */
[----:B------:R-:W-:Y:S02]  /*13e0*/  VIMNMX R116, RZ, R116, !PT ;  /* 0x00000074ff747248 */ /* 0x000fe40007fe0100 */
[----:B------:R-:W-:-:S13]  /*13f0*/  ISETP.NE.AND.EX P1, PT, RZ, UR5, PT, P1 ;  /* 0x00000005ff007c0c */ /* 0x000fda000bf25310 */
[----:B------:R-:W-:-:S04]  /*1400*/  @P1 IADD3 R4, P2, R26, UR4, RZ ;  /* 0x000000041a041c10 */ /* 0x000fc8000ff5e0ff */
[----:B------:R-:W-:-:S05]  /*1410*/  @P1 IADD3.X R5, R27, UR5, RZ, P2, !PT ;  /* 0x000000051b051c10 */ /* 0x000fca00097fe4ff */
[----:B------:R0:W5:Y:S01]  /*1420*/  @P1 LDG.E R136, desc[UR6][R4.64] ;  /* 0x0000000604881981 */ /* 0x000162000c1e1900 */
[----:B--2---:R-:W-:-:S05]  /*1430*/  @P0 IADD3 R24, -R6, R7, RZ ;  /* 0x0000000706180210 */ /* 0x004fca0007ffe1ff */
[----:B------:R-:W-:-:S04]  /*1440*/  IMAD.IADD R180, R8, 0x1, R24 ;  /* 0x0000000108b47824 */ /* 0x000fc800078e0218 */
[----:B------:R-:W-:-:S04]  /*1450*/  VIADD R0, R180, 0x4f ;  /* 0x0000004fb4007836 */ /* 0x000fc80000000000 */
[----:B------:R-:W-:-:S05]  /*1460*/  IMAD.HI R0, R0, 0x66666667, RZ ;  /* 0x6666666700007827 */ /* 0x000fca00078e02ff */
[----:B------:R-:W-:-:S04]  /*1470*/  SHF.R.U32.HI R223, RZ, 0x1f, R0 ;  /* 0x0000001fffdf7819 */ /* 0x000fc80000011600 */
[----:B------:R-:W-:-:S05]  /*1480*/  LEA.HI.SX32 R223, R0, R223, 0x1b ;  /* 0x000000df00df7211 */ /* 0x000fca00078fdaff */
[----:B------:R-:W-:-:S05]  /*1490*/  IMAD R3, R223, 0x50, -R8 ;  /* 0x00000050df037824 */ /* 0x000fca00078e0a08 */
[----:B------:R-:W-:-:S04]  /*14a0*/  VIMNMX R3, R3, R24, PT ;  /* 0x0000001803037248 */ /* 0x000fc80003fe0100 */
[----:B------:R-:W-:Y:S01]  /*14b0*/  ISETP.GT.AND P0, PT, R3, R116, PT ;  /* 0x000000740300720c */ /* 0x000fe20003f04270 */
[----:B------:R-:W-:-:S05]  /*14c0*/  IMAD.WIDE.U32 R116, R116, -0x33333333, RZ ;  /* 0xcccccccd74747825 */ /* 0x000fca00078e00ff */
[----:B------:R-:W-:-:S05]  /*14d0*/  SHF.R.U32.HI R116, RZ, 0x6, R117 ;  /* 0x00000006ff747819 */ /* 0x000fca0000011675 */
[----:B------:R-:W-:Y:S02]  /*14e0*/  IMAD.MOV.U32 R2, RZ, RZ, R116 ;  /* 0x000000ffff027224 */ /* 0x000fe400078e0074 */
[----:B------:R-:W-:-:S04]  /*14f0*/  @P0 VIADD R0, R3, 0x4f ;  /* 0x0000004f03000836 */ /* 0x000fc80000000000 */
[----:B------:R-:W-:-:S05]  /*1500*/  @P0 IMAD.HI R0, R0, 0x66666667, RZ ;  /* 0x6666666700000827 */ /* 0x000fca00078e02ff */
[----:B------:R-:W-:-:S04]  /*1510*/  @P0 SHF.R.U32.HI R3, RZ, 0x1f, R0 ;  /* 0x0000001fff030819 */ /* 0x000fc80000011600 */
[----:B------:R-:W-:Y:S02]  /*1520*/  @P0 LEA.HI.SX32 R2, R0, R3, 0x1b ;  /* 0x0000000300020211 */ /* 0x000fe400078fdaff */
[----:B------:R-:W-:Y:S02]  /*1530*/  PLOP3.LUT P0, PT, PT, PT, PT, 0x80, 0x0 ;  /* 0x000000000000781c */ /* 0x000fe40003f0f070 */
[----:B------:R-:W-:-:S13]  /*1540*/  ISETP.GT.AND P1, PT, R2, R116, PT ;  /* 0x000000740200720c */ /* 0x000fda0003f24270 */
[----:B0-----:R-:W-:Y:S05]  /*1550*/  @!P1 BRA `(.L_x_440) ;  /* 0x0000009000e49947 */ /* 0x001fea0003800000 */
[----:B------:R-:W-:Y:S01]  /*1560*/  IADD3 R0, R22, 0x24400, RZ ;  /* 0x0002440016007810 */ /* 0x000fe20007ffe0ff */
[----:B------:R-:W-:Y:S03]  /*1570*/  BSSY B6, `(.L_x_441) ;  /* 0x0000013000067945 */ /* 0x000fe60003800000 */
[----:B------:R-:W-:-:S13]  /*1580*/  LOP3.LUT P0, RZ, R0, 0x3ff, RZ, 0xc0, !PT ;  /* 0x000003ff00ff7812 */ /* 0x000fda000780c0ff */
[----:B------:R-:W-:Y:S05]  /*1590*/  @!P0 BRA `(.L_x_442) ;  /* 0x0000000000408947 */ /* 0x000fea0003800000 */
        /* <DEDUP_REMOVED lines=9> */
[----:B------:R-:W-:Y:S01]  /*1630*/  IMAD.U32 R7, RZ, RZ, UR5 ;  /* 0x00000005ff077e24 */ /* 0x000fe2000f8e00ff */
[----:B------:R-:W-:Y:S01]  /*1640*/  MOV R11, UR7 ;  /* 0x00000007000b7c02 */ /* 0x000fe20008000f00 */
[----:B------:R-:W-:Y:S01]  /*1650*/  IMAD.MOV.U32 R8, RZ, RZ, 0x70 ;  /* 0x00000070ff087424 */ /* 0x000fe200078e00ff */
[----:B------:R-:W-:Y:S01]  /*1660*/  MOV R13, RZ ;  /* 0x000000ff000d7202 */ /* 0x000fe20000000f00 */
[----:B0-----:R-:W-:-:S07]  /*1670*/  IMAD.MOV.U32 R12, RZ, RZ, 0x1 ;  /* 0x00000001ff0c7424 */ /* 0x001fce00078e00ff */
[----:B------:R-:W-:-:S07]  /*1680*/  LEPC R20, `(.L_x_442) ;  /* 0x000000001014794e */ /* 0x000fce0000000000 */
[----:B-1---5:R-:W-:Y:S05]  /*1690*/  CALL.ABS.NOINC R14 ;  /* 0x000000000e007343 */ /* 0x022fea0003c00000 */
.L_x_442:
[----:B------:R-:W-:Y:S05]  /*16a0*/  BSYNC B6 ;  /* 0x0000000000067941 */ /* 0x000fea0003800000 */
.L_x_441:
[----:B------:R-:W-:Y:S01]  /*16b0*/  VIADD R0, R22, 0x400 ;  /* 0x0000040016007836 */ /* 0x000fe20000000000 */
[----:B------:R-:W-:Y:S04]  /*16c0*/  BSSY B6, `(.L_x_443) ;  /* 0x0000013000067945 */ /* 0x000fe80003800000 */
[----:B------:R-:W-:-:S13]  /*16d0*/  LOP3.LUT P0, RZ, R0, 0x3ff, RZ, 0xc0, !PT ;  /* 0x000003ff00ff7812 */ /* 0x000fda000780c0ff */
[----:B------:R-:W-:Y:S05]  /*16e0*/  @!P0 BRA `(.L_x_444) ;  /* 0x0000000000408947 */ /* 0x000fea0003800000 */
[----:B------:R-:W-:Y:S01]  /*16f0*/  MOV R0, 0x0 ;  /* 0x0000000000007802 */ /* 0x000fe20000000f00 */
[----:B------:R-:W-:Y:S01]  /*1700*/  ULDC.64 UR4, c[0x4][0x138] ;  /* 0x01004e0000047ab9 */ /* 0x000fe20000000a00 */
[----:B------:R-:W-:Y:S01]  /*1710*/  ULDC.64 UR6, c[0x4][0xa8] ;  /* 0x01002a0000067ab9 */ /* 0x000fe20000000a00 */
[----:B------:R-:W-:Y:S01]  /*1720*/  IMAD.U32 R4, RZ, RZ, UR4 ;  /* 0x00000004ff047e24 */ /* 0x000fe2000f8e00ff */
[----:B------:R0:W1:Y:S01]  /*1730*/  LDC.64 R14, c[0x4][R0] ;  /* 0x01000000000e7b82 */ /* 0x0000620000000a00 */
[----:B------:R-:W-:Y:S01]  /*1740*/  MOV R5, UR5 ;  /* 0x0000000500057c02 */ /* 0x000fe20008000f00 */
[----:B------:R-:W-:Y:S01]  /*1750*/  ULDC.64 UR4, c[0x4][0x140] ;  /* 0x0100500000047ab9 */ /* 0x000fe20000000a00 */
[----:B------:R-:W-:Y:S01]  /*1760*/  MOV R10, UR6 ;  /* 0x00000006000a7c02 */ /* 0x000fe20008000f00 */
[----:B------:R-:W-:Y:S01]  /*1770*/  IMAD.U32 R6, RZ, RZ, UR4 ;  /* 0x00000004ff067e24 */ /* 0x000fe2000f8e00ff */
[----:B------:R-:W-:Y:S01]  /*1780*/  MOV R12, 0x1 ;  /* 0x00000001000c7802 */ /* 0x000fe20000000f00 */
[----:B------:R-:W-:-:S02]  /*1790*/  IMAD.U32 R7, RZ, RZ, UR5 ;  /* 0x00000005ff077e24 */ /* 0x000fc4000f8e00ff */
[----:B------:R-:W-:Y:S02]  /*17a0*/  IMAD.U32 R11, RZ, RZ, UR7 ;  /* 0x00000007ff0b7e24 */ /* 0x000fe4000f8e00ff */
[----:B------:R-:W-:Y:S02]  /*17b0*/  IMAD.MOV.U32 R8, RZ, RZ, 0x70 ;  /* 0x00000070ff087424 */ /* 0x000fe400078e00ff */
[----:B0-----:R-:W-:-:S07]  /*17c0*/  IMAD.MOV.U32 R13, RZ, RZ, RZ ;  /* 0x000000ffff0d7224 */ /* 0x001fce00078e00ff */
[----:B------:R-:W-:-:S07]  /*17d0*/  LEPC R20, `(.L_x_444) ;  /* 0x000000001014794e */ /* 0x000fce0000000000 */
[----:B-1---5:R-:W-:Y:S05]  /*17e0*/  CALL.ABS.NOINC R14 ;  /* 0x000000000e007343 */ /* 0x022fea0003c00000 */
.L_x_444:
[----:B------:R-:W-:Y:S05]  /*17f0*/  BSYNC B6 ;  /* 0x0000000000067941 */ /* 0x000fea0003800000 */
.L_x_443:
[----:B------:R-:W2:Y:S01]  /*1800*/  LDL R32, [R1+0x58] ;  /* 0x0000580001207983 */ /* 0x000ea20000100800 */
[----:B------:R-:W-:-:S03]  /*1810*/  ULDC.64 UR4, c[0x0][0x9f8] ;  /* 0x00027e0000047ab9 */ /* 0x000fc60000000a00 */
[----:B------:R-:W3:Y:S01]  /*1820*/  LDL R28, [R1+0x54] ;  /* 0x00005400011c7983 */ /* 0x000ee20000100800 */
[----:B------:R-:W-:Y:S01]  /*1830*/  ISETP.NE.U32.AND P0, PT, RZ, UR4, PT ;  /* 0x00000004ff007c0c */ /* 0x000fe2000bf05070 */
[----:B------:R-:W-:Y:S01]  /*1840*/  ULDC.64 UR6, c[0x0][0x208] ;  /* 0x0000820000067ab9 */ /* 0x000fe20000000a00 */
[----:B------:R-:W0:Y:S01]  /*1850*/  LDC R115, c[0x0][0x3f4] ;  /* 0x0000fd00ff737b82 */ /* 0x000e220000000800 */
[----:B------:R-:W4:Y:S01]  /*1860*/  LDL R11, [R1+0x68] ;  /* 0x00006800010b7983 */ /* 0x000f220000100800 */
[----:B------:R-:W-:-:S06]  /*1870*/  ISETP.NE.AND.EX P0, PT, RZ, UR5, PT, P0 ;  /* 0x00000005ff007c0c */ /* 0x000fcc000bf05300 */
[----:B------:R-:W1:Y:S07]  /*1880*/  LDC.64 R98, c[0x0][0x3f8] ;  /* 0x0000fe00ff627b82 */ /* 0x000e6e0000000a00 */
[----:B------:R-:W-:Y:S01]  /*1890*/  @P0 IADD3 R4, P1, R26, UR4, RZ ;  /* 0x000000041a040c10 */ /* 0x000fe2000ff3e0ff */
[----:B------:R-:W0:Y:S01]  /*18a0*/  LDC.64 R92, c[0x0][0x408] ;  /* 0x00010200ff5c7b82 */ /* 0x000e220000000a00 */
[----:B------:R-:W-:Y:S02]  /*18b0*/  ULDC UR4, c[0x0][0x2f4] ;  /* 0x0000bd0000047ab9 */ /* 0x000fe40000000800 */
[----:B------:R-:W-:-:S05]  /*18c0*/  @P0 IADD3.X R5, R27, UR5, RZ, P1, !PT ;  /* 0x000000051b050c10 */ /* 0x000fca0008ffe4ff */
[----:B------:R0:W4:Y:S01]  /*18d0*/  @P0 LDG.E R91, desc[UR6][R4.64] ;  /* 0x00000006045b0981 */ /* 0x000122000c1e1900 */
[----:B------:R-:W-:Y:S01]  /*18e0*/  ISETP.GE.AND P1, PT, R213, UR4, PT ;  /* 0x00000004d5007c0c */ /* 0x000fe2000bf26270 */
[C---:B------:R-:W-:Y:S01]  /*18f0*/  VIADD R34, R219.reuse, 0x40 ;  /* 0x00000040db227836 */ /* 0x040fe20000000000 */
[----:B------:R-:W-:Y:S01]  /*1900*/  ISETP.GE.AND P0, PT, R16, UR4, PT ;  /* 0x0000000410007c0c */ /* 0x000fe2000bf06270 */
[C---:B------:R-:W-:Y:S01]  /*1910*/  VIADD R21, R219.reuse, 0x40 ;  /* 0x00000040db157836 */ /* 0x040fe20000000000 */
[----:B------:R-:W-:Y:S01]  /*1920*/  SEL R3, RZ, 0xffffffff, P1 ;  /* 0xffffffffff037807 */ /* 0x000fe20000800000 */
[----:B------:R-:W-:Y:S01]  /*1930*/  IMAD.SHL.U32 R34, R34, 0x40, RZ ;  /* 0x0000004022227824 */ /* 0x000fe200078e00ff */
[----:B------:R-:W-:Y:S01]  /*1940*/  SEL R0, RZ, 0x1, P0 ;  /* 0x00000001ff007807 */ /* 0x000fe20000000000 */
[-C--:B-1----:R-:W-:Y:S01]  /*1950*/  IMAD.WIDE.U32 R100, R219, R98.reuse, R16 ;  /* 0x00000062db647225 */ /* 0x082fe200078e0010 */
[----:B------:R-:W-:Y:S01]  /*1960*/  ISETP.GE.AND P2, PT, R18, UR4, PT ;  /* 0x0000000412007c0c */ /* 0x000fe2000bf46270 */
[----:B------:R-:W1:Y:S01]  /*1970*/  S2R R138, SR_TID.X ;  /* 0x00000000008a7919 */ /* 0x000e620000002100 */
[----:B------:R-:W-:Y:S01]  /*1980*/  SHF.R.S32.HI R7, RZ, 0x1f, R219 ;  /* 0x0000001fff077819 */ /* 0x000fe200000114db */
[----:B------:R-:W-:Y:S01]  /*1990*/  IMAD.SHL.U32 R3, R3, 0x2, RZ ;  /* 0x0000000203037824 */ /* 0x000fe200078e00ff */
[----:B------:R-:W-:Y:S01]  /*19a0*/  SHF.R.S32.HI R215, RZ, 0x1f, R214 ;  /* 0x0000001fffd77819 */ /* 0x000fe200000114d6 */
[----:B------:R-:W-:Y:S01]  /*19b0*/  VIADD R31, R219, 0x20 ;  /* 0x00000020db1f7836 */ /* 0x000fe20000000000 */
[----:B0-----:R-:W-:Y:S01]  /*19c0*/  ISETP.GE.AND P1, PT, R213, R115, PT ;  /* 0x00000073d500720c */ /* 0x001fe20003f26270 */
[----:B------:R-:W-:Y:S01]  /*19d0*/  IMAD R6, R7, R98, RZ ;  /* 0x0000006207067224 */ /* 0x000fe200078e02ff */
[----:B------:R-:W-:Y:S01]  /*19e0*/  LOP3.LUT R0, R3, 0x2, R0, 0xe2, !PT ;  /* 0x0000000203007812 */ /* 0x000fe200078ee200 */
[----:B------:R-:W-:Y:S01]  /*19f0*/  IMAD.WIDE.U32 R96, R219, R92, R214 ;  /* 0x0000005cdb607225 */ /* 0x000fe200078e00d6 */
[----:B------:R-:W-:-:S02]  /*1a00*/  SEL R3, RZ, 0x4, P2 ;  /* 0x00000004ff037807 */ /* 0x000fc40001000000 */
[----:B------:R-:W-:Y:S01]  /*1a10*/  ISETP.GE.AND P2, PT, R16, R115, PT ;  /* 0x000000731000720c */ /* 0x000fe20003f46270 */
[----:B------:R-:W-:Y:S01]  /*1a20*/  IMAD R5, R219, R99, R6 ;  /* 0x00000063db057224 */ /* 0x000fe200078e0206 */
[----:B------:R-:W-:Y:S01]  /*1a30*/  LOP3.LUT R4, R0, R3, RZ, 0xfc, !PT ;  /* 0x0000000300047212 */ /* 0x000fe200078efcff */
[-C--:B------:R-:W-:Y:S01]  /*1a40*/  IMAD R0, R7, R92.reuse, RZ ;  /* 0x0000005c07007224 */ /* 0x080fe200078e02ff */
[----:B------:R-:W-:Y:S01]  /*1a50*/  SEL R3, R115, RZ, P2 ;  /* 0x000000ff73037207 */ /* 0x000fe20001000000 */
[----:B------:R-:W-:Y:S01]  /*1a60*/  IMAD.WIDE.U32 R94, R219, R92, R16 ;  /* 0x0000005cdb5e7225 */ /* 0x000fe200078e0010 */
[----:B------:R-:W-:Y:S02]  /*1a70*/  SEL R6, R115, RZ, P1 ;  /* 0x000000ff73067207 */ /* 0x000fe40000800000 */
[----:B------:R-:W-:Y:S01]  /*1a80*/  IADD3 R3, R16, R3, RZ ;  /* 0x0000000310037210 */ /* 0x000fe20007ffe0ff */
[C---:B------:R-:W-:Y:S01]  /*1a90*/  IMAD R7, R219.reuse, R93, R0 ;  /* 0x0000005ddb077224 */ /* 0x040fe200078e0200 */
[C---:B------:R-:W-:Y:S01]  /*1aa0*/  IADD3 R35, R219.reuse, 0x20, RZ ;  /* 0x00000020db237810 */ /* 0x040fe20007ffe0ff */
[----:B------:R-:W-:Y:S01]  /*1ab0*/  IMAD.WIDE.U32 R102, R219, R98, R214 ;  /* 0x00000062db667225 */ /* 0x000fe200078e00d6 */
[----:B------:R-:W-:-:S02]  /*1ac0*/  SHF.R.S32.HI R0, RZ, 0x1f, R3 ;  /* 0x0000001fff007819 */ /* 0x000fc40000011403 */
[----:B------:R-:W-:Y:S01]  /*1ad0*/  SHF.L.U32 R21, R21, 0x6, RZ ;  /* 0x0000000615157819 */ /* 0x000fe200000006ff */
[----:B------:R-:W-:Y:S01]  /*1ae0*/  IMAD.IADD R97, R97, 0x1, R7 ;  /* 0x0000000161617824 */ /* 0x000fe200078e0207 */
[----:B------:R-:W-:Y:S01]  /*1af0*/  IADD3 R103, R103, R5, RZ ;  /* 0x0000000567677210 */ /* 0x000fe20007ffe0ff */
[----:B------:R-:W-:Y:S01]  /*1b00*/  IMAD.IADD R95, R7, 0x1, R95 ;  /* 0x00000001075f7824 */ /* 0x000fe200078e025f */
[----:B------:R-:W-:Y:S01]  /*1b10*/  IADD3 R7, R213, R6, RZ ;  /* 0x00000006d5077210 */ /* 0x000fe20007ffe0ff */
[----:B------:R-:W-:Y:S01]  /*1b20*/  IMAD.IADD R101, R5, 0x1, R101 ;  /* 0x0000000105657824 */ /* 0x000fe200078e0265 */
[CC--:B------:R-:W-:Y:S01]  /*1b30*/  LEA.HI R5, R0.reuse, R3.reuse, RZ, 0x6 ;  /* 0x0000000300057211 */ /* 0x0c0fe200078f30ff */
[----:B------:R-:W-:Y:S01]  /*1b40*/  IMAD.SHL.U32 R35, R35, 0x40, RZ ;  /* 0x0000004023237824 */ /* 0x000fe200078e00ff */
[----:B------:R-:W-:Y:S01]  /*1b50*/  SHF.R.S32.HI R8, RZ, 0x1f, R7 ;  /* 0x0000001fff087819 */ /* 0x000fe20000011407 */
[----:B------:R-:W-:Y:S01]  /*1b60*/  IMAD.SHL.U32 R31, R31, 0x40, RZ ;  /* 0x000000401f1f7824 */ /* 0x000fe200078e00ff */
[----:B------:R-:W-:Y:S01]  /*1b70*/  LEA.HI R10, R0, R3, RZ, 0x3 ;  /* 0x00000003000a7211 */ /* 0x000fe200078f18ff */
[----:B------:R-:W-:Y:S01]  /*1b80*/  IMAD.IADD R120, R120, 0x1, R25 ;  /* 0x0000000178787824 */ /* 0x000fe200078e0219 */
[----:B------:R-:W-:-:S02]  /*1b90*/  LOP3.LUT R34, R34, 0x1c0, RZ, 0xc0, !PT ;  /* 0x000001c022227812 */ /* 0x000fc400078ec0ff */
[----:B------:R-:W-:Y:S02]  /*1ba0*/  LOP3.LUT R21, R21, 0x1c0, RZ, 0xc0, !PT ;  /* 0x000001c015157812 */ /* 0x000fe400078ec0ff */
[----:B------:R-:W-:Y:S02]  /*1bb0*/  SHF.R.S32.HI R6, RZ, 0x6, R5 ;  /* 0x00000006ff067819 */ /* 0x000fe40000011405 */
[-C--:B------:R-:W-:Y:S02]  /*1bc0*/  LEA.HI R20, R8, R7.reuse, RZ, 0x3 ;  /* 0x0000000708147211 */ /* 0x080fe400078f18ff */
[----:B------:R-:W-:Y:S01]  /*1bd0*/  LOP3.LUT R9, R34, 0x38, R10, 0xf8, !PT ;  /* 0x0000003822097812 */ /* 0x000fe200078ef80a */
[----:B------:R-:W-:Y:S01]  /*1be0*/  IMAD R134, R6, 0x1400, R229 ;  /* 0x0000140006867824 */ /* 0x000fe200078e02e5 */
[----:B------:R-:W-:Y:S02]  /*1bf0*/  SHF.R.U32.HI R21, RZ, 0x3, R21 ;  /* 0x00000003ff157819 */ /* 0x000fe40000011615 */
[----:B------:R-:W-:-:S02]  /*1c00*/  LEA.HI R7, R8, R7, RZ, 0x6 ;  /* 0x0000000708077211 */ /* 0x000fc400078f30ff */
[--C-:B------:R-:W-:Y:S02]  /*1c10*/  LOP3.LUT R0, R225, 0x38, R10.reuse, 0xf8, !PT ;  /* 0x00000038e1007812 */ /* 0x100fe400078ef80a */
[----:B------:R-:W-:Y:S02]  /*1c20*/  LOP3.LUT R35, R35, 0x1c0, RZ, 0xc0, !PT ;  /* 0x000001c023237812 */ /* 0x000fe400078ec0ff */
[----:B------:R-:W-:Y:S02]  /*1c30*/  SHF.R.U32.HI R33, RZ, 0x3, R225 ;  /* 0x00000003ff217819 */ /* 0x000fe400000116e1 */
[----:B------:R-:W-:Y:S02]  /*1c40*/  LOP3.LUT R31, R31, 0x1c0, RZ, 0xc0, !PT ;  /* 0x000001c01f1f7812 */ /* 0x000fe400078ec0ff */
[----:B------:R-:W-:Y:S02]  /*1c50*/  LOP3.LUT R9, R9, R21, RZ, 0x3c, !PT ;  /* 0x0000001509097212 */ /* 0x000fe400078e3cff */
[----:B------:R-:W-:-:S02]  /*1c60*/  LOP3.LUT R5, R35, 0x38, R10, 0xf8, !PT ;  /* 0x0000003823057812 */ /* 0x000fc400078ef80a */
[----:B------:R-:W-:Y:S02]  /*1c70*/  LOP3.LUT R3, R0, R33, RZ, 0x3c, !PT ;  /* 0x0000002100037212 */ /* 0x000fe400078e3cff */
[----:B------:R-:W-:Y:S02]  /*1c80*/  SHF.R.U32.HI R31, RZ, 0x3, R31 ;  /* 0x00000003ff1f7819 */ /* 0x000fe4000001161f */
[----:B------:R-:W-:Y:S02]  /*1c90*/  LOP3.LUT R0, R225, 0x38, R20, 0xf8, !PT ;  /* 0x00000038e1007812 */ /* 0x000fe400078ef814 */
[----:B------:R-:W-:Y:S02]  /*1ca0*/  LOP3.LUT R5, R5, R31, RZ, 0x3c, !PT ;  /* 0x0000001f05057212 */ /* 0x000fe400078e3cff */
[----:B------:R-:W-:Y:S02]  /*1cb0*/  LOP3.LUT R0, R0, R33, RZ, 0x3c, !PT ;  /* 0x0000002100007212 */ /* 0x000fe400078e3cff */
[----:B------:R-:W-:-:S02]  /*1cc0*/  IADD3 R134, R134, R3, RZ ;  /* 0x0000000386867210 */ /* 0x000fc40007ffe0ff */
[----:B------:R-:W-:Y:S02]  /*1cd0*/  LOP3.LUT R3, R35, 0x38, R20, 0xf8, !PT ;  /* 0x0000003823037812 */ /* 0x000fe400078ef814 */
[----:B------:R-:W-:Y:S01]  /*1ce0*/  ISETP.GE.AND P0, PT, R19, UR4, PT ;  /* 0x0000000413007c0c */ /* 0x000fe2000bf06270 */
[----:B------:R-:W-:Y:S01]  /*1cf0*/  IMAD.SHL.U32 R107, R92, 0x20, RZ ;  /* 0x000000205c6b7824 */ /* 0x000fe200078e00ff */
[----:B------:R-:W-:Y:S01]  /*1d00*/  LOP3.LUT R8, R3, R31, RZ, 0x3c, !PT ;  /* 0x0000001f03087212 */ /* 0x000fe200078e3cff */
[-C--:B-----5:R-:W-:Y:S01]  /*1d10*/  IMAD.WIDE.U32 R96, R136, R92.reuse, R96 ;  /* 0x0000005c88607225 */ /* 0x0a0fe200078e0060 */
[C-C-:B------:R-:W-:Y:S02]  /*1d20*/  SHF.L.U64.HI R106, R92.reuse, 0x5, R93.reuse ;  /* 0x000000055c6a7819 */ /* 0x140fe4000001025d */
[----:B------:R-:W-:Y:S01]  /*1d30*/  SHF.L.U64.HI R110, R92, 0x6, R93 ;  /* 0x000000065c6e7819 */ /* 0x000fe2000001025d */
[----:B------:R-:W-:Y:S01]  /*1d40*/  IMAD.WIDE.U32 R94, R136, R92, R94 ;  /* 0x0000005c885e7225 */ /* 0x000fe200078e005e */
[----:B------:R-:W-:-:S02]  /*1d50*/  SHF.L.U32 R111, R92, 0x6, RZ ;  /* 0x000000065c6f7819 */ /* 0x000fc400000006ff */
[----:B------:R-:W-:Y:S01]  /*1d60*/  SEL R3, RZ, 0x8, P0 ;  /* 0x00000008ff037807 */ /* 0x000fe20000000000 */
[----:B------:R-:W-:-:S04]  /*1d70*/  IMAD.WIDE.U32 R100, R136, R98, R100 ;  /* 0x0000006288647225 */ /* 0x000fc800078e0064 */
[----:B------:R-:W-:Y:S01]  /*1d80*/  IMAD.WIDE.U32 R102, R136, R98, R102 ;  /* 0x0000006288667225 */ /* 0x000fe200078e0066 */
[C---:B------:R-:W-:Y:S02]  /*1d90*/  LOP3.LUT R26, R4.reuse, R3, RZ, 0xfc, !PT ;  /* 0x00000003041a7212 */ /* 0x040fe400078efcff */
[----:B------:R-:W-:Y:S01]  /*1da0*/  LOP3.LUT R3, R4, 0x1, RZ, 0xc0, !PT ;  /* 0x0000000104037812 */ /* 0x000fe200078ec0ff */
[----:B------:R-:W-:Y:S01]  /*1db0*/  IMAD R121, R99, 0x50, RZ ;  /* 0x0000005063797824 */ /* 0x000fe200078e02ff */
[C-C-:B------:R-:W-:Y:S01]  /*1dc0*/  SHF.L.U64.HI R104, R98.reuse, 0x5, R99.reuse ;  /* 0x0000000562687819 */ /* 0x140fe20000010263 */
[C---:B------:R-:W-:Y:S01]  /*1dd0*/  IMAD.SHL.U32 R109, R98.reuse, 0x40, RZ ;  /* 0x00000040626d7824 */ /* 0x040fe200078e00ff */
[C---:B------:R-:W-:Y:S02]  /*1de0*/  SHF.L.U64.HI R108, R98.reuse, 0x6, R99 ;  /* 0x00000006626c7819 */ /* 0x040fe40000010263 */
[----:B------:R-:W-:Y:S01]  /*1df0*/  SHF.L.U32 R105, R98, 0x5, RZ ;  /* 0x0000000562697819 */ /* 0x000fe200000006ff */
[----:B------:R-:W-:Y:S01]  /*1e00*/  IMAD.SHL.U32 R115, R115, 0x2, RZ ;  /* 0x0000000273737824 */ /* 0x000fe200078e00ff */
[----:B------:R-:W-:-:S02]  /*1e10*/  LOP3.LUT R25, R26, 0x4, RZ, 0xc0, !PT ;  /* 0x000000041a197812 */ /* 0x000fc400078ec0ff */
[----:B-1----:R-:W-:Y:S01]  /*1e20*/  LEA.HI R138, R138, 0x8, RZ, 0x19 ;  /* 0x000000088a8a7811 */ /* 0x002fe200078fc8ff */
[C---:B--2---:R-:W-:Y:S02]  /*1e30*/  IMAD R132, R6.reuse, 0x1400, R32 ;  /* 0x0000140006847824 */ /* 0x044fe400078e0220 */
[----:B---3--:R-:W-:Y:S01]  /*1e40*/  IMAD R130, R6, 0x1400, R28 ;  /* 0x0000140006827824 */ /* 0x008fe200078e021c */
[----:B------:R-:W-:Y:S01]  /*1e50*/  SHF.R.S32.HI R6, RZ, 0x6, R7 ;  /* 0x00000006ff067819 */ /* 0x000fe20000011407 */
[----:B------:R-:W-:Y:S01]  /*1e60*/  IMAD.IADD R132, R132, 0x1, R5 ;  /* 0x0000000184847824 */ /* 0x000fe200078e0205 */
[----:B------:R-:W-:Y:S01]  /*1e70*/  LOP3.LUT R5, R34, 0x38, R20, 0xf8, !PT ;  /* 0x0000003822057812 */ /* 0x000fe200078ef814 */
[----:B------:R-:W-:Y:S01]  /*1e80*/  IMAD.IADD R130, R130, 0x1, R9 ;  /* 0x0000000182827824 */ /* 0x000fe200078e0209 */
[----:B------:R-:W-:Y:S01]  /*1e90*/  SHF.R.S32.HI R9, RZ, 0x1f, R136 ;  /* 0x0000001fff097819 */ /* 0x000fe20000011488 */
[----:B------:R-:W-:-:S05]  /*1ea0*/  IMAD R133, R6, 0x1400, R229 ;  /* 0x0000140006857824 */ /* 0x000fca00078e02e5 */
[----:B------:R-:W-:Y:S01]  /*1eb0*/  IADD3 R133, R133, R0, RZ ;  /* 0x0000000085857210 */ /* 0x000fe20007ffe0ff */
[C---:B------:R-:W-:Y:S02]  /*1ec0*/  IMAD R0, R9.reuse, R98, RZ ;  /* 0x0000006209007224 */ /* 0x040fe400078e02ff */
[----:B------:R-:W-:Y:S02]  /*1ed0*/  IMAD R9, R9, R92, RZ ;  /* 0x0000005c09097224 */ /* 0x000fe400078e02ff */
[C---:B------:R-:W-:Y:S02]  /*1ee0*/  IMAD R131, R6.reuse, 0x1400, R32 ;  /* 0x0000140006837824 */ /* 0x040fe400078e0220 */
[----:B------:R-:W-:Y:S01]  /*1ef0*/  IMAD R129, R6, 0x1400, R28 ;  /* 0x0000140006817824 */ /* 0x000fe200078e021c */
[----:B------:R-:W-:Y:S01]  /*1f00*/  LOP3.LUT R6, R5, R21, RZ, 0x3c, !PT ;  /* 0x0000001505067212 */ /* 0x000fe200078e3cff */
[----:B------:R-:W-:Y:S02]  /*1f10*/  IMAD R5, R93, 0x50, RZ ;  /* 0x000000505d057824 */ /* 0x000fe400078e02ff */
[----:B------:R-:W-:-:S02]  /*1f20*/  IMAD R9, R136, R93, R9 ;  /* 0x0000005d88097224 */ /* 0x000fc400078e0209 */
[----:B------:R-:W-:Y:S02]  /*1f30*/  IMAD R7, R136, R99, R0 ;  /* 0x0000006388077224 */ /* 0x000fe400078e0200 */
[----:B------:R-:W-:-:S04]  /*1f40*/  IMAD.WIDE.U32 R92, R92, 0x50, RZ ;  /* 0x000000505c5c7825 */ /* 0x000fc800078e00ff */
[----:B------:R-:W-:Y:S01]  /*1f50*/  IMAD.IADD R128, R93, 0x1, R5 ;  /* 0x000000015d807824 */ /* 0x000fe200078e0205 */
[----:B------:R-:W-:Y:S01]  /*1f60*/  IADD3 R5, R7, R101, RZ ;  /* 0x0000006507057210 */ /* 0x000fe20007ffe0ff */
[----:B------:R-:W-:Y:S02]  /*1f70*/  IMAD.IADD R129, R129, 0x1, R6 ;  /* 0x0000000181817824 */ /* 0x000fe400078e0206 */
[----:B------:R-:W-:Y:S02]  /*1f80*/  IMAD.IADD R4, R103, 0x1, R7 ;  /* 0x0000000167047824 */ /* 0x000fe400078e0207 */
[----:B------:R-:W-:Y:S01]  /*1f90*/  IMAD.IADD R131, R131, 0x1, R8 ;  /* 0x0000000183837824 */ /* 0x000fe200078e0208 */
[----:B------:R-:W-:Y:S01]  /*1fa0*/  SHF.R.S32.HI R8, RZ, 0x3, R10 ;  /* 0x00000003ff087819 */ /* 0x000fe2000001140a */
[----:B------:R-:W-:Y:S02]  /*1fb0*/  IMAD.IADD R6, R97, 0x1, R9 ;  /* 0x0000000161067824 */ /* 0x000fe400078e0209 */
[----:B------:R-:W-:Y:S01]  /*1fc0*/  IMAD.IADD R7, R9, 0x1, R95 ;  /* 0x0000000109077824 */ /* 0x000fe200078e025f */
[----:B------:R-:W-:Y:S01]  /*1fd0*/  LOP3.LUT R9, R10, 0xfffffff8, RZ, 0xc0, !PT ;  /* 0xfffffff80a097812 */ /* 0x000fe200078ec0ff */
[----:B------:R-:W-:Y:S01]  /*1fe0*/  IMAD.WIDE.U32 R98, R98, 0x50, RZ ;  /* 0x0000005062627825 */ /* 0x000fe200078e00ff */
[----:B------:R-:W-:-:S02]  /*1ff0*/  SHF.R.S32.HI R10, RZ, 0x3, R20 ;  /* 0x00000003ff0a7819 */ /* 0x000fc40000011414 */
[----:B------:R-:W-:Y:S01]  /*2000*/  LOP3.LUT R20, R20, 0xfffffff8, RZ, 0xc0, !PT ;  /* 0xfffffff814147812 */ /* 0x000fe200078ec0ff */
[----:B----4-:R-:W-:Y:S01]  /*2010*/  IMAD R112, R11, 0x20, R219 ;  /* 0x000000200b707824 */ /* 0x010fe200078e02db */
[C---:B------:R-:W-:Y:S02]  /*2020*/  LOP3.LUT R21, R26.reuse, 0x2, RZ, 0xc0, !PT ;  /* 0x000000021a157812 */ /* 0x040fe400078ec0ff */
[----:B------:R-:W-:Y:S02]  /*2030*/  SHF.R.S32.HI R0, RZ, 0x1f, R30 ;  /* 0x0000001fff007819 */ /* 0x000fe4000001141e */
[----:B------:R-:W-:Y:S02]  /*2040*/  IADD3 R121, R99, R121, RZ ;  /* 0x0000007963797210 */ /* 0x000fe40007ffe0ff */
[----:B------:R-:W-:Y:S02]  /*2050*/  LOP3.LUT R26, R26, 0x8, RZ, 0xc0, !PT ;  /* 0x000000081a1a7812 */ /* 0x000fe400078ec0ff */
[----:B------:R-:W-:-:S02]  /*2060*/  SHF.R.S32.HI R119, RZ, 0x1f, R91 ;  /* 0x0000001fff777819 */ /* 0x000fc4000001145b */
[----:B------:R-:W-:Y:S02]  /*2070*/  SHF.R.S32.HI R27, RZ, 0x1f, R9 ;  /* 0x0000001fff1b7819 */ /* 0x000fe40000011409 */
[----:B------:R-:W-:-:S07]  /*2080*/  SHF.R.S32.HI R28, RZ, 0x1f, R20 ;  /* 0x0000001fff1c7819 */ /* 0x000fce0000011414 */
.L_x_561:
[----:B------:R-:W0:Y:S01]  /*2090*/  LDC R84, c[0x0][0x430] ;  /* 0x00010c00ff547b82 */ /* 0x000e220000000800 */
[----:B------:R-:W-:Y:S01]  /*20a0*/  IADD3 R2, R2, -0x1, RZ ;  /* 0xffffffff02027810 */ /* 0x000fe20007ffe0ff */
[----:B----4-:R-:W-:Y:S01]  /*20b0*/  IMAD.MOV.U32 R31, RZ, RZ, RZ ;  /* 0x000000ffff1f7224 */ /* 0x010fe200078e00ff */
[----:B------:R-:W-:Y:S01]  /*20c0*/  ULDC.64 UR4, c[0x0][0x208] ;  /* 0x0000820000047ab9 */ /* 0x000fe20000000a00 */
[----:B------:R-:W-:Y:S02]  /*20d0*/  SHF.R.U32.HI R32, RZ, 0x3, R225 ;  /* 0x00000003ff207819 */ /* 0x000fe400000116e1 */
[----:B------:R-:W-:Y:S02]  /*20e0*/  IMAD R11, R2, 0x50, R112 ;  /* 0x00000050020b7824 */ /* 0x000fe400078e0270 */
[----:B------:R-:W1:Y:S02]  /*20f0*/  LDC R114, c[0x0][0x3f4] ;  /* 0x0000fd00ff727b82 */ /* 0x000e640000000800 */
[----:B------:R-:W-:Y:S01]  /*2100*/  IMAD.IADD R33, R120, 0x1, R11 ;  /* 0x0000000178217824 */ /* 0x000fe200078e020b */
[----:B------:R-:W-:-:S03]  /*2110*/  ISETP.GE.AND P0, PT, R11, R24, PT ;  /* 0x000000180b00720c */ /* 0x000fc60003f06270 */
[----:B------:R-:W-:Y:S01]  /*2120*/  IMAD.MOV.U32 R11, RZ, RZ, R33 ;  /* 0x000000ffff0b7224 */ /* 0x000fe200078e0021 */
[----:B------:R-:W-:Y:S02]  /*2130*/  ISETP.GT.OR P0, PT, R112, 0x4f, P0 ;  /* 0x0000004f7000780c */ /* 0x000fe40000704670 */
[----:B0-----:R-:W-:-:S11]  /*2140*/  ISETP.NE.AND P3, PT, R84, 0x1, PT ;  /* 0x000000015400780c */ /* 0x001fd60003f65270 */
[----:B------:R-:W0:Y:S08]  /*2150*/  @!P0 LDC.64 R14, c[0x0][0x428] ;  /* 0x00010a00ff0e8b82 */ /* 0x000e300000000a00 */
[----:B--2---:R-:W2:Y:S08]  /*2160*/  @!P0 LDC.64 R34, c[0x0][0x418] ;  /* 0x00010600ff228b82 */ /* 0x004eb00000000a00 */
[----:B---3--:R-:W3:Y:S08]  /*2170*/  @P3 LDC R12, c[0x0][0x434] ;  /* 0x00010d00ff0c3b82 */ /* 0x008ef00000000800 */
[----:B------:R-:W4:Y:S01]  /*2180*/  @P3 LDC R13, c[0x0][0x438] ;  /* 0x00010e00ff0d3b82 */ /* 0x000f220000000800 */
[----:B---3--:R-:W-:-:S05]  /*2190*/  @P3 IMAD.HI.U32 R12, R33, R12, RZ ;  /* 0x0000000c210c3227 */ /* 0x008fca00078e00ff */
[----:B----4-:R-:W-:Y:S01]  /*21a0*/  @P3 SHF.R.U32.HI R11, RZ, R13, R12 ;  /* 0x0000000dff0b3219 */ /* 0x010fe2000001160c */
[----:B0-----:R-:W-:-:S03]  /*21b0*/  @!P0 IMAD R12, R119, R14, RZ ;  /* 0x0000000e770c8224 */ /* 0x001fc600078e02ff */
[----:B------:R-:W-:Y:S01]  /*21c0*/  @!P0 SHF.R.S32.HI R13, RZ, 0x1f, R11 ;  /* 0x0000001fff0d8819 */ /* 0x000fe2000001140b */
[----:B------:R-:W-:Y:S01]  /*21d0*/  @!P0 IMAD R15, R91, R15, R12 ;  /* 0x0000000f5b0f8224 */ /* 0x000fe200078e020c */
[----:B------:R-:W-:-:S05]  /*21e0*/  @!P0 MOV R12, R11 ;  /* 0x0000000b000c8202 */ /* 0x000fca0000000f00 */
[----:B------:R-:W-:-:S04]  /*21f0*/  @!P0 IMAD.WIDE.U32 R12, R91, R14, R12 ;  /* 0x0000000e5b0c8225 */ /* 0x000fc800078e000c */
[----:B------:R-:W-:Y:S01]  /*2200*/  @!P0 IMAD.IADD R13, R13, 0x1, R15 ;  /* 0x000000010d0d8824 */ /* 0x000fe200078e020f */
[----:B--2---:R-:W-:-:S04]  /*2210*/  @!P0 LEA R14, P3, R12, R34, 0x2 ;  /* 0x000000220c0e8211 */ /* 0x004fc800078610ff */
[----:B------:R-:W-:Y:S02]  /*2220*/  @!P0 LEA.HI.X R15, R12, R35, R13, 0x2, P3 ;  /* 0x000000230c0f8211 */ /* 0x000fe400018f140d */
[----:B------:R-:W-:-:S03]  /*2230*/  LOP3.LUT R12, R225, 0x38, R16, 0xf8, !PT ;  /* 0x00000038e10c7812 */ /* 0x000fc600078ef810 */
[----:B------:R0:W5:Y:S01]  /*2240*/  @!P0 LDG.E R31, desc[UR4][R14.64] ;  /* 0x000000040e1f8981 */ /* 0x000162000c1e1900 */
[----:B-1----:R-:W-:Y:S01]  /*2250*/  ISETP.GE.AND P0, PT, R114, 0x1, PT ;  /* 0x000000017200780c */ /* 0x002fe20003f06270 */
[----:B------:R-:W-:Y:S05]  /*2260*/  YIELD ;  /* 0x0000000000007946 */ /* 0x000fea0003800000 */
[----:B------:R-:W-:Y:S01]  /*2270*/  LOP3.LUT R85, R229, R12, R32, 0xf6, !PT ;  /* 0x0000000ce5557212 */ /* 0x000fe200078ef620 */
[----:B------:R-:W-:Y:S01]  /*2280*/  BSSY B0, `(.L_x_445) ;  /* 0x00007d9000007945 */ /* 0x000fe20003800000 */
[----:B------:R-:W-:Y:S02]  /*2290*/  IADD3 R11, -R11, RZ, RZ ;  /* 0x000000ff0b0b7210 */ /* 0x000fe40007ffe1ff */
[----:B------:R-:W-:Y:S01]  /*22a0*/  ISETP.GT.AND P3, PT, R2, R116, PT ;  /* 0x000000740200720c */ /* 0x000fe20003f64270 */
[----:B------:R-:W-:-:S02]  /*22b0*/  IMAD R85, R212, 0x5000, R85 ;  /* 0x00005000d4557824 */ /* 0x000fc400078e0255 */
[----:B------:R-:W-:Y:S01]  /*22c0*/  IMAD R84, R84, R11, R33 ;  /* 0x0000000b54547224 */ /* 0x000fe200078e0221 */
[----:B------:R-:W-:Y:S01]  /*22d0*/  P2R R113, PR, RZ, 0x8 ;  /* 0x00000008ff717803 */ /* 0x000fe20000000000 */
[----:B------:R-:W-:Y:S01]  /*22e0*/  IMAD R85, R85, 0x2, R22 ;  /* 0x0000000255557824 */ /* 0x000fe200078e0216 */
[----:B0-----:R-:W-:Y:S07]  /*22f0*/  @!P0 BRA `(.L_x_446) ;  /* 0x00000074005c8947 */ /* 0x001fee0003800000 */
[----:B------:R-:W-:Y:S01]  /*2300*/  SHF.R.S32.HI R86, RZ, 0x1f, R84 ;  /* 0x0000001fff567819 */ /* 0x000fe20000011454 */
[----:B------:R-:W-:Y:S01]  /*2310*/  ULDC.64 UR4, c[0x0][0x300] ;  /* 0x0000c00000047ab9 */ /* 0x000fe20000000a00 */
[----:B-----5:R-:W-:Y:S01]  /*2320*/  SHF.R.S32.HI R87, RZ, 0x1f, R31 ;  /* 0x0000001fff577819 */ /* 0x020fe2000001141f */
[----:B------:R-:W-:Y:S01]  /*2330*/  IMAD.WIDE.U32 R12, R84, UR4, RZ ;  /* 0x00000004540c7c25 */ /* 0x000fe2000f8e00ff */
[----:B------:R-:W-:Y:S02]  /*2340*/  ULDC.U8 UR6, c[0x0][0x410] ;  /* 0x0001040000067ab9 */ /* 0x000fe40000000000 */
[----:B------:R-:W-:Y:S01]  /*2350*/  ISETP.NE.AND P0, PT, RZ, UR6, PT ;  /* 0x00000006ff007c0c */ /* 0x000fe2000bf05270 */
[----:B------:R-:W-:Y:S02]  /*2360*/  IMAD R11, R86, UR4, RZ ;  /* 0x00000004560b7c24 */ /* 0x000fe4000f8e02ff */
[----:B------:R-:W-:Y:S02]  /*2370*/  IMAD R88, R2, -0x50, R24 ;  /* 0xffffffb002587824 */ /* 0x000fe400078e0218 */
[----:B------:R-:W-:Y:S01]  /*2380*/  IMAD R11, R84, UR5, R11 ;  /* 0x00000005540b7c24 */ /* 0x000fe2000f8e020b */
[----:B------:R-:W-:-:S02]  /*2390*/  ULDC.64 UR4, c[0x0][0x310] ;  /* 0x0000c40000047ab9 */ /* 0x000fc40000000a00 */
[----:B------:R-:W-:Y:S01]  /*23a0*/  IMAD R14, R87, UR4, RZ ;  /* 0x00000004570e7c24 */ /* 0x000fe2000f8e02ff */
[----:B------:R-:W-:Y:S01]  /*23b0*/  VIMNMX R88, R88, 0x50, PT ;  /* 0x0000005058587848 */ /* 0x000fe20003fe0100 */
[----:B------:R-:W-:Y:S01]  /*23c0*/  IMAD.IADD R13, R13, 0x1, R11 ;  /* 0x000000010d0d7824 */ /* 0x000fe200078e020b */
[----:B------:R-:W-:Y:S01]  /*23d0*/  SHF.R.S32.HI R11, RZ, 0x1f, R2 ;  /* 0x0000001fff0b7819 */ /* 0x000fe20000011402 */
[C---:B------:R-:W-:Y:S02]  /*23e0*/  IMAD R15, R31.reuse, UR5, R14 ;  /* 0x000000051f0f7c24 */ /* 0x040fe4000f8e020e */
[----:B------:R-:W-:Y:S01]  /*23f0*/  IMAD.WIDE.U32 R32, R31, UR4, R12 ;  /* 0x000000041f207c25 */ /* 0x000fe2000f8e000c */
[----:B------:R-:W-:-:S03]  /*2400*/  ULDC.64 UR4, c[0x0][0x308] ;  /* 0x0000c20000047ab9 */ /* 0x000fc60000000a00 */
[----:B------:R-:W-:Y:S01]  /*2410*/  IMAD R13, R0, UR4, RZ ;  /* 0x00000004000d7c24 */ /* 0x000fe2000f8e02ff */
[----:B------:R-:W-:Y:S01]  /*2420*/  IADD3 R33, R33, R15, RZ ;  /* 0x0000000f21217210 */ /* 0x000fe20007ffe0ff */
[----:B------:R-:W-:Y:S02]  /*2430*/  IMAD R12, R121, R2, RZ ;  /* 0x00000002790c7224 */ /* 0x000fe400078e02ff */
[C---:B------:R-:W-:Y:S02]  /*2440*/  IMAD R13, R30.reuse, UR5, R13 ;  /* 0x000000051e0d7c24 */ /* 0x040fe4000f8e020d */
[----:B------:R-:W-:Y:S01]  /*2450*/  IMAD.WIDE.U32 R32, R30, UR4, R32 ;  /* 0x000000041e207c25 */ /* 0x000fe2000f8e0020 */
[----:B------:R-:W-:-:S03]  /*2460*/  ULDC.64 UR4, c[0x0][0x2e8] ;  /* 0x0000ba0000047ab9 */ /* 0x000fc60000000a00 */
[----:B------:R-:W-:Y:S01]  /*2470*/  IMAD R14, R128, R2, RZ ;  /* 0x00000002800e7224 */ /* 0x000fe200078e02ff */
[C---:B------:R-:W-:Y:S01]  /*2480*/  LEA R118, P3, R32.reuse, UR4, 0x1 ;  /* 0x0000000420767c11 */ /* 0x040fe2000f8608ff */
[----:B------:R-:W-:Y:S02]  /*2490*/  IMAD.IADD R117, R33, 0x1, R13 ;  /* 0x0000000121757824 */ /* 0x000fe400078e020d */
[C---:B------:R-:W-:Y:S02]  /*24a0*/  IMAD R35, R11.reuse, R98, R12 ;  /* 0x000000620b237224 */ /* 0x040fe400078e020c */
[----:B------:R-:W-:Y:S01]  /*24b0*/  IMAD R37, R11, R92, R14 ;  /* 0x0000005c0b257224 */ /* 0x000fe200078e020e */
[----:B------:R-:W-:Y:S01]  /*24c0*/  LEA.HI.X R117, R32, UR5, R117, 0x1, P3 ;  /* 0x0000000520757c11 */ /* 0x000fe200098f0c75 */
[----:B------:R-:W-:-:S04]  /*24d0*/  IMAD.WIDE.U32 R12, R92, R2, RZ ;  /* 0x000000025c0c7225 */ /* 0x000fc800078e00ff */
[----:B------:R-:W-:Y:S01]  /*24e0*/  IMAD.WIDE.U32 R14, R98, R2, RZ ;  /* 0x00000002620e7225 */ /* 0x000fe200078e00ff */
[----:B------:R-:W-:-:S03]  /*24f0*/  IADD3 R80, R13, R37, RZ ;  /* 0x000000250d507210 */ /* 0x000fc60007ffe0ff */
[----:B------:R-:W-:Y:S01]  /*2500*/  IMAD.IADD R11, R15, 0x1, R35 ;  /* 0x000000010f0b7824 */ /* 0x000fe200078e0223 */
[----:B------:R-:W-:Y:S06]  /*2510*/  @!P0 BRA `(.L_x_447) ;  /* 0x0000003400cc8947 */ /* 0x000fec0003800000 */
[C---:B------:R-:W-:Y:S01]  /*2520*/  ISETP.GE.AND P3, PT, R219.reuse, R88, PT ;  /* 0x00000058db00720c */ /* 0x040fe20003f66270 */
[----:B------:R-:W-:Y:S01]  /*2530*/  BSSY B1, `(.L_x_448) ;  /* 0x000002b000017945 */ /* 0x000fe20003800000 */
[----:B------:R-:W-:Y:S01]  /*2540*/  VIADD R37, R219, 0x20 ;  /* 0x00000020db257836 */ /* 0x000fe20000000000 */
        /* <DEDUP_REMOVED lines=8> */
[----:B------:R-:W-:Y:S01]  /*25d0*/  CS2R R78, SRZ ;  /* 0x00000000004e7805 */ /* 0x000fe2000001ff00 */
[----:B------:R-:W-:Y:S06]  /*25e0*/  @P3 BRA `(.L_x_449) ;  /* 0x00000000007c3947 */ /* 0x000fec0003800000 */
[----:B------:R-:W-:Y:S01]  /*25f0*/  IADD3 R33, P0, R102, R14, RZ ;  /* 0x0000000e66217210 */ /* 0x000fe20007f1e0ff */
[----:B------:R-:W-:Y:S01]  /*2600*/  ULDC.64 UR4, c[0x0][0x3e8] ;  /* 0x0000fa0000047ab9 */ /* 0x000fe20000000a00 */
[----:B------:R-:W-:Y:S02]  /*2610*/  IADD3 R35, P4, R96, R12, RZ ;  /* 0x0000000c60237210 */ /* 0x000fe40007f9e0ff */
[----:B------:R-:W-:Y:S02]  /*2620*/  CS2R R76, SRZ ;  /* 0x00000000004c7805 */ /* 0x000fe4000001ff00 */
[----:B------:R-:W-:Y:S01]  /*2630*/  ISETP.GE.AND P5, PT, R214, R114, PT ;  /* 0x00000072d600720c */ /* 0x000fe20003fa6270 */
[----:B------:R-:W-:Y:S01]  /*2640*/  IMAD.X R34, R11, 0x1, R4, P0 ;  /* 0x000000010b227824 */ /* 0x000fe200000e0604 */
[----:B------:R-:W-:Y:S02]  /*2650*/  LEA R32, P0, R33, UR4, 0x1 ;  /* 0x0000000421207c11 */ /* 0x000fe4000f8008ff */
[----:B------:R-:W-:-:S02]  /*2660*/  CS2R R78, SRZ ;  /* 0x00000000004e7805 */ /* 0x000fc4000001ff00 */
[----:B------:R-:W-:Y:S01]  /*2670*/  IADD3.X R36, R80, R6, RZ, P4, !PT ;  /* 0x0000000650247210 */ /* 0x000fe200027fe4ff */
[----:B------:R-:W-:Y:S01]  /*2680*/  ULDC.64 UR6, c[0x0][0x208] ;  /* 0x0000820000067ab9 */ /* 0x000fe20000000a00 */
[----:B------:R-:W-:Y:S01]  /*2690*/  LEA.HI.X R33, R33, UR5, R34, 0x1, P0 ;  /* 0x0000000521217c11 */ /* 0x000fe200080f0c22 */
[----:B------:R-:W-:Y:S01]  /*26a0*/  ULDC.64 UR4, c[0x0][0x400] ;  /* 0x0001000000047ab9 */ /* 0x000fe20000000a00 */
[----:B------:R-:W-:Y:S02]  /*26b0*/  ISETP.GE.AND P4, PT, R221, R114, PT ;  /* 0x00000072dd00720c */ /* 0x000fe40003f86270 */
[C---:B------:R-:W-:Y:S01]  /*26c0*/  LEA R34, P0, R35.reuse, UR4, 0x1 ;  /* 0x0000000423227c11 */ /* 0x040fe2000f8008ff */
[----:B------:R0:W5:Y:S03]  /*26d0*/  @!P5 LDG.E.64 R76, desc[UR6][R32.64] ;  /* 0x00000006204cd981 */ /* 0x000166000c1e1b00 */
[----:B------:R-:W-:-:S02]  /*26e0*/  LEA.HI.X R35, R35, UR5, R36, 0x1, P0 ;  /* 0x0000000523237c11 */ /* 0x000fc400080f0c24 */
[----:B------:R-:W-:-:S03]  /*26f0*/  ISETP.GE.AND P0, PT, R220, R114, PT ;  /* 0x00000072dc00720c */ /* 0x000fc60003f06270 */
[----:B------:R0:W5:Y:S01]  /*2700*/  @!P5 LDG.E.64 R78, desc[UR6][R34.64] ;  /* 0x00000006224ed981 */ /* 0x000162000c1e1b00 */
[----:B------:R-:W-:Y:S02]  /*2710*/  ISETP.GE.AND P5, PT, R222, R114, PT ;  /* 0x00000072de00720c */ /* 0x000fe40003fa6270 */
[----:B------:R-:W-:Y:S02]  /*2720*/  CS2R R72, SRZ ;  /* 0x0000000000487805 */ /* 0x000fe4000001ff00 */
[----:B------:R-:W-:Y:S02]  /*2730*/  CS2R R68, SRZ ;  /* 0x0000000000447805 */ /* 0x000fe4000001ff00 */
[----:B------:R-:W-:Y:S02]  /*2740*/  CS2R R64, SRZ ;  /* 0x0000000000407805 */ /* 0x000fe4000001ff00 */
[----:B------:R-:W-:Y:S02]  /*2750*/  CS2R R74, SRZ ;  /* 0x00000000004a7805 */ /* 0x000fe4000001ff00 */
[----:B------:R-:W-:-:S02]  /*2760*/  CS2R R70, SRZ ;  /* 0x0000000000467805 */ /* 0x000fc4000001ff00 */
[----:B------:R-:W-:Y:S01]  /*2770*/  CS2R R66, SRZ ;  /* 0x0000000000427805 */ /* 0x000fe2000001ff00 */
[----:B------:R0:W5:Y:S04]  /*2780*/  @!P4 LDG.E.64 R72, desc[UR6][R32.64+0x40] ;  /* 0x000040062048c981 */ /* 0x000168000c1e1b00 */
[----:B------:R0:W5:Y:S04]  /*2790*/  @!P0 LDG.E.64 R68, desc[UR6][R32.64+0x80] ;  /* 0x0000800620448981 */ /* 0x000168000c1e1b00 */
[----:B------:R0:W5:Y:S04]  /*27a0*/  @!P5 LDG.E.64 R64, desc[UR6][R32.64+0xc0] ;  /* 0x0000c0062040d981 */ /* 0x000168000c1e1b00 */
[----:B------:R0:W5:Y:S04]  /*27b0*/  @!P4 LDG.E.64 R74, desc[UR6][R34.64+0x40] ;  /* 0x00004006224ac981 */ /* 0x000168000c1e1b00 */
[----:B------:R0:W5:Y:S04]  /*27c0*/  @!P0 LDG.E.64 R70, desc[UR6][R34.64+0x80] ;  /* 0x0000800622468981 */ /* 0x000168000c1e1b00 */
[----:B------:R0:W5:Y:S02]  /*27d0*/  @!P5 LDG.E.64 R66, desc[UR6][R34.64+0xc0] ;  /* 0x0000c0062242d981 */ /* 0x000164000c1e1b00 */
.L_x_449:
[----:B------:R-:W-:Y:S05]  /*27e0*/  BSYNC B1 ;  /* 0x0000000000017941 */ /* 0x000fea0003800000 */
.L_x_448:
[----:B0----5:R-:W-:Y:S01]  /*27f0*/  IMAD.MOV.U32 R32, RZ, RZ, R64 ;  /* 0x000000ffff207224 */ /* 0x021fe200078e0040 */
[----:B------:R-:W-:Y:S01]  /*2800*/  MOV R34, R68 ;  /* 0x0000004400227202 */ /* 0x000fe20000000f00 */
[----:B------:R-:W-:Y:S01]  /*2810*/  IMAD.MOV.U32 R33, RZ, RZ, R65 ;  /* 0x000000ffff217224 */ /* 0x000fe200078e0041 */
[----:B------:R-:W-:Y:S01]  /*2820*/  ISETP.GE.AND P4, PT, R37, R88, PT ;  /* 0x000000582500720c */ /* 0x000fe20003f86270 */
[----:B------:R-:W-:Y:S01]  /*2830*/  IMAD.MOV.U32 R35, RZ, RZ, R69 ;  /* 0x000000ffff237224 */ /* 0x000fe200078e0045 */
[----:B------:R-:W-:Y:S01]  /*2840*/  PRMT R148, R34, 0x7610, R148 ;  /* 0x0000761022947816 */ /* 0x000fe20000000094 */
[----:B------:R-:W-:Y:S01]  /*2850*/  IMAD.MOV.U32 R34, RZ, RZ, R76 ;  /* 0x000000ffff227224 */ /* 0x000fe200078e004c */
[----:B------:R-:W-:Y:S01]  /*2860*/  PRMT R144, R32, 0x5410, R33 ;  /* 0x0000541020907816 */ /* 0x000fe20000000021 */
[----:B------:R-:W-:Y:S01]  /*2870*/  IMAD.MOV.U32 R32, RZ, RZ, R72 ;  /* 0x000000ffff207224 */ /* 0x000fe200078e0048 */
[----:B------:R-:W-:Y:S01]  /*2880*/  PRMT R150, R150, 0x5410, R35 ;  /* 0x0000541096967816 */ /* 0x000fe20000000023 */
[----:B------:R-:W-:Y:S01]  /*2890*/  IMAD.MOV.U32 R35, RZ, RZ, R77 ;  /* 0x000000ffff237224 */ /* 0x000fe200078e004d */
[----:B------:R-:W-:Y:S01]  /*28a0*/  MOV R33, R73 ;  /* 0x0000004900217202 */ /* 0x000fe20000000f00 */
[----:B------:R-:W-:Y:S01]  /*28b0*/  BSSY B1, `(.L_x_450) ;  /* 0x0000036000017945 */ /* 0x000fe20003800000 */
[----:B------:R-:W-:-:S02]  /*28c0*/  CS2R R52, SRZ ;  /* 0x0000000000347805 */ /* 0x000fc4000001ff00 */
[----:B------:R-:W-:Y:S02]  /*28d0*/  CS2R R56, SRZ ;  /* 0x0000000000387805 */ /* 0x000fe4000001ff00 */
[----:B------:R-:W-:Y:S01]  /*28e0*/  PRMT R157, R32, 0x5410, R33 ;  /* 0x00005410209d7816 */ /* 0x000fe20000000021 */
[----:B------:R-:W-:Y:S01]  /*28f0*/  IMAD.MOV.U32 R33, RZ, RZ, R67 ;  /* 0x000000ffff217224 */ /* 0x000fe200078e0043 */
[----:B------:R-:W-:Y:S01]  /*2900*/  PRMT R155, R34, 0x5410, R35 ;  /* 0x00005410229b7816 */ /* 0x000fe20000000023 */
[----:B------:R-:W-:Y:S01]  /*2910*/  IMAD.MOV.U32 R34, RZ, RZ, R70 ;  /* 0x000000ffff227224 */ /* 0x000fe200078e0046 */
[----:B------:R-:W-:Y:S02]  /*2920*/  MOV R32, R66 ;  /* 0x0000004200207202 */ /* 0x000fe40000000f00 */
[----:B------:R-:W-:Y:S02]  /*2930*/  CS2R R60, SRZ ;  /* 0x00000000003c7805 */ /* 0x000fe4000001ff00 */
[----:B------:R-:W-:-:S02]  /*2940*/  MOV R35, R71 ;  /* 0x0000004700237202 */ /* 0x000fc40000000f00 */
[----:B------:R-:W-:Y:S02]  /*2950*/  CS2R R50, SRZ ;  /* 0x0000000000327805 */ /* 0x000fe4000001ff00 */
[----:B------:R-:W-:Y:S01]  /*2960*/  PRMT R145, R32, 0x5410, R33 ;  /* 0x0000541020917816 */ /* 0x000fe20000000021 */
[----:B------:R-:W-:Y:S01]  /*2970*/  IMAD.MOV.U32 R32, RZ, RZ, R74 ;  /* 0x000000ffff207224 */ /* 0x000fe200078e004a */
[----:B------:R-:W-:Y:S01]  /*2980*/  PRMT R158, R34, 0x5410, R35 ;  /* 0x00005410229e7816 */ /* 0x000fe20000000023 */
[----:B------:R-:W-:Y:S01]  /*2990*/  IMAD.MOV.U32 R33, RZ, RZ, R75 ;  /* 0x000000ffff217224 */ /* 0x000fe200078e004b */
[----:B------:R-:W-:Y:S01]  /*29a0*/  MOV R34, R78 ;  /* 0x0000004e00227202 */ /* 0x000fe20000000f00 */
[----:B------:R-:W-:Y:S01]  /*29b0*/  IMAD.MOV.U32 R35, RZ, RZ, R79 ;  /* 0x000000ffff237224 */ /* 0x000fe200078e004f */
[----:B------:R-:W-:Y:S02]  /*29c0*/  CS2R R54, SRZ ;  /* 0x0000000000367805 */ /* 0x000fe4000001ff00 */
[----:B------:R-:W-:-:S02]  /*29d0*/  CS2R R58, SRZ ;  /* 0x00000000003a7805 */ /* 0x000fc4000001ff00 */
[----:B------:R-:W-:Y:S02]  /*29e0*/  PRMT R159, R32, 0x5410, R33 ;  /* 0x00005410209f7816 */ /* 0x000fe40000000021 */
[----:B------:R-:W-:Y:S02]  /*29f0*/  CS2R R62, SRZ ;  /* 0x00000000003e7805 */ /* 0x000fe4000001ff00 */
[----:B------:R-:W-:Y:S01]  /*2a00*/  PRMT R160, R34, 0x5410, R35 ;  /* 0x0000541022a07816 */ /* 0x000fe20000000023 */
[----:B------:R-:W-:Y:S06]  /*2a10*/  @P4 BRA `(.L_x_451) ;  /* 0x00000000007c4947 */ /* 0x000fec0003800000 */
[----:B------:R-:W-:Y:S01]  /*2a20*/  IADD3 R33, P0, P5, R102, R14, R105 ;  /* 0x0000000e66217210 */ /* 0x000fe20007d1e069 */
[----:B------:R-:W-:Y:S01]  /*2a30*/  ULDC.64 UR4, c[0x0][0x3e8] ;  /* 0x0000fa0000047ab9 */ /* 0x000fe20000000a00 */
[----:B------:R-:W-:Y:S01]  /*2a40*/  ULDC.64 UR6, c[0x0][0x400] ;  /* 0x0001000000067ab9 */ /* 0x000fe20000000a00 */
[----:B------:R-:W-:Y:S02]  /*2a50*/  CS2R R60, SRZ ;  /* 0x00000000003c7805 */ /* 0x000fe4000001ff00 */
[----:B------:R-:W-:Y:S02]  /*2a60*/  IADD3.X R38, R4, R11, R104, P0, P5 ;  /* 0x0000000b04267210 */ /* 0x000fe400007ea468 */
[----:B------:R-:W-:Y:S02]  /*2a70*/  CS2R R56, SRZ ;  /* 0x0000000000387805 */ /* 0x000fe4000001ff00 */
[----:B------:R-:W-:Y:S02]  /*2a80*/  IADD3 R35, P0, P5, R96, R12, R107 ;  /* 0x0000000c60237210 */ /* 0x000fe40007d1e06b */
[----:B------:R-:W-:-:S02]  /*2a90*/  CS2R R62, SRZ ;  /* 0x00000000003e7805 */ /* 0x000fc4000001ff00 */
[----:B------:R-:W-:Y:S01]  /*2aa0*/  CS2R R58, SRZ ;  /* 0x00000000003a7805 */ /* 0x000fe2000001ff00 */
[----:B------:R-:W-:Y:S01]  /*2ab0*/  ULDC.64 UR8, c[0x0][0x208] ;  /* 0x0000820000087ab9 */ /* 0x000fe20000000a00 */
[----:B------:R-:W-:Y:S02]  /*2ac0*/  IADD3.X R36, R6, R80, R106, P0, P5 ;  /* 0x0000005006247210 */ /* 0x000fe400007ea46a */
[----:B------:R-:W-:Y:S02]  /*2ad0*/  LEA R32, P0, R33, UR4, 0x1 ;  /* 0x0000000421207c11 */ /* 0x000fe4000f8008ff */
[----:B------:R-:W-:Y:S02]  /*2ae0*/  LEA R34, P5, R35, UR6, 0x1 ;  /* 0x0000000623227c11 */ /* 0x000fe4000f8a08ff */
[----:B------:R-:W-:Y:S02]  /*2af0*/  LEA.HI.X R33, R33, UR5, R38, 0x1, P0 ;  /* 0x0000000521217c11 */ /* 0x000fe400080f0c26 */
[----:B------:R-:W-:-:S02]  /*2b00*/  LEA.HI.X R35, R35, UR7, R36, 0x1, P5 ;  /* 0x0000000723237c11 */ /* 0x000fc4000a8f0c24 */
[-C--:B------:R-:W-:Y:S02]  /*2b10*/  ISETP.GE.AND P0, PT, R214, R114.reuse, PT ;  /* 0x00000072d600720c */ /* 0x080fe40003f06270 */
[----:B------:R-:W-:Y:S02]  /*2b20*/  ISETP.GE.AND P5, PT, R221, R114, PT ;  /* 0x00000072dd00720c */ /* 0x000fe40003fa6270 */
[----:B------:R-:W-:Y:S02]  /*2b30*/  CS2R R52, SRZ ;  /* 0x0000000000347805 */ /* 0x000fe4000001ff00 */
[----:B------:R-:W-:Y:S02]  /*2b40*/  CS2R R48, SRZ ;  /* 0x0000000000307805 */ /* 0x000fe4000001ff00 */
[----:B------:R-:W-:-:S05]  /*2b50*/  CS2R R54, SRZ ;  /* 0x0000000000367805 */ /* 0x000fca000001ff00 */
[----:B------:R0:W5:Y:S04]  /*2b60*/  @!P0 LDG.E.64 R60, desc[UR8][R32.64] ;  /* 0x00000008203c8981 */ /* 0x000168000c1e1b00 */
[----:B------:R0:W5:Y:S01]  /*2b70*/  @!P0 LDG.E.64 R62, desc[UR8][R34.64] ;  /* 0x00000008223e8981 */ /* 0x000162000c1e1b00 */
[----:B------:R-:W-:-:S03]  /*2b80*/  ISETP.GE.AND P0, PT, R220, R114, PT ;  /* 0x00000072dc00720c */ /* 0x000fc60003f06270 */
[----:B------:R0:W5:Y:S04]  /*2b90*/  @!P5 LDG.E.64 R56, desc[UR8][R32.64+0x40] ;  /* 0x000040082038d981 */ /* 0x000168000c1e1b00 */
[----:B------:R0:W5:Y:S01]  /*2ba0*/  @!P5 LDG.E.64 R58, desc[UR8][R34.64+0x40] ;  /* 0x00004008223ad981 */ /* 0x000162000c1e1b00 */
[----:B------:R-:W-:Y:S02]  /*2bb0*/  ISETP.GE.AND P5, PT, R222, R114, PT ;  /* 0x00000072de00720c */ /* 0x000fe40003fa6270 */
[----:B------:R-:W-:-:S03]  /*2bc0*/  CS2R R50, SRZ ;  /* 0x0000000000327805 */ /* 0x000fc6000001ff00 */
[----:B------:R0:W5:Y:S04]  /*2bd0*/  @!P0 LDG.E.64 R52, desc[UR8][R32.64+0x80] ;  /* 0x0000800820348981 */ /* 0x000168000c1e1b00 */
[----:B------:R0:W5:Y:S04]  /*2be0*/  @!P0 LDG.E.64 R54, desc[UR8][R34.64+0x80] ;  /* 0x0000800822368981 */ /* 0x000168000c1e1b00 */
[----:B------:R0:W5:Y:S04]  /*2bf0*/  @!P5 LDG.E.64 R48, desc[UR8][R32.64+0xc0] ;  /* 0x0000c0082030d981 */ /* 0x000168000c1e1b00 */
[----:B------:R0:W5:Y:S02]  /*2c00*/  @!P5 LDG.E.64 R50, desc[UR8][R34.64+0xc0] ;  /* 0x0000c0082232d981 */ /* 0x000164000c1e1b00 */
.L_x_451:
[----:B------:R-:W-:Y:S05]  /*2c10*/  BSYNC B1 ;  /* 0x0000000000017941 */ /* 0x000fea0003800000 */
.L_x_450:
[----:B0-----:R-:W-:Y:S01]  /*2c20*/  VIADD R32, R219, 0x40 ;  /* 0x00000040db207836 */ /* 0x001fe20000000000 */
[----:B------:R-:W-:Y:S01]  /*2c30*/  BSSY B1, `(.L_x_452) ;  /* 0x000002b000017945 */ /* 0x000fe20003800000 */
[----:B------:R-:W-:Y:S02]  /*2c40*/  CS2R R36, SRZ ;  /* 0x0000000000247805 */ /* 0x000fe4000001ff00 */
[----:B------:R-:W-:Y:S02]  /*2c50*/  CS2R R40, SRZ ;  /* 0x0000000000287805 */ /* 0x000fe4000001ff00 */
[----:B------:R-:W-:Y:S02]  /*2c60*/  CS2R R44, SRZ ;  /* 0x00000000002c7805 */ /* 0x000fe4000001ff00 */
[----:B------:R-:W-:Y:S02]  /*2c70*/  ISETP.GE.AND P5, PT, R32, R88, PT ;  /* 0x000000582000720c */ /* 0x000fe40003fa6270 */
[----:B------:R-:W-:-:S02]  /*2c80*/  CS2R R32, SRZ ;  /* 0x0000000000207805 */ /* 0x000fc4000001ff00 */
[----:B------:R-:W-:Y:S02]  /*2c90*/  CS2R R34, SRZ ;  /* 0x0000000000227805 */ /* 0x000fe4000001ff00 */
[----:B------:R-:W-:Y:S02]  /*2ca0*/  CS2R R38, SRZ ;  /* 0x0000000000267805 */ /* 0x000fe4000001ff00 */
[----:B------:R-:W-:Y:S02]  /*2cb0*/  CS2R R42, SRZ ;  /* 0x00000000002a7805 */ /* 0x000fe4000001ff00 */
[----:B-----5:R-:W-:Y:S02]  /*2cc0*/  MOV R81, R48 ;  /* 0x0000003000517202 */ /* 0x020fe40000000f00 */
[----:B------:R-:W-:Y:S01]  /*2cd0*/  CS2R R46, SRZ ;  /* 0x00000000002e7805 */ /* 0x000fe2000001ff00 */
[----:B------:R-:W-:Y:S06]  /*2ce0*/  @P5 BRA `(.L_x_453) ;  /* 0x00000000007c5947 */ /* 0x000fec0003800000 */
[----:B------:R-:W-:Y:S01]  /*2cf0*/  IADD3 R14, P0, P6, R102, R109, R14 ;  /* 0x0000006d660e7210 */ /* 0x000fe20007e1e00e */
[----:B------:R-:W-:Y:S01]  /*2d00*/  ULDC.64 UR4, c[0x0][0x3e8] ;  /* 0x0000fa0000047ab9 */ /* 0x000fe20000000a00 */
[----:B------:R-:W-:Y:S01]  /*2d10*/  ULDC.64 UR6, c[0x0][0x400] ;  /* 0x0001000000067ab9 */ /* 0x000fe20000000a00 */
[----:B------:R-:W-:Y:S02]  /*2d20*/  CS2R R44, SRZ ;  /* 0x00000000002c7805 */ /* 0x000fe4000001ff00 */
[----:B------:R-:W-:Y:S02]  /*2d30*/  IADD3.X R13, R4, R108, R11, P0, P6 ;  /* 0x0000006c040d7210 */ /* 0x000fe400007ec40b */
[----:B------:R-:W-:Y:S02]  /*2d40*/  CS2R R46, SRZ ;  /* 0x00000000002e7805 */ /* 0x000fe4000001ff00 */
[----:B------:R-:W-:Y:S01]  /*2d50*/  IADD3 R11, P0, P6, R96, R111, R12 ;  /* 0x0000006f600b7210 */ /* 0x000fe20007e1e00c */
[----:B------:R-:W-:-:S03]  /*2d60*/  ULDC.64 UR8, c[0x0][0x208] ;  /* 0x0000820000087ab9 */ /* 0x000fc60000000a00 */
[----:B------:R-:W-:Y:S02]  /*2d70*/  IADD3.X R80, R6, R110, R80, P0, P6 ;  /* 0x0000006e06507210 */ /* 0x000fe400007ec450 */
[----:B------:R-:W-:-:S04]  /*2d80*/  LEA R12, P0, R14, UR4, 0x1 ;  /* 0x000000040e0c7c11 */ /* 0x000fc8000f8008ff */
[----:B------:R-:W-:Y:S02]  /*2d90*/  LEA.HI.X R13, R14, UR5, R13, 0x1, P0 ;  /* 0x000000050e0d7c11 */ /* 0x000fe400080f0c0d */
[----:B------:R-:W-:-:S04]  /*2da0*/  LEA R14, P0, R11, UR6, 0x1 ;  /* 0x000000060b0e7c11 */ /* 0x000fc8000f8008ff */
[----:B------:R-:W-:Y:S02]  /*2db0*/  LEA.HI.X R15, R11, UR7, R80, 0x1, P0 ;  /* 0x000000070b0f7c11 */ /* 0x000fe400080f0c50 */
[----:B------:R-:W-:Y:S02]  /*2dc0*/  ISETP.GE.AND P0, PT, R214, R114, PT ;  /* 0x00000072d600720c */ /* 0x000fe40003f06270 */
[----:B------:R-:W-:Y:S02]  /*2dd0*/  CS2R R40, SRZ ;  /* 0x0000000000287805 */ /* 0x000fe4000001ff00 */
[----:B------:R-:W-:-:S09]  /*2de0*/  CS2R R42, SRZ ;  /* 0x00000000002a7805 */ /* 0x000fd2000001ff00 */
[----:B------:R0:W5:Y:S04]  /*2df0*/  @!P0 LDG.E.64 R44, desc[UR8][R12.64] ;  /* 0x000000080c2c8981 */ /* 0x000168000c1e1b00 */
[----:B------:R0:W5:Y:S01]  /*2e00*/  @!P0 LDG.E.64 R46, desc[UR8][R14.64] ;  /* 0x000000080e2e8981 */ /* 0x000162000c1e1b00 */
        /* <DEDUP_REMOVED lines=10> */
[----:B------:R-:W-:-:S13]  /*2eb0*/  ISETP.GE.AND P0, PT, R222, R114, PT ;  /* 0x00000072de00720c */ /* 0x000fda0003f06270 */
[----:B------:R0:W5:Y:S04]  /*2ec0*/  @!P0 LDG.E.64 R32, desc[UR8][R12.64+0xc0] ;  /* 0x0000c0080c208981 */ /* 0x000168000c1e1b00 */
[----:B------:R0:W5:Y:S02]  /*2ed0*/  @!P0 LDG.E.64 R34, desc[UR8][R14.64+0xc0] ;  /* 0x0000c0080e228981 */ /* 0x000164000c1e1b00 */
.L_x_453:
[----:B------:R-:W-:Y:S05]  /*2ee0*/  BSYNC B1 ;  /* 0x0000000000017941 */ /* 0x000fea0003800000 */
.L_x_452:
[----:B0-----:R-:W-:Y:S01]  /*2ef0*/  IMAD.MOV.U32 R12, RZ, RZ, R52 ;  /* 0x000000ffff0c7224 */ /* 0x001fe200078e0034 */
[----:B------:R-:W-:Y:S01]  /*2f00*/  MOV R13, R53 ;  /* 0x00000035000d7202 */ /* 0x000fe20000000f00 */
[----:B------:R-:W-:Y:S01]  /*2f10*/  IMAD.MOV.U32 R11, RZ, RZ, R49 ;  /* 0x000000ffff0b7224 */ /* 0x000fe200078e0031 */
[----:B------:R-:W-:Y:S01]  /*2f20*/  PRMT R139, R139, 0x5410, R81 ;  /* 0x000054108b8b7816 */ /* 0x000fe20000000051 */
        /* <DEDUP_REMOVED lines=8> */
[----:B------:R-:W-:Y:S01]  /*2fb0*/  ULOP3.LUT UR4, UR60, 0x1, URZ, 0xfc, !UPT ;  /* 0x000000013c047892 */ /* 0x000fe2000f8efc3f */
[----:B------:R-:W-:Y:S01]  /*2fc0*/  PRMT R149, R13, 0x7610, R149 ;  /* 0x000076100d957816 */ /* 0x000fe20000000095 */
[----:B------:R-:W-:Y:S01]  /*2fd0*/  IMAD.MOV.U32 R13, RZ, RZ, R55 ;  /* 0x000000ffff0d7224 */ /* 0x000fe200078e0037 */
[----:B------:R-:W-:Y:S01]  /*2fe0*/  PRMT R148, R148, 0x5410, R12 ;  /* 0x0000541094947816 */ /* 0x000fe2000000000c */
[----:B------:R-:W-:Y:S01]  /*2ff0*/  IMAD.MOV.U32 R12, RZ, RZ, R54 ;  /* 0x000000ffff0c7224 */ /* 0x000fe200078e0036 */
[----:B------:R-:W-:Y:S01]  /*3000*/  PRMT R146, R146, 0x5410, R11 ;  /* 0x0000541092927816 */ /* 0x000fe2000000000b */
[----:B------:R-:W-:Y:S01]  /*3010*/  UISETP.NE.AND UP0, UPT, UR4, 0x3, UPT ;  /* 0x000000030400788c */ /* 0x000fe2000bf05270 */
[----:B------:R-:W-:-:S02]  /*3020*/  PRMT R141, R14, 0x7610, R141 ;  /* 0x000076100e8d7816 */ /* 0x000fc4000000008d */
[----:B------:R-:W-:Y:S02]  /*3030*/  MOV R11, R51 ;  /* 0x00000033000b7202 */ /* 0x000fe40000000f00 */
[----:B------:R-:W-:Y:S02]  /*3040*/  MOV R14, R58 ;  /* 0x0000003a000e7202 */ /* 0x000fe40000000f00 */
[----:B------:R-:W-:Y:S01]  /*3050*/  PRMT R141, R141, 0x5410, R11 ;  /* 0x000054108d8d7816 */ /* 0x000fe2000000000b */
[----:B------:R-:W-:Y:S01]  /*3060*/  IMAD.MOV.U32 R11, RZ, RZ, R59 ;  /* 0x000000ffff0b7224 */ /* 0x000fe200078e003b */
[----:B------:R-:W-:Y:S01]  /*3070*/  PRMT R143, R12, 0x5410, R13 ;  /* 0x000054100c8f7816 */ /* 0x000fe2000000000d */
[----:B------:R-:W-:Y:S01]  /*3080*/  IMAD.MOV.U32 R12, RZ, RZ, R62 ;  /* 0x000000ffff0c7224 */ /* 0x000fe200078e003e */
[----:B------:R-:W-:Y:S01]  /*3090*/  PRMT R147, R14, 0x7610, R147 ;  /* 0x000076100e937816 */ /* 0x000fe20000000093 */
[----:B-----5:R-:W-:Y:S01]  /*30a0*/  IMAD.MOV.U32 R14, RZ, RZ, R32 ;  /* 0x000000ffff0e7224 */ /* 0x020fe200078e0020 */
[----:B------:R-:W-:-:S02]  /*30b0*/  MOV R13, R63 ;  /* 0x0000003f000d7202 */ /* 0x000fc40000000f00 */
[----:B------:R-:W-:Y:S01]  /*30c0*/  PRMT R147, R147, 0x5410, R11 ;  /* 0x0000541093937816 */ /* 0x000fe2000000000b */
[----:B------:R-:W-:Y:S01]  /*30d0*/  IMAD.MOV.U32 R11, RZ, RZ, R33 ;  /* 0x000000ffff0b7224 */ /* 0x000fe200078e0021 */
[----:B------:R-:W-:Y:S01]  /*30e0*/  PRMT R150, R13, 0x7610, R150 ;  /* 0x000076100d967816 */ /* 0x000fe20000000096 */
[----:B------:R-:W-:Y:S01]  /*30f0*/  IMAD.MOV.U32 R13, RZ, RZ, R37 ;  /* 0x000000ffff0d7224 */ /* 0x000fe200078e0025 */
[----:B------:R-:W-:Y:S02]  /*3100*/  PRMT R149, R149, 0x5410, R12 ;  /* 0x0000541095957816 */ /* 0x000fe4000000000c */
[----:B------:R-:W-:Y:S01]  /*3110*/  PRMT R123, R123, 0x5410, R14 ;  /* 0x000054107b7b7816 */ /* 0x000fe2000000000e */
[----:B------:R-:W-:Y:S01]  /*3120*/  IMAD.MOV.U32 R14, RZ, RZ, R40 ;  /* 0x000000ffff0e7224 */ /* 0x000fe200078e0028 */
[----:B------:R-:W-:Y:S02]  /*3130*/  MOV R12, R36 ;  /* 0x00000024000c7202 */ /* 0x000fe40000000f00 */
[----:B------:R-:W-:-:S02]  /*3140*/  PRMT R123, R11, 0x7610, R123 ;  /* 0x000076100b7b7816 */ /* 0x000fc4000000007b */
[----:B------:R-:W-:Y:S01]  /*3150*/  PRMT R125, R13, 0x5410, R12 ;  /* 0x000054100d7d7816 */ /* 0x000fe2000000000c */
[----:B------:R-:W-:Y:S01]  /*3160*/  IMAD.MOV.U32 R12, RZ, RZ, R44 ;  /* 0x000000ffff0c7224 */ /* 0x000fe200078e002c */
[----:B------:R-:W-:Y:S01]  /*3170*/  PRMT R127, R127, 0x5410, R14 ;  /* 0x000054107f7f7816 */ /* 0x000fe2000000000e */
[----:B------:R-:W-:Y:S01]  /*3180*/  IMAD.MOV.U32 R13, RZ, RZ, R45 ;  /* 0x000000ffff0d7224 */ /* 0x000fe200078e002d */
[----:B------:R-:W-:Y:S02]  /*3190*/  MOV R11, R41 ;  /* 0x00000029000b7202 */ /* 0x000fe40000000f00 */
[----:B------:R-:W-:Y:S02]  /*31a0*/  PLOP3.LUT P0, PT, PT, PT, UP0, 0x80, 0x0 ;  /* 0x000000000000781c */ /* 0x000fe40003f0f008 */
[----:B------:R-:W-:Y:S02]  /*31b0*/  MOV R14, R34 ;  /* 0x00000022000e7202 */ /* 0x000fe40000000f00 */
[----:B------:R-:W-:Y:S01]  /*31c0*/  PRMT R127, R11, 0x7610, R127 ;  /* 0x000076100b7f7816 */ /* 0x000fe2000000007f */
[----:B------:R-:W-:Y:S01]  /*31d0*/  IMAD.MOV.U32 R11, RZ, RZ, R35 ;  /* 0x000000ffff0b7224 */ /* 0x000fe200078e0023 */
[----:B------:R-:W-:Y:S01]  /*31e0*/  PRMT R135, R12, 0x5410, R13 ;  /* 0x000054100c877816 */ /* 0x000fe2000000000d */
[----:B------:R-:W-:Y:S01]  /*31f0*/  IMAD.MOV.U32 R12, RZ, RZ, R38 ;  /* 0x000000ffff0c7224 */ /* 0x000fe200078e0026 */
[----:B------:R-:W-:Y:S01]  /*3200*/  PRMT R122, R122, 0x5410, R14 ;  /* 0x000054107a7a7816 */ /* 0x000fe2000000000e */
[----:B------:R-:W-:Y:S01]  /*3210*/  IMAD.MOV.U32 R14, RZ, RZ, R47 ;  /* 0x000000ffff0e7224 */ /* 0x000fe200078e002f */
[----:B------:R-:W-:-:S02]  /*3220*/  MOV R13, R39 ;  /* 0x00000027000d7202 */ /* 0x000fc40000000f00 */
[----:B------:R-:W-:Y:S01]  /*3230*/  PRMT R122, R11, 0x7610, R122 ;  /* 0x000076100b7a7816 */ /* 0x000fe2000000007a */
[----:B------:R-:W-:Y:S01]  /*3240*/  IMAD.MOV.U32 R11, RZ, RZ, R42 ;  /* 0x000000ffff0b7224 */ /* 0x000fe200078e002a */
[----:B------:R-:W-:Y:S01]  /*3250*/  PRMT R124, R13, 0x5410, R12 ;  /* 0x000054100d7c7816 */ /* 0x000fe2000000000c */
[----:B------:R-:W-:Y:S01]  /*3260*/  IMAD.MOV.U32 R12, RZ, RZ, R43 ;  /* 0x000000ffff0c7224 */ /* 0x000fe200078e002b */
[----:B------:R-:W-:-:S04]  /*3270*/  MOV R13, R46 ;  /* 0x0000002e000d7202 */ /* 0x000fc80000000f00 */
[----:B------:R-:W-:Y:S02]  /*3280*/  PRMT R126, R12, 0x5410, R11 ;  /* 0x000054100c7e7816 */ /* 0x000fe4000000000b */
[----:B------:R-:W-:Y:S01]  /*3290*/  PRMT R137, R13, 0x5410, R14 ;  /* 0x000054100d897816 */ /* 0x000fe2000000000e */
[----:B------:R-:W-:Y:S06]  /*32a0*/  @!P0 BRA `(.L_x_454) ;  /* 0x0000000000048947 */ /* 0x000fec0003800000 */
[----:B------:R-:W-:Y:S01]  /*32b0*/  BPT.TRAP 0x1 ;  /* 0x000000040000795c */ /* 0x000fe20000300000 */
.L_x_454:
[----:B------:R-:W-:Y:S01]  /*32c0*/  IMAD R89, R212, 0x8, R22 ;  /* 0x00000008d4597824 */ /* 0x000fe200078e0216 */
[----:B------:R-:W-:Y:S01]  /*32d0*/  SHF.L.U32 R90, R224, 0x1f, RZ ;  /* 0x0000001fe05a7819 */ /* 0x000fe200000006ff */
[----:B------:R-:W-:Y:S03]  /*32e0*/  BSSY B1, `(.L_x_455) ;  /* 0x0000003000017945 */ /* 0x000fe60003800000 */
[----:B------:R-:W0:Y:S02]  /*32f0*/  SYNCS.PHASECHK.TRANS64.TRYWAIT P6, [R89+URZ+0x38890], R90 ;  /* 0x0388905a590075a7 */ /* 0x000e2400080c017f */
[----:B0-----:R-:W-:Y:S05]  /*3300*/  @!P6 BRA `(.L_x_456) ;  /* 0x0000023800fce947 */ /* 0x001fea0003800000 */
.L_x_805:
[----:B------:R-:W-:Y:S05]  /*3310*/  BSYNC B1 ;  /* 0x0000000000017941 */ /* 0x000fea0003800000 */
.L_x_455:
[----:B------:R-:W-:-:S03]  /*3320*/  UMOV UR4, 0xffffffff ;  /* 0xffffffff00047882 */ /* 0x000fc60000000000 */
[----:B------:R-:W-:Y:S05]  /*3330*/  BRA.DIV UR4, `(.L_x_457) ;  /* 0x0000023e04047947 */ /* 0x000fea000b800000 */
[----:B------:R1:W2:Y:S04]  /*3340*/  SHFL.IDX PT, R83, R117, RZ, 0x181f ;  /* 0x00181fff75537589 */ /* 0x0002a800000e0000 */
[----:B------:R1:W3:Y:S02]  /*3350*/  SHFL.IDX PT, R82, R118, RZ, 0x181f ;  /* 0x00181fff76527589 */ /* 0x0002e400000e0000 */
.L_x_809:
[----:B------:R-:W-:Y:S04]  /*3360*/  BSSY B1, `(.L_x_458) ;  /* 0x00000dc000017945 */ /* 0x000fe80003800000 */
[----:B------:R-:W-:Y:S05]  /*3370*/  @P3 BRA `(.L_x_459) ;  /* 0x0000000c00683947 */ /* 0x000fea0003800000 */
[----:B------:R-:W-:Y:S01]  /*3380*/  ISETP.NE.AND P3, PT, R3, RZ, PT ;  /* 0x000000ff0300720c */ /* 0x000fe20003f65270 */
[----:B------:R-:W-:-:S12]  /*3390*/  BSSY B2, `(.L_x_460) ;  /* 0x0000035000027945 */ /* 0x000fd80003800000 */
[----:B------:R-:W-:Y:S05]  /*33a0*/  @!P3 BRA `(.L_x_461) ;  /* 0x0000000000ccb947 */ /* 0x000fea0003800000 */
[----:B------:R4:W0:Y:S01]  /*33b0*/  LDS.128 R12, [R85+0x24400] ;  /* 0x02440000550c7984 */ /* 0x0008220000000c00 */
[C---:B---3--:R-:W-:Y:S01]  /*33c0*/  LEA R80, P3, R16.reuse, R82, 0x1 ;  /* 0x0000005210507211 */ /* 0x048fe200078608ff */
[----:B------:R-:W-:Y:S03]  /*33d0*/  BSSY B3, `(.L_x_462) ;  /* 0x000002e000037945 */ /* 0x000fe60003800000 */
[----:B--2---:R-:W-:Y:S02]  /*33e0*/  LEA.HI.X R81, R16, R83, R17, 0x1, P3 ;  /* 0x0000005310517211 */ /* 0x004fe400018f0c11 */
[----:B------:R-:W-:-:S13]  /*33f0*/  ISETP.GE.AND P3, PT, R214, R114, PT ;  /* 0x00000072d600720c */ /* 0x000fda0003f66270 */
[----:B----4-:R-:W-:Y:S05]  /*3400*/  @P3 BRA `(.L_x_463) ;  /* 0x0000000000a83947 */ /* 0x010fea0003800000 */
[----:B------:R-:W-:Y:S01]  /*3410*/  SHF.R.U64 R11, R76, 0x10, R77 ;  /* 0x000000104c0b7819 */ /* 0x000fe2000000124d */
[--C-:B0-----:R-:W-:Y:S01]  /*3420*/  HADD2.F32 R152, -RZ, R13.reuse.H1_H1 ;  /* 0x3000000dff987230 */ /* 0x101fe20000004100 */
[--C-:B------:R-:W-:Y:S01]  /*3430*/  SHF.R.U64 R78, R78, 0x10, R79.reuse ;  /* 0x000000104e4e7819 */ /* 0x100fe2000000124f */
[----:B------:R-:W-:Y:S01]  /*3440*/  HADD2.F32 R156, -RZ, R13.H0_H0 ;  /* 0x2000000dff9c7230 */ /* 0x000fe20000004100 */
[----:B------:R-:W-:Y:S01]  /*3450*/  SHF.R.U32.HI R151, RZ, 0x10, R79 ;  /* 0x00000010ff977819 */ /* 0x000fe2000001164f */
[----:B------:R-:W-:Y:S01]  /*3460*/  HADD2.F32 R154, -RZ, R15.H0_H0 ;  /* 0x2000000fff9a7230 */ /* 0x000fe20000004100 */
[----:B------:R-:W-:Y:S01]  /*3470*/  SHF.R.U32.HI R76, RZ, 0x10, R77 ;  /* 0x00000010ff4c7819 */ /* 0x000fe2000001164d */
[----:B------:R-:W-:Y:S02]  /*3480*/  HADD2.F32 R77, -RZ, R11.H0_H0 ;  /* 0x2000000bff4d7230 */ /* 0x000fe40000004100 */
[----:B------:R-:W-:Y:S02]  /*3490*/  HADD2.F32 R79, -RZ, R78.H0_H0 ;  /* 0x2000004eff4f7230 */ /* 0x000fe40000004100 */
[----:B------:R-:W-:-:S02]  /*34a0*/  HADD2.F32 R11, -RZ, R151.H0_H0 ;  /* 0x20000097ff0b7230 */ /* 0x000fc40000004100 */
[----:B------:R-:W-:Y:S02]  /*34b0*/  HADD2.F32 R78, -RZ, R15.H1_H1 ;  /* 0x3000000fff4e7230 */ /* 0x000fe40000004100 */
[-C--:B------:R-:W-:Y:S01]  /*34c0*/  FMUL.FTZ R151, R152, R79.reuse ;  /* 0x0000004f98977220 */ /* 0x080fe20000410000 */
[----:B------:R-:W-:Y:S02]  /*34d0*/  HADD2.F32 R15, -RZ, R76.H0_H0 ;  /* 0x2000004cff0f7230 */ /* 0x000fe40000004100 */
[----:B------:R-:W-:Y:S01]  /*34e0*/  FMUL.FTZ R153, R156, R79 ;  /* 0x0000004f9c997220 */ /* 0x000fe20000410000 */
[-C--:B------:R-:W-:Y:S01]  /*34f0*/  FMUL.FTZ R79, R154, R11.reuse ;  /* 0x0000000b9a4f7220 */ /* 0x080fe20000410000 */
[----:B------:R-:W-:Y:S01]  /*3500*/  FMUL.FTZ R13, R78, R11 ;  /* 0x0000000b4e0d7220 */ /* 0x000fe20000410000 */
[-C--:B------:R-:W-:Y:S01]  /*3510*/  FFMA.FTZ R11, R156, R77.reuse, -R151 ;  /* 0x0000004d9c0b7223 */ /* 0x080fe20000010897 */
[----:B------:R-:W-:Y:S01]  /*3520*/  FFMA.FTZ R76, R152, R77, R153 ;  /* 0x0000004d984c7223 */ /* 0x000fe20000010099 */
[----:B------:R-:W-:-:S02]  /*3530*/  HADD2.F32 R77, -RZ, R160.H0_H0 ;  /* 0x200000a0ff4d7230 */ /* 0x000fc40000004100 */
[-C--:B------:R-:W-:Y:S01]  /*3540*/  FFMA.FTZ R13, R154, R15.reuse, -R13 ;  /* 0x0000000f9a0d7223 */ /* 0x080fe2000001080d */
[--C-:B------:R-:W-:Y:S02]  /*3550*/  HADD2.F32 R152, -RZ, R12.reuse.H1_H1 ;  /* 0x3000000cff987230 */ /* 0x100fe40000004100 */
[----:B------:R-:W-:Y:S01]  /*3560*/  FFMA.FTZ R78, R78, R15, R79 ;  /* 0x0000000f4e4e7223 */ /* 0x000fe2000001004f */
[----:B------:R-:W-:Y:S01]  /*3570*/  HADD2.F32 R154, -RZ, R12.H0_H0 ;  /* 0x2000000cff9a7230 */ /* 0x000fe20000004100 */
[----:B------:R-:W-:Y:S01]  /*3580*/  F2FP.F16.F32.PACK_AB R11, R76, R11 ;  /* 0x0000000b4c0b723e */ /* 0x000fe200000000ff */
[----:B------:R-:W-:Y:S02]  /*3590*/  HADD2.F32 R15, -RZ, R160.H1_H1 ;  /* 0x300000a0ff0f7230 */ /* 0x000fe40000004100 */
[----:B------:R-:W-:Y:S01]  /*35a0*/  FMUL.FTZ R151, R152, R77 ;  /* 0x0000004d98977220 */ /* 0x000fe20000410000 */
[--C-:B------:R-:W-:Y:S02]  /*35b0*/  HADD2.F32 R12, -RZ, R14.reuse.H1_H1 ;  /* 0x3000000eff0c7230 */ /* 0x100fe40000004100 */
[----:B------:R-:W-:-:S02]  /*35c0*/  HADD2.F32 R14, -RZ, R14.H0_H0 ;  /* 0x2000000eff0e7230 */ /* 0x000fc40000004100 */
[--C-:B------:R-:W-:Y:S02]  /*35d0*/  HADD2.F32 R79, -RZ, R155.reuse.H0_H0 ;  /* 0x2000009bff4f7230 */ /* 0x100fe40000004100 */
[----:B------:R-:W-:Y:S02]  /*35e0*/  HADD2.F32 R153, -RZ, R155.H1_H1 ;  /* 0x3000009bff997230 */ /* 0x000fe40000004100 */
[----:B------:R-:W-:Y:S01]  /*35f0*/  FMUL.FTZ R155, R154, R77 ;  /* 0x0000004d9a9b7220 */ /* 0x000fe20000410000 */
[-C--:B------:R-:W-:Y:S01]  /*3600*/  FMUL.FTZ R77, R12, R15.reuse ;  /* 0x0000000f0c4d7220 */ /* 0x080fe20000410000 */
[----:B------:R-:W-:Y:S01]  /*3610*/  FMUL.FTZ R15, R14, R15 ;  /* 0x0000000f0e0f7220 */ /* 0x000fe20000410000 */
[-C--:B------:R-:W-:Y:S01]  /*3620*/  FFMA.FTZ R151, R154, R79.reuse, -R151 ;  /* 0x0000004f9a977223 */ /* 0x080fe20000010897 */
[----:B------:R-:W-:Y:S01]  /*3630*/  FFMA.FTZ R152, R152, R79, R155 ;  /* 0x0000004f98987223 */ /* 0x000fe2000001009b */
[-C--:B------:R-:W-:Y:S01]  /*3640*/  FFMA.FTZ R77, R14, R153.reuse, -R77 ;  /* 0x000000990e4d7223 */ /* 0x080fe2000001084d */
[----:B------:R-:W-:Y:S01]  /*3650*/  FFMA.FTZ R12, R12, R153, R15 ;  /* 0x000000990c0c7223 */ /* 0x000fe2000001000f */
[----:B------:R-:W-:Y:S01]  /*3660*/  F2FP.F16.F32.PACK_AB R15, R78, R13 ;  /* 0x0000000d4e0f723e */ /* 0x000fe200000000ff */
[----:B------:R-:W-:Y:S01]  /*3670*/  IMAD.MOV.U32 R13, RZ, RZ, R11 ;  /* 0x000000ffff0d7224 */ /* 0x000fe200078e000b */
[----:B------:R-:W-:-:S02]  /*3680*/  F2FP.F16.F32.PACK_AB R152, R152, R151 ;  /* 0x000000979898723e */ /* 0x000fc400000000ff */
[----:B------:R-:W-:Y:S02]  /*3690*/  F2FP.F16.F32.PACK_AB R14, R12, R77 ;  /* 0x0000004d0c0e723e */ /* 0x000fe400000000ff */
[----:B------:R-:W-:-:S07]  /*36a0*/  MOV R12, R152 ;  /* 0x00000098000c7202 */ /* 0x000fce0000000f00 */
.L_x_463:
[----:B------:R-:W-:Y:S05]  /*36b0*/  BSYNC B3 ;  /* 0x0000000000037941 */ /* 0x000fea0003800000 */
.L_x_462:
[----:B------:R-:W-:Y:S02]  /*36c0*/  ULDC.64 UR4, c[0x0][0x208] ;  /* 0x0000820000047ab9 */ /* 0x000fe40000000a00 */
[----:B0-----:R4:W-:Y:S03]  /*36d0*/  ST.E.128 desc[UR4][R80.64], R12 ;  /* 0x0000000c50007985 */ /* 0x0019e6000c101d04 */
.L_x_461:
[----:B------:R-:W-:Y:S05]  /*36e0*/  BSYNC B2 ;  /* 0x0000000000027941 */ /* 0x000fea0003800000 */
.L_x_460:
[----:B------:R-:W-:Y:S01]  /*36f0*/  ISETP.NE.AND P3, PT, R21, RZ, PT ;  /* 0x000000ff1500720c */ /* 0x000fe20003f65270 */
[----:B------:R-:W-:-:S12]  /*3700*/  BSSY B2, `(.L_x_464) ;  /* 0x0000036000027945 */ /* 0x000fd80003800000 */
[----:B------:R-:W-:Y:S05]  /*3710*/  @!P3 BRA `(.L_x_465) ;  /* 0x0000000000d0b947 */ /* 0x000fea0003800000 */
[----:B----4-:R4:W0:Y:S01]  /*3720*/  LDS.128 R12, [R85+0x26c00] ;  /* 0x026c0000550c7984 */ /* 0x0108220000000c00 */
[C---:B---3--:R-:W-:Y:S01]  /*3730*/  LEA R76, P3, R23.reuse, R82, 0x1 ;  /* 0x00000052174c7211 */ /* 0x048fe200078608ff */
[----:B------:R-:W-:Y:S03]  /*3740*/  BSSY B3, `(.L_x_466) ;  /* 0x000002f000037945 */ /* 0x000fe60003800000 */
[----:B--2---:R-:W-:Y:S02]  /*3750*/  LEA.HI.X R77, R23, R83, R216, 0x1, P3 ;  /* 0x00000053174d7211 */ /* 0x004fe400018f0cd8 */
[----:B------:R-:W-:-:S13]  /*3760*/  ISETP.GE.AND P3, PT, R221, R114, PT ;  /* 0x00000072dd00720c */ /* 0x000fda0003f66270 */
[----:B----4-:R-:W-:Y:S05]  /*3770*/  @P3 BRA `(.L_x_467) ;  /* 0x0000000000ac3947 */ /* 0x010fea0003800000 */
[--C-:B------:R-:W-:Y:S01]  /*3780*/  SHF.R.U64 R11, R72, 0x10, R73.reuse ;  /* 0x00000010480b7819 */ /* 0x100fe20000001249 */
[--C-:B0-----:R-:W-:Y:S01]  /*3790*/  HADD2.F32 R78, -RZ, R13.reuse.H1_H1 ;  /* 0x3000000dff4e7230 */ /* 0x101fe20000004100 */
[----:B------:R-:W-:Y:S01]  /*37a0*/  SHF.R.U32.HI R72, RZ, 0x10, R73 ;  /* 0x00000010ff487819 */ /* 0x000fe20000011649 */
[----:B------:R-:W-:Y:S01]  /*37b0*/  HADD2.F32 R80, -RZ, R13.H0_H0 ;  /* 0x2000000dff507230 */ /* 0x000fe20000004100 */
[--C-:B------:R-:W-:Y:S01]  /*37c0*/  SHF.R.U64 R73, R74, 0x10, R75.reuse ;  /* 0x000000104a497819 */ /* 0x100fe2000000124b */
[--C-:B------:R-:W-:Y:S01]  /*37d0*/  HADD2.F32 R13, -RZ, R15.reuse.H1_H1 ;  /* 0x3000000fff0d7230 */ /* 0x100fe20000004100 */
[----:B------:R-:W-:Y:S01]  /*37e0*/  SHF.R.U32.HI R74, RZ, 0x10, R75 ;  /* 0x00000010ff4a7819 */ /* 0x000fe2000001164b */
[----:B------:R-:W-:Y:S02]  /*37f0*/  HADD2.F32 R15, -RZ, R15.H0_H0 ;  /* 0x2000000fff0f7230 */ /* 0x000fe40000004100 */
[----:B------:R-:W-:Y:S02]  /*3800*/  HADD2.F32 R73, -RZ, R73.H0_H0 ;  /* 0x20000049ff497230 */ /* 0x000fe40000004100 */
[----:B------:R-:W-:-:S02]  /*3810*/  HADD2.F32 R74, -RZ, R74.H0_H0 ;  /* 0x2000004aff4a7230 */ /* 0x000fc40000004100 */
[----:B------:R-:W-:Y:S02]  /*3820*/  HADD2.F32 R72, -RZ, R72.H0_H0 ;  /* 0x20000048ff487230 */ /* 0x000fe40000004100 */
[-C--:B------:R-:W-:Y:S01]  /*3830*/  FMUL.FTZ R75, R78, R73.reuse ;  /* 0x000000494e4b7220 */ /* 0x080fe20000410000 */
[----:B------:R-:W-:Y:S02]  /*3840*/  HADD2.F32 R11, -RZ, R11.H0_H0 ;  /* 0x2000000bff0b7230 */ /* 0x000fe40000004100 */
[-C--:B------:R-:W-:Y:S01]  /*3850*/  FMUL.FTZ R152, R13, R74.reuse ;  /* 0x0000004a0d987220 */ /* 0x080fe20000410000 */
[C---:B------:R-:W-:Y:S01]  /*3860*/  FMUL.FTZ R74, R15.reuse, R74 ;  /* 0x0000004a0f4a7220 */ /* 0x040fe20000410000 */
[----:B------:R-:W-:Y:S02]  /*3870*/  FMUL.FTZ R73, R80, R73 ;  /* 0x0000004950497220 */ /* 0x000fe40000410000 */
        /* <DEDUP_REMOVED lines=9> */
[-C--:B------:R-:W-:Y:S01]  /*3910*/  FMUL.FTZ R73, R72, R15.reuse ;  /* 0x0000000f48497220 */ /* 0x080fe20000410000 */
[--C-:B------:R-:W-:Y:S02]  /*3920*/  HADD2.F32 R12, -RZ, R14.reuse.H1_H1 ;  /* 0x3000000eff0c7230 */ /* 0x100fe40000004100 */
[----:B------:R-:W-:Y:S01]  /*3930*/  FMUL.FTZ R79, R74, R15 ;  /* 0x0000000f4a4f7220 */ /* 0x000fe20000410000 */
[----:B------:R-:W-:Y:S01]  /*3940*/  HADD2.F32 R11, -RZ, R157.H0_H0 ;  /* 0x2000009dff0b7230 */ /* 0x000fe20000004100 */
[----:B------:R-:W-:Y:S01]  /*3950*/  F2FP.F16.F32.PACK_AB R75, R78, R75 ;  /* 0x0000004b4e4b723e */ /* 0x000fe200000000ff */
[----:B------:R-:W-:-:S02]  /*3960*/  HADD2.F32 R14, -RZ, R14.H0_H0 ;  /* 0x2000000eff0e7230 */ /* 0x000fc40000004100 */
[----:B------:R-:W-:Y:S01]  /*3970*/  FMUL.FTZ R15, R12, R159 ;  /* 0x0000009f0c0f7220 */ /* 0x000fe20000410000 */
[----:B------:R-:W-:Y:S02]  /*3980*/  HADD2.F32 R157, -RZ, R157.H1_H1 ;  /* 0x3000009dff9d7230 */ /* 0x000fe40000004100 */
[-C--:B------:R-:W-:Y:S01]  /*3990*/  FFMA.FTZ R73, R74, R11.reuse, -R73 ;  /* 0x0000000b4a497223 */ /* 0x080fe20000010849 */
[----:B------:R-:W-:Y:S01]  /*39a0*/  FFMA.FTZ R72, R72, R11, R79 ;  /* 0x0000000b48487223 */ /* 0x000fe2000001004f */
[C---:B------:R-:W-:Y:S01]  /*39b0*/  FMUL.FTZ R159, R14.reuse, R159 ;  /* 0x0000009f0e9f7220 */ /* 0x040fe20000410000 */
[----:B------:R-:W-:Y:S01]  /*39c0*/  MOV R13, R75 ;  /* 0x0000004b000d7202 */ /* 0x000fe20000000f00 */
[-C--:B------:R-:W-:Y:S02]  /*39d0*/  FFMA.FTZ R15, R14, R157.reuse, -R15 ;  /* 0x0000009d0e0f7223 */ /* 0x080fe4000001080f */
[----:B------:R-:W-:Y:S01]  /*39e0*/  FFMA.FTZ R12, R12, R157, R159 ;  /* 0x0000009d0c0c7223 */ /* 0x000fe2000001009f */
[----:B------:R-:W-:-:S04]  /*39f0*/  F2FP.F16.F32.PACK_AB R74, R72, R73 ;  /* 0x00000049484a723e */ /* 0x000fc800000000ff */
[----:B------:R-:W-:Y:S01]  /*3a00*/  F2FP.F16.F32.PACK_AB R14, R12, R15 ;  /* 0x0000000f0c0e723e */ /* 0x000fe200000000ff */
[----:B------:R-:W-:Y:S02]  /*3a10*/  IMAD.MOV.U32 R12, RZ, RZ, R74 ;  /* 0x000000ffff0c7224 */ /* 0x000fe400078e004a */
[----:B------:R-:W-:-:S07]  /*3a20*/  IMAD.MOV.U32 R15, RZ, RZ, R152 ;  /* 0x000000ffff0f7224 */ /* 0x000fce00078e0098 */
.L_x_467:
[----:B------:R-:W-:Y:S05]  /*3a30*/  BSYNC B3 ;  /* 0x0000000000037941 */ /* 0x000fea0003800000 */
.L_x_466:
[----:B------:R-:W-:Y:S02]  /*3a40*/  ULDC.64 UR4, c[0x0][0x208] ;  /* 0x0000820000047ab9 */ /* 0x000fe40000000a00 */
[----:B0-----:R0:W-:Y:S03]  /*3a50*/  ST.E.128 desc[UR4][R76.64], R12 ;  /* 0x0000000c4c007985 */ /* 0x0011e6000c101d04 */
.L_x_465:
[----:B------:R-:W-:Y:S05]  /*3a60*/  BSYNC B2 ;  /* 0x0000000000027941 */ /* 0x000fea0003800000 */
.L_x_464:
[----:B------:R-:W-:Y:S01]  /*3a70*/  ISETP.NE.AND P3, PT, R25, RZ, PT ;  /* 0x000000ff1900720c */ /* 0x000fe20003f65270 */
[----:B------:R-:W-:-:S12]  /*3a80*/  BSSY B2, `(.L_x_468) ;  /* 0x0000035000027945 */ /* 0x000fd80003800000 */
[----:B------:R-:W-:Y:S05]  /*3a90*/  @!P3 BRA `(.L_x_469) ;  /* 0x0000000000ccb947 */ /* 0x000fea0003800000 */
[----:B0---4-:R0:W4:Y:S01]  /*3aa0*/  LDS.128 R12, [R85+0x29400] ;  /* 0x02940000550c7984 */ /* 0x0111220000000c00 */
[C---:B---3--:R-:W-:Y:S01]  /*3ab0*/  LEA R72, P3, R18.reuse, R82, 0x1 ;  /* 0x0000005212487211 */ /* 0x048fe200078608ff */
[----:B------:R-:W-:Y:S03]  /*3ac0*/  BSSY B3, `(.L_x_470) ;  /* 0x000002e000037945 */ /* 0x000fe60003800000 */
[----:B--2---:R-:W-:Y:S02]  /*3ad0*/  LEA.HI.X R73, R18, R83, R218, 0x1, P3 ;  /* 0x0000005312497211 */ /* 0x004fe400018f0cda */
[----:B------:R-:W-:-:S13]  /*3ae0*/  ISETP.GE.AND P3, PT, R220, R114, PT ;  /* 0x00000072dc00720c */ /* 0x000fda0003f66270 */
[----:B0-----:R-:W-:Y:S05]  /*3af0*/  @P3 BRA `(.L_x_471) ;  /* 0x0000000000a83947 */ /* 0x001fea0003800000 */
[----:B------:R-:W-:Y:S01]  /*3b00*/  SHF.R.U64 R74, R68, 0x10, R69 ;  /* 0x00000010444a7819 */ /* 0x000fe20000001245 */
[----:B----4-:R-:W-:Y:S01]  /*3b10*/  IMAD.MOV.U32 R11, RZ, RZ, R13 ;  /* 0x000000ffff0b7224 */ /* 0x010fe200078e000d */
[----:B------:R-:W-:Y:S01]  /*3b20*/  SHF.R.U32.HI R68, RZ, 0x10, R69 ;  /* 0x00000010ff447819 */ /* 0x000fe20000011645 */
[----:B------:R-:W-:Y:S01]  /*3b30*/  HADD2.F32 R75, -RZ, R158.H0_H0 ;  /* 0x2000009eff4b7230 */ /* 0x000fe20000004100 */
[--C-:B------:R-:W-:Y:S01]  /*3b40*/  SHF.R.U64 R69, R70, 0x10, R71.reuse ;  /* 0x0000001046457819 */ /* 0x100fe20000001247 */
[----:B------:R-:W-:Y:S01]  /*3b50*/  HADD2.F32 R13, -RZ, R74.H0_H0 ;  /* 0x2000004aff0d7230 */ /* 0x000fe20000004100 */
[----:B------:R-:W-:Y:S01]  /*3b60*/  SHF.R.U32.HI R78, RZ, 0x10, R71 ;  /* 0x00000010ff4e7819 */ /* 0x000fe20000011647 */
[----:B------:R-:W-:Y:S02]  /*3b70*/  HADD2.F32 R74, -RZ, R11.H1_H1 ;  /* 0x3000000bff4a7230 */ /* 0x000fe40000004100 */
[----:B------:R-:W-:Y:S02]  /*3b80*/  HADD2.F32 R71, -RZ, R69.H0_H0 ;  /* 0x20000045ff477230 */ /* 0x000fe40000004100 */
[----:B------:R-:W-:-:S02]  /*3b90*/  HADD2.F32 R70, -RZ, R11.H0_H0 ;  /* 0x2000000bff467230 */ /* 0x000fc40000004100 */
[----:B------:R-:W-:Y:S02]  /*3ba0*/  HADD2.F32 R78, -RZ, R78.H0_H0 ;  /* 0x2000004eff4e7230 */ /* 0x000fe40000004100 */
[-C--:B------:R-:W-:Y:S01]  /*3bb0*/  FMUL.FTZ R11, R74, R71.reuse ;  /* 0x000000474a0b7220 */ /* 0x080fe20000410000 */
[--C-:B------:R-:W-:Y:S02]  /*3bc0*/  HADD2.F32 R69, -RZ, R15.reuse.H1_H1 ;  /* 0x3000000fff457230 */ /* 0x100fe40000004100 */
[C---:B------:R-:W-:Y:S01]  /*3bd0*/  FMUL.FTZ R71, R70.reuse, R71 ;  /* 0x0000004746477220 */ /* 0x040fe20000410000 */
[----:B------:R-:W-:Y:S02]  /*3be0*/  HADD2.F32 R15, -RZ, R15.H0_H0 ;  /* 0x2000000fff0f7230 */ /* 0x000fe40000004100 */
[-C--:B------:R-:W-:Y:S01]  /*3bf0*/  FFMA.FTZ R11, R70, R13.reuse, -R11 ;  /* 0x0000000d460b7223 */ /* 0x080fe2000001080b */
[----:B------:R-:W-:Y:S02]  /*3c00*/  HADD2.F32 R76, -RZ, R68.H0_H0 ;  /* 0x20000044ff4c7230 */ /* 0x000fe40000004100 */
[-C--:B------:R-:W-:Y:S01]  /*3c10*/  FMUL.FTZ R80, R69, R78.reuse ;  /* 0x0000004e45507220 */ /* 0x080fe20000410000 */
[----:B------:R-:W-:Y:S01]  /*3c20*/  FFMA.FTZ R68, R74, R13, R71 ;  /* 0x0000000d4a447223 */ /* 0x000fe20000010047 */
[----:B------:R-:W-:Y:S01]  /*3c30*/  FMUL.FTZ R78, R15, R78 ;  /* 0x0000004e0f4e7220 */ /* 0x000fe20000410000 */
[----:B------:R-:W-:-:S02]  /*3c40*/  HADD2.F32 R158, -RZ, R158.H1_H1 ;  /* 0x3000009eff9e7230 */ /* 0x000fc40000004100 */
[-C--:B------:R-:W-:Y:S01]  /*3c50*/  FFMA.FTZ R13, R15, R76.reuse, -R80 ;  /* 0x0000004c0f0d7223 */ /* 0x080fe20000010850 */
[--C-:B------:R-:W-:Y:S02]  /*3c60*/  HADD2.F32 R15, -RZ, R12.reuse.H1_H1 ;  /* 0x3000000cff0f7230 */ /* 0x100fe40000004100 */
[----:B------:R-:W-:Y:S01]  /*3c70*/  FFMA.FTZ R70, R69, R76, R78 ;  /* 0x0000004c45467223 */ /* 0x000fe2000001004e */
[----:B------:R-:W-:Y:S01]  /*3c80*/  HADD2.F32 R12, -RZ, R12.H0_H0 ;  /* 0x2000000cff0c7230 */ /* 0x000fe20000004100 */
[----:B------:R-:W-:Y:S01]  /*3c90*/  F2FP.F16.F32.PACK_AB R11, R68, R11 ;  /* 0x0000000b440b723e */ /* 0x000fe200000000ff */
[--C-:B------:R-:W-:Y:S02]  /*3ca0*/  HADD2.F32 R69, -RZ, R14.reuse.H1_H1 ;  /* 0x3000000eff457230 */ /* 0x100fe40000004100 */
[-C--:B------:R-:W-:Y:S01]  /*3cb0*/  FMUL.FTZ R77, R15, R75.reuse ;  /* 0x0000004b0f4d7220 */ /* 0x080fe20000410000 */
[----:B------:R-:W-:Y:S02]  /*3cc0*/  HADD2.F32 R14, -RZ, R14.H0_H0 ;  /* 0x2000000eff0e7230 */ /* 0x000fe40000004100 */
[----:B------:R-:W-:Y:S01]  /*3cd0*/  FMUL.FTZ R76, R12, R75 ;  /* 0x0000004b0c4c7220 */ /* 0x000fe20000410000 */
[----:B------:R-:W-:-:S02]  /*3ce0*/  HADD2.F32 R71, -RZ, R148.H0_H0 ;  /* 0x20000094ff477230 */ /* 0x000fc40000004100 */
[-C--:B------:R-:W-:Y:S01]  /*3cf0*/  FMUL.FTZ R75, R69, R158.reuse ;  /* 0x0000009e454b7220 */ /* 0x080fe20000410000 */
[----:B------:R-:W-:Y:S02]  /*3d00*/  HADD2.F32 R74, -RZ, R150.H1_H1 ;  /* 0x30000096ff4a7230 */ /* 0x000fe40000004100 */
[----:B------:R-:W-:Y:S01]  /*3d10*/  FMUL.FTZ R158, R14, R158 ;  /* 0x0000009e0e9e7220 */ /* 0x000fe20000410000 */
[-C--:B------:R-:W-:Y:S01]  /*3d20*/  FFMA.FTZ R77, R12, R71.reuse, -R77 ;  /* 0x000000470c4d7223 */ /* 0x080fe2000001084d */
[----:B------:R-:W-:Y:S01]  /*3d30*/  FFMA.FTZ R76, R15, R71, R76 ;  /* 0x000000470f4c7223 */ /* 0x000fe2000001004c */
[-C--:B------:R-:W-:Y:S01]  /*3d40*/  FFMA.FTZ R75, R14, R74.reuse, -R75 ;  /* 0x0000004a0e4b7223 */ /* 0x080fe2000001084b */
[----:B------:R-:W-:Y:S01]  /*3d50*/  FFMA.FTZ R158, R69, R74, R158 ;  /* 0x0000004a459e7223 */ /* 0x000fe2000001009e */
[----:B------:R-:W-:Y:S02]  /*3d60*/  F2FP.F16.F32.PACK_AB R15, R70, R13 ;  /* 0x0000000d460f723e */ /* 0x000fe400000000ff */
[----:B------:R-:W-:-:S02]  /*3d70*/  F2FP.F16.F32.PACK_AB R12, R76, R77 ;  /* 0x0000004d4c0c723e */ /* 0x000fc400000000ff */
[----:B------:R-:W-:Y:S02]  /*3d80*/  F2FP.F16.F32.PACK_AB R14, R158, R75 ;  /* 0x0000004b9e0e723e */ /* 0x000fe400000000ff */
[----:B------:R-:W-:-:S07]  /*3d90*/  MOV R13, R11 ;  /* 0x0000000b000d7202 */ /* 0x000fce0000000f00 */
.L_x_471:
[----:B------:R-:W-:Y:S05]  /*3da0*/  BSYNC B3 ;  /* 0x0000000000037941 */ /* 0x000fea0003800000 */
.L_x_470:
[----:B------:R-:W-:Y:S02]  /*3db0*/  ULDC.64 UR4, c[0x0][0x208] ;  /* 0x0000820000047ab9 */ /* 0x000fe40000000a00 */
[----:B----4-:R0:W-:Y:S03]  /*3dc0*/  ST.E.128 desc[UR4][R72.64], R12 ;  /* 0x0000000c48007985 */ /* 0x0101e6000c101d04 */
.L_x_469:
[----:B------:R-:W-:Y:S05]  /*3dd0*/  BSYNC B2 ;  /* 0x0000000000027941 */ /* 0x000fea0003800000 */
.L_x_468:
[----:B------:R-:W-:-:S13]  /*3de0*/  ISETP.NE.AND P3, PT, R26, RZ, PT ;  /* 0x000000ff1a00720c */ /* 0x000fda0003f65270 */
        /* <DEDUP_REMOVED lines=9> */
[--C-:B------:R-:W-:Y:S01]  /*3e80*/  SHF.R.U64 R70, R66, 0x10, R67.reuse ;  /* 0x0000001042467819 */ /* 0x100fe20000001243 */
[----:B------:R-:W-:Y:S01]  /*3e90*/  HADD2.F32 R15, -RZ, R13.H1_H1 ;  /* 0x3000000dff0f7230 */ /* 0x000fe20000004100 */
[----:B------:R-:W-:Y:S01]  /*3ea0*/  SHF.R.U32.HI R67, RZ, 0x10, R67 ;  /* 0x00000010ff437819 */ /* 0x000fe20000011643 */
[----:B------:R-:W-:Y:S01]  /*3eb0*/  HADD2.F32 R66, -RZ, R11.H0_H0 ;  /* 0x2000000bff427230 */ /* 0x000fe20000004100 */
[----:B------:R-:W-:Y:S01]  /*3ec0*/  SHF.R.U32.HI R65, RZ, 0x10, R65 ;  /* 0x00000010ff417819 */ /* 0x000fe20000011641 */
[----:B------:R-:W-:Y:S02]  /*3ed0*/  HADD2.F32 R11, -RZ, R13.H0_H0 ;  /* 0x2000000dff0b7230 */ /* 0x000fe40000004100 */
[----:B------:R-:W-:Y:S02]  /*3ee0*/  HADD2.F32 R13, -RZ, R64.H1_H1 ;  /* 0x30000040ff0d7230 */ /* 0x000fe40000004100 */
[----:B------:R-:W-:-:S02]  /*3ef0*/  HADD2.F32 R70, -RZ, R70.H0_H0 ;  /* 0x20000046ff467230 */ /* 0x000fc40000004100 */
[----:B------:R-:W-:Y:S02]  /*3f00*/  HADD2.F32 R67, -RZ, R67.H0_H0 ;  /* 0x20000043ff437230 */ /* 0x000fe40000004100 */
[----:B------:R-:W-:Y:S02]  /*3f10*/  HADD2.F32 R64, -RZ, R64.H0_H0 ;  /* 0x20000040ff407230 */ /* 0x000fe40000004100 */
[-C--:B------:R-:W-:Y:S01]  /*3f20*/  FMUL.FTZ R72, R15, R70.reuse ;  /* 0x000000460f487220 */ /* 0x080fe20000410000 */
[----:B------:R-:W-:Y:S02]  /*3f30*/  HADD2.F32 R65, -RZ, R65.H0_H0 ;  /* 0x20000041ff417230 */ /* 0x000fe40000004100 */
[----:B------:R-:W-:Y:S01]  /*3f40*/  FMUL.FTZ R70, R11, R70 ;  /* 0x000000460b467220 */ /* 0x000fe20000410000 */
[-C--:B------:R-:W-:Y:S01]  /*3f50*/  FMUL.FTZ R71, R13, R67.reuse ;  /* 0x000000430d477220 */ /* 0x080fe20000410000 */
[C---:B------:R-:W-:Y:S01]  /*3f60*/  FMUL.FTZ R74, R64.reuse, R67 ;  /* 0x00000043404a7220 */ /* 0x040fe20000410000 */
[-C--:B------:R-:W-:Y:S01]  /*3f70*/  FFMA.FTZ R11, R11, R66.reuse, -R72 ;  /* 0x000000420b0b7223 */ /* 0x080fe20000010848 */
[----:B------:R-:W-:Y:S01]  /*3f80*/  FFMA.FTZ R70, R15, R66, R70 ;  /* 0x000000420f467223 */ /* 0x000fe20000010046 */
[-C--:B------:R-:W-:Y:S01]  /*3f90*/  FFMA.FTZ R71, R64, R65.reuse, -R71 ;  /* 0x0000004140477223 */ /* 0x080fe20000010847 */
[----:B------:R-:W-:Y:S01]  /*3fa0*/  FFMA.FTZ R74, R13, R65, R74 ;  /* 0x000000410d4a7223 */ /* 0x000fe2000001004a */
[----:B------:R-:W-:-:S02]  /*3fb0*/  HADD2.F32 R13, -RZ, R12.H1_H1 ;  /* 0x3000000cff0d7230 */ /* 0x000fc40000004100 */
[--C-:B------:R-:W-:Y:S02]  /*3fc0*/  HADD2.F32 R65, -RZ, R145.reuse.H0_H0 ;  /* 0x20000091ff417230 */ /* 0x100fe40000004100 */
[----:B------:R-:W-:Y:S02]  /*3fd0*/  HADD2.F32 R12, -RZ, R12.H0_H0 ;  /* 0x2000000cff0c7230 */ /* 0x000fe40000004100 */
[--C-:B------:R-:W-:Y:S02]  /*3fe0*/  HADD2.F32 R15, -RZ, R14.reuse.H1_H1 ;  /* 0x3000000eff0f7230 */ /* 0x100fe40000004100 */
[-C--:B------:R-:W-:Y:S01]  /*3ff0*/  FMUL.FTZ R67, R13, R65.reuse ;  /* 0x000000410d437220 */ /* 0x080fe20000410000 */
[----:B------:R-:W-:Y:S02]  /*4000*/  HADD2.F32 R145, -RZ, R145.H1_H1 ;  /* 0x30000091ff917230 */ /* 0x000fe40000004100 */
[----:B------:R-:W-:Y:S01]  /*4010*/  FMUL.FTZ R66, R12, R65 ;  /* 0x000000410c427220 */ /* 0x000fe20000410000 */
[----:B------:R-:W-:-:S02]  /*4020*/  HADD2.F32 R14, -RZ, R14.H0_H0 ;  /* 0x2000000eff0e7230 */ /* 0x000fc40000004100 */
[--C-:B------:R-:W-:Y:S02]  /*4030*/  HADD2.F32 R64, -RZ, R144.reuse.H0_H0 ;  /* 0x20000090ff407230 */ /* 0x100fe40000004100 */
[-C--:B------:R-:W-:Y:S01]  /*4040*/  FMUL.FTZ R65, R15, R145.reuse ;  /* 0x000000910f417220 */ /* 0x080fe20000410000 */
[----:B------:R-:W-:Y:S02]  /*4050*/  HADD2.F32 R144, -RZ, R144.H1_H1 ;  /* 0x30000090ff907230 */ /* 0x000fe40000004100 */
[----:B------:R-:W-:Y:S01]  /*4060*/  FMUL.FTZ R72, R14, R145 ;  /* 0x000000910e487220 */ /* 0x000fe20000410000 */
[-C--:B------:R-:W-:Y:S01]  /*4070*/  FFMA.FTZ R67, R12, R64.reuse, -R67 ;  /* 0x000000400c437223 */ /* 0x080fe20000010843 */
[----:B------:R-:W-:Y:S01]  /*4080*/  FFMA.FTZ R66, R13, R64, R66 ;  /* 0x000000400d427223 */ /* 0x000fe20000010042 */
[-C--:B------:R-:W-:Y:S01]  /*4090*/  FFMA.FTZ R65, R14, R144.reuse, -R65 ;  /* 0x000000900e417223 */ /* 0x080fe20000010841 */
[----:B------:R-:W-:Y:S01]  /*40a0*/  FFMA.FTZ R72, R15, R144, R72 ;  /* 0x000000900f487223 */ /* 0x000fe20000010048 */
[----:B------:R-:W-:-:S02]  /*40b0*/  F2FP.F16.F32.PACK_AB R13, R70, R11 ;  /* 0x0000000b460d723e */ /* 0x000fc400000000ff */
[----:B------:R-:W-:Y:S02]  /*40c0*/  F2FP.F16.F32.PACK_AB R15, R74, R71 ;  /* 0x000000474a0f723e */ /* 0x000fe400000000ff */
[----:B------:R-:W-:Y:S02]  /*40d0*/  F2FP.F16.F32.PACK_AB R12, R66, R67 ;  /* 0x00000043420c723e */ /* 0x000fe400000000ff */
[----:B------:R-:W-:-:S07]  /*40e0*/  F2FP.F16.F32.PACK_AB R14, R72, R65 ;  /* 0x00000041480e723e */ /* 0x000fce00000000ff */
.L_x_473:
[----:B------:R-:W-:Y:S05]  /*40f0*/  BSYNC B2 ;  /* 0x0000000000027941 */ /* 0x000fea0003800000 */
.L_x_472:
[----:B------:R-:W-:Y:S02]  /*4100*/  ULDC.64 UR4, c[0x0][0x208] ;  /* 0x0000820000047ab9 */ /* 0x000fe40000000a00 */
[----:B----4-:R0:W-:Y:S03]  /*4110*/  ST.E.128 desc[UR4][R68.64], R12 ;  /* 0x0000000c44007985 */ /* 0x0101e6000c101d04 */
.L_x_459:
[----:B------:R-:W-:Y:S05]  /*4120*/  BSYNC B1 ;  /* 0x0000000000017941 */ /* 0x000fea0003800000 */
.L_x_458:
[----:B------:R-:W-:-:S03]  /*4130*/  UMOV UR4, 0xffffffff ;  /* 0xffffffff00047882 */ /* 0x000fc60000000000 */
[----:B------:R-:W-:Y:S05]  /*4140*/  BRA.DIV UR4, `(.L_x_474) ;  /* 0x0000022e04cc7947 */ /* 0x000fea000b800000 */
[----:B------:R0:W0:Y:S04]  /*4150*/  SHFL.IDX PT, R67, R117, 0x1, 0x181f ;  /* 0x00381f0075437f89 */ /* 0x00002800000e0000 */
[----:B------:R0:W0:Y:S02]  /*4160*/  SHFL.IDX PT, R66, R118, 0x1, 0x181f ;  /* 0x00381f0076427f89 */ /* 0x00002400000e0000 */
.L_x_813:
[----:B------:R-:W-:Y:S04]  /*4170*/  BSSY B1, `(.L_x_475) ;  /* 0x00000d5000017945 */ /* 0x000fe80003800000 */
[----:B------:R-:W-:Y:S05]  /*4180*/  @P4 BRA `(.L_x_476) ;  /* 0x0000000c004c4947 */ /* 0x000fea0003800000 */
[----:B------:R-:W-:Y:S01]  /*4190*/  ISETP.NE.AND P3, PT, R3, RZ, PT ;  /* 0x000000ff0300720c */ /* 0x000fe20003f65270 */
[----:B------:R-:W-:-:S12]  /*41a0*/  BSSY B2, `(.L_x_477) ;  /* 0x0000034000027945 */ /* 0x000fd80003800000 */
[----:B------:R-:W-:Y:S05]  /*41b0*/  @!P3 BRA `(.L_x_478) ;  /* 0x0000000000c8b947 */ /* 0x000fea0003800000 */
[----:B0---4-:R0:W4:Y:S01]  /*41c0*/  LDS.128 R12, [R85+0x25400] ;  /* 0x02540000550c7984 */ /* 0x0111220000000c00 */
[----:B------:R-:W-:Y:S01]  /*41d0*/  ISETP.GE.AND P4, PT, R214, R114, PT ;  /* 0x00000072d600720c */ /* 0x000fe20003f86270 */
[----:B------:R-:W-:Y:S01]  /*41e0*/  BSSY B3, `(.L_x_479) ;  /* 0x000002d000037945 */ /* 0x000fe20003800000 */
[----:B------:R-:W-:-:S04]  /*41f0*/  LEA R64, P3, R16, R66, 0x1 ;  /* 0x0000004210407211 */ /* 0x000fc800078608ff */
[----:B------:R-:W-:-:S07]  /*4200*/  LEA.HI.X R65, R16, R67, R17, 0x1, P3 ;  /* 0x0000004310417211 */ /* 0x000fce00018f0c11 */
[----:B0-----:R-:W-:Y:S05]  /*4210*/  @P4 BRA `(.L_x_480) ;  /* 0x0000000000a44947 */ /* 0x001fea0003800000 */
[----:B------:R-:W-:Y:S01]  /*4220*/  SHF.R.U64 R11, R60, 0x10, R61 ;  /* 0x000000103c0b7819 */ /* 0x000fe2000000123d */
[--C-:B----4-:R-:W-:Y:S01]  /*4230*/  HADD2.F32 R60, -RZ, R15.reuse.H1_H1 ;  /* 0x3000000fff3c7230 */ /* 0x110fe20000004100 */
[--C-:B------:R-:W-:Y:S01]  /*4240*/  SHF.R.U64 R68, R62, 0x10, R63.reuse ;  /* 0x000000103e447819 */ /* 0x100fe2000000123f */
[----:B------:R-:W-:Y:S01]  /*4250*/  HADD2.F32 R15, -RZ, R15.H0_H0 ;  /* 0x2000000fff0f7230 */ /* 0x000fe20000004100 */
[----:B------:R-:W-:Y:S01]  /*4260*/  SHF.R.U32.HI R63, RZ, 0x10, R63 ;  /* 0x00000010ff3f7819 */ /* 0x000fe2000001163f */
[----:B------:R-:W-:Y:S01]  /*4270*/  HADD2.F32 R62, -RZ, R11.H0_H0 ;  /* 0x2000000bff3e7230 */ /* 0x000fe20000004100 */
[----:B------:R-:W-:Y:S01]  /*4280*/  SHF.R.U32.HI R61, RZ, 0x10, R61 ;  /* 0x00000010ff3d7819 */ /* 0x000fe2000001163d */
[----:B------:R-:W-:Y:S02]  /*4290*/  HADD2.F32 R68, -RZ, R68.H0_H0 ;  /* 0x20000044ff447230 */ /* 0x000fe40000004100 */
[--C-:B------:R-:W-:Y:S02]  /*42a0*/  HADD2.F32 R11, -RZ, R13.reuse.H1_H1 ;  /* 0x3000000dff0b7230 */ /* 0x100fe40000004100 */
[----:B------:R-:W-:-:S02]  /*42b0*/  HADD2.F32 R13, -RZ, R13.H0_H0 ;  /* 0x2000000dff0d7230 */ /* 0x000fc40000004100 */
[----:B------:R-:W-:Y:S02]  /*42c0*/  HADD2.F32 R63, -RZ, R63.H0_H0 ;  /* 0x2000003fff3f7230 */ /* 0x000fe40000004100 */
[-C--:B------:R-:W-:Y:S01]  /*42d0*/  FMUL.FTZ R70, R11, R68.reuse ;  /* 0x000000440b467220 */ /* 0x080fe20000410000 */
[----:B------:R-:W-:Y:S02]  /*42e0*/  HADD2.F32 R61, -RZ, R61.H0_H0 ;  /* 0x2000003dff3d7230 */ /* 0x000fe40000004100 */
[----:B------:R-:W-:Y:S01]  /*42f0*/  FMUL.FTZ R68, R13, R68 ;  /* 0x000000440d447220 */ /* 0x000fe20000410000 */
[----:B------:R-:W-:Y:S02]  /*4300*/  HADD2.F32 R150, -RZ, R150.H0_H0 ;  /* 0x20000096ff967230 */ /* 0x000fe40000004100 */
[-C--:B------:R-:W-:Y:S01]  /*4310*/  FMUL.FTZ R72, R60, R63.reuse ;  /* 0x0000003f3c487220 */ /* 0x080fe20000410000 */
[----:B------:R-:W-:Y:S01]  /*4320*/  FMUL.FTZ R69, R15, R63 ;  /* 0x0000003f0f457220 */ /* 0x000fe20000410000 */
[----:B------:R-:W-:Y:S01]  /*4330*/  FFMA.FTZ R63, R11, R62, R68 ;  /* 0x0000003e0b3f7223 */ /* 0x000fe20000010044 */
[----:B------:R-:W-:-:S02]  /*4340*/  HADD2.F32 R11, -RZ, R12.H1_H1 ;  /* 0x3000000cff0b7230 */ /* 0x000fc40000004100 */
[-C--:B------:R-:W-:Y:S01]  /*4350*/  FFMA.FTZ R72, R15, R61.reuse, -R72 ;  /* 0x0000003d0f487223 */ /* 0x080fe20000010848 */
[----:B------:R-:W-:Y:S01]  /*4360*/  FFMA.FTZ R70, R13, R62, -R70 ;  /* 0x0000003e0d467223 */ /* 0x000fe20000010846 */
[----:B------:R-:W-:Y:S02]  /*4370*/  HADD2.F32 R15, -RZ, R149.H1_H1 ;  /* 0x30000095ff0f7230 */ /* 0x000fe40000004100 */
[----:B------:R-:W-:Y:S01]  /*4380*/  FFMA.FTZ R69, R60, R61, R69 ;  /* 0x0000003d3c457223 */ /* 0x000fe20000010045 */
[----:B------:R-:W-:Y:S02]  /*4390*/  HADD2.F32 R12, -RZ, R12.H0_H0 ;  /* 0x2000000cff0c7230 */ /* 0x000fe40000004100 */
[--C-:B------:R-:W-:Y:S02]  /*43a0*/  HADD2.F32 R13, -RZ, R14.reuse.H1_H1 ;  /* 0x3000000eff0d7230 */ /* 0x100fe40000004100 */
[----:B------:R-:W-:Y:S01]  /*43b0*/  FMUL.FTZ R61, R11, R15 ;  /* 0x0000000f0b3d7220 */ /* 0x000fe20000410000 */
[----:B------:R-:W-:-:S02]  /*43c0*/  HADD2.F32 R14, -RZ, R14.H0_H0 ;  /* 0x2000000eff0e7230 */ /* 0x000fc40000004100 */
[----:B------:R-:W-:Y:S01]  /*43d0*/  FMUL.FTZ R60, R12, R15 ;  /* 0x0000000f0c3c7220 */ /* 0x000fe20000410000 */
[----:B------:R-:W-:Y:S02]  /*43e0*/  HADD2.F32 R149, -RZ, R149.H0_H0 ;  /* 0x20000095ff957230 */ /* 0x000fe40000004100 */
[-C--:B------:R-:W-:Y:S01]  /*43f0*/  FMUL.FTZ R15, R13, R150.reuse ;  /* 0x000000960d0f7220 */ /* 0x080fe20000410000 */
[----:B------:R-:W-:Y:S02]  /*4400*/  HADD2.F32 R148, -RZ, R148.H1_H1 ;  /* 0x30000094ff947230 */ /* 0x000fe40000004100 */
[C---:B------:R-:W-:Y:S01]  /*4410*/  FMUL.FTZ R150, R14.reuse, R150 ;  /* 0x000000960e967220 */ /* 0x040fe20000410000 */
[----:B------:R-:W-:Y:S01]  /*4420*/  F2FP.F16.F32.PACK_AB R69, R69, R72 ;  /* 0x000000484545723e */ /* 0x000fe200000000ff */
[-C--:B------:R-:W-:Y:S02]  /*4430*/  FFMA.FTZ R15, R14, R149.reuse, -R15 ;  /* 0x000000950e0f7223 */ /* 0x080fe4000001080f */
[----:B------:R-:W-:Y:S01]  /*4440*/  FFMA.FTZ R150, R13, R149, R150 ;  /* 0x000000950d967223 */ /* 0x000fe20000010096 */
[-C--:B------:R-:W-:Y:S01]  /*4450*/  FFMA.FTZ R61, R12, R148.reuse, -R61 ;  /* 0x000000940c3d7223 */ /* 0x080fe2000001083d */
[----:B------:R-:W-:Y:S01]  /*4460*/  FFMA.FTZ R60, R11, R148, R60 ;  /* 0x000000940b3c7223 */ /* 0x000fe2000001003c */
[----:B------:R-:W-:-:S02]  /*4470*/  F2FP.F16.F32.PACK_AB R13, R63, R70 ;  /* 0x000000463f0d723e */ /* 0x000fc400000000ff */
[----:B------:R-:W-:Y:S01]  /*4480*/  F2FP.F16.F32.PACK_AB R14, R150, R15 ;  /* 0x0000000f960e723e */ /* 0x000fe200000000ff */
[----:B------:R-:W-:Y:S01]  /*4490*/  IMAD.MOV.U32 R15, RZ, RZ, R69 ;  /* 0x000000ffff0f7224 */ /* 0x000fe200078e0045 */
[----:B------:R-:W-:-:S07]  /*44a0*/  F2FP.F16.F32.PACK_AB R12, R60, R61 ;  /* 0x0000003d3c0c723e */ /* 0x000fce00000000ff */
.L_x_480:
[----:B------:R-:W-:Y:S05]  /*44b0*/  BSYNC B3 ;  /* 0x0000000000037941 */ /* 0x000fea0003800000 */
.L_x_479:
[----:B------:R-:W-:Y:S02]  /*44c0*/  ULDC.64 UR4, c[0x0][0x208] ;  /* 0x0000820000047ab9 */ /* 0x000fe40000000a00 */
[----:B----4-:R0:W-:Y:S03]  /*44d0*/  ST.E.128 desc[UR4][R64.64], R12 ;  /* 0x0000000c40007985 */ /* 0x0101e6000c101d04 */
.L_x_478:
[----:B------:R-:W-:Y:S05]  /*44e0*/  BSYNC B2 ;  /* 0x0000000000027941 */ /* 0x000fea0003800000 */
.L_x_477:
        /* <DEDUP_REMOVED lines=17> */
[----:B------:R-:W-:Y:S02]  /*4600*/  HADD2.F32 R11, -RZ, R13.H1_H1 ;  /* 0x3000000dff0b7230 */ /* 0x000fe40000004100 */
[----:B------:R-:W-:-:S02]  /*4610*/  HADD2.F32 R59, -RZ, R59.H0_H0 ;  /* 0x2000003bff3b7230 */ /* 0x000fc40000004100 */
[----:B------:R-:W-:Y:S02]  /*4620*/  HADD2.F32 R13, -RZ, R13.H0_H0 ;  /* 0x2000000dff0d7230 */ /* 0x000fe40000004100 */
[-C--:B------:R-:W-:Y:S01]  /*4630*/  FMUL.FTZ R64, R11, R62.reuse ;  /* 0x0000003e0b407220 */ /* 0x080fe20000410000 */
[----:B------:R-:W-:Y:S02]  /*4640*/  HADD2.F32 R57, -RZ, R57.H0_H0 ;  /* 0x20000039ff397230 */ /* 0x000fe40000004100 */
[-C--:B------:R-:W-:Y:S01]  /*4650*/  FMUL.FTZ R63, R15, R59.reuse ;  /* 0x0000003b0f3f7220 */ /* 0x080fe20000410000 */
[C---:B------:R-:W-:Y:S01]  /*4660*/  FMUL.FTZ R68, R56.reuse, R59 ;  /* 0x0000003b38447220 */ /* 0x040fe20000410000 */
[C---:B------:R-:W-:Y:S01]  /*4670*/  FMUL.FTZ R62, R13.reuse, R62 ;  /* 0x0000003e0d3e7220 */ /* 0x040fe20000410000 */
[----:B------:R-:W-:Y:S01]  /*4680*/  FFMA.FTZ R64, R13, R58, -R64 ;  /* 0x0000003a0d407223 */ /* 0x000fe20000010840 */
[----:B------:R-:W-:Y:S01]  /*4690*/  FFMA.FTZ R65, R56, R57, R63 ;  /* 0x0000003938417223 */ /* 0x000fe2000001003f */
[----:B------:R-:W-:-:S02]  /*46a0*/  HADD2.F32 R56, -RZ, R147.H0_H0 ;  /* 0x20000093ff387230 */ /* 0x000fc40000004100 */
[----:B------:R-:W-:Y:S01]  /*46b0*/  FFMA.FTZ R59, R11, R58, R62 ;  /* 0x0000003a0b3b7223 */ /* 0x000fe2000001003e */
[----:B------:R-:W-:Y:S02]  /*46c0*/  HADD2.F32 R11, -RZ, R12.H1_H1 ;  /* 0x3000000cff0b7230 */ /* 0x000fe40000004100 */
[----:B------:R-:W-:Y:S01]  /*46d0*/  FFMA.FTZ R68, R15, R57, -R68 ;  /* 0x000000390f447223 */ /* 0x000fe20000010844 */
[----:B------:R-:W-:Y:S02]  /*46e0*/  HADD2.F32 R13, -RZ, R14.H1_H1 ;  /* 0x3000000eff0d7230 */ /* 0x000fe40000004100 */
[----:B------:R-:W-:Y:S02]  /*46f0*/  HADD2.F32 R147, -RZ, R147.H1_H1 ;  /* 0x30000093ff937230 */ /* 0x000fe40000004100 */
[----:B------:R-:W-:Y:S01]  /*4700*/  FMUL.FTZ R57, R11, R56 ;  /* 0x000000380b397220 */ /* 0x000fe20000410000 */
[----:B------:R-:W-:Y:S02]  /*4710*/  HADD2.F32 R12, -RZ, R12.H0_H0 ;  /* 0x2000000cff0c7230 */ /* 0x000fe40000004100 */
[----:B------:R-:W-:-:S02]  /*4720*/  HADD2.F32 R14, -RZ, R14.H0_H0 ;  /* 0x2000000eff0e7230 */ /* 0x000fc40000004100 */
[-C--:B------:R-:W-:Y:S01]  /*4730*/  FMUL.FTZ R63, R13, R147.reuse ;  /* 0x000000930d3f7220 */ /* 0x080fe20000410000 */
[--C-:B------:R-:W-:Y:S02]  /*4740*/  HADD2.F32 R15, -RZ, R146.reuse.H0_H0 ;  /* 0x20000092ff0f7230 */ /* 0x100fe40000004100 */
[----:B------:R-:W-:Y:S01]  /*4750*/  FMUL.FTZ R56, R12, R56 ;  /* 0x000000380c387220 */ /* 0x000fe20000410000 */
        /* <DEDUP_REMOVED lines=10> */
.L_x_484:
[----:B------:R-:W-:Y:S05]  /*4800*/  BSYNC B3 ;  /* 0x0000000000037941 */ /* 0x000fea0003800000 */
.L_x_483:
[----:B------:R-:W-:Y:S02]  /*4810*/  ULDC.64 UR4, c[0x0][0x208] ;  /* 0x0000820000047ab9 */ /* 0x000fe40000000a00 */
[----:B----4-:R0:W-:Y:S03]  /*4820*/  ST.E.128 desc[UR4][R60.64], R12 ;  /* 0x0000000c3c007985 */ /* 0x0101e6000c101d04 */
.L_x_482:
[----:B------:R-:W-:Y:S05]  /*4830*/  BSYNC B2 ;  /* 0x0000000000027941 */ /* 0x000fea0003800000 */
.L_x_481:
        /* <DEDUP_REMOVED lines=37> */
[--C-:B------:R-:W-:Y:S02]  /*4a90*/  HADD2.F32 R15, -RZ, R142.reuse.H1_H1 ;  /* 0x3000008eff0f7230 */ /* 0x100fe40000004100 */
[----:B------:R-:W-:Y:S01]  /*4aa0*/  FMUL.FTZ R52, R12, R52 ;  /* 0x000000340c347220 */ /* 0x000fe20000410000 */
[----:B------:R-:W-:Y:S02]  /*4ab0*/  HADD2.F32 R142, -RZ, R142.H0_H0 ;  /* 0x2000008eff8e7230 */ /* 0x000fe40000004100 */
        /* <DEDUP_REMOVED lines=9> */
.L_x_488:
[----:B------:R-:W-:Y:S05]  /*4b50*/  BSYNC B3 ;  /* 0x0000000000037941 */ /* 0x000fea0003800000 */
.L_x_487:
[----:B------:R-:W-:Y:S02]  /*4b60*/  ULDC.64 UR4, c[0x0][0x208] ;  /* 0x0000820000047ab9 */ /* 0x000fe40000000a00 */
[----:B----4-:R0:W-:Y:S03]  /*4b70*/  ST.E.128 desc[UR4][R56.64], R12 ;  /* 0x0000000c38007985 */ /* 0x0101e6000c101d04 */
.L_x_486:
[----:B------:R-:W-:Y:S05]  /*4b80*/  BSYNC B2 ;  /* 0x0000000000027941 */ /* 0x000fea0003800000 */
.L_x_485:
[----:B------:R-:W-:-:S13]  /*4b90*/  ISETP.NE.AND P3, PT, R26, RZ, PT ;  /* 0x000000ff1a00720c */ /* 0x000fda0003f65270 */
        /* <DEDUP_REMOVED lines=47> */
.L_x_490:
[----:B------:R-:W-:Y:S05]  /*4e90*/  BSYNC B2 ;  /* 0x0000000000027941 */ /* 0x000fea0003800000 */
.L_x_489:
[----:B------:R-:W-:Y:S02]  /*4ea0*/  ULDC.64 UR4, c[0x0][0x208] ;  /* 0x0000820000047ab9 */ /* 0x000fe40000000a00 */
[----:B----4-:R0:W-:Y:S03]  /*4eb0*/  ST.E.128 desc[UR4][R52.64], R12 ;  /* 0x0000000c34007985 */ /* 0x0101e6000c101d04 */
.L_x_476:
[----:B------:R-:W-:Y:S05]  /*4ec0*/  BSYNC B1 ;  /* 0x0000000000017941 */ /* 0x000fea0003800000 */
.L_x_475:
[----:B------:R-:W-:-:S03]  /*4ed0*/  UMOV UR4, 0xffffffff ;  /* 0xffffffff00047882 */ /* 0x000fc60000000000 */
[----:B------:R-:W-:Y:S05]  /*4ee0*/  BRA.DIV UR4, `(.L_x_491) ;  /* 0x0000022204b07947 */ /* 0x000fea000b800000 */
[----:B01----:R-:W0:Y:S04]  /*4ef0*/  SHFL.IDX PT, R117, R117, 0x2, 0x181f ;  /* 0x00581f0075757f89 */ /* 0x003e2800000e0000 */
[----:B------:R-:W1:Y:S02]  /*4f00*/  SHFL.IDX PT, R118, R118, 0x2, 0x181f ;  /* 0x00581f0076767f89 */ /* 0x000e6400000e0000 */
.L_x_817:
[----:B------:R-:W-:Y:S05]  /*4f10*/  @P5 BRA `(.L_x_492) ;  /* 0x00000050003c5947 */ /* 0x000fea0003800000 */
[----:B------:R-:W-:Y:S01]  /*4f20*/  ISETP.NE.AND P3, PT, R3, RZ, PT ;  /* 0x000000ff0300720c */ /* 0x000fe20003f65270 */
[----:B------:R-:W-:-:S12]  /*4f30*/  BSSY B1, `(.L_x_493) ;  /* 0x0000033000017945 */ /* 0x000fd80003800000 */
[----:B------:R-:W-:Y:S05]  /*4f40*/  @!P3 BRA `(.L_x_494) ;  /* 0x0000000000c4b947 */ /* 0x000fea0003800000 */
[----:B----4-:R4:W2:Y:S01]  /*4f50*/  LDS.128 R12, [R85+0x26400] ;  /* 0x02640000550c7984 */ /* 0x0108a20000000c00 */
[----:B------:R-:W-:Y:S01]  /*4f60*/  ISETP.GE.AND P4, PT, R214, R114, PT ;  /* 0x00000072d600720c */ /* 0x000fe20003f86270 */
[----:B------:R-:W-:Y:S01]  /*4f70*/  BSSY B2, `(.L_x_495) ;  /* 0x000002c000027945 */ /* 0x000fe20003800000 */
[----:B-1----:R-:W-:-:S04]  /*4f80*/  LEA R48, P3, R16, R118, 0x1 ;  /* 0x0000007610307211 */ /* 0x002fc800078608ff */
[----:B0-----:R-:W-:-:S07]  /*4f90*/  LEA.HI.X R49, R16, R117, R17, 0x1, P3 ;  /* 0x0000007510317211 */ /* 0x001fce00018f0c11 */
[----:B----4-:R-:W-:Y:S05]  /*4fa0*/  @P4 BRA `(.L_x_496) ;  /* 0x0000000000a04947 */ /* 0x010fea0003800000 */
[----:B------:R-:W-:Y:S01]  /*4fb0*/  SHF.R.U64 R11, R44, 0x10, R45 ;  /* 0x000000102c0b7819 */ /* 0x000fe2000000122d */
[--C-:B--2---:R-:W-:Y:S01]  /*4fc0*/  HADD2.F32 R44, -RZ, R15.reuse.H1_H1 ;  /* 0x3000000fff2c7230 */ /* 0x104fe20000004100 */
        /* <DEDUP_REMOVED lines=38> */
.L_x_496:
[----:B------:R-:W-:Y:S05]  /*5230*/  BSYNC B2 ;  /* 0x0000000000027941 */ /* 0x000fea0003800000 */
.L_x_495:
[----:B------:R-:W-:Y:S02]  /*5240*/  ULDC.64 UR4, c[0x0][0x208] ;  /* 0x0000820000047ab9 */ /* 0x000fe40000000a00 */
[----:B--2---:R0:W-:Y:S03]  /*5250*/  ST.E.128 desc[UR4][R48.64], R12 ;  /* 0x0000000c30007985 */ /* 0x0041e6000c101d04 */
.L_x_494:
[----:B------:R-:W-:Y:S05]  /*5260*/  BSYNC B1 ;  /* 0x0000000000017941 */ /* 0x000fea0003800000 */
.L_x_493:
[----:B------:R-:W-:Y:S01]  /*5270*/  ISETP.NE.AND P3, PT, R21, RZ, PT ;  /* 0x000000ff1500720c */ /* 0x000fe20003f65270 */
[----:B------:R-:W-:-:S12]  /*5280*/  BSSY B1, `(.L_x_497) ;  /* 0x0000033000017945 */ /* 0x000fd80003800000 */
[----:B------:R-:W-:Y:S05]  /*5290*/  @!P3 BRA `(.L_x_498) ;  /* 0x0000000000c4b947 */ /* 0x000fea0003800000 */
[----:B0---4-:R0:W4:Y:S01]  /*52a0*/  LDS.128 R12, [R85+0x28c00] ;  /* 0x028c0000550c7984 */ /* 0x0111220000000c00 */
[----:B------:R-:W-:Y:S01]  /*52b0*/  ISETP.GE.AND P4, PT, R221, R114, PT ;  /* 0x00000072dd00720c */ /* 0x000fe20003f86270 */
[----:B------:R-:W-:Y:S01]  /*52c0*/  BSSY B2, `(.L_x_499) ;  /* 0x000002c000027945 */ /* 0x000fe20003800000 */
[----:B-1----:R-:W-:-:S04]  /*52d0*/  LEA R44, P3, R23, R118, 0x1 ;  /* 0x00000076172c7211 */ /* 0x002fc800078608ff */
        /* <DEDUP_REMOVED lines=10> */
[----:B------:R-:W-:Y:S02]  /*5380*/  HADD2.F32 R43, -RZ, R43.H0_H0 ;  /* 0x2000002bff2b7230 */ /* 0x000fe40000004100 */
[----:B------:R-:W-:-:S02]  /*5390*/  HADD2.F32 R11, -RZ, R13.H1_H1 ;  /* 0x3000000dff0b7230 */ /* 0x000fc40000004100 */
[----:B------:R-:W-:Y:S02]  /*53a0*/  HADD2.F32 R13, -RZ, R13.H0_H0 ;  /* 0x2000000dff0d7230 */ /* 0x000fe40000004100 */
[-C--:B------:R-:W-:Y:S01]  /*53b0*/  FMUL.FTZ R47, R15, R43.reuse ;  /* 0x0000002b0f2f7220 */ /* 0x080fe20000410000 */
[----:B------:R-:W-:Y:S02]  /*53c0*/  HADD2.F32 R41, -RZ, R41.H0_H0 ;  /* 0x20000029ff297230 */ /* 0x000fe40000004100 */
[-C--:B------:R-:W-:Y:S01]  /*53d0*/  FMUL.FTZ R48, R11, R46.reuse ;  /* 0x0000002e0b307220 */ /* 0x080fe20000410000 */
[C---:B------:R-:W-:Y:S01]  /*53e0*/  FMUL.FTZ R50, R40.reuse, R43 ;  /* 0x0000002b28327220 */ /* 0x040fe20000410000 */
[C---:B------:R-:W-:Y:S01]  /*53f0*/  FMUL.FTZ R46, R13.reuse, R46 ;  /* 0x0000002e0d2e7220 */ /* 0x040fe20000410000 */
[----:B------:R-:W-:Y:S01]  /*5400*/  FFMA.FTZ R49, R40, R41, R47 ;  /* 0x0000002928317223 */ /* 0x000fe2000001002f */
[-C--:B------:R-:W-:Y:S02]  /*5410*/  FFMA.FTZ R48, R13, R42.reuse, -R48 ;  /* 0x0000002a0d307223 */ /* 0x080fe40000010830 */
[----:B------:R-:W-:Y:S01]  /*5420*/  FFMA.FTZ R43, R11, R42, R46 ;  /* 0x0000002a0b2b7223 */ /* 0x000fe2000001002e */
[----:B------:R-:W-:-:S02]  /*5430*/  HADD2.F32 R40, -RZ, R126.H1_H1 ;  /* 0x3000007eff287230 */ /* 0x000fc40000004100 */
[----:B------:R-:W-:Y:S01]  /*5440*/  FFMA.FTZ R50, R15, R41, -R50 ;  /* 0x000000290f327223 */ /* 0x000fe20000010832 */
[----:B------:R-:W-:Y:S02]  /*5450*/  HADD2.F32 R126, -RZ, R126.H0_H0 ;  /* 0x2000007eff7e7230 */ /* 0x000fe40000004100 */
[----:B------:R-:W-:Y:S02]  /*5460*/  HADD2.F32 R11, -RZ, R12.H1_H1 ;  /* 0x3000000cff0b7230 */ /* 0x000fe40000004100 */
[----:B------:R-:W-:Y:S02]  /*5470*/  HADD2.F32 R13, -RZ, R14.H1_H1 ;  /* 0x3000000eff0d7230 */ /* 0x000fe40000004100 */
[----:B------:R-:W-:Y:S02]  /*5480*/  HADD2.F32 R12, -RZ, R12.H0_H0 ;  /* 0x2000000cff0c7230 */ /* 0x000fe40000004100 */
[----:B------:R-:W-:Y:S01]  /*5490*/  FMUL.FTZ R41, R11, R40 ;  /* 0x000000280b297220 */ /* 0x000fe20000410000 */
[----:B------:R-:W-:-:S02]  /*54a0*/  HADD2.F32 R14, -RZ, R14.H0_H0 ;  /* 0x2000000eff0e7230 */ /* 0x000fc40000004100 */
[----:B------:R-:W-:Y:S01]  /*54b0*/  FMUL.FTZ R47, R13, R126 ;  /* 0x0000007e0d2f7220 */ /* 0x000fe20000410000 */
        /* <DEDUP_REMOVED lines=12> */
.L_x_500:
[----:B------:R-:W-:Y:S05]  /*5580*/  BSYNC B2 ;  /* 0x0000000000027941 */ /* 0x000fea0003800000 */
.L_x_499:
[----:B------:R-:W-:Y:S02]  /*5590*/  ULDC.64 UR4, c[0x0][0x208] ;  /* 0x0000820000047ab9 */ /* 0x000fe40000000a00 */
[----:B----4-:R0:W-:Y:S03]  /*55a0*/  ST.E.128 desc[UR4][R44.64], R12 ;  /* 0x0000000c2c007985 */ /* 0x0101e6000c101d04 */
.L_x_498:
[----:B------:R-:W-:Y:S05]  /*55b0*/  BSYNC B1 ;  /* 0x0000000000017941 */ /* 0x000fea0003800000 */
.L_x_497:
        /* <DEDUP_REMOVED lines=49> */
.L_x_504:
[----:B------:R-:W-:Y:S05]  /*58d0*/  BSYNC B2 ;  /* 0x0000000000027941 */ /* 0x000fea0003800000 */
.L_x_503:
[----:B------:R-:W-:Y:S02]  /*58e0*/  ULDC.64 UR4, c[0x0][0x208] ;  /* 0x0000820000047ab9 */ /* 0x000fe40000000a00 */
[----:B----4-:R0:W-:Y:S03]  /*58f0*/  ST.E.128 desc[UR4][R40.64], R12 ;  /* 0x0000000c28007985 */ /* 0x0101e6000c101d04 */
.L_x_502:
[----:B------:R-:W-:Y:S05]  /*5900*/  BSYNC B1 ;  /* 0x0000000000017941 */ /* 0x000fea0003800000 */
.L_x_501:
[----:B------:R-:W-:-:S13]  /*5910*/  ISETP.NE.AND P3, PT, R26, RZ, PT ;  /* 0x000000ff1a00720c */ /* 0x000fda0003f65270 */
        /* <DEDUP_REMOVED lines=47> */
.L_x_506:
[----:B------:R-:W-:Y:S05]  /*5c10*/  BSYNC B1 ;  /* 0x0000000000017941 */ /* 0x000fea0003800000 */
.L_x_505:
[----:B------:R-:W-:Y:S02]  /*5c20*/  ULDC.64 UR4, c[0x0][0x208] ;  /* 0x0000820000047ab9 */ /* 0x000fe40000000a00 */
[----:B----4-:R0:W-:Y:S01]  /*5c30*/  ST.E.128 desc[UR4][R36.64], R12 ;  /* 0x0000000c24007985 */ /* 0x0101e2000c101d04 */
[----:B------:R-:W-:Y:S05]  /*5c40*/  BRA `(.L_x_492) ;  /* 0x0000004000f07947 */ /* 0x000fea0003800000 */
.L_x_447:
[C---:B------:R-:W-:Y:S01]  /*5c50*/  ISETP.GE.AND P3, PT, R219.reuse, R88, PT ;  /* 0x00000058db00720c */ /* 0x040fe20003f66270 */
[----:B------:R-:W-:Y:S01]  /*5c60*/  BSSY B1, `(.L_x_507) ;  /* 0x0000025000017945 */ /* 0x000fe20003800000 */
[----:B------:R-:W-:Y:S02]  /*5c70*/  IADD3 R55, R219, 0x20, RZ ;  /* 0x00000020db377810 */ /* 0x000fe40007ffe0ff */
        /* <DEDUP_REMOVED lines=9> */
[----:B------:R-:W-:Y:S06]  /*5d10*/  @P3 BRA `(.L_x_508) ;  /* 0x0000000000643947 */ /* 0x000fec0003800000 */
[----:B------:R-:W-:Y:S01]  /*5d20*/  IADD3 R34, P0, R100, R14, RZ ;  /* 0x0000000e64227210 */ /* 0x000fe20007f1e0ff */
[----:B------:R-:W-:Y:S01]  /*5d30*/  ULDC.64 UR4, c[0x0][0x3e8] ;  /* 0x0000fa0000047ab9 */ /* 0x000fe20000000a00 */
[----:B------:R-:W-:Y:S01]  /*5d40*/  IADD3 R32, P5, R94, R12, RZ ;  /* 0x0000000c5e207210 */ /* 0x000fe20007fbe0ff */
[----:B------:R-:W-:Y:S01]  /*5d50*/  ULDC.64 UR6, c[0x0][0x400] ;  /* 0x0001000000067ab9 */ /* 0x000fe20000000a00 */
[----:B------:R-:W-:Y:S01]  /*5d60*/  LEA R48, P4, R34, UR4, 0x1 ;  /* 0x0000000422307c11 */ /* 0x000fe2000f8808ff */
[----:B------:R-:W-:Y:S01]  /*5d70*/  IMAD.X R35, R11, 0x1, R5, P0 ;  /* 0x000000010b237824 */ /* 0x000fe200000e0605 */
[----:B------:R-:W-:Y:S01]  /*5d80*/  LEA R52, P0, R32, UR6, 0x1 ;  /* 0x0000000620347c11 */ /* 0x000fe2000f8008ff */
[----:B------:R-:W-:Y:S01]  /*5d90*/  IMAD.X R33, R80, 0x1, R7, P5 ;  /* 0x0000000150217824 */ /* 0x000fe200028e0607 */
[----:B------:R-:W-:Y:S02]  /*5da0*/  ISETP.GE.AND P5, PT, R213, R114, PT ;  /* 0x00000072d500720c */ /* 0x000fe40003fa6270 */
[----:B------:R-:W-:-:S02]  /*5db0*/  CS2R R38, SRZ ;  /* 0x0000000000267805 */ /* 0x000fc4000001ff00 */
[----:B------:R-:W-:Y:S02]  /*5dc0*/  LEA.HI.X R49, R34, UR5, R35, 0x1, P4 ;  /* 0x0000000522317c11 */ /* 0x000fe4000a0f0c23 */
[----:B------:R-:W-:Y:S02]  /*5dd0*/  CS2R R36, SRZ ;  /* 0x0000000000247805 */ /* 0x000fe4000001ff00 */
[----:B------:R-:W-:Y:S02]  /*5de0*/  ISETP.GE.AND P4, PT, R16, R114, PT ;  /* 0x000000721000720c */ /* 0x000fe40003f86270 */
[----:B------:R-:W-:Y:S02]  /*5df0*/  CS2R R34, SRZ ;  /* 0x0000000000227805 */ /* 0x000fe4000001ff00 */
[----:B------:R-:W-:Y:S02]  /*5e00*/  LEA.HI.X R53, R32, UR7, R33, 0x1, P0 ;  /* 0x0000000720357c11 */ /* 0x000fe400080f0c21 */
[----:B------:R-:W-:-:S02]  /*5e10*/  CS2R R32, SRZ ;  /* 0x0000000000207805 */ /* 0x000fc4000001ff00 */
[----:B------:R-:W-:Y:S02]  /*5e20*/  CS2R R46, SRZ ;  /* 0x00000000002e7805 */ /* 0x000fe4000001ff00 */
[----:B------:R-:W-:Y:S02]  /*5e30*/  CS2R R44, SRZ ;  /* 0x00000000002c7805 */ /* 0x000fe4000001ff00 */
[----:B------:R-:W-:Y:S02]  /*5e40*/  CS2R R42, SRZ ;  /* 0x00000000002a7805 */ /* 0x000fe4000001ff00 */
[----:B------:R-:W-:Y:S01]  /*5e50*/  CS2R R40, SRZ ;  /* 0x0000000000287805 */ /* 0x000fe2000001ff00 */
[----:B------:R-:W-:Y:S02]  /*5e60*/  ULDC.64 UR8, c[0x0][0x208] ;  /* 0x0000820000087ab9 */ /* 0x000fe40000000a00 */
[----:B------:R0:W5:Y:S04]  /*5e70*/  @!P5 LDG.E.128 R32, desc[UR8][R48.64+0x80] ;  /* 0x000080083020d981 */ /* 0x000168000c1e1d00 */
[----:B------:R0:W5:Y:S04]  /*5e80*/  @!P4 LDG.E.128 R36, desc[UR8][R48.64] ;  /* 0x000000083024c981 */ /* 0x000168000c1e1d00 */
[----:B------:R0:W5:Y:S04]  /*5e90*/  @!P4 LDG.E.128 R44, desc[UR8][R52.64] ;  /* 0x00000008342cc981 */ /* 0x000168000c1e1d00 */
[----:B------:R0:W5:Y:S02]  /*5ea0*/  @!P5 LDG.E.128 R40, desc[UR8][R52.64+0x80] ;  /* 0x000080083428d981 */ /* 0x000164000c1e1d00 */
.L_x_508:
[----:B------:R-:W-:Y:S05]  /*5eb0*/  BSYNC B1 ;  /* 0x0000000000017941 */ /* 0x000fea0003800000 */
.L_x_507:
[----:B0----5:R-:W-:Y:S01]  /*5ec0*/  IMAD.MOV.U32 R49, RZ, RZ, R35 ;  /* 0x000000ffff317224 */ /* 0x021fe200078e0023 */
[----:B------:R-:W-:Y:S01]  /*5ed0*/  MOV R48, R34 ;  /* 0x0000002200307202 */ /* 0x000fe20000000f00 */
[----:B------:R-:W-:Y:S01]  /*5ee0*/  IMAD.MOV.U32 R52, RZ, RZ, R32 ;  /* 0x000000ffff347224 */ /* 0x000fe200078e0020 */
[----:B------:R-:W-:Y:S01]  /*5ef0*/  MOV R53, R33 ;  /* 0x0000002100357202 */ /* 0x000fe20000000f00 */
[----:B------:R-:W-:Y:S01]  /*5f00*/  BSSY B1, `(.L_x_509) ;  /* 0x000003e000017945 */ /* 0x000fe20003800000 */
[----:B------:R-:W-:Y:S01]  /*5f10*/  PRMT R165, R165, 0x5410, R48 ;  /* 0x00005410a5a57816 */ /* 0x000fe20000000030 */
[----:B------:R-:W-:Y:S01]  /*5f20*/  IMAD.MOV.U32 R48, RZ, RZ, R38 ;  /* 0x000000ffff307224 */ /* 0x000fe200078e0026 */
[----:B------:R-:W-:Y:S01]  /*5f30*/  PRMT R167, R49, 0x7610, R167 ;  /* 0x0000761031a77816 */ /* 0x000fe200000000a7 */
[----:B------:R-:W-:Y:S01]  /*5f40*/  IMAD.MOV.U32 R49, RZ, RZ, R39 ;  /* 0x000000ffff317224 */ /* 0x000fe200078e0027 */
[----:B------:R-:W-:Y:S02]  /*5f50*/  PRMT R166, R52, 0x7610, R166 ;  /* 0x0000761034a67816 */ /* 0x000fe400000000a6 */
[----:B------:R-:W-:-:S02]  /*5f60*/  CS2R R58, SRZ ;  /* 0x00000000003a7805 */ /* 0x000fc4000001ff00 */
[----:B------:R-:W-:Y:S01]  /*5f70*/  PRMT R168, R53, 0x7610, R168 ;  /* 0x0000761035a87816 */ /* 0x000fe200000000a8 */
[----:B------:R-:W-:Y:S01]  /*5f80*/  IMAD.MOV.U32 R53, RZ, RZ, R37 ;  /* 0x000000ffff357224 */ /* 0x000fe200078e0025 */
[----:B------:R-:W-:Y:S02]  /*5f90*/  MOV R52, R36 ;  /* 0x0000002400347202 */ /* 0x000fe40000000f00 */
[----:B------:R-:W-:Y:S02]  /*5fa0*/  CS2R R56, SRZ ;  /* 0x0000000000387805 */ /* 0x000fe4000001ff00 */
[----:B------:R-:W-:Y:S02]  /*5fb0*/  ISETP.GE.AND P4, PT, R55, R88, PT ;  /* 0x000000583700720c */ /* 0x000fe40003f86270 */
[----:B------:R-:W-:Y:S02]  /*5fc0*/  CS2R R54, SRZ ;  /* 0x0000000000367805 */ /* 0x000fe4000001ff00 */
[----:B------:R-:W-:Y:S01]  /*5fd0*/  PRMT R168, R168, 0x5410, R52 ;  /* 0x00005410a8a87816 */ /* 0x000fe20000000034 */
[----:B------:R-:W-:Y:S01]  /*5fe0*/  IMAD.MOV.U32 R52, RZ, RZ, R40 ;  /* 0x000000ffff347224 */ /* 0x000fe200078e0028 */
[----:B------:R-:W-:Y:S01]  /*5ff0*/  PRMT R159, R48, 0x5410, R49 ;  /* 0x00005410309f7816 */ /* 0x000fe20000000031 */
[----:B------:R-:W-:Y:S01]  /*6000*/  IMAD.MOV.U32 R48, RZ, RZ, R42 ;  /* 0x000000ffff307224 */ /* 0x000fe200078e002a */
[----:B------:R-:W-:Y:S01]  /*6010*/  PRMT R154, R53, 0x7610, R154 ;  /* 0x00007610359a7816 */ /* 0x000fe2000000009a */
[----:B------:R-:W-:Y:S01]  /*6020*/  IMAD.MOV.U32 R53, RZ, RZ, R41 ;  /* 0x000000ffff357224 */ /* 0x000fe200078e0029 */
[----:B------:R-:W-:-:S02]  /*6030*/  MOV R49, R43 ;  /* 0x0000002b00317202 */ /* 0x000fc40000000f00 */
[----:B------:R-:W-:Y:S02]  /*6040*/  CS2R R62, SRZ ;  /* 0x00000000003e7805 */ /* 0x000fe4000001ff00 */
[----:B------:R-:W-:Y:S01]  /*6050*/  PRMT R166, R166, 0x5410, R52 ;  /* 0x00005410a6a67816 */ /* 0x000fe20000000034 */
[----:B------:R-:W-:Y:S01]  /*6060*/  IMAD.MOV.U32 R52, RZ, RZ, R44 ;  /* 0x000000ffff347224 */ /* 0x000fe200078e002c */
[----:B------:R-:W-:Y:S01]  /*6070*/  PRMT R167, R167, 0x5410, R49 ;  /* 0x00005410a7a77816 */ /* 0x000fe20000000031 */
[----:B------:R-:W-:Y:S01]  /*6080*/  IMAD.MOV.U32 R49, RZ, RZ, R47 ;  /* 0x000000ffff317224 */ /* 0x000fe200078e002f */
[----:B------:R-:W-:Y:S02]  /*6090*/  PRMT R165, R48, 0x7610, R165 ;  /* 0x0000761030a57816 */ /* 0x000fe400000000a5 */
[----:B------:R-:W-:Y:S02]  /*60a0*/  CS2R R60, SRZ ;  /* 0x00000000003c7805 */ /* 0x000fe4000001ff00 */
[----:B------:R-:W-:-:S02]  /*60b0*/  PRMT R169, R53, 0x7610, R169 ;  /* 0x0000761035a97816 */ /* 0x000fc400000000a9 */
[----:B------:R-:W-:Y:S02]  /*60c0*/  MOV R48, R46 ;  /* 0x0000002e00307202 */ /* 0x000fe40000000f00 */
[----:B------:R-:W-:Y:S02]  /*60d0*/  MOV R53, R45 ;  /* 0x0000002d00357202 */ /* 0x000fe40000000f00 */
[----:B------:R-:W-:Y:S02]  /*60e0*/  PRMT R169, R169, 0x5410, R48 ;  /* 0x00005410a9a97816 */ /* 0x000fe40000000030 */
[----:B------:R-:W-:Y:S02]  /*60f0*/  PRMT R162, R49, 0x7610, R162 ;  /* 0x0000761031a27816 */ /* 0x000fe400000000a2 */
[----:B------:R-:W-:Y:S02]  /*6100*/  CS2R R48, SRZ ;  /* 0x0000000000307805 */ /* 0x000fe4000001ff00 */
[----:B------:R-:W-:-:S02]  /*6110*/  PRMT R170, R52, 0x7610, R170 ;  /* 0x0000761034aa7816 */ /* 0x000fc400000000aa */
[----:B------:R-:W-:Y:S02]  /*6120*/  PRMT R155, R53, 0x7610, R155 ;  /* 0x00007610359b7816 */ /* 0x000fe4000000009b */
        /* <DEDUP_REMOVED lines=10> */
[----:B------:R-:W-:Y:S02]  /*61d0*/  CS2R R60, SRZ ;  /* 0x00000000003c7805 */ /* 0x000fe4000001ff00 */
[----:B------:R-:W-:Y:S02]  /*61e0*/  CS2R R58, SRZ ;  /* 0x00000000003a7805 */ /* 0x000fe4000001ff00 */
[----:B------:R-:W-:Y:S02]  /*61f0*/  IADD3.X R49, R7, R80, R106, P0, P5 ;  /* 0x0000005007317210 */ /* 0x000fe400007ea46a */
[----:B------:R-:W-:Y:S02]  /*6200*/  CS2R R56, SRZ ;  /* 0x0000000000387805 */ /* 0x000fe4000001ff00 */
[----:B------:R-:W-:Y:S01]  /*6210*/  LEA R64, P5, R50, UR4, 0x1 ;  /* 0x0000000432407c11 */ /* 0x000fe2000f8a08ff */
[----:B------:R-:W-:Y:S01]  /*6220*/  ULDC.64 UR8, c[0x0][0x208] ;  /* 0x0000820000087ab9 */ /* 0x000fe20000000a00 */
[----:B------:R-:W-:-:S02]  /*6230*/  LEA R66, P0, R48, UR6, 0x1 ;  /* 0x0000000630427c11 */ /* 0x000fc4000f8008ff */
[----:B------:R-:W-:Y:S02]  /*6240*/  LEA.HI.X R65, R50, UR5, R51, 0x1, P5 ;  /* 0x0000000532417c11 */ /* 0x000fe4000a8f0c33 */
[----:B------:R-:W-:Y:S02]  /*6250*/  CS2R R50, SRZ ;  /* 0x0000000000327805 */ /* 0x000fe4000001ff00 */
[----:B------:R-:W-:Y:S02]  /*6260*/  LEA.HI.X R67, R48, UR7, R49, 0x1, P0 ;  /* 0x0000000730437c11 */ /* 0x000fe400080f0c31 */
[----:B------:R-:W-:Y:S02]  /*6270*/  CS2R R48, SRZ ;  /* 0x0000000000307805 */ /* 0x000fe4000001ff00 */
[-C--:B------:R-:W-:Y:S02]  /*6280*/  ISETP.GE.AND P5, PT, R16, R114.reuse, PT ;  /* 0x000000721000720c */ /* 0x080fe40003fa6270 */
[----:B------:R-:W-:-:S11]  /*6290*/  ISETP.GE.AND P0, PT, R213, R114, PT ;  /* 0x00000072d500720c */ /* 0x000fd60003f06270 */
[----:B------:R0:W5:Y:S04]  /*62a0*/  @!P5 LDG.E.128 R52, desc[UR8][R64.64] ;  /* 0x000000084034d981 */ /* 0x000168000c1e1d00 */
[----:B------:R0:W5:Y:S04]  /*62b0*/  @!P0 LDG.E.128 R48, desc[UR8][R64.64+0x80] ;  /* 0x0000800840308981 */ /* 0x000168000c1e1d00 */
[----:B------:R0:W5:Y:S04]  /*62c0*/  @!P5 LDG.E.128 R60, desc[UR8][R66.64] ;  /* 0x00000008423cd981 */ /* 0x000168000c1e1d00 */
[----:B------:R0:W5:Y:S02]  /*62d0*/  @!P0 LDG.E.128 R56, desc[UR8][R66.64+0x80] ;  /* 0x0000800842388981 */ /* 0x000164000c1e1d00 */
.L_x_510:
[----:B------:R-:W-:Y:S05]  /*62e0*/  BSYNC B1 ;  /* 0x0000000000017941 */ /* 0x000fea0003800000 */
.L_x_509:
        /* <DEDUP_REMOVED lines=9> */
[----:B------:R-:W-:Y:S01]  /*6380*/  CS2R R78, SRZ ;  /* 0x00000000004e7805 */ /* 0x000fe2000001ff00 */
[----:B-----5:R-:W-:Y:S01]  /*6390*/  IMAD.MOV.U32 R81, RZ, RZ, R50 ;  /* 0x000000ffff517224 */ /* 0x020fe200078e0032 */
[----:B------:R-:W-:-:S03]  /*63a0*/  CS2R R76, SRZ ;  /* 0x00000000004c7805 */ /* 0x000fc6000001ff00 */
[----:B------:R-:W-:Y:S05]  /*63b0*/  @P5 BRA `(.L_x_512) ;  /* 0x0000000000545947 */ /* 0x000fea0003800000 */
[----:B------:R-:W-:Y:S01]  /*63c0*/  IADD3 R14, P0, P6, R100, R109, R14 ;  /* 0x0000006d640e7210 */ /* 0x000fe20007e1e00e */
[----:B------:R-:W-:Y:S01]  /*63d0*/  ULDC.64 UR4, c[0x0][0x3e8] ;  /* 0x0000fa0000047ab9 */ /* 0x000fe20000000a00 */
[----:B------:R-:W-:Y:S01]  /*63e0*/  ULDC.64 UR6, c[0x0][0x400] ;  /* 0x0001000000067ab9 */ /* 0x000fe20000000a00 */
[----:B------:R-:W-:Y:S01]  /*63f0*/  ULDC.64 UR8, c[0x0][0x208] ;  /* 0x0000820000087ab9 */ /* 0x000fe20000000a00 */
[----:B------:R-:W-:Y:S02]  /*6400*/  IADD3.X R13, R5, R108, R11, P0, P6 ;  /* 0x0000006c050d7210 */ /* 0x000fe400007ec40b */
[----:B------:R-:W-:-:S04]  /*6410*/  IADD3 R11, P0, P6, R94, R111, R12 ;  /* 0x0000006f5e0b7210 */ /* 0x000fc80007e1e00c */
[----:B------:R-:W-:Y:S02]  /*6420*/  IADD3.X R80, R7, R110, R80, P0, P6 ;  /* 0x0000006e07507210 */ /* 0x000fe400007ec450 */
[----:B------:R-:W-:-:S04]  /*6430*/  LEA R12, P0, R14, UR4, 0x1 ;  /* 0x000000040e0c7c11 */ /* 0x000fc8000f8008ff */
[----:B------:R-:W-:Y:S02]  /*6440*/  LEA.HI.X R13, R14, UR5, R13, 0x1, P0 ;  /* 0x000000050e0d7c11 */ /* 0x000fe400080f0c0d */
[----:B------:R-:W-:-:S04]  /*6450*/  LEA R14, P0, R11, UR6, 0x1 ;  /* 0x000000060b0e7c11 */ /* 0x000fc8000f8008ff */
[----:B------:R-:W-:Y:S02]  /*6460*/  LEA.HI.X R15, R11, UR7, R80, 0x1, P0 ;  /* 0x000000070b0f7c11 */ /* 0x000fe400080f0c50 */
[----:B------:R-:W-:Y:S02]  /*6470*/  ISETP.GE.AND P0, PT, R16, R114, PT ;  /* 0x000000721000720c */ /* 0x000fe40003f06270 */
[----:B------:R-:W-:Y:S02]  /*6480*/  CS2R R66, SRZ ;  /* 0x0000000000427805 */ /* 0x000fe4000001ff00 */
[----:B------:R-:W-:Y:S02]  /*6490*/  CS2R R64, SRZ ;  /* 0x0000000000407805 */ /* 0x000fe4000001ff00 */
[----:B------:R-:W-:Y:S02]  /*64a0*/  CS2R R74, SRZ ;  /* 0x00000000004a7805 */ /* 0x000fe4000001ff00 */
[----:B------:R-:W-:-:S05]  /*64b0*/  CS2R R72, SRZ ;  /* 0x0000000000487805 */ /* 0x000fca000001ff00 */
[----:B------:R0:W5:Y:S04]  /*64c0*/  @!P0 LDG.E.128 R68, desc[UR8][R12.64] ;  /* 0x000000080c448981 */ /* 0x000168000c1e1d00 */
[----:B------:R0:W5:Y:S01]  /*64d0*/  @!P0 LDG.E.128 R76, desc[UR8][R14.64] ;  /* 0x000000080e4c8981 */ /* 0x000162000c1e1d00 */
[----:B------:R-:W-:-:S13]  /*64e0*/  ISETP.GE.AND P0, PT, R213, R114, PT ;  /* 0x00000072d500720c */ /* 0x000fda0003f06270 */
[----:B------:R0:W5:Y:S04]  /*64f0*/  @!P0 LDG.E.128 R64, desc[UR8][R12.64+0x80] ;  /* 0x000080080c408981 */ /* 0x000168000c1e1d00 */
[----:B------:R0:W5:Y:S02]  /*6500*/  @!P0 LDG.E.128 R72, desc[UR8][R14.64+0x80] ;  /* 0x000080080e488981 */ /* 0x000164000c1e1d00 */
.L_x_512:
[----:B------:R-:W-:Y:S05]  /*6510*/  BSYNC B1 ;  /* 0x0000000000017941 */ /* 0x000fea0003800000 */
.L_x_511:
[----:B0-----:R-:W-:Y:S01]  /*6520*/  IMAD.MOV.U32 R12, RZ, RZ, R48 ;  /* 0x000000ffff0c7224 */ /* 0x001fe200078e0030 */
[----:B------:R-:W-:Y:S01]  /*6530*/  MOV R11, R51 ;  /* 0x00000033000b7202 */ /* 0x000fe20000000f00 */
        /* <DEDUP_REMOVED lines=8> */
[----:B------:R-:W-:Y:S01]  /*65c0*/  IMAD.MOV.U32 R14, RZ, RZ, R58 ;  /* 0x000000ffff0e7224 */ /* 0x000fe200078e003a */
[----:B------:R-:W-:Y:S01]  /*65d0*/  MOV R13, R53 ;  /* 0x00000035000d7202 */ /* 0x000fe20000000f00 */
[----:B------:R-:W-:Y:S01]  /*65e0*/  UISETP.NE.AND UP0, UPT, UR4, 0x3, UPT ;  /* 0x000000030400788c */ /* 0x000fe2000bf05270 */
[----:B------:R-:W-:Y:S01]  /*65f0*/  PRMT R161, R11, 0x7610, R161 ;  /* 0x000076100ba17816 */ /* 0x000fe200000000a1 */
[----:B------:R-:W-:Y:S01]  /*6600*/  IMAD.MOV.U32 R11, RZ, RZ, R59 ;  /* 0x000000ffff0b7224 */ /* 0x000fe200078e003b */
[----:B------:R-:W-:-:S02]  /*6610*/  PRMT R152, R152, 0x5410, R12 ;  /* 0x0000541098987816 */ /* 0x000fc4000000000c */
[----:B------:R-:W-:Y:S01]  /*6620*/  PRMT R163, R13, 0x7610, R163 ;  /* 0x000076100da37816 */ /* 0x000fe200000000a3 */
[----:B------:R-:W-:Y:S01]  /*6630*/  IMAD.MOV.U32 R13, RZ, RZ, R57 ;  /* 0x000000ffff0d7224 */ /* 0x000fe200078e0039 */
[----:B------:R-:W-:Y:S01]  /*6640*/  PRMT R149, R14, 0x7610, R149 ;  /* 0x000076100e957816 */ /* 0x000fe20000000095 */
[----:B------:R-:W-:Y:S01]  /*6650*/  IMAD.MOV.U32 R14, RZ, RZ, R62 ;  /* 0x000000ffff0e7224 */ /* 0x000fe200078e003e */
[----:B------:R-:W-:Y:S02]  /*6660*/  MOV R12, R56 ;  /* 0x00000038000c7202 */ /* 0x000fe40000000f00 */
[----:B------:R-:W-:Y:S02]  /*6670*/  PRMT R151, R81, 0x7610, R151 ;  /* 0x0000761051977816 */ /* 0x000fe40000000097 */
[----:B------:R-:W-:Y:S01]  /*6680*/  PRMT R148, R12, 0x5410, R11 ;  /* 0x000054100c947816 */ /* 0x000fe2000000000b */
[----:B------:R-:W-:Y:S01]  /*6690*/  IMAD.MOV.U32 R12, RZ, RZ, R60 ;  /* 0x000000ffff0c7224 */ /* 0x000fe200078e003c */
[----:B------:R-:W-:Y:S01]  /*66a0*/  PRMT R151, R151, 0x5410, R13 ;  /* 0x0000541097977816 */ /* 0x000fe2000000000d */
[----:B------:R-:W-:Y:S01]  /*66b0*/  IMAD.MOV.U32 R13, RZ, RZ, R61 ;  /* 0x000000ffff0d7224 */ /* 0x000fe200078e003d */
[----:B------:R-:W-:-:S02]  /*66c0*/  PRMT R153, R14, 0x7610, R153 ;  /* 0x000076100e997816 */ /* 0x000fc40000000099 */
[----:B------:R-:W-:Y:S02]  /*66d0*/  MOV R11, R63 ;  /* 0x0000003f000b7202 */ /* 0x000fe40000000f00 */
[----:B-----5:R-:W-:Y:S02]  /*66e0*/  MOV R14, R66 ;  /* 0x00000042000e7202 */ /* 0x020fe40000000f00 */
[----:B------:R-:W-:Y:S01]  /*66f0*/  PRMT R153, R153, 0x5410, R12 ;  /* 0x0000541099997816 */ /* 0x000fe2000000000c */
[----:B------:R-:W-:Y:S01]  /*6700*/  IMAD.MOV.U32 R12, RZ, RZ, R64 ;  /* 0x000000ffff0c7224 */ /* 0x000fe200078e0040 */
[----:B------:R-:W-:Y:S02]  /*6710*/  PRMT R163, R163, 0x5410, R13 ;  /* 0x00005410a3a37816 */ /* 0x000fe4000000000d */
[----:B------:R-:W-:Y:S01]  /*6720*/  PRMT R161, R161, 0x5410, R11 ;  /* 0x00005410a1a17816 */ /* 0x000fe2000000000b */
[----:B------:R-:W-:Y:S01]  /*6730*/  IMAD.MOV.U32 R11, RZ, RZ, R67 ;  /* 0x000000ffff0b7224 */ /* 0x000fe200078e0043 */
[----:B------:R-:W-:-:S02]  /*6740*/  MOV R13, R65 ;  /* 0x00000041000d7202 */ /* 0x000fc40000000f00 */
[----:B------:R-:W-:Y:S01]  /*6750*/  PRMT R139, R14, 0x7610, R139 ;  /* 0x000076100e8b7816 */ /* 0x000fe2000000008b */
[----:B------:R-:W-:Y:S01]  /*6760*/  IMAD.MOV.U32 R14, RZ, RZ, R70 ;  /* 0x000000ffff0e7224 */ /* 0x000fe200078e0046 */
[----:B------:R-:W-:Y:S01]  /*6770*/  PRMT R141, R12, 0x5410, R13 ;  /* 0x000054100c8d7816 */ /* 0x000fe2000000000d */
[----:B------:R-:W-:Y:S01]  /*6780*/  IMAD.MOV.U32 R13, RZ, RZ, R69 ;  /* 0x000000ffff0d7224 */ /* 0x000fe200078e0045 */
[----:B------:R-:W-:Y:S01]  /*6790*/  PRMT R139, R139, 0x5410, R11 ;  /* 0x000054108b8b7816 */ /* 0x000fe2000000000b */
[----:B------:R-:W-:Y:S01]  /*67a0*/  IMAD.MOV.U32 R11, RZ, RZ, R71 ;  /* 0x000000ffff0b7224 */ /* 0x000fe200078e0047 */
[----:B------:R-:W-:Y:S02]  /*67b0*/  MOV R12, R68 ;  /* 0x00000044000c7202 */ /* 0x000fe40000000f00 */
[----:B------:R-:W-:Y:S01]  /*67c0*/  PRMT R144, R144, 0x5410, R14 ;  /* 0x0000541090907816 */ /* 0x000fe2000000000e */
[----:B------:R-:W-:Y:S01]  /*67d0*/  IMAD.MOV.U32 R14, RZ, RZ, R74 ;  /* 0x000000ffff0e7224 */ /* 0x000fe200078e004a */
[----:B------:R-:W-:-:S02]  /*67e0*/  PLOP3.LUT P0, PT, PT, PT, UP0, 0x80, 0x0 ;  /* 0x000000000000781c */ /* 0x000fc40003f0f008 */
[----:B------:R-:W-:Y:S01]  /*67f0*/  PRMT R145, R12, 0x5410, R13 ;  /* 0x000054100c917816 */ /* 0x000fe2000000000d */
[----:B------:R-:W-:Y:S01]  /*6800*/  IMAD.MOV.U32 R12, RZ, RZ, R72 ;  /* 0x000000ffff0c7224 */ /* 0x000fe200078e0048 */
[----:B------:R-:W-:Y:S01]  /*6810*/  PRMT R144, R11, 0x7610, R144 ;  /* 0x000076100b907816 */ /* 0x000fe20000000090 */
[----:B------:R-:W-:Y:S01]  /*6820*/  IMAD.MOV.U32 R13, RZ, RZ, R73 ;  /* 0x000000ffff0d7224 */ /* 0x000fe200078e0049 */
[----:B------:R-:W-:Y:S02]  /*6830*/  PRMT R142, R14, 0x7610, R142 ;  /* 0x000076100e8e7816 */ /* 0x000fe4000000008e */
[----:B------:R-:W-:Y:S02]  /*6840*/  MOV R11, R75 ;  /* 0x0000004b000b7202 */ /* 0x000fe40000000f00 */
[----:B------:R-:W-:Y:S01]  /*6850*/  PRMT R143, R12, 0x5410, R13 ;  /* 0x000054100c8f7816 */ /* 0x000fe2000000000d */
[----:B------:R-:W-:Y:S01]  /*6860*/  IMAD.MOV.U32 R12, RZ, RZ, R79 ;  /* 0x000000ffff0c7224 */ /* 0x000fe200078e004f */
[----:B------:R-:W-:Y:S01]  /*6870*/  PRMT R142, R142, 0x5410, R11 ;  /* 0x000054108e8e7816 */ /* 0x000fe2000000000b */
[----:B------:R-:W-:Y:S01]  /*6880*/  IMAD.MOV.U32 R13, RZ, RZ, R76 ;  /* 0x000000ffff0d7224 */ /* 0x000fe200078e004c */
[----:B------:R-:W-:-:S02]  /*6890*/  MOV R11, R78 ;  /* 0x0000004e000b7202 */ /* 0x000fc40000000f00 */
[----:B------:R-:W-:Y:S02]  /*68a0*/  MOV R14, R77 ;  /* 0x0000004d000e7202 */ /* 0x000fe40000000f00 */
[----:B------:R-:W-:Y:S02]  /*68b0*/  PRMT R146, R11, 0x5410, R12 ;  /* 0x000054100b927816 */ /* 0x000fe4000000000c */
[----:B------:R-:W-:Y:S01]  /*68c0*/  PRMT R147, R13, 0x5410, R14 ;  /* 0x000054100d937816 */ /* 0x000fe2000000000e */
[----:B------:R-:W-:Y:S06]  /*68d0*/  @!P0 BRA `(.L_x_513) ;  /* 0x0000000000048947 */ /* 0x000fec0003800000 */
[----:B------:R-:W-:Y:S01]  /*68e0*/  BPT.TRAP 0x1 ;  /* 0x000000040000795c */ /* 0x000fe20000300000 */
.L_x_513:
[----:B------:R-:W-:Y:S01]  /*68f0*/  IMAD R89, R212, 0x8, R22 ;  /* 0x00000008d4597824 */ /* 0x000fe200078e0216 */
[----:B------:R-:W-:Y:S01]  /*6900*/  SHF.L.U32 R90, R224, 0x1f, RZ ;  /* 0x0000001fe05a7819 */ /* 0x000fe200000006ff */
[----:B------:R-:W0:Y:S01]  /*6910*/  LDC R135, c[0x0][0x2f4] ;  /* 0x0000bd00ff877b82 */ /* 0x000e220000000800 */
[----:B------:R-:W-:Y:S02]  /*6920*/  BSSY B1, `(.L_x_514) ;  /* 0x0000003000017945 */ /* 0x000fe40003800000 */
[----:B------:R-:W1:Y:S02]  /*6930*/  SYNCS.PHASECHK.TRANS64.TRYWAIT P6, [R89+URZ+0x38890], R90 ;  /* 0x0388905a590075a7 */ /* 0x000e6400080c017f */
[----:B-1----:R-:W-:Y:S05]  /*6940*/  @!P6 BRA `(.L_x_515) ;  /* 0x000002080064e947 */ /* 0x002fea0003800000 */
.L_x_818:
[----:B------:R-:W-:Y:S05]  /*6950*/  BSYNC B1 ;  /* 0x0000000000017941 */ /* 0x000fea0003800000 */
.L_x_514:
[----:B------:R-:W-:Y:S01]  /*6960*/  UMOV UR4, 0xffffffff ;  /* 0xffffffff00047882 */ /* 0x000fe20000000000 */
[----:B0-----:R-:W-:Y:S02]  /*6970*/  IMAD.IADD R137, R135, 0x1, -R115 ;  /* 0x0000000187897824 */ /* 0x001fe400078e0a73 */
[----:B------:R-:W-:Y:S05]  /*6980*/  BRA.DIV UR4, `(.L_x_516) ;  /* 0x0000020a04687947 */ /* 0x000fea000b800000 */
[----:B------:R0:W2:Y:S04]  /*6990*/  SHFL.IDX PT, R123, R117, RZ, 0x181f ;  /* 0x00181fff757b7589 */ /* 0x0000a800000e0000 */
[----:B------:R0:W3:Y:S02]  /*69a0*/  SHFL.IDX PT, R122, R118, RZ, 0x181f ;  /* 0x00181fff767a7589 */ /* 0x0000e400000e0000 */
.L_x_822:
[----:B------:R-:W-:Y:S04]  /*69b0*/  BSSY B1, `(.L_x_517) ;  /* 0x00000e5000017945 */ /* 0x000fe80003800000 */
[----:B------:R-:W-:Y:S05]  /*69c0*/  @P3 BRA `(.L_x_518) ;  /* 0x0000000c008c3947 */ /* 0x000fea0003800000 */
[----:B------:R-:W-:Y:S01]  /*69d0*/  ISETP.NE.AND P3, PT, R3, RZ, PT ;  /* 0x000000ff0300720c */ /* 0x000fe20003f65270 */
[----:B------:R-:W-:-:S12]  /*69e0*/  BSSY B2, `(.L_x_519) ;  /* 0x0000070000027945 */ /* 0x000fd80003800000 */
[----:B------:R-:W-:Y:S05]  /*69f0*/  @!P3 BRA `(.L_x_520) ;  /* 0x0000000400b8b947 */ /* 0x000fea0003800000 */
[----:B------:R-:W-:Y:S01]  /*6a00*/  SEL R11, R115, R137, !P2 ;  /* 0x00000089730b7207 */ /* 0x000fe20005000000 */
[----:B------:R-:W-:Y:S01]  /*6a10*/  BSSY B3, `(.L_x_521) ;  /* 0x0000069000037945 */ /* 0x000fe20003800000 */
[----:B------:R-:W-:Y:S02]  /*6a20*/  SHF.R.U32.HI R13, RZ, 0x3, R225 ;  /* 0x00000003ff0d7819 */ /* 0x000fe400000116e1 */
[----:B------:R-:W-:Y:S02]  /*6a30*/  SHF.R.S32.HI R12, RZ, 0x1f, R11 ;  /* 0x0000001fff0c7819 */ /* 0x000fe4000001140b */
[----:B---3--:R-:W-:Y:S02]  /*6a40*/  LEA R124, P3, R9, R122, 0x1 ;  /* 0x0000007a097c7211 */ /* 0x008fe400078608ff */
[----:B------:R-:W-:Y:S02]  /*6a50*/  LEA.HI R11, R12, R11, RZ, 0x4 ;  /* 0x0000000b0c0b7211 */ /* 0x000fe400078f20ff */
[----:B------:R-:W-:-:S02]  /*6a60*/  ISETP.GE.AND P6, PT, R16, R114, PT ;  /* 0x000000721000720c */ /* 0x000fc40003fc6270 */
[----:B------:R-:W-:Y:S02]  /*6a70*/  LEA.HI.SX32 R126, R11, R8, 0x1c ;  /* 0x000000080b7e7211 */ /* 0x000fe400078fe2ff */
[----:B--2---:R-:W-:Y:S02]  /*6a80*/  LEA.HI.X R125, R9, R123, R27, 0x1, P3 ;  /* 0x0000007b097d7211 */ /* 0x004fe400018f0c1b */
[----:B------:R-:W-:-:S04]  /*6a90*/  SHF.R.S32.HI R11, RZ, 0x1f, R126 ;  /* 0x0000001fff0b7819 */ /* 0x000fc8000001147e */
[----:B------:R-:W-:Y:S02]  /*6aa0*/  LEA.HI R12, R11, R126, RZ, 0x3 ;  /* 0x0000007e0b0c7211 */ /* 0x000fe400078f18ff */
[----:B------:R-:W-:Y:S02]  /*6ab0*/  SHF.L.U32 R126, R126, 0x3, RZ ;  /* 0x000000037e7e7819 */ /* 0x000fe400000006ff */
[----:B------:R-:W-:Y:S02]  /*6ac0*/  SHF.R.S32.HI R12, RZ, 0x3, R12 ;  /* 0x00000003ff0c7819 */ /* 0x000fe4000001140c */
[----:B------:R-:W-:Y:S02]  /*6ad0*/  LOP3.LUT R11, R225, 0x38, R126, 0xf8, !PT ;  /* 0x00000038e10b7812 */ /* 0x000fe400078ef87e */
[----:B------:R-:W-:Y:S01]  /*6ae0*/  ISETP.GE.AND P3, PT, R126, R135, PT ;  /* 0x000000877e00720c */ /* 0x000fe20003f66270 */
[----:B------:R-:W-:Y:S01]  /*6af0*/  IMAD R12, R12, 0x1400, R229 ;  /* 0x000014000c0c7824 */ /* 0x000fe200078e02e5 */
[----:B------:R-:W-:Y:S01]  /*6b00*/  LOP3.LUT R11, R11, R13, RZ, 0x3c, !PT ;  /* 0x0000000d0b0b7212 */ /* 0x000fe200078e3cff */
[----:B------:R-:W-:-:S04]  /*6b10*/  IMAD R13, R212, 0x5000, R134 ;  /* 0x00005000d40d7824 */ /* 0x000fc800078e0286 */
[----:B------:R-:W-:Y:S02]  /*6b20*/  IMAD.IADD R11, R12, 0x1, R11 ;  /* 0x000000010c0b7824 */ /* 0x000fe400078e020b */
[----:B------:R-:W-:Y:S02]  /*6b30*/  IMAD R12, R13, 0x2, R22 ;  /* 0x000000020d0c7824 */ /* 0x000fe400078e0216 */
[----:B------:R-:W-:Y:S02]  /*6b40*/  IMAD R11, R212, 0x5000, R11 ;  /* 0x00005000d40b7824 */ /* 0x000fe400078e020b */
[----:B------:R-:W-:Y:S02]  /*6b50*/  @!P3 IMAD.WIDE R126, R126, 0x2, R122 ;  /* 0x000000027e7eb825 */ /* 0x000fe400078e027a */
[----:B------:R-:W2:Y:S01]  /*6b60*/  LDS.128 R12, [R12+0x24400] ;  /* 0x024400000c0c7984 */ /* 0x000ea20000000c00 */
[----:B------:R-:W-:-:S06]  /*6b70*/  LEA R80, R11, R22, 0x1 ;  /* 0x000000160b507211 */ /* 0x000fcc00078e08ff */
[----:B------:R-:W3:Y:S01]  /*6b80*/  LDS.128 R80, [R80+0x24400] ;  /* 0x0244000050507984 */ /* 0x000ee20000000c00 */
[----:B------:R-:W-:Y:S05]  /*6b90*/  @P6 BRA `(.L_x_522) ;  /* 0x0000000400406947 */ /* 0x000fea0003800000 */
[----:B------:R-:W-:Y:S01]  /*6ba0*/  SHF.R.U64 R11, R36, 0x10, R37 ;  /* 0x00000010240b7819 */ /* 0x000fe20000001225 */
[----:B---3--:R-:W-:Y:S01]  /*6bb0*/  HADD2.F32 R156, -RZ, R81.H1_H1 ;  /* 0x30000051ff9c7230 */ /* 0x008fe20000004100 */
[--C-:B------:R-:W-:Y:S01]  /*6bc0*/  SHF.R.U64 R36, R44, 0x10, R45.reuse ;  /* 0x000000102c247819 */ /* 0x100fe2000000122d */
[----:B------:R-:W-:Y:S01]  /*6bd0*/  HADD2.F32 R154, -RZ, R154.H0_H0 ;  /* 0x2000009aff9a7230 */ /* 0x000fe20000004100 */
[----:B------:R-:W-:Y:S02]  /*6be0*/  SHF.R.U32.HI R44, RZ, 0x10, R45 ;  /* 0x00000010ff2c7819 */ /* 0x000fe4000001162d */
[--C-:B------:R-:W-:Y:S01]  /*6bf0*/  SHF.R.U64 R45, R46, 0x10, R47.reuse ;  /* 0x000000102e2d7819 */ /* 0x100fe2000000122f */
[----:B------:R-:W-:Y:S01]  /*6c00*/  HADD2.F32 R36, -RZ, R36.H0_H0 ;  /* 0x20000024ff247230 */ /* 0x000fe20000004100 */
[----:B------:R-:W-:Y:S01]  /*6c10*/  SHF.R.U32.HI R46, RZ, 0x10, R47 ;  /* 0x00000010ff2e7819 */ /* 0x000fe2000001162f */
[----:B------:R-:W-:Y:S01]  /*6c20*/  HADD2.F32 R47, -RZ, R155.H0_H0 ;  /* 0x2000009bff2f7230 */ /* 0x000fe20000004100 */
[----:B------:R-:W-:Y:S01]  /*6c30*/  SHF.R.U32.HI R37, RZ, 0x10, R37 ;  /* 0x00000010ff257819 */ /* 0x000fe20000011625 */
[----:B------:R-:W-:Y:S01]  /*6c40*/  HADD2.F32 R155, -RZ, R81.H0_H0 ;  /* 0x20000051ff9b7230 */ /* 0x000fe20000004100 */
[--C-:B------:R-:W-:Y:S01]  /*6c50*/  SHF.R.U64 R38, R38, 0x10, R39.reuse ;  /* 0x0000001026267819 */ /* 0x100fe20000001227 */
[----:B------:R-:W-:Y:S01]  /*6c60*/  HADD2.F32 R157, -RZ, R44.H0_H0 ;  /* 0x2000002cff9d7230 */ /* 0x000fe20000004100 */
[----:B------:R-:W-:Y:S01]  /*6c70*/  SHF.R.U32.HI R39, RZ, 0x10, R39 ;  /* 0x00000010ff277819 */ /* 0x000fe20000011627 */
[----:B--2---:R-:W-:-:S02]  /*6c80*/  HADD2.F32 R44, -RZ, R13.H1_H1 ;  /* 0x3000000dff2c7230 */ /* 0x004fc40000004100 */
[----:B------:R-:W-:Y:S01]  /*6c90*/  FMUL.FTZ R158, R155, R47 ;  /* 0x0000002f9b9e7220 */ /* 0x000fe20000410000 */
[----:B------:R-:W-:Y:S02]  /*6ca0*/  HADD2.F32 R81, -RZ, R13.H0_H0 ;  /* 0x2000000dff517230 */ /* 0x000fe40000004100 */
[-C--:B------:R-:W-:Y:S01]  /*6cb0*/  FMUL.FTZ R13, R156, R157.reuse ;  /* 0x0000009d9c0d7220 */ /* 0x080fe20000410000 */
[----:B------:R-:W-:Y:S02]  /*6cc0*/  HADD2.F32 R37, -RZ, R37.H0_H0 ;  /* 0x20000025ff257230 */ /* 0x000fe40000004100 */
[----:B------:R-:W-:Y:S01]  /*6cd0*/  FMUL.FTZ R157, R44, R157 ;  /* 0x0000009d2c9d7220 */ /* 0x000fe20000410000 */
[----:B------:R-:W-:Y:S02]  /*6ce0*/  HADD2.F32 R46, -RZ, R46.H0_H0 ;  /* 0x2000002eff2e7230 */ /* 0x000fe40000004100 */
[C---:B------:R-:W-:Y:S01]  /*6cf0*/  FMUL.FTZ R160, R81.reuse, R47 ;  /* 0x0000002f51a07220 */ /* 0x040fe20000410000 */
[----:B------:R-:W-:Y:S01]  /*6d00*/  FFMA.FTZ R158, R81, R154, -R158 ;  /* 0x0000009a519e7223 */ /* 0x000fe2000001089e */
[----:B------:R-:W-:-:S02]  /*6d10*/  HADD2.F32 R47, -RZ, R83.H0_H0 ;  /* 0x20000053ff2f7230 */ /* 0x000fc40000004100 */
[-C--:B------:R-:W-:Y:S01]  /*6d20*/  FFMA.FTZ R13, R44, R37.reuse, -R13 ;  /* 0x000000252c0d7223 */ /* 0x080fe2000001080d */
[----:B------:R-:W-:Y:S02]  /*6d30*/  HADD2.F32 R83, -RZ, R83.H1_H1 ;  /* 0x30000053ff537230 */ /* 0x000fe40000004100 */
[----:B------:R-:W-:Y:S01]  /*6d40*/  FFMA.FTZ R157, R156, R37, R157 ;  /* 0x000000259c9d7223 */ /* 0x000fe2000001009d */
[--C-:B------:R-:W-:Y:S02]  /*6d50*/  HADD2.F32 R81, -RZ, R15.reuse.H0_H0 ;  /* 0x2000000fff517230 */ /* 0x100fe40000004100 */
[----:B------:R-:W-:Y:S01]  /*6d60*/  FFMA.FTZ R160, R155, R154, R160 ;  /* 0x0000009a9ba07223 */ /* 0x000fe200000100a0 */
[----:B------:R-:W-:Y:S01]  /*6d70*/  HADD2.F32 R15, -RZ, R15.H1_H1 ;  /* 0x3000000fff0f7230 */ /* 0x000fe20000004100 */
[----:B------:R-:W-:Y:S01]  /*6d80*/  F2FP.F16.F32.PACK_AB R13, R13, R158 ;  /* 0x0000009e0d0d723e */ /* 0x000fe200000000ff */
[----:B------:R-:W-:Y:S02]  /*6d90*/  HADD2.F32 R37, -RZ, R162.H0_H0 ;  /* 0x200000a2ff257230 */ /* 0x000fe40000004100 */
[----:B------:R-:W-:Y:S01]  /*6da0*/  FMUL.FTZ R162, R83, R46 ;  /* 0x0000002e53a27220 */ /* 0x000fe20000410000 */
[----:B------:R-:W-:-:S02]  /*6db0*/  HADD2.F32 R156, -RZ, R39.H0_H0 ;  /* 0x20000027ff9c7230 */ /* 0x000fc40000004100 */
[----:B------:R-:W-:Y:S01]  /*6dc0*/  FMUL.FTZ R46, R15, R46 ;  /* 0x0000002e0f2e7220 */ /* 0x000fe20000410000 */
[----:B------:R-:W-:Y:S02]  /*6dd0*/  HADD2.F32 R44, -RZ, R159.H1_H1 ;  /* 0x3000009fff2c7230 */ /* 0x000fe40000004100 */
[-C--:B------:R-:W-:Y:S01]  /*6de0*/  FMUL.FTZ R154, R47, R37.reuse ;  /* 0x000000252f9a7220 */ /* 0x080fe20000410000 */
[----:B------:R-:W-:Y:S01]  /*6df0*/  FMUL.FTZ R164, R81, R37 ;  /* 0x0000002551a47220 */ /* 0x000fe20000410000 */
[----:B------:R-:W-:Y:S01]  /*6e00*/  FFMA.FTZ R83, R83, R156, R46 ;  /* 0x0000009c53537223 */ /* 0x000fe2000001002e */
[----:B------:R-:W-:Y:S02]  /*6e10*/  HADD2.F32 R37, -RZ, R170.H0_H0 ;  /* 0x200000aaff257230 */ /* 0x000fe40000004100 */
[-C--:B------:R-:W-:Y:S01]  /*6e20*/  FFMA.FTZ R154, R81, R44.reuse, -R154 ;  /* 0x0000002c519a7223 */ /* 0x080fe2000001089a */
[----:B------:R-:W-:Y:S01]  /*6e30*/  FFMA.FTZ R164, R47, R44, R164 ;  /* 0x0000002c2fa47223 */ /* 0x000fe200000100a4 */
[----:B------:R-:W-:-:S02]  /*6e40*/  HADD2.F32 R46, -RZ, R80.H0_H0 ;  /* 0x20000050ff2e7230 */ /* 0x000fc40000004100 */
[----:B------:R-:W-:Y:S01]  /*6e50*/  FFMA.FTZ R15, R15, R156, -R162 ;  /* 0x0000009c0f0f7223 */ /* 0x000fe200000108a2 */
[----:B------:R-:W-:Y:S02]  /*6e60*/  HADD2.F32 R44, -RZ, R12.H0_H0 ;  /* 0x2000000cff2c7230 */ /* 0x000fe40000004100 */
[----:B------:R-:W-:Y:S01]  /*6e70*/  HADD2.F32 R47, -RZ, R80.H1_H1 ;  /* 0x30000050ff2f7230 */ /* 0x000fe20000004100 */
[----:B------:R-:W-:Y:S01]  /*6e80*/  F2FP.F16.F32.PACK_AB R83, R83, R164 ;  /* 0x000000a45353723e */ /* 0x000fe200000000ff */
[----:B------:R-:W-:Y:S01]  /*6e90*/  HADD2.F32 R81, -RZ, R12.H1_H1 ;  /* 0x3000000cff517230 */ /* 0x000fe20000004100 */
[----:B------:R-:W-:Y:S01]  /*6ea0*/  F2FP.F16.F32.PACK_AB R15, R15, R154 ;  /* 0x0000009a0f0f723e */ /* 0x000fe200000000ff */
[----:B------:R-:W-:Y:S02]  /*6eb0*/  HADD2.F32 R12, -RZ, R11.H0_H0 ;  /* 0x2000000bff0c7230 */ /* 0x000fe40000004100 */
[----:B------:R-:W-:Y:S01]  /*6ec0*/  FMUL.FTZ R11, R46, R37 ;  /* 0x000000252e0b7220 */ /* 0x000fe20000410000 */
[----:B------:R-:W-:-:S02]  /*6ed0*/  HADD2.F32 R39, -RZ, R168.H1_H1 ;  /* 0x300000a8ff277230 */ /* 0x000fc40000004100 */
[----:B------:R-:W-:Y:S01]  /*6ee0*/  FMUL.FTZ R37, R44, R37 ;  /* 0x000000252c257220 */ /* 0x000fe20000410000 */
[-C--:B------:R-:W-:Y:S01]  /*6ef0*/  FMUL.FTZ R80, R47, R36.reuse ;  /* 0x000000242f507220 */ /* 0x080fe20000410000 */
[C---:B------:R-:W-:Y:S01]  /*6f00*/  FMUL.FTZ R36, R81.reuse, R36 ;  /* 0x0000002451247220 */ /* 0x040fe20000410000 */
[----:B------:R-:W-:Y:S02]  /*6f10*/  HADD2.F32 R45, -RZ, R45.H0_H0 ;  /* 0x2000002dff2d7230 */ /* 0x000fe40000004100 */
[-C--:B------:R-:W-:Y:S01]  /*6f20*/  FFMA.FTZ R37, R46, R39.reuse, R37 ;  /* 0x000000272e257223 */ /* 0x080fe20000010025 */
[----:B------:R-:W-:Y:S01]  /*6f30*/  FFMA.FTZ R11, R44, R39, -R11 ;  /* 0x000000272c0b7223 */ /* 0x000fe2000001080b */
[----:B------:R-:W-:Y:S02]  /*6f40*/  HADD2.F32 R46, -RZ, R82.H0_H0 ;  /* 0x20000052ff2e7230 */ /* 0x000fe40000004100 */
[-C--:B------:R-:W-:Y:S01]  /*6f50*/  FFMA.FTZ R80, R81, R12.reuse, -R80 ;  /* 0x0000000c51507223 */ /* 0x080fe20000010850 */
[----:B------:R-:W-:Y:S01]  /*6f60*/  FFMA.FTZ R36, R47, R12, R36 ;  /* 0x0000000c2f247223 */ /* 0x000fe20000010024 */
[----:B------:R-:W-:-:S02]  /*6f70*/  HADD2.F32 R44, -RZ, R14.H0_H0 ;  /* 0x2000000eff2c7230 */ /* 0x000fc40000004100 */
[----:B------:R-:W-:Y:S02]  /*6f80*/  HADD2.F32 R82, -RZ, R82.H1_H1 ;  /* 0x30000052ff527230 */ /* 0x000fe40000004100 */
[----:B------:R-:W-:Y:S02]  /*6f90*/  HADD2.F32 R12, -RZ, R169.H1_H1 ;  /* 0x300000a9ff0c7230 */ /* 0x000fe40000004100 */
[----:B------:R-:W-:Y:S02]  /*6fa0*/  HADD2.F32 R14, -RZ, R14.H1_H1 ;  /* 0x3000000eff0e7230 */ /* 0x000fe40000004100 */
[----:B------:R-:W-:Y:S01]  /*6fb0*/  FMUL.FTZ R155, R82, R45 ;  /* 0x0000002d529b7220 */ /* 0x000fe20000410000 */
[----:B------:R-:W-:Y:S02]  /*6fc0*/  HADD2.F32 R39, -RZ, R159.H0_H0 ;  /* 0x2000009fff277230 */ /* 0x000fe40000004100 */
[----:B------:R-:W-:Y:S01]  /*6fd0*/  FMUL.FTZ R47, R46, R12 ;  /* 0x0000000c2e2f7220 */ /* 0x000fe20000410000 */
[----:B------:R-:W-:-:S02]  /*6fe0*/  HADD2.F32 R81, -RZ, R38.H0_H0 ;  /* 0x20000026ff517230 */ /* 0x000fc40000004100 */
[----:B------:R-:W-:Y:S01]  /*6ff0*/  FMUL.FTZ R159, R44, R12 ;  /* 0x0000000c2c9f7220 */ /* 0x000fe20000410000 */
[----:B------:R-:W-:Y:S01]  /*7000*/  FMUL.FTZ R45, R14, R45 ;  /* 0x0000002d0e2d7220 */ /* 0x000fe20000410000 */
[----:B------:R-:W-:Y:S01]  /*7010*/  FFMA.FTZ R47, R44, R39, -R47 ;  /* 0x000000272c2f7223 */ /* 0x000fe2000001082f */
[----:B------:R-:W-:Y:S01]  /*7020*/  F2FP.F16.F32.PACK_AB R12, R80, R11 ;  /* 0x0000000b500c723e */ /* 0x000fe200000000ff */
[----:B------:R-:W-:Y:S01]  /*7030*/  FFMA.FTZ R159, R46, R39, R159 ;  /* 0x000000272e9f7223 */ /* 0x000fe2000001009f */
[-C--:B------:R-:W-:Y:S01]  /*7040*/  FFMA.FTZ R14, R14, R81.reuse, -R155 ;  /* 0x000000510e0e7223 */ /* 0x080fe2000001089b */
[----:B------:R-:W-:Y:S01]  /*7050*/  FFMA.FTZ R82, R82, R81, R45 ;  /* 0x0000005152527223 */ /* 0x000fe2000001002d */
[----:B------:R-:W-:Y:S02]  /*7060*/  F2FP.F16.F32.PACK_AB R81, R157, R160 ;  /* 0x000000a09d51723e */ /* 0x000fe400000000ff */
[----:B------:R-:W-:Y:S02]  /*7070*/  F2FP.F16.F32.PACK_AB R80, R36, R37 ;  /* 0x000000252450723e */ /* 0x000fe400000000ff */
[----:B------:R-:W-:-:S02]  /*7080*/  F2FP.F16.F32.PACK_AB R14, R14, R47 ;  /* 0x0000002f0e0e723e */ /* 0x000fc400000000ff */
[----:B------:R-:W-:-:S07]  /*7090*/  F2FP.F16.F32.PACK_AB R82, R82, R159 ;  /* 0x0000009f5252723e */ /* 0x000fce00000000ff */
.L_x_522:
[----:B------:R-:W-:Y:S05]  /*70a0*/  BSYNC B3 ;  /* 0x0000000000037941 */ /* 0x000fea0003800000 */
.L_x_521:
[----:B------:R-:W-:Y:S02]  /*70b0*/  ULDC.64 UR4, c[0x0][0x208] ;  /* 0x0000820000047ab9 */ /* 0x000fe40000000a00 */
[----:B--2---:R4:W-:Y:S04]  /*70c0*/  ST.E.128 desc[UR4][R124.64], R12 ;  /* 0x0000000c7c007985 */ /* 0x0049e8000c101d04 */
[----:B---3--:R4:W-:Y:S02]  /*70d0*/  @!P3 ST.E.128 desc[UR4][R126.64], R80 ;  /* 0x000000507e00b985 */ /* 0x0089e4000c101d04 */
.L_x_520:
[----:B------:R-:W-:Y:S05]  /*70e0*/  BSYNC B2 ;  /* 0x0000000000027941 */ /* 0x000fea0003800000 */
.L_x_519:
[----:B------:R-:W-:-:S13]  /*70f0*/  ISETP.NE.AND P3, PT, R21, RZ, PT ;  /* 0x000000ff1500720c */ /* 0x000fda0003f65270 */
[----:B------:R-:W-:Y:S05]  /*7100*/  @!P3 BRA `(.L_x_518) ;  /* 0x0000000400bcb947 */ /* 0x000fea0003800000 */
[----:B------:R-:W-:Y:S01]  /*7110*/  SEL R11, R115, R137, !P1 ;  /* 0x00000089730b7207 */ /* 0x000fe20004800000 */
[----:B------:R-:W-:Y:S01]  /*7120*/  BSSY B2, `(.L_x_523) ;  /* 0x000006a000027945 */ /* 0x000fe20003800000 */
[----:B----4-:R-:W-:Y:S02]  /*7130*/  SHF.R.U32.HI R15, RZ, 0x3, R225 ;  /* 0x00000003ff0f7819 */ /* 0x010fe400000116e1 */
[----:B------:R-:W-:Y:S02]  /*7140*/  SHF.R.S32.HI R12, RZ, 0x1f, R11 ;  /* 0x0000001fff0c7819 */ /* 0x000fe4000001140b */
[----:B---3--:R-:W-:Y:S02]  /*7150*/  LEA R44, P3, R20, R122, 0x1 ;  /* 0x0000007a142c7211 */ /* 0x008fe400078608ff */
[----:B------:R-:W-:Y:S02]  /*7160*/  LEA.HI R11, R12, R11, RZ, 0x4 ;  /* 0x0000000b0c0b7211 */ /* 0x000fe400078f20ff */
[----:B--2---:R-:W-:-:S02]  /*7170*/  LEA.HI.X R45, R20, R123, R28, 0x1, P3 ;  /* 0x0000007b142d7211 */ /* 0x004fc400018f0c1c */
[----:B------:R-:W-:Y:S02]  /*7180*/  LEA.HI.SX32 R11, R11, R10, 0x1c ;  /* 0x0000000a0b0b7211 */ /* 0x000fe400078fe2ff */
[----:B------:R-:W-:Y:S02]  /*7190*/  ISETP.GE.AND P6, PT, R213, R114, PT ;  /* 0x00000072d500720c */ /* 0x000fe40003fc6270 */
[----:B------:R-:W-:-:S04]  /*71a0*/  SHF.R.S32.HI R12, RZ, 0x1f, R11 ;  /* 0x0000001fff0c7819 */ /* 0x000fc8000001140b */
[----:B------:R-:W-:Y:S01]  /*71b0*/  LEA.HI R13, R12, R11, RZ, 0x3 ;  /* 0x0000000b0c0d7211 */ /* 0x000fe200078f18ff */
[----:B------:R-:W-:-:S03]  /*71c0*/  IMAD.SHL.U32 R12, R11, 0x8, RZ ;  /* 0x000000080b0c7824 */ /* 0x000fc600078e00ff */
[----:B------:R-:W-:Y:S02]  /*71d0*/  SHF.R.S32.HI R14, RZ, 0x3, R13 ;  /* 0x00000003ff0e7819 */ /* 0x000fe4000001140d */
[----:B------:R-:W-:Y:S02]  /*71e0*/  LOP3.LUT R11, R225, 0x38, R12, 0xf8, !PT ;  /* 0x00000038e10b7812 */ /* 0x000fe400078ef80c */
[----:B------:R-:W-:Y:S01]  /*71f0*/  ISETP.GE.AND P3, PT, R12, R135, PT ;  /* 0x000000870c00720c */ /* 0x000fe20003f66270 */
[----:B------:R-:W-:Y:S01]  /*7200*/  IMAD R14, R14, 0x1400, R229 ;  /* 0x000014000e0e7824 */ /* 0x000fe200078e02e5 */
[----:B------:R-:W-:-:S05]  /*7210*/  LOP3.LUT R11, R11, R15, RZ, 0x3c, !PT ;  /* 0x0000000f0b0b7212 */ /* 0x000fca00078e3cff */
[----:B------:R-:W-:Y:S02]  /*7220*/  IMAD.IADD R13, R14, 0x1, R11 ;  /* 0x000000010e0d7824 */ /* 0x000fe400078e020b */
[C---:B------:R-:W-:Y:S02]  /*7230*/  IMAD R11, R212.reuse, 0x5000, R133 ;  /* 0x00005000d40b7824 */ /* 0x040fe400078e0285 */
[----:B------:R-:W-:Y:S02]  /*7240*/  IMAD R13, R212, 0x5000, R13 ;  /* 0x00005000d40d7824 */ /* 0x000fe400078e020d */
[----:B------:R-:W-:Y:S01]  /*7250*/  @!P3 IMAD.WIDE R122, R12, 0x2, R122 ;  /* 0x000000020c7ab825 */ /* 0x000fe200078e027a */
[----:B------:R-:W-:-:S03]  /*7260*/  LEA R11, R11, R22, 0x1 ;  /* 0x000000160b0b7211 */ /* 0x000fc600078e08ff */
[----:B------:R-:W-:Y:S02]  /*7270*/  IMAD R36, R13, 0x2, R22 ;  /* 0x000000020d247824 */ /* 0x000fe400078e0216 */
[----:B------:R2:W3:Y:S04]  /*7280*/  LDS.128 R12, [R11+0x24400] ;  /* 0x024400000b0c7984 */ /* 0x0004e80000000c00 */
[----:B------:R-:W4:Y:S01]  /*7290*/  LDS.128 R36, [R36+0x24400] ;  /* 0x0244000024247984 */ /* 0x000f220000000c00 */
[----:B------:R-:W-:Y:S05]  /*72a0*/  @P6 BRA `(.L_x_524) ;  /* 0x0000000400446947 */ /* 0x000fea0003800000 */
[----:B--2---:R-:W-:Y:S01]  /*72b0*/  SHF.R.U64 R11, R32, 0x10, R33 ;  /* 0x00000010200b7819 */ /* 0x004fe20000001221 */
[----:B----4-:R-:W-:Y:S01]  /*72c0*/  HADD2.F32 R46, -RZ, R37.H1_H1 ;  /* 0x30000025ff2e7230 */ /* 0x010fe20000004100 */
        /* <DEDUP_REMOVED lines=9> */
[----:B---3--:R-:W-:Y:S01]  /*7360*/  HADD2.F32 R40, -RZ, R13.H1_H1 ;  /* 0x3000000dff287230 */ /* 0x008fe20000004100 */
[--C-:B------:R-:W-:Y:S01]  /*7370*/  SHF.R.U64 R34, R34, 0x10, R35.reuse ;  /* 0x0000001022227819 */ /* 0x100fe20000001223 */
[----:B------:R-:W-:Y:S01]  /*7380*/  HADD2.F32 R43, -RZ, R37.H0_H0 ;  /* 0x20000025ff2b7230 */ /* 0x000fe20000004100 */
[----:B------:R-:W-:Y:S01]  /*7390*/  SHF.R.U32.HI R35, RZ, 0x10, R35 ;  /* 0x00000010ff237819 */ /* 0x000fe20000011623 */
[----:B------:R-:W-:-:S02]  /*73a0*/  HADD2.F32 R37, -RZ, R13.H0_H0 ;  /* 0x2000000dff257230 */ /* 0x000fc40000004100 */
[-C--:B------:R-:W-:Y:S01]  /*73b0*/  FMUL.FTZ R13, R46, R47.reuse ;  /* 0x0000002f2e0d7220 */ /* 0x080fe20000410000 */
[----:B------:R-:W-:Y:S02]  /*73c0*/  HADD2.F32 R33, -RZ, R33.H0_H0 ;  /* 0x20000021ff217230 */ /* 0x000fe40000004100 */
[C---:B------:R-:W-:Y:S01]  /*73d0*/  FMUL.FTZ R47, R40.reuse, R47 ;  /* 0x0000002f282f7220 */ /* 0x040fe20000410000 */
[-C--:B------:R-:W-:Y:S01]  /*73e0*/  FMUL.FTZ R80, R43, R169.reuse ;  /* 0x000000a92b507220 */ /* 0x080fe20000410000 */
[----:B------:R-:W-:Y:S02]  /*73f0*/  HADD2.F32 R124, -RZ, R42.H0_H0 ;  /* 0x2000002aff7c7230 */ /* 0x000fe40000004100 */
[----:B------:R-:W-:Y:S01]  /*7400*/  FMUL.FTZ R82, R37, R169 ;  /* 0x000000a925527220 */ /* 0x000fe20000410000 */
[-C--:B------:R-:W-:Y:S01]  /*7410*/  FFMA.FTZ R13, R40, R33.reuse, -R13 ;  /* 0x00000021280d7223 */ /* 0x080fe2000001080d */
[----:B------:R-:W-:Y:S01]  /*7420*/  FFMA.FTZ R47, R46, R33, R47 ;  /* 0x000000212e2f7223 */ /* 0x000fe2000001002f */
[----:B------:R-:W-:-:S02]  /*7430*/  HADD2.F32 R33, -RZ, R167.H0_H0 ;  /* 0x200000a7ff217230 */ /* 0x000fc40000004100 */
[-C--:B------:R-:W-:Y:S01]  /*7440*/  FFMA.FTZ R80, R37, R168.reuse, -R80 ;  /* 0x000000a825507223 */ /* 0x080fe20000010850 */
[----:B------:R-:W-:Y:S02]  /*7450*/  HADD2.F32 R167, -RZ, R167.H1_H1 ;  /* 0x300000a7ffa77230 */ /* 0x000fe40000004100 */
[----:B------:R-:W-:Y:S01]  /*7460*/  FFMA.FTZ R82, R43, R168, R82 ;  /* 0x000000a82b527223 */ /* 0x000fe20000010052 */
[----:B------:R-:W-:Y:S02]  /*7470*/  HADD2.F32 R40, -RZ, R39.H0_H0 ;  /* 0x20000027ff287230 */ /* 0x000fe40000004100 */
[----:B------:R-:W-:Y:S01]  /*7480*/  HADD2.F32 R46, -RZ, R15.H0_H0 ;  /* 0x2000000fff2e7230 */ /* 0x000fe20000004100 */
[----:B------:R-:W-:Y:S01]  /*7490*/  F2FP.F16.F32.PACK_AB R13, R13, R80 ;  /* 0x000000500d0d723e */ /* 0x000fe200000000ff */
[----:B------:R-:W-:Y:S02]  /*74a0*/  HADD2.F32 R39, -RZ, R39.H1_H1 ;  /* 0x30000027ff277230 */ /* 0x000fe40000004100 */
[----:B------:R-:W-:-:S02]  /*74b0*/  HADD2.F32 R37, -RZ, R15.H1_H1 ;  /* 0x3000000fff257230 */ /* 0x000fc40000004100 */
[-C--:B------:R-:W-:Y:S01]  /*74c0*/  FMUL.FTZ R15, R40, R167.reuse ;  /* 0x000000a7280f7220 */ /* 0x080fe20000410000 */
[----:B------:R-:W-:Y:S02]  /*74d0*/  HADD2.F32 R42, -RZ, R35.H0_H0 ;  /* 0x20000023ff2a7230 */ /* 0x000fe40000004100 */
[C---:B------:R-:W-:Y:S01]  /*74e0*/  FMUL.FTZ R167, R46.reuse, R167 ;  /* 0x000000a72ea77220 */ /* 0x040fe20000410000 */
[-C--:B------:R-:W-:Y:S01]  /*74f0*/  FMUL.FTZ R126, R39, R124.reuse ;  /* 0x0000007c277e7220 */ /* 0x080fe20000410000 */
[C---:B------:R-:W-:Y:S01]  /*7500*/  FMUL.FTZ R124, R37.reuse, R124 ;  /* 0x0000007c257c7220 */ /* 0x040fe20000410000 */
[-C--:B------:R-:W-:Y:S01]  /*7510*/  FFMA.FTZ R15, R46, R33.reuse, -R15 ;  /* 0x000000212e0f7223 */ /* 0x080fe2000001080f */
[----:B------:R-:W-:Y:S01]  /*7520*/  FFMA.FTZ R33, R40, R33, R167 ;  /* 0x0000002128217223 */ /* 0x000fe200000100a7 */
[----:B------:R-:W-:Y:S02]  /*7530*/  HADD2.F32 R43, -RZ, R166.H1_H1 ;  /* 0x300000a6ff2b7230 */ /* 0x000fe40000004100 */
[----:B------:R-:W-:Y:S01]  /*7540*/  FFMA.FTZ R40, R37, R42, -R126 ;  /* 0x0000002a25287223 */ /* 0x000fe2000001087e */
[----:B------:R-:W-:-:S02]  /*7550*/  HADD2.F32 R32, -RZ, R36.H0_H0 ;  /* 0x20000024ff207230 */ /* 0x000fc40000004100 */
[----:B------:R-:W-:Y:S01]  /*7560*/  FFMA.FTZ R42, R39, R42, R124 ;  /* 0x0000002a272a7223 */ /* 0x000fe2000001007c */
[----:B------:R-:W-:Y:S02]  /*7570*/  HADD2.F32 R46, -RZ, R12.H0_H0 ;  /* 0x2000000cff2e7230 */ /* 0x000fe40000004100 */
[----:B------:R-:W-:Y:S01]  /*7580*/  HADD2.F32 R36, -RZ, R36.H1_H1 ;  /* 0x30000024ff247230 */ /* 0x000fe20000004100 */
[----:B------:R-:W-:Y:S01]  /*7590*/  F2FP.F16.F32.PACK_AB R15, R40, R15 ;  /* 0x0000000f280f723e */ /* 0x000fe200000000ff */
[----:B------:R-:W-:Y:S02]  /*75a0*/  HADD2.F32 R37, -RZ, R12.H1_H1 ;  /* 0x3000000cff257230 */ /* 0x000fe40000004100 */
[----:B------:R-:W-:Y:S02]  /*75b0*/  HADD2.F32 R39, -RZ, R11.H0_H0 ;  /* 0x2000000bff277230 */ /* 0x000fe40000004100 */
[----:B------:R-:W-:Y:S01]  /*75c0*/  FMUL.FTZ R11, R32, R43 ;  /* 0x0000002b200b7220 */ /* 0x000fe20000410000 */
[----:B------:R-:W-:-:S02]  /*75d0*/  HADD2.F32 R35, -RZ, R166.H0_H0 ;  /* 0x200000a6ff237230 */ /* 0x000fc40000004100 */
[----:B------:R-:W-:Y:S01]  /*75e0*/  FMUL.FTZ R43, R46, R43 ;  /* 0x0000002b2e2b7220 */ /* 0x000fe20000410000 */
[-C--:B------:R-:W-:Y:S01]  /*75f0*/  FMUL.FTZ R124, R36, R81.reuse ;  /* 0x00000051247c7220 */ /* 0x080fe20000410000 */
[C---:B------:R-:W-:Y:S01]  /*7600*/  FMUL.FTZ R81, R37.reuse, R81 ;  /* 0x0000005125517220 */ /* 0x040fe20000410000 */
[----:B------:R-:W-:Y:S02]  /*7610*/  HADD2.F32 R34, -RZ, R34.H0_H0 ;  /* 0x20000022ff227230 */ /* 0x000fe40000004100 */
[-C--:B------:R-:W-:Y:S01]  /*7620*/  FFMA.FTZ R11, R46, R35.reuse, -R11 ;  /* 0x000000232e0b7223 */ /* 0x080fe2000001080b */
[----:B------:R-:W-:Y:S01]  /*7630*/  FFMA.FTZ R12, R32, R35, R43 ;  /* 0x00000023200c7223 */ /* 0x000fe2000001002b */
[-C--:B------:R-:W-:Y:S01]  /*7640*/  FFMA.FTZ R32, R37, R39.reuse, -R124 ;  /* 0x0000002725207223 */ /* 0x080fe2000001087c */
[----:B------:R-:W-:Y:S01]  /*7650*/  FFMA.FTZ R35, R36, R39, R81 ;  /* 0x0000002724237223 */ /* 0x000fe20000010051 */
[----:B------:R-:W-:Y:S02]  /*7660*/  HADD2.F32 R43, -RZ, R41.H0_H0 ;  /* 0x20000029ff2b7230 */ /* 0x000fe40000004100 */
[----:B------:R-:W-:Y:S01]  /*7670*/  HADD2.F32 R46, -RZ, R165.H0_H0 ;  /* 0x200000a5ff2e7230 */ /* 0x000fe20000004100 */
[----:B------:R-:W-:Y:S01]  /*7680*/  F2FP.F16.F32.PACK_AB R32, R32, R11 ;  /* 0x0000000b2020723e */ /* 0x000fe200000000ff */
[----:B------:R-:W-:-:S02]  /*7690*/  HADD2.F32 R39, -RZ, R38.H0_H0 ;  /* 0x20000026ff277230 */ /* 0x000fc40000004100 */
[----:B------:R-:W-:Y:S02]  /*76a0*/  HADD2.F32 R41, -RZ, R38.H1_H1 ;  /* 0x30000026ff297230 */ /* 0x000fe40000004100 */
[--C-:B------:R-:W-:Y:S02]  /*76b0*/  HADD2.F32 R37, -RZ, R14.reuse.H0_H0 ;  /* 0x2000000eff257230 */ /* 0x100fe40000004100 */
[----:B------:R-:W-:Y:S02]  /*76c0*/  HADD2.F32 R38, -RZ, R14.H1_H1 ;  /* 0x3000000eff267230 */ /* 0x000fe40000004100 */
[-C--:B------:R-:W-:Y:S01]  /*76d0*/  FMUL.FTZ R14, R39, R46.reuse ;  /* 0x0000002e270e7220 */ /* 0x080fe20000410000 */
[----:B------:R-:W-:Y:S02]  /*76e0*/  HADD2.F32 R36, -RZ, R165.H1_H1 ;  /* 0x300000a5ff247230 */ /* 0x000fe40000004100 */
[----:B------:R-:W-:Y:S01]  /*76f0*/  FMUL.FTZ R46, R37, R46 ;  /* 0x0000002e252e7220 */ /* 0x000fe20000410000 */
[-C--:B------:R-:W-:Y:S01]  /*7700*/  FMUL.FTZ R81, R41, R43.reuse ;  /* 0x0000002b29517220 */ /* 0x080fe20000410000 */
[C---:B------:R-:W-:Y:S01]  /*7710*/  FMUL.FTZ R124, R38.reuse, R43 ;  /* 0x0000002b267c7220 */ /* 0x040fe20000410000 */
        /* <DEDUP_REMOVED lines=8> */
[----:B------:R-:W-:Y:S02]  /*77a0*/  F2FP.F16.F32.PACK_AB R14, R81, R14 ;  /* 0x0000000e510e723e */ /* 0x000fe400000000ff */
[----:B------:R-:W-:-:S07]  /*77b0*/  F2FP.F16.F32.PACK_AB R38, R41, R46 ;  /* 0x0000002e2926723e */ /* 0x000fce00000000ff */
.L_x_524:
[----:B------:R-:W-:Y:S05]  /*77c0*/  BSYNC B2 ;  /* 0x0000000000027941 */ /* 0x000fea0003800000 */
.L_x_523:
[----:B------:R-:W-:Y:S02]  /*77d0*/  ULDC.64 UR4, c[0x0][0x208] ;  /* 0x0000820000047ab9 */ /* 0x000fe40000000a00 */
[----:B---3--:R3:W-:Y:S04]  /*77e0*/  ST.E.128 desc[UR4][R44.64], R12 ;  /* 0x0000000c2c007985 */ /* 0x0087e8000c101d04 */
[----:B----4-:R3:W-:Y:S02]  /*77f0*/  @!P3 ST.E.128 desc[UR4][R122.64], R36 ;  /* 0x000000247a00b985 */ /* 0x0107e4000c101d04 */
.L_x_518:
[----:B------:R-:W-:Y:S05]  /*7800*/  BSYNC B1 ;  /* 0x0000000000017941 */ /* 0x000fea0003800000 */
.L_x_517:
[----:B------:R-:W-:-:S03]  /*7810*/  UMOV UR4, 0xffffffff ;  /* 0xffffffff00047882 */ /* 0x000fc60000000000 */
[----:B------:R-:W-:Y:S05]  /*7820*/  BRA.DIV UR4, `(.L_x_525) ;  /* 0x000001fe040c7947 */ /* 0x000fea000b800000 */
[----:B---3--:R3:W0:Y:S04]  /*7830*/  SHFL.IDX PT, R37, R117, 0x1, 0x181f ;  /* 0x00381f0075257f89 */ /* 0x00862800000e0000 */
[----:B------:R3:W0:Y:S02]  /*7840*/  SHFL.IDX PT, R36, R118, 0x1, 0x181f ;  /* 0x00381f0076247f89 */ /* 0x00062400000e0000 */
.L_x_826:
[----:B------:R-:W-:Y:S04]  /*7850*/  BSSY B1, `(.L_x_526) ;  /* 0x00000fd000017945 */ /* 0x000fe80003800000 */
[----:B------:R-:W-:Y:S05]  /*7860*/  @P4 BRA `(.L_x_527) ;  /* 0x0000000c00ec4947 */ /* 0x000fea0003800000 */
[----:B------:R-:W-:Y:S01]  /*7870*/  ISETP.NE.AND P3, PT, R3, RZ, PT ;  /* 0x000000ff0300720c */ /* 0x000fe20003f65270 */
[----:B------:R-:W-:-:S12]  /*7880*/  BSSY B2, `(.L_x_528) ;  /* 0x000007b000027945 */ /* 0x000fd80003800000 */
[----:B------:R-:W-:Y:S05]  /*7890*/  @!P3 BRA `(.L_x_529) ;  /* 0x0000000400e4b947 */ /* 0x000fea0003800000 */
[----:B----4-:R-:W4:Y:S01]  /*78a0*/  LDL R14, [R1+0x58] ;  /* 0x00005800010e7983 */ /* 0x010f220000100800 */
[----:B--2---:R-:W-:Y:S01]  /*78b0*/  SEL R11, R115, R137, !P2 ;  /* 0x00000089730b7207 */ /* 0x004fe20005000000 */
[C---:B------:R-:W-:Y:S01]  /*78c0*/  VIADD R13, R219.reuse, 0x20 ;  /* 0x00000020db0d7836 */ /* 0x040fe20000000000 */
[----:B------:R-:W-:Y:S01]  /*78d0*/  IADD3 R15, R219, 0x20, RZ ;  /* 0x00000020db0f7810 */ /* 0x000fe20007ffe0ff */
[----:B------:R-:W-:Y:S01]  /*78e0*/  BSSY B3, `(.L_x_530) ;  /* 0x0000071000037945 */ /* 0x000fe20003800000 */
[----:B------:R-:W-:Y:S01]  /*78f0*/  SHF.R.S32.HI R12, RZ, 0x1f, R11 ;  /* 0x0000001fff0c7819 */ /* 0x000fe2000001140b */
[----:B------:R-:W-:Y:S01]  /*7900*/  IMAD.SHL.U32 R13, R13, 0x40, RZ ;  /* 0x000000400d0d7824 */ /* 0x000fe200078e00ff */
[----:B0-----:R-:W-:Y:S01]  /*7910*/  LEA R38, P4, R9, R36, 0x1 ;  /* 0x0000002409267211 */ /* 0x001fe200078808ff */
[----:B------:R-:W-:Y:S01]  /*7920*/  IMAD.SHL.U32 R15, R15, 0x40, RZ ;  /* 0x000000400f0f7824 */ /* 0x000fe200078e00ff */
[----:B------:R-:W-:Y:S02]  /*7930*/  LEA.HI R11, R12, R11, RZ, 0x4 ;  /* 0x0000000b0c0b7211 */ /* 0x000fe400078f20ff */
[----:B------:R-:W-:-:S02]  /*7940*/  LOP3.LUT R13, R13, 0x1c0, RZ, 0xc0, !PT ;  /* 0x000001c00d0d7812 */ /* 0x000fc400078ec0ff */
[----:B------:R-:W-:Y:S02]  /*7950*/  LEA.HI.SX32 R11, R11, R8, 0x1c ;  /* 0x000000080b0b7211 */ /* 0x000fe400078fe2ff */
[----:B------:R-:W-:Y:S02]  /*7960*/  LOP3.LUT R15, R15, 0x1c0, RZ, 0xc0, !PT ;  /* 0x000001c00f0f7812 */ /* 0x000fe400078ec0ff */
[----:B------:R-:W-:Y:S02]  /*7970*/  SHF.R.S32.HI R12, RZ, 0x1f, R11 ;  /* 0x0000001fff0c7819 */ /* 0x000fe4000001140b */
[----:B------:R-:W-:Y:S02]  /*7980*/  SHF.L.U32 R40, R11, 0x3, RZ ;  /* 0x000000030b287819 */ /* 0x000fe400000006ff */
[----:B------:R-:W-:Y:S02]  /*7990*/  LEA.HI R12, R12, R11, RZ, 0x3 ;  /* 0x0000000b0c0c7211 */ /* 0x000fe400078f18ff */
[----:B------:R-:W-:-:S02]  /*79a0*/  SHF.R.U32.HI R13, RZ, 0x3, R13 ;  /* 0x00000003ff0d7819 */ /* 0x000fc4000001160d */
[----:B------:R-:W-:Y:S02]  /*79b0*/  SHF.R.S32.HI R12, RZ, 0x3, R12 ;  /* 0x00000003ff0c7819 */ /* 0x000fe4000001140c */
[----:B------:R-:W-:Y:S02]  /*79c0*/  LOP3.LUT R11, R15, 0x38, R40, 0xf8, !PT ;  /* 0x000000380f0b7812 */ /* 0x000fe400078ef828 */
[----:B------:R-:W-:Y:S02]  /*79d0*/  LEA.HI.X R39, R9, R37, R27, 0x1, P4 ;  /* 0x0000002509277211 */ /* 0x000fe400020f0c1b */
[----:B------:R-:W-:Y:S02]  /*79e0*/  LOP3.LUT R11, R11, R13, RZ, 0x3c, !PT ;  /* 0x0000000d0b0b7212 */ /* 0x000fe400078e3cff */
[----:B------:R-:W-:Y:S02]  /*79f0*/  ISETP.GE.AND P4, PT, R16, R114, PT ;  /* 0x000000721000720c */ /* 0x000fe40003f86270 */
[----:B------:R-:W-:-:S13]  /*7a00*/  ISETP.GE.AND P3, PT, R40, R135, PT ;  /* 0x000000872800720c */ /* 0x000fda0003f66270 */
[----:B------:R-:W-:-:S04]  /*7a10*/  @!P3 IMAD.WIDE R40, R40, 0x2, R36 ;  /* 0x000000022828b825 */ /* 0x000fc800078e0224 */
[----:B----4-:R-:W-:-:S04]  /*7a20*/  IMAD R12, R12, 0x1400, R14 ;  /* 0x000014000c0c7824 */ /* 0x010fc800078e020e */
[----:B------:R-:W-:Y:S02]  /*7a30*/  IMAD.IADD R13, R12, 0x1, R11 ;  /* 0x000000010c0d7824 */ /* 0x000fe400078e020b */
[C---:B------:R-:W-:Y:S02]  /*7a40*/  IMAD R11, R212.reuse, 0x5000, R132 ;  /* 0x00005000d40b7824 */ /* 0x040fe400078e0284 */
[----:B------:R-:W-:-:S03]  /*7a50*/  IMAD R13, R212, 0x5000, R13 ;  /* 0x00005000d40d7824 */ /* 0x000fc600078e020d */
[----:B------:R-:W-:Y:S01]  /*7a60*/  LEA R11, R11, R22, 0x1 ;  /* 0x000000160b0b7211 */ /* 0x000fe200078e08ff */
[----:B------:R-:W-:-:S04]  /*7a70*/  IMAD R32, R13, 0x2, R22 ;  /* 0x000000020d207824 */ /* 0x000fc800078e0216 */
[----:B------:R0:W2:Y:S04]  /*7a80*/  LDS.128 R12, [R11+0x24400] ;  /* 0x024400000b0c7984 */ /* 0x0000a80000000c00 */
[----:B------:R-:W4:Y:S01]  /*7a90*/  LDS.128 R32, [R32+0x24400] ;  /* 0x0244000020207984 */ /* 0x000f220000000c00 */
[----:B------:R-:W-:Y:S05]  /*7aa0*/  @P4 BRA `(.L_x_531) ;  /* 0x0000000400504947 */ /* 0x000fea0003800000 */
[----:B----4-:R-:W-:Y:S01]  /*7ab0*/  IMAD.MOV.U32 R45, RZ, RZ, R33 ;  /* 0x000000ffff2d7224 */ /* 0x010fe200078e0021 */
[--C-:B0-----:R-:W-:Y:S01]  /*7ac0*/  SHF.R.U64 R11, R52, 0x10, R53.reuse ;  /* 0x00000010340b7819 */ /* 0x101fe20000001235 */
[----:B------:R-:W-:Y:S01]  /*7ad0*/  HADD2.F32 R80, -RZ, R163.H1_H1 ;  /* 0x300000a3ff507230 */ /* 0x000fe20000004100 */
[----:B------:R-:W-:Y:S01]  /*7ae0*/  SHF.R.U32.HI R52, RZ, 0x10, R53 ;  /* 0x00000010ff347819 */ /* 0x000fe20000011635 */
[----:B--2---:R-:W-:Y:S01]  /*7af0*/  HADD2.F32 R46, -RZ, R13.H1_H1 ;  /* 0x3000000dff2e7230 */ /* 0x004fe20000004100 */
[--C-:B------:R-:W-:Y:S01]  /*7b00*/  SHF.R.U32.HI R53, RZ, 0x10, R61.reuse ;  /* 0x00000010ff357819 */ /* 0x100fe2000001163d */
[----:B------:R-:W-:Y:S01]  /*7b10*/  HADD2.F32 R47, -RZ, R45.H0_H0 ;  /* 0x2000002dff2f7230 */ /* 0x000fe20000004100 */
[----:B------:R-:W-:Y:S01]  /*7b20*/  MOV R33, R15 ;  /* 0x0000000f00217202 */ /* 0x000fe20000000f00 */
[----:B------:R-:W-:Y:S01]  /*7b30*/  HADD2.F32 R15, -RZ, R13.H0_H0 ;  /* 0x2000000dff0f7230 */ /* 0x000fe20000004100 */
[----:B------:R-:W-:Y:S01]  /*7b40*/  SHF.R.U64 R42, R60, 0x10, R61 ;  /* 0x000000103c2a7819 */ /* 0x000fe2000000123d */
[----:B------:R-:W-:-:S02]  /*7b50*/  HADD2.F32 R60, -RZ, R163.H0_H0 ;  /* 0x200000a3ff3c7230 */ /* 0x000fc40000004100 */
[-C--:B------:R-:W-:Y:S01]  /*7b60*/  FMUL.FTZ R82, R47, R80.reuse ;  /* 0x000000502f527220 */ /* 0x080fe20000410000 */
[----:B------:R-:W-:Y:S01]  /*7b70*/  HADD2.F32 R45, -RZ, R45.H1_H1 ;  /* 0x3000002dff2d7230 */ /* 0x000fe20000004100 */
[----:B------:R-:W-:Y:S01]  /*7b80*/  SHF.R.U64 R44, R62, 0x10, R63 ;  /* 0x000000103e2c7819 */ /* 0x000fe2000000123f */
[----:B------:R-:W-:Y:S02]  /*7b90*/  HADD2.F32 R53, -RZ, R53.H0_H0 ;  /* 0x20000035ff357230 */ /* 0x000fe40000004100 */
[C---:B------:R-:W-:Y:S01]  /*7ba0*/  FMUL.FTZ R80, R15.reuse, R80 ;  /* 0x000000500f507220 */ /* 0x040fe20000410000 */
[----:B------:R-:W-:Y:S01]  /*7bb0*/  SHF.R.U64 R43, R54, 0x10, R55 ;  /* 0x00000010362b7819 */ /* 0x000fe20000001237 */
[----:B------:R-:W-:Y:S01]  /*7bc0*/  HADD2.F32 R52, -RZ, R52.H0_H0 ;  /* 0x20000034ff347230 */ /* 0x000fe20000004100 */
[----:B------:R-:W-:Y:S01]  /*7bd0*/  SHF.R.U32.HI R62, RZ, 0x10, R63 ;  /* 0x00000010ff3e7819 */ /* 0x000fe2000001163f */
[-C--:B------:R-:W-:Y:S01]  /*7be0*/  FFMA.FTZ R13, R15, R60.reuse, -R82 ;  /* 0x0000003c0f0d7223 */ /* 0x080fe20000010852 */
[----:B------:R-:W-:Y:S01]  /*7bf0*/  SHF.R.U32.HI R54, RZ, 0x10, R55 ;  /* 0x00000010ff367819 */ /* 0x000fe20000011637 */
[-C--:B------:R-:W-:Y:S01]  /*7c00*/  FMUL.FTZ R55, R45, R53.reuse ;  /* 0x000000352d377220 */ /* 0x080fe20000410000 */
[----:B------:R-:W-:Y:S01]  /*7c10*/  FMUL.FTZ R122, R46, R53 ;  /* 0x000000352e7a7220 */ /* 0x000fe20000410000 */
[----:B------:R-:W-:Y:S01]  /*7c20*/  FFMA.FTZ R15, R47, R60, R80 ;  /* 0x0000003c2f0f7223 */ /* 0x000fe20000010050 */
[----:B------:R-:W-:-:S02]  /*7c30*/  HADD2.F32 R82, -RZ, R161.H1_H1 ;  /* 0x300000a1ff527230 */ /* 0x000fc40000004100 */
[-C--:B------:R-:W-:Y:S01]  /*7c40*/  FFMA.FTZ R46, R46, R52.reuse, -R55 ;  /* 0x000000342e2e7223 */ /* 0x080fe20000010837 */
[--C-:B------:R-:W-:Y:S02]  /*7c50*/  HADD2.F32 R47, -RZ, R35.reuse.H0_H0 ;  /* 0x20000023ff2f7230 */ /* 0x100fe40000004100 */
[----:B------:R-:W-:Y:S01]  /*7c60*/  FFMA.FTZ R52, R45, R52, R122 ;  /* 0x000000342d347223 */ /* 0x000fe2000001007a */
[----:B------:R-:W-:Y:S02]  /*7c70*/  HADD2.F32 R60, -RZ, R35.H1_H1 ;  /* 0x30000023ff3c7230 */ /* 0x000fe40000004100 */
[----:B------:R-:W-:Y:S01]  /*7c80*/  HADD2.F32 R62, -RZ, R62.H0_H0 ;  /* 0x2000003eff3e7230 */ /* 0x000fe20000004100 */
[----:B------:R-:W-:Y:S01]  /*7c90*/  F2FP.F16.F32.PACK_AB R13, R46, R13 ;  /* 0x0000000d2e0d723e */ /* 0x000fe200000000ff */
[----:B------:R-:W-:Y:S02]  /*7ca0*/  HADD2.F32 R35, -RZ, R33.H0_H0 ;  /* 0x20000021ff237230 */ /* 0x000fe40000004100 */
[----:B------:R-:W-:-:S02]  /*7cb0*/  HADD2.F32 R80, -RZ, R161.H0_H0 ;  /* 0x200000a1ff507230 */ /* 0x000fc40000004100 */
[----:B------:R-:W-:Y:S01]  /*7cc0*/  FMUL.FTZ R122, R60, R62 ;  /* 0x0000003e3c7a7220 */ /* 0x000fe20000410000 */
[----:B------:R-:W-:Y:S02]  /*7cd0*/  HADD2.F32 R45, -RZ, R33.H1_H1 ;  /* 0x30000021ff2d7230 */ /* 0x000fe40000004100 */
[----:B------:R-:W-:Y:S02]  /*7ce0*/  HADD2.F32 R53, -RZ, R54.H0_H0 ;  /* 0x20000036ff357230 */ /* 0x000fe40000004100 */
[-C--:B------:R-:W-:Y:S01]  /*7cf0*/  FMUL.FTZ R54, R47, R82.reuse ;  /* 0x000000522f367220 */ /* 0x080fe20000410000 */
[----:B------:R-:W-:Y:S01]  /*7d00*/  FMUL.FTZ R82, R35, R82 ;  /* 0x0000005223527220 */ /* 0x000fe20000410000 */
[----:B------:R-:W-:Y:S01]  /*7d10*/  FMUL.FTZ R55, R45, R62 ;  /* 0x0000003e2d377220 */ /* 0x000fe20000410000 */
[----:B------:R-:W-:Y:S02]  /*7d20*/  HADD2.F32 R62, -RZ, R42.H0_H0 ;  /* 0x2000002aff3e7230 */ /* 0x000fe40000004100 */
[-C--:B------:R-:W-:Y:S01]  /*7d30*/  FFMA.FTZ R33, R35, R80.reuse, -R54 ;  /* 0x0000005023217223 */ /* 0x080fe20000010836 */
[----:B------:R-:W-:Y:S01]  /*7d40*/  FFMA.FTZ R54, R45, R53, -R122 ;  /* 0x000000352d367223 */ /* 0x000fe2000001087a */
[----:B------:R-:W-:Y:S01]  /*7d50*/  FFMA.FTZ R35, R47, R80, R82 ;  /* 0x000000502f237223 */ /* 0x000fe20000010052 */
[----:B------:R-:W-:-:S02]  /*7d60*/  HADD2.F32 R61, -RZ, R153.H1_H1 ;  /* 0x30000099ff3d7230 */ /* 0x000fc40000004100 */
[----:B------:R-:W-:Y:S01]  /*7d70*/  FFMA.FTZ R60, R60, R53, R55 ;  /* 0x000000353c3c7223 */ /* 0x000fe20000010037 */
[----:B------:R-:W-:Y:S01]  /*7d80*/  HADD2.F32 R45, -RZ, R32.H0_H0 ;  /* 0x20000020ff2d7230 */ /* 0x000fe20000004100 */
[----:B------:R-:W-:Y:S01]  /*7d90*/  F2FP.F16.F32.PACK_AB R54, R54, R33 ;  /* 0x000000213636723e */ /* 0x000fe200000000ff */
[----:B------:R-:W-:Y:S01]  /*7da0*/  HADD2.F32 R42, -RZ, R12.H0_H0 ;  /* 0x2000000cff2a7230 */ /* 0x000fe20000004100 */
[----:B------:R-:W-:Y:S01]  /*7db0*/  F2FP.F16.F32.PACK_AB R33, R52, R15 ;  /* 0x0000000f3421723e */ /* 0x000fe200000000ff */
[----:B------:R-:W-:Y:S01]  /*7dc0*/  HADD2.F32 R47, -RZ, R32.H1_H1 ;  /* 0x30000020ff2f7230 */ /* 0x000fe20000004100 */
[----:B------:R-:W-:Y:S01]  /*7dd0*/  F2FP.F16.F32.PACK_AB R35, R60, R35 ;  /* 0x000000233c23723e */ /* 0x000fe200000000ff */
[----:B------:R-:W-:Y:S02]  /*7de0*/  HADD2.F32 R32, -RZ, R12.H1_H1 ;  /* 0x3000000cff207230 */ /* 0x000fe40000004100 */
[----:B------:R-:W-:Y:S01]  /*7df0*/  FMUL.FTZ R12, R42, R61 ;  /* 0x0000003d2a0c7220 */ /* 0x000fe20000410000 */
[----:B------:R-:W-:-:S02]  /*7e00*/  HADD2.F32 R55, -RZ, R11.H0_H0 ;  /* 0x2000000bff377230 */ /* 0x000fc40000004100 */
[----:B------:R-:W-:Y:S01]  /*7e10*/  FMUL.FTZ R11, R45, R61 ;  /* 0x0000003d2d0b7220 */ /* 0x000fe20000410000 */
[----:B------:R-:W-:Y:S02]  /*7e20*/  HADD2.F32 R53, -RZ, R152.H1_H1 ;  /* 0x30000098ff357230 */ /* 0x000fe40000004100 */
[CC--:B------:R-:W-:Y:S01]  /*7e30*/  FMUL.FTZ R61, R47.reuse, R62.reuse ;  /* 0x0000003e2f3d7220 */ /* 0x0c0fe20000410000 */
[----:B------:R-:W-:Y:S01]  /*7e40*/  FMUL.FTZ R80, R32, R62 ;  /* 0x0000003e20507220 */ /* 0x000fe20000410000 */
[----:B------:R-:W-:Y:S02]  /*7e50*/  HADD2.F32 R153, -RZ, R153.H0_H0 ;  /* 0x20000099ff997230 */ /* 0x000fe40000004100 */
[----:B------:R-:W-:Y:S01]  /*7e60*/  FFMA.FTZ R11, R42, R53, -R11 ;  /* 0x000000352a0b7223 */ /* 0x000fe2000001080b */
[-C--:B------:R-:W-:Y:S01]  /*7e70*/  FFMA.FTZ R62, R32, R55.reuse, -R61 ;  /* 0x00000037203e7223 */ /* 0x080fe2000001083d */
[----:B------:R-:W-:Y:S01]  /*7e80*/  FFMA.FTZ R55, R47, R55, R80 ;  /* 0x000000372f377223 */ /* 0x000fe20000010050 */
[----:B------:R-:W-:-:S02]  /*7e90*/  HADD2.F32 R42, -RZ, R34.H0_H0 ;  /* 0x20000022ff2a7230 */ /* 0x000fc40000004100 */
[----:B------:R-:W-:Y:S01]  /*7ea0*/  FFMA.FTZ R12, R45, R53, R12 ;  /* 0x000000352d0c7223 */ /* 0x000fe2000001000c */
[----:B------:R-:W-:Y:S01]  /*7eb0*/  HADD2.F32 R47, -RZ, R44.H0_H0 ;  /* 0x2000002cff2f7230 */ /* 0x000fe20000004100 */
[----:B------:R-:W-:Y:S01]  /*7ec0*/  F2FP.F16.F32.PACK_AB R62, R62, R11 ;  /* 0x0000000b3e3e723e */ /* 0x000fe200000000ff */
[----:B------:R-:W-:Y:S02]  /*7ed0*/  HADD2.F32 R32, -RZ, R14.H0_H0 ;  /* 0x2000000eff207230 */ /* 0x000fe40000004100 */
[-C--:B------:R-:W-:Y:S01]  /*7ee0*/  FMUL.FTZ R53, R42, R153.reuse ;  /* 0x000000992a357220 */ /* 0x080fe20000410000 */
[----:B------:R-:W-:Y:S02]  /*7ef0*/  HADD2.F32 R34, -RZ, R34.H1_H1 ;  /* 0x30000022ff227230 */ /* 0x000fe40000004100 */
[----:B------:R-:W-:Y:S02]  /*7f00*/  HADD2.F32 R14, -RZ, R14.H1_H1 ;  /* 0x3000000eff0e7230 */ /* 0x000fe40000004100 */
[----:B------:R-:W-:Y:S01]  /*7f10*/  FMUL.FTZ R153, R32, R153 ;  /* 0x0000009920997220 */ /* 0x000fe20000410000 */
[----:B------:R-:W-:-:S02]  /*7f20*/  HADD2.F32 R45, -RZ, R152.H0_H0 ;  /* 0x20000098ff2d7230 */ /* 0x000fc40000004100 */
[-C--:B------:R-:W-:Y:S01]  /*7f30*/  FMUL.FTZ R61, R34, R47.reuse ;  /* 0x0000002f223d7220 */ /* 0x080fe20000410000 */
[----:B------:R-:W-:Y:S02]  /*7f40*/  HADD2.F32 R43, -RZ, R43.H0_H0 ;  /* 0x2000002bff2b7230 */ /* 0x000fe40000004100 */
[----:B------:R-:W-:Y:S01]  /*7f50*/  FMUL.FTZ R47, R14, R47 ;  /* 0x0000002f0e2f7220 */ /* 0x000fe20000410000 */
[----:B------:R-:W-:Y:S02]  /*7f60*/  IMAD.MOV.U32 R15, RZ, RZ, R54 ;  /* 0x000000ffff0f7224 */ /* 0x000fe400078e0036 */
[-C--:B------:R-:W-:Y:S01]  /*7f70*/  FFMA.FTZ R53, R32, R45.reuse, -R53 ;  /* 0x0000002d20357223 */ /* 0x080fe20000010835 */
[----:B------:R-:W-:Y:S01]  /*7f80*/  FFMA.FTZ R153, R42, R45, R153 ;  /* 0x0000002d2a997223 */ /* 0x000fe20000010099 */
[-C--:B------:R-:W-:Y:S01]  /*7f90*/  FFMA.FTZ R14, R14, R43.reuse, -R61 ;  /* 0x0000002b0e0e7223 */ /* 0x080fe2000001083d */
[----:B------:R-:W-:Y:S01]  /*7fa0*/  FFMA.FTZ R34, R34, R43, R47 ;  /* 0x0000002b22227223 */ /* 0x000fe2000001002f */
[----:B------:R-:W-:Y:S01]  /*7fb0*/  F2FP.F16.F32.PACK_AB R32, R55, R12 ;  /* 0x0000000c3720723e */ /* 0x000fe200000000ff */
[----:B------:R-:W-:-:S02]  /*7fc0*/  IMAD.MOV.U32 R12, RZ, RZ, R62 ;  /* 0x000000ffff0c7224 */ /* 0x000fc400078e003e */
[----:B------:R-:W-:Y:S02]  /*7fd0*/  F2FP.F16.F32.PACK_AB R14, R14, R53 ;  /* 0x000000350e0e723e */ /* 0x000fe400000000ff */
[----:B------:R-:W-:-:S07]  /*7fe0*/  F2FP.F16.F32.PACK_AB R34, R34, R153 ;  /* 0x000000992222723e */ /* 0x000fce00000000ff */
.L_x_531:
[----:B------:R-:W-:Y:S05]  /*7ff0*/  BSYNC B3 ;  /* 0x0000000000037941 */ /* 0x000fea0003800000 */
.L_x_530:
[----:B------:R-:W-:Y:S02]  /*8000*/  ULDC.64 UR4, c[0x0][0x208] ;  /* 0x0000820000047ab9 */ /* 0x000fe40000000a00 */
[----:B--2---:R2:W-:Y:S04]  /*8010*/  ST.E.128 desc[UR4][R38.64], R12 ;  /* 0x0000000c26007985 */ /* 0x0045e8000c101d04 */
[----:B----4-:R2:W-:Y:S02]  /*8020*/  @!P3 ST.E.128 desc[UR4][R40.64], R32 ;  /* 0x000000202800b985 */ /* 0x0105e4000c101d04 */
.L_x_529:
[----:B------:R-:W-:Y:S05]  /*8030*/  BSYNC B2 ;  /* 0x0000000000027941 */ /* 0x000fea0003800000 */
.L_x_528:
[----:B------:R-:W-:-:S13]  /*8040*/  ISETP.NE.AND P3, PT, R21, RZ, PT ;  /* 0x000000ff1500720c */ /* 0x000fda0003f65270 */
[----:B------:R-:W-:Y:S05]  /*8050*/  @!P3 BRA `(.L_x_527) ;  /* 0x0000000400f0b947 */ /* 0x000fea0003800000 */
[----:B--2-4-:R-:W2:Y:S01]  /*8060*/  LDL R14, [R1+0x58] ;  /* 0x00005800010e7983 */ /* 0x014ea20000100800 */
[----:B0-----:R-:W-:Y:S01]  /*8070*/  SEL R11, R115, R137, !P1 ;  /* 0x00000089730b7207 */ /* 0x001fe20004800000 */
[C---:B------:R-:W-:Y:S01]  /*8080*/  VIADD R13, R219.reuse, 0x20 ;  /* 0x00000020db0d7836 */ /* 0x040fe20000000000 */
[----:B------:R-:W-:Y:S01]  /*8090*/  IADD3 R15, R219, 0x20, RZ ;  /* 0x00000020db0f7810 */ /* 0x000fe20007ffe0ff */
[----:B------:R-:W-:Y:S01]  /*80a0*/  BSSY B2, `(.L_x_532) ;  /* 0x0000074000027945 */ /* 0x000fe20003800000 */
[----:B------:R-:W-:Y:S01]  /*80b0*/  SHF.R.S32.HI R12, RZ, 0x1f, R11 ;  /* 0x0000001fff0c7819 */ /* 0x000fe2000001140b */
[----:B------:R-:W-:Y:S01]  /*80c0*/  IMAD.SHL.U32 R13, R13, 0x40, RZ ;  /* 0x000000400d0d7824 */ /* 0x000fe200078e00ff */
[----:B------:R-:W-:Y:S01]  /*80d0*/  LEA R38, P4, R20, R36, 0x1 ;  /* 0x0000002414267211 */ /* 0x000fe200078808ff */
        /* <DEDUP_REMOVED lines=16> */
[----:B--2---:R-:W-:-:S04]  /*81e0*/  IMAD R12, R12, 0x1400, R14 ;  /* 0x000014000c0c7824 */ /* 0x004fc800078e020e */
        /* <DEDUP_REMOVED lines=8> */
[----:B--2---:R-:W-:Y:S01]  /*8270*/  IMAD.MOV.U32 R43, RZ, RZ, R12 ;  /* 0x000000ffff2b7224 */ /* 0x004fe200078e000c */
[----:B------:R-:W-:Y:S01]  /*8280*/  SHF.R.U64 R40, R48, 0x10, R49 ;  /* 0x0000001030287819 */ /* 0x000fe20000001231 */
[----:B----4-:R-:W-:Y:S01]  /*8290*/  IMAD.MOV.U32 R44, RZ, RZ, R32 ;  /* 0x000000ffff2c7224 */ /* 0x010fe200078e0020 */
[----:B------:R-:W-:Y:S01]  /*82a0*/  MOV R12, R33 ;  /* 0x00000021000c7202 */ /* 0x000fe20000000f00 */
[----:B------:R-:W-:Y:S01]  /*82b0*/  IMAD.MOV.U32 R33, RZ, RZ, R15 ;  /* 0x000000ffff217224 */ /* 0x000fe200078e000f */
[----:B------:R-:W-:Y:S01]  /*82c0*/  SHF.R.U32.HI R48, RZ, 0x10, R57 ;  /* 0x00000010ff307819 */ /* 0x000fe20000011639 */
[----:B------:R-:W-:Y:S01]  /*82d0*/  HADD2.F32 R15, -RZ, R13.H1_H1 ;  /* 0x3000000dff0f7230 */ /* 0x000fe20000004100 */
[----:B------:R-:W-:Y:S01]  /*82e0*/  SHF.R.U32.HI R46, RZ, 0x10, R49 ;  /* 0x00000010ff2e7819 */ /* 0x000fe20000011631 */
[----:B------:R-:W-:Y:S01]  /*82f0*/  HADD2.F32 R49, -RZ, R151.H1_H1 ;  /* 0x30000097ff317230 */ /* 0x000fe20000004100 */
[----:B------:R-:W-:Y:S01]  /*8300*/  MOV R45, R35 ;  /* 0x00000023002d7202 */ /* 0x000fe20000000f00 */
[--C-:B------:R-:W-:Y:S01]  /*8310*/  HADD2.F32 R32, -RZ, R12.reuse.H0_H0 ;  /* 0x2000000cff207230 */ /* 0x100fe20000004100 */
[----:B0-----:R-:W-:Y:S01]  /*8320*/  SHF.R.U64 R11, R50, 0x10, R51 ;  /* 0x00000010320b7819 */ /* 0x001fe20000001233 */
[----:B------:R-:W-:Y:S01]  /*8330*/  HADD2.F32 R35, -RZ, R12.H1_H1 ;  /* 0x3000000cff237230 */ /* 0x000fe20000004100 */
[----:B------:R-:W-:Y:S01]  /*8340*/  SHF.R.U64 R41, R58, 0x10, R59 ;  /* 0x000000103a297819 */ /* 0x000fe2000000123b */
[----:B------:R-:W-:-:S02]  /*8350*/  HADD2.F32 R12, -RZ, R13.H0_H0 ;  /* 0x2000000dff0c7230 */ /* 0x000fc40000004100 */
[-C--:B------:R-:W-:Y:S01]  /*8360*/  FMUL.FTZ R13, R32, R49.reuse ;  /* 0x00000031200d7220 */ /* 0x080fe20000410000 */
[----:B------:R-:W-:Y:S01]  /*8370*/  HADD2.F32 R48, -RZ, R48.H0_H0 ;  /* 0x20000030ff307230 */ /* 0x000fe20000004100 */
[----:B------:R-:W-:Y:S01]  /*8380*/  SHF.R.U32.HI R58, RZ, 0x10, R59 ;  /* 0x00000010ff3a7819 */ /* 0x000fe2000001163b */
[----:B------:R-:W-:Y:S02]  /*8390*/  HADD2.F32 R47, -RZ, R149.H1_H1 ;  /* 0x30000095ff2f7230 */ /* 0x000fe40000004100 */
[C---:B------:R-:W-:Y:S01]  /*83a0*/  FMUL.FTZ R49, R12.reuse, R49 ;  /* 0x000000310c317220 */ /* 0x040fe20000410000 */
[----:B------:R-:W-:Y:S02]  /*83b0*/  HADD2.F32 R46, -RZ, R46.H0_H0 ;  /* 0x2000002eff2e7230 */ /* 0x000fe40000004100 */
[-C--:B------:R-:W-:Y:S01]  /*83c0*/  FMUL.FTZ R50, R35, R48.reuse ;  /* 0x0000003023327220 */ /* 0x080fe20000410000 */
[C---:B------:R-:W-:Y:S01]  /*83d0*/  FMUL.FTZ R48, R15.reuse, R48 ;  /* 0x000000300f307220 */ /* 0x040fe20000410000 */
[-C--:B------:R-:W-:Y:S01]  /*83e0*/  FFMA.FTZ R12, R12, R47.reuse, -R13 ;  /* 0x0000002f0c0c7223 */ /* 0x080fe2000001080d */
[----:B------:R-:W-:Y:S01]  /*83f0*/  FFMA.FTZ R13, R32, R47, R49 ;  /* 0x0000002f200d7223 */ /* 0x000fe20000010031 */
[-C--:B------:R-:W-:Y:S01]  /*8400*/  FFMA.FTZ R15, R15, R46.reuse, -R50 ;  /* 0x0000002e0f0f7223 */ /* 0x080fe20000010832 */
[----:B------:R-:W-:Y:S01]  /*8410*/  FFMA.FTZ R32, R35, R46, R48 ;  /* 0x0000002e23207223 */ /* 0x000fe20000010030 */
[----:B------:R-:W-:Y:S01]  /*8420*/  SHF.R.U32.HI R51, RZ, 0x10, R51 ;  /* 0x00000010ff337819 */ /* 0x000fe20000011633 */
[----:B------:R-:W-:Y:S01]  /*8430*/  HADD2.F32 R49, -RZ, R148.H1_H1 ;  /* 0x30000094ff317230 */ /* 0x000fe20000004100 */
[----:B------:R-:W-:Y:S01]  /*8440*/  SHF.R.U64 R42, R56, 0x10, R57 ;  /* 0x00000010382a7819 */ /* 0x000fe20000001239 */
[--C-:B------:R-:W-:Y:S01]  /*8450*/  HADD2.F32 R46, -RZ, R45.reuse.H0_H0 ;  /* 0x2000002dff2e7230 */ /* 0x100fe20000004100 */
[----:B------:R-:W-:Y:S01]  /*8460*/  F2FP.F16.F32.PACK_AB R15, R15, R12 ;  /* 0x0000000c0f0f723e */ /* 0x000fe200000000ff */
[----:B------:R-:W-:-:S02]  /*8470*/  HADD2.F32 R45, -RZ, R45.H1_H1 ;  /* 0x3000002dff2d7230 */ /* 0x000fc40000004100 */
[----:B------:R-:W-:Y:S02]  /*8480*/  HADD2.F32 R50, -RZ, R58.H0_H0 ;  /* 0x2000003aff327230 */ /* 0x000fe40000004100 */
[----:B------:R-:W-:Y:S01]  /*8490*/  FMUL.FTZ R52, R46, R49 ;  /* 0x000000312e347220 */ /* 0x000fe20000410000 */
[----:B------:R-:W-:Y:S02]  /*84a0*/  HADD2.F32 R47, -RZ, R150.H1_H1 ;  /* 0x30000096ff2f7230 */ /* 0x000fe40000004100 */
[--C-:B------:R-:W-:Y:S02]  /*84b0*/  HADD2.F32 R35, -RZ, R33.reuse.H0_H0 ;  /* 0x20000021ff237230 */ /* 0x100fe40000004100 */
[----:B------:R-:W-:Y:S01]  /*84c0*/  FMUL.FTZ R54, R45, R50 ;  /* 0x000000322d367220 */ /* 0x000fe20000410000 */
[----:B------:R-:W-:Y:S02]  /*84d0*/  HADD2.F32 R33, -RZ, R33.H1_H1 ;  /* 0x30000021ff217230 */ /* 0x000fe40000004100 */
[----:B------:R-:W-:-:S02]  /*84e0*/  HADD2.F32 R48, -RZ, R51.H0_H0 ;  /* 0x20000033ff307230 */ /* 0x000fc40000004100 */
[C---:B------:R-:W-:Y:S01]  /*84f0*/  FMUL.FTZ R49, R35.reuse, R49 ;  /* 0x0000003123317220 */ /* 0x040fe20000410000 */
[-C--:B------:R-:W-:Y:S01]  /*8500*/  FFMA.FTZ R52, R35, R47.reuse, -R52 ;  /* 0x0000002f23347223 */ /* 0x080fe20000010834 */
[C---:B------:R-:W-:Y:S01]  /*8510*/  FMUL.FTZ R50, R33.reuse, R50 ;  /* 0x0000003221327220 */ /* 0x040fe20000410000 */
[----:B------:R-:W-:Y:S02]  /*8520*/  HADD2.F32 R148, -RZ, R148.H0_H0 ;  /* 0x20000094ff947230 */ /* 0x000fe40000004100 */
[-C--:B------:R-:W-:Y:S01]  /*8530*/  FFMA.FTZ R51, R33, R48.reuse, -R54 ;  /* 0x0000003021337223 */ /* 0x080fe20000010836 */
[----:B------:R-:W-:Y:S02]  /*8540*/  HADD2.F32 R35, -RZ, R44.H0_H0 ;  /* 0x2000002cff237230 */ /* 0x000fe40000004100 */
[----:B------:R-:W-:Y:S01]  /*8550*/  FFMA.FTZ R49, R46, R47, R49 ;  /* 0x0000002f2e317223 */ /* 0x000fe20000010031 */
[----:B------:R-:W-:Y:S02]  /*8560*/  HADD2.F32 R33, -RZ, R43.H0_H0 ;  /* 0x2000002bff217230 */ /* 0x000fe40000004100 */
[----:B------:R-:W-:Y:S01]  /*8570*/  FFMA.FTZ R50, R45, R48, R50 ;  /* 0x000000302d327223 */ /* 0x000fe20000010032 */
[----:B------:R-:W-:-:S02]  /*8580*/  HADD2.F32 R150, -RZ, R150.H0_H0 ;  /* 0x20000096ff967230 */ /* 0x000fc40000004100 */
[-C--:B------:R-:W-:Y:S01]  /*8590*/  FMUL.FTZ R46, R35, R148.reuse ;  /* 0x00000094232e7220 */ /* 0x080fe20000410000 */
[----:B------:R-:W-:Y:S02]  /*85a0*/  HADD2.F32 R42, -RZ, R42.H0_H0 ;  /* 0x2000002aff2a7230 */ /* 0x000fe40000004100 */
[C---:B------:R-:W-:Y:S01]  /*85b0*/  FMUL.FTZ R148, R33.reuse, R148 ;  /* 0x0000009421947220 */ /* 0x040fe20000410000 */
[----:B------:R-:W-:Y:S02]  /*85c0*/  HADD2.F32 R44, -RZ, R44.H1_H1 ;  /* 0x3000002cff2c7230 */ /* 0x000fe40000004100 */
[-C--:B------:R-:W-:Y:S01]  /*85d0*/  FFMA.FTZ R46, R33, R150.reuse, -R46 ;  /* 0x00000096212e7223 */ /* 0x080fe2000001082e */
[----:B------:R-:W-:Y:S02]  /*85e0*/  HADD2.F32 R43, -RZ, R43.H1_H1 ;  /* 0x3000002bff2b7230 */ /* 0x000fe40000004100 */
[----:B------:R-:W-:Y:S01]  /*85f0*/  FFMA.FTZ R148, R35, R150, R148 ;  /* 0x0000009623947223 */ /* 0x000fe20000010094 */
[----:B------:R-:W-:-:S02]  /*8600*/  HADD2.F32 R40, -RZ, R40.H0_H0 ;  /* 0x20000028ff287230 */ /* 0x000fc40000004100 */
[CC--:B------:R-:W-:Y:S01]  /*8610*/  FMUL.FTZ R48, R44.reuse, R42.reuse ;  /* 0x0000002a2c307220 */ /* 0x0c0fe20000410000 */
[----:B------:R-:W-:Y:S02]  /*8620*/  HADD2.F32 R35, -RZ, R34.H0_H0 ;  /* 0x20000022ff237230 */ /* 0x000fe40000004100 */
[C---:B------:R-:W-:Y:S01]  /*8630*/  FMUL.FTZ R45, R43.reuse, R42 ;  /* 0x0000002a2b2d7220 */ /* 0x040fe20000410000 */
[----:B------:R-:W-:Y:S02]  /*8640*/  HADD2.F32 R42, -RZ, R149.H0_H0 ;  /* 0x20000095ff2a7230 */ /* 0x000fe40000004100 */
[-C--:B------:R-:W-:Y:S01]  /*8650*/  FFMA.FTZ R43, R43, R40.reuse, -R48 ;  /* 0x000000282b2b7223 */ /* 0x080fe20000010830 */
[----:B------:R-:W-:Y:S02]  /*8660*/  HADD2.F32 R41, -RZ, R41.H0_H0 ;  /* 0x20000029ff297230 */ /* 0x000fe40000004100 */
[----:B------:R-:W-:Y:S01]  /*8670*/  FFMA.FTZ R45, R44, R40, R45 ;  /* 0x000000282c2d7223 */ /* 0x000fe2000001002d */
[----:B------:R-:W-:-:S02]  /*8680*/  HADD2.F32 R33, -RZ, R14.H0_H0 ;  /* 0x2000000eff217230 */ /* 0x000fc40000004100 */
[----:B------:R-:W-:Y:S01]  /*8690*/  FMUL.FTZ R44, R35, R42 ;  /* 0x0000002a232c7220 */ /* 0x000fe20000410000 */
[----:B------:R-:W-:Y:S01]  /*86a0*/  HADD2.F32 R34, -RZ, R34.H1_H1 ;  /* 0x30000022ff227230 */ /* 0x000fe20000004100 */
[----:B------:R-:W-:Y:S01]  /*86b0*/  F2FP.F16.F32.PACK_AB R51, R51, R52 ;  /* 0x000000343333723e */ /* 0x000fe200000000ff */
[----:B------:R-:W-:Y:S02]  /*86c0*/  HADD2.F32 R14, -RZ, R14.H1_H1 ;  /* 0x3000000eff0e7230 */ /* 0x000fe40000004100 */
[----:B------:R-:W-:Y:S01]  /*86d0*/  FMUL.FTZ R42, R33, R42 ;  /* 0x0000002a212a7220 */ /* 0x000fe20000410000 */
[----:B------:R-:W-:Y:S02]  /*86e0*/  HADD2.F32 R40, -RZ, R151.H0_H0 ;  /* 0x20000097ff287230 */ /* 0x000fe40000004100 */
[-C--:B------:R-:W-:Y:S01]  /*86f0*/  FMUL.FTZ R47, R34, R41.reuse ;  /* 0x00000029222f7220 */ /* 0x080fe20000410000 */
[----:B------:R-:W-:Y:S02]  /*8700*/  HADD2.F32 R11, -RZ, R11.H0_H0 ;  /* 0x2000000bff0b7230 */ /* 0x000fe40000004100 */
[C---:B------:R-:W-:Y:S01]  /*8710*/  FMUL.FTZ R41, R14.reuse, R41 ;  /* 0x000000290e297220 */ /* 0x040fe20000410000 */
[----:B------:R-:W-:Y:S01]  /*8720*/  F2FP.F16.F32.PACK_AB R12, R43, R46 ;  /* 0x0000002e2b0c723e */ /* 0x000fe200000000ff */
[-C--:B------:R-:W-:Y:S01]  /*8730*/  FFMA.FTZ R44, R33, R40.reuse, -R44 ;  /* 0x00000028212c7223 */ /* 0x080fe2000001082c */
[----:B------:R-:W-:Y:S01]  /*8740*/  FFMA.FTZ R42, R35, R40, R42 ;  /* 0x00000028232a7223 */ /* 0x000fe2000001002a */
[-C--:B------:R-:W-:Y:S01]  /*8750*/  FFMA.FTZ R47, R14, R11.reuse, -R47 ;  /* 0x0000000b0e2f7223 */ /* 0x080fe2000001082f */
[----:B------:R-:W-:Y:S01]  /*8760*/  FFMA.FTZ R41, R34, R11, R41 ;  /* 0x0000000b22297223 */ /* 0x000fe20000010029 */
[----:B------:R-:W-:Y:S01]  /*8770*/  F2FP.F16.F32.PACK_AB R33, R32, R13 ;  /* 0x0000000d2021723e */ /* 0x000fe200000000ff */
[----:B------:R-:W-:Y:S01]  /*8780*/  IMAD.MOV.U32 R13, RZ, RZ, R15 ;  /* 0x000000ffff0d7224 */ /* 0x000fe200078e000f */
[----:B------:R-:W-:Y:S01]  /*8790*/  F2FP.F16.F32.PACK_AB R35, R50, R49 ;  /* 0x000000313223723e */ /* 0x000fe200000000ff */
[----:B------:R-:W-:Y:S01]  /*87a0*/  IMAD.MOV.U32 R15, RZ, RZ, R51 ;  /* 0x000000ffff0f7224 */ /* 0x000fe200078e0033 */
[----:B------:R-:W-:-:S02]  /*87b0*/  F2FP.F16.F32.PACK_AB R32, R45, R148 ;  /* 0x000000942d20723e */ /* 0x000fc400000000ff */
[----:B------:R-:W-:Y:S02]  /*87c0*/  F2FP.F16.F32.PACK_AB R14, R47, R44 ;  /* 0x0000002c2f0e723e */ /* 0x000fe400000000ff */
[----:B------:R-:W-:-:S07]  /*87d0*/  F2FP.F16.F32.PACK_AB R34, R41, R42 ;  /* 0x0000002a2922723e */ /* 0x000fce00000000ff */
.L_x_533:
[----:B------:R-:W-:Y:S05]  /*87e0*/  BSYNC B2 ;  /* 0x0000000000027941 */ /* 0x000fea0003800000 */
.L_x_532:
[----:B------:R-:W-:Y:S02]  /*87f0*/  ULDC.64 UR4, c[0x0][0x208] ;  /* 0x0000820000047ab9 */ /* 0x000fe40000000a00 */
[----:B--2---:R2:W-:Y:S04]  /*8800*/  ST.E.128 desc[UR4][R38.64], R12 ;  /* 0x0000000c26007985 */ /* 0x0045e8000c101d04 */
[----:B----4-:R2:W-:Y:S02]  /*8810*/  @!P3 ST.E.128 desc[UR4][R36.64], R32 ;  /* 0x000000202400b985 */ /* 0x0105e4000c101d04 */
.L_x_527:
[----:B------:R-:W-:Y:S05]  /*8820*/  BSYNC B1 ;  /* 0x0000000000017941 */ /* 0x000fea0003800000 */
.L_x_526:
[----:B------:R-:W-:-:S03]  /*8830*/  UMOV UR4, 0xffffffff ;  /* 0xffffffff00047882 */ /* 0x000fc60000000000 */
[----:B------:R-:W-:Y:S05]  /*8840*/  BRA.DIV UR4, `(.L_x_534) ;  /* 0x000001ee04507947 */ /* 0x000fea000b800000 */
[----:B0-2---:R0:W2:Y:S04]  /*8850*/  SHFL.IDX PT, R37, R117, 0x2, 0x181f ;  /* 0x00581f0075257f89 */ /* 0x0050a800000e0000 */
[----:B------:R0:W0:Y:S02]  /*8860*/  SHFL.IDX PT, R36, R118, 0x2, 0x181f ;  /* 0x00581f0076247f89 */ /* 0x00002400000e0000 */
.L_x_830:
[----:B------:R-:W-:Y:S05]  /*8870*/  @P5 BRA `(.L_x_492) ;  /* 0x0000001400e45947 */ /* 0x000fea0003800000 */
[----:B------:R-:W-:Y:S01]  /*8880*/  ISETP.NE.AND P3, PT, R3, RZ, PT ;  /* 0x000000ff0300720c */ /* 0x000fe20003f65270 */
[----:B------:R-:W-:-:S12]  /*8890*/  BSSY B1, `(.L_x_535) ;  /* 0x000007d000017945 */ /* 0x000fd80003800000 */
[----:B------:R-:W-:Y:S05]  /*88a0*/  @!P3 BRA `(.L_x_536) ;  /* 0x0000000400ecb947 */ /* 0x000fea0003800000 */
[----:B----4-:R-:W4:Y:S01]  /*88b0*/  LDL R14, [R1+0x54] ;  /* 0x00005400010e7983 */ /* 0x010f220000100800 */
[----:B------:R-:W-:Y:S01]  /*88c0*/  SEL R11, R115, R137, !P2 ;  /* 0x00000089730b7207 */ /* 0x000fe20005000000 */
[C---:B------:R-:W-:Y:S01]  /*88d0*/  VIADD R13, R219.reuse, 0x40 ;  /* 0x00000040db0d7836 */ /* 0x040fe20000000000 */
[----:B------:R-:W-:Y:S01]  /*88e0*/  IADD3 R15, R219, 0x40, RZ ;  /* 0x00000040db0f7810 */ /* 0x000fe20007ffe0ff */
[----:B------:R-:W-:Y:S01]  /*88f0*/  BSSY B2, `(.L_x_537) ;  /* 0x0000073000027945 */ /* 0x000fe20003800000 */
[----:B------:R-:W-:Y:S01]  /*8900*/  SHF.R.S32.HI R12, RZ, 0x1f, R11 ;  /* 0x0000001fff0c7819 */ /* 0x000fe2000001140b */
[----:B------:R-:W-:Y:S01]  /*8910*/  IMAD.SHL.U32 R13, R13, 0x40, RZ ;  /* 0x000000400d0d7824 */ /* 0x000fe200078e00ff */
[----:B------:R-:W-:Y:S01]  /*8920*/  ISETP.GE.AND P4, PT, R16, R114, PT ;  /* 0x000000721000720c */ /* 0x000fe20003f86270 */
        /* <DEDUP_REMOVED lines=11> */
[----:B------:R-:W-:Y:S02]  /*89e0*/  ISETP.GE.AND P5, PT, R40, R135, PT ;  /* 0x000000872800720c */ /* 0x000fe40003fa6270 */
[----:B------:R-:W-:Y:S02]  /*89f0*/  LOP3.LUT R11, R11, R13, RZ, 0x3c, !PT ;  /* 0x0000000d0b0b7212 */ /* 0x000fe400078e3cff */
[----:B0-----:R-:W-:-:S04]  /*8a00*/  LEA R38, P3, R9, R36, 0x1 ;  /* 0x0000002409267211 */ /* 0x001fc800078608ff */
[----:B--2---:R-:W-:-:S05]  /*8a10*/  LEA.HI.X R39, R9, R37, R27, 0x1, P3 ;  /* 0x0000002509277211 */ /* 0x004fca00018f0c1b */
        /* <DEDUP_REMOVED lines=10> */
[----:B------:R-:W-:Y:S01]  /*8ac0*/  SHF.R.U32.HI R50, RZ, 0x10, R77 ;  /* 0x00000010ff327819 */ /* 0x000fe2000001164d */
[----:B----4-:R-:W-:Y:S01]  /*8ad0*/  IMAD.MOV.U32 R46, RZ, RZ, R35 ;  /* 0x000000ffff2e7224 */ /* 0x010fe200078e0023 */
[----:B------:R-:W-:Y:S01]  /*8ae0*/  MOV R45, R32 ;  /* 0x00000020002d7202 */ /* 0x000fe20000000f00 */
[----:B--2---:R-:W-:Y:S01]  /*8af0*/  IMAD.MOV.U32 R44, RZ, RZ, R12 ;  /* 0x000000ffff2c7224 */ /* 0x004fe200078e000c */
[----:B------:R-:W-:Y:S01]  /*8b00*/  SHF.R.U32.HI R48, RZ, 0x10, R69 ;  /* 0x00000010ff307819 */ /* 0x000fe20000011645 */
[----:B------:R-:W-:Y:S01]  /*8b10*/  HADD2.F32 R49, -RZ, R147.H1_H1 ;  /* 0x30000093ff317230 */ /* 0x000fe20000004100 */
[--C-:B------:R-:W-:Y:S01]  /*8b20*/  SHF.R.U64 R42, R78, 0x10, R79.reuse ;  /* 0x000000104e2a7819 */ /* 0x100fe2000000124f */
[--C-:B------:R-:W-:Y:S01]  /*8b30*/  HADD2.F32 R35, -RZ, R33.reuse.H0_H0 ;  /* 0x20000021ff237230 */ /* 0x100fe20000004100 */
[----:B------:R-:W-:Y:S01]  /*8b40*/  SHF.R.U32.HI R78, RZ, 0x10, R79 ;  /* 0x00000010ff4e7819 */ /* 0x000fe2000001164f */
[----:B------:R-:W-:Y:S01]  /*8b50*/  IMAD.MOV.U32 R32, RZ, RZ, R15 ;  /* 0x000000ffff207224 */ /* 0x000fe200078e000f */
[--C-:B0-----:R-:W-:Y:S01]  /*8b60*/  SHF.R.U64 R11, R70, 0x10, R71.reuse ;  /* 0x00000010460b7819 */ /* 0x101fe20000001247 */
[----:B------:R-:W-:Y:S01]  /*8b70*/  HADD2.F32 R33, -RZ, R33.H1_H1 ;  /* 0x30000021ff217230 */ /* 0x000fe20000004100 */
[----:B------:R-:W-:Y:S01]  /*8b80*/  SHF.R.U32.HI R70, RZ, 0x10, R71 ;  /* 0x00000010ff467819 */ /* 0x000fe20000011647 */
[--C-:B------:R-:W-:Y:S01]  /*8b90*/  HADD2.F32 R12, -RZ, R13.reuse.H0_H0 ;  /* 0x2000000dff0c7230 */ /* 0x100fe20000004100 */
[----:B------:R-:W-:Y:S01]  /*8ba0*/  SHF.R.U64 R53, R76, 0x10, R77 ;  /* 0x000000104c357819 */ /* 0x000fe2000000124d */
[----:B------:R-:W-:Y:S01]  /*8bb0*/  HADD2.F32 R50, -RZ, R50.H0_H0 ;  /* 0x20000032ff327230 */ /* 0x000fe20000004100 */
[----:B------:R-:W-:Y:S01]  /*8bc0*/  SHF.R.U64 R43, R68, 0x10, R69 ;  /* 0x00000010442b7819 */ /* 0x000fe20000001245 */
[----:B------:R-:W-:-:S02]  /*8bd0*/  HADD2.F32 R15, -RZ, R13.H1_H1 ;  /* 0x3000000dff0f7230 */ /* 0x000fc40000004100 */
[-C--:B------:R-:W-:Y:S01]  /*8be0*/  FMUL.FTZ R13, R35, R49.reuse ;  /* 0x00000031230d7220 */ /* 0x080fe20000410000 */
[----:B------:R-:W-:Y:S02]  /*8bf0*/  HADD2.F32 R47, -RZ, R145.H1_H1 ;  /* 0x30000091ff2f7230 */ /* 0x000fe40000004100 */
[C---:B------:R-:W-:Y:S01]  /*8c00*/  FMUL.FTZ R52, R12.reuse, R49 ;  /* 0x000000310c347220 */ /* 0x040fe20000410000 */
[----:B------:R-:W-:Y:S02]  /*8c10*/  HADD2.F32 R48, -RZ, R48.H0_H0 ;  /* 0x20000030ff307230 */ /* 0x000fe40000004100 */
[-C--:B------:R-:W-:Y:S01]  /*8c20*/  FMUL.FTZ R54, R33, R50.reuse ;  /* 0x0000003221367220 */ /* 0x080fe20000410000 */
[----:B------:R-:W-:Y:S01]  /*8c30*/  FMUL.FTZ R50, R15, R50 ;  /* 0x000000320f327220 */ /* 0x000fe20000410000 */
[-C--:B------:R-:W-:Y:S01]  /*8c40*/  FFMA.FTZ R12, R12, R47.reuse, -R13 ;  /* 0x0000002f0c0c7223 */ /* 0x080fe2000001080d */
[----:B------:R-:W-:Y:S01]  /*8c50*/  FFMA.FTZ R13, R35, R47, R52 ;  /* 0x0000002f230d7223 */ /* 0x000fe20000010034 */
[----:B------:R-:W-:-:S02]  /*8c60*/  HADD2.F32 R47, -RZ, R78.H0_H0 ;  /* 0x2000004eff2f7230 */ /* 0x000fc40000004100 */
[-C--:B------:R-:W-:Y:S01]  /*8c70*/  FFMA.FTZ R52, R33, R48.reuse, R50 ;  /* 0x0000003021347223 */ /* 0x080fe20000010032 */
[--C-:B------:R-:W-:Y:S02]  /*8c80*/  HADD2.F32 R33, -RZ, R46.reuse.H0_H0 ;  /* 0x2000002eff217230 */ /* 0x100fe40000004100 */
[----:B------:R-:W-:Y:S01]  /*8c90*/  FFMA.FTZ R49, R15, R48, -R54 ;  /* 0x000000300f317223 */ /* 0x000fe20000010836 */
[----:B------:R-:W-:Y:S02]  /*8ca0*/  HADD2.F32 R46, -RZ, R46.H1_H1 ;  /* 0x3000002eff2e7230 */ /* 0x000fe40000004100 */
[----:B------:R-:W-:Y:S02]  /*8cb0*/  HADD2.F32 R50, -RZ, R146.H1_H1 ;  /* 0x30000092ff327230 */ /* 0x000fe40000004100 */
[--C-:B------:R-:W-:Y:S02]  /*8cc0*/  HADD2.F32 R15, -RZ, R32.reuse.H0_H0 ;  /* 0x20000020ff0f7230 */ /* 0x100fe40000004100 */
[----:B------:R-:W-:Y:S01]  /*8cd0*/  FMUL.FTZ R51, R46, R47 ;  /* 0x0000002f2e337220 */ /* 0x000fe20000410000 */
[----:B------:R-:W-:-:S02]  /*8ce0*/  HADD2.F32 R32, -RZ, R32.H1_H1 ;  /* 0x30000020ff207230 */ /* 0x000fc40000004100 */
[-C--:B------:R-:W-:Y:S01]  /*8cf0*/  FMUL.FTZ R54, R33, R50.reuse ;  /* 0x0000003221367220 */ /* 0x080fe20000410000 */
[----:B------:R-:W-:Y:S02]  /*8d00*/  HADD2.F32 R35, -RZ, R70.H0_H0 ;  /* 0x20000046ff237230 */ /* 0x000fe40000004100 */
[----:B------:R-:W-:Y:S01]  /*8d10*/  FMUL.FTZ R50, R15, R50 ;  /* 0x000000320f327220 */ /* 0x000fe20000410000 */
[----:B------:R-:W-:Y:S02]  /*8d20*/  HADD2.F32 R48, -RZ, R144.H0_H0 ;  /* 0x20000090ff307230 */ /* 0x000fe40000004100 */
[C---:B------:R-:W-:Y:S01]  /*8d30*/  FMUL.FTZ R47, R32.reuse, R47 ;  /* 0x0000002f202f7220 */ /* 0x040fe20000410000 */
[----:B------:R-:W-:Y:S02]  /*8d40*/  HADD2.F32 R147, -RZ, R147.H0_H0 ;  /* 0x20000093ff937230 */ /* 0x000fe40000004100 */
[----:B------:R-:W-:Y:S01]  /*8d50*/  FFMA.FTZ R51, R32, R35, -R51 ;  /* 0x0000002320337223 */ /* 0x000fe20000010833 */
[----:B------:R-:W-:-:S02]  /*8d60*/  HADD2.F32 R32, -RZ, R45.H0_H0 ;  /* 0x2000002dff207230 */ /* 0x000fc40000004100 */
[-C--:B------:R-:W-:Y:S01]  /*8d70*/  FFMA.FTZ R54, R15, R48.reuse, -R54 ;  /* 0x000000300f367223 */ /* 0x080fe20000010836 */
[----:B------:R-:W-:Y:S02]  /*8d80*/  HADD2.F32 R15, -RZ, R44.H0_H0 ;  /* 0x2000002cff0f7230 */ /* 0x000fe40000004100 */
[----:B------:R-:W-:Y:S01]  /*8d90*/  FFMA.FTZ R47, R46, R35, R47 ;  /* 0x000000232e2f7223 */ /* 0x000fe2000001002f */
[----:B------:R-:W-:Y:S01]  /*8da0*/  FFMA.FTZ R50, R33, R48, R50 ;  /* 0x0000003021327223 */ /* 0x000fe20000010032 */
[----:B------:R-:W-:Y:S02]  /*8db0*/  HADD2.F32 R145, -RZ, R145.H0_H0 ;  /* 0x20000091ff917230 */ /* 0x000fe40000004100 */
[-C--:B------:R-:W-:Y:S01]  /*8dc0*/  FMUL.FTZ R46, R32, R147.reuse ;  /* 0x00000093202e7220 */ /* 0x080fe20000410000 */
[----:B------:R-:W-:Y:S02]  /*8dd0*/  HADD2.F32 R33, -RZ, R53.H0_H0 ;  /* 0x20000035ff217230 */ /* 0x000fe40000004100 */
[----:B------:R-:W-:Y:S01]  /*8de0*/  FMUL.FTZ R147, R15, R147 ;  /* 0x000000930f937220 */ /* 0x000fe20000410000 */
[----:B------:R-:W-:-:S02]  /*8df0*/  HADD2.F32 R45, -RZ, R45.H1_H1 ;  /* 0x3000002dff2d7230 */ /* 0x000fc40000004100 */
[-C--:B------:R-:W-:Y:S01]  /*8e00*/  FFMA.FTZ R46, R15, R145.reuse, -R46 ;  /* 0x000000910f2e7223 */ /* 0x080fe2000001082e */
[----:B------:R-:W-:Y:S02]  /*8e10*/  HADD2.F32 R44, -RZ, R44.H1_H1 ;  /* 0x3000002cff2c7230 */ /* 0x000fe40000004100 */
[----:B------:R-:W-:Y:S01]  /*8e20*/  FFMA.FTZ R147, R32, R145, R147 ;  /* 0x0000009120937223 */ /* 0x000fe20000010093 */
[----:B------:R-:W-:Y:S02]  /*8e30*/  HADD2.F32 R43, -RZ, R43.H0_H0 ;  /* 0x2000002bff2b7230 */ /* 0x000fe40000004100 */
[-C--:B------:R-:W-:Y:S01]  /*8e40*/  FMUL.FTZ R35, R45, R33.reuse ;  /* 0x000000212d237220 */ /* 0x080fe20000410000 */
[----:B------:R-:W-:Y:S02]  /*8e50*/  HADD2.F32 R32, -RZ, R34.H0_H0 ;  /* 0x20000022ff207230 */ /* 0x000fe40000004100 */
[----:B------:R-:W-:Y:S01]  /*8e60*/  FMUL.FTZ R48, R44, R33 ;  /* 0x000000212c307220 */ /* 0x000fe20000410000 */
[----:B------:R-:W-:-:S02]  /*8e70*/  HADD2.F32 R33, -RZ, R42.H0_H0 ;  /* 0x2000002aff217230 */ /* 0x000fc40000004100 */
[-C--:B------:R-:W-:Y:S01]  /*8e80*/  FFMA.FTZ R35, R44, R43.reuse, -R35 ;  /* 0x0000002b2c237223 */ /* 0x080fe20000010823 */
[----:B------:R-:W-:Y:S02]  /*8e90*/  HADD2.F32 R15, -RZ, R14.H0_H0 ;  /* 0x2000000eff0f7230 */ /* 0x000fe40000004100 */
[----:B------:R-:W-:Y:S01]  /*8ea0*/  FFMA.FTZ R48, R45, R43, R48 ;  /* 0x0000002b2d307223 */ /* 0x000fe20000010030 */
[----:B------:R-:W-:Y:S01]  /*8eb0*/  HADD2.F32 R34, -RZ, R34.H1_H1 ;  /* 0x30000022ff227230 */ /* 0x000fe20000004100 */
[----:B------:R-:W-:Y:S01]  /*8ec0*/  F2FP.F16.F32.PACK_AB R47, R47, R50 ;  /* 0x000000322f2f723e */ /* 0x000fe200000000ff */
[----:B------:R-:W-:Y:S01]  /*8ed0*/  HADD2.F32 R146, -RZ, R146.H0_H0 ;  /* 0x20000092ff927230 */ /* 0x000fe20000004100 */
[----:B------:R-:W-:Y:S01]  /*8ee0*/  F2FP.F16.F32.PACK_AB R49, R49, R12 ;  /* 0x0000000c3131723e */ /* 0x000fe200000000ff */
[----:B------:R-:W-:Y:S02]  /*8ef0*/  HADD2.F32 R14, -RZ, R14.H1_H1 ;  /* 0x3000000eff0e7230 */ /* 0x000fe40000004100 */
[----:B------:R-:W-:Y:S01]  /*8f00*/  FMUL.FTZ R45, R34, R33 ;  /* 0x00000021222d7220 */ /* 0x000fe20000410000 */
[----:B------:R-:W-:-:S02]  /*8f10*/  HADD2.F32 R144, -RZ, R144.H1_H1 ;  /* 0x30000090ff907230 */ /* 0x000fc40000004100 */
[-C--:B------:R-:W-:Y:S01]  /*8f20*/  FMUL.FTZ R42, R32, R146.reuse ;  /* 0x00000092202a7220 */ /* 0x080fe20000410000 */
[----:B------:R-:W-:Y:S02]  /*8f30*/  HADD2.F32 R11, -RZ, R11.H0_H0 ;  /* 0x2000000bff0b7230 */ /* 0x000fe40000004100 */
[C---:B------:R-:W-:Y:S01]  /*8f40*/  FMUL.FTZ R43, R15.reuse, R146 ;  /* 0x000000920f2b7220 */ /* 0x040fe20000410000 */
[----:B------:R-:W-:Y:S01]  /*8f50*/  FMUL.FTZ R33, R14, R33 ;  /* 0x000000210e217220 */ /* 0x000fe20000410000 */
[----:B------:R-:W-:Y:S01]  /*8f60*/  FFMA.FTZ R42, R15, R144, -R42 ;  /* 0x000000900f2a7223 */ /* 0x000fe2000001082a */
[----:B------:R-:W-:Y:S01]  /*8f70*/  F2FP.F16.F32.PACK_AB R12, R35, R46 ;  /* 0x0000002e230c723e */ /* 0x000fe200000000ff */
        /* <DEDUP_REMOVED lines=8> */
[----:B------:R-:W-:Y:S02]  /*9000*/  F2FP.F16.F32.PACK_AB R34, R34, R43 ;  /* 0x0000002b2222723e */ /* 0x000fe400000000ff */
[----:B------:R-:W-:-:S07]  /*9010*/  MOV R13, R49 ;  /* 0x00000031000d7202 */ /* 0x000fce0000000f00 */
.L_x_538:
[----:B------:R-:W-:Y:S05]  /*9020*/  BSYNC B2 ;  /* 0x0000000000027941 */ /* 0x000fea0003800000 */
.L_x_537:
[----:B------:R-:W-:Y:S02]  /*9030*/  ULDC.64 UR4, c[0x0][0x208] ;  /* 0x0000820000047ab9 */ /* 0x000fe40000000a00 */
[----:B--2---:R2:W-:Y:S04]  /*9040*/  ST.E.128 desc[UR4][R38.64], R12 ;  /* 0x0000000c26007985 */ /* 0x0045e8000c101d04 */
[----:B----4-:R2:W-:Y:S02]  /*9050*/  @!P5 ST.E.128 desc[UR4][R40.64], R32 ;  /* 0x000000202800d985 */ /* 0x0105e4000c101d04 */
.L_x_536:
[----:B------:R-:W-:Y:S05]  /*9060*/  BSYNC B1 ;  /* 0x0000000000017941 */ /* 0x000fea0003800000 */
.L_x_535:
[----:B------:R-:W-:-:S13]  /*9070*/  ISETP.NE.AND P3, PT, R21, RZ, PT ;  /* 0x000000ff1500720c */ /* 0x000fda0003f65270 */
[----:B------:R-:W-:Y:S05]  /*9080*/  @!P3 BRA `(.L_x_492) ;  /* 0x0000000c00e0b947 */ /* 0x000fea0003800000 */
[----:B--2-4-:R-:W2:Y:S01]  /*9090*/  LDL R15, [R1+0x54] ;  /* 0x00005400010f7983 */ /* 0x014ea20000100800 */
[----:B------:R-:W-:Y:S01]  /*90a0*/  SEL R137, R115, R137, !P1 ;  /* 0x0000008973897207 */ /* 0x000fe20004800000 */
[C---:B------:R-:W-:Y:S01]  /*90b0*/  VIADD R32, R219.reuse, 0x40 ;  /* 0x00000040db207836 */ /* 0x040fe20000000000 */
[----:B------:R-:W-:Y:S01]  /*90c0*/  IADD3 R14, R219, 0x40, RZ ;  /* 0x00000040db0e7810 */ /* 0x000fe20007ffe0ff */
[----:B------:R-:W-:Y:S01]  /*90d0*/  BSSY B1, `(.L_x_539) ;  /* 0x0000071000017945 */ /* 0x000fe20003800000 */
[----:B------:R-:W-:Y:S02]  /*90e0*/  SHF.R.S32.HI R12, RZ, 0x1f, R137 ;  /* 0x0000001fff0c7819 */ /* 0x000fe40000011489 */
[----:B------:R-:W-:Y:S01]  /*90f0*/  SHF.L.U32 R32, R32, 0x6, RZ ;  /* 0x0000000620207819 */ /* 0x000fe200000006ff */
[----:B------:R-:W-:Y:S01]  /*9100*/  IMAD.SHL.U32 R14, R14, 0x40, RZ ;  /* 0x000000400e0e7824 */ /* 0x000fe200078e00ff */
[----:B------:R-:W-:Y:S02]  /*9110*/  LEA.HI R137, R12, R137, RZ, 0x4 ;  /* 0x000000890c897211 */ /* 0x000fe400078f20ff */
[----:B------:R-:W-:-:S02]  /*9120*/  LOP3.LUT R32, R32, 0x1c0, RZ, 0xc0, !PT ;  /* 0x000001c020207812 */ /* 0x000fc400078ec0ff */
[----:B------:R-:W-:Y:S02]  /*9130*/  LEA.HI.SX32 R137, R137, R10, 0x1c ;  /* 0x0000000a89897211 */ /* 0x000fe400078fe2ff */
[----:B------:R-:W-:Y:S02]  /*9140*/  LOP3.LUT R14, R14, 0x1c0, RZ, 0xc0, !PT ;  /* 0x000001c00e0e7812 */ /* 0x000fe400078ec0ff */
[----:B------:R-:W-:Y:S01]  /*9150*/  SHF.R.S32.HI R12, RZ, 0x1f, R137 ;  /* 0x0000001fff0c7819 */ /* 0x000fe20000011489 */
[----:B0-----:R-:W-:Y:S01]  /*9160*/  IMAD.SHL.U32 R11, R137, 0x8, RZ ;  /* 0x00000008890b7824 */ /* 0x001fe200078e00ff */
[----:B------:R-:W-:Y:S02]  /*9170*/  SHF.R.U32.HI R14, RZ, 0x3, R14 ;  /* 0x00000003ff0e7819 */ /* 0x000fe4000001160e */
[----:B------:R-:W-:Y:S02]  /*9180*/  LEA.HI R12, R12, R137, RZ, 0x3 ;  /* 0x000000890c0c7211 */ /* 0x000fe400078f18ff */
[----:B------:R-:W-:-:S02]  /*9190*/  ISETP.GE.AND P4, PT, R213, R114, PT ;  /* 0x00000072d500720c */ /* 0x000fc40003f86270 */
[----:B------:R-:W-:Y:S02]  /*91a0*/  SHF.R.S32.HI R13, RZ, 0x3, R12 ;  /* 0x00000003ff0d7819 */ /* 0x000fe4000001140c */
[----:B------:R-:W-:Y:S02]  /*91b0*/  LOP3.LUT R12, R32, 0x38, R11, 0xf8, !PT ;  /* 0x00000038200c7812 */ /* 0x000fe400078ef80b */
[----:B------:R-:W-:Y:S02]  /*91c0*/  LEA R38, P3, R20, R36, 0x1 ;  /* 0x0000002414267211 */ /* 0x000fe400078608ff */
[----:B------:R-:W-:Y:S02]  /*91d0*/  LOP3.LUT R12, R12, R14, RZ, 0x3c, !PT ;  /* 0x0000000e0c0c7212 */ /* 0x000fe400078e3cff */
[----:B------:R-:W-:Y:S01]  /*91e0*/  LEA.HI.X R39, R20, R37, R28, 0x1, P3 ;  /* 0x0000002514277211 */ /* 0x000fe200018f0c1c */
[----:B--2---:R-:W-:-:S04]  /*91f0*/  IMAD R13, R13, 0x1400, R15 ;  /* 0x000014000d0d7824 */ /* 0x004fc800078e020f */
[----:B------:R-:W-:Y:S02]  /*9200*/  IMAD.IADD R15, R13, 0x1, R12 ;  /* 0x000000010d0f7824 */ /* 0x000fe400078e020c */
[C---:B------:R-:W-:Y:S02]  /*9210*/  IMAD R13, R212.reuse, 0x5000, R129 ;  /* 0x00005000d40d7824 */ /* 0x040fe400078e0281 */
[----:B------:R-:W-:Y:S02]  /*9220*/  IMAD R15, R212, 0x5000, R15 ;  /* 0x00005000d40f7824 */ /* 0x000fe400078e020f */
[----:B------:R-:W-:-:S03]  /*9230*/  IMAD R13, R13, 0x2, R22 ;  /* 0x000000020d0d7824 */ /* 0x000fc600078e0216 */
[----:B------:R-:W-:-:S03]  /*9240*/  LEA R32, R15, R22, 0x1 ;  /* 0x000000160f207211 */ /* 0x000fc600078e08ff */
[----:B------:R-:W0:Y:S04]  /*9250*/  LDS.128 R12, [R13+0x24400] ;  /* 0x024400000d0c7984 */ /* 0x000e280000000c00 */
[----:B------:R-:W2:Y:S01]  /*9260*/  LDS.128 R32, [R32+0x24400] ;  /* 0x0244000020207984 */ /* 0x000ea20000000c00 */
[----:B------:R-:W-:Y:S05]  /*9270*/  @P4 BRA `(.L_x_540) ;  /* 0x0000000400584947 */ /* 0x000fea0003800000 */
[----:B------:R-:W-:Y:S01]  /*9280*/  SHF.R.U32.HI R44, RZ, 0x10, R73 ;  /* 0x00000010ff2c7819 */ /* 0x000fe20000011649 */
[----:B--2---:R-:W-:Y:S01]  /*9290*/  IMAD.MOV.U32 R40, RZ, RZ, R32 ;  /* 0x000000ffff287224 */ /* 0x004fe200078e0020 */
[----:B------:R-:W-:Y:S01]  /*92a0*/  MOV R41, R34 ;  /* 0x0000002200297202 */ /* 0x000fe20000000f00 */
[----:B0-----:R-:W-:Y:S01]  /*92b0*/  IMAD.MOV.U32 R32, RZ, RZ, R14 ;  /* 0x000000ffff207224 */ /* 0x001fe200078e000e */
[----:B------:R-:W-:Y:S01]  /*92c0*/  SHF.R.U32.HI R42, RZ, 0x10, R65 ;  /* 0x00000010ff2a7819 */ /* 0x000fe20000011641 */
[--C-:B------:R-:W-:Y:S01]  /*92d0*/  HADD2.F32 R34, -RZ, R33.reuse.H0_H0 ;  /* 0x20000021ff227230 */ /* 0x100fe20000004100 */
[--C-:B------:R-:W-:Y:S01]  /*92e0*/  SHF.R.U64 R53, R74, 0x10, R75.reuse ;  /* 0x000000104a357819 */ /* 0x100fe2000000124b */
[----:B------:R-:W-:Y:S01]  /*92f0*/  HADD2.F32 R33, -RZ, R33.H1_H1 ;  /* 0x30000021ff217230 */ /* 0x000fe20000004100 */
[----:B------:R-:W-:Y:S01]  /*9300*/  SHF.R.U32.HI R74, RZ, 0x10, R75 ;  /* 0x00000010ff4a7819 */ /* 0x000fe2000001164b */
[--C-:B------:R-:W-:Y:S01]  /*9310*/  HADD2.F32 R14, -RZ, R13.reuse.H0_H0 ;  /* 0x2000000dff0e7230 */ /* 0x100fe20000004100 */
[--C-:B------:R-:W-:Y:S01]  /*9320*/  SHF.R.U64 R55, R66, 0x10, R67.reuse ;  /* 0x0000001042377819 */ /* 0x100fe20000001243 */
[----:B------:R-:W-:Y:S01]  /*9330*/  HADD2.F32 R44, -RZ, R44.H0_H0 ;  /* 0x2000002cff2c7230 */ /* 0x000fe20000004100 */
[----:B------:R-:W-:Y:S01]  /*9340*/  SHF.R.U32.HI R66, RZ, 0x10, R67 ;  /* 0x00000010ff427819 */ /* 0x000fe20000011643 */
[----:B------:R-:W-:Y:S01]  /*9350*/  HADD2.F32 R13, -RZ, R13.H1_H1 ;  /* 0x3000000dff0d7230 */ /* 0x000fe20000004100 */
[----:B------:R-:W-:Y:S01]  /*9360*/  SHF.R.U64 R54, R72, 0x10, R73 ;  /* 0x0000001048367819 */ /* 0x000fe20000001249 */
[----:B------:R-:W-:-:S02]  /*9370*/  HADD2.F32 R45, -RZ, R143.H1_H1 ;  /* 0x3000008fff2d7230 */ /* 0x000fc40000004100 */
[-C--:B------:R-:W-:Y:S01]  /*9380*/  FMUL.FTZ R46, R33, R44.reuse ;  /* 0x0000002c212e7220 */ /* 0x080fe20000410000 */
[----:B------:R-:W-:Y:S02]  /*9390*/  HADD2.F32 R42, -RZ, R42.H0_H0 ;  /* 0x2000002aff2a7230 */ /* 0x000fe40000004100 */
[C---:B------:R-:W-:Y:S01]  /*93a0*/  FMUL.FTZ R44, R13.reuse, R44 ;  /* 0x0000002c0d2c7220 */ /* 0x040fe20000410000 */
[----:B------:R-:W-:Y:S02]  /*93b0*/  HADD2.F32 R43, -RZ, R141.H1_H1 ;  /* 0x3000008dff2b7230 */ /* 0x000fe40000004100 */
[-C--:B------:R-:W-:Y:S01]  /*93c0*/  FMUL.FTZ R47, R34, R45.reuse ;  /* 0x0000002d222f7220 */ /* 0x080fe20000410000 */
[C---:B------:R-:W-:Y:S01]  /*93d0*/  FMUL.FTZ R45, R14.reuse, R45 ;  /* 0x0000002d0e2d7220 */ /* 0x040fe20000410000 */
[-C--:B------:R-:W-:Y:S01]  /*93e0*/  FFMA.FTZ R46, R13, R42.reuse, -R46 ;  /* 0x0000002a0d2e7223 */ /* 0x080fe2000001082e */
[----:B------:R-:W-:Y:S01]  /*93f0*/  FFMA.FTZ R48, R33, R42, R44 ;  /* 0x0000002a21307223 */ /* 0x000fe2000001002c */
[----:B------:R-:W-:Y:S01]  /*9400*/  FFMA.FTZ R47, R14, R43, -R47 ;  /* 0x0000002b0e2f7223 */ /* 0x000fe2000001082f */
[----:B------:R-:W-:-:S02]  /*9410*/  HADD2.F32 R42, -RZ, R142.H1_H1 ;  /* 0x3000008eff2a7230 */ /* 0x000fc40000004100 */
[----:B------:R-:W-:Y:S01]  /*9420*/  FFMA.FTZ R45, R34, R43, R45 ;  /* 0x0000002b222d7223 */ /* 0x000fe2000001002d */
[----:B------:R-:W-:Y:S01]  /*9430*/  HADD2.F32 R13, -RZ, R15.H0_H0 ;  /* 0x2000000fff0d7230 */ /* 0x000fe20000004100 */
[----:B------:R-:W-:Y:S01]  /*9440*/  SHF.R.U64 R56, R64, 0x10, R65 ;  /* 0x0000001040387819 */ /* 0x000fe20000001241 */
[--C-:B------:R-:W-:Y:S02]  /*9450*/  HADD2.F32 R14, -RZ, R35.reuse.H0_H0 ;  /* 0x20000023ff0e7230 */ /* 0x100fe40000004100 */
[----:B------:R-:W-:Y:S02]  /*9460*/  HADD2.F32 R35, -RZ, R35.H1_H1 ;  /* 0x30000023ff237230 */ /* 0x000fe40000004100 */
[-C--:B------:R-:W-:Y:S01]  /*9470*/  FMUL.FTZ R43, R13, R42.reuse ;  /* 0x0000002a0d2b7220 */ /* 0x080fe20000410000 */
[----:B------:R-:W-:Y:S02]  /*9480*/  HADD2.F32 R44, -RZ, R74.H0_H0 ;  /* 0x2000004aff2c7230 */ /* 0x000fe40000004100 */
[----:B------:R-:W-:Y:S01]  /*9490*/  FMUL.FTZ R50, R14, R42 ;  /* 0x0000002a0e327220 */ /* 0x000fe20000410000 */
[----:B------:R-:W-:Y:S01]  /*94a0*/  HADD2.F32 R15, -RZ, R15.H1_H1 ;  /* 0x3000000fff0f7230 */ /* 0x000fe20000004100 */
[----:B------:R-:W-:Y:S01]  /*94b0*/  F2FP.F16.F32.PACK_AB R45, R48, R45 ;  /* 0x0000002d302d723e */ /* 0x000fe200000000ff */
[----:B------:R-:W-:-:S02]  /*94c0*/  HADD2.F32 R33, -RZ, R139.H1_H1 ;  /* 0x3000008bff217230 */ /* 0x000fc40000004100 */
[-C--:B------:R-:W-:Y:S01]  /*94d0*/  FMUL.FTZ R42, R35, R44.reuse ;  /* 0x0000002c232a7220 */ /* 0x080fe20000410000 */
[----:B------:R-:W-:Y:S02]  /*94e0*/  HADD2.F32 R34, -RZ, R66.H0_H0 ;  /* 0x20000042ff227230 */ /* 0x000fe40000004100 */
[----:B------:R-:W-:Y:S01]  /*94f0*/  FMUL.FTZ R52, R15, R44 ;  /* 0x0000002c0f347220 */ /* 0x000fe20000410000 */
[----:B------:R-:W-:Y:S02]  /*9500*/  HADD2.F32 R143, -RZ, R143.H0_H0 ;  /* 0x2000008fff8f7230 */ /* 0x000fe40000004100 */
[-C--:B------:R-:W-:Y:S01]  /*9510*/  FFMA.FTZ R44, R14, R33.reuse, R43 ;  /* 0x000000210e2c7223 */ /* 0x080fe2000001002b */
[----:B------:R-:W-:Y:S01]  /*9520*/  FFMA.FTZ R50, R13, R33, -R50 ;  /* 0x000000210d327223 */ /* 0x000fe20000010832 */
[----:B------:R-:W-:Y:S02]  /*9530*/  HADD2.F32 R14, -RZ, R40.H0_H0 ;  /* 0x20000028ff0e7230 */ /* 0x000fe40000004100 */
[----:B------:R-:W-:Y:S01]  /*9540*/  FFMA.FTZ R49, R15, R34, -R42 ;  /* 0x000000220f317223 */ /* 0x000fe2000001082a */
[----:B------:R-:W-:-:S02]  /*9550*/  HADD2.F32 R33, -RZ, R54.H0_H0 ;  /* 0x20000036ff217230 */ /* 0x000fc40000004100 */
[----:B------:R-:W-:Y:S01]  /*9560*/  FFMA.FTZ R51, R35, R34, R52 ;  /* 0x0000002223337223 */ /* 0x000fe20000010034 */
[----:B------:R-:W-:Y:S02]  /*9570*/  HADD2.F32 R13, -RZ, R12.H0_H0 ;  /* 0x2000000cff0d7230 */ /* 0x000fe40000004100 */
[-C--:B------:R-:W-:Y:S01]  /*9580*/  FMUL.FTZ R34, R14, R143.reuse ;  /* 0x0000008f0e227220 */ /* 0x080fe20000410000 */
[----:B------:R-:W-:Y:S02]  /*9590*/  HADD2.F32 R40, -RZ, R40.H1_H1 ;  /* 0x30000028ff287230 */ /* 0x000fe40000004100 */
[----:B------:R-:W-:Y:S02]  /*95a0*/  HADD2.F32 R12, -RZ, R12.H1_H1 ;  /* 0x3000000cff0c7230 */ /* 0x000fe40000004100 */
[----:B------:R-:W-:Y:S01]  /*95b0*/  FMUL.FTZ R143, R13, R143 ;  /* 0x0000008f0d8f7220 */ /* 0x000fe20000410000 */
[----:B------:R-:W-:Y:S02]  /*95c0*/  HADD2.F32 R141, -RZ, R141.H0_H0 ;  /* 0x2000008dff8d7230 */ /* 0x000fe40000004100 */
[----:B------:R-:W-:Y:S01]  /*95d0*/  FMUL.FTZ R35, R40, R33 ;  /* 0x0000002128237220 */ /* 0x000fe20000410000 */
[----:B------:R-:W-:-:S02]  /*95e0*/  HADD2.F32 R15, -RZ, R56.H0_H0 ;  /* 0x20000038ff0f7230 */ /* 0x000fc40000004100 */
[C---:B------:R-:W-:Y:S01]  /*95f0*/  FMUL.FTZ R33, R12.reuse, R33 ;  /* 0x000000210c217220 */ /* 0x040fe20000410000 */
[----:B------:R-:W-:Y:S02]  /*9600*/  HADD2.F32 R142, -RZ, R142.H0_H0 ;  /* 0x2000008eff8e7230 */ /* 0x000fe40000004100 */
[----:B------:R-:W-:Y:S01]  /*9610*/  FFMA.FTZ R34, R13, R141, -R34 ;  /* 0x0000008d0d227223 */ /* 0x000fe20000010822 */
[----:B------:R-:W-:Y:S02]  /*9620*/  HADD2.F32 R13, -RZ, R41.H0_H0 ;  /* 0x20000029ff0d7230 */ /* 0x000fe40000004100 */
[-C--:B------:R-:W-:Y:S01]  /*9630*/  FFMA.FTZ R35, R12, R15.reuse, -R35 ;  /* 0x0000000f0c237223 */ /* 0x080fe20000010823 */
[----:B------:R-:W-:Y:S01]  /*9640*/  FFMA.FTZ R40, R40, R15, R33 ;  /* 0x0000000f28287223 */ /* 0x000fe20000010021 */
        /* <DEDUP_REMOVED lines=11> */
[----:B------:R-:W-:Y:S01]  /*9700*/  FMUL.FTZ R42, R32, R15 ;  /* 0x0000000f202a7220 */ /* 0x000fe20000410000 */
[----:B------:R-:W-:Y:S01]  /*9710*/  F2FP.F16.F32.PACK_AB R44, R40, R143 ;  /* 0x0000008f282c723e */ /* 0x000fe200000000ff */
[-C--:B------:R-:W-:Y:S01]  /*9720*/  FFMA.FTZ R33, R12, R139.reuse, -R33 ;  /* 0x0000008b0c217223 */ /* 0x080fe20000010821 */
[----:B------:R-:W-:Y:S01]  /*9730*/  FFMA.FTZ R142, R13, R139, R142 ;  /* 0x0000008b0d8e7223 */ /* 0x000fe2000001008e */
[-C--:B------:R-:W-:Y:S01]  /*9740*/  FFMA.FTZ R32, R32, R14.reuse, -R43 ;  /* 0x0000000e20207223 */ /* 0x080fe2000001082b */
[----:B------:R-:W-:Y:S01]  /*9750*/  FFMA.FTZ R41, R41, R14, R42 ;  /* 0x0000000e29297223 */ /* 0x000fe2000001002a */
[----:B------:R-:W-:-:S02]  /*9760*/  F2FP.F16.F32.PACK_AB R12, R35, R34 ;  /* 0x00000022230c723e */ /* 0x000fc400000000ff */
[----:B------:R-:W-:Y:S02]  /*9770*/  F2FP.F16.F32.PACK_AB R13, R46, R47 ;  /* 0x0000002f2e0d723e */ /* 0x000fe400000000ff */
[----:B------:R-:W-:Y:S01]  /*9780*/  F2FP.F16.F32.PACK_AB R14, R32, R33 ;  /* 0x00000021200e723e */ /* 0x000fe200000000ff */
[----:B------:R-:W-:Y:S01]  /*9790*/  IMAD.MOV.U32 R32, RZ, RZ, R44 ;  /* 0x000000ffff207224 */ /* 0x000fe200078e002c */
[----:B------:R-:W-:Y:S01]  /*97a0*/  F2FP.F16.F32.PACK_AB R15, R49, R50 ;  /* 0x00000032310f723e */ /* 0x000fe200000000ff */
[----:B------:R-:W-:Y:S01]  /*97b0*/  IMAD.MOV.U32 R33, RZ, RZ, R45 ;  /* 0x000000ffff217224 */ /* 0x000fe200078e002d */
[----:B------:R-:W-:Y:S02]  /*97c0*/  F2FP.F16.F32.PACK_AB R34, R41, R142 ;  /* 0x0000008e2922723e */ /* 0x000fe400000000ff */
[----:B------:R-:W-:-:S07]  /*97d0*/  MOV R35, R51 ;  /* 0x0000003300237202 */ /* 0x000fce0000000f00 */
.L_x_540:
[----:B------:R-:W-:Y:S05]  /*97e0*/  BSYNC B1 ;  /* 0x0000000000017941 */ /* 0x000fea0003800000 */
.L_x_539:
[----:B------:R-:W-:Y:S01]  /*97f0*/  ISETP.GE.AND P3, PT, R11, R135, PT ;  /* 0x000000870b00720c */ /* 0x000fe20003f66270 */
[----:B------:R-:W-:Y:S02]  /*9800*/  ULDC.64 UR4, c[0x0][0x208] ;  /* 0x0000820000047ab9 */ /* 0x000fe40000000a00 */
[----:B0-----:R0:W-:Y:S10]  /*9810*/  ST.E.128 desc[UR4][R38.64], R12 ;  /* 0x0000000c26007985 */ /* 0x0011f4000c101d04 */
[----:B------:R-:W-:Y:S05]  /*9820*/  @P3 BRA `(.L_x_492) ;  /* 0x0000000400f83947 */ /* 0x000fea0003800000 */
[----:B------:R-:W-:Y:S01]  /*9830*/  IMAD.WIDE R36, R11, 0x2, R36 ;  /* 0x000000020b247825 */ /* 0x000fe200078e0224 */
[----:B------:R-:W-:-:S04]  /*9840*/  ULDC.64 UR4, c[0x0][0x208] ;  /* 0x0000820000047ab9 */ /* 0x000fc80000000a00 */
[----:B--2---:R2:W-:Y:S01]  /*9850*/  ST.E.128 desc[UR4][R36.64], R32 ;  /* 0x0000002024007985 */ /* 0x0045e2000c101d04 */
[----:B------:R-:W-:Y:S05]  /*9860*/  BRA `(.L_x_492) ;  /* 0x0000000400e87947 */ /* 0x000fea0003800000 */
.L_x_446:
[----:B------:R-:W-:-:S04]  /*9870*/  ULOP3.LUT UR4, UR60, 0x1, URZ, 0xfc, !UPT ;  /* 0x000000013c047892 */ /* 0x000fc8000f8efc3f */
[----:B------:R-:W-:-:S06]  /*9880*/  UISETP.NE.AND UP0, UPT, UR4, 0x3, UPT ;  /* 0x000000030400788c */ /* 0x000fcc000bf05270 */
[----:B------:R-:W-:-:S13]  /*9890*/  PLOP3.LUT P0, PT, PT, PT, UP0, 0x80, 0x0 ;  /* 0x000000000000781c */ /* 0x000fda0003f0f008 */
[----:B------:R-:W-:Y:S05]  /*98a0*/  @!P0 BRA `(.L_x_541) ;  /* 0x0000000000048947 */ /* 0x000fea0003800000 */
[----:B------:R-:W-:Y:S01]  /*98b0*/  BPT.TRAP 0x1 ;  /* 0x000000040000795c */ /* 0x000fe20000300000 */
.L_x_541:
[----:B------:R-:W-:Y:S01]  /*98c0*/  IMAD R89, R212, 0x8, R22 ;  /* 0x00000008d4597824 */ /* 0x000fe200078e0216 */
[----:B------:R-:W-:Y:S01]  /*98d0*/  SHF.L.U32 R90, R224, 0x1f, RZ ;  /* 0x0000001fe05a7819 */ /* 0x000fe200000006ff */
[----:B------:R-:W-:Y:S01]  /*98e0*/  BSSY B1, `(.L_x_542) ;  /* 0x0000004000017945 */ /* 0x000fe20003800000 */
[----:B------:R-:W-:Y:S02]  /*98f0*/  SHF.R.S32.HI R86, RZ, 0x1f, R84 ;  /* 0x0000001fff567819 */ /* 0x000fe40000011454 */
[----:B------:R-:W0:Y:S02]  /*9900*/  SYNCS.PHASECHK.TRANS64.TRYWAIT P3, [R89+URZ+0x38890], R90 ;  /* 0x0388905a590075a7 */ /* 0x000e24000806017f */
[----:B0-----:R-:W-:Y:S05]  /*9910*/  @!P3 BRA `(.L_x_543) ;  /* 0x000001dc0068b947 */ /* 0x001fea0003800000 */
.L_x_831:
[----:B------:R-:W-:Y:S05]  /*9920*/  BSYNC B1 ;  /* 0x0000000000017941 */ /* 0x000fea0003800000 */
.L_x_542:
[----:B------:R-:W-:Y:S01]  /*9930*/  ULDC.64 UR4, c[0x0][0x300] ;  /* 0x0000c00000047ab9 */ /* 0x000fe20000000a00 */
[----:B-----5:R-:W-:Y:S01]  /*9940*/  SHF.R.S32.HI R87, RZ, 0x1f, R31 ;  /* 0x0000001fff577819 */ /* 0x020fe2000001141f */
[----:B------:R-:W-:Y:S02]  /*9950*/  IMAD R11, R86, UR4, RZ ;  /* 0x00000004560b7c24 */ /* 0x000fe4000f8e02ff */
[----:B------:R-:W-:-:S04]  /*9960*/  IMAD.WIDE.U32 R12, R84, UR4, RZ ;  /* 0x00000004540c7c25 */ /* 0x000fc8000f8e00ff */
[----:B------:R-:W-:Y:S01]  /*9970*/  IMAD R11, R84, UR5, R11 ;  /* 0x00000005540b7c24 */ /* 0x000fe2000f8e020b */
[----:B------:R-:W-:Y:S01]  /*9980*/  ULDC.64 UR4, c[0x0][0x310] ;  /* 0x0000c40000047ab9 */ /* 0x000fe20000000a00 */
[----:B------:R-:W-:Y:S02]  /*9990*/  IMAD R88, R2, -0x50, R24 ;  /* 0xffffffb002587824 */ /* 0x000fe400078e0218 */
[----:B------:R-:W-:Y:S02]  /*99a0*/  IMAD R14, R87, UR4, RZ ;  /* 0x00000004570e7c24 */ /* 0x000fe4000f8e02ff */
[----:B------:R-:W-:Y:S01]  /*99b0*/  IMAD.IADD R13, R13, 0x1, R11 ;  /* 0x000000010d0d7824 */ /* 0x000fe200078e020b */
[----:B------:R-:W-:Y:S01]  /*99c0*/  VIMNMX R88, R88, 0x50, PT ;  /* 0x0000005058587848 */ /* 0x000fe20003fe0100 */
[C---:B------:R-:W-:Y:S02]  /*99d0*/  IMAD R11, R31.reuse, UR5, R14 ;  /* 0x000000051f0b7c24 */ /* 0x040fe4000f8e020e */
[----:B------:R-:W-:Y:S01]  /*99e0*/  IMAD.WIDE.U32 R12, R31, UR4, R12 ;  /* 0x000000041f0c7c25 */ /* 0x000fe2000f8e000c */
[----:B------:R-:W-:-:S03]  /*99f0*/  ULDC.64 UR4, c[0x0][0x308] ;  /* 0x0000c20000047ab9 */ /* 0x000fc60000000a00 */
[----:B------:R-:W-:Y:S01]  /*9a00*/  IMAD R15, R0, UR4, RZ ;  /* 0x00000004000f7c24 */ /* 0x000fe2000f8e02ff */
[----:B------:R-:W-:Y:S01]  /*9a10*/  IADD3 R13, R13, R11, RZ ;  /* 0x0000000b0d0d7210 */ /* 0x000fe20007ffe0ff */
[----:B------:R-:W-:Y:S02]  /*9a20*/  IMAD.IADD R42, R88, 0x1, -R219 ;  /* 0x00000001582a7824 */ /* 0x000fe400078e0adb */
[C---:B------:R-:W-:Y:S02]  /*9a30*/  IMAD R15, R30.reuse, UR5, R15 ;  /* 0x000000051e0f7c24 */ /* 0x040fe4000f8e020f */
[----:B------:R-:W-:Y:S01]  /*9a40*/  IMAD.WIDE.U32 R12, R30, UR4, R12 ;  /* 0x000000041e0c7c25 */ /* 0x000fe2000f8e000c */
[----:B------:R-:W-:-:S03]  /*9a50*/  ULDC.64 UR4, c[0x0][0x2e8] ;  /* 0x0000ba0000047ab9 */ /* 0x000fc60000000a00 */
[----:B------:R-:W-:Y:S01]  /*9a60*/  IMAD.IADD R15, R13, 0x1, R15 ;  /* 0x000000010d0f7824 */ /* 0x000fe200078e020f */
[----:B------:R-:W-:Y:S01]  /*9a70*/  LEA R40, P3, R12, UR4, 0x1 ;  /* 0x000000040c287c11 */ /* 0x000fe2000f8608ff */
[----:B------:R-:W-:-:S03]  /*9a80*/  UMOV UR4, 0xffffffff ;  /* 0xffffffff00047882 */ /* 0x000fc60000000000 */
[----:B------:R-:W-:Y:S02]  /*9a90*/  LEA.HI.X R41, R12, UR5, R15, 0x1, P3 ;  /* 0x000000050c297c11 */ /* 0x000fe400098f0c0f */
[----:B------:R-:W-:Y:S01]  /*9aa0*/  ISETP.GE.AND P3, PT, R42, 0x1, PT ;  /* 0x000000012a00780c */ /* 0x000fe20003f66270 */
[----:B------:R-:W-:-:S12]  /*9ab0*/  BRA.DIV UR4, `(.L_x_544) ;  /* 0x000001de04147947 */ /* 0x000fd8000b800000 */
[----:B------:R1:W2:Y:S04]  /*9ac0*/  SHFL.IDX PT, R33, R41, RZ, 0x181f ;  /* 0x00181fff29217589 */ /* 0x0002a800000e0000 */
[----:B------:R1:W3:Y:S02]  /*9ad0*/  SHFL.IDX PT, R32, R40, RZ, 0x181f ;  /* 0x00181fff28207589 */ /* 0x0002e400000e0000 */
.L_x_835:
[----:B------:R-:W-:Y:S04]  /*9ae0*/  BSSY B1, `(.L_x_545) ;  /* 0x0000018000017945 */ /* 0x000fe80003800000 */
[----:B------:R-:W-:Y:S05]  /*9af0*/  @!P3 BRA `(.L_x_546) ;  /* 0x000000000058b947 */ /* 0x000fea0003800000 */
[----:B------:R-:W-:Y:S01]  /*9b00*/  ULDC UR4, c[0x0][0x2f4] ;  /* 0x0000bd0000047ab9 */ /* 0x000fe20000000800 */
[----:B------:R-:W-:Y:S01]  /*9b10*/  ULDC.64 UR6, c[0x0][0x208] ;  /* 0x0000820000067ab9 */ /* 0x000fe20000000a00 */
[----:B------:R-:W-:Y:S02]  /*9b20*/  ISETP.GE.AND P4, PT, R16, UR4, PT ;  /* 0x0000000410007c0c */ /* 0x000fe4000bf86270 */
[----:B------:R-:W-:-:S11]  /*9b30*/  ISETP.GE.AND P3, PT, R213, UR4, PT ;  /* 0x00000004d5007c0c */ /* 0x000fd6000bf66270 */
[----:B------:R-:W4:Y:S01]  /*9b40*/  @!P4 LDS.128 R12, [R85+0x24400] ;  /* 0x02440000550cc984 */ /* 0x000f220000000c00 */
[----:B---3--:R-:W-:-:S04]  /*9b50*/  @!P4 LEA R34, P5, R16, R32, 0x1 ;  /* 0x000000201022c211 */ /* 0x008fc800078a08ff */
[----:B--2---:R-:W-:Y:S02]  /*9b60*/  @!P4 LEA.HI.X R35, R16, R33, R17, 0x1, P5 ;  /* 0x000000211023c211 */ /* 0x004fe400028f0c11 */
[----:B------:R-:W-:-:S04]  /*9b70*/  @!P3 LEA R36, P5, R23, R32, 0x1 ;  /* 0x000000201724b211 */ /* 0x000fc800078a08ff */
[----:B------:R-:W-:Y:S01]  /*9b80*/  @!P3 LEA.HI.X R37, R23, R33, R216, 0x1, P5 ;  /* 0x000000211725b211 */ /* 0x000fe200028f0cd8 */
[----:B----4-:R-:W-:Y:S01]  /*9b90*/  @!P4 ST.E.128 desc[UR6][R34.64], R12 ;  /* 0x0000000c2200c985 */ /* 0x010fe2000c101d06 */
[----:B------:R-:W-:-:S03]  /*9ba0*/  ISETP.GE.AND P4, PT, R18, UR4, PT ;  /* 0x0000000412007c0c */ /* 0x000fc6000bf86270 */
[----:B------:R-:W2:Y:S10]  /*9bb0*/  @!P3 LDS.128 R12, [R85+0x26c00] ;  /* 0x026c0000550cb984 */ /* 0x000eb40000000c00 */
[----:B------:R-:W-:-:S04]  /*9bc0*/  @!P4 LEA R38, P5, R18, R32, 0x1 ;  /* 0x000000201226c211 */ /* 0x000fc800078a08ff */
[----:B------:R-:W-:Y:S01]  /*9bd0*/  @!P4 LEA.HI.X R39, R18, R33, R218, 0x1, P5 ;  /* 0x000000211227c211 */ /* 0x000fe200028f0cda */
[----:B--2---:R-:W-:Y:S01]  /*9be0*/  @!P3 ST.E.128 desc[UR6][R36.64], R12 ;  /* 0x0000000c2400b985 */ /* 0x004fe2000c101d06 */
[----:B------:R-:W-:-:S03]  /*9bf0*/  ISETP.GE.AND P3, PT, R19, UR4, PT ;  /* 0x0000000413007c0c */ /* 0x000fc6000bf66270 */
[----:B------:R-:W2:Y:S04]  /*9c00*/  @!P4 LDS.128 R12, [R85+0x29400] ;  /* 0x02940000550cc984 */ /* 0x000ea80000000c00 */
[----:B--2---:R-:W-:Y:S06]  /*9c10*/  @!P4 ST.E.128 desc[UR6][R38.64], R12 ;  /* 0x0000000c2600c985 */ /* 0x004fec000c101d06 */
[C---:B------:R-:W-:Y:S01]  /*9c20*/  @!P3 LEA R32, P4, R19.reuse, R32, 0x1 ;  /* 0x000000201320b211 */ /* 0x040fe200078808ff */
[----:B------:R-:W2:Y:S03]  /*9c30*/  @!P3 LDS.128 R12, [R85+0x2bc00] ;  /* 0x02bc0000550cb984 */ /* 0x000ea60000000c00 */
[----:B------:R-:W-:-:S05]  /*9c40*/  @!P3 LEA.HI.X R33, R19, R33, R217, 0x1, P4 ;  /* 0x000000211321b211 */ /* 0x000fca00020f0cd9 */
[----:B--2---:R4:W-:Y:S04]  /*9c50*/  @!P3 ST.E.128 desc[UR6][R32.64], R12 ;  /* 0x0000000c2000b985 */ /* 0x0049e8000c101d06 */
.L_x_546:
[----:B------:R-:W-:Y:S05]  /*9c60*/  BSYNC B1 ;  /* 0x0000000000017941 */ /* 0x000fea0003800000 */
.L_x_545:
[----:B------:R-:W-:-:S03]  /*9c70*/  UMOV UR4, 0xffffffff ;  /* 0xffffffff00047882 */ /* 0x000fc60000000000 */
[----:B------:R-:W-:Y:S05]  /*9c80*/  BRA.DIV UR4, `(.L_x_547) ;  /* 0x000001da04ec7947 */ /* 0x000fea000b800000 */
[----:B--2-4-:R2:W4:Y:S04]  /*9c90*/  SHFL.IDX PT, R33, R41, 0x1, 0x181f ;  /* 0x00381f0029217f89 */ /* 0x01452800000e0000 */
[----:B---3--:R2:W3:Y:S02]  /*9ca0*/  SHFL.IDX PT, R32, R40, 0x1, 0x181f ;  /* 0x00381f0028207f89 */ /* 0x0084e400000e0000 */
.L_x_839:
[----:B------:R-:W-:Y:S01]  /*9cb0*/  ISETP.GE.AND P3, PT, R42, 0x21, PT ;  /* 0x000000212a00780c */ /* 0x000fe20003f66270 */
[----:B------:R-:W-:-:S12]  /*9cc0*/  BSSY B1, `(.L_x_548) ;  /* 0x0000018000017945 */ /* 0x000fd80003800000 */
[----:B------:R-:W-:Y:S05]  /*9cd0*/  @!P3 BRA `(.L_x_549) ;  /* 0x000000000058b947 */ /* 0x000fea0003800000 */
[----:B------:R-:W-:Y:S01]  /*9ce0*/  ULDC UR4, c[0x0][0x2f4] ;  /* 0x0000bd0000047ab9 */ /* 0x000fe20000000800 */
[----:B------:R-:W-:Y:S01]  /*9cf0*/  ULDC.64 UR6, c[0x0][0x208] ;  /* 0x0000820000067ab9 */ /* 0x000fe20000000a00 */
[----:B------:R-:W-:Y:S02]  /*9d00*/  ISETP.GE.AND P5, PT, R16, UR4, PT ;  /* 0x0000000410007c0c */ /* 0x000fe4000bfa6270 */
[----:B------:R-:W-:-:S11]  /*9d10*/  ISETP.GE.AND P4, PT, R213, UR4, PT ;  /* 0x00000004d5007c0c */ /* 0x000fd6000bf86270 */
[----:B------:R-:W5:Y:S01]  /*9d20*/  @!P5 LDS.128 R12, [R85+0x25400] ;  /* 0x02540000550cd984 */ /* 0x000f620000000c00 */
[----:B---3--:R-:W-:-:S04]  /*9d30*/  @!P5 LEA R34, P3, R16, R32, 0x1 ;  /* 0x000000201022d211 */ /* 0x008fc800078608ff */
[----:B----4-:R-:W-:Y:S02]  /*9d40*/  @!P5 LEA.HI.X R35, R16, R33, R17, 0x1, P3 ;  /* 0x000000211023d211 */ /* 0x010fe400018f0c11 */
[----:B------:R-:W-:-:S03]  /*9d50*/  ISETP.GE.AND P3, PT, R18, UR4, PT ;  /* 0x0000000412007c0c */ /* 0x000fc6000bf66270 */
[----:B-----5:R-:W-:Y:S01]  /*9d60*/  @!P5 ST.E.128 desc[UR6][R34.64], R12 ;  /* 0x0000000c2200d985 */ /* 0x020fe2000c101d06 */
[----:B------:R-:W-:-:S03]  /*9d70*/  @!P4 LEA R36, P5, R23, R32, 0x1 ;  /* 0x000000201724c211 */ /* 0x000fc600078a08ff */
[----:B------:R-:W3:Y:S01]  /*9d80*/  @!P4 LDS.128 R12, [R85+0x27c00] ;  /* 0x027c0000550cc984 */ /* 0x000ee20000000c00 */
[----:B------:R-:W-:-:S05]  /*9d90*/  @!P4 LEA.HI.X R37, R23, R33, R216, 0x1, P5 ;  /* 0x000000211725c211 */ /* 0x000fca00028f0cd8 */
[----:B------:R-:W-:-:S04]  /*9da0*/  @!P3 LEA R38, P5, R18, R32, 0x1 ;  /* 0x000000201226b211 */ /* 0x000fc800078a08ff */
[----:B------:R-:W-:Y:S01]  /*9db0*/  @!P3 LEA.HI.X R39, R18, R33, R218, 0x1, P5 ;  /* 0x000000211227b211 */ /* 0x000fe200028f0cda */
[----:B---3--:R-:W-:Y:S01]  /*9dc0*/  @!P4 ST.E.128 desc[UR6][R36.64], R12 ;  /* 0x0000000c2400c985 */ /* 0x008fe2000c101d06 */
[----:B------:R-:W-:-:S03]  /*9dd0*/  ISETP.GE.AND P4, PT, R19, UR4, PT ;  /* 0x0000000413007c0c */ /* 0x000fc6000bf86270 */
[----:B------:R-:W3:Y:S04]  /*9de0*/  @!P3 LDS.128 R12, [R85+0x2a400] ;  /* 0x02a40000550cb984 */ /* 0x000ee80000000c00 */
[----:B---3--:R-:W-:Y:S06]  /*9df0*/  @!P3 ST.E.128 desc[UR6][R38.64], R12 ;  /* 0x0000000c2600b985 */ /* 0x008fec000c101d06 */
[C---:B------:R-:W-:Y:S01]  /*9e00*/  @!P4 LEA R32, P3, R19.reuse, R32, 0x1 ;  /* 0x000000201320c211 */ /* 0x040fe200078608ff */
[----:B------:R-:W3:Y:S03]  /*9e10*/  @!P4 LDS.128 R12, [R85+0x2cc00] ;  /* 0x02cc0000550cc984 */ /* 0x000ee60000000c00 */
[----:B------:R-:W-:-:S05]  /*9e20*/  @!P4 LEA.HI.X R33, R19, R33, R217, 0x1, P3 ;  /* 0x000000211321c211 */ /* 0x000fca00018f0cd9 */
[----:B---3--:R3:W-:Y:S04]  /*9e30*/  @!P4 ST.E.128 desc[UR6][R32.64], R12 ;  /* 0x0000000c2000c985 */ /* 0x0087e8000c101d06 */
.L_x_549:
[----:B------:R-:W-:Y:S05]  /*9e40*/  BSYNC B1 ;  /* 0x0000000000017941 */ /* 0x000fea0003800000 */
.L_x_548:
[----:B------:R-:W-:-:S03]  /*9e50*/  UMOV UR4, 0xffffffff ;  /* 0xffffffff00047882 */ /* 0x000fc60000000000 */
[----:B------:R-:W-:Y:S05]  /*9e60*/  BRA.DIV UR4, `(.L_x_550) ;  /* 0x000001da04c07947 */ /* 0x000fea000b800000 */
[----:B---34-:R3:W4:Y:S04]  /*9e70*/  SHFL.IDX PT, R33, R41, 0x2, 0x181f ;  /* 0x00581f0029217f89 */ /* 0x01872800000e0000 */
[----:B------:R3:W0:Y:S02]  /*9e80*/  SHFL.IDX PT, R32, R40, 0x2, 0x181f ;  /* 0x00581f0028207f89 */ /* 0x00062400000e0000 */
.L_x_843:
[----:B------:R-:W-:-:S13]  /*9e90*/  ISETP.GE.AND P3, PT, R42, 0x41, PT ;  /* 0x000000412a00780c */ /* 0x000fda0003f66270 */
[----:B------:R-:W-:Y:S05]  /*9ea0*/  @!P3 BRA `(.L_x_492) ;  /* 0x000000000058b947 */ /* 0x000fea0003800000 */
[----:B------:R-:W-:Y:S01]  /*9eb0*/  ULDC UR4, c[0x0][0x2f4] ;  /* 0x0000bd0000047ab9 */ /* 0x000fe20000000800 */
[----:B------:R-:W-:Y:S01]  /*9ec0*/  ULDC.64 UR6, c[0x0][0x208] ;  /* 0x0000820000067ab9 */ /* 0x000fe20000000a00 */
[----:B------:R-:W-:Y:S02]  /*9ed0*/  ISETP.GE.AND P5, PT, R16, UR4, PT ;  /* 0x0000000410007c0c */ /* 0x000fe4000bfa6270 */
[----:B------:R-:W-:-:S11]  /*9ee0*/  ISETP.GE.AND P4, PT, R213, UR4, PT ;  /* 0x00000004d5007c0c */ /* 0x000fd6000bf86270 */
[----:B------:R-:W5:Y:S01]  /*9ef0*/  @!P5 LDS.128 R12, [R85+0x26400] ;  /* 0x02640000550cd984 */ /* 0x000f620000000c00 */
[----:B0-----:R-:W-:-:S04]  /*9f00*/  @!P5 LEA R34, P3, R16, R32, 0x1 ;  /* 0x000000201022d211 */ /* 0x001fc800078608ff */
[----:B----4-:R-:W-:Y:S02]  /*9f10*/  @!P5 LEA.HI.X R35, R16, R33, R17, 0x1, P3 ;  /* 0x000000211023d211 */ /* 0x010fe400018f0c11 */
[----:B------:R-:W-:-:S03]  /*9f20*/  ISETP.GE.AND P3, PT, R18, UR4, PT ;  /* 0x0000000412007c0c */ /* 0x000fc6000bf66270 */
[----:B-----5:R-:W-:Y:S01]  /*9f30*/  @!P5 ST.E.128 desc[UR6][R34.64], R12 ;  /* 0x0000000c2200d985 */ /* 0x020fe2000c101d06 */
[----:B------:R-:W-:-:S03]  /*9f40*/  @!P4 LEA R36, P5, R23, R32, 0x1 ;  /* 0x000000201724c211 */ /* 0x000fc600078a08ff */
[----:B------:R-:W0:Y:S01]  /*9f50*/  @!P4 LDS.128 R12, [R85+0x28c00] ;  /* 0x028c0000550cc984 */ /* 0x000e220000000c00 */
[----:B------:R-:W-:-:S05]  /*9f60*/  @!P4 LEA.HI.X R37, R23, R33, R216, 0x1, P5 ;  /* 0x000000211725c211 */ /* 0x000fca00028f0cd8 */
[----:B------:R-:W-:-:S04]  /*9f70*/  @!P3 LEA R38, P5, R18, R32, 0x1 ;  /* 0x000000201226b211 */ /* 0x000fc800078a08ff */
[----:B------:R-:W-:Y:S01]  /*9f80*/  @!P3 LEA.HI.X R39, R18, R33, R218, 0x1, P5 ;  /* 0x000000211227b211 */ /* 0x000fe200028f0cda */
[----:B0-----:R-:W-:Y:S01]  /*9f90*/  @!P4 ST.E.128 desc[UR6][R36.64], R12 ;  /* 0x0000000c2400c985 */ /* 0x001fe2000c101d06 */
[----:B------:R-:W-:-:S03]  /*9fa0*/  ISETP.GE.AND P4, PT, R19, UR4, PT ;  /* 0x0000000413007c0c */ /* 0x000fc6000bf86270 */
[----:B------:R-:W0:Y:S04]  /*9fb0*/  @!P3 LDS.128 R12, [R85+0x2b400] ;  /* 0x02b40000550cb984 */ /* 0x000e280000000c00 */
[----:B0-----:R-:W-:Y:S06]  /*9fc0*/  @!P3 ST.E.128 desc[UR6][R38.64], R12 ;  /* 0x0000000c2600b985 */ /* 0x001fec000c101d06 */
[C---:B------:R-:W-:Y:S01]  /*9fd0*/  @!P4 LEA R32, P3, R19.reuse, R32, 0x1 ;  /* 0x000000201320c211 */ /* 0x040fe200078608ff */
[----:B------:R-:W0:Y:S03]  /*9fe0*/  @!P4 LDS.128 R12, [R85+0x2dc00] ;  /* 0x02dc0000550cc984 */ /* 0x000e260000000c00 */
[----:B------:R-:W-:-:S05]  /*9ff0*/  @!P4 LEA.HI.X R33, R19, R33, R217, 0x1, P3 ;  /* 0x000000211321c211 */ /* 0x000fca00018f0cd9 */
[----:B0-----:R0:W-:Y:S04]  /*a000*/  @!P4 ST.E.128 desc[UR6][R32.64], R12 ;  /* 0x0000000c2000c985 */ /* 0x0011e8000c101d06 */
.L_x_492:
[----:B------:R-:W-:Y:S05]  /*a010*/  BSYNC B0 ;  /* 0x0000000000007941 */ /* 0x000fea0003800000 */
.L_x_445:
[----:B0-----:R-:W0:Y:S01]  /*a020*/  S2R R11, SR_TID.X ;  /* 0x00000000000b7919 */ /* 0x001e220000002100 */
[----:B------:R-:W-:Y:S01]  /*a030*/  @!PT LDS RZ, [RZ] ;  /* 0x00000000fffff984 */ /* 0x000fe20000000800 */
[----:B------:R-:W-:Y:S01]  /*a040*/  @!PT LDS RZ, [RZ] ;  /* 0x00000000fffff984 */ /* 0x000fe20000000800 */
[----:B------:R-:W-:Y:S01]  /*a050*/  @!PT LDS RZ, [RZ] ;  /* 0x00000000fffff984 */ /* 0x000fe20000000800 */
[----:B------:R-:W-:Y:S01]  /*a060*/  @!PT LDS RZ, [RZ] ;  /* 0x00000000fffff984 */ /* 0x000fe20000000800 */
[----:B------:R5:W-:Y:S06]  /*a070*/  MEMBAR.ALL.CTA ;  /* 0x0000000000007992 */ /* 0x000bec0000008000 */
[----:B-----5:R-:W5:Y:S01]  /*a080*/  FENCE.VIEW.ASYNC.S ;  /* 0x00000000000073c6 */ /* 0x020f620000000000 */
[----:B------:R-:W-:Y:S05]  /*a090*/  WARPSYNC.ALL ;  /* 0x0000000000007948 */ /* 0x000fea0003800000 */
[----:B------:R-:W-:Y:S01]  /*a0a0*/  BSSY B0, `(.L_x_551) ;  /* 0x0000009000007945 */ /* 0x000fe20003800000 */
[----:B0-----:R-:W-:Y:S01]  /*a0b0*/  LOP3.LUT R11, R11, 0x7f, RZ, 0xc0, !PT ;  /* 0x0000007f0b0b7812 */ /* 0x001fe200078ec0ff */
[----:B-----5:R0:W-:Y:S03]  /*a0c0*/  BAR.SYNC.DEFER_BLOCKING R138, 0x80 ;  /* 0x0002008a0000751d */ /* 0x0201e60000010000 */
[----:B------:R-:W-:-:S13]  /*a0d0*/  ISETP.NE.AND P3, PT, R11, RZ, PT ;  /* 0x000000ff0b00720c */ /* 0x000fda0003f65270 */
[----:B------:R-:W-:-:S04]  /*a0e0*/  @!P3 IADD3 R11, R89, 0x388a0, RZ ;  /* 0x000388a0590bb810 */ /* 0x000fc80007ffe0ff */
[----:B------:R-:W-:-:S04]  /*a0f0*/  @!P3 PRMT R11, RZ, 0x654, R11 ;  /* 0x00000654ff0bb816 */ /* 0x000fc8000000000b */
[----:B------:R0:W-:Y:S01]  /*a100*/  @!P3 SYNCS.ARRIVE.TRANS64.RED.A1T0 RZ, [R11+URZ], RZ ;  /* 0x000000ff0bffb9a7 */ /* 0x0001e2000810043f */
[----:B------:R-:W-:Y:S05]  /*a110*/  @!P0 BRA `(.L_x_552) ;  /* 0x0000000000048947 */ /* 0x000fea0003800000 */
[----:B------:R-:W-:Y:S01]  /*a120*/  BPT.TRAP 0x1 ;  /* 0x000000040000795c */ /* 0x000fe20000300000 */
.L_x_552:
[----:B------:R-:W-:Y:S05]  /*a130*/  BSYNC B0 ;  /* 0x0000000000007941 */ /* 0x000fea0003800000 */
.L_x_551:
[----:B------:R-:W5:Y:S01]  /*a140*/  SYNCS.PHASECHK.TRANS64.TRYWAIT P0, [R89+URZ+0x388b0], R90 ;  /* 0x0388b05a590075a7 */ /* 0x000f62000800017f */
[----:B------:R-:W-:Y:S01]  /*a150*/  ULDC UR61, c[0x0][0x2f4] ;  /* 0x0000bd00003d7ab9 */ /* 0x000fe20000000800 */
[----:B------:R-:W-:Y:S04]  /*a160*/  BSSY B0, `(.L_x_553) ;  /* 0x0000002000007945 */ /* 0x000fe80003800000 */
[----:B-----5:R-:W-:Y:S05]  /*a170*/  @!P0 BRA `(.L_x_554) ;  /* 0x000001d800488947 */ /* 0x020fea0003800000 */
.L_x_844:
[----:B------:R-:W-:Y:S05]  /*a180*/  BSYNC B0 ;  /* 0x0000000000007941 */ /* 0x000fea0003800000 */
.L_x_553:
[----:B------:R-:W-:Y:S01]  /*a190*/  ULDC.64 UR4, c[0x0][0x328] ;  /* 0x0000ca0000047ab9 */ /* 0x000fe20000000a00 */
[----:B------:R-:W-:Y:S01]  /*a1a0*/  IADD3 R88, -R219, R88, RZ ;  /* 0x00000058db587210 */ /* 0x000fe20007ffe1ff */
[----:B0-----:R-:W-:Y:S01]  /*a1b0*/  IMAD R11, R86, UR4, RZ ;  /* 0x00000004560b7c24 */ /* 0x001fe2000f8e02ff */
[----:B------:R-:W-:Y:S01]  /*a1c0*/  BSSY B0, `(.L_x_555) ;  /* 0x000002b000007945 */ /* 0x000fe20003800000 */
[----:B--2-4-:R-:W-:Y:S01]  /*a1d0*/  IMAD.WIDE.U32 R12, R84, UR4, RZ ;  /* 0x00000004540c7c25 */ /* 0x014fe2000f8e00ff */
[C---:B------:R-:W-:Y:S02]  /*a1e0*/  ISETP.GE.AND P4, PT, R88.reuse, 0x1, PT ;  /* 0x000000015800780c */ /* 0x040fe40003f86270 */
[----:B------:R-:W-:Y:S01]  /*a1f0*/  ISETP.GE.AND P0, PT, R88, 0x21, PT ;  /* 0x000000215800780c */ /* 0x000fe20003f06270 */
[----:B------:R-:W-:Y:S01]  /*a200*/  IMAD R11, R84, UR5, R11 ;  /* 0x00000005540b7c24 */ /* 0x000fe2000f8e020b */
[----:B------:R-:W-:Y:S02]  /*a210*/  ULDC.64 UR4, c[0x0][0x338] ;  /* 0x0000ce0000047ab9 */ /* 0x000fe40000000a00 */
[----:B------:R-:W-:-:S02]  /*a220*/  IMAD R14, R87, UR4, RZ ;  /* 0x00000004570e7c24 */ /* 0x000fc4000f8e02ff */
[----:B------:R-:W-:Y:S02]  /*a230*/  IMAD.IADD R13, R13, 0x1, R11 ;  /* 0x000000010d0d7824 */ /* 0x000fe400078e020b */
[C---:B------:R-:W-:Y:S02]  /*a240*/  IMAD R11, R31.reuse, UR5, R14 ;  /* 0x000000051f0b7c24 */ /* 0x040fe4000f8e020e */
[----:B------:R-:W-:Y:S01]  /*a250*/  IMAD.WIDE.U32 R12, R31, UR4, R12 ;  /* 0x000000041f0c7c25 */ /* 0x000fe2000f8e000c */
[----:B------:R-:W-:-:S03]  /*a260*/  ULDC.64 UR4, c[0x0][0x330] ;  /* 0x0000cc0000047ab9 */ /* 0x000fc60000000a00 */
[----:B------:R-:W-:Y:S02]  /*a270*/  IMAD R15, R0, UR4, RZ ;  /* 0x00000004000f7c24 */ /* 0x000fe4000f8e02ff */
[----:B------:R-:W-:Y:S02]  /*a280*/  IMAD.IADD R13, R13, 0x1, R11 ;  /* 0x000000010d0d7824 */ /* 0x000fe400078e020b */
[C---:B------:R-:W-:Y:S02]  /*a290*/  IMAD R11, R30.reuse, UR5, R15 ;  /* 0x000000051e0b7c24 */ /* 0x040fe4000f8e020f */
[----:B------:R-:W-:Y:S01]  /*a2a0*/  IMAD.WIDE.U32 R12, R30, UR4, R12 ;  /* 0x000000041e0c7c25 */ /* 0x000fe2000f8e000c */
[----:B------:R-:W-:-:S03]  /*a2b0*/  ULDC.64 UR4, c[0x0][0x318] ;  /* 0x0000c60000047ab9 */ /* 0x000fc60000000a00 */
[----:B------:R-:W-:Y:S01]  /*a2c0*/  IMAD.IADD R11, R13, 0x1, R11 ;  /* 0x000000010d0b7824 */ /* 0x000fe200078e020b */
[----:B------:R-:W-:-:S04]  /*a2d0*/  LEA R31, P5, R12, UR4, 0x1 ;  /* 0x000000040c1f7c11 */ /* 0x000fc8000f8a08ff */
[----:B------:R-:W-:Y:S01]  /*a2e0*/  LEA.HI.X R11, R12, UR5, R11, 0x1, P5 ;  /* 0x000000050c0b7c11 */ /* 0x000fe2000a8f0c0b */
[----:B------:R0:W2:Y:S04]  /*a2f0*/  SHFL.IDX PT, R38, R31, RZ, 0x181f ;  /* 0x00181fff1f267589 */ /* 0x0000a800000e0000 */
[----:B------:R0:W4:Y:S01]  /*a300*/  SHFL.IDX PT, R39, R11, RZ, 0x181f ;  /* 0x00181fff0b277589 */ /* 0x00012200000e0000 */
[----:B------:R-:W-:Y:S05]  /*a310*/  @!P4 BRA `(.L_x_556) ;  /* 0x000000000054c947 */ /* 0x000fea0003800000 */
[----:B------:R-:W-:Y:S01]  /*a320*/  ISETP.GE.AND P5, PT, R16, UR61, PT ;  /* 0x0000003d10007c0c */ /* 0x000fe2000bfa6270 */
[----:B------:R-:W-:-:S12]  /*a330*/  ULDC.64 UR4, c[0x0][0x208] ;  /* 0x0000820000047ab9 */ /* 0x000fd80000000a00 */
[----:B------:R-:W5:Y:S01]  /*a340*/  @!P5 LDS.128 R12, [R85+0x400] ;  /* 0x00040000550cd984 */ /* 0x000f620000000c00 */
[----:B--2---:R-:W-:-:S04]  /*a350*/  @!P5 LEA R32, P4, R16, R38, 0x1 ;  /* 0x000000261020d211 */ /* 0x004fc800078808ff */
[----:B----4-:R-:W-:Y:S02]  /*a360*/  @!P5 LEA.HI.X R33, R16, R39, R17, 0x1, P4 ;  /* 0x000000271021d211 */ /* 0x010fe400020f0c11 */
[----:B------:R-:W-:-:S03]  /*a370*/  ISETP.GE.AND P4, PT, R213, UR61, PT ;  /* 0x0000003dd5007c0c */ /* 0x000fc6000bf86270 */
[----:B-----5:R-:W-:Y:S10]  /*a380*/  @!P5 ST.E.128 desc[UR4][R32.64], R12 ;  /* 0x0000000c2000d985 */ /* 0x020ff4000c101d04 */
[C---:B------:R-:W-:Y:S01]  /*a390*/  @!P4 LEA R34, P5, R23.reuse, R38, 0x1 ;  /* 0x000000261722c211 */ /* 0x040fe200078a08ff */
[----:B------:R-:W2:Y:S03]  /*a3a0*/  @!P4 LDS.128 R12, [R85+0x2c00] ;  /* 0x002c0000550cc984 */ /* 0x000ea60000000c00 */
[----:B------:R-:W-:-:S02]  /*a3b0*/  @!P4 LEA.HI.X R35, R23, R39, R216, 0x1, P5 ;  /* 0x000000271723c211 */ /* 0x000fc400028f0cd8 */
[----:B------:R-:W-:-:S03]  /*a3c0*/  ISETP.GE.AND P5, PT, R18, UR61, PT ;  /* 0x0000003d12007c0c */ /* 0x000fc6000bfa6270 */
[----:B--2---:R-:W-:Y:S10]  /*a3d0*/  @!P4 ST.E.128 desc[UR4][R34.64], R12 ;  /* 0x0000000c2200c985 */ /* 0x004ff4000c101d04 */
[C---:B------:R-:W-:Y:S01]  /*a3e0*/  @!P5 LEA R36, P4, R18.reuse, R38, 0x1 ;  /* 0x000000261224d211 */ /* 0x040fe200078808ff */
[----:B------:R-:W2:Y:S03]  /*a3f0*/  @!P5 LDS.128 R12, [R85+0x5400] ;  /* 0x00540000550cd984 */ /* 0x000ea60000000c00 */
[----:B------:R-:W-:-:S02]  /*a400*/  @!P5 LEA.HI.X R37, R18, R39, R218, 0x1, P4 ;  /* 0x000000271225d211 */ /* 0x000fc400020f0cda */
[----:B------:R-:W-:-:S03]  /*a410*/  ISETP.GE.AND P4, PT, R19, UR61, PT ;  /* 0x0000003d13007c0c */ /* 0x000fc6000bf86270 */
[----:B--2---:R-:W-:Y:S10]  /*a420*/  @!P5 ST.E.128 desc[UR4][R36.64], R12 ;  /* 0x0000000c2400d985 */ /* 0x004ff4000c101d04 */
[C---:B------:R-:W-:Y:S01]  /*a430*/  @!P4 LEA R32, P5, R19.reuse, R38, 0x1 ;  /* 0x000000261320c211 */ /* 0x040fe200078a08ff */
[----:B------:R-:W2:Y:S03]  /*a440*/  @!P4 LDS.128 R12, [R85+0x7c00] ;  /* 0x007c0000550cc984 */ /* 0x000ea60000000c00 */
[----:B------:R-:W-:-:S05]  /*a450*/  @!P4 LEA.HI.X R33, R19, R39, R217, 0x1, P5 ;  /* 0x000000271321c211 */ /* 0x000fca00028f0cd9 */
[----:B--2---:R2:W-:Y:S04]  /*a460*/  @!P4 ST.E.128 desc[UR4][R32.64], R12 ;  /* 0x0000000c2000c985 */ /* 0x0045e8000c101d04 */
.L_x_556:
[----:B------:R-:W-:Y:S05]  /*a470*/  BSYNC B0 ;  /* 0x0000000000007941 */ /* 0x000fea0003800000 */
.L_x_555:
[----:B----4-:R4:W0:Y:S01]  /*a480*/  SHFL.IDX PT, R39, R11, 0x1, 0x181f ;  /* 0x00381f000b277f89 */ /* 0x01082200000e0000 */
[----:B------:R-:W-:Y:S03]  /*a490*/  BSSY B0, `(.L_x_557) ;  /* 0x0000018000007945 */ /* 0x000fe60003800000 */
[----:B--2---:R4:W2:Y:S01]  /*a4a0*/  SHFL.IDX PT, R38, R31, 0x1, 0x181f ;  /* 0x00381f001f267f89 */ /* 0x0048a200000e0000 */
[----:B------:R-:W-:Y:S05]  /*a4b0*/  @!P0 BRA `(.L_x_558) ;  /* 0x0000000000548947 */ /* 0x000fea0003800000 */
[----:B------:R-:W-:Y:S01]  /*a4c0*/  ISETP.GE.AND P5, PT, R16, UR61, PT ;  /* 0x0000003d10007c0c */ /* 0x000fe2000bfa6270 */
[----:B------:R-:W-:Y:S01]  /*a4d0*/  ULDC.64 UR4, c[0x0][0x208] ;  /* 0x0000820000047ab9 */ /* 0x000fe20000000a00 */
[----:B------:R-:W-:-:S11]  /*a4e0*/  ISETP.GE.AND P4, PT, R213, UR61, PT ;  /* 0x0000003dd5007c0c */ /* 0x000fd6000bf86270 */
[----:B------:R-:W5:Y:S01]  /*a4f0*/  @!P5 LDS.128 R12, [R85+0x1400] ;  /* 0x00140000550cd984 */ /* 0x000f620000000c00 */
[----:B--2---:R-:W-:-:S04]  /*a500*/  @!P5 LEA R32, P0, R16, R38, 0x1 ;  /* 0x000000261020d211 */ /* 0x004fc800078008ff */
[----:B0-----:R-:W-:Y:S02]  /*a510*/  @!P5 LEA.HI.X R33, R16, R39, R17, 0x1, P0 ;  /* 0x000000271021d211 */ /* 0x001fe400000f0c11 */
        /* <DEDUP_REMOVED lines=15> */
.L_x_558:
[----:B------:R-:W-:Y:S05]  /*a610*/  BSYNC B0 ;  /* 0x0000000000007941 */ /* 0x000fea0003800000 */
.L_x_557:
[----:B------:R-:W-:Y:S01]  /*a620*/  ISETP.GE.AND P0, PT, R88, 0x41, PT ;  /* 0x000000415800780c */ /* 0x000fe20003f06270 */
[----:B0---4-:R-:W0:Y:S01]  /*a630*/  SHFL.IDX PT, R11, R11, 0x2, 0x181f ;  /* 0x00581f000b0b7f89 */ /* 0x011e2200000e0000 */
[----:B------:R-:W-:Y:S03]  /*a640*/  BSSY B0, `(.L_x_559) ;  /* 0x0000018000007945 */ /* 0x000fe60003800000 */
[----:B------:R-:W4:Y:S08]  /*a650*/  SHFL.IDX PT, R31, R31, 0x2, 0x181f ;  /* 0x00581f001f1f7f89 */ /* 0x000f3000000e0000 */
[----:B------:R-:W-:Y:S05]  /*a660*/  @!P0 BRA `(.L_x_560) ;  /* 0x0000000000548947 */ /* 0x000fea0003800000 */
[----:B------:R-:W-:Y:S01]  /*a670*/  ISETP.GE.AND P5, PT, R16, UR61, PT ;  /* 0x0000003d10007c0c */ /* 0x000fe2000bfa6270 */
[----:B------:R-:W-:Y:S01]  /*a680*/  ULDC.64 UR4, c[0x0][0x208] ;  /* 0x0000820000047ab9 */ /* 0x000fe20000000a00 */
[----:B------:R-:W-:-:S11]  /*a690*/  ISETP.GE.AND P4, PT, R213, UR61, PT ;  /* 0x0000003dd5007c0c */ /* 0x000fd6000bf86270 */
[----:B------:R-:W5:Y:S01]  /*a6a0*/  @!P5 LDS.128 R12, [R85+0x2400] ;  /* 0x00240000550cd984 */ /* 0x000f620000000c00 */
[----:B----4-:R-:W-:-:S04]  /*a6b0*/  @!P5 LEA R32, P0, R16, R31, 0x1 ;  /* 0x0000001f1020d211 */ /* 0x010fc800078008ff */
        /* <DEDUP_REMOVED lines=16> */
.L_x_560:
[----:B------:R-:W-:Y:S05]  /*a7c0*/  BSYNC B0 ;  /* 0x0000000000007941 */ /* 0x000fea0003800000 */
.L_x_559:
[----:B------:R-:W-:Y:S01]  /*a7d0*/  @!PT LDS RZ, [RZ] ;  /* 0x00000000fffff984 */ /* 0x000fe20000000800 */
[----:B------:R-:W-:Y:S01]  /*a7e0*/  @!PT LDS RZ, [RZ] ;  /* 0x00000000fffff984 */ /* 0x000fe20000000800 */
[----:B------:R-:W-:Y:S01]  /*a7f0*/  @!PT LDS RZ, [RZ] ;  /* 0x00000000fffff984 */ /* 0x000fe20000000800 */
[----:B------:R-:W-:Y:S01]  /*a800*/  @!PT LDS RZ, [RZ] ;  /* 0x00000000fffff984 */ /* 0x000fe20000000800 */
[----:B------:R5:W-:Y:S06]  /*a810*/  MEMBAR.ALL.CTA ;  /* 0x0000000000007992 */ /* 0x000bec0000008000 */
[----:B-----5:R-:W5:Y:S01]  /*a820*/  FENCE.VIEW.ASYNC.S ;  /* 0x00000000000073c6 */ /* 0x020f620000000000 */
[----:B-1----:R-:W-:Y:S01]  /*a830*/  @!P3 VIADD R89, R89, 0x388c0 ;  /* 0x000388c05959b836 */ /* 0x002fe20000000000 */
[----:B-----5:R1:W-:Y:S01]  /*a840*/  BAR.SYNC.DEFER_BLOCKING R138, 0x80 ;  /* 0x0002008a0000751d */ /* 0x0203e20000010000 */
[----:B------:R-:W-:-:S03]  /*a850*/  ISETP.NE.AND P4, PT, R113, RZ, PT ;  /* 0x000000ff7100720c */ /* 0x000fc60003f85270 */
[----:B------:R-:W-:Y:S02]  /*a860*/  @!P3 PRMT R89, RZ, 0x654, R89 ;  /* 0x00000654ff59b816 */ /* 0x000fe40000000059 */
[----:B------:R-:W-:Y:S02]  /*a870*/  IADD3 R212, R212, 0x1, RZ ;  /* 0x00000001d4d47810 */ /* 0x000fe40007ffe0ff */
[----:B------:R-:W-:Y:S01]  /*a880*/  PLOP3.LUT P0, PT, PT, PT, PT, 0x8, 0x0 ;  /* 0x000000000000781c */ /* 0x000fe20003f0e170 */
[----:B------:R1:W-:Y:S01]  /*a890*/  @!P3 SYNCS.ARRIVE.TRANS64.RED.A1T0 RZ, [R89+URZ], RZ ;  /* 0x000000ff59ffb9a7 */ /* 0x0003e2000810043f */
[----:B------:R-:W-:-:S04]  /*a8a0*/  ISETP.NE.AND P3, PT, R212, 0x2, PT ;  /* 0x00000002d400780c */ /* 0x000fc80003f65270 */
[----:B0-----:R-:W-:Y:S02]  /*a8b0*/  SEL R11, RZ, 0x1, P3 ;  /* 0x00000001ff0b7807 */ /* 0x001fe40001800000 */
[----:B------:R-:W-:Y:S02]  /*a8c0*/  SEL R212, R212, RZ, P3 ;  /* 0x000000ffd4d47207 */ /* 0x000fe40001800000 */
[----:B------:R-:W-:Y:S01]  /*a8d0*/  LOP3.LUT R224, R224, R11, RZ, 0x3c, !PT ;  /* 0x0000000be0e07212 */ /* 0x000fe200078e3cff */
[----:B-1----:R-:W-:Y:S06]  /*a8e0*/  @P4 BRA `(.L_x_561) ;  /* 0xffffff7400e84947 */ /* 0x002fec000383ffff */
.L_x_440:
[----:B------:R-:W-:Y:S01]  /*a8f0*/  BSSY B0, `(.L_x_562) ;  /* 0x000004a000007945 */ /* 0x000fe20003800000 */
[----:B------:R-:W-:Y:S02]  /*a900*/  ISETP.GE.AND P2, PT, R180, 0x1, PT ;  /* 0x00000001b400780c */ /* 0x000fe40003f46270 */
[----:B------:R-:W-:Y:S02]  /*a910*/  CS2R R2, SRZ ;  /* 0x0000000000027805 */ /* 0x000fe4000001ff00 */
[----:B------:R-:W-:Y:S01]  /*a920*/  PLOP3.LUT P1, PT, PT, PT, PT, 0x80, 0x0 ;  /* 0x000000000000781c */ /* 0x000fe20003f2f070 */
[----:B------:R-:W-:Y:S01]  /*a930*/  IMAD.MOV.U32 R0, RZ, RZ, RZ ;  /* 0x000000ffff007224 */ /* 0x000fe200078e00ff */
[----:B------:R-:W-:Y:S02]  /*a940*/  CS2R R150, SRZ ;  /* 0x0000000000967805 */ /* 0x000fe4000001ff00 */
[----:B------:R-:W-:Y:S02]  /*a950*/  CS2R R148, SRZ ;  /* 0x0000000000947805 */ /* 0x000fe4000001ff00 */
[----:B------:R-:W-:-:S02]  /*a960*/  CS2R R146, SRZ ;  /* 0x0000000000927805 */ /* 0x000fc4000001ff00 */
[----:B------:R-:W-:Y:S02]  /*a970*/  CS2R R144, SRZ ;  /* 0x0000000000907805 */ /* 0x000fe4000001ff00 */
[----:B------:R-:W-:Y:S01]  /*a980*/  CS2R R142, SRZ ;  /* 0x00000000008e7805 */ /* 0x000fe2000001ff00 */
[----:B------:R-:W-:Y:S01]  /*a990*/  IMAD.MOV.U32 R141, RZ, RZ, RZ ;  /* 0x000000ffff8d7224 */ /* 0x000fe200078e00ff */
[----:B------:R-:W-:Y:S02]  /*a9a0*/  CS2R R178, SRZ ;  /* 0x0000000000b27805 */ /* 0x000fe4000001ff00 */
[----:B------:R-:W-:Y:S02]  /*a9b0*/  CS2R R138, SRZ ;  /* 0x00000000008a7805 */ /* 0x000fe4000001ff00 */
[----:B------:R-:W-:Y:S02]  /*a9c0*/  MOV R137, RZ ;  /* 0x000000ff00897202 */ /* 0x000fe40000000f00 */
        /* <DEDUP_REMOVED lines=8> */
[----:B---3--:R-:W-:Y:S02]  /*aa50*/  CS2R R118, SRZ ;  /* 0x0000000000767805 */ /* 0x008fe4000001ff00 */
        /* <DEDUP_REMOVED lines=42> */
[----:B--2---:R-:W-:Y:S02]  /*ad00*/  CS2R R38, SRZ ;  /* 0x0000000000267805 */ /* 0x004fe4000001ff00 */
[----:B------:R-:W-:Y:S01]  /*ad10*/  CS2R R34, SRZ ;  /* 0x0000000000227805 */ /* 0x000fe2000001ff00 */
[----:B------:R-:W-:Y:S01]  /*ad20*/  IMAD.MOV.U32 R24, RZ, RZ, RZ ;  /* 0x000000ffff187224 */ /* 0x000fe200078e00ff */
[----:B------:R-:W-:Y:S01]  /*ad30*/  MOV R7, RZ ;  /* 0x000000ff00077202 */ /* 0x000fe20000000f00 */
[----:B------:R-:W-:Y:S02]  /*ad40*/  IMAD.MOV.U32 R27, RZ, RZ, RZ ;  /* 0x000000ffff1b7224 */ /* 0x000fe400078e00ff */
[----:B------:R-:W-:Y:S01]  /*ad50*/  IMAD.MOV.U32 R5, RZ, RZ, RZ ;  /* 0x000000ffff057224 */ /* 0x000fe200078e00ff */
[----:B------:R-:W-:Y:S06]  /*ad60*/  @P0 BRA `(.L_x_563) ;  /* 0x0000000000080947 */ /* 0x000fec0003800000 */
[----:B------:R-:W0:Y:S02]  /*ad70*/  FENCE.VIEW.ASYNC.G ;  /* 0x00000000000073c6 */ /* 0x000e240000000100 */
[----:B0-----:R-:W-:Y:S06]  /*ad80*/  BAR.ARV 0xc, 0x180 ;  /* 0x0306000000007b1d */ /* 0x001fec0000002000 */
.L_x_563:
[----:B------:R-:W-:Y:S05]  /*ad90*/  BSYNC B0 ;  /* 0x0000000000007941 */ /* 0x000fea0003800000 */
.L_x_562:
[----:B------:R-:W-:Y:S01]  /*ada0*/  MOV R25, RZ ;  /* 0x000000ff00197202 */ /* 0x000fe20000000f00 */
[----:B------:R-:W-:Y:S01]  /*adb0*/  IMAD.MOV.U32 R4, RZ, RZ, RZ ;  /* 0x000000ffff047224 */ /* 0x000fe200078e00ff */
[----:B------:R-:W-:Y:S06]  /*adc0*/  @!P2 BRA `(.L_x_564) ;  /* 0x0000011c00fca947 */ /* 0x000fec0003800000 */
[----:B------:R-:W2:Y:S01]  /*add0*/  LDL R6, [R1+0x70] ;  /* 0x0000700001067983 */ /* 0x000ea20000100800 */
[----:B------:R-:W0:Y:S02]  /*ade0*/  S2R R64, SR_TID.X ;  /* 0x0000000000407919 */ /* 0x000e240000002100 */
[----:B0-----:R-:W-:-:S05]  /*adf0*/  VIADD R64, R64, 0xffffff80 ;  /* 0xffffff8040407836 */ /* 0x001fca0000000000 */
[----:B------:R-:W-:-:S04]  /*ae00*/  SHF.R.S32.HI R65, RZ, 0x1f, R64 ;  /* 0x0000001fff417819 */ /* 0x000fc80000011440 */
[----:B------:R-:W-:-:S04]  /*ae10*/  LEA.HI R65, R65, R64, RZ, 0x7 ;  /* 0x0000004041417211 */ /* 0x000fc800078f38ff */
[----:B------:R-:W-:-:S06]  /*ae20*/  SHF.R.S32.HI R0, RZ, 0x7, R65 ;  /* 0x00000007ff007819 */ /* 0x000fcc0000011441 */
[----:B------:R-:W0:Y:S02]  /*ae30*/  SHFL.IDX PT, R0, R0, RZ, 0x1f ;  /* 0x00001fff00007589 */ /* 0x000e2400000e0000 */
[----:B0-----:R-:W-:-:S04]  /*ae40*/  LEA.HI R2, R0, R0, RZ, 0x1 ;  /* 0x0000000000027211 */ /* 0x001fc800078f08ff */
[----:B------:R-:W-:-:S04]  /*ae50*/  LOP3.LUT R3, R2, 0x1e, RZ, 0xc0, !PT ;  /* 0x0000001e02037812 */ /* 0x000fc800078ec0ff */
[----:B------:R-:W-:Y:S02]  /*ae60*/  IADD3 R3, R0, -R3, RZ ;  /* 0x8000000300037210 */ /* 0x000fe40007ffe0ff */
[----:B--2---:R-:W-:-:S13]  /*ae70*/  R2UR UR4, R6 ;  /* 0x00000000060472ca */ /* 0x004fda00000e0000 */
[----:B------:R-:W-:Y:S02]  /*ae80*/  ULOP3.LUT UP0, URZ, UR4, 0x9f, URZ, 0xc0, !UPT ;  /* 0x0000009f043f7892 */ /* 0x000fe4000f80c03f */
[----:B------:R-:W-:-:S04]  /*ae90*/  LEA R3, R3, UR4, 0xd ;  /* 0x0000000403037c11 */ /* 0x000fc8000f8e68ff */
[----:B------:R-:W-:Y:S02]  /*aea0*/  SHF.R.U32.HI R3, RZ, 0x4, R3 ;  /* 0x00000004ff037819 */ /* 0x000fe40000011603 */
[----:B------:R-:W-:Y:S02]  /*aeb0*/  PLOP3.LUT P0, PT, PT, PT, UP0, 0x80, 0x0 ;  /* 0x000000000000781c */ /* 0x000fe40003f0f008 */
[----:B------:R-:W-:-:S11]  /*aec0*/  LOP3.LUT R28, R3, 0x3fff, RZ, 0xc0, !PT ;  /* 0x00003fff031c7812 */ /* 0x000fd600078ec0ff */
        /* <DEDUP_REMOVED lines=9> */
[----:B------:R-:W-:Y:S01]  /*af60*/  IMAD.U32 R7, RZ, RZ, UR7 ;  /* 0x00000007ff077e24 */ /* 0x000fe2000f8e00ff */
[----:B------:R-:W-:Y:S01]  /*af70*/  MOV R11, UR5 ;  /* 0x00000005000b7c02 */ /* 0x000fe20008000f00 */
[----:B------:R-:W-:Y:S01]  /*af80*/  IMAD.U32 R10, RZ, RZ, UR4 ;  /* 0x00000004ff0a7e24 */ /* 0x000fe2000f8e00ff */
[----:B------:R-:W-:Y:S01]  /*af90*/  MOV R13, RZ ;  /* 0x000000ff000d7202 */ /* 0x000fe20000000f00 */
[----:B------:R-:W-:-:S02]  /*afa0*/  IMAD.MOV.U32 R8, RZ, RZ, 0x70 ;  /* 0x00000070ff087424 */ /* 0x000fc400078e00ff */
[----:B0-----:R-:W-:-:S07]  /*afb0*/  IMAD.MOV.U32 R12, RZ, RZ, 0x1 ;  /* 0x00000001ff0c7424 */ /* 0x001fce00078e00ff */
[----:B------:R-:W-:-:S07]  /*afc0*/  LEPC R20, `(.L_x_565) ;  /* 0x000000001014794e */ /* 0x000fce0000000000 */
[----:B-1--45:R-:W-:Y:S05]  /*afd0*/  CALL.ABS.NOINC R2 ;  /* 0x0000000002007343 */ /* 0x032fea0003c00000 */
.L_x_565:
[----:B------:R-:W-:Y:S02]  /*afe0*/  ULDC UR4, c[0x0][0x3f4] ;  /* 0x0000fd0000047ab9 */ /* 0x000fe40000000800 */
[----:B------:R-:W-:-:S13]  /*aff0*/  ISETP.LT.AND P0, PT, RZ, UR4, PT ;  /* 0x00000004ff007c0c */ /* 0x000fda000bf01270 */
[----:B------:R-:W-:Y:S05]  /*b000*/  @P0 BRA `(.L_x_566) ;  /* 0x0000000000400947 */ /* 0x000fea0003800000 */
[----:B------:R-:W2:Y:S02]  /*b010*/  LDL R2, [R1+0x74] ;  /* 0x0000740001027983 */ /* 0x000ea40000100800 */
[----:B--2---:R-:W-:-:S04]  /*b020*/  LEA.HI R0, R2, R2, RZ, 0x1 ;  /* 0x0000000202007211 */ /* 0x004fc800078f08ff */
[----:B------:R-:W-:-:S05]  /*b030*/  LOP3.LUT R0, R0, 0xfffffffe, RZ, 0xc0, !PT ;  /* 0xfffffffe00007812 */ /* 0x000fca00078ec0ff */
[----:B------:R-:W-:-:S05]  /*b040*/  IMAD.IADD R0, R2, 0x1, -R0 ;  /* 0x0000000102007824 */ /* 0x000fca00078e0a00 */
[----:B------:R-:W-:-:S04]  /*b050*/  SHF.L.U32 R3, R0, 0x1f, RZ ;  /* 0x0000001f00037819 */ /* 0x000fc800000006ff */
[----:B------:R0:W1:Y:S03]  /*b060*/  SYNCS.PHASECHK.TRANS64.TRYWAIT P0, [R22+URZ+0x38800], R3 ;  /* 0x03880003160075a7 */ /* 0x000066000800017f */
[----:B-1----:R-:W-:Y:S05]  /*b070*/  @!P0 NANOSLEEP.SYNCS 0x989680 ;  /* 0x009896800000895d */ /* 0x002fea0003900000 */
[----:B------:R-:W1:Y:S01]  /*b080*/  @!P0 SYNCS.PHASECHK.TRANS64 P0, [R22+URZ+0x38800], R3 ;  /* 0x03880003160085a7 */ /* 0x000e62000800007f */
[----:B------:R-:W-:Y:S04]  /*b090*/  BSSY B0, `(.L_x_567) ;  /* 0x0000006000007945 */ /* 0x000fe80003800000 */
[----:B-1----:R-:W-:Y:S05]  /*b0a0*/  @P0 BRA `(.L_x_568) ;  /* 0x0000000000100947 */ /* 0x002fea0003800000 */
.L_x_569:
[----:B-1----:R1:W2:Y:S02]  /*b0b0*/  SYNCS.PHASECHK.TRANS64.TRYWAIT P0, [R22+URZ+0x38800], R3 ;  /* 0x03880003160075a7 */ /* 0x0022a4000800017f */
[----:B--2---:R-:W-:Y:S05]  /*b0c0*/  @!P0 NANOSLEEP.SYNCS 0x989680 ;  /* 0x009896800000895d */ /* 0x004fea0003900000 */
[----:B------:R-:W2:Y:S02]  /*b0d0*/  @!P0 SYNCS.PHASECHK.TRANS64 P0, [R22+URZ+0x38800], R3 ;  /* 0x03880003160085a7 */ /* 0x000ea4000800007f */
[----:B--2---:R-:W-:Y:S05]  /*b0e0*/  @!P0 BRA `(.L_x_569) ;  /* 0xfffffffc00f08947 */ /* 0x004fea000383ffff */
.L_x_568:
[----:B------:R-:W-:Y:S05]  /*b0f0*/  BSYNC B0 ;  /* 0x0000000000007941 */ /* 0x000fea0003800000 */
.L_x_567:
[----:B------:R-:W-:Y:S05]  /*b100*/  BRA `(.L_x_570) ;  /* 0x0000006c00d87947 */ /* 0x000fea0003800000 */
.L_x_566:
[----:B------:R-:W2:Y:S01]  /*b110*/  LDL R30, [R1+0x70] ;  /* 0x00007000011e7983 */ /* 0x000ea20000100800 */
[----:B-----5:R-:W-:Y:S01]  /*b120*/  SHF.R.S32.HI R0, RZ, 0x1f, R136 ;  /* 0x0000001fff007819 */ /* 0x020fe20000011488 */
[----:B------:R-:W-:Y:S01]  /*b130*/  ULDC.64 UR4, c[0x0][0x3f8] ;  /* 0x0000fe0000047ab9 */ /* 0x000fe20000000a00 */
[----:B------:R-:W-:Y:S01]  /*b140*/  ULDC.64 UR6, c[0x0][0x408] ;  /* 0x0001020000067ab9 */ /* 0x000fe20000000a00 */
[----:B------:R-:W-:-:S04]  /*b150*/  IMAD.WIDE.U32 R4, R136, UR4, RZ ;  /* 0x0000000488047c25 */ /* 0x000fc8000f8e00ff */
[C---:B------:R-:W-:Y:S02]  /*b160*/  IMAD R3, R0.reuse, UR4, RZ ;  /* 0x0000000400037c24 */ /* 0x040fe4000f8e02ff */
[----:B------:R-:W-:Y:S02]  /*b170*/  IMAD R7, R0, UR6, RZ ;  /* 0x0000000600077c24 */ /* 0x000fe4000f8e02ff */
[C---:B------:R-:W-:Y:S01]  /*b180*/  IMAD R3, R136.reuse, UR5, R3 ;  /* 0x0000000588037c24 */ /* 0x040fe2000f8e0203 */
[----:B------:R-:W-:Y:S01]  /*b190*/  ULDC.64 UR4, c[0x0][0x3e8] ;  /* 0x0000fa0000047ab9 */ /* 0x000fe20000000a00 */
[----:B------:R-:W-:Y:S01]  /*b1a0*/  IMAD R7, R136, UR7, R7 ;  /* 0x0000000788077c24 */ /* 0x000fe2000f8e0207 */
[----:B------:R-:W-:Y:S01]  /*b1b0*/  LEA R2, P0, R4, UR4, 0x1 ;  /* 0x0000000404027c11 */ /* 0x000fe2000f8008ff */
[----:B------:R-:W-:Y:S01]  /*b1c0*/  IMAD.WIDE.U32 R26, R136, UR6, RZ ;  /* 0x00000006881a7c25 */ /* 0x000fe2000f8e00ff */
[----:B------:R-:W-:-:S03]  /*b1d0*/  ULDC.64 UR6, c[0x0][0x400] ;  /* 0x0001000000067ab9 */ /* 0x000fc60000000a00 */
[----:B------:R-:W-:Y:S01]  /*b1e0*/  IMAD.IADD R5, R3, 0x1, R5 ;  /* 0x0000000103057824 */ /* 0x000fe200078e0205 */
[----:B------:R-:W-:Y:S02]  /*b1f0*/  LEA R25, P1, R26, UR6, 0x1 ;  /* 0x000000061a197c11 */ /* 0x000fe4000f8208ff */
[----:B------:R-:W-:Y:S02]  /*b200*/  IADD3 R3, R7, R27, RZ ;  /* 0x0000001b07037210 */ /* 0x000fe40007ffe0ff */
[----:B------:R-:W-:Y:S02]  /*b210*/  LEA.HI.X R24, R4, UR5, R5, 0x1, P0 ;  /* 0x0000000504187c11 */ /* 0x000fe400080f0c05 */
[----:B------:R-:W-:Y:S02]  /*b220*/  LEA.HI.X R26, R26, UR7, R3, 0x1, P1 ;  /* 0x000000071a1a7c11 */ /* 0x000fe400088f0c03 */
[----:B--2---:R-:W-:-:S13]  /*b230*/  R2UR UR8, R30 ;  /* 0x000000001e0872ca */ /* 0x004fda00000e0000 */
[----:B------:R-:W-:-:S06]  /*b240*/  ULOP3.LUT UP0, URZ, UR8, 0x3ff, URZ, 0xc0, !UPT ;  /* 0x000003ff083f7892 */ /* 0x000fcc000f80c03f */
[----:B------:R-:W-:-:S13]  /*b250*/  PLOP3.LUT P2, PT, PT, PT, UP0, 0x80, 0x0 ;  /* 0x000000000000781c */ /* 0x000fda0003f4f008 */
        /* <DEDUP_REMOVED lines=16> */
[----:B-1--4-:R-:W-:Y:S05]  /*b360*/  CALL.ABS.NOINC R14 ;  /* 0x000000000e007343 */ /* 0x012fea0003c00000 */
.L_x_571:
[----:B------:R-:W-:Y:S01]  /*b370*/  ULDC.U8 UR4, c[0x0][0x410] ;  /* 0x0001040000047ab9 */ /* 0x000fe20000000000 */
[----:B------:R-:W-:Y:S01]  /*b380*/  R2UR UR5, R30 ;  /* 0x000000001e0572ca */ /* 0x000fe200000e0000 */
[----:B------:R-:W-:Y:S01]  /*b390*/  BSSY B0, `(.L_x_572) ;  /* 0x00006c5000007945 */ /* 0x000fe20003800000 */
[----:B------:R-:W-:Y:S01]  /*b3a0*/  ISETP.NE.AND P0, PT, RZ, UR4, PT ;  /* 0x00000004ff007c0c */ /* 0x000fe2000bf05270 */
[C---:B----4-:R-:W-:Y:S01]  /*b3b0*/  VIADD R31, R219.reuse, 0x20 ;  /* 0x00000020db1f7836 */ /* 0x050fe20000000000 */
[----:B------:R-:W-:Y:S01]  /*b3c0*/  SHF.R.U32.HI R20, RZ, 0x3, R225 ;  /* 0x00000003ff147819 */ /* 0x000fe200000116e1 */
[----:B------:R-:W-:Y:S01]  /*b3d0*/  VIADD R21, R219, 0x60 ;  /* 0x00000060db157836 */ /* 0x000fe20000000000 */
[----:B------:R-:W-:Y:S02]  /*b3e0*/  LOP3.LUT R0, R225, 0x38, R16, 0xf8, !PT ;  /* 0x00000038e1007812 */ /* 0x000fe400078ef810 */
[----:B------:R-:W-:Y:S02]  /*b3f0*/  LEA R4, R29, R219, 0x7 ;  /* 0x000000db1d047211 */ /* 0x000fe400078e38ff */
[----:B------:R-:W-:-:S04]  /*b400*/  LOP3.LUT R0, R229, R0, R20, 0xf6, !PT ;  /* 0x00000000e5007212 */ /* 0x000fc800078ef614 */
[----:B------:R-:W-:Y:S01]  /*b410*/  LEA R30, R0, UR5, 0x1 ;  /* 0x00000005001e7c11 */ /* 0x000fe2000f8e08ff */
[----:B------:R-:W-:Y:S06]  /*b420*/  @!P0 BRA `(.L_x_573) ;  /* 0x0000003000a48947 */ /* 0x000fec0003800000 */
[----:B------:R-:W-:-:S03]  /*b430*/  UMOV UR4, 0xffffffff ;  /* 0xffffffff00047882 */ /* 0x000fc60000000000 */
[----:B------:R-:W-:Y:S05]  /*b440*/  BRA.DIV UR4, `(.L_x_574) ;  /* 0x000001c604a87947 */ /* 0x000fea000b800000 */
[----:B------:R0:W1:Y:S04]  /*b450*/  SHFL.IDX PT, R3, R24, RZ, 0x181f ;  /* 0x00181fff18037589 */ /* 0x00006800000e0000 */
[----:B------:R-:W2:Y:S04]  /*b460*/  SHFL.IDX PT, R2, R2, RZ, 0x181f ;  /* 0x00181fff02027589 */ /* 0x000ea800000e0000 */
[----:B------:R0:W3:Y:S04]  /*b470*/  SHFL.IDX PT, R5, R26, RZ, 0x181f ;  /* 0x00181fff1a057589 */ /* 0x0000e800000e0000 */
[----:B------:R0:W4:Y:S02]  /*b480*/  SHFL.IDX PT, R14, R25, RZ, 0x181f ;  /* 0x00181fff190e7589 */ /* 0x00012400000e0000 */
.L_x_850:
[----:B------:R-:W-:Y:S01]  /*b490*/  ULDC UR4, c[0x0][0x448] ;  /* 0x0001120000047ab9 */ /* 0x000fe20000000800 */
[----:B------:R-:W-:Y:S01]  /*b4a0*/  BSSY B1, `(.L_x_575) ;  /* 0x000003b000017945 */ /* 0x000fe20003800000 */
[----:B------:R-:W-:Y:S01]  /*b4b0*/  IMAD R0, R140, UR4, RZ ;  /* 0x000000048c007c24 */ /* 0x000fe2000f8e02ff */
[----:B------:R-:W-:Y:S02]  /*b4c0*/  CS2R R6, SRZ ;  /* 0x0000000000067805 */ /* 0x000fe4000001ff00 */
[----:B------:R-:W-:Y:S02]  /*b4d0*/  CS2R R8, SRZ ;  /* 0x0000000000087805 */ /* 0x000fe4000001ff00 */
[----:B------:R-:W-:Y:S02]  /*b4e0*/  CS2R R10, SRZ ;  /* 0x00000000000a7805 */ /* 0x000fe4000001ff00 */
[----:B------:R-:W-:Y:S02]  /*b4f0*/  CS2R R12, SRZ ;  /* 0x00000000000c7805 */ /* 0x000fe4000001ff00 */
[----:B------:R-:W-:Y:S01]  /*b500*/  ISETP.GE.AND P0, PT, R4, R0, PT ;  /* 0x000000000400720c */ /* 0x000fe20003f06270 */
[----:B------:R-:W-:Y:S01]  /*b510*/  IMAD R0, R29, -0x80, R0 ;  /* 0xffffff801d007824 */ /* 0x000fe200078e0200 */
[----:B0-----:R-:W-:-:S02]  /*b520*/  CS2R R24, SRZ ;  /* 0x0000000000187805 */ /* 0x001fc4000001ff00 */
[----:B------:R-:W-:Y:S02]  /*b530*/  CS2R R26, SRZ ;  /* 0x00000000001a7805 */ /* 0x000fe4000001ff00 */
[----:B------:R-:W-:Y:S02]  /*b540*/  CS2R R32, SRZ ;  /* 0x0000000000207805 */ /* 0x000fe4000001ff00 */
[----:B------:R-:W-:-:S05]  /*b550*/  CS2R R34, SRZ ;  /* 0x0000000000227805 */ /* 0x000fca000001ff00 */
[----:B------:R-:W-:Y:S05]  /*b560*/  @P0 BRA `(.L_x_576) ;  /* 0x0000000000b80947 */ /* 0x000fea0003800000 */
[----:B------:R-:W-:Y:S01]  /*b570*/  ULDC UR4, c[0x0][0x3f4] ;  /* 0x0000fd0000047ab9 */ /* 0x000fe20000000800 */
[C---:B------:R-:W-:Y:S01]  /*b580*/  IMAD.SHL.U32 R41, R221.reuse, 0x2, RZ ;  /* 0x00000002dd297824 */ /* 0x040fe200078e00ff */
[----:B------:R-:W-:Y:S01]  /*b590*/  ISETP.GE.AND P2, PT, R221, UR4, PT ;  /* 0x00000004dd007c0c */ /* 0x000fe2000bf46270 */
[C---:B------:R-:W-:Y:S01]  /*b5a0*/  IMAD.SHL.U32 R45, R220.reuse, 0x2, RZ ;  /* 0x00000002dc2d7824 */ /* 0x040fe200078e00ff */
[----:B------:R-:W-:Y:S02]  /*b5b0*/  ISETP.GE.AND P1, PT, R220, UR4, PT ;  /* 0x00000004dc007c0c */ /* 0x000fe4000bf26270 */
[----:B------:R-:W-:Y:S02]  /*b5c0*/  CS2R R12, SRZ ;  /* 0x00000000000c7805 */ /* 0x000fe4000001ff00 */
[----:B------:R-:W-:Y:S02]  /*b5d0*/  ISETP.GE.AND P0, PT, R222, UR4, PT ;  /* 0x00000004de007c0c */ /* 0x000fe4000bf06270 */
[----:B------:R-:W-:-:S02]  /*b5e0*/  CS2R R34, SRZ ;  /* 0x0000000000227805 */ /* 0x000fc4000001ff00 */
[----:B------:R-:W-:Y:S02]  /*b5f0*/  SHF.R.S32.HI R4, RZ, 0x1f, R221 ;  /* 0x0000001fff047819 */ /* 0x000fe400000114dd */
[----:B------:R-:W-:Y:S02]  /*b600*/  CS2R R10, SRZ ;  /* 0x00000000000a7805 */ /* 0x000fe4000001ff00 */
[----:B------:R-:W-:Y:S01]  /*b610*/  ISETP.GE.AND P3, PT, R214, UR4, PT ;  /* 0x00000004d6007c0c */ /* 0x000fe2000bf66270 */
[----:B------:R-:W-:Y:S01]  /*b620*/  ULDC.64 UR6, c[0x0][0x208] ;  /* 0x0000820000067ab9 */ /* 0x000fe20000000a00 */
[----:B------:R-:W-:Y:S02]  /*b630*/  SHF.R.S32.HI R7, RZ, 0x1f, R220 ;  /* 0x0000001fff077819 */ /* 0x000fe400000114dc */
[----:B------:R-:W-:Y:S02]  /*b640*/  SHF.L.U64.HI R4, R221, 0x1, R4 ;  /* 0x00000001dd047819 */ /* 0x000fe40000010204 */
[----:B--2---:R-:W-:-:S02]  /*b650*/  @!P2 IADD3 R38, P4, R2, R41, RZ ;  /* 0x000000290226a210 */ /* 0x004fc40007f9e0ff */
[----:B------:R-:W-:Y:S02]  /*b660*/  SHF.L.U64.HI R6, R220, 0x1, R7 ;  /* 0x00000001dc067819 */ /* 0x000fe40000010207 */
[----:B----4-:R-:W-:Y:S01]  /*b670*/  @!P2 IADD3 R40, P6, R14, R41, RZ ;  /* 0x000000290e28a210 */ /* 0x010fe20007fde0ff */
[----:B-1----:R-:W-:Y:S01]  /*b680*/  @!P2 IMAD.X R39, R3, 0x1, R4, P4 ;  /* 0x000000010327a824 */ /* 0x002fe200020e0604 */
[----:B------:R-:W-:Y:S02]  /*b690*/  @!P1 IADD3 R42, P5, R2, R45, RZ ;  /* 0x0000002d022a9210 */ /* 0x000fe40007fbe0ff */
[----:B------:R-:W-:Y:S01]  /*b6a0*/  SHF.R.S32.HI R9, RZ, 0x1f, R222 ;  /* 0x0000001fff097819 */ /* 0x000fe200000114de */
[----:B---3--:R-:W-:Y:S01]  /*b6b0*/  @!P2 IMAD.X R41, R5, 0x1, R4, P6 ;  /* 0x000000010529a824 */ /* 0x008fe200030e0604 */
[----:B------:R-:W-:Y:S01]  /*b6c0*/  SHF.L.U32 R49, R222, 0x1, RZ ;  /* 0x00000001de317819 */ /* 0x000fe200000006ff */
[----:B------:R-:W-:Y:S01]  /*b6d0*/  @!P3 IMAD.MOV.U32 R4, RZ, RZ, R14 ;  /* 0x000000ffff04b224 */ /* 0x000fe200078e000e */
[----:B------:R-:W-:-:S02]  /*b6e0*/  @!P1 IADD3.X R43, R3, R6, RZ, P5, !PT ;  /* 0x00000006032b9210 */ /* 0x000fc40002ffe4ff */
[----:B------:R-:W-:Y:S02]  /*b6f0*/  CS2R R32, SRZ ;  /* 0x0000000000207805 */ /* 0x000fe4000001ff00 */
[----:B------:R-:W-:Y:S02]  /*b700*/  SHF.L.U64.HI R8, R222, 0x1, R9 ;  /* 0x00000001de087819 */ /* 0x000fe40000010209 */
[----:B------:R-:W-:Y:S02]  /*b710*/  CS2R R26, SRZ ;  /* 0x00000000001a7805 */ /* 0x000fe4000001ff00 */
[C---:B------:R-:W-:Y:S02]  /*b720*/  @!P1 IADD3 R44, P4, R14.reuse, R45, RZ ;  /* 0x0000002d0e2c9210 */ /* 0x040fe40007f9e0ff */
[----:B------:R-:W-:Y:S02]  /*b730*/  CS2R R24, SRZ ;  /* 0x0000000000187805 */ /* 0x000fe4000001ff00 */
[-C--:B------:R-:W-:Y:S01]  /*b740*/  @!P0 IADD3 R48, P5, R14, R49.reuse, RZ ;  /* 0x000000310e308210 */ /* 0x080fe20007fbe0ff */
[----:B------:R-:W-:Y:S01]  /*b750*/  @!P3 IMAD.WIDE R14, R214, 0x2, R2 ;  /* 0x00000002d60eb825 */ /* 0x000fe200078e0202 */
[----:B------:R-:W-:Y:S01]  /*b760*/  @!P0 IADD3 R46, P6, R2, R49, RZ ;  /* 0x00000031022e8210 */ /* 0x000fe20007fde0ff */
[----:B------:R0:W5:Y:S02]  /*b770*/  @!P2 LD.E.64 R10, desc[UR6][R38.64] ;  /* 0x00000006260aa980 */ /* 0x000164000c101b00 */
[----:B------:R-:W-:Y:S01]  /*b780*/  @!P1 IMAD.X R45, R5, 0x1, R6, P4 ;  /* 0x00000001052d9824 */ /* 0x000fe200020e0606 */
[----:B------:R-:W-:Y:S01]  /*b790*/  @!P0 IADD3.X R47, R3, R8, RZ, P6, !PT ;  /* 0x00000008032f8210 */ /* 0x000fe200037fe4ff */
[----:B------:R-:W-:Y:S01]  /*b7a0*/  @!P0 IMAD.X R49, R5, 0x1, R8, P5 ;  /* 0x0000000105318824 */ /* 0x000fe200028e0608 */
[----:B------:R-:W-:-:S02]  /*b7b0*/  CS2R R8, SRZ ;  /* 0x0000000000087805 */ /* 0x000fc4000001ff00 */
[----:B------:R-:W-:Y:S01]  /*b7c0*/  CS2R R6, SRZ ;  /* 0x0000000000067805 */ /* 0x000fe2000001ff00 */
[----:B------:R-:W-:Y:S01]  /*b7d0*/  @!P3 IMAD.WIDE R36, R214, 0x2, R4 ;  /* 0x00000002d624b825 */ /* 0x000fe200078e0204 */
[----:B------:R0:W5:Y:S04]  /*b7e0*/  @!P3 LD.E.64 R12, desc[UR6][R14.64] ;  /* 0x000000060e0cb980 */ /* 0x000168000c101b00 */
[----:B------:R0:W5:Y:S04]  /*b7f0*/  @!P3 LD.E.64 R34, desc[UR6][R36.64] ;  /* 0x000000062422b980 */ /* 0x000168000c101b00 */
[----:B------:R0:W5:Y:S04]  /*b800*/  @!P2 LD.E.64 R32, desc[UR6][R40.64] ;  /* 0x000000062820a980 */ /* 0x000168000c101b00 */
[----:B------:R0:W5:Y:S04]  /*b810*/  @!P1 LD.E.64 R8, desc[UR6][R42.64] ;  /* 0x000000062a089980 */ /* 0x000168000c101b00 */
[----:B------:R0:W5:Y:S04]  /*b820*/  @!P1 LD.E.64 R26, desc[UR6][R44.64] ;  /* 0x000000062c1a9980 */ /* 0x000168000c101b00 */
[----:B------:R0:W5:Y:S04]  /*b830*/  @!P0 LD.E.64 R6, desc[UR6][R46.64] ;  /* 0x000000062e068980 */ /* 0x000168000c101b00 */
[----:B------:R0:W5:Y:S02]  /*b840*/  @!P0 LD.E.64 R24, desc[UR6][R48.64] ;  /* 0x0000000630188980 */ /* 0x000164000c101b00 */
.L_x_576:
[----:B------:R-:W-:Y:S05]  /*b850*/  BSYNC B1 ;  /* 0x0000000000017941 */ /* 0x000fea0003800000 */
.L_x_575:
[----:B---3--:R-:W2:Y:S01]  /*b860*/  LDL R5, [R1+0x74] ;  /* 0x0000740001057983 */ /* 0x008ea20000100800 */
[----:B0----5:R-:W-:Y:S01]  /*b870*/  IMAD.MOV.U32 R15, RZ, RZ, R12 ;  /* 0x000000ffff0f7224 */ /* 0x021fe200078e000c */
[----:B------:R-:W-:Y:S01]  /*b880*/  SHF.R.U64 R37, R12, 0x10, R13 ;  /* 0x000000100c257819 */ /* 0x000fe2000000120d */
[----:B----4-:R-:W-:Y:S01]  /*b890*/  IMAD.MOV.U32 R14, RZ, RZ, R10 ;  /* 0x000000ffff0e7224 */ /* 0x010fe200078e000a */
[----:B------:R-:W-:Y:S01]  /*b8a0*/  MOV R20, R13 ;  /* 0x0000000d00147202 */ /* 0x000fe20000000f00 */
[----:B------:R-:W-:Y:S01]  /*b8b0*/  IMAD.MOV.U32 R12, RZ, RZ, R11 ;  /* 0x000000ffff0c7224 */ /* 0x000fe200078e000b */
[----:B------:R-:W-:Y:S01]  /*b8c0*/  SHF.R.U32.HI R38, RZ, 0x10, R13 ;  /* 0x00000010ff267819 */ /* 0x000fe2000001160d */
[----:B------:R-:W-:Y:S01]  /*b8d0*/  IMAD.MOV.U32 R29, RZ, RZ, R34 ;  /* 0x000000ffff1d7224 */ /* 0x000fe200078e0022 */
[--C-:B------:R-:W-:Y:S01]  /*b8e0*/  SHF.R.U64 R39, R10, 0x10, R11.reuse ;  /* 0x000000100a277819 */ /* 0x100fe2000000120b */
[----:B-1----:R-:W-:Y:S01]  /*b8f0*/  IMAD.MOV.U32 R3, RZ, RZ, R6 ;  /* 0x000000ffff037224 */ /* 0x002fe200078e0006 */
[----:B------:R-:W-:Y:S01]  /*b900*/  SHF.R.U32.HI R40, RZ, 0x10, R11 ;  /* 0x00000010ff287819 */ /* 0x000fe2000001160b */
[----:B------:R-:W-:Y:S01]  /*b910*/  IMAD.MOV.U32 R11, RZ, RZ, R9 ;  /* 0x000000ffff0b7224 */ /* 0x000fe200078e0009 */
[--C-:B------:R-:W-:Y:S01]  /*b920*/  SHF.R.U64 R45, R34, 0x10, R35.reuse ;  /* 0x00000010222d7819 */ /* 0x100fe20000001223 */
[----:B------:R-:W-:Y:S01]  /*b930*/  IMAD.MOV.U32 R36, RZ, RZ, R35 ;  /* 0x000000ffff247224 */ /* 0x000fe200078e0023 */
[----:B------:R-:W-:Y:S01]  /*b940*/  MOV R10, R8 ;  /* 0x00000008000a7202 */ /* 0x000fe20000000f00 */
[----:B------:R-:W-:Y:S01]  /*b950*/  IMAD.MOV.U32 R13, RZ, RZ, R32 ;  /* 0x000000ffff0d7224 */ /* 0x000fe200078e0020 */
[----:B------:R-:W-:Y:S01]  /*b960*/  SHF.R.U64 R41, R8, 0x10, R9 ;  /* 0x0000001008297819 */ /* 0x000fe20000001209 */
[----:B------:R-:W-:Y:S01]  /*b970*/  IMAD.MOV.U32 R34, RZ, RZ, R33 ;  /* 0x000000ffff227224 */ /* 0x000fe200078e0021 */
[----:B------:R-:W-:Y:S01]  /*b980*/  SHF.R.U32.HI R42, RZ, 0x10, R9 ;  /* 0x00000010ff2a7819 */ /* 0x000fe20000011609 */
[----:B------:R-:W-:Y:S01]  /*b990*/  IMAD.MOV.U32 R9, RZ, RZ, R27 ;  /* 0x000000ffff097224 */ /* 0x000fe200078e001b */
[----:B------:R-:W-:Y:S01]  /*b9a0*/  MOV R4, R7 ;  /* 0x0000000700047202 */ /* 0x000fe20000000f00 */
[----:B------:R-:W-:Y:S01]  /*b9b0*/  IMAD.MOV.U32 R8, RZ, RZ, R24 ;  /* 0x000000ffff087224 */ /* 0x000fe200078e0018 */
[--C-:B------:R-:W-:Y:S01]  /*b9c0*/  SHF.R.U64 R43, R6, 0x10, R7.reuse ;  /* 0x00000010062b7819 */ /* 0x100fe20000001207 */
[----:B------:R-:W-:Y:S01]  /*b9d0*/  BSSY B1, `(.L_x_577) ;  /* 0x0000022000017945 */ /* 0x000fe20003800000 */
[----:B------:R-:W-:-:S02]  /*b9e0*/  SHF.R.U32.HI R44, RZ, 0x10, R7 ;  /* 0x00000010ff2c7819 */ /* 0x000fc40000011607 */
[----:B------:R-:W-:Y:S02]  /*b9f0*/  SHF.R.U64 R32, R32, 0x10, R33 ;  /* 0x0000001020207819 */ /* 0x000fe40000001221 */
[----:B------:R-:W-:Y:S02]  /*ba00*/  SHF.R.U32.HI R35, RZ, 0x10, R35 ;  /* 0x00000010ff237819 */ /* 0x000fe40000011623 */
[----:B------:R-:W-:Y:S02]  /*ba10*/  SHF.R.U32.HI R33, RZ, 0x10, R33 ;  /* 0x00000010ff217819 */ /* 0x000fe40000011621 */
[----:B------:R-:W-:Y:S02]  /*ba20*/  MOV R7, R26 ;  /* 0x0000001a00077202 */ /* 0x000fe40000000f00 */
[--C-:B------:R-:W-:Y:S02]  /*ba30*/  SHF.R.U64 R46, R26, 0x10, R27.reuse ;  /* 0x000000101a2e7819 */ /* 0x100fe4000000121b */
[----:B------:R-:W-:-:S02]  /*ba40*/  SHF.R.U32.HI R47, RZ, 0x10, R27 ;  /* 0x00000010ff2f7819 */ /* 0x000fc4000001161b */
[----:B------:R-:W-:Y:S02]  /*ba50*/  MOV R6, R25 ;  /* 0x0000001900067202 */ /* 0x000fe40000000f00 */
[----:B------:R-:W-:Y:S02]  /*ba60*/  VIMNMX R0, R0, 0x80, PT ;  /* 0x0000008000007848 */ /* 0x000fe40003fe0100 */
[--C-:B------:R-:W-:Y:S02]  /*ba70*/  SHF.R.U64 R48, R24, 0x10, R25.reuse ;  /* 0x0000001018307819 */ /* 0x100fe40000001219 */
[----:B------:R-:W-:Y:S02]  /*ba80*/  SHF.R.U32.HI R49, RZ, 0x10, R25 ;  /* 0x00000010ff317819 */ /* 0x000fe40000011619 */
[----:B------:R-:W-:Y:S02]  /*ba90*/  PRMT R25, R15, 0x5410, R20 ;  /* 0x000054100f197816 */ /* 0x000fe40000000014 */
[----:B------:R-:W-:-:S02]  /*baa0*/  PRMT R14, R14, 0x5410, R12 ;  /* 0x000054100e0e7816 */ /* 0x000fc4000000000c */
[----:B------:R-:W-:Y:S02]  /*bab0*/  PRMT R10, R10, 0x5410, R11 ;  /* 0x000054100a0a7816 */ /* 0x000fe4000000000b */
[----:B------:R-:W-:Y:S02]  /*bac0*/  PRMT R27, R29, 0x5410, R36 ;  /* 0x000054101d1b7816 */ /* 0x000fe40000000024 */
[----:B------:R-:W-:Y:S02]  /*bad0*/  PRMT R20, R13, 0x5410, R34 ;  /* 0x000054100d147816 */ /* 0x000fe40000000022 */
[----:B------:R-:W-:Y:S02]  /*bae0*/  PRMT R26, R37, 0x5410, R38 ;  /* 0x00005410251a7816 */ /* 0x000fe40000000026 */
[----:B------:R-:W-:Y:S02]  /*baf0*/  PRMT R15, R39, 0x5410, R40 ;  /* 0x00005410270f7816 */ /* 0x000fe40000000028 */
[----:B------:R-:W-:-:S02]  /*bb00*/  PRMT R11, R41, 0x5410, R42 ;  /* 0x00005410290b7816 */ /* 0x000fc4000000002a */
[----:B------:R-:W-:Y:S02]  /*bb10*/  PRMT R29, R45, 0x5410, R35 ;  /* 0x000054102d1d7816 */ /* 0x000fe40000000023 */
[----:B------:R-:W-:Y:S02]  /*bb20*/  PRMT R24, R32, 0x5410, R33 ;  /* 0x0000541020187816 */ /* 0x000fe40000000021 */
[----:B------:R-:W-:Y:S02]  /*bb30*/  ISETP.GE.AND P1, PT, R219, R0, PT ;  /* 0x00000000db00720c */ /* 0x000fe40003f26270 */
[----:B------:R-:W-:Y:S02]  /*bb40*/  PRMT R12, R7, 0x5410, R9 ;  /* 0x00005410070c7816 */ /* 0x000fe40000000009 */
[----:B------:R-:W-:Y:S02]  /*bb50*/  PRMT R13, R46, 0x5410, R47 ;  /* 0x000054102e0d7816 */ /* 0x000fe4000000002f */
[----:B------:R-:W-:-:S02]  /*bb60*/  PRMT R8, R8, 0x5410, R6 ;  /* 0x0000541008087816 */ /* 0x000fc40000000006 */
[----:B--2---:R-:W-:-:S04]  /*bb70*/  LEA.HI R2, R5, R5, RZ, 0x1 ;  /* 0x0000000505027211 */ /* 0x004fc800078f08ff */
[----:B------:R-:W-:-:S04]  /*bb80*/  LOP3.LUT R2, R2, 0xfffffffe, RZ, 0xc0, !PT ;  /* 0xfffffffe02027812 */ /* 0x000fc800078ec0ff */
[----:B------:R-:W-:-:S04]  /*bb90*/  IADD3 R2, R5, -R2, RZ ;  /* 0x8000000205027210 */ /* 0x000fc80007ffe0ff */
[----:B------:R-:W-:Y:S02]  /*bba0*/  SHF.L.U32 R5, R2, 0x1f, RZ ;  /* 0x0000001f02057819 */ /* 0x000fe400000006ff */
[----:B------:R-:W-:Y:S02]  /*bbb0*/  PRMT R2, R3, 0x5410, R4 ;  /* 0x0000541003027816 */ /* 0x000fe40000000004 */
[----:B------:R-:W0:Y:S01]  /*bbc0*/  SYNCS.PHASECHK.TRANS64.TRYWAIT P0, [R22+URZ+0x38800], R5 ;  /* 0x03880005160075a7 */ /* 0x000e22000800017f */
[----:B------:R-:W-:Y:S01]  /*bbd0*/  PRMT R3, R43, 0x5410, R44 ;  /* 0x000054102b037816 */ /* 0x000fe2000000002c */
[----:B0-----:R-:W-:Y:S06]  /*bbe0*/  @!P0 BRA `(.L_x_578) ;  /* 0x000001c000308947 */ /* 0x001fec0003800000 */
.L_x_851:
[----:B------:R-:W-:Y:S05]  /*bbf0*/  BSYNC B1 ;  /* 0x0000000000017941 */ /* 0x000fea0003800000 */
.L_x_577:
[----:B------:R-:W-:Y:S01]  /*bc00*/  BSSY B1, `(.L_x_579) ;  /* 0x00000aa000017945 */ /* 0x000fe20003800000 */
[----:B------:R-:W-:-:S03]  /*bc10*/  PRMT R9, R48, 0x5410, R49 ;  /* 0x0000541030097816 */ /* 0x000fc60000000031 */
[----:B------:R-:W-:Y:S05]  /*bc20*/  @P1 BRA `(.L_x_580) ;  /* 0x00000008009c1947 */ /* 0x000fea0003800000 */
[----:B0-----:R-:W0:Y:S01]  /*bc30*/  LDC R5, c[0x0][0x3f4] ;  /* 0x0000fd00ff057b82 */ /* 0x001e220000000800 */
[----:B------:R-:W-:Y:S01]  /*bc40*/  BSSY B2, `(.L_x_581) ;  /* 0x000002c000027945 */ /* 0x000fe20003800000 */
[-C--:B0-----:R-:W-:Y:S02]  /*bc50*/  ISETP.GE.AND P0, PT, R214, R5.reuse, PT ;  /* 0x00000005d600720c */ /* 0x081fe40003f06270 */
[-C--:B------:R-:W-:Y:S02]  /*bc60*/  ISETP.GE.AND P1, PT, R221, R5.reuse, PT ;  /* 0x00000005dd00720c */ /* 0x080fe40003f26270 */
[-C--:B------:R-:W-:Y:S02]  /*bc70*/  ISETP.GE.AND P2, PT, R220, R5.reuse, PT ;  /* 0x00000005dc00720c */ /* 0x080fe40003f46270 */
[----:B------:R-:W-:-:S07]  /*bc80*/  ISETP.GE.AND P3, PT, R222, R5, PT ;  /* 0x00000005de00720c */ /* 0x000fce0003f66270 */
[----:B------:R-:W-:Y:S06]  /*bc90*/  @P0 BRA `(.L_x_582) ;  /* 0x0000000000980947 */ /* 0x000fec0003800000 */
[----:B------:R-:W0:Y:S01]  /*bca0*/  LDS.128 R4, [R30] ;  /* 0x000000001e047984 */ /* 0x000e220000000c00 */
[----:B------:R-:W-:Y:S02]  /*bcb0*/  HADD2.F32 R39, -RZ, R27.H0_H0 ;  /* 0x2000001bff277230 */ /* 0x000fe40000004100 */
[----:B------:R-:W-:Y:S02]  /*bcc0*/  HADD2.F32 R37, -RZ, R25.H0_H0 ;  /* 0x20000019ff257230 */ /* 0x000fe40000004100 */
[----:B------:R-:W-:Y:S02]  /*bcd0*/  HADD2.F32 R36, -RZ, R26.H0_H0 ;  /* 0x2000001aff247230 */ /* 0x000fe40000004100 */
[----:B------:R-:W-:Y:S02]  /*bce0*/  HADD2.F32 R38, -RZ, R29.H0_H0 ;  /* 0x2000001dff267230 */ /* 0x000fe40000004100 */
[--C-:B0-----:R-:W-:Y:S02]  /*bcf0*/  HADD2.F32 R32, -RZ, R4.reuse.H0_H0 ;  /* 0x20000004ff207230 */ /* 0x101fe40000004100 */
[----:B------:R-:W-:-:S02]  /*bd00*/  HADD2.F32 R4, -RZ, R4.H1_H1 ;  /* 0x30000004ff047230 */ /* 0x000fc40000004100 */
[--C-:B------:R-:W-:Y:S02]  /*bd10*/  HADD2.F32 R33, -RZ, R5.reuse.H0_H0 ;  /* 0x20000005ff217230 */ /* 0x100fe40000004100 */
[----:B------:R-:W-:Y:S02]  /*bd20*/  HADD2.F32 R5, -RZ, R5.H1_H1 ;  /* 0x30000005ff057230 */ /* 0x000fe40000004100 */
[C---:B------:R-:W-:Y:S01]  /*bd30*/  FMUL.FTZ R41, R4.reuse, R39 ;  /* 0x0000002704297220 */ /* 0x040fe20000410000 */
[-C--:B------:R-:W-:Y:S01]  /*bd40*/  FMUL.FTZ R4, R4, R37.reuse ;  /* 0x0000002504047220 */ /* 0x080fe20000410000 */
[--C-:B------:R-:W-:Y:S02]  /*bd50*/  HADD2.F32 R34, -RZ, R6.reuse.H0_H0 ;  /* 0x20000006ff227230 */ /* 0x100fe40000004100 */
[----:B------:R-:W-:Y:S02]  /*bd60*/  HADD2.F32 R35, -RZ, R7.H0_H0 ;  /* 0x20000007ff237230 */ /* 0x000fe40000004100 */
[C---:B------:R-:W-:Y:S01]  /*bd70*/  FMUL.FTZ R42, R5.reuse, R38 ;  /* 0x00000026052a7220 */ /* 0x040fe20000410000 */
[C---:B------:R-:W-:Y:S01]  /*bd80*/  FFMA.FTZ R41, R32.reuse, R37, -R41 ;  /* 0x0000002520297223 */ /* 0x040fe20000010829 */
[----:B------:R-:W-:Y:S01]  /*bd90*/  FFMA.FTZ R40, R32, R39, R4 ;  /* 0x0000002720287223 */ /* 0x000fe20000010004 */
[----:B------:R-:W-:Y:S01]  /*bda0*/  FMUL.FTZ R44, R5, R36 ;  /* 0x00000024052c7220 */ /* 0x000fe20000410000 */
[----:B------:R-:W-:-:S02]  /*bdb0*/  HADD2.F32 R6, -RZ, R6.H1_H1 ;  /* 0x30000006ff067230 */ /* 0x000fc40000004100 */
[C---:B------:R-:W-:Y:S01]  /*bdc0*/  FFMA.FTZ R42, R33.reuse, R36, -R42 ;  /* 0x00000024212a7223 */ /* 0x040fe2000001082a */
[----:B------:R-:W-:Y:S02]  /*bdd0*/  HADD2.F32 R7, -RZ, R7.H1_H1 ;  /* 0x30000007ff077230 */ /* 0x000fe40000004100 */
[----:B------:R-:W-:Y:S01]  /*bde0*/  FFMA.FTZ R33, R33, R38, R44 ;  /* 0x0000002621217223 */ /* 0x000fe2000001002c */
[----:B------:R-:W-:Y:S02]  /*bdf0*/  HADD2.F32 R37, -RZ, R27.H1_H1 ;  /* 0x3000001bff257230 */ /* 0x000fe40000004100 */
[----:B------:R-:W-:Y:S02]  /*be00*/  HADD2.F32 R5, -RZ, R25.H1_H1 ;  /* 0x30000019ff057230 */ /* 0x000fe40000004100 */
[----:B------:R-:W-:Y:S02]  /*be10*/  HADD2.F32 R32, -RZ, R29.H1_H1 ;  /* 0x3000001dff207230 */ /* 0x000fe40000004100 */
[----:B------:R-:W-:Y:S01]  /*be20*/  FMUL.FTZ R39, R6, R37 ;  /* 0x0000002506277220 */ /* 0x000fe20000410000 */
[----:B------:R-:W-:-:S02]  /*be30*/  HADD2.F32 R4, -RZ, R26.H1_H1 ;  /* 0x3000001aff047230 */ /* 0x000fc40000004100 */
[-C--:B------:R-:W-:Y:S01]  /*be40*/  FMUL.FTZ R36, R6, R5.reuse ;  /* 0x0000000506247220 */ /* 0x080fe20000410000 */
[C---:B------:R-:W-:Y:S01]  /*be50*/  FMUL.FTZ R38, R7.reuse, R32 ;  /* 0x0000002007267220 */ /* 0x040fe20000410000 */
[C---:B------:R-:W-:Y:S01]  /*be60*/  FFMA.FTZ R6, R34.reuse, R5, -R39 ;  /* 0x0000000522067223 */ /* 0x040fe20000010827 */
[-C--:B------:R-:W-:Y:S01]  /*be70*/  FMUL.FTZ R43, R7, R4.reuse ;  /* 0x00000004072b7220 */ /* 0x080fe20000410000 */
[----:B------:R-:W-:Y:S01]  /*be80*/  FFMA.FTZ R37, R34, R37, R36 ;  /* 0x0000002522257223 */ /* 0x000fe20000010024 */
[C---:B------:R-:W-:Y:S01]  /*be90*/  FFMA.FTZ R7, R35.reuse, R4, -R38 ;  /* 0x0000000423077223 */ /* 0x040fe20000010826 */
[----:B------:R-:W-:Y:S01]  /*bea0*/  F2FP.F16.F32.PACK_AB R4, R40, R41 ;  /* 0x000000292804723e */ /* 0x000fe200000000ff */
[----:B------:R-:W-:Y:S01]  /*beb0*/  FFMA.FTZ R32, R35, R32, R43 ;  /* 0x0000002023207223 */ /* 0x000fe2000001002b */
[----:B------:R-:W-:Y:S02]  /*bec0*/  F2FP.F16.F32.PACK_AB R5, R33, R42 ;  /* 0x0000002a2105723e */ /* 0x000fe400000000ff */
[----:B------:R-:W-:-:S02]  /*bed0*/  F2FP.F16.F32.PACK_AB R6, R37, R6 ;  /* 0x000000062506723e */ /* 0x000fc400000000ff */
[----:B------:R-:W-:-:S05]  /*bee0*/  F2FP.F16.F32.PACK_AB R7, R32, R7 ;  /* 0x000000072007723e */ /* 0x000fca00000000ff */
[----:B------:R0:W-:Y:S02]  /*bef0*/  STS.128 [R30], R4 ;  /* 0x000000041e007388 */ /* 0x0001e40000000c00 */
.L_x_582:
[----:B------:R-:W-:Y:S05]  /*bf00*/  BSYNC B2 ;  /* 0x0000000000027941 */ /* 0x000fea0003800000 */
.L_x_581:
[----:B------:R-:W-:Y:S04]  /*bf10*/  BSSY B2, `(.L_x_583) ;  /* 0x0000028000027945 */ /* 0x000fe80003800000 */
[----:B------:R-:W-:Y:S05]  /*bf20*/  @P1 BRA `(.L_x_584) ;  /* 0x0000000000981947 */ /* 0x000fea0003800000 */
[----:B0-----:R-:W0:Y:S01]  /*bf30*/  LDS.128 R4, [R30+0x4000] ;  /* 0x004000001e047984 */ /* 0x001e220000000c00 */
        /* <DEDUP_REMOVED lines=36> */
[----:B------:R1:W-:Y:S02]  /*c180*/  STS.128 [R30+0x4000], R4 ;  /* 0x004000041e007388 */ /* 0x0003e40000000c00 */
.L_x_584:
[----:B------:R-:W-:Y:S05]  /*c190*/  BSYNC B2 ;  /* 0x0000000000027941 */ /* 0x000fea0003800000 */
.L_x_583:
[----:B------:R-:W-:Y:S04]  /*c1a0*/  BSSY B2, `(.L_x_585) ;  /* 0x0000028000027945 */ /* 0x000fe80003800000 */
[----:B------:R-:W-:Y:S05]  /*c1b0*/  @P2 BRA `(.L_x_586) ;  /* 0x0000000000982947 */ /* 0x000fea0003800000 */
[----:B01----:R-:W0:Y:S01]  /*c1c0*/  LDS.128 R4, [R30+0x8000] ;  /* 0x008000001e047984 */ /* 0x003e220000000c00 */
        /* <DEDUP_REMOVED lines=37> */
.L_x_586:
[----:B------:R-:W-:Y:S05]  /*c420*/  BSYNC B2 ;  /* 0x0000000000027941 */ /* 0x000fea0003800000 */
.L_x_585:
[----:B------:R-:W-:Y:S05]  /*c430*/  @P3 BRA `(.L_x_580) ;  /* 0x0000000000983947 */ /* 0x000fea0003800000 */
[----:B012---:R-:W0:Y:S01]  /*c440*/  LDS.128 R4, [R30+0xc000] ;  /* 0x00c000001e047984 */ /* 0x007e220000000c00 */
        /* <DEDUP_REMOVED lines=37> */
.L_x_580:
[----:B------:R-:W-:Y:S05]  /*c6a0*/  BSYNC B1 ;  /* 0x0000000000017941 */ /* 0x000fea0003800000 */
.L_x_579:
[----:B------:R-:W-:Y:S01]  /*c6b0*/  ISETP.GE.AND P0, PT, R31, R0, PT ;  /* 0x000000001f00720c */ /* 0x000fe20003f06270 */
[----:B------:R-:W-:-:S12]  /*c6c0*/  BSSY B1, `(.L_x_587) ;  /* 0x00000a9000017945 */ /* 0x000fd80003800000 */
[----:B------:R-:W-:Y:S05]  /*c6d0*/  @P0 BRA `(.L_x_588) ;  /* 0x00000008009c0947 */ /* 0x000fea0003800000 */
[----:B0123--:R-:W0:Y:S01]  /*c6e0*/  LDC R5, c[0x0][0x3f4] ;  /* 0x0000fd00ff057b82 */ /* 0x00fe220000000800 */
[----:B------:R-:W-:Y:S01]  /*c6f0*/  BSSY B2, `(.L_x_589) ;  /* 0x000002c000027945 */ /* 0x000fe20003800000 */
[-C--:B0-----:R-:W-:Y:S02]  /*c700*/  ISETP.GE.AND P0, PT, R214, R5.reuse, PT ;  /* 0x00000005d600720c */ /* 0x081fe40003f06270 */
[-C--:B------:R-:W-:Y:S02]  /*c710*/  ISETP.GE.AND P1, PT, R221, R5.reuse, PT ;  /* 0x00000005dd00720c */ /* 0x080fe40003f26270 */
[-C--:B------:R-:W-:Y:S02]  /*c720*/  ISETP.GE.AND P2, PT, R220, R5.reuse, PT ;  /* 0x00000005dc00720c */ /* 0x080fe40003f46270 */
[----:B------:R-:W-:-:S07]  /*c730*/  ISETP.GE.AND P3, PT, R222, R5, PT ;  /* 0x00000005de00720c */ /* 0x000fce0003f66270 */
[----:B------:R-:W-:Y:S06]  /*c740*/  @P0 BRA `(.L_x_590) ;  /* 0x0000000000980947 */ /* 0x000fec0003800000 */
[----:B------:R-:W0:Y:S01]  /*c750*/  LDS.128 R4, [R30+0x1000] ;  /* 0x001000001e047984 */ /* 0x000e220000000c00 */
[----:B------:R-:W-:Y:S02]  /*c760*/  HADD2.F32 R39, -RZ, R27.H0_H0 ;  /* 0x2000001bff277230 */ /* 0x000fe40000004100 */
[----:B------:R-:W-:Y:S02]  /*c770*/  HADD2.F32 R37, -RZ, R25.H0_H0 ;  /* 0x20000019ff257230 */ /* 0x000fe40000004100 */
[----:B------:R-:W-:Y:S02]  /*c780*/  HADD2.F32 R42, -RZ, R29.H0_H0 ;  /* 0x2000001dff2a7230 */ /* 0x000fe40000004100 */
[----:B------:R-:W-:Y:S02]  /*c790*/  HADD2.F32 R40, -RZ, R26.H0_H0 ;  /* 0x2000001aff287230 */ /* 0x000fe40000004100 */
[----:B------:R-:W-:Y:S02]  /*c7a0*/  HADD2.F32 R41, -RZ, R27.H1_H1 ;  /* 0x3000001bff297230 */ /* 0x000fe40000004100 */
[----:B------:R-:W-:-:S02]  /*c7b0*/  HADD2.F32 R44, -RZ, R29.H1_H1 ;  /* 0x3000001dff2c7230 */ /* 0x000fc40000004100 */
[--C-:B0-----:R-:W-:Y:S02]  /*c7c0*/  HADD2.F32 R31, -RZ, R4.reuse.H0_H0 ;  /* 0x20000004ff1f7230 */ /* 0x101fe40000004100 */
[----:B------:R-:W-:Y:S02]  /*c7d0*/  HADD2.F32 R4, -RZ, R4.H1_H1 ;  /* 0x30000004ff047230 */ /* 0x000fe40000004100 */
[--C-:B------:R-:W-:Y:S02]  /*c7e0*/  HADD2.F32 R32, -RZ, R5.reuse.H0_H0 ;  /* 0x20000005ff207230 */ /* 0x100fe40000004100 */
[----:B------:R-:W-:Y:S02]  /*c7f0*/  HADD2.F32 R5, -RZ, R5.H1_H1 ;  /* 0x30000005ff057230 */ /* 0x000fe40000004100 */
[-C--:B------:R-:W-:Y:S01]  /*c800*/  FMUL.FTZ R36, R39, R4.reuse ;  /* 0x0000000427247220 */ /* 0x080fe20000410000 */
[----:B------:R-:W-:Y:S01]  /*c810*/  FMUL.FTZ R38, R37, R4 ;  /* 0x0000000425267220 */ /* 0x000fe20000410000 */
[----:B------:R-:W-:-:S02]  /*c820*/  HADD2.F32 R33, -RZ, R6.H0_H0 ;  /* 0x20000006ff217230 */ /* 0x000fc40000004100 */
[----:B------:R-:W-:Y:S01]  /*c830*/  FMUL.FTZ R35, R42, R5 ;  /* 0x000000052a237220 */ /* 0x000fe20000410000 */
[----:B------:R-:W-:Y:S01]  /*c840*/  FFMA.FTZ R4, R37, R31, -R36 ;  /* 0x0000001f25047223 */ /* 0x000fe20000010824 */
[--C-:B------:R-:W-:Y:S02]  /*c850*/  HADD2.F32 R34, -RZ, R7.reuse.H0_H0 ;  /* 0x20000007ff227230 */ /* 0x100fe40000004100 */
[C---:B------:R-:W-:Y:S01]  /*c860*/  FMUL.FTZ R37, R40.reuse, R5 ;  /* 0x0000000528257220 */ /* 0x040fe20000410000 */
[----:B------:R-:W-:Y:S02]  /*c870*/  HADD2.F32 R6, -RZ, R6.H1_H1 ;  /* 0x30000006ff067230 */ /* 0x000fe40000004100 */
[----:B------:R-:W-:Y:S01]  /*c880*/  FFMA.FTZ R31, R39, R31, R38 ;  /* 0x0000001f271f7223 */ /* 0x000fe20000010026 */
[----:B------:R-:W-:Y:S02]  /*c890*/  HADD2.F32 R7, -RZ, R7.H1_H1 ;  /* 0x30000007ff077230 */ /* 0x000fe40000004100 */
[----:B------:R-:W-:Y:S01]  /*c8a0*/  FFMA.FTZ R5, R40, R32, -R35 ;  /* 0x0000002028057223 */ /* 0x000fe20000010823 */
[----:B------:R-:W-:-:S02]  /*c8b0*/  HADD2.F32 R39, -RZ, R25.H1_H1 ;  /* 0x30000019ff277230 */ /* 0x000fc40000004100 */
[----:B------:R-:W-:Y:S01]  /*c8c0*/  FFMA.FTZ R32, R42, R32, R37 ;  /* 0x000000202a207223 */ /* 0x000fe20000010025 */
[----:B------:R-:W-:Y:S02]  /*c8d0*/  HADD2.F32 R40, -RZ, R26.H1_H1 ;  /* 0x3000001aff287230 */ /* 0x000fe40000004100 */
[-C--:B------:R-:W-:Y:S01]  /*c8e0*/  FMUL.FTZ R36, R41, R6.reuse ;  /* 0x0000000629247220 */ /* 0x080fe20000410000 */
[-C--:B------:R-:W-:Y:S01]  /*c8f0*/  FMUL.FTZ R35, R44, R7.reuse ;  /* 0x000000072c237220 */ /* 0x080fe20000410000 */
[----:B------:R-:W-:Y:S01]  /*c900*/  FMUL.FTZ R38, R39, R6 ;  /* 0x0000000627267220 */ /* 0x000fe20000410000 */
[----:B------:R-:W-:Y:S01]  /*c910*/  F2FP.F16.F32.PACK_AB R4, R31, R4 ;  /* 0x000000041f04723e */ /* 0x000fe200000000ff */
[C---:B------:R-:W-:Y:S01]  /*c920*/  FMUL.FTZ R37, R40.reuse, R7 ;  /* 0x0000000728257220 */ /* 0x040fe20000410000 */
[-C--:B------:R-:W-:Y:S01]  /*c930*/  FFMA.FTZ R6, R39, R33.reuse, -R36 ;  /* 0x0000002127067223 */ /* 0x080fe20000010824 */
[-C--:B------:R-:W-:Y:S01]  /*c940*/  FFMA.FTZ R7, R40, R34.reuse, -R35 ;  /* 0x0000002228077223 */ /* 0x080fe20000010823 */
[----:B------:R-:W-:Y:S01]  /*c950*/  FFMA.FTZ R33, R41, R33, R38 ;  /* 0x0000002129217223 */ /* 0x000fe20000010026 */
[----:B------:R-:W-:Y:S01]  /*c960*/  FFMA.FTZ R34, R44, R34, R37 ;  /* 0x000000222c227223 */ /* 0x000fe20000010025 */
[----:B------:R-:W-:-:S03]  /*c970*/  F2FP.F16.F32.PACK_AB R5, R32, R5 ;  /* 0x000000052005723e */ /* 0x000fc600000000ff */
[----:B------:R-:W-:Y:S02]  /*c980*/  F2FP.F16.F32.PACK_AB R6, R33, R6 ;  /* 0x000000062106723e */ /* 0x000fe400000000ff */
[----:B------:R-:W-:-:S05]  /*c990*/  F2FP.F16.F32.PACK_AB R7, R34, R7 ;  /* 0x000000072207723e */ /* 0x000fca00000000ff */
[----:B------:R0:W-:Y:S02]  /*c9a0*/  STS.128 [R30+0x1000], R4 ;  /* 0x001000041e007388 */ /* 0x0001e40000000c00 */
.L_x_590:
[----:B------:R-:W-:Y:S05]  /*c9b0*/  BSYNC B2 ;  /* 0x0000000000027941 */ /* 0x000fea0003800000 */
.L_x_589:
[----:B------:R-:W-:Y:S04]  /*c9c0*/  BSSY B2, `(.L_x_591) ;  /* 0x0000028000027945 */ /* 0x000fe80003800000 */
[----:B------:R-:W-:Y:S05]  /*c9d0*/  @P1 BRA `(.L_x_592) ;  /* 0x0000000000981947 */ /* 0x000fea0003800000 */
[----:B0-----:R-:W0:Y:S01]  /*c9e0*/  LDS.128 R4, [R30+0x5000] ;  /* 0x005000001e047984 */ /* 0x001e220000000c00 */
        /* <DEDUP_REMOVED lines=37> */
.L_x_592:
[----:B------:R-:W-:Y:S05]  /*cc40*/  BSYNC B2 ;  /* 0x0000000000027941 */ /* 0x000fea0003800000 */
.L_x_591:
[----:B------:R-:W-:Y:S04]  /*cc50*/  BSSY B2, `(.L_x_593) ;  /* 0x0000028000027945 */ /* 0x000fe80003800000 */
[----:B------:R-:W-:Y:S05]  /*cc60*/  @P2 BRA `(.L_x_594) ;  /* 0x0000000000982947 */ /* 0x000fea0003800000 */
[----:B01----:R-:W0:Y:S01]  /*cc70*/  LDS.128 R4, [R30+0x9000] ;  /* 0x009000001e047984 */ /* 0x003e220000000c00 */
        /* <DEDUP_REMOVED lines=37> */
.L_x_594:
[----:B------:R-:W-:Y:S05]  /*ced0*/  BSYNC B2 ;  /* 0x0000000000027941 */ /* 0x000fea0003800000 */
.L_x_593:
[----:B------:R-:W-:Y:S05]  /*cee0*/  @P3 BRA `(.L_x_588) ;  /* 0x0000000000983947 */ /* 0x000fea0003800000 */
[----:B012---:R-:W0:Y:S01]  /*cef0*/  LDS.128 R4, [R30+0xd000] ;  /* 0x00d000001e047984 */ /* 0x007e220000000c00 */
        /* <DEDUP_REMOVED lines=37> */
.L_x_588:
[----:B------:R-:W-:Y:S05]  /*d150*/  BSYNC B1 ;  /* 0x0000000000017941 */ /* 0x000fea0003800000 */
.L_x_587:
[----:B01234-:R-:W-:Y:S01]  /*d160*/  VIADD R4, R219, 0x40 ;  /* 0x00000040db047836 */ /* 0x01ffe20000000000 */
[----:B------:R-:W-:Y:S04]  /*d170*/  BSSY B1, `(.L_x_595) ;  /* 0x00000aa000017945 */ /* 0x000fe80003800000 */
[----:B------:R-:W-:-:S13]  /*d180*/  ISETP.GE.AND P0, PT, R4, R0, PT ;  /* 0x000000000400720c */ /* 0x000fda0003f06270 */
[----:B------:R-:W-:Y:S05]  /*d190*/  @P0 BRA `(.L_x_596) ;  /* 0x00000008009c0947 */ /* 0x000fea0003800000 */
[----:B------:R-:W0:Y:S01]  /*d1a0*/  LDC R5, c[0x0][0x3f4] ;  /* 0x0000fd00ff057b82 */ /* 0x000e220000000800 */
        /* <DEDUP_REMOVED lines=44> */
.L_x_598:
[----:B------:R-:W-:Y:S05]  /*d470*/  BSYNC B2 ;  /* 0x0000000000027941 */ /* 0x000fea0003800000 */
.L_x_597:
        /* <DEDUP_REMOVED lines=40> */
.L_x_600:
[----:B------:R-:W-:Y:S05]  /*d700*/  BSYNC B2 ;  /* 0x0000000000027941 */ /* 0x000fea0003800000 */
.L_x_599:
        /* <DEDUP_REMOVED lines=40> */
.L_x_602:
[----:B------:R-:W-:Y:S05]  /*d990*/  BSYNC B2 ;  /* 0x0000000000027941 */ /* 0x000fea0003800000 */
.L_x_601:
        /* <DEDUP_REMOVED lines=39> */
.L_x_596:
[----:B------:R-:W-:Y:S05]  /*dc10*/  BSYNC B1 ;  /* 0x0000000000017941 */ /* 0x000fea0003800000 */
.L_x_595:
[----:B------:R-:W-:-:S13]  /*dc20*/  ISETP.GE.AND P0, PT, R21, R0, PT ;  /* 0x000000001500720c */ /* 0x000fda0003f06270 */
        /* <DEDUP_REMOVED lines=17> */
[-C--:B------:R-:W-:Y:S01]  /*dd40*/  FMUL.FTZ R33, R38, R4.reuse ;  /* 0x0000000426217220 */ /* 0x080fe20000410000 */
[C---:B------:R-:W-:Y:S01]  /*dd50*/  FMUL.FTZ R35, R36.reuse, R4 ;  /* 0x0000000424237220 */ /* 0x040fe20000410000 */
[--C-:B------:R-:W-:Y:S02]  /*dd60*/  HADD2.F32 R31, -RZ, R6.reuse.H0_H0 ;  /* 0x20000006ff1f7230 */ /* 0x100fe40000004100 */
[----:B------:R-:W-:Y:S02]  /*dd70*/  HADD2.F32 R32, -RZ, R7.H0_H0 ;  /* 0x20000007ff207230 */ /* 0x000fe40000004100 */
[-C--:B------:R-:W-:Y:S01]  /*dd80*/  FFMA.FTZ R4, R36, R0.reuse, -R33 ;  /* 0x0000000024047223 */ /* 0x080fe20000010821 */
[----:B------:R-:W-:Y:S01]  /*dd90*/  FFMA.FTZ R35, R38, R0, R35 ;  /* 0x0000000026237223 */ /* 0x000fe20000010023 */
[----:B------:R-:W-:-:S02]  /*dda0*/  HADD2.F32 R6, -RZ, R6.H1_H1 ;  /* 0x30000006ff067230 */ /* 0x000fc40000004100 */
[-C--:B------:R-:W-:Y:S01]  /*ddb0*/  FMUL.FTZ R34, R39, R5.reuse ;  /* 0x0000000527227220 */ /* 0x080fe20000410000 */
[----:B------:R-:W-:Y:S02]  /*ddc0*/  HADD2.F32 R7, -RZ, R7.H1_H1 ;  /* 0x30000007ff077230 */ /* 0x000fe40000004100 */
[C---:B------:R-:W-:Y:S01]  /*ddd0*/  FMUL.FTZ R0, R37.reuse, R5 ;  /* 0x0000000525007220 */ /* 0x040fe20000410000 */
[----:B------:R-:W-:Y:S02]  /*dde0*/  HADD2.F32 R33, -RZ, R27.H1_H1 ;  /* 0x3000001bff217230 */ /* 0x000fe40000004100 */
[-C--:B------:R-:W-:Y:S01]  /*ddf0*/  FFMA.FTZ R5, R37, R21.reuse, -R34 ;  /* 0x0000001525057223 */ /* 0x080fe20000010822 */
[----:B------:R-:W-:Y:S02]  /*de00*/  HADD2.F32 R38, -RZ, R29.H1_H1 ;  /* 0x3000001dff267230 */ /* 0x000fe40000004100 */
[----:B------:R-:W-:Y:S01]  /*de10*/  FFMA.FTZ R0, R39, R21, R0 ;  /* 0x0000001527007223 */ /* 0x000fe20000010000 */
[----:B------:R-:W-:Y:S01]  /*de20*/  HADD2.F32 R27, -RZ, R25.H1_H1 ;  /* 0x30000019ff1b7230 */ /* 0x000fe20000004100 */
[----:B------:R-:W-:Y:S01]  /*de30*/  F2FP.F16.F32.PACK_AB R4, R35, R4 ;  /* 0x000000042304723e */ /* 0x000fe200000000ff */
[----:B------:R-:W-:-:S02]  /*de40*/  HADD2.F32 R36, -RZ, R26.H1_H1 ;  /* 0x3000001aff247230 */ /* 0x000fc40000004100 */
[-C--:B------:R-:W-:Y:S01]  /*de50*/  FMUL.FTZ R26, R33, R6.reuse ;  /* 0x00000006211a7220 */ /* 0x080fe20000410000 */
[----:B------:R-:W-:Y:S01]  /*de60*/  FMUL.FTZ R21, R38, R7 ;  /* 0x0000000726157220 */ /* 0x000fe20000410000 */
[C---:B------:R-:W-:Y:S01]  /*de70*/  FMUL.FTZ R34, R27.reuse, R6 ;  /* 0x000000061b227220 */ /* 0x040fe20000410000 */
[----:B------:R-:W-:Y:S01]  /*de80*/  F2FP.F16.F32.PACK_AB R5, R0, R5 ;  /* 0x000000050005723e */ /* 0x000fe200000000ff */
[C---:B------:R-:W-:Y:S01]  /*de90*/  FMUL.FTZ R25, R36.reuse, R7 ;  /* 0x0000000724197220 */ /* 0x040fe20000410000 */
[-C--:B------:R-:W-:Y:S01]  /*dea0*/  FFMA.FTZ R6, R27, R31.reuse, -R26 ;  /* 0x0000001f1b067223 */ /* 0x080fe2000001081a */
[-C--:B------:R-:W-:Y:S01]  /*deb0*/  FFMA.FTZ R7, R36, R32.reuse, -R21 ;  /* 0x0000002024077223 */ /* 0x080fe20000010815 */
[----:B------:R-:W-:Y:S01]  /*dec0*/  FFMA.FTZ R31, R33, R31, R34 ;  /* 0x0000001f211f7223 */ /* 0x000fe20000010022 */
[----:B------:R-:W-:-:S04]  /*ded0*/  FFMA.FTZ R32, R38, R32, R25 ;  /* 0x0000002026207223 */ /* 0x000fc80000010019 */
[----:B------:R-:W-:Y:S02]  /*dee0*/  F2FP.F16.F32.PACK_AB R6, R31, R6 ;  /* 0x000000061f06723e */ /* 0x000fe400000000ff */
[----:B------:R-:W-:-:S05]  /*def0*/  F2FP.F16.F32.PACK_AB R7, R32, R7 ;  /* 0x000000072007723e */ /* 0x000fca00000000ff */
[----:B------:R0:W-:Y:S02]  /*df00*/  STS.128 [R30+0x3000], R4 ;  /* 0x003000041e007388 */ /* 0x0001e40000000c00 */
.L_x_605:
[----:B------:R-:W-:Y:S05]  /*df10*/  BSYNC B1 ;  /* 0x0000000000017941 */ /* 0x000fea0003800000 */
.L_x_604:
        /* <DEDUP_REMOVED lines=13> */
[----:B------:R-:W-:Y:S02]  /*dff0*/  HADD2.F32 R25, -RZ, R6.H0_H0 ;  /* 0x20000006ff197230 */ /* 0x000fe40000004100 */
[-C--:B------:R-:W-:Y:S01]  /*e000*/  FMUL.FTZ R32, R33, R5.reuse ;  /* 0x0000000521207220 */ /* 0x080fe20000410000 */
[-C--:B------:R-:W-:Y:S01]  /*e010*/  FFMA.FTZ R4, R34, R0.reuse, -R27 ;  /* 0x0000000022047223 */ /* 0x080fe2000001081b */
[----:B------:R-:W-:Y:S01]  /*e020*/  FFMA.FTZ R29, R36, R0, R29 ;  /* 0x00000000241d7223 */ /* 0x000fe2000001001d */
[----:B------:R-:W-:Y:S01]  /*e030*/  FMUL.FTZ R0, R31, R5 ;  /* 0x000000051f007220 */ /* 0x000fe20000410000 */
[----:B------:R-:W-:-:S02]  /*e040*/  HADD2.F32 R26, -RZ, R7.H0_H0 ;  /* 0x20000007ff1a7230 */ /* 0x000fc40000004100 */
[-C--:B------:R-:W-:Y:S01]  /*e050*/  FFMA.FTZ R5, R31, R21.reuse, -R32 ;  /* 0x000000151f057223 */ /* 0x080fe20000010820 */
[----:B------:R-:W-:Y:S02]  /*e060*/  HADD2.F32 R6, -RZ, R6.H1_H1 ;  /* 0x30000006ff067230 */ /* 0x000fe40000004100 */
[----:B------:R-:W-:Y:S01]  /*e070*/  FFMA.FTZ R0, R33, R21, R0 ;  /* 0x0000001521007223 */ /* 0x000fe20000010000 */
[----:B------:R-:W-:Y:S01]  /*e080*/  HADD2.F32 R7, -RZ, R7.H1_H1 ;  /* 0x30000007ff077230 */ /* 0x000fe20000004100 */
[----:B------:R-:W-:Y:S01]  /*e090*/  F2FP.F16.F32.PACK_AB R4, R29, R4 ;  /* 0x000000041d04723e */ /* 0x000fe200000000ff */
[----:B------:R-:W-:Y:S02]  /*e0a0*/  HADD2.F32 R31, -RZ, R20.H1_H1 ;  /* 0x30000014ff1f7230 */ /* 0x000fe40000004100 */
[----:B------:R-:W-:Y:S01]  /*e0b0*/  HADD2.F32 R32, -RZ, R24.H1_H1 ;  /* 0x30000018ff207230 */ /* 0x000fe20000004100 */
[----:B------:R-:W-:Y:S01]  /*e0c0*/  F2FP.F16.F32.PACK_AB R5, R0, R5 ;  /* 0x000000050005723e */ /* 0x000fe200000000ff */
[----:B------:R-:W-:-:S02]  /*e0d0*/  HADD2.F32 R27, -RZ, R14.H1_H1 ;  /* 0x3000000eff1b7230 */ /* 0x000fc40000004100 */
[-C--:B------:R-:W-:Y:S01]  /*e0e0*/  FMUL.FTZ R14, R31, R6.reuse ;  /* 0x000000061f0e7220 */ /* 0x080fe20000410000 */
[----:B------:R-:W-:Y:S02]  /*e0f0*/  HADD2.F32 R24, -RZ, R15.H1_H1 ;  /* 0x3000000fff187230 */ /* 0x000fe40000004100 */
[----:B------:R-:W-:Y:S01]  /*e100*/  FMUL.FTZ R15, R32, R7 ;  /* 0x00000007200f7220 */ /* 0x000fe20000410000 */
[C---:B------:R-:W-:Y:S01]  /*e110*/  FMUL.FTZ R20, R27.reuse, R6 ;  /* 0x000000061b147220 */ /* 0x040fe20000410000 */
[----:B------:R-:W-:Y:S01]  /*e120*/  FFMA.FTZ R6, R27, R25, -R14 ;  /* 0x000000191b067223 */ /* 0x000fe2000001080e */
[C---:B------:R-:W-:Y:S01]  /*e130*/  FMUL.FTZ R21, R24.reuse, R7 ;  /* 0x0000000718157220 */ /* 0x040fe20000410000 */
[-C--:B------:R-:W-:Y:S01]  /*e140*/  FFMA.FTZ R7, R24, R26.reuse, -R15 ;  /* 0x0000001a18077223 */ /* 0x080fe2000001080f */
[----:B------:R-:W-:Y:S02]  /*e150*/  FFMA.FTZ R25, R31, R25, R20 ;  /* 0x000000191f197223 */ /* 0x000fe40000010014 */
[----:B------:R-:W-:-:S03]  /*e160*/  FFMA.FTZ R26, R32, R26, R21 ;  /* 0x0000001a201a7223 */ /* 0x000fc60000010015 */
[----:B------:R-:W-:Y:S02]  /*e170*/  F2FP.F16.F32.PACK_AB R6, R25, R6 ;  /* 0x000000061906723e */ /* 0x000fe400000000ff */
[----:B------:R-:W-:-:S05]  /*e180*/  F2FP.F16.F32.PACK_AB R7, R26, R7 ;  /* 0x000000071a07723e */ /* 0x000fca00000000ff */
[----:B------:R1:W-:Y:S02]  /*e190*/  STS.128 [R30+0x7000], R4 ;  /* 0x007000041e007388 */ /* 0x0003e40000000c00 */
.L_x_607:
[----:B------:R-:W-:Y:S05]  /*e1a0*/  BSYNC B1 ;  /* 0x0000000000017941 */ /* 0x000fea0003800000 */
.L_x_606:
        /* <DEDUP_REMOVED lines=16> */
[-C--:B------:R-:W-:Y:S01]  /*e2b0*/  FMUL.FTZ R27, R34, R5.reuse ;  /* 0x00000005221b7220 */ /* 0x080fe20000410000 */
[----:B------:R-:W-:Y:S01]  /*e2c0*/  FFMA.FTZ R4, R24, R0, -R21 ;  /* 0x0000000018047223 */ /* 0x000fe20000010815 */
[C---:B------:R-:W-:Y:S01]  /*e2d0*/  FMUL.FTZ R21, R26.reuse, R5 ;  /* 0x000000051a157220 */ /* 0x040fe20000410000 */
[--C-:B------:R-:W-:Y:S02]  /*e2e0*/  HADD2.F32 R20, -RZ, R7.reuse.H0_H0 ;  /* 0x20000007ff147230 */ /* 0x100fe40000004100 */
[----:B------:R-:W-:Y:S01]  /*e2f0*/  FFMA.FTZ R5, R26, R14, -R27 ;  /* 0x0000000e1a057223 */ /* 0x000fe2000001081b */
[----:B------:R-:W-:Y:S02]  /*e300*/  HADD2.F32 R6, -RZ, R6.H1_H1 ;  /* 0x30000006ff067230 */ /* 0x000fe40000004100 */
[----:B------:R-:W-:Y:S01]  /*e310*/  FFMA.FTZ R25, R32, R0, R25 ;  /* 0x0000000020197223 */ /* 0x000fe20000010019 */
[----:B------:R-:W-:Y:S02]  /*e320*/  HADD2.F32 R7, -RZ, R7.H1_H1 ;  /* 0x30000007ff077230 */ /* 0x000fe40000004100 */
[----:B------:R-:W-:Y:S01]  /*e330*/  FFMA.FTZ R14, R34, R14, R21 ;  /* 0x0000000e220e7223 */ /* 0x000fe20000010015 */
[----:B------:R-:W-:-:S02]  /*e340*/  HADD2.F32 R27, -RZ, R10.H1_H1 ;  /* 0x3000000aff1b7230 */ /* 0x000fc40000004100 */
[----:B------:R-:W-:Y:S01]  /*e350*/  FMUL.FTZ R0, R29, R6 ;  /* 0x000000061d007220 */ /* 0x000fe20000410000 */
[----:B------:R-:W-:Y:S02]  /*e360*/  HADD2.F32 R10, -RZ, R11.H1_H1 ;  /* 0x3000000bff0a7230 */ /* 0x000fe40000004100 */
[----:B------:R-:W-:Y:S01]  /*e370*/  FMUL.FTZ R11, R12, R7 ;  /* 0x000000070c0b7220 */ /* 0x000fe20000410000 */
[----:B------:R-:W-:Y:S01]  /*e380*/  F2FP.F16.F32.PACK_AB R4, R25, R4 ;  /* 0x000000041904723e */ /* 0x000fe200000000ff */
[C---:B------:R-:W-:Y:S01]  /*e390*/  FMUL.FTZ R6, R27.reuse, R6 ;  /* 0x000000061b067220 */ /* 0x040fe20000410000 */
[----:B------:R-:W-:Y:S01]  /*e3a0*/  FFMA.FTZ R0, R27, R15, -R0 ;  /* 0x0000000f1b007223 */ /* 0x000fe20000010800 */
[C---:B------:R-:W-:Y:S01]  /*e3b0*/  FMUL.FTZ R13, R10.reuse, R7 ;  /* 0x000000070a0d7220 */ /* 0x040fe20000410000 */
[-C--:B------:R-:W-:Y:S01]  /*e3c0*/  FFMA.FTZ R7, R10, R20.reuse, -R11 ;  /* 0x000000140a077223 */ /* 0x080fe2000001080b */
[----:B------:R-:W-:Y:S01]  /*e3d0*/  FFMA.FTZ R15, R29, R15, R6 ;  /* 0x0000000f1d0f7223 */ /* 0x000fe20000010006 */
[----:B------:R-:W-:Y:S01]  /*e3e0*/  F2FP.F16.F32.PACK_AB R5, R14, R5 ;  /* 0x000000050e05723e */ /* 0x000fe200000000ff */
[----:B------:R-:W-:-:S03]  /*e3f0*/  FFMA.FTZ R20, R12, R20, R13 ;  /* 0x000000140c147223 */ /* 0x000fc6000001000d */
[----:B------:R-:W-:Y:S02]  /*e400*/  F2FP.F16.F32.PACK_AB R6, R15, R0 ;  /* 0x000000000f06723e */ /* 0x000fe400000000ff */
[----:B------:R-:W-:-:S05]  /*e410*/  F2FP.F16.F32.PACK_AB R7, R20, R7 ;  /* 0x000000071407723e */ /* 0x000fca00000000ff */
[----:B------:R2:W-:Y:S02]  /*e420*/  STS.128 [R30+0xb000], R4 ;  /* 0x00b000041e007388 */ /* 0x0005e40000000c00 */
.L_x_609:
[----:B------:R-:W-:Y:S05]  /*e430*/  BSYNC B1 ;  /* 0x0000000000017941 */ /* 0x000fea0003800000 */
.L_x_608:
        /* <DEDUP_REMOVED lines=38> */
[----:B------:R4:W-:Y:S01]  /*e6a0*/  STS.128 [R30+0xf000], R4 ;  /* 0x00f000041e007388 */ /* 0x0009e20000000c00 */
[----:B------:R-:W-:Y:S05]  /*e6b0*/  BRA `(.L_x_603) ;  /* 0x0000003800487947 */ /* 0x000fea0003800000 */
.L_x_573:
[----:B------:R-:W-:-:S03]  /*e6c0*/  UMOV UR4, 0xffffffff ;  /* 0xffffffff00047882 */ /* 0x000fc60000000000 */
[----:B------:R-:W-:Y:S05]  /*e6d0*/  BRA.DIV UR4, `(.L_x_610) ;  /* 0x0000019604887947 */ /* 0x000fea000b800000 */
[----:B------:R0:W1:Y:S04]  /*e6e0*/  SHFL.IDX PT, R0, R24, RZ, 0x181f ;  /* 0x00181fff18007589 */ /* 0x00006800000e0000 */
[----:B------:R-:W2:Y:S04]  /*e6f0*/  SHFL.IDX PT, R2, R2, RZ, 0x181f ;  /* 0x00181fff02027589 */ /* 0x000ea800000e0000 */
[----:B------:R0:W3:Y:S04]  /*e700*/  SHFL.IDX PT, R3, R26, RZ, 0x181f ;  /* 0x00181fff1a037589 */ /* 0x0000e800000e0000 */
[----:B------:R0:W4:Y:S02]  /*e710*/  SHFL.IDX PT, R20, R25, RZ, 0x181f ;  /* 0x00181fff19147589 */ /* 0x00012400000e0000 */
.L_x_857:
        /* <DEDUP_REMOVED lines=9> */
[----:B------:R-:W-:-:S02]  /*e7b0*/  CS2R R4, SRZ ;  /* 0x0000000000047805 */ /* 0x000fc4000001ff00 */
[----:B------:R-:W-:Y:S02]  /*e7c0*/  CS2R R12, SRZ ;  /* 0x00000000000c7805 */ /* 0x000fe4000001ff00 */
[----:B0-----:R-:W-:Y:S02]  /*e7d0*/  CS2R R26, SRZ ;  /* 0x00000000001a7805 */ /* 0x001fe4000001ff00 */
[----:B------:R-:W-:-:S05]  /*e7e0*/  CS2R R24, SRZ ;  /* 0x0000000000187805 */ /* 0x000fca000001ff00 */
[----:B------:R-:W-:Y:S05]  /*e7f0*/  @P0 BRA `(.L_x_612) ;  /* 0x0000000000600947 */ /* 0x000fea0003800000 */
[----:B------:R-:W-:Y:S01]  /*e800*/  ULDC UR4, c[0x0][0x3f4] ;  /* 0x0000fd0000047ab9 */ /* 0x000fe20000000800 */
[----:B------:R-:W-:Y:S01]  /*e810*/  ULDC.64 UR6, c[0x0][0x208] ;  /* 0x0000820000067ab9 */ /* 0x000fe20000000a00 */
[----:B------:R-:W-:Y:S02]  /*e820*/  ISETP.GE.AND P4, PT, R16, UR4, PT ;  /* 0x0000000410007c0c */ /* 0x000fe4000bf86270 */
[----:B------:R-:W-:-:S11]  /*e830*/  ISETP.GE.AND P5, PT, R213, UR4, PT ;  /* 0x00000004d5007c0c */ /* 0x000fd6000bfa6270 */
[C---:B------:R-:W-:Y:S01]  /*e840*/  @!P4 IMAD.SHL.U32 R35, R16.reuse, 0x2, RZ ;  /* 0x000000021023c824 */ /* 0x040fe200078e00ff */
[----:B------:R-:W-:Y:S02]  /*e850*/  @!P4 SHF.L.U64.HI R6, R16, 0x1, R17 ;  /* 0x000000011006c819 */ /* 0x000fe40000010211 */
[----:B------:R-:W-:Y:S02]  /*e860*/  @!P5 SHF.L.U32 R5, R23, 0x1, RZ ;  /* 0x000000011705d819 */ /* 0x000fe400000006ff */
[-C--:B--2---:R-:W-:Y:S02]  /*e870*/  @!P4 IADD3 R32, P0, R2, R35.reuse, RZ ;  /* 0x000000230220c210 */ /* 0x084fe40007f1e0ff */
[----:B----4-:R-:W-:Y:S02]  /*e880*/  @!P4 IADD3 R34, P1, R20, R35, RZ ;  /* 0x000000231422c210 */ /* 0x010fe40007f3e0ff */
[-C--:B------:R-:W-:Y:S01]  /*e890*/  @!P5 IADD3 R36, P2, R2, R5.reuse, RZ ;  /* 0x000000050224d210 */ /* 0x080fe20007f5e0ff */
[--C-:B-1----:R-:W-:Y:S01]  /*e8a0*/  @!P4 IMAD.X R33, R0, 0x1, R6.reuse, P0 ;  /* 0x000000010021c824 */ /* 0x102fe200000e0606 */
[----:B------:R-:W-:Y:S01]  /*e8b0*/  @!P5 IADD3 R2, P3, R20, R5, RZ ;  /* 0x000000051402d210 */ /* 0x000fe20007f7e0ff */
[----:B---3--:R-:W-:Y:S01]  /*e8c0*/  @!P4 IMAD.X R35, R3, 0x1, R6, P1 ;  /* 0x000000010323c824 */ /* 0x008fe200008e0606 */
[----:B------:R-:W-:-:S02]  /*e8d0*/  @!P5 SHF.L.U64.HI R4, R23, 0x1, R216 ;  /* 0x000000011704d819 */ /* 0x000fc400000102d8 */
[----:B------:R-:W-:Y:S02]  /*e8e0*/  CS2R R6, SRZ ;  /* 0x0000000000067805 */ /* 0x000fe4000001ff00 */
[----:B------:R-:W-:Y:S02]  /*e8f0*/  CS2R R14, SRZ ;  /* 0x00000000000e7805 */ /* 0x000fe4000001ff00 */
[----:B------:R-:W-:Y:S02]  /*e900*/  CS2R R12, SRZ ;  /* 0x00000000000c7805 */ /* 0x000fe4000001ff00 */
[----:B------:R-:W-:Y:S01]  /*e910*/  @!P5 IADD3.X R37, R0, R4, RZ, P2, !PT ;  /* 0x000000040025d210 */ /* 0x000fe200017fe4ff */
[----:B------:R-:W-:Y:S01]  /*e920*/  @!P5 IMAD.X R3, R3, 0x1, R4, P3 ;  /* 0x000000010303d824 */ /* 0x000fe200018e0604 */
[----:B------:R-:W-:Y:S01]  /*e930*/  CS2R R4, SRZ ;  /* 0x0000000000047805 */ /* 0x000fe2000001ff00 */
[----:B------:R0:W5:Y:S04]  /*e940*/  @!P4 LD.E.128 R8, desc[UR6][R32.64] ;  /* 0x000000062008c980 */ /* 0x000168000c101d00 */
[----:B------:R0:W5:Y:S04]  /*e950*/  @!P4 LD.E.128 R24, desc[UR6][R34.64] ;  /* 0x000000062218c980 */ /* 0x000168000c101d00 */
[----:B------:R0:W5:Y:S04]  /*e960*/  @!P5 LD.E.128 R4, desc[UR6][R36.64] ;  /* 0x000000062404d980 */ /* 0x000168000c101d00 */
[----:B------:R0:W5:Y:S02]  /*e970*/  @!P5 LD.E.128 R12, desc[UR6][R2.64] ;  /* 0x00000006020cd980 */ /* 0x000164000c101d00 */
.L_x_612:
[----:B------:R-:W-:Y:S05]  /*e980*/  BSYNC B1 ;  /* 0x0000000000017941 */ /* 0x000fea0003800000 */
.L_x_611:
[----:B0--3--:R-:W1:Y:S01]  /*e990*/  LDL R3, [R1+0x74] ;  /* 0x0000740001037983 */ /* 0x009e620000100800 */
[----:B-----5:R-:W-:Y:S01]  /*e9a0*/  IMAD.MOV.U32 R29, RZ, RZ, R8 ;  /* 0x000000ffff1d7224 */ /* 0x020fe200078e0008 */
[----:B------:R-:W-:Y:S01]  /*e9b0*/  SHF.R.U64 R34, R8, 0x10, R9 ;  /* 0x0000001008227819 */ /* 0x000fe20000001209 */
[----:B------:R-:W-:Y:S01]  /*e9c0*/  IMAD.MOV.U32 R33, RZ, RZ, R10 ;  /* 0x000000ffff217224 */ /* 0x000fe200078e000a */
[----:B------:R-:W-:Y:S01]  /*e9d0*/  MOV R32, R9 ;  /* 0x0000000900207202 */ /* 0x000fe20000000f00 */
[----:B----4-:R-:W-:Y:S01]  /*e9e0*/  IMAD.MOV.U32 R20, RZ, RZ, R11 ;  /* 0x000000ffff147224 */ /* 0x010fe200078e000b */
[----:B------:R-:W-:Y:S01]  /*e9f0*/  MOV R8, R4 ;  /* 0x0000000400087202 */ /* 0x000fe20000000f00 */
[----:B--2---:R-:W-:Y:S01]  /*ea00*/  IMAD.MOV.U32 R2, RZ, RZ, R6 ;  /* 0x000000ffff027224 */ /* 0x004fe200078e0006 */
[----:B------:R-:W-:Y:S01]  /*ea10*/  SHF.R.U64 R40, R4, 0x10, R5 ;  /* 0x0000001004287819 */ /* 0x000fe20000001205 */
[----:B------:R-:W-:Y:S01]  /*ea20*/  IMAD.MOV.U32 R35, RZ, RZ, R24 ;  /* 0x000000ffff237224 */ /* 0x000fe200078e0018 */
[----:B------:R-:W-:Y:S01]  /*ea30*/  SHF.R.U32.HI R36, RZ, 0x10, R9 ;  /* 0x00000010ff247819 */ /* 0x000fe20000011609 */
[----:B------:R-:W-:Y:S01]  /*ea40*/  IMAD.MOV.U32 R9, RZ, RZ, R5 ;  /* 0x000000ffff097224 */ /* 0x000fe200078e0005 */
[----:B------:R-:W-:Y:S01]  /*ea50*/  SHF.R.U64 R38, R10, 0x10, R11 ;  /* 0x000000100a267819 */ /* 0x000fe2000000120b */
[----:B------:R-:W-:Y:S01]  /*ea60*/  IMAD.MOV.U32 R10, RZ, RZ, R25 ;  /* 0x000000ffff0a7224 */ /* 0x000fe200078e0019 */
[----:B------:R-:W-:Y:S01]  /*ea70*/  MOV R4, R7 ;  /* 0x0000000700047202 */ /* 0x000fe20000000f00 */
[----:B------:R-:W-:Y:S01]  /*ea80*/  BSSY B1, `(.L_x_613) ;  /* 0x000002d000017945 */ /* 0x000fe20003800000 */
[----:B------:R-:W-:Y:S01]  /*ea90*/  SHF.R.U64 R42, R6, 0x10, R7 ;  /* 0x00000010062a7819 */ /* 0x000fe20000001207 */
[----:B------:R-:W-:Y:S01]  /*eaa0*/  IMAD.MOV.U32 R6, RZ, RZ, R13 ;  /* 0x000000ffff067224 */ /* 0x000fe200078e000d */
[----:B------:R-:W-:Y:S01]  /*eab0*/  SHF.R.U32.HI R43, RZ, 0x10, R7 ;  /* 0x00000010ff2b7819 */ /* 0x000fe20000011607 */
[----:B------:R-:W-:Y:S01]  /*eac0*/  IMAD.MOV.U32 R7, RZ, RZ, R27 ;  /* 0x000000ffff077224 */ /* 0x000fe200078e001b */
[----:B------:R-:W-:-:S02]  /*ead0*/  SHF.R.U32.HI R11, RZ, 0x10, R11 ;  /* 0x00000010ff0b7819 */ /* 0x000fc4000001160b */
[----:B------:R-:W-:Y:S02]  /*eae0*/  SHF.R.U64 R44, R24, 0x10, R25 ;  /* 0x00000010182c7819 */ /* 0x000fe40000001219 */
[----:B------:R-:W-:Y:S02]  /*eaf0*/  MOV R37, R26 ;  /* 0x0000001a00257202 */ /* 0x000fe40000000f00 */
[----:B------:R-:W-:Y:S01]  /*eb00*/  SHF.R.U64 R45, R26, 0x10, R27 ;  /* 0x000000101a2d7819 */ /* 0x000fe2000000121b */
[----:B------:R-:W-:Y:S01]  /*eb10*/  IMAD.MOV.U32 R26, RZ, RZ, R14 ;  /* 0x000000ffff1a7224 */ /* 0x000fe200078e000e */
[----:B------:R-:W-:Y:S02]  /*eb20*/  SHF.R.U32.HI R41, RZ, 0x10, R5 ;  /* 0x00000010ff297819 */ /* 0x000fe40000011605 */
[----:B------:R-:W-:Y:S02]  /*eb30*/  SHF.R.U32.HI R25, RZ, 0x10, R25 ;  /* 0x00000010ff197819 */ /* 0x000fe40000011619 */
[----:B------:R-:W-:-:S02]  /*eb40*/  SHF.R.U32.HI R27, RZ, 0x10, R27 ;  /* 0x00000010ff1b7819 */ /* 0x000fc4000001161b */
[----:B------:R-:W-:Y:S02]  /*eb50*/  MOV R24, R12 ;  /* 0x0000000c00187202 */ /* 0x000fe40000000f00 */
[--C-:B------:R-:W-:Y:S02]  /*eb60*/  SHF.R.U64 R46, R12, 0x10, R13.reuse ;  /* 0x000000100c2e7819 */ /* 0x100fe4000000120d */
[----:B------:R-:W-:Y:S02]  /*eb70*/  SHF.R.U32.HI R47, RZ, 0x10, R13 ;  /* 0x00000010ff2f7819 */ /* 0x000fe4000001160d */
[----:B------:R-:W-:Y:S02]  /*eb80*/  MOV R5, R15 ;  /* 0x0000000f00057202 */ /* 0x000fe40000000f00 */
[----:B------:R-:W-:Y:S02]  /*eb90*/  SHF.R.U64 R48, R14, 0x10, R15 ;  /* 0x000000100e307819 */ /* 0x000fe4000000120f */
[----:B------:R-:W-:-:S02]  /*eba0*/  PRMT R29, R29, 0x5410, R32 ;  /* 0x000054101d1d7816 */ /* 0x000fc40000000020 */
[----:B------:R-:W-:Y:S02]  /*ebb0*/  VIMNMX R12, R39, 0x80, PT ;  /* 0x00000080270c7848 */ /* 0x000fe40003fe0100 */
[----:B------:R-:W-:Y:S02]  /*ebc0*/  PRMT R32, R34, 0x5410, R36 ;  /* 0x0000541022207816 */ /* 0x000fe40000000024 */
[----:B------:R-:W-:Y:S02]  /*ebd0*/  SHF.R.U32.HI R49, RZ, 0x10, R15 ;  /* 0x00000010ff317819 */ /* 0x000fe4000001160f */
[----:B------:R-:W-:Y:S02]  /*ebe0*/  PRMT R34, R38, 0x5410, R11 ;  /* 0x0000541026227816 */ /* 0x000fe4000000000b */
        /* <DEDUP_REMOVED lines=10> */
[----:B------:R-:W-:Y:S02]  /*ec90*/  PRMT R25, R46, 0x5410, R47 ;  /* 0x000054102e197816 */ /* 0x000fe4000000002f */
[----:B------:R-:W-:Y:S02]  /*eca0*/  ISETP.GE.AND P1, PT, R219, R12, PT ;  /* 0x0000000cdb00720c */ /* 0x000fe40003f26270 */
[----:B------:R-:W-:Y:S02]  /*ecb0*/  PRMT R26, R26, 0x5410, R5 ;  /* 0x000054101a1a7816 */ /* 0x000fe40000000005 */
[----:B------:R-:W-:-:S02]  /*ecc0*/  PRMT R27, R48, 0x7610, R27 ;  /* 0x00007610301b7816 */ /* 0x000fc4000000001b */
[----:B-1----:R-:W-:-:S04]  /*ecd0*/  LEA.HI R0, R3, R3, RZ, 0x1 ;  /* 0x0000000303007211 */ /* 0x002fc800078f08ff */
[----:B------:R-:W-:-:S05]  /*ece0*/  LOP3.LUT R0, R0, 0xfffffffe, RZ, 0xc0, !PT ;  /* 0xfffffffe00007812 */ /* 0x000fca00078ec0ff */
[----:B------:R-:W-:-:S05]  /*ecf0*/  IMAD.IADD R0, R3, 0x1, -R0 ;  /* 0x0000000103007824 */ /* 0x000fca00078e0a00 */
[----:B------:R-:W-:Y:S02]  /*ed00*/  SHF.L.U32 R3, R0, 0x1f, RZ ;  /* 0x0000001f00037819 */ /* 0x000fe400000006ff */
[----:B------:R-:W-:Y:S02]  /*ed10*/  SHF.R.S32.HI R0, RZ, 0x1f, R213 ;  /* 0x0000001fff007819 */ /* 0x000fe400000114d5 */
[----:B------:R-:W0:Y:S02]  /*ed20*/  SYNCS.PHASECHK.TRANS64.TRYWAIT P0, [R22+URZ+0x38800], R3 ;  /* 0x03880003160075a7 */ /* 0x000e24000800017f */
[----:B------:R-:W-:Y:S01]  /*ed30*/  LEA.HI R2, R0, R213, RZ, 0x3 ;  /* 0x000000d500027211 */ /* 0x000fe200078f18ff */
[----:B0-----:R-:W-:Y:S06]  /*ed40*/  @!P0 BRA `(.L_x_614) ;  /* 0x0000019000608947 */ /* 0x001fec0003800000 */
.L_x_858:
[----:B------:R-:W-:Y:S05]  /*ed50*/  BSYNC B1 ;  /* 0x0000000000017941 */ /* 0x000fea0003800000 */
.L_x_613:
[----:B------:R-:W-:Y:S01]  /*ed60*/  BSSY B1, `(.L_x_615) ;  /* 0x00000c2000017945 */ /* 0x000fe20003800000 */
[----:B------:R-:W-:Y:S02]  /*ed70*/  PRMT R27, R27, 0x5410, R49 ;  /* 0x000054101b1b7816 */ /* 0x000fe40000000031 */
[----:B0-----:R-:W-:Y:S01]  /*ed80*/  SHF.R.S32.HI R3, RZ, 0x3, R2 ;  /* 0x00000003ff037819 */ /* 0x001fe20000011402 */
[----:B------:R-:W-:Y:S06]  /*ed90*/  @P1 BRA `(.L_x_616) ;  /* 0x0000000800f81947 */ /* 0x000fec0003800000 */
[----:B------:R-:W0:Y:S01]  /*eda0*/  LDC R56, c[0x0][0x3f4] ;  /* 0x0000fd00ff387b82 */ /* 0x000e220000000800 */
[----:B------:R-:W-:Y:S01]  /*edb0*/  BSSY B2, `(.L_x_617) ;  /* 0x000005c000027945 */ /* 0x000fe20003800000 */
[----:B------:R-:W-:Y:S02]  /*edc0*/  SHF.R.U32.HI R58, RZ, 0x3, R225 ;  /* 0x00000003ff3a7819 */ /* 0x000fe400000116e1 */
[-C--:B0-----:R-:W-:Y:S02]  /*edd0*/  ISETP.GE.AND P0, PT, R16, R56.reuse, PT ;  /* 0x000000381000720c */ /* 0x081fe40003f06270 */
[----:B------:R-:W-:-:S11]  /*ede0*/  ISETP.GE.AND P1, PT, R213, R56, PT ;  /* 0x00000038d500720c */ /* 0x000fd60003f26270 */
[----:B------:R-:W-:Y:S05]  /*edf0*/  @P0 BRA `(.L_x_618) ;  /* 0x00000004005c0947 */ /* 0x000fea0003800000 */
[----:B------:R-:W2:Y:S01]  /*ee00*/  LDL R4, [R1+0x68] ;  /* 0x0000680001047983 */ /* 0x000ea20000100800 */
[----:B------:R-:W-:Y:S02]  /*ee10*/  HADD2.F32 R51, -RZ, R35.H0_H0 ;  /* 0x20000023ff337230 */ /* 0x000fe40000004100 */
[----:B------:R-:W-:Y:S02]  /*ee20*/  HADD2.F32 R49, -RZ, R29.H0_H0 ;  /* 0x2000001dff317230 */ /* 0x000fe40000004100 */
[----:B------:R-:W-:Y:S01]  /*ee30*/  HADD2.F32 R53, -RZ, R36.H0_H0 ;  /* 0x20000024ff357230 */ /* 0x000fe20000004100 */
[----:B--2---:R-:W-:-:S04]  /*ee40*/  LEA.HI R4, R56, R4, RZ, 0x1d ;  /* 0x0000000438047211 */ /* 0x004fc800078fe8ff */
[----:B------:R-:W-:Y:S01]  /*ee50*/  SHF.R.S32.HI R5, RZ, 0x1f, R4 ;  /* 0x0000001fff057819 */ /* 0x000fe20000011404 */
[----:B------:R-:W-:-:S03]  /*ee60*/  IMAD.SHL.U32 R6, R4, 0x8, RZ ;  /* 0x0000000804067824 */ /* 0x000fc600078e00ff */
[----:B------:R-:W-:Y:S02]  /*ee70*/  LEA.HI R5, R5, R4, RZ, 0x3 ;  /* 0x0000000405057211 */ /* 0x000fe400078f18ff */
[----:B------:R-:W-:-:S03]  /*ee80*/  LOP3.LUT R6, R225, 0x38, R6, 0xf8, !PT ;  /* 0x00000038e1067812 */ /* 0x000fc600078ef806 */
[----:B------:R-:W-:Y:S01]  /*ee90*/  IMAD.SHL.U32 R5, R5, 0x400, RZ ;  /* 0x0000040005057824 */ /* 0x000fe200078e00ff */
[----:B------:R-:W-:-:S04]  /*eea0*/  LOP3.LUT R9, R6, R58, RZ, 0x3c, !PT ;  /* 0x0000003a06097212 */ /* 0x000fc800078e3cff */
[----:B------:R-:W-:Y:S02]  /*eeb0*/  LOP3.LUT R8, R5, 0x7fffe000, RZ, 0xc0, !PT ;  /* 0x7fffe00005087812 */ /* 0x000fe400078ec0ff */
[----:B------:R-:W0:Y:S02]  /*eec0*/  LDS.128 R4, [R30] ;  /* 0x000000001e047984 */ /* 0x000e240000000c00 */
[----:B------:R-:W-:-:S04]  /*eed0*/  IADD3 R9, R9, R8, R229 ;  /* 0x0000000809097210 */ /* 0x000fc80007ffe0e5 */
[----:B------:R-:W-:-:S05]  /*eee0*/  LEA R39, R9, R22, 0x1 ;  /* 0x0000001609277211 */ /* 0x000fca00078e08ff */
[----:B------:R-:W1:Y:S01]  /*eef0*/  LDS.128 R8, [R39+0x14400] ;  /* 0x0144000027087984 */ /* 0x000e620000000c00 */
[--C-:B0-----:R-:W-:Y:S02]  /*ef00*/  HADD2.F32 R40, -RZ, R4.reuse.H0_H0 ;  /* 0x20000004ff287230 */ /* 0x101fe40000004100 */
[----:B------:R-:W-:Y:S02]  /*ef10*/  HADD2.F32 R4, -RZ, R4.H1_H1 ;  /* 0x30000004ff047230 */ /* 0x000fe40000004100 */
[--C-:B------:R-:W-:Y:S02]  /*ef20*/  HADD2.F32 R41, -RZ, R5.reuse.H0_H0 ;  /* 0x20000005ff297230 */ /* 0x100fe40000004100 */
[----:B------:R-:W-:Y:S02]  /*ef30*/  HADD2.F32 R5, -RZ, R5.H1_H1 ;  /* 0x30000005ff057230 */ /* 0x000fe40000004100 */
[--C-:B------:R-:W-:Y:S02]  /*ef40*/  HADD2.F32 R42, -RZ, R6.reuse.H0_H0 ;  /* 0x20000006ff2a7230 */ /* 0x100fe40000004100 */
[----:B------:R-:W-:-:S02]  /*ef50*/  HADD2.F32 R6, -RZ, R6.H1_H1 ;  /* 0x30000006ff067230 */ /* 0x000fc40000004100 */
[--C-:B-1----:R-:W-:Y:S02]  /*ef60*/  HADD2.F32 R44, -RZ, R8.reuse.H0_H0 ;  /* 0x20000008ff2c7230 */ /* 0x102fe40000004100 */
[----:B------:R-:W-:Y:S02]  /*ef70*/  HADD2.F32 R8, -RZ, R8.H1_H1 ;  /* 0x30000008ff087230 */ /* 0x000fe40000004100 */
[----:B------:R-:W-:Y:S02]  /*ef80*/  HADD2.F32 R45, -RZ, R9.H0_H0 ;  /* 0x20000009ff2d7230 */ /* 0x000fe40000004100 */
[C---:B------:R-:W-:Y:S01]  /*ef90*/  FMUL.FTZ R55, R44.reuse, R51 ;  /* 0x000000332c377220 */ /* 0x040fe20000410000 */
[----:B------:R-:W-:Y:S01]  /*efa0*/  FMUL.FTZ R57, R44, R49 ;  /* 0x000000312c397220 */ /* 0x000fe20000410000 */
[----:B------:R-:W-:Y:S02]  /*efb0*/  HADD2.F32 R44, -RZ, R35.H1_H1 ;  /* 0x30000023ff2c7230 */ /* 0x000fe40000004100 */
[----:B------:R-:W-:Y:S01]  /*efc0*/  FMUL.FTZ R59, R8, R53 ;  /* 0x00000035083b7220 */ /* 0x000fe20000410000 */
[----:B------:R-:W-:Y:S01]  /*efd0*/  FFMA.FTZ R55, R40, R49, -R55 ;  /* 0x0000003128377223 */ /* 0x000fe20000010837 */
[----:B------:R-:W-:-:S02]  /*efe0*/  HADD2.F32 R49, -RZ, R32.H0_H0 ;  /* 0x20000020ff317230 */ /* 0x000fc40000004100 */
[----:B------:R-:W-:Y:S01]  /*eff0*/  FFMA.FTZ R57, R40, R51, R57 ;  /* 0x0000003328397223 */ /* 0x000fe20000010039 */
[----:B------:R-:W-:Y:S02]  /*f000*/  HADD2.F32 R40, -RZ, R29.H1_H1 ;  /* 0x3000001dff287230 */ /* 0x000fe40000004100 */
[C---:B------:R-:W-:Y:S01]  /*f010*/  FMUL.FTZ R52, R45.reuse, R44 ;  /* 0x0000002c2d347220 */ /* 0x040fe20000410000 */
[----:B------:R-:W-:Y:S02]  /*f020*/  HADD2.F32 R9, -RZ, R9.H1_H1 ;  /* 0x30000009ff097230 */ /* 0x000fe40000004100 */
[-C--:B------:R-:W-:Y:S01]  /*f030*/  FMUL.FTZ R51, R8, R49.reuse ;  /* 0x0000003108337220 */ /* 0x080fe20000410000 */
[C---:B------:R-:W-:Y:S01]  /*f040*/  FFMA.FTZ R48, R4.reuse, R49, -R59 ;  /* 0x0000003104307223 */ /* 0x040fe2000001083b */
[----:B------:R-:W-:Y:S01]  /*f050*/  FMUL.FTZ R45, R45, R40 ;  /* 0x000000282d2d7220 */ /* 0x000fe20000410000 */
[----:B------:R-:W-:Y:S02]  /*f060*/  HADD2.F32 R8, -RZ, R36.H1_H1 ;  /* 0x30000024ff087230 */ /* 0x000fe40000004100 */
[----:B------:R-:W-:Y:S01]  /*f070*/  FFMA.FTZ R50, R4, R53, R51 ;  /* 0x0000003504327223 */ /* 0x000fe20000010033 */
[----:B------:R-:W-:-:S02]  /*f080*/  HADD2.F32 R4, -RZ, R32.H1_H1 ;  /* 0x30000020ff047230 */ /* 0x000fc40000004100 */
[C---:B------:R-:W-:Y:S01]  /*f090*/  FFMA.FTZ R44, R41.reuse, R44, R45 ;  /* 0x0000002c292c7223 */ /* 0x040fe2000001002d */
[--C-:B------:R-:W-:Y:S02]  /*f0a0*/  HADD2.F32 R46, -RZ, R10.reuse.H0_H0 ;  /* 0x2000000aff2e7230 */ /* 0x100fe40000004100 */
[----:B------:R-:W-:Y:S01]  /*f0b0*/  FFMA.FTZ R52, R41, R40, -R52 ;  /* 0x0000002829347223 */ /* 0x000fe20000010834 */
[----:B------:R-:W-:Y:S02]  /*f0c0*/  HADD2.F32 R45, -RZ, R37.H0_H0 ;  /* 0x20000025ff2d7230 */ /* 0x000fe40000004100 */
[C---:B------:R-:W-:Y:S01]  /*f0d0*/  FMUL.FTZ R40, R9.reuse, R8 ;  /* 0x0000000809287220 */ /* 0x040fe20000410000 */
[----:B------:R-:W-:Y:S02]  /*f0e0*/  HADD2.F32 R41, -RZ, R33.H0_H0 ;  /* 0x20000021ff297230 */ /* 0x000fe40000004100 */
[----:B------:R-:W-:Y:S01]  /*f0f0*/  FMUL.FTZ R54, R9, R4 ;  /* 0x0000000409367220 */ /* 0x000fe20000410000 */
[----:B------:R-:W-:-:S02]  /*f100*/  HADD2.F32 R10, -RZ, R10.H1_H1 ;  /* 0x3000000aff0a7230 */ /* 0x000fc40000004100 */
[C---:B------:R-:W-:Y:S01]  /*f110*/  FMUL.FTZ R59, R46.reuse, R45 ;  /* 0x0000002d2e3b7220 */ /* 0x040fe20000410000 */
[----:B------:R-:W-:Y:S02]  /*f120*/  HADD2.F32 R49, -RZ, R38.H0_H0 ;  /* 0x20000026ff317230 */ /* 0x000fe40000004100 */
[C---:B------:R-:W-:Y:S01]  /*f130*/  FFMA.FTZ R51, R5.reuse, R4, -R40 ;  /* 0x0000000405337223 */ /* 0x040fe20000010828 */
[----:B------:R-:W-:Y:S02]  /*f140*/  HADD2.F32 R9, -RZ, R34.H0_H0 ;  /* 0x20000022ff097230 */ /* 0x000fe40000004100 */
[-C--:B------:R-:W-:Y:S01]  /*f150*/  FMUL.FTZ R46, R46, R41.reuse ;  /* 0x000000292e2e7220 */ /* 0x080fe20000410000 */
[----:B------:R-:W-:Y:S01]  /*f160*/  FFMA.FTZ R53, R5, R8, R54 ;  /* 0x0000000805357223 */ /* 0x000fe20000010036 */
[----:B------:R-:W-:Y:S01]  /*f170*/  FFMA.FTZ R59, R42, R41, -R59 ;  /* 0x000000292a3b7223 */ /* 0x000fe2000001083b */
[--C-:B------:R-:W-:Y:S02]  /*f180*/  HADD2.F32 R47, -RZ, R11.reuse.H0_H0 ;  /* 0x2000000bff2f7230 */ /* 0x100fe40000004100 */
[C---:B------:R-:W-:Y:S01]  /*f190*/  FMUL.FTZ R5, R10.reuse, R49 ;  /* 0x000000310a057220 */ /* 0x040fe20000410000 */
[----:B------:R-:W-:Y:S01]  /*f1a0*/  FMUL.FTZ R41, R10, R9 ;  /* 0x000000090a297220 */ /* 0x000fe20000410000 */
[----:B------:R-:W-:-:S02]  /*f1b0*/  HADD2.F32 R11, -RZ, R11.H1_H1 ;  /* 0x3000000bff0b7230 */ /* 0x000fc40000004100 */
[----:B------:R-:W-:Y:S01]  /*f1c0*/  FFMA.FTZ R46, R42, R45, R46 ;  /* 0x0000002d2a2e7223 */ /* 0x000fe2000001002e */
[----:B------:R-:W-:Y:S02]  /*f1d0*/  HADD2.F32 R10, -RZ, R37.H1_H1 ;  /* 0x30000025ff0a7230 */ /* 0x000fe40000004100 */
[C---:B------:R-:W-:Y:S01]  /*f1e0*/  FFMA.FTZ R42, R6.reuse, R9, -R5 ;  /* 0x00000009062a7223 */ /* 0x040fe20000010805 */
[----:B------:R-:W-:Y:S02]  /*f1f0*/  HADD2.F32 R40, -RZ, R38.H1_H1 ;  /* 0x30000026ff287230 */ /* 0x000fe40000004100 */
[----:B------:R-:W-:Y:S01]  /*f200*/  FFMA.FTZ R41, R6, R49, R41 ;  /* 0x0000003106297223 */ /* 0x000fe20000010029 */
[----:B------:R-:W-:Y:S02]  /*f210*/  HADD2.F32 R4, -RZ, R33.H1_H1 ;  /* 0x30000021ff047230 */ /* 0x000fe40000004100 */
[----:B------:R-:W-:Y:S01]  /*f220*/  FMUL.FTZ R6, R47, R10 ;  /* 0x0000000a2f067220 */ /* 0x000fe20000410000 */
[----:B------:R-:W-:-:S02]  /*f230*/  HADD2.F32 R8, -RZ, R34.H1_H1 ;  /* 0x30000022ff087230 */ /* 0x000fc40000004100 */
[----:B------:R-:W-:Y:S01]  /*f240*/  FMUL.FTZ R54, R11, R40 ;  /* 0x000000280b367220 */ /* 0x000fe20000410000 */
[--C-:B------:R-:W-:Y:S02]  /*f250*/  HADD2.F32 R43, -RZ, R7.reuse.H0_H0 ;  /* 0x20000007ff2b7230 */ /* 0x100fe40000004100 */
[----:B------:R-:W-:Y:S01]  /*f260*/  FMUL.FTZ R47, R47, R4 ;  /* 0x000000042f2f7220 */ /* 0x000fe20000410000 */
[----:B------:R-:W-:Y:S02]  /*f270*/  HADD2.F32 R7, -RZ, R7.H1_H1 ;  /* 0x30000007ff077230 */ /* 0x000fe40000004100 */
[----:B------:R-:W-:Y:S01]  /*f280*/  FMUL.FTZ R5, R11, R8 ;  /* 0x000000080b057220 */ /* 0x000fe20000410000 */
[----:B------:R-:W-:Y:S01]  /*f290*/  F2FP.F16.F32.PACK_AB R9, R53, R44 ;  /* 0x0000002c3509723e */ /* 0x000fe200000000ff */
[C---:B------:R-:W-:Y:S01]  /*f2a0*/  FFMA.FTZ R11, R43.reuse, R4, -R6 ;  /* 0x000000042b0b7223 */ /* 0x040fe20000010806 */
[----:B------:R-:W-:Y:S01]  /*f2b0*/  FFMA.FTZ R47, R43, R10, R47 ;  /* 0x0000000a2b2f7223 */ /* 0x000fe2000001002f */
[C---:B------:R-:W-:Y:S01]  /*f2c0*/  FFMA.FTZ R54, R7.reuse, R8, -R54 ;  /* 0x0000000807367223 */ /* 0x040fe20000010836 */
[----:B------:R-:W-:Y:S01]  /*f2d0*/  FFMA.FTZ R40, R7, R40, R5 ;  /* 0x0000002807287223 */ /* 0x000fe20000010005 */
[----:B------:R-:W-:-:S02]  /*f2e0*/  F2FP.F16.F32.PACK_AB R4, R48, R55 ;  /* 0x000000373004723e */ /* 0x000fc400000000ff */
[----:B------:R-:W-:Y:S02]  /*f2f0*/  F2FP.F16.F32.PACK_AB R5, R51, R52 ;  /* 0x000000343305723e */ /* 0x000fe400000000ff */
[----:B------:R-:W-:Y:S02]  /*f300*/  F2FP.F16.F32.PACK_AB R6, R42, R59 ;  /* 0x0000003b2a06723e */ /* 0x000fe400000000ff */
[----:B------:R-:W-:Y:S02]  /*f310*/  F2FP.F16.F32.PACK_AB R7, R54, R11 ;  /* 0x0000000b3607723e */ /* 0x000fe400000000ff */
[----:B------:R-:W-:Y:S02]  /*f320*/  F2FP.F16.F32.PACK_AB R8, R50, R57 ;  /* 0x000000393208723e */ /* 0x000fe400000000ff */
[----:B------:R-:W-:Y:S01]  /*f330*/  F2FP.F16.F32.PACK_AB R10, R41, R46 ;  /* 0x0000002e290a723e */ /* 0x000fe200000000ff */
[----:B------:R0:W-:Y:S01]  /*f340*/  STS.128 [R30], R4 ;  /* 0x000000041e007388 */ /* 0x0001e20000000c00 */
[----:B------:R-:W-:-:S05]  /*f350*/  F2FP.F16.F32.PACK_AB R11, R40, R47 ;  /* 0x0000002f280b723e */ /* 0x000fca00000000ff */
[----:B------:R0:W-:Y:S02]  /*f360*/  STS.128 [R39+0x14400], R8 ;  /* 0x0144000827007388 */ /* 0x0001e40000000c00 */
.L_x_618:
[----:B------:R-:W-:Y:S05]  /*f370*/  BSYNC B2 ;  /* 0x0000000000027941 */ /* 0x000fea0003800000 */
.L_x_617:
[----:B------:R-:W-:Y:S05]  /*f380*/  @P1 BRA `(.L_x_616) ;  /* 0x00000004007c1947 */ /* 0x000fea0003800000 */
[----:B0-----:R-:W2:Y:S01]  /*f390*/  LDL R4, [R1+0x70] ;  /* 0x0000700001047983 */ /* 0x001ea20000100800 */
[----:B------:R-:W-:Y:S01]  /*f3a0*/  LEA.HI R5, R0, R213, RZ, 0x6 ;  /* 0x000000d500057211 */ /* 0x000fe200078f30ff */
[----:B------:R-:W-:Y:S01]  /*f3b0*/  HADD2.F32 R48, -RZ, R13.H0_H0 ;  /* 0x2000000dff307230 */ /* 0x000fe20000004100 */
[----:B------:R-:W-:Y:S01]  /*f3c0*/  LOP3.LUT R6, R225, 0x38, R2, 0xf8, !PT ;  /* 0x00000038e1067812 */ /* 0x000fe200078ef802 */
[--C-:B------:R-:W-:Y:S02]  /*f3d0*/  HADD2.F32 R50, -RZ, R24.reuse.H0_H0 ;  /* 0x20000018ff327230 */ /* 0x100fe40000004100 */
[----:B------:R-:W-:Y:S01]  /*f3e0*/  IMAD.SHL.U32 R7, R5, 0x80, RZ ;  /* 0x0000008005077824 */ /* 0x000fe200078e00ff */
[----:B------:R-:W-:Y:S01]  /*f3f0*/  LOP3.LUT R9, R6, R58, RZ, 0x3c, !PT ;  /* 0x0000003a06097212 */ /* 0x000fe200078e3cff */
[----:B------:R-:W-:Y:S02]  /*f400*/  HADD2.F32 R47, -RZ, R25.H0_H0 ;  /* 0x20000019ff2f7230 */ /* 0x000fe40000004100 */
[----:B------:R-:W-:Y:S01]  /*f410*/  HADD2.F32 R49, -RZ, R24.H1_H1 ;  /* 0x30000018ff317230 */ /* 0x000fe20000004100 */
[----:B------:R-:W-:-:S04]  /*f420*/  LOP3.LUT R8, R7, 0xffffe000, RZ, 0xc0, !PT ;  /* 0xffffe00007087812 */ /* 0x000fc800078ec0ff */
[----:B------:R-:W-:Y:S02]  /*f430*/  IADD3 R8, R9, R8, R229 ;  /* 0x0000000809087210 */ /* 0x000fe40007ffe0e5 */
[----:B--2---:R-:W-:Y:S02]  /*f440*/  R2UR UR4, R4 ;  /* 0x00000000040472ca */ /* 0x004fe400000e0000 */
[----:B------:R-:W-:-:S04]  /*f450*/  LEA.HI R4, R56, R3, RZ, 0x1d ;  /* 0x0000000338047211 */ /* 0x000fc800078fe8ff */
[----:B------:R-:W-:Y:S01]  /*f460*/  SHF.R.S32.HI R5, RZ, 0x1f, R4 ;  /* 0x0000001fff057819 */ /* 0x000fe20000011404 */
[----:B------:R-:W-:-:S03]  /*f470*/  IMAD.SHL.U32 R6, R4, 0x8, RZ ;  /* 0x0000000804067824 */ /* 0x000fc600078e00ff */
[----:B------:R-:W-:Y:S02]  /*f480*/  LEA.HI R5, R5, R4, RZ, 0x3 ;  /* 0x0000000405057211 */ /* 0x000fe400078f18ff */
[----:B------:R-:W-:Y:S02]  /*f490*/  LOP3.LUT R6, R225, 0x38, R6, 0xf8, !PT ;  /* 0x00000038e1067812 */ /* 0x000fe400078ef806 */
[----:B------:R-:W-:Y:S02]  /*f4a0*/  SHF.L.U32 R5, R5, 0xa, RZ ;  /* 0x0000000a05057819 */ /* 0x000fe400000006ff */
[----:B------:R-:W-:Y:S02]  /*f4b0*/  LEA R55, R8, UR4, 0x1 ;  /* 0x0000000408377c11 */ /* 0x000fe4000f8e08ff */
[----:B------:R-:W-:Y:S02]  /*f4c0*/  LOP3.LUT R9, R6, R58, RZ, 0x3c, !PT ;  /* 0x0000003a06097212 */ /* 0x000fe400078e3cff */
[----:B------:R-:W-:-:S02]  /*f4d0*/  LOP3.LUT R8, R5, 0x7fffe000, RZ, 0xc0, !PT ;  /* 0x7fffe00005087812 */ /* 0x000fc400078ec0ff */
[----:B------:R-:W0:Y:S02]  /*f4e0*/  LDS.128 R4, [R55] ;  /* 0x0000000037047984 */ /* 0x000e240000000c00 */
[----:B------:R-:W-:-:S05]  /*f4f0*/  IADD3 R9, R9, R8, R229 ;  /* 0x0000000809097210 */ /* 0x000fca0007ffe0e5 */
[----:B------:R-:W-:-:S05]  /*f500*/  IMAD R30, R9, 0x2, R22 ;  /* 0x00000002091e7824 */ /* 0x000fca00078e0216 */
        /* <DEDUP_REMOVED lines=11> */
[-C--:B------:R-:W-:Y:S01]  /*f5c0*/  FMUL.FTZ R54, R43, R48.reuse ;  /* 0x000000302b367220 */ /* 0x080fe20000410000 */
[----:B------:R-:W-:Y:S02]  /*f5d0*/  HADD2.F32 R43, -RZ, R14.H0_H0 ;  /* 0x2000000eff2b7230 */ /* 0x000fe40000004100 */
[----:B------:R-:W-:Y:S01]  /*f5e0*/  FMUL.FTZ R51, R8, R47 ;  /* 0x0000002f08337220 */ /* 0x000fe20000410000 */
[C---:B------:R-:W-:Y:S01]  /*f5f0*/  FFMA.FTZ R52, R39.reuse, R48, -R52 ;  /* 0x0000003027347223 */ /* 0x040fe20000010834 */
[----:B------:R-:W-:Y:S01]  /*f600*/  FFMA.FTZ R54, R39, R50, R54 ;  /* 0x0000003227367223 */ /* 0x000fe20000010036 */
[----:B------:R-:W-:-:S02]  /*f610*/  HADD2.F32 R39, -RZ, R13.H1_H1 ;  /* 0x3000000dff277230 */ /* 0x000fc40000004100 */
[-C--:B------:R-:W-:Y:S01]  /*f620*/  FMUL.FTZ R53, R8, R43.reuse ;  /* 0x0000002b08357220 */ /* 0x080fe20000410000 */
[----:B------:R-:W-:Y:S01]  /*f630*/  FFMA.FTZ R51, R4, R43, -R51 ;  /* 0x0000002b04337223 */ /* 0x000fe20000010833 */
[C---:B------:R-:W-:Y:S01]  /*f640*/  FMUL.FTZ R43, R44.reuse, R49 ;  /* 0x000000312c2b7220 */ /* 0x040fe20000410000 */
[----:B------:R-:W-:Y:S02]  /*f650*/  HADD2.F32 R9, -RZ, R9.H1_H1 ;  /* 0x30000009ff097230 */ /* 0x000fe40000004100 */
[----:B------:R-:W-:Y:S01]  /*f660*/  FMUL.FTZ R44, R44, R39 ;  /* 0x000000272c2c7220 */ /* 0x000fe20000410000 */
[----:B------:R-:W-:Y:S02]  /*f670*/  HADD2.F32 R48, -RZ, R25.H1_H1 ;  /* 0x30000019ff307230 */ /* 0x000fe40000004100 */
[----:B------:R-:W-:Y:S01]  /*f680*/  FFMA.FTZ R53, R4, R47, R53 ;  /* 0x0000002f04357223 */ /* 0x000fe20000010035 */
[----:B------:R-:W-:Y:S02]  /*f690*/  HADD2.F32 R4, -RZ, R14.H1_H1 ;  /* 0x3000000eff047230 */ /* 0x000fe40000004100 */
[C---:B------:R-:W-:Y:S01]  /*f6a0*/  FFMA.FTZ R43, R40.reuse, R39, -R43 ;  /* 0x00000027282b7223 */ /* 0x040fe2000001082b */
[----:B------:R-:W-:Y:S01]  /*f6b0*/  FFMA.FTZ R44, R40, R49, R44 ;  /* 0x00000031282c7223 */ /* 0x000fe2000001002c */
[----:B------:R-:W-:-:S02]  /*f6c0*/  HADD2.F32 R45, -RZ, R10.H0_H0 ;  /* 0x2000000aff2d7230 */ /* 0x000fc40000004100 */
[C---:B------:R-:W-:Y:S01]  /*f6d0*/  FMUL.FTZ R50, R9.reuse, R48 ;  /* 0x0000003009327220 */ /* 0x040fe20000410000 */
[----:B------:R-:W-:Y:S02]  /*f6e0*/  HADD2.F32 R8, -RZ, R15.H0_H0 ;  /* 0x2000000fff087230 */ /* 0x000fe40000004100 */
[-C--:B------:R-:W-:Y:S01]  /*f6f0*/  FMUL.FTZ R56, R9, R4.reuse ;  /* 0x0000000409387220 */ /* 0x080fe20000410000 */
[----:B------:R-:W-:Y:S02]  /*f700*/  HADD2.F32 R40, -RZ, R26.H0_H0 ;  /* 0x2000001aff287230 */ /* 0x000fe40000004100 */
[----:B------:R-:W-:Y:S01]  /*f710*/  FFMA.FTZ R50, R5, R4, -R50 ;  /* 0x0000000405327223 */ /* 0x000fe20000010832 */
[----:B------:R-:W-:Y:S02]  /*f720*/  HADD2.F32 R10, -RZ, R10.H1_H1 ;  /* 0x3000000aff0a7230 */ /* 0x000fe40000004100 */
[----:B------:R-:W-:Y:S01]  /*f730*/  FMUL.FTZ R49, R45, R8 ;  /* 0x000000082d317220 */ /* 0x000fe20000410000 */
[----:B------:R-:W-:-:S02]  /*f740*/  HADD2.F32 R39, -RZ, R27.H0_H0 ;  /* 0x2000001bff277230 */ /* 0x000fc40000004100 */
[----:B------:R-:W-:Y:S01]  /*f750*/  FMUL.FTZ R4, R45, R40 ;  /* 0x000000282d047220 */ /* 0x000fe20000410000 */
[----:B------:R-:W-:Y:S02]  /*f760*/  HADD2.F32 R9, -RZ, R20.H0_H0 ;  /* 0x20000014ff097230 */ /* 0x000fe40000004100 */
[----:B------:R-:W-:Y:S01]  /*f770*/  FFMA.FTZ R45, R5, R48, R56 ;  /* 0x00000030052d7223 */ /* 0x000fe20000010038 */
[C---:B------:R-:W-:Y:S01]  /*f780*/  FFMA.FTZ R49, R41.reuse, R40, R49 ;  /* 0x0000002829317223 */ /* 0x040fe20000010031 */
[C---:B------:R-:W-:Y:S01]  /*f790*/  FMUL.FTZ R5, R10.reuse, R39 ;  /* 0x000000270a057220 */ /* 0x040fe20000410000 */
[----:B------:R-:W-:Y:S01]  /*f7a0*/  FFMA.FTZ R47, R41, R8, -R4 ;  /* 0x00000008292f7223 */ /* 0x000fe20000010804 */
[-C--:B------:R-:W-:Y:S01]  /*f7b0*/  FMUL.FTZ R41, R10, R9.reuse ;  /* 0x000000090a297220 */ /* 0x080fe20000410000 */
[----:B------:R-:W-:Y:S02]  /*f7c0*/  HADD2.F32 R46, -RZ, R11.H0_H0 ;  /* 0x2000000bff2e7230 */ /* 0x000fe40000004100 */
[----:B------:R-:W-:Y:S01]  /*f7d0*/  FFMA.FTZ R10, R6, R9, -R5 ;  /* 0x00000009060a7223 */ /* 0x000fe20000010805 */
[----:B------:R-:W-:-:S02]  /*f7e0*/  HADD2.F32 R9, -RZ, R26.H1_H1 ;  /* 0x3000001aff097230 */ /* 0x000fc40000004100 */
[----:B------:R-:W-:Y:S01]  /*f7f0*/  FFMA.FTZ R40, R6, R39, R41 ;  /* 0x0000002706287223 */ /* 0x000fe20000010029 */
[----:B------:R-:W-:Y:S02]  /*f800*/  HADD2.F32 R5, -RZ, R15.H1_H1 ;  /* 0x3000000fff057230 */ /* 0x000fe40000004100 */
[----:B------:R-:W-:Y:S02]  /*f810*/  HADD2.F32 R11, -RZ, R11.H1_H1 ;  /* 0x3000000bff0b7230 */ /* 0x000fe40000004100 */
[C---:B------:R-:W-:Y:S01]  /*f820*/  FMUL.FTZ R39, R46.reuse, R9 ;  /* 0x000000092e277220 */ /* 0x040fe20000410000 */
[----:B------:R-:W-:Y:S02]  /*f830*/  HADD2.F32 R8, -RZ, R27.H1_H1 ;  /* 0x3000001bff087230 */ /* 0x000fe40000004100 */
[----:B------:R-:W-:Y:S01]  /*f840*/  FMUL.FTZ R46, R46, R5 ;  /* 0x000000052e2e7220 */ /* 0x000fe20000410000 */
[----:B------:R-:W-:Y:S02]  /*f850*/  HADD2.F32 R4, -RZ, R20.H1_H1 ;  /* 0x30000014ff047230 */ /* 0x000fe40000004100 */
[----:B------:R-:W-:-:S02]  /*f860*/  HADD2.F32 R42, -RZ, R7.H0_H0 ;  /* 0x20000007ff2a7230 */ /* 0x000fc40000004100 */
[C---:B------:R-:W-:Y:S01]  /*f870*/  FMUL.FTZ R6, R11.reuse, R8 ;  /* 0x000000080b067220 */ /* 0x040fe20000410000 */
[----:B------:R-:W-:Y:S02]  /*f880*/  HADD2.F32 R7, -RZ, R7.H1_H1 ;  /* 0x30000007ff077230 */ /* 0x000fe40000004100 */
[-C--:B------:R-:W-:Y:S01]  /*f890*/  FMUL.FTZ R41, R11, R4.reuse ;  /* 0x000000040b297220 */ /* 0x080fe20000410000 */
[C---:B------:R-:W-:Y:S01]  /*f8a0*/  FFMA.FTZ R39, R42.reuse, R5, -R39 ;  /* 0x000000052a277223 */ /* 0x040fe20000010827 */
[----:B------:R-:W-:Y:S01]  /*f8b0*/  FFMA.FTZ R11, R42, R9, R46 ;  /* 0x000000092a0b7223 */ /* 0x000fe2000001002e */
[C---:B------:R-:W-:Y:S01]  /*f8c0*/  FFMA.FTZ R42, R7.reuse, R4, -R6 ;  /* 0x00000004072a7223 */ /* 0x040fe20000010806 */
[----:B------:R-:W-:Y:S01]  /*f8d0*/  FFMA.FTZ R46, R7, R8, R41 ;  /* 0x00000008072e7223 */ /* 0x000fe20000010029 */
[----:B------:R-:W-:Y:S02]  /*f8e0*/  F2FP.F16.F32.PACK_AB R4, R51, R52 ;  /* 0x000000343304723e */ /* 0x000fe400000000ff */
[----:B------:R-:W-:-:S02]  /*f8f0*/  F2FP.F16.F32.PACK_AB R5, R50, R43 ;  /* 0x0000002b3205723e */ /* 0x000fc400000000ff */
[----:B------:R-:W-:Y:S02]  /*f900*/  F2FP.F16.F32.PACK_AB R6, R10, R47 ;  /* 0x0000002f0a06723e */ /* 0x000fe400000000ff */
[----:B------:R-:W-:Y:S02]  /*f910*/  F2FP.F16.F32.PACK_AB R7, R42, R39 ;  /* 0x000000272a07723e */ /* 0x000fe400000000ff */
[----:B------:R-:W-:Y:S02]  /*f920*/  F2FP.F16.F32.PACK_AB R8, R53, R54 ;  /* 0x000000363508723e */ /* 0x000fe400000000ff */
[----:B------:R-:W-:Y:S01]  /*f930*/  F2FP.F16.F32.PACK_AB R9, R45, R44 ;  /* 0x0000002c2d09723e */ /* 0x000fe200000000ff */
[----:B------:R1:W-:Y:S01]  /*f940*/  STS.128 [R55], R4 ;  /* 0x0000000437007388 */ /* 0x0003e20000000c00 */
[----:B------:R-:W-:Y:S02]  /*f950*/  F2FP.F16.F32.PACK_AB R10, R40, R49 ;  /* 0x00000031280a723e */ /* 0x000fe400000000ff */
[----:B------:R-:W-:-:S05]  /*f960*/  F2FP.F16.F32.PACK_AB R11, R46, R11 ;  /* 0x0000000b2e0b723e */ /* 0x000fca00000000ff */
[----:B------:R1:W-:Y:S02]  /*f970*/  STS.128 [R30+0x14400], R8 ;  /* 0x014400081e007388 */ /* 0x0003e40000000c00 */
.L_x_616:
[----:B------:R-:W-:Y:S05]  /*f980*/  BSYNC B1 ;  /* 0x0000000000017941 */ /* 0x000fea0003800000 */
.L_x_615:
[----:B------:R-:W-:Y:S01]  /*f990*/  ISETP.GE.AND P0, PT, R31, R12, PT ;  /* 0x0000000c1f00720c */ /* 0x000fe20003f06270 */
[----:B------:R-:W-:-:S12]  /*f9a0*/  BSSY B1, `(.L_x_619) ;  /* 0x00000cb000017945 */ /* 0x000fd80003800000 */
[----:B------:R-:W-:Y:S05]  /*f9b0*/  @P0 BRA `(.L_x_620) ;  /* 0x0000000c00240947 */ /* 0x000fea0003800000 */
[----:B------:R2:W5:Y:S01]  /*f9c0*/  LDL R63, [R1+0x70] ;  /* 0x00007000013f7983 */ /* 0x0005620000100800 */
[----:B------:R-:W3:Y:S03]  /*f9d0*/  LDC R54, c[0x0][0x3f4] ;  /* 0x0000fd00ff367b82 */ /* 0x000ee60000000800 */
[----:B------:R2:W5:Y:S01]  /*f9e0*/  LDL R60, [R1+0x58] ;  /* 0x00005800013c7983 */ /* 0x0005620000100800 */
[C---:B------:R-:W-:Y:S01]  /*f9f0*/  VIADD R61, R219.reuse, 0x20 ;  /* 0x00000020db3d7836 */ /* 0x040fe20000000000 */
[----:B------:R-:W-:Y:S01]  /*fa00*/  BSSY B2, `(.L_x_621) ;  /* 0x0000065000027945 */ /* 0x000fe20003800000 */
[----:B------:R-:W-:-:S03]  /*fa10*/  VIADD R62, R219, 0x20 ;  /* 0x00000020db3e7836 */ /* 0x000fc60000000000 */
[----:B------:R-:W-:Y:S01]  /*fa20*/  SHF.L.U32 R61, R61, 0x6, RZ ;  /* 0x000000063d3d7819 */ /* 0x000fe200000006ff */
[----:B------:R-:W-:-:S03]  /*fa30*/  IMAD.SHL.U32 R62, R62, 0x40, RZ ;  /* 0x000000403e3e7824 */ /* 0x000fc600078e00ff */
[----:B------:R-:W-:Y:S02]  /*fa40*/  LOP3.LUT R61, R61, 0x1c0, RZ, 0xc0, !PT ;  /* 0x000001c03d3d7812 */ /* 0x000fe400078ec0ff */
[----:B------:R-:W-:Y:S02]  /*fa50*/  LOP3.LUT R62, R62, 0x1c0, RZ, 0xc0, !PT ;  /* 0x000001c03e3e7812 */ /* 0x000fe400078ec0ff */
[----:B------:R-:W-:Y:S02]  /*fa60*/  SHF.R.U32.HI R61, RZ, 0x3, R61 ;  /* 0x00000003ff3d7819 */ /* 0x000fe4000001163d */
[-C--:B---3--:R-:W-:Y:S02]  /*fa70*/  ISETP.GE.AND P0, PT, R16, R54.reuse, PT ;  /* 0x000000361000720c */ /* 0x088fe40003f06270 */
[----:B------:R-:W-:-:S11]  /*fa80*/  ISETP.GE.AND P1, PT, R213, R54, PT ;  /* 0x00000036d500720c */ /* 0x000fd60003f26270 */
[----:B--2---:R-:W-:Y:S05]  /*fa90*/  @P0 BRA `(.L_x_622) ;  /* 0x00000004006c0947 */ /* 0x004fea0003800000 */
[----:B01----:R-:W2:Y:S01]  /*faa0*/  LDL R4, [R1+0x68] ;  /* 0x0000680001047983 */ /* 0x003ea20000100800 */
[----:B-----5:R-:W-:Y:S01]  /*fab0*/  R2UR UR4, R63 ;  /* 0x000000003f0472ca */ /* 0x020fe200000e0000 */
[----:B------:R-:W-:Y:S01]  /*fac0*/  HADD2.F32 R49, -RZ, R35.H0_H0 ;  /* 0x20000023ff317230 */ /* 0x000fe20000004100 */
[----:B------:R-:W-:Y:S01]  /*fad0*/  LOP3.LUT R6, R62, 0x38, R16, 0xf8, !PT ;  /* 0x000000383e067812 */ /* 0x000fe200078ef810 */
[----:B------:R-:W-:Y:S02]  /*fae0*/  HADD2.F32 R47, -RZ, R29.H0_H0 ;  /* 0x2000001dff2f7230 */ /* 0x000fe40000004100 */
[----:B------:R-:W-:Y:S01]  /*faf0*/  HADD2.F32 R50, -RZ, R36.H0_H0 ;  /* 0x20000024ff327230 */ /* 0x000fe20000004100 */
[----:B------:R-:W-:Y:S01]  /*fb00*/  LOP3.LUT R6, R60, R6, R61, 0xf6, !PT ;  /* 0x000000063c067212 */ /* 0x000fe200078ef63d */
[----:B------:R-:W-:Y:S02]  /*fb10*/  HADD2.F32 R48, -RZ, R32.H0_H0 ;  /* 0x20000020ff307230 */ /* 0x000fe40000004100 */
[----:B------:R-:W-:-:S02]  /*fb20*/  HADD2.F32 R51, -RZ, R35.H1_H1 ;  /* 0x30000023ff337230 */ /* 0x000fc40000004100 */
[----:B------:R-:W-:Y:S02]  /*fb30*/  HADD2.F32 R53, -RZ, R36.H1_H1 ;  /* 0x30000024ff357230 */ /* 0x000fe40000004100 */
[----:B------:R-:W-:Y:S01]  /*fb40*/  LEA R59, R6, UR4, 0x1 ;  /* 0x00000004063b7c11 */ /* 0x000fe2000f8e08ff */
[--C-:B------:R-:W-:Y:S02]  /*fb50*/  HADD2.F32 R58, -RZ, R38.reuse.H0_H0 ;  /* 0x20000026ff3a7230 */ /* 0x100fe40000004100 */
[----:B------:R-:W-:Y:S02]  /*fb60*/  HADD2.F32 R52, -RZ, R33.H0_H0 ;  /* 0x20000021ff347230 */ /* 0x000fe40000004100 */
[--C-:B------:R-:W-:Y:S02]  /*fb70*/  HADD2.F32 R56, -RZ, R37.reuse.H0_H0 ;  /* 0x20000025ff387230 */ /* 0x100fe40000004100 */
[----:B------:R-:W-:Y:S02]  /*fb80*/  HADD2.F32 R55, -RZ, R37.H1_H1 ;  /* 0x30000025ff377230 */ /* 0x000fe40000004100 */
[----:B------:R-:W-:Y:S01]  /*fb90*/  HADD2.F32 R57, -RZ, R38.H1_H1 ;  /* 0x30000026ff397230 */ /* 0x000fe20000004100 */
[----:B--2---:R-:W-:-:S04]  /*fba0*/  LEA.HI R4, R54, R4, RZ, 0x1d ;  /* 0x0000000436047211 */ /* 0x004fc800078fe8ff */
[----:B------:R-:W-:Y:S02]  /*fbb0*/  SHF.R.S32.HI R7, RZ, 0x1f, R4 ;  /* 0x0000001fff077819 */ /* 0x000fe40000011404 */
[----:B------:R-:W-:Y:S02]  /*fbc0*/  SHF.L.U32 R5, R4, 0x3, RZ ;  /* 0x0000000304057819 */ /* 0x000fe400000006ff */
[----:B------:R-:W-:Y:S02]  /*fbd0*/  LEA.HI R7, R7, R4, RZ, 0x3 ;  /* 0x0000000407077211 */ /* 0x000fe400078f18ff */
[----:B------:R-:W-:-:S03]  /*fbe0*/  LOP3.LUT R4, R62, 0x38, R5, 0xf8, !PT ;  /* 0x000000383e047812 */ /* 0x000fc600078ef805 */
[----:B------:R-:W-:Y:S01]  /*fbf0*/  IMAD.SHL.U32 R7, R7, 0x400, RZ ;  /* 0x0000040007077824 */ /* 0x000fe200078e00ff */
[----:B------:R-:W-:-:S04]  /*fc00*/  LOP3.LUT R8, R4, R61, RZ, 0x3c, !PT ;  /* 0x0000003d04087212 */ /* 0x000fc800078e3cff */
[----:B------:R-:W-:Y:S02]  /*fc10*/  LOP3.LUT R9, R7, 0x7fffe000, RZ, 0xc0, !PT ;  /* 0x7fffe00007097812 */ /* 0x000fe400078ec0ff */
        /* <DEDUP_REMOVED lines=12> */
[--C-:B------:R-:W-:Y:S02]  /*fce0*/  HADD2.F32 R43, -RZ, R9.reuse.H0_H0 ;  /* 0x20000009ff2b7230 */ /* 0x100fe40000004100 */
[-C--:B------:R-:W-:Y:S01]  /*fcf0*/  FMUL.FTZ R46, R49, R42.reuse ;  /* 0x0000002a312e7220 */ /* 0x080fe20000410000 */
[C---:B------:R-:W-:Y:S01]  /*fd00*/  FMUL.FTZ R42, R47.reuse, R42 ;  /* 0x0000002a2f2a7220 */ /* 0x040fe20000410000 */
[----:B------:R-:W-:Y:S02]  /*fd10*/  HADD2.F32 R9, -RZ, R9.H1_H1 ;  /* 0x30000009ff097230 */ /* 0x000fe40000004100 */
[-C--:B------:R-:W-:Y:S01]  /*fd20*/  FFMA.FTZ R46, R47, R31.reuse, -R46 ;  /* 0x0000001f2f2e7223 */ /* 0x080fe2000001082e */
[----:B------:R-:W-:Y:S01]  /*fd30*/  FFMA.FTZ R42, R49, R31, R42 ;  /* 0x0000001f312a7223 */ /* 0x000fe2000001002a */
[----:B------:R-:W-:Y:S01]  /*fd40*/  FMUL.FTZ R47, R50, R8 ;  /* 0x00000008322f7220 */ /* 0x000fe20000410000 */
[----:B------:R-:W-:-:S02]  /*fd50*/  HADD2.F32 R49, -RZ, R29.H1_H1 ;  /* 0x3000001dff317230 */ /* 0x000fc40000004100 */
[C---:B------:R-:W-:Y:S01]  /*fd60*/  FMUL.FTZ R31, R48.reuse, R8 ;  /* 0x00000008301f7220 */ /* 0x040fe20000410000 */
[-C--:B------:R-:W-:Y:S01]  /*fd70*/  FMUL.FTZ R8, R51, R43.reuse ;  /* 0x0000002b33087220 */ /* 0x080fe20000410000 */
[-C--:B------:R-:W-:Y:S01]  /*fd80*/  FFMA.FTZ R47, R48, R4.reuse, -R47 ;  /* 0x00000004302f7223 */ /* 0x080fe2000001082f */
[----:B------:R-:W-:Y:S02]  /*fd90*/  HADD2.F32 R44, -RZ, R10.H0_H0 ;  /* 0x2000000aff2c7230 */ /* 0x000fe40000004100 */
[C---:B------:R-:W-:Y:S01]  /*fda0*/  FMUL.FTZ R48, R49.reuse, R43 ;  /* 0x0000002b31307220 */ /* 0x040fe20000410000 */
[----:B------:R-:W-:Y:S01]  /*fdb0*/  FFMA.FTZ R43, R49, R39, -R8 ;  /* 0x00000027312b7223 */ /* 0x000fe20000010808 */
[----:B------:R-:W-:Y:S02]  /*fdc0*/  HADD2.F32 R49, -RZ, R32.H1_H1 ;  /* 0x30000020ff317230 */ /* 0x000fe40000004100 */
[----:B------:R-:W-:Y:S01]  /*fdd0*/  FFMA.FTZ R31, R50, R4, R31 ;  /* 0x00000004321f7223 */ /* 0x000fe2000001001f */
[----:B------:R-:W-:Y:S01]  /*fde0*/  FMUL.FTZ R4, R53, R9 ;  /* 0x0000000935047220 */ /* 0x000fe20000410000 */
[----:B------:R-:W-:-:S02]  /*fdf0*/  HADD2.F32 R10, -RZ, R10.H1_H1 ;  /* 0x3000000aff0a7230 */ /* 0x000fc40000004100 */
[----:B------:R-:W-:Y:S01]  /*fe00*/  FFMA.FTZ R48, R51, R39, R48 ;  /* 0x0000002733307223 */ /* 0x000fe20000010030 */
[C---:B------:R-:W-:Y:S01]  /*fe10*/  FMUL.FTZ R8, R49.reuse, R9 ;  /* 0x0000000931087220 */ /* 0x040fe20000410000 */
[-C--:B------:R-:W-:Y:S01]  /*fe20*/  FFMA.FTZ R50, R49, R5.reuse, -R4 ;  /* 0x0000000531327223 */ /* 0x080fe20000010804 */
[----:B------:R-:W-:Y:S02]  /*fe30*/  HADD2.F32 R4, -RZ, R34.H0_H0 ;  /* 0x20000022ff047230 */ /* 0x000fe40000004100 */
[----:B------:R-:W-:Y:S01]  /*fe40*/  FMUL.FTZ R39, R56, R44 ;  /* 0x0000002c38277220 */ /* 0x000fe20000410000 */
[----:B------:R-:W-:Y:S01]  /*fe50*/  FFMA.FTZ R9, R53, R5, R8 ;  /* 0x0000000535097223 */ /* 0x000fe20000010008 */
[-C--:B------:R-:W-:Y:S01]  /*fe60*/  FMUL.FTZ R5, R58, R10.reuse ;  /* 0x0000000a3a057220 */ /* 0x080fe20000410000 */
[--C-:B------:R-:W-:Y:S02]  /*fe70*/  HADD2.F32 R45, -RZ, R11.reuse.H0_H0 ;  /* 0x2000000bff2d7230 */ /* 0x100fe40000004100 */
[----:B------:R-:W-:Y:S01]  /*fe80*/  FMUL.FTZ R51, R4, R10 ;  /* 0x0000000a04337220 */ /* 0x000fe20000410000 */
[----:B------:R-:W-:-:S02]  /*fe90*/  HADD2.F32 R11, -RZ, R11.H1_H1 ;  /* 0x3000000bff0b7230 */ /* 0x000fc40000004100 */
[----:B------:R-:W-:Y:S01]  /*fea0*/  FMUL.FTZ R49, R52, R44 ;  /* 0x0000002c34317220 */ /* 0x000fe20000410000 */
[----:B------:R-:W-:Y:S01]  /*feb0*/  FFMA.FTZ R10, R4, R6, -R5 ;  /* 0x00000006040a7223 */ /* 0x000fe20000010805 */
[----:B------:R-:W-:Y:S02]  /*fec0*/  HADD2.F32 R5, -RZ, R33.H1_H1 ;  /* 0x30000021ff057230 */ /* 0x000fe40000004100 */
[-C--:B------:R-:W-:Y:S01]  /*fed0*/  FFMA.FTZ R39, R52, R40.reuse, -R39 ;  /* 0x0000002834277223 */ /* 0x080fe20000010827 */
[----:B------:R-:W-:Y:S02]  /*fee0*/  HADD2.F32 R53, -RZ, R34.H1_H1 ;  /* 0x30000022ff357230 */ /* 0x000fe40000004100 */
[----:B------:R-:W-:Y:S01]  /*fef0*/  FFMA.FTZ R49, R56, R40, R49 ;  /* 0x0000002838317223 */ /* 0x000fe20000010031 */
[--C-:B------:R-:W-:Y:S02]  /*ff00*/  HADD2.F32 R41, -RZ, R7.reuse.H0_H0 ;  /* 0x20000007ff297230 */ /* 0x100fe40000004100 */
[----:B------:R-:W-:Y:S01]  /*ff10*/  FFMA.FTZ R40, R58, R6, R51 ;  /* 0x000000063a287223 */ /* 0x000fe20000010033 */
[----:B------:R-:W-:-:S02]  /*ff20*/  HADD2.F32 R7, -RZ, R7.H1_H1 ;  /* 0x30000007ff077230 */ /* 0x000fc40000004100 */
[----:B------:R-:W-:Y:S01]  /*ff30*/  FMUL.FTZ R4, R55, R45 ;  /* 0x0000002d37047220 */ /* 0x000fe20000410000 */
[----:B------:R-:W-:Y:S01]  /*ff40*/  FMUL.FTZ R8, R57, R11 ;  /* 0x0000000b39087220 */ /* 0x000fe20000410000 */
[----:B------:R-:W-:Y:S01]  /*ff50*/  FMUL.FTZ R6, R5, R45 ;  /* 0x0000002d05067220 */ /* 0x000fe20000410000 */
[----:B------:R-:W-:Y:S01]  /*ff60*/  FMUL.FTZ R52, R53, R11 ;  /* 0x0000000b35347220 */ /* 0x000fe20000410000 */
[----:B------:R-:W-:Y:S01]  /*ff70*/  FFMA.FTZ R11, R5, R41, -R4 ;  /* 0x00000029050b7223 */ /* 0x000fe20000010804 */
[----:B------:R-:W-:Y:S01]  /*ff80*/  FFMA.FTZ R44, R53, R7, -R8 ;  /* 0x00000007352c7223 */ /* 0x000fe20000010808 */
[----:B------:R-:W-:Y:S01]  /*ff90*/  FFMA.FTZ R41, R55, R41, R6 ;  /* 0x0000002937297223 */ /* 0x000fe20000010006 */
        /* <DEDUP_REMOVED lines=11> */
.L_x_622:
[----:B------:R-:W-:Y:S05]  /*10050*/  BSYNC B2 ;  /* 0x0000000000027941 */ /* 0x000fea0003800000 */
.L_x_621:
[----:B------:R-:W-:Y:S05]  /*10060*/  @P1 BRA `(.L_x_620) ;  /* 0x0000000400781947 */ /* 0x000fea0003800000 */
[----:B012---:R-:W-:Y:S01]  /*10070*/  LEA.HI R4, R0, R213, RZ, 0x6 ;  /* 0x000000d500047211 */ /* 0x007fe200078f30ff */
[----:B------:R-:W-:Y:S01]  /*10080*/  HADD2.F32 R49, -RZ, R24.H0_H0 ;  /* 0x20000018ff317230 */ /* 0x000fe20000004100 */
[----:B------:R-:W-:Y:S01]  /*10090*/  LEA.HI R54, R54, R3, RZ, 0x1d ;  /* 0x0000000336367211 */ /* 0x000fe200078fe8ff */
[----:B------:R-:W-:Y:S01]  /*100a0*/  HADD2.F32 R47, -RZ, R13.H0_H0 ;  /* 0x2000000dff2f7230 */ /* 0x000fe20000004100 */
[----:B------:R-:W-:Y:S01]  /*100b0*/  LOP3.LUT R6, R62, 0x38, R2, 0xf8, !PT ;  /* 0x000000383e067812 */ /* 0x000fe200078ef802 */
[--C-:B------:R-:W-:Y:S01]  /*100c0*/  HADD2.F32 R50, -RZ, R25.reuse.H0_H0 ;  /* 0x20000019ff327230 */ /* 0x100fe20000004100 */
[----:B------:R-:W-:Y:S01]  /*100d0*/  SHF.L.U32 R4, R4, 0x7, RZ ;  /* 0x0000000704047819 */ /* 0x000fe200000006ff */
[----:B------:R-:W-:Y:S01]  /*100e0*/  HADD2.F32 R48, -RZ, R14.H0_H0 ;  /* 0x2000000eff307230 */ /* 0x000fe20000004100 */
[----:B------:R-:W-:Y:S01]  /*100f0*/  SHF.R.S32.HI R5, RZ, 0x1f, R54 ;  /* 0x0000001fff057819 */ /* 0x000fe20000011436 */
[----:B------:R-:W-:Y:S01]  /*10100*/  HADD2.F32 R51, -RZ, R24.H1_H1 ;  /* 0x30000018ff337230 */ /* 0x000fe20000004100 */
[-C--:B------:R-:W-:Y:S01]  /*10110*/  LOP3.LUT R7, R6, R61.reuse, RZ, 0x3c, !PT ;  /* 0x0000003d06077212 */ /* 0x080fe200078e3cff */
[----:B------:R-:W-:Y:S01]  /*10120*/  HADD2.F32 R53, -RZ, R25.H1_H1 ;  /* 0x30000019ff357230 */ /* 0x000fe20000004100 */
[----:B------:R-:W-:Y:S01]  /*10130*/  LOP3.LUT R6, R4, 0xffffe000, RZ, 0xc0, !PT ;  /* 0xffffe00004067812 */ /* 0x000fe200078ec0ff */
[----:B------:R-:W-:Y:S01]  /*10140*/  IMAD.SHL.U32 R4, R54, 0x8, RZ ;  /* 0x0000000836047824 */ /* 0x000fe200078e00ff */
[----:B------:R-:W-:Y:S01]  /*10150*/  LEA.HI R5, R5, R54, RZ, 0x3 ;  /* 0x0000003605057211 */ /* 0x000fe200078f18ff */
[----:B------:R-:W-:Y:S01]  /*10160*/  HADD2.F32 R56, -RZ, R27.H0_H0 ;  /* 0x2000001bff387230 */ /* 0x000fe20000004100 */
[----:B-----5:R-:W-:Y:S01]  /*10170*/  R2UR UR4, R63 ;  /* 0x000000003f0472ca */ /* 0x020fe200000e0000 */
[----:B------:R-:W-:Y:S01]  /*10180*/  HADD2.F32 R52, -RZ, R15.H0_H0 ;  /* 0x2000000fff347230 */ /* 0x000fe20000004100 */
[----:B------:R-:W-:Y:S01]  /*10190*/  LOP3.LUT R4, R62, 0x38, R4, 0xf8, !PT ;  /* 0x000000383e047812 */ /* 0x000fe200078ef804 */
[----:B------:R-:W-:Y:S01]  /*101a0*/  IMAD.SHL.U32 R5, R5, 0x400, RZ ;  /* 0x0000040005057824 */ /* 0x000fe200078e00ff */
[----:B------:R-:W-:Y:S01]  /*101b0*/  IADD3 R6, R7, R6, R60 ;  /* 0x0000000607067210 */ /* 0x000fe20007ffe03c */
[--C-:B------:R-:W-:Y:S01]  /*101c0*/  HADD2.F32 R54, -RZ, R26.reuse.H0_H0 ;  /* 0x2000001aff367230 */ /* 0x100fe20000004100 */
[----:B------:R-:W-:Y:S01]  /*101d0*/  LOP3.LUT R8, R4, R61, RZ, 0x3c, !PT ;  /* 0x0000003d04087212 */ /* 0x000fe200078e3cff */
[----:B------:R-:W-:Y:S01]  /*101e0*/  HADD2.F32 R55, -RZ, R26.H1_H1 ;  /* 0x3000001aff377230 */ /* 0x000fe20000004100 */
[----:B------:R-:W-:Y:S01]  /*101f0*/  LOP3.LUT R9, R5, 0x7fffe000, RZ, 0xc0, !PT ;  /* 0x7fffe00005097812 */ /* 0x000fe200078ec0ff */
[----:B------:R-:W-:-:S03]  /*10200*/  HADD2.F32 R57, -RZ, R27.H1_H1 ;  /* 0x3000001bff397230 */ /* 0x000fc60000004100 */
[----:B------:R-:W-:Y:S02]  /*10210*/  IADD3 R9, R8, R9, R60 ;  /* 0x0000000908097210 */ /* 0x000fe40007ffe03c */
[----:B------:R-:W-:Y:S02]  /*10220*/  LEA R58, R6, UR4, 0x1 ;  /* 0x00000004063a7c11 */ /* 0x000fe4000f8e08ff */
[----:B------:R-:W-:-:S03]  /*10230*/  LEA R30, R9, R22, 0x1 ;  /* 0x00000016091e7211 */ /* 0x000fc600078e08ff */
[----:B------:R-:W0:Y:S04]  /*10240*/  LDS.128 R4, [R58] ;  /* 0x000000003a047984 */ /* 0x000e280000000c00 */
[----:B------:R-:W1:Y:S01]  /*10250*/  LDS.128 R8, [R30+0x14400] ;  /* 0x014400001e087984 */ /* 0x000e620000000c00 */
[--C-:B0-----:R-:W-:Y:S02]  /*10260*/  HADD2.F32 R31, -RZ, R4.reuse.H0_H0 ;  /* 0x20000004ff1f7230 */ /* 0x101fe40000004100 */
[----:B------:R-:W-:Y:S02]  /*10270*/  HADD2.F32 R4, -RZ, R4.H1_H1 ;  /* 0x30000004ff047230 */ /* 0x000fe40000004100 */
[--C-:B-1----:R-:W-:Y:S02]  /*10280*/  HADD2.F32 R42, -RZ, R8.reuse.H0_H0 ;  /* 0x20000008ff2a7230 */ /* 0x102fe40000004100 */
[----:B------:R-:W-:-:S02]  /*10290*/  HADD2.F32 R8, -RZ, R8.H1_H1 ;  /* 0x30000008ff087230 */ /* 0x000fc40000004100 */
[----:B------:R-:W-:Y:S02]  /*102a0*/  HADD2.F32 R43, -RZ, R9.H0_H0 ;  /* 0x20000009ff2b7230 */ /* 0x000fe40000004100 */
[-C--:B------:R-:W-:Y:S01]  /*102b0*/  FMUL.FTZ R46, R49, R42.reuse ;  /* 0x0000002a312e7220 */ /* 0x080fe20000410000 */
[C---:B------:R-:W-:Y:S01]  /*102c0*/  FMUL.FTZ R42, R47.reuse, R42 ;  /* 0x0000002a2f2a7220 */ /* 0x040fe20000410000 */
[----:B------:R-:W-:Y:S02]  /*102d0*/  HADD2.F32 R39, -RZ, R5.H0_H0 ;  /* 0x20000005ff277230 */ /* 0x000fe40000004100 */
[-C--:B------:R-:W-:Y:S01]  /*102e0*/  FFMA.FTZ R46, R47, R31.reuse, -R46 ;  /* 0x0000001f2f2e7223 */ /* 0x080fe2000001082e */
[----:B------:R-:W-:Y:S01]  /*102f0*/  FFMA.FTZ R42, R49, R31, R42 ;  /* 0x0000001f312a7223 */ /* 0x000fe2000001002a */
[-C--:B------:R-:W-:Y:S01]  /*10300*/  FMUL.FTZ R47, R50, R8.reuse ;  /* 0x00000008322f7220 */ /* 0x080fe20000410000 */
[----:B------:R-:W-:Y:S02]  /*10310*/  HADD2.F32 R49, -RZ, R13.H1_H1 ;  /* 0x3000000dff317230 */ /* 0x000fe40000004100 */
[C---:B------:R-:W-:Y:S01]  /*10320*/  FMUL.FTZ R31, R48.reuse, R8 ;  /* 0x00000008301f7220 */ /* 0x040fe20000410000 */
[----:B------:R-:W-:Y:S01]  /*10330*/  FMUL.FTZ R8, R51, R43 ;  /* 0x0000002b33087220 */ /* 0x000fe20000410000 */
[----:B------:R-:W-:Y:S01]  /*10340*/  FFMA.FTZ R47, R48, R4, -R47 ;  /* 0x00000004302f7223 */ /* 0x000fe2000001082f */
[----:B------:R-:W-:-:S02]  /*10350*/  HADD2.F32 R9, -RZ, R9.H1_H1 ;  /* 0x30000009ff097230 */ /* 0x000fc40000004100 */
[C---:B------:R-:W-:Y:S01]  /*10360*/  FMUL.FTZ R48, R49.reuse, R43 ;  /* 0x0000002b31307220 */ /* 0x040fe20000410000 */
[----:B------:R-:W-:Y:S01]  /*10370*/  FFMA.FTZ R43, R49, R39, -R8 ;  /* 0x00000027312b7223 */ /* 0x000fe20000010808 */
[----:B------:R-:W-:Y:S02]  /*10380*/  HADD2.F32 R49, -RZ, R14.H1_H1 ;  /* 0x3000000eff317230 */ /* 0x000fe40000004100 */
[----:B------:R-:W-:Y:S01]  /*10390*/  FFMA.FTZ R31, R50, R4, R31 ;  /* 0x00000004321f7223 */ /* 0x000fe2000001001f */
[----:B------:R-:W-:Y:S02]  /*103a0*/  HADD2.F32 R5, -RZ, R5.H1_H1 ;  /* 0x30000005ff057230 */ /* 0x000fe40000004100 */
[-C--:B------:R-:W-:Y:S01]  /*103b0*/  FMUL.FTZ R4, R53, R9.reuse ;  /* 0x0000000935047220 */ /* 0x080fe20000410000 */
[--C-:B------:R-:W-:Y:S02]  /*103c0*/  HADD2.F32 R44, -RZ, R10.reuse.H0_H0 ;  /* 0x2000000aff2c7230 */ /* 0x100fe40000004100 */
[----:B------:R-:W-:Y:S01]  /*103d0*/  FMUL.FTZ R8, R49, R9 ;  /* 0x0000000931087220 */ /* 0x000fe20000410000 */
[----:B------:R-:W-:-:S02]  /*103e0*/  HADD2.F32 R10, -RZ, R10.H1_H1 ;  /* 0x3000000aff0a7230 */ /* 0x000fc40000004100 */
[-C--:B------:R-:W-:Y:S01]  /*103f0*/  FFMA.FTZ R50, R49, R5.reuse, -R4 ;  /* 0x0000000531327223 */ /* 0x080fe20000010804 */
[----:B------:R-:W-:Y:S02]  /*10400*/  HADD2.F32 R40, -RZ, R6.H0_H0 ;  /* 0x20000006ff287230 */ /* 0x000fe40000004100 */
[----:B------:R-:W-:Y:S01]  /*10410*/  FFMA.FTZ R9, R53, R5, R8 ;  /* 0x0000000535097223 */ /* 0x000fe20000010008 */
[----:B------:R-:W-:Y:S02]  /*10420*/  HADD2.F32 R4, -RZ, R20.H0_H0 ;  /* 0x20000014ff047230 */ /* 0x000fe40000004100 */
[----:B------:R-:W-:Y:S01]  /*10430*/  FMUL.FTZ R5, R56, R10 ;  /* 0x0000000a38057220 */ /* 0x000fe20000410000 */
[----:B------:R-:W-:Y:S02]  /*10440*/  HADD2.F32 R6, -RZ, R6.H1_H1 ;  /* 0x30000006ff067230 */ /* 0x000fe40000004100 */
[----:B------:R-:W-:Y:S01]  /*10450*/  FFMA.FTZ R48, R51, R39, R48 ;  /* 0x0000002733307223 */ /* 0x000fe20000010030 */
[----:B------:R-:W-:-:S02]  /*10460*/  HADD2.F32 R45, -RZ, R11.H0_H0 ;  /* 0x2000000bff2d7230 */ /* 0x000fc40000004100 */
[----:B------:R-:W-:Y:S01]  /*10470*/  FMUL.FTZ R51, R4, R10 ;  /* 0x0000000a04337220 */ /* 0x000fe20000410000 */
[----:B------:R-:W-:Y:S02]  /*10480*/  HADD2.F32 R11, -RZ, R11.H1_H1 ;  /* 0x3000000bff0b7230 */ /* 0x000fe40000004100 */
[-C--:B------:R-:W-:Y:S01]  /*10490*/  FMUL.FTZ R39, R54, R44.reuse ;  /* 0x0000002c36277220 */ /* 0x080fe20000410000 */
[----:B------:R-:W-:Y:S01]  /*104a0*/  FMUL.FTZ R49, R52, R44 ;  /* 0x0000002c34317220 */ /* 0x000fe20000410000 */
[----:B------:R-:W-:Y:S01]  /*104b0*/  FFMA.FTZ R10, R4, R6, -R5 ;  /* 0x00000006040a7223 */ /* 0x000fe20000010805 */
[----:B------:R-:W-:Y:S02]  /*104c0*/  HADD2.F32 R5, -RZ, R15.H1_H1 ;  /* 0x3000000fff057230 */ /* 0x000fe40000004100 */
[-C--:B------:R-:W-:Y:S01]  /*104d0*/  FFMA.FTZ R39, R52, R40.reuse, -R39 ;  /* 0x0000002834277223 */ /* 0x080fe20000010827 */
[----:B------:R-:W-:Y:S02]  /*104e0*/  HADD2.F32 R53, -RZ, R20.H1_H1 ;  /* 0x30000014ff357230 */ /* 0x000fe40000004100 */
[----:B------:R-:W-:Y:S01]  /*104f0*/  FFMA.FTZ R49, R54, R40, R49 ;  /* 0x0000002836317223 */ /* 0x000fe20000010031 */
[----:B------:R-:W-:-:S02]  /*10500*/  HADD2.F32 R41, -RZ, R7.H0_H0 ;  /* 0x20000007ff297230 */ /* 0x000fc40000004100 */
[----:B------:R-:W-:Y:S01]  /*10510*/  FFMA.FTZ R40, R56, R6, R51 ;  /* 0x0000000638287223 */ /* 0x000fe20000010033 */
[----:B------:R-:W-:Y:S02]  /*10520*/  HADD2.F32 R7, -RZ, R7.H1_H1 ;  /* 0x30000007ff077230 */ /* 0x000fe40000004100 */
        /* <DEDUP_REMOVED lines=15> */
[----:B------:R-:W-:-:S02]  /*10620*/  F2FP.F16.F32.PACK_AB R10, R40, R49 ;  /* 0x00000031280a723e */ /* 0x000fc400000000ff */
[----:B------:R-:W-:-:S05]  /*10630*/  F2FP.F16.F32.PACK_AB R11, R52, R41 ;  /* 0x00000029340b723e */ /* 0x000fca00000000ff */
[----:B------:R3:W-:Y:S02]  /*10640*/  STS.128 [R30+0x14400], R8 ;  /* 0x014400081e007388 */ /* 0x0007e40000000c00 */
.L_x_620:
[----:B------:R-:W-:Y:S05]  /*10650*/  BSYNC B1 ;  /* 0x0000000000017941 */ /* 0x000fea0003800000 */
.L_x_619:
[----:B0123--:R-:W-:Y:S01]  /*10660*/  VIADD R4, R219, 0x40 ;  /* 0x00000040db047836 */ /* 0x00ffe20000000000 */
[----:B------:R-:W-:Y:S04]  /*10670*/  BSSY B1, `(.L_x_623) ;  /* 0x00000cc000017945 */ /* 0x000fe80003800000 */
[----:B------:R-:W-:-:S13]  /*10680*/  ISETP.GE.AND P0, PT, R4, R12, PT ;  /* 0x0000000c0400720c */ /* 0x000fda0003f06270 */
[----:B------:R-:W-:Y:S05]  /*10690*/  @P0 BRA `(.L_x_624) ;  /* 0x0000000c00240947 */ /* 0x000fea0003800000 */
[----:B-----5:R0:W5:Y:S01]  /*106a0*/  LDL R63, [R1+0x70] ;  /* 0x00007000013f7983 */ /* 0x0201620000100800 */
[----:B------:R-:W1:Y:S03]  /*106b0*/  LDC R54, c[0x0][0x3f4] ;  /* 0x0000fd00ff367b82 */ /* 0x000e660000000800 */
        /* <DEDUP_REMOVED lines=9> */
[-C--:B-1----:R-:W-:Y:S02]  /*10750*/  ISETP.GE.AND P0, PT, R16, R54.reuse, PT ;  /* 0x000000361000720c */ /* 0x082fe40003f06270 */
[----:B------:R-:W-:-:S11]  /*10760*/  ISETP.GE.AND P1, PT, R213, R54, PT ;  /* 0x00000036d500720c */ /* 0x000fd60003f26270 */
[----:B0-----:R-:W-:Y:S05]  /*10770*/  @P0 BRA `(.L_x_626) ;  /* 0x00000004006c0947 */ /* 0x001fea0003800000 */
[----:B------:R-:W2:Y:S01]  /*10780*/  LDL R4, [R1+0x68] ;  /* 0x0000680001047983 */ /* 0x000ea20000100800 */
        /* <DEDUP_REMOVED lines=90> */
.L_x_626:
[----:B------:R-:W-:Y:S05]  /*10d30*/  BSYNC B2 ;  /* 0x0000000000027941 */ /* 0x000fea0003800000 */
.L_x_625:
[----:B------:R-:W-:Y:S05]  /*10d40*/  @P1 BRA `(.L_x_624) ;  /* 0x0000000400781947 */ /* 0x000fea0003800000 */
[----:B0-----:R-:W-:Y:S01]  /*10d50*/  LEA.HI R4, R0, R213, RZ, 0x6 ;  /* 0x000000d500047211 */ /* 0x001fe200078f30ff */
        /* <DEDUP_REMOVED lines=93> */
.L_x_624:
[----:B------:R-:W-:Y:S05]  /*11330*/  BSYNC B1 ;  /* 0x0000000000017941 */ /* 0x000fea0003800000 */
.L_x_623:
[----:B------:R-:W-:-:S13]  /*11340*/  ISETP.GE.AND P0, PT, R21, R12, PT ;  /* 0x0000000c1500720c */ /* 0x000fda0003f06270 */
[----:B------:R-:W-:Y:S05]  /*11350*/  @P0 BRA `(.L_x_603) ;  /* 0x0000000c00200947 */ /* 0x000fea0003800000 */
[----:B-1----:R1:W5:Y:S01]  /*11360*/  LDL R58, [R1+0x70] ;  /* 0x00007000013a7983 */ /* 0x0023620000100800 */
[----:B------:R-:W2:Y:S01]  /*11370*/  LDC R46, c[0x0][0x3f4] ;  /* 0x0000fd00ff2e7b82 */ /* 0x000ea20000000800 */
[----:B0-----:R-:W-:Y:S01]  /*11380*/  SHF.R.S32.HI R4, RZ, 0x1f, R21 ;  /* 0x0000001fff047819 */ /* 0x001fe20000011415 */
[----:B------:R-:W-:Y:S01]  /*11390*/  IMAD.SHL.U32 R5, R21, 0x40, RZ ;  /* 0x0000004015057824 */ /* 0x000fe200078e00ff */
[----:B------:R-:W-:Y:S02]  /*113a0*/  BSSY B1, `(.L_x_627) ;  /* 0x0000064000017945 */ /* 0x000fe40003800000 */
[----:B------:R-:W-:Y:S02]  /*113b0*/  LEA.HI R4, R4, R21, RZ, 0x3 ;  /* 0x0000001504047211 */ /* 0x000fe400078f18ff */
[----:B------:R-:W-:-:S03]  /*113c0*/  LOP3.LUT R55, R5, 0x1c0, RZ, 0xc0, !PT ;  /* 0x000001c005377812 */ /* 0x000fc600078ec0ff */
[----:B------:R-:W-:Y:S01]  /*113d0*/  IMAD.SHL.U32 R4, R4, 0x40, RZ ;  /* 0x0000004004047824 */ /* 0x000fe200078e00ff */
[----:B------:R-:W-:-:S04]  /*113e0*/  SHF.R.U32.HI R57, RZ, 0x3, R55 ;  /* 0x00000003ff397819 */ /* 0x000fc80000011637 */
[----:B------:R-:W-:Y:S02]  /*113f0*/  LOP3.LUT R53, R4, 0xfffffe00, RZ, 0xc0, !PT ;  /* 0xfffffe0004357812 */ /* 0x000fe400078ec0ff */
[-C--:B--2---:R-:W-:Y:S02]  /*11400*/  ISETP.GE.AND P0, PT, R16, R46.reuse, PT ;  /* 0x0000002e1000720c */ /* 0x084fe40003f06270 */
[----:B------:R-:W-:-:S11]  /*11410*/  ISETP.GE.AND P1, PT, R213, R46, PT ;  /* 0x0000002ed500720c */ /* 0x000fd60003f26270 */
[----:B-1----:R-:W-:Y:S05]  /*11420*/  @P0 BRA `(.L_x_628) ;  /* 0x00000004006c0947 */ /* 0x002fea0003800000 */
[----:B------:R-:W2:Y:S01]  /*11430*/  LDL R6, [R1+0x68] ;  /* 0x0000680001067983 */ /* 0x000ea20000100800 */
[----:B-----5:R-:W-:Y:S01]  /*11440*/  R2UR UR4, R58 ;  /* 0x000000003a0472ca */ /* 0x020fe200000e0000 */
[----:B------:R-:W-:Y:S02]  /*11450*/  HADD2.F32 R47, -RZ, R35.H0_H0 ;  /* 0x20000023ff2f7230 */ /* 0x000fe40000004100 */
[----:B------:R-:W-:Y:S02]  /*11460*/  HADD2.F32 R45, -RZ, R29.H0_H0 ;  /* 0x2000001dff2d7230 */ /* 0x000fe40000004100 */
[----:B------:R-:W-:Y:S02]  /*11470*/  HADD2.F32 R52, -RZ, R36.H0_H0 ;  /* 0x20000024ff347230 */ /* 0x000fe40000004100 */
[----:B------:R-:W-:Y:S02]  /*11480*/  HADD2.F32 R48, -RZ, R32.H0_H0 ;  /* 0x20000020ff307230 */ /* 0x000fe40000004100 */
[----:B------:R-:W-:-:S02]  /*11490*/  HADD2.F32 R54, -RZ, R35.H1_H1 ;  /* 0x30000023ff367230 */ /* 0x000fc40000004100 */
[----:B------:R-:W-:Y:S02]  /*114a0*/  HADD2.F32 R50, -RZ, R29.H1_H1 ;  /* 0x3000001dff327230 */ /* 0x000fe40000004100 */
[----:B------:R-:W-:Y:S02]  /*114b0*/  HADD2.F32 R49, -RZ, R36.H1_H1 ;  /* 0x30000024ff317230 */ /* 0x000fe40000004100 */
[----:B------:R-:W-:Y:S01]  /*114c0*/  HADD2.F32 R51, -RZ, R37.H0_H0 ;  /* 0x20000025ff337230 */ /* 0x000fe20000004100 */
[----:B--2---:R-:W-:Y:S02]  /*114d0*/  LEA.HI R4, R46, R6, RZ, 0x1d ;  /* 0x000000062e047211 */ /* 0x004fe400078fe8ff */
[----:B------:R-:W-:Y:S02]  /*114e0*/  LOP3.LUT R6, R55, 0x38, R16, 0xf8, !PT ;  /* 0x0000003837067812 */ /* 0x000fe400078ef810 */
[----:B------:R-:W-:Y:S02]  /*114f0*/  SHF.R.S32.HI R7, RZ, 0x1f, R4 ;  /* 0x0000001fff077819 */ /* 0x000fe40000011404 */
[----:B------:R-:W-:-:S02]  /*11500*/  SHF.L.U32 R5, R4, 0x3, RZ ;  /* 0x0000000304057819 */ /* 0x000fc400000006ff */
[----:B------:R-:W-:Y:S02]  /*11510*/  LEA.HI R7, R7, R4, RZ, 0x3 ;  /* 0x0000000407077211 */ /* 0x000fe400078f18ff */
[----:B------:R-:W-:Y:S02]  /*11520*/  LOP3.LUT R4, R55, 0x38, R5, 0xf8, !PT ;  /* 0x0000003837047812 */ /* 0x000fe400078ef805 */
[----:B------:R-:W-:Y:S01]  /*11530*/  LOP3.LUT R6, R53, R6, R57, 0xf6, !PT ;  /* 0x0000000635067212 */ /* 0x000fe200078ef639 */
[----:B------:R-:W-:Y:S01]  /*11540*/  IMAD.SHL.U32 R7, R7, 0x400, RZ ;  /* 0x0000040007077824 */ /* 0x000fe200078e00ff */
[----:B------:R-:W-:Y:S02]  /*11550*/  LOP3.LUT R8, R4, R57, RZ, 0x3c, !PT ;  /* 0x0000003904087212 */ /* 0x000fe400078e3cff */
[----:B------:R-:W-:Y:S02]  /*11560*/  LEA R56, R6, UR4, 0x1 ;  /* 0x0000000406387c11 */ /* 0x000fe4000f8e08ff */
[----:B------:R-:W-:-:S03]  /*11570*/  LOP3.LUT R9, R7, 0x7fffe000, RZ, 0xc0, !PT ;  /* 0x7fffe00007097812 */ /* 0x000fc600078ec0ff */
[----:B------:R-:W0:Y:S01]  /*11580*/  LDS.128 R4, [R56] ;  /* 0x0000000038047984 */ /* 0x000e220000000c00 */
        /* <DEDUP_REMOVED lines=15> */
[-C--:B------:R-:W-:Y:S01]  /*11680*/  FMUL.FTZ R35, R52, R8.reuse ;  /* 0x0000000834237220 */ /* 0x080fe20000410000 */
[-C--:B------:R-:W-:Y:S01]  /*11690*/  FFMA.FTZ R44, R45, R21.reuse, -R44 ;  /* 0x000000152d2c7223 */ /* 0x080fe2000001082c */
[----:B------:R-:W-:Y:S01]  /*116a0*/  FFMA.FTZ R40, R47, R21, R40 ;  /* 0x000000152f287223 */ /* 0x000fe20000010028 */
[----:B------:R-:W-:Y:S01]  /*116b0*/  FMUL.FTZ R21, R48, R8 ;  /* 0x0000000830157220 */ /* 0x000fe20000410000 */
[----:B------:R-:W-:Y:S01]  /*116c0*/  FMUL.FTZ R29, R54, R41 ;  /* 0x00000029361d7220 */ /* 0x000fe20000410000 */
[----:B------:R-:W-:-:S02]  /*116d0*/  HADD2.F32 R45, -RZ, R32.H1_H1 ;  /* 0x30000020ff2d7230 */ /* 0x000fc40000004100 */
[-C--:B------:R-:W-:Y:S01]  /*116e0*/  FFMA.FTZ R35, R48, R4.reuse, -R35 ;  /* 0x0000000430237223 */ /* 0x080fe20000010823 */
[----:B------:R-:W-:Y:S01]  /*116f0*/  FMUL.FTZ R41, R50, R41 ;  /* 0x0000002932297220 */ /* 0x000fe20000410000 */
[----:B------:R-:W-:Y:S01]  /*11700*/  FFMA.FTZ R21, R52, R4, R21 ;  /* 0x0000000434157223 */ /* 0x000fe20000010015 */
[--C-:B------:R-:W-:Y:S02]  /*11710*/  HADD2.F32 R42, -RZ, R10.reuse.H0_H0 ;  /* 0x2000000aff2a7230 */ /* 0x100fe40000004100 */
[-C--:B------:R-:W-:Y:S01]  /*11720*/  FMUL.FTZ R4, R49, R9.reuse ;  /* 0x0000000931047220 */ /* 0x080fe20000410000 */
[----:B------:R-:W-:Y:S01]  /*11730*/  FFMA.FTZ R29, R50, R30, -R29 ;  /* 0x0000001e321d7223 */ /* 0x000fe2000001081d */
[----:B------:R-:W-:Y:S02]  /*11740*/  HADD2.F32 R47, -RZ, R33.H0_H0 ;  /* 0x20000021ff2f7230 */ /* 0x000fe40000004100 */
[----:B------:R-:W-:Y:S01]  /*11750*/  FMUL.FTZ R8, R45, R9 ;  /* 0x000000092d087220 */ /* 0x000fe20000410000 */
[----:B------:R-:W-:-:S02]  /*11760*/  HADD2.F32 R10, -RZ, R10.H1_H1 ;  /* 0x3000000aff0a7230 */ /* 0x000fc40000004100 */
[----:B------:R-:W-:Y:S01]  /*11770*/  FFMA.FTZ R41, R54, R30, R41 ;  /* 0x0000001e36297223 */ /* 0x000fe20000010029 */
[----:B------:R-:W-:Y:S02]  /*11780*/  HADD2.F32 R50, -RZ, R38.H0_H0 ;  /* 0x20000026ff327230 */ /* 0x000fe40000004100 */
[-C--:B------:R-:W-:Y:S01]  /*11790*/  FFMA.FTZ R30, R45, R5.reuse, -R4 ;  /* 0x000000052d1e7223 */ /* 0x080fe20000010804 */
[-C--:B------:R-:W-:Y:S01]  /*117a0*/  FMUL.FTZ R4, R51, R42.reuse ;  /* 0x0000002a33047220 */ /* 0x080fe20000410000 */
[----:B------:R-:W-:Y:S02]  /*117b0*/  HADD2.F32 R48, -RZ, R34.H0_H0 ;  /* 0x20000022ff307230 */ /* 0x000fe40000004100 */
[----:B------:R-:W-:Y:S01]  /*117c0*/  FMUL.FTZ R42, R47, R42 ;  /* 0x0000002a2f2a7220 */ /* 0x000fe20000410000 */
[----:B------:R-:W-:Y:S01]  /*117d0*/  FFMA.FTZ R32, R49, R5, R8 ;  /* 0x0000000531207223 */ /* 0x000fe20000010008 */
[----:B------:R-:W-:Y:S01]  /*117e0*/  FMUL.FTZ R5, R50, R10 ;  /* 0x0000000a32057220 */ /* 0x000fe20000410000 */
[----:B------:R-:W-:-:S02]  /*117f0*/  HADD2.F32 R43, -RZ, R11.H0_H0 ;  /* 0x2000000bff2b7230 */ /* 0x000fc40000004100 */
[-C--:B------:R-:W-:Y:S01]  /*11800*/  FFMA.FTZ R36, R47, R31.reuse, -R4 ;  /* 0x0000001f2f247223 */ /* 0x080fe20000010804 */
[----:B------:R-:W-:Y:S01]  /*11810*/  FFMA.FTZ R42, R51, R31, R42 ;  /* 0x0000001f332a7223 */ /* 0x000fe2000001002a */
[----:B------:R-:W-:Y:S02]  /*11820*/  HADD2.F32 R11, -RZ, R11.H1_H1 ;  /* 0x3000000bff0b7230 */ /* 0x000fe40000004100 */
[C---:B------:R-:W-:Y:S01]  /*11830*/  FFMA.FTZ R31, R48.reuse, R6, -R5 ;  /* 0x00000006301f7223 */ /* 0x040fe20000010805 */
[----:B------:R-:W-:Y:S02]  /*11840*/  HADD2.F32 R45, -RZ, R37.H1_H1 ;  /* 0x30000025ff2d7230 */ /* 0x000fe40000004100 */
[----:B------:R-:W-:Y:S01]  /*11850*/  FMUL.FTZ R9, R48, R10 ;  /* 0x0000000a30097220 */ /* 0x000fe20000410000 */
[----:B------:R-:W-:Y:S02]  /*11860*/  HADD2.F32 R47, -RZ, R38.H1_H1 ;  /* 0x30000026ff2f7230 */ /* 0x000fe40000004100 */
[----:B------:R-:W-:-:S02]  /*11870*/  HADD2.F32 R5, -RZ, R33.H1_H1 ;  /* 0x30000021ff057230 */ /* 0x000fc40000004100 */
[----:B------:R-:W-:Y:S01]  /*11880*/  FFMA.FTZ R33, R50, R6, R9 ;  /* 0x0000000632217223 */ /* 0x000fe20000010009 */
[----:B------:R-:W-:Y:S02]  /*11890*/  HADD2.F32 R37, -RZ, R34.H1_H1 ;  /* 0x30000022ff257230 */ /* 0x000fe40000004100 */
[----:B------:R-:W-:Y:S01]  /*118a0*/  FMUL.FTZ R4, R45, R43 ;  /* 0x0000002b2d047220 */ /* 0x000fe20000410000 */
[--C-:B------:R-:W-:Y:S02]  /*118b0*/  HADD2.F32 R39, -RZ, R7.reuse.H0_H0 ;  /* 0x20000007ff277230 */ /* 0x100fe40000004100 */
[----:B------:R-:W-:Y:S01]  /*118c0*/  FMUL.FTZ R8, R47, R11 ;  /* 0x0000000b2f087220 */ /* 0x000fe20000410000 */
[----:B------:R-:W-:Y:S02]  /*118d0*/  HADD2.F32 R7, -RZ, R7.H1_H1 ;  /* 0x30000007ff077230 */ /* 0x000fe40000004100 */
[----:B------:R-:W-:Y:S01]  /*118e0*/  FMUL.FTZ R6, R5, R43 ;  /* 0x0000002b05067220 */ /* 0x000fe20000410000 */
[----:B------:R-:W-:Y:S01]  /*118f0*/  FMUL.FTZ R10, R37, R11 ;  /* 0x0000000b250a7220 */ /* 0x000fe20000410000 */
[----:B------:R-:W-:Y:S01]  /*11900*/  FFMA.FTZ R11, R5, R39, -R4 ;  /* 0x00000027050b7223 */ /* 0x000fe20000010804 */
[----:B------:R-:W-:Y:S01]  /*11910*/  F2FP.F16.F32.PACK_AB R4, R35, R44 ;  /* 0x0000002c2304723e */ /* 0x000fe200000000ff */
[----:B------:R-:W-:Y:S01]  /*11920*/  FFMA.FTZ R34, R37, R7, -R8 ;  /* 0x0000000725227223 */ /* 0x000fe20000010808 */
[----:B------:R-:W-:Y:S01]  /*11930*/  FFMA.FTZ R39, R45, R39, R6 ;  /* 0x000000272d277223 */ /* 0x000fe20000010006 */
[----:B------:R-:W-:Y:S01]  /*11940*/  FFMA.FTZ R38, R47, R7, R10 ;  /* 0x000000072f267223 */ /* 0x000fe2000001000a */
        /* <DEDUP_REMOVED lines=9> */
.L_x_628:
[----:B------:R-:W-:Y:S05]  /*119e0*/  BSYNC B1 ;  /* 0x0000000000017941 */ /* 0x000fea0003800000 */
.L_x_627:
[----:B------:R-:W-:Y:S05]  /*119f0*/  @P1 BRA `(.L_x_603) ;  /* 0x0000000400781947 */ /* 0x000fea0003800000 */
[----:B------:R-:W-:Y:S01]  /*11a00*/  LEA.HI R0, R0, R213, RZ, 0x6 ;  /* 0x000000d500007211 */ /* 0x000fe200078f30ff */
[--C-:B------:R-:W-:Y:S01]  /*11a10*/  HADD2.F32 R36, -RZ, R24.reuse.H0_H0 ;  /* 0x20000018ff247230 */ /* 0x100fe20000004100 */
[----:B------:R-:W-:Y:S01]  /*11a20*/  LEA.HI R3, R46, R3, RZ, 0x1d ;  /* 0x000000032e037211 */ /* 0x000fe200078fe8ff */
[----:B------:R-:W-:Y:S01]  /*11a30*/  HADD2.F32 R34, -RZ, R13.H0_H0 ;  /* 0x2000000dff227230 */ /* 0x000fe20000004100 */
[----:B0-----:R-:W-:Y:S01]  /*11a40*/  LOP3.LUT R4, R55, 0x38, R2, 0xf8, !PT ;  /* 0x0000003837047812 */ /* 0x001fe200078ef802 */
[----:B------:R-:W-:Y:S01]  /*11a50*/  HADD2.F32 R38, -RZ, R25.H0_H0 ;  /* 0x20000019ff267230 */ /* 0x000fe20000004100 */
[----:B------:R-:W-:Y:S01]  /*11a60*/  SHF.L.U32 R0, R0, 0x7, RZ ;  /* 0x0000000700007819 */ /* 0x000fe200000006ff */
[----:B------:R-:W-:Y:S01]  /*11a70*/  HADD2.F32 R40, -RZ, R24.H1_H1 ;  /* 0x30000018ff287230 */ /* 0x000fe20000004100 */
[----:B------:R-:W-:Y:S01]  /*11a80*/  SHF.R.S32.HI R2, RZ, 0x1f, R3 ;  /* 0x0000001fff027819 */ /* 0x000fe20000011403 */
[----:B------:R-:W-:Y:S01]  /*11a90*/  HADD2.F32 R24, -RZ, R13.H1_H1 ;  /* 0x3000000dff187230 */ /* 0x000fe20000004100 */
[----:B------:R-:W-:Y:S01]  /*11aa0*/  LOP3.LUT R5, R4, R57, RZ, 0x3c, !PT ;  /* 0x0000003904057212 */ /* 0x000fe200078e3cff */
[----:B------:R-:W-:Y:S01]  /*11ab0*/  HADD2.F32 R37, -RZ, R25.H1_H1 ;  /* 0x30000019ff257230 */ /* 0x000fe20000004100 */
[----:B------:R-:W-:Y:S01]  /*11ac0*/  LOP3.LUT R4, R0, 0xffffe000, RZ, 0xc0, !PT ;  /* 0xffffe00000047812 */ /* 0x000fe200078ec0ff */
[----:B------:R-:W-:Y:S01]  /*11ad0*/  IMAD.SHL.U32 R0, R3, 0x8, RZ ;  /* 0x0000000803007824 */ /* 0x000fe200078e00ff */
[----:B------:R-:W-:-:S02]  /*11ae0*/  LEA.HI R2, R2, R3, RZ, 0x3 ;  /* 0x0000000302027211 */ /* 0x000fc400078f18ff */
[----:B-----5:R-:W-:Y:S02]  /*11af0*/  R2UR UR4, R58 ;  /* 0x000000003a0472ca */ /* 0x020fe400000e0000 */
[----:B------:R-:W-:Y:S01]  /*11b00*/  LOP3.LUT R0, R55, 0x38, R0, 0xf8, !PT ;  /* 0x0000003837007812 */ /* 0x000fe200078ef800 */
[----:B------:R-:W-:Y:S01]  /*11b10*/  IMAD.SHL.U32 R2, R2, 0x400, RZ ;  /* 0x0000040002027824 */ /* 0x000fe200078e00ff */
[----:B------:R-:W-:Y:S02]  /*11b20*/  IADD3 R4, R5, R4, R53 ;  /* 0x0000000405047210 */ /* 0x000fe40007ffe035 */
[----:B------:R-:W-:Y:S02]  /*11b30*/  LOP3.LUT R0, R0, R57, RZ, 0x3c, !PT ;  /* 0x0000003900007212 */ /* 0x000fe400078e3cff */
[----:B------:R-:W-:-:S04]  /*11b40*/  LOP3.LUT R3, R2, 0x7fffe000, RZ, 0xc0, !PT ;  /* 0x7fffe00002037812 */ /* 0x000fc800078ec0ff */
        /* <DEDUP_REMOVED lines=11> */
[----:B------:R-:W-:Y:S01]  /*11c00*/  FMUL.FTZ R29, R34, R29 ;  /* 0x0000001d221d7220 */ /* 0x000fe20000410000 */
[----:B------:R-:W-:Y:S01]  /*11c10*/  FMUL.FTZ R35, R38, R8 ;  /* 0x0000000826237220 */ /* 0x000fe20000410000 */
[----:B------:R-:W-:Y:S02]  /*11c20*/  HADD2.F32 R2, -RZ, R5.H0_H0 ;  /* 0x20000005ff027230 */ /* 0x000fe40000004100 */
[-C--:B------:R-:W-:Y:S01]  /*11c30*/  FFMA.FTZ R33, R34, R0.reuse, -R33 ;  /* 0x0000000022217223 */ /* 0x080fe20000010821 */
[----:B------:R-:W-:Y:S02]  /*11c40*/  HADD2.F32 R34, -RZ, R14.H0_H0 ;  /* 0x2000000eff227230 */ /* 0x000fe40000004100 */
[----:B------:R-:W-:Y:S01]  /*11c50*/  FFMA.FTZ R29, R36, R0, R29 ;  /* 0x00000000241d7223 */ /* 0x000fe2000001001d */
[----:B------:R-:W-:-:S02]  /*11c60*/  HADD2.F32 R9, -RZ, R9.H1_H1 ;  /* 0x30000009ff097230 */ /* 0x000fc40000004100 */
[----:B------:R-:W-:Y:S01]  /*11c70*/  FMUL.FTZ R25, R24, R30 ;  /* 0x0000001e18197220 */ /* 0x000fe20000410000 */
[----:B------:R-:W-:Y:S02]  /*11c80*/  HADD2.F32 R5, -RZ, R5.H1_H1 ;  /* 0x30000005ff057230 */ /* 0x000fe40000004100 */
[C---:B------:R-:W-:Y:S01]  /*11c90*/  FMUL.FTZ R13, R34.reuse, R8 ;  /* 0x00000008220d7220 */ /* 0x040fe20000410000 */
[----:B------:R-:W-:Y:S01]  /*11ca0*/  FFMA.FTZ R0, R34, R4, -R35 ;  /* 0x0000000422007223 */ /* 0x000fe20000010823 */
[----:B------:R-:W-:Y:S01]  /*11cb0*/  FMUL.FTZ R35, R40, R30 ;  /* 0x0000001e28237220 */ /* 0x000fe20000410000 */
[----:B------:R-:W-:Y:S02]  /*11cc0*/  HADD2.F32 R31, -RZ, R10.H0_H0 ;  /* 0x2000000aff1f7230 */ /* 0x000fe40000004100 */
[----:B------:R-:W-:Y:S01]  /*11cd0*/  FFMA.FTZ R8, R38, R4, R13 ;  /* 0x0000000426087223 */ /* 0x000fe2000001000d */
[----:B------:R-:W-:Y:S02]  /*11ce0*/  HADD2.F32 R13, -RZ, R14.H1_H1 ;  /* 0x3000000eff0d7230 */ /* 0x000fe40000004100 */
[-C--:B------:R-:W-:Y:S01]  /*11cf0*/  FFMA.FTZ R35, R24, R2.reuse, -R35 ;  /* 0x0000000218237223 */ /* 0x080fe20000010823 */
[----:B------:R-:W-:Y:S01]  /*11d00*/  FFMA.FTZ R25, R40, R2, R25 ;  /* 0x0000000228197223 */ /* 0x000fe20000010019 */
[----:B------:R-:W-:-:S02]  /*11d10*/  HADD2.F32 R10, -RZ, R10.H1_H1 ;  /* 0x3000000aff0a7230 */ /* 0x000fc40000004100 */
[-C--:B------:R-:W-:Y:S01]  /*11d20*/  FMUL.FTZ R2, R37, R9.reuse ;  /* 0x0000000925027220 */ /* 0x080fe20000410000 */
[C---:B------:R-:W-:Y:S01]  /*11d30*/  FMUL.FTZ R4, R13.reuse, R9 ;  /* 0x000000090d047220 */ /* 0x040fe20000410000 */
[----:B------:R-:W-:Y:S01]  /*11d40*/  HADD2.F32 R36, -RZ, R27.H0_H0 ;  /* 0x2000001bff247230 */ /* 0x000fe20000004100 */
[----:B------:R-:W-:Y:S01]  /*11d50*/  F2FP.F16.F32.PACK_AB R8, R8, R29 ;  /* 0x0000001d0808723e */ /* 0x000fe200000000ff */
[----:B------:R-:W-:Y:S02]  /*11d60*/  HADD2.F32 R34, -RZ, R26.H0_H0 ;  /* 0x2000001aff227230 */ /* 0x000fe40000004100 */
[-C--:B------:R-:W-:Y:S01]  /*11d70*/  FFMA.FTZ R2, R13, R5.reuse, -R2 ;  /* 0x000000050d027223 */ /* 0x080fe20000010802 */
[----:B------:R-:W-:Y:S02]  /*11d80*/  HADD2.F32 R12, -RZ, R6.H0_H0 ;  /* 0x20000006ff0c7230 */ /* 0x000fe40000004100 */
[----:B------:R-:W-:Y:S01]  /*11d90*/  FFMA.FTZ R14, R37, R5, R4 ;  /* 0x00000005250e7223 */ /* 0x000fe20000010004 */
[----:B------:R-:W-:-:S02]  /*11da0*/  HADD2.F32 R24, -RZ, R15.H0_H0 ;  /* 0x2000000fff187230 */ /* 0x000fc40000004100 */
[-C--:B------:R-:W-:Y:S01]  /*11db0*/  FMUL.FTZ R5, R36, R10.reuse ;  /* 0x0000000a24057220 */ /* 0x080fe20000410000 */
[----:B------:R-:W-:Y:S02]  /*11dc0*/  HADD2.F32 R30, -RZ, R20.H0_H0 ;  /* 0x20000014ff1e7230 */ /* 0x000fe40000004100 */
[-C--:B------:R-:W-:Y:S01]  /*11dd0*/  FMUL.FTZ R9, R34, R31.reuse ;  /* 0x0000001f22097220 */ /* 0x080fe20000410000 */
[----:B------:R-:W-:Y:S02]  /*11de0*/  HADD2.F32 R6, -RZ, R6.H1_H1 ;  /* 0x30000006ff067230 */ /* 0x000fe40000004100 */
[----:B------:R-:W-:Y:S01]  /*11df0*/  FMUL.FTZ R31, R24, R31 ;  /* 0x0000001f181f7220 */ /* 0x000fe20000410000 */
[--C-:B------:R-:W-:Y:S02]  /*11e00*/  HADD2.F32 R32, -RZ, R11.reuse.H0_H0 ;  /* 0x2000000bff207230 */ /* 0x100fe40000004100 */
[----:B------:R-:W-:Y:S01]  /*11e10*/  FMUL.FTZ R13, R30, R10 ;  /* 0x0000000a1e0d7220 */ /* 0x000fe20000410000 */
[----:B------:R-:W-:-:S02]  /*11e20*/  HADD2.F32 R11, -RZ, R11.H1_H1 ;  /* 0x3000000bff0b7230 */ /* 0x000fc40000004100 */
[----:B------:R-:W-:Y:S01]  /*11e30*/  FFMA.FTZ R10, R30, R6, -R5 ;  /* 0x000000061e0a7223 */ /* 0x000fe20000010805 */
[----:B------:R-:W-:Y:S02]  /*11e40*/  HADD2.F32 R37, -RZ, R26.H1_H1 ;  /* 0x3000001aff257230 */ /* 0x000fe40000004100 */
[-C--:B------:R-:W-:Y:S01]  /*11e50*/  FFMA.FTZ R9, R24, R12.reuse, -R9 ;  /* 0x0000000c18097223 */ /* 0x080fe20000010809 */
[----:B------:R-:W-:Y:S02]  /*11e60*/  HADD2.F32 R27, -RZ, R27.H1_H1 ;  /* 0x3000001bff1b7230 */ /* 0x000fe40000004100 */
[----:B------:R-:W-:Y:S01]  /*11e70*/  FFMA.FTZ R31, R34, R12, R31 ;  /* 0x0000000c221f7223 */ /* 0x000fe2000001001f */
[----:B------:R-:W-:Y:S02]  /*11e80*/  HADD2.F32 R15, -RZ, R15.H1_H1 ;  /* 0x3000000fff0f7230 */ /* 0x000fe40000004100 */
[----:B------:R-:W-:Y:S01]  /*11e90*/  FFMA.FTZ R12, R36, R6, R13 ;  /* 0x00000006240c7223 */ /* 0x000fe2000001000d */
[----:B------:R-:W-:-:S02]  /*11ea0*/  HADD2.F32 R5, -RZ, R20.H1_H1 ;  /* 0x30000014ff057230 */ /* 0x000fc40000004100 */
[-C--:B------:R-:W-:Y:S01]  /*11eb0*/  FMUL.FTZ R4, R37, R32.reuse ;  /* 0x0000002025047220 */ /* 0x080fe20000410000 */
[--C-:B------:R-:W-:Y:S02]  /*11ec0*/  HADD2.F32 R21, -RZ, R7.reuse.H0_H0 ;  /* 0x20000007ff157230 */ /* 0x100fe40000004100 */
[-C--:B------:R-:W-:Y:S01]  /*11ed0*/  FMUL.FTZ R6, R27, R11.reuse ;  /* 0x0000000b1b067220 */ /* 0x080fe20000410000 */
        /* <DEDUP_REMOVED lines=14> */
[----:B------:R-:W-:-:S05]  /*11fc0*/  F2FP.F16.F32.PACK_AB R9, R14, R25 ;  /* 0x000000190e09723e */ /* 0x000fca00000000ff */
[----:B------:R0:W-:Y:S02]  /*11fd0*/  STS.128 [R3+0x14400], R8 ;  /* 0x0144000803007388 */ /* 0x0001e40000000c00 */
.L_x_603:
[----:B------:R-:W-:Y:S05]  /*11fe0*/  BSYNC B0 ;  /* 0x0000000000007941 */ /* 0x000fea0003800000 */
.L_x_572:
[----:B------:R-:W-:Y:S01]  /*11ff0*/  @!PT LDS RZ, [RZ] ;  /* 0x00000000fffff984 */ /* 0x000fe20000000800 */
[----:B------:R-:W-:Y:S01]  /*12000*/  @!PT LDS RZ, [RZ] ;  /* 0x00000000fffff984 */ /* 0x000fe20000000800 */
[----:B------:R-:W-:Y:S01]  /*12010*/  @!PT LDS RZ, [RZ] ;  /* 0x00000000fffff984 */ /* 0x000fe20000000800 */
[----:B------:R-:W-:Y:S01]  /*12020*/  @!PT LDS RZ, [RZ] ;  /* 0x00000000fffff984 */ /* 0x000fe20000000800 */
[----:B------:R1:W-:Y:S06]  /*12030*/  MEMBAR.ALL.CTA ;  /* 0x0000000000007992 */ /* 0x0003ec0000008000 */
[----:B-1----:R-:W1:Y:S01]  /*12040*/  FENCE.VIEW.ASYNC.S ;  /* 0x00000000000073c6 */ /* 0x002e620000000000 */
[----:B------:R-:W-:Y:S05]  /*12050*/  WARPSYNC.ALL ;  /* 0x0000000000007948 */ /* 0x000fea0003800000 */
[----:B-1----:R-:W-:Y:S06]  /*12060*/  BAR.SYNC.DEFER_BLOCKING 0xd, 0x100 ;  /* 0x0344000000007b1d */ /* 0x002fec0000010000 */
.L_x_570:
[----:B------:R-:W-:-:S06]  /*12070*/  ULOP3.LUT UR4, UR60, 0x1, URZ, 0xfc, !UPT ;  /* 0x000000013c047892 */ /* 0x000fcc000f8efc3f */
[----:B------:R-:W-:-:S05]  /*12080*/  IMAD.U32 R0, RZ, RZ, UR4 ;  /* 0x00000004ff007e24 */ /* 0x000fca000f8e00ff */
[----:B------:R-:W-:-:S13]  /*12090*/  ISETP.NE.AND P0, PT, R0, 0x3, PT ;  /* 0x000000030000780c */ /* 0x000fda0003f05270 */
[----:B------:R-:W-:Y:S05]  /*120a0*/  @!P0 BRA `(.L_x_629) ;  /* 0x0000000000048947 */ /* 0x000fea0003800000 */
[----:B------:R-:W-:Y:S01]  /*120b0*/  BPT.TRAP 0x1 ;  /* 0x000000040000795c */ /* 0x000fe20000300000 */
.L_x_629:
[----:B------:R-:W0:Y:S01]  /*120c0*/  LDL R2, [R1+0x50] ;  /* 0x0000500001027983 */ /* 0x000e220000100800 */
[----:B------:R-:W-:Y:S01]  /*120d0*/  IMAD R0, R226, 0x8, R22 ;  /* 0x00000008e2007824 */ /* 0x000fe200078e0216 */
[----:B01----:R-:W-:-:S04]  /*120e0*/  SHF.L.U32 R3, R2, 0x1f, RZ ;  /* 0x0000001f02037819 */ /* 0x003fc800000006ff */
[----:B------:R0:W1:Y:S01]  /*120f0*/  SYNCS.PHASECHK.TRANS64.TRYWAIT P1, [R0+URZ+0x38830], R3 ;  /* 0x03883003000075a7 */ /* 0x000062000802017f */
[----:B------:R-:W-:Y:S05]  /*12100*/  @!P0 BRA `(.L_x_630) ;  /* 0x0000000000048947 */ /* 0x000fea0003800000 */
[----:B------:R-:W-:Y:S01]  /*12110*/  BPT.TRAP 0x1 ;  /* 0x000000040000795c */ /* 0x000fe20000300000 */
.L_x_630:
[----:B------:R-:W-:Y:S01]  /*12120*/  MOV R151, RZ ;  /* 0x000000ff00977202 */ /* 0x000fe20000000f00 */
[----:B-1----:R-:W-:Y:S06]  /*12130*/  @P1 BRA `(.L_x_631) ;  /* 0x0000000000081947 */ /* 0x002fec0003800000 */
[----:B------:R-:W1:Y:S02]  /*12140*/  SYNCS.PHASECHK.TRANS64.TRYWAIT P1, [R0+URZ+0x38830], R3 ;  /* 0x03883003000075a7 */ /* 0x000e64000802017f */
[----:B-1----:R-:W-:Y:S05]  /*12150*/  @!P1 BRA `(.L_x_632) ;  /* 0x0000015c00709947 */ /* 0x002fea0003800000 */
.L_x_631:
[----:B------:R-:W-:Y:S05]  /*12160*/  WARPSYNC.ALL ;  /* 0x0000000000007948 */ /* 0x000fea0003800000 */
[----:B------:R-:W-:Y:S01]  /*12170*/  VIADD R2, R22, 0x24400 ;  /* 0x0002440016027836 */ /* 0x000fe20000000000 */
[----:B------:R-:W-:Y:S01]  /*12180*/  R2UR UR20, R28 ;  /* 0x000000001c1472ca */ /* 0x000fe200000e0000 */
[----:B01----:R-:W-:Y:S01]  /*12190*/  IMAD.MOV.U32 R3, RZ, RZ, 0x40000040 ;  /* 0x40000040ff037424 */ /* 0x003fe200078e00ff */
[----:B-----5:R-:W-:Y:S01]  /*121a0*/  WARPGROUP.ARRIVE ;  /* 0x00000000000079c5 */ /* 0x020fe20000000000 */
[----:B------:R-:W-:Y:S01]  /*121b0*/  UMOV UR25, 0x40000040 ;  /* 0x4000004000197882 */ /* 0x000fe20000000000 */
[----:B------:R-:W-:Y:S01]  /*121c0*/  SHF.R.U32.HI R2, RZ, 0x4, R2 ;  /* 0x00000004ff027819 */ /* 0x000fe20000011602 */
[----:B--234-:R-:W-:Y:S01]  /*121d0*/  IMAD.MOV.U32 R5, RZ, RZ, 0x40000040 ;  /* 0x40000040ff057424 */ /* 0x01cfe200078e00ff */
[----:B------:R-:W-:Y:S01]  /*121e0*/  R2UR UR27, R3 ;  /* 0x00000000031b72ca */ /* 0x000fe200000e0000 */
[----:B------:R-:W-:Y:S01]  /*121f0*/  UMOV UR17, UR25 ;  /* 0x0000001900117c82 */ /* 0x000fe20008000000 */
[----:B------:R-:W-:Y:S01]  /*12200*/  LOP3.LUT R2, R2, 0x3fff, RZ, 0xc0, !PT ;  /* 0x00003fff02027812 */ /* 0x000fe200078ec0ff */
[----:B------:R-:W-:Y:S01]  /*12210*/  UMOV UR5, UR17 ;  /* 0x0000001100057c82 */ /* 0x000fe20008000000 */
[C---:B------:R-:W-:Y:S01]  /*12220*/  R2UR UR7, R5.reuse ;  /* 0x00000000050772ca */ /* 0x040fe200000e0000 */
[----:B------:R-:W-:Y:S01]  /*12230*/  IMAD.MOV.U32 R7, RZ, RZ, 0x40000040 ;  /* 0x40000040ff077424 */ /* 0x000fe200078e00ff */
[----:B------:R-:W-:Y:S01]  /*12240*/  LOP3.LUT R4, R2, 0x10000, RZ, 0xfc, !PT ;  /* 0x0001000002047812 */ /* 0x000fe200078efcff */
[----:B------:R-:W-:Y:S01]  /*12250*/  ULOP3.LUT UR20, UR20, 0x10000, URZ, 0xfc, !UPT ;  /* 0x0001000014147892 */ /* 0x000fe2000f8efc3f */
[----:B------:R-:W-:Y:S01]  /*12260*/  R2UR UR15, R5 ;  /* 0x00000000050f72ca */ /* 0x000fe200000e0000 */
[----:B------:R-:W-:Y:S01]  /*12270*/  UMOV UR9, UR17 ;  /* 0x0000001100097c82 */ /* 0x000fe20008000000 */
[C---:B------:R-:W-:Y:S01]  /*12280*/  R2UR UR11, R7.reuse ;  /* 0x00000000070b72ca */ /* 0x040fe200000e0000 */
[----:B------:R-:W-:Y:S01]  /*12290*/  IMAD R2, R226, 0xa00, R4 ;  /* 0x00000a00e2027824 */ /* 0x000fe200078e0204 */
[----:B------:R0:W-:Y:S01]  /*122a0*/  STL [R1+0x5c], R4 ;  /* 0x00005c0401007387 */ /* 0x0001e20000100800 */
[----:B------:R-:W-:Y:S01]  /*122b0*/  UMOV UR13, UR17 ;  /* 0x00000011000d7c82 */ /* 0x000fe20008000000 */
[----:B------:R-:W-:Y:S01]  /*122c0*/  UMOV UR24, UR20 ;  /* 0x0000001400187c82 */ /* 0x000fe20008000000 */
[----:B------:R-:W-:Y:S01]  /*122d0*/  R2UR UR19, R7 ;  /* 0x00000000071372ca */ /* 0x000fe200000e0000 */
[----:B------:R-:W-:Y:S01]  /*122e0*/  UMOV UR16, UR24 ;  /* 0x0000001800107c82 */ /* 0x000fe20008000000 */
[C---:B------:R-:W-:Y:S01]  /*122f0*/  R2UR UR26, R2.reuse ;  /* 0x00000000021a72ca */ /* 0x040fe200000e0000 */
[----:B------:R-:W-:Y:S01]  /*12300*/  UMOV UR4, UR16 ;  /* 0x0000001000047c82 */ /* 0x000fe20008000000 */
[C---:B------:R-:W-:Y:S01]  /*12310*/  IADD3 R6, R2.reuse, 0x100, RZ ;  /* 0x0000010002067810 */ /* 0x040fe20007ffe0ff */
[----:B------:R-:W-:Y:S01]  /*12320*/  UMOV UR8, UR16 ;  /* 0x0000001000087c82 */ /* 0x000fe20008000000 */
[----:B------:R-:W-:Y:S01]  /*12330*/  UMOV UR12, UR16 ;  /* 0x00000010000c7c82 */ /* 0x000fe20008000000 */
[----:B0-----:R-:W-:Y:S01]  /*12340*/  VIADD R4, R2, 0x80 ;  /* 0x0000008002047836 */ /* 0x001fe20000000000 */
[----:B------:R-:W-:Y:S01]  /*12350*/  R2UR UR10, R6 ;  /* 0x00000000060a72ca */ /* 0x000fe200000e0000 */
[----:B------:R-:W-:Y:S01]  /*12360*/  VIADD R6, R2, 0x200 ;  /* 0x0000020002067836 */ /* 0x000fe20000000000 */
[----:B------:R-:W-:Y:S01]  /*12370*/  MOV R10, UR24 ;  /* 0x00000018000a7c02 */ /* 0x000fe20008000f00 */
[----:B------:R-:W-:Y:S01]  /*12380*/  IMAD.MOV.U32 R5, RZ, RZ, 0x40000040 ;  /* 0x40000040ff057424 */ /* 0x000fe200078e00ff */
[----:B------:R-:W-:Y:S01]  /*12390*/  R2UR UR6, R4 ;  /* 0x00000000040672ca */ /* 0x000fe200000e0000 */
[----:B------:R-:W-:Y:S01]  /*123a0*/  IMAD.U32 R11, RZ, RZ, UR25 ;  /* 0x00000019ff0b7e24 */ /* 0x000fe2000f8e00ff */
[----:B------:R-:W-:Y:S01]  /*123b0*/  IADD3 R4, R2, 0x180, RZ ;  /* 0x0000018002047810 */ /* 0x000fe20007ffe0ff */
[----:B------:R-:W-:Y:S01]  /*123c0*/  HGMMA.64x16x16.F32 R56, gdesc[UR24], RZ, !UPT, gsb0 ;  /* 0x00200000183879f0 */ /* 0x000fe2000c0008ff */
[----:B------:R-:W-:Y:S01]  /*123d0*/  R2UR UR18, R6 ;  /* 0x00000000061272ca */ /* 0x000fe200000e0000 */
[----:B------:R-:W-:Y:S01]  /*123e0*/  UMOV UR25, 0x40000040 ;  /* 0x4000004000197882 */ /* 0x000fe20000000000 */
[----:B------:R-:W-:Y:S01]  /*123f0*/  R2UR UR14, R4 ;  /* 0x00000000040e72ca */ /* 0x000fe200000e0000 */
[C---:B------:R-:W-:Y:S01]  /*12400*/  VIADD R4, R2.reuse, 0x2 ;  /* 0x0000000202047836 */ /* 0x040fe20000000000 */
[----:B------:R-:W-:Y:S01]  /*12410*/  R2UR UR27, R5 ;  /* 0x00000000051b72ca */ /* 0x000fe200000e0000 */
[C---:B------:R-:W-:Y:S01]  /*12420*/  VIADD R8, R2.reuse, 0x102 ;  /* 0x0000010202087836 */ /* 0x040fe20000000000 */
[----:B------:R-:W-:Y:S01]  /*12430*/  IADD3 R6, R2, 0x82, RZ ;  /* 0x0000008202067810 */ /* 0x000fe20007ffe0ff */
[----:B------:R-:W-:Y:S01]  /*12440*/  IMAD.MOV.U32 R9, RZ, RZ, 0x40000040 ;  /* 0x40000040ff097424 */ /* 0x000fe200078e00ff */
[----:B------:R-:W-:Y:S01]  /*12450*/  R2UR UR26, R4 ;  /* 0x00000000041a72ca */ /* 0x000fe200000e0000 */
[----:B------:R-:W-:Y:S01]  /*12460*/  VIADD R4, R2, 0x182 ;  /* 0x0000018202047836 */ /* 0x000fe20000000000 */
[----:B------:R-:W-:Y:S01]  /*12470*/  MOV R7, 0x40000040 ;  /* 0x4000004000077802 */ /* 0x000fe20000000f00 */
[----:B------:R-:W-:Y:S01]  /*12480*/  IMAD.MOV.U32 R5, RZ, RZ, 0x40000040 ;  /* 0x40000040ff057424 */ /* 0x000fe200078e00ff */
[----:B------:R0:W-:Y:S01]  /*12490*/  STL.64 [R1+0x8], R10 ;  /* 0x0000080a01007387 */ /* 0x0001e20000100a00 */
[----:B------:R-:W-:Y:S01]  /*124a0*/  UIADD3 UR56, UR20, 0x804, URZ ;  /* 0x0000080414387890 */ /* 0x000fe2000fffe03f */
[----:B------:R-:W-:Y:S01]  /*124b0*/  IMAD.MOV.U32 R3, RZ, RZ, 0x40000040 ;  /* 0x40000040ff037424 */ /* 0x000fe200078e00ff */
[----:B------:R-:W-:Y:S01]  /*124c0*/  UMOV UR57, 0x40000040 ;  /* 0x4000004000397882 */ /* 0x000fe20000000000 */
[----:B------:R-:W-:Y:S01]  /*124d0*/  UIADD3 UR52, UR20, 0x806, URZ ;  /* 0x0000080614347890 */ /* 0x000fe2000fffe03f */
[----:B------:R-:W-:Y:S01]  /*124e0*/  UMOV UR53, 0x40000040 ;  /* 0x4000004000357882 */ /* 0x000fe20000000000 */
[----:B------:R-:W-:Y:S01]  /*124f0*/  UIADD3 UR48, UR20, 0xc00, URZ ;  /* 0x00000c0014307890 */ /* 0x000fe2000fffe03f */
[----:B------:R-:W-:Y:S01]  /*12500*/  UMOV UR49, 0x40000040 ;  /* 0x4000004000317882 */ /* 0x000fe20000000000 */
[----:B------:R-:W-:Y:S01]  /*12510*/  UIADD3 UR44, UR20, 0xc02, URZ ;  /* 0x00000c02142c7890 */ /* 0x000fe2000fffe03f */
[----:B0-----:R-:W-:Y:S01]  /*12520*/  IMAD.U32 R11, RZ, RZ, UR25 ;  /* 0x00000019ff0b7e24 */ /* 0x001fe2000f8e00ff */
[----:B------:R-:W-:Y:S01]  /*12530*/  UMOV UR45, 0x40000040 ;  /* 0x40000040002d7882 */ /* 0x000fe20000000000 */
[----:B------:R-:W-:Y:S01]  /*12540*/  UIADD3 UR40, UR20, 0xc04, URZ ;  /* 0x00000c0414287890 */ /* 0x000fe2000fffe03f */
[----:B------:R-:W-:Y:S01]  /*12550*/  UMOV UR41, 0x40000040 ;  /* 0x4000004000297882 */ /* 0x000fe20000000000 */
[----:B------:R-:W-:Y:S01]  /*12560*/  UIADD3 UR36, UR20, 0xc06, URZ ;  /* 0x00000c0614247890 */ /* 0x000fe2000fffe03f */
[----:B------:R-:W-:Y:S01]  /*12570*/  UMOV UR37, 0x40000040 ;  /* 0x4000004000257882 */ /* 0x000fe20000000000 */
[----:B------:R-:W-:-:S02]  /*12580*/  WARPGROUP.DEPBAR.LE gsb0, 0x0 ;  /* 0x00008000000079c5 */ /* 0x000fc40000010000 */
[----:B------:R-:W-:-:S06]  /*12590*/  WARPGROUP.ARRIVE ;  /* 0x00000000000079c5 */ /* 0x000fcc0000000000 */
[----:B------:R-:W-:Y:S01]  /*125a0*/  HGMMA.64x16x16.F32 R48, gdesc[UR4], RZ, !UPT, gsb0 ;  /* 0x00200000043079f0 */ /* 0x000fe2000c0008ff */
[----:B------:R-:W-:Y:S01]  /*125b0*/  UIADD3 UR4, UR20, 0x2, URZ ;  /* 0x0000000214047890 */ /* 0x000fe2000fffe03f */
[----:B------:R-:W-:Y:S02]  /*125c0*/  R2UR UR6, R6 ;  /* 0x00000000060672ca */ /* 0x000fe400000e0000 */
[----:B------:R-:W-:Y:S01]  /*125d0*/  R2UR UR7, R7 ;  /* 0x00000000070772ca */ /* 0x000fe200000e0000 */
[----:B------:R-:W-:Y:S01]  /*125e0*/  IMAD.MOV.U32 R7, RZ, RZ, 0x40000040 ;  /* 0x40000040ff077424 */ /* 0x000fe200078e00ff */
[----:B------:R-:W-:Y:S02]  /*125f0*/  IADD3 R6, R2, 0x202, RZ ;  /* 0x0000020202067810 */ /* 0x000fe40007ffe0ff */
[----:B------:R-:W-:Y:S02]  /*12600*/  UMOV UR24, UR4 ;  /* 0x0000000400187c82 */ /* 0x000fe40008000000 */
[----:B------:R-:W-:-:S05]  /*12610*/  MOV R10, UR24 ;  /* 0x00000018000a7c02 */ /* 0x000fca0008000f00 */
[----:B------:R0:W-:Y:S01]  /*12620*/  STL.64 [R1], R10 ;  /* 0x0000000a01007387 */ /* 0x0001e20000100a00 */
[----:B------:R-:W-:Y:S02]  /*12630*/  WARPGROUP.DEPBAR.LE gsb0, 0x0 ;  /* 0x00008000000079c5 */ /* 0x000fe40000010000 */
[----:B------:R-:W-:-:S06]  /*12640*/  WARPGROUP.ARRIVE ;  /* 0x00000000000079c5 */ /* 0x000fcc0000000000 */
[----:B------:R-:W-:Y:S01]  /*12650*/  HGMMA.64x16x16.F32 R40, gdesc[UR8], RZ, !UPT, gsb0 ;  /* 0x00200000082879f0 */ /* 0x000fe2000c0008ff */
[----:B------:R-:W-:Y:S01]  /*12660*/  R2UR UR10, R8 ;  /* 0x00000000080a72ca */ /* 0x000fe200000e0000 */
[----:B------:R-:W-:Y:S01]  /*12670*/  VIADD R8, R2, 0x104 ;  /* 0x0000010402087836 */ /* 0x000fe20000000000 */
[----:B------:R-:W-:Y:S01]  /*12680*/  R2UR UR11, R9 ;  /* 0x00000000090b72ca */ /* 0x000fe200000e0000 */
[----:B------:R-:W-:Y:S01]  /*12690*/  IMAD.MOV.U32 R9, RZ, RZ, 0x40000040 ;  /* 0x40000040ff097424 */ /* 0x000fe200078e00ff */
        /* <DEDUP_REMOVED lines=10> */
[----:B------:R-:W-:Y:S01]  /*12740*/  UMOV UR16, UR24 ;  /* 0x0000001800107c82 */ /* 0x000fe20008000000 */
[----:B------:R-:W-:Y:S01]  /*12750*/  UMOV UR17, UR25 ;  /* 0x0000001900117c82 */ /* 0x000fe20008000000 */
[----:B------:R-:W-:Y:S01]  /*12760*/  UMOV UR4, UR16 ;  /* 0x0000001000047c82 */ /* 0x000fe20008000000 */
[----:B------:R-:W-:Y:S01]  /*12770*/  UMOV UR5, UR17 ;  /* 0x0000001100057c82 */ /* 0x000fe20008000000 */
[----:B------:R-:W-:Y:S01]  /*12780*/  UMOV UR8, UR16 ;  /* 0x0000001000087c82 */ /* 0x000fe20008000000 */
[----:B------:R-:W-:Y:S01]  /*12790*/  UMOV UR9, UR17 ;  /* 0x0000001100097c82 */ /* 0x000fe20008000000 */
[----:B------:R-:W-:Y:S01]  /*127a0*/  UMOV UR12, UR16 ;  /* 0x00000010000c7c82 */ /* 0x000fe20008000000 */
[----:B------:R-:W-:Y:S01]  /*127b0*/  UMOV UR13, UR17 ;  /* 0x00000011000d7c82 */ /* 0x000fe20008000000 */
[----:B------:R-:W-:Y:S02]  /*127c0*/  R2UR UR18, R6 ;  /* 0x00000000061272ca */ /* 0x000fe400000e0000 */
[----:B------:R-:W-:-:S02]  /*127d0*/  R2UR UR19, R7 ;  /* 0x00000000071372ca */ /* 0x000fc400000e0000 */
[----:B------:R-:W-:Y:S02]  /*127e0*/  IADD3 R6, R2, 0x84, RZ ;  /* 0x0000008402067810 */ /* 0x000fe40007ffe0ff */
[----:B------:R-:W-:Y:S01]  /*127f0*/  MOV R7, 0x40000040 ;  /* 0x4000004000077802 */ /* 0x000fe20000000f00 */
[----:B------:R-:W-:Y:S02]  /*12800*/  WARPGROUP.DEPBAR.LE gsb0, 0x0 ;  /* 0x00008000000079c5 */ /* 0x000fe40000010000 */
[----:B------:R-:W-:-:S06]  /*12810*/  WARPGROUP.ARRIVE ;  /* 0x00000000000079c5 */ /* 0x000fcc0000000000 */
[----:B------:R-:W-:Y:S01]  /*12820*/  HGMMA.64x16x16.F32 R56, gdesc[UR24], R56, gsb0 ;  /* 0x00200000183879f0 */ /* 0x000fe20008000838 */
[----:B------:R-:W-:Y:S01]  /*12830*/  R2UR UR26, R4 ;  /* 0x00000000041a72ca */ /* 0x000fe200000e0000 */
[----:B------:R-:W-:Y:S01]  /*12840*/  UMOV UR25, 0x40000040 ;  /* 0x4000004000197882 */ /* 0x000fe20000000000 */
[----:B------:R-:W-:Y:S01]  /*12850*/  R2UR UR27, R5 ;  /* 0x00000000051b72ca */ /* 0x000fe200000e0000 */
[----:B------:R-:W-:Y:S02]  /*12860*/  VIADD R4, R2, 0x184 ;  /* 0x0000018402047836 */ /* 0x000fe40000000000 */
[----:B------:R-:W-:Y:S02]  /*12870*/  IMAD.MOV.U32 R5, RZ, RZ, 0x40000040 ;  /* 0x40000040ff057424 */ /* 0x000fe400078e00ff */
[----:B0-----:R-:W-:Y:S01]  /*12880*/  IMAD.U32 R11, RZ, RZ, UR25 ;  /* 0x00000019ff0b7e24 */ /* 0x001fe2000f8e00ff */
[----:B------:R-:W-:Y:S02]  /*12890*/  WARPGROUP.DEPBAR.LE gsb0, 0x0 ;  /* 0x00008000000079c5 */ /* 0x000fe40000010000 */
[----:B------:R-:W-:-:S06]  /*128a0*/  WARPGROUP.ARRIVE ;  /* 0x00000000000079c5 */ /* 0x000fcc0000000000 */
[----:B------:R-:W-:Y:S01]  /*128b0*/  HGMMA.64x16x16.F32 R48, gdesc[UR4], R48, gsb0 ;  /* 0x00200000043079f0 */ /* 0x000fe20008000830 */
[----:B------:R-:W-:Y:S01]  /*128c0*/  UIADD3 UR4, UR20, 0x4, URZ ;  /* 0x0000000414047890 */ /* 0x000fe2000fffe03f */
[----:B------:R-:W-:Y:S02]  /*128d0*/  R2UR UR6, R6 ;  /* 0x00000000060672ca */ /* 0x000fe400000e0000 */
[----:B------:R-:W-:Y:S01]  /*128e0*/  R2UR UR7, R7 ;  /* 0x00000000070772ca */ /* 0x000fe200000e0000 */
[----:B------:R-:W-:Y:S01]  /*128f0*/  IMAD.MOV.U32 R7, RZ, RZ, 0x40000040 ;  /* 0x40000040ff077424 */ /* 0x000fe200078e00ff */
[----:B------:R-:W-:Y:S02]  /*12900*/  IADD3 R6, R2, 0x204, RZ ;  /* 0x0000020402067810 */ /* 0x000fe40007ffe0ff */
[----:B------:R-:W-:Y:S02]  /*12910*/  UMOV UR24, UR4 ;  /* 0x0000000400187c82 */ /* 0x000fe40008000000 */
[----:B------:R-:W-:-:S05]  /*12920*/  MOV R10, UR24 ;  /* 0x00000018000a7c02 */ /* 0x000fca0008000f00 */
[----:B------:R0:W-:Y:S01]  /*12930*/  STL.64 [R1+0x48], R10 ;  /* 0x0000480a01007387 */ /* 0x0001e20000100a00 */
[----:B------:R-:W-:Y:S02]  /*12940*/  WARPGROUP.DEPBAR.LE gsb0, 0x0 ;  /* 0x00008000000079c5 */ /* 0x000fe40000010000 */
[----:B------:R-:W-:-:S06]  /*12950*/  WARPGROUP.ARRIVE ;  /* 0x00000000000079c5 */ /* 0x000fcc0000000000 */
[----:B------:R-:W-:Y:S01]  /*12960*/  HGMMA.64x16x16.F32 R40, gdesc[UR8], R40, gsb0 ;  /* 0x00200000082879f0 */ /* 0x000fe20008000828 */
[----:B------:R-:W-:Y:S01]  /*12970*/  R2UR UR10, R8 ;  /* 0x00000000080a72ca */ /* 0x000fe200000e0000 */
[----:B------:R-:W-:Y:S01]  /*12980*/  VIADD R8, R2, 0x106 ;  /* 0x0000010602087836 */ /* 0x000fe20000000000 */
[----:B------:R-:W-:Y:S01]  /*12990*/  R2UR UR11, R9 ;  /* 0x00000000090b72ca */ /* 0x000fe200000e0000 */
[----:B------:R-:W-:Y:S01]  /*129a0*/  IMAD.MOV.U32 R9, RZ, RZ, 0x40000040 ;  /* 0x40000040ff097424 */ /* 0x000fe200078e00ff */
        /* <DEDUP_REMOVED lines=349> */
[----:B------:R-:W-:-:S03]  /*13f80*/  IMAD.MOV.U32 R5, RZ, RZ, 0x40000040 ;  /* 0x40000040ff057424 */ /* 0x000fc600078e00ff */
        /* <DEDUP_REMOVED lines=21> */
[----:B------:R-:W-:Y:S03]  /*140e0*/  HGMMA.64x16x16.F32 R56, gdesc[UR24], R56, gsb0 ;  /* 0x00200000183879f0 */ /* 0x000fe60008000838 */
[----:B------:R-:W-:Y:S02]  /*140f0*/  WARPGROUP.DEPBAR.LE gsb0, 0x0 ;  /* 0x00008000000079c5 */ /* 0x000fe40000010000 */
[----:B------:R-:W-:-:S06]  /*14100*/  WARPGROUP.ARRIVE ;  /* 0x00000000000079c5 */ /* 0x000fcc0000000000 */
[----:B------:R-:W-:Y:S01]  /*14110*/  HGMMA.64x16x16.F32 R48, gdesc[UR4], R48, gsb0 ;  /* 0x00200000043079f0 */ /* 0x000fe20008000830 */
[----:B------:R-:W-:Y:S01]  /*14120*/  R2UR UR6, R8 ;  /* 0x00000000080672ca */ /* 0x000fe200000e0000 */
[----:B------:R-:W-:Y:S01]  /*14130*/  UMOV UR4, UR56 ;  /* 0x0000003800047c82 */ /* 0x000fe20008000000 */
[----:B------:R-:W-:Y:S01]  /*14140*/  R2UR UR7, R9 ;  /* 0x00000000090772ca */ /* 0x000fe200000e0000 */
[----:B------:R-:W-:Y:S01]  /*14150*/  UMOV UR5, UR57 ;  /* 0x0000003900057c82 */ /* 0x000fe20008000000 */
[----:B------:R-:W-:Y:S01]  /*14160*/  VIADD R8, R2, 0x606 ;  /* 0x0000060602087836 */ /* 0x000fe20000000000 */
[----:B------:R-:W-:Y:S01]  /*14170*/  MOV R9, 0x40000040 ;  /* 0x4000004000097802 */ /* 0x000fe20000000f00 */
[----:B------:R-:W-:Y:S02]  /*14180*/  WARPGROUP.DEPBAR.LE gsb0, 0x0 ;  /* 0x00008000000079c5 */ /* 0x000fe40000010000 */
[----:B------:R-:W-:-:S06]  /*14190*/  WARPGROUP.ARRIVE ;  /* 0x00000000000079c5 */ /* 0x000fcc0000000000 */
[----:B------:R-:W-:Y:S01]  /*141a0*/  HGMMA.64x16x16.F32 R40, gdesc[UR8], R40, gsb0 ;  /* 0x00200000082879f0 */ /* 0x000fe20008000828 */
[----:B------:R-:W-:Y:S01]  /*141b0*/  R2UR UR10, R4 ;  /* 0x00000000040a72ca */ /* 0x000fe200000e0000 */
[----:B------:R-:W-:Y:S01]  /*141c0*/  UMOV UR8, UR56 ;  /* 0x0000003800087c82 */ /* 0x000fe20008000000 */
[----:B------:R-:W-:Y:S01]  /*141d0*/  R2UR UR11, R5 ;  /* 0x00000000050b72ca */ /* 0x000fe200000e0000 */
[----:B------:R-:W-:Y:S01]  /*141e0*/  UMOV UR9, UR57 ;  /* 0x0000003900097c82 */ /* 0x000fe20008000000 */
[----:B------:R-:W-:Y:S02]  /*141f0*/  IADD3 R4, R2, 0x506, RZ ;  /* 0x0000050602047810 */ /* 0x000fe40007ffe0ff */
[----:B------:R-:W-:Y:S02]  /*14200*/  MOV R5, 0x40000040 ;  /* 0x4000004000057802 */ /* 0x000fe40000000f00 */
[----:B------:R-:W-:Y:S01]  /*14210*/  R2UR UR54, R4 ;  /* 0x00000000043672ca */ /* 0x000fe200000e0000 */
[----:B------:R-:W-:Y:S01]  /*14220*/  VIADD R4, R2, 0x686 ;  /* 0x0000068602047836 */ /* 0x000fe20000000000 */
[----:B------:R-:W-:Y:S01]  /*14230*/  R2UR UR55, R5 ;  /* 0x00000000053772ca */ /* 0x000fe200000e0000 */
[----:B------:R-:W-:Y:S01]  /*14240*/  IMAD.MOV.U32 R5, RZ, RZ, 0x40000040 ;  /* 0x40000040ff057424 */ /* 0x000fe200078e00ff */
[----:B------:R-:W-:-:S02]  /*14250*/  WARPGROUP.DEPBAR.LE gsb0, 0x0 ;  /* 0x00008000000079c5 */ /* 0x000fc40000010000 */
[----:B------:R-:W-:-:S06]  /*14260*/  WARPGROUP.ARRIVE ;  /* 0x00000000000079c5 */ /* 0x000fcc0000000000 */
[----:B------:R-:W-:Y:S01]  /*14270*/  HGMMA.64x16x16.F32 R32, gdesc[UR12], R32, gsb0 ;  /* 0x002000000c2079f0 */ /* 0x000fe20008000820 */
[----:B------:R-:W-:Y:S01]  /*14280*/  UMOV UR12, UR56 ;  /* 0x00000038000c7c82 */ /* 0x000fe20008000000 */
[----:B------:R-:W-:Y:S01]  /*14290*/  UMOV UR13, UR57 ;  /* 0x00000039000d7c82 */ /* 0x000fe20008000000 */
[----:B------:R-:W-:Y:S02]  /*142a0*/  WARPGROUP.DEPBAR.LE gsb0, 0x0 ;  /* 0x00008000000079c5 */ /* 0x000fe40000010000 */
[----:B------:R-:W-:-:S06]  /*142b0*/  WARPGROUP.ARRIVE ;  /* 0x00000000000079c5 */ /* 0x000fcc0000000000 */
[----:B------:R-:W-:Y:S01]  /*142c0*/  HGMMA.64x16x16.F32 R24, gdesc[UR16], R24, gsb0 ;  /* 0x00200000101879f0 */ /* 0x000fe20008000818 */
[----:B------:R-:W-:Y:S01]  /*142d0*/  R2UR UR18, R6 ;  /* 0x00000000061272ca */ /* 0x000fe200000e0000 */
[----:B------:R-:W-:Y:S01]  /*142e0*/  UMOV UR16, UR56 ;  /* 0x0000003800107c82 */ /* 0x000fe20008000000 */
[----:B------:R-:W-:Y:S01]  /*142f0*/  R2UR UR19, R7 ;  /* 0x00000000071372ca */ /* 0x000fe200000e0000 */
[----:B------:R-:W-:Y:S01]  /*14300*/  UMOV UR17, UR57 ;  /* 0x0000003900117c82 */ /* 0x000fe20008000000 */
[----:B------:R-:W-:Y:S01]  /*14310*/  IMAD.MOV.U32 R7, RZ, RZ, 0x40000040 ;  /* 0x40000040ff077424 */ /* 0x000fe200078e00ff */
[----:B------:R-:W-:-:S04]  /*14320*/  IADD3 R6, R2, 0x704, RZ ;  /* 0x0000070402067810 */ /* 0x000fc80007ffe0ff */
[----:B------:R-:W-:Y:S01]  /*14330*/  R2UR UR14, R6 ;  /* 0x00000000060e72ca */ /* 0x000fe200000e0000 */
[----:B------:R-:W-:Y:S01]  /*14340*/  VIADD R6, R2, 0x586 ;  /* 0x0000058602067836 */ /* 0x000fe20000000000 */
[----:B------:R-:W-:Y:S01]  /*14350*/  R2UR UR15, R7 ;  /* 0x00000000070f72ca */ /* 0x000fe200000e0000 */
[----:B------:R-:W-:Y:S01]  /*14360*/  IMAD.MOV.U32 R7, RZ, RZ, 0x40000040 ;  /* 0x40000040ff077424 */ /* 0x000fe200078e00ff */
        /* <DEDUP_REMOVED lines=19> */
[----:B------:R-:W-:Y:S02]  /*144a0*/  VIADD R4, R2, 0x780 ;  /* 0x0000078002047836 */ /* 0x000fe40000000000 */
[----:B------:R-:W-:-:S03]  /*144b0*/  IMAD.MOV.U32 R5, RZ, RZ, 0x40000040 ;  /* 0x40000040ff057424 */ /* 0x000fc600078e00ff */
[----:B------:R-:W-:Y:S02]  /*144c0*/  R2UR UR50, R4 ;  /* 0x00000000043272ca */ /* 0x000fe400000e0000 */
[----:B------:R-:W-:Y:S02]  /*144d0*/  R2UR UR51, R5 ;  /* 0x00000000053372ca */ /* 0x000fe400000e0000 */
[----:B------:R-:W-:Y:S02]  /*144e0*/  IADD3 R4, R2, 0x900, RZ ;  /* 0x0000090002047810 */ /* 0x000fe40007ffe0ff */
        /* <DEDUP_REMOVED lines=9> */
[----:B------:R-:W-:Y:S01]  /*14580*/  IMAD.MOV.U32 R7, RZ, RZ, 0x40000040 ;  /* 0x40000040ff077424 */ /* 0x000fe200078e00ff */
        /* <DEDUP_REMOVED lines=8> */
[----:B------:R-:W-:Y:S01]  /*14610*/  IADD3 R8, R2, 0x880, RZ ;  /* 0x0000088002087810 */ /* 0x000fe20007ffe0ff */
        /* <DEDUP_REMOVED lines=127> */
[C---:B------:R-:W-:Y:S02]  /*14e10*/  VIADD R6, R2.reuse, 0x806 ;  /* 0x0000080602067836 */ /* 0x040fe40000000000 */
[----:B------:R-:W-:Y:S02]  /*14e20*/  IMAD.MOV.U32 R7, RZ, RZ, 0x40000040 ;  /* 0x40000040ff077424 */ /* 0x000fe400078e00ff */
[----:B------:R-:W-:Y:S01]  /*14e30*/  VIADD R2, R2, 0x986 ;  /* 0x0000098602027836 */ /* 0x000fe20000000000 */
[----:B------:R-:W-:-:S02]  /*14e40*/  WARPGROUP.DEPBAR.LE gsb0, 0x0 ;  /* 0x00008000000079c5 */ /* 0x000fc40000010000 */
        /* <DEDUP_REMOVED lines=32> */
[----:B------:R-:W-:Y:S03]  /*15050*/  HGMMA.64x16x16.F32 R56, gdesc[UR36], R56, gsb0 ;  /* 0x00200000243879f0 */ /* 0x000fe60008000838 */
        /* <DEDUP_REMOVED lines=13> */
[----:B0-----:R-:W-:Y:S05]  /*15130*/  @!P0 BRA `(.L_x_633) ;  /* 0x0000000000048947 */ /* 0x001fea0003800000 */
[----:B------:R-:W-:Y:S01]  /*15140*/  BPT.TRAP 0x1 ;  /* 0x000000040000795c */ /* 0x000fe20000300000 */
.L_x_633:
[----:B------:R-:W-:Y:S01]  /*15150*/  LOP3.LUT R65, R65, 0xffffff80, RZ, 0xc0, !PT ;  /* 0xffffff8041417812 */ /* 0x000fe200078ec0ff */
[----:B------:R-:W2:Y:S01]  /*15160*/  LDL R67, [R1+0x60] ;  /* 0x0000600001437983 */ /* 0x000ea20000100800 */
[----:B------:R-:W-:Y:S01]  /*15170*/  MOV R3, 0xfffffffe ;  /* 0xfffffffe00037802 */ /* 0x000fe20000000f00 */
[----:B------:R-:W-:Y:S01]  /*15180*/  ULDC UR4, c[0x0][0x988] ;  /* 0x0002620000047ab9 */ /* 0x000fe20000000800 */
[----:B------:R-:W-:Y:S01]  /*15190*/  P2R R13, PR, RZ, 0x1 ;  /* 0x00000001ff0d7803 */ /* 0x000fe20000000000 */
[----:B------:R-:W-:Y:S01]  /*151a0*/  IMAD.IADD R65, R64, 0x1, -R65 ;  /* 0x0000000140417824 */ /* 0x000fe200078e0a41 */
[----:B------:R-:W-:Y:S01]  /*151b0*/  ULDC UR38, c[0x0][0x988] ;  /* 0x0002620000267ab9 */ /* 0x000fe20000000800 */
[----:B------:R-:W-:Y:S01]  /*151c0*/  VIADD R0, R0, 0x38840 ;  /* 0x0003884000007836 */ /* 0x000fe20000000000 */
[----:B------:R-:W-:Y:S01]  /*151d0*/  BSSY B0, `(.L_x_634) ;  /* 0x000065e000007945 */ /* 0x000fe20003800000 */
[----:B------:R-:W-:Y:S01]  /*151e0*/  IMAD.MOV.U32 R150, RZ, RZ, R151 ;  /* 0x000000ffff967224 */ /* 0x000fe200078e0097 */
[----:B------:R-:W-:Y:S01]  /*151f0*/  SHF.R.S32.HI R2, RZ, 0x1f, R65 ;  /* 0x0000001fff027819 */ /* 0x000fe20000011441 */
[--C-:B------:R-:W-:Y:S01]  /*15200*/  IMAD.MOV.U32 R149, RZ, RZ, R151.reuse ;  /* 0x000000ffff957224 */ /* 0x100fe200078e0097 */
[----:B------:R-:W-:Y:S01]  /*15210*/  MOV R148, R151 ;  /* 0x0000009700947202 */ /* 0x000fe20000000f00 */
[--C-:B------:R-:W-:Y:S01]  /*15220*/  IMAD.MOV.U32 R147, RZ, RZ, R151.reuse ;  /* 0x000000ffff937224 */ /* 0x100fe200078e0097 */
[----:B------:R-:W-:Y:S01]  /*15230*/  LEA.HI R2, R2, R65, RZ, 0x2 ;  /* 0x0000004102027211 */ /* 0x000fe200078f10ff */
[--C-:B------:R-:W-:Y:S01]  /*15240*/  IMAD.MOV.U32 R146, RZ, RZ, R151.reuse ;  /* 0x000000ffff927224 */ /* 0x100fe200078e0097 */
[-C--:B------:R-:W-:Y:S01]  /*15250*/  MOV R145, R151.reuse ;  /* 0x0000009700917202 */ /* 0x080fe20000000f00 */
[--C-:B------:R-:W-:Y:S01]  /*15260*/  IMAD.MOV.U32 R144, RZ, RZ, R151.reuse ;  /* 0x000000ffff907224 */ /* 0x100fe200078e0097 */
[----:B------:R-:W-:Y:S01]  /*15270*/  LOP3.LUT R2, R2, 0x7ffffffc, RZ, 0xc0, !PT ;  /* 0x7ffffffc02027812 */ /* 0x000fe200078ec0ff */
[--C-:B------:R-:W-:Y:S01]  /*15280*/  IMAD.MOV.U32 R143, RZ, RZ, R151.reuse ;  /* 0x000000ffff8f7224 */ /* 0x100fe200078e0097 */
[-C--:B------:R-:W-:Y:S01]  /*15290*/  MOV R142, R151.reuse ;  /* 0x00000097008e7202 */ /* 0x080fe20000000f00 */
[--C-:B------:R-:W-:Y:S01]  /*152a0*/  IMAD.MOV.U32 R141, RZ, RZ, R151.reuse ;  /* 0x000000ffff8d7224 */ /* 0x100fe200078e0097 */
[-C--:B------:R-:W-:Y:S01]  /*152b0*/  MOV R139, R151.reuse ;  /* 0x00000097008b7202 */ /* 0x080fe20000000f00 */
[----:B------:R-:W-:Y:S01]  /*152c0*/  IMAD.IADD R2, R65, 0x1, -R2 ;  /* 0x0000000141027824 */ /* 0x000fe200078e0a02 */
[-C--:B------:R-:W-:Y:S01]  /*152d0*/  MOV R136, R151.reuse ;  /* 0x0000009700887202 */ /* 0x080fe20000000f00 */
[--C-:B------:R-:W-:Y:S01]  /*152e0*/  IMAD.MOV.U32 R140, RZ, RZ, R151.reuse ;  /* 0x000000ffff8c7224 */ /* 0x100fe200078e0097 */
[----:B------:R-:W-:Y:S01]  /*152f0*/  MOV R133, R151 ;  /* 0x0000009700857202 */ /* 0x000fe20000000f00 */
[----:B------:R-:W-:Y:S01]  /*15300*/  IMAD R3, R2, R3, 0x50 ;  /* 0x0000005002037424 */ /* 0x000fe200078e0203 */
[-C--:B------:R-:W-:Y:S01]  /*15310*/  MOV R130, R151.reuse ;  /* 0x0000009700827202 */ /* 0x080fe20000000f00 */
[--C-:B------:R-:W-:Y:S01]  /*15320*/  IMAD.MOV.U32 R138, RZ, RZ, R151.reuse ;  /* 0x000000ffff8a7224 */ /* 0x100fe200078e0097 */
[-C--:B------:R-:W-:Y:S01]  /*15330*/  MOV R127, R151.reuse ;  /* 0x00000097007f7202 */ /* 0x080fe20000000f00 */
[----:B------:R-:W-:Y:S01]  /*15340*/  IMAD.IADD R2, R3, 0x1, R180 ;  /* 0x0000000103027824 */ /* 0x000fe200078e02b4 */
[-C--:B------:R-:W-:Y:S01]  /*15350*/  MOV R124, R151.reuse ;  /* 0x00000097007c7202 */ /* 0x080fe20000000f00 */
[--C-:B------:R-:W-:Y:S01]  /*15360*/  IMAD.MOV.U32 R137, RZ, RZ, R151.reuse ;  /* 0x000000ffff897224 */ /* 0x100fe200078e0097 */
[-C--:B------:R-:W-:Y:S01]  /*15370*/  MOV R121, R151.reuse ;  /* 0x0000009700797202 */ /* 0x080fe20000000f00 */
        /* <DEDUP_REMOVED lines=97> */
[----:B------:R-:W-:Y:S02]  /*15990*/  ISETP.GT.AND P6, PT, R2, 0x38, PT ;  /* 0x000000380200780c */ /* 0x000fe40003fc4270 */
[----:B------:R-:W-:Y:S02]  /*159a0*/  FSEL R70, R33, -INF , P1 ;  /* 0xff80000021467808 */ /* 0x000fe40000800000 */
[----:B------:R-:W-:Y:S02]  /*159b0*/  FMNMX.FTZ R3, R68, R3, !PT ;  /* 0x0000000344037209 */ /* 0x000fe40007810000 */
[----:B------:R-:W-:Y:S02]  /*159c0*/  FSEL R20, R43, -INF , P5 ;  /* 0xff8000002b147808 */ /* 0x000fe40002800000 */
[----:B------:R-:W-:-:S02]  /*159d0*/  ISETP.GT.AND P5, PT, R2, 0x39, PT ;  /* 0x000000390200780c */ /* 0x000fc40003fa4270 */
[----:B------:R-:W-:Y:S02]  /*159e0*/  FSEL R36, R36, -INF , P6 ;  /* 0xff80000024247808 */ /* 0x000fe40003000000 */
[----:B------:R-:W-:Y:S02]  /*159f0*/  FMNMX.FTZ R3, R70, R3, !PT ;  /* 0x0000000346037209 */ /* 0x000fe40007810000 */
[----:B------:R-:W-:Y:S02]  /*15a00*/  FSEL R46, R46, -INF , P4 ;  /* 0xff8000002e2e7808 */ /* 0x000fe40002000000 */
[----:B------:R-:W-:Y:S02]  /*15a10*/  ISETP.GT.AND P4, PT, R2, 0x40, PT ;  /* 0x000000400200780c */ /* 0x000fe40003f84270 */
[----:B------:R-:W-:Y:S02]  /*15a20*/  FSEL R72, R37, -INF , P5 ;  /* 0xff80000025487808 */ /* 0x000fe40002800000 */
[----:B------:R-:W-:-:S02]  /*15a30*/  FMNMX.FTZ R3, R36, R3, !PT ;  /* 0x0000000324037209 */ /* 0x000fc40007810000 */
[----:B------:R-:W-:Y:S01]  /*15a40*/  FSEL R32, R47, -INF , P3 ;  /* 0xff8000002f207808 */ /* 0x000fe20001800000 */
[----:B------:R-:W-:Y:S01]  /*15a50*/  IMAD.MOV.U32 R47, RZ, RZ, R151 ;  /* 0x000000ffff2f7224 */ /* 0x000fe200078e0097 */
        /* <DEDUP_REMOVED lines=11> */
[----:B------:R-:W-:Y:S02]  /*15b10*/  FSEL R80, R29, -INF , P1 ;  /* 0xff8000001d507808 */ /* 0x000fe40000800000 */
[----:B------:R-:W-:Y:S02]  /*15b20*/  FMNMX.FTZ R3, R78, R3, !PT ;  /* 0x000000034e037209 */ /* 0x000fe40007810000 */
[----:B------:R-:W-:Y:S02]  /*15b30*/  FSEL R38, R38, -INF , P6 ;  /* 0xff80000026267808 */ /* 0x000fe40003000000 */
[----:B------:R-:W-:Y:S02]  /*15b40*/  FMNMX.FTZ R2, R80, R3, !PT ;  /* 0x0000000350027209 */ /* 0x000fe40007810000 */
[----:B------:R-:W-:Y:S02]  /*15b50*/  FSEL R26, R26, -INF , P4 ;  /* 0xff8000001a1a7808 */ /* 0x000fe40002000000 */
[----:B------:R-:W-:Y:S01]  /*15b60*/  FSEL R30, R30, -INF , P2 ;  /* 0xff8000001e1e7808 */ /* 0x000fe20001000000 */
[----:B------:R-:W0:Y:S01]  /*15b70*/  SHFL.BFLY PT, R3, R2, 0x2, 0x1f ;  /* 0x0c401f0002037f89 */ /* 0x000e2200000e0000 */
[----:B------:R-:W-:-:S02]  /*15b80*/  MOV R112, R151 ;  /* 0x0000009700707202 */ /* 0x000fc40000000f00 */
        /* <DEDUP_REMOVED lines=12> */
[----:B------:R-:W-:Y:S02]  /*15c50*/  MOV R3, UR4 ;  /* 0x0000000400037c02 */ /* 0x000fe40008000f00 */
[----:B------:R-:W-:Y:S01]  /*15c60*/  FSEL R2, R39, -INF , P5 ;  /* 0xff80000027027808 */ /* 0x000fe20002800000 */
[----:B------:R-:W0:Y:S01]  /*15c70*/  SHFL.BFLY PT, R28, R9, 0x1, 0x1f ;  /* 0x0c201f00091c7f89 */ /* 0x000e2200000e0000 */
[-C--:B------:R-:W-:Y:S01]  /*15c80*/  MOV R73, R151.reuse ;  /* 0x0000009700497202 */ /* 0x080fe20000000f00 */
[----:B------:R-:W-:Y:S01]  /*15c90*/  IMAD.MOV.U32 R39, RZ, RZ, R151 ;  /* 0x000000ffff277224 */ /* 0x000fe200078e0097 */
[-C--:B------:R-:W-:Y:S02]  /*15ca0*/  MOV R61, R151.reuse ;  /* 0x00000097003d7202 */ /* 0x080fe40000000f00 */
[-C--:B------:R-:W-:Y:S02]  /*15cb0*/  MOV R55, R151.reuse ;  /* 0x0000009700377202 */ /* 0x080fe40000000f00 */
[----:B------:R-:W-:-:S02]  /*15cc0*/  MOV R49, R151 ;  /* 0x0000009700317202 */ /* 0x000fc40000000f00 */
[-C--:B------:R-:W-:Y:S02]  /*15cd0*/  MOV R43, R151.reuse ;  /* 0x00000097002b7202 */ /* 0x080fe40000000f00 */
[----:B------:R-:W-:Y:S02]  /*15ce0*/  MOV R37, R151 ;  /* 0x0000009700257202 */ /* 0x000fe40000000f00 */
[----:B0-----:R-:W-:Y:S02]  /*15cf0*/  FMNMX.FTZ R5, R9, R28, !PT ;  /* 0x0000001c09057209 */ /* 0x001fe40007810000 */
[----:B------:R-:W-:Y:S02]  /*15d00*/  FSEL R28, R27, -INF , P3 ;  /* 0xff8000001b1c7808 */ /* 0x000fe40001800000 */
[C---:B------:R-:W-:Y:S01]  /*15d10*/  FSETP.NEU.FTZ.AND P0, PT, R5.reuse, -INF , PT ;  /* 0xff8000000500780b */ /* 0x040fe20003f1d000 */
[----:B------:R-:W-:-:S05]  /*15d20*/  FMUL.FTZ R7, R5, R3 ;  /* 0x0000000305077220 */ /* 0x000fca0000410000 */
[----:B------:R-:W-:Y:S02]  /*15d30*/  FSEL R11, R7, RZ, P0 ;  /* 0x000000ff070b7208 */ /* 0x000fe40000000000 */
[----:B------:R-:W-:Y:S02]  /*15d40*/  FMNMX.FTZ R7, R58, R59, !PT ;  /* 0x0000003b3a077209 */ /* 0x000fe40007810000 */
[----:B------:R-:W-:Y:S01]  /*15d50*/  ISETP.NE.AND P0, PT, R13, RZ, PT ;  /* 0x000000ff0d00720c */ /* 0x000fe20003f05270 */
[--C-:B------:R-:W-:Y:S01]  /*15d60*/  FFMA.FTZ R9, R10, R3, -R11.reuse ;  /* 0x000000030a097223 */ /* 0x100fe2000001080b */
[----:B------:R-:W-:Y:S01]  /*15d70*/  FMNMX.FTZ R7, R62, R7, !PT ;  /* 0x000000073e077209 */ /* 0x000fe20007810000 */
[--C-:B------:R-:W-:Y:S01]  /*15d80*/  FFMA.FTZ R4, R4, R3, -R11.reuse ;  /* 0x0000000304047223 */ /* 0x100fe2000001080b */
[----:B------:R-:W-:Y:S01]  /*15d90*/  FSEL R10, R31, -INF , P1 ;  /* 0xff8000001f0a7808 */ /* 0x000fe20000800000 */
[----:B------:R-:W-:Y:S01]  /*15da0*/  MUFU.EX2 R15, R9 ;  /* 0x00000009000f7308 */ /* 0x000fe20000000800 */
[----:B------:R-:W-:Y:S01]  /*15db0*/  FMNMX.FTZ R7, R6, R7, !PT ;  /* 0x0000000706077209 */ /* 0x000fe20007810000 */
[-CC-:B------:R-:W-:Y:S01]  /*15dc0*/  FFMA.FTZ R14, R14, R3.reuse, -R11.reuse ;  /* 0x000000030e0e7223 */ /* 0x180fe2000001080b */
[-CC-:B------:R-:W-:Y:S01]  /*15dd0*/  FFMA.FTZ R208, R56, R3.reuse, -R11.reuse ;  /* 0x0000000338d07223 */ /* 0x180fe2000001080b */
[--C-:B------:R-:W-:Y:S01]  /*15de0*/  FFMA.FTZ R57, R57, R3, -R11.reuse ;  /* 0x0000000339397223 */ /* 0x100fe2000001080b */
[----:B------:R-:W-:Y:S01]  /*15df0*/  FMNMX.FTZ R7, R50, R7, !PT ;  /* 0x0000000732077209 */ /* 0x000fe20007810000 */
[-CC-:B------:R-:W-:Y:S01]  /*15e00*/  FFMA.FTZ R60, R60, R3.reuse, -R11.reuse ;  /* 0x000000033c3c7223 */ /* 0x180fe2000001080b */
[--C-:B------:R-:W-:Y:S01]  /*15e10*/  FFMA.FTZ R48, R48, R3, -R11.reuse ;  /* 0x0000000330307223 */ /* 0x100fe2000001080b */
        /* <DEDUP_REMOVED lines=20> */
[----:B------:R-:W-:Y:S01]  /*15f60*/  FFMA.FTZ R11, R80, R3, -R11 ;  /* 0x00000003500b7223 */ /* 0x000fe2000001080b */
[----:B------:R-:W-:Y:S01]  /*15f70*/  FMNMX.FTZ R7, R46, R7, !PT ;  /* 0x000000072e077209 */ /* 0x000fe20007810000 */
[----:B------:R-:W-:-:S02]  /*15f80*/  IMAD.MOV.U32 R80, RZ, RZ, R151 ;  /* 0x000000ffff507224 */ /* 0x000fc400078e0097 */
[----:B------:R-:W0:Y:S01]  /*15f90*/  MUFU.EX2 R57, R57 ;  /* 0x0000003900397308 */ /* 0x000e220000000800 */
[----:B------:R-:W-:Y:S01]  /*15fa0*/  FMNMX.FTZ R7, R32, R7, !PT ;  /* 0x0000000720077209 */ /* 0x000fe20007810000 */
[----:B------:R-:W-:-:S03]  /*15fb0*/  IMAD.MOV.U32 R56, RZ, RZ, R151 ;  /* 0x000000ffff387224 */ /* 0x000fc600078e0097 */
[----:B------:R-:W-:Y:S02]  /*15fc0*/  FMNMX.FTZ R7, R34, R7, !PT ;  /* 0x0000000722077209 */ /* 0x000fe40007810000 */
[----:B--2---:R-:W-:Y:S01]  /*15fd0*/  PRMT R0, R67, 0x654, R0 ;  /* 0x0000065443007816 */ /* 0x004fe20000000000 */
[----:B------:R-:W1:Y:S01]  /*15fe0*/  MUFU.EX2 R60, R60 ;  /* 0x0000003c003c7308 */ /* 0x000e620000000800 */
[----:B------:R-:W-:Y:S02]  /*15ff0*/  FMNMX.FTZ R7, R24, R7, !PT ;  /* 0x0000000718077209 */ /* 0x000fe40007810000 */
[----:B------:R2:W-:Y:S01]  /*16000*/  SYNCS.ARRIVE.TRANS64.RED.A1T0 RZ, [R0+URZ], RZ ;  /* 0x000000ff00ff79a7 */ /* 0x0005e2000810043f */
[----:B------:R-:W-:Y:S02]  /*16010*/  MOV R67, R151 ;  /* 0x0000009700437202 */ /* 0x000fe40000000f00 */
[----:B------:R-:W-:Y:S02]  /*16020*/  FMNMX.FTZ R7, R38, R7, !PT ;  /* 0x0000000726077209 */ /* 0x000fe40007810000 */
[----:B------:R-:W3:Y:S01]  /*16030*/  MUFU.EX2 R48, R48 ;  /* 0x0000003000307308 */ /* 0x000ee20000000800 */
[----:B0-----:R-:W-:Y:S01]  /*16040*/  FADD.FTZ R33, R208, R57 ;  /* 0x00000039d0217221 */ /* 0x001fe20000010000 */
[----:B------:R-:W-:-:S02]  /*16050*/  FMNMX.FTZ R7, R2, R7, !PT ;  /* 0x0000000702077209 */ /* 0x000fc40007810000 */
[----:B------:R-:W-:Y:S01]  /*16060*/  F2FP.F16.F32.PACK_AB R208, R57, R208 ;  /* 0x000000d039d0723e */ /* 0x000fe200000000ff */
[----:B------:R-:W-:Y:S01]  /*16070*/  IMAD.MOV.U32 R57, RZ, RZ, R151 ;  /* 0x000000ffff397224 */ /* 0x000fe200078e0097 */
[----:B------:R-:W-:Y:S02]  /*16080*/  FMNMX.FTZ R7, R26, R7, !PT ;  /* 0x000000071a077209 */ /* 0x000fe40007810000 */
[----:B------:R-:W0:Y:S01]  /*16090*/  MUFU.EX2 R52, R52 ;  /* 0x0000003400347308 */ /* 0x000e220000000800 */
[----:B-1----:R-:W-:Y:S02]  /*160a0*/  F2FP.F16.F32.PACK_AB R210, R13, R60 ;  /* 0x0000003c0dd2723e */ /* 0x002fe400000000ff */
[----:B------:R-:W-:-:S04]  /*160b0*/  FMNMX.FTZ R7, R28, R7, !PT ;  /* 0x000000071c077209 */ /* 0x000fc80007810000 */
[----:B------:R-:W-:Y:S01]  /*160c0*/  FMNMX.FTZ R7, R30, R7, !PT ;  /* 0x000000071e077209 */ /* 0x000fe20007810000 */
[----:B------:R-:W-:Y:S01]  /*160d0*/  MUFU.EX2 R40, R40 ;  /* 0x0000002800287308 */ /* 0x000fe20000000800 */
[----:B---3--:R-:W-:Y:S02]  /*160e0*/  F2FP.F16.F32.PACK_AB R204, R15, R48 ;  /* 0x000000300fcc723e */ /* 0x008fe400000000ff */
[----:B------:R-:W-:-:S05]  /*160f0*/  FMNMX.FTZ R7, R10, R7, !PT ;  /* 0x000000070a077209 */ /* 0x000fca0007810000 */
[----:B------:R-:W1:Y:S01]  /*16100*/  SHFL.BFLY PT, R4, R7, 0x2, 0x1f ;  /* 0x0c401f0007047f89 */ /* 0x000e6200000e0000 */
[----:B------:R3:W4:Y:S01]  /*16110*/  MUFU.EX2 R25, R64 ;  /* 0x0000004000197308 */ /* 0x0007220000000800 */
[----:B0-----:R-:W-:-:S07]  /*16120*/  F2FP.F16.F32.PACK_AB R206, R21, R52 ;  /* 0x0000003415ce723e */ /* 0x001fce00000000ff */
[----:B------:R-:W-:Y:S01]  /*16130*/  MUFU.EX2 R44, R44 ;  /* 0x0000002c002c7308 */ /* 0x000fe20000000800 */
[----:B---3--:R-:W-:-:S07]  /*16140*/  MOV R64, R151 ;  /* 0x0000009700407202 */ /* 0x008fce0000000f00 */
[----:B------:R0:W3:Y:S01]  /*16150*/  MUFU.EX2 R27, R66 ;  /* 0x00000042001b7308 */ /* 0x0000e20000000800 */
[----:B----4-:R-:W-:Y:S02]  /*16160*/  F2FP.F16.F32.PACK_AB R200, R25, R40 ;  /* 0x0000002819c8723e */ /* 0x010fe400000000ff */
[----:B-1----:R-:W-:-:S05]  /*16170*/  FMNMX.FTZ R9, R7, R4, !PT ;  /* 0x0000000407097209 */ /* 0x002fca0007810000 */
[----:B------:R-:W-:Y:S01]  /*16180*/  MUFU.EX2 R68, R68 ;  /* 0x0000004400447308 */ /* 0x000fe20000000800 */
[----:B0-----:R-:W-:Y:S01]  /*16190*/  IMAD.MOV.U32 R66, RZ, RZ, R151 ;  /* 0x000000ffff427224 */ /* 0x001fe200078e0097 */
[----:B------:R-:W0:Y:S06]  /*161a0*/  SHFL.BFLY PT, R4, R9, 0x1, 0x1f ;  /* 0x0c201f0009047f89 */ /* 0x000e2c00000e0000 */
[----:B------:R1:W4:Y:S01]  /*161b0*/  MUFU.EX2 R7, R70 ;  /* 0x0000004600077308 */ /* 0x0003220000000800 */
[----:B---3--:R-:W-:-:S07]  /*161c0*/  F2FP.F16.F32.PACK_AB R202, R27, R44 ;  /* 0x0000002c1bca723e */ /* 0x008fce00000000ff */
[----:B------:R-:W-:Y:S01]  /*161d0*/  MUFU.EX2 R36, R36 ;  /* 0x0000002400247308 */ /* 0x000fe20000000800 */
[----:B-1----:R-:W-:-:S07]  /*161e0*/  MOV R70, R151 ;  /* 0x0000009700467202 */ /* 0x002fce0000000f00 */
[----:B------:R1:W3:Y:S01]  /*161f0*/  MUFU.EX2 R29, R72 ;  /* 0x00000048001d7308 */ /* 0x0002e20000000800 */
[----:B----4-:R-:W-:Y:S02]  /*16200*/  F2FP.F16.F32.PACK_AB R196, R7, R68 ;  /* 0x0000004407c4723e */ /* 0x010fe400000000ff */
[----:B0-----:R-:W-:-:S04]  /*16210*/  FMNMX.FTZ R4, R9, R4, !PT ;  /* 0x0000000409047209 */ /* 0x001fc80007810000 */
[C---:B------:R-:W-:Y:S01]  /*16220*/  FSETP.NEU.FTZ.AND P1, PT, R4.reuse, -INF , PT ;  /* 0xff8000000400780b */ /* 0x040fe20003f3d000 */
[----:B------:R-:W-:Y:S01]  /*16230*/  FMUL.FTZ R14, R4, R3 ;  /* 0x00000003040e7220 */ /* 0x000fe20000410000 */
[----:B------:R-:W-:Y:S01]  /*16240*/  MUFU.EX2 R74, R74 ;  /* 0x0000004a004a7308 */ /* 0x000fe20000000800 */
[----:B-1----:R-:W-:-:S03]  /*16250*/  IMAD.MOV.U32 R72, RZ, RZ, R151 ;  /* 0x000000ffff487224 */ /* 0x002fc600078e0097 */
[----:B------:R-:W-:Y:S02]  /*16260*/  FSEL R31, R14, RZ, P1 ;  /* 0x000000ff0e1f7208 */ /* 0x000fe40000800000 */
[----:B------:R-:W-:Y:S02]  /*16270*/  ISETP.GE.AND P1, PT, R180, 0x51, PT ;  /* 0x00000051b400780c */ /* 0x000fe40003f26270 */
[----:B------:R-:W0:Y:S01]  /*16280*/  MUFU.EX2 R9, R76 ;  /* 0x0000004c00097308 */ /* 0x000e220000000800 */
[-CC-:B------:R-:W-:Y:S01]  /*16290*/  FFMA.FTZ R58, R58, R3.reuse, -R31.reuse ;  /* 0x000000033a3a7223 */ /* 0x180fe2000001081f */
[-CC-:B------:R-:W-:Y:S01]  /*162a0*/  FFMA.FTZ R59, R59, R3.reuse, -R31.reuse ;  /* 0x000000033b3b7223 */ /* 0x180fe2000001081f */
[-CC-:B------:R-:W-:Y:S01]  /*162b0*/  FFMA.FTZ R62, R62, R3.reuse, -R31.reuse ;  /* 0x000000033e3e7223 */ /* 0x180fe2000001081f */
[-CC-:B------:R-:W-:Y:S01]  /*162c0*/  FFMA.FTZ R6, R6, R3.reuse, -R31.reuse ;  /* 0x0000000306067223 */ /* 0x180fe2000001081f */
[-CC-:B------:R-:W-:Y:S01]  /*162d0*/  FFMA.FTZ R50, R50, R3.reuse, -R31.reuse ;  /* 0x0000000332327223 */ /* 0x180fe2000001081f */
[-CC-:B------:R-:W-:Y:S01]  /*162e0*/  FFMA.FTZ R8, R8, R3.reuse, -R31.reuse ;  /* 0x0000000308087223 */ /* 0x180fe2000001081f */
[-CC-:B------:R-:W-:Y:S01]  /*162f0*/  FFMA.FTZ R54, R54, R3.reuse, -R31.reuse ;  /* 0x0000000336367223 */ /* 0x180fe2000001081f */
[----:B------:R-:W-:Y:S01]  /*16300*/  MUFU.EX2 R58, R58 ;  /* 0x0000003a003a7308 */ /* 0x000fe20000000800 */
[-CC-:B------:R-:W-:Y:S01]  /*16310*/  FFMA.FTZ R12, R12, R3.reuse, -R31.reuse ;  /* 0x000000030c0c7223 */ /* 0x180fe2000001081f */
[-CC-:B------:R-:W-:Y:S01]  /*16320*/  FFMA.FTZ R42, R42, R3.reuse, -R31.reuse ;  /* 0x000000032a2a7223 */ /* 0x180fe2000001081f */
[-CC-:B------:R-:W-:Y:S01]  /*16330*/  FFMA.FTZ R20, R20, R3.reuse, -R31.reuse ;  /* 0x0000000314147223 */ /* 0x180fe2000001081f */
[-CC-:B------:R-:W-:Y:S01]  /*16340*/  FFMA.FTZ R46, R46, R3.reuse, -R31.reuse ;  /* 0x000000032e2e7223 */ /* 0x180fe2000001081f */
[-CC-:B------:R-:W-:Y:S01]  /*16350*/  FFMA.FTZ R32, R32, R3.reuse, -R31.reuse ;  /* 0x0000000320207223 */ /* 0x180fe2000001081f */
[-CC-:B------:R-:W-:Y:S01]  /*16360*/  FFMA.FTZ R34, R34, R3.reuse, -R31.reuse ;  /* 0x0000000322227223 */ /* 0x180fe2000001081f */
[-CC-:B------:R-:W-:Y:S01]  /*16370*/  FFMA.FTZ R24, R24, R3.reuse, -R31.reuse ;  /* 0x0000000318187223 */ /* 0x180fe2000001081f */
[----:B------:R-:W1:Y:S01]  /*16380*/  MUFU.EX2 R59, R59 ;  /* 0x0000003b003b7308 */ /* 0x000e620000000800 */
[-CC-:B------:R-:W-:Y:S01]  /*16390*/  FFMA.FTZ R38, R38, R3.reuse, -R31.reuse ;  /* 0x0000000326267223 */ /* 0x180fe2000001081f */
[-CC-:B------:R-:W-:Y:S01]  /*163a0*/  FFMA.FTZ R2, R2, R3.reuse, -R31.reuse ;  /* 0x0000000302027223 */ /* 0x180fe2000001081f */
[-CC-:B------:R-:W-:Y:S01]  /*163b0*/  FFMA.FTZ R26, R26, R3.reuse, -R31.reuse ;  /* 0x000000031a1a7223 */ /* 0x180fe2000001081f */
[-CC-:B------:R-:W-:Y:S01]  /*163c0*/  FFMA.FTZ R28, R28, R3.reuse, -R31.reuse ;  /* 0x000000031c1c7223 */ /* 0x180fe2000001081f */
[-CC-:B------:R-:W-:Y:S01]  /*163d0*/  FFMA.FTZ R30, R30, R3.reuse, -R31.reuse ;  /* 0x000000031e1e7223 */ /* 0x180fe2000001081f */
[----:B------:R-:W-:Y:S01]  /*163e0*/  FFMA.FTZ R10, R10, R3, -R31 ;  /* 0x000000030a0a7223 */ /* 0x000fe2000001081f */
[----:B---3--:R-:W-:Y:S01]  /*163f0*/  F2FP.F16.F32.PACK_AB R198, R29, R36 ;  /* 0x000000241dc6723e */ /* 0x008fe200000000ff */
[----:B------:R-:W3:Y:S01]  /*16400*/  MUFU.EX2 R62, R62 ;  /* 0x0000003e003e7308 */ /* 0x000ee20000000800 */
[----:B0-----:R-:W-:-:S02]  /*16410*/  F2FP.F16.F32.PACK_AB R192, R9, R74 ;  /* 0x0000004a09c0723e */ /* 0x001fc400000000ff */
[----:B------:R-:W-:-:S05]  /*16420*/  MOV R76, R151 ;  /* 0x00000097004c7202 */ /* 0x000fca0000000f00 */
[----:B------:R0:W4:Y:S01]  /*16430*/  MUFU.EX2 R211, R6 ;  /* 0x0000000600d37308 */ /* 0x0001220000000800 */
[----:B-1----:R-:W-:-:S07]  /*16440*/  F2FP.F16.F32.PACK_AB R209, R59, R58 ;  /* 0x0000003a3bd1723e */ /* 0x002fce00000000ff */
[----:B------:R-:W1:Y:S01]  /*16450*/  MUFU.EX2 R50, R50 ;  /* 0x0000003200327308 */ /* 0x000e620000000800 */
[----:B0-----:R-:W-:Y:S01]  /*16460*/  FADD.FTZ R6, R60, R33 ;  /* 0x000000213c067221 */ /* 0x001fe20000010000 */
[----:B------:R-:W-:-:S03]  /*16470*/  IMAD.MOV.U32 R60, RZ, RZ, R151 ;  /* 0x000000ffff3c7224 */ /* 0x000fc600078e0097 */
[----:B------:R-:W-:-:S03]  /*16480*/  FADD.FTZ R33, R13, R6 ;  /* 0x000000060d217221 */ /* 0x000fc60000010000 */
[----:B------:R0:W5:Y:S01]  /*16490*/  MUFU.EX2 R205, R8 ;  /* 0x0000000800cd7308 */ /* 0x0001620000000800 */
[----:B------:R-:W-:Y:S01]  /*164a0*/  FADD.FTZ R6, R48, R33 ;  /* 0x0000002130067221 */ /* 0x000fe20000010000 */
[----:B------:R-:W-:Y:S01]  /*164b0*/  FADD.FTZ R33, R58, R59 ;  /* 0x0000003b3a217221 */ /* 0x000fe20000010000 */
[----:B------:R-:W-:Y:S01]  /*164c0*/  IMAD.MOV.U32 R59, RZ, RZ, R151 ;  /* 0x000000ffff3b7224 */ /* 0x000fe200078e0097 */
[----:B------:R-:W-:Y:S01]  /*164d0*/  MOV R58, R151 ;  /* 0x00000097003a7202 */ /* 0x000fe20000000f00 */
[----:B------:R-:W-:Y:S01]  /*164e0*/  FADD.FTZ R35, R15, R6 ;  /* 0x000000060f237221 */ /* 0x000fe20000010000 */
[----:B---3--:R-:W-:Y:S01]  /*164f0*/  FADD.FTZ R6, R62, R33 ;  /* 0x000000213e067221 */ /* 0x008fe20000010000 */
[----:B------:R-:W-:Y:S01]  /*16500*/  IMAD.MOV.U32 R48, RZ, RZ, R151 ;  /* 0x000000ffff307224 */ /* 0x000fe200078e0097 */
[----:B------:R-:W3:Y:S01]  /*16510*/  MUFU.EX2 R54, R54 ;  /* 0x0000003600367308 */ /* 0x000ee20000000800 */
[----:B0-----:R-:W-:Y:S01]  /*16520*/  FADD.FTZ R8, R52, R35 ;  /* 0x0000002334087221 */ /* 0x001fe20000010000 */
[C---:B----4-:R-:W-:Y:S01]  /*16530*/  FADD.FTZ R33, R211.reuse, R6 ;  /* 0x00000006d3217221 */ /* 0x050fe20000010000 */
[----:B------:R-:W-:Y:S01]  /*16540*/  F2FP.F16.F32.PACK_AB R211, R211, R62 ;  /* 0x0000003ed3d3723e */ /* 0x000fe200000000ff */
[----:B------:R-:W-:-:S02]  /*16550*/  IMAD.MOV.U32 R62, RZ, RZ, R151 ;  /* 0x000000ffff3e7224 */ /* 0x000fc400078e0097 */
[----:B------:R-:W-:Y:S01]  /*16560*/  FADD.FTZ R35, R21, R8 ;  /* 0x0000000815237221 */ /* 0x000fe20000010000 */
[----:B-1----:R-:W-:Y:S01]  /*16570*/  FADD.FTZ R6, R50, R33 ;  /* 0x0000002132067221 */ /* 0x002fe20000010000 */
[-C--:B------:R-:W-:Y:S01]  /*16580*/  MOV R52, R151.reuse ;  /* 0x0000009700347202 */ /* 0x080fe20000000f00 */
[----:B------:R-:W0:Y:S01]  /*16590*/  MUFU.EX2 R207, R12 ;  /* 0x0000000c00cf7308 */ /* 0x000e220000000800 */
[----:B------:R-:W-:Y:S01]  /*165a0*/  FADD.FTZ R8, R40, R35 ;  /* 0x0000002328087221 */ /* 0x000fe20000010000 */
[C---:B-----5:R-:W-:Y:S01]  /*165b0*/  FADD.FTZ R33, R205.reuse, R6 ;  /* 0x00000006cd217221 */ /* 0x060fe20000010000 */
[----:B------:R-:W-:Y:S01]  /*165c0*/  F2FP.F16.F32.PACK_AB R205, R205, R50 ;  /* 0x00000032cdcd723e */ /* 0x000fe200000000ff */
[----:B------:R-:W-:Y:S02]  /*165d0*/  IMAD.MOV.U32 R50, RZ, RZ, R151 ;  /* 0x000000ffff327224 */ /* 0x000fe400078e0097 */
[----:B------:R-:W-:Y:S01]  /*165e0*/  FADD.FTZ R35, R25, R8 ;  /* 0x0000000819237221 */ /* 0x000fe20000010000 */
[-C--:B------:R-:W-:Y:S01]  /*165f0*/  MOV R40, R151.reuse ;  /* 0x0000009700287202 */ /* 0x080fe20000000f00 */
[----:B------:R-:W1:Y:S01]  /*16600*/  MUFU.EX2 R42, R42 ;  /* 0x0000002a002a7308 */ /* 0x000e620000000800 */
[----:B---3--:R-:W-:Y:S01]  /*16610*/  FADD.FTZ R6, R54, R33 ;  /* 0x0000002136067221 */ /* 0x008fe20000010000 */
[----:B--2---:R-:W-:Y:S01]  /*16620*/  FADD.FTZ R0, R44, R35 ;  /* 0x000000232c007221 */ /* 0x004fe20000010000 */
[----:B------:R-:W-:Y:S01]  /*16630*/  IMAD.MOV.U32 R44, RZ, RZ, R151 ;  /* 0x000000ffff2c7224 */ /* 0x000fe200078e0097 */
[----:B------:R-:W-:-:S02]  /*16640*/  MOV R25, R151 ;  /* 0x0000009700197202 */ /* 0x000fc40000000f00 */
[----:B------:R-:W-:Y:S01]  /*16650*/  FADD.FTZ R35, R27, R0 ;  /* 0x000000001b237221 */ /* 0x000fe20000010000 */
[----:B------:R-:W-:Y:S01]  /*16660*/  IMAD.MOV.U32 R27, RZ, RZ, R151 ;  /* 0x000000ffff1b7224 */ /* 0x000fe200078e0097 */
[----:B------:R-:W2:Y:S01]  /*16670*/  MUFU.EX2 R201, R20 ;  /* 0x0000001400c97308 */ /* 0x000ea20000000800 */
[C---:B0-----:R-:W-:Y:S01]  /*16680*/  FADD.FTZ R33, R207.reuse, R6 ;  /* 0x00000006cf217221 */ /* 0x041fe20000010000 */
[----:B------:R-:W-:Y:S01]  /*16690*/  FADD.FTZ R6, R68, R35 ;  /* 0x0000002344067221 */ /* 0x000fe20000010000 */
[----:B------:R-:W-:Y:S01]  /*166a0*/  F2FP.F16.F32.PACK_AB R207, R207, R54 ;  /* 0x00000036cfcf723e */ /* 0x000fe200000000ff */
[--C-:B------:R-:W-:Y:S02]  /*166b0*/  IMAD.MOV.U32 R68, RZ, RZ, R151.reuse ;  /* 0x000000ffff447224 */ /* 0x100fe400078e0097 */
[----:B------:R-:W-:Y:S01]  /*166c0*/  FADD.FTZ R31, R7, R6 ;  /* 0x00000006071f7221 */ /* 0x000fe20000010000 */
[----:B------:R-:W-:Y:S01]  /*166d0*/  IMAD.MOV.U32 R54, RZ, RZ, R151 ;  /* 0x000000ffff367224 */ /* 0x000fe200078e0097 */
[----:B------:R-:W0:Y:S01]  /*166e0*/  MUFU.EX2 R46, R46 ;  /* 0x0000002e002e7308 */ /* 0x000e220000000800 */
[----:B-1----:R-:W-:Y:S01]  /*166f0*/  FADD.FTZ R0, R42, R33 ;  /* 0x000000212a007221 */ /* 0x002fe20000010000 */
[----:B------:R-:W-:-:S06]  /*16700*/  IMAD.MOV.U32 R35, RZ, RZ, R151 ;  /* 0x000000ffff237224 */ /* 0x000fcc00078e0097 */
[----:B------:R1:W3:Y:S01]  /*16710*/  MUFU.EX2 R203, R32 ;  /* 0x0000002000cb7308 */ /* 0x0002e20000000800 */
[C---:B--2---:R-:W-:Y:S01]  /*16720*/  FADD.FTZ R33, R201.reuse, R0 ;  /* 0x00000000c9217221 */ /* 0x044fe20000010000 */
[----:B------:R-:W-:Y:S01]  /*16730*/  F2FP.F16.F32.PACK_AB R201, R201, R42 ;  /* 0x0000002ac9c9723e */ /* 0x000fe200000000ff */
[----:B------:R-:W-:-:S05]  /*16740*/  IMAD.MOV.U32 R42, RZ, RZ, R151 ;  /* 0x000000ffff2a7224 */ /* 0x000fca00078e0097 */
[----:B------:R-:W2:Y:S01]  /*16750*/  MUFU.EX2 R34, R34 ;  /* 0x0000002200227308 */ /* 0x000ea20000000800 */
[----:B0-----:R-:W-:Y:S01]  /*16760*/  FADD.FTZ R0, R46, R33 ;  /* 0x000000212e007221 */ /* 0x001fe20000010000 */
[--C-:B------:R-:W-:Y:S02]  /*16770*/  IMAD.MOV.U32 R33, RZ, RZ, R151.reuse ;  /* 0x000000ffff217224 */ /* 0x100fe400078e0097 */
[----:B-1----:R-:W-:-:S04]  /*16780*/  IMAD.MOV.U32 R32, RZ, RZ, R151 ;  /* 0x000000ffff207224 */ /* 0x002fc800078e0097 */
[----:B------:R0:W1:Y:S01]  /*16790*/  MUFU.EX2 R197, R24 ;  /* 0x0000001800c57308 */ /* 0x0000620000000800 */
[C---:B---3--:R-:W-:Y:S01]  /*167a0*/  FADD.FTZ R13, R203.reuse, R0 ;  /* 0x00000000cb0d7221 */ /* 0x048fe20000010000 */
[----:B------:R-:W-:Y:S02]  /*167b0*/  F2FP.F16.F32.PACK_AB R203, R203, R46 ;  /* 0x0000002ecbcb723e */ /* 0x000fe400000000ff */
[----:B------:R-:W-:-:S04]  /*167c0*/  MOV R46, R151 ;  /* 0x00000097002e7202 */ /* 0x000fc80000000f00 */
[----:B------:R-:W3:Y:S01]  /*167d0*/  MUFU.EX2 R38, R38 ;  /* 0x0000002600267308 */ /* 0x000ee20000000800 */
[----:B--2---:R-:W-:Y:S01]  /*167e0*/  FADD.FTZ R0, R34, R13 ;  /* 0x0000000d22007221 */ /* 0x004fe20000010000 */
[----:B0-----:R-:W-:-:S06]  /*167f0*/  IMAD.MOV.U32 R24, RZ, RZ, R151 ;  /* 0x000000ffff187224 */ /* 0x001fcc00078e0097 */
[----:B------:R0:W2:Y:S01]  /*16800*/  MUFU.EX2 R199, R2 ;  /* 0x0000000200c77308 */ /* 0x0000a20000000800 */
[C---:B-1----:R-:W-:Y:S01]  /*16810*/  FADD.FTZ R13, R197.reuse, R0 ;  /* 0x00000000c50d7221 */ /* 0x042fe20000010000 */
[----:B------:R-:W-:Y:S02]  /*16820*/  F2FP.F16.F32.PACK_AB R197, R197, R34 ;  /* 0x00000022c5c5723e */ /* 0x000fe400000000ff */
[----:B------:R-:W-:-:S04]  /*16830*/  MOV R34, R151 ;  /* 0x0000009700227202 */ /* 0x000fc80000000f00 */
[----:B------:R-:W1:Y:S01]  /*16840*/  MUFU.EX2 R26, R26 ;  /* 0x0000001a001a7308 */ /* 0x000e620000000800 */
[----:B---3--:R-:W-:Y:S01]  /*16850*/  FADD.FTZ R0, R38, R13 ;  /* 0x0000000d26007221 */ /* 0x008fe20000010000 */
[----:B0-----:R-:W-:Y:S01]  /*16860*/  FADD.FTZ R2, R36, R31 ;  /* 0x0000001f24027221 */ /* 0x001fe20000010000 */
[--C-:B------:R-:W-:Y:S01]  /*16870*/  IMAD.MOV.U32 R36, RZ, RZ, R151.reuse ;  /* 0x000000ffff247224 */ /* 0x100fe200078e0097 */
[----:B------:R-:W-:Y:S02]  /*16880*/  MOV R31, R151 ;  /* 0x00000097001f7202 */ /* 0x000fe40000000f00 */
[----:B------:R-:W-:Y:S01]  /*16890*/  FADD.FTZ R15, R29, R2 ;  /* 0x000000021d0f7221 */ /* 0x000fe20000010000 */
[----:B------:R-:W-:Y:S01]  /*168a0*/  IMAD.MOV.U32 R29, RZ, RZ, R151 ;  /* 0x000000ffff1d7224 */ /* 0x000fe200078e0097 */
[----:B------:R0:W3:Y:S01]  /*168b0*/  MUFU.EX2 R193, R28 ;  /* 0x0000001c00c17308 */ /* 0x0000e20000000800 */
[C---:B--2---:R-:W-:Y:S01]  /*168c0*/  FADD.FTZ R7, R199.reuse, R0 ;  /* 0x00000000c7077221 */ /* 0x044fe20000010000 */
[----:B------:R-:W-:Y:S01]  /*168d0*/  FADD.FTZ R2, R74, R15 ;  /* 0x0000000f4a027221 */ /* 0x000fe20000010000 */
[----:B------:R-:W-:Y:S01]  /*168e0*/  F2FP.F16.F32.PACK_AB R199, R199, R38 ;  /* 0x00000026c7c7723e */ /* 0x000fe200000000ff */
[----:B------:R-:W-:-:S02]  /*168f0*/  IMAD.MOV.U32 R74, RZ, RZ, R151 ;  /* 0x000000ffff4a7224 */ /* 0x000fc400078e0097 */
[----:B------:R-:W-:Y:S01]  /*16900*/  FADD.FTZ R15, R9, R2 ;  /* 0x00000002090f7221 */ /* 0x000fe20000010000 */
[----:B------:R-:W-:Y:S01]  /*16910*/  IMAD.MOV.U32 R2, RZ, RZ, 0x3f800000 ;  /* 0x3f800000ff027424 */ /* 0x000fe200078e00ff */
[----:B------:R-:W2:Y:S01]  /*16920*/  MUFU.EX2 R30, R30 ;  /* 0x0000001e001e7308 */ /* 0x000ea20000000800 */
[----:B-1----:R-:W-:Y:S01]  /*16930*/  FADD.FTZ R0, R26, R7 ;  /* 0x000000071a007221 */ /* 0x002fe20000010000 */
[----:B------:R-:W-:Y:S01]  /*16940*/  IMAD.MOV.U32 R38, RZ, RZ, R151 ;  /* 0x000000ffff267224 */ /* 0x000fe200078e0097 */
[----:B0-----:R-:W-:-:S05]  /*16950*/  MOV R28, R151 ;  /* 0x00000097001c7202 */ /* 0x001fca0000000f00 */
[----:B------:R-:W0:Y:S01]  /*16960*/  MUFU.EX2 R78, R78 ;  /* 0x0000004e004e7308 */ /* 0x000e220000000800 */
[C---:B---3--:R-:W-:Y:S01]  /*16970*/  FADD.FTZ R7, R193.reuse, R0 ;  /* 0x00000000c1077221 */ /* 0x048fe20000010000 */
[----:B------:R-:W-:Y:S01]  /*16980*/  F2FP.F16.F32.PACK_AB R193, R193, R26 ;  /* 0x0000001ac1c1723e */ /* 0x000fe200000000ff */
[----:B------:R-:W-:-:S05]  /*16990*/  IMAD.MOV.U32 R26, RZ, RZ, R151 ;  /* 0x000000ffff1a7224 */ /* 0x000fca00078e0097 */
[----:B------:R-:W1:Y:S01]  /*169a0*/  MUFU.EX2 R195, R10 ;  /* 0x0000000a00c37308 */ /* 0x000e620000000800 */
[----:B--2---:R-:W-:-:S07]  /*169b0*/  FADD.FTZ R0, R30, R7 ;  /* 0x000000071e007221 */ /* 0x004fce0000010000 */
[----:B------:R-:W2:Y:S01]  /*169c0*/  MUFU.EX2 R11, R11 ;  /* 0x0000000b000b7308 */ /* 0x000ea20000000800 */
[----:B0-----:R-:W-:Y:S01]  /*169d0*/  FADD.FTZ R228, R78, R15 ;  /* 0x0000000f4ee47221 */ /* 0x001fe20000010000 */
[C---:B-1----:R-:W-:Y:S01]  /*169e0*/  FADD.FTZ R227, R195.reuse, R0 ;  /* 0x00000000c3e37221 */ /* 0x042fe20000010000 */
[----:B------:R-:W-:Y:S01]  /*169f0*/  F2FP.F16.F32.PACK_AB R195, R195, R30 ;  /* 0x0000001ec3c3723e */ /* 0x000fe200000000ff */
[--C-:B------:R-:W-:Y:S01]  /*16a00*/  IMAD.MOV.U32 R30, RZ, RZ, R151.reuse ;  /* 0x000000ffff1e7224 */ /* 0x100fe200078e0097 */
[----:B------:R-:W-:Y:S02]  /*16a10*/  MOV R0, 0x3f800000 ;  /* 0x3f80000000007802 */ /* 0x000fe40000000f00 */
[C---:B--2---:R-:W-:Y:S01]  /*16a20*/  F2FP.F16.F32.PACK_AB R194, R11.reuse, R78 ;  /* 0x0000004e0bc2723e */ /* 0x044fe200000000ff */
[----:B------:R-:W-:Y:S01]  /*16a30*/  FADD.FTZ R228, R11, R228 ;  /* 0x000000e40be47221 */ /* 0x000fe20000010000 */
[----:B------:R-:W-:Y:S01]  /*16a40*/  IMAD.MOV.U32 R78, RZ, RZ, R151 ;  /* 0x000000ffff4e7224 */ /* 0x000fe200078e0097 */
[----:B------:R-:W-:Y:S06]  /*16a50*/  @!P1 BRA `(.L_x_635) ;  /* 0x0000004c00549947 */ /* 0x000fec0003800000 */
[----:B------:R0:W5:Y:S01]  /*16a60*/  LDL.LU R14, [R1+0x50] ;  /* 0x00005000010e7983 */ /* 0x0001620000300800 */
[----:B------:R-:W-:Y:S01]  /*16a70*/  VIADD R223, R223, 0xfffffffe ;  /* 0xfffffffedfdf7836 */ /* 0x000fe20000000000 */
[----:B------:R-:W-:Y:S01]  /*16a80*/  MOV R20, R4 ;  /* 0x0000000400147202 */ /* 0x000fe20000000f00 */
[----:B------:R-:W-:Y:S01]  /*16a90*/  IMAD.MOV.U32 R15, RZ, RZ, R5 ;  /* 0x000000ffff0f7224 */ /* 0x000fe200078e0005 */
[----:B------:R-:W-:Y:S01]  /*16aa0*/  MOV R2, 0x3f800000 ;  /* 0x3f80000000027802 */ /* 0x000fe20000000f00 */
[----:B------:R-:W-:Y:S01]  /*16ab0*/  IMAD.MOV.U32 R8, RZ, RZ, R226 ;  /* 0x000000ffff087224 */ /* 0x000fe200078e00e2 */
        /* <DEDUP_REMOVED lines=63> */
[----:B0-----:R-:W-:-:S07]  /*16eb0*/  CS2R R24, SRZ ;  /* 0x0000000000187805 */ /* 0x001fce000001ff00 */
.L_x_648:
[----:B------:R-:W-:-:S04]  /*16ec0*/  ISETP.NE.AND P1, PT, R8, 0x1, PT ;  /* 0x000000010800780c */ /* 0x000fc80003f25270 */
[----:B------:R-:W-:-:S04]  /*16ed0*/  SEL R3, RZ, 0x1, P1 ;  /* 0x00000001ff037807 */ /* 0x000fc80000800000 */
[----:B-----5:R-:W-:-:S05]  /*16ee0*/  LOP3.LUT R4, R14, R3, RZ, 0x3c, !PT ;  /* 0x000000030e047212 */ /* 0x020fca00078e3cff */
[----:B------:R0:W-:Y:S01]  /*16ef0*/  STL [R1+0x50], R4 ;  /* 0x0000500401007387 */ /* 0x0001e20000100800 */
[----:B------:R-:W-:Y:S05]  /*16f00*/  @!P0 BRA `(.L_x_636) ;  /* 0x0000000000048947 */ /* 0x000fea0003800000 */
[----:B------:R-:W-:Y:S01]  /*16f10*/  BPT.TRAP 0x1 ;  /* 0x000000040000795c */ /* 0x000fe20000300000 */
.L_x_636:
[----:B------:R-:W-:Y:S01]  /*16f20*/  VIADD R226, R8, 0x1 ;  /* 0x0000000108e27836 */ /* 0x000fe20000000000 */
[----:B------:R-:W-:-:S04]  /*16f30*/  SHF.L.U32 R6, R4, 0x1f, RZ ;  /* 0x0000001f04067819 */ /* 0x000fc800000006ff */
[----:B------:R-:W-:-:S04]  /*16f40*/  ISETP.NE.AND P1, PT, R226, 0x2, PT ;  /* 0x00000002e200780c */ /* 0x000fc80003f25270 */
[----:B------:R-:W-:-:S05]  /*16f50*/  SEL R226, R226, RZ, P1 ;  /* 0x000000ffe2e27207 */ /* 0x000fca0000800000 */
[----:B------:R-:W-:-:S04]  /*16f60*/  IMAD R9, R226, 0x8, R22 ;  /* 0x00000008e2097824 */ /* 0x000fc800078e0216 */
[----:B------:R1:W2:Y:S01]  /*16f70*/  SYNCS.PHASECHK.TRANS64.TRYWAIT P1, [R9+URZ+0x38830], R6 ;  /* 0x03883006090075a7 */ /* 0x0002a2000802017f */
[----:B------:R-:W-:Y:S05]  /*16f80*/  @!P0 BRA `(.L_x_637) ;  /* 0x0000000000048947 */ /* 0x000fea0003800000 */
[----:B------:R-:W-:Y:S01]  /*16f90*/  BPT.TRAP 0x1 ;  /* 0x000000040000795c */ /* 0x000fe20000300000 */
.L_x_637:
[----:B------:R-:W0:Y:S01]  /*16fa0*/  LDL R3, [R1+0x5c] ;  /* 0x00005c0001037983 */ /* 0x000e220000100800 */
[----:B------:R-:W-:Y:S01]  /*16fb0*/  BSSY B1, `(.L_x_638) ;  /* 0x0000007000017945 */ /* 0x000fe20003800000 */
[----:B------:R-:W-:Y:S02]  /*16fc0*/  IMAD.MOV.U32 R5, RZ, RZ, 0x40000040 ;  /* 0x40000040ff057424 */ /* 0x000fe400078e00ff */
[----:B0-----:R-:W-:-:S05]  /*16fd0*/  IMAD R4, R226, 0xa00, R3 ;  /* 0x00000a00e2047824 */ /* 0x001fca00078e0203 */
[----:B------:R-:W-:Y:S01]  /*16fe0*/  IADD3 R3, R4, 0x80, RZ ;  /* 0x0000008004037810 */ /* 0x000fe20007ffe0ff */
[----:B--2---:R-:W-:Y:S06]  /*16ff0*/  @P1 BRA `(.L_x_639) ;  /* 0x0000000000081947 */ /* 0x004fec0003800000 */
[----:B------:R-:W0:Y:S02]  /*17000*/  SYNCS.PHASECHK.TRANS64.TRYWAIT P1, [R9+URZ+0x38830], R6 ;  /* 0x03883006090075a7 */ /* 0x000e24000802017f */
[----:B0-----:R-:W-:Y:S05]  /*17010*/  @!P1 BRA `(.L_x_640) ;  /* 0x0000010c00d49947 */ /* 0x001fea0003800000 */
.L_x_639:
[----:B------:R-:W-:Y:S05]  /*17020*/  BSYNC B1 ;  /* 0x0000000000017941 */ /* 0x000fea0003800000 */
.L_x_638:
[----:B------:R-:W2:Y:S04]  /*17030*/  LDL.64 R152, [R1+0x48] ;  /* 0x0000480001987983 */ /* 0x000ea80000100a00 */
[----:B------:R-:W3:Y:S04]  /*17040*/  LDL.64 R156, [R1+0x8] ;  /* 0x00000800019c7983 */ /* 0x000ee80000100a00 */
[----:B------:R-:W4:Y:S01]  /*17050*/  LDL.64 R154, [R1] ;  /* 0x00000000019a7983 */ /* 0x000f220000100a00 */
[----:B------:R-:W-:Y:S02]  /*17060*/  R2UR UR10, R4 ;  /* 0x00000000040a72ca */ /* 0x000fe400000e0000 */
[----:B------:R-:W-:Y:S01]  /*17070*/  R2UR UR11, R5 ;  /* 0x00000000050b72ca */ /* 0x000fe200000e0000 */
[----:B------:R-:W-:Y:S01]  /*17080*/  WARPGROUP.ARRIVE ;  /* 0x00000000000079c5 */ /* 0x000fe20000000000 */
[----:B01----:R-:W-:Y:S01]  /*17090*/  IMAD.MOV.U32 R6, RZ, RZ, R3 ;  /* 0x000000ffff067224 */ /* 0x003fe200078e0003 */
[----:B------:R-:W-:-:S04]  /*170a0*/  MOV R7, 0x40000040 ;  /* 0x4000004000077802 */ /* 0x000fc80000000f00 */
[----:B------:R-:W-:Y:S02]  /*170b0*/  R2UR UR6, R6 ;  /* 0x00000000060672ca */ /* 0x000fe400000e0000 */
[----:B------:R-:W-:Y:S01]  /*170c0*/  R2UR UR7, R7 ;  /* 0x00000000070772ca */ /* 0x000fe200000e0000 */
[C---:B------:R-:W-:Y:S01]  /*170d0*/  VIADD R6, R4.reuse, 0x100 ;  /* 0x0000010004067836 */ /* 0x040fe20000000000 */
[----:B------:R-:W-:Y:S01]  /*170e0*/  MOV R7, 0x40000040 ;  /* 0x4000004000077802 */ /* 0x000fe20000000f00 */
[----:B------:R-:W-:Y:S01]  /*170f0*/  VIADD R10, R4, 0x180 ;  /* 0x00000180040a7836 */ /* 0x000fe20000000000 */
[----:B------:R-:W-:Y:S02]  /*17100*/  MOV R11, 0x40000040 ;  /* 0x40000040000b7802 */ /* 0x000fe40000000f00 */
[----:B--2---:R-:W-:Y:S02]  /*17110*/  R2UR UR46, R152 ;  /* 0x00000000982e72ca */ /* 0x004fe400000e0000 */
[----:B------:R-:W-:-:S02]  /*17120*/  R2UR UR47, R153 ;  /* 0x00000000992f72ca */ /* 0x000fc400000e0000 */
[----:B------:R-:W2:Y:S01]  /*17130*/  LDL.64 R152, [R1+0x40] ;  /* 0x0000400001987983 */ /* 0x000ea20000100a00 */
[----:B---3--:R-:W-:Y:S02]  /*17140*/  R2UR UR12, R156 ;  /* 0x000000009c0c72ca */ /* 0x008fe400000e0000 */
[----:B------:R-:W-:-:S11]  /*17150*/  R2UR UR13, R157 ;  /* 0x000000009d0d72ca */ /* 0x000fd600000e0000 */
[----:B------:R-:W-:Y:S02]  /*17160*/  UMOV UR8, UR12 ;  /* 0x0000000c00087c82 */ /* 0x000fe40008000000 */
[----:B------:R-:W-:Y:S02]  /*17170*/  UMOV UR9, UR13 ;  /* 0x0000000d00097c82 */ /* 0x000fe40008000000 */
[----:B------:R-:W-:Y:S01]  /*17180*/  HGMMA.64x16x16.F32 R184, gdesc[UR8], RZ, !UPT, gsb0 ;  /* 0x0020000008b879f0 */ /* 0x000fe2000c0008ff */
[----:B------:R-:W-:Y:S01]  /*17190*/  UMOV UR4, UR12 ;  /* 0x0000000c00047c82 */ /* 0x000fe20008000000 */
[----:B------:R-:W-:Y:S01]  /*171a0*/  UMOV UR5, UR13 ;  /* 0x0000000d00057c82 */ /* 0x000fe20008000000 */
[----:B------:R-:W-:Y:S02]  /*171b0*/  WARPGROUP.DEPBAR.LE gsb0, 0x0 ;  /* 0x00008000000079c5 */ /* 0x000fe40000010000 */
[----:B------:R-:W-:-:S06]  /*171c0*/  WARPGROUP.ARRIVE ;  /* 0x00000000000079c5 */ /* 0x000fcc0000000000 */
[----:B------:R-:W-:Y:S01]  /*171d0*/  HGMMA.64x16x16.F32 R176, gdesc[UR4], RZ, !UPT, gsb0 ;  /* 0x0020000004b079f0 */ /* 0x000fe2000c0008ff */
[----:B------:R-:W-:Y:S02]  /*171e0*/  R2UR UR10, R6 ;  /* 0x00000000060a72ca */ /* 0x000fe400000e0000 */
[----:B------:R-:W-:Y:S01]  /*171f0*/  R2UR UR11, R7 ;  /* 0x00000000070b72ca */ /* 0x000fe200000e0000 */
[----:B------:R-:W-:Y:S01]  /*17200*/  UMOV UR8, UR12 ;  /* 0x0000000c00087c82 */ /* 0x000fe20008000000 */
[----:B------:R-:W-:Y:S01]  /*17210*/  UMOV UR9, UR13 ;  /* 0x0000000d00097c82 */ /* 0x000fe20008000000 */
[----:B------:R-:W-:Y:S02]  /*17220*/  WARPGROUP.DEPBAR.LE gsb0, 0x0 ;  /* 0x00008000000079c5 */ /* 0x000fe40000010000 */
[----:B------:R-:W-:-:S08]  /*17230*/  WARPGROUP.ARRIVE ;  /* 0x00000000000079c5 */ /* 0x000fd00000000000 */
        /* <DEDUP_REMOVED lines=8> */
[----:B------:R-:W-:Y:S02]  /*172c0*/  VIADD R6, R4, 0x200 ;  /* 0x0000020004067836 */ /* 0x000fe40000000000 */
[----:B------:R-:W-:-:S03]  /*172d0*/  IMAD.MOV.U32 R7, RZ, RZ, 0x40000040 ;  /* 0x40000040ff077424 */ /* 0x000fc600078e00ff */
[----:B------:R-:W-:Y:S02]  /*172e0*/  R2UR UR34, R6 ;  /* 0x00000000062272ca */ /* 0x000fe400000e0000 */
[----:B------:R-:W-:Y:S02]  /*172f0*/  R2UR UR35, R7 ;  /* 0x00000000072372ca */ /* 0x000fe400000e0000 */
[----:B----4-:R-:W-:Y:S02]  /*17300*/  R2UR UR28, R154 ;  /* 0x000000009a1c72ca */ /* 0x010fe400000e0000 */
[----:B------:R-:W-:Y:S01]  /*17310*/  R2UR UR29, R155 ;  /* 0x000000009b1d72ca */ /* 0x000fe200000e0000 */
[----:B------:R-:W-:Y:S01]  /*17320*/  UMOV UR32, UR12 ;  /* 0x0000000c00207c82 */ /* 0x000fe20008000000 */
[----:B------:R-:W-:Y:S01]  /*17330*/  UMOV UR33, UR13 ;  /* 0x0000000d00217c82 */ /* 0x000fe20008000000 */
[----:B------:R-:W-:Y:S02]  /*17340*/  WARPGROUP.DEPBAR.LE gsb0, 0x0 ;  /* 0x00008000000079c5 */ /* 0x000fe40000010000 */
[----:B------:R-:W-:Y:S01]  /*17350*/  VIADD R12, R4, 0x2 ;  /* 0x00000002040c7836 */ /* 0x000fe20000000000 */
[----:B--2---:R-:W-:-:S02]  /*17360*/  R2UR UR42, R152 ;  /* 0x00000000982a72ca */ /* 0x004fc400000e0000 */
[----:B------:R-:W-:Y:S02]  /*17370*/  R2UR UR43, R153 ;  /* 0x00000000992b72ca */ /* 0x000fe400000e0000 */
[----:B------:R-:W-:-:S06]  /*17380*/  WARPGROUP.ARRIVE ;  /* 0x00000000000079c5 */ /* 0x000fcc0000000000 */
[----:B------:R-:W-:Y:S01]  /*17390*/  HGMMA.64x16x16.F32 R152, gdesc[UR32], RZ, !UPT, gsb0 ;  /* 0x00200000209879f0 */ /* 0x000fe2000c0008ff */
[----:B------:R-:W-:Y:S02]  /*173a0*/  MOV R13, 0x40000040 ;  /* 0x40000040000d7802 */ /* 0x000fe40000000f00 */
[----:B------:R-:W-:Y:S02]  /*173b0*/  R2UR UR26, R12 ;  /* 0x000000000c1a72ca */ /* 0x000fe400000e0000 */
[----:B------:R-:W-:Y:S01]  /*173c0*/  R2UR UR27, R13 ;  /* 0x000000000d1b72ca */ /* 0x000fe200000e0000 */
[----:B------:R-:W-:Y:S01]  /*173d0*/  UMOV UR24, UR28 ;  /* 0x0000001c00187c82 */ /* 0x000fe20008000000 */
[----:B------:R-:W-:Y:S01]  /*173e0*/  UMOV UR25, UR29 ;  /* 0x0000001d00197c82 */ /* 0x000fe20008000000 */
[----:B------:R-:W-:Y:S02]  /*173f0*/  WARPGROUP.DEPBAR.LE gsb0, 0x0 ;  /* 0x00008000000079c5 */ /* 0x000fe40000010000 */
[----:B------:R-:W-:-:S08]  /*17400*/  WARPGROUP.ARRIVE ;  /* 0x00000000000079c5 */ /* 0x000fd00000000000 */
[----:B------:R-:W-:Y:S01]  /*17410*/  HGMMA.64x16x16.F32 R184, gdesc[UR24], R184, gsb0 ;  /* 0x0020000018b879f0 */ /* 0x000fe200080008b8 */
[----:B------:R-:W-:Y:S02]  /*17420*/  VIADD R10, R4, 0x82 ;  /* 0x00000082040a7836 */ /* 0x000fe40000000000 */
[----:B------:R-:W-:-:S03]  /*17430*/  IMAD.MOV.U32 R11, RZ, RZ, 0x40000040 ;  /* 0x40000040ff0b7424 */ /* 0x000fc600078e00ff */
        /* <DEDUP_REMOVED lines=16> */
[----:B------:R-:W-:Y:S01]  /*17540*/  IMAD.MOV.U32 R11, RZ, RZ, 0x40000040 ;  /* 0x40000040ff0b7424 */ /* 0x000fe200078e00ff */
[----:B------:R-:W-:-:S04]  /*17550*/  IADD3 R10, R4, 0x182, RZ ;  /* 0x00000182040a7810 */ /* 0x000fc80007ffe0ff */
[----:B------:R-:W-:Y:S02]  /*17560*/  R2UR UR14, R10 ;  /* 0x000000000a0e72ca */ /* 0x000fe400000e0000 */
[----:B------:R-:W-:Y:S01]  /*17570*/  R2UR UR15, R11 ;  /* 0x000000000b0f72ca */ /* 0x000fe200000e0000 */
[----:B------:R-:W-:Y:S01]  /*17580*/  UMOV UR12, UR28 ;  /* 0x0000001c000c7c82 */ /* 0x000fe20008000000 */
[----:B------:R-:W-:Y:S01]  /*17590*/  UMOV UR13, UR29 ;  /* 0x0000001d000d7c82 */ /* 0x000fe20008000000 */
[C---:B------:R-:W-:Y:S02]  /*175a0*/  VIADD R12, R4.reuse, 0x202 ;  /* 0x00000202040c7836 */ /* 0x040fe40000000000 */
[----:B------:R-:W-:Y:S01]  /*175b0*/  IMAD.MOV.U32 R13, RZ, RZ, 0x40000040 ;  /* 0x40000040ff0d7424 */ /* 0x000fe200078e00ff */
[----:B------:R-:W-:Y:S02]  /*175c0*/  IADD3 R6, R4, 0x4, RZ ;  /* 0x0000000404067810 */ /* 0x000fe40007ffe0ff */
[----:B------:R-:W-:Y:S01]  /*175d0*/  MOV R7, 0x40000040 ;  /* 0x4000004000077802 */ /* 0x000fe20000000f00 */
[----:B------:R-:W-:Y:S01]  /*175e0*/  UMOV UR8, UR46 ;  /* 0x0000002e00087c82 */ /* 0x000fe20008000000 */
[----:B------:R-:W-:-:S02]  /*175f0*/  WARPGROUP.DEPBAR.LE gsb0, 0x0 ;  /* 0x00008000000079c5 */ /* 0x000fc40000010000 */
[----:B------:R-:W-:Y:S01]  /*17600*/  WARPGROUP.ARRIVE ;  /* 0x00000000000079c5 */ /* 0x000fe20000000000 */
[----:B------:R-:W-:Y:S01]  /*17610*/  UMOV UR9, UR47 ;  /* 0x0000002f00097c82 */ /* 0x000fe20008000000 */
[----:B------:R-:W-:Y:S01]  /*17620*/  UMOV UR4, UR46 ;  /* 0x0000002e00047c82 */ /* 0x000fe20008000000 */
[----:B------:R-:W-:Y:S01]  /*17630*/  UMOV UR5, UR47 ;  /* 0x0000002f00057c82 */ /* 0x000fe20008000000 */
[----:B------:R-:W-:Y:S01]  /*17640*/  UMOV UR24, UR46 ;  /* 0x0000002e00187c82 */ /* 0x000fe20008000000 */
[----:B------:R-:W-:Y:S01]  /*17650*/  UMOV UR25, UR47 ;  /* 0x0000002f00197c82 */ /* 0x000fe20008000000 */
[----:B------:R-:W-:Y:S01]  /*17660*/  HGMMA.64x16x16.F32 R160, gdesc[UR12], R160, gsb0 ;  /* 0x002000000ca079f0 */ /* 0x000fe200080008a0 */
[----:B------:R-:W-:Y:S01]  /*17670*/  R2UR UR30, R12 ;  /* 0x000000000c1e72ca */ /* 0x000fe200000e0000 */
[----:B------:R-:W-:Y:S01]  /*17680*/  UMOV UR20, UR46 ;  /* 0x0000002e00147c82 */ /* 0x000fe20008000000 */
[----:B------:R-:W-:Y:S01]  /*17690*/  R2UR UR31, R13 ;  /* 0x000000000d1f72ca */ /* 0x000fe200000e0000 */
[----:B------:R-:W-:Y:S01]  /*176a0*/  UMOV UR21, UR47 ;  /* 0x0000002f00157c82 */ /* 0x000fe20008000000 */
[----:B------:R-:W-:Y:S01]  /*176b0*/  R2UR UR10, R6 ;  /* 0x00000000060a72ca */ /* 0x000fe200000e0000 */
[----:B------:R-:W-:Y:S01]  /*176c0*/  UMOV UR32, UR46 ;  /* 0x0000002e00207c82 */ /* 0x000fe20008000000 */
[----:B------:R-:W-:Y:S01]  /*176d0*/  UMOV UR33, UR47 ;  /* 0x0000002f00217c82 */ /* 0x000fe20008000000 */
[----:B------:R-:W-:Y:S01]  /*176e0*/  UMOV UR16, UR42 ;  /* 0x0000002a00107c82 */ /* 0x000fe20008000000 */
[----:B------:R-:W-:Y:S01]  /*176f0*/  UMOV UR17, UR43 ;  /* 0x0000002b00117c82 */ /* 0x000fe20008000000 */
[----:B------:R-:W2:Y:S01]  /*17700*/  LDL.64 R10, [R1+0x30] ;  /* 0x00003000010a7983 */ /* 0x000ea20000100a00 */
[----:B------:R-:W-:-:S02]  /*17710*/  WARPGROUP.DEPBAR.LE gsb0, 0x0 ;  /* 0x00008000000079c5 */ /* 0x000fc40000010000 */
[----:B------:R-:W-:Y:S01]  /*17720*/  WARPGROUP.ARRIVE ;  /* 0x00000000000079c5 */ /* 0x000fe20000000000 */
[----:B------:R-:W-:Y:S01]  /*17730*/  R2UR UR11, R7 ;  /* 0x00000000070b72ca */ /* 0x000fe200000e0000 */
[----:B------:R-:W3:Y:S04]  /*17740*/  LDL.64 R12, [R1+0x38] ;  /* 0x00003800010c7983 */ /* 0x000ee80000100a00 */
[----:B------:R-:W-:Y:S01]  /*17750*/  HGMMA.64x16x16.F32 R152, gdesc[UR28], R152, gsb0 ;  /* 0x002000001c9879f0 */ /* 0x000fe20008000898 */
[----:B------:R-:W-:Y:S02]  /*17760*/  VIADD R6, R4, 0x84 ;  /* 0x0000008404067836 */ /* 0x000fe40000000000 */
[----:B------:R-:W-:Y:S01]  /*17770*/  IMAD.MOV.U32 R7, RZ, RZ, 0x40000040 ;  /* 0x40000040ff077424 */ /* 0x000fe200078e00ff */
[----:B------:R-:W-:-:S02]  /*17780*/  WARPGROUP.DEPBAR.LE gsb0, 0x0 ;  /* 0x00008000000079c5 */ /* 0x000fc40000010000 */
[----:B------:R-:W-:-:S06]  /*17790*/  WARPGROUP.ARRIVE ;  /* 0x00000000000079c5 */ /* 0x000fcc0000000000 */
[----:B------:R-:W-:Y:S01]  /*177a0*/  HGMMA.64x16x16.F32 R184, gdesc[UR8], R184, gsb0 ;  /* 0x0020000008b879f0 */ /* 0x000fe200080008b8 */
[----:B------:R-:W-:Y:S02]  /*177b0*/  R2UR UR6, R6 ;  /* 0x00000000060672ca */ /* 0x000fe400000e0000 */
[----:B------:R-:W-:Y:S01]  /*177c0*/  R2UR UR7, R7 ;  /* 0x00000000070772ca */ /* 0x000fe200000e0000 */
[----:B------:R-:W-:Y:S01]  /*177d0*/  IMAD.MOV.U32 R7, RZ, RZ, 0x40000040 ;  /* 0x40000040ff077424 */ /* 0x000fe200078e00ff */
[----:B------:R-:W-:Y:S02]  /*177e0*/  WARPGROUP.DEPBAR.LE gsb0, 0x0 ;  /* 0x00008000000079c5 */ /* 0x000fe40000010000 */
[----:B------:R-:W-:-:S09]  /*177f0*/  WARPGROUP.ARRIVE ;  /* 0x00000000000079c5 */ /* 0x000fd20000000000 */
[----:B------:R-:W-:Y:S01]  /*17800*/  HGMMA.64x16x16.F32 R176, gdesc[UR4], R176, gsb0 ;  /* 0x0020000004b079f0 */ /* 0x000fe200080008b0 */
[----:B------:R-:W-:Y:S02]  /*17810*/  IADD3 R6, R4, 0x104, RZ ;  /* 0x0000010404067810 */ /* 0x000fe40007ffe0ff */
[----:B------:R-:W-:Y:S02]  /*17820*/  R2UR UR27, R7 ;  /* 0x00000000071b72ca */ /* 0x000fe400000e0000 */
[----:B------:R-:W-:Y:S01]  /*17830*/  R2UR UR26, R6 ;  /* 0x00000000061a72ca */ /* 0x000fe200000e0000 */
[----:B------:R-:W-:Y:S02]  /*17840*/  WARPGROUP.DEPBAR.LE gsb0, 0x0 ;  /* 0x00008000000079c5 */ /* 0x000fe40000010000 */
[----:B------:R-:W-:-:S10]  /*17850*/  WARPGROUP.ARRIVE ;  /* 0x00000000000079c5 */ /* 0x000fd40000000000 */
[----:B------:R-:W-:Y:S01]  /*17860*/  HGMMA.64x16x16.F32 R168, gdesc[UR24], R168, gsb0 ;  /* 0x0020000018a879f0 */ /* 0x000fe200080008a8 */
[----:B------:R-:W-:Y:S01]  /*17870*/  VIADD R6, R4, 0x184 ;  /* 0x0000018404067836 */ /* 0x000fe20000000000 */
[----:B------:R-:W-:-:S04]  /*17880*/  MOV R7, 0x40000040 ;  /* 0x4000004000077802 */ /* 0x000fc80000000f00 */
[----:B------:R-:W-:Y:S02]  /*17890*/  R2UR UR22, R6 ;  /* 0x00000000061672ca */ /* 0x000fe400000e0000 */
[----:B------:R-:W-:Y:S01]  /*178a0*/  R2UR UR23, R7 ;  /* 0x00000000071772ca */ /* 0x000fe200000e0000 */
[----:B------:R-:W-:Y:S02]  /*178b0*/  WARPGROUP.DEPBAR.LE gsb0, 0x0 ;  /* 0x00008000000079c5 */ /* 0x000fe40000010000 */
[----:B------:R-:W-:-:S10]  /*178c0*/  WARPGROUP.ARRIVE ;  /* 0x00000000000079c5 */ /* 0x000fd40000000000 */
[----:B------:R-:W-:Y:S01]  /*178d0*/  HGMMA.64x16x16.F32 R160, gdesc[UR20], R160, gsb0 ;  /* 0x0020000014a079f0 */ /* 0x000fe200080008a0 */
[----:B------:R-:W-:Y:S02]  /*178e0*/  VIADD R6, R4, 0x204 ;  /* 0x0000020404067836 */ /* 0x000fe40000000000 */
[----:B------:R-:W-:-:S03]  /*178f0*/  IMAD.MOV.U32 R7, RZ, RZ, 0x40000040 ;  /* 0x40000040ff077424 */ /* 0x000fc600078e00ff */
[----:B------:R-:W-:Y:S02]  /*17900*/  R2UR UR34, R6 ;  /* 0x00000000062272ca */ /* 0x000fe400000e0000 */
[----:B------:R-:W-:Y:S01]  /*17910*/  R2UR UR35, R7 ;  /* 0x00000000072372ca */ /* 0x000fe200000e0000 */
[----:B------:R-:W-:Y:S02]  /*17920*/  WARPGROUP.DEPBAR.LE gsb0, 0x0 ;  /* 0x00008000000079c5 */ /* 0x000fe40000010000 */
[----:B------:R-:W-:-:S10]  /*17930*/  WARPGROUP.ARRIVE ;  /* 0x00000000000079c5 */ /* 0x000fd40000000000 */
[----:B------:R-:W-:Y:S01]  /*17940*/  HGMMA.64x16x16.F32 R152, gdesc[UR32], R152, gsb0 ;  /* 0x00200000209879f0 */ /* 0x000fe20008000898 */
[----:B------:R-:W-:Y:S01]  /*17950*/  IMAD.MOV.U32 R7, RZ, RZ, 0x40000040 ;  /* 0x40000040ff077424 */ /* 0x000fe200078e00ff */
[----:B------:R-:W-:-:S04]  /*17960*/  IADD3 R6, R4, 0x6, RZ ;  /* 0x0000000604067810 */ /* 0x000fc80007ffe0ff */
        /* <DEDUP_REMOVED lines=29> */
[----:B------:R-:W-:Y:S02]  /*17b40*/  WARPGROUP.DEPBAR.LE gsb0, 0x0 ;  /* 0x00008000000079c5 */ /* 0x000fe40000010000 */
[----:B------:R-:W-:-:S08]  /*17b50*/  WARPGROUP.ARRIVE ;  /* 0x00000000000079c5 */ /* 0x000fd00000000000 */
        /* <DEDUP_REMOVED lines=11> */
[----:B------:R-:W-:Y:S01]  /*17c10*/  IMAD.MOV.U32 R7, RZ, RZ, 0x40000040 ;  /* 0x40000040ff077424 */ /* 0x000fe200078e00ff */
[----:B---3--:R-:W-:Y:S02]  /*17c20*/  R2UR UR50, R12 ;  /* 0x000000000c3272ca */ /* 0x008fe400000e0000 */
[----:B------:R-:W-:Y:S02]  /*17c30*/  R2UR UR51, R13 ;  /* 0x000000000d3372ca */ /* 0x000fe400000e0000 */
[----:B------:R-:W-:Y:S01]  /*17c40*/  R2UR UR26, R6 ;  /* 0x00000000061a72ca */ /* 0x000fe200000e0000 */
[----:B------:R-:W3:Y:S01]  /*17c50*/  LDL.64 R12, [R1+0x28] ;  /* 0x00002800010c7983 */ /* 0x000ee20000100a00 */
[----:B------:R-:W-:-:S07]  /*17c60*/  R2UR UR27, R7 ;  /* 0x00000000071b72ca */ /* 0x000fce00000e0000 */
[----:B------:R-:W-:Y:S02]  /*17c70*/  UMOV UR24, UR50 ;  /* 0x0000003200187c82 */ /* 0x000fe40008000000 */
[----:B------:R-:W-:Y:S01]  /*17c80*/  UMOV UR25, UR51 ;  /* 0x0000003300197c82 */ /* 0x000fe20008000000 */
[----:B------:R-:W-:Y:S02]  /*17c90*/  WARPGROUP.DEPBAR.LE gsb0, 0x0 ;  /* 0x00008000000079c5 */ /* 0x000fe40000010000 */
[----:B------:R-:W-:-:S06]  /*17ca0*/  WARPGROUP.ARRIVE ;  /* 0x00000000000079c5 */ /* 0x000fcc0000000000 */
        /* <DEDUP_REMOVED lines=38> */
[----:B------:R-:W-:Y:S02]  /*17f10*/  MOV R7, 0x40000040 ;  /* 0x4000004000077802 */ /* 0x000fe40000000f00 */
[----:B--2---:R-:W-:Y:S02]  /*17f20*/  R2UR UR46, R10 ;  /* 0x000000000a2e72ca */ /* 0x004fe400000e0000 */
[----:B------:R-:W-:Y:S02]  /*17f30*/  R2UR UR47, R11 ;  /* 0x000000000b2f72ca */ /* 0x000fe400000e0000 */
[----:B------:R-:W-:Y:S01]  /*17f40*/  R2UR UR10, R6 ;  /* 0x00000000060a72ca */ /* 0x000fe200000e0000 */
[----:B------:R-:W2:Y:S01]  /*17f50*/  LDL.64 R10, [R1+0x20] ;  /* 0x00002000010a7983 */ /* 0x000ea20000100a00 */
[----:B------:R-:W-:-:S07]  /*17f60*/  R2UR UR11, R7 ;  /* 0x00000000070b72ca */ /* 0x000fce00000e0000 */
[----:B------:R-:W-:Y:S02]  /*17f70*/  UMOV UR8, UR46 ;  /* 0x0000002e00087c82 */ /* 0x000fe40008000000 */
[----:B------:R-:W-:Y:S01]  /*17f80*/  UMOV UR9, UR47 ;  /* 0x0000002f00097c82 */ /* 0x000fe20008000000 */
[----:B------:R-:W-:Y:S02]  /*17f90*/  WARPGROUP.DEPBAR.LE gsb0, 0x0 ;  /* 0x00008000000079c5 */ /* 0x000fe40000010000 */
[----:B------:R-:W-:-:S06]  /*17fa0*/  WARPGROUP.ARRIVE ;  /* 0x00000000000079c5 */ /* 0x000fcc0000000000 */
        /* <DEDUP_REMOVED lines=38> */
[----:B------:R-:W-:Y:S02]  /*18210*/  IADD3 R6, R4, 0x284, RZ ;  /* 0x0000028404067810 */ /* 0x000fe40007ffe0ff */
        /* <DEDUP_REMOVED lines=96> */
[----:B---3--:R-:W-:Y:S02]  /*18820*/  R2UR UR46, R12 ;  /* 0x000000000c2e72ca */ /* 0x008fe400000e0000 */
[----:B------:R-:W-:Y:S02]  /*18830*/  R2UR UR47, R13 ;  /* 0x000000000d2f72ca */ /* 0x000fe400000e0000 */
[----:B------:R-:W-:Y:S02]  /*18840*/  R2UR UR10, R6 ;  /* 0x00000000060a72ca */ /* 0x000fe400000e0000 */
        /* <DEDUP_REMOVED lines=44> */
[----:B--2---:R-:W-:Y:S02]  /*18b10*/  R2UR UR42, R10 ;  /* 0x000000000a2a72ca */ /* 0x004fe400000e0000 */
        /* <DEDUP_REMOVED lines=445> */
.L_x_641:
[----:B------:R-:W-:Y:S01]  /*1a6f0*/  SHF.L.U32 R0, R14, 0x1f, RZ ;  /* 0x0000001f0e007819 */ /* 0x000fe200000006ff */
[----:B------:R-:W-:-:S04]  /*1a700*/  IMAD R6, R8, 0x8, R22 ;  /* 0x0000000808067824 */ /* 0x000fc800078e0216 */
[----:B------:R0:W1:Y:S01]  /*1a710*/  SYNCS.PHASECHK.TRANS64.TRYWAIT P1, [R6+URZ+0x38850], R0 ;  /* 0x03885000060075a7 */ /* 0x000062000802017f */
[----:B------:R-:W-:Y:S05]  /*1a720*/  @!P0 BRA `(.L_x_642) ;  /* 0x0000000000048947 */ /* 0x000fea0003800000 */
[----:B------:R-:W-:Y:S01]  /*1a730*/  BPT.TRAP 0x1 ;  /* 0x000000040000795c */ /* 0x000fe20000300000 */
.L_x_642:
[----:B------:R-:W-:Y:S04]  /*1a740*/  BSSY B1, `(.L_x_643) ;  /* 0x0000004000017945 */ /* 0x000fe80003800000 */
[----:B-1----:R-:W-:Y:S05]  /*1a750*/  @P1 BRA `(.L_x_644) ;  /* 0x0000000000081947 */ /* 0x002fea0003800000 */
[----:B------:R-:W1:Y:S02]  /*1a760*/  SYNCS.PHASECHK.TRANS64.TRYWAIT P1, [R6+URZ+0x38850], R0 ;  /* 0x03885000060075a7 */ /* 0x000e64000802017f */
[----:B-1----:R-:W-:Y:S05]  /*1a770*/  @!P1 BRA `(.L_x_645) ;  /* 0x000000d800109947 */ /* 0x002fea0003800000 */
.L_x_644:
[----:B------:R-:W-:Y:S05]  /*1a780*/  BSYNC B1 ;  /* 0x0000000000017941 */ /* 0x000fea0003800000 */
.L_x_643:
[----:B01----:R-:W-:Y:S01]  /*1a790*/  VIADD R0, R22, 0x400 ;  /* 0x0000040016007836 */ /* 0x003fe20000000000 */
[----:B------:R-:W-:Y:S01]  /*1a7a0*/  MOV R3, 0x40000040 ;  /* 0x4000004000037802 */ /* 0x000fe20000000f00 */
[----:B------:R-:W-:Y:S01]  /*1a7b0*/  WARPGROUP.ARRIVE ;  /* 0x00000000000079c5 */ /* 0x000fe20000000000 */
[----:B------:R-:W-:Y:S02]  /*1a7c0*/  IMAD.MOV.U32 R5, RZ, RZ, 0x40000040 ;  /* 0x40000040ff057424 */ /* 0x000fe400078e00ff */
[----:B------:R-:W-:Y:S02]  /*1a7d0*/  SHF.R.U32.HI R0, RZ, 0x4, R0 ;  /* 0x00000004ff007819 */ /* 0x000fe40000011600 */
[----:B------:R-:W-:Y:S01]  /*1a7e0*/  R2UR UR7, R3 ;  /* 0x00000000030772ca */ /* 0x000fe200000e0000 */
[----:B------:R-:W-:Y:S01]  /*1a7f0*/  IMAD.MOV.U32 R3, RZ, RZ, 0x40000040 ;  /* 0x40000040ff037424 */ /* 0x000fe200078e00ff */
[----:B------:R-:W-:-:S04]  /*1a800*/  LOP3.LUT R0, R0, 0x3fff, RZ, 0xc0, !PT ;  /* 0x00003fff00007812 */ /* 0x000fc800078ec0ff */
[----:B------:R-:W-:-:S05]  /*1a810*/  LOP3.LUT R0, R0, 0x2800000, RZ, 0xfc, !PT ;  /* 0x0280000000007812 */ /* 0x000fca00078efcff */
[----:B------:R-:W-:-:S04]  /*1a820*/  IMAD R2, R8, 0xa00, R0 ;  /* 0x00000a0008027824 */ /* 0x000fc800078e0200 */
[C---:B------:R-:W-:Y:S01]  /*1a830*/  VIADD R4, R2.reuse, 0x80 ;  /* 0x0000008002047836 */ /* 0x040fe20000000000 */
[----:B------:R-:W-:-:S13]  /*1a840*/  R2UR UR6, R2 ;  /* 0x00000000020672ca */ /* 0x000fda00000e0000 */
[----:B------:R-:W-:Y:S01]  /*1a850*/  HGMMA.64x256x16.F32 R24, R208, gdesc[UR4].tnspB, R24, gsb0 ;  /* 0x43e00004d0187df0 */ /* 0x000fe20008000818 */
[----:B------:R-:W-:Y:S02]  /*1a860*/  R2UR UR6, R4 ;  /* 0x00000000040672ca */ /* 0x000fe400000e0000 */
[----:B------:R-:W-:Y:S01]  /*1a870*/  R2UR UR7, R5 ;  /* 0x00000000050772ca */ /* 0x000fe200000e0000 */
[----:B------:R-:W-:Y:S01]  /*1a880*/  IMAD.MOV.U32 R5, RZ, RZ, 0x40000040 ;  /* 0x40000040ff057424 */ /* 0x000fe200078e00ff */
[----:B------:R-:W-:Y:S01]  /*1a890*/  IADD3 R4, R2, 0x100, RZ ;  /* 0x0000010002047810 */ /* 0x000fe20007ffe0ff */
[----:B------:R-:W-:Y:S02]  /*1a8a0*/  WARPGROUP.DEPBAR.LE gsb0, 0x0 ;  /* 0x00008000000079c5 */ /* 0x000fe40000010000 */
[----:B------:R-:W-:-:S15]  /*1a8b0*/  WARPGROUP.ARRIVE ;  /* 0x00000000000079c5 */ /* 0x000fde0000000000 */
[----:B------:R-:W-:-:S05]  /*1a8c0*/  NOP ;  /* 0x0000000000007918 */ /* 0x000fca0000000000 */
[----:B------:R-:W-:Y:S01]  /*1a8d0*/  HGMMA.64x256x16.F32 R24, R204, gdesc[UR4].tnspB, R24, gsb0 ;  /* 0x43e00004cc187df0 */ /* 0x000fe20008000818 */
[----:B------:R-:W-:Y:S01]  /*1a8e0*/  R2UR UR6, R4 ;  /* 0x00000000040672ca */ /* 0x000fe200000e0000 */
[C---:B------:R-:W-:Y:S01]  /*1a8f0*/  VIADD R4, R2.reuse, 0x180 ;  /* 0x0000018002047836 */ /* 0x040fe20000000000 */
[----:B------:R-:W-:Y:S01]  /*1a900*/  R2UR UR7, R5 ;  /* 0x00000000050772ca */ /* 0x000fe200000e0000 */
[----:B------:R-:W-:Y:S01]  /*1a910*/  VIADD R2, R2, 0x200 ;  /* 0x0000020002027836 */ /* 0x000fe20000000000 */
[----:B------:R-:W-:Y:S01]  /*1a920*/  MOV R5, 0x40000040 ;  /* 0x4000004000057802 */ /* 0x000fe20000000f00 */
[----:B------:R-:W-:Y:S02]  /*1a930*/  WARPGROUP.DEPBAR.LE gsb0, 0x0 ;  /* 0x00008000000079c5 */ /* 0x000fe40000010000 */
[----:B------:R-:W-:-:S15]  /*1a940*/  WARPGROUP.ARRIVE ;  /* 0x00000000000079c5 */ /* 0x000fde0000000000 */
[----:B------:R-:W-:-:S05]  /*1a950*/  NOP ;  /* 0x0000000000007918 */ /* 0x000fca0000000000 */
[----:B------:R-:W-:Y:S01]  /*1a960*/  HGMMA.64x256x16.F32 R24, R200, gdesc[UR4].tnspB, R24, gsb0 ;  /* 0x43e00004c8187df0 */ /* 0x000fe20008000818 */
[----:B------:R-:W-:Y:S02]  /*1a970*/  R2UR UR6, R4 ;  /* 0x00000000040672ca */ /* 0x000fe400000e0000 */
[----:B------:R-:W-:Y:S01]  /*1a980*/  R2UR UR7, R5 ;  /* 0x00000000050772ca */ /* 0x000fe200000e0000 */
[----:B------:R-:W-:Y:S02]  /*1a990*/  WARPGROUP.DEPBAR.LE gsb0, 0x0 ;  /* 0x00008000000079c5 */ /* 0x000fe40000010000 */
[----:B------:R-:W-:-:S15]  /*1a9a0*/  WARPGROUP.ARRIVE ;  /* 0x00000000000079c5 */ /* 0x000fde0000000000 */
[----:B------:R-:W-:-:S07]  /*1a9b0*/  NOP ;  /* 0x0000000000007918 */ /* 0x000fce0000000000 */
[----:B------:R-:W-:Y:S01]  /*1a9c0*/  HGMMA.64x256x16.F32 R24, R196, gdesc[UR4].tnspB, R24, gsb0 ;  /* 0x43e00004c4187df0 */ /* 0x000fe20008000818 */
[----:B------:R-:W-:Y:S02]  /*1a9d0*/  R2UR UR6, R2 ;  /* 0x00000000020672ca */ /* 0x000fe400000e0000 */
[----:B------:R-:W-:Y:S01]  /*1a9e0*/  R2UR UR7, R3 ;  /* 0x00000000030772ca */ /* 0x000fe200000e0000 */
[----:B------:R-:W-:Y:S02]  /*1a9f0*/  WARPGROUP.DEPBAR.LE gsb0, 0x0 ;  /* 0x00008000000079c5 */ /* 0x000fe40000010000 */
[----:B------:R-:W-:-:S15]  /*1aa00*/  WARPGROUP.ARRIVE ;  /* 0x00000000000079c5 */ /* 0x000fde0000000000 */
[----:B------:R-:W-:-:S07]  /*1aa10*/  NOP ;  /* 0x0000000000007918 */ /* 0x000fce0000000000 */
[----:B------:R-:W-:Y:S03]  /*1aa20*/  HGMMA.64x256x16.F32 R24, R192, gdesc[UR4].tnspB, R24, gsb0 ;  /* 0x43e00004c0187df0 */ /* 0x000fe60008000818 */
[----:B------:R-:W-:Y:S02]  /*1aa30*/  WARPGROUP.DEPBAR.LE gsb0, 0x0 ;  /* 0x00008000000079c5 */ /* 0x000fe40000010000 */
[----:B------:R-:W-:Y:S05]  /*1aa40*/  @!P0 BRA `(.L_x_646) ;  /* 0x0000000000048947 */ /* 0x000fea0003800000 */
[----:B------:R-:W-:Y:S01]  /*1aa50*/  BPT.TRAP 0x1 ;  /* 0x000000040000795c */ /* 0x000fe20000300000 */
.L_x_646:
[----:B------:R-:W-:Y:S02]  /*1aa60*/  FMNMX.FTZ R5, R184, R15, !PT ;  /* 0x0000000fb8057209 */ /* 0x000fe40007810000 */
[----:B------:R-:W-:Y:S02]  /*1aa70*/  MOV R3, UR38 ;  /* 0x0000002600037c02 */ /* 0x000fe40008000f00 */
        /* <DEDUP_REMOVED lines=38> */
[----:B------:R-:W0:Y:S01]  /*1ace0*/  SHFL.BFLY PT, R2, R5, 0x2, 0x1f ;  /* 0x0c401f0005027f89 */ /* 0x000e2200000e0000 */
[----:B------:R-:W-:-:S05]  /*1acf0*/  FMNMX.FTZ R4, R159, R4, !PT ;  /* 0x000000049f047209 */ /* 0x000fca0007810000 */
[----:B------:R-:W1:Y:S01]  /*1ad00*/  SHFL.BFLY PT, R0, R4, 0x2, 0x1f ;  /* 0x0c401f0004007f89 */ /* 0x000e6200000e0000 */
[----:B0-----:R-:W-:-:S05]  /*1ad10*/  FMNMX.FTZ R5, R5, R2, !PT ;  /* 0x0000000205057209 */ /* 0x001fca0007810000 */
[----:B------:R-:W0:Y:S01]  /*1ad20*/  SHFL.BFLY PT, R2, R5, 0x1, 0x1f ;  /* 0x0c201f0005027f89 */ /* 0x000e2200000e0000 */
[----:B-1----:R-:W-:-:S05]  /*1ad30*/  FMNMX.FTZ R4, R4, R0, !PT ;  /* 0x0000000004047209 */ /* 0x002fca0007810000 */
[----:B------:R-:W1:Y:S01]  /*1ad40*/  SHFL.BFLY PT, R0, R4, 0x1, 0x1f ;  /* 0x0c201f0004007f89 */ /* 0x000e6200000e0000 */
[----:B0-----:R-:W-:-:S05]  /*1ad50*/  FMNMX.FTZ R5, R5, R2, !PT ;  /* 0x0000000205057209 */ /* 0x001fca0007810000 */
[CC--:B------:R-:W-:Y:S01]  /*1ad60*/  FMUL.FTZ R8, R5.reuse, R3.reuse ;  /* 0x0000000305087220 */ /* 0x0c0fe20000410000 */
[----:B-1----:R-:W-:Y:S01]  /*1ad70*/  FMNMX.FTZ R4, R4, R0, !PT ;  /* 0x0000000004047209 */ /* 0x002fe20007810000 */
[----:B------:R-:W-:Y:S02]  /*1ad80*/  FADD.FTZ R0, -R5, R15 ;  /* 0x0000000f05007221 */ /* 0x000fe40000010100 */
[-CC-:B------:R-:W-:Y:S02]  /*1ad90*/  FFMA.FTZ R208, R184, R3.reuse, -R8.reuse ;  /* 0x00000003b8d07223 */ /* 0x180fe40000010808 */
[----:B------:R-:W2:Y:S01]  /*1ada0*/  LDL R184, [R1+0x60] ;  /* 0x0000600001b87983 */ /* 0x000ea20000100800 */
[-C--:B------:R-:W-:Y:S01]  /*1adb0*/  FFMA.FTZ R192, R152, R3.reuse, -R8 ;  /* 0x0000000398c07223 */ /* 0x080fe20000010808 */
[C---:B------:R-:W-:Y:S01]  /*1adc0*/  FADD.FTZ R2, -R4.reuse, R20 ;  /* 0x0000001404027221 */ /* 0x040fe20000010100 */
[-C--:B------:R-:W-:Y:S01]  /*1add0*/  FMUL.FTZ R152, R4, R3.reuse ;  /* 0x0000000304987220 */ /* 0x080fe20000410000 */
[----:B------:R-:W-:-:S02]  /*1ade0*/  FMUL.FTZ R0, R0, R3 ;  /* 0x0000000300007220 */ /* 0x000fc40000410000 */
[-C--:B------:R-:W-:Y:S01]  /*1adf0*/  FMUL.FTZ R2, R2, R3.reuse ;  /* 0x0000000302027220 */ /* 0x080fe20000410000 */
[-C--:B------:R-:W-:Y:S01]  /*1ae00*/  FFMA.FTZ R209, R186, R3.reuse, -R152 ;  /* 0x00000003bad17223 */ /* 0x080fe20000010898 */
[-CC-:B------:R-:W-:Y:S01]  /*1ae10*/  FFMA.FTZ R196, R160, R3.reuse, -R8.reuse ;  /* 0x00000003a0c47223 */ /* 0x180fe20000010808 */
[-C--:B------:R-:W-:Y:S01]  /*1ae20*/  FFMA.FTZ R21, R185, R3.reuse, -R8 ;  /* 0x00000003b9157223 */ /* 0x080fe20000010808 */
[-C--:B------:R-:W-:Y:S01]  /*1ae30*/  FFMA.FTZ R160, R187, R3.reuse, -R152 ;  /* 0x00000003bba07223 */ /* 0x080fe20000010898 */
[----:B------:R-:W-:Y:S01]  /*1ae40*/  MUFU.EX2 R0, R0 ;  /* 0x0000000000007308 */ /* 0x000fe20000000800 */
[-C--:B------:R-:W-:Y:S01]  /*1ae50*/  FFMA.FTZ R210, R188, R3.reuse, -R8 ;  /* 0x00000003bcd27223 */ /* 0x080fe20000010808 */
[-C--:B------:R-:W-:Y:S01]  /*1ae60*/  FFMA.FTZ R211, R190, R3.reuse, -R152 ;  /* 0x00000003bed37223 */ /* 0x080fe20000010898 */
[-CC-:B------:R-:W-:Y:S01]  /*1ae70*/  FFMA.FTZ R20, R189, R3.reuse, -R8.reuse ;  /* 0x00000003bd147223 */ /* 0x180fe20000010808 */
[----:B------:R-:W-:-:S04]  /*1ae80*/  FFMA.FTZ R204, R176, R3, -R8 ;  /* 0x00000003b0cc7223 */ /* 0x000fc80000010808 */
[----:B------:R-:W-:Y:S01]  /*1ae90*/  MUFU.EX2 R2, R2 ;  /* 0x0000000200027308 */ /* 0x000fe20000000800 */
[-CC-:B------:R-:W-:Y:S01]  /*1aea0*/  FFMA.FTZ R15, R177, R3.reuse, -R8.reuse ;  /* 0x00000003b10f7223 */ /* 0x180fe20000010808 */
[-CC-:B------:R-:W-:Y:S01]  /*1aeb0*/  FFMA.FTZ R206, R180, R3.reuse, -R8.reuse ;  /* 0x00000003b4ce7223 */ /* 0x180fe20000010808 */
[-CC-:B------:R-:W-:Y:S01]  /*1aec0*/  FFMA.FTZ R14, R181, R3.reuse, -R8.reuse ;  /* 0x00000003b50e7223 */ /* 0x180fe20000010808 */
[----:B------:R-:W-:-:S04]  /*1aed0*/  FFMA.FTZ R200, R168, R3, -R8 ;  /* 0x00000003a8c87223 */ /* 0x000fc80000010808 */
[----:B------:R-:W0:Y:S01]  /*1aee0*/  MUFU.EX2 R208, R208 ;  /* 0x000000d000d07308 */ /* 0x000e220000000800 */
[-CC-:B------:R-:W-:Y:S01]  /*1aef0*/  FFMA.FTZ R13, R169, R3.reuse, -R8.reuse ;  /* 0x00000003a90d7223 */ /* 0x180fe20000010808 */
[-CC-:B------:R-:W-:Y:S01]  /*1af00*/  FFMA.FTZ R202, R172, R3.reuse, -R8.reuse ;  /* 0x00000003acca7223 */ /* 0x180fe20000010808 */
[-CC-:B------:R-:W-:Y:S01]  /*1af10*/  FFMA.FTZ R12, R173, R3.reuse, -R8.reuse ;  /* 0x00000003ad0c7223 */ /* 0x180fe20000010808 */
[----:B------:R-:W-:-:S04]  /*1af20*/  FFMA.FTZ R11, R161, R3, -R8 ;  /* 0x00000003a10b7223 */ /* 0x000fc80000010808 */
[----:B------:R-:W1:Y:S01]  /*1af30*/  MUFU.EX2 R209, R209 ;  /* 0x000000d100d17308 */ /* 0x000e620000000800 */
[-CC-:B------:R-:W-:Y:S01]  /*1af40*/  FFMA.FTZ R198, R164, R3.reuse, -R8.reuse ;  /* 0x00000003a4c67223 */ /* 0x180fe20000010808 */
[-CC-:B------:R-:W-:Y:S01]  /*1af50*/  FFMA.FTZ R10, R165, R3.reuse, -R8.reuse ;  /* 0x00000003a50a7223 */ /* 0x180fe20000010808 */
[-CC-:B------:R-:W-:Y:S01]  /*1af60*/  FFMA.FTZ R7, R153, R3.reuse, -R8.reuse ;  /* 0x0000000399077223 */ /* 0x180fe20000010808 */
[-CC-:B------:R-:W-:Y:S01]  /*1af70*/  FFMA.FTZ R194, R156, R3.reuse, -R8.reuse ;  /* 0x000000039cc27223 */ /* 0x180fe20000010808 */
[-C--:B------:R-:W-:Y:S01]  /*1af80*/  FFMA.FTZ R8, R157, R3.reuse, -R8 ;  /* 0x000000039d087223 */ /* 0x080fe20000010808 */
[-CC-:B------:R-:W-:Y:S02]  /*1af90*/  FFMA.FTZ R157, R191, R3.reuse, -R152.reuse ;  /* 0x00000003bf9d7223 */ /* 0x180fe40000010898 */
[----:B------:R-:W3:Y:S01]  /*1afa0*/  MUFU.EX2 R21, R21 ;  /* 0x0000001500157308 */ /* 0x000ee20000000800 */
[----:B------:R-:W-:Y:S02]  /*1afb0*/  VIADD R161, R9, 0x38840 ;  /* 0x0003884009a17836 */ /* 0x000fe40000000000 */
[----:B------:R-:W-:-:S05]  /*1afc0*/  FFMA.FTZ R205, R178, R3, -R152 ;  /* 0x00000003b2cd7223 */ /* 0x000fca0000010898 */
[----:B------:R-:W-:Y:S01]  /*1afd0*/  MUFU.EX2 R160, R160 ;  /* 0x000000a000a07308 */ /* 0x000fe20000000800 */
[----:B------:R-:W-:-:S07]  /*1afe0*/  FFMA.FTZ R156, R179, R3, -R152 ;  /* 0x00000003b39c7223 */ /* 0x000fce0000010898 */
[----:B------:R-:W4:Y:S08]  /*1aff0*/  MUFU.EX2 R210, R210 ;  /* 0x000000d200d27308 */ /* 0x000f300000000800 */
[----:B------:R-:W-:Y:S01]  /*1b000*/  MUFU.EX2 R211, R211 ;  /* 0x000000d300d37308 */ /* 0x000fe20000000800 */
[----:B0-----:R-:W-:Y:S01]  /*1b010*/  FFMA.FTZ R228, R0, R228, R208 ;  /* 0x000000e400e47223 */ /* 0x001fe200000100d0 */
[----:B-1----:R-:W-:-:S06]  /*1b020*/  FFMA.FTZ R227, R2, R227, R209 ;  /* 0x000000e302e37223 */ /* 0x002fcc00000100d1 */
[----:B------:R-:W0:Y:S01]  /*1b030*/  MUFU.EX2 R20, R20 ;  /* 0x0000001400147308 */ /* 0x000e220000000800 */
[-CC-:B------:R-:W-:Y:S01]  /*1b040*/  FFMA.FTZ R207, R182, R3.reuse, -R152.reuse ;  /* 0x00000003b6cf7223 */ /* 0x180fe20000010898 */
[----:B------:R-:W-:-:S06]  /*1b050*/  FFMA.FTZ R193, R154, R3, -R152 ;  /* 0x000000039ac17223 */ /* 0x000fcc0000010898 */
[----:B------:R-:W-:Y:S01]  /*1b060*/  MUFU.EX2 R157, R157 ;  /* 0x0000009d009d7308 */ /* 0x000fe20000000800 */
[-CC-:B------:R-:W-:Y:S01]  /*1b070*/  FFMA.FTZ R153, R183, R3.reuse, -R152.reuse ;  /* 0x00000003b7997223 */ /* 0x180fe20000010898 */
[-CC-:B------:R-:W-:Y:S01]  /*1b080*/  FFMA.FTZ R201, R170, R3.reuse, -R152.reuse ;  /* 0x00000003aac97223 */ /* 0x180fe20000010898 */
[-CC-:B------:R-:W-:Y:S01]  /*1b090*/  FFMA.FTZ R171, R171, R3.reuse, -R152.reuse ;  /* 0x00000003abab7223 */ /* 0x180fe20000010898 */
[-CC-:B------:R-:W-:Y:S01]  /*1b0a0*/  FFMA.FTZ R203, R174, R3.reuse, -R152.reuse ;  /* 0x00000003aecb7223 */ /* 0x180fe20000010898 */
[----:B------:R-:W-:-:S03]  /*1b0b0*/  FFMA.FTZ R197, R162, R3, -R152 ;  /* 0x00000003a2c57223 */ /* 0x000fc60000010898 */
[----:B------:R-:W1:Y:S01]  /*1b0c0*/  MUFU.EX2 R204, R204 ;  /* 0x000000cc00cc7308 */ /* 0x000e620000000800 */
[-CC-:B------:R-:W-:Y:S01]  /*1b0d0*/  FFMA.FTZ R163, R163, R3.reuse, -R152.reuse ;  /* 0x00000003a3a37223 */ /* 0x180fe20000010898 */
[-CC-:B------:R-:W-:Y:S01]  /*1b0e0*/  FFMA.FTZ R199, R166, R3.reuse, -R152.reuse ;  /* 0x00000003a6c77223 */ /* 0x180fe20000010898 */
[-CC-:B------:R-:W-:Y:S01]  /*1b0f0*/  FFMA.FTZ R167, R167, R3.reuse, -R152.reuse ;  /* 0x00000003a7a77223 */ /* 0x180fe20000010898 */
[-CC-:B------:R-:W-:Y:S01]  /*1b100*/  FFMA.FTZ R154, R155, R3.reuse, -R152.reuse ;  /* 0x000000039b9a7223 */ /* 0x180fe20000010898 */
[----:B------:R-:W-:-:S03]  /*1b110*/  FFMA.FTZ R195, R158, R3, -R152 ;  /* 0x000000039ec37223 */ /* 0x000fc60000010898 */
[----:B------:R-:W-:Y:S01]  /*1b120*/  MUFU.EX2 R205, R205 ;  /* 0x000000cd00cd7308 */ /* 0x000fe20000000800 */
[----:B---3--:R-:W-:-:S07]  /*1b130*/  FADD.FTZ R155, R21, R228 ;  /* 0x000000e4159b7221 */ /* 0x008fce0000010000 */
[----:B------:R-:W3:Y:S01]  /*1b140*/  MUFU.EX2 R15, R15 ;  /* 0x0000000f000f7308 */ /* 0x000ee20000000800 */
[----:B----4-:R-:W-:-:S07]  /*1b150*/  FADD.FTZ R155, R210, R155 ;  /* 0x0000009bd29b7221 */ /* 0x010fce0000010000 */
[----:B------:R-:W4:Y:S01]  /*1b160*/  MUFU.EX2 R156, R156 ;  /* 0x0000009c009c7308 */ /* 0x000f220000000800 */
[----:B0-----:R-:W-:-:S07]  /*1b170*/  FADD.FTZ R155, R20, R155 ;  /* 0x0000009b149b7221 */ /* 0x001fce0000010000 */
[----:B------:R-:W0:Y:S08]  /*1b180*/  MUFU.EX2 R206, R206 ;  /* 0x000000ce00ce7308 */ /* 0x000e300000000800 */
[----:B------:R-:W5:Y:S01]  /*1b190*/  MUFU.EX2 R207, R207 ;  /* 0x000000cf00cf7308 */ /* 0x000f620000000800 */
[----:B-1----:R-:W-:-:S07]  /*1b1a0*/  FADD.FTZ R155, R204, R155 ;  /* 0x0000009bcc9b7221 */ /* 0x002fce0000010000 */
[----:B------:R-:W1:Y:S08]  /*1b1b0*/  MUFU.EX2 R14, R14 ;  /* 0x0000000e000e7308 */ /* 0x000e700000000800 */
[----:B------:R-:W1:Y:S01]  /*1b1c0*/  MUFU.EX2 R153, R153 ;  /* 0x0000009900997308 */ /* 0x000e620000000800 */
[----:B---3--:R-:W-:-:S07]  /*1b1d0*/  FADD.FTZ R155, R15, R155 ;  /* 0x0000009b0f9b7221 */ /* 0x008fce0000010000 */
[----:B------:R-:W3:Y:S08]  /*1b1e0*/  MUFU.EX2 R200, R200 ;  /* 0x000000c800c87308 */ /* 0x000ef00000000800 */
[----:B------:R-:W3:Y:S08]  /*1b1f0*/  MUFU.EX2 R201, R201 ;  /* 0x000000c900c97308 */ /* 0x000ef00000000800 */
[----:B------:R-:W3:Y:S08]  /*1b200*/  MUFU.EX2 R13, R13 ;  /* 0x0000000d000d7308 */ /* 0x000ef00000000800 */
[----:B------:R-:W3:Y:S08]  /*1b210*/  MUFU.EX2 R9, R171 ;  /* 0x000000ab00097308 */ /* 0x000ef00000000800 */
[----:B------:R-:W3:Y:S08]  /*1b220*/  MUFU.EX2 R202, R202 ;  /* 0x000000ca00ca7308 */ /* 0x000ef00000000800 */
[----:B------:R-:W3:Y:S08]  /*1b230*/  MUFU.EX2 R203, R203 ;  /* 0x000000cb00cb7308 */ /* 0x000ef00000000800 */
[----:B------:R-:W3:Y:S08]  /*1b240*/  MUFU.EX2 R12, R12 ;  /* 0x0000000c000c7308 */ /* 0x000ef00000000800 */
[----:B------:R-:W-:Y:S08]  /*1b250*/  MUFU.EX2 R196, R196 ;  /* 0x000000c400c47308 */ /* 0x000ff00000000800 */
[----:B------:R-:W-:Y:S08]  /*1b260*/  MUFU.EX2 R197, R197 ;  /* 0x000000c500c57308 */ /* 0x000ff00000000800 */
[----:B------:R-:W-:Y:S08]  /*1b270*/  MUFU.EX2 R11, R11 ;  /* 0x0000000b000b7308 */ /* 0x000ff00000000800 */
[----:B------:R-:W-:Y:S08]  /*1b280*/  MUFU.EX2 R158, R163 ;  /* 0x000000a3009e7308 */ /* 0x000ff00000000800 */
[----:B------:R-:W-:Y:S08]  /*1b290*/  MUFU.EX2 R198, R198 ;  /* 0x000000c600c67308 */ /* 0x000ff00000000800 */
[----:B------:R-:W-:Y:S01]  /*1b2a0*/  MUFU.EX2 R199, R199 ;  /* 0x000000c700c77308 */ /* 0x000fe20000000800 */
[----:B--2---:R-:W-:-:S04]  /*1b2b0*/  PRMT R161, R184, 0x654, R161 ;  /* 0x00000654b8a17816 */ /* 0x004fc800000000a1 */
[----:B------:R2:W-:Y:S02]  /*1b2c0*/  SYNCS.ARRIVE.TRANS64.RED.A1T0 RZ, [R161+URZ], RZ ;  /* 0x000000ffa1ff79a7 */ /* 0x0005e4000810043f */
[-CC-:B--2---:R-:W-:Y:S01]  /*1b2d0*/  FFMA.FTZ R161, R175, R3.reuse, -R152.reuse ;  /* 0x00000003afa17223 */ /* 0x184fe20000010898 */
[----:B------:R-:W-:Y:S01]  /*1b2e0*/  FFMA.FTZ R152, R159, R3, -R152 ;  /* 0x000000039f987223 */ /* 0x000fe20000010898 */
[----:B------:R-:W-:-:S04]  /*1b2f0*/  FADD.FTZ R159, R160, R227 ;  /* 0x000000e3a09f7221 */ /* 0x000fc80000010000 */
[----:B------:R-:W-:-:S04]  /*1b300*/  FADD.FTZ R159, R211, R159 ;  /* 0x0000009fd39f7221 */ /* 0x000fc80000010000 */
[----:B------:R-:W-:-:S04]  /*1b310*/  FADD.FTZ R159, R157, R159 ;  /* 0x0000009f9d9f7221 */ /* 0x000fc80000010000 */
[----:B------:R-:W-:-:S04]  /*1b320*/  FADD.FTZ R159, R205, R159 ;  /* 0x0000009fcd9f7221 */ /* 0x000fc80000010000 */
[----:B----4-:R-:W-:Y:S01]  /*1b330*/  FADD.FTZ R162, R156, R159 ;  /* 0x0000009f9ca27221 */ /* 0x010fe20000010000 */
[----:B0-----:R-:W-:-:S03]  /*1b340*/  FADD.FTZ R159, R206, R155 ;  /* 0x0000009bce9f7221 */ /* 0x001fc60000010000 */
[----:B-----5:R-:W-:Y:S01]  /*1b350*/  FADD.FTZ R162, R207, R162 ;  /* 0x000000a2cfa27221 */ /* 0x020fe20000010000 */
[----:B------:R-:W0:Y:S01]  /*1b360*/  MUFU.EX2 R161, R161 ;  /* 0x000000a100a17308 */ /* 0x000e220000000800 */
[----:B-1----:R-:W-:Y:S02]  /*1b370*/  FADD.FTZ R159, R14, R159 ;  /* 0x0000009f0e9f7221 */ /* 0x002fe40000010000 */
[----:B------:R-:W-:Y:S02]  /*1b380*/  FADD.FTZ R162, R153, R162 ;  /* 0x000000a299a27221 */ /* 0x000fe40000010000 */
[----:B---3--:R-:W-:Y:S02]  /*1b390*/  FADD.FTZ R159, R200, R159 ;  /* 0x0000009fc89f7221 */ /* 0x008fe40000010000 */
[----:B------:R-:W-:Y:S02]  /*1b3a0*/  FADD.FTZ R162, R201, R162 ;  /* 0x000000a2c9a27221 */ /* 0x000fe40000010000 */
[----:B------:R-:W-:-:S02]  /*1b3b0*/  FADD.FTZ R159, R13, R159 ;  /* 0x0000009f0d9f7221 */ /* 0x000fc40000010000 */
[----:B------:R-:W-:Y:S02]  /*1b3c0*/  FADD.FTZ R162, R9, R162 ;  /* 0x000000a209a27221 */ /* 0x000fe40000010000 */
[----:B------:R-:W-:Y:S02]  /*1b3d0*/  FADD.FTZ R159, R202, R159 ;  /* 0x0000009fca9f7221 */ /* 0x000fe40000010000 */
[----:B------:R-:W-:Y:S01]  /*1b3e0*/  FADD.FTZ R162, R203, R162 ;  /* 0x000000a2cba27221 */ /* 0x000fe20000010000 */
[----:B------:R-:W1:Y:S01]  /*1b3f0*/  MUFU.EX2 R10, R10 ;  /* 0x0000000a000a7308 */ /* 0x000e620000000800 */
[----:B------:R-:W-:Y:S02]  /*1b400*/  FADD.FTZ R159, R12, R159 ;  /* 0x0000009f0c9f7221 */ /* 0x000fe40000010000 */
[----:B0-----:R-:W-:-:S05]  /*1b410*/  FADD.FTZ R162, R161, R162 ;  /* 0x000000a2a1a27221 */ /* 0x001fca0000010000 */
[----:B------:R-:W0:Y:S01]  /*1b420*/  MUFU.EX2 R155, R167 ;  /* 0x000000a7009b7308 */ /* 0x000e220000000800 */
[----:B------:R-:W-:Y:S01]  /*1b430*/  FADD.FTZ R159, R196, R159 ;  /* 0x0000009fc49f7221 */ /* 0x000fe20000010000 */
[----:B------:R-:W-:-:S06]  /*1b440*/  FADD.FTZ R162, R197, R162 ;  /* 0x000000a2c5a27221 */ /* 0x000fcc0000010000 */
[----:B------:R-:W2:Y:S01]  /*1b450*/  MUFU.EX2 R192, R192 ;  /* 0x000000c000c07308 */ /* 0x000ea20000000800 */
[----:B------:R-:W-:Y:S01]  /*1b460*/  FADD.FTZ R159, R11, R159 ;  /* 0x0000009f0b9f7221 */ /* 0x000fe20000010000 */
[----:B------:R-:W-:-:S06]  /*1b470*/  FADD.FTZ R162, R158, R162 ;  /* 0x000000a29ea27221 */ /* 0x000fcc0000010000 */
[----:B------:R-:W3:Y:S01]  /*1b480*/  MUFU.EX2 R193, R193 ;  /* 0x000000c100c17308 */ /* 0x000ee20000000800 */
[----:B------:R-:W-:Y:S01]  /*1b490*/  FADD.FTZ R159, R198, R159 ;  /* 0x0000009fc69f7221 */ /* 0x000fe20000010000 */
[----:B------:R-:W-:-:S06]  /*1b4a0*/  FADD.FTZ R162, R199, R162 ;  /* 0x000000a2c7a27221 */ /* 0x000fcc0000010000 */
[----:B------:R-:W4:Y:S08]  /*1b4b0*/  MUFU.EX2 R7, R7 ;  /* 0x0000000700077308 */ /* 0x000f300000000800 */
[----:B------:R-:W5:Y:S01]  /*1b4c0*/  MUFU.EX2 R154, R154 ;  /* 0x0000009a009a7308 */ /* 0x000f620000000800 */
[----:B-1----:R-:W-:Y:S01]  /*1b4d0*/  FADD.FTZ R159, R10, R159 ;  /* 0x0000009f0a9f7221 */ /* 0x002fe20000010000 */
[----:B0-----:R-:W-:-:S06]  /*1b4e0*/  FADD.FTZ R162, R155, R162 ;  /* 0x000000a29ba27221 */ /* 0x001fcc0000010000 */
[----:B------:R-:W0:Y:S08]  /*1b4f0*/  MUFU.EX2 R194, R194 ;  /* 0x000000c200c27308 */ /* 0x000e300000000800 */
[----:B------:R-:W1:Y:S01]  /*1b500*/  MUFU.EX2 R195, R195 ;  /* 0x000000c300c37308 */ /* 0x000e620000000800 */
[----:B--2---:R-:W-:Y:S01]  /*1b510*/  FADD.FTZ R159, R192, R159 ;  /* 0x0000009fc09f7221 */ /* 0x004fe20000010000 */
[----:B---3--:R-:W-:-:S06]  /*1b520*/  FADD.FTZ R162, R193, R162 ;  /* 0x000000a2c1a27221 */ /* 0x008fcc0000010000 */
[----:B------:R-:W2:Y:S08]  /*1b530*/  MUFU.EX2 R8, R8 ;  /* 0x0000000800087308 */ /* 0x000eb00000000800 */
[----:B------:R-:W3:Y:S01]  /*1b540*/  MUFU.EX2 R152, R152 ;  /* 0x0000009800987308 */ /* 0x000ee20000000800 */
[----:B----4-:R-:W-:Y:S01]  /*1b550*/  FADD.FTZ R159, R7, R159 ;  /* 0x0000009f079f7221 */ /* 0x010fe20000010000 */
[----:B-----5:R-:W-:-:S03]  /*1b560*/  FADD.FTZ R162, R154, R162 ;  /* 0x000000a29aa27221 */ /* 0x020fc60000010000 */
[----:B0-----:R-:W-:Y:S01]  /*1b570*/  FADD.FTZ R159, R194, R159 ;  /* 0x0000009fc29f7221 */ /* 0x001fe20000010000 */
[----:B-1----:R-:W-:-:S03]  /*1b580*/  FADD.FTZ R162, R195, R162 ;  /* 0x000000a2c3a27221 */ /* 0x002fc60000010000 */
[----:B--2---:R-:W-:Y:S01]  /*1b590*/  FADD.FTZ R228, R8, R159 ;  /* 0x0000009f08e47221 */ /* 0x004fe20000010000 */
[----:B---3--:R-:W-:Y:S01]  /*1b5a0*/  FADD.FTZ R227, R152, R162 ;  /* 0x000000a298e37221 */ /* 0x008fe20000010000 */
[----:B------:R-:W-:Y:S06]  /*1b5b0*/  @!P0 BRA `(.L_x_647) ;  /* 0x0000000000048947 */ /* 0x000fec0003800000 */
[----:B------:R-:W-:Y:S01]  /*1b5c0*/  BPT.TRAP 0x1 ;  /* 0x000000040000795c */ /* 0x000fe20000300000 */
.L_x_647:
[----:B------:R-:W-:Y:S01]  /*1b5d0*/  F2FP.F16.F32.PACK_AB R206, R14, R206 ;  /* 0x000000ce0ece723e */ /* 0x000fe200000000ff */
[----:B------:R-:W-:Y:S01]  /*1b5e0*/  VIADD R6, R6, 0x38860 ;  /* 0x0003886006067836 */ /* 0x000fe20000000000 */
[----:B------:R0:W5:Y:S01]  /*1b5f0*/  LDL R14, [R1+0x50] ;  /* 0x00005000010e7983 */ /* 0x0001620000100800 */
[----:B------:R-:W-:Y:S02]  /*1b600*/  ISETP.GT.AND P1, PT, R223, RZ, PT ;  /* 0x000000ffdf00720c */ /* 0x000fe40003f24270 */
[----:B------:R-:W-:Y:S01]  /*1b610*/  F2FP.F16.F32.PACK_AB R210, R20, R210 ;  /* 0x000000d214d2723e */ /* 0x000fe200000000ff */
[----:B------:R-:W-:Y:S01]  /*1b620*/  IMAD.MOV.U32 R20, RZ, RZ, R4 ;  /* 0x000000ffff147224 */ /* 0x000fe200078e0004 */
[----:B------:R-:W-:Y:S02]  /*1b630*/  PRMT R6, R184, 0x654, R6 ;  /* 0x00000654b8067816 */ /* 0x000fe40000000006 */
[----:B------:R-:W-:Y:S01]  /*1b640*/  F2FP.F16.F32.PACK_AB R204, R15, R204 ;  /* 0x000000cc0fcc723e */ /* 0x000fe200000000ff */
[----:B------:R-:W-:Y:S01]  /*1b650*/  IMAD.MOV.U32 R15, RZ, RZ, R5 ;  /* 0x000000ffff0f7224 */ /* 0x000fe200078e0005 */
[----:B------:R0:W-:Y:S01]  /*1b660*/  SYNCS.ARRIVE.TRANS64.RED.A1T0 RZ, [R6+URZ], RZ ;  /* 0x000000ff06ff79a7 */ /* 0x0001e2000810043f */
        /* <DEDUP_REMOVED lines=17> */
[----:B------:R-:W-:Y:S02]  /*1b780*/  IADD3 R223, R223, -0x1, RZ ;  /* 0xffffffffdfdf7810 */ /* 0x000fe40007ffe0ff */
[----:B------:R-:W-:Y:S01]  /*1b790*/  MOV R8, R226 ;  /* 0x000000e200087202 */ /* 0x000fe20000000f00 */
[----:B0-----:R-:W-:Y:S06]  /*1b7a0*/  @P1 BRA `(.L_x_648) ;  /* 0xffffffb400c41947 */ /* 0x001fec000383ffff */
.L_x_635:
[----:B------:R-:W-:Y:S05]  /*1b7b0*/  BSYNC B0 ;  /* 0x0000000000007941 */ /* 0x000fea0003800000 */
.L_x_634:
        /* <DEDUP_REMOVED lines=131> */
.L_x_649:
[----:B------:R-:W2:Y:S01]  /*1bff0*/  LDL R0, [R1+0x50] ;  /* 0x0000500001007983 */ /* 0x000ea20000100800 */
[----:B------:R-:W-:Y:S01]  /*1c000*/  IMAD R8, R226, 0x8, R22 ;  /* 0x00000008e2087824 */ /* 0x000fe200078e0216 */
[----:B--2---:R-:W-:-:S04]  /*1c010*/  SHF.L.U32 R7, R0, 0x1f, RZ ;  /* 0x0000001f00077819 */ /* 0x004fc800000006ff */
[----:B------:R0:W1:Y:S01]  /*1c020*/  SYNCS.PHASECHK.TRANS64.TRYWAIT P1, [R8+URZ+0x38850], R7 ;  /* 0x03885007080075a7 */ /* 0x000062000802017f */
[----:B------:R-:W-:Y:S05]  /*1c030*/  @!P0 BRA `(.L_x_650) ;  /* 0x0000000000048947 */ /* 0x000fea0003800000 */
[----:B------:R-:W-:Y:S01]  /*1c040*/  BPT.TRAP 0x1 ;  /* 0x000000040000795c */ /* 0x000fe20000300000 */
.L_x_650:
[----:B------:R-:W-:Y:S01]  /*1c050*/  VIADD R22, R22, 0x400 ;  /* 0x0000040016167836 */ /* 0x000fe20000000000 */
[----:B------:R-:W-:Y:S04]  /*1c060*/  BSSY B0, `(.L_x_651) ;  /* 0x0000008000007945 */ /* 0x000fe80003800000 */
[----:B------:R-:W-:-:S04]  /*1c070*/  SHF.R.U32.HI R22, RZ, 0x4, R22 ;  /* 0x00000004ff167819 */ /* 0x000fc80000011616 */
[----:B------:R-:W-:-:S04]  /*1c080*/  LOP3.LUT R22, R22, 0x3fff, RZ, 0xc0, !PT ;  /* 0x00003fff16167812 */ /* 0x000fc800078ec0ff */
[----:B------:R-:W-:-:S05]  /*1c090*/  LOP3.LUT R9, R22, 0x2800000, RZ, 0xfc, !PT ;  /* 0x0280000016097812 */ /* 0x000fca00078efcff */
[----:B------:R-:W-:Y:S01]  /*1c0a0*/  IMAD R0, R226, 0xa00, R9 ;  /* 0x00000a00e2007824 */ /* 0x000fe200078e0209 */
[----:B-1----:R-:W-:Y:S06]  /*1c0b0*/  @P1 BRA `(.L_x_652) ;  /* 0x0000000000081947 */ /* 0x002fec0003800000 */
[----:B------:R-:W1:Y:S02]  /*1c0c0*/  SYNCS.PHASECHK.TRANS64.TRYWAIT P1, [R8+URZ+0x38850], R7 ;  /* 0x03885007080075a7 */ /* 0x000e64000802017f */
[----:B-1----:R-:W-:Y:S05]  /*1c0d0*/  @!P1 BRA `(.L_x_653) ;  /* 0x000000bc00cc9947 */ /* 0x002fea0003800000 */
.L_x_652:
[----:B------:R-:W-:Y:S05]  /*1c0e0*/  BSYNC B0 ;  /* 0x0000000000007941 */ /* 0x000fea0003800000 */
.L_x_651:
[----:B01----:R-:W-:Y:S01]  /*1c0f0*/  IMAD.MOV.U32 R7, RZ, RZ, 0x40000040 ;  /* 0x40000040ff077424 */ /* 0x003fe200078e00ff */
[----:B------:R-:W-:Y:S01]  /*1c100*/  MOV R6, R0 ;  /* 0x0000000000067202 */ /* 0x000fe20000000f00 */
[----:B------:R-:W-:Y:S01]  /*1c110*/  WARPGROUP.ARRIVE ;  /* 0x00000000000079c5 */ /* 0x000fe20000000000 */
[----:B------:R-:W0:Y:S02]  /*1c120*/  SHFL.BFLY PT, R2, R227, 0x2, 0x1f ;  /* 0x0c401f00e3027f89 */ /* 0x000e2400000e0000 */
[----:B------:R-:W-:Y:S01]  /*1c130*/  R2UR UR6, R6 ;  /* 0x00000000060672ca */ /* 0x000fe200000e0000 */
[----:B------:R-:W-:Y:S01]  /*1c140*/  VIADD R6, R0, 0x80 ;  /* 0x0000008000067836 */ /* 0x000fe20000000000 */
[----:B------:R-:W-:Y:S02]  /*1c150*/  R2UR UR7, R7 ;  /* 0x00000000070772ca */ /* 0x000fe400000e0000 */
[----:B------:R-:W-:-:S11]  /*1c160*/  MOV R7, 0x40000040 ;  /* 0x4000004000077802 */ /* 0x000fd60000000f00 */
[----:B------:R-:W-:Y:S01]  /*1c170*/  HGMMA.64x256x16.F32 R24, R208, gdesc[UR4].tnspB, R24, gsb0 ;  /* 0x43e00004d0187df0 */ /* 0x000fe20008000818 */
[----:B------:R-:W-:Y:S01]  /*1c180*/  R2UR UR6, R6 ;  /* 0x00000000060672ca */ /* 0x000fe200000e0000 */
[----:B------:R-:W-:Y:S01]  /*1c190*/  VIADD R6, R0, 0x100 ;  /* 0x0000010000067836 */ /* 0x000fe20000000000 */
[----:B------:R-:W-:Y:S01]  /*1c1a0*/  R2UR UR7, R7 ;  /* 0x00000000070772ca */ /* 0x000fe200000e0000 */
[----:B------:R-:W-:Y:S02]  /*1c1b0*/  IMAD.MOV.U32 R7, RZ, RZ, 0x40000040 ;  /* 0x40000040ff077424 */ /* 0x000fe400078e00ff */
[----:B0-----:R-:W-:-:S05]  /*1c1c0*/  FADD.FTZ R2, R2, R227 ;  /* 0x000000e302027221 */ /* 0x001fca0000010000 */
[----:B------:R-:W0:Y:S02]  /*1c1d0*/  SHFL.BFLY PT, R9, R2, 0x1, 0x1f ;  /* 0x0c201f0002097f89 */ /* 0x000e2400000e0000 */
[----:B0-----:R-:W-:Y:S01]  /*1c1e0*/  FADD.FTZ R13, R2, R9 ;  /* 0x00000009020d7221 */ /* 0x001fe20000010000 */
[----:B------:R-:W-:-:S04]  /*1c1f0*/  IMAD.MOV.U32 R2, RZ, RZ, -0x800000 ;  /* 0xff800000ff027424 */ /* 0x000fc800078e00ff */
[----:B------:R-:W-:-:S13]  /*1c200*/  FSETP.NE.FTZ.AND P2, PT, R13, RZ, PT ;  /* 0x000000ff0d00720b */ /* 0x000fda0003f55000 */
[----:B------:R-:W0:Y:S01]  /*1c210*/  @P2 MUFU.LG2 R11, R13 ;  /* 0x0000000d000b2308 */ /* 0x000e220000000c00 */
[----:B-----5:R-:W-:Y:S01]  /*1c220*/  @P2 FMUL.FTZ R14, R3, 0.69314718246459960938 ;  /* 0x3f317218030e2820 */ /* 0x020fe20000410000 */
[----:B0-----:R-:W-:-:S04]  /*1c230*/  @P2 FMUL.FTZ R11, R11, 0.69314718246459960938 ;  /* 0x3f3172180b0b2820 */ /* 0x001fc80000410000 */
[----:B------:R-:W-:Y:S01]  /*1c240*/  @P2 FFMA.FTZ R2, R14, R4, R11 ;  /* 0x000000040e022223 */ /* 0x000fe2000001000b */
[----:B------:R-:W-:Y:S02]  /*1c250*/  WARPGROUP.DEPBAR.LE gsb0, 0x0 ;  /* 0x00008000000079c5 */ /* 0x000fe40000010000 */
[----:B------:R-:W-:-:S06]  /*1c260*/  WARPGROUP.ARRIVE ;  /* 0x00000000000079c5 */ /* 0x000fcc0000000000 */
        /* <DEDUP_REMOVED lines=10> */
[----:B------:R-:W-:Y:S01]  /*1c310*/  VIADD R6, R0, 0x200 ;  /* 0x0000020000067836 */ /* 0x000fe20000000000 */
[----:B------:R-:W-:Y:S02]  /*1c320*/  R2UR UR7, R7 ;  /* 0x00000000070772ca */ /* 0x000fe400000e0000 */
[----:B------:R-:W-:Y:S01]  /*1c330*/  MOV R7, 0x40000040 ;  /* 0x4000004000077802 */ /* 0x000fe20000000f00 */
[----:B------:R-:W-:Y:S02]  /*1c340*/  WARPGROUP.DEPBAR.LE gsb0, 0x0 ;  /* 0x00008000000079c5 */ /* 0x000fe40000010000 */
[----:B------:R-:W-:-:S15]  /*1c350*/  WARPGROUP.ARRIVE ;  /* 0x00000000000079c5 */ /* 0x000fde0000000000 */
[----:B------:R-:W-:-:S05]  /*1c360*/  NOP ;  /* 0x0000000000007918 */ /* 0x000fca0000000000 */
[----:B------:R-:W-:Y:S01]  /*1c370*/  HGMMA.64x256x16.F32 R24, R196, gdesc[UR4].tnspB, R24, gsb0 ;  /* 0x43e00004c4187df0 */ /* 0x000fe20008000818 */
[----:B------:R-:W-:Y:S02]  /*1c380*/  R2UR UR6, R6 ;  /* 0x00000000060672ca */ /* 0x000fe400000e0000 */
[----:B------:R-:W-:Y:S02]  /*1c390*/  R2UR UR7, R7 ;  /* 0x00000000070772ca */ /* 0x000fe400000e0000 */
[----:B------:R-:W0:Y:S02]  /*1c3a0*/  SHFL.BFLY PT, R7, R228, 0x2, 0x1f ;  /* 0x0c401f00e4077f89 */ /* 0x000e2400000e0000 */
[----:B0-----:R-:W-:-:S05]  /*1c3b0*/  FADD.FTZ R0, R7, R228 ;  /* 0x000000e407007221 */ /* 0x001fca0000010000 */
[----:B------:R-:W0:Y:S02]  /*1c3c0*/  SHFL.BFLY PT, R7, R0, 0x1, 0x1f ;  /* 0x0c201f0000077f89 */ /* 0x000e2400000e0000 */
[----:B0-----:R-:W-:Y:S01]  /*1c3d0*/  FADD.FTZ R12, R0, R7 ;  /* 0x00000007000c7221 */ /* 0x001fe20000010000 */
[----:B------:R-:W-:Y:S01]  /*1c3e0*/  CS2R R6, SRZ ;  /* 0x0000000000067805 */ /* 0x000fe2000001ff00 */
[----:B------:R-:W-:-:S03]  /*1c3f0*/  IMAD.MOV.U32 R0, RZ, RZ, -0x800000 ;  /* 0xff800000ff007424 */ /* 0x000fc600078e00ff */
[----:B------:R-:W-:Y:S02]  /*1c400*/  FSETP.NE.FTZ.AND P1, PT, R12, RZ, PT ;  /* 0x000000ff0c00720b */ /* 0x000fe40003f35000 */
[----:B------:R-:W-:Y:S11]  /*1c410*/  @P2 MUFU.RCP R6, R13 ;  /* 0x0000000d00062308 */ /* 0x000ff60000001000 */
[----:B------:R-:W0:Y:S01]  /*1c420*/  @P1 MUFU.LG2 R9, R12 ;  /* 0x0000000c00091308 */ /* 0x000e220000000c00 */
[----:B------:R-:W-:-:S07]  /*1c430*/  @P1 FMUL.FTZ R10, R3, 0.69314718246459960938 ;  /* 0x3f317218030a1820 */ /* 0x000fce0000410000 */
[----:B------:R1:W2:Y:S01]  /*1c440*/  @P1 MUFU.RCP R7, R12 ;  /* 0x0000000c00071308 */ /* 0x0002a20000001000 */
[----:B0-----:R-:W-:-:S04]  /*1c450*/  @P1 FMUL.FTZ R9, R9, 0.69314718246459960938 ;  /* 0x3f31721809091820 */ /* 0x001fc80000410000 */
[----:B------:R-:W-:Y:S01]  /*1c460*/  @P1 FFMA.FTZ R0, R10, R5, R9 ;  /* 0x000000050a001223 */ /* 0x000fe20000010009 */
[----:B------:R-:W-:Y:S02]  /*1c470*/  WARPGROUP.DEPBAR.LE gsb0, 0x0 ;  /* 0x00008000000079c5 */ /* 0x000fe40000010000 */
[----:B------:R-:W-:-:S06]  /*1c480*/  WARPGROUP.ARRIVE ;  /* 0x00000000000079c5 */ /* 0x000fcc0000000000 */
[----:B------:R-:W-:Y:S03]  /*1c490*/  HGMMA.64x256x16.F32 R24, R192, gdesc[UR4].tnspB, R24, gsb0 ;  /* 0x43e00004c0187df0 */ /* 0x000fe60008000818 */
[----:B------:R-:W-:Y:S02]  /*1c4a0*/  WARPGROUP.DEPBAR.LE gsb0, 0x0 ;  /* 0x00008000000079c5 */ /* 0x000fe40000010000 */
[----:B-12---:R-:W-:Y:S05]  /*1c4b0*/  @!P0 BRA `(.L_x_654) ;  /* 0x0000000000048947 */ /* 0x006fea0003800000 */
[----:B------:R-:W-:Y:S01]  /*1c4c0*/  BPT.TRAP 0x1 ;  /* 0x000000040000795c */ /* 0x000fe20000300000 */
.L_x_654:
[----:B------:R-:W2:Y:S01]  /*1c4d0*/  LDL.LU R3, [R1+0x60] ;  /* 0x0000600001037983 */ /* 0x000ea20000300800 */
[----:B------:R-:W-:Y:S01]  /*1c4e0*/  IADD3 R5, R8, 0x38860, RZ ;  /* 0x0003886008057810 */ /* 0x000fe20007ffe0ff */
[-C--:B------:R-:W-:Y:S01]  /*1c4f0*/  FMUL.FTZ R4, R24, R7.reuse ;  /* 0x0000000718047220 */ /* 0x080fe20000410000 */
[----:B------:R-:W-:Y:S01]  /*1c500*/  FMUL.FTZ R25, R25, R7 ;  /* 0x0000000719197220 */ /* 0x000fe20000410000 */
[----:B------:R-:W3:Y:S04]  /*1c510*/  LDL.LU R14, [R1+0x50] ;  /* 0x00005000010e7983 */ /* 0x000ee80000300800 */
[----:B------:R-:W4:Y:S01]  /*1c520*/  LDL.LU R13, [R1+0x74] ;  /* 0x00007400010d7983 */ /* 0x000f220000300800 */
[----:B------:R-:W-:-:S05]  /*1c530*/  VIADD R226, R226, 0x1 ;  /* 0x00000001e2e27836 */ /* 0x000fca0000000000 */
[----:B------:R-:W-:-:S04]  /*1c540*/  ISETP.NE.AND P0, PT, R226, 0x2, PT ;  /* 0x00000002e200780c */ /* 0x000fc80003f05270 */
[----:B------:R-:W-:Y:S01]  /*1c550*/  SEL R12, RZ, 0x1, P0 ;  /* 0x00000001ff0c7807 */ /* 0x000fe20000000000 */
        /* <DEDUP_REMOVED lines=120> */
[----:B------:R-:W-:Y:S01]  /*1cce0*/  PLOP3.LUT P1, PT, PT, PT, PT, 0x8, 0x0 ;  /* 0x000000000000781c */ /* 0x000fe20003f2e170 */
[-C--:B------:R-:W-:Y:S01]  /*1ccf0*/  FMUL.FTZ R147, R147, R6.reuse ;  /* 0x0000000693937220 */ /* 0x080fe20000410000 */
[-C--:B------:R-:W-:Y:S01]  /*1cd00*/  FMUL.FTZ R150, R150, R6.reuse ;  /* 0x0000000696967220 */ /* 0x080fe20000410000 */
[----:B------:R-:W-:Y:S01]  /*1cd10*/  FMUL.FTZ R151, R151, R6 ;  /* 0x0000000697977220 */ /* 0x000fe20000410000 */
[----:B------:R-:W-:-:S02]  /*1cd20*/  SEL R226, R226, RZ, P0 ;  /* 0x000000ffe2e27207 */ /* 0x000fc40000000000 */
[----:B--2---:R-:W-:Y:S02]  /*1cd30*/  PRMT R5, R3, 0x654, R5 ;  /* 0x0000065403057816 */ /* 0x004fe40000000005 */
[----:B---3--:R-:W-:Y:S01]  /*1cd40*/  LOP3.LUT R14, R14, R12, RZ, 0x3c, !PT ;  /* 0x0000000c0e0e7212 */ /* 0x008fe200078e3cff */
[----:B----4-:R-:W-:Y:S02]  /*1cd50*/  VIADD R13, R13, 0x1 ;  /* 0x000000010d0d7836 */ /* 0x010fe40000000000 */
[----:B------:R-:W-:Y:S01]  /*1cd60*/  FMUL.FTZ R3, R29, R7 ;  /* 0x000000071d037220 */ /* 0x000fe20000410000 */
[----:B------:R0:W-:Y:S02]  /*1cd70*/  SYNCS.ARRIVE.TRANS64.RED.A1T0 RZ, [R5+URZ], RZ ;  /* 0x000000ff05ff79a7 */ /* 0x0001e4000810043f */
[----:B------:R1:W-:Y:S04]  /*1cd80*/  STL [R1+0x74], R13 ;  /* 0x0000740d01007387 */ /* 0x0003e80000100800 */
[----:B------:R1:W-:Y:S01]  /*1cd90*/  STL [R1+0x50], R14 ;  /* 0x0000500e01007387 */ /* 0x0003e20000100800 */
[-C--:B0-----:R-:W-:Y:S01]  /*1cda0*/  FMUL.FTZ R5, R26, R6.reuse ;  /* 0x000000061a057220 */ /* 0x081fe20000410000 */
[----:B------:R-:W-:-:S07]  /*1cdb0*/  FMUL.FTZ R7, R30, R6 ;  /* 0x000000061e077220 */ /* 0x000fce0000410000 */
.L_x_564:
[----:B------:R-:W0:Y:S08]  /*1cdc0*/  S2UR UR4, SR_CgaCtaId ;  /* 0x00000000000479c3 */ /* 0x000e300000008800 */
[----:B------:R-:W-:Y:S01]  /*1cdd0*/  BAR.SYNC.DEFER_BLOCKING 0x5, 0x180 ;  /* 0x0146000000007b1d */ /* 0x000fe20000010000 */
[----:B------:R-:W-:-:S05]  /*1cde0*/  MOV R22, 0x400 ;  /* 0x0000040000167802 */ /* 0x000fca0000000f00 */
[----:B------:R-:W-:Y:S01]  /*1cdf0*/  BSSY B0, `(.L_x_655) ;  /* 0x00002f6000007945 */ /* 0x000fe20003800000 */
[----:B0-----:R-:W-:-:S04]  /*1ce00*/  MOV R6, UR4 ;  /* 0x0000000400067c02 */ /* 0x001fc80008000f00 */
[----:B------:R-:W-:Y:S01]  /*1ce10*/  LEA R22, R6, R22, 0x18 ;  /* 0x0000001606167211 */ /* 0x000fe200078ec0ff */
[----:B------:R0:W-:Y:S04]  /*1ce20*/  STL [R1+0x60], R6 ;  /* 0x0000600601007387 */ /* 0x0001e80000100800 */
[----:B----4-:R0:W2:Y:S01]  /*1ce30*/  LDS.128 R28, [R22+0x388d0] ;  /* 0x0388d000161c7984 */ /* 0x0100a20000000c00 */
[----:B------:R-:W-:Y:S06]  /*1ce40*/  BAR.ARV 0x4, 0x180 ;  /* 0x0106000000007b1d */ /* 0x000fec0000002000 */
[----:B------:R-:W-:Y:S05]  /*1ce50*/  @P1 BRA `(.L_x_656) ;  /* 0x0000002000501947 */ /* 0x000fea0003800000 */
[----:B0-----:R-:W3:Y:S04]  /*1ce60*/  LDL R6, [R1+0x7c] ;  /* 0x00007c0001067983 */ /* 0x001ee80000100800 */
[----:B-----5:R-:W4:Y:S01]  /*1ce70*/  LDL R136, [R1+0x64] ;  /* 0x0000640001887983 */ /* 0x020f220000100800 */
[----:B-1----:R-:W0:Y:S01]  /*1ce80*/  S2R R13, SR_SWINHI ;  /* 0x00000000000d7919 */ /* 0x002e220000002f00 */
[----:B------:R-:W-:Y:S01]  /*1ce90*/  F2FP.F16.F32.PACK_AB R4, R25, R4 ;  /* 0x000000041904723e */ /* 0x000fe200000000ff */
[----:B------:R-:W-:Y:S01]  /*1cea0*/  ULDC.64 UR4, c[0x0][0xc00] ;  /* 0x0003000000047ab9 */ /* 0x000fe20000000a00 */
[----:B------:R-:W-:Y:S02]  /*1ceb0*/  MOV R20, R22 ;  /* 0x0000001600147202 */ /* 0x000fe40000000f00 */
[----:B0-----:R-:W-:-:S02]  /*1cec0*/  MOV R21, R13 ;  /* 0x0000000d00157202 */ /* 0x001fc40000000f00 */
        /* <DEDUP_REMOVED lines=9> */
[----:B------:R-:W-:Y:S01]  /*1cf60*/  F2FP.F16.F32.PACK_AB R147, R151, R150 ;  /* 0x000000969793723e */ /* 0x000fe200000000ff */
[----:B------:R-:W-:Y:S01]  /*1cf70*/  ULDC.64 UR6, c[0x0][0x208] ;  /* 0x0000820000067ab9 */ /* 0x000fe20000000a00 */
[----:B------:R-:W-:Y:S01]  /*1cf80*/  BAR.SYNC.DEFER_BLOCKING 0x1, 0x100 ;  /* 0x0044000000007b1d */ /* 0x000fe20000010000 */
[----:B---3--:R-:W-:-:S03]  /*1cf90*/  IMAD.WIDE R114, R6, 0x2, R20 ;  /* 0x0000000206727825 */ /* 0x008fc600078e0214 */
[C---:B--2---:R-:W-:Y:S02]  /*1cfa0*/  IADD3 R28, P0, R114.reuse, 0x40, RZ ;  /* 0x00000040721c7810 */ /* 0x044fe40007f1e0ff */
[----:B------:R-:W-:Y:S02]  /*1cfb0*/  IADD3 R6, P1, R114, 0x20, RZ ;  /* 0x0000002072067810 */ /* 0x000fe40007f3e0ff */
[----:B------:R-:W-:Y:S02]  /*1cfc0*/  LOP3.LUT R76, R28, 0x380, RZ, 0xc0, !PT ;  /* 0x000003801c4c7812 */ /* 0x000fe400078ec0ff */
[----:B------:R-:W-:Y:S02]  /*1cfd0*/  IADD3 R84, P3, R114, 0x4000, RZ ;  /* 0x0000400072547810 */ /* 0x000fe40007f7e0ff */
[----:B------:R-:W-:Y:S02]  /*1cfe0*/  LOP3.LUT R72, R6, 0x380, RZ, 0xc0, !PT ;  /* 0x0000038006487812 */ /* 0x000fe400078ec0ff */
[----:B------:R-:W-:-:S02]  /*1cff0*/  SHF.R.U64 R76, R76, 0x3, RZ ;  /* 0x000000034c4c7819 */ /* 0x000fc400000012ff */
[----:B------:R-:W-:Y:S01]  /*1d000*/  IADD3 R96, P2, R114, 0x4060, RZ ;  /* 0x0000406072607810 */ /* 0x000fe20007f5e0ff */
[----:B------:R-:W-:Y:S01]  /*1d010*/  IMAD.X R73, RZ, RZ, R115, P1 ;  /* 0x000000ffff497224 */ /* 0x000fe200008e0673 */
[----:B------:R-:W-:Y:S02]  /*1d020*/  LOP3.LUT R112, R84, 0x380, RZ, 0xc0, !PT ;  /* 0x0000038054707812 */ /* 0x000fe400078ec0ff */
[----:B------:R-:W-:Y:S02]  /*1d030*/  SHF.R.U64 R72, R72, 0x3, RZ ;  /* 0x0000000348487819 */ /* 0x000fe400000012ff */
[----:B------:R-:W-:Y:S02]  /*1d040*/  IADD3 R100, P1, R114, 0x8000, RZ ;  /* 0x0000800072647810 */ /* 0x000fe40007f3e0ff */
[----:B------:R-:W-:Y:S02]  /*1d050*/  LOP3.LUT R76, R76, R28, RZ, 0x3c, !PT ;  /* 0x0000001c4c4c7212 */ /* 0x000fe400078e3cff */
[----:B------:R-:W-:-:S02]  /*1d060*/  LOP3.LUT R28, R96, 0x380, RZ, 0xc0, !PT ;  /* 0x00000380601c7812 */ /* 0x000fc400078ec0ff */
[----:B------:R-:W-:Y:S02]  /*1d070*/  SHF.R.U64 R112, R112, 0x3, RZ ;  /* 0x0000000370707819 */ /* 0x000fe400000012ff */
[----:B------:R-:W-:Y:S02]  /*1d080*/  IADD3 R88, P6, R114, 0x4020, RZ ;  /* 0x0000402072587810 */ /* 0x000fe40007fde0ff */
[----:B------:R-:W-:Y:S01]  /*1d090*/  LOP3.LUT R72, R72, R6, RZ, 0x3c, !PT ;  /* 0x0000000648487212 */ /* 0x000fe200078e3cff */
[----:B------:R-:W-:Y:S01]  /*1d0a0*/  IMAD.X R85, RZ, RZ, R115, P3 ;  /* 0x000000ffff557224 */ /* 0x000fe200018e0673 */
[----:B------:R-:W-:Y:S02]  /*1d0b0*/  IADD3 R47, P4, R114, 0x60, RZ ;  /* 0x00000060722f7810 */ /* 0x000fe40007f9e0ff */
[----:B------:R-:W-:Y:S02]  /*1d0c0*/  LOP3.LUT R6, R100, 0x380, RZ, 0xc0, !PT ;  /* 0x0000038064067812 */ /* 0x000fe400078ec0ff */
[----:B------:R-:W-:-:S02]  /*1d0d0*/  SHF.R.U64 R28, R28, 0x3, RZ ;  /* 0x000000031c1c7819 */ /* 0x000fc400000012ff */
[----:B------:R-:W-:Y:S02]  /*1d0e0*/  IADD3 R108, P3, R114, 0x8060, RZ ;  /* 0x00008060726c7810 */ /* 0x000fe40007f7e0ff */
[----:B------:R-:W-:Y:S02]  /*1d0f0*/  LOP3.LUT R84, R112, R84, RZ, 0x3c, !PT ;  /* 0x0000005470547212 */ /* 0x000fe400078e3cff */
[----:B------:R-:W-:Y:S02]  /*1d100*/  LOP3.LUT R112, R88, 0x380, RZ, 0xc0, !PT ;  /* 0x0000038058707812 */ /* 0x000fe400078ec0ff */
[----:B------:R-:W-:Y:S02]  /*1d110*/  IADD3 R92, P5, R114, 0x4040, RZ ;  /* 0x00004040725c7810 */ /* 0x000fe40007fbe0ff */
[----:B------:R-:W-:Y:S02]  /*1d120*/  IADD3.X R81, RZ, R115, RZ, P4, !PT ;  /* 0x00000073ff517210 */ /* 0x000fe400027fe4ff */
[----:B------:R-:W-:-:S02]  /*1d130*/  SHF.R.U64 R6, R6, 0x3, RZ ;  /* 0x0000000306067819 */ /* 0x000fc400000012ff */
[----:B------:R-:W-:Y:S02]  /*1d140*/  IADD3 R106, P4, R114, 0x8040, RZ ;  /* 0x00008040726a7810 */ /* 0x000fe40007f9e0ff */
[----:B------:R-:W-:Y:S01]  /*1d150*/  LOP3.LUT R96, R28, R96, RZ, 0x3c, !PT ;  /* 0x000000601c607212 */ /* 0x000fe200078e3cff */
[--C-:B------:R-:W-:Y:S01]  /*1d160*/  IMAD.X R77, RZ, RZ, R115.reuse, P0 ;  /* 0x000000ffff4d7224 */ /* 0x100fe200000e0673 */
[----:B------:R-:W-:Y:S02]  /*1d170*/  LOP3.LUT R13, R114, 0x380, RZ, 0xc0, !PT ;  /* 0x00000380720d7812 */ /* 0x000fe400078ec0ff */
[----:B------:R-:W-:Y:S02]  /*1d180*/  LOP3.LUT R28, R108, 0x380, RZ, 0xc0, !PT ;  /* 0x000003806c1c7812 */ /* 0x000fe400078ec0ff */
[----:B------:R-:W-:Y:S02]  /*1d190*/  LOP3.LUT R80, R47, 0x380, RZ, 0xc0, !PT ;  /* 0x000003802f507812 */ /* 0x000fe400078ec0ff */
[----:B------:R-:W-:Y:S01]  /*1d1a0*/  SHF.R.U64 R112, R112, 0x3, RZ ;  /* 0x0000000370707819 */ /* 0x000fe200000012ff */
[----:B------:R-:W-:Y:S01]  /*1d1b0*/  IMAD.X R97, RZ, RZ, R115, P2 ;  /* 0x000000ffff617224 */ /* 0x000fe200010e0673 */
[----:B------:R-:W-:-:S02]  /*1d1c0*/  IADD3 R104, P0, R114, 0x8020, RZ ;  /* 0x0000802072687810 */ /* 0x000fc40007f1e0ff */
[----:B------:R-:W-:Y:S02]  /*1d1d0*/  IADD3.X R93, RZ, R115, RZ, P5, !PT ;  /* 0x00000073ff5d7210 */ /* 0x000fe40002ffe4ff */
[----:B------:R-:W-:Y:S01]  /*1d1e0*/  LOP3.LUT R100, R6, R100, RZ, 0x3c, !PT ;  /* 0x0000006406647212 */ /* 0x000fe200078e3cff */
[----:B------:R-:W-:Y:S01]  /*1d1f0*/  IMAD.X R101, RZ, RZ, R115, P1 ;  /* 0x000000ffff657224 */ /* 0x000fe200008e0673 */
[----:B------:R-:W-:Y:S02]  /*1d200*/  IADD3 R12, P5, R114, 0xc020, RZ ;  /* 0x0000c020720c7810 */ /* 0x000fe40007fbe0ff */
[----:B------:R-:W-:Y:S02]  /*1d210*/  LOP3.LUT R6, R106, 0x380, RZ, 0xc0, !PT ;  /* 0x000003806a067812 */ /* 0x000fe400078ec0ff */
[----:B------:R-:W-:Y:S02]  /*1d220*/  IADD3 R14, P2, R114, 0xc040, RZ ;  /* 0x0000c040720e7810 */ /* 0x000fe40007f5e0ff */
[----:B------:R-:W-:-:S02]  /*1d230*/  SHF.R.U64 R13, R13, 0x3, RZ ;  /* 0x000000030d0d7819 */ /* 0x000fc400000012ff */
[----:B------:R-:W-:Y:S01]  /*1d240*/  SHF.R.U64 R28, R28, 0x3, RZ ;  /* 0x000000031c1c7819 */ /* 0x000fe200000012ff */
[----:B------:R-:W-:Y:S01]  /*1d250*/  IMAD.X R89, RZ, RZ, R115, P6 ;  /* 0x000000ffff597224 */ /* 0x000fe200030e0673 */
[----:B------:R-:W-:Y:S02]  /*1d260*/  IADD3 R26, P1, R114, 0xc060, RZ ;  /* 0x0000c060721a7810 */ /* 0x000fe40007f3e0ff */
[----:B------:R-:W-:Y:S02]  /*1d270*/  SHF.R.U64 R80, R80, 0x3, RZ ;  /* 0x0000000350507819 */ /* 0x000fe400000012ff */
[----:B------:R-:W-:Y:S02]  /*1d280*/  LOP3.LUT R88, R112, R88, RZ, 0x3c, !PT ;  /* 0x0000005870587212 */ /* 0x000fe400078e3cff */
[----:B------:R-:W-:Y:S02]  /*1d290*/  LOP3.LUT R112, R104, 0x380, RZ, 0xc0, !PT ;  /* 0x0000038068707812 */ /* 0x000fe400078ec0ff */
[----:B------:R-:W-:-:S02]  /*1d2a0*/  IADD3 R110, P6, R114, 0xc000, RZ ;  /* 0x0000c000726e7810 */ /* 0x000fc40007fde0ff */
[----:B------:R-:W-:Y:S02]  /*1d2b0*/  SHF.R.U64 R6, R6, 0x3, RZ ;  /* 0x0000000306067819 */ /* 0x000fe400000012ff */
[----:B------:R-:W-:Y:S02]  /*1d2c0*/  LOP3.LUT R25, R12, 0x380, RZ, 0xc0, !PT ;  /* 0x000003800c197812 */ /* 0x000fe400078ec0ff */
[----:B------:R-:W-:Y:S02]  /*1d2d0*/  LOP3.LUT R114, R13, R114, RZ, 0x3c, !PT ;  /* 0x000000720d727212 */ /* 0x000fe400078e3cff */
[----:B------:R-:W-:Y:S02]  /*1d2e0*/  LOP3.LUT R108, R28, R108, RZ, 0x3c, !PT ;  /* 0x0000006c1c6c7212 */ /* 0x000fe400078e3cff */
[----:B------:R-:W-:Y:S02]  /*1d2f0*/  LOP3.LUT R27, R14, 0x380, RZ, 0xc0, !PT ;  /* 0x000003800e1b7812 */ /* 0x000fe400078ec0ff */
[----:B------:R-:W-:-:S02]  /*1d300*/  LOP3.LUT R80, R80, R47, RZ, 0x3c, !PT ;  /* 0x0000002f50507212 */ /* 0x000fc400078e3cff */
[----:B------:R-:W-:Y:S02]  /*1d310*/  LOP3.LUT R28, R26, 0x380, RZ, 0xc0, !PT ;  /* 0x000003801a1c7812 */ /* 0x000fe400078ec0ff */
[----:B------:R-:W-:Y:S02]  /*1d320*/  LOP3.LUT R47, R92, 0x380, RZ, 0xc0, !PT ;  /* 0x000003805c2f7812 */ /* 0x000fe400078ec0ff */
[----:B------:R-:W-:Y:S02]  /*1d330*/  SHF.R.U64 R112, R112, 0x3, RZ ;  /* 0x0000000370707819 */ /* 0x000fe400000012ff */
[----:B------:R-:W-:Y:S02]  /*1d340*/  LOP3.LUT R106, R6, R106, RZ, 0x3c, !PT ;  /* 0x0000006a066a7212 */ /* 0x000fe400078e3cff */
[----:B------:R-:W-:Y:S02]  /*1d350*/  SHF.R.U64 R25, R25, 0x3, RZ ;  /* 0x0000000319197819 */ /* 0x000fe400000012ff */
[----:B------:R-:W-:-:S02]  /*1d360*/  MOV R114, R114 ;  /* 0x0000007200727202 */ /* 0x000fc40000000f00 */
[----:B------:R-:W-:Y:S02]  /*1d370*/  F2FP.F16.F32.PACK_AB R6, R3, R10 ;  /* 0x0000000a0306723e */ /* 0x000fe400000000ff */
[----:B------:R-:W-:Y:S02]  /*1d380*/  SHF.R.U64 R27, R27, 0x3, RZ ;  /* 0x000000031b1b7819 */ /* 0x000fe400000012ff */
[----:B------:R-:W-:Y:S02]  /*1d390*/  SHF.R.U64 R28, R28, 0x3, RZ ;  /* 0x000000031c1c7819 */ /* 0x000fe400000012ff */
[----:B------:R-:W-:Y:S02]  /*1d3a0*/  SHF.R.U64 R47, R47, 0x3, RZ ;  /* 0x000000032f2f7819 */ /* 0x000fe400000012ff */
[----:B------:R-:W-:Y:S01]  /*1d3b0*/  LOP3.LUT R104, R112, R104, RZ, 0x3c, !PT ;  /* 0x0000006870687212 */ /* 0x000fe200078e3cff */
[----:B------:R-:W-:Y:S01]  /*1d3c0*/  IMAD.X R13, RZ, RZ, R115, P2 ;  /* 0x000000ffff0d7224 */ /* 0x000fe200010e0673 */
[----:B------:R-:W-:Y:S01]  /*1d3d0*/  LOP3.LUT R112, R25, R12, RZ, 0x3c, !PT ;  /* 0x0000000c19707212 */ /* 0x000fe200078e3cff */
[----:B------:R0:W-:Y:S01]  /*1d3e0*/  STSM.16.M88.4 [R114], R4 ;  /* 0x0000000472007844 */ /* 0x0001e20000000200 */
[----:B------:R-:W-:-:S02]  /*1d3f0*/  LOP3.LUT R12, R27, R14, RZ, 0x3c, !PT ;  /* 0x0000000e1b0c7212 */ /* 0x000fc400078e3cff */
[----:B------:R-:W-:Y:S02]  /*1d400*/  IADD3.X R15, RZ, R115, RZ, P1, !PT ;  /* 0x00000073ff0f7210 */ /* 0x000fe40000ffe4ff */
[----:B------:R-:W-:Y:S02]  /*1d410*/  LOP3.LUT R14, R28, R26, RZ, 0x3c, !PT ;  /* 0x0000001a1c0e7212 */ /* 0x000fe400078e3cff */
[----:B------:R-:W-:Y:S02]  /*1d420*/  LOP3.LUT R92, R47, R92, RZ, 0x3c, !PT ;  /* 0x0000005c2f5c7212 */ /* 0x000fe400078e3cff */
[----:B------:R-:W-:Y:S02]  /*1d430*/  MOV R72, R72 ;  /* 0x0000004800487202 */ /* 0x000fe40000000f00 */
[----:B------:R-:W-:Y:S02]  /*1d440*/  LOP3.LUT R47, R110, 0x380, RZ, 0xc0, !PT ;  /* 0x000003806e2f7812 */ /* 0x000fe400078ec0ff */
[----:B------:R-:W-:-:S02]  /*1d450*/  MOV R76, R76 ;  /* 0x0000004c004c7202 */ /* 0x000fc40000000f00 */
[----:B0-----:R-:W-:Y:S02]  /*1d460*/  F2FP.F16.F32.PACK_AB R4, R33, R24 ;  /* 0x000000182104723e */ /* 0x001fe400000000ff */
[----:B------:R-:W-:Y:S02]  /*1d470*/  F2FP.F16.F32.PACK_AB R5, R35, R34 ;  /* 0x000000222305723e */ /* 0x000fe400000000ff */
[----:B------:R-:W-:Y:S02]  /*1d480*/  F2FP.F16.F32.PACK_AB R6, R37, R158 ;  /* 0x0000009e2506723e */ /* 0x000fe400000000ff */
[----:B------:R-:W-:Y:S02]  /*1d490*/  F2FP.F16.F32.PACK_AB R7, R39, R38 ;  /* 0x000000262707723e */ /* 0x000fe400000000ff */
[----:B------:R-:W-:Y:S02]  /*1d4a0*/  F2FP.F16.F32.PACK_AB R10, R45, R160 ;  /* 0x000000a02d0a723e */ /* 0x000fe400000000ff */
[----:B------:R-:W-:-:S02]  /*1d4b0*/  MOV R3, R12 ;  /* 0x0000000c00037202 */ /* 0x000fc40000000f00 */
[----:B------:R-:W-:Y:S01]  /*1d4c0*/  MOV R28, R14 ;  /* 0x0000000e001c7202 */ /* 0x000fe20000000f00 */
[----:B------:R0:W-:Y:S01]  /*1d4d0*/  STSM.16.M88.4 [R72], R4 ;  /* 0x0000000448007844 */ /* 0x0001e20000000200 */
[----:B------:R-:W-:Y:S02]  /*1d4e0*/  MOV R80, R80 ;  /* 0x0000005000507202 */ /* 0x000fe40000000f00 */
[----:B------:R-:W-:Y:S02]  /*1d4f0*/  F2FP.F16.F32.PACK_AB R12, R49, R161 ;  /* 0x000000a1310c723e */ /* 0x000fe400000000ff */
[----:B------:R-:W-:Y:S02]  /*1d500*/  F2FP.F16.F32.PACK_AB R13, R51, R50 ;  /* 0x00000032330d723e */ /* 0x000fe400000000ff */
[----:B------:R-:W-:Y:S02]  /*1d510*/  F2FP.F16.F32.PACK_AB R14, R53, R162 ;  /* 0x000000a2350e723e */ /* 0x000fe400000000ff */
[----:B------:R-:W-:-:S02]  /*1d520*/  F2FP.F16.F32.PACK_AB R15, R55, R54 ;  /* 0x00000036370f723e */ /* 0x000fc400000000ff */
[----:B------:R-:W-:Y:S02]  /*1d530*/  SHF.R.U64 R47, R47, 0x3, RZ ;  /* 0x000000032f2f7819 */ /* 0x000fe400000012ff */
[----:B------:R-:W-:Y:S02]  /*1d540*/  MOV R84, R84 ;  /* 0x0000005400547202 */ /* 0x000fe40000000f00 */
[----:B------:R-:W-:Y:S02]  /*1d550*/  F2FP.F16.F32.PACK_AB R24, R57, R163 ;  /* 0x000000a33918723e */ /* 0x000fe400000000ff */
[----:B------:R-:W-:Y:S02]  /*1d560*/  F2FP.F16.F32.PACK_AB R25, R59, R58 ;  /* 0x0000003a3b19723e */ /* 0x000fe400000000ff */
[----:B------:R-:W-:Y:S02]  /*1d570*/  F2FP.F16.F32.PACK_AB R26, R61, R164 ;  /* 0x000000a43d1a723e */ /* 0x000fe400000000ff */
[----:B------:R-:W-:Y:S01]  /*1d580*/  F2FP.F16.F32.PACK_AB R27, R63, R62 ;  /* 0x0000003e3f1b723e */ /* 0x000fe200000000ff */
[----:B------:R-:W-:Y:S01]  /*1d590*/  IMAD.X R107, RZ, RZ, R115, P4 ;  /* 0x000000ffff6b7224 */ /* 0x000fe200020e0673 */
[----:B------:R-:W-:Y:S01]  /*1d5a0*/  MOV R88, R88 ;  /* 0x0000005800587202 */ /* 0x000fe20000000f00 */
[----:B------:R1:W-:Y:S01]  /*1d5b0*/  STSM.16.M88.4 [R76], R8 ;  /* 0x000000084c007844 */ /* 0x0003e20000000200 */
[----:B0-----:R-:W-:-:S02]  /*1d5c0*/  F2FP.F16.F32.PACK_AB R4, R65, R165 ;  /* 0x000000a54104723e */ /* 0x001fc400000000ff */
[----:B------:R-:W-:Y:S02]  /*1d5d0*/  F2FP.F16.F32.PACK_AB R5, R67, R66 ;  /* 0x000000424305723e */ /* 0x000fe400000000ff */
[----:B------:R-:W-:Y:S02]  /*1d5e0*/  F2FP.F16.F32.PACK_AB R6, R69, R166 ;  /* 0x000000a64506723e */ /* 0x000fe400000000ff */
[----:B------:R-:W-:Y:S02]  /*1d5f0*/  F2FP.F16.F32.PACK_AB R7, R71, R70 ;  /* 0x000000464707723e */ /* 0x000fe400000000ff */
[----:B------:R-:W-:Y:S01]  /*1d600*/  IADD3.X R105, RZ, R115, RZ, P0, !PT ;  /* 0x00000073ff697210 */ /* 0x000fe200007fe4ff */
[----:B------:R-:W-:Y:S01]  /*1d610*/  STSM.16.M88.4 [R80], R12 ;  /* 0x0000000c50007844 */ /* 0x000fe20000000200 */
[----:B------:R-:W-:Y:S02]  /*1d620*/  MOV R92, R92 ;  /* 0x0000005c005c7202 */ /* 0x000fe40000000f00 */
[----:B------:R-:W-:Y:S01]  /*1d630*/  LOP3.LUT R110, R47, R110, RZ, 0x3c, !PT ;  /* 0x0000006e2f6e7212 */ /* 0x000fe200078e3cff */
[----:B------:R-:W-:Y:S01]  /*1d640*/  STSM.16.M88.4 [R84], R24 ;  /* 0x0000001854007844 */ /* 0x000fe20000000200 */
[----:B------:R-:W-:-:S02]  /*1d650*/  MOV R96, R96 ;  /* 0x0000006000607202 */ /* 0x000fc40000000f00 */
[----:B-1----:R-:W-:Y:S02]  /*1d660*/  F2FP.F16.F32.PACK_AB R8, R32, R167 ;  /* 0x000000a72008723e */ /* 0x002fe400000000ff */
[----:B------:R-:W-:Y:S02]  /*1d670*/  F2FP.F16.F32.PACK_AB R9, R75, R74 ;  /* 0x0000004a4b09723e */ /* 0x000fe400000000ff */
[----:B------:R-:W-:Y:S02]  /*1d680*/  F2FP.F16.F32.PACK_AB R10, R44, R168 ;  /* 0x000000a82c0a723e */ /* 0x000fe400000000ff */
[----:B------:R-:W-:Y:S02]  /*1d690*/  F2FP.F16.F32.PACK_AB R11, R79, R78 ;  /* 0x0000004e4f0b723e */ /* 0x000fe400000000ff */
[----:B------:R-:W-:Y:S02]  /*1d6a0*/  F2FP.F16.F32.PACK_AB R32, R56, R169 ;  /* 0x000000a93820723e */ /* 0x000fe400000000ff */
[----:B------:R-:W-:-:S02]  /*1d6b0*/  F2FP.F16.F32.PACK_AB R33, R83, R82 ;  /* 0x000000525321723e */ /* 0x000fc400000000ff */
[----:B------:R-:W-:Y:S02]  /*1d6c0*/  F2FP.F16.F32.PACK_AB R34, R64, R170 ;  /* 0x000000aa4022723e */ /* 0x000fe400000000ff */
[----:B------:R-:W-:Y:S01]  /*1d6d0*/  F2FP.F16.F32.PACK_AB R35, R87, R86 ;  /* 0x000000565723723e */ /* 0x000fe200000000ff */
[----:B------:R0:W-:Y:S01]  /*1d6e0*/  STSM.16.M88.4 [R88], R4 ;  /* 0x0000000458007844 */ /* 0x0001e20000000200 */
[----:B------:R-:W-:Y:S01]  /*1d6f0*/  MOV R100, R100 ;  /* 0x0000006400647202 */ /* 0x000fe20000000f00 */
[----:B------:R-:W-:Y:S01]  /*1d700*/  IMAD.X R109, RZ, RZ, R115, P3 ;  /* 0x000000ffff6d7224 */ /* 0x000fe200018e0673 */
[----:B------:R-:W-:Y:S02]  /*1d710*/  F2FP.F16.F32.PACK_AB R44, R68, R171 ;  /* 0x000000ab442c723e */ /* 0x000fe400000000ff */
[----:B------:R-:W-:Y:S02]  /*1d720*/  F2FP.F16.F32.PACK_AB R45, R91, R90 ;  /* 0x0000005a5b2d723e */ /* 0x000fe400000000ff */
[----:B------:R-:W-:-:S02]  /*1d730*/  F2FP.F16.F32.PACK_AB R47, R95, R94 ;  /* 0x0000005e5f2f723e */ /* 0x000fc400000000ff */
[----:B------:R-:W-:Y:S02]  /*1d740*/  MOV R104, R104 ;  /* 0x0000006800687202 */ /* 0x000fe40000000f00 */
[----:B------:R-:W-:Y:S02]  /*1d750*/  F2FP.F16.F32.PACK_AB R56, R153, R173 ;  /* 0x000000ad9938723e */ /* 0x000fe400000000ff */
[----:B------:R-:W-:Y:S02]  /*1d760*/  F2FP.F16.F32.PACK_AB R57, R99, R98 ;  /* 0x000000626339723e */ /* 0x000fe400000000ff */
[----:B------:R-:W-:Y:S02]  /*1d770*/  F2FP.F16.F32.PACK_AB R58, R154, R174 ;  /* 0x000000ae9a3a723e */ /* 0x000fe400000000ff */
[----:B------:R-:W-:Y:S01]  /*1d780*/  F2FP.F16.F32.PACK_AB R59, R103, R102 ;  /* 0x00000066673b723e */ /* 0x000fe200000000ff */
[----:B------:R-:W-:Y:S01]  /*1d790*/  STSM.16.M88.4 [R92], R8 ;  /* 0x000000085c007844 */ /* 0x000fe20000000200 */
[----:B------:R-:W-:Y:S01]  /*1d7a0*/  MOV R106, R106 ;  /* 0x0000006a006a7202 */ /* 0x000fe20000000f00 */
[----:B------:R-:W1:Y:S01]  /*1d7b0*/  LDC R82, c[0x0][0xbe8] ;  /* 0x0002fa00ff527b82 */ /* 0x000e620000000800 */
[----:B0-----:R-:W-:-:S02]  /*1d7c0*/  F2FP.F16.F32.PACK_AB R4, R155, R175 ;  /* 0x000000af9b04723e */ /* 0x001fc400000000ff */
[----:B------:R-:W-:Y:S02]  /*1d7d0*/  F2FP.F16.F32.PACK_AB R5, R40, R36 ;  /* 0x000000242805723e */ /* 0x000fe400000000ff */
[----:B------:R-:W-:Y:S02]  /*1d7e0*/  F2FP.F16.F32.PACK_AB R6, R156, R176 ;  /* 0x000000b09c06723e */ /* 0x000fe400000000ff */
[----:B------:R-:W-:Y:S01]  /*1d7f0*/  F2FP.F16.F32.PACK_AB R7, R48, R43 ;  /* 0x0000002b3007723e */ /* 0x000fe200000000ff */
[----:B------:R-:W-:Y:S04]  /*1d800*/  STSM.16.M88.4 [R96], R32 ;  /* 0x0000002060007844 */ /* 0x000fe80000000200 */
[----:B------:R-:W-:Y:S04]  /*1d810*/  STSM.16.M88.4 [R100], R44 ;  /* 0x0000002c64007844 */ /* 0x000fe80000000200 */
[----:B------:R-:W-:Y:S04]  /*1d820*/  STSM.16.M88.4 [R104], R56 ;  /* 0x0000003868007844 */ /* 0x000fe80000000200 */
[----:B------:R0:W-:Y:S02]  /*1d830*/  STSM.16.M88.4 [R106], R4 ;  /* 0x000000046a007844 */ /* 0x0001e40000000200 */
[----:B0-----:R-:W0:Y:S01]  /*1d840*/  S2R R5, SR_TID.X ;  /* 0x0000000000057919 */ /* 0x001e220000002100 */
[----:B------:R-:W-:-:S02]  /*1d850*/  IADD3.X R111, RZ, R115, RZ, P6, !PT ;  /* 0x00000073ff6f7210 */ /* 0x000fc400037fe4ff */
[----:B------:R-:W-:Y:S02]  /*1d860*/  MOV R108, R108 ;  /* 0x0000006c006c7202 */ /* 0x000fe40000000f00 */
[----:B------:R-:W-:Y:S02]  /*1d870*/  F2FP.F16.F32.PACK_AB R8, R157, R177 ;  /* 0x000000b19d08723e */ /* 0x000fe400000000ff */
[----:B------:R-:W-:Y:S02]  /*1d880*/  F2FP.F16.F32.PACK_AB R9, R60, R52 ;  /* 0x000000343c09723e */ /* 0x000fe400000000ff */
[----:B------:R-:W-:Y:S02]  /*1d890*/  F2FP.F16.F32.PACK_AB R10, R117, R116 ;  /* 0x00000074750a723e */ /* 0x000fe400000000ff */
[----:B------:R-:W-:Y:S02]  /*1d8a0*/  F2FP.F16.F32.PACK_AB R11, R119, R118 ;  /* 0x00000076770b723e */ /* 0x000fe400000000ff */
[----:B------:R-:W-:-:S02]  /*1d8b0*/  MOV R110, R110 ;  /* 0x0000006e006e7202 */ /* 0x000fc40000000f00 */
[----:B------:R-:W-:Y:S02]  /*1d8c0*/  F2FP.F16.F32.PACK_AB R12, R121, R120 ;  /* 0x00000078790c723e */ /* 0x000fe400000000ff */
[----:B------:R-:W-:Y:S02]  /*1d8d0*/  F2FP.F16.F32.PACK_AB R13, R123, R122 ;  /* 0x0000007a7b0d723e */ /* 0x000fe400000000ff */
[----:B------:R-:W-:Y:S02]  /*1d8e0*/  F2FP.F16.F32.PACK_AB R14, R125, R124 ;  /* 0x0000007c7d0e723e */ /* 0x000fe400000000ff */
[----:B------:R-:W-:Y:S01]  /*1d8f0*/  F2FP.F16.F32.PACK_AB R15, R127, R126 ;  /* 0x0000007e7f0f723e */ /* 0x000fe200000000ff */
[----:B------:R-:W-:Y:S04]  /*1d900*/  STSM.16.M88.4 [R108], R8 ;  /* 0x000000086c007844 */ /* 0x000fe80000000200 */
[----:B------:R2:W-:Y:S01]  /*1d910*/  STSM.16.M88.4 [R110], R12 ;  /* 0x0000000c6e007844 */ /* 0x0005e20000000200 */
[----:B0-----:R-:W-:Y:S01]  /*1d920*/  IADD3 R5, R5, -0x80, RZ ;  /* 0xffffff8005057810 */ /* 0x001fe20007ffe0ff */
[----:B------:R-:W-:-:S03]  /*1d930*/  IMAD.X R113, RZ, RZ, R115, P5 ;  /* 0x000000ffff717224 */ /* 0x000fc600028e0673 */
[----:B--2---:R-:W-:-:S04]  /*1d940*/  SHF.R.S32.HI R12, RZ, 0x1f, R5 ;  /* 0x0000001fff0c7819 */ /* 0x004fc80000011405 */
[----:B------:R-:W-:Y:S01]  /*1d950*/  LEA.HI R9, R12, R5, RZ, 0x7 ;  /* 0x000000050c097211 */ /* 0x000fe200078f38ff */
[----:B----4-:R-:W-:-:S03]  /*1d960*/  IMAD.SHL.U32 R4, R136, 0x4, RZ ;  /* 0x0000000488047824 */ /* 0x010fc600078e00ff */
[----:B------:R-:W-:Y:S02]  /*1d970*/  LOP3.LUT R8, R9, 0xffffff80, RZ, 0xc0, !PT ;  /* 0xffffff8009087812 */ /* 0x000fe400078ec0ff */
[----:B------:R-:W-:Y:S02]  /*1d980*/  MOV R112, R112 ;  /* 0x0000007000707202 */ /* 0x000fe40000000f00 */
[----:B------:R-:W-:Y:S02]  /*1d990*/  F2FP.F16.F32.PACK_AB R24, R129, R128 ;  /* 0x000000808118723e */ /* 0x000fe400000000ff */
[----:B------:R-:W-:Y:S02]  /*1d9a0*/  F2FP.F16.F32.PACK_AB R25, R131, R130 ;  /* 0x000000828319723e */ /* 0x000fe400000000ff */
[----:B------:R-:W-:Y:S02]  /*1d9b0*/  F2FP.F16.F32.PACK_AB R26, R133, R132 ;  /* 0x00000084851a723e */ /* 0x000fe400000000ff */
[----:B------:R-:W-:-:S02]  /*1d9c0*/  F2FP.F16.F32.PACK_AB R27, R135, R134 ;  /* 0x00000086871b723e */ /* 0x000fc400000000ff */
[----:B------:R-:W-:Y:S01]  /*1d9d0*/  SHF.R.S32.HI R10, RZ, 0x1f, R136 ;  /* 0x0000001fff0a7819 */ /* 0x000fe20000011488 */
[----:B------:R-:W-:Y:S01]  /*1d9e0*/  IMAD.IADD R14, R5, 0x1, -R8 ;  /* 0x00000001050e7824 */ /* 0x000fe200078e0a08 */
[----:B------:R-:W-:Y:S02]  /*1d9f0*/  F2FP.F16.F32.PACK_AB R32, R137, R178 ;  /* 0x000000b28920723e */ /* 0x000fe400000000ff */
[----:B------:R-:W-:Y:S02]  /*1da00*/  F2FP.F16.F32.PACK_AB R33, R139, R138 ;  /* 0x0000008a8b21723e */ /* 0x000fe400000000ff */
[----:B------:R-:W-:Y:S02]  /*1da10*/  F2FP.F16.F32.PACK_AB R34, R141, R179 ;  /* 0x000000b38d22723e */ /* 0x000fe400000000ff */
[----:B------:R-:W-:Y:S01]  /*1da20*/  F2FP.F16.F32.PACK_AB R35, R143, R142 ;  /* 0x0000008e8f23723e */ /* 0x000fe200000000ff */
[----:B------:R-:W-:Y:S01]  /*1da30*/  STSM.16.M88.4 [R112], R24 ;  /* 0x0000001870007844 */ /* 0x000fe20000000200 */
[----:B------:R-:W-:-:S02]  /*1da40*/  SHF.L.U64.HI R15, R136, 0x2, R10 ;  /* 0x00000002880f7819 */ /* 0x000fc4000001020a */
[----:B------:R-:W-:Y:S01]  /*1da50*/  IADD3 R6, P1, R4, UR4, RZ ;  /* 0x0000000404067c10 */ /* 0x000fe2000ff3e0ff */
[----:B------:R0:W-:Y:S01]  /*1da60*/  STSM.16.M88.4 [R3], R32 ;  /* 0x0000002003007844 */ /* 0x0001e20000000200 */
[----:B------:R-:W-:Y:S02]  /*1da70*/  ISETP.NE.U32.AND P0, PT, RZ, UR4, PT ;  /* 0x00000004ff007c0c */ /* 0x000fe4000bf05070 */
[----:B------:R-:W-:Y:S02]  /*1da80*/  IADD3.X R7, R15, UR5, RZ, P1, !PT ;  /* 0x000000050f077c10 */ /* 0x000fe40008ffe4ff */
[----:B-1----:R-:W-:Y:S02]  /*1da90*/  ISETP.NE.AND P1, PT, R82, 0x1, PT ;  /* 0x000000015200780c */ /* 0x002fe40003f25270 */
[----:B------:R-:W-:Y:S01]  /*1daa0*/  ISETP.NE.AND.EX P0, PT, RZ, UR5, PT, P0 ;  /* 0x00000005ff007c0c */ /* 0x000fe2000bf05300 */
[----:B------:R-:W-:Y:S01]  /*1dab0*/  ULDC.64 UR4, c[0x0][0xc08] ;  /* 0x0003020000047ab9 */ /* 0x000fe20000000a00 */
[----:B------:R1:W-:Y:S01]  /*1dac0*/  STSM.16.M88.4 [R28], R144 ;  /* 0x000000901c007844 */ /* 0x0003e20000000200 */
[----:B------:R-:W-:Y:S01]  /*1dad0*/  BAR.SYNC.DEFER_BLOCKING 0x1, 0x100 ;  /* 0x0044000000007b1d */ /* 0x000fe20000010000 */
[----:B0-----:R-:W-:-:S02]  /*1dae0*/  SHF.R.S32.HI R3, RZ, 0x1f, R14 ;  /* 0x0000001fff037819 */ /* 0x001fc4000001140e */
[----:B------:R-:W-:-:S05]  /*1daf0*/  ISETP.NE.U32.AND P2, PT, RZ, UR4, PT ;  /* 0x00000004ff007c0c */ /* 0x000fca000bf45070 */
[----:B------:R-:W0:Y:S01]  /*1db00*/  @P1 LDC R13, c[0x0][0xbf0] ;  /* 0x0002fc00ff0d1b82 */ /* 0x000e220000000800 */
[----:B------:R-:W-:Y:S02]  /*1db10*/  LEA.HI R8, R3, R14, RZ, 0x2 ;  /* 0x0000000e03087211 */ /* 0x000fe400078f10ff */
[----:B------:R-:W-:Y:S02]  /*1db20*/  LEA.HI R12, R12, R5, RZ, 0x2 ;  /* 0x000000050c0c7211 */ /* 0x000fe400078f10ff */
[--C-:B------:R-:W-:Y:S02]  /*1db30*/  SHF.R.S32.HI R11, RZ, 0x2, R8.reuse ;  /* 0x00000002ff0b7819 */ /* 0x100fe40000011408 */
[----:B------:R-:W-:Y:S02]  /*1db40*/  SHF.R.S32.HI R26, RZ, 0x1f, R8 ;  /* 0x0000001fff1a7819 */ /* 0x000fe40000011408 */
[----:B------:R-:W-:Y:S01]  /*1db50*/  ISETP.NE.AND.EX P2, PT, RZ, UR5, PT, P2 ;  /* 0x00000005ff007c0c */ /* 0x000fe2000bf45320 */
[----:B------:R-:W2:Y:S01]  /*1db60*/  @P1 LDC R8, c[0x0][0xbec] ;  /* 0x0002fb00ff081b82 */ /* 0x000ea20000000800 */
[----:B------:R-:W-:-:S02]  /*1db70*/  LEA.HI R26, R26, R11, RZ, 0x3 ;  /* 0x0000000b1a1a7211 */ /* 0x000fc400078f18ff */
[----:B------:R-:W-:Y:S02]  /*1db80*/  LOP3.LUT R12, R12, 0xfffffffc, RZ, 0xc0, !PT ;  /* 0xfffffffc0c0c7812 */ /* 0x000fe400078ec0ff */
[----:B------:R-:W-:Y:S02]  /*1db90*/  LOP3.LUT R26, R26, 0xfffffff8, RZ, 0xc0, !PT ;  /* 0xfffffff81a1a7812 */ /* 0x000fe400078ec0ff */
[----:B------:R-:W-:Y:S01]  /*1dba0*/  LEA.HI R3, R3, R14, RZ, 0x5 ;  /* 0x0000000e03037211 */ /* 0x000fe200078f28ff */
[----:B------:R-:W-:Y:S01]  /*1dbb0*/  IMAD.IADD R12, R5, 0x1, -R12 ;  /* 0x00000001050c7824 */ /* 0x000fe200078e0a0c */
[----:B------:R-:W-:Y:S02]  /*1dbc0*/  SHF.R.S32.HI R24, RZ, 0x7, R9 ;  /* 0x00000007ff187819 */ /* 0x000fe40000011409 */
[----:B------:R-:W-:Y:S02]  /*1dbd0*/  IADD3 R26, R11, -R26, RZ ;  /* 0x8000001a0b1a7210 */ /* 0x000fe40007ffe0ff */
[----:B------:R-:W-:-:S02]  /*1dbe0*/  SHF.R.S32.HI R3, RZ, 0x5, R3 ;  /* 0x00000005ff037819 */ /* 0x000fc40000011403 */
[----:B------:R-:W-:Y:S02]  /*1dbf0*/  LEA.HI R9, R9, R24, RZ, 0x1 ;  /* 0x0000001809097211 */ /* 0x000fe400078f08ff */
[----:B------:R-:W-:Y:S02]  /*1dc00*/  LEA.HI R5, R12, R12, RZ, 0x1 ;  /* 0x0000000c0c057211 */ /* 0x000fe400078f08ff */
[----:B------:R-:W-:Y:S01]  /*1dc10*/  @P2 IADD3 R4, P3, R4, UR4, RZ ;  /* 0x0000000404042c10 */ /* 0x000fe2000ff7e0ff */
[----:B------:R-:W-:Y:S01]  /*1dc20*/  ULDC UR4, c[0x0][0xa88] ;  /* 0x0002a20000047ab9 */ /* 0x000fe20000000800 */
[----:B------:R-:W-:Y:S01]  /*1dc30*/  IMAD R26, R3, 0x10, R26 ;  /* 0x00000010031a7824 */ /* 0x000fe200078e021a */
[----:B------:R-:W-:Y:S01]  /*1dc40*/  LOP3.LUT R9, R9, 0x3fffffe, RZ, 0xc0, !PT ;  /* 0x03fffffe09097812 */ /* 0x000fe200078ec0ff */
[----:B------:R-:W-:Y:S01]  /*1dc50*/  IMAD.MOV.U32 R80, RZ, RZ, RZ ;  /* 0x000000ffff507224 */ /* 0x000fe200078e00ff */
[----:B------:R-:W-:Y:S02]  /*1dc60*/  LOP3.LUT R11, R5, 0x1ffffffe, RZ, 0xc0, !PT ;  /* 0x1ffffffe050b7812 */ /* 0x000fe400078ec0ff */
[----:B------:R-:W-:-:S02]  /*1dc70*/  MOV R3, UR4 ;  /* 0x0000000400037c02 */ /* 0x000fc40008000f00 */
[----:B------:R-:W-:Y:S01]  /*1dc80*/  @P2 IADD3.X R5, R15, UR5, RZ, P3, !PT ;  /* 0x000000050f052c10 */ /* 0x000fe20009ffe4ff */
[----:B------:R-:W-:Y:S01]  /*1dc90*/  IMAD.IADD R9, R24, 0x1, -R9 ;  /* 0x0000000118097824 */ /* 0x000fe200078e0a09 */
[----:B------:R1:W5:Y:S01]  /*1dca0*/  @P0 LDG.E R80, desc[UR6][R6.64] ;  /* 0x0000000606500981 */ /* 0x000362000c1e1900 */
[----:B------:R-:W-:-:S03]  /*1dcb0*/  IMAD.IADD R11, R12, 0x1, -R11 ;  /* 0x000000010c0b7824 */ /* 0x000fc600078e0a0b */
[----:B------:R1:W5:Y:S01]  /*1dcc0*/  @P2 LDG.E R3, desc[UR6][R4.64] ;  /* 0x0000000604032981 */ /* 0x000362000c1e1900 */
[----:B------:R-:W-:Y:S01]  /*1dcd0*/  IMAD R26, R9, 0x40, R26 ;  /* 0x00000040091a7824 */ /* 0x000fe200078e021a */
[----:B------:R-:W-:Y:S06]  /*1dce0*/  @P2 BRA `(.L_x_657) ;  /* 0x0000000000142947 */ /* 0x000fec0003800000 */
[----:B------:R-:W-:Y:S05]  /*1dcf0*/  @!P0 BRA `(.L_x_657) ;  /* 0x0000000000108947 */ /* 0x000fea0003800000 */
[----:B------:R-:W-:Y:S02]  /*1dd00*/  ULDC.64 UR4, c[0x0][0x208] ;  /* 0x0000820000047ab9 */ /* 0x000fe40000000a00 */
[----:B-1----:R-:W3:Y:S04]  /*1dd10*/  LDG.E R4, desc[UR4][R6.64] ;  /* 0x0000000406047981 */ /* 0x002ee8000c1e1900 */
[----:B-----5:R-:W3:Y:S02]  /*1dd20*/  LDG.E R3, desc[UR4][R6.64+0x4] ;  /* 0x0000040406037981 */ /* 0x020ee4000c1e1900 */
[----:B---3--:R-:W-:-:S07]  /*1dd30*/  IADD3 R3, -R4, R3, RZ ;  /* 0x0000000304037210 */ /* 0x008fce0007ffe1ff */
.L_x_657:
[----:B------:R-:W3:Y:S01]  /*1dd40*/  LDL R89, [R1+0x68] ;  /* 0x0000680001597983 */ /* 0x000ee20000100800 */
[----:B------:R-:W-:Y:S01]  /*1dd50*/  IMAD R11, R11, 0x8, R26 ;  /* 0x000000080b0b7824 */ /* 0x000fe200078e021a */
[----:B------:R-:W-:Y:S01]  /*1dd60*/  ULDC.64 UR4, c[0x0][0xb90] ;  /* 0x0002e40000047ab9 */ /* 0x000fe20000000a00 */
[----:B-----5:R-:W-:Y:S01]  /*1dd70*/  SHF.R.S32.HI R81, RZ, 0x1f, R80 ;  /* 0x0000001fff517819 */ /* 0x020fe20000011450 */
[----:B------:R-:W4:Y:S01]  /*1dd80*/  LDL.LU R88, [R1+0x6c] ;  /* 0x00006c0001587983 */ /* 0x000f220000300800 */
[----:B-1----:R-:W-:Y:S02]  /*1dd90*/  SEL R28, R10, RZ, !P0 ;  /* 0x000000ff0a1c7207 */ /* 0x002fe40004000000 */
[----:B------:R-:W-:Y:S01]  /*1dda0*/  SEL R83, R136, RZ, !P0 ;  /* 0x000000ff88537207 */ /* 0x000fe20004000000 */
[----:B------:R-:W2:Y:S01]  /*1ddb0*/  LDL.LU R86, [R1+0x78] ;  /* 0x0000780001567983 */ /* 0x000ea20000300800 */
[----:B------:R-:W-:Y:S01]  /*1ddc0*/  IMAD R3, R3, R82, RZ ;  /* 0x0000005203037224 */ /* 0x000fe200078e02ff */
[----:B------:R-:W1:Y:S01]  /*1ddd0*/  @P1 LDC R85, c[0x0][0xbec] ;  /* 0x0002fb00ff551b82 */ /* 0x000e620000000800 */
[----:B------:R-:W-:-:S07]  /*1dde0*/  ULDC.64 UR6, c[0x0][0x208] ;  /* 0x0000820000067ab9 */ /* 0x000fce0000000a00 */
[----:B------:R-:W1:Y:S01]  /*1ddf0*/  @P1 LDC R87, c[0x0][0xbf0] ;  /* 0x0002fc00ff571b82 */ /* 0x000e620000000800 */
[----:B------:R-:W-:Y:S01]  /*1de00*/  BSSY B1, `(.L_x_658) ;  /* 0x00000d1000017945 */ /* 0x000fe20003800000 */
[----:B---3--:R-:W-:Y:S01]  /*1de10*/  IMAD R9, R219, 0x8, R89 ;  /* 0x00000008db097824 */ /* 0x008fe200078e0259 */
[----:B----4-:R-:W-:-:S03]  /*1de20*/  SHF.R.S32.HI R84, RZ, 0x1f, R88 ;  /* 0x0000001fff547819 */ /* 0x010fc60000011458 */
[----:B------:R-:W-:Y:S02]  /*1de30*/  IMAD.SHL.U32 R9, R9, 0x8, RZ ;  /* 0x0000000809097824 */ /* 0x000fe400078e00ff */
[----:B--2---:R-:W-:Y:S02]  /*1de40*/  IMAD R15, R86, 0x80, R11 ;  /* 0x00000080560f7824 */ /* 0x004fe400078e020b */
[----:B------:R-:W-:Y:S02]  /*1de50*/  IMAD R4, R84, UR4, RZ ;  /* 0x0000000454047c24 */ /* 0x000fe4000f8e02ff */
[----:B------:R-:W-:Y:S01]  /*1de60*/  @P1 IMAD.HI.U32 R6, R15, R8, RZ ;  /* 0x000000080f061227 */ /* 0x000fe200078e00ff */
[----:B------:R-:W-:-:S03]  /*1de70*/  MOV R7, R15 ;  /* 0x0000000f00077202 */ /* 0x000fc60000000f00 */
[C---:B------:R-:W-:Y:S01]  /*1de80*/  IMAD R11, R88.reuse, UR5, R4 ;  /* 0x00000005580b7c24 */ /* 0x040fe2000f8e0204 */
[----:B0-----:R-:W-:Y:S01]  /*1de90*/  @P1 SHF.R.U32.HI R7, RZ, R13, R6 ;  /* 0x0000000dff071219 */ /* 0x001fe20000011606 */
[----:B------:R-:W-:Y:S01]  /*1dea0*/  IMAD.WIDE.U32 R4, R88, UR4, R80 ;  /* 0x0000000458047c25 */ /* 0x000fe2000f8e0050 */
[----:B------:R-:W-:-:S03]  /*1deb0*/  ULDC.64 UR4, c[0x0][0xb98] ;  /* 0x0002e60000047ab9 */ /* 0x000fc60000000a00 */
[----:B------:R-:W-:Y:S01]  /*1dec0*/  IMAD.WIDE R20, R9, 0x2, R20 ;  /* 0x0000000209147825 */ /* 0x000fe200078e0214 */
[----:B------:R-:W-:-:S03]  /*1ded0*/  IADD3 R5, R5, R11, RZ ;  /* 0x0000000b05057210 */ /* 0x000fc60007ffe0ff */
[----:B------:R-:W-:Y:S01]  /*1dee0*/  IMAD.MOV R11, RZ, RZ, -R7 ;  /* 0x000000ffff0b7224 */ /* 0x000fe200078e0a07 */
[----:B------:R-:W-:Y:S01]  /*1def0*/  IADD3 R13, P6, R20, 0x2000, RZ ;  /* 0x00002000140d7810 */ /* 0x000fe20007fde0ff */
[----:B------:R-:W-:Y:S01]  /*1df00*/  IMAD R6, R28, UR4, RZ ;  /* 0x000000041c067c24 */ /* 0x000fe2000f8e02ff */
[C---:B------:R-:W-:Y:S01]  /*1df10*/  IADD3 R25, P5, R20.reuse, 0x3000, RZ ;  /* 0x0000300014197810 */ /* 0x040fe20007fbe0ff */
[----:B------:R-:W-:Y:S01]  /*1df20*/  IMAD.WIDE.U32 R4, R83, UR4, R4 ;  /* 0x0000000453047c25 */ /* 0x000fe2000f8e0004 */
[----:B------:R-:W-:Y:S02]  /*1df30*/  IADD3 R33, P4, R20, 0x4000, RZ ;  /* 0x0000400014217810 */ /* 0x000fe40007f9e0ff */
[----:B------:R-:W-:Y:S01]  /*1df40*/  LOP3.LUT R12, R13, 0x380, RZ, 0xc0, !PT ;  /* 0x000003800d0c7812 */ /* 0x000fe200078ec0ff */
[----:B------:R-:W-:Y:S01]  /*1df50*/  IMAD R9, R82, R11, R15 ;  /* 0x0000000b52097224 */ /* 0x000fe200078e020f */
[----:B------:R-:W-:Y:S01]  /*1df60*/  SHF.R.S32.HI R11, RZ, 0x1f, R7 ;  /* 0x0000001fff0b7819 */ /* 0x000fe20000011407 */
[----:B------:R-:W-:Y:S01]  /*1df70*/  IMAD R8, R83, UR5, R6 ;  /* 0x0000000553087c24 */ /* 0x000fe2000f8e0206 */
[----:B------:R-:W-:Y:S01]  /*1df80*/  IADD3 R4, P0, R7, R4, RZ ;  /* 0x0000000407047210 */ /* 0x000fe20007f1e0ff */
[----:B------:R-:W-:Y:S01]  /*1df90*/  ULDC.64 UR4, c[0x0][0xb88] ;  /* 0x0002e20000047ab9 */ /* 0x000fe20000000a00 */
[----:B------:R-:W-:-:S02]  /*1dfa0*/  SHF.R.S32.HI R6, RZ, 0x1f, R9 ;  /* 0x0000001fff067819 */ /* 0x000fc40000011409 */
[----:B------:R-:W-:Y:S02]  /*1dfb0*/  IADD3.X R5, R11, R5, R8, P0, !PT ;  /* 0x000000050b057210 */ /* 0x000fe400007fe408 */
[----:B------:R-:W-:Y:S01]  /*1dfc0*/  IADD3 R7, P2, R20, 0x1000, RZ ;  /* 0x0000100014077810 */ /* 0x000fe20007f5e0ff */
[----:B------:R-:W-:Y:S01]  /*1dfd0*/  IMAD R6, R6, UR4, RZ ;  /* 0x0000000406067c24 */ /* 0x000fe2000f8e02ff */
[----:B------:R-:W-:Y:S01]  /*1dfe0*/  LOP3.LUT R24, R25, 0x380, RZ, 0xc0, !PT ;  /* 0x0000038019187812 */ /* 0x000fe200078ec0ff */
[----:B------:R-:W-:Y:S01]  /*1dff0*/  IMAD.WIDE.U32 R4, R9, UR4, R4 ;  /* 0x0000000409047c25 */ /* 0x000fe2000f8e0004 */
[----:B------:R-:W-:Y:S02]  /*1e000*/  LOP3.LUT R32, R33, 0x380, RZ, 0xc0, !PT ;  /* 0x0000038021207812 */ /* 0x000fe400078ec0ff */
[----:B------:R-:W-:Y:S01]  /*1e010*/  SHF.R.U64 R12, R12, 0x3, RZ ;  /* 0x000000030c0c7819 */ /* 0x000fe200000012ff */
[----:B------:R-:W-:Y:S01]  /*1e020*/  IMAD R11, R9, UR5, R6 ;  /* 0x00000005090b7c24 */ /* 0x000fe2000f8e0206 */
[----:B------:R-:W-:Y:S01]  /*1e030*/  ULDC.64 UR4, c[0x0][0xb50] ;  /* 0x0002d40000047ab9 */ /* 0x000fe20000000a00 */
[----:B------:R-:W-:-:S02]  /*1e040*/  IADD3.X R9, RZ, R21, RZ, P2, !PT ;  /* 0x00000015ff097210 */ /* 0x000fc400017fe4ff */
[----:B------:R-:W-:Y:S01]  /*1e050*/  IMAD.IADD R5, R5, 0x1, R11 ;  /* 0x0000000105057824 */ /* 0x000fe200078e020b */
[----:B------:R-:W-:Y:S02]  /*1e060*/  LEA R6, P3, R4, UR4, 0x2 ;  /* 0x0000000404067c11 */ /* 0x000fe4000f8610ff */
[----:B------:R-:W-:Y:S02]  /*1e070*/  IADD3 R41, P2, R20, 0x6000, RZ ;  /* 0x0000600014297810 */ /* 0x000fe40007f5e0ff */
[----:B------:R-:W-:Y:S01]  /*1e080*/  LEA.HI.X R10, R4, UR5, R5, 0x2, P3 ;  /* 0x00000005040a7c11 */ /* 0x000fe200098f1405 */
[----:B------:R-:W-:Y:S01]  /*1e090*/  SHFL.IDX PT, R54, R6, RZ, 0x1c1f ;  /* 0x001c1fff06367589 */ /* 0x000fe200000e0000 */
[----:B------:R-:W-:Y:S01]  /*1e0a0*/  IADD3 R37, P3, R20, 0x5000, RZ ;  /* 0x0000500014257810 */ /* 0x000fe20007f7e0ff */
[----:B------:R-:W-:Y:S01]  /*1e0b0*/  ULDC.64 UR4, c[0x0][0xaa0] ;  /* 0x0002a80000047ab9 */ /* 0x000fe20000000a00 */
[----:B------:R-:W-:Y:S01]  /*1e0c0*/  LOP3.LUT R40, R41, 0x380, RZ, 0xc0, !PT ;  /* 0x0000038029287812 */ /* 0x000fe200078ec0ff */
[----:B------:R-:W0:Y:S01]  /*1e0d0*/  SHFL.IDX PT, R55, R10, RZ, 0x1c1f ;  /* 0x001c1fff0a377589 */ /* 0x000e2200000e0000 */
[----:B------:R-:W-:-:S02]  /*1e0e0*/  LOP3.LUT R36, R37, 0x380, RZ, 0xc0, !PT ;  /* 0x0000038025247812 */ /* 0x000fc400078ec0ff */
[----:B------:R-:W-:Y:S01]  /*1e0f0*/  SHF.R.U64 R40, R40, 0x3, RZ ;  /* 0x0000000328287819 */ /* 0x000fe200000012ff */
[----:B------:R-:W-:Y:S01]  /*1e100*/  SHFL.IDX PT, R58, R6, 0x1, 0x1c1f ;  /* 0x003c1f00063a7f89 */ /* 0x000fe200000e0000 */
[----:B------:R-:W-:Y:S02]  /*1e110*/  SHF.R.U64 R36, R36, 0x3, RZ ;  /* 0x0000000324247819 */ /* 0x000fe400000012ff */
[----:B------:R-:W-:Y:S01]  /*1e120*/  SHF.R.U64 R24, R24, 0x3, RZ ;  /* 0x0000000318187819 */ /* 0x000fe200000012ff */
[----:B------:R-:W2:Y:S01]  /*1e130*/  SHFL.IDX PT, R59, R10, 0x1, 0x1c1f ;  /* 0x003c1f000a3b7f89 */ /* 0x000ea200000e0000 */
[----:B------:R-:W-:Y:S02]  /*1e140*/  SHF.R.U64 R32, R32, 0x3, RZ ;  /* 0x0000000320207819 */ /* 0x000fe400000012ff */
[----:B------:R-:W-:Y:S01]  /*1e150*/  LOP3.LUT R40, R40, R41, RZ, 0x3c, !PT ;  /* 0x0000002928287212 */ /* 0x000fe200078e3cff */
[--C-:B------:R-:W-:Y:S01]  /*1e160*/  IMAD.X R41, RZ, RZ, R21.reuse, P2 ;  /* 0x000000ffff297224 */ /* 0x100fe200010e0615 */
[----:B------:R-:W-:Y:S01]  /*1e170*/  LOP3.LUT R36, R36, R37, RZ, 0x3c, !PT ;  /* 0x0000002524247212 */ /* 0x000fe200078e3cff */
[--C-:B------:R-:W-:Y:S01]  /*1e180*/  IMAD.X R37, RZ, RZ, R21.reuse, P3 ;  /* 0x000000ffff257224 */ /* 0x100fe200018e0615 */
[----:B------:R-:W-:Y:S01]  /*1e190*/  LOP3.LUT R12, R12, R13, RZ, 0x3c, !PT ;  /* 0x0000000d0c0c7212 */ /* 0x000fe200078e3cff */
[--C-:B------:R-:W-:Y:S01]  /*1e1a0*/  IMAD.X R13, RZ, RZ, R21.reuse, P6 ;  /* 0x000000ffff0d7224 */ /* 0x100fe200030e0615 */
[----:B------:R-:W-:Y:S01]  /*1e1b0*/  LOP3.LUT R24, R24, R25, RZ, 0x3c, !PT ;  /* 0x0000001918187212 */ /* 0x000fe200078e3cff */
[----:B------:R-:W-:Y:S01]  /*1e1c0*/  IMAD.X R25, RZ, RZ, R21, P5 ;  /* 0x000000ffff197224 */ /* 0x000fe200028e0615 */
[----:B------:R-:W-:-:S02]  /*1e1d0*/  LOP3.LUT R32, R32, R33, RZ, 0x3c, !PT ;  /* 0x0000002120207212 */ /* 0x000fc400078e3cff */
[C---:B------:R-:W-:Y:S02]  /*1e1e0*/  IADD3 R61, P2, R20.reuse, 0xb000, RZ ;  /* 0x0000b000143d7810 */ /* 0x040fe40007f5e0ff */
[----:B------:R-:W-:Y:S02]  /*1e1f0*/  IADD3.X R33, RZ, R21, RZ, P4, !PT ;  /* 0x00000015ff217210 */ /* 0x000fe400027fe4ff */
[C---:B------:R-:W-:Y:S02]  /*1e200*/  IADD3 R57, P3, R20.reuse, 0xa000, RZ ;  /* 0x0000a00014397810 */ /* 0x040fe40007f7e0ff */
[C---:B------:R-:W-:Y:S02]  /*1e210*/  IADD3 R45, P6, R20.reuse, 0x7000, RZ ;  /* 0x00007000142d7810 */ /* 0x040fe40007fde0ff */
[C---:B------:R-:W-:Y:S02]  /*1e220*/  IADD3 R49, P5, R20.reuse, 0x8000, RZ ;  /* 0x0000800014317810 */ /* 0x040fe40007fbe0ff */
[----:B------:R-:W-:-:S02]  /*1e230*/  IADD3 R53, P4, R20, 0x9000, RZ ;  /* 0x0000900014357810 */ /* 0x000fc40007f9e0ff */
[----:B------:R-:W-:Y:S02]  /*1e240*/  LOP3.LUT P0, RZ, R14, 0x3, RZ, 0xc0, !PT ;  /* 0x000000030eff7812 */ /* 0x000fe4000780c0ff */
[----:B------:R-:W-:Y:S02]  /*1e250*/  LOP3.LUT R60, R61, 0x380, RZ, 0xc0, !PT ;  /* 0x000003803d3c7812 */ /* 0x000fe400078ec0ff */
[----:B------:R-:W-:Y:S02]  /*1e260*/  LOP3.LUT R56, R57, 0x380, RZ, 0xc0, !PT ;  /* 0x0000038039387812 */ /* 0x000fe400078ec0ff */
[----:B------:R-:W-:Y:S02]  /*1e270*/  LEA R14, R86, R26, 0x7 ;  /* 0x0000001a560e7211 */ /* 0x000fe400078e38ff */
[----:B------:R-:W-:Y:S02]  /*1e280*/  LOP3.LUT R44, R45, 0x380, RZ, 0xc0, !PT ;  /* 0x000003802d2c7812 */ /* 0x000fe400078ec0ff */
[----:B------:R-:W-:Y:S01]  /*1e290*/  LOP3.LUT R48, R49, 0x380, RZ, 0xc0, !PT ;  /* 0x0000038031307812 */ /* 0x000fe200078ec0ff */
[----:B------:R-:W-:Y:S01]  /*1e2a0*/  VIADD R4, R14, 0x8 ;  /* 0x000000080e047836 */ /* 0x000fe20000000000 */
[----:B------:R-:W-:-:S02]  /*1e2b0*/  LOP3.LUT R52, R53, 0x380, RZ, 0xc0, !PT ;  /* 0x0000038035347812 */ /* 0x000fc400078ec0ff */
[----:B------:R-:W-:Y:S02]  /*1e2c0*/  LOP3.LUT R8, R7, 0x380, RZ, 0xc0, !PT ;  /* 0x0000038007087812 */ /* 0x000fe400078ec0ff */
[----:B------:R-:W-:Y:S02]  /*1e2d0*/  SHF.R.U64 R60, R60, 0x3, RZ ;  /* 0x000000033c3c7819 */ /* 0x000fe400000012ff */
[----:B------:R-:W-:Y:S02]  /*1e2e0*/  SHF.R.U64 R56, R56, 0x3, RZ ;  /* 0x0000000338387819 */ /* 0x000fe400000012ff */
[----:B------:R-:W-:Y:S02]  /*1e2f0*/  SHF.R.U64 R44, R44, 0x3, RZ ;  /* 0x000000032c2c7819 */ /* 0x000fe400000012ff */
[----:B------:R-:W-:Y:S02]  /*1e300*/  SHF.R.U64 R48, R48, 0x3, RZ ;  /* 0x0000000330307819 */ /* 0x000fe400000012ff */
[----:B------:R-:W-:-:S02]  /*1e310*/  SHF.R.U64 R52, R52, 0x3, RZ ;  /* 0x0000000334347819 */ /* 0x000fc400000012ff */
[----:B------:R-:W-:Y:S02]  /*1e320*/  SHF.R.U64 R8, R8, 0x3, RZ ;  /* 0x0000000308087819 */ /* 0x000fe400000012ff */
[----:B------:R-:W-:Y:S02]  /*1e330*/  LOP3.LUT R60, R60, R61, RZ, 0x3c, !PT ;  /* 0x0000003d3c3c7212 */ /* 0x000fe400078e3cff */
[----:B------:R-:W-:Y:S01]  /*1e340*/  LOP3.LUT R56, R56, R57, RZ, 0x3c, !PT ;  /* 0x0000003938387212 */ /* 0x000fe200078e3cff */
[--C-:B------:R-:W-:Y:S01]  /*1e350*/  IMAD.X R57, RZ, RZ, R21.reuse, P3 ;  /* 0x000000ffff397224 */ /* 0x100fe200018e0615 */
[----:B------:R-:W-:Y:S02]  /*1e360*/  IADD3.X R61, RZ, R21, RZ, P2, !PT ;  /* 0x00000015ff3d7210 */ /* 0x000fe400017fe4ff */
[----:B------:R-:W-:Y:S02]  /*1e370*/  LOP3.LUT R44, R44, R45, RZ, 0x3c, !PT ;  /* 0x0000002d2c2c7212 */ /* 0x000fe400078e3cff */
[----:B------:R-:W-:Y:S01]  /*1e380*/  LOP3.LUT R48, R48, R49, RZ, 0x3c, !PT ;  /* 0x0000003130307212 */ /* 0x000fe200078e3cff */
[--C-:B------:R-:W-:Y:S01]  /*1e390*/  IMAD.X R49, RZ, RZ, R21.reuse, P5 ;  /* 0x000000ffff317224 */ /* 0x100fe200028e0615 */
[----:B------:R-:W-:Y:S01]  /*1e3a0*/  LOP3.LUT R52, R52, R53, RZ, 0x3c, !PT ;  /* 0x0000003534347212 */ /* 0x000fe200078e3cff */
[----:B------:R-:W-:Y:S01]  /*1e3b0*/  IMAD.X R53, RZ, RZ, R21, P4 ;  /* 0x000000ffff357224 */ /* 0x000fe200020e0615 */
[----:B------:R-:W-:-:S02]  /*1e3c0*/  ISETP.GE.OR P2, PT, R14, R3, P0 ;  /* 0x000000030e00720c */ /* 0x000fc40000746670 */
[----:B------:R-:W-:Y:S02]  /*1e3d0*/  LOP3.LUT R8, R8, R7, RZ, 0x3c, !PT ;  /* 0x0000000708087212 */ /* 0x000fe400078e3cff */
[----:B------:R-:W-:Y:S02]  /*1e3e0*/  IADD3.X R45, RZ, R21, RZ, P6, !PT ;  /* 0x00000015ff2d7210 */ /* 0x000fe400037fe4ff */
[----:B------:R-:W-:Y:S02]  /*1e3f0*/  IADD3 R5, P3, R20, 0xf000, RZ ;  /* 0x0000f00014057810 */ /* 0x000fe40007f7e0ff */
[----:B------:R-:W-:Y:S02]  /*1e400*/  ISETP.GE.OR P0, PT, R4, R3, P0 ;  /* 0x000000030400720c */ /* 0x000fe40000706670 */
[C---:B------:R-:W-:Y:S01]  /*1e410*/  IADD3 R65, P6, R20.reuse, 0xc000, RZ ;  /* 0x0000c00014417810 */ /* 0x040fe20007fde0ff */
[----:B------:R-:W-:Y:S01]  /*1e420*/  IMAD.X R77, RZ, RZ, R21, P3 ;  /* 0x000000ffff4d7224 */ /* 0x000fe200018e0615 */
[C---:B------:R-:W-:Y:S01]  /*1e430*/  IADD3 R69, P5, R20.reuse, 0xd000, RZ ;  /* 0x0000d00014457810 */ /* 0x040fe20007fbe0ff */
[----:B0-----:R-:W-:Y:S01]  /*1e440*/  @!P2 ST.E desc[UR6][R54.64], R0 ;  /* 0x000000003600a985 */ /* 0x001fe2000c101906 */
[----:B------:R-:W-:-:S02]  /*1e450*/  IADD3 R73, P4, R20, 0xe000, RZ ;  /* 0x0000e00014497810 */ /* 0x000fc40007f9e0ff */
[----:B------:R-:W-:Y:S02]  /*1e460*/  LOP3.LUT R7, R20, 0x380, RZ, 0xc0, !PT ;  /* 0x0000038014077812 */ /* 0x000fe400078ec0ff */
[----:B------:R-:W-:Y:S02]  /*1e470*/  LOP3.LUT R4, R5, 0x380, RZ, 0xc0, !PT ;  /* 0x0000038005047812 */ /* 0x000fe400078ec0ff */
[----:B------:R-:W-:Y:S01]  /*1e480*/  LOP3.LUT R64, R65, 0x380, RZ, 0xc0, !PT ;  /* 0x0000038041407812 */ /* 0x000fe200078ec0ff */
[----:B--2---:R0:W-:Y:S01]  /*1e490*/  @!P0 ST.E desc[UR6][R58.64], R2 ;  /* 0x000000023a008985 */ /* 0x0041e2000c101906 */
[----:B------:R-:W-:Y:S02]  /*1e4a0*/  LOP3.LUT R68, R69, 0x380, RZ, 0xc0, !PT ;  /* 0x0000038045447812 */ /* 0x000fe400078ec0ff */
[----:B------:R-:W-:Y:S01]  /*1e4b0*/  LOP3.LUT R72, R73, 0x380, RZ, 0xc0, !PT ;  /* 0x0000038049487812 */ /* 0x000fe200078ec0ff */
[----:B------:R-:W5:Y:S01]  /*1e4c0*/  LD.E.128 R8, desc[UR6][R8.64] ;  /* 0x0000000608087980 */ /* 0x000f62000c101d00 */
[----:B------:R-:W-:-:S02]  /*1e4d0*/  SHF.R.U64 R7, R7, 0x3, RZ ;  /* 0x0000000307077819 */ /* 0x000fc400000012ff */
[----:B------:R-:W-:Y:S01]  /*1e4e0*/  SHF.R.U64 R4, R4, 0x3, RZ ;  /* 0x0000000304047819 */ /* 0x000fe200000012ff */
[----:B------:R-:W5:Y:S01]  /*1e4f0*/  LD.E.128 R12, desc[UR6][R12.64] ;  /* 0x000000060c0c7980 */ /* 0x000f62000c101d00 */
[----:B------:R-:W-:Y:S02]  /*1e500*/  SHF.R.U64 R64, R64, 0x3, RZ ;  /* 0x0000000340407819 */ /* 0x000fe400000012ff */
[----:B------:R-:W-:Y:S01]  /*1e510*/  SHF.R.U64 R68, R68, 0x3, RZ ;  /* 0x0000000344447819 */ /* 0x000fe200000012ff */
[----:B------:R-:W5:Y:S01]  /*1e520*/  LD.E.128 R24, desc[UR6][R24.64] ;  /* 0x0000000618187980 */ /* 0x000f62000c101d00 */
[----:B------:R-:W-:Y:S02]  /*1e530*/  SHF.R.U64 R72, R72, 0x3, RZ ;  /* 0x0000000348487819 */ /* 0x000fe400000012ff */
[----:B------:R-:W-:Y:S01]  /*1e540*/  LOP3.LUT R20, R7, R20, RZ, 0x3c, !PT ;  /* 0x0000001407147212 */ /* 0x000fe200078e3cff */
[----:B------:R-:W5:Y:S01]  /*1e550*/  LD.E.128 R32, desc[UR6][R32.64] ;  /* 0x0000000620207980 */ /* 0x000f62000c101d00 */
[----:B------:R-:W-:Y:S01]  /*1e560*/  LOP3.LUT R64, R64, R65, RZ, 0x3c, !PT ;  /* 0x0000004140407212 */ /* 0x000fe200078e3cff */
[--C-:B------:R-:W-:Y:S01]  /*1e570*/  IMAD.X R65, RZ, RZ, R21.reuse, P6 ;  /* 0x000000ffff417224 */ /* 0x100fe200030e0615 */
[----:B------:R-:W-:Y:S01]  /*1e580*/  LOP3.LUT R68, R68, R69, RZ, 0x3c, !PT ;  /* 0x0000004544447212 */ /* 0x000fe200078e3cff */
[----:B------:R-:W-:Y:S01]  /*1e590*/  IMAD.X R69, RZ, RZ, R21, P5 ;  /* 0x000000ffff457224 */ /* 0x000fe200028e0615 */
[----:B------:R-:W-:Y:S01]  /*1e5a0*/  LOP3.LUT R72, R72, R73, RZ, 0x3c, !PT ;  /* 0x0000004948487212 */ /* 0x000fe200078e3cff */
[----:B------:R-:W5:Y:S01]  /*1e5b0*/  LD.E.128 R36, desc[UR6][R36.64] ;  /* 0x0000000624247980 */ /* 0x000f62000c101d00 */
[----:B------:R-:W-:-:S02]  /*1e5c0*/  LOP3.LUT R76, R4, R5, RZ, 0x3c, !PT ;  /* 0x00000005044c7212 */ /* 0x000fc400078e3cff */
[----:B------:R-:W-:Y:S01]  /*1e5d0*/  IADD3.X R73, RZ, R21, RZ, P4, !PT ;  /* 0x00000015ff497210 */ /* 0x000fe200027fe4ff */
[----:B------:R2:W5:Y:S01]  /*1e5e0*/  LD.E.128 R4, desc[UR6][R20.64] ;  /* 0x0000000614047980 */ /* 0x000562000c101d00 */
[----:B0-----:R-:W-:-:S03]  /*1e5f0*/  LEA R2, R89, R219, 0x5 ;  /* 0x000000db59027211 */ /* 0x001fc600078e28ff */
[----:B------:R-:W5:Y:S04]  /*1e600*/  LD.E.128 R40, desc[UR6][R40.64] ;  /* 0x0000000628287980 */ /* 0x000f68000c101d00 */
[----:B------:R-:W5:Y:S01]  /*1e610*/  LD.E.128 R44, desc[UR6][R44.64] ;  /* 0x000000062c2c7980 */ /* 0x000f62000c101d00 */
[----:B--2---:R-:W-:-:S03]  /*1e620*/  IMAD R21, R81, UR4, RZ ;  /* 0x0000000451157c24 */ /* 0x004fc6000f8e02ff */
[----:B------:R-:W5:Y:S01]  /*1e630*/  LD.E.128 R48, desc[UR6][R48.64] ;  /* 0x0000000630307980 */ /* 0x000f62000c101d00 */
[C---:B------:R-:W-:Y:S02]  /*1e640*/  IMAD R81, R80.reuse, UR5, R21 ;  /* 0x0000000550517c24 */ /* 0x040fe4000f8e0215 */
[----:B------:R-:W-:Y:S01]  /*1e650*/  IMAD.WIDE.U32 R20, R80, UR4, RZ ;  /* 0x0000000450147c25 */ /* 0x000fe2000f8e00ff */
[----:B------:R-:W-:Y:S01]  /*1e660*/  ULDC.64 UR4, c[0x0][0xae8] ;  /* 0x0002ba0000047ab9 */ /* 0x000fe20000000a00 */
[----:B------:R-:W5:Y:S02]  /*1e670*/  LD.E.128 R52, desc[UR6][R52.64] ;  /* 0x0000000634347980 */ /* 0x000f64000c101d00 */
[----:B------:R-:W-:Y:S02]  /*1e680*/  IMAD.IADD R21, R21, 0x1, R81 ;  /* 0x0000000115157824 */ /* 0x000fe400078e0251 */
[----:B------:R-:W-:Y:S01]  /*1e690*/  IMAD R84, R84, UR4, RZ ;  /* 0x0000000454547c24 */ /* 0x000fe2000f8e02ff */
[----:B------:R-:W5:Y:S01]  /*1e6a0*/  LD.E.128 R56, desc[UR6][R56.64] ;  /* 0x0000000638387980 */ /* 0x000f62000c101d00 */
[----:B------:R-:W-:-:S02]  /*1e6b0*/  IMAD R2, R86, 0x80, R2 ;  /* 0x0000008056027824 */ /* 0x000fc400078e0202 */
[C---:B------:R-:W-:Y:S01]  /*1e6c0*/  IMAD R81, R88.reuse, UR5, R84 ;  /* 0x0000000558517c24 */ /* 0x040fe2000f8e0254 */
[----:B------:R-:W5:Y:S01]  /*1e6d0*/  LD.E.128 R60, desc[UR6][R60.64] ;  /* 0x000000063c3c7980 */ /* 0x000f62000c101d00 */
[----:B------:R-:W-:Y:S01]  /*1e6e0*/  IMAD.WIDE.U32 R20, R88, UR4, R20 ;  /* 0x0000000458147c25 */ /* 0x000fe2000f8e0014 */
[----:B------:R-:W-:Y:S02]  /*1e6f0*/  ULDC.64 UR4, c[0x0][0xaf0] ;  /* 0x0002bc0000047ab9 */ /* 0x000fe40000000a00 */
[----:B------:R-:W5:Y:S01]  /*1e700*/  LD.E.128 R64, desc[UR6][R64.64] ;  /* 0x0000000640407980 */ /* 0x000f62000c101d00 */
[----:B-1----:R-:W-:-:S03]  /*1e710*/  @P1 IMAD.HI.U32 R0, R2, R85, RZ ;  /* 0x0000005502001227 */ /* 0x002fc600078e00ff */
[----:B------:R-:W5:Y:S01]  /*1e720*/  LD.E.128 R68, desc[UR6][R68.64] ;  /* 0x0000000644447980 */ /* 0x000f62000c101d00 */
[----:B------:R-:W-:Y:S01]  /*1e730*/  IMAD.IADD R21, R21, 0x1, R81 ;  /* 0x0000000115157824 */ /* 0x000fe200078e0251 */
[----:B------:R-:W-:Y:S01]  /*1e740*/  MOV R81, R2 ;  /* 0x0000000200517202 */ /* 0x000fe20000000f00 */
[----:B------:R-:W-:Y:S01]  /*1e750*/  IMAD R28, R28, UR4, RZ ;  /* 0x000000041c1c7c24 */ /* 0x000fe2000f8e02ff */
[----:B------:R-:W-:Y:S01]  /*1e760*/  @P1 SHF.R.U32.HI R81, RZ, R87, R0 ;  /* 0x00000057ff511219 */ /* 0x000fe20000011600 */
[C---:B------:R-:W-:Y:S01]  /*1e770*/  IMAD.WIDE.U32 R20, R83.reuse, UR4, R20 ;  /* 0x0000000453147c25 */ /* 0x040fe2000f8e0014 */
[----:B------:R-:W5:Y:S02]  /*1e780*/  LD.E.128 R72, desc[UR6][R72.64] ;  /* 0x0000000648487980 */ /* 0x000f64000c101d00 */
[--C-:B------:R-:W-:Y:S01]  /*1e790*/  SHF.R.S32.HI R0, RZ, 0x1f, R81.reuse ;  /* 0x0000001fff007819 */ /* 0x100fe20000011451 */
[----:B------:R-:W-:Y:S01]  /*1e7a0*/  IMAD R85, R83, UR5, R28 ;  /* 0x0000000553557c24 */ /* 0x000fe2000f8e021c */
[----:B------:R-:W-:Y:S01]  /*1e7b0*/  ULDC.64 UR4, c[0x0][0xae0] ;  /* 0x0002b80000047ab9 */ /* 0x000fe20000000a00 */
[----:B------:R-:W-:Y:S01]  /*1e7c0*/  IMAD.MOV R83, RZ, RZ, -R81 ;  /* 0x000000ffff537224 */ /* 0x000fe200078e0a51 */
[----:B------:R-:W5:Y:S01]  /*1e7d0*/  LD.E.128 R76, desc[UR6][R76.64] ;  /* 0x000000064c4c7980 */ /* 0x000f62000c101d00 */
[----:B------:R-:W-:-:S02]  /*1e7e0*/  IMAD R0, R0, UR4, RZ ;  /* 0x0000000400007c24 */ /* 0x000fc4000f8e02ff */
[----:B------:R-:W-:Y:S01]  /*1e7f0*/  IMAD R83, R82, R83, R2 ;  /* 0x0000005352537224 */ /* 0x000fe200078e0202 */
[----:B------:R-:W-:Y:S01]  /*1e800*/  @!PT LDS RZ, [RZ] ;  /* 0x00000000fffff984 */ /* 0x000fe20000000800 */
[----:B------:R-:W-:Y:S01]  /*1e810*/  @!PT LDS RZ, [RZ] ;  /* 0x00000000fffff984 */ /* 0x000fe20000000800 */
[----:B------:R-:W-:Y:S01]  /*1e820*/  @!PT LDS RZ, [RZ] ;  /* 0x00000000fffff984 */ /* 0x000fe20000000800 */
[----:B------:R-:W-:Y:S01]  /*1e830*/  @!PT LDS RZ, [RZ] ;  /* 0x00000000fffff984 */ /* 0x000fe20000000800 */
[----:B------:R0:W-:Y:S06]  /*1e840*/  MEMBAR.ALL.CTA ;  /* 0x0000000000007992 */ /* 0x0001ec0000008000 */
[----:B0-----:R-:W0:Y:S01]  /*1e850*/  FENCE.VIEW.ASYNC.S ;  /* 0x00000000000073c6 */ /* 0x001e220000000000 */
[----:B------:R-:W-:Y:S02]  /*1e860*/  IMAD.IADD R21, R21, 0x1, R85 ;  /* 0x0000000115157824 */ /* 0x000fe400078e0255 */
[C---:B------:R-:W-:Y:S01]  /*1e870*/  IMAD R85, R81.reuse, UR5, R0 ;  /* 0x0000000551557c24 */ /* 0x040fe2000f8e0200 */
[----:B------:R-:W-:Y:S01]  /*1e880*/  SHF.R.S32.HI R0, RZ, 0x1f, R83 ;  /* 0x0000001fff007819 */ /* 0x000fe20000011453 */
[----:B------:R-:W-:Y:S01]  /*1e890*/  IMAD.WIDE.U32 R20, R81, UR4, R20 ;  /* 0x0000000451147c25 */ /* 0x000fe2000f8e0014 */
[----:B------:R-:W-:Y:S01]  /*1e8a0*/  ULDC.64 UR4, c[0x0][0xad8] ;  /* 0x0002b60000047ab9 */ /* 0x000fe20000000a00 */
[----:B------:R-:W-:-:S02]  /*1e8b0*/  LEA R86, R86, R219, 0x7 ;  /* 0x000000db56567211 */ /* 0x000fc400078e38ff */
[----:B------:R-:W-:Y:S02]  /*1e8c0*/  IMAD.IADD R21, R21, 0x1, R85 ;  /* 0x0000000115157824 */ /* 0x000fe400078e0255 */
[----:B------:R-:W-:Y:S02]  /*1e8d0*/  IMAD R2, R0, UR4, RZ ;  /* 0x0000000400027c24 */ /* 0x000fe4000f8e02ff */
[C---:B------:R-:W-:Y:S02]  /*1e8e0*/  VIADD R0, R86.reuse, 0x20 ;  /* 0x0000002056007836 */ /* 0x040fe40000000000 */
[C---:B------:R-:W-:Y:S02]  /*1e8f0*/  IMAD R81, R83.reuse, UR5, R2 ;  /* 0x0000000553517c24 */ /* 0x040fe4000f8e0202 */
[----:B------:R-:W-:Y:S01]  /*1e900*/  IMAD.WIDE.U32 R20, R83, UR4, R20 ;  /* 0x0000000453147c25 */ /* 0x000fe2000f8e0014 */
[----:B------:R-:W-:Y:S01]  /*1e910*/  ISETP.GE.AND P2, PT, R86, R3, PT ;  /* 0x000000035600720c */ /* 0x000fe20003f46270 */
[----:B------:R-:W-:-:S02]  /*1e920*/  ULDC.64 UR4, c[0x0][0xa80] ;  /* 0x0002a00000047ab9 */ /* 0x000fc40000000a00 */
[----:B------:R-:W-:Y:S01]  /*1e930*/  VIADD R2, R86, 0x40 ;  /* 0x0000004056027836 */ /* 0x000fe20000000000 */
[-C--:B------:R-:W-:Y:S01]  /*1e940*/  ISETP.GE.AND P1, PT, R0, R3.reuse, PT ;  /* 0x000000030000720c */ /* 0x080fe20003f26270 */
[----:B------:R-:W-:Y:S01]  /*1e950*/  IMAD.IADD R21, R21, 0x1, R81 ;  /* 0x0000000115157824 */ /* 0x000fe200078e0251 */
[----:B------:R-:W-:Y:S02]  /*1e960*/  LEA R28, P3, R20, UR4, 0x1 ;  /* 0x00000004141c7c11 */ /* 0x000fe4000f8608ff */
[----:B------:R-:W-:Y:S02]  /*1e970*/  IADD3 R0, R22, 0x38820, RZ ;  /* 0x0003882016007810 */ /* 0x000fe40007ffe0ff */
[----:B------:R-:W-:Y:S02]  /*1e980*/  ISETP.GE.AND P0, PT, R2, R3, PT ;  /* 0x000000030200720c */ /* 0x000fe40003f06270 */
[----:B------:R-:W-:Y:S02]  /*1e990*/  LEA.HI.X R2, R20, UR5, R21, 0x1, P3 ;  /* 0x0000000514027c11 */ /* 0x000fe400098f0c15 */
[----:B------:R-:W-:Y:S01]  /*1e9a0*/  PRMT R0, RZ, 0x654, R0 ;  /* 0x00000654ff007816 */ /* 0x000fe20000000000 */
[----:B0-----:R0:W1:Y:S03]  /*1e9b0*/  SHFL.IDX PT, R84, R28, RZ, 0x181f ;  /* 0x00181fff1c547589 */ /* 0x00106600000e0000 */
[----:B------:R0:W-:Y:S01]  /*1e9c0*/  SYNCS.ARRIVE.TRANS64.RED.A1T0 RZ, [R0+URZ], RZ ;  /* 0x000000ff00ff79a7 */ /* 0x0001e2000810043f */
[----:B------:R0:W2:Y:S01]  /*1e9d0*/  SHFL.IDX PT, R85, R2, RZ, 0x181f ;  /* 0x00181fff02557589 */ /* 0x0000a200000e0000 */
[----:B------:R-:W-:Y:S05]  /*1e9e0*/  @P2 BRA `(.L_x_659) ;  /* 0x0000000000482947 */ /* 0x000fea0003800000 */
[----:B------:R-:W-:Y:S01]  /*1e9f0*/  ULDC UR4, c[0x0][0xac8] ;  /* 0x0002b20000047ab9 */ /* 0x000fe20000000800 */
[----:B------:R-:W-:Y:S01]  /*1ea00*/  ULDC.64 UR6, c[0x0][0x208] ;  /* 0x0000820000067ab9 */ /* 0x000fe20000000a00 */
        /* <DEDUP_REMOVED lines=16> */
.L_x_659:
[----:B------:R-:W-:Y:S05]  /*1eb10*/  BSYNC B1 ;  /* 0x0000000000017941 */ /* 0x000fea0003800000 */
.L_x_658:
[----:B---3-5:R3:W4:Y:S01]  /*1eb20*/  SHFL.IDX PT, R33, R2, 0x1, 0x181f ;  /* 0x00381f0002217f89 */ /* 0x02872200000e0000 */
[----:B------:R-:W-:Y:S03]  /*1eb30*/  BSSY B1, `(.L_x_660) ;  /* 0x0000015000017945 */ /* 0x000fe60003800000 */
[----:B------:R3:W0:Y:S01]  /*1eb40*/  SHFL.IDX PT, R32, R28, 0x1, 0x181f ;  /* 0x00381f001c207f89 */ /* 0x00062200000e0000 */
[----:B------:R-:W-:Y:S05]  /*1eb50*/  @P1 BRA `(.L_x_661) ;  /* 0x0000000000481947 */ /* 0x000fea0003800000 */
[----:B------:R-:W-:Y:S01]  /*1eb60*/  ULDC UR4, c[0x0][0xac8] ;  /* 0x0002b20000047ab9 */ /* 0x000fe20000000800 */
[----:B------:R-:W-:Y:S01]  /*1eb70*/  ULDC.64 UR6, c[0x0][0x208] ;  /* 0x0000820000067ab9 */ /* 0x000fe20000000a00 */
[----:B------:R-:W-:Y:S02]  /*1eb80*/  ISETP.GE.AND P4, PT, R16, UR4, PT ;  /* 0x0000000410007c0c */ /* 0x000fe4000bf86270 */
[----:B------:R-:W-:Y:S02]  /*1eb90*/  ISETP.GE.AND P3, PT, R213, UR4, PT ;  /* 0x00000004d5007c0c */ /* 0x000fe4000bf66270 */
[----:B------:R-:W-:Y:S02]  /*1eba0*/  ISETP.GE.AND P2, PT, R18, UR4, PT ;  /* 0x0000000412007c0c */ /* 0x000fe4000bf46270 */
[----:B------:R-:W-:-:S07]  /*1ebb0*/  ISETP.GE.AND P1, PT, R19, UR4, PT ;  /* 0x0000000413007c0c */ /* 0x000fce000bf26270 */
[CC--:B0-----:R-:W-:Y:S02]  /*1ebc0*/  @!P4 LEA R4, P6, R16.reuse, R32.reuse, 0x1 ;  /* 0x000000201004c211 */ /* 0x0c1fe400078c08ff */
[CC--:B------:R-:W-:Y:S02]  /*1ebd0*/  @!P3 LEA R6, P5, R23.reuse, R32.reuse, 0x1 ;  /* 0x000000201706b211 */ /* 0x0c0fe400078a08ff */
[-C--:B----4-:R-:W-:Y:S02]  /*1ebe0*/  @!P4 LEA.HI.X R5, R16, R33.reuse, R17, 0x1, P6 ;  /* 0x000000211005c211 */ /* 0x090fe400030f0c11 */
[-C--:B------:R-:W-:Y:S02]  /*1ebf0*/  @!P2 LEA R20, P6, R18, R32.reuse, 0x1 ;  /* 0x000000201214a211 */ /* 0x080fe400078c08ff */
        /* <DEDUP_REMOVED lines=8> */
.L_x_661:
[----:B------:R-:W-:Y:S05]  /*1ec80*/  BSYNC B1 ;  /* 0x0000000000017941 */ /* 0x000fea0003800000 */
.L_x_660:
[----:B0-----:R0:W0:Y:S01]  /*1ec90*/  SHFL.IDX PT, R11, R2, 0x2, 0x181f ;  /* 0x00581f00020b7f89 */ /* 0x00102200000e0000 */
        /* <DEDUP_REMOVED lines=9> */
[-C--:B0-----:R-:W-:Y:S02]  /*1ed30*/  @!P3 LEA R4, P6, R16, R10.reuse, 0x1 ;  /* 0x0000000a1004b211 */ /* 0x081fe400078c08ff */
[-C--:B------:R-:W-:Y:S02]  /*1ed40*/  @!P2 LEA R6, P5, R23, R10.reuse, 0x1 ;  /* 0x0000000a1706a211 */ /* 0x080fe400078a08ff */
[-C--:B------:R-:W-:Y:S02]  /*1ed50*/  @!P1 LEA R8, P4, R18, R10.reuse, 0x1 ;  /* 0x0000000a12089211 */ /* 0x080fe400078808ff */
[-C--:B------:R-:W-:Y:S02]  /*1ed60*/  @!P3 LEA.HI.X R5, R16, R11.reuse, R17, 0x1, P6 ;  /* 0x0000000b1005b211 */ /* 0x080fe400030f0c11 */
        /* <DEDUP_REMOVED lines=8> */
.L_x_663:
[----:B------:R-:W-:Y:S05]  /*1edf0*/  BSYNC B1 ;  /* 0x0000000000017941 */ /* 0x000fea0003800000 */
.L_x_662:
[----:B------:R-:W-:Y:S01]  /*1ee00*/  IADD3 R0, R86, 0x60, RZ ;  /* 0x0000006056007810 */ /* 0x000fe20007ffe0ff */
[----:B0-----:R0:W0:Y:S03]  /*1ee10*/  SHFL.IDX PT, R9, R2, 0x3, 0x181f ;  /* 0x00781f0002097f89 */ /* 0x00102600000e0000 */
[----:B------:R-:W-:Y:S01]  /*1ee20*/  ISETP.GE.AND P0, PT, R0, R3, PT ;  /* 0x000000030000720c */ /* 0x000fe20003f06270 */
[----:B---3--:R-:W3:-:S12]  /*1ee30*/  SHFL.IDX PT, R28, R28, 0x3, 0x181f ;  /* 0x00781f001c1c7f89 */ /* 0x008ed800000e0000 */
[----:B------:R-:W-:Y:S05]  /*1ee40*/  @P0 BRA `(.L_x_664) ;  /* 0x0000000c00c00947 */ /* 0x000fea0003800000 */
[----:B------:R-:W-:Y:S01]  /*1ee50*/  ULDC UR4, c[0x0][0xac8] ;  /* 0x0002b20000047ab9 */ /* 0x000fe20000000800 */
[----:B------:R-:W-:Y:S01]  /*1ee60*/  ULDC.64 UR6, c[0x0][0x208] ;  /* 0x0000820000067ab9 */ /* 0x000fe20000000a00 */
[----:B------:R-:W-:Y:S02]  /*1ee70*/  ISETP.GE.AND P3, PT, R16, UR4, PT ;  /* 0x0000000410007c0c */ /* 0x000fe4000bf66270 */
[----:B------:R-:W-:Y:S02]  /*1ee80*/  ISETP.GE.AND P4, PT, R213, UR4, PT ;  /* 0x00000004d5007c0c */ /* 0x000fe4000bf86270 */
[----:B------:R-:W-:-:S09]  /*1ee90*/  ISETP.GE.AND P5, PT, R18, UR4, PT ;  /* 0x0000000412007c0c */ /* 0x000fd2000bfa6270 */
[CC--:B0--3--:R-:W-:Y:S02]  /*1eea0*/  @!P3 LEA R2, P0, R16.reuse, R28.reuse, 0x1 ;  /* 0x0000001c1002b211 */ /* 0x0c9fe400078008ff */
[-C--:B------:R-:W-:Y:S02]  /*1eeb0*/  @!P4 LEA R4, P1, R23, R28.reuse, 0x1 ;  /* 0x0000001c1704c211 */ /* 0x080fe400078208ff */
[-C--:B------:R-:W-:Y:S02]  /*1eec0*/  @!P3 LEA.HI.X R3, R16, R9.reuse, R17, 0x1, P0 ;  /* 0x000000091003b211 */ /* 0x080fe400000f0c11 */
[----:B------:R-:W-:Y:S02]  /*1eed0*/  ISETP.GE.AND P0, PT, R19, UR4, PT ;  /* 0x0000000413007c0c */ /* 0x000fe4000bf06270 */
[----:B------:R-:W-:Y:S01]  /*1eee0*/  @!P5 LEA R6, P2, R18, R28, 0x1 ;  /* 0x0000001c1206d211 */ /* 0x000fe200078408ff */
[----:B------:R0:W-:Y:S01]  /*1eef0*/  @!P3 ST.E.128 desc[UR6][R2.64], R24 ;  /* 0x000000180200b985 */ /* 0x0001e2000c101d06 */
[----:B------:R-:W-:-:S02]  /*1ef00*/  @!P4 LEA.HI.X R5, R23, R9, R216, 0x1, P1 ;  /* 0x000000091705c211 */ /* 0x000fc400008f0cd8 */
[----:B------:R-:W-:-:S03]  /*1ef10*/  @!P5 LEA.HI.X R7, R18, R9, R218, 0x1, P2 ;  /* 0x000000091207d211 */ /* 0x000fc600010f0cda */
[----:B------:R0:W-:Y:S04]  /*1ef20*/  @!P4 ST.E.128 desc[UR6][R4.64], R44 ;  /* 0x0000002c0400c985 */ /* 0x0001e8000c101d06 */
[----:B------:R0:W-:Y:S01]  /*1ef30*/  @!P5 ST.E.128 desc[UR6][R6.64], R60 ;  /* 0x0000003c0600d985 */ /* 0x0001e2000c101d06 */
[----:B------:R-:W-:Y:S05]  /*1ef40*/  @P0 BRA `(.L_x_664) ;  /* 0x0000000c00800947 */ /* 0x000fea0003800000 */
[----:B0-----:R-:W-:Y:S01]  /*1ef50*/  LEA R2, P0, R19, R28, 0x1 ;  /* 0x0000001c13027211 */ /* 0x001fe200078008ff */
[----:B------:R-:W-:-:S03]  /*1ef60*/  ULDC.64 UR4, c[0x0][0x208] ;  /* 0x0000820000047ab9 */ /* 0x000fc60000000a00 */
[----:B------:R-:W-:-:S05]  /*1ef70*/  LEA.HI.X R3, R19, R9, R217, 0x1, P0 ;  /* 0x0000000913037211 */ /* 0x000fca00000f0cd9 */
[----:B------:R0:W-:Y:S01]  /*1ef80*/  ST.E.128 desc[UR4][R2.64], R76 ;  /* 0x0000004c02007985 */ /* 0x0001e2000c101d04 */
[----:B------:R-:W-:Y:S05]  /*1ef90*/  BRA `(.L_x_664) ;  /* 0x0000000c006c7947 */ /* 0x000fea0003800000 */
.L_x_656:
[----:B------:R-:W3:Y:S01]  /*1efa0*/  LDL R9, [R1+0x64] ;  /* 0x0000640001097983 */ /* 0x000ee20000100800 */
[----:B------:R-:W-:Y:S01]  /*1efb0*/  ULDC.64 UR4, c[0x0][0xc00] ;  /* 0x0003000000047ab9 */ /* 0x000fe20000000a00 */
[----:B------:R-:W4:Y:S01]  /*1efc0*/  LDC R25, c[0x0][0xbe8] ;  /* 0x0002fa00ff197b82 */ /* 0x000f220000000800 */
[----:B------:R-:W-:Y:S01]  /*1efd0*/  ISETP.NE.U32.AND P0, PT, RZ, UR4, PT ;  /* 0x00000004ff007c0c */ /* 0x000fe2000bf05070 */
[----:B0-----:R-:W-:Y:S01]  /*1efe0*/  IMAD.MOV.U32 R6, RZ, RZ, RZ ;  /* 0x000000ffff067224 */ /* 0x001fe200078e00ff */
[----:B------:R-:W-:Y:S02]  /*1eff0*/  ULDC.64 UR6, c[0x0][0x208] ;  /* 0x0000820000067ab9 */ /* 0x000fe40000000a00 */
[----:B------:R-:W-:Y:S01]  /*1f000*/  ISETP.NE.AND.EX P0, PT, RZ, UR5, PT, P0 ;  /* 0x00000005ff007c0c */ /* 0x000fe2000bf05300 */
[----:B------:R-:W0:Y:S02]  /*1f010*/  S2R R7, SR_TID.X ;  /* 0x0000000000077919 */ /* 0x000e240000002100 */
[----:B0-----:R-:W-:-:S05]  /*1f020*/  VIADD R8, R7, 0xffffff80 ;  /* 0xffffff8007087836 */ /* 0x001fca0000000000 */
[----:B------:R-:W-:Y:S01]  /*1f030*/  ISETP.GE.AND P3, PT, R8, 0x80, PT ;  /* 0x000000800800780c */ /* 0x000fe20003f66270 */
[----:B---3--:R-:W-:Y:S01]  /*1f040*/  IMAD.SHL.U32 R4, R9, 0x4, RZ ;  /* 0x0000000409047824 */ /* 0x008fe200078e00ff */
[----:B------:R-:W-:-:S04]  /*1f050*/  SHF.R.S32.HI R12, RZ, 0x1f, R9 ;  /* 0x0000001fff0c7819 */ /* 0x000fc80000011409 */
[----:B------:R-:W-:Y:S02]  /*1f060*/  IADD3 R2, P1, R4, UR4, RZ ;  /* 0x0000000404027c10 */ /* 0x000fe4000ff3e0ff */
[----:B------:R-:W-:-:S04]  /*1f070*/  SHF.L.U64.HI R0, R9, 0x2, R12 ;  /* 0x0000000209007819 */ /* 0x000fc8000001020c */
[----:B------:R-:W-:Y:S01]  /*1f080*/  IADD3.X R3, R0, UR5, RZ, P1, !PT ;  /* 0x0000000500037c10 */ /* 0x000fe20008ffe4ff */
[----:B------:R-:W-:Y:S02]  /*1f090*/  ULDC.64 UR4, c[0x0][0xc08] ;  /* 0x0003020000047ab9 */ /* 0x000fe40000000a00 */
[----:B------:R-:W-:Y:S02]  /*1f0a0*/  ISETP.NE.U32.AND P1, PT, RZ, UR4, PT ;  /* 0x00000004ff007c0c */ /* 0x000fe4000bf25070 */
[----:B------:R0:W5:Y:S02]  /*1f0b0*/  @P0 LDG.E R6, desc[UR6][R2.64] ;  /* 0x0000000602060981 */ /* 0x000164000c1e1900 */
[----:B------:R-:W-:-:S13]  /*1f0c0*/  ISETP.NE.AND.EX P1, PT, RZ, UR5, PT, P1 ;  /* 0x00000005ff007c0c */ /* 0x000fda000bf25310 */
[----:B------:R-:W-:Y:S01]  /*1f0d0*/  @P1 IADD3 R4, P2, R4, UR4, RZ ;  /* 0x0000000404041c10 */ /* 0x000fe2000ff5e0ff */
[----:B------:R-:W-:-:S03]  /*1f0e0*/  ULDC UR4, c[0x0][0xa88] ;  /* 0x0002a20000047ab9 */ /* 0x000fc60000000800 */
[----:B------:R-:W-:Y:S02]  /*1f0f0*/  @P1 IADD3.X R5, R0, UR5, RZ, P2, !PT ;  /* 0x0000000500051c10 */ /* 0x000fe400097fe4ff */
[----:B----4-:R-:W-:Y:S02]  /*1f100*/  ISETP.NE.AND P2, PT, R25, 0x1, PT ;  /* 0x000000011900780c */ /* 0x010fe40003f45270 */
[----:B------:R-:W-:-:S06]  /*1f110*/  MOV R0, UR4 ;  /* 0x0000000400007c02 */ /* 0x000fcc0008000f00 */
[----:B------:R0:W5:Y:S05]  /*1f120*/  @P1 LDG.E R0, desc[UR6][R4.64] ;  /* 0x0000000604001981 */ /* 0x00016a000c1e1900 */
[----:B-1----:R-:W1:Y:S08]  /*1f130*/  @P2 LDC R14, c[0x0][0xbec] ;  /* 0x0002fb00ff0e2b82 */ /* 0x002e700000000800 */
[----:B------:R-:W3:Y:S01]  /*1f140*/  @P2 LDC R27, c[0x0][0xbf0] ;  /* 0x0002fc00ff1b2b82 */ /* 0x000ee20000000800 */
[----:B0-----:R-:W-:Y:S05]  /*1f150*/  @P1 BRA `(.L_x_665) ;  /* 0x0000000000141947 */ /* 0x001fea0003800000 */
[----:B------:R-:W-:Y:S05]  /*1f160*/  @!P0 BRA `(.L_x_665) ;  /* 0x0000000000108947 */ /* 0x000fea0003800000 */
[----:B------:R-:W-:Y:S02]  /*1f170*/  ULDC.64 UR4, c[0x0][0x208] ;  /* 0x0000820000047ab9 */ /* 0x000fe40000000a00 */
[----:B------:R-:W4:Y:S04]  /*1f180*/  LDG.E R5, desc[UR4][R2.64] ;  /* 0x0000000402057981 */ /* 0x000f28000c1e1900 */
[----:B-----5:R-:W4:Y:S02]  /*1f190*/  LDG.E R0, desc[UR4][R2.64+0x4] ;  /* 0x0000040402007981 */ /* 0x020f24000c1e1900 */
[----:B----4-:R-:W-:-:S07]  /*1f1a0*/  IMAD.IADD R0, R0, 0x1, -R5 ;  /* 0x0000000100007824 */ /* 0x010fce00078e0a05 */
.L_x_665:
[----:B------:R-:W4:Y:S04]  /*1f1b0*/  LDL R24, [R1+0x6c] ;  /* 0x00006c0001187983 */ /* 0x000f280000100800 */
[----:B------:R0:W5:Y:S01]  /*1f1c0*/  LDL R20, [R1+0x78] ;  /* 0x0000780001147983 */ /* 0x0001620000100800 */
[----:B------:R-:W-:Y:S01]  /*1f1d0*/  BSSY B1, `(.L_x_666) ;  /* 0x000002e000017945 */ /* 0x000fe20003800000 */
[----:B------:R-:W-:Y:S02]  /*1f1e0*/  SEL R13, R9, RZ, !P0 ;  /* 0x000000ff090d7207 */ /* 0x000fe40004000000 */
[----:B------:R-:W-:Y:S02]  /*1f1f0*/  SEL R12, R12, RZ, !P0 ;  /* 0x000000ff0c0c7207 */ /* 0x000fe40004000000 */
[----:B-----5:R-:W-:-:S02]  /*1f200*/  SHF.R.S32.HI R11, RZ, 0x1f, R6 ;  /* 0x0000001fff0b7819 */ /* 0x020fc40000011406 */
[----:B----4-:R-:W-:Y:S01]  /*1f210*/  SHF.R.S32.HI R10, RZ, 0x1f, R24 ;  /* 0x0000001fff0a7819 */ /* 0x010fe20000011418 */
[----:B0-----:R-:W-:Y:S06]  /*1f220*/  @P3 BRA `(.L_x_667) ;  /* 0x0000000000a03947 */ /* 0x001fec0003800000 */
[----:B------:R-:W0:Y:S01]  /*1f230*/  LDC R9, c[0x0][0xbe8] ;  /* 0x0002fa00ff097b82 */ /* 0x000e220000000800 */
[----:B------:R-:W-:-:S05]  /*1f240*/  LEA R2, R20, R7, 0x7 ;  /* 0x0000000714027211 */ /* 0x000fca00078e38ff */
[----:B------:R-:W-:Y:S02]  /*1f250*/  VIADD R8, R2, 0xffffff80 ;  /* 0xffffff8002087836 */ /* 0x000fe40000000000 */
[----:B0-----:R-:W-:-:S05]  /*1f260*/  IMAD R3, R0, R9, RZ ;  /* 0x0000000900037224 */ /* 0x001fca00078e02ff */
[----:B------:R-:W-:-:S13]  /*1f270*/  ISETP.GE.AND P0, PT, R8, R3, PT ;  /* 0x000000030800720c */ /* 0x000fda0003f06270 */
[----:B------:R-:W-:Y:S05]  /*1f280*/  @P0 BRA `(.L_x_667) ;  /* 0x0000000000880947 */ /* 0x000fea0003800000 */
[----:B------:R-:W-:Y:S01]  /*1f290*/  ISETP.NE.AND P0, PT, R9, 0x1, PT ;  /* 0x000000010900780c */ /* 0x000fe20003f05270 */
[----:B------:R-:W-:Y:S01]  /*1f2a0*/  ULDC.64 UR4, c[0x0][0xb90] ;  /* 0x0002e40000047ab9 */ /* 0x000fe20000000a00 */
[----:B------:R-:W-:Y:S01]  /*1f2b0*/  MOV R2, R6 ;  /* 0x0000000600027202 */ /* 0x000fe20000000f00 */
[----:B------:R-:W-:Y:S01]  /*1f2c0*/  IMAD R7, R10, UR4, RZ ;  /* 0x000000040a077c24 */ /* 0x000fe2000f8e02ff */
[----:B------:R-:W-:Y:S01]  /*1f2d0*/  ULDC.64 UR6, c[0x0][0x208] ;  /* 0x0000820000067ab9 */ /* 0x000fe20000000a00 */
[----:B------:R-:W-:Y:S02]  /*1f2e0*/  IMAD.MOV.U32 R3, RZ, RZ, R11 ;  /* 0x000000ffff037224 */ /* 0x000fe400078e000b */
[----:B------:R-:W-:Y:S02]  /*1f2f0*/  IMAD.MOV.U32 R5, RZ, RZ, R8 ;  /* 0x000000ffff057224 */ /* 0x000fe400078e0008 */
[----:B------:R-:W-:-:S04]  /*1f300*/  IMAD.WIDE.U32 R2, R24, UR4, R2 ;  /* 0x0000000418027c25 */ /* 0x000fc8000f8e0002 */
[----:B------:R-:W0:Y:S01]  /*1f310*/  @P0 LDC R15, c[0x0][0xbec] ;  /* 0x0002fb00ff0f0b82 */ /* 0x000e220000000800 */
[----:B------:R-:W-:Y:S01]  /*1f320*/  IMAD R7, R24, UR5, R7 ;  /* 0x0000000518077c24 */ /* 0x000fe2000f8e0207 */
[----:B------:R-:W-:-:S03]  /*1f330*/  ULDC.64 UR4, c[0x0][0xb98] ;  /* 0x0002e60000047ab9 */ /* 0x000fc60000000a00 */
[----:B------:R-:W-:-:S03]  /*1f340*/  IMAD.IADD R3, R3, 0x1, R7 ;  /* 0x0000000103037824 */ /* 0x000fc600078e0207 */
[----:B------:R-:W4:Y:S01]  /*1f350*/  @P0 LDC R21, c[0x0][0xbf0] ;  /* 0x0002fc00ff150b82 */ /* 0x000f220000000800 */
[----:B------:R-:W-:-:S04]  /*1f360*/  IMAD.WIDE.U32 R2, R13, UR4, R2 ;  /* 0x000000040d027c25 */ /* 0x000fc8000f8e0002 */
[----:B0-----:R-:W-:-:S05]  /*1f370*/  @P0 IMAD.HI.U32 R4, R8, R15, RZ ;  /* 0x0000000f08040227 */ /* 0x001fca00078e00ff */
[----:B----4-:R-:W-:Y:S01]  /*1f380*/  @P0 SHF.R.U32.HI R5, RZ, R21, R4 ;  /* 0x00000015ff050219 */ /* 0x010fe20000011604 */
[----:B------:R-:W-:-:S03]  /*1f390*/  IMAD R4, R12, UR4, RZ ;  /* 0x000000040c047c24 */ /* 0x000fc6000f8e02ff */
[C---:B------:R-:W-:Y:S02]  /*1f3a0*/  IADD3 R7, -R5.reuse, RZ, RZ ;  /* 0x000000ff05077210 */ /* 0x040fe40007ffe1ff */
[----:B------:R-:W-:-:S03]  /*1f3b0*/  IADD3 R2, P0, R5, R2, RZ ;  /* 0x0000000205027210 */ /* 0x000fc60007f1e0ff */
[----:B------:R-:W-:Y:S01]  /*1f3c0*/  IMAD R7, R9, R7, R8 ;  /* 0x0000000709077224 */ /* 0x000fe200078e0208 */
[----:B------:R-:W-:Y:S01]  /*1f3d0*/  SHF.R.S32.HI R9, RZ, 0x1f, R5 ;  /* 0x0000001fff097819 */ /* 0x000fe20000011405 */
[----:B------:R-:W-:Y:S01]  /*1f3e0*/  IMAD R8, R13, UR5, R4 ;  /* 0x000000050d087c24 */ /* 0x000fe2000f8e0204 */
[----:B------:R-:W-:Y:S02]  /*1f3f0*/  ULDC.64 UR4, c[0x0][0xb88] ;  /* 0x0002e20000047ab9 */ /* 0x000fe40000000a00 */
[----:B------:R-:W-:Y:S02]  /*1f400*/  SHF.R.S32.HI R4, RZ, 0x1f, R7 ;  /* 0x0000001fff047819 */ /* 0x000fe40000011407 */
[----:B------:R-:W-:-:S03]  /*1f410*/  IADD3.X R3, R9, R3, R8, P0, !PT ;  /* 0x0000000309037210 */ /* 0x000fc600007fe408 */
[----:B------:R-:W-:Y:S02]  /*1f420*/  IMAD R4, R4, UR4, RZ ;  /* 0x0000000404047c24 */ /* 0x000fe4000f8e02ff */
[----:B------:R-:W-:-:S04]  /*1f430*/  IMAD.WIDE.U32 R2, R7, UR4, R2 ;  /* 0x0000000407027c25 */ /* 0x000fc8000f8e0002 */
[----:B------:R-:W-:Y:S01]  /*1f440*/  IMAD R5, R7, UR5, R4 ;  /* 0x0000000507057c24 */ /* 0x000fe2000f8e0204 */
[----:B------:R-:W-:Y:S02]  /*1f450*/  ULDC.64 UR4, c[0x0][0xb50] ;  /* 0x0002d40000047ab9 */ /* 0x000fe40000000a00 */
[----:B------:R-:W-:Y:S01]  /*1f460*/  LEA R4, P0, R2, UR4, 0x2 ;  /* 0x0000000402047c11 */ /* 0x000fe2000f8010ff */
[----:B------:R-:W-:-:S05]  /*1f470*/  IMAD.IADD R3, R3, 0x1, R5 ;  /* 0x0000000103037824 */ /* 0x000fca00078e0205 */
[----:B------:R-:W-:Y:S01]  /*1f480*/  LEA.HI.X R5, R2, UR5, R3, 0x2, P0 ;  /* 0x0000000502057c11 */ /* 0x000fe200080f1403 */
[----:B------:R-:W-:-:S05]  /*1f490*/  IMAD.MOV.U32 R3, RZ, RZ, -0x800000 ;  /* 0xff800000ff037424 */ /* 0x000fca00078e00ff */
[----:B------:R0:W-:Y:S02]  /*1f4a0*/  STG.E desc[UR6][R4.64], R3 ;  /* 0x0000000304007986 */ /* 0x0001e4000c101906 */
.L_x_667:
[----:B------:R-:W-:Y:S05]  /*1f4b0*/  BSYNC B1 ;  /* 0x0000000000017941 */ /* 0x000fea0003800000 */
.L_x_666:
[----:B0-----:R-:W4:Y:S01]  /*1f4c0*/  LDL R4, [R1+0x68] ;  /* 0x0000680001047983 */ /* 0x001f220000100800 */
[----:B------:R-:W-:Y:S01]  /*1f4d0*/  ULDC.64 UR4, c[0x0][0xaa0] ;  /* 0x0002a80000047ab9 */ /* 0x000fe20000000a00 */
[----:B------:R-:W-:Y:S01]  /*1f4e0*/  BSSY B1, `(.L_x_668) ;  /* 0x0000041000017945 */ /* 0x000fe20003800000 */
[----:B------:R-:W-:-:S04]  /*1f4f0*/  IMAD R3, R11, UR4, RZ ;  /* 0x000000040b037c24 */ /* 0x000fc8000f8e02ff */
[C---:B------:R-:W-:Y:S02]  /*1f500*/  IMAD R5, R6.reuse, UR5, R3 ;  /* 0x0000000506057c24 */ /* 0x040fe4000f8e0203 */
[----:B------:R-:W-:Y:S01]  /*1f510*/  IMAD.WIDE.U32 R2, R6, UR4, RZ ;  /* 0x0000000406027c25 */ /* 0x000fe2000f8e00ff */
        /* <DEDUP_REMOVED lines=10> */
[----:B------:R-:W-:-:S04]  /*1f5c0*/  ULDC.64 UR4, c[0x0][0xae0] ;  /* 0x0002b80000047ab9 */ /* 0x000fc80000000a00 */
[----:B------:R-:W-:Y:S02]  /*1f5d0*/  IADD3 R3, R3, R7, RZ ;  /* 0x0000000703037210 */ /* 0x000fe40007ffe0ff */
[----:B----4-:R-:W-:-:S05]  /*1f5e0*/  LEA R4, R4, R219, 0x5 ;  /* 0x000000db04047211 */ /* 0x010fca00078e28ff */
[----:B------:R-:W-:-:S04]  /*1f5f0*/  IMAD R9, R20, 0x80, R4 ;  /* 0x0000008014097824 */ /* 0x000fc800078e0204 */
[----:B-1----:R-:W-:Y:S01]  /*1f600*/  @P2 IMAD.HI.U32 R4, R9, R14, RZ ;  /* 0x0000000e09042227 */ /* 0x002fe200078e00ff */
[----:B------:R-:W-:-:S04]  /*1f610*/  MOV R5, R9 ;  /* 0x0000000900057202 */ /* 0x000fc80000000f00 */
[----:B---3--:R-:W-:-:S04]  /*1f620*/  @P2 SHF.R.U32.HI R5, RZ, R27, R4 ;  /* 0x0000001bff052219 */ /* 0x008fc80000011604 */
[--C-:B------:R-:W-:Y:S01]  /*1f630*/  SHF.R.S32.HI R4, RZ, 0x1f, R5.reuse ;  /* 0x0000001fff047819 */ /* 0x100fe20000011405 */
[----:B------:R-:W-:Y:S02]  /*1f640*/  IMAD.MOV R6, RZ, RZ, -R5 ;  /* 0x000000ffff067224 */ /* 0x000fe400078e0a05 */
[----:B------:R-:W-:-:S04]  /*1f650*/  IMAD.WIDE.U32 R2, R5, UR4, R2 ;  /* 0x0000000405027c25 */ /* 0x000fc8000f8e0002 */
[----:B------:R-:W-:Y:S02]  /*1f660*/  IMAD R4, R4, UR4, RZ ;  /* 0x0000000404047c24 */ /* 0x000fe4000f8e02ff */
[----:B------:R-:W-:Y:S02]  /*1f670*/  IMAD R7, R25, R6, R9 ;  /* 0x0000000619077224 */ /* 0x000fe400078e0209 */
[----:B------:R-:W-:Y:S01]  /*1f680*/  IMAD R9, R5, UR5, R4 ;  /* 0x0000000505097c24 */ /* 0x000fe2000f8e0204 */
[----:B------:R-:W-:Y:S01]  /*1f690*/  ULDC.64 UR4, c[0x0][0xad8] ;  /* 0x0002b60000047ab9 */ /* 0x000fe20000000a00 */
[----:B------:R-:W-:Y:S01]  /*1f6a0*/  IMAD R6, R20, 0x80, R219 ;  /* 0x0000008014067824 */ /* 0x000fe200078e02db */
[----:B------:R-:W-:Y:S01]  /*1f6b0*/  SHF.R.S32.HI R4, RZ, 0x1f, R7 ;  /* 0x0000001fff047819 */ /* 0x000fe20000011407 */
[----:B------:R-:W-:Y:S02]  /*1f6c0*/  IMAD.IADD R3, R3, 0x1, R9 ;  /* 0x0000000103037824 */ /* 0x000fe400078e0209 */
[----:B------:R-:W-:Y:S01]  /*1f6d0*/  IMAD R25, R0, R25, RZ ;  /* 0x0000001900197224 */ /* 0x000fe200078e02ff */
[----:B------:R-:W-:Y:S01]  /*1f6e0*/  IADD3 R0, R6, 0x20, RZ ;  /* 0x0000002006007810 */ /* 0x000fe20007ffe0ff */
[----:B------:R-:W-:-:S02]  /*1f6f0*/  IMAD R4, R4, UR4, RZ ;  /* 0x0000000404047c24 */ /* 0x000fc4000f8e02ff */
[C---:B------:R-:W-:Y:S01]  /*1f700*/  IMAD.WIDE.U32 R2, R7.reuse, UR4, R2 ;  /* 0x0000000407027c25 */ /* 0x040fe2000f8e0002 */
[-C--:B------:R-:W-:Y:S02]  /*1f710*/  ISETP.GE.AND P2, PT, R6, R25.reuse, PT ;  /* 0x000000190600720c */ /* 0x080fe40003f46270 */
[----:B------:R-:W-:Y:S01]  /*1f720*/  ISETP.GE.AND P1, PT, R0, R25, PT ;  /* 0x000000190000720c */ /* 0x000fe20003f26270 */
[----:B------:R-:W-:Y:S01]  /*1f730*/  IMAD R5, R7, UR5, R4 ;  /* 0x0000000507057c24 */ /* 0x000fe2000f8e0204 */
[----:B------:R-:W-:Y:S01]  /*1f740*/  ULDC.64 UR4, c[0x0][0xa80] ;  /* 0x0002a00000047ab9 */ /* 0x000fe20000000a00 */
[----:B------:R-:W-:Y:S01]  /*1f750*/  VIADD R0, R6, 0x40 ;  /* 0x0000004006007836 */ /* 0x000fe20000000000 */
[----:B------:R-:W-:Y:S01]  /*1f760*/  LEA R4, P3, R2, UR4, 0x1 ;  /* 0x0000000402047c11 */ /* 0x000fe2000f8608ff */
[----:B------:R-:W-:-:S03]  /*1f770*/  IMAD.IADD R3, R3, 0x1, R5 ;  /* 0x0000000103037824 */ /* 0x000fc600078e0205 */
[----:B------:R-:W-:Y:S02]  /*1f780*/  ISETP.GE.AND P0, PT, R0, R25, PT ;  /* 0x000000190000720c */ /* 0x000fe40003f06270 */
[----:B------:R-:W-:Y:S02]  /*1f790*/  LEA.HI.X R5, R2, UR5, R3, 0x1, P3 ;  /* 0x0000000502057c11 */ /* 0x000fe400098f0c03 */
[----:B------:R0:W1:Y:S04]  /*1f7a0*/  SHFL.IDX PT, R2, R4, RZ, 0x181f ;  /* 0x00181fff04027589 */ /* 0x00006800000e0000 */
[----:B------:R0:W3:Y:S01]  /*1f7b0*/  SHFL.IDX PT, R3, R5, RZ, 0x181f ;  /* 0x00181fff05037589 */ /* 0x0000e200000e0000 */
        /* <DEDUP_REMOVED lines=8> */
[----:B---3--:R-:W-:Y:S02]  /*1f840*/  @!P5 LEA.HI.X R9, R16, R3, R17, 0x1, P6 ;  /* 0x000000031009d211 */ /* 0x008fe400030f0c11 */
        /* <DEDUP_REMOVED lines=10> */
.L_x_669:
[----:B------:R-:W-:Y:S05]  /*1f8f0*/  BSYNC B1 ;  /* 0x0000000000017941 */ /* 0x000fea0003800000 */
.L_x_668:
[----:B---34-:R3:W4:Y:S01]  /*1f900*/  SHFL.IDX PT, R3, R5, 0x1, 0x181f ;  /* 0x00381f0005037f89 */ /* 0x01872200000e0000 */
[----:B------:R-:W-:Y:S03]  /*1f910*/  BSSY B1, `(.L_x_670) ;  /* 0x0000015000017945 */ /* 0x000fe60003800000 */
[----:B-1----:R3:W1:Y:S01]  /*1f920*/  SHFL.IDX PT, R2, R4, 0x1, 0x181f ;  /* 0x00381f0004027f89 */ /* 0x00266200000e0000 */
[----:B------:R-:W-:Y:S05]  /*1f930*/  @P1 BRA `(.L_x_671) ;  /* 0x0000000000481947 */ /* 0x000fea0003800000 */
[----:B------:R-:W-:Y:S01]  /*1f940*/  ULDC UR4, c[0x0][0xac8] ;  /* 0x0002b20000047ab9 */ /* 0x000fe20000000800 */
[----:B------:R-:W-:Y:S01]  /*1f950*/  ULDC.64 UR6, c[0x0][0x208] ;  /* 0x0000820000067ab9 */ /* 0x000fe20000000a00 */
[----:B------:R-:W-:Y:S02]  /*1f960*/  ISETP.GE.AND P4, PT, R16, UR4, PT ;  /* 0x0000000410007c0c */ /* 0x000fe4000bf86270 */
[----:B------:R-:W-:Y:S02]  /*1f970*/  ISETP.GE.AND P3, PT, R213, UR4, PT ;  /* 0x00000004d5007c0c */ /* 0x000fe4000bf66270 */
[----:B------:R-:W-:Y:S02]  /*1f980*/  ISETP.GE.AND P2, PT, R18, UR4, PT ;  /* 0x0000000412007c0c */ /* 0x000fe4000bf46270 */
[----:B------:R-:W-:-:S07]  /*1f990*/  ISETP.GE.AND P1, PT, R19, UR4, PT ;  /* 0x0000000413007c0c */ /* 0x000fce000bf26270 */
[CC--:B-1----:R-:W-:Y:S02]  /*1f9a0*/  @!P4 LEA R8, P6, R16.reuse, R2.reuse, 0x1 ;  /* 0x000000021008c211 */ /* 0x0c2fe400078c08ff */
[CC--:B------:R-:W-:Y:S02]  /*1f9b0*/  @!P3 LEA R10, P5, R23.reuse, R2.reuse, 0x1 ;  /* 0x00000002170ab211 */ /* 0x0c0fe400078a08ff */
[-C--:B----4-:R-:W-:Y:S02]  /*1f9c0*/  @!P4 LEA.HI.X R9, R16, R3.reuse, R17, 0x1, P6 ;  /* 0x000000031009c211 */ /* 0x090fe400030f0c11 */
[-C--:B------:R-:W-:Y:S02]  /*1f9d0*/  @!P2 LEA R12, P6, R18, R2.reuse, 0x1 ;  /* 0x00000002120ca211 */ /* 0x080fe400078c08ff */
        /* <DEDUP_REMOVED lines=8> */
.L_x_671:
[----:B------:R-:W-:Y:S05]  /*1fa60*/  BSYNC B1 ;  /* 0x0000000000017941 */ /* 0x000fea0003800000 */
.L_x_670:
[----:B-1--4-:R1:W4:Y:S01]  /*1fa70*/  SHFL.IDX PT, R3, R5, 0x2, 0x181f ;  /* 0x00581f0005037f89 */ /* 0x01232200000e0000 */
        /* <DEDUP_REMOVED lines=12> */
[-C--:B----4-:R-:W-:Y:S02]  /*1fb40*/  @!P3 LEA.HI.X R9, R16, R3.reuse, R17, 0x1, P6 ;  /* 0x000000031009b211 */ /* 0x090fe400030f0c11 */
        /* <DEDUP_REMOVED lines=8> */
.L_x_673:
[----:B------:R-:W-:Y:S05]  /*1fbd0*/  BSYNC B1 ;  /* 0x0000000000017941 */ /* 0x000fea0003800000 */
.L_x_672:
[----:B------:R-:W-:Y:S01]  /*1fbe0*/  IADD3 R0, R6, 0x60, RZ ;  /* 0x0000006006007810 */ /* 0x000fe20007ffe0ff */
[----:B01-3--:R-:W0:Y:S03]  /*1fbf0*/  SHFL.IDX PT, R5, R5, 0x3, 0x181f ;  /* 0x00781f0005057f89 */ /* 0x00be2600000e0000 */
[----:B------:R-:W-:Y:S01]  /*1fc00*/  ISETP.GE.AND P0, PT, R0, R25, PT ;  /* 0x000000190000720c */ /* 0x000fe20003f06270 */
[----:B------:R1:W3:-:S12]  /*1fc10*/  SHFL.IDX PT, R2, R4, 0x3, 0x181f ;  /* 0x00781f0004027f89 */ /* 0x0002d800000e0000 */
[----:B-1----:R-:W-:Y:S05]  /*1fc20*/  @P0 BRA `(.L_x_664) ;  /* 0x0000000000480947 */ /* 0x002fea0003800000 */
[----:B------:R-:W-:Y:S01]  /*1fc30*/  ULDC UR4, c[0x0][0xac8] ;  /* 0x0002b20000047ab9 */ /* 0x000fe20000000800 */
[----:B------:R-:W-:Y:S01]  /*1fc40*/  ULDC.64 UR6, c[0x0][0x208] ;  /* 0x0000820000067ab9 */ /* 0x000fe20000000a00 */
[----:B------:R-:W-:Y:S02]  /*1fc50*/  ISETP.GE.AND P3, PT, R16, UR4, PT ;  /* 0x0000000410007c0c */ /* 0x000fe4000bf66270 */
[----:B------:R-:W-:Y:S02]  /*1fc60*/  ISETP.GE.AND P2, PT, R213, UR4, PT ;  /* 0x00000004d5007c0c */ /* 0x000fe4000bf46270 */
[----:B------:R-:W-:Y:S02]  /*1fc70*/  ISETP.GE.AND P1, PT, R18, UR4, PT ;  /* 0x0000000412007c0c */ /* 0x000fe4000bf26270 */
[----:B------:R-:W-:-:S07]  /*1fc80*/  ISETP.GE.AND P0, PT, R19, UR4, PT ;  /* 0x0000000413007c0c */ /* 0x000fce000bf06270 */
[-C--:B---3--:R-:W-:Y:S02]  /*1fc90*/  @!P3 LEA R6, P6, R16, R2.reuse, 0x1 ;  /* 0x000000021006b211 */ /* 0x088fe400078c08ff */
[-C--:B------:R-:W-:Y:S02]  /*1fca0*/  @!P2 LEA R8, P5, R23, R2.reuse, 0x1 ;  /* 0x000000021708a211 */ /* 0x080fe400078a08ff */
[-C--:B------:R-:W-:Y:S02]  /*1fcb0*/  @!P1 LEA R10, P4, R18, R2.reuse, 0x1 ;  /* 0x00000002120a9211 */ /* 0x080fe400078808ff */
[-C--:B0-----:R-:W-:Y:S02]  /*1fcc0*/  @!P3 LEA.HI.X R7, R16, R5.reuse, R17, 0x1, P6 ;  /* 0x000000051007b211 */ /* 0x081fe400030f0c11 */
[----:B------:R-:W-:Y:S02]  /*1fcd0*/  @!P0 LEA R2, P6, R19, R2, 0x1 ;  /* 0x0000000213028211 */ /* 0x000fe400078c08ff */
[-C--:B------:R-:W-:Y:S01]  /*1fce0*/  @!P2 LEA.HI.X R9, R23, R5.reuse, R216, 0x1, P5 ;  /* 0x000000051709a211 */ /* 0x080fe200028f0cd8 */
[----:B------:R1:W-:Y:S01]  /*1fcf0*/  @!P3 ST.E.128 desc[UR6][R6.64], RZ ;  /* 0x000000ff0600b985 */ /* 0x0003e2000c101d06 */
[----:B------:R-:W-:-:S02]  /*1fd00*/  @!P1 LEA.HI.X R11, R18, R5, R218, 0x1, P4 ;  /* 0x00000005120b9211 */ /* 0x000fc400020f0cda */
[----:B----4-:R-:W-:Y:S01]  /*1fd10*/  @!P0 LEA.HI.X R3, R19, R5, R217, 0x1, P6 ;  /* 0x0000000513038211 */ /* 0x010fe200030f0cd9 */
[----:B------:R1:W-:Y:S04]  /*1fd20*/  @!P2 ST.E.128 desc[UR6][R8.64], RZ ;  /* 0x000000ff0800a985 */ /* 0x0003e8000c101d06 */
[----:B------:R1:W-:Y:S04]  /*1fd30*/  @!P1 ST.E.128 desc[UR6][R10.64], RZ ;  /* 0x000000ff0a009985 */ /* 0x0003e8000c101d06 */
[----:B------:R1:W-:Y:S02]  /*1fd40*/  @!P0 ST.E.128 desc[UR6][R2.64], RZ ;  /* 0x000000ff02008985 */ /* 0x0003e4000c101d06 */
.L_x_664:
[----:B------:R-:W-:Y:S05]  /*1fd50*/  BSYNC B0 ;  /* 0x0000000000007941 */ /* 0x000fea0003800000 */
.L_x_655:
[----:B------:R-:W-:Y:S02]  /*1fd60*/  ULDC UR4, c[0x0][0xc3c] ;  /* 0x00030f0000047ab9 */ /* 0x000fe40000000800 */
[----:B--2---:R-:W-:-:S13]  /*1fd70*/  ISETP.GE.AND P0, PT, R31, UR4, PT ;  /* 0x000000041f007c0c */ /* 0x004fda000bf06270 */
[----:B------:R-:W-:Y:S05]  /*1fd80*/  @!P0 BRA `(.L_x_674) ;  /* 0xfffffe1000508947 */ /* 0x000fea000383ffff */
[----:B------:R-:W-:Y:S05]  /*1fd90*/  BRA `(.L_x_436) ;  /* 0x0000007000507947 */ /* 0x000fea0003800000 */
.L_x_434:
[----:B------:R-:W-:-:S08]  /*1fda0*/  NOP ;  /* 0x0000000000007918 */ /* 0x000fd00000000000 */
[----:B------:R-:W0:-:S00]  /*1fdb0*/  USETMAXREG.DEALLOC.CTAPOOL 0x28 ;  /* 0x00000028000079c8 */ /* 0x000e0000080e0500 */
[----:B0-----:R-:W-:Y:S01]  /*1fdc0*/  LOP3.LUT R2, R2, 0x3, RZ, 0xc0, !PT ;  /* 0x0000000302027812 */ /* 0x001fe200078ec0ff */
[----:B------:R-:W-:Y:S01]  /*1fdd0*/  IMAD.MOV.U32 R4, RZ, RZ, RZ ;  /* 0x000000ffff047224 */ /* 0x000fe200078e00ff */
[----:B------:R-:W-:-:S04]  /*1fde0*/  LOP3.LUT R23, R23, 0xffffffbf, RZ, 0xc0, !PT ;  /* 0xffffffbf17177812 */ /* 0x000fc800078ec0ff */
[----:B------:R-:W0:Y:S02]  /*1fdf0*/  SHFL.IDX PT, R2, R2, RZ, 0x1f ;  /* 0x00001fff02027589 */ /* 0x000e2400000e0000 */
[----:B0-----:R-:W-:-:S13]  /*1fe00*/  ISETP.NE.AND P0, PT, R2, RZ, PT ;  /* 0x000000ff0200720c */ /* 0x001fda0003f05270 */
[----:B------:R-:W-:Y:S01]  /*1fe10*/  @P0 LOP3.LUT R23, R23, 0x40, RZ, 0xfc, !PT ;  /* 0x0000004017170812 */ /* 0x000fe200078efcff */
[----:B------:R-:W-:Y:S06]  /*1fe20*/  @!P0 BRA `(.L_x_675) ;  /* 0x00000000001c8947 */ /* 0x000fec0003800000 */
[----:B------:R-:W0:Y:S08]  /*1fe30*/  S2UR UR5, SR_CgaCtaId ;  /* 0x00000000000579c3 */ /* 0x000e300000008800 */
[----:B------:R-:W-:Y:S06]  /*1fe40*/  BAR.SYNC.DEFER_BLOCKING 0x5, 0x180 ;  /* 0x0146000000007b1d */ /* 0x000fec0000010000 */
[----:B------:R-:W-:-:S02]  /*1fe50*/  UMOV UR4, 0x400 ;  /* 0x0000040000047882 */ /* 0x000fc40000000000 */
[----:B0-----:R-:W-:-:S09]  /*1fe60*/  ULEA UR4, UR5, UR4, 0x18 ;  /* 0x0000000405047291 */ /* 0x001fd2000f8ec03f */
[----:B------:R-:W0:Y:S01]  /*1fe70*/  LDS.128 R16, [UR4+0x388d0] ;  /* 0x0388d004ff107984 */ /* 0x000e220008000c00 */
[----:B------:R-:W-:Y:S06]  /*1fe80*/  BAR.ARV 0x4, 0x180 ;  /* 0x0106000000007b1d */ /* 0x000fec0000002000 */
[----:B------:R-:W-:Y:S05]  /*1fe90*/  BRA `(.L_x_676) ;  /* 0x0000000800047947 */ /* 0x000fea0003800000 */
.L_x_675:
[----:B------:R-:W-:Y:S01]  /*1fea0*/  LOP3.LUT R5, R0, 0x1f, RZ, 0xc0, !PT ;  /* 0x0000001f00057812 */ /* 0x000fe200078ec0ff */
[----:B------:R-:W-:Y:S01]  /*1feb0*/  ULDC UR4, c[0x0][0xc3c] ;  /* 0x00030f0000047ab9 */ /* 0x000fe20000000800 */
[----:B------:R-:W-:Y:S01]  /*1fec0*/  ULDC.64 UR6, c[0x0][0x208] ;  /* 0x0000820000067ab9 */ /* 0x000fe20000000a00 */
[----:B------:R-:W-:Y:S01]  /*1fed0*/  ULDC UR5, c[0x0][0xc38] ;  /* 0x00030e0000057ab9 */ /* 0x000fe20000000800 */
[----:B------:R-:W-:-:S04]  /*1fee0*/  ISETP.NE.AND P0, PT, R5, 0x1f, PT ;  /* 0x0000001f0500780c */ /* 0x000fc80003f05270 */
[----:B------:R-:W-:-:S13]  /*1fef0*/  ISETP.GE.OR P1, PT, R5, UR4, !P0 ;  /* 0x0000000405007c0c */ /* 0x000fda000c726670 */
[----:B------:R-:W0:Y:S02]  /*1ff00*/  @!P1 LDC.64 R2, c[0x0][0xc80] ;  /* 0x00032000ff029b82 */ /* 0x000e240000000a00 */
[----:B0-----:R-:W-:-:S05]  /*1ff10*/  @!P1 IMAD.WIDE.U32 R2, R5, 0x4, R2 ;  /* 0x0000000405029825 */ /* 0x001fca00078e0002 */
[----:B------:R-:W2:Y:S01]  /*1ff20*/  @!P1 LDG.E R4, desc[UR6][R2.64] ;  /* 0x0000000602049981 */ /* 0x000ea2000c1e1900 */
[C---:B------:R-:W-:Y:S01]  /*1ff30*/  ISETP.NE.AND P1, PT, R5.reuse, RZ, PT ;  /* 0x000000ff0500720c */ /* 0x040fe20003f25270 */
[----:B------:R-:W0:Y:S01]  /*1ff40*/  S2UR UR6, SR_CTAID.X ;  /* 0x00000000000679c3 */ /* 0x000e220000002500 */
[C---:B------:R-:W-:Y:S01]  /*1ff50*/  ISETP.GE.U32.AND P2, PT, R5.reuse, 0x2, PT ;  /* 0x000000020500780c */ /* 0x040fe20003f46070 */
[----:B------:R-:W-:Y:S01]  /*1ff60*/  UMOV UR4, URZ ;  /* 0x0000003f00047c82 */ /* 0x000fe20008000000 */
[C---:B------:R-:W-:Y:S01]  /*1ff70*/  ISETP.GE.U32.AND P3, PT, R5.reuse, 0x4, PT ;  /* 0x000000040500780c */ /* 0x040fe20003f66070 */
[----:B------:R-:W-:Y:S01]  /*1ff80*/  IMAD.MOV.U32 R16, RZ, RZ, RZ ;  /* 0x000000ffff107224 */ /* 0x000fe200078e00ff */
[C---:B------:R-:W-:Y:S02]  /*1ff90*/  ISETP.GE.U32.AND P4, PT, R5.reuse, 0x8, PT ;  /* 0x000000080500780c */ /* 0x040fe40003f86070 */
[----:B------:R-:W-:Y:S01]  /*1ffa0*/  ISETP.GE.U32.AND P5, PT, R5, 0x10, PT ;  /* 0x000000100500780c */ /* 0x000fe20003fa6070 */
[----:B--2---:R-:W1:Y:S02]  /*1ffb0*/  SHFL.UP PT, R6, R4, 0x1, RZ ;  /* 0x0420000004067989 */ /* 0x004e6400000e00ff */
[----:B-1----:R-:W-:-:S05]  /*1ffc0*/  SEL R7, R6, RZ, P1 ;  /* 0x000000ff06077207 */ /* 0x002fca0000800000 */
[----:B------:R-:W-:-:S05]  /*1ffd0*/  IMAD.IADD R7, R4, 0x1, R7 ;  /* 0x0000000104077824 */ /* 0x000fca00078e0207 */
[----:B------:R-:W1:Y:S02]  /*1ffe0*/  SHFL.UP PT, R6, R7, 0x2, RZ ;  /* 0x0440000007067989 */ /* 0x000e6400000e00ff */
[----:B-1----:R-:W-:-:S04]  /*1fff0*/  SEL R6, R6, RZ, P2 ;  /* 0x000000ff06067207 */ /* 0x002fc80001000000 */
[----:B------:R-:W-:-:S05]  /*20000*/  IADD3 R6, R7, R6, RZ ;  /* 0x0000000607067210 */ /* 0x000fca0007ffe0ff */
[----:B------:R-:W1:Y:S02]  /*20010*/  SHFL.UP PT, R8, R6, 0x4, RZ ;  /* 0x0480000006087989 */ /* 0x000e6400000e00ff */
[----:B-1----:R-:W-:-:S05]  /*20020*/  SEL R3, R8, RZ, P3 ;  /* 0x000000ff08037207 */ /* 0x002fca0001800000 */
[----:B------:R-:W-:-:S05]  /*20030*/  IMAD.IADD R3, R6, 0x1, R3 ;  /* 0x0000000106037824 */ /* 0x000fca00078e0203 */
[----:B------:R-:W1:Y:S02]  /*20040*/  SHFL.UP PT, R2, R3, 0x8, RZ ;  /* 0x0500000003027989 */ /* 0x000e6400000e00ff */
[----:B-1----:R-:W-:-:S05]  /*20050*/  SEL R2, R2, RZ, P4 ;  /* 0x000000ff02027207 */ /* 0x002fca0002000000 */
[----:B------:R-:W-:-:S05]  /*20060*/  IMAD.IADD R2, R3, 0x1, R2 ;  /* 0x0000000103027824 */ /* 0x000fca00078e0202 */
[----:B------:R-:W1:Y:S02]  /*20070*/  SHFL.UP PT, R7, R2, 0x10, RZ ;  /* 0x0600000002077989 */ /* 0x000e6400000e00ff */
[----:B-1----:R-:W-:-:S04]  /*20080*/  SEL R7, R7, RZ, P5 ;  /* 0x000000ff07077207 */ /* 0x002fc80002800000 */
[----:B------:R-:W-:-:S05]  /*20090*/  IADD3 R7, R2, R7, RZ ;  /* 0x0000000702077210 */ /* 0x000fca0007ffe0ff */
[----:B------:R-:W1:Y:S02]  /*200a0*/  SHFL.IDX PT, R6, R7, 0x1f, 0x1f ;  /* 0x03e01f0007067f89 */ /* 0x000e6400000e0000 */
[----:B-1----:R-:W-:-:S04]  /*200b0*/  IMAD R6, R6, UR5, RZ ;  /* 0x0000000506067c24 */ /* 0x002fc8000f8e02ff */
[----:B------:R-:W-:Y:S01]  /*200c0*/  IMAD.MOV.U32 R3, RZ, RZ, R6 ;  /* 0x000000ffff037224 */ /* 0x000fe200078e0006 */
[----:B0-----:R-:W-:-:S13]  /*200d0*/  ISETP.GT.AND P6, PT, R6, UR6, PT ;  /* 0x0000000606007c0c */ /* 0x001fda000bfc4270 */
[----:B------:R-:W-:Y:S05]  /*200e0*/  @P6 BRA `(.L_x_677) ;  /* 0x0000000000a06947 */ /* 0x000fea0003800000 */
[----:B------:R-:W0:Y:S01]  /*200f0*/  LDC R10, c[0x0][0xc3c] ;  /* 0x00030f00ff0a7b82 */ /* 0x000e220000000800 */
[----:B------:R-:W-:Y:S01]  /*20100*/  MOV R6, R3 ;  /* 0x0000000300067202 */ /* 0x000fe20000000f00 */
[----:B------:R-:W-:Y:S01]  /*20110*/  UMOV UR4, URZ ;  /* 0x0000003f00047c82 */ /* 0x000fe20008000000 */
[----:B------:R-:W-:Y:S01]  /*20120*/  ULDC UR7, c[0x0][0xc3c] ;  /* 0x00030f0000077ab9 */ /* 0x000fe20000000800 */
[----:B------:R-:W-:-:S05]  /*20130*/  ULDC UR5, c[0x0][0xc38] ;  /* 0x00030e0000057ab9 */ /* 0x000fca0000000800 */
.L_x_681:
[----:B------:R-:W-:Y:S01]  /*20140*/  UIADD3 UR4, UR4, 0x1f, URZ ;  /* 0x0000001f04047890 */ /* 0x000fe2000fffe03f */
[----:B------:R-:W-:-:S05]  /*20150*/  IMAD.U32 R19, RZ, RZ, UR7 ;  /* 0x00000007ff137e24 */ /* 0x000fca000f8e00ff */
[----:B0-----:R-:W-:-:S13]  /*20160*/  ISETP.LE.AND P6, PT, R10, UR4, PT ;  /* 0x000000040a007c0c */ /* 0x001fda000bfc3270 */
[----:B------:R-:W-:Y:S05]  /*20170*/  @P6 BRA `(.L_x_678) ;  /* 0x0000000400286947 */ /* 0x000fea0003800000 */
[----:B------:R-:W-:Y:S01]  /*20180*/  VIADD R7, R5, UR4 ;  /* 0x0000000405077c36 */ /* 0x000fe20008000000 */
[----:B------:R-:W-:Y:S01]  /*20190*/  BSSY B0, `(.L_x_679) ;  /* 0x0000008000007945 */ /* 0x000fe20003800000 */
[----:B------:R-:W-:-:S03]  /*201a0*/  MOV R4, RZ ;  /* 0x000000ff00047202 */ /* 0x000fc60000000f00 */
[----:B------:R-:W-:-:S13]  /*201b0*/  ISETP.GE.OR P6, PT, R7, R10, !P0 ;  /* 0x0000000a0700720c */ /* 0x000fda00047c6670 */
[----:B------:R-:W-:Y:S05]  /*201c0*/  @P6 BRA `(.L_x_680) ;  /* 0x0000000000106947 */ /* 0x000fea0003800000 */
[----:B------:R-:W0:Y:S01]  /*201d0*/  LDC.64 R2, c[0x0][0xc80] ;  /* 0x00032000ff027b82 */ /* 0x000e220000000a00 */
[----:B------:R-:W-:Y:S01]  /*201e0*/  ULDC.64 UR8, c[0x0][0x208] ;  /* 0x0000820000087ab9 */ /* 0x000fe20000000a00 */
[----:B0-----:R-:W-:-:S05]  /*201f0*/  IMAD.WIDE R2, R7, 0x4, R2 ;  /* 0x0000000407027825 */ /* 0x001fca00078e0202 */
[----:B------:R0:W5:Y:S02]  /*20200*/  LDG.E R4, desc[UR8][R2.64] ;  /* 0x0000000802047981 */ /* 0x000164000c1e1900 */
.L_x_680:
[----:B------:R-:W-:Y:S05]  /*20210*/  BSYNC B0 ;  /* 0x0000000000007941 */ /* 0x000fea0003800000 */
.L_x_679:
[----:B0----5:R-:W0:Y:S02]  /*20220*/  SHFL.UP PT, R2, R4, 0x1, RZ ;  /* 0x0420000004027989 */ /* 0x021e2400000e00ff */
        /* <DEDUP_REMOVED lines=16> */
[----:B------:R-:W-:-:S04]  /*20330*/  IADD3 R6, R3, R6, RZ ;  /* 0x0000000603067210 */ /* 0x000fc80007ffe0ff */
[----:B------:R-:W-:-:S13]  /*20340*/  ISETP.GT.AND P6, PT, R6, UR6, PT ;  /* 0x0000000606007c0c */ /* 0x000fda000bfc4270 */
[----:B------:R-:W-:Y:S05]  /*20350*/  @!P6 BRA `(.L_x_681) ;  /* 0xfffffffc0078e947 */ /* 0x000fea000383ffff */
[----:B------:R-:W-:-:S07]  /*20360*/  IMAD.MOV.U32 R7, RZ, RZ, R9 ;  /* 0x000000ffff077224 */ /* 0x000fce00078e0009 */
.L_x_677:
        /* <DEDUP_REMOVED lines=10> */
[----:B0-----:R-:W-:-:S06]  /*20410*/  IADD3 R2, R8, 0xffffffe, RZ ;  /* 0x0ffffffe08027810 */ /* 0x001fcc0007ffe0ff */
[----:B------:R0:W1:Y:S01]  /*20420*/  F2I.FTZ.U32.TRUNC.NTZ R3, R2 ;  /* 0x0000000200037305 */ /* 0x000062000021f000 */
[----:B------:R-:W-:Y:S05]  /*20430*/  @!P0 BRA `(.L_x_682) ;  /* 0x0000000000088947 */ /* 0x000fea0003800000 */
[----:B------:R-:W-:-:S06]  /*20440*/  VIADD R16, R19, 0xffffffff ;  /* 0xffffffff13107836 */ /* 0x000fcc0000000000 */
[----:B------:R2:W3:Y:S02]  /*20450*/  SHFL.IDX PT, R16, R7, R16, 0x1f ;  /* 0x00001f1007107589 */ /* 0x0004e400000e0000 */
.L_x_682:
[----:B---3--:R-:W-:Y:S01]  /*20460*/  IMAD R16, R16, UR5, R9 ;  /* 0x0000000510107c24 */ /* 0x008fe2000f8e0209 */
[----:B0-----:R-:W-:Y:S01]  /*20470*/  IABS R2, R12 ;  /* 0x0000000c00027213 */ /* 0x001fe20000000000 */
[----:B-12---:R-:W-:Y:S01]  /*20480*/  IMAD.MOV R7, RZ, RZ, -R3 ;  /* 0x000000ffff077224 */ /* 0x006fe200078e0a03 */
[----:B------:R-:W-:Y:S02]  /*20490*/  IADD3 R19, R19, UR4, RZ ;  /* 0x0000000413137c10 */ /* 0x000fe4000fffe0ff */
[----:B------:R-:W-:Y:S01]  /*204a0*/  IADD3 R9, -R16, UR6, RZ ;  /* 0x0000000610097c10 */ /* 0x000fe2000fffe1ff */
[----:B------:R-:W-:Y:S01]  /*204b0*/  IMAD R7, R7, R10, RZ ;  /* 0x0000000a07077224 */ /* 0x000fe200078e02ff */
[----:B------:R-:W-:Y:S01]  /*204c0*/  IADD3 R6, RZ, -R2, RZ ;  /* 0x80000002ff067210 */ /* 0x000fe20007ffe0ff */
[----:B------:R-:W-:Y:S01]  /*204d0*/  IMAD.MOV.U32 R2, RZ, RZ, RZ ;  /* 0x000000ffff027224 */ /* 0x000fe200078e00ff */
[----:B------:R-:W-:-:S03]  /*204e0*/  IABS R4, R9 ;  /* 0x0000000900047213 */ /* 0x000fc60000000000 */
[----:B------:R-:W-:-:S04]  /*204f0*/  IMAD.HI.U32 R2, R3, R7, R2 ;  /* 0x0000000703027227 */ /* 0x000fc800078e0002 */
[----:B------:R-:W-:Y:S01]  /*20500*/  IMAD.MOV.U32 R3, RZ, RZ, R4 ;  /* 0x000000ffff037224 */ /* 0x000fe200078e0004 */
[----:B------:R-:W-:-:S03]  /*20510*/  MOV R4, R6 ;  /* 0x0000000600047202 */ /* 0x000fc60000000f00 */
        /* <DEDUP_REMOVED lines=9> */
[----:B------:R-:W-:-:S06]  /*205b0*/  @P0 IADD3 R2, R2, 0x1, RZ ;  /* 0x0000000102020810 */ /* 0x000fcc0007ffe0ff */
[----:B------:R-:W-:Y:S01]  /*205c0*/  @!P2 IMAD.MOV R2, RZ, RZ, -R2 ;  /* 0x000000ffff02a224 */ /* 0x000fe200078e0a02 */
[----:B------:R-:W-:-:S05]  /*205d0*/  @!P1 LOP3.LUT R2, RZ, R12, RZ, 0x33, !PT ;  /* 0x0000000cff029212 */ /* 0x000fca00078e33ff */
[--C-:B------:R-:W-:Y:S02]  /*205e0*/  IMAD.MOV R17, RZ, RZ, -R2.reuse ;  /* 0x000000ffff117224 */ /* 0x100fe400078e0a02 */
[----:B------:R-:W-:Y:S02]  /*205f0*/  IMAD.MOV.U32 R18, RZ, RZ, R2 ;  /* 0x000000ffff127224 */ /* 0x000fe400078e0002 */
[----:B------:R-:W-:Y:S01]  /*20600*/  IMAD R17, R12, R17, R9 ;  /* 0x000000110c117224 */ /* 0x000fe200078e0209 */
[----:B------:R-:W-:Y:S06]  /*20610*/  BRA `(.L_x_683) ;  /* 0x00000000000c7947 */ /* 0x000fec0003800000 */
.L_x_678:
[----:B------:R-:W-:Y:S01]  /*20620*/  IMAD.MOV.U32 R17, RZ, RZ, RZ ;  /* 0x000000ffff117224 */ /* 0x000fe200078e00ff */
[----:B------:R-:W-:Y:S01]  /*20630*/  MOV R16, UR6 ;  /* 0x0000000600107c02 */ /* 0x000fe20008000f00 */
[----:B------:R-:W-:-:S07]  /*20640*/  IMAD.MOV.U32 R18, RZ, RZ, RZ ;  /* 0x000000ffff127224 */ /* 0x000fce00078e00ff */
.L_x_683:
[----:B------:R-:W-:-:S13]  /*20650*/  ISETP.NE.AND P0, PT, R5, RZ, PT ;  /* 0x000000ff0500720c */ /* 0x000fda0003f05270 */
[----:B------:R-:W0:Y:S01]  /*20660*/  @!P0 S2R R3, SR_CgaCtaId ;  /* 0x0000000000038919 */ /* 0x000e220000008800 */
[----:B------:R-:W-:-:S04]  /*20670*/  @!P0 MOV R2, 0x400 ;  /* 0x0000040000028802 */ /* 0x000fc80000000f00 */
[----:B0-----:R-:W-:-:S05]  /*20680*/  @!P0 LEA R2, R3, R2, 0x18 ;  /* 0x0000000203028211 */ /* 0x001fca00078ec0ff */
[----:B------:R1:W-:Y:S01]  /*20690*/  @!P0 STS.128 [R2+0x388d0], R16 ;  /* 0x0388d01002008388 */ /* 0x0003e20000000c00 */
[----:B------:R-:W-:Y:S06]  /*206a0*/  BAR.ARV 0x5, 0x180 ;  /* 0x0146000000007b1d */ /* 0x000fec0000002000 */
.L_x_676:
[----:B------:R2:W-:Y:S01]  /*206b0*/  STL [R1+0x30], RZ ;  /* 0x000030ff01007387 */ /* 0x0005e20000100800 */
[----:B------:R-:W-:Y:S01]  /*206c0*/  ULDC UR4, c[0x0][0xc3c] ;  /* 0x00030f0000047ab9 */ /* 0x000fe20000000800 */
[----:B------:R-:W-:Y:S01]  /*206d0*/  IMAD.MOV.U32 R29, RZ, RZ, 0x1 ;  /* 0x00000001ff1d7424 */ /* 0x000fe200078e00ff */
[----:B0-----:R-:W-:Y:S02]  /*206e0*/  ISETP.GE.AND P0, PT, R19, UR4, PT ;  /* 0x0000000413007c0c */ /* 0x001fe4000bf06270 */
[----:B------:R-:W-:-:S11]  /*206f0*/  MOV R27, RZ ;  /* 0x000000ff001b7202 */ /* 0x000fd60000000f00 */
[----:B--2---:R-:W-:Y:S05]  /*20700*/  @P0 BRA `(.L_x_684) ;  /* 0x0000006400180947 */ /* 0x004fea0003800000 */
[----:B------:R-:W0:Y:S01]  /*20710*/  S2UR UR5, SR_CgaCtaId ;  /* 0x00000000000579c3 */ /* 0x000e220000008800 */
[----:B------:R2:W-:Y:S01]  /*20720*/  STL [R1+0x30], RZ ;  /* 0x000030ff01007387 */ /* 0x0005e20000100800 */
[C---:B------:R-:W-:Y:S01]  /*20730*/  IMAD.SHL.U32 R36, R0.reuse, 0x8, RZ ;  /* 0x0000000800247824 */ /* 0x040fe200078e00ff */
[----:B-1----:R-:W-:Y:S01]  /*20740*/  LOP3.LUT R2, R0, 0x7f, RZ, 0xc0, !PT ;  /* 0x0000007f00027812 */ /* 0x002fe200078ec0ff */
[----:B------:R-:W-:Y:S01]  /*20750*/  UMOV UR4, 0x400 ;  /* 0x0000040000047882 */ /* 0x000fe20000000000 */
[----:B------:R-:W-:Y:S01]  /*20760*/  BSSY B8, `(.L_x_684) ;  /* 0x0000640000087945 */ /* 0x000fe20003800000 */
[----:B------:R-:W-:Y:S01]  /*20770*/  IMAD.MOV.U32 R30, RZ, RZ, 0x1 ;  /* 0x00000001ff1e7424 */ /* 0x000fe200078e00ff */
[----:B------:R-:W-:Y:S01]  /*20780*/  LOP3.LUT R3, R36, 0x1f8, RZ, 0xc0, !PT ;  /* 0x000001f824037812 */ /* 0x000fe200078ec0ff */
[----:B------:R-:W-:Y:S01]  /*20790*/  IMAD.SHL.U32 R34, R2, 0x8, RZ ;  /* 0x0000000802227824 */ /* 0x000fe200078e00ff */
[----:B------:R-:W-:Y:S01]  /*207a0*/  SHF.R.U32.HI R2, RZ, 0x3, R2 ;  /* 0x00000003ff027819 */ /* 0x000fe20000011602 */
[----:B------:R-:W-:Y:S01]  /*207b0*/  IMAD.MOV.U32 R28, RZ, RZ, RZ ;  /* 0x000000ffff1c7224 */ /* 0x000fe200078e00ff */
[----:B------:R-:W-:Y:S01]  /*207c0*/  LOP3.LUT R3, R3, 0x38, R0, 0x78, !PT ;  /* 0x0000003803037812 */ /* 0x000fe200078e7800 */
[----:B------:R-:W-:Y:S01]  /*207d0*/  IMAD.MOV.U32 R27, RZ, RZ, RZ ;  /* 0x000000ffff1b7224 */ /* 0x000fe200078e00ff */
[----:B------:R-:W-:Y:S01]  /*207e0*/  SHF.L.U32 R0, R0, 0x4, RZ ;  /* 0x0000000400007819 */ /* 0x000fe200000006ff */
[----:B------:R-:W-:Y:S01]  /*207f0*/  ULDC.64 UR38, c[0x0][0x198] ;  /* 0x0000660000267ab9 */ /* 0x000fe20000000a00 */
[----:B------:R-:W-:Y:S01]  /*20800*/  LOP3.LUT R34, R3, 0x200, R34, 0xf8, !PT ;  /* 0x0000020003227812 */ /* 0x000fe200078ef822 */
[----:B------:R-:W-:Y:S01]  /*20810*/  ULOP3.LUT UR37, UR60, 0x2, URZ, 0xfc, !UPT ;  /* 0x000000023c257892 */ /* 0x000fe2000f8efc3f */
[----:B------:R-:W-:Y:S01]  /*20820*/  LOP3.LUT R36, R36, 0x38, RZ, 0xc0, !PT ;  /* 0x0000003824247812 */ /* 0x000fe200078ec0ff */
[----:B------:R-:W-:Y:S01]  /*20830*/  ULDC UR36, c[0x0][0xc] ;  /* 0x0000030000247ab9 */ /* 0x000fe20000000800 */
[----:B------:R-:W-:-:S02]  /*20840*/  LOP3.LUT R0, R2, 0x70, R0, 0xf8, !PT ;  /* 0x0000007002007812 */ /* 0x000fc400078ef800 */
[----:B------:R-:W-:Y:S02]  /*20850*/  MOV R29, 0x1 ;  /* 0x00000001001d7802 */ /* 0x000fe40000000f00 */
[C---:B------:R-:W-:Y:S01]  /*20860*/  LOP3.LUT R3, R36.reuse, 0x40, RZ, 0xfc, !PT ;  /* 0x0000004024037812 */ /* 0x040fe200078efcff */
[----:B0-----:R-:W-:Y:S01]  /*20870*/  ULEA UR4, UR5, UR4, 0x18 ;  /* 0x0000000405047291 */ /* 0x001fe2000f8ec03f */
[C---:B------:R-:W-:Y:S02]  /*20880*/  LOP3.LUT R2, R36.reuse, 0x80, RZ, 0xfc, !PT ;  /* 0x0000008024027812 */ /* 0x040fe400078efcff */
[----:B------:R-:W-:-:S03]  /*20890*/  LOP3.LUT R0, R36, 0xc0, RZ, 0xfc, !PT ;  /* 0x000000c024007812 */ /* 0x000fc600078efcff */
[----:B------:R-:W-:-:S05]  /*208a0*/  IMAD.U32 R22, RZ, RZ, UR4 ;  /* 0x00000004ff167e24 */ /* 0x000fca000f8e00ff */
[----:B--2---:R-:W-:-:S07]  /*208b0*/  LEA R37, R34, R22, 0x1 ;  /* 0x0000001622257211 */ /* 0x004fce00078e08ff */
.L_x_793:
[----:B0-----:R-:W0:Y:S01]  /*208c0*/  LDC.64 R2, c[0x0][0xc88] ;  /* 0x00032200ff027b82 */ /* 0x001e220000000a00 */
[----:B------:R-:W-:Y:S01]  /*208d0*/  ULDC.64 UR4, c[0x0][0x208] ;  /* 0x0000820000047ab9 */ /* 0x000fe20000000a00 */
[----:B0-----:R-:W-:-:S05]  /*208e0*/  IMAD.WIDE R2, R19, 0x4, R2 ;  /* 0x0000000413027825 */ /* 0x001fca00078e0202 */
[----:B--2---:R-:W2:Y:S01]  /*208f0*/  LDG.E R31, desc[UR4][R2.64] ;  /* 0x00000004021f7981 */ /* 0x004ea2000c1e1900 */
[----:B------:R-:W-:Y:S05]  /*20900*/  YIELD ;  /* 0x0000000000007946 */ /* 0x000fea0003800000 */
[----:B------:R-:W-:Y:S01]  /*20910*/  ULDC.64 UR4, c[0x0][0xa28] ;  /* 0x00028a0000047ab9 */ /* 0x000fe20000000a00 */
[----:B------:R-:W-:Y:S01]  /*20920*/  ULDC.64 UR8, c[0x0][0xa18] ;  /* 0x0002860000087ab9 */ /* 0x000fe20000000a00 */
[----:B------:R-:W-:Y:S01]  /*20930*/  ISETP.NE.U32.AND P0, PT, RZ, UR4, PT ;  /* 0x00000004ff007c0c */ /* 0x000fe2000bf05070 */
[----:B------:R-:W-:Y:S01]  /*20940*/  IMAD.MOV.U32 R9, RZ, RZ, RZ ;  /* 0x000000ffff097224 */ /* 0x000fe200078e00ff */
[----:B------:R-:W-:Y:S01]  /*20950*/  ULDC.64 UR10, c[0x0][0x208] ;  /* 0x00008200000a7ab9 */ /* 0x000fe20000000a00 */
[----:B------:R-:W-:Y:S01]  /*20960*/  ULDC.64 UR6, c[0x0][0xa10] ;  /* 0x0002840000067ab9 */ /* 0x000fe20000000a00 */
[----:B------:R-:W-:-:S02]  /*20970*/  ISETP.NE.AND.EX P0, PT, RZ, UR5, PT, P0 ;  /* 0x00000005ff007c0c */ /* 0x000fc4000bf05300 */
[----:B------:R-:W-:-:S04]  /*20980*/  ISETP.NE.U32.AND P2, PT, RZ, UR8, PT ;  /* 0x00000008ff007c0c */ /* 0x000fc8000bf45070 */
[----:B------:R-:W-:Y:S02]  /*20990*/  ISETP.NE.AND.EX P2, PT, RZ, UR9, PT, P2 ;  /* 0x00000009ff007c0c */ /* 0x000fe4000bf45320 */
[----:B--2---:R-:W-:-:S05]  /*209a0*/  SHF.R.S32.HI R0, RZ, 0x1f, R31 ;  /* 0x0000001fff007819 */ /* 0x004fca000001141f */
[C---:B------:R-:W-:Y:S01]  /*209b0*/  @P0 LEA R2, P1, R31.reuse, UR4, 0x2 ;  /* 0x000000041f020c11 */ /* 0x040fe2000f8210ff */
[C---:B------:R-:W-:Y:S01]  /*209c0*/  IMAD.SHL.U32 R24, R31.reuse, 0x4, RZ ;  /* 0x000000041f187824 */ /* 0x040fe200078e00ff */
[C-C-:B------:R-:W-:Y:S01]  /*209d0*/  SHF.L.U64.HI R25, R31.reuse, 0x2, R0.reuse ;  /* 0x000000021f197819 */ /* 0x140fe20000010200 */
[----:B------:R0:W-:Y:S01]  /*209e0*/  STL [R1+0x1c], R0 ;  /* 0x00001c0001007387 */ /* 0x0001e20000100800 */
[----:B------:R-:W-:Y:S01]  /*209f0*/  @P0 LEA.HI.X R3, R31, UR5, R0, 0x2, P1 ;  /* 0x000000051f030c11 */ /* 0x000fe200088f1400 */
[----:B------:R-:W-:-:S04]  /*20a00*/  ULDC.64 UR4, c[0x0][0xa00] ;  /* 0x0002800000047ab9 */ /* 0x000fc80000000a00 */
[----:B------:R1:W2:Y:S01]  /*20a10*/  @P0 LDG.E R9, desc[UR10][R2.64] ;  /* 0x0000000a02090981 */ /* 0x0002a2000c1e1900 */
[----:B------:R-:W-:Y:S02]  /*20a20*/  ISETP.NE.U32.AND P0, PT, RZ, UR4, PT ;  /* 0x00000004ff007c0c */ /* 0x000fe4000bf05070 */
[----:B------:R-:W-:Y:S01]  /*20a30*/  ISETP.NE.U32.AND P1, PT, RZ, UR6, PT ;  /* 0x00000006ff007c0c */ /* 0x000fe2000bf25070 */
[----:B0-----:R-:W-:Y:S01]  /*20a40*/  IMAD.MOV.U32 R0, RZ, RZ, RZ ;  /* 0x000000ffff007224 */ /* 0x001fe200078e00ff */
[----:B------:R-:W-:Y:S02]  /*20a50*/  ISETP.NE.AND.EX P0, PT, RZ, UR5, PT, P0 ;  /* 0x00000005ff007c0c */ /* 0x000fe4000bf05300 */
[----:B------:R-:W-:Y:S02]  /*20a60*/  ISETP.NE.AND.EX P1, PT, RZ, UR7, PT, P1 ;  /* 0x00000007ff007c0c */ /* 0x000fe4000bf25310 */
[C---:B------:R-:W-:Y:S02]  /*20a70*/  IADD3 R4, P4, R24.reuse, UR6, RZ ;  /* 0x0000000618047c10 */ /* 0x040fe4000ff9e0ff */
[----:B-1----:R-:W-:Y:S01]  /*20a80*/  IADD3 R2, P3, R24, UR4, RZ ;  /* 0x0000000418027c10 */ /* 0x002fe2000ff7e0ff */
[----:B------:R-:W-:Y:S01]  /*20a90*/  ULDC UR4, c[0x0][0x288] ;  /* 0x0000a20000047ab9 */ /* 0x000fe20000000800 */
[----:B------:R-:W-:-:S02]  /*20aa0*/  MOV R35, RZ ;  /* 0x000000ff00237202 */ /* 0x000fc40000000f00 */
[C---:B------:R-:W-:Y:S02]  /*20ab0*/  IADD3.X R3, R25.reuse, UR5, RZ, P3, !PT ;  /* 0x0000000519037c10 */ /* 0x040fe40009ffe4ff */
[----:B------:R-:W-:Y:S01]  /*20ac0*/  @P2 IADD3 R6, P3, R24, UR8, RZ ;  /* 0x0000000818062c10 */ /* 0x000fe2000ff7e0ff */
[----:B------:R-:W-:Y:S01]  /*20ad0*/  IMAD.U32 R8, RZ, RZ, UR4 ;  /* 0x00000004ff087e24 */ /* 0x000fe2000f8e00ff */
[----:B------:R-:W-:Y:S01]  /*20ae0*/  ULDC.64 UR4, c[0x0][0x418] ;  /* 0x0001060000047ab9 */ /* 0x000fe20000000a00 */
[C---:B------:R-:W-:Y:S01]  /*20af0*/  IADD3.X R5, R25.reuse, UR7, RZ, P4, !PT ;  /* 0x0000000719057c10 */ /* 0x040fe2000a7fe4ff */
[----:B------:R-:W5:Y:S01]  /*20b00*/  @P0 LDG.E R35, desc[UR10][R2.64] ;  /* 0x0000000a02230981 */ /* 0x000f62000c1e1900 */
[----:B------:R-:W-:Y:S01]  /*20b10*/  @P2 IADD3.X R7, R25, UR9, RZ, P3, !PT ;  /* 0x0000000919072c10 */ /* 0x000fe20009ffe4ff */
[----:B------:R-:W-:Y:S02]  /*20b20*/  UISETP.NE.U32.AND UP0, UPT, UR4, URZ, UPT ;  /* 0x0000003f0400728c */ /* 0x000fe4000bf05070 */
[----:B------:R-:W5:Y:S01]  /*20b30*/  @P1 LDG.E R0, desc[UR10][R4.64] ;  /* 0x0000000a04001981 */ /* 0x000f62000c1e1900 */
[----:B------:R-:W-:-:S03]  /*20b40*/  ULDC UR4, c[0x0][0x424] ;  /* 0x0001090000047ab9 */ /* 0x000fc60000000800 */
[----:B------:R0:W3:Y:S01]  /*20b50*/  @P2 LDG.E R8, desc[UR10][R6.64] ;  /* 0x0000000a06082981 */ /* 0x0000e2000c1e1900 */
[----:B------:R-:W-:-:S03]  /*20b60*/  UISETP.NE.AND.EX UP0, UPT, UR5, URZ, UPT, UP0 ;  /* 0x0000003f0500728c */ /* 0x000fc6000bf05300 */
[----:B------:R-:W-:Y:S01]  /*20b70*/  ULDC UR5, c[0x0][0x2f0] ;  /* 0x0000bc0000057ab9 */ /* 0x000fe20000000800 */
[----:B------:R-:W-:-:S04]  /*20b80*/  USEL UR4, UR4, 0x1, UP0 ;  /* 0x0000000104047887 */ /* 0x000fc80008000000 */
[----:B------:R-:W-:-:S03]  /*20b90*/  UIMAD UR4, UR4, UR5, URZ ;  /* 0x00000005040472a4 */ /* 0x000fc6000f8e023f */
[----:B------:R-:W-:Y:S02]  /*20ba0*/  ULDC UR5, c[0x0][0x348] ;  /* 0x0000d20000057ab9 */ /* 0x000fe40000000800 */
[----:B0-----:R-:W-:Y:S01]  /*20bb0*/  MOV R6, UR5 ;  /* 0x0000000500067c02 */ /* 0x001fe20008000f00 */
[----:B--2---:R-:W-:Y:S04]  /*20bc0*/  STL [R1+0x10], R9 ;  /* 0x0000100901007387 */ /* 0x004fe80000100800 */
[----:B---3--:R0:W-:Y:S02]  /*20bd0*/  STL [R1+0x28], R8 ;  /* 0x0000280801007387 */ /* 0x0081e40000100800 */
[----:B0-----:R-:W-:Y:S01]  /*20be0*/  IMAD.U32 R8, RZ, RZ, UR4 ;  /* 0x00000004ff087e24 */ /* 0x001fe2000f8e00ff */
[----:B------:R-:W-:Y:S06]  /*20bf0*/  @P2 BRA `(.L_x_685) ;  /* 0x0000000000182947 */ /* 0x000fec0003800000 */
[----:B------:R-:W-:Y:S05]  /*20c00*/  @!P0 BRA `(.L_x_685) ;  /* 0x0000000000148947 */ /* 0x000fea0003800000 */
[----:B------:R-:W-:Y:S02]  /*20c10*/  ULDC.64 UR4, c[0x0][0x208] ;  /* 0x0000820000047ab9 */ /* 0x000fe40000000a00 */
[----:B------:R-:W2:Y:S04]  /*20c20*/  LDG.E R10, desc[UR4][R2.64] ;  /* 0x00000004020a7981 */ /* 0x000ea8000c1e1900 */
[----:B------:R-:W2:Y:S02]  /*20c30*/  LDG.E R7, desc[UR4][R2.64+0x4] ;  /* 0x0000040402077981 */ /* 0x000ea4000c1e1900 */
[----:B--2---:R-:W-:-:S05]  /*20c40*/  IMAD.IADD R2, R7, 0x1, -R10 ;  /* 0x0000000107027824 */ /* 0x004fca00078e0a0a */
[----:B------:R0:W-:Y:S02]  /*20c50*/  STL [R1+0x28], R2 ;  /* 0x0000280201007387 */ /* 0x0001e40000100800 */
.L_x_685:
[----:B------:R-:W-:Y:S01]  /*20c60*/  ULDC.64 UR4, c[0x0][0xa20] ;  /* 0x0002880000047ab9 */ /* 0x000fe20000000a00 */
[----:B------:R-:W-:Y:S02]  /*20c70*/  MOV R33, R31 ;  /* 0x0000001f00217202 */ /* 0x000fe40000000f00 */
[----:B------:R-:W-:-:S04]  /*20c80*/  ISETP.NE.U32.AND P0, PT, RZ, UR4, PT ;  /* 0x00000004ff007c0c */ /* 0x000fc8000bf05070 */
[----:B------:R-:W-:-:S13]  /*20c90*/  ISETP.NE.AND.EX P0, PT, RZ, UR5, PT, P0 ;  /* 0x00000005ff007c0c */ /* 0x000fda000bf05300 */
[----:B------:R-:W-:Y:S05]  /*20ca0*/  @!P0 BRA `(.L_x_686) ;  /* 0x0000000000148947 */ /* 0x000fea0003800000 */
[----:B0-----:R-:W-:Y:S01]  /*20cb0*/  IADD3 R2, P0, R24, UR4, RZ ;  /* 0x0000000418027c10 */ /* 0x001fe2000ff1e0ff */
[----:B------:R-:W-:-:S03]  /*20cc0*/  ULDC.64 UR6, c[0x0][0x208] ;  /* 0x0000820000067ab9 */ /* 0x000fc60000000a00 */
[----:B------:R-:W-:-:S05]  /*20cd0*/  IADD3.X R3, R25, UR5, RZ, P0, !PT ;  /* 0x0000000519037c10 */ /* 0x000fca00087fe4ff */
[----:B------:R1:W5:Y:S01]  /*20ce0*/  LDG.E R8, desc[UR6][R2.64] ;  /* 0x0000000602087981 */ /* 0x000362000c1e1900 */
[----:B------:R-:W-:Y:S05]  /*20cf0*/  BRA `(.L_x_687) ;  /* 0x0000000000287947 */ /* 0x000fea0003800000 */
.L_x_686:
[----:B------:R-:W-:Y:S02]  /*20d00*/  ULDC.64 UR4, c[0x0][0xa08] ;  /* 0x0002820000047ab9 */ /* 0x000fe40000000a00 */
[----:B------:R-:W-:-:S04]  /*20d10*/  ISETP.NE.U32.AND P0, PT, RZ, UR4, PT ;  /* 0x00000004ff007c0c */ /* 0x000fc8000bf05070 */
[----:B------:R-:W-:-:S13]  /*20d20*/  ISETP.NE.AND.EX P0, PT, RZ, UR5, PT, P0 ;  /* 0x00000005ff007c0c */ /* 0x000fda000bf05300 */
[----:B------:R-:W-:Y:S05]  /*20d30*/  @!P0 BRA `(.L_x_687) ;  /* 0x0000000000188947 */ /* 0x000fea0003800000 */
[----:B0-----:R-:W0:Y:S01]  /*20d40*/  LDC.64 R2, c[0x0][0xa08] ;  /* 0x00028200ff027b82 */ /* 0x001e220000000a00 */
[----:B------:R-:W-:Y:S01]  /*20d50*/  ULDC.64 UR4, c[0x0][0x208] ;  /* 0x0000820000047ab9 */ /* 0x000fe20000000a00 */
[----:B0-----:R-:W-:-:S05]  /*20d60*/  IMAD.WIDE R2, R33, 0x4, R2 ;  /* 0x0000000421027825 */ /* 0x001fca00078e0202 */
[----:B------:R-:W2:Y:S04]  /*20d70*/  LDG.E R8, desc[UR4][R2.64] ;  /* 0x0000000402087981 */ /* 0x000ea8000c1e1900 */
[----:B------:R-:W2:Y:S02]  /*20d80*/  LDG.E R7, desc[UR4][R2.64+0x4] ;  /* 0x0000040402077981 */ /* 0x000ea4000c1e1900 */
[----:B--2---:R-:W-:-:S07]  /*20d90*/  IMAD.IADD R8, R7, 0x1, -R8 ;  /* 0x0000000107087824 */ /* 0x004fce00078e0a08 */
.L_x_687:
[----:B------:R-:W-:Y:S02]  /*20da0*/  ULDC.64 UR4, c[0x0][0x208] ;  /* 0x0000820000047ab9 */ /* 0x000fe40000000a00 */
[----:B-1----:R-:W2:Y:S04]  /*20db0*/  @P1 LDG.E R3, desc[UR4][R4.64] ;  /* 0x0000000404031981 */ /* 0x002ea8000c1e1900 */
[----:B0-----:R-:W2:Y:S01]  /*20dc0*/  @P1 LDG.E R2, desc[UR4][R4.64+0x4] ;  /* 0x0000040404021981 */ /* 0x001ea2000c1e1900 */
[----:B------:R-:W-:Y:S01]  /*20dd0*/  BSSY B0, `(.L_x_688) ;  /* 0x0000197000007945 */ /* 0x000fe20003800000 */
[----:B--2---:R-:W-:Y:S01]  /*20de0*/  @P1 IMAD.IADD R6, R2, 0x1, -R3 ;  /* 0x0000000102061824 */ /* 0x004fe200078e0a03 */
[----:B-----5:R-:W-:-:S05]  /*20df0*/  IADD3 R3, -R9, R8, RZ ;  /* 0x0000000809037210 */ /* 0x020fca0007ffe1ff */
[----:B------:R-:W-:-:S05]  /*20e00*/  IMAD.IADD R2, R3, 0x1, R6 ;  /* 0x0000000103027824 */ /* 0x000fca00078e0206 */
[----:B------:R0:W-:Y:S02]  /*20e10*/  STL [R1+0xc], R2 ;  /* 0x00000c0201007387 */ /* 0x0001e40000100800 */
[----:B0-----:R-:W-:-:S04]  /*20e20*/  VIADD R2, R2, 0x4f ;  /* 0x0000004f02027836 */ /* 0x001fc80000000000 */
[----:B------:R-:W-:-:S05]  /*20e30*/  IMAD.HI R2, R2, 0x66666667, RZ ;  /* 0x6666666702027827 */ /* 0x000fca00078e02ff */
[----:B------:R-:W-:-:S04]  /*20e40*/  SHF.R.U32.HI R7, RZ, 0x1f, R2 ;  /* 0x0000001fff077819 */ /* 0x000fc80000011602 */
[----:B------:R-:W-:-:S05]  /*20e50*/  LEA.HI.SX32 R4, R2, R7, 0x1b ;  /* 0x0000000702047211 */ /* 0x000fca00078fdaff */
[----:B------:R-:W-:Y:S01]  /*20e60*/  IMAD R7, R4, 0x50, -R3 ;  /* 0x0000005004077824 */ /* 0x000fe200078e0a03 */
[----:B------:R-:W-:Y:S01]  /*20e70*/  IADD3 R3, -R3, RZ, RZ ;  /* 0x000000ff03037210 */ /* 0x000fe20007ffe1ff */
[----:B------:R0:W-:Y:S03]  /*20e80*/  STL [R1+0x2c], R4 ;  /* 0x00002c0401007387 */ /* 0x0001e60000100800 */
[----:B------:R-:W-:Y:S02]  /*20e90*/  VIMNMX R7, R7, R6, PT ;  /* 0x0000000607077248 */ /* 0x000fe40003fe0100 */
[----:B0-----:R-:W-:-:S04]  /*20ea0*/  VIMNMX R4, RZ, R3, !PT ;  /* 0x00000003ff047248 */ /* 0x001fc80007fe0100 */
        /* <DEDUP_REMOVED lines=10> */
[----:B------:R-:W-:Y:S05]  /*20f50*/  @!P2 BRA `(.L_x_689) ;  /* 0x0000001400f8a947 */ /* 0x000fea0003800000 */
[----:B------:R-:W-:Y:S01]  /*20f60*/  UMOV UR4, 0xffffffff ;  /* 0xffffffff00047882 */ /* 0x000fe20000000000 */
[----:B------:R-:W-:Y:S02]  /*20f70*/  SEL R2, R33, RZ, !P1 ;  /* 0x000000ff21027207 */ /* 0x000fe40004800000 */
[----:B------:R-:W-:Y:S05]  /*20f80*/  BRA.DIV UR4, `(.L_x_690) ;  /* 0x0000007204347947 */ /* 0x000fea000b800000 */
[----:B------:R-:W0:Y:S02]  /*20f90*/  S2R R5, SR_TID.X ;  /* 0x0000000000057919 */ /* 0x000e240000002100 */
[----:B0-----:R-:W-:-:S04]  /*20fa0*/  SHF.R.U32.HI R5, RZ, 0x5, R5 ;  /* 0x00000005ff057819 */ /* 0x001fc80000011605 */
[----:B------:R-:W-:-:S05]  /*20fb0*/  LOP3.LUT R5, R5, 0x3, RZ, 0xc0, !PT ;  /* 0x0000000305057812 */ /* 0x000fca00078ec0ff */
[----:B------:R0:W1:Y:S02]  /*20fc0*/  SHFL.IDX PT, R14, R5, RZ, 0x1f ;  /* 0x00001fff050e7589 */ /* 0x00006400000e0000 */
.L_x_861:
[----:B-1----:R-:W-:Y:S02]  /*20fd0*/  ISETP.NE.AND P0, PT, R14, RZ, PT ;  /* 0x000000ff0e00720c */ /* 0x002fe40003f05270 */
[----:B------:R-:W-:-:S11]  /*20fe0*/  PLOP3.LUT P6, PT, PT, PT, PT, 0x8, 0x0 ;  /* 0x000000000000781c */ /* 0x000fd60003fce170 */
[----:B------:R-:W-:Y:S05]  /*20ff0*/  @P0 BRA `(.L_x_691) ;  /* 0x00000000000c0947 */ /* 0x000fea0003800000 */
[----:B------:R-:W-:-:S03]  /*21000*/  UMOV UR4, 0xffffffff ;  /* 0xffffffff00047882 */ /* 0x000fc60000000000 */
[----:B------:R-:W-:Y:S05]  /*21010*/  BRA.DIV UR4, `(.L_x_692) ;  /* 0x0000007204447947 */ /* 0x000fea000b800000 */
[----:B------:R-:W-:-:S13]  /*21020*/  ELECT P6, URZ, PT ;  /* 0x00000000003f782f */ /* 0x000fda00038c0000 */
.L_x_691:
[----:B0-----:R-:W2:Y:S01]  /*21030*/  LDL R5, [R1+0x30] ;  /* 0x0000300001057983 */ /* 0x001ea20000100800 */
[----:B------:R-:W-:Y:S01]  /*21040*/  BSSY B1, `(.L_x_693) ;  /* 0x0000008000017945 */ /* 0x000fe20003800000 */
[----:B--2---:R-:W-:-:S04]  /*21050*/  IADD3 R5, R5, 0x1, RZ ;  /* 0x0000000105057810 */ /* 0x004fc80007ffe0ff */
[----:B------:R-:W-:-:S04]  /*21060*/  LEA.HI R6, R5, R5, RZ, 0x1 ;  /* 0x0000000505067211 */ /* 0x000fc800078f08ff */
[----:B------:R-:W-:-:S05]  /*21070*/  LOP3.LUT R6, R6, 0xfffffffe, RZ, 0xc0, !PT ;  /* 0xfffffffe06067812 */ /* 0x000fca00078ec0ff */
[----:B------:R-:W-:-:S05]  /*21080*/  IMAD.IADD R5, R5, 0x1, -R6 ;  /* 0x0000000105057824 */ /* 0x000fca00078e0a06 */
[----:B------:R-:W-:-:S04]  /*21090*/  SHF.L.U32 R5, R5, 0x1f, RZ ;  /* 0x0000001f05057819 */ /* 0x000fc800000006ff */
[----:B------:R-:W0:Y:S02]  /*210a0*/  SYNCS.PHASECHK.TRANS64.TRYWAIT P0, [R22+URZ+0x38820], R5 ;  /* 0x03882005160075a7 */ /* 0x000e24000800017f */
[----:B0-----:R-:W-:Y:S05]  /*210b0*/  @!P0 BRA `(.L_x_694) ;  /* 0x00000070003c8947 */ /* 0x001fea0003800000 */
.L_x_864:
[----:B------:R-:W-:Y:S05]  /*210c0*/  BSYNC B1 ;  /* 0x0000000000017941 */ /* 0x000fea0003800000 */
.L_x_693:
[----:B------:R-:W-:Y:S04]  /*210d0*/  BSSY B1, `(.L_x_695) ;  /* 0x00000aa000017945 */ /* 0x000fe80003800000 */
[----:B------:R-:W-:Y:S05]  /*210e0*/  @!P6 BRA `(.L_x_696) ;  /* 0x0000000800a0e947 */ /* 0x000fea0003800000 */
[----:B------:R-:W-:Y:S01]  /*210f0*/  IMAD R9, R28, 0x8, R22 ;  /* 0x000000081c097824 */ /* 0x000fe200078e0216 */
[----:B------:R-:W-:Y:S01]  /*21100*/  SHF.L.U32 R8, R30, 0x1f, RZ ;  /* 0x0000001f1e087819 */ /* 0x000fe200000006ff */
[----:B------:R-:W1:Y:S01]  /*21110*/  S2R R6, SR_TID.X ;  /* 0x0000000000067919 */ /* 0x000e620000002100 */
[----:B------:R-:W-:Y:S02]  /*21120*/  BSSY B2, `(.L_x_697) ;  /* 0x0000005000027945 */ /* 0x000fe40003800000 */
[----:B------:R-:W2:Y:S01]  /*21130*/  SYNCS.PHASECHK.TRANS64.TRYWAIT P0, [R9+URZ+0x388a0], R8 ;  /* 0x0388a008090075a7 */ /* 0x000ea2000800017f */
[----:B-1----:R-:W-:-:S04]  /*21140*/  LOP3.LUT R6, R6, 0x7f, RZ, 0xc0, !PT ;  /* 0x0000007f06067812 */ /* 0x002fc800078ec0ff */
[----:B------:R-:W-:Y:S01]  /*21150*/  ISETP.NE.AND P1, PT, R6, RZ, PT ;  /* 0x000000ff0600720c */ /* 0x000fe20003f25270 */
[----:B--2---:R-:W-:-:S12]  /*21160*/  @!P0 BRA `(.L_x_698) ;  /* 0x0000007000248947 */ /* 0x004fd80003800000 */
.L_x_865:
[----:B------:R-:W-:Y:S05]  /*21170*/  BSYNC B2 ;  /* 0x0000000000027941 */ /* 0x000fea0003800000 */
.L_x_697:
[----:B------:R-:W-:Y:S04]  /*21180*/  BSSY B2, `(.L_x_699) ;  /* 0x0000009000027945 */ /* 0x000fe80003800000 */
[----:B------:R-:W-:Y:S05]  /*21190*/  @P1 BRA `(.L_x_700) ;  /* 0x00000000001c1947 */ /* 0x000fea0003800000 */
[----:B------:R-:W2:Y:S01]  /*211a0*/  S2R R6, SR_TID.X ;  /* 0x0000000000067919 */ /* 0x000ea20000002100 */
[----:B0-----:R-:W-:-:S04]  /*211b0*/  MOV R5, 0xa000 ;  /* 0x0000a00000057802 */ /* 0x001fc80000000f00 */
[----:B------:R3:W-:Y:S01]  /*211c0*/  SYNCS.ARRIVE.TRANS64 RZ, [R9+URZ+0x38890], R5 ;  /* 0x0388900509ff79a7 */ /* 0x0007e2000800003f */
[----:B--2---:R-:W-:-:S04]  /*211d0*/  LOP3.LUT R6, R6, 0x1f, RZ, 0xc0, !PT ;  /* 0x0000001f06067812 */ /* 0x004fc800078ec0ff */
[----:B------:R-:W-:-:S13]  /*211e0*/  ISETP.NE.AND P0, PT, R6, RZ, PT ;  /* 0x000000ff0600720c */ /* 0x000fda0003f05270 */
[----:B---3--:R-:W-:Y:S05]  /*211f0*/  @!P0 BRA `(.L_x_700) ;  /* 0x0000000000048947 */ /* 0x008fea0003800000 */
[----:B------:R-:W-:Y:S01]  /*21200*/  BPT.TRAP 0x1 ;  /* 0x000000040000795c */ /* 0x000fe20000300000 */
.L_x_700:
[----:B------:R-:W-:Y:S05]  /*21210*/  BSYNC B2 ;  /* 0x0000000000027941 */ /* 0x000fea0003800000 */
.L_x_699:
[----:B------:R-:W-:Y:S01]  /*21220*/  IMAD.MOV.U32 R15, RZ, RZ, RZ ;  /* 0x000000ffff0f7224 */ /* 0x000fe200078e00ff */
[----:B------:R-:W-:Y:S01]  /*21230*/  UIADD3 UR4, UP0, UR38, 0x570, URZ ;  /* 0x0000057026047890 */ /* 0x000fe2000ff1e03f */
[----:B------:R-:W-:Y:S01]  /*21240*/  IMAD R6, R3, 0x50, R0 ;  /* 0x0000005003067824 */ /* 0x000fe200078e0200 */
[----:B------:R-:W-:Y:S01]  /*21250*/  PLOP3.LUT P0, PT, PT, PT, PT, 0x80, 0x0 ;  /* 0x000000000000781c */ /* 0x000fe20003f0f070 */
[----:B------:R-:W-:Y:S01]  /*21260*/  IMAD R7, R28, 0xa000, R22 ;  /* 0x0000a0001c077824 */ /* 0x000fe200078e0216 */
[----:B------:R-:W-:Y:S01]  /*21270*/  R2UR UR10, R15 ;  /* 0x000000000f0a72ca */ /* 0x000fe200000e0000 */
[----:B------:R-:W-:Y:S01]  /*21280*/  VIADD R6, R6, 0xffffffb0 ;  /* 0xffffffb006067836 */ /* 0x000fe20000000000 */
[----:B0-----:R-:W-:Y:S01]  /*21290*/  IADD3 R5, R9, 0x38890, RZ ;  /* 0x0003889009057810 */ /* 0x001fe20007ffe0ff */
[----:B------:R-:W-:Y:S01]  /*212a0*/  VIADD R10, R7, 0x24400 ;  /* 0x00024400070a7836 */ /* 0x000fe20000000000 */
[----:B------:R-:W-:Y:S01]  /*212b0*/  UIADD3.X UR5, URZ, UR39, URZ, UP0, !UPT ;  /* 0x000000273f057290 */ /* 0x000fe200087fe43f */
[----:B------:R-:W-:Y:S01]  /*212c0*/  UMOV UR6, 0x0 ;  /* 0x0000000000067882 */ /* 0x000fe20000000000 */
[----:B------:R-:W-:-:S10]  /*212d0*/  UMOV UR7, 0x12f00000 ;  /* 0x12f0000000077882 */ /* 0x000fd40000000000 */
.L_x_701:
[----:B------:R-:W-:-:S13]  /*212e0*/  @P0 ELECT P2, URZ, PT ;  /* 0x00000000003f082f */ /* 0x000fda0003840000 */
[----:B------:R-:W-:Y:S02]  /*212f0*/  @P2 R2UR UR13, R2 ;  /* 0x00000000020d22ca */ /* 0x000fe400000e0000 */
[----:B------:R-:W-:Y:S02]  /*21300*/  @P2 R2UR UR12, R18 ;  /* 0x00000000120c22ca */ /* 0x000fe400000e0000 */
[----:B------:R-:W-:Y:S02]  /*21310*/  @P2 R2UR UR11, R6 ;  /* 0x00000000060b22ca */ /* 0x000fe400000e0000 */
[----:B------:R-:W-:Y:S02]  /*21320*/  @P2 R2UR UR9, R5 ;  /* 0x00000000050922ca */ /* 0x000fe400000e0000 */
[----:B------:R-:W-:Y:S02]  /*21330*/  @P2 R2UR UR8, R10 ;  /* 0x000000000a0822ca */ /* 0x000fe400000e0000 */
[----:B------:R-:W-:-:S02]  /*21340*/  @P2 PLOP3.LUT P0, PT, P2, PT, PT, 0x8, 0x0 ;  /* 0x000000000000281c */ /* 0x000fc4000170e170 */
[----:B------:R-:W-:-:S09]  /*21350*/  PLOP3.LUT P2, PT, PT, PT, PT, 0x8, 0x0 ;  /* 0x000000000000781c */ /* 0x000fd20003f4e170 */
[----:B------:R0:W-:Y:S02]  /*21360*/  UTMALDG.4D [UR8], [UR4], desc[UR6] ;  /* 0x00000608040075b4 */ /* 0x0001e40008019000 */
[----:B0-----:R-:W-:Y:S05]  /*21370*/  @P0 BRA.U.ANY `(.L_x_701) ;  /* 0xfffffffd00d80947 */ /* 0x001fea000393ffff */
[----:B------:R-:W-:Y:S01]  /*21380*/  IMAD.MOV.U32 R14, RZ, RZ, 0x40 ;  /* 0x00000040ff0e7424 */ /* 0x000fe200078e00ff */
[----:B------:R-:W-:Y:S01]  /*21390*/  PLOP3.LUT P0, PT, PT, PT, PT, 0x80, 0x0 ;  /* 0x000000000000781c */ /* 0x000fe20003f0f070 */
[----:B------:R-:W-:Y:S01]  /*213a0*/  UMOV UR6, 0x0 ;  /* 0x0000000000067882 */ /* 0x000fe20000000000 */
[----:B------:R-:W-:Y:S01]  /*213b0*/  IADD3 R10, R7, 0x26c00, RZ ;  /* 0x00026c00070a7810 */ /* 0x000fe20007ffe0ff */
[----:B------:R-:W-:Y:S01]  /*213c0*/  UMOV UR7, 0x12f00000 ;  /* 0x12f0000000077882 */ /* 0x000fe20000000000 */
[----:B------:R-:W-:-:S15]  /*213d0*/  R2UR UR10, R14 ;  /* 0x000000000e0a72ca */ /* 0x000fde00000e0000 */
.L_x_702:
        /* <DEDUP_REMOVED lines=12> */
[----:B------:R-:W-:Y:S01]  /*214a0*/  VIADD R10, R7, 0x29400 ;  /* 0x00029400070a7836 */ /* 0x000fe20000000000 */
[----:B------:R-:W-:Y:S01]  /*214b0*/  UMOV UR6, 0x0 ;  /* 0x0000000000067882 */ /* 0x000fe20000000000 */
[----:B------:R-:W-:Y:S01]  /*214c0*/  UMOV UR7, 0x12f00000 ;  /* 0x12f0000000077882 */ /* 0x000fe20000000000 */
[----:B------:R-:W-:-:S15]  /*214d0*/  R2UR UR10, R13 ;  /* 0x000000000d0a72ca */ /* 0x000fde00000e0000 */
.L_x_703:
        /* <DEDUP_REMOVED lines=10> */
[----:B------:R-:W-:Y:S01]  /*21580*/  MOV R12, 0xc0 ;  /* 0x000000c0000c7802 */ /* 0x000fe20000000f00 */
[----:B------:R-:W-:Y:S01]  /*21590*/  VIADD R10, R7, 0x2bc00 ;  /* 0x0002bc00070a7836 */ /* 0x000fe20000000000 */
[----:B------:R-:W-:Y:S01]  /*215a0*/  PLOP3.LUT P0, PT, PT, PT, PT, 0x80, 0x0 ;  /* 0x000000000000781c */ /* 0x000fe20003f0f070 */
[----:B------:R-:W-:Y:S01]  /*215b0*/  UMOV UR6, 0x0 ;  /* 0x0000000000067882 */ /* 0x000fe20000000000 */
[----:B------:R-:W-:Y:S01]  /*215c0*/  R2UR UR10, R12 ;  /* 0x000000000c0a72ca */ /* 0x000fe200000e0000 */
[----:B------:R-:W-:-:S14]  /*215d0*/  UMOV UR7, 0x12f00000 ;  /* 0x12f0000000077882 */ /* 0x000fdc0000000000 */
.L_x_704:
        /* <DEDUP_REMOVED lines=10> */
[----:B------:R-:W0:Y:S01]  /*21680*/  SYNCS.PHASECHK.TRANS64.TRYWAIT P0, [R9+URZ+0x388c0], R8 ;  /* 0x0388c008090075a7 */ /* 0x000e22000800017f */
[----:B------:R-:W-:Y:S04]  /*21690*/  BSSY B2, `(.L_x_705) ;  /* 0x0000002000027945 */ /* 0x000fe80003800000 */
[----:B0-----:R-:W-:Y:S05]  /*216a0*/  @!P0 BRA `(.L_x_706) ;  /* 0x0000006800e88947 */ /* 0x001fea0003800000 */
.L_x_866:
[----:B------:R-:W-:Y:S05]  /*216b0*/  BSYNC B2 ;  /* 0x0000000000027941 */ /* 0x000fea0003800000 */
.L_x_705:
[----:B------:R-:W-:Y:S01]  /*216c0*/  BSSY B2, `(.L_x_707) ;  /* 0x000000b000027945 */ /* 0x000fe20003800000 */
[----:B------:R-:W-:Y:S01]  /*216d0*/  IMAD.MOV.U32 R10, RZ, RZ, 0x0 ;  /* 0x00000000ff0a7424 */ /* 0x000fe200078e00ff */
[----:B------:R-:W-:Y:S02]  /*216e0*/  MOV R11, 0x12f00000 ;  /* 0x12f00000000b7802 */ /* 0x000fe40000000f00 */
[----:B------:R-:W-:Y:S05]  /*216f0*/  @P1 BRA `(.L_x_708) ;  /* 0x00000000001c1947 */ /* 0x000fea0003800000 */
[----:B------:R-:W2:Y:S01]  /*21700*/  S2R R20, SR_TID.X ;  /* 0x0000000000147919 */ /* 0x000ea20000002100 */
[----:B------:R-:W-:-:S04]  /*21710*/  IMAD.MOV.U32 R5, RZ, RZ, 0xa000 ;  /* 0x0000a000ff057424 */ /* 0x000fc800078e00ff */
[----:B------:R3:W-:Y:S01]  /*21720*/  SYNCS.ARRIVE.TRANS64 RZ, [R9+URZ+0x388b0], R5 ;  /* 0x0388b00509ff79a7 */ /* 0x0007e2000800003f */
[----:B--2---:R-:W-:-:S04]  /*21730*/  LOP3.LUT R20, R20, 0x1f, RZ, 0xc0, !PT ;  /* 0x0000001f14147812 */ /* 0x004fc800078ec0ff */
[----:B------:R-:W-:-:S13]  /*21740*/  ISETP.NE.AND P0, PT, R20, RZ, PT ;  /* 0x000000ff1400720c */ /* 0x000fda0003f05270 */
[----:B---3--:R-:W-:Y:S05]  /*21750*/  @!P0 BRA `(.L_x_708) ;  /* 0x0000000000048947 */ /* 0x008fea0003800000 */
[----:B------:R-:W-:Y:S01]  /*21760*/  BPT.TRAP 0x1 ;  /* 0x000000040000795c */ /* 0x000fe20000300000 */
.L_x_708:
[----:B------:R-:W-:Y:S05]  /*21770*/  BSYNC B2 ;  /* 0x0000000000027941 */ /* 0x000fea0003800000 */
.L_x_707:
[----:B------:R-:W-:Y:S01]  /*21780*/  R2UR UR10, R15 ;  /* 0x000000000f0a72ca */ /* 0x000fe200000e0000 */
[----:B------:R-:W-:Y:S01]  /*21790*/  UIADD3 UR4, UP0, UR38, 0x670, URZ ;  /* 0x0000067026047890 */ /* 0x000fe2000ff1e03f */
[----:B------:R-:W-:Y:S01]  /*217a0*/  R2UR UR6, R10 ;  /* 0x000000000a0672ca */ /* 0x000fe200000e0000 */
[----:B01----:R-:W-:Y:S01]  /*217b0*/  VIADD R9, R9, 0x388b0 ;  /* 0x000388b009097836 */ /* 0x003fe20000000000 */
[----:B------:R-:W-:Y:S01]  /*217c0*/  R2UR UR7, R11 ;  /* 0x000000000b0772ca */ /* 0x000fe200000e0000 */
[----:B------:R-:W-:Y:S01]  /*217d0*/  UIADD3.X UR5, URZ, UR39, URZ, UP0, !UPT ;  /* 0x000000273f057290 */ /* 0x000fe200087fe43f */
[----:B------:R-:W-:Y:S02]  /*217e0*/  PLOP3.LUT P0, PT, PT, PT, PT, 0x80, 0x0 ;  /* 0x000000000000781c */ /* 0x000fe40003f0f070 */
[----:B------:R-:W-:-:S11]  /*217f0*/  IADD3 R5, R7, 0x400, RZ ;  /* 0x0000040007057810 */ /* 0x000fd60007ffe0ff */
.L_x_709:
        /* <DEDUP_REMOVED lines=10> */
[----:B------:R-:W-:Y:S01]  /*218a0*/  R2UR UR10, R14 ;  /* 0x000000000e0a72ca */ /* 0x000fe200000e0000 */
[----:B------:R-:W-:Y:S01]  /*218b0*/  VIADD R5, R7, 0x2c00 ;  /* 0x00002c0007057836 */ /* 0x000fe20000000000 */
[----:B------:R-:W-:Y:S02]  /*218c0*/  R2UR UR6, R10 ;  /* 0x000000000a0672ca */ /* 0x000fe400000e0000 */
[----:B------:R-:W-:Y:S02]  /*218d0*/  R2UR UR7, R11 ;  /* 0x000000000b0772ca */ /* 0x000fe400000e0000 */
[----:B------:R-:W-:-:S13]  /*218e0*/  PLOP3.LUT P0, PT, PT, PT, PT, 0x80, 0x0 ;  /* 0x000000000000781c */ /* 0x000fda0003f0f070 */
.L_x_710:
        /* <DEDUP_REMOVED lines=15> */
.L_x_711:
        /* <DEDUP_REMOVED lines=10> */
[----:B------:R-:W-:Y:S02]  /*21a80*/  R2UR UR10, R12 ;  /* 0x000000000c0a72ca */ /* 0x000fe400000e0000 */
[----:B------:R-:W-:Y:S02]  /*21a90*/  R2UR UR6, R10 ;  /* 0x000000000a0672ca */ /* 0x000fe400000e0000 */
[----:B------:R-:W-:Y:S02]  /*21aa0*/  R2UR UR7, R11 ;  /* 0x000000000b0772ca */ /* 0x000fe400000e0000 */
[----:B------:R-:W-:Y:S02]  /*21ab0*/  PLOP3.LUT P0, PT, PT, PT, PT, 0x80, 0x0 ;  /* 0x000000000000781c */ /* 0x000fe40003f0f070 */
[----:B------:R-:W-:-:S11]  /*21ac0*/  IADD3 R7, R7, 0x7c00, RZ ;  /* 0x00007c0007077810 */ /* 0x000fd60007ffe0ff */
.L_x_712:
        /* <DEDUP_REMOVED lines=9> */
[----:B-1----:R-:W-:Y:S05]  /*21b60*/  @P0 BRA.U.ANY `(.L_x_712) ;  /* 0xfffffffd00d80947 */ /* 0x002fea000393ffff */
.L_x_696:
[----:B------:R-:W-:Y:S05]  /*21b70*/  BSYNC B1 ;  /* 0x0000000000017941 */ /* 0x000fea0003800000 */
.L_x_695:
[----:B------:R-:W-:Y:S01]  /*21b80*/  VIADD R9, R3, 0xfffffffe ;  /* 0xfffffffe03097836 */ /* 0x000fe20000000000 */
[----:B------:R-:W-:Y:S01]  /*21b90*/  PLOP3.LUT P0, PT, PT, PT, PT, 0x8, 0x0 ;  /* 0x000000000000781c */ /* 0x000fe20003f0e170 */
[----:B------:R-:W-:-:S03]  /*21ba0*/  VIADD R28, R28, 0x1 ;  /* 0x000000011c1c7836 */ /* 0x000fc60000000000 */
[----:B------:R-:W-:Y:S02]  /*21bb0*/  ISETP.GE.AND P2, PT, R9, R4, PT ;  /* 0x000000040900720c */ /* 0x000fe40003f46270 */
[----:B------:R-:W-:-:S04]  /*21bc0*/  ISETP.NE.AND P1, PT, R28, 0x2, PT ;  /* 0x000000021c00780c */ /* 0x000fc80003f25270 */
[----:B------:R-:W-:Y:S02]  /*21bd0*/  SEL R3, RZ, 0x1, P1 ;  /* 0x00000001ff037807 */ /* 0x000fe40000800000 */
[----:B------:R-:W-:Y:S02]  /*21be0*/  SEL R28, R28, RZ, P1 ;  /* 0x000000ff1c1c7207 */ /* 0x000fe40000800000 */
[----:B------:R-:W-:-:S03]  /*21bf0*/  LOP3.LUT R30, R30, R3, RZ, 0x3c, !PT ;  /* 0x000000031e1e7212 */ /* 0x000fc600078e3cff */
[----:B------:R-:W-:Y:S05]  /*21c00*/  @!P2 BRA `(.L_x_689) ;  /* 0x0000000800cca947 */ /* 0x000fea0003800000 */
.L_x_731:
[----:B------:R-:W-:Y:S05]  /*21c10*/  YIELD ;  /* 0x0000000000007946 */ /* 0x000fea0003800000 */
[----:B------:R-:W-:Y:S04]  /*21c20*/  BSSY B1, `(.L_x_713) ;  /* 0x00000a9000017945 */ /* 0x000fe80003800000 */
[----:B------:R-:W-:Y:S05]  /*21c30*/  @!P6 BRA `(.L_x_714) ;  /* 0x00000008009ce947 */ /* 0x000fea0003800000 */
[----:B------:R-:W-:Y:S01]  /*21c40*/  LEA R8, R28, R22, 0x3 ;  /* 0x000000161c087211 */ /* 0x000fe200078e18ff */
[----:B------:R-:W1:Y:S01]  /*21c50*/  S2R R3, SR_TID.X ;  /* 0x0000000000037919 */ /* 0x000e620000002100 */
[----:B------:R-:W-:Y:S01]  /*21c60*/  SHF.L.U32 R7, R30, 0x1f, RZ ;  /* 0x0000001f1e077819 */ /* 0x000fe200000006ff */
[----:B------:R-:W-:Y:S03]  /*21c70*/  BSSY B2, `(.L_x_715) ;  /* 0x0000005000027945 */ /* 0x000fe60003800000 */
[----:B------:R-:W2:Y:S01]  /*21c80*/  SYNCS.PHASECHK.TRANS64.TRYWAIT P1, [R8+URZ+0x388a0], R7 ;  /* 0x0388a007080075a7 */ /* 0x000ea2000802017f */
[----:B-1----:R-:W-:-:S04]  /*21c90*/  LOP3.LUT R3, R3, 0x7f, RZ, 0xc0, !PT ;  /* 0x0000007f03037812 */ /* 0x002fc800078ec0ff */
[----:B------:R-:W-:Y:S01]  /*21ca0*/  ISETP.NE.AND P2, PT, R3, RZ, PT ;  /* 0x000000ff0300720c */ /* 0x000fe20003f45270 */
[----:B--2---:R-:W-:-:S12]  /*21cb0*/  @!P1 BRA `(.L_x_716) ;  /* 0x0000006400789947 */ /* 0x004fd80003800000 */
.L_x_867:
[----:B------:R-:W-:Y:S05]  /*21cc0*/  BSYNC B2 ;  /* 0x0000000000027941 */ /* 0x000fea0003800000 */
.L_x_715:
[----:B------:R-:W-:Y:S04]  /*21cd0*/  BSSY B2, `(.L_x_717) ;  /* 0x0000009000027945 */ /* 0x000fe80003800000 */
[----:B------:R-:W-:Y:S05]  /*21ce0*/  @P2 BRA `(.L_x_718) ;  /* 0x00000000001c2947 */ /* 0x000fea0003800000 */
[----:B0-----:R-:W0:Y:S01]  /*21cf0*/  S2R R5, SR_TID.X ;  /* 0x0000000000057919 */ /* 0x001e220000002100 */
[----:B------:R-:W-:-:S04]  /*21d00*/  IMAD.MOV.U32 R3, RZ, RZ, 0xa000 ;  /* 0x0000a000ff037424 */ /* 0x000fc800078e00ff */
[----:B------:R2:W-:Y:S01]  /*21d10*/  SYNCS.ARRIVE.TRANS64 RZ, [R8+URZ+0x38890], R3 ;  /* 0x0388900308ff79a7 */ /* 0x0005e2000800003f */
[----:B0-----:R-:W-:-:S04]  /*21d20*/  LOP3.LUT R5, R5, 0x1f, RZ, 0xc0, !PT ;  /* 0x0000001f05057812 */ /* 0x001fc800078ec0ff */
[----:B------:R-:W-:-:S13]  /*21d30*/  ISETP.NE.AND P1, PT, R5, RZ, PT ;  /* 0x000000ff0500720c */ /* 0x000fda0003f25270 */
[----:B--2---:R-:W-:Y:S05]  /*21d40*/  @!P1 BRA `(.L_x_718) ;  /* 0x0000000000049947 */ /* 0x004fea0003800000 */
[----:B------:R-:W-:Y:S01]  /*21d50*/  BPT.TRAP 0x1 ;  /* 0x000000040000795c */ /* 0x000fe20000300000 */
.L_x_718:
[----:B------:R-:W-:Y:S05]  /*21d60*/  BSYNC B2 ;  /* 0x0000000000027941 */ /* 0x000fea0003800000 */
.L_x_717:
[----:B------:R-:W-:Y:S01]  /*21d70*/  IMAD.MOV.U32 R12, RZ, RZ, RZ ;  /* 0x000000ffff0c7224 */ /* 0x000fe200078e00ff */
[----:B------:R-:W-:Y:S01]  /*21d80*/  UIADD3 UR4, UP0, UR38, 0x570, URZ ;  /* 0x0000057026047890 */ /* 0x000fe2000ff1e03f */
[----:B------:R-:W-:Y:S01]  /*21d90*/  IMAD R6, R28, 0xa000, R22 ;  /* 0x0000a0001c067824 */ /* 0x000fe200078e0216 */
[----:B------:R-:W-:Y:S01]  /*21da0*/  PLOP3.LUT P1, PT, PT, PT, PT, 0x80, 0x0 ;  /* 0x000000000000781c */ /* 0x000fe20003f2f070 */
[----:B0-----:R-:W-:Y:S01]  /*21db0*/  IMAD R5, R9, 0x50, R0 ;  /* 0x0000005009057824 */ /* 0x001fe200078e0200 */
[----:B------:R-:W-:Y:S01]  /*21dc0*/  R2UR UR10, R12 ;  /* 0x000000000c0a72ca */ /* 0x000fe200000e0000 */
[----:B------:R-:W-:Y:S01]  /*21dd0*/  VIADD R10, R6, 0x24400 ;  /* 0x00024400060a7836 */ /* 0x000fe20000000000 */
[----:B------:R-:W-:Y:S01]  /*21de0*/  IADD3 R3, R8, 0x38890, RZ ;  /* 0x0003889008037810 */ /* 0x000fe20007ffe0ff */
[----:B------:R-:W-:Y:S01]  /*21df0*/  UIADD3.X UR5, URZ, UR39, URZ, UP0, !UPT ;  /* 0x000000273f057290 */ /* 0x000fe200087fe43f */
[----:B------:R-:W-:Y:S01]  /*21e00*/  UMOV UR6, 0x0 ;  /* 0x0000000000067882 */ /* 0x000fe20000000000 */
[----:B------:R-:W-:-:S10]  /*21e10*/  UMOV UR7, 0x12f00000 ;  /* 0x12f0000000077882 */ /* 0x000fd40000000000 */
.L_x_719:
        /* <DEDUP_REMOVED lines=16> */
.L_x_720:
        /* <DEDUP_REMOVED lines=16> */
.L_x_721:
        /* <DEDUP_REMOVED lines=16> */
.L_x_722:
        /* <DEDUP_REMOVED lines=13> */
.L_x_868:
[----:B------:R-:W-:Y:S05]  /*221f0*/  BSYNC B2 ;  /* 0x0000000000027941 */ /* 0x000fea0003800000 */
.L_x_723:
        /* <DEDUP_REMOVED lines=11> */
.L_x_726:
[----:B------:R-:W-:Y:S05]  /*222b0*/  BSYNC B2 ;  /* 0x0000000000027941 */ /* 0x000fea0003800000 */
.L_x_725:
        /* <DEDUP_REMOVED lines=8> */
.L_x_727:
        /* <DEDUP_REMOVED lines=15> */
.L_x_728:
        /* <DEDUP_REMOVED lines=15> */
.L_x_729:
        /* <DEDUP_REMOVED lines=15> */
.L_x_730:
        /* <DEDUP_REMOVED lines=10> */
.L_x_714:
[----:B------:R-:W-:Y:S05]  /*226b0*/  BSYNC B1 ;  /* 0x0000000000017941 */ /* 0x000fea0003800000 */
.L_x_713:
[C---:B------:R-:W-:Y:S01]  /*226c0*/  ISETP.GT.AND P2, PT, R9.reuse, R4, PT ;  /* 0x000000040900720c */ /* 0x040fe20003f44270 */
[----:B------:R-:W-:Y:S02]  /*226d0*/  VIADD R28, R28, 0x1 ;  /* 0x000000011c1c7836 */ /* 0x000fe40000000000 */
[----:B------:R-:W-:-:S03]  /*226e0*/  VIADD R9, R9, 0xffffffff ;  /* 0xffffffff09097836 */ /* 0x000fc60000000000 */
[----:B------:R-:W-:-:S04]  /*226f0*/  ISETP.NE.AND P1, PT, R28, 0x2, PT ;  /* 0x000000021c00780c */ /* 0x000fc80003f25270 */
[----:B------:R-:W-:Y:S02]  /*22700*/  SEL R3, RZ, 0x1, P1 ;  /* 0x00000001ff037807 */ /* 0x000fe40000800000 */
[----:B------:R-:W-:Y:S02]  /*22710*/  SEL R28, R28, RZ, P1 ;  /* 0x000000ff1c1c7207 */ /* 0x000fe40000800000 */
[----:B------:R-:W-:Y:S01]  /*22720*/  LOP3.LUT R30, R30, R3, RZ, 0x3c, !PT ;  /* 0x000000031e1e7212 */ /* 0x000fe200078e3cff */
[----:B------:R-:W-:Y:S06]  /*22730*/  @P2 BRA `(.L_x_731) ;  /* 0xfffffff400342947 */ /* 0x000fec000383ffff */
.L_x_689:
[----:B------:R-:W-:Y:S05]  /*22740*/  BSYNC B0 ;  /* 0x0000000000007941 */ /* 0x000fea0003800000 */
.L_x_688:
[----:B------:R-:W2:Y:S01]  /*22750*/  LDL R32, [R1+0xc] ;  /* 0x00000c0001207983 */ /* 0x000ea20000100800 */
[----:B------:R-:W-:Y:S05]  /*22760*/  @!P0 WARPSYNC.ALL ;  /* 0x0000000000008948 */ /* 0x000fea0003800000 */
[----:B------:R-:W-:Y:S06]  /*22770*/  @!P0 BAR.SYNC.DEFER_BLOCKING 0xc, 0x180 ;  /* 0x0306000000008b1d */ /* 0x000fec0000010000 */
[----:B------:R-:W-:Y:S01]  /*22780*/  BSSY B7, `(.L_x_732) ;  /* 0x000039d000077945 */ /* 0x000fe20003800000 */
[----:B--2---:R-:W-:-:S13]  /*22790*/  ISETP.GT.AND P0, PT, R32, RZ, PT ;  /* 0x000000ff2000720c */ /* 0x004fda0003f04270 */
[----:B------:R-:W-:Y:S05]  /*227a0*/  @P0 BRA `(.L_x_733) ;  /* 0x0000000000480947 */ /* 0x000fea0003800000 */
[----:B------:R-:W1:Y:S02]  /*227b0*/  S2R R3, SR_TID.X ;  /* 0x0000000000037919 */ /* 0x000e640000002100 */
[----:B-1----:R-:W-:-:S04]  /*227c0*/  LOP3.LUT R3, R3, 0x7f, RZ, 0xc0, !PT ;  /* 0x0000007f03037812 */ /* 0x002fc800078ec0ff */
[----:B------:R-:W-:-:S13]  /*227d0*/  ISETP.NE.AND P0, PT, R3, RZ, PT ;  /* 0x000000ff0300720c */ /* 0x000fda0003f05270 */
[----:B------:R-:W-:Y:S05]  /*227e0*/  @P0 BRA `(.L_x_734) ;  /* 0x0000003800580947 */ /* 0x000fea0003800000 */
[----:B0-----:R-:W0:Y:S01]  /*227f0*/  S2R R5, SR_LANEID ;  /* 0x0000000000057919 */ /* 0x001e220000000000 */
[----:B------:R-:W-:Y:S01]  /*22800*/  VOTEU.ANY UR4, UPT, PT ;  /* 0x0000000000047886 */ /* 0x000fe200038e0100 */
[----:B------:R-:W1:Y:S01]  /*22810*/  LDC.64 R2, c[0x0][0xc60] ;  /* 0x00031800ff027b82 */ /* 0x000e620000000a00 */
[----:B------:R-:W0:Y:S01]  /*22820*/  FLO.U32 R0, UR4 ;  /* 0x0000000400007d00 */ /* 0x000e2200080e0000 */
[----:B------:R-:W-:Y:S01]  /*22830*/  ULDC.64 UR6, c[0x0][0x208] ;  /* 0x0000820000067ab9 */ /* 0x000fe20000000a00 */
[----:B0-----:R-:W-:-:S06]  /*22840*/  ISETP.EQ.U32.AND P0, PT, R0, R5, PT ;  /* 0x000000050000720c */ /* 0x001fcc0003f02070 */
[----:B------:R-:W1:Y:S07]  /*22850*/  POPC R5, UR4 ;  /* 0x0000000400057d09 */ /* 0x000e6e0008000000 */
[----:B-1----:R-:W2:Y:S01]  /*22860*/  @P0 ATOMG.E.ADD.STRONG.GPU PT, R3, desc[UR6][R2.64], R5 ;  /* 0x00000005020309a8 */ /* 0x002ea200081ee1c6 */
[----:B------:R-:W0:Y:S02]  /*22870*/  S2R R4, SR_LTMASK ;  /* 0x0000000000047919 */ /* 0x000e240000003900 */
[----:B0-----:R-:W-:-:S04]  /*22880*/  LOP3.LUT R4, R4, UR4, RZ, 0xc0, !PT ;  /* 0x0000000404047c12 */ /* 0x001fc8000f8ec0ff */
[----:B------:R-:W0:Y:S01]  /*22890*/  POPC R7, R4 ;  /* 0x0000000400077309 */ /* 0x000e220000000000 */
[----:B--2---:R-:W0:Y:S02]  /*228a0*/  SHFL.IDX PT, R0, R3, R0, 0x1f ;  /* 0x00001f0003007589 */ /* 0x004e2400000e0000 */
[----:B0-----:R-:W-:Y:S01]  /*228b0*/  IADD3 R16, R0, UR36, R7 ;  /* 0x0000002400107c10 */ /* 0x001fe2000fffe007 */
[----:B------:R-:W-:Y:S06]  /*228c0*/  BRA `(.L_x_734) ;  /* 0x0000003800207947 */ /* 0x000fec0003800000 */
.L_x_733:
[----:B------:R-:W-:Y:S01]  /*228d0*/  IADD3 R0, R22, 0x24400, RZ ;  /* 0x0002440016007810 */ /* 0x000fe20007ffe0ff */
[----:B------:R-:W-:Y:S03]  /*228e0*/  BSSY B6, `(.L_x_735) ;  /* 0x0000013000067945 */ /* 0x000fe60003800000 */
[----:B------:R-:W-:-:S13]  /*228f0*/  LOP3.LUT P0, RZ, R0, 0x3ff, RZ, 0xc0, !PT ;  /* 0x000003ff00ff7812 */ /* 0x000fda000780c0ff */
[----:B------:R-:W-:Y:S05]  /*22900*/  @!P0 BRA `(.L_x_736) ;  /* 0x0000000000408947 */ /* 0x000fea0003800000 */
[----:B------:R-:W-:Y:S01]  /*22910*/  MOV R2, 0x0 ;  /* 0x0000000000027802 */ /* 0x000fe20000000f00 */
[----:B------:R-:W-:Y:S01]  /*22920*/  ULDC.64 UR6, c[0x4][0x138] ;  /* 0x01004e0000067ab9 */ /* 0x000fe20000000a00 */
[----:B------:R-:W-:Y:S01]  /*22930*/  ULDC.64 UR8, c[0x4][0x140] ;  /* 0x0100500000087ab9 */ /* 0x000fe20000000a00 */
[----:B------:R-:W-:Y:S01]  /*22940*/  ULDC.64 UR4, c[0x4][0x98] ;  /* 0x0100260000047ab9 */ /* 0x000fe20000000a00 */
[----:B------:R-:W-:Y:S01]  /*22950*/  IMAD.U32 R4, RZ, RZ, UR6 ;  /* 0x00000006ff047e24 */ /* 0x000fe2000f8e00ff */
[----:B------:R-:W-:Y:S01]  /*22960*/  MOV R6, UR8 ;  /* 0x0000000800067c02 */ /* 0x000fe20008000f00 */
[----:B------:R-:W1:Y:S01]  /*22970*/  LDC.64 R2, c[0x4][R2] ;  /* 0x0100000002027b82 */ /* 0x000e620000000a00 */
[----:B0-----:R-:W-:Y:S01]  /*22980*/  IMAD.U32 R5, RZ, RZ, UR7 ;  /* 0x00000007ff057e24 */ /* 0x001fe2000f8e00ff */
[----:B------:R-:W-:Y:S01]  /*22990*/  MOV R11, UR5 ;  /* 0x00000005000b7c02 */ /* 0x000fe20008000f00 */
[----:B------:R-:W-:Y:S01]  /*229a0*/  IMAD.U32 R7, RZ, RZ, UR9 ;  /* 0x00000009ff077e24 */ /* 0x000fe2000f8e00ff */
[----:B------:R-:W-:Y:S01]  /*229b0*/  MOV R13, RZ ;  /* 0x000000ff000d7202 */ /* 0x000fe20000000f00 */
[----:B------:R-:W-:-:S02]  /*229c0*/  IMAD.U32 R10, RZ, RZ, UR4 ;  /* 0x00000004ff0a7e24 */ /* 0x000fc4000f8e00ff */
[----:B------:R-:W-:Y:S02]  /*229d0*/  IMAD.MOV.U32 R8, RZ, RZ, 0x70 ;  /* 0x00000070ff087424 */ /* 0x000fe400078e00ff */
[----:B------:R-:W-:-:S07]  /*229e0*/  IMAD.MOV.U32 R12, RZ, RZ, 0x1 ;  /* 0x00000001ff0c7424 */ /* 0x000fce00078e00ff */
[----:B------:R-:W-:-:S07]  /*229f0*/  LEPC R20, `(.L_x_736) ;  /* 0x000000001014794e */ /* 0x000fce0000000000 */
[----:B-1----:R-:W-:Y:S05]  /*22a00*/  CALL.ABS.NOINC R2 ;  /* 0x0000000002007343 */ /* 0x002fea0003c00000 */
.L_x_736:
[----:B------:R-:W-:Y:S05]  /*22a10*/  BSYNC B6 ;  /* 0x0000000000067941 */ /* 0x000fea0003800000 */
.L_x_735:
        /* <DEDUP_REMOVED lines=9> */
[----:B------:R-:W-:Y:S01]  /*22ab0*/  IMAD.U32 R4, RZ, RZ, UR6 ;  /* 0x00000006ff047e24 */ /* 0x000fe2000f8e00ff */
[----:B0-----:R-:W-:Y:S01]  /*22ac0*/  MOV R5, UR7 ;  /* 0x0000000700057c02 */ /* 0x001fe20008000f00 */
[----:B------:R-:W-:Y:S01]  /*22ad0*/  IMAD.U32 R6, RZ, RZ, UR8 ;  /* 0x00000008ff067e24 */ /* 0x000fe2000f8e00ff */
[----:B------:R-:W-:Y:S01]  /*22ae0*/  MOV R10, UR4 ;  /* 0x00000004000a7c02 */ /* 0x000fe20008000f00 */
[----:B------:R-:W-:Y:S01]  /*22af0*/  IMAD.U32 R7, RZ, RZ, UR9 ;  /* 0x00000009ff077e24 */ /* 0x000fe2000f8e00ff */
[----:B------:R-:W-:Y:S01]  /*22b00*/  MOV R12, 0x1 ;  /* 0x00000001000c7802 */ /* 0x000fe20000000f00 */
[----:B------:R-:W-:-:S02]  /*22b10*/  IMAD.U32 R11, RZ, RZ, UR5 ;  /* 0x00000005ff0b7e24 */ /* 0x000fc4000f8e00ff */
[----:B------:R-:W-:Y:S02]  /*22b20*/  IMAD.MOV.U32 R8, RZ, RZ, 0x70 ;  /* 0x00000070ff087424 */ /* 0x000fe400078e00ff */
[----:B-1----:R-:W-:-:S07]  /*22b30*/  IMAD.MOV.U32 R13, RZ, RZ, RZ ;  /* 0x000000ffff0d7224 */ /* 0x002fce00078e00ff */
[----:B------:R-:W-:-:S07]  /*22b40*/  LEPC R20, `(.L_x_739) ;  /* 0x000000001014794e */ /* 0x000fce0000000000 */
[----:B--2---:R-:W-:Y:S05]  /*22b50*/  CALL.ABS.NOINC R2 ;  /* 0x0000000002007343 */ /* 0x004fea0003c00000 */
.L_x_739:
[----:B------:R0:W1:Y:S01]  /*22b60*/  LDC.64 R2, c[0x4][R26] ;  /* 0x010000001a027b82 */ /* 0x0000620000000a00 */
[----:B------:R-:W-:Y:S01]  /*22b70*/  ULDC.64 UR4, c[0x4][0x138] ;  /* 0x01004e0000047ab9 */ /* 0x000fe20000000a00 */
[----:B------:R-:W-:Y:S01]  /*22b80*/  ULDC.64 UR6, c[0x4][0x140] ;  /* 0x0100500000067ab9 */ /* 0x000fe20000000a00 */
[----:B------:R-:W-:Y:S01]  /*22b90*/  ULDC.64 UR8, c[0x4][0xa8] ;  /* 0x01002a0000087ab9 */ /* 0x000fe20000000a00 */
[----:B------:R-:W-:Y:S01]  /*22ba0*/  IMAD.U32 R4, RZ, RZ, UR4 ;  /* 0x00000004ff047e24 */ /* 0x000fe2000f8e00ff */
[----:B------:R-:W-:Y:S01]  /*22bb0*/  MOV R5, UR5 ;  /* 0x0000000500057c02 */ /* 0x000fe20008000f00 */
[----:B------:R-:W-:Y:S01]  /*22bc0*/  IMAD.U32 R6, RZ, RZ, UR6 ;  /* 0x00000006ff067e24 */ /* 0x000fe2000f8e00ff */
[----:B------:R-:W-:Y:S01]  /*22bd0*/  MOV R10, UR8 ;  /* 0x00000008000a7c02 */ /* 0x000fe20008000f00 */
[----:B------:R-:W-:Y:S01]  /*22be0*/  IMAD.U32 R7, RZ, RZ, UR7 ;  /* 0x00000007ff077e24 */ /* 0x000fe2000f8e00ff */
[----:B------:R-:W-:Y:S01]  /*22bf0*/  MOV R12, 0x1 ;  /* 0x00000001000c7802 */ /* 0x000fe20000000f00 */
[----:B------:R-:W-:-:S02]  /*22c00*/  IMAD.U32 R11, RZ, RZ, UR9 ;  /* 0x00000009ff0b7e24 */ /* 0x000fc4000f8e00ff */
[----:B------:R-:W-:Y:S02]  /*22c10*/  IMAD.MOV.U32 R8, RZ, RZ, 0x70 ;  /* 0x00000070ff087424 */ /* 0x000fe400078e00ff */
[----:B0-----:R-:W-:-:S07]  /*22c20*/  IMAD.MOV.U32 R13, RZ, RZ, RZ ;  /* 0x000000ffff0d7224 */ /* 0x001fce00078e00ff */
[----:B------:R-:W-:-:S07]  /*22c30*/  LEPC R20, `(.L_x_738) ;  /* 0x000000001014794e */ /* 0x000fce0000000000 */
[----:B-1----:R-:W-:Y:S05]  /*22c40*/  CALL.ABS.NOINC R2 ;  /* 0x0000000002007343 */ /* 0x002fea0003c00000 */
.L_x_738:
[----:B------:R-:W-:Y:S05]  /*22c50*/  BSYNC B6 ;  /* 0x0000000000067941 */ /* 0x000fea0003800000 */
.L_x_737:
[----:B------:R-:W2:Y:S01]  /*22c60*/  LDL R21, [R1+0x2c] ;  /* 0x00002c0001157983 */ /* 0x000ea20000100800 */
[----:B------:R-:W-:-:S03]  /*22c70*/  ULDC.64 UR4, c[0x0][0x9f8] ;  /* 0x00027e0000047ab9 */ /* 0x000fc60000000a00 */
[----:B------:R-:W3:Y:S01]  /*22c80*/  LDL R2, [R1+0x10] ;  /* 0x0000100001027983 */ /* 0x000ee20000100800 */
[----:B------:R-:W-:Y:S01]  /*22c90*/  ISETP.NE.U32.AND P0, PT, RZ, UR4, PT ;  /* 0x00000004ff007c0c */ /* 0x000fe2000bf05070 */
[----:B------:R-:W-:Y:S01]  /*22ca0*/  ULDC.64 UR6, c[0x0][0x208] ;  /* 0x0000820000067ab9 */ /* 0x000fe20000000a00 */
[----:B------:R-:W1:Y:S01]  /*22cb0*/  LDC R0, c[0x0][0x430] ;  /* 0x00010c00ff007b82 */ /* 0x000e620000000800 */
[----:B------:R-:W4:Y:S01]  /*22cc0*/  S2R R20, SR_TID.X ;  /* 0x0000000000147919 */ /* 0x000f220000002100 */
[----:B------:R-:W-:-:S13]  /*22cd0*/  ISETP.NE.AND.EX P0, PT, RZ, UR5, PT, P0 ;  /* 0x00000005ff007c0c */ /* 0x000fda000bf05300 */
[----:B------:R-:W-:Y:S01]  /*22ce0*/  @P0 IADD3 R24, P1, R24, UR4, RZ ;  /* 0x0000000418180c10 */ /* 0x000fe2000ff3e0ff */
[----:B------:R-:W-:-:S03]  /*22cf0*/  ULDC UR4, c[0x0][0x2f4] ;  /* 0x0000bd0000047ab9 */ /* 0x000fc60000000800 */
[----:B------:R-:W-:-:S05]  /*22d00*/  @P0 IADD3.X R25, R25, UR5, RZ, P1, !PT ;  /* 0x0000000519190c10 */ /* 0x000fca0008ffe4ff */
[----:B------:R-:W3:Y:S01]  /*22d10*/  @P0 LDG.E R33, desc[UR6][R24.64] ;  /* 0x0000000618210981 */ /* 0x000ee2000c1e1900 */
[----:B----4-:R-:W-:-:S04]  /*22d20*/  LOP3.LUT R20, R20, 0x7f, RZ, 0xc0, !PT ;  /* 0x0000007f14147812 */ /* 0x010fc800078ec0ff */
[----:B------:R-:W-:Y:S02]  /*22d30*/  SHF.R.U32.HI R26, RZ, 0x3, R20 ;  /* 0x00000003ff1a7819 */ /* 0x000fe40000011614 */
[----:B------:R-:W4:Y:S01]  /*22d40*/  S2R R20, SR_TID.X ;  /* 0x0000000000147919 */ /* 0x000f220000002100 */
[----:B-1----:R-:W-:-:S13]  /*22d50*/  ISETP.NE.AND P1, PT, R0, 0x1, PT ;  /* 0x000000010000780c */ /* 0x002fda0003f25270 */
[----:B------:R-:W1:Y:S08]  /*22d60*/  @P1 LDC R7, c[0x0][0x434] ;  /* 0x00010d00ff071b82 */ /* 0x000e700000000800 */
[----:B0-----:R-:W0:Y:S01]  /*22d70*/  @P1 LDC R5, c[0x0][0x438] ;  /* 0x00010e00ff051b82 */ /* 0x001e220000000800 */
[----:B----4-:R-:W-:-:S05]  /*22d80*/  IMAD.SHL.U32 R20, R20, 0x10, RZ ;  /* 0x0000001014147824 */ /* 0x010fca00078e00ff */
[----:B------:R-:W-:Y:S02]  /*22d90*/  LOP3.LUT R20, R26, 0x70, R20, 0xf8, !PT ;  /* 0x000000701a147812 */ /* 0x000fe400078ef814 */
[----:B------:R-:W-:Y:S02]  /*22da0*/  LOP3.LUT R23, R23, 0xfffffffe, RZ, 0xc0, !PT ;  /* 0xfffffffe17177812 */ /* 0x000fe400078ec0ff */
[----:B------:R-:W-:Y:S01]  /*22db0*/  LOP3.LUT R9, R36, 0x80, RZ, 0xfc, !PT ;  /* 0x0000008024097812 */ /* 0x000fe200078efcff */
[----:B------:R-:W-:Y:S01]  /*22dc0*/  UMOV UR5, 0xffffffff ;  /* 0xffffffff00057882 */ /* 0x000fe20000000000 */
[----:B--2---:R-:W-:-:S05]  /*22dd0*/  IADD3 R26, R21, -0x1, RZ ;  /* 0xffffffff151a7810 */ /* 0x004fca0007ffe0ff */
[----:B------:R-:W-:-:S05]  /*22de0*/  IMAD R6, R26, 0x50, R20 ;  /* 0x000000501a067824 */ /* 0x000fca00078e0214 */
[----:B------:R-:W-:-:S04]  /*22df0*/  ISETP.GE.AND P0, PT, R6, R32, PT ;  /* 0x000000200600720c */ /* 0x000fc80003f06270 */
[----:B------:R-:W-:Y:S01]  /*22e00*/  ISETP.GT.U32.OR P0, PT, R20, 0x4f, P0 ;  /* 0x0000004f1400780c */ /* 0x000fe20000704470 */
[----:B---3--:R-:W-:-:S04]  /*22e10*/  IMAD.IADD R6, R6, 0x1, R2 ;  /* 0x0000000106067824 */ /* 0x008fc800078e0202 */
[----:B-1----:R-:W-:-:S08]  /*22e20*/  @P1 IMAD.HI.U32 R7, R6, R7, RZ ;  /* 0x0000000706071227 */ /* 0x002fd000078e00ff */
[----:B------:R-:W1:Y:S01]  /*22e30*/  @!P0 LDC.64 R2, c[0x0][0x428] ;  /* 0x00010a00ff028b82 */ /* 0x000e620000000a00 */
[----:B------:R-:W-:Y:S01]  /*22e40*/  IMAD.MOV.U32 R4, RZ, RZ, R6 ;  /* 0x000000ffff047224 */ /* 0x000fe200078e0006 */
[----:B0-----:R-:W-:Y:S02]  /*22e50*/  @P1 SHF.R.U32.HI R4, RZ, R5, R7 ;  /* 0x00000005ff041219 */ /* 0x001fe40000011607 */
[----:B------:R-:W-:Y:S02]  /*22e60*/  SHF.R.S32.HI R8, RZ, 0x1f, R33 ;  /* 0x0000001fff087819 */ /* 0x000fe40000011421 */
[----:B------:R-:W-:-:S05]  /*22e70*/  IADD3 R5, -R4, RZ, RZ ;  /* 0x000000ff04057210 */ /* 0x000fca0007ffe1ff */
[----:B------:R-:W-:Y:S01]  /*22e80*/  IMAD R0, R0, R5, R6 ;  /* 0x0000000500007224 */ /* 0x000fe200078e0206 */
[--C-:B------:R-:W-:Y:S01]  /*22e90*/  @!P0 SHF.R.S32.HI R5, RZ, 0x1f, R4.reuse ;  /* 0x0000001fff058819 */ /* 0x100fe20000011404 */
[-C--:B-1----:R-:W-:Y:S02]  /*22ea0*/  @!P0 IMAD R6, R8, R2.reuse, RZ ;  /* 0x0000000208068224 */ /* 0x082fe400078e02ff */
[----:B------:R-:W-:-:S04]  /*22eb0*/  @!P0 IMAD.WIDE.U32 R4, R33, R2, R4 ;  /* 0x0000000221048225 */ /* 0x000fc800078e0004 */
[----:B------:R-:W-:Y:S02]  /*22ec0*/  @!P0 IMAD R6, R33, R3, R6 ;  /* 0x0000000321068224 */ /* 0x000fe400078e0206 */
[----:B------:R-:W0:Y:S02]  /*22ed0*/  @!P0 LDC.64 R2, c[0x0][0x418] ;  /* 0x00010600ff028b82 */ /* 0x000e240000000a00 */
[----:B------:R-:W-:Y:S01]  /*22ee0*/  @!P0 IMAD.IADD R6, R5, 0x1, R6 ;  /* 0x0000000105068824 */ /* 0x000fe200078e0206 */
[----:B------:R-:W-:Y:S02]  /*22ef0*/  MOV R7, UR37 ;  /* 0x0000002500077c02 */ /* 0x000fe40008000f00 */
[----:B0-----:R-:W-:-:S04]  /*22f00*/  @!P0 LEA R2, P1, R4, R2, 0x2 ;  /* 0x0000000204028211 */ /* 0x001fc800078210ff */
[----:B------:R-:W-:Y:S01]  /*22f10*/  @!P0 LEA.HI.X R3, R4, R3, R6, 0x2, P1 ;  /* 0x0000000304038211 */ /* 0x000fe200008f1406 */
[----:B------:R-:W-:-:S06]  /*22f20*/  IMAD.MOV.U32 R4, RZ, RZ, RZ ;  /* 0x000000ffff047224 */ /* 0x000fcc00078e00ff */
[----:B------:R0:W5:Y:S01]  /*22f30*/  @!P0 LDG.E R4, desc[UR6][R2.64] ;  /* 0x0000000602048981 */ /* 0x000162000c1e1900 */
[----:B------:R-:W-:Y:S02]  /*22f40*/  ISETP.GT.U32.AND P0, PT, R20, 0x4f, PT ;  /* 0x0000004f1400780c */ /* 0x000fe40003f04070 */
[----:B------:R-:W-:Y:S01]  /*22f50*/  ISETP.NE.AND P2, PT, R7, 0x3, PT ;  /* 0x000000030700780c */ /* 0x000fe20003f45270 */
[----:B------:R1:W-:Y:S10]  /*22f60*/  STL [R1+0x14], R8 ;  /* 0x0000140801007387 */ /* 0x0003f40000100800 */
[----:B------:R-:W-:-:S02]  /*22f70*/  @P0 LOP3.LUT R23, R23, 0x1, RZ, 0xfc, !PT ;  /* 0x0000000117170812 */ /* 0x000fc400078efcff */
[C---:B------:R-:W-:Y:S02]  /*22f80*/  ISETP.GE.AND P0, PT, R36.reuse, UR4, PT ;  /* 0x0000000424007c0c */ /* 0x040fe4000bf06270 */
[----:B------:R-:W-:Y:S02]  /*22f90*/  LOP3.LUT R23, R23, 0xffffffdf, RZ, 0xc0, !PT ;  /* 0xffffffdf17177812 */ /* 0x000fe400078ec0ff */
[----:B-1----:R-:W-:Y:S02]  /*22fa0*/  LOP3.LUT R8, R36, 0x40, RZ, 0xfc, !PT ;  /* 0x0000004024087812 */ /* 0x002fe400078efcff */
[----:B------:R-:W-:Y:S02]  /*22fb0*/  @P2 LOP3.LUT R23, R23, 0x20, RZ, 0xfc, !PT ;  /* 0x0000002017172812 */ /* 0x000fe400078efcff */
[----:B------:R-:W-:Y:S02]  /*22fc0*/  ISETP.GE.AND P3, PT, R8, UR4, PT ;  /* 0x0000000408007c0c */ /* 0x000fe4000bf66270 */
[----:B------:R-:W-:-:S04]  /*22fd0*/  LOP3.LUT R23, R23, 0xffffffef, RZ, 0xc0, !PT ;  /* 0xffffffef17177812 */ /* 0x000fc800078ec0ff */
[----:B------:R-:W-:-:S04]  /*22fe0*/  @P0 LOP3.LUT R23, R23, 0x10, RZ, 0xfc, !PT ;  /* 0x0000001017170812 */ /* 0x000fc800078efcff */
[----:B------:R-:W-:Y:S02]  /*22ff0*/  LOP3.LUT R23, R23, 0xfffffff7, RZ, 0xc0, !PT ;  /* 0xfffffff717177812 */ /* 0x000fe400078ec0ff */
[----:B------:R-:W-:Y:S02]  /*23000*/  LOP3.LUT R8, R36, 0xc0, RZ, 0xfc, !PT ;  /* 0x000000c024087812 */ /* 0x000fe400078efcff */
[----:B------:R-:W-:Y:S02]  /*23010*/  ISETP.GE.AND P1, PT, R9, UR4, PT ;  /* 0x0000000409007c0c */ /* 0x000fe4000bf26270 */
[----:B------:R-:W-:Y:S02]  /*23020*/  @P3 LOP3.LUT R23, R23, 0x8, RZ, 0xfc, !PT ;  /* 0x0000000817173812 */ /* 0x000fe400078efcff */
[----:B------:R-:W-:Y:S02]  /*23030*/  ISETP.GE.AND P0, PT, R8, UR4, PT ;  /* 0x0000000408007c0c */ /* 0x000fe4000bf06270 */
[----:B------:R-:W-:-:S04]  /*23040*/  LOP3.LUT R23, R23, 0xfffffffd, RZ, 0xc0, !PT ;  /* 0xfffffffd17177812 */ /* 0x000fc800078ec0ff */
[----:B------:R-:W-:-:S04]  /*23050*/  LOP3.LUT R23, R23, 0xfffffffb, RZ, 0xc0, !PT ;  /* 0xfffffffb17177812 */ /* 0x000fc800078ec0ff */
[----:B------:R-:W-:-:S04]  /*23060*/  @P1 LOP3.LUT R23, R23, 0x4, RZ, 0xfc, !PT ;  /* 0x0000000417171812 */ /* 0x000fc800078efcff */
[----:B------:R-:W-:Y:S01]  /*23070*/  @P0 LOP3.LUT R23, R23, 0x2, RZ, 0xfc, !PT ;  /* 0x0000000217170812 */ /* 0x000fe200078efcff */
[----:B0-----:R-:W-:Y:S06]  /*23080*/  BRA.DIV UR5, `(.L_x_740) ;  /* 0x0000005205ac7947 */ /* 0x001fec000b800000 */
.L_x_871:
[----:B------:R-:W-:Y:S01]  /*23090*/  SHF.R.S32.HI R32, RZ, 0x1f, R18 ;  /* 0x0000001fff207819 */ /* 0x000fe20000011412 */
[----:B------:R-:W-:Y:S06]  /*230a0*/  @!P2 BRA `(.L_x_741) ;  /* 0x000000000004a947 */ /* 0x000fec0003800000 */
[----:B------:R-:W-:Y:S01]  /*230b0*/  BPT.TRAP 0x1 ;  /* 0x000000040000795c */ /* 0x000fe20000300000 */
.L_x_741:
        /* <DEDUP_REMOVED lines=18> */
[----:B------:R-:W-:Y:S02]  /*231e0*/  LEA R24, P0, R2, UR4, 0x1 ;  /* 0x0000000402187c11 */ /* 0x000fe4000f8008ff */
[----:B------:R-:W-:-:S04]  /*231f0*/  IADD3 R5, R3, R5, RZ ;  /* 0x0000000503057210 */ /* 0x000fc80007ffe0ff */
[----:B------:R-:W-:Y:S01]  /*23200*/  LEA.HI.X R25, R2, UR5, R5, 0x1, P0 ;  /* 0x0000000502197c11 */ /* 0x000fe200080f0c05 */
[----:B------:R-:W-:Y:S01]  /*23210*/  IMAD R5, R27, 0x8, R22 ;  /* 0x000000081b057824 */ /* 0x000fe200078e0216 */
[----:B------:R-:W-:-:S04]  /*23220*/  SHF.L.U32 R2, R29, 0x1f, RZ ;  /* 0x0000001f1d027819 */ /* 0x000fc800000006ff */
[----:B------:R-:W0:Y:S02]  /*23230*/  SYNCS.PHASECHK.TRANS64.TRYWAIT P0, [R5+URZ+0x38840], R2 ;  /* 0x03884002050075a7 */ /* 0x000e24000800017f */
[----:B0-----:R-:W-:Y:S05]  /*23240*/  @!P0 BRA `(.L_x_743) ;  /* 0x0000005000708947 */ /* 0x001fea0003800000 */
.L_x_872:
[----:B------:R-:W-:Y:S05]  /*23250*/  BSYNC B0 ;  /* 0x0000000000007941 */ /* 0x000fea0003800000 */
.L_x_742:
[----:B------:R-:W2:Y:S01]  /*23260*/  LDL R9, [R1+0xc] ;  /* 0x00000c0001097983 */ /* 0x000ea20000100800 */
        /* <DEDUP_REMOVED lines=11> */
[----:B------:R-:W-:Y:S01]  /*23320*/  IMAD R0, R32, UR4, RZ ;  /* 0x0000000420007c24 */ /* 0x000fe2000f8e02ff */
[----:B------:R-:W-:Y:S01]  /*23330*/  IADD3 R3, R3, R7, RZ ;  /* 0x0000000703037210 */ /* 0x000fe20007ffe0ff */
[----:B------:R-:W-:Y:S02]  /*23340*/  IMAD R7, R27, 0x5000, R34 ;  /* 0x000050001b077824 */ /* 0x000fe400078e0222 */
[C---:B------:R-:W-:Y:S02]  /*23350*/  IMAD R0, R18.reuse, UR5, R0 ;  /* 0x0000000512007c24 */ /* 0x040fe4000f8e0200 */
[----:B------:R-:W-:Y:S01]  /*23360*/  IMAD.WIDE.U32 R2, R18, UR4, R2 ;  /* 0x0000000412027c25 */ /* 0x000fe2000f8e0002 */
[----:B------:R-:W-:-:S03]  /*23370*/  ULDC.64 UR4, c[0x0][0x2e8] ;  /* 0x0000ba0000047ab9 */ /* 0x000fc60000000a00 */
        /* <DEDUP_REMOVED lines=15> */
[C---:B------:R-:W-:Y:S01]  /*23470*/  LOP3.LUT P3, RZ, R23.reuse, 0x4, RZ, 0xc0, !PT ;  /* 0x0000000417ff7812 */ /* 0x040fe2000786c0ff */
[----:B------:R-:W-:Y:S01]  /*23480*/  ULDC.64 UR4, c[0x0][0x208] ;  /* 0x0000820000047ab9 */ /* 0x000fe20000000a00 */
[----:B------:R-:W-:Y:S01]  /*23490*/  LOP3.LUT P2, RZ, R23, 0x2, RZ, 0xc0, !PT ;  /* 0x0000000217ff7812 */ /* 0x000fe2000784c0ff */
[----:B------:R-:W-:Y:S01]  /*234a0*/  SHFL.IDX PT, R8, R6, 0x1, 0x181f ;  /* 0x00381f0006087f89 */ /* 0x000fe200000e0000 */
[----:B0-----:R-:W-:-:S04]  /*234b0*/  @P0 LEA R3, P1, R36, R3, 0x1 ;  /* 0x0000000324030211 */ /* 0x001fc800078208ff */
[----:B-1----:R-:W-:Y:S02]  /*234c0*/  @P0 IADD3.X R2, RZ, R2, RZ, P1, !PT ;  /* 0x00000002ff020210 */ /* 0x002fe40000ffe4ff */
[----:B------:R-:W-:Y:S02]  /*234d0*/  ISETP.GE.AND P1, PT, R4, 0x11, PT ;  /* 0x000000110400780c */ /* 0x000fe40003f26270 */
[----:B------:R-:W-:-:S04]  /*234e0*/  @P0 LOP3.LUT R3, R3, R2, RZ, 0x3c, !PT ;  /* 0x0000000203030212 */ /* 0x000fc800078e3cff */
[----:B------:R-:W-:-:S04]  /*234f0*/  @P0 LOP3.LUT R2, R3, R2, RZ, 0x3c, !PT ;  /* 0x0000000203020212 */ /* 0x000fc800078e3cff */
[----:B------:R-:W-:-:S03]  /*23500*/  @P0 LOP3.LUT R3, R3, R2, RZ, 0x3c, !PT ;  /* 0x0000000203030212 */ /* 0x000fc600078e3cff */
[----:B------:R-:W-:Y:S02]  /*23510*/  @P1 LEA R21, R7, R22, 0x1 ;  /* 0x0000001607151211 */ /* 0x000fe400078e08ff */
[----:B------:R-:W-:Y:S04]  /*23520*/  @P0 LDGSTS.E.BYPASS.LTC128B.128 [R9+0x24400], desc[UR4][R2.64], !P5 ;  /* 0x2440000002090fae */ /* 0x000fe8000e901d44 */
[----:B------:R-:W-:Y:S04]  /*23530*/  @P0 LDGSTS.E.BYPASS.LTC128B.128 [R9+0x26c00], desc[UR4][R2.64+0x80], !P4 ;  /* 0x26c0008002090fae */ /* 0x000fe8000e101d44 */
[----:B------:R-:W-:Y:S04]  /*23540*/  @P0 LDGSTS.E.BYPASS.LTC128B.128 [R9+0x29400], desc[UR4][R2.64+0x100], !P3 ;  /* 0x2940010002090fae */ /* 0x000fe8000d901d44 */
[----:B------:R0:W-:Y:S04]  /*23550*/  @P0 LDGSTS.E.BYPASS.LTC128B.128 [R9+0x2bc00], desc[UR4][R2.64+0x180], !P2 ;  /* 0x2bc0018002090fae */ /* 0x0001e8000d101d44 */
[----:B0-----:R-:W0:Y:S02]  /*23560*/  SHFL.IDX PT, R2, R0, 0x1, 0x181f ;  /* 0x00381f0000027f89 */ /* 0x001e2400000e0000 */
        /* <DEDUP_REMOVED lines=21> */
[----:B0-----:R-:W-:-:S04]  /*236c0*/  @P1 LEA R2, P0, R36, R2, 0x1 ;  /* 0x0000000224021211 */ /* 0x001fc800078008ff */
[----:B------:R-:W-:Y:S02]  /*236d0*/  @P1 IADD3.X R3, RZ, R8, RZ, P0, !PT ;  /* 0x00000008ff031210 */ /* 0x000fe400007fe4ff */
[----:B------:R0:W2:Y:S04]  /*236e0*/  SHFL.IDX PT, R8, R6, 0x4, 0x181f ;  /* 0x00981f0006087f89 */ /* 0x0000a800000e0000 */
[----:B------:R0:W-:Y:S04]  /*236f0*/  @P1 LDGSTS.E.BYPASS.LTC128B.128 [R21+0x25c00], desc[UR4][R2.64], !P5 ;  /* 0x25c0000002151fae */ /* 0x0001e8000e901d44 */
[----:B------:R0:W-:Y:S04]  /*23700*/  @P1 LDGSTS.E.BYPASS.LTC128B.128 [R21+0x28400], desc[UR4][R2.64+0x80], !P4 ;  /* 0x2840008002151fae */ /* 0x0001e8000e101d44 */
[----:B------:R0:W-:Y:S04]  /*23710*/  @P1 LDGSTS.E.BYPASS.LTC128B.128 [R21+0x2ac00], desc[UR4][R2.64+0x100], !P3 ;  /* 0x2ac0010002151fae */ /* 0x0001e8000d901d44 */
[----:B-1----:R0:W-:Y:S02]  /*23720*/  @P1 LDGSTS.E.BYPASS.LTC128B.128 [R21+0x2d400], desc[UR4][R2.64+0x180], !P2 ;  /* 0x2d40018002151fae */ /* 0x0021e4000d101d44 */
.L_x_884:
[----:B------:R-:W-:Y:S01]  /*23730*/  ISETP.GE.AND P0, PT, R4, 0x41, PT ;  /* 0x000000410400780c */ /* 0x000fe20003f06270 */
[----:B------:R-:W-:-:S12]  /*23740*/  BSSY B0, `(.L_x_745) ;  /* 0x0000011000007945 */ /* 0x000fd80003800000 */
[----:B------:R-:W-:Y:S05]  /*23750*/  @!P0 BRA `(.L_x_746) ;  /* 0x00000000003c8947 */ /* 0x000fea0003800000 */
[C---:B------:R-:W-:Y:S01]  /*23760*/  LOP3.LUT P4, RZ, R23.reuse, 0x10, RZ, 0xc0, !PT ;  /* 0x0000001017ff7812 */ /* 0x040fe2000788c0ff */
[----:B------:R-:W-:Y:S01]  /*23770*/  ULDC.64 UR4, c[0x0][0x208] ;  /* 0x0000820000047ab9 */ /* 0x000fe20000000a00 */
[C---:B------:R-:W-:Y:S02]  /*23780*/  LOP3.LUT P3, RZ, R23.reuse, 0x8, RZ, 0xc0, !PT ;  /* 0x0000000817ff7812 */ /* 0x040fe4000786c0ff */
[C---:B------:R-:W-:Y:S02]  /*23790*/  LOP3.LUT P2, RZ, R23.reuse, 0x4, RZ, 0xc0, !PT ;  /* 0x0000000417ff7812 */ /* 0x040fe4000784c0ff */
[----:B------:R-:W-:Y:S02]  /*237a0*/  LOP3.LUT P1, RZ, R23, 0x2, RZ, 0xc0, !PT ;  /* 0x0000000217ff7812 */ /* 0x000fe4000782c0ff */
[----:B0-----:R-:W-:Y:S02]  /*237b0*/  LEA R2, P0, R36, R0, 0x1 ;  /* 0x0000000024027211 */ /* 0x001fe400078008ff */
[----:B------:R-:W-:-:S03]  /*237c0*/  LEA R7, R7, R22, 0x1 ;  /* 0x0000001607077211 */ /* 0x000fc600078e08ff */
        /* <DEDUP_REMOVED lines=8> */
.L_x_746:
[----:B------:R-:W-:Y:S05]  /*23850*/  BSYNC B0 ;  /* 0x0000000000007941 */ /* 0x000fea0003800000 */
.L_x_745:
[----:B------:R-:W-:Y:S01]  /*23860*/  NOP ;  /* 0x0000000000007918 */ /* 0x000fe20000000000 */
[----:B------:R-:W-:-:S13]  /*23870*/  PLOP3.LUT P0, PT, PT, PT, PT, 0x80, 0x0 ;  /* 0x000000000000781c */ /* 0x000fda0003f0f070 */
.L_x_747:
[----:B------:R-:W-:Y:S02]  /*23880*/  PLOP3.LUT P1, PT, P1, P0, PT, 0xa2, 0x0 ;  /* 0x000000000000781c */ /* 0x000fe40000f21472 */
[----:B------:R-:W-:-:S08]  /*23890*/  @P0 R2UR P1, UR4, R5 ;  /* 0x00000000050402ca */ /* 0x000fd00000020000 */
[----:B------:R-:W-:-:S05]  /*238a0*/  @P0 PLOP3.LUT P0, PT, P1, PT, PT, 0x80, 0x0 ;  /* 0x000000000000081c */ /* 0x000fca0000f0f070 */
[----:B------:R-:W-:Y:S01]  /*238b0*/  @!P1 SYNCS.ARRIVE.TRANS64.RED.A0T1 RZ, [UR4+0x38830], RZ ;  /* 0x038830ffffff99a7 */ /* 0x000fe20008200404 */
[----:B------:R-:W-:Y:S07]  /*238c0*/  @!P1 ARRIVES.LDGSTSBAR.64.TRANSCNT [UR4+0x38830] ;  /* 0x03883000ff0099b0 */ /* 0x000fee0008000a84 */
[----:B------:R-:W-:Y:S05]  /*238d0*/  @P0 BRA.U.ANY `(.L_x_747) ;  /* 0xfffffffd00e80947 */ /* 0x000fea000393ffff */
[----:B------:R-:W-:Y:S01]  /*238e0*/  NOP ;  /* 0x0000000000007918 */ /* 0x000fe20000000000 */
[----:B------:R-:W-:-:S05]  /*238f0*/  IMAD.U32 R0, RZ, RZ, UR37 ;  /* 0x00000025ff007e24 */ /* 0x000fca000f8e00ff */
[----:B------:R-:W-:-:S13]  /*23900*/  ISETP.NE.AND P2, PT, R0, 0x3, PT ;  /* 0x000000030000780c */ /* 0x000fda0003f45270 */
[----:B------:R-:W-:Y:S05]  /*23910*/  @!P2 BRA `(.L_x_748) ;  /* 0x000000000004a947 */ /* 0x000fea0003800000 */
[----:B------:R-:W-:Y:S01]  /*23920*/  BPT.TRAP 0x1 ;  /* 0x000000040000795c */ /* 0x000fe20000300000 */
.L_x_748:
[----:B------:R3:W5:Y:S01]  /*23930*/  LDL.LU R0, [R1+0x1c] ;  /* 0x00001c0001007983 */ /* 0x0007620000300800 */
[----:B------:R3:W-:Y:S02]  /*23940*/  SYNCS.ARRIVE.TRANS64.A1T0 RZ, [R5+URZ+0x38830], RZ ;  /* 0x038830ff05ff79a7 */ /* 0x0007e4000810003f */
[----:B------:R-:W-:Y:S05]  /*23950*/  WARPSYNC.ALL ;  /* 0x0000000000007948 */ /* 0x000fea0003800000 */
[----:B------:R-:W-:Y:S01]  /*23960*/  ULDC.64 UR4, c[0x0][0xa00] ;  /* 0x0002800000047ab9 */ /* 0x000fe20000000a00 */
[----:B------:R-:W-:Y:S01]  /*23970*/  BSSY B6, `(.L_x_749) ;  /* 0x0000021000067945 */ /* 0x000fe20003800000 */
[----:B------:R-:W-:Y:S01]  /*23980*/  BAR.SYNC.DEFER_BLOCKING 0x8, 0x180 ;  /* 0x0206000000007b1d */ /* 0x000fe20000010000 */
[----:B------:R-:W-:-:S04]  /*23990*/  ISETP.NE.U32.AND P0, PT, RZ, UR4, PT ;  /* 0x00000004ff007c0c */ /* 0x000fc8000bf05070 */
[----:B------:R-:W-:Y:S01]  /*239a0*/  ISETP.NE.AND.EX P0, PT, RZ, UR5, PT, P0 ;  /* 0x00000005ff007c0c */ /* 0x000fe2000bf05300 */
[----:B------:R-:W-:Y:S02]  /*239b0*/  ULDC.64 UR4, c[0x0][0x298] ;  /* 0x0000a60000047ab9 */ /* 0x000fe40000000a00 */
[----:B---3--:R-:W-:Y:S01]  /*239c0*/  IMAD.WIDE.U32 R4, R35, UR4, RZ ;  /* 0x0000000423047c25 */ /* 0x008fe2000f8e00ff */
[----:B------:R-:W-:Y:S02]  /*239d0*/  SEL R31, R31, RZ, !P0 ;  /* 0x000000ff1f1f7207 */ /* 0x000fe40004000000 */
[----:B01---5:R-:W-:Y:S02]  /*239e0*/  SEL R2, R0, RZ, !P0 ;  /* 0x000000ff00027207 */ /* 0x023fe40004000000 */
[----:B------:R-:W-:-:S03]  /*239f0*/  SHF.R.S32.HI R0, RZ, 0x1f, R35 ;  /* 0x0000001fff007819 */ /* 0x000fc60000011423 */
[----:B------:R0:W-:Y:S02]  /*23a00*/  STL [R1+0x1c], R2 ;  /* 0x00001c0201007387 */ /* 0x0001e40000100800 */
[----:B------:R-:W-:Y:S02]  /*23a10*/  IMAD R0, R0, UR4, RZ ;  /* 0x0000000400007c24 */ /* 0x000fe4000f8e02ff */
[----:B------:R1:W-:Y:S02]  /*23a20*/  STL.64 [R1+0x20], R4 ;  /* 0x0000200401007387 */ /* 0x0003e40000100a00 */
[----:B------:R-:W-:Y:S02]  /*23a30*/  IMAD R0, R35, UR5, R0 ;  /* 0x0000000523007c24 */ /* 0x000fe4000f8e0200 */
[----:B0-----:R-:W-:-:S03]  /*23a40*/  VIADD R2, R22, 0x14400 ;  /* 0x0001440016027836 */ /* 0x001fc60000000000 */
[----:B------:R-:W-:Y:S02]  /*23a50*/  IADD3 R35, R5, R0, RZ ;  /* 0x0000000005237210 */ /* 0x000fe40007ffe0ff */
[----:B------:R-:W-:-:S13]  /*23a60*/  LOP3.LUT P0, RZ, R2, 0x3ff, RZ, 0xc0, !PT ;  /* 0x000003ff02ff7812 */ /* 0x000fda000780c0ff */
[----:B-1----:R-:W-:Y:S05]  /*23a70*/  @!P0 BRA `(.L_x_750) ;  /* 0x0000000000408947 */ /* 0x002fea0003800000 */
[----:B------:R-:W-:Y:S01]  /*23a80*/  MOV R2, 0x0 ;  /* 0x0000000000027802 */ /* 0x000fe20000000f00 */
[----:B------:R-:W-:Y:S01]  /*23a90*/  ULDC.64 UR4, c[0x4][0x138] ;  /* 0x01004e0000047ab9 */ /* 0x000fe20000000a00 */
[----:B------:R-:W-:Y:S01]  /*23aa0*/  ULDC.64 UR6, c[0x4][0x140] ;  /* 0x0100500000067ab9 */ /* 0x000fe20000000a00 */
[----:B------:R-:W-:Y:S01]  /*23ab0*/  ULDC.64 UR8, c[0x4][0xb0] ;  /* 0x01002c0000087ab9 */ /* 0x000fe20000000a00 */
[----:B------:R-:W-:Y:S01]  /*23ac0*/  IMAD.U32 R4, RZ, RZ, UR4 ;  /* 0x00000004ff047e24 */ /* 0x000fe2000f8e00ff */
[----:B------:R-:W-:Y:S01]  /*23ad0*/  MOV R6, UR6 ;  /* 0x0000000600067c02 */ /* 0x000fe20008000f00 */
[----:B------:R-:W0:Y:S01]  /*23ae0*/  LDC.64 R2, c[0x4][R2] ;  /* 0x0100000002027b82 */ /* 0x000e220000000a00 */
[----:B------:R-:W-:Y:S01]  /*23af0*/  IMAD.U32 R5, RZ, RZ, UR5 ;  /* 0x00000005ff057e24 */ /* 0x000fe2000f8e00ff */
[----:B------:R-:W-:Y:S01]  /*23b00*/  MOV R11, UR9 ;  /* 0x00000009000b7c02 */ /* 0x000fe20008000f00 */
[----:B------:R-:W-:Y:S01]  /*23b10*/  IMAD.U32 R7, RZ, RZ, UR7 ;  /* 0x00000007ff077e24 */ /* 0x000fe2000f8e00ff */
[----:B------:R-:W-:Y:S01]  /*23b20*/  MOV R13, RZ ;  /* 0x000000ff000d7202 */ /* 0x000fe20000000f00 */
[----:B------:R-:W-:-:S02]  /*23b30*/  IMAD.U32 R10, RZ, RZ, UR8 ;  /* 0x00000008ff0a7e24 */ /* 0x000fc4000f8e00ff */
[----:B--2---:R-:W-:Y:S02]  /*23b40*/  IMAD.MOV.U32 R8, RZ, RZ, 0x70 ;  /* 0x00000070ff087424 */ /* 0x004fe400078e00ff */
[----:B------:R-:W-:-:S07]  /*23b50*/  IMAD.MOV.U32 R12, RZ, RZ, 0x1 ;  /* 0x00000001ff0c7424 */ /* 0x000fce00078e00ff */
[----:B------:R-:W-:-:S07]  /*23b60*/  LEPC R20, `(.L_x_750) ;  /* 0x000000001014794e */ /* 0x000fce0000000000 */
[----:B0-----:R-:W-:Y:S05]  /*23b70*/  CALL.ABS.NOINC R2 ;  /* 0x0000000002007343 */ /* 0x001fea0003c00000 */
.L_x_750:
[----:B------:R-:W-:Y:S05]  /*23b80*/  BSYNC B6 ;  /* 0x0000000000067941 */ /* 0x000fea0003800000 */
.L_x_749:
[----:B------:R-:W3:Y:S01]  /*23b90*/  LDL.LU R20, [R1+0x1c] ;  /* 0x00001c0001147983 */ /* 0x000ee20000300800 */
[----:B------:R-:W-:Y:S01]  /*23ba0*/  ULDC.64 UR4, c[0x0][0x2d8] ;  /* 0x0000b60000047ab9 */ /* 0x000fe20000000a00 */
[----:B--2---:R-:W0:Y:S02]  /*23bb0*/  LDC R8, c[0x0][0x448] ;  /* 0x00011200ff087b82 */ /* 0x004e240000000800 */
[----:B------:R-:W2:Y:S01]  /*23bc0*/  LDL.LU.64 R2, [R1+0x20] ;  /* 0x0000200001027983 */ /* 0x000ea20000300a00 */
[----:B------:R-:W-:-:S03]  /*23bd0*/  IMAD R0, R32, UR4, RZ ;  /* 0x0000000420007c24 */ /* 0x000fc6000f8e02ff */
[----:B------:R1:W5:Y:S01]  /*23be0*/  LDL R10, [R1+0x28] ;  /* 0x00002800010a7983 */ /* 0x0003620000100800 */
[----:B------:R-:W-:Y:S01]  /*23bf0*/  IMAD R0, R18, UR5, R0 ;  /* 0x0000000512007c24 */ /* 0x000fe2000f8e0200 */
[----:B0-----:R-:W-:-:S13]  /*23c00*/  ISETP.NE.AND P0, PT, R8, 0x1, PT ;  /* 0x000000010800780c */ /* 0x001fda0003f05270 */
[----:B------:R-:W0:Y:S08]  /*23c10*/  @P0 LDC R5, c[0x0][0x44c] ;  /* 0x00011300ff050b82 */ /* 0x000e300000000800 */
[----:B------:R-:W4:Y:S01]  /*23c20*/  @P0 LDC R4, c[0x0][0x450] ;  /* 0x00011400ff040b82 */ /* 0x000f220000000800 */
[C---:B------:R-:W-:Y:S02]  /*23c30*/  LOP3.LUT R12, R36.reuse, 0x40, RZ, 0xfc, !PT ;  /* 0x00000040240c7812 */ /* 0x040fe400078efcff */
[----:B------:R-:W-:-:S02]  /*23c40*/  LOP3.LUT R9, R36, 0x80, RZ, 0xfc, !PT ;  /* 0x0000008024097812 */ /* 0x000fc400078efcff */
[----:B------:R-:W-:Y:S01]  /*23c50*/  LOP3.LUT R11, R36, 0xc0, RZ, 0xfc, !PT ;  /* 0x000000c0240b7812 */ /* 0x000fe200078efcff */
[----:B--2---:R-:W-:Y:S02]  /*23c60*/  IMAD.MOV.U32 R3, RZ, RZ, R35 ;  /* 0x000000ffff037224 */ /* 0x004fe400078e0023 */
[----:B------:R-:W-:Y:S01]  /*23c70*/  IMAD.WIDE.U32 R2, R18, UR4, R2 ;  /* 0x0000000412027c25 */ /* 0x000fe2000f8e0002 */
[----:B------:R-:W-:-:S03]  /*23c80*/  ULDC.64 UR4, c[0x0][0x2e0] ;  /* 0x0000b80000047ab9 */ /* 0x000fc60000000a00 */
[----:B------:R-:W-:Y:S02]  /*23c90*/  IMAD.IADD R3, R3, 0x1, R0 ;  /* 0x0000000103037824 */ /* 0x000fe400078e0200 */
[----:B---3--:R-:W-:Y:S02]  /*23ca0*/  IMAD R0, R20, UR4, RZ ;  /* 0x0000000414007c24 */ /* 0x008fe4000f8e02ff */
[----:B------:R-:W2:Y:S01]  /*23cb0*/  S2R R20, SR_TID.X ;  /* 0x0000000000147919 */ /* 0x000ea20000002100 */
[----:B------:R-:W-:-:S04]  /*23cc0*/  IMAD.WIDE.U32 R2, R31, UR4, R2 ;  /* 0x000000041f027c25 */ /* 0x000fc8000f8e0002 */
[----:B------:R-:W-:Y:S01]  /*23cd0*/  IMAD R0, R31, UR5, R0 ;  /* 0x000000051f007c24 */ /* 0x000fe2000f8e0200 */
[----:B------:R-:W-:-:S04]  /*23ce0*/  ULDC.64 UR4, c[0x0][0x2d0] ;  /* 0x0000b40000047ab9 */ /* 0x000fc80000000a00 */
[----:B------:R-:W-:Y:S01]  /*23cf0*/  IADD3 R3, R3, R0, RZ ;  /* 0x0000000003037210 */ /* 0x000fe20007ffe0ff */
[----:B------:R-:W-:Y:S01]  /*23d00*/  IMAD.SHL.U32 R0, R17, 0x80, RZ ;  /* 0x0000008011007824 */ /* 0x000fe200078e00ff */
[----:B--2---:R-:W-:-:S04]  /*23d10*/  LOP3.LUT R20, R20, 0x7f, RZ, 0xc0, !PT ;  /* 0x0000007f14147812 */ /* 0x004fc800078ec0ff */
[----:B------:R-:W-:Y:S02]  /*23d20*/  SHF.R.U32.HI R21, RZ, 0x3, R20 ;  /* 0x00000003ff157819 */ /* 0x000fe40000011614 */
[----:B------:R-:W2:Y:S02]  /*23d30*/  S2R R20, SR_TID.X ;  /* 0x0000000000147919 */ /* 0x000ea40000002100 */
[----:B--2---:R-:W-:-:S05]  /*23d40*/  IMAD.SHL.U32 R20, R20, 0x10, RZ ;  /* 0x0000001014147824 */ /* 0x004fca00078e00ff */
[----:B------:R-:W-:-:S04]  /*23d50*/  LOP3.LUT R20, R21, 0x70, R20, 0xf8, !PT ;  /* 0x0000007015147812 */ /* 0x000fc800078ef814 */
[----:B------:R-:W-:-:S05]  /*23d60*/  LOP3.LUT R6, R20, R0, RZ, 0xfc, !PT ;  /* 0x0000000014067212 */ /* 0x000fca00078efcff */
[----:B0-----:R-:W-:Y:S01]  /*23d70*/  @P0 IMAD.HI.U32 R7, R6, R5, RZ ;  /* 0x0000000506070227 */ /* 0x001fe200078e00ff */
[----:B------:R-:W-:-:S04]  /*23d80*/  MOV R5, R6 ;  /* 0x0000000600057202 */ /* 0x000fc80000000f00 */
[----:B----4-:R-:W-:Y:S01]  /*23d90*/  @P0 SHF.R.U32.HI R5, RZ, R4, R7 ;  /* 0x00000004ff050219 */ /* 0x010fe20000011607 */
        /* <DEDUP_REMOVED lines=13> */
[----:B------:R-:W-:-:S04]  /*23e70*/  ULDC.64 UR4, c[0x0][0x280] ;  /* 0x0000a00000047ab9 */ /* 0x000fc80000000a00 */
[----:B------:R-:W-:Y:S02]  /*23e80*/  IADD3 R4, R3, R5, RZ ;  /* 0x0000000503047210 */ /* 0x000fe40007ffe0ff */
[----:B------:R-:W-:Y:S01]  /*23e90*/  LEA R5, P0, R2, UR4, 0x1 ;  /* 0x0000000402057c11 */ /* 0x000fe2000f8008ff */
[----:B------:R-:W-:Y:S01]  /*23ea0*/  ULDC UR4, c[0x0][0x2b8] ;  /* 0x0000ae0000047ab9 */ /* 0x000fe20000000800 */
[----:B0-----:R-:W-:Y:S02]  /*23eb0*/  LOP3.LUT R20, R20, 0x7f, RZ, 0xc0, !PT ;  /* 0x0000007f14147812 */ /* 0x001fe400078ec0ff */
[----:B------:R-:W-:Y:S01]  /*23ec0*/  LEA.HI.X R4, R2, UR5, R4, 0x1, P0 ;  /* 0x0000000502047c11 */ /* 0x000fe200080f0c04 */
[----:B------:R-:W-:Y:S01]  /*23ed0*/  UMOV UR5, 0xffffffff ;  /* 0xffffffff00057882 */ /* 0x000fe20000000000 */
[----:B------:R-:W-:Y:S02]  /*23ee0*/  ISETP.GE.AND P4, PT, R36, UR4, PT ;  /* 0x0000000424007c0c */ /* 0x000fe4000bf86270 */
[----:B------:R-:W-:-:S02]  /*23ef0*/  ISETP.GE.AND P3, PT, R12, UR4, PT ;  /* 0x000000040c007c0c */ /* 0x000fc4000bf66270 */
[----:B------:R-:W-:Y:S02]  /*23f00*/  ISETP.GE.AND P2, PT, R9, UR4, PT ;  /* 0x0000000409007c0c */ /* 0x000fe4000bf46270 */
[----:B------:R-:W-:Y:S02]  /*23f10*/  ISETP.GE.AND P0, PT, R11, UR4, PT ;  /* 0x000000040b007c0c */ /* 0x000fe4000bf06270 */
[----:B------:R-:W-:Y:S01]  /*23f20*/  SHF.R.U32.HI R9, RZ, 0x3, R20 ;  /* 0x00000003ff097819 */ /* 0x000fe20000011614 */
[----:B-1----:R-:W-:Y:S10]  /*23f30*/  BRA.DIV UR5, `(.L_x_751) ;  /* 0x0000004e051c7947 */ /* 0x002ff4000b800000 */
[----:B------:R-:W0:Y:S01]  /*23f40*/  SHFL.IDX PT, R3, R5, RZ, 0x181f ;  /* 0x00181fff05037589 */ /* 0x000e2200000e0000 */
[----:B-----5:R-:W-:Y:S01]  /*23f50*/  IMAD R6, R10, R8, RZ ;  /* 0x000000080a067224 */ /* 0x020fe200078e02ff */
[----:B------:R-:W-:Y:S01]  /*23f60*/  ULDC.64 UR4, c[0x0][0x208] ;  /* 0x0000820000047ab9 */ /* 0x000fe20000000a00 */
[----:B------:R-:W-:Y:S01]  /*23f70*/  IMAD.IADD R0, R9, 0x1, R0 ;  /* 0x0000000109007824 */ /* 0x000fe200078e0200 */
[----:B------:R-:W1:Y:S04]  /*23f80*/  SHFL.IDX PT, R2, R4, RZ, 0x181f ;  /* 0x00181fff04027589 */ /* 0x000e6800000e0000 */
[----:B------:R-:W-:Y:S01]  /*23f90*/  ISETP.GE.AND P1, PT, R0, R6, PT ;  /* 0x000000060000720c */ /* 0x000fe20003f26270 */
[----:B------:R-:W-:-:S12]  /*23fa0*/  SHFL.IDX PT, R14, R5, 0x7, 0x181f ;  /* 0x00f81f00050e7f89 */ /* 0x000fd800000e0000 */
[----:B0-----:R-:W-:-:S05]  /*23fb0*/  @!P1 LEA R7, P5, R36, R3, 0x1 ;  /* 0x0000000324079211 */ /* 0x001fca00078a08ff */
[----:B-1----:R-:W-:Y:S01]  /*23fc0*/  @!P1 IMAD.X R3, RZ, RZ, R2, P5 ;  /* 0x000000ffff039224 */ /* 0x002fe200028e0602 */
[----:B------:R-:W-:Y:S01]  /*23fd0*/  @!P1 MOV R2, R7 ;  /* 0x0000000700029202 */ /* 0x000fe20000000f00 */
[----:B------:R-:W-:-:S04]  /*23fe0*/  VIADD R7, R0, 0x10 ;  /* 0x0000001000077836 */ /* 0x000fc80000000000 */
[----:B------:R-:W-:Y:S04]  /*23ff0*/  @!P1 LDGSTS.E.BYPASS.LTC128B.128 [R37+0x14400], desc[UR4][R2.64], !P4 ;  /* 0x1440000002259fae */ /* 0x000fe8000e101d44 */
[----:B------:R-:W-:Y:S04]  /*24000*/  @!P1 LDGSTS.E.BYPASS.LTC128B.128 [R37+0x18400], desc[UR4][R2.64+0x80], !P3 ;  /* 0x1840008002259fae */ /* 0x000fe8000d901d44 */
[----:B------:R-:W-:Y:S04]  /*24010*/  @!P1 LDGSTS.E.BYPASS.LTC128B.128 [R37+0x1c400], desc[UR4][R2.64+0x100], !P2 ;  /* 0x1c40010002259fae */ /* 0x000fe8000d101d44 */
[----:B------:R0:W-:Y:S01]  /*24020*/  @!P1 LDGSTS.E.BYPASS.LTC128B.128 [R37+0x20400], desc[UR4][R2.64+0x180], !P0 ;  /* 0x2040018002259fae */ /* 0x0001e2000c101d44 */
[----:B------:R-:W-:-:S03]  /*24030*/  ISETP.GE.AND P1, PT, R7, R6, PT ;  /* 0x000000060700720c */ /* 0x000fc60003f26270 */
[----:B0-----:R-:W0:Y:S04]  /*24040*/  SHFL.IDX PT, R3, R5, 0x1, 0x181f ;  /* 0x00381f0005037f89 */ /* 0x001e2800000e0000 */
[----:B------:R-:W1:Y:S06]  /*24050*/  SHFL.IDX PT, R2, R4, 0x1, 0x181f ;  /* 0x00381f0004027f89 */ /* 0x000e6c00000e0000 */
[----:B0-----:R-:W-:-:S05]  /*24060*/  @!P1 LEA R7, P5, R36, R3, 0x1 ;  /* 0x0000000324079211 */ /* 0x001fca00078a08ff */
[----:B-1----:R-:W-:Y:S01]  /*24070*/  @!P1 IMAD.X R8, RZ, RZ, R2, P5 ;  /* 0x000000ffff089224 */ /* 0x002fe200028e0602 */
[----:B------:R-:W-:Y:S01]  /*24080*/  @!P1 MOV R2, R7 ;  /* 0x0000000700029202 */ /* 0x000fe20000000f00 */
[----:B------:R-:W-:Y:S02]  /*24090*/  VIADD R7, R0, 0x20 ;  /* 0x0000002000077836 */ /* 0x000fe40000000000 */
[----:B------:R-:W-:-:S05]  /*240a0*/  @!P1 IMAD.MOV.U32 R3, RZ, RZ, R8 ;  /* 0x000000ffff039224 */ /* 0x000fca00078e0008 */
[----:B------:R-:W-:Y:S04]  /*240b0*/  @!P1 LDGSTS.E.BYPASS.LTC128B.128 [R37+0x14c00], desc[UR4][R2.64], !P4 ;  /* 0x14c0000002259fae */ /* 0x000fe8000e101d44 */
[----:B------:R-:W-:Y:S04]  /*240c0*/  @!P1 LDGSTS.E.BYPASS.LTC128B.128 [R37+0x18c00], desc[UR4][R2.64+0x80], !P3 ;  /* 0x18c0008002259fae */ /* 0x000fe8000d901d44 */
[----:B------:R-:W-:Y:S04]  /*240d0*/  @!P1 LDGSTS.E.BYPASS.LTC128B.128 [R37+0x1cc00], desc[UR4][R2.64+0x100], !P2 ;  /* 0x1cc0010002259fae */ /* 0x000fe8000d101d44 */
[----:B------:R0:W-:Y:S01]  /*240e0*/  @!P1 LDGSTS.E.BYPASS.LTC128B.128 [R37+0x20c00], desc[UR4][R2.64+0x180], !P0 ;  /* 0x20c0018002259fae */ /* 0x0001e2000c101d44 */
[----:B------:R-:W-:-:S03]  /*240f0*/  ISETP.GE.AND P1, PT, R7, R6, PT ;  /* 0x000000060700720c */ /* 0x000fc60003f26270 */
[----:B0-----:R-:W0:Y:S04]  /*24100*/  SHFL.IDX PT, R3, R5, 0x2, 0x181f ;  /* 0x00581f0005037f89 */ /* 0x001e2800000e0000 */
[----:B------:R-:W1:Y:S06]  /*24110*/  SHFL.IDX PT, R2, R4, 0x2, 0x181f ;  /* 0x00581f0004027f89 */ /* 0x000e6c00000e0000 */
[----:B0-----:R-:W-:-:S04]  /*24120*/  @!P1 LEA R7, P5, R36, R3, 0x1 ;  /* 0x0000000324079211 */ /* 0x001fc800078a08ff */
[----:B-1----:R-:W-:Y:S01]  /*24130*/  @!P1 IADD3.X R8, RZ, R2, RZ, P5, !PT ;  /* 0x00000002ff089210 */ /* 0x002fe20002ffe4ff */
[----:B------:R-:W-:Y:S01]  /*24140*/  @!P1 IMAD.MOV.U32 R2, RZ, RZ, R7 ;  /* 0x000000ffff029224 */ /* 0x000fe200078e0007 */
[----:B------:R-:W-:-:S03]  /*24150*/  IADD3 R7, R0, 0x30, RZ ;  /* 0x0000003000077810 */ /* 0x000fc60007ffe0ff */
        /* <DEDUP_REMOVED lines=9> */
[----:B-1----:R-:W-:Y:S02]  /*241f0*/  @!P1 IMAD.X R8, RZ, RZ, R2, P5 ;  /* 0x000000ffff089224 */ /* 0x002fe400028e0602 */
[----:B------:R-:W-:Y:S02]  /*24200*/  @!P1 IMAD.MOV.U32 R2, RZ, RZ, R7 ;  /* 0x000000ffff029224 */ /* 0x000fe400078e0007 */
[----:B------:R-:W-:Y:S01]  /*24210*/  VIADD R7, R0, 0x40 ;  /* 0x0000004000077836 */ /* 0x000fe20000000000 */
[----:B------:R-:W-:-:S05]  /*24220*/  @!P1 MOV R3, R8 ;  /* 0x0000000800039202 */ /* 0x000fca0000000f00 */
        /* <DEDUP_REMOVED lines=34> */
[----:B------:R0:W1:Y:S01]  /*24450*/  SHFL.IDX PT, R7, R4, 0x7, 0x181f ;  /* 0x00f81f0004077f89 */ /* 0x00006200000e0000 */
[----:B------:R-:W-:-:S05]  /*24460*/  @!P1 MOV R3, R8 ;  /* 0x0000000800039202 */ /* 0x000fca0000000f00 */
[----:B------:R0:W-:Y:S04]  /*24470*/  @!P1 LDGSTS.E.BYPASS.LTC128B.128 [R37+0x17400], desc[UR4][R2.64], !P4 ;  /* 0x1740000002259fae */ /* 0x0001e8000e101d44 */
[----:B------:R0:W-:Y:S04]  /*24480*/  @!P1 LDGSTS.E.BYPASS.LTC128B.128 [R37+0x1b400], desc[UR4][R2.64+0x80], !P3 ;  /* 0x1b40008002259fae */ /* 0x0001e8000d901d44 */
[----:B------:R0:W-:Y:S04]  /*24490*/  @!P1 LDGSTS.E.BYPASS.LTC128B.128 [R37+0x1f400], desc[UR4][R2.64+0x100], !P2 ;  /* 0x1f40010002259fae */ /* 0x0001e8000d101d44 */
[----:B------:R0:W-:Y:S02]  /*244a0*/  @!P1 LDGSTS.E.BYPASS.LTC128B.128 [R37+0x23400], desc[UR4][R2.64+0x180], !P0 ;  /* 0x2340018002259fae */ /* 0x0001e4000c101d44 */
.L_x_901:
[----:B0-----:R-:W-:Y:S01]  /*244b0*/  VIADD R3, R0, 0x70 ;  /* 0x0000007000037836 */ /* 0x001fe20000000000 */
[----:B------:R-:W-:Y:S04]  /*244c0*/  BSSY B0, `(.L_x_752) ;  /* 0x000000d000007945 */ /* 0x000fe80003800000 */
[----:B------:R-:W-:-:S13]  /*244d0*/  ISETP.GE.AND P1, PT, R3, R6, PT ;  /* 0x000000060300720c */ /* 0x000fda0003f26270 */
[----:B------:R-:W-:Y:S05]  /*244e0*/  @P1 BRA `(.L_x_753) ;  /* 0x0000000000281947 */ /* 0x000fea0003800000 */
[----:B------:R-:W-:Y:S01]  /*244f0*/  LEA R2, P1, R36, R14, 0x1 ;  /* 0x0000000e24027211 */ /* 0x000fe200078208ff */
[----:B------:R-:W-:-:S04]  /*24500*/  ULDC.64 UR4, c[0x0][0x208] ;  /* 0x0000820000047ab9 */ /* 0x000fc80000000a00 */
[----:B-1----:R-:W-:-:S05]  /*24510*/  IMAD.X R3, RZ, RZ, R7, P1 ;  /* 0x000000ffff037224 */ /* 0x002fca00008e0607 */
[----:B------:R-:W-:Y:S01]  /*24520*/  @!PT LDS RZ, [RZ] ;  /* 0x00000000fffff984 */ /* 0x000fe20000000800 */
[----:B------:R-:W-:Y:S01]  /*24530*/  @!PT LDS RZ, [RZ] ;  /* 0x00000000fffff984 */ /* 0x000fe20000000800 */
[----:B------:R-:W-:Y:S01]  /*24540*/  @!PT LDS RZ, [RZ] ;  /* 0x00000000fffff984 */ /* 0x000fe20000000800 */
[----:B------:R0:W-:Y:S04]  /*24550*/  LDGSTS.E.BYPASS.LTC128B.128 [R37+0x17c00], desc[UR4][R2.64], !P4 ;  /* 0x17c0000002257fae */ /* 0x0001e8000e101d44 */
[----:B------:R0:W-:Y:S04]  /*24560*/  LDGSTS.E.BYPASS.LTC128B.128 [R37+0x1bc00], desc[UR4][R2.64+0x80], !P3 ;  /* 0x1bc0008002257fae */ /* 0x0001e8000d901d44 */
[----:B------:R0:W-:Y:S04]  /*24570*/  LDGSTS.E.BYPASS.LTC128B.128 [R37+0x1fc00], desc[UR4][R2.64+0x100], !P2 ;  /* 0x1fc0010002257fae */ /* 0x0001e8000d101d44 */
[----:B------:R0:W-:Y:S02]  /*24580*/  LDGSTS.E.BYPASS.LTC128B.128 [R37+0x23c00], desc[UR4][R2.64+0x180], !P0 ;  /* 0x23c0018002257fae */ /* 0x0001e4000c101d44 */
.L_x_753:
[----:B------:R-:W-:Y:S05]  /*24590*/  BSYNC B0 ;  /* 0x0000000000007941 */ /* 0x000fea0003800000 */
.L_x_752:
[----:B------:R-:W-:Y:S01]  /*245a0*/  NOP ;  /* 0x0000000000007918 */ /* 0x000fe20000000000 */
[----:B------:R-:W-:-:S13]  /*245b0*/  PLOP3.LUT P0, PT, PT, PT, PT, 0x80, 0x0 ;  /* 0x000000000000781c */ /* 0x000fda0003f0f070 */
.L_x_754:
[----:B------:R-:W-:Y:S02]  /*245c0*/  PLOP3.LUT P1, PT, P1, P0, PT, 0xa2, 0x0 ;  /* 0x000000000000781c */ /* 0x000fe40000f21472 */
[----:B------:R-:W-:-:S08]  /*245d0*/  @P0 R2UR P1, UR4, R22 ;  /* 0x00000000160402ca */ /* 0x000fd00000020000 */
[----:B------:R-:W-:-:S05]  /*245e0*/  @P0 PLOP3.LUT P0, PT, P1, PT, PT, 0x80, 0x0 ;  /* 0x000000000000081c */ /* 0x000fca0000f0f070 */
[----:B------:R-:W-:Y:S01]  /*245f0*/  @!P1 SYNCS.ARRIVE.TRANS64.RED.A0T1 RZ, [UR4+0x38800], RZ ;  /* 0x038800ffffff99a7 */ /* 0x000fe20008200404 */
[----:B------:R-:W-:Y:S07]  /*24600*/  @!P1 ARRIVES.LDGSTSBAR.64.TRANSCNT [UR4+0x38800] ;  /* 0x03880000ff0099b0 */ /* 0x000fee0008000a84 */
[----:B------:R-:W-:Y:S05]  /*24610*/  @P0 BRA.U.ANY `(.L_x_754) ;  /* 0xfffffffd00e80947 */ /* 0x000fea000393ffff */
[----:B0-----:R-:W2:Y:S02]  /*24620*/  LDL.LU R2, [R1+0x30] ;  /* 0x0000300001027983 */ /* 0x001ea40000300800 */
[----:B--2---:R-:W-:-:S04]  /*24630*/  IADD3 R2, R2, 0x1, RZ ;  /* 0x0000000102027810 */ /* 0x004fc80007ffe0ff */
[----:B------:R-:W-:Y:S01]  /*24640*/  LEA.HI R0, R2, R2, RZ, 0x1 ;  /* 0x0000000202007211 */ /* 0x000fe200078f08ff */
[----:B------:R0:W-:Y:S03]  /*24650*/  STL [R1+0x30], R2 ;  /* 0x0000300201007387 */ /* 0x0001e60000100800 */
[----:B------:R-:W-:-:S05]  /*24660*/  LOP3.LUT R0, R0, 0xfffffffe, RZ, 0xc0, !PT ;  /* 0xfffffffe00007812 */ /* 0x000fca00078ec0ff */
[----:B------:R-:W-:-:S05]  /*24670*/  IMAD.IADD R0, R2, 0x1, -R0 ;  /* 0x0000000102007824 */ /* 0x000fca00078e0a00 */
[----:B------:R-:W-:Y:S01]  /*24680*/  SHF.L.U32 R3, R0, 0x1f, RZ ;  /* 0x0000001f00037819 */ /* 0x000fe200000006ff */
[----:B------:R-:W-:Y:S01]  /*24690*/  NOP ;  /* 0x0000000000007918 */ /* 0x000fe20000000000 */
[----:B------:R0:W-:Y:S01]  /*246a0*/  SYNCS.ARRIVE.TRANS64.A1T0 RZ, [R22+URZ+0x38800], RZ ;  /* 0x038800ff16ff79a7 */ /* 0x0001e2000810003f */
[----:B------:R-:W-:Y:S01]  /*246b0*/  BSSY B0, `(.L_x_755) ;  /* 0x0000003000007945 */ /* 0x000fe20003800000 */
[----:B------:R-:W2:Y:S03]  /*246c0*/  SYNCS.PHASECHK.TRANS64.TRYWAIT P0, [R22+URZ+0x38820], R3 ;  /* 0x03882003160075a7 */ /* 0x000ea6000800017f */
[----:B0-2---:R-:W-:Y:S05]  /*246d0*/  @!P0 BRA `(.L_x_756) ;  /* 0x0000005000248947 */ /* 0x005fea0003800000 */
.L_x_902:
[----:B------:R-:W-:Y:S05]  /*246e0*/  BSYNC B0 ;  /* 0x0000000000007941 */ /* 0x000fea0003800000 */
.L_x_755:
[----:B------:R-:W2:Y:S01]  /*246f0*/  LDL R0, [R1+0xc] ;  /* 0x00000c0001007983 */ /* 0x000ea20000100800 */
[----:B------:R-:W-:Y:S01]  /*24700*/  BSSY B0, `(.L_x_757) ;  /* 0x0000120000007945 */ /* 0x000fe20003800000 */
[----:B--2---:R-:W-:-:S13]  /*24710*/  ISETP.GE.AND P0, PT, R0, 0x51, PT ;  /* 0x000000510000780c */ /* 0x004fda0003f06270 */
[----:B------:R-:W-:Y:S05]  /*24720*/  @!P0 BRA `(.L_x_758) ;  /* 0x0000001000748947 */ /* 0x000fea0003800000 */
[----:B------:R-:W2:Y:S01]  /*24730*/  LDL.LU R0, [R1+0x2c] ;  /* 0x00002c0001007983 */ /* 0x000ea20000300800 */
[C---:B------:R-:W-:Y:S01]  /*24740*/  LOP3.LUT R5, R36.reuse, 0x40, RZ, 0xfc, !PT ;  /* 0x0000004024057812 */ /* 0x040fe200078efcff */
[----:B------:R-:W-:Y:S01]  /*24750*/  ULDC UR4, c[0x0][0x2f4] ;  /* 0x0000bd0000047ab9 */ /* 0x000fe20000000800 */
[C---:B------:R-:W-:Y:S01]  /*24760*/  LOP3.LUT R4, R36.reuse, 0x80, RZ, 0xfc, !PT ;  /* 0x0000008024047812 */ /* 0x040fe200078efcff */
[----:B-1----:R-:W-:Y:S01]  /*24770*/  IMAD.MOV.U32 R7, RZ, RZ, R27 ;  /* 0x000000ffff077224 */ /* 0x002fe200078e001b */
[C---:B------:R-:W-:Y:S01]  /*24780*/  LOP3.LUT R2, R36.reuse, 0xc0, RZ, 0xfc, !PT ;  /* 0x000000c024027812 */ /* 0x040fe200078efcff */
[----:B------:R-:W-:Y:S01]  /*24790*/  IMAD.MOV.U32 R31, RZ, RZ, R26 ;  /* 0x000000ffff1f7224 */ /* 0x000fe200078e001a */
[----:B------:R-:W-:Y:S02]  /*247a0*/  MOV R17, R29 ;  /* 0x0000001d00117202 */ /* 0x000fe40000000f00 */
[----:B------:R-:W-:Y:S02]  /*247b0*/  ISETP.GE.AND P4, PT, R36, UR4, PT ;  /* 0x0000000424007c0c */ /* 0x000fe4000bf86270 */
[----:B------:R-:W-:-:S02]  /*247c0*/  ISETP.GE.AND P3, PT, R5, UR4, PT ;  /* 0x0000000405007c0c */ /* 0x000fc4000bf66270 */
[----:B------:R-:W-:Y:S02]  /*247d0*/  ISETP.GE.AND P2, PT, R4, UR4, PT ;  /* 0x0000000404007c0c */ /* 0x000fe4000bf46270 */
[----:B------:R-:W-:Y:S01]  /*247e0*/  ISETP.GE.AND P1, PT, R2, UR4, PT ;  /* 0x0000000402007c0c */ /* 0x000fe2000bf26270 */
[----:B--2---:R-:W-:-:S12]  /*247f0*/  VIADD R0, R0, 0xfffffffe ;  /* 0xfffffffe00007836 */ /* 0x004fd80000000000 */
.L_x_771:
[----:B------:R-:W2:Y:S01]  /*24800*/  LDL R5, [R1+0x10] ;  /* 0x0000100001057983 */ /* 0x000ea20000100800 */
[----:B------:R-:W1:Y:S03]  /*24810*/  LDC R11, c[0x0][0x430] ;  /* 0x00010c00ff0b7b82 */ /* 0x000e660000000800 */
[----:B------:R-:W3:Y:S01]  /*24820*/  LDL R8, [R1+0x14] ;  /* 0x0000140001087983 */ /* 0x000ee20000100800 */
[----:B------:R-:W4:Y:S01]  /*24830*/  S2R R2, SR_TID.X ;  /* 0x0000000000027919 */ /* 0x000f220000002100 */
[----:B------:R-:W4:Y:S01]  /*24840*/  S2R R4, SR_TID.X ;  /* 0x0000000000047919 */ /* 0x000f220000002100 */
[----:B-1----:R-:W-:-:S13]  /*24850*/  ISETP.NE.AND P0, PT, R11, 0x1, PT ;  /* 0x000000010b00780c */ /* 0x002fda0003f05270 */
[----:B0-----:R-:W0:Y:S01]  /*24860*/  @P0 LDC R3, c[0x0][0x434] ;  /* 0x00010d00ff030b82 */ /* 0x001e220000000800 */
[----:B----4-:R-:W-:-:S04]  /*24870*/  LOP3.LUT R2, R2, 0x7f, RZ, 0xc0, !PT ;  /* 0x0000007f02027812 */ /* 0x010fc800078ec0ff */
[----:B------:R-:W-:Y:S02]  /*24880*/  SHF.R.U32.HI R2, RZ, 0x3, R2 ;  /* 0x00000003ff027819 */ /* 0x000fe40000011602 */
[----:B------:R-:W-:-:S04]  /*24890*/  SHF.L.U32 R4, R4, 0x4, RZ ;  /* 0x0000000404047819 */ /* 0x000fc800000006ff */
[----:B------:R-:W-:Y:S02]  /*248a0*/  LOP3.LUT R4, R2, 0x70, R4, 0xf8, !PT ;  /* 0x0000007002047812 */ /* 0x000fe400078ef804 */
[----:B------:R-:W1:Y:S02]  /*248b0*/  @P0 LDC R2, c[0x0][0x438] ;  /* 0x00010e00ff020b82 */ /* 0x000e640000000800 */
[----:B------:R-:W-:Y:S01]  /*248c0*/  ISETP.GT.U32.AND P5, PT, R4, 0x4f, PT ;  /* 0x0000004f0400780c */ /* 0x000fe20003fa4070 */
[----:B------:R-:W-:Y:S01]  /*248d0*/  IMAD.U32 R12, RZ, RZ, UR37 ;  /* 0x00000025ff0c7e24 */ /* 0x000fe2000f8e00ff */
[----:B------:R-:W-:Y:S01]  /*248e0*/  ULDC.64 UR4, c[0x0][0x208] ;  /* 0x0000820000047ab9 */ /* 0x000fe20000000a00 */
[----:B------:R-:W-:Y:S02]  /*248f0*/  IADD3 R27, R7, 0x1, RZ ;  /* 0x00000001071b7810 */ /* 0x000fe40007ffe0ff */
[----:B------:R-:W-:Y:S01]  /*24900*/  MOV R26, R0 ;  /* 0x00000000001a7202 */ /* 0x000fe20000000f00 */
[----:B--2---:R-:W-:-:S04]  /*24910*/  IMAD R6, R0, 0x50, R5 ;  /* 0x0000005000067824 */ /* 0x004fc800078e0205 */
[----:B------:R-:W-:-:S03]  /*24920*/  IMAD.IADD R6, R4, 0x1, R6 ;  /* 0x0000000104067824 */ /* 0x000fc600078e0206 */
[----:B------:R-:W2:Y:S01]  /*24930*/  @!P5 LDC.64 R4, c[0x0][0x428] ;  /* 0x00010a00ff04db82 */ /* 0x000ea20000000a00 */
[----:B0-----:R-:W-:-:S04]  /*24940*/  @P0 IMAD.HI.U32 R3, R6, R3, RZ ;  /* 0x0000000306030227 */ /* 0x001fc800078e00ff */
[----:B------:R-:W-:Y:S01]  /*24950*/  IMAD.MOV.U32 R10, RZ, RZ, R6 ;  /* 0x000000ffff0a7224 */ /* 0x000fe200078e0006 */
[----:B-1----:R-:W-:-:S04]  /*24960*/  @P0 SHF.R.U32.HI R10, RZ, R2, R3 ;  /* 0x00000002ff0a0219 */ /* 0x002fc80000011603 */
[----:B------:R-:W-:Y:S02]  /*24970*/  @!P5 SHF.R.S32.HI R3, RZ, 0x1f, R10 ;  /* 0x0000001fff03d819 */ /* 0x000fe4000001140a */
[----:B------:R-:W-:-:S05]  /*24980*/  @!P5 MOV R2, R10 ;  /* 0x0000000a0002d202 */ /* 0x000fca0000000f00 */
[----:B--2---:R-:W-:-:S04]  /*24990*/  @!P5 IMAD.WIDE.U32 R2, R33, R4, R2 ;  /* 0x000000042102d225 */ /* 0x004fc800078e0002 */
[----:B---3--:R-:W-:Y:S02]  /*249a0*/  @!P5 IMAD R4, R8, R4, RZ ;  /* 0x000000040804d224 */ /* 0x008fe400078e02ff */
[----:B------:R-:W0:Y:S02]  /*249b0*/  @!P5 LDC.64 R8, c[0x0][0x418] ;  /* 0x00010600ff08db82 */ /* 0x000e240000000a00 */
[----:B------:R-:W-:-:S04]  /*249c0*/  @!P5 IMAD R5, R33, R5, R4 ;  /* 0x000000052105d224 */ /* 0x000fc800078e0204 */
[----:B------:R-:W-:Y:S02]  /*249d0*/  @!P5 IMAD.IADD R3, R5, 0x1, R3 ;  /* 0x000000010503d824 */ /* 0x000fe400078e0203 */
[----:B------:R-:W-:Y:S01]  /*249e0*/  IMAD.MOV.U32 R4, RZ, RZ, RZ ;  /* 0x000000ffff047224 */ /* 0x000fe200078e00ff */
[----:B0-----:R-:W-:-:S04]  /*249f0*/  @!P5 LEA R8, P0, R2, R8, 0x2 ;  /* 0x000000080208d211 */ /* 0x001fc800078010ff */
[----:B------:R-:W-:-:S05]  /*24a00*/  @!P5 LEA.HI.X R9, R2, R9, R3, 0x2, P0 ;  /* 0x000000090209d211 */ /* 0x000fca00000f1403 */
[----:B------:R0:W5:Y:S01]  /*24a10*/  @!P5 LDG.E R4, desc[UR4][R8.64] ;  /* 0x000000040804d981 */ /* 0x000162000c1e1900 */
[----:B------:R-:W-:Y:S02]  /*24a20*/  ISETP.NE.AND P5, PT, R12, 0x3, PT ;  /* 0x000000030c00780c */ /* 0x000fe40003fa5270 */
[----:B------:R-:W-:Y:S01]  /*24a30*/  ISETP.NE.AND P0, PT, R27, 0x2, PT ;  /* 0x000000021b00780c */ /* 0x000fe20003f05270 */
[----:B------:R-:W-:Y:S01]  /*24a40*/  IMAD.MOV R5, RZ, RZ, -R10 ;  /* 0x000000ffff057224 */ /* 0x000fe200078e0a0a */
[----:B------:R-:W-:Y:S05]  /*24a50*/  YIELD ;  /* 0x0000000000007946 */ /* 0x000fea0003800000 */
[----:B------:R-:W-:Y:S01]  /*24a60*/  SEL R29, RZ, 0x1, P0 ;  /* 0x00000001ff1d7807 */ /* 0x000fe20000000000 */
[----:B------:R-:W-:Y:S01]  /*24a70*/  IMAD R5, R11, R5, R6 ;  /* 0x000000050b057224 */ /* 0x000fe200078e0206 */
[----:B------:R-:W-:-:S02]  /*24a80*/  SEL R27, R27, RZ, P0 ;  /* 0x000000ff1b1b7207 */ /* 0x000fc40000000000 */
[----:B------:R-:W-:Y:S01]  /*24a90*/  LOP3.LUT R29, R17, R29, RZ, 0x3c, !PT ;  /* 0x0000001d111d7212 */ /* 0x000fe200078e3cff */
[----:B0-----:R-:W-:Y:S06]  /*24aa0*/  @!P5 BRA `(.L_x_759) ;  /* 0x000000000004d947 */ /* 0x001fec0003800000 */
[----:B------:R-:W-:Y:S01]  /*24ab0*/  BPT.TRAP 0x1 ;  /* 0x000000040000795c */ /* 0x000fe20000300000 */
.L_x_759:
[----:B------:R-:W-:Y:S01]  /*24ac0*/  IMAD R6, R27, 0x8, R22 ;  /* 0x000000081b067824 */ /* 0x000fe200078e0216 */
[----:B------:R-:W-:Y:S01]  /*24ad0*/  SHF.L.U32 R3, R29, 0x1f, RZ ;  /* 0x0000001f1d037819 */ /* 0x000fe200000006ff */
[----:B------:R-:W-:Y:S03]  /*24ae0*/  BSSY B1, `(.L_x_760) ;  /* 0x0000003000017945 */ /* 0x000fe60003800000 */
[----:B------:R-:W0:Y:S02]  /*24af0*/  SYNCS.PHASECHK.TRANS64.TRYWAIT P0, [R6+URZ+0x38840], R3 ;  /* 0x03884003060075a7 */ /* 0x000e24000800017f */
[----:B0-----:R-:W-:Y:S05]  /*24b00*/  @!P0 BRA `(.L_x_761) ;  /* 0x0000004c002c8947 */ /* 0x001fea0003800000 */
.L_x_903:
[----:B------:R-:W-:Y:S05]  /*24b10*/  BSYNC B1 ;  /* 0x0000000000017941 */ /* 0x000fea0003800000 */
.L_x_760:
        /* <DEDUP_REMOVED lines=13> */
[----:B------:R-:W-:-:S04]  /*24bf0*/  ULDC.64 UR4, c[0x0][0x308] ;  /* 0x0000c20000047ab9 */ /* 0x000fc80000000a00 */
[----:B------:R-:W-:Y:S01]  /*24c00*/  IADD3 R3, R3, R0, RZ ;  /* 0x0000000003037210 */ /* 0x000fe20007ffe0ff */
[----:B------:R-:W-:-:S04]  /*24c10*/  IMAD R0, R32, UR4, RZ ;  /* 0x0000000420007c24 */ /* 0x000fc8000f8e02ff */
        /* <DEDUP_REMOVED lines=9> */
[----:B------:R-:W-:Y:S01]  /*24cb0*/  LOP3.LUT R23, R23, 0xfffffeff, RZ, 0xc0, !PT ;  /* 0xfffffeff17177812 */ /* 0x000fe200078ec0ff */
[----:B------:R-:W-:Y:S01]  /*24cc0*/  IMAD.SHL.U32 R0, R36, 0x2, RZ ;  /* 0x0000000224007824 */ /* 0x000fe200078e00ff */
[----:B------:R-:W-:Y:S01]  /*24cd0*/  ULDC.64 UR4, c[0x0][0x208] ;  /* 0x0000820000047ab9 */ /* 0x000fe20000000a00 */
        /* <DEDUP_REMOVED lines=9> */
[----:B0-----:R-:W-:-:S04]  /*24d70*/  IADD3 R2, P0, R2, R0, RZ ;  /* 0x0000000002027210 */ /* 0x001fc80007f1e0ff */
[----:B-1----:R-:W-:-:S05]  /*24d80*/  IADD3.X R3, RZ, R3, RZ, P0, !PT ;  /* 0x00000003ff037210 */ /* 0x002fca00007fe4ff */
        /* <DEDUP_REMOVED lines=31> */
.L_x_915:
[----:B------:R-:W-:Y:S01]  /*24f80*/  LOP3.LUT R23, R23, 0xffffff7f, RZ, 0xc0, !PT ;  /* 0xffffff7f17177812 */ /* 0x000fe200078ec0ff */
[----:B------:R-:W-:Y:S01]  /*24f90*/  ULDC.64 UR4, c[0x0][0x208] ;  /* 0x0000820000047ab9 */ /* 0x000fe20000000a00 */
        /* <DEDUP_REMOVED lines=16> */
.L_x_763:
[----:B------:R-:W-:Y:S02]  /*250a0*/  PLOP3.LUT P5, PT, P5, P0, PT, 0xa2, 0x0 ;  /* 0x000000000000781c */ /* 0x000fe40002fa1472 */
[----:B------:R-:W-:-:S08]  /*250b0*/  @P0 R2UR P5, UR4, R6 ;  /* 0x00000000060402ca */ /* 0x000fd000000a0000 */
[----:B------:R-:W-:-:S05]  /*250c0*/  @P0 PLOP3.LUT P0, PT, P5, PT, PT, 0x80, 0x0 ;  /* 0x000000000000081c */ /* 0x000fca0002f0f070 */
[----:B------:R-:W-:Y:S01]  /*250d0*/  @!P5 SYNCS.ARRIVE.TRANS64.RED.A0T1 RZ, [UR4+0x38830], RZ ;  /* 0x038830ffffffd9a7 */ /* 0x000fe20008200404 */
[----:B------:R-:W-:Y:S07]  /*250e0*/  @!P5 ARRIVES.LDGSTSBAR.64.TRANSCNT [UR4+0x38830] ;  /* 0x03883000ff00d9b0 */ /* 0x000fee0008000a84 */
[----:B------:R-:W-:Y:S05]  /*250f0*/  @P0 BRA.U.ANY `(.L_x_763) ;  /* 0xfffffffd00e80947 */ /* 0x000fea000393ffff */
[----:B------:R-:W-:Y:S01]  /*25100*/  NOP ;  /* 0x0000000000007918 */ /* 0x000fe20000000000 */
[----:B-1----:R-:W-:-:S04]  /*25110*/  MOV R2, UR37 ;  /* 0x0000002500027c02 */ /* 0x002fc80008000f00 */
[----:B------:R-:W-:-:S13]  /*25120*/  ISETP.NE.AND P6, PT, R2, 0x3, PT ;  /* 0x000000030200780c */ /* 0x000fda0003fc5270 */
[----:B------:R-:W-:Y:S05]  /*25130*/  @!P6 BRA `(.L_x_764) ;  /* 0x000000000004e947 */ /* 0x000fea0003800000 */
[----:B------:R-:W-:Y:S01]  /*25140*/  BPT.TRAP 0x1 ;  /* 0x000000040000795c */ /* 0x000fe20000300000 */
.L_x_764:
[----:B------:R1:W-:Y:S01]  /*25150*/  SYNCS.ARRIVE.TRANS64.A1T0 RZ, [R6+URZ+0x38830], RZ ;  /* 0x038830ff06ff79a7 */ /* 0x0003e2000810003f */
[----:B------:R-:W-:Y:S05]  /*25160*/  @!P6 BRA `(.L_x_765) ;  /* 0x000000000004e947 */ /* 0x000fea0003800000 */
[----:B------:R-:W-:Y:S01]  /*25170*/  BPT.TRAP 0x1 ;  /* 0x000000040000795c */ /* 0x000fe20000300000 */
.L_x_765:
[----:B------:R-:W-:Y:S01]  /*25180*/  SHF.L.U32 R2, R17, 0x1f, RZ ;  /* 0x0000001f11027819 */ /* 0x000fe200000006ff */
[----:B-1----:R-:W-:Y:S01]  /*25190*/  IMAD R6, R7, 0x8, R22 ;  /* 0x0000000807067824 */ /* 0x002fe200078e0216 */
[----:B------:R-:W-:Y:S03]  /*251a0*/  BSSY B1, `(.L_x_766) ;  /* 0x0000003000017945 */ /* 0x000fe60003800000 */
[----:B------:R-:W1:Y:S02]  /*251b0*/  SYNCS.PHASECHK.TRANS64.TRYWAIT P0, [R6+URZ+0x38860], R2 ;  /* 0x03886002060075a7 */ /* 0x000e64000800017f */
[----:B-1----:R-:W-:Y:S05]  /*251c0*/  @!P0 BRA `(.L_x_767) ;  /* 0x0000004c00648947 */ /* 0x002fea0003800000 */
.L_x_916:
[----:B------:R-:W-:Y:S05]  /*251d0*/  BSYNC B1 ;  /* 0x0000000000017941 */ /* 0x000fea0003800000 */
.L_x_766:
[----:B0-----:R-:W2:Y:S01]  /*251e0*/  LDL R8, [R1+0xc] ;  /* 0x00000c0001087983 */ /* 0x001ea20000100800 */
        /* <DEDUP_REMOVED lines=9> */
[----:B------:R-:W-:Y:S01]  /*25280*/  IMAD R7, R7, 0x2, R22 ;  /* 0x0000000207077824 */ /* 0x000fe200078e0216 */
[----:B------:R-:W-:Y:S02]  /*25290*/  ULDC.64 UR4, c[0x0][0x208] ;  /* 0x0000820000047ab9 */ /* 0x000fe40000000a00 */
[----:B------:R-:W1:Y:S01]  /*252a0*/  SHFL.IDX PT, R3, R25, RZ, 0x181f ;  /* 0x00181fff19037589 */ /* 0x000e6200000e0000 */
[----:B0-----:R-:W-:-:S04]  /*252b0*/  IADD3 R2, P0, R2, R0, RZ ;  /* 0x0000000002027210 */ /* 0x001fc80007f1e0ff */
[----:B-1----:R-:W-:Y:S02]  /*252c0*/  IADD3.X R3, RZ, R3, RZ, P0, !PT ;  /* 0x00000003ff037210 */ /* 0x002fe400007fe4ff */
[----:B------:R-:W-:-:S13]  /*252d0*/  ISETP.LT.OR P0, PT, R8, 0x1, P4 ;  /* 0x000000010800780c */ /* 0x000fda0002701670 */
[----:B------:R-:W-:Y:S01]  /*252e0*/  @!PT LDS RZ, [RZ] ;  /* 0x00000000fffff984 */ /* 0x000fe20000000800 */
        /* <DEDUP_REMOVED lines=44> */
[----:B0-2---:R0:W1:Y:S02]  /*255b0*/  SHFL.IDX PT, R2, R24, 0x4, 0x181f ;  /* 0x00981f0018027f89 */ /* 0x00506400000e0000 */
.L_x_928:
[----:B-1----:R-:W-:Y:S01]  /*255c0*/  IADD3 R2, P0, R2, R0, RZ ;  /* 0x0000000002027210 */ /* 0x002fe20007f1e0ff */
[----:B------:R-:W-:-:S04]  /*255d0*/  ULDC.64 UR4, c[0x0][0x208] ;  /* 0x0000820000047ab9 */ /* 0x000fc80000000a00 */
[----:B------:R-:W-:Y:S01]  /*255e0*/  IMAD.X R3, RZ, RZ, R25, P0 ;  /* 0x000000ffff037224 */ /* 0x000fe200000e0619 */
        /* <DEDUP_REMOVED lines=11> */
[----:B------:R-:W-:Y:S02]  /*256a0*/  ULDC.64 UR4, c[0x0][0x328] ;  /* 0x0000ca0000047ab9 */ /* 0x000fe40000000a00 */
[----:B------:R-:W-:Y:S01]  /*256b0*/  IMAD R20, R20, UR4, RZ ;  /* 0x0000000414147c24 */ /* 0x000fe2000f8e02ff */
[----:B------:R-:W-:-:S03]  /*256c0*/  NOP ;  /* 0x0000000000007918 */ /* 0x000fc60000000000 */
[C---:B------:R-:W-:Y:S02]  /*256d0*/  IMAD R9, R5.reuse, UR5, R20 ;  /* 0x0000000505097c24 */ /* 0x040fe4000f8e0214 */
[----:B-1----:R-:W-:Y:S01]  /*256e0*/  IMAD.WIDE.U32 R2, R5, UR4, RZ ;  /* 0x0000000405027c25 */ /* 0x002fe2000f8e00ff */
[----:B------:R-:W-:-:S03]  /*256f0*/  ULDC.64 UR4, c[0x0][0x338] ;  /* 0x0000ce0000047ab9 */ /* 0x000fc60000000a00 */
[----:B------:R-:W-:Y:S01]  /*25700*/  IMAD R21, R21, UR4, RZ ;  /* 0x0000000415157c24 */ /* 0x000fe2000f8e02ff */
[----:B------:R-:W-:-:S03]  /*25710*/  IADD3 R3, R3, R9, RZ ;  /* 0x0000000903037210 */ /* 0x000fc60007ffe0ff */
[C---:B------:R-:W-:Y:S02]  /*25720*/  IMAD R21, R4.reuse, UR5, R21 ;  /* 0x0000000504157c24 */ /* 0x040fe4000f8e0215 */
[----:B------:R-:W-:Y:S01]  /*25730*/  IMAD.WIDE.U32 R2, R4, UR4, R2 ;  /* 0x0000000404027c25 */ /* 0x000fe2000f8e0002 */
[----:B------:R-:W-:-:S03]  /*25740*/  ULDC.64 UR4, c[0x0][0x330] ;  /* 0x0000cc0000047ab9 */ /* 0x000fc60000000a00 */
[----:B------:R-:W-:Y:S02]  /*25750*/  IMAD.IADD R3, R3, 0x1, R21 ;  /* 0x0000000103037824 */ /* 0x000fe400078e0215 */
[----:B------:R-:W-:Y:S02]  /*25760*/  IMAD R5, R32, UR4, RZ ;  /* 0x0000000420057c24 */ /* 0x000fe4000f8e02ff */
[----:B------:R-:W-:-:S04]  /*25770*/  IMAD.WIDE.U32 R2, R18, UR4, R2 ;  /* 0x0000000412027c25 */ /* 0x000fc8000f8e0002 */
[----:B------:R-:W-:Y:S01]  /*25780*/  IMAD R5, R18, UR5, R5 ;  /* 0x0000000512057c24 */ /* 0x000fe2000f8e0205 */
[----:B------:R-:W-:Y:S02]  /*25790*/  ULDC.64 UR4, c[0x0][0x318] ;  /* 0x0000c60000047ab9 */ /* 0x000fe40000000a00 */
[----:B0-----:R-:W-:Y:S01]  /*257a0*/  LEA R24, P0, R2, UR4, 0x1 ;  /* 0x0000000402187c11 */ /* 0x001fe2000f8008ff */
[----:B------:R-:W-:-:S05]  /*257b0*/  IMAD.IADD R3, R5, 0x1, R3 ;  /* 0x0000000105037824 */ /* 0x000fca00078e0203 */
[----:B------:R-:W-:Y:S02]  /*257c0*/  LEA.HI.X R25, R2, UR5, R3, 0x1, P0 ;  /* 0x0000000502197c11 */ /* 0x000fe400080f0c03 */
[----:B------:R-:W-:-:S13]  /*257d0*/  PLOP3.LUT P0, PT, PT, PT, PT, 0x80, 0x0 ;  /* 0x000000000000781c */ /* 0x000fda0003f0f070 */
.L_x_769:
[----:B------:R-:W-:Y:S02]  /*257e0*/  PLOP3.LUT P5, PT, P5, P0, PT, 0xa2, 0x0 ;  /* 0x000000000000781c */ /* 0x000fe40002fa1472 */
[----:B------:R-:W-:-:S08]  /*257f0*/  @P0 R2UR P5, UR4, R6 ;  /* 0x00000000060402ca */ /* 0x000fd000000a0000 */
[----:B------:R-:W-:-:S05]  /*25800*/  @P0 PLOP3.LUT P0, PT, P5, PT, PT, 0x80, 0x0 ;  /* 0x000000000000081c */ /* 0x000fca0002f0f070 */
[----:B------:R-:W-:Y:S01]  /*25810*/  @!P5 SYNCS.ARRIVE.TRANS64.RED.A0T1 RZ, [UR4+0x38850], RZ ;  /* 0x038850ffffffd9a7 */ /* 0x000fe20008200404 */
[----:B------:R-:W-:Y:S07]  /*25820*/  @!P5 ARRIVES.LDGSTSBAR.64.TRANSCNT [UR4+0x38850] ;  /* 0x03885000ff00d9b0 */ /* 0x000fee0008000a84 */
[----:B------:R-:W-:Y:S05]  /*25830*/  @P0 BRA.U.ANY `(.L_x_769) ;  /* 0xfffffffd00e80947 */ /* 0x000fea000393ffff */
[----:B------:R-:W-:Y:S01]  /*25840*/  NOP ;  /* 0x0000000000007918 */ /* 0x000fe20000000000 */
[----:B------:R-:W-:-:S04]  /*25850*/  MOV R0, UR37 ;  /* 0x0000002500007c02 */ /* 0x000fc80008000f00 */
[----:B------:R-:W-:-:S13]  /*25860*/  ISETP.NE.AND P6, PT, R0, 0x3, PT ;  /* 0x000000030000780c */ /* 0x000fda0003fc5270 */
[----:B------:R-:W-:Y:S05]  /*25870*/  @!P6 BRA `(.L_x_770) ;  /* 0x000000000004e947 */ /* 0x000fea0003800000 */
[----:B------:R-:W-:Y:S01]  /*25880*/  BPT.TRAP 0x1 ;  /* 0x000000040000795c */ /* 0x000fe20000300000 */
.L_x_770:
[C---:B------:R-:W-:Y:S01]  /*25890*/  ISETP.GT.AND P0, PT, R26.reuse, RZ, PT ;  /* 0x000000ff1a00720c */ /* 0x040fe20003f04270 */
[----:B------:R2:W-:Y:S01]  /*258a0*/  SYNCS.ARRIVE.TRANS64.A1T0 RZ, [R6+URZ+0x38850], RZ ;  /* 0x038850ff06ff79a7 */ /* 0x0005e2000810003f */
[----:B------:R-:W-:Y:S01]  /*258b0*/  VIADD R0, R26, 0xffffffff ;  /* 0xffffffff1a007836 */ /* 0x000fe20000000000 */
[----:B------:R-:W-:Y:S01]  /*258c0*/  MOV R7, R27 ;  /* 0x0000001b00077202 */ /* 0x000fe20000000f00 */
[----:B------:R-:W-:Y:S02]  /*258d0*/  IMAD.MOV.U32 R17, RZ, RZ, R29 ;  /* 0x000000ffff117224 */ /* 0x000fe400078e001d */
[----:B------:R-:W-:-:S07]  /*258e0*/  IMAD.MOV.U32 R31, RZ, RZ, R26 ;  /* 0x000000ffff1f7224 */ /* 0x000fce00078e001a */
[----:B--2---:R-:W-:Y:S05]  /*258f0*/  @P0 BRA `(.L_x_771) ;  /* 0xffffffec00c00947 */ /* 0x004fea000383ffff */
.L_x_758:
[----:B------:R-:W-:Y:S05]  /*25900*/  BSYNC B0 ;  /* 0x0000000000007941 */ /* 0x000fea0003800000 */
.L_x_757:
[----:B------:R-:W2:Y:S01]  /*25910*/  S2R R2, SR_TID.X ;  /* 0x0000000000027919 */ /* 0x000ea20000002100 */
[----:B------:R-:W-:Y:S01]  /*25920*/  BSSY B0, `(.L_x_772) ;  /* 0x0000011000007945 */ /* 0x000fe20003800000 */
[----:B--2---:R-:W-:-:S04]  /*25930*/  LOP3.LUT R2, R2, 0x7f, RZ, 0xc0, !PT ;  /* 0x0000007f02027812 */ /* 0x004fc800078ec0ff */
[----:B------:R-:W-:-:S13]  /*25940*/  ISETP.NE.AND P0, PT, R2, RZ, PT ;  /* 0x000000ff0200720c */ /* 0x000fda0003f05270 */
[----:B------:R-:W-:Y:S05]  /*25950*/  @P0 BRA `(.L_x_773) ;  /* 0x0000000000340947 */ /* 0x000fea0003800000 */
[----:B------:R-:W2:Y:S01]  /*25960*/  S2R R5, SR_LANEID ;  /* 0x0000000000057919 */ /* 0x000ea20000000000 */
[----:B------:R-:W-:Y:S01]  /*25970*/  VOTEU.ANY UR4, UPT, PT ;  /* 0x0000000000047886 */ /* 0x000fe200038e0100 */
[----:B0-----:R-:W0:Y:S01]  /*25980*/  LDC.64 R2, c[0x0][0xc60] ;  /* 0x00031800ff027b82 */ /* 0x001e220000000a00 */
[----:B------:R-:W2:Y:S01]  /*25990*/  FLO.U32 R0, UR4 ;  /* 0x0000000400007d00 */ /* 0x000ea200080e0000 */
[----:B------:R-:W-:Y:S01]  /*259a0*/  ULDC.64 UR6, c[0x0][0x208] ;  /* 0x0000820000067ab9 */ /* 0x000fe20000000a00 */
[----:B--2---:R-:W-:-:S06]  /*259b0*/  ISETP.EQ.U32.AND P0, PT, R0, R5, PT ;  /* 0x000000050000720c */ /* 0x004fcc0003f02070 */
[----:B------:R-:W0:Y:S07]  /*259c0*/  POPC R5, UR4 ;  /* 0x0000000400057d09 */ /* 0x000e2e0008000000 */
[----:B0-----:R-:W2:Y:S01]  /*259d0*/  @P0 ATOMG.E.ADD.STRONG.GPU PT, R3, desc[UR6][R2.64], R5 ;  /* 0x00000005020309a8 */ /* 0x001ea200081ee1c6 */
[----:B------:R-:W0:Y:S02]  /*259e0*/  S2R R4, SR_LTMASK ;  /* 0x0000000000047919 */ /* 0x000e240000003900 */
[----:B0-----:R-:W-:-:S04]  /*259f0*/  LOP3.LUT R4, R4, UR4, RZ, 0xc0, !PT ;  /* 0x0000000404047c12 */ /* 0x001fc8000f8ec0ff */
[----:B-1----:R-:W0:Y:S01]  /*25a00*/  POPC R7, R4 ;  /* 0x0000000400077309 */ /* 0x002e220000000000 */
[----:B--2---:R-:W0:Y:S02]  /*25a10*/  SHFL.IDX PT, R0, R3, R0, 0x1f ;  /* 0x00001f0003007589 */ /* 0x004e2400000e0000 */
[----:B0-----:R-:W-:-:S07]  /*25a20*/  IADD3 R16, R0, UR36, R7 ;  /* 0x0000002400107c10 */ /* 0x001fce000fffe007 */
.L_x_773:
[----:B------:R-:W-:Y:S05]  /*25a30*/  BSYNC B0 ;  /* 0x0000000000007941 */ /* 0x000fea0003800000 */
.L_x_772:
[----:B------:R-:W-:-:S05]  /*25a40*/  IMAD.U32 R0, RZ, RZ, UR37 ;  /* 0x00000025ff007e24 */ /* 0x000fca000f8e00ff */
[----:B------:R-:W-:-:S13]  /*25a50*/  ISETP.NE.AND P0, PT, R0, 0x3, PT ;  /* 0x000000030000780c */ /* 0x000fda0003f05270 */
[----:B------:R-:W-:Y:S05]  /*25a60*/  @!P0 BRA `(.L_x_774) ;  /* 0x0000000000048947 */ /* 0x000fea0003800000 */
[----:B------:R-:W-:Y:S01]  /*25a70*/  BPT.TRAP 0x1 ;  /* 0x000000040000795c */ /* 0x000fe20000300000 */
.L_x_774:
[----:B------:R-:W2:Y:S01]  /*25a80*/  LDL.LU R0, [R1+0xc] ;  /* 0x00000c0001007983 */ /* 0x000ea20000300800 */
[----:B------:R-:W-:Y:S01]  /*25a90*/  LEA R4, R27, R22, 0x3 ;  /* 0x000000161b047211 */ /* 0x000fe200078e18ff */
[----:B------:R-:W-:Y:S01]  /*25aa0*/  BSSY B0, `(.L_x_775) ;  /* 0x0000005000007945 */ /* 0x000fe20003800000 */
[----:B0-----:R-:W-:-:S04]  /*25ab0*/  SHF.L.U32 R3, R29, 0x1f, RZ ;  /* 0x0000001f1d037819 */ /* 0x001fc800000006ff */
[----:B------:R-:W0:Y:S01]  /*25ac0*/  SYNCS.PHASECHK.TRANS64.TRYWAIT P0, [R4+URZ+0x38860], R3 ;  /* 0x03886003040075a7 */ /* 0x000e22000800017f */
[----:B--2---:R-:W-:Y:S01]  /*25ad0*/  IMAD R5, R26, -0x50, R0 ;  /* 0xffffffb01a057824 */ /* 0x004fe200078e0200 */
[----:B0-----:R-:W-:Y:S06]  /*25ae0*/  @!P0 BRA `(.L_x_776) ;  /* 0x0000004c00108947 */ /* 0x001fec0003800000 */
.L_x_929:
[----:B------:R-:W-:Y:S05]  /*25af0*/  BSYNC B0 ;  /* 0x0000000000007941 */ /* 0x000fea0003800000 */
.L_x_775:
[----:B------:R-:W2:Y:S01]  /*25b00*/  S2R R0, SR_TID.X ;  /* 0x0000000000007919 */ /* 0x000ea20000002100 */
[----:B------:R-:W-:Y:S01]  /*25b10*/  UMOV UR4, 0xffffffff ;  /* 0xffffffff00047882 */ /* 0x000fe20000000000 */
[----:B-1----:R-:W-:Y:S01]  /*25b20*/  IMAD R7, R27, 0x5000, R34 ;  /* 0x000050001b077824 */ /* 0x002fe200078e0222 */
[----:B--2---:R-:W-:-:S04]  /*25b30*/  LOP3.LUT R0, R0, 0x7f, RZ, 0xc0, !PT ;  /* 0x0000007f00007812 */ /* 0x004fc800078ec0ff */
[----:B------:R-:W-:-:S05]  /*25b40*/  SHF.R.U32.HI R0, RZ, 0x3, R0 ;  /* 0x00000003ff007819 */ /* 0x000fca0000011600 */
[----:B------:R-:W-:Y:S01]  /*25b50*/  IMAD.IADD R5, R5, 0x1, -R0 ;  /* 0x0000000105057824 */ /* 0x000fe200078e0a00 */
[----:B------:R-:W-:Y:S06]  /*25b60*/  BRA.DIV UR4, `(.L_x_777) ;  /* 0x0000004e04047947 */ /* 0x000fec000b800000 */
[----:B------:R-:W1:Y:S01]  /*25b70*/  SHFL.IDX PT, R14, R24, RZ, 0x181f ;  /* 0x00181fff180e7589 */ /* 0x000e6200000e0000 */
[----:B------:R-:W-:Y:S01]  /*25b80*/  ULDC UR4, c[0x0][0x2f4] ;  /* 0x0000bd0000047ab9 */ /* 0x000fe20000000800 */
[C---:B------:R-:W-:Y:S01]  /*25b90*/  IMAD.SHL.U32 R8, R36.reuse, 0x2, RZ ;  /* 0x0000000224087824 */ /* 0x040fe200078e00ff */
[C---:B------:R-:W-:Y:S01]  /*25ba0*/  ISETP.GE.AND P3, PT, R36.reuse, UR4, PT ;  /* 0x0000000424007c0c */ /* 0x040fe2000bf66270 */
[----:B0-----:R-:W0:Y:S01]  /*25bb0*/  SHFL.IDX PT, R3, R25, RZ, 0x181f ;  /* 0x00181fff19037589 */ /* 0x001e2200000e0000 */
[----:B------:R-:W-:Y:S01]  /*25bc0*/  LOP3.LUT R2, R36, 0x40, RZ, 0xfc, !PT ;  /* 0x0000004024027812 */ /* 0x000fe200078efcff */
[----:B------:R-:W-:Y:S01]  /*25bd0*/  ULDC.64 UR6, c[0x0][0x208] ;  /* 0x0000820000067ab9 */ /* 0x000fe20000000a00 */
[----:B------:R-:W-:Y:S02]  /*25be0*/  ISETP.LT.OR P4, PT, R5, 0x1, P3 ;  /* 0x000000010500780c */ /* 0x000fe40001f81670 */
[----:B------:R-:W-:Y:S02]  /*25bf0*/  ISETP.GE.AND P2, PT, R2, UR4, PT ;  /* 0x0000000402007c0c */ /* 0x000fe4000bf46270 */
[----:B------:R-:W-:-:S02]  /*25c00*/  LOP3.LUT R2, R36, 0x80, RZ, 0xfc, !PT ;  /* 0x0000008024027812 */ /* 0x000fc400078efcff */
[----:B------:R-:W-:Y:S02]  /*25c10*/  LEA R0, R7, R22, 0x1 ;  /* 0x0000001607007211 */ /* 0x000fe400078e08ff */
[----:B------:R-:W-:Y:S02]  /*25c20*/  ISETP.GE.AND P1, PT, R2, UR4, PT ;  /* 0x0000000402007c0c */ /* 0x000fe4000bf26270 */
[----:B------:R-:W-:Y:S02]  /*25c30*/  LOP3.LUT R2, R36, 0xc0, RZ, 0xfc, !PT ;  /* 0x000000c024027812 */ /* 0x000fe400078efcff */
[----:B-1----:R-:W-:Y:S02]  /*25c40*/  IADD3 R6, P0, R14, R8, RZ ;  /* 0x000000080e067210 */ /* 0x002fe40007f1e0ff */
[----:B------:R-:W1:Y:S03]  /*25c50*/  SHFL.IDX PT, R14, R24, 0x1, 0x181f ;  /* 0x00381f00180e7f89 */ /* 0x000e6600000e0000 */
[----:B0-----:R-:W-:Y:S01]  /*25c60*/  IMAD.X R7, RZ, RZ, R3, P0 ;  /* 0x000000ffff077224 */ /* 0x001fe200000e0603 */
[C---:B------:R-:W-:Y:S01]  /*25c70*/  ISETP.LT.OR P0, PT, R5.reuse, 0x1, P2 ;  /* 0x000000010500780c */ /* 0x040fe20001701670 */
[----:B------:R-:W0:Y:S04]  /*25c80*/  SHFL.IDX PT, R3, R25, 0x1, 0x181f ;  /* 0x00381f0019037f89 */ /* 0x000e2800000e0000 */
[----:B------:R-:W-:Y:S01]  /*25c90*/  LDGSTS.E.BYPASS.LTC128B.128 [R0+0x400], desc[UR6][R6.64], !P4 ;  /* 0x0040000006007fae */ /* 0x000fe2000e101d46 */
[----:B------:R-:W-:-:S07]  /*25ca0*/  ISETP.LT.OR P4, PT, R5, 0x1, P1 ;  /* 0x000000010500780c */ /* 0x000fce0000f81670 */
[----:B------:R-:W-:Y:S01]  /*25cb0*/  LDGSTS.E.BYPASS.LTC128B.128 [R0+0x2c00], desc[UR6][R6.64+0x80], !P0 ;  /* 0x02c0008006007fae */ /* 0x000fe2000c101d46 */
[----:B------:R-:W-:-:S05]  /*25cc0*/  ISETP.GE.AND P0, PT, R2, UR4, PT ;  /* 0x0000000402007c0c */ /* 0x000fca000bf06270 */
[----:B------:R-:W-:Y:S01]  /*25cd0*/  LDGSTS.E.BYPASS.LTC128B.128 [R0+0x5400], desc[UR6][R6.64+0x100], !P4 ;  /* 0x0540010006007fae */ /* 0x000fe2000e101d46 */
[----:B------:R-:W-:-:S13]  /*25ce0*/  ISETP.LT.OR P4, PT, R5, 0x1, P0 ;  /* 0x000000010500780c */ /* 0x000fda0000781670 */
[----:B------:R2:W-:Y:S01]  /*25cf0*/  LDGSTS.E.BYPASS.LTC128B.128 [R0+0x7c00], desc[UR6][R6.64+0x180], !P4 ;  /* 0x07c0018006007fae */ /* 0x0005e2000e101d46 */
[----:B-1----:R-:W-:-:S03]  /*25d00*/  IADD3 R2, P4, R14, R8, RZ ;  /* 0x000000080e027210 */ /* 0x002fc60007f9e0ff */
[----:B------:R-:W1:Y:S02]  /*25d10*/  SHFL.IDX PT, R14, R24, 0x2, 0x181f ;  /* 0x00581f00180e7f89 */ /* 0x000e6400000e0000 */
[----:B0-----:R-:W-:Y:S01]  /*25d20*/  IMAD.X R3, RZ, RZ, R3, P4 ;  /* 0x000000ffff037224 */ /* 0x001fe200020e0603 */
[----:B------:R-:W-:Y:S01]  /*25d30*/  ISETP.LT.OR P4, PT, R5, 0x11, P3 ;  /* 0x000000110500780c */ /* 0x000fe20001f81670 */
[----:B--2---:R-:W0:-:S12]  /*25d40*/  SHFL.IDX PT, R7, R25, 0x2, 0x181f ;  /* 0x00581f0019077f89 */ /* 0x004e1800000e0000 */
[----:B------:R-:W-:Y:S01]  /*25d50*/  LDGSTS.E.BYPASS.LTC128B.128 [R0+0xc00], desc[UR6][R2.64], !P4 ;  /* 0x00c0000002007fae */ /* 0x000fe2000e101d46 */
[----:B------:R-:W-:-:S13]  /*25d60*/  ISETP.LT.OR P4, PT, R5, 0x11, P2 ;  /* 0x000000110500780c */ /* 0x000fda0001781670 */
[----:B------:R-:W-:Y:S01]  /*25d70*/  LDGSTS.E.BYPASS.LTC128B.128 [R0+0x3400], desc[UR6][R2.64+0x80], !P4 ;  /* 0x0340008002007fae */ /* 0x000fe2000e101d46 */
[----:B------:R-:W-:-:S13]  /*25d80*/  ISETP.LT.OR P4, PT, R5, 0x11, P1 ;  /* 0x000000110500780c */ /* 0x000fda0000f81670 */
[----:B------:R-:W-:Y:S01]  /*25d90*/  LDGSTS.E.BYPASS.LTC128B.128 [R0+0x5c00], desc[UR6][R2.64+0x100], !P4 ;  /* 0x05c0010002007fae */ /* 0x000fe2000e101d46 */
[----:B------:R-:W-:-:S13]  /*25da0*/  ISETP.LT.OR P4, PT, R5, 0x11, P0 ;  /* 0x000000110500780c */ /* 0x000fda0000781670 */
[----:B------:R2:W-:Y:S01]  /*25db0*/  LDGSTS.E.BYPASS.LTC128B.128 [R0+0x8400], desc[UR6][R2.64+0x180], !P4 ;  /* 0x0840018002007fae */ /* 0x0005e2000e101d46 */
[----:B-1----:R-:W-:-:S03]  /*25dc0*/  IADD3 R6, P4, R14, R8, RZ ;  /* 0x000000080e067210 */ /* 0x002fc60007f9e0ff */
[----:B------:R-:W1:Y:S01]  /*25dd0*/  SHFL.IDX PT, R14, R24, 0x3, 0x181f ;  /* 0x00781f00180e7f89 */ /* 0x000e6200000e0000 */
[----:B0-----:R-:W-:Y:S02]  /*25de0*/  IADD3.X R7, RZ, R7, RZ, P4, !PT ;  /* 0x00000007ff077210 */ /* 0x001fe400027fe4ff */
[C---:B------:R-:W-:Y:S01]  /*25df0*/  ISETP.LT.OR P4, PT, R5.reuse, 0x21, P3 ;  /* 0x000000210500780c */ /* 0x040fe20001f81670 */
[----:B--2---:R-:W0:Y:S04]  /*25e00*/  SHFL.IDX PT, R3, R25, 0x3, 0x181f ;  /* 0x00781f0019037f89 */ /* 0x004e2800000e0000 */
[----:B------:R-:W2:Y:S08]  /*25e10*/  SHFL.IDX PT, R25, R25, 0x4, 0x181f ;  /* 0x00981f0019197f89 */ /* 0x000eb000000e0000 */
[----:B------:R3:W-:Y:S01]  /*25e20*/  LDGSTS.E.BYPASS.LTC128B.128 [R0+0x1400], desc[UR6][R6.64], !P4 ;  /* 0x0140000006007fae */ /* 0x0007e2000e101d46 */
[----:B------:R-:W-:-:S13]  /*25e30*/  ISETP.LT.OR P4, PT, R5, 0x21, P2 ;  /* 0x000000210500780c */ /* 0x000fda0001781670 */
[----:B------:R3:W-:Y:S01]  /*25e40*/  LDGSTS.E.BYPASS.LTC128B.128 [R0+0x3c00], desc[UR6][R6.64+0x80], !P4 ;  /* 0x03c0008006007fae */ /* 0x0007e2000e101d46 */
[----:B------:R-:W-:-:S13]  /*25e50*/  ISETP.LT.OR P4, PT, R5, 0x21, P1 ;  /* 0x000000210500780c */ /* 0x000fda0000f81670 */
[----:B------:R3:W-:Y:S01]  /*25e60*/  LDGSTS.E.BYPASS.LTC128B.128 [R0+0x6400], desc[UR6][R6.64+0x100], !P4 ;  /* 0x0640010006007fae */ /* 0x0007e2000e101d46 */
[----:B------:R-:W-:-:S13]  /*25e70*/  ISETP.LT.OR P4, PT, R5, 0x21, P0 ;  /* 0x000000210500780c */ /* 0x000fda0000781670 */
[----:B------:R3:W-:Y:S01]  /*25e80*/  LDGSTS.E.BYPASS.LTC128B.128 [R0+0x8c00], desc[UR6][R6.64+0x180], !P4 ;  /* 0x08c0018006007fae */ /* 0x0007e2000e101d46 */
[----:B-1----:R-:W-:-:S03]  /*25e90*/  IADD3 R2, P4, R14, R8, RZ ;  /* 0x000000080e027210 */ /* 0x002fc60007f9e0ff */
[----:B------:R3:W1:Y:S02]  /*25ea0*/  SHFL.IDX PT, R14, R24, 0x4, 0x181f ;  /* 0x00981f00180e7f89 */ /* 0x00066400000e0000 */
        /* <DEDUP_REMOVED lines=8> */
[----:B-12---:R3:W-:Y:S02]  /*25f30*/  LDGSTS.E.BYPASS.LTC128B.128 [R0+0x9400], desc[UR6][R2.64+0x180], !P4 ;  /* 0x0940018002007fae */ /* 0x0067e4000e101d46 */
.L_x_941:
[C---:B------:R-:W-:Y:S01]  /*25f40*/  ISETP.LT.OR P3, PT, R5.reuse, 0x41, P3 ;  /* 0x000000410500780c */ /* 0x040fe20001f61670 */
[----:B------:R-:W-:Y:S01]  /*25f50*/  ULDC.64 UR4, c[0x0][0x208] ;  /* 0x0000820000047ab9 */ /* 0x000fe20000000a00 */
[C---:B------:R-:W-:Y:S02]  /*25f60*/  ISETP.LT.OR P2, PT, R5.reuse, 0x41, P2 ;  /* 0x000000410500780c */ /* 0x040fe40001741670 */
[C---:B------:R-:W-:Y:S02]  /*25f70*/  ISETP.LT.OR P1, PT, R5.reuse, 0x41, P1 ;  /* 0x000000410500780c */ /* 0x040fe40000f21670 */
[----:B---3--:R-:W-:Y:S02]  /*25f80*/  IADD3 R2, P4, R14, R8, RZ ;  /* 0x000000080e027210 */ /* 0x008fe40007f9e0ff */
        /* <DEDUP_REMOVED lines=11> */
.L_x_778:
[----:B------:R-:W-:Y:S02]  /*26040*/  PLOP3.LUT P1, PT, P1, P0, PT, 0xa2, 0x0 ;  /* 0x000000000000781c */ /* 0x000fe40000f21472 */
[----:B------:R-:W-:-:S08]  /*26050*/  @P0 R2UR P1, UR4, R4 ;  /* 0x00000000040402ca */ /* 0x000fd00000020000 */
[----:B------:R-:W-:-:S05]  /*26060*/  @P0 PLOP3.LUT P0, PT, P1, PT, PT, 0x80, 0x0 ;  /* 0x000000000000081c */ /* 0x000fca0000f0f070 */
[----:B------:R-:W-:Y:S01]  /*26070*/  @!P1 SYNCS.ARRIVE.TRANS64.RED.A0T1 RZ, [UR4+0x38850], RZ ;  /* 0x038850ffffff99a7 */ /* 0x000fe20008200404 */
[----:B------:R-:W-:Y:S07]  /*26080*/  @!P1 ARRIVES.LDGSTSBAR.64.TRANSCNT [UR4+0x38850] ;  /* 0x03885000ff0099b0 */ /* 0x000fee0008000a84 */
[----:B------:R-:W-:Y:S05]  /*26090*/  @P0 BRA.U.ANY `(.L_x_778) ;  /* 0xfffffffd00e80947 */ /* 0x000fea000393ffff */
[----:B------:R-:W-:Y:S01]  /*260a0*/  NOP ;  /* 0x0000000000007918 */ /* 0x000fe20000000000 */
[----:B0-----:R-:W-:-:S04]  /*260b0*/  MOV R0, UR37 ;  /* 0x0000002500007c02 */ /* 0x001fc80008000f00 */
[----:B------:R-:W-:-:S13]  /*260c0*/  ISETP.NE.AND P2, PT, R0, 0x3, PT ;  /* 0x000000030000780c */ /* 0x000fda0003f45270 */
[----:B------:R-:W-:Y:S05]  /*260d0*/  @!P2 BRA `(.L_x_779) ;  /* 0x000000000004a947 */ /* 0x000fea0003800000 */
[----:B------:R-:W-:Y:S01]  /*260e0*/  BPT.TRAP 0x1 ;  /* 0x000000040000795c */ /* 0x000fe20000300000 */
.L_x_779:
[----:B------:R0:W-:Y:S01]  /*260f0*/  SYNCS.ARRIVE.TRANS64.A1T0 RZ, [R4+URZ+0x38850], RZ ;  /* 0x038850ff04ff79a7 */ /* 0x0001e2000810003f */
[----:B------:R-:W-:-:S05]  /*26100*/  VIADD R27, R27, 0x1 ;  /* 0x000000011b1b7836 */ /* 0x000fca0000000000 */
[----:B------:R-:W-:-:S04]  /*26110*/  ISETP.NE.AND P0, PT, R27, 0x2, PT ;  /* 0x000000021b00780c */ /* 0x000fc80003f05270 */
[----:B------:R-:W-:Y:S02]  /*26120*/  SEL R0, RZ, 0x1, P0 ;  /* 0x00000001ff007807 */ /* 0x000fe40000000000 */
[----:B------:R-:W-:Y:S02]  /*26130*/  SEL R27, R27, RZ, P0 ;  /* 0x000000ff1b1b7207 */ /* 0x000fe40000000000 */
[----:B0-----:R-:W-:-:S07]  /*26140*/  LOP3.LUT R29, R29, R0, RZ, 0x3c, !PT ;  /* 0x000000001d1d7212 */ /* 0x001fce00078e3cff */
.L_x_734:
[----:B------:R-:W-:Y:S05]  /*26150*/  BSYNC B7 ;  /* 0x0000000000077941 */ /* 0x000fea0003800000 */
.L_x_732:
[----:B------:R-:W-:-:S13]  /*26160*/  LOP3.LUT P0, RZ, R23, 0x40, RZ, 0xc0, !PT ;  /* 0x0000004017ff7812 */ /* 0x000fda000780c0ff */
[----:B------:R-:W-:Y:S05]  /*26170*/  @!P0 BRA `(.L_x_780) ;  /* 0x0000000000248947 */ /* 0x000fea0003800000 */
[----:B------:R-:W-:Y:S05]  /*26180*/  WARPSYNC.ALL ;  /* 0x0000000000007948 */ /* 0x000fea0003800000 */
[----:B------:R-:W1:Y:S08]  /*26190*/  S2UR UR5, SR_CgaCtaId ;  /* 0x00000000000579c3 */ /* 0x000e700000008800 */
[----:B------:R-:W-:Y:S06]  /*261a0*/  BAR.SYNC.DEFER_BLOCKING 0x5, 0x180 ;  /* 0x0146000000007b1d */ /* 0x000fec0000010000 */
[----:B------:R-:W-:-:S02]  /*261b0*/  UMOV UR4, 0x400 ;  /* 0x0000040000047882 */ /* 0x000fc40000000000 */
[----:B-1----:R-:W-:-:S06]  /*261c0*/  ULEA UR4, UR5, UR4, 0x18 ;  /* 0x0000000405047291 */ /* 0x002fcc000f8ec03f */
[----:B0-----:R-:W-:-:S05]  /*261d0*/  IMAD.U32 R22, RZ, RZ, UR4 ;  /* 0x00000004ff167e24 */ /* 0x001fca000f8e00ff */
[----:B------:R0:W1:Y:S01]  /*261e0*/  LDS.128 R16, [R22+0x388d0] ;  /* 0x0388d00016107984 */ /* 0x0000620000000c00 */
[----:B------:R-:W-:Y:S06]  /*261f0*/  BAR.ARV 0x4, 0x180 ;  /* 0x0106000000007b1d */ /* 0x000fec0000002000 */
[----:B------:R-:W-:Y:S05]  /*26200*/  BRA `(.L_x_781) ;  /* 0x0000000800487947 */ /* 0x000fea0003800000 */
.L_x_780:
[----:B------:R-:W1:Y:S01]  /*26210*/  S2R R8, SR_TID.X ;  /* 0x0000000000087919 */ /* 0x000e620000002100 */
[----:B------:R-:W-:Y:S01]  /*26220*/  UMOV UR4, 0xffffffff ;  /* 0xffffffff00047882 */ /* 0x000fe20000000000 */
[----:B-1----:R-:W-:-:S04]  /*26230*/  LOP3.LUT R8, R8, 0x1f, RZ, 0xc0, !PT ;  /* 0x0000001f08087812 */ /* 0x002fc800078ec0ff */
[----:B------:R-:W-:Y:S01]  /*26240*/  ISETP.NE.AND P0, PT, R8, 0x1f, PT ;  /* 0x0000001f0800780c */ /* 0x000fe20003f05270 */
[----:B------:R-:W-:-:S12]  /*26250*/  BRA.DIV UR4, `(.L_x_782) ;  /* 0x0000004e04387947 */ /* 0x000fd8000b800000 */
[----:B0-----:R-:W-:Y:S01]  /*26260*/  IADD3 R5, R19, R8, RZ ;  /* 0x0000000813057210 */ /* 0x001fe20007ffe0ff */
[----:B------:R-:W-:Y:S01]  /*26270*/  ULDC UR4, c[0x0][0xc3c] ;  /* 0x00030f0000047ab9 */ /* 0x000fe20000000800 */
[----:B------:R-:W-:Y:S02]  /*26280*/  ULDC.64 UR6, c[0x0][0x208] ;  /* 0x0000820000067ab9 */ /* 0x000fe40000000a00 */
[----:B------:R-:W-:-:S13]  /*26290*/  ISETP.GE.OR P1, PT, R5, UR4, !P0 ;  /* 0x0000000405007c0c */ /* 0x000fda000c726670 */
[----:B------:R-:W0:Y:S02]  /*262a0*/  @!P1 LDC.64 R2, c[0x0][0xc80] ;  /* 0x00032000ff029b82 */ /* 0x000e240000000a00 */
[----:B0-----:R-:W-:-:S06]  /*262b0*/  @!P1 IMAD.WIDE R2, R5, 0x4, R2 ;  /* 0x0000000405029825 */ /* 0x001fcc00078e0202 */
[----:B------:R-:W2:Y:S01]  /*262c0*/  @!P1 LDG.E R2, desc[UR6][R2.64] ;  /* 0x0000000602029981 */ /* 0x000ea2000c1e1900 */
[----:B------:R-:W-:Y:S01]  /*262d0*/  IMAD.MOV.U32 R4, RZ, RZ, RZ ;  /* 0x000000ffff047224 */ /* 0x000fe200078e00ff */
        /* <DEDUP_REMOVED lines=23> */
[----:B------:R0:W1:Y:S02]  /*26450*/  SHFL.IDX PT, R14, R2, 0x1f, 0x1f ;  /* 0x03e01f00020e7f89 */ /* 0x00006400000e0000 */
.L_x_951:
[----:B------:R-:W-:Y:S02]  /*26460*/  ULDC UR4, c[0x0][0xc38] ;  /* 0x00030e0000047ab9 */ /* 0x000fe40000000800 */
[----:B------:R-:W-:-:S04]  /*26470*/  IMAD.U32 R7, RZ, RZ, UR4 ;  /* 0x00000004ff077e24 */ /* 0x000fc8000f8e00ff */
[----:B-1----:R-:W-:-:S05]  /*26480*/  IMAD R3, R14, R7, RZ ;  /* 0x000000070e037224 */ /* 0x002fca00078e02ff */
[----:B------:R-:W-:-:S04]  /*26490*/  IADD3 R6, R0, R3, RZ ;  /* 0x0000000300067210 */ /* 0x000fc80007ffe0ff */
[----:B------:R-:W-:-:S13]  /*264a0*/  ISETP.GT.AND P6, PT, R6, R5, PT ;  /* 0x000000050600720c */ /* 0x000fda0003fc4270 */
[----:B------:R-:W-:Y:S05]  /*264b0*/  @P6 BRA `(.L_x_783) ;  /* 0x0000000000a06947 */ /* 0x000fea0003800000 */
.L_x_788:
[----:B------:R-:W1:Y:S01]  /*264c0*/  LDC R0, c[0x0][0xc3c] ;  /* 0x00030f00ff007b82 */ /* 0x000e620000000800 */
[----:B------:R-:W-:-:S05]  /*264d0*/  VIADD R19, R19, 0x1f ;  /* 0x0000001f13137836 */ /* 0x000fca0000000000 */
[----:B-1----:R-:W-:-:S13]  /*264e0*/  ISETP.GE.AND P6, PT, R19, R0, PT ;  /* 0x000000001300720c */ /* 0x002fda0003fc6270 */
[----:B------:R-:W-:Y:S05]  /*264f0*/  @P6 BRA `(.L_x_784) ;  /* 0x0000000400486947 */ /* 0x000fea0003800000 */
[----:B0-----:R-:W0:Y:S01]  /*26500*/  S2R R2, SR_TID.X ;  /* 0x0000000000027919 */ /* 0x001e220000002100 */
[----:B------:R-:W-:Y:S01]  /*26510*/  BSSY B0, `(.L_x_785) ;  /* 0x000000a000007945 */ /* 0x000fe20003800000 */
[----:B------:R-:W-:Y:S02]  /*26520*/  MOV R4, RZ ;  /* 0x000000ff00047202 */ /* 0x000fe40000000f00 */
[----:B0-----:R-:W-:-:S05]  /*26530*/  LOP3.LUT R2, R2, 0x1f, RZ, 0xc0, !PT ;  /* 0x0000001f02027812 */ /* 0x001fca00078ec0ff */
[----:B------:R-:W-:-:S05]  /*26540*/  IMAD.IADD R7, R19, 0x1, R2 ;  /* 0x0000000113077824 */ /* 0x000fca00078e0202 */
[----:B------:R-:W-:-:S13]  /*26550*/  ISETP.GE.OR P6, PT, R7, R0, !P0 ;  /* 0x000000000700720c */ /* 0x000fda00047c6670 */
[----:B------:R-:W-:Y:S05]  /*26560*/  @P6 BRA `(.L_x_786) ;  /* 0x0000000000106947 */ /* 0x000fea0003800000 */
[----:B------:R-:W0:Y:S01]  /*26570*/  LDC.64 R2, c[0x0][0xc80] ;  /* 0x00032000ff027b82 */ /* 0x000e220000000a00 */
[----:B------:R-:W-:Y:S01]  /*26580*/  ULDC.64 UR4, c[0x0][0x208] ;  /* 0x0000820000047ab9 */ /* 0x000fe20000000a00 */
[----:B0-----:R-:W-:-:S05]  /*26590*/  IMAD.WIDE R2, R7, 0x4, R2 ;  /* 0x0000000407027825 */ /* 0x001fca00078e0202 */
[----:B------:R0:W5:Y:S02]  /*265a0*/  LDG.E R4, desc[UR4][R2.64] ;  /* 0x0000000402047981 */ /* 0x000164000c1e1900 */
.L_x_786:
[----:B------:R-:W-:Y:S05]  /*265b0*/  BSYNC B0 ;  /* 0x0000000000007941 */ /* 0x000fea0003800000 */
.L_x_785:
[----:B------:R-:W-:-:S03]  /*265c0*/  UMOV UR4, 0xffffffff ;  /* 0xffffffff00047882 */ /* 0x000fc60000000000 */
[----:B------:R-:W-:Y:S05]  /*265d0*/  BRA.DIV UR4, `(.L_x_787) ;  /* 0x0000004e04807947 */ /* 0x000fea000b800000 */
[----:B-----5:R-:W1:Y:S02]  /*265e0*/  SHFL.UP PT, R14, R4, 0x1, RZ ;  /* 0x04200000040e7989 */ /* 0x020e6400000e00ff */
[----:B-1----:R-:W-:-:S05]  /*265f0*/  SEL R13, R14, RZ, P1 ;  /* 0x000000ff0e0d7207 */ /* 0x002fca0000800000 */
[----:B------:R-:W-:-:S05]  /*26600*/  IMAD.IADD R13, R4, 0x1, R13 ;  /* 0x00000001040d7824 */ /* 0x000fca00078e020d */
[----:B------:R-:W1:Y:S02]  /*26610*/  SHFL.UP PT, R14, R13, 0x2, RZ ;  /* 0x044000000d0e7989 */ /* 0x000e6400000e00ff */
[----:B-1----:R-:W-:-:S05]  /*26620*/  SEL R0, R14, RZ, P2 ;  /* 0x000000ff0e007207 */ /* 0x002fca0001000000 */
        /* <DEDUP_REMOVED lines=10> */
[----:B------:R0:W1:Y:S02]  /*266d0*/  SHFL.IDX PT, R14, R2, 0x1f, 0x1f ;  /* 0x03e01f00020e7f89 */ /* 0x00006400000e0000 */
.L_x_959:
[----:B------:R-:W-:Y:S02]  /*266e0*/  ULDC UR4, c[0x0][0xc38] ;  /* 0x00030e0000047ab9 */ /* 0x000fe40000000800 */
[----:B------:R-:W-:-:S05]  /*266f0*/  MOV R7, UR4 ;  /* 0x0000000400077c02 */ /* 0x000fca0008000f00 */
[----:B-1----:R-:W-:-:S04]  /*26700*/  IMAD R3, R14, R7, RZ ;  /* 0x000000070e037224 */ /* 0x002fc800078e02ff */
[----:B------:R-:W-:-:S05]  /*26710*/  IMAD.IADD R6, R3, 0x1, R6 ;  /* 0x0000000103067824 */ /* 0x000fca00078e0206 */
[----:B------:R-:W-:-:S13]  /*26720*/  ISETP.GT.AND P6, PT, R6, R5, PT ;  /* 0x000000050600720c */ /* 0x000fda0003fc4270 */
[----:B------:R-:W-:Y:S05]  /*26730*/  @!P6 BRA `(.L_x_788) ;  /* 0xfffffffc0060e947 */ /* 0x000fea000383ffff */
.L_x_783:
        /* <DEDUP_REMOVED lines=8> */
.L_x_963:
[----:B------:R-:W-:Y:S02]  /*267c0*/  ISETP.NE.AND P0, PT, R3, RZ, PT ;  /* 0x000000ff0300720c */ /* 0x000fe40003f05270 */
[----:B------:R-:W-:-:S11]  /*267d0*/  MOV R14, RZ ;  /* 0x000000ff000e7202 */ /* 0x000fd60000000f00 */
[----:B------:R-:W-:Y:S05]  /*267e0*/  @!P0 BRA `(.L_x_790) ;  /* 0x0000000000108947 */ /* 0x000fea0003800000 */
[----:B------:R-:W-:Y:S01]  /*267f0*/  UMOV UR4, 0xffffffff ;  /* 0xffffffff00047882 */ /* 0x000fe20000000000 */
[----:B------:R-:W-:Y:S02]  /*26800*/  VIADD R12, R0, 0xffffffff ;  /* 0xffffffff000c7836 */ /* 0x000fe40000000000 */
[----:B------:R-:W-:Y:S05]  /*26810*/  BRA.DIV UR4, `(.L_x_791) ;  /* 0x0000004e04f47947 */ /* 0x000fea000b800000 */
[----:B------:R3:W4:Y:S02]  /*26820*/  SHFL.IDX PT, R14, R2, R12, 0x1f ;  /* 0x00001f0c020e7589 */ /* 0x00072400000e0000 */
.L_x_790:
[----:B--2---:R-:W-:Y:S01]  /*26830*/  IABS R8, R4 ;  /* 0x0000000400087213 */ /* 0x004fe20000000000 */
[----:B----4-:R-:W-:Y:S01]  /*26840*/  IMAD R16, R14, R7, R6 ;  /* 0x000000070e107224 */ /* 0x010fe200078e0206 */
[----:B------:R-:W-:Y:S02]  /*26850*/  IADD3 R19, R0, R19, RZ ;  /* 0x0000001300137210 */ /* 0x000fe40007ffe0ff */
[----:B------:R-:W2:Y:S08]  /*26860*/  I2F.RP R9, R8 ;  /* 0x0000000800097306 */ /* 0x000eb00000209400 */
[----:B--2---:R-:W0:Y:S02]  /*26870*/  MUFU.RCP R9, R9 ;  /* 0x0000000900097308 */ /* 0x004e240000001000 */
[----:B0--3--:R-:W-:-:S06]  /*26880*/  VIADD R2, R9, 0xffffffe ;  /* 0x0ffffffe09027836 */ /* 0x009fcc0000000000 */
[----:B------:R0:W2:Y:S02]  /*26890*/  F2I.FTZ.U32.TRUNC.NTZ R3, R2 ;  /* 0x0000000200037305 */ /* 0x0000a4000021f000 */
[----:B0-----:R-:W-:Y:S01]  /*268a0*/  IMAD.MOV.U32 R2, RZ, RZ, RZ ;  /* 0x000000ffff027224 */ /* 0x001fe200078e00ff */
[----:B--2---:R-:W-:-:S05]  /*268b0*/  IADD3 R7, RZ, -R3, RZ ;  /* 0x80000003ff077210 */ /* 0x004fca0007ffe0ff */
        /* <DEDUP_REMOVED lines=15> */
[----:B------:R-:W-:-:S05]  /*269b0*/  @P0 IADD3 R3, R3, 0x1, RZ ;  /* 0x0000000103030810 */ /* 0x000fca0007ffe0ff */
[----:B------:R-:W-:Y:S01]  /*269c0*/  @!P2 IMAD.MOV R3, RZ, RZ, -R3 ;  /* 0x000000ffff03a224 */ /* 0x000fe200078e0a03 */
[----:B------:R-:W-:-:S05]  /*269d0*/  @!P1 LOP3.LUT R3, RZ, R4, RZ, 0x33, !PT ;  /* 0x00000004ff039212 */ /* 0x000fca00078e33ff */
[--C-:B------:R-:W-:Y:S02]  /*269e0*/  IMAD.MOV R17, RZ, RZ, -R3.reuse ;  /* 0x000000ffff117224 */ /* 0x100fe400078e0a03 */
[----:B------:R-:W-:Y:S02]  /*269f0*/  IMAD.MOV.U32 R18, RZ, RZ, R3 ;  /* 0x000000ffff127224 */ /* 0x000fe400078e0003 */
[----:B------:R-:W-:Y:S01]  /*26a00*/  IMAD R17, R4, R17, R7 ;  /* 0x0000001104117224 */ /* 0x000fe200078e0207 */
[----:B------:R-:W-:Y:S06]  /*26a10*/  BRA `(.L_x_792) ;  /* 0x00000000001c7947 */ /* 0x000fec0003800000 */
.L_x_784:
[----:B------:R-:W-:Y:S01]  /*26a20*/  UMOV UR4, URZ ;  /* 0x0000003f00047c82 */ /* 0x000fe20008000000 */
[----:B------:R-:W-:Y:S01]  /*26a30*/  UMOV UR5, URZ ;  /* 0x0000003f00057c82 */ /* 0x000fe20008000000 */
[----:B------:R-:W-:Y:S01]  /*26a40*/  ULDC UR6, c[0x0][0xc3c] ;  /* 0x00030f0000067ab9 */ /* 0x000fe20000000800 */
[----:B------:R-:W-:Y:S01]  /*26a50*/  IMAD.MOV.U32 R16, RZ, RZ, R5 ;  /* 0x000000ffff107224 */ /* 0x000fe200078e0005 */
[----:B------:R-:W-:Y:S01]  /*26a60*/  MOV R17, UR4 ;  /* 0x0000000400117c02 */ /* 0x000fe20008000f00 */
[----:B------:R-:W-:Y:S02]  /*26a70*/  IMAD.U32 R18, RZ, RZ, UR5 ;  /* 0x00000005ff127e24 */ /* 0x000fe4000f8e00ff */
[----:B------:R-:W-:-:S07]  /*26a80*/  IMAD.U32 R19, RZ, RZ, UR6 ;  /* 0x00000006ff137e24 */ /* 0x000fce000f8e00ff */
.L_x_792:
        /* <DEDUP_REMOVED lines=10> */
.L_x_781:
[----:B------:R-:W-:Y:S02]  /*26b30*/  ULDC UR4, c[0x0][0xc3c] ;  /* 0x00030f0000047ab9 */ /* 0x000fe40000000800 */
[----:B-1----:R-:W-:-:S13]  /*26b40*/  ISETP.GE.AND P0, PT, R19, UR4, PT ;  /* 0x0000000413007c0c */ /* 0x002fda000bf06270 */
[----:B------:R-:W-:Y:S05]  /*26b50*/  @!P0 BRA `(.L_x_793) ;  /* 0xffffff9c00588947 */ /* 0x000fea000383ffff */
[----:B------:R-:W-:Y:S05]  /*26b60*/  BSYNC B8 ;  /* 0x0000000000087941 */ /* 0x000fea0003800000 */
.L_x_684:
[----:B------:R-:W3:Y:S01]  /*26b70*/  LDL.LU R0, [R1+0x30] ;  /* 0x0000300001007983 */ /* 0x000ee20000300800 */
[----:B------:R-:W-:Y:S01]  /*26b80*/  BSSY B0, `(.L_x_794) ;  /* 0x000000b000007945 */ /* 0x000fe20003800000 */
[----:B------:R-:W4:Y:S01]  /*26b90*/  S2R R5, SR_CgaCtaId ;  /* 0x0000000000057919 */ /* 0x000f220000008800 */
[----:B---3--:R-:W-:-:S04]  /*26ba0*/  IADD3 R0, R0, 0x1, RZ ;  /* 0x0000000100007810 */ /* 0x008fc80007ffe0ff */
[----:B01----:R-:W-:-:S04]  /*26bb0*/  LEA.HI R2, R0, R0, RZ, 0x1 ;  /* 0x0000000000027211 */ /* 0x003fc800078f08ff */
[----:B------:R-:W-:Y:S02]  /*26bc0*/  LOP3.LUT R3, R2, 0xfffffffe, RZ, 0xc0, !PT ;  /* 0xfffffffe02037812 */ /* 0x000fe400078ec0ff */
[----:B------:R-:W-:-:S03]  /*26bd0*/  MOV R2, 0x400 ;  /* 0x0000040000027802 */ /* 0x000fc60000000f00 */
[----:B------:R-:W-:Y:S01]  /*26be0*/  IMAD.IADD R0, R0, 0x1, -R3 ;  /* 0x0000000100007824 */ /* 0x000fe200078e0a03 */
[----:B----4-:R-:W-:-:S04]  /*26bf0*/  LEA R5, R5, R2, 0x18 ;  /* 0x0000000205057211 */ /* 0x010fc800078ec0ff */
[----:B------:R-:W-:-:S04]  /*26c00*/  SHF.L.U32 R0, R0, 0x1f, RZ ;  /* 0x0000001f00007819 */ /* 0x000fc800000006ff */
[----:B------:R-:W0:Y:S02]  /*26c10*/  SYNCS.PHASECHK.TRANS64.TRYWAIT P0, [R5+URZ+0x38820], R0 ;  /* 0x03882000050075a7 */ /* 0x000e24000800017f */
[----:B0-----:R-:W-:Y:S05]  /*26c20*/  @!P0 BRA `(.L_x_795) ;  /* 0x0000004c00148947 */ /* 0x001fea0003800000 */
.L_x_966:
[----:B------:R-:W-:Y:S05]  /*26c30*/  BSYNC B0 ;  /* 0x0000000000007941 */ /* 0x000fea0003800000 */
.L_x_794:
[----:B------:R-:W-:-:S03]  /*26c40*/  UMOV UR4, 0xffffffff ;  /* 0xffffffff00047882 */ /* 0x000fc60000000000 */
[----:B------:R-:W-:Y:S05]  /*26c50*/  BRA.DIV UR4, `(.L_x_796) ;  /* 0x0000004e041c7947 */ /* 0x000fea000b800000 */
[----:B0-----:R-:W0:Y:S02]  /*26c60*/  S2R R0, SR_TID.X ;  /* 0x0000000000007919 */ /* 0x001e240000002100 */
[----:B0-----:R-:W-:-:S04]  /*26c70*/  SHF.R.U32.HI R0, RZ, 0x5, R0 ;  /* 0x00000005ff007819 */ /* 0x001fc80000011600 */
[----:B------:R-:W-:-:S05]  /*26c80*/  LOP3.LUT R0, R0, 0x3, RZ, 0xc0, !PT ;  /* 0x0000000300007812 */ /* 0x000fca00078ec0ff */
[----:B------:R0:W1:Y:S02]  /*26c90*/  SHFL.IDX PT, R14, R0, RZ, 0x1f ;  /* 0x00001fff000e7589 */ /* 0x00006400000e0000 */
.L_x_969:
[----:B-1----:R-:W-:-:S13]  /*26ca0*/  ISETP.NE.AND P0, PT, R14, RZ, PT ;  /* 0x000000ff0e00720c */ /* 0x002fda0003f05270 */
[----:B------:R-:W-:Y:S05]  /*26cb0*/  @P0 BRA `(.L_x_436) ;  /* 0x0000000000880947 */ /* 0x000fea0003800000 */
[----:B------:R-:W-:-:S03]  /*26cc0*/  UMOV UR4, 0xffffffff ;  /* 0xffffffff00047882 */ /* 0x000fc60000000000 */
[----:B------:R-:W-:Y:S05]  /*26cd0*/  BRA.DIV UR4, `(.L_x_797) ;  /* 0x0000004e04307947 */ /* 0x000fea000b800000 */
[----:B------:R-:W-:-:S13]  /*26ce0*/  ELECT P6, URZ, PT ;  /* 0x00000000003f782f */ /* 0x000fda00038c0000 */
.L_x_972:
[----:B------:R-:W-:Y:S05]  /*26cf0*/  @!P6 BRA `(.L_x_436) ;  /* 0x000000000078e947 */ /* 0x000fea0003800000 */
[----:B------:R-:W-:-:S06]  /*26d00*/  ULOP3.LUT UR4, UR60, 0x2, URZ, 0xfc, !UPT ;  /* 0x000000023c047892 */ /* 0x000fcc000f8efc3f */
[----:B0-----:R-:W-:-:S05]  /*26d10*/  IMAD.U32 R0, RZ, RZ, UR4 ;  /* 0x00000004ff007e24 */ /* 0x001fca000f8e00ff */
[----:B------:R-:W-:-:S13]  /*26d20*/  ISETP.NE.AND P0, PT, R0, 0x3, PT ;  /* 0x000000030000780c */ /* 0x000fda0003f05270 */
[----:B------:R-:W-:Y:S05]  /*26d30*/  @!P0 BRA `(.L_x_798) ;  /* 0x0000000000048947 */ /* 0x000fea0003800000 */
[----:B------:R-:W-:Y:S01]  /*26d40*/  BPT.TRAP 0x1 ;  /* 0x000000040000795c */ /* 0x000fe20000300000 */
.L_x_798:
[C---:B------:R-:W-:Y:S01]  /*26d50*/  LEA R3, R27.reuse, R5, 0x3 ;  /* 0x000000051b037211 */ /* 0x040fe200078e18ff */
[----:B------:R-:W-:Y:S01]  /*26d60*/  VIADD R27, R27, 0x1 ;  /* 0x000000011b1b7836 */ /* 0x000fe20000000000 */
[----:B------:R-:W-:-:S04]  /*26d70*/  SHF.L.U32 R2, R29, 0x1f, RZ ;  /* 0x0000001f1d027819 */ /* 0x000fc800000006ff */
[----:B------:R-:W0:Y:S01]  /*26d80*/  SYNCS.PHASECHK.TRANS64.TRYWAIT P1, [R3+URZ+0x38840], R2 ;  /* 0x03884002030075a7 */ /* 0x000e22000802017f */
[----:B------:R-:W-:-:S04]  /*26d90*/  ISETP.NE.AND P2, PT, R27, 0x2, PT ;  /* 0x000000021b00780c */ /* 0x000fc80003f45270 */
[----:B------:R-:W-:Y:S01]  /*26da0*/  SEL R0, RZ, 0x1, P2 ;  /* 0x00000001ff007807 */ /* 0x000fe20001000000 */
[----:B0-----:R-:W-:Y:S08]  /*26db0*/  @!P1 BRA `(.L_x_799) ;  /* 0x0000004c00189947 */ /* 0x001ff00003800000 */
.L_x_973:
[----:B------:R-:W-:Y:S02]  /*26dc0*/  SEL R27, R27, RZ, P2 ;  /* 0x000000ff1b1b7207 */ /* 0x000fe40001000000 */
[----:B------:R-:W-:Y:S01]  /*26dd0*/  LOP3.LUT R0, R29, R0, RZ, 0x3c, !PT ;  /* 0x000000001d007212 */ /* 0x000fe200078e3cff */
[----:B------:R-:W-:Y:S06]  /*26de0*/  @!P0 BRA `(.L_x_800) ;  /* 0x0000000000048947 */ /* 0x000fec0003800000 */
[----:B------:R-:W-:Y:S01]  /*26df0*/  BPT.TRAP 0x1 ;  /* 0x000000040000795c */ /* 0x000fe20000300000 */
.L_x_800:
[----:B------:R-:W-:Y:S01]  /*26e00*/  IMAD R27, R27, 0x8, R5 ;  /* 0x000000081b1b7824 */ /* 0x000fe200078e0205 */
[----:B------:R-:W-:-:S04]  /*26e10*/  SHF.L.U32 R0, R0, 0x1f, RZ ;  /* 0x0000001f00007819 */ /* 0x000fc800000006ff */
[----:B------:R-:W1:Y:S02]  /*26e20*/  SYNCS.PHASECHK.TRANS64.TRYWAIT P1, [R27+URZ+0x38840], R0 ;  /* 0x038840001b0075a7 */ /* 0x000e64000802017f */
[----:B-1----:R-:W-:Y:S05]  /*26e30*/  @!P1 BRA `(.L_x_801) ;  /* 0x0000004c000c9947 */ /* 0x002fea0003800000 */
.L_x_974:
[----:B------:R-:W-:Y:S05]  /*26e40*/  @!P0 BRA `(.L_x_802) ;  /* 0x0000000000048947 */ /* 0x000fea0003800000 */
[----:B------:R-:W-:Y:S01]  /*26e50*/  BPT.TRAP 0x1 ;  /* 0x000000040000795c */ /* 0x000fe20000300000 */
.L_x_802:
[----:B------:R-:W3:Y:S02]  /*26e60*/  SYNCS.PHASECHK.TRANS64.TRYWAIT P1, [R3+URZ+0x38860], R2 ;  /* 0x03886002030075a7 */ /* 0x000ee4000802017f */
[----:B---3--:R-:W-:Y:S05]  /*26e70*/  @!P1 BRA `(.L_x_803) ;  /* 0x0000004c00109947 */ /* 0x008fea0003800000 */
.L_x_975:
[----:B------:R-:W-:Y:S05]  /*26e80*/  @!P0 BRA `(.L_x_804) ;  /* 0x0000000000048947 */ /* 0x000fea0003800000 */
[----:B------:R-:W-:Y:S01]  /*26e90*/  BPT.TRAP 0x1 ;  /* 0x000000040000795c */ /* 0x000fe20000300000 */
.L_x_804:
[----:B----4-:R4:W0:Y:S02]  /*26ea0*/  SYNCS.PHASECHK.TRANS64.TRYWAIT P0, [R27+URZ+0x38860], R0 ;  /* 0x038860001b0075a7 */ /* 0x010824000800017f */
[----:B0-----:R-:W-:Y:S05]  /*26eb0*/  @!P0 NANOSLEEP.SYNCS 0x989680 ;  /* 0x009896800000895d */ /* 0x001fea0003900000 */
[----:B------:R-:W0:Y:S02]  /*26ec0*/  @!P0 SYNCS.PHASECHK.TRANS64 P0, [R27+URZ+0x38860], R0 ;  /* 0x038860001b0085a7 */ /* 0x000e24000800007f */
[----:B0-----:R-:W-:Y:S05]  /*26ed0*/  @!P0 BRA `(.L_x_804) ;  /* 0xfffffffc00f08947 */ /* 0x001fea000383ffff */
.L_x_436:
[----:B------:R-:W-:Y:S05]  /*26ee0*/  BSYNC B9 ;  /* 0x0000000000097941 */ /* 0x000fea0003800000 */
.L_x_433:
[----:B------:R-:W-:Y:S05]  /*26ef0*/  EXIT ;  /* 0x000000000000794d */ /* 0x000fea0003800000 */
.L_x_456:
[----:B0-----:R0:W1:Y:S02]  /*26f00*/  SYNCS.PHASECHK.TRANS64.TRYWAIT P6, [R89+URZ+0x38890], R90 ;  /* 0x0388905a590075a7 */ /* 0x00106400080c017f */
[----:B-1----:R-:W-:Y:S05]  /*26f10*/  @!P6 NANOSLEEP.SYNCS 0x989680 ;  /* 0x009896800000e95d */ /* 0x002fea0003900000 */
[----:B------:R-:W1:Y:S02]  /*26f20*/  @!P6 SYNCS.PHASECHK.TRANS64 P6, [R89+URZ+0x38890], R90 ;  /* 0x0388905a5900e5a7 */ /* 0x000e6400080c007f */
[----:B-1----:R-:W-:Y:S05]  /*26f30*/  @!P6 BRA `(.L_x_456) ;  /* 0xfffffffc00f0e947 */ /* 0x002fea000383ffff */
[----:B------:R-:W-:Y:S05]  /*26f40*/  BRA `(.L_x_805) ;  /* 0xfffffdc000f07947 */ /* 0x000fea000383ffff */
.L_x_457:
[----:B------:R-:W-:Y:S01]  /*26f50*/  BSSY B1, `(.L_x_806) ;  /* 0x0000008000017945 */ /* 0x000fe20003800000 */
[----:B------:R-:W-:Y:S01]  /*26f60*/  MOV R13, R117 ;  /* 0x00000075000d7202 */ /* 0x000fe20000000f00 */
[----:B------:R-:W-:Y:S01]  /*26f70*/  IMAD.MOV.U32 R12, RZ, RZ, RZ ;  /* 0x000000ffff0c7224 */ /* 0x000fe200078e00ff */
[----:B------:R-:W-:Y:S01]  /*26f80*/  MOV R15, 0xffffffff ;  /* 0xffffffff000f7802 */ /* 0x000fe20000000f00 */
[----:B------:R-:W-:-:S07]  /*26f90*/  IMAD.MOV.U32 R11, RZ, RZ, 0x181f ;  /* 0x0000181fff0b7424 */ /* 0x000fce00078e00ff */
[----:B0-----:R-:W-:Y:S05]  /*26fa0*/  WARPSYNC.COLLECTIVE R15, `(.L_x_807) ;  /* 0x000000000f087348 */ /* 0x001fea0003c00000 */
[----:B------:R1:W2:Y:S02]  /*26fb0*/  SHFL.IDX P6, R14, R13, R12, R11 ;  /* 0x0000000c0d0e7389 */ /* 0x0002a400000c000b */
[----:B012---:R-:W-:Y:S01]  /*26fc0*/  ENDCOLLECTIVE ;  /* 0x000000000000791b */ /* 0x007fe20003800000 */
.L_x_807:
[----:B------:R-:W-:Y:S05]  /*26fd0*/  BSYNC B1 ;  /* 0x0000000000017941 */ /* 0x000fea0003800000 */
.L_x_806:
[----:B------:R-:W-:Y:S01]  /*26fe0*/  IMAD.MOV.U32 R13, RZ, RZ, R118 ;  /* 0x000000ffff0d7224 */ /* 0x000fe200078e0076 */
[----:B------:R-:W-:Y:S01]  /*26ff0*/  MOV R12, RZ ;  /* 0x000000ff000c7202 */ /* 0x000fe20000000f00 */
[----:B------:R-:W-:Y:S02]  /*27000*/  IMAD.MOV.U32 R11, RZ, RZ, 0x181f ;  /* 0x0000181fff0b7424 */ /* 0x000fe400078e00ff */
[----:B------:R-:W-:Y:S02]  /*27010*/  IMAD.MOV.U32 R15, RZ, RZ, -0x1 ;  /* 0xffffffffff0f7424 */ /* 0x000fe400078e00ff */
[----:B------:R-:W-:-:S07]  /*27020*/  IMAD.MOV.U32 R83, RZ, RZ, R14 ;  /* 0x000000ffff537224 */ /* 0x000fce00078e000e */
[----:B------:R-:W-:Y:S05]  /*27030*/  WARPSYNC.COLLECTIVE R15, `(.L_x_808) ;  /* 0x000000000f087348 */ /* 0x000fea0003c00000 */
[----:B------:R0:W1:Y:S02]  /*27040*/  SHFL.IDX P6, R14, R13, R12, R11 ;  /* 0x0000000c0d0e7389 */ /* 0x00006400000c000b */
[----:B01----:R-:W-:Y:S01]  /*27050*/  ENDCOLLECTIVE ;  /* 0x000000000000791b */ /* 0x003fe20003800000 */
.L_x_808:
[----:B------:R-:W-:Y:S01]  /*27060*/  MOV R82, R14 ;  /* 0x0000000e00527202 */ /* 0x000fe20000000f00 */
[----:B------:R-:W-:Y:S06]  /*27070*/  BRA `(.L_x_809) ;  /* 0xfffffdc000b87947 */ /* 0x000fec000383ffff */
.L_x_474:
[----:B------:R-:W-:Y:S01]  /*27080*/  BSSY B1, `(.L_x_810) ;  /* 0x0000008000017945 */ /* 0x000fe20003800000 */
[----:B0---4-:R-:W-:Y:S01]  /*27090*/  IMAD.MOV.U32 R13, RZ, RZ, R117 ;  /* 0x000000ffff0d7224 */ /* 0x011fe200078e0075 */
[----:B------:R-:W-:Y:S01]  /*270a0*/  MOV R11, 0x181f ;  /* 0x0000181f000b7802 */ /* 0x000fe20000000f00 */
[----:B------:R-:W-:Y:S02]  /*270b0*/  IMAD.MOV.U32 R12, RZ, RZ, 0x1 ;  /* 0x00000001ff0c7424 */ /* 0x000fe400078e00ff */
[----:B------:R-:W-:-:S07]  /*270c0*/  IMAD.MOV.U32 R15, RZ, RZ, -0x1 ;  /* 0xffffffffff0f7424 */ /* 0x000fce00078e00ff */
[----:B-123--:R-:W-:Y:S05]  /*270d0*/  WARPSYNC.COLLECTIVE R15, `(.L_x_811) ;  /* 0x000000000f087348 */ /* 0x00efea0003c00000 */
[----:B------:R0:W4:Y:S02]  /*270e0*/  SHFL.IDX P6, R14, R13, R12, R11 ;  /* 0x0000000c0d0e7389 */ /* 0x00012400000c000b */
[----:B01234-:R-:W-:Y:S01]  /*270f0*/  ENDCOLLECTIVE ;  /* 0x000000000000791b */ /* 0x01ffe20003800000 */
.L_x_811:
[----:B------:R-:W-:Y:S05]  /*27100*/  BSYNC B1 ;  /* 0x0000000000017941 */ /* 0x000fea0003800000 */
.L_x_810:
[----:B------:R-:W-:Y:S01]  /*27110*/  MOV R13, R118 ;  /* 0x00000076000d7202 */ /* 0x000fe20000000f00 */
[----:B------:R-:W-:Y:S01]  /*27120*/  IMAD.MOV.U32 R12, RZ, RZ, 0x1 ;  /* 0x00000001ff0c7424 */ /* 0x000fe200078e00ff */
[----:B------:R-:W-:Y:S01]  /*27130*/  MOV R15, 0xffffffff ;  /* 0xffffffff000f7802 */ /* 0x000fe20000000f00 */
[----:B------:R-:W-:Y:S02]  /*27140*/  IMAD.MOV.U32 R11, RZ, RZ, 0x181f ;  /* 0x0000181fff0b7424 */ /* 0x000fe400078e00ff */
[----:B------:R-:W-:-:S07]  /*27150*/  IMAD.MOV.U32 R67, RZ, RZ, R14 ;  /* 0x000000ffff437224 */ /* 0x000fce00078e000e */
[----:B------:R-:W-:Y:S05]  /*27160*/  WARPSYNC.COLLECTIVE R15, `(.L_x_812) ;  /* 0x000000000f087348 */ /* 0x000fea0003c00000 */
[----:B------:R0:W1:Y:S02]  /*27170*/  SHFL.IDX P6, R14, R13, R12, R11 ;  /* 0x0000000c0d0e7389 */ /* 0x00006400000c000b */
[----:B01----:R-:W-:Y:S01]  /*27180*/  ENDCOLLECTIVE ;  /* 0x000000000000791b */ /* 0x003fe20003800000 */
.L_x_812:
[----:B------:R-:W-:Y:S01]  /*27190*/  IMAD.MOV.U32 R66, RZ, RZ, R14 ;  /* 0x000000ffff427224 */ /* 0x000fe200078e000e */
[----:B------:R-:W-:Y:S06]  /*271a0*/  BRA `(.L_x_813) ;  /* 0xfffffdcc00f07947 */ /* 0x000fec000383ffff */
.L_x_491:
        /* <DEDUP_REMOVED lines=8> */
.L_x_815:
[----:B------:R-:W-:Y:S05]  /*27230*/  BSYNC B1 ;  /* 0x0000000000017941 */ /* 0x000fea0003800000 */
.L_x_814:
[----:B------:R-:W-:Y:S01]  /*27240*/  IMAD.MOV.U32 R13, RZ, RZ, R118 ;  /* 0x000000ffff0d7224 */ /* 0x000fe200078e0076 */
[----:B------:R-:W-:Y:S01]  /*27250*/  MOV R11, 0x181f ;  /* 0x0000181f000b7802 */ /* 0x000fe20000000f00 */
[----:B------:R-:W-:Y:S01]  /*27260*/  IMAD.MOV.U32 R12, RZ, RZ, 0x2 ;  /* 0x00000002ff0c7424 */ /* 0x000fe200078e00ff */
[----:B------:R-:W-:Y:S01]  /*27270*/  MOV R117, R14 ;  /* 0x0000000e00757202 */ /* 0x000fe20000000f00 */
[----:B------:R-:W-:-:S07]  /*27280*/  IMAD.MOV.U32 R15, RZ, RZ, -0x1 ;  /* 0xffffffffff0f7424 */ /* 0x000fce00078e00ff */
[----:B------:R-:W-:Y:S05]  /*27290*/  WARPSYNC.COLLECTIVE R15, `(.L_x_816) ;  /* 0x000000000f087348 */ /* 0x000fea0003c00000 */
[----:B------:R0:W1:Y:S02]  /*272a0*/  SHFL.IDX P6, R14, R13, R12, R11 ;  /* 0x0000000c0d0e7389 */ /* 0x00006400000c000b */
[----:B01----:R-:W-:Y:S01]  /*272b0*/  ENDCOLLECTIVE ;  /* 0x000000000000791b */ /* 0x003fe20003800000 */
.L_x_816:
[----:B------:R-:W-:Y:S01]  /*272c0*/  IMAD.MOV.U32 R118, RZ, RZ, R14 ;  /* 0x000000ffff767224 */ /* 0x000fe200078e000e */
[----:B------:R-:W-:Y:S06]  /*272d0*/  BRA `(.L_x_817) ;  /* 0xfffffddc000c7947 */ /* 0x000fec000383ffff */
.L_x_515:
[----:B-1----:R1:W2:Y:S02]  /*272e0*/  SYNCS.PHASECHK.TRANS64.TRYWAIT P6, [R89+URZ+0x38890], R90 ;  /* 0x0388905a590075a7 */ /* 0x0022a400080c017f */
[----:B--2---:R-:W-:Y:S05]  /*272f0*/  @!P6 NANOSLEEP.SYNCS 0x989680 ;  /* 0x009896800000e95d */ /* 0x004fea0003900000 */
[----:B------:R-:W2:Y:S02]  /*27300*/  @!P6 SYNCS.PHASECHK.TRANS64 P6, [R89+URZ+0x38890], R90 ;  /* 0x0388905a5900e5a7 */ /* 0x000ea400080c007f */
[----:B--2---:R-:W-:Y:S05]  /*27310*/  @!P6 BRA `(.L_x_515) ;  /* 0xfffffffc00f0e947 */ /* 0x004fea000383ffff */
[----:B------:R-:W-:Y:S05]  /*27320*/  BRA `(.L_x_818) ;  /* 0xfffffdf400887947 */ /* 0x000fea000383ffff */
.L_x_516:
[----:B------:R-:W-:Y:S01]  /*27330*/  BSSY B1, `(.L_x_819) ;  /* 0x0000008000017945 */ /* 0x000fe20003800000 */
[----:B------:R-:W-:Y:S01]  /*27340*/  MOV R13, R117 ;  /* 0x00000075000d7202 */ /* 0x000fe20000000f00 */
[----:B------:R-:W-:Y:S01]  /*27350*/  IMAD.MOV.U32 R12, RZ, RZ, RZ ;  /* 0x000000ffff0c7224 */ /* 0x000fe200078e00ff */
[----:B------:R-:W-:Y:S01]  /*27360*/  MOV R15, 0xffffffff ;  /* 0xffffffff000f7802 */ /* 0x000fe20000000f00 */
[----:B------:R-:W-:-:S07]  /*27370*/  IMAD.MOV.U32 R11, RZ, RZ, 0x181f ;  /* 0x0000181fff0b7424 */ /* 0x000fce00078e00ff */
[----:B-1----:R-:W-:Y:S05]  /*27380*/  WARPSYNC.COLLECTIVE R15, `(.L_x_820) ;  /* 0x000000000f087348 */ /* 0x002fea0003c00000 */
[----:B------:R0:W2:Y:S02]  /*27390*/  SHFL.IDX P6, R14, R13, R12, R11 ;  /* 0x0000000c0d0e7389 */ /* 0x0000a400000c000b */
[----:B012---:R-:W-:Y:S01]  /*273a0*/  ENDCOLLECTIVE ;  /* 0x000000000000791b */ /* 0x007fe20003800000 */
.L_x_820:
[----:B------:R-:W-:Y:S05]  /*273b0*/  BSYNC B1 ;  /* 0x0000000000017941 */ /* 0x000fea0003800000 */
.L_x_819:
        /* <DEDUP_REMOVED lines=8> */
.L_x_821:
[----:B------:R-:W-:Y:S01]  /*27440*/  MOV R122, R14 ;  /* 0x0000000e007a7202 */ /* 0x000fe20000000f00 */
[----:B------:R-:W-:Y:S06]  /*27450*/  BRA `(.L_x_822) ;  /* 0xfffffdf400547947 */ /* 0x000fec000383ffff */
.L_x_525:
[----:B------:R-:W-:Y:S01]  /*27460*/  BSSY B1, `(.L_x_823) ;  /* 0x0000008000017945 */ /* 0x000fe20003800000 */
[----:B---34-:R-:W-:Y:S01]  /*27470*/  IMAD.MOV.U32 R13, RZ, RZ, R117 ;  /* 0x000000ffff0d7224 */ /* 0x018fe200078e0075 */
[----:B--2---:R-:W-:Y:S01]  /*27480*/  MOV R11, 0x181f ;  /* 0x0000181f000b7802 */ /* 0x004fe20000000f00 */
[----:B------:R-:W-:Y:S02]  /*27490*/  IMAD.MOV.U32 R12, RZ, RZ, 0x1 ;  /* 0x00000001ff0c7424 */ /* 0x000fe400078e00ff */
[----:B------:R-:W-:-:S07]  /*274a0*/  IMAD.MOV.U32 R15, RZ, RZ, -0x1 ;  /* 0xffffffffff0f7424 */ /* 0x000fce00078e00ff */
[----:B01----:R-:W-:Y:S05]  /*274b0*/  WARPSYNC.COLLECTIVE R15, `(.L_x_824) ;  /* 0x000000000f087348 */ /* 0x003fea0003c00000 */
[----:B------:R2:W3:Y:S02]  /*274c0*/  SHFL.IDX P6, R14, R13, R12, R11 ;  /* 0x0000000c0d0e7389 */ /* 0x0004e400000c000b */
[----:B0123--:R-:W-:Y:S01]  /*274d0*/  ENDCOLLECTIVE ;  /* 0x000000000000791b */ /* 0x00ffe20003800000 */
.L_x_824:
[----:B------:R-:W-:Y:S05]  /*274e0*/  BSYNC B1 ;  /* 0x0000000000017941 */ /* 0x000fea0003800000 */
.L_x_823:
        /* <DEDUP_REMOVED lines=8> */
.L_x_825:
[----:B------:R-:W-:Y:S01]  /*27570*/  IMAD.MOV.U32 R36, RZ, RZ, R14 ;  /* 0x000000ffff247224 */ /* 0x000fe200078e000e */
[----:B------:R-:W-:Y:S06]  /*27580*/  BRA `(.L_x_826) ;  /* 0xfffffe0000b07947 */ /* 0x000fec000383ffff */
.L_x_534:
[----:B------:R-:W-:Y:S01]  /*27590*/  BSSY B1, `(.L_x_827) ;  /* 0x0000008000017945 */ /* 0x000fe20003800000 */
[----:B--2-4-:R-:W-:Y:S01]  /*275a0*/  IMAD.MOV.U32 R13, RZ, RZ, R117 ;  /* 0x000000ffff0d7224 */ /* 0x014fe200078e0075 */
[----:B------:R-:W-:Y:S01]  /*275b0*/  MOV R12, 0x2 ;  /* 0x00000002000c7802 */ /* 0x000fe20000000f00 */
[----:B0-----:R-:W-:Y:S02]  /*275c0*/  IMAD.MOV.U32 R11, RZ, RZ, 0x181f ;  /* 0x0000181fff0b7424 */ /* 0x001fe400078e00ff */
[----:B------:R-:W-:-:S07]  /*275d0*/  IMAD.MOV.U32 R15, RZ, RZ, -0x1 ;  /* 0xffffffffff0f7424 */ /* 0x000fce00078e00ff */
[----:B-1-3--:R-:W-:Y:S05]  /*275e0*/  WARPSYNC.COLLECTIVE R15, `(.L_x_828) ;  /* 0x000000000f087348 */ /* 0x00afea0003c00000 */
[----:B------:R0:W2:Y:S02]  /*275f0*/  SHFL.IDX P6, R14, R13, R12, R11 ;  /* 0x0000000c0d0e7389 */ /* 0x0000a400000c000b */
[----:B0123--:R-:W-:Y:S01]  /*27600*/  ENDCOLLECTIVE ;  /* 0x000000000000791b */ /* 0x00ffe20003800000 */
.L_x_828:
[----:B------:R-:W-:Y:S05]  /*27610*/  BSYNC B1 ;  /* 0x0000000000017941 */ /* 0x000fea0003800000 */
.L_x_827:
        /* <DEDUP_REMOVED lines=8> */
.L_x_829:
[----:B------:R-:W-:Y:S01]  /*276a0*/  IMAD.MOV.U32 R36, RZ, RZ, R14 ;  /* 0x000000ffff247224 */ /* 0x000fe200078e000e */
[----:B------:R-:W-:Y:S06]  /*276b0*/  BRA `(.L_x_830) ;  /* 0xfffffe10006c7947 */ /* 0x000fec000383ffff */
.L_x_543:
[----:B0-----:R0:W1:Y:S02]  /*276c0*/  SYNCS.PHASECHK.TRANS64.TRYWAIT P3, [R89+URZ+0x38890], R90 ;  /* 0x0388905a590075a7 */ /* 0x001064000806017f */
[----:B-1----:R-:W-:Y:S05]  /*276d0*/  @!P3 NANOSLEEP.SYNCS 0x989680 ;  /* 0x009896800000b95d */ /* 0x002fea0003900000 */
[----:B------:R-:W1:Y:S02]  /*276e0*/  @!P3 SYNCS.PHASECHK.TRANS64 P3, [R89+URZ+0x38890], R90 ;  /* 0x0388905a5900b5a7 */ /* 0x000e64000806007f */
[----:B-1----:R-:W-:Y:S05]  /*276f0*/  @!P3 BRA `(.L_x_543) ;  /* 0xfffffffc00f0b947 */ /* 0x002fea000383ffff */
[----:B------:R-:W-:Y:S05]  /*27700*/  BRA `(.L_x_831) ;  /* 0xfffffe2000847947 */ /* 0x000fea000383ffff */
.L_x_544:
        /* <DEDUP_REMOVED lines=8> */
.L_x_833:
[----:B------:R-:W-:Y:S05]  /*27790*/  BSYNC B1 ;  /* 0x0000000000017941 */ /* 0x000fea0003800000 */
.L_x_832:
        /* <DEDUP_REMOVED lines=8> */
.L_x_834:
[----:B------:R-:W-:Y:S01]  /*27820*/  MOV R32, R14 ;  /* 0x0000000e00207202 */ /* 0x000fe20000000f00 */
[----:B------:R-:W-:Y:S06]  /*27830*/  BRA `(.L_x_835) ;  /* 0xfffffe2000a87947 */ /* 0x000fec000383ffff */
.L_x_547:
[----:B------:R-:W-:Y:S01]  /*27840*/  BSSY B1, `(.L_x_836) ;  /* 0x0000008000017945 */ /* 0x000fe20003800000 */
[----:B----4-:R-:W-:Y:S01]  /*27850*/  IMAD.MOV.U32 R13, RZ, RZ, R41 ;  /* 0x000000ffff0d7224 */ /* 0x010fe200078e0029 */
[----:B------:R-:W-:Y:S01]  /*27860*/  MOV R11, 0x181f ;  /* 0x0000181f000b7802 */ /* 0x000fe20000000f00 */
[----:B------:R-:W-:Y:S02]  /*27870*/  IMAD.MOV.U32 R12, RZ, RZ, 0x1 ;  /* 0x00000001ff0c7424 */ /* 0x000fe400078e00ff */
[----:B------:R-:W-:-:S07]  /*27880*/  IMAD.MOV.U32 R15, RZ, RZ, -0x1 ;  /* 0xffffffffff0f7424 */ /* 0x000fce00078e00ff */
[----:B0123--:R-:W-:Y:S05]  /*27890*/  WARPSYNC.COLLECTIVE R15, `(.L_x_837) ;  /* 0x000000000f087348 */ /* 0x00ffea0003c00000 */
[----:B------:R4:W0:Y:S02]  /*278a0*/  SHFL.IDX P6, R14, R13, R12, R11 ;  /* 0x0000000c0d0e7389 */ /* 0x00082400000c000b */
[----:B01234-:R-:W-:Y:S01]  /*278b0*/  ENDCOLLECTIVE ;  /* 0x000000000000791b */ /* 0x01ffe20003800000 */
.L_x_837:
[----:B------:R-:W-:Y:S05]  /*278c0*/  BSYNC B1 ;  /* 0x0000000000017941 */ /* 0x000fea0003800000 */
.L_x_836:
        /* <DEDUP_REMOVED lines=8> */
.L_x_838:
[----:B------:R-:W-:Y:S01]  /*27950*/  IMAD.MOV.U32 R32, RZ, RZ, R14 ;  /* 0x000000ffff207224 */ /* 0x000fe200078e000e */
[----:B------:R-:W-:Y:S06]  /*27960*/  BRA `(.L_x_839) ;  /* 0xfffffe2000d07947 */ /* 0x000fec000383ffff */
.L_x_550:
[----:B------:R-:W-:Y:S01]  /*27970*/  BSSY B1, `(.L_x_840) ;  /* 0x0000008000017945 */ /* 0x000fe20003800000 */
[----:B---3--:R-:W-:Y:S01]  /*27980*/  IMAD.MOV.U32 R13, RZ, RZ, R41 ;  /* 0x000000ffff0d7224 */ /* 0x008fe200078e0029 */
[----:B------:R-:W-:Y:S01]  /*27990*/  MOV R12, 0x2 ;  /* 0x00000002000c7802 */ /* 0x000fe20000000f00 */
[----:B------:R-:W-:Y:S02]  /*279a0*/  IMAD.MOV.U32 R11, RZ, RZ, 0x181f ;  /* 0x0000181fff0b7424 */ /* 0x000fe400078e00ff */
[----:B------:R-:W-:-:S07]  /*279b0*/  IMAD.MOV.U32 R15, RZ, RZ, -0x1 ;  /* 0xffffffffff0f7424 */ /* 0x000fce00078e00ff */
[----:B012-4-:R-:W-:Y:S05]  /*279c0*/  WARPSYNC.COLLECTIVE R15, `(.L_x_841) ;  /* 0x000000000f087348 */ /* 0x017fea0003c00000 */
[----:B------:R3:W0:Y:S02]  /*279d0*/  SHFL.IDX P6, R14, R13, R12, R11 ;  /* 0x0000000c0d0e7389 */ /* 0x00062400000c000b */
[----:B01234-:R-:W-:Y:S01]  /*279e0*/  ENDCOLLECTIVE ;  /* 0x000000000000791b */ /* 0x01ffe20003800000 */
.L_x_841:
[----:B------:R-:W-:Y:S05]  /*279f0*/  BSYNC B1 ;  /* 0x0000000000017941 */ /* 0x000fea0003800000 */
.L_x_840:
        /* <DEDUP_REMOVED lines=8> */
.L_x_842:
[----:B------:R-:W-:Y:S01]  /*27a80*/  IMAD.MOV.U32 R32, RZ, RZ, R14 ;  /* 0x000000ffff207224 */ /* 0x000fe200078e000e */
[----:B------:R-:W-:Y:S06]  /*27a90*/  BRA `(.L_x_843) ;  /* 0xfffffe2000fc7947 */ /* 0x000fec000383ffff */
.L_x_554:
[----:B------:R0:W0:Y:S02]  /*27aa0*/  SYNCS.PHASECHK.TRANS64.TRYWAIT P0, [R89+URZ+0x388b0], R90 ;  /* 0x0388b05a590075a7 */ /* 0x000024000800017f */
[----:B0-----:R-:W-:Y:S05]  /*27ab0*/  @!P0 NANOSLEEP.SYNCS 0x989680 ;  /* 0x009896800000895d */ /* 0x001fea0003900000 */
[----:B------:R-:W0:Y:S02]  /*27ac0*/  @!P0 SYNCS.PHASECHK.TRANS64 P0, [R89+URZ+0x388b0], R90 ;  /* 0x0388b05a590085a7 */ /* 0x000e24000800007f */
[----:B0-----:R-:W-:Y:S05]  /*27ad0*/  @!P0 BRA `(.L_x_554) ;  /* 0xfffffffc00f08947 */ /* 0x001fea000383ffff */
[----:B------:R-:W-:Y:S05]  /*27ae0*/  BRA `(.L_x_844) ;  /* 0xfffffe2400a47947 */ /* 0x000fea000383ffff */
.L_x_574:
[----:B------:R-:W-:Y:S01]  /*27af0*/  BSSY B1, `(.L_x_845) ;  /* 0x0000008000017945 */ /* 0x000fe20003800000 */
[----:B------:R-:W-:Y:S01]  /*27b00*/  MOV R13, R24 ;  /* 0x00000018000d7202 */ /* 0x000fe20000000f00 */
[----:B------:R-:W-:Y:S01]  /*27b10*/  IMAD.MOV.U32 R12, RZ, RZ, RZ ;  /* 0x000000ffff0c7224 */ /* 0x000fe200078e00ff */
[----:B------:R-:W-:Y:S01]  /*27b20*/  MOV R15, 0xffffffff ;  /* 0xffffffff000f7802 */ /* 0x000fe20000000f00 */
[----:B------:R-:W-:-:S07]  /*27b30*/  IMAD.MOV.U32 R11, RZ, RZ, 0x181f ;  /* 0x0000181fff0b7424 */ /* 0x000fce00078e00ff */
[----:B------:R-:W-:Y:S05]  /*27b40*/  WARPSYNC.COLLECTIVE R15, `(.L_x_846) ;  /* 0x000000000f087348 */ /* 0x000fea0003c00000 */
[----:B------:R0:W1:Y:S02]  /*27b50*/  SHFL.IDX P6, R14, R13, R12, R11 ;  /* 0x0000000c0d0e7389 */ /* 0x00006400000c000b */
[----:B01----:R-:W-:Y:S01]  /*27b60*/  ENDCOLLECTIVE ;  /* 0x000000000000791b */ /* 0x003fe20003800000 */
.L_x_846:
[----:B------:R-:W-:Y:S05]  /*27b70*/  BSYNC B1 ;  /* 0x0000000000017941 */ /* 0x000fea0003800000 */
.L_x_845:
        /* <DEDUP_REMOVED lines=8> */
.L_x_847:
[----:B------:R-:W-:Y:S01]  /*27c00*/  IMAD.MOV.U32 R13, RZ, RZ, R26 ;  /* 0x000000ffff0d7224 */ /* 0x000fe200078e001a */
[----:B------:R-:W-:-:S07]  /*27c10*/  MOV R2, R14 ;  /* 0x0000000e00027202 */ /* 0x000fce0000000f00 */
[----:B------:R-:W-:Y:S05]  /*27c20*/  WARPSYNC.COLLECTIVE R15, `(.L_x_848) ;  /* 0x000000000f087348 */ /* 0x000fea0003c00000 */
[----:B------:R0:W1:Y:S02]  /*27c30*/  SHFL.IDX P6, R14, R13, R12, R11 ;  /* 0x0000000c0d0e7389 */ /* 0x00006400000c000b */
[----:B01----:R-:W-:Y:S01]  /*27c40*/  ENDCOLLECTIVE ;  /* 0x000000000000791b */ /* 0x003fe20003800000 */
.L_x_848:
[----:B------:R-:W-:Y:S01]  /*27c50*/  MOV R13, R25 ;  /* 0x00000019000d7202 */ /* 0x000fe20000000f00 */
[----:B------:R-:W-:-:S07]  /*27c60*/  IMAD.MOV.U32 R5, RZ, RZ, R14 ;  /* 0x000000ffff057224 */ /* 0x000fce00078e000e */
[----:B------:R-:W-:Y:S05]  /*27c70*/  WARPSYNC.COLLECTIVE R15, `(.L_x_849) ;  /* 0x000000000f087348 */ /* 0x000fea0003c00000 */
[----:B------:R0:W1:Y:S02]  /*27c80*/  SHFL.IDX P6, R14, R13, R12, R11 ;  /* 0x0000000c0d0e7389 */ /* 0x00006400000c000b */
[----:B01----:R-:W-:Y:S01]  /*27c90*/  ENDCOLLECTIVE ;  /* 0x000000000000791b */ /* 0x003fe20003800000 */
.L_x_849:
[----:B------:R-:W-:Y:S05]  /*27ca0*/  BRA `(.L_x_850) ;  /* 0xfffffe3400f87947 */ /* 0x000fea000383ffff */
.L_x_578:
[----:B0-----:R0:W1:Y:S02]  /*27cb0*/  SYNCS.PHASECHK.TRANS64.TRYWAIT P0, [R22+URZ+0x38800], R5 ;  /* 0x03880005160075a7 */ /* 0x001064000800017f */
[----:B-1----:R-:W-:Y:S05]  /*27cc0*/  @!P0 NANOSLEEP.SYNCS 0x989680 ;  /* 0x009896800000895d */ /* 0x002fea0003900000 */
[----:B------:R-:W1:Y:S02]  /*27cd0*/  @!P0 SYNCS.PHASECHK.TRANS64 P0, [R22+URZ+0x38800], R5 ;  /* 0x03880005160085a7 */ /* 0x000e64000800007f */
[----:B-1----:R-:W-:Y:S05]  /*27ce0*/  @!P0 BRA `(.L_x_578) ;  /* 0xfffffffc00f08947 */ /* 0x002fea000383ffff */
[----:B------:R-:W-:Y:S05]  /*27cf0*/  BRA `(.L_x_851) ;  /* 0xfffffe3c00bc7947 */ /* 0x000fea000383ffff */
.L_x_610:
[----:B------:R-:W-:Y:S01]  /*27d00*/  BSSY B1, `(.L_x_852) ;  /* 0x0000008000017945 */ /* 0x000fe20003800000 */
[----:B------:R-:W-:Y:S01]  /*27d10*/  IMAD.MOV.U32 R13, RZ, RZ, R24 ;  /* 0x000000ffff0d7224 */ /* 0x000fe200078e0018 */
[----:B------:R-:W-:Y:S01]  /*27d20*/  MOV R11, 0x181f ;  /* 0x0000181f000b7802 */ /* 0x000fe20000000f00 */
[----:B------:R-:W-:Y:S02]  /*27d30*/  IMAD.MOV.U32 R12, RZ, RZ, RZ ;  /* 0x000000ffff0c7224 */ /* 0x000fe400078e00ff */
[----:B------:R-:W-:-:S07]  /*27d40*/  IMAD.MOV.U32 R15, RZ, RZ, -0x1 ;  /* 0xffffffffff0f7424 */ /* 0x000fce00078e00ff */
[----:B------:R-:W-:Y:S05]  /*27d50*/  WARPSYNC.COLLECTIVE R15, `(.L_x_853) ;  /* 0x000000000f087348 */ /* 0x000fea0003c00000 */
[----:B------:R0:W1:Y:S02]  /*27d60*/  SHFL.IDX P6, R14, R13, R12, R11 ;  /* 0x0000000c0d0e7389 */ /* 0x00006400000c000b */
[----:B01----:R-:W-:Y:S01]  /*27d70*/  ENDCOLLECTIVE ;  /* 0x000000000000791b */ /* 0x003fe20003800000 */
.L_x_853:
[----:B------:R-:W-:Y:S05]  /*27d80*/  BSYNC B1 ;  /* 0x0000000000017941 */ /* 0x000fea0003800000 */
.L_x_852:
[----:B------:R-:W-:Y:S01]  /*27d90*/  MOV R13, R2 ;  /* 0x00000002000d7202 */ /* 0x000fe20000000f00 */
[----:B------:R-:W-:Y:S01]  /*27da0*/  IMAD.MOV.U32 R12, RZ, RZ, RZ ;  /* 0x000000ffff0c7224 */ /* 0x000fe200078e00ff */
[----:B------:R-:W-:Y:S01]  /*27db0*/  MOV R15, 0xffffffff ;  /* 0xffffffff000f7802 */ /* 0x000fe20000000f00 */
[----:B------:R-:W-:Y:S02]  /*27dc0*/  IMAD.MOV.U32 R11, RZ, RZ, 0x181f ;  /* 0x0000181fff0b7424 */ /* 0x000fe400078e00ff */
[----:B------:R-:W-:-:S07]  /*27dd0*/  IMAD.MOV.U32 R0, RZ, RZ, R14 ;  /* 0x000000ffff007224 */ /* 0x000fce00078e000e */
[----:B------:R-:W-:Y:S05]  /*27de0*/  WARPSYNC.COLLECTIVE R15, `(.L_x_854) ;  /* 0x000000000f087348 */ /* 0x000fea0003c00000 */
[----:B------:R0:W1:Y:S02]  /*27df0*/  SHFL.IDX P6, R14, R13, R12, R11 ;  /* 0x0000000c0d0e7389 */ /* 0x00006400000c000b */
[----:B01----:R-:W-:Y:S01]  /*27e00*/  ENDCOLLECTIVE ;  /* 0x000000000000791b */ /* 0x003fe20003800000 */
.L_x_854:
[----:B------:R-:W-:Y:S02]  /*27e10*/  IMAD.MOV.U32 R13, RZ, RZ, R26 ;  /* 0x000000ffff0d7224 */ /* 0x000fe400078e001a */
[----:B------:R-:W-:-:S07]  /*27e20*/  IMAD.MOV.U32 R2, RZ, RZ, R14 ;  /* 0x000000ffff027224 */ /* 0x000fce00078e000e */
[----:B------:R-:W-:Y:S05]  /*27e30*/  WARPSYNC.COLLECTIVE R15, `(.L_x_855) ;  /* 0x000000000f087348 */ /* 0x000fea0003c00000 */
[----:B------:R0:W1:Y:S02]  /*27e40*/  SHFL.IDX P6, R14, R13, R12, R11 ;  /* 0x0000000c0d0e7389 */ /* 0x00006400000c000b */
[----:B01----:R-:W-:Y:S01]  /*27e50*/  ENDCOLLECTIVE ;  /* 0x000000000000791b */ /* 0x003fe20003800000 */
.L_x_855:
[----:B------:R-:W-:Y:S01]  /*27e60*/  IMAD.MOV.U32 R13, RZ, RZ, R25 ;  /* 0x000000ffff0d7224 */ /* 0x000fe200078e0019 */
[----:B------:R-:W-:-:S07]  /*27e70*/  MOV R3, R14 ;  /* 0x0000000e00037202 */ /* 0x000fce0000000f00 */
[----:B------:R-:W-:Y:S05]  /*27e80*/  WARPSYNC.COLLECTIVE R15, `(.L_x_856) ;  /* 0x000000000f087348 */ /* 0x000fea0003c00000 */
[----:B------:R0:W1:Y:S02]  /*27e90*/  SHFL.IDX P6, R14, R13, R12, R11 ;  /* 0x0000000c0d0e7389 */ /* 0x00006400000c000b */
[----:B01----:R-:W-:Y:S01]  /*27ea0*/  ENDCOLLECTIVE ;  /* 0x000000000000791b */ /* 0x003fe20003800000 */
.L_x_856:
[----:B------:R-:W-:Y:S01]  /*27eb0*/  MOV R20, R14 ;  /* 0x0000000e00147202 */ /* 0x000fe20000000f00 */
[----:B------:R-:W-:Y:S06]  /*27ec0*/  BRA `(.L_x_857) ;  /* 0xfffffe6800147947 */ /* 0x000fec000383ffff */
.L_x_614:
[----:B0-----:R0:W1:Y:S02]  /*27ed0*/  SYNCS.PHASECHK.TRANS64.TRYWAIT P0, [R22+URZ+0x38800], R3 ;  /* 0x03880003160075a7 */ /* 0x001064000800017f */
[----:B-1----:R-:W-:Y:S05]  /*27ee0*/  @!P0 NANOSLEEP.SYNCS 0x989680 ;  /* 0x009896800000895d */ /* 0x002fea0003900000 */
[----:B------:R-:W1:Y:S02]  /*27ef0*/  @!P0 SYNCS.PHASECHK.TRANS64 P0, [R22+URZ+0x38800], R3 ;  /* 0x03880003160085a7 */ /* 0x000e64000800007f */
[----:B-1----:R-:W-:Y:S05]  /*27f00*/  @!P0 BRA `(.L_x_614) ;  /* 0xfffffffc00f08947 */ /* 0x002fea000383ffff */
[----:B------:R-:W-:Y:S05]  /*27f10*/  BRA `(.L_x_858) ;  /* 0xfffffe6c008c7947 */ /* 0x000fea000383ffff */
.L_x_632:
[----:B-1----:R1:W0:Y:S02]  /*27f20*/  SYNCS.PHASECHK.TRANS64.TRYWAIT P1, [R0+URZ+0x38830], R3 ;  /* 0x03883003000075a7 */ /* 0x002224000802017f */
[----:B0-----:R-:W-:Y:S05]  /*27f30*/  @!P1 NANOSLEEP.SYNCS 0x989680 ;  /* 0x009896800000995d */ /* 0x001fea0003900000 */
[----:B------:R-:W0:Y:S02]  /*27f40*/  @!P1 SYNCS.PHASECHK.TRANS64 P1, [R0+URZ+0x38830], R3 ;  /* 0x03883003000095a7 */ /* 0x000e24000802007f */
[----:B0-----:R-:W-:Y:S05]  /*27f50*/  @!P1 BRA `(.L_x_632) ;  /* 0xfffffffc00f09947 */ /* 0x001fea000383ffff */
[----:B------:R-:W-:Y:S05]  /*27f60*/  BRA `(.L_x_631) ;  /* 0xfffffea0007c7947 */ /* 0x000fea000383ffff */
.L_x_640:
[----:B0-----:R0:W2:Y:S02]  /*27f70*/  SYNCS.PHASECHK.TRANS64.TRYWAIT P1, [R9+URZ+0x38830], R6 ;  /* 0x03883006090075a7 */ /* 0x0010a4000802017f */
[----:B--2---:R-:W-:Y:S05]  /*27f80*/  @!P1 NANOSLEEP.SYNCS 0x989680 ;  /* 0x009896800000995d */ /* 0x004fea0003900000 */
[----:B------:R-:W2:Y:S02]  /*27f90*/  @!P1 SYNCS.PHASECHK.TRANS64 P1, [R9+URZ+0x38830], R6 ;  /* 0x03883006090095a7 */ /* 0x000ea4000802007f */
[----:B--2---:R-:W-:Y:S05]  /*27fa0*/  @!P1 BRA `(.L_x_640) ;  /* 0xfffffffc00f09947 */ /* 0x004fea000383ffff */
[----:B------:R-:W-:Y:S05]  /*27fb0*/  BRA `(.L_x_639) ;  /* 0xfffffef000187947 */ /* 0x000fea000383ffff */
.L_x_645:
[----:B-1----:R1:W2:Y:S02]  /*27fc0*/  SYNCS.PHASECHK.TRANS64.TRYWAIT P1, [R6+URZ+0x38850], R0 ;  /* 0x03885000060075a7 */ /* 0x0022a4000802017f */
[----:B--2---:R-:W-:Y:S05]  /*27fd0*/  @!P1 NANOSLEEP.SYNCS 0x989680 ;  /* 0x009896800000995d */ /* 0x004fea0003900000 */
[----:B------:R-:W2:Y:S02]  /*27fe0*/  @!P1 SYNCS.PHASECHK.TRANS64 P1, [R6+URZ+0x38850], R0 ;  /* 0x03885000060095a7 */ /* 0x000ea4000802007f */
[----:B--2---:R-:W-:Y:S05]  /*27ff0*/  @!P1 BRA `(.L_x_645) ;  /* 0xfffffffc00f09947 */ /* 0x004fea000383ffff */
[----:B------:R-:W-:Y:S05]  /*28000*/  BRA `(.L_x_644) ;  /* 0xffffff2400dc7947 */ /* 0x000fea000383ffff */
.L_x_653:
[----:B-1----:R1:W2:Y:S02]  /*28010*/  SYNCS.PHASECHK.TRANS64.TRYWAIT P1, [R8+URZ+0x38850], R7 ;  /* 0x03885007080075a7 */ /* 0x0022a4000802017f */
[----:B--2---:R-:W-:Y:S05]  /*28020*/  @!P1 NANOSLEEP.SYNCS 0x989680 ;  /* 0x009896800000995d */ /* 0x004fea0003900000 */
[----:B------:R-:W2:Y:S02]  /*28030*/  @!P1 SYNCS.PHASECHK.TRANS64 P1, [R8+URZ+0x38850], R7 ;  /* 0x03885007080095a7 */ /* 0x000ea4000802007f */
[----:B--2---:R-:W-:Y:S05]  /*28040*/  @!P1 BRA `(.L_x_653) ;  /* 0xfffffffc00f09947 */ /* 0x004fea000383ffff */
[----:B------:R-:W-:Y:S05]  /*28050*/  BRA `(.L_x_652) ;  /* 0xffffff4000207947 */ /* 0x000fea000383ffff */
.L_x_690:
[----:B------:R-:W0:Y:S01]  /*28060*/  S2R R9, SR_TID.X ;  /* 0x0000000000097919 */ /* 0x000e220000002100 */
[----:B------:R-:W-:Y:S01]  /*28070*/  BSSY B1, `(.L_x_859) ;  /* 0x000000a000017945 */ /* 0x000fe20003800000 */
[----:B------:R-:W-:Y:S01]  /*28080*/  MOV R12, RZ ;  /* 0x000000ff000c7202 */ /* 0x000fe20000000f00 */
[----:B------:R-:W-:Y:S01]  /*28090*/  IMAD.MOV.U32 R11, RZ, RZ, 0x1f ;  /* 0x0000001fff0b7424 */ /* 0x000fe200078e00ff */
[----:B------:R-:W-:Y:S02]  /*280a0*/  MOV R15, 0xffffffff ;  /* 0xffffffff000f7802 */ /* 0x000fe40000000f00 */
[----:B0-----:R-:W-:-:S04]  /*280b0*/  SHF.R.U32.HI R9, RZ, 0x5, R9 ;  /* 0x00000005ff097819 */ /* 0x001fc80000011609 */
[----:B------:R-:W-:-:S05]  /*280c0*/  LOP3.LUT R9, R9, 0x3, RZ, 0xc0, !PT ;  /* 0x0000000309097812 */ /* 0x000fca00078ec0ff */
[----:B------:R-:W-:-:S07]  /*280d0*/  IMAD.MOV.U32 R13, RZ, RZ, R9 ;  /* 0x000000ffff0d7224 */ /* 0x000fce00078e0009 */
[----:B------:R-:W-:Y:S05]  /*280e0*/  WARPSYNC.COLLECTIVE R15, `(.L_x_860) ;  /* 0x000000000f087348 */ /* 0x000fea0003c00000 */
[----:B------:R0:W1:Y:S02]  /*280f0*/  SHFL.IDX P6, R14, R13, R12, R11 ;  /* 0x0000000c0d0e7389 */ /* 0x00006400000c000b */
[----:B01----:R-:W-:Y:S01]  /*28100*/  ENDCOLLECTIVE ;  /* 0x000000000000791b */ /* 0x003fe20003800000 */
.L_x_860:
[----:B------:R-:W-:Y:S05]  /*28110*/  BSYNC B1 ;  /* 0x0000000000017941 */ /* 0x000fea0003800000 */
.L_x_859:
[----:B------:R-:W-:Y:S05]  /*28120*/  BRA `(.L_x_861) ;  /* 0xffffff8c00a87947 */ /* 0x000fea000383ffff */
.L_x_692:
[----:B------:R-:W-:Y:S01]  /*28130*/  BSSY B1, `(.L_x_862) ;  /* 0x0000006000017945 */ /* 0x000fe20003800000 */
[----:B------:R-:W-:-:S07]  /*28140*/  IMAD.MOV.U32 R15, RZ, RZ, -0x1 ;  /* 0xffffffffff0f7424 */ /* 0x000fce00078e00ff */
[----:B0-----:R-:W-:Y:S05]  /*28150*/  WARPSYNC.COLLECTIVE R15, `(.L_x_863) ;  /* 0x000000000f0c7348 */ /* 0x001fea0003c00000 */
[----:B------:R-:W-:Y:S02]  /*28160*/  ELECT P6, UR62, PT ;  /* 0x00000000003e782f */ /* 0x000fe400038c0000 */
[----:B------:R-:W-:Y:S01]  /*28170*/  MOV R14, UR62 ;  /* 0x0000003e000e7c02 */ /* 0x000fe20008000f00 */
[----:B0-----:R-:W-:Y:S10]  /*28180*/  ENDCOLLECTIVE ;  /* 0x000000000000791b */ /* 0x001ff40003800000 */
.L_x_863:
[----:B------:R-:W-:Y:S05]  /*28190*/  BSYNC B1 ;  /* 0x0000000000017941 */ /* 0x000fea0003800000 */
.L_x_862:
[----:B------:R-:W-:Y:S05]  /*281a0*/  BRA `(.L_x_691) ;  /* 0xffffff8c00a07947 */ /* 0x000fea000383ffff */
.L_x_694:
[----:B0-----:R0:W1:Y:S02]  /*281b0*/  SYNCS.PHASECHK.TRANS64.TRYWAIT P0, [R22+URZ+0x38820], R5 ;  /* 0x03882005160075a7 */ /* 0x001064000800017f */
[----:B-1----:R-:W-:Y:S05]  /*281c0*/  @!P0 NANOSLEEP.SYNCS 0x989680 ;  /* 0x009896800000895d */ /* 0x002fea0003900000 */
[----:B------:R-:W1:Y:S02]  /*281d0*/  @!P0 SYNCS.PHASECHK.TRANS64 P0, [R22+URZ+0x38820], R5 ;  /* 0x03882005160085a7 */ /* 0x000e64000800007f */
[----:B-1----:R-:W-:Y:S05]  /*281e0*/  @!P0 BRA `(.L_x_694) ;  /* 0xfffffffc00f08947 */ /* 0x002fea000383ffff */
[----:B------:R-:W-:Y:S05]  /*281f0*/  BRA `(.L_x_864) ;  /* 0xffffff8c00b07947 */ /* 0x000fea000383ffff */
.L_x_698:
[----:B-1----:R1:W2:Y:S02]  /*28200*/  SYNCS.PHASECHK.TRANS64.TRYWAIT P0, [R9+URZ+0x388a0], R8 ;  /* 0x0388a008090075a7 */ /* 0x0022a4000800017f */
[----:B--2---:R-:W-:Y:S05]  /*28210*/  @!P0 NANOSLEEP.SYNCS 0x989680 ;  /* 0x009896800000895d */ /* 0x004fea0003900000 */
[----:B------:R-:W2:Y:S02]  /*28220*/  @!P0 SYNCS.PHASECHK.TRANS64 P0, [R9+URZ+0x388a0], R8 ;  /* 0x0388a008090085a7 */ /* 0x000ea4000800007f */
[----:B--2---:R-:W-:Y:S05]  /*28230*/  @!P0 BRA `(.L_x_698) ;  /* 0xfffffffc00f08947 */ /* 0x004fea000383ffff */
[----:B------:R-:W-:Y:S05]  /*28240*/  BRA `(.L_x_865) ;  /* 0xffffff8c00c87947 */ /* 0x000fea000383ffff */
.L_x_706:
[----:B0-----:R0:W2:Y:S02]  /*28250*/  SYNCS.PHASECHK.TRANS64.TRYWAIT P0, [R9+URZ+0x388c0], R8 ;  /* 0x0388c008090075a7 */ /* 0x0010a4000800017f */
[----:B--2---:R-:W-:Y:S05]  /*28260*/  @!P0 NANOSLEEP.SYNCS 0x989680 ;  /* 0x009896800000895d */ /* 0x004fea0003900000 */
[----:B------:R-:W2:Y:S02]  /*28270*/  @!P0 SYNCS.PHASECHK.TRANS64 P0, [R9+URZ+0x388c0], R8 ;  /* 0x0388c008090085a7 */ /* 0x000ea4000800007f */
[----:B--2---:R-:W-:Y:S05]  /*28280*/  @!P0 BRA `(.L_x_706) ;  /* 0xfffffffc00f08947 */ /* 0x004fea000383ffff */
[----:B------:R-:W-:Y:S05]  /*28290*/  BRA `(.L_x_866) ;  /* 0xffffff9400047947 */ /* 0x000fea000383ffff */
.L_x_716:
[----:B-1----:R1:W2:Y:S02]  /*282a0*/  SYNCS.PHASECHK.TRANS64.TRYWAIT P1, [R8+URZ+0x388a0], R7 ;  /* 0x0388a007080075a7 */ /* 0x0022a4000802017f */
[----:B--2---:R-:W-:Y:S05]  /*282b0*/  @!P1 NANOSLEEP.SYNCS 0x989680 ;  /* 0x009896800000995d */ /* 0x004fea0003900000 */
[----:B------:R-:W2:Y:S02]  /*282c0*/  @!P1 SYNCS.PHASECHK.TRANS64 P1, [R8+URZ+0x388a0], R7 ;  /* 0x0388a007080095a7 */ /* 0x000ea4000802007f */
[----:B--2---:R-:W-:Y:S05]  /*282d0*/  @!P1 BRA `(.L_x_716) ;  /* 0xfffffffc00f09947 */ /* 0x004fea000383ffff */
[----:B------:R-:W-:Y:S05]  /*282e0*/  BRA `(.L_x_867) ;  /* 0xffffff9800747947 */ /* 0x000fea000383ffff */
.L_x_724:
[----:B0-----:R0:W2:Y:S02]  /*282f0*/  SYNCS.PHASECHK.TRANS64.TRYWAIT P1, [R8+URZ+0x388c0], R7 ;  /* 0x0388c007080075a7 */ /* 0x0010a4000802017f */
[----:B--2---:R-:W-:Y:S05]  /*28300*/  @!P1 NANOSLEEP.SYNCS 0x989680 ;  /* 0x009896800000995d */ /* 0x004fea0003900000 */
[----:B------:R-:W2:Y:S02]  /*28310*/  @!P1 SYNCS.PHASECHK.TRANS64 P1, [R8+URZ+0x388c0], R7 ;  /* 0x0388c007080095a7 */ /* 0x000ea4000802007f */
[----:B--2---:R-:W-:Y:S05]  /*28320*/  @!P1 BRA `(.L_x_724) ;  /* 0xfffffffc00f09947 */ /* 0x004fea000383ffff */
[----:B------:R-:W-:Y:S05]  /*28330*/  BRA `(.L_x_868) ;  /* 0xffffff9c00ac7947 */ /* 0x000fea000383ffff */
.L_x_740:
[----:B------:R-:W0:Y:S01]  /*28340*/  S2R R7, SR_TID.X ;  /* 0x0000000000077919 */ /* 0x000e220000002100 */
[----:B------:R-:W-:Y:S01]  /*28350*/  BSSY B0, `(.L_x_869) ;  /* 0x000000a000007945 */ /* 0x000fe20003800000 */
[----:B------:R-:W-:Y:S01]  /*28360*/  IMAD.MOV.U32 R12, RZ, RZ, RZ ;  /* 0x000000ffff0c7224 */ /* 0x000fe200078e00ff */
[----:B------:R-:W-:Y:S01]  /*28370*/  MOV R11, 0x1f ;  /* 0x0000001f000b7802 */ /* 0x000fe20000000f00 */
[----:B------:R-:W-:Y:S01]  /*28380*/  IMAD.MOV.U32 R15, RZ, RZ, -0x1 ;  /* 0xffffffffff0f7424 */ /* 0x000fe200078e00ff */
[----:B0-----:R-:W-:-:S04]  /*28390*/  SHF.R.U32.HI R7, RZ, 0x5, R7 ;  /* 0x00000005ff077819 */ /* 0x001fc80000011607 */
[----:B------:R-:W-:-:S04]  /*283a0*/  LOP3.LUT R7, R7, 0x3, RZ, 0xc0, !PT ;  /* 0x0000000307077812 */ /* 0x000fc800078ec0ff */
[----:B------:R-:W-:-:S07]  /*283b0*/  MOV R13, R7 ;  /* 0x00000007000d7202 */ /* 0x000fce0000000f00 */
[----:B-----5:R-:W-:Y:S05]  /*283c0*/  WARPSYNC.COLLECTIVE R15, `(.L_x_870) ;  /* 0x000000000f087348 */ /* 0x020fea0003c00000 */
[----:B------:R0:W1:Y:S02]  /*283d0*/  SHFL.IDX P6, R14, R13, R12, R11 ;  /* 0x0000000c0d0e7389 */ /* 0x00006400000c000b */
[----:B01---5:R-:W-:Y:S01]  /*283e0*/  ENDCOLLECTIVE ;  /* 0x000000000000791b */ /* 0x023fe20003800000 */
.L_x_870:
[----:B------:R-:W-:Y:S05]  /*283f0*/  BSYNC B0 ;  /* 0x0000000000007941 */ /* 0x000fea0003800000 */
.L_x_869:
[----:B------:R-:W-:Y:S05]  /*28400*/  BRA `(.L_x_871) ;  /* 0xffffffac00207947 */ /* 0x000fea000383ffff */
.L_x_743:
[----:B0-----:R0:W1:Y:S02]  /*28410*/  SYNCS.PHASECHK.TRANS64.TRYWAIT P0, [R5+URZ+0x38840], R2 ;  /* 0x03884002050075a7 */ /* 0x001064000800017f */
[----:B-1----:R-:W-:Y:S05]  /*28420*/  @!P0 NANOSLEEP.SYNCS 0x989680 ;  /* 0x009896800000895d */ /* 0x002fea0003900000 */
[----:B------:R-:W1:Y:S02]  /*28430*/  @!P0 SYNCS.PHASECHK.TRANS64 P0, [R5+URZ+0x38840], R2 ;  /* 0x03884002050085a7 */ /* 0x000e64000800007f */
[----:B-1----:R-:W-:Y:S05]  /*28440*/  @!P0 BRA `(.L_x_743) ;  /* 0xfffffffc00f08947 */ /* 0x002fea000383ffff */
[----:B------:R-:W-:Y:S05]  /*28450*/  BRA `(.L_x_872) ;  /* 0xffffffac007c7947 */ /* 0x000fea000383ffff */
.L_x_744:
[----:B------:R-:W-:Y:S01]  /*28460*/  BSSY B0, `(.L_x_873) ;  /* 0x0000008000007945 */ /* 0x000fe20003800000 */
[----:B------:R-:W-:Y:S01]  /*28470*/  MOV R13, R6 ;  /* 0x00000006000d7202 */ /* 0x000fe20000000f00 */
[----:B------:R-:W-:Y:S01]  /*28480*/  IMAD.MOV.U32 R12, RZ, RZ, RZ ;  /* 0x000000ffff0c7224 */ /* 0x000fe200078e00ff */
[----:B------:R-:W-:Y:S01]  /*28490*/  MOV R11, 0x181f ;  /* 0x0000181f000b7802 */ /* 0x000fe20000000f00 */
[----:B------:R-:W-:-:S07]  /*284a0*/  IMAD.MOV.U32 R15, RZ, RZ, -0x1 ;  /* 0xffffffffff0f7424 */ /* 0x000fce00078e00ff */
[----:B------:R-:W-:Y:S05]  /*284b0*/  WARPSYNC.COLLECTIVE R15, `(.L_x_874) ;  /* 0x000000000f087348 */ /* 0x000fea0003c00000 */
[----:B------:R0:W1:Y:S02]  /*284c0*/  SHFL.IDX P6, R14, R13, R12, R11 ;  /* 0x0000000c0d0e7389 */ /* 0x00006400000c000b */
[----:B01----:R-:W-:Y:S01]  /*284d0*/  ENDCOLLECTIVE ;  /* 0x000000000000791b */ /* 0x003fe20003800000 */
.L_x_874:
[----:B------:R-:W-:Y:S05]  /*284e0*/  BSYNC B0 ;  /* 0x0000000000007941 */ /* 0x000fea0003800000 */
.L_x_873:
[----:B------:R-:W-:Y:S01]  /*284f0*/  IMAD.MOV.U32 R13, RZ, RZ, R0 ;  /* 0x000000ffff0d7224 */ /* 0x000fe200078e0000 */
[----:B------:R-:W-:Y:S01]  /*28500*/  MOV R12, RZ ;  /* 0x000000ff000c7202 */ /* 0x000fe20000000f00 */
[----:B------:R-:W-:Y:S01]  /*28510*/  IMAD.MOV.U32 R11, RZ, RZ, 0x181f ;  /* 0x0000181fff0b7424 */ /* 0x000fe200078e00ff */
[----:B------:R-:W-:Y:S01]  /*28520*/  MOV R15, 0xffffffff ;  /* 0xffffffff000f7802 */ /* 0x000fe20000000f00 */
[----:B------:R-:W-:Y:S01]  /*28530*/  @P0 IMAD R9, R7, 0x2, R22 ;  /* 0x0000000207090824 */ /* 0x000fe200078e0216 */
[----:B------:R-:W-:Y:S02]  /*28540*/  MOV R2, R14 ;  /* 0x0000000e00027202 */ /* 0x000fe40000000f00 */
[----:B------:R-:W-:-:S13]  /*28550*/  LOP3.LUT P5, RZ, R23, 0x10, RZ, 0xc0, !PT ;  /* 0x0000001017ff7812 */ /* 0x000fda00078ac0ff */
[----:B------:R-:W-:Y:S05]  /*28560*/  WARPSYNC.COLLECTIVE R15, `(.L_x_875) ;  /* 0x000000000f087348 */ /* 0x000fea0003c00000 */
[----:B------:R0:W1:Y:S02]  /*28570*/  SHFL.IDX P6, R14, R13, R12, R11 ;  /* 0x0000000c0d0e7389 */ /* 0x00006400000c000b */
[----:B01----:R-:W-:Y:S01]  /*28580*/  ENDCOLLECTIVE ;  /* 0x000000000000791b */ /* 0x003fe20003800000 */
.L_x_875:
[C---:B------:R-:W-:Y:S01]  /*28590*/  LOP3.LUT P4, RZ, R23.reuse, 0x8, RZ, 0xc0, !PT ;  /* 0x0000000817ff7812 */ /* 0x040fe2000788c0ff */
[----:B------:R-:W-:Y:S01]  /*285a0*/  ULDC.64 UR4, c[0x0][0x208] ;  /* 0x0000820000047ab9 */ /* 0x000fe20000000a00 */
[C---:B------:R-:W-:Y:S02]  /*285b0*/  LOP3.LUT P3, RZ, R23.reuse, 0x4, RZ, 0xc0, !PT ;  /* 0x0000000417ff7812 */ /* 0x040fe4000786c0ff */
[----:B------:R-:W-:Y:S02]  /*285c0*/  LOP3.LUT P2, RZ, R23, 0x2, RZ, 0xc0, !PT ;  /* 0x0000000217ff7812 */ /* 0x000fe4000784c0ff */
[----:B------:R-:W-:Y:S01]  /*285d0*/  MOV R13, R6 ;  /* 0x00000006000d7202 */ /* 0x000fe20000000f00 */
[----:B------:R-:W-:Y:S02]  /*285e0*/  IMAD.MOV.U32 R12, RZ, RZ, 0x1 ;  /* 0x00000001ff0c7424 */ /* 0x000fe400078e00ff */
[----:B------:R-:W-:-:S05]  /*285f0*/  IMAD.MOV.U32 R3, RZ, RZ, R14 ;  /* 0x000000ffff037224 */ /* 0x000fca00078e000e */
[----:B------:R-:W-:-:S04]  /*28600*/  @P0 LEA R3, P1, R36, R3, 0x1 ;  /* 0x0000000324030211 */ /* 0x000fc800078208ff */
[----:B------:R-:W-:Y:S02]  /*28610*/  @P0 IADD3.X R2, RZ, R2, RZ, P1, !PT ;  /* 0x00000002ff020210 */ /* 0x000fe40000ffe4ff */
[----:B------:R-:W-:Y:S02]  /*28620*/  ISETP.GE.AND P1, PT, R4, 0x11, PT ;  /* 0x000000110400780c */ /* 0x000fe40003f26270 */
[----:B------:R-:W-:-:S04]  /*28630*/  @P0 LOP3.LUT R3, R3, R2, RZ, 0x3c, !PT ;  /* 0x0000000203030212 */ /* 0x000fc800078e3cff */
[----:B------:R-:W-:-:S04]  /*28640*/  @P0 LOP3.LUT R2, R3, R2, RZ, 0x3c, !PT ;  /* 0x0000000203020212 */ /* 0x000fc800078e3cff */
[----:B------:R-:W-:-:S03]  /*28650*/  @P0 LOP3.LUT R3, R3, R2, RZ, 0x3c, !PT ;  /* 0x0000000203030212 */ /* 0x000fc600078e3cff */
[----:B------:R-:W-:Y:S02]  /*28660*/  @P1 LEA R21, R7, R22, 0x1 ;  /* 0x0000001607151211 */ /* 0x000fe400078e08ff */
[----:B------:R-:W-:Y:S01]  /*28670*/  @!PT LDS RZ, [RZ] ;  /* 0x00000000fffff984 */ /* 0x000fe20000000800 */
[----:B------:R-:W-:Y:S01]  /*28680*/  @!PT LDS RZ, [RZ] ;  /* 0x00000000fffff984 */ /* 0x000fe20000000800 */
[----:B------:R-:W-:Y:S01]  /*28690*/  @!PT LDS RZ, [RZ] ;  /* 0x00000000fffff984 */ /* 0x000fe20000000800 */
[----:B------:R0:W-:Y:S04]  /*286a0*/  @P0 LDGSTS.E.BYPASS.LTC128B.128 [R9+0x24400], desc[UR4][R2.64], !P5 ;  /* 0x2440000002090fae */ /* 0x0001e8000e901d44 */
[----:B------:R0:W-:Y:S04]  /*286b0*/  @P0 LDGSTS.E.BYPASS.LTC128B.128 [R9+0x26c00], desc[UR4][R2.64+0x80], !P4 ;  /* 0x26c0008002090fae */ /* 0x0001e8000e101d44 */
[----:B------:R0:W-:Y:S04]  /*286c0*/  @P0 LDGSTS.E.BYPASS.LTC128B.128 [R9+0x29400], desc[UR4][R2.64+0x100], !P3 ;  /* 0x2940010002090fae */ /* 0x0001e8000d901d44 */
[----:B------:R0:W-:Y:S02]  /*286d0*/  @P0 LDGSTS.E.BYPASS.LTC128B.128 [R9+0x2bc00], desc[UR4][R2.64+0x180], !P2 ;  /* 0x2bc0018002090fae */ /* 0x0001e4000d101d44 */
[----:B0-----:R-:W-:Y:S05]  /*286e0*/  WARPSYNC.COLLECTIVE R15, `(.L_x_876) ;  /* 0x000000000f087348 */ /* 0x001fea0003c00000 */
[----:B------:R1:W2:Y:S02]  /*286f0*/  SHFL.IDX P6, R14, R13, R12, R11 ;  /* 0x0000000c0d0e7389 */ /* 0x0002a400000c000b */
[----:B012---:R-:W-:Y:S01]  /*28700*/  ENDCOLLECTIVE ;  /* 0x000000000000791b */ /* 0x007fe20003800000 */
.L_x_876:
[----:B------:R-:W-:Y:S01]  /*28710*/  IMAD.MOV.U32 R13, RZ, RZ, R0 ;  /* 0x000000ffff0d7224 */ /* 0x000fe200078e0000 */
[----:B------:R-:W-:-:S07]  /*28720*/  MOV R8, R14 ;  /* 0x0000000e00087202 */ /* 0x000fce0000000f00 */
[----:B------:R-:W-:Y:S05]  /*28730*/  WARPSYNC.COLLECTIVE R15, `(.L_x_877) ;  /* 0x000000000f087348 */ /* 0x000fea0003c00000 */
[----:B------:R0:W1:Y:S02]  /*28740*/  SHFL.IDX P6, R14, R13, R12, R11 ;  /* 0x0000000c0d0e7389 */ /* 0x00006400000c000b */
[----:B01----:R-:W-:Y:S01]  /*28750*/  ENDCOLLECTIVE ;  /* 0x000000000000791b */ /* 0x003fe20003800000 */
.L_x_877:
[----:B------:R-:W-:Y:S01]  /*28760*/  ULDC.64 UR4, c[0x0][0x208] ;  /* 0x0000820000047ab9 */ /* 0x000fe20000000a00 */
[----:B------:R-:W-:Y:S01]  /*28770*/  IMAD.MOV.U32 R13, RZ, RZ, R6 ;  /* 0x000000ffff0d7224 */ /* 0x000fe200078e0006 */
[----:B------:R-:W-:Y:S02]  /*28780*/  MOV R12, 0x2 ;  /* 0x00000002000c7802 */ /* 0x000fe40000000f00 */
[----:B------:R-:W-:-:S04]  /*28790*/  MOV R2, R14 ;  /* 0x0000000e00027202 */ /* 0x000fc80000000f00 */
[----:B------:R-:W-:-:S05]  /*287a0*/  @P1 LEA R2, P0, R36, R2, 0x1 ;  /* 0x0000000224021211 */ /* 0x000fca00078008ff */
[----:B------:R-:W-:-:S05]  /*287b0*/  @P1 IMAD.X R3, RZ, RZ, R8, P0 ;  /* 0x000000ffff031224 */ /* 0x000fca00000e0608 */
[----:B------:R-:W-:Y:S01]  /*287c0*/  @!PT LDS RZ, [RZ] ;  /* 0x00000000fffff984 */ /* 0x000fe20000000800 */
[----:B------:R-:W-:Y:S01]  /*287d0*/  @!PT LDS RZ, [RZ] ;  /* 0x00000000fffff984 */ /* 0x000fe20000000800 */
[----:B------:R-:W-:Y:S01]  /*287e0*/  @!PT LDS RZ, [RZ] ;  /* 0x00000000fffff984 */ /* 0x000fe20000000800 */
[----:B------:R0:W-:Y:S04]  /*287f0*/  @P1 LDGSTS.E.BYPASS.LTC128B.128 [R21+0x24c00], desc[UR4][R2.64], !P5 ;  /* 0x24c0000002151fae */ /* 0x0001e8000e901d44 */
[----:B------:R0:W-:Y:S04]  /*28800*/  @P1 LDGSTS.E.BYPASS.LTC128B.128 [R21+0x27400], desc[UR4][R2.64+0x80], !P4 ;  /* 0x2740008002151fae */ /* 0x0001e8000e101d44 */
[----:B------:R0:W-:Y:S04]  /*28810*/  @P1 LDGSTS.E.BYPASS.LTC128B.128 [R21+0x29c00], desc[UR4][R2.64+0x100], !P3 ;  /* 0x29c0010002151fae */ /* 0x0001e8000d901d44 */
[----:B------:R0:W-:Y:S01]  /*28820*/  @P1 LDGSTS.E.BYPASS.LTC128B.128 [R21+0x2c400], desc[UR4][R2.64+0x180], !P2 ;  /* 0x2c40018002151fae */ /* 0x0001e2000d101d44 */
[----:B------:R-:W-:-:S13]  /*28830*/  ISETP.GE.AND P1, PT, R4, 0x21, PT ;  /* 0x000000210400780c */ /* 0x000fda0003f26270 */
[----:B0-----:R-:W-:Y:S05]  /*28840*/  WARPSYNC.COLLECTIVE R15, `(.L_x_878) ;  /* 0x000000000f087348 */ /* 0x001fea0003c00000 */
[----:B------:R1:W2:Y:S02]  /*28850*/  SHFL.IDX P6, R14, R13, R12, R11 ;  /* 0x0000000c0d0e7389 */ /* 0x0002a400000c000b */
[----:B012---:R-:W-:Y:S01]  /*28860*/  ENDCOLLECTIVE ;  /* 0x000000000000791b */ /* 0x007fe20003800000 */
.L_x_878:
[----:B------:R-:W-:Y:S01]  /*28870*/  @P1 IMAD R9, R7, 0x2, R22 ;  /* 0x0000000207091824 */ /* 0x000fe200078e0216 */
[----:B------:R-:W-:Y:S01]  /*28880*/  MOV R13, R0 ;  /* 0x00000000000d7202 */ /* 0x000fe20000000f00 */
[----:B------:R-:W-:-:S07]  /*28890*/  IMAD.MOV.U32 R8, RZ, RZ, R14 ;  /* 0x000000ffff087224 */ /* 0x000fce00078e000e */
[----:B------:R-:W-:Y:S05]  /*288a0*/  WARPSYNC.COLLECTIVE R15, `(.L_x_879) ;  /* 0x000000000f087348 */ /* 0x000fea0003c00000 */
[----:B------:R0:W1:Y:S02]  /*288b0*/  SHFL.IDX P6, R14, R13, R12, R11 ;  /* 0x0000000c0d0e7389 */ /* 0x00006400000c000b */
[----:B01----:R-:W-:Y:S01]  /*288c0*/  ENDCOLLECTIVE ;  /* 0x000000000000791b */ /* 0x003fe20003800000 */
.L_x_879:
[----:B------:R-:W-:Y:S01]  /*288d0*/  ULDC.64 UR4, c[0x0][0x208] ;  /* 0x0000820000047ab9 */ /* 0x000fe20000000a00 */
[----:B------:R-:W-:Y:S01]  /*288e0*/  MOV R13, R6 ;  /* 0x00000006000d7202 */ /* 0x000fe20000000f00 */
[----:B------:R-:W-:Y:S02]  /*288f0*/  IMAD.MOV.U32 R12, RZ, RZ, 0x3 ;  /* 0x00000003ff0c7424 */ /* 0x000fe400078e00ff */
[----:B------:R-:W-:-:S05]  /*28900*/  IMAD.MOV.U32 R2, RZ, RZ, R14 ;  /* 0x000000ffff027224 */ /* 0x000fca00078e000e */
[----:B------:R-:W-:-:S04]  /*28910*/  @P1 LEA R2, P0, R36, R2, 0x1 ;  /* 0x0000000224021211 */ /* 0x000fc800078008ff */
[----:B------:R-:W-:-:S05]  /*28920*/  @P1 IADD3.X R3, RZ, R8, RZ, P0, !PT ;  /* 0x00000008ff031210 */ /* 0x000fca00007fe4ff */
        /* <DEDUP_REMOVED lines=11> */
.L_x_880:
[----:B------:R-:W-:Y:S01]  /*289e0*/  @P1 LEA R21, R7, R22, 0x1 ;  /* 0x0000001607151211 */ /* 0x000fe200078e08ff */
[----:B------:R-:W-:Y:S01]  /*289f0*/  IMAD.MOV.U32 R13, RZ, RZ, R0 ;  /* 0x000000ffff0d7224 */ /* 0x000fe200078e0000 */
[----:B------:R-:W-:-:S07]  /*28a00*/  MOV R8, R14 ;  /* 0x0000000e00087202 */ /* 0x000fce0000000f00 */
[----:B------:R-:W-:Y:S05]  /*28a10*/  WARPSYNC.COLLECTIVE R15, `(.L_x_881) ;  /* 0x000000000f087348 */ /* 0x000fea0003c00000 */
[----:B------:R0:W1:Y:S02]  /*28a20*/  SHFL.IDX P6, R14, R13, R12, R11 ;  /* 0x0000000c0d0e7389 */ /* 0x00006400000c000b */
[----:B01----:R-:W-:Y:S01]  /*28a30*/  ENDCOLLECTIVE ;  /* 0x000000000000791b */ /* 0x003fe20003800000 */
.L_x_881:
        /* <DEDUP_REMOVED lines=16> */
.L_x_882:
[----:B------:R-:W-:Y:S01]  /*28b40*/  MOV R13, R0 ;  /* 0x00000000000d7202 */ /* 0x000fe20000000f00 */
[----:B------:R-:W-:-:S07]  /*28b50*/  IMAD.MOV.U32 R8, RZ, RZ, R14 ;  /* 0x000000ffff087224 */ /* 0x000fce00078e000e */
[----:B------:R-:W-:Y:S05]  /*28b60*/  WARPSYNC.COLLECTIVE R15, `(.L_x_883) ;  /* 0x000000000f087348 */ /* 0x000fea0003c00000 */
[----:B------:R0:W1:Y:S02]  /*28b70*/  SHFL.IDX P6, R14, R13, R12, R11 ;  /* 0x0000000c0d0e7389 */ /* 0x00006400000c000b */
[----:B01----:R-:W-:Y:S01]  /*28b80*/  ENDCOLLECTIVE ;  /* 0x000000000000791b */ /* 0x003fe20003800000 */
.L_x_883:
[----:B------:R-:W-:Y:S01]  /*28b90*/  IMAD.MOV.U32 R0, RZ, RZ, R14 ;  /* 0x000000ffff007224 */ /* 0x000fe200078e000e */
[----:B------:R-:W-:Y:S06]  /*28ba0*/  BRA `(.L_x_884) ;  /* 0xffffffa800e07947 */ /* 0x000fec000383ffff */
.L_x_751:
[----:B------:R-:W-:Y:S01]  /*28bb0*/  MOV R13, R4 ;  /* 0x00000004000d7202 */ /* 0x000fe20000000f00 */
[----:B------:R-:W-:Y:S01]  /*28bc0*/  IMAD.MOV.U32 R12, RZ, RZ, RZ ;  /* 0x000000ffff0c7224 */ /* 0x000fe200078e00ff */
[----:B------:R-:W-:Y:S01]  /*28bd0*/  MOV R11, 0x181f ;  /* 0x0000181f000b7802 */ /* 0x000fe20000000f00 */
[----:B------:R-:W-:Y:S02]  /*28be0*/  IMAD.MOV.U32 R15, RZ, RZ, -0x1 ;  /* 0xffffffffff0f7424 */ /* 0x000fe400078e00ff */
[----:B-----5:R-:W-:Y:S02]  /*28bf0*/  IMAD R6, R10, R8, RZ ;  /* 0x000000080a067224 */ /* 0x020fe400078e02ff */
[----:B------:R-:W-:-:S07]  /*28c00*/  IMAD.IADD R0, R9, 0x1, R0 ;  /* 0x0000000109007824 */ /* 0x000fce00078e0200 */
[----:B------:R-:W-:Y:S05]  /*28c10*/  WARPSYNC.COLLECTIVE R15, `(.L_x_885) ;  /* 0x000000000f087348 */ /* 0x000fea0003c00000 */
[----:B------:R0:W1:Y:S02]  /*28c20*/  SHFL.IDX P6, R14, R13, R12, R11 ;  /* 0x0000000c0d0e7389 */ /* 0x00006400000c000b */
[----:B01----:R-:W-:Y:S01]  /*28c30*/  ENDCOLLECTIVE ;  /* 0x000000000000791b */ /* 0x003fe20003800000 */
.L_x_885:
[----:B------:R-:W-:Y:S01]  /*28c40*/  ISETP.GE.AND P1, PT, R0, R6, PT ;  /* 0x000000060000720c */ /* 0x000fe20003f26270 */
[----:B------:R-:W-:Y:S01]  /*28c50*/  IMAD.MOV.U32 R13, RZ, RZ, R5 ;  /* 0x000000ffff0d7224 */ /* 0x000fe200078e0005 */
[----:B------:R-:W-:-:S11]  /*28c60*/  MOV R2, R14 ;  /* 0x0000000e00027202 */ /* 0x000fd60000000f00 */
[----:B------:R-:W-:Y:S05]  /*28c70*/  WARPSYNC.COLLECTIVE R15, `(.L_x_886) ;  /* 0x000000000f087348 */ /* 0x000fea0003c00000 */
[----:B------:R0:W1:Y:S02]  /*28c80*/  SHFL.IDX P6, R14, R13, R12, R11 ;  /* 0x0000000c0d0e7389 */ /* 0x00006400000c000b */
[----:B01----:R-:W-:Y:S01]  /*28c90*/  ENDCOLLECTIVE ;  /* 0x000000000000791b */ /* 0x003fe20003800000 */
.L_x_886:
[----:B------:R-:W-:Y:S01]  /*28ca0*/  ULDC.64 UR4, c[0x0][0x208] ;  /* 0x0000820000047ab9 */ /* 0x000fe20000000a00 */
[----:B------:R-:W-:Y:S01]  /*28cb0*/  IMAD.MOV.U32 R13, RZ, RZ, R4 ;  /* 0x000000ffff0d7224 */ /* 0x000fe200078e0004 */
[----:B------:R-:W-:Y:S02]  /*28cc0*/  MOV R12, 0x1 ;  /* 0x00000001000c7802 */ /* 0x000fe40000000f00 */
[----:B------:R-:W-:-:S04]  /*28cd0*/  MOV R3, R14 ;  /* 0x0000000e00037202 */ /* 0x000fc80000000f00 */
[----:B------:R-:W-:-:S04]  /*28ce0*/  @!P1 LEA R7, P5, R36, R3, 0x1 ;  /* 0x0000000324079211 */ /* 0x000fc800078a08ff */
[----:B------:R-:W-:Y:S01]  /*28cf0*/  @!P1 IADD3.X R3, RZ, R2, RZ, P5, !PT ;  /* 0x00000002ff039210 */ /* 0x000fe20002ffe4ff */
[----:B------:R-:W-:Y:S01]  /*28d00*/  @!P1 IMAD.MOV.U32 R2, RZ, RZ, R7 ;  /* 0x000000ffff029224 */ /* 0x000fe200078e0007 */
[----:B------:R-:W-:-:S04]  /*28d10*/  IADD3 R7, R0, 0x10, RZ ;  /* 0x0000001000077810 */ /* 0x000fc80007ffe0ff */
[----:B------:R-:W-:Y:S01]  /*28d20*/  @!PT LDS RZ, [RZ] ;  /* 0x00000000fffff984 */ /* 0x000fe20000000800 */
[----:B------:R-:W-:Y:S01]  /*28d30*/  @!PT LDS RZ, [RZ] ;  /* 0x00000000fffff984 */ /* 0x000fe20000000800 */
[----:B------:R-:W-:Y:S01]  /*28d40*/  @!PT LDS RZ, [RZ] ;  /* 0x00000000fffff984 */ /* 0x000fe20000000800 */
[----:B------:R0:W-:Y:S04]  /*28d50*/  @!P1 LDGSTS.E.BYPASS.LTC128B.128 [R37+0x14400], desc[UR4][R2.64], !P4 ;  /* 0x1440000002259fae */ /* 0x0001e8000e101d44 */
[----:B------:R0:W-:Y:S04]  /*28d60*/  @!P1 LDGSTS.E.BYPASS.LTC128B.128 [R37+0x18400], desc[UR4][R2.64+0x80], !P3 ;  /* 0x1840008002259fae */ /* 0x0001e8000d901d44 */
[----:B------:R0:W-:Y:S04]  /*28d70*/  @!P1 LDGSTS.E.BYPASS.LTC128B.128 [R37+0x1c400], desc[UR4][R2.64+0x100], !P2 ;  /* 0x1c40010002259fae */ /* 0x0001e8000d101d44 */
[----:B------:R0:W-:Y:S01]  /*28d80*/  @!P1 LDGSTS.E.BYPASS.LTC128B.128 [R37+0x20400], desc[UR4][R2.64+0x180], !P0 ;  /* 0x2040018002259fae */ /* 0x0001e2000c101d44 */
[----:B------:R-:W-:-:S13]  /*28d90*/  ISETP.GE.AND P1, PT, R7, R6, PT ;  /* 0x000000060700720c */ /* 0x000fda0003f26270 */
[----:B0-----:R-:W-:Y:S05]  /*28da0*/  WARPSYNC.COLLECTIVE R15, `(.L_x_887) ;  /* 0x000000000f087348 */ /* 0x001fea0003c00000 */
[----:B------:R1:W2:Y:S02]  /*28db0*/  SHFL.IDX P6, R14, R13, R12, R11 ;  /* 0x0000000c0d0e7389 */ /* 0x0002a400000c000b */
[----:B012---:R-:W-:Y:S01]  /*28dc0*/  ENDCOLLECTIVE ;  /* 0x000000000000791b */ /* 0x007fe20003800000 */
.L_x_887:
[----:B------:R-:W-:Y:S01]  /*28dd0*/  MOV R13, R5 ;  /* 0x00000005000d7202 */ /* 0x000fe20000000f00 */
[----:B------:R-:W-:-:S07]  /*28de0*/  IMAD.MOV.U32 R2, RZ, RZ, R14 ;  /* 0x000000ffff027224 */ /* 0x000fce00078e000e */
[----:B------:R-:W-:Y:S05]  /*28df0*/  WARPSYNC.COLLECTIVE R15, `(.L_x_888) ;  /* 0x000000000f087348 */ /* 0x000fea0003c00000 */
[----:B------:R0:W1:Y:S02]  /*28e00*/  SHFL.IDX P6, R14, R13, R12, R11 ;  /* 0x0000000c0d0e7389 */ /* 0x00006400000c000b */
[----:B01----:R-:W-:Y:S01]  /*28e10*/  ENDCOLLECTIVE ;  /* 0x000000000000791b */ /* 0x003fe20003800000 */
.L_x_888:
[----:B------:R-:W-:Y:S01]  /*28e20*/  ULDC.64 UR4, c[0x0][0x208] ;  /* 0x0000820000047ab9 */ /* 0x000fe20000000a00 */
[----:B------:R-:W-:Y:S01]  /*28e30*/  MOV R13, R4 ;  /* 0x00000004000d7202 */ /* 0x000fe20000000f00 */
[----:B------:R-:W-:Y:S02]  /*28e40*/  IMAD.MOV.U32 R12, RZ, RZ, 0x2 ;  /* 0x00000002ff0c7424 */ /* 0x000fe400078e00ff */
[----:B------:R-:W-:-:S05]  /*28e50*/  IMAD.MOV.U32 R3, RZ, RZ, R14 ;  /* 0x000000ffff037224 */ /* 0x000fca00078e000e */
[----:B------:R-:W-:-:S04]  /*28e60*/  @!P1 LEA R7, P5, R36, R3, 0x1 ;  /* 0x0000000324079211 */ /* 0x000fc800078a08ff */
[----:B------:R-:W-:Y:S01]  /*28e70*/  @!P1 IADD3.X R8, RZ, R2, RZ, P5, !PT ;  /* 0x00000002ff089210 */ /* 0x000fe20002ffe4ff */
[----:B------:R-:W-:Y:S02]  /*28e80*/  @!P1 IMAD.MOV.U32 R2, RZ, RZ, R7 ;  /* 0x000000ffff029224 */ /* 0x000fe400078e0007 */
[----:B------:R-:W-:Y:S01]  /*28e90*/  VIADD R7, R0, 0x20 ;  /* 0x0000002000077836 */ /* 0x000fe20000000000 */
[----:B------:R-:W-:-:S05]  /*28ea0*/  @!P1 MOV R3, R8 ;  /* 0x0000000800039202 */ /* 0x000fca0000000f00 */
        /* <DEDUP_REMOVED lines=11> */
.L_x_889:
[----:B------:R-:W-:Y:S01]  /*28f60*/  IMAD.MOV.U32 R13, RZ, RZ, R5 ;  /* 0x000000ffff0d7224 */ /* 0x000fe200078e0005 */
[----:B------:R-:W-:-:S07]  /*28f70*/  MOV R2, R14 ;  /* 0x0000000e00027202 */ /* 0x000fce0000000f00 */
[----:B------:R-:W-:Y:S05]  /*28f80*/  WARPSYNC.COLLECTIVE R15, `(.L_x_890) ;  /* 0x000000000f087348 */ /* 0x000fea0003c00000 */
[----:B------:R0:W1:Y:S02]  /*28f90*/  SHFL.IDX P6, R14, R13, R12, R11 ;  /* 0x0000000c0d0e7389 */ /* 0x00006400000c000b */
[----:B01----:R-:W-:Y:S01]  /*28fa0*/  ENDCOLLECTIVE ;  /* 0x000000000000791b */ /* 0x003fe20003800000 */
.L_x_890:
[----:B------:R-:W-:Y:S01]  /*28fb0*/  ULDC.64 UR4, c[0x0][0x208] ;  /* 0x0000820000047ab9 */ /* 0x000fe20000000a00 */
[----:B------:R-:W-:Y:S01]  /*28fc0*/  IMAD.MOV.U32 R13, RZ, RZ, R4 ;  /* 0x000000ffff0d7224 */ /* 0x000fe200078e0004 */
[----:B------:R-:W-:Y:S02]  /*28fd0*/  MOV R12, 0x3 ;  /* 0x00000003000c7802 */ /* 0x000fe40000000f00 */
[----:B------:R-:W-:-:S04]  /*28fe0*/  MOV R3, R14 ;  /* 0x0000000e00037202 */ /* 0x000fc80000000f00 */
[----:B------:R-:W-:-:S05]  /*28ff0*/  @!P1 LEA R7, P5, R36, R3, 0x1 ;  /* 0x0000000324079211 */ /* 0x000fca00078a08ff */
[----:B------:R-:W-:Y:S01]  /*29000*/  @!P1 IMAD.X R8, RZ, RZ, R2, P5 ;  /* 0x000000ffff089224 */ /* 0x000fe200028e0602 */
[----:B------:R-:W-:Y:S02]  /*29010*/  @!P1 MOV R2, R7 ;  /* 0x0000000700029202 */ /* 0x000fe40000000f00 */
[----:B------:R-:W-:Y:S01]  /*29020*/  IADD3 R7, R0, 0x30, RZ ;  /* 0x0000003000077810 */ /* 0x000fe20007ffe0ff */
[----:B------:R-:W-:-:S05]  /*29030*/  @!P1 IMAD.MOV.U32 R3, RZ, RZ, R8 ;  /* 0x000000ffff039224 */ /* 0x000fca00078e0008 */
        /* <DEDUP_REMOVED lines=11> */
.L_x_891:
[----:B------:R-:W-:Y:S01]  /*290f0*/  MOV R13, R5 ;  /* 0x00000005000d7202 */ /* 0x000fe20000000f00 */
[----:B------:R-:W-:-:S07]  /*29100*/  IMAD.MOV.U32 R2, RZ, RZ, R14 ;  /* 0x000000ffff027224 */ /* 0x000fce00078e000e */
[----:B------:R-:W-:Y:S05]  /*29110*/  WARPSYNC.COLLECTIVE R15, `(.L_x_892) ;  /* 0x000000000f087348 */ /* 0x000fea0003c00000 */
[----:B------:R0:W1:Y:S02]  /*29120*/  SHFL.IDX P6, R14, R13, R12, R11 ;  /* 0x0000000c0d0e7389 */ /* 0x00006400000c000b */
[----:B01----:R-:W-:Y:S01]  /*29130*/  ENDCOLLECTIVE ;  /* 0x000000000000791b */ /* 0x003fe20003800000 */
.L_x_892:
        /* <DEDUP_REMOVED lines=20> */
.L_x_893:
[----:B------:R-:W-:Y:S01]  /*29280*/  IMAD.MOV.U32 R13, RZ, RZ, R5 ;  /* 0x000000ffff0d7224 */ /* 0x000fe200078e0005 */
[----:B------:R-:W-:-:S07]  /*29290*/  MOV R2, R14 ;  /* 0x0000000e00027202 */ /* 0x000fce0000000f00 */
[----:B------:R-:W-:Y:S05]  /*292a0*/  WARPSYNC.COLLECTIVE R15, `(.L_x_894) ;  /* 0x000000000f087348 */ /* 0x000fea0003c00000 */
[----:B------:R0:W1:Y:S02]  /*292b0*/  SHFL.IDX P6, R14, R13, R12, R11 ;  /* 0x0000000c0d0e7389 */ /* 0x00006400000c000b */
[----:B01----:R-:W-:Y:S01]  /*292c0*/  ENDCOLLECTIVE ;  /* 0x000000000000791b */ /* 0x003fe20003800000 */
.L_x_894:
        /* <DEDUP_REMOVED lines=20> */
.L_x_895:
[----:B------:R-:W-:Y:S01]  /*29410*/  MOV R13, R5 ;  /* 0x00000005000d7202 */ /* 0x000fe20000000f00 */
[----:B------:R-:W-:-:S07]  /*29420*/  IMAD.MOV.U32 R2, RZ, RZ, R14 ;  /* 0x000000ffff027224 */ /* 0x000fce00078e000e */
[----:B------:R-:W-:Y:S05]  /*29430*/  WARPSYNC.COLLECTIVE R15, `(.L_x_896) ;  /* 0x000000000f087348 */ /* 0x000fea0003c00000 */
[----:B------:R0:W1:Y:S02]  /*29440*/  SHFL.IDX P6, R14, R13, R12, R11 ;  /* 0x0000000c0d0e7389 */ /* 0x00006400000c000b */
[----:B01----:R-:W-:Y:S01]  /*29450*/  ENDCOLLECTIVE ;  /* 0x000000000000791b */ /* 0x003fe20003800000 */
.L_x_896:
        /* <DEDUP_REMOVED lines=20> */
.L_x_897:
[----:B------:R-:W-:Y:S01]  /*295a0*/  IMAD.MOV.U32 R13, RZ, RZ, R5 ;  /* 0x000000ffff0d7224 */ /* 0x000fe200078e0005 */
[----:B------:R-:W-:-:S07]  /*295b0*/  MOV R2, R14 ;  /* 0x0000000e00027202 */ /* 0x000fce0000000f00 */
[----:B------:R-:W-:Y:S05]  /*295c0*/  WARPSYNC.COLLECTIVE R15, `(.L_x_898) ;  /* 0x000000000f087348 */ /* 0x000fea0003c00000 */
[----:B------:R0:W1:Y:S02]  /*295d0*/  SHFL.IDX P6, R14, R13, R12, R11 ;  /* 0x0000000c0d0e7389 */ /* 0x00006400000c000b */
[----:B01----:R-:W-:Y:S01]  /*295e0*/  ENDCOLLECTIVE ;  /* 0x000000000000791b */ /* 0x003fe20003800000 */
.L_x_898:
[----:B------:R-:W-:Y:S01]  /*295f0*/  ULDC.64 UR4, c[0x0][0x208] ;  /* 0x0000820000047ab9 */ /* 0x000fe20000000a00 */
[----:B------:R-:W-:Y:S01]  /*29600*/  MOV R13, R4 ;  /* 0x00000004000d7202 */ /* 0x000fe20000000f00 */
[----:B------:R-:W-:Y:S01]  /*29610*/  IMAD.MOV.U32 R12, RZ, RZ, 0x7 ;  /* 0x00000007ff0c7424 */ /* 0x000fe200078e00ff */
[----:B------:R-:W-:-:S04]  /*29620*/  MOV R3, R14 ;  /* 0x0000000e00037202 */ /* 0x000fc80000000f00 */
[----:B------:R-:W-:-:S05]  /*29630*/  @!P1 LEA R7, P5, R36, R3, 0x1 ;  /* 0x0000000324079211 */ /* 0x000fca00078a08ff */
[----:B------:R-:W-:Y:S01]  /*29640*/  @!P1 IMAD.X R8, RZ, RZ, R2, P5 ;  /* 0x000000ffff089224 */ /* 0x000fe200028e0602 */
[----:B------:R-:W-:-:S03]  /*29650*/  @!P1 MOV R2, R7 ;  /* 0x0000000700029202 */ /* 0x000fc60000000f00 */
[----:B------:R-:W-:-:S05]  /*29660*/  @!P1 IMAD.MOV.U32 R3, RZ, RZ, R8 ;  /* 0x000000ffff039224 */ /* 0x000fca00078e0008 */
[----:B------:R-:W-:Y:S01]  /*29670*/  @!PT LDS RZ, [RZ] ;  /* 0x00000000fffff984 */ /* 0x000fe20000000800 */
[----:B------:R-:W-:Y:S01]  /*29680*/  @!PT LDS RZ, [RZ] ;  /* 0x00000000fffff984 */ /* 0x000fe20000000800 */
[----:B------:R-:W-:Y:S01]  /*29690*/  @!PT LDS RZ, [RZ] ;  /* 0x00000000fffff984 */ /* 0x000fe20000000800 */
[----:B------:R0:W-:Y:S04]  /*296a0*/  @!P1 LDGSTS.E.BYPASS.LTC128B.128 [R37+0x17400], desc[UR4][R2.64], !P4 ;  /* 0x1740000002259fae */ /* 0x0001e8000e101d44 */
[----:B------:R0:W-:Y:S04]  /*296b0*/  @!P1 LDGSTS.E.BYPASS.LTC128B.128 [R37+0x1b400], desc[UR4][R2.64+0x80], !P3 ;  /* 0x1b40008002259fae */ /* 0x0001e8000d901d44 */
[----:B------:R0:W-:Y:S04]  /*296c0*/  @!P1 LDGSTS.E.BYPASS.LTC128B.128 [R37+0x1f400], desc[UR4][R2.64+0x100], !P2 ;  /* 0x1f40010002259fae */ /* 0x0001e8000d101d44 */
[----:B------:R0:W-:Y:S02]  /*296d0*/  @!P1 LDGSTS.E.BYPASS.LTC128B.128 [R37+0x23400], desc[UR4][R2.64+0x180], !P0 ;  /* 0x2340018002259fae */ /* 0x0001e4000c101d44 */
[----:B0-----:R-:W-:Y:S05]  /*296e0*/  WARPSYNC.COLLECTIVE R15, `(.L_x_899) ;  /* 0x000000000f087348 */ /* 0x001fea0003c00000 */
[----:B------:R1:W2:Y:S02]  /*296f0*/  SHFL.IDX P6, R14, R13, R12, R11 ;  /* 0x0000000c0d0e7389 */ /* 0x0002a400000c000b */
[----:B012---:R-:W-:Y:S01]  /*29700*/  ENDCOLLECTIVE ;  /* 0x000000000000791b */ /* 0x007fe20003800000 */
.L_x_899:
[----:B------:R-:W-:Y:S01]  /*29710*/  IMAD.MOV.U32 R13, RZ, RZ, R5 ;  /* 0x000000ffff0d7224 */ /* 0x000fe200078e0005 */
[----:B------:R-:W-:-:S07]  /*29720*/  MOV R7, R14 ;  /* 0x0000000e00077202 */ /* 0x000fce0000000f00 */
[----:B------:R-:W-:Y:S05]  /*29730*/  WARPSYNC.COLLECTIVE R15, `(.L_x_900) ;  /* 0x000000000f087348 */ /* 0x000fea0003c00000 */
[----:B------:R0:W1:Y:S02]  /*29740*/  SHFL.IDX P6, R14, R13, R12, R11 ;  /* 0x0000000c0d0e7389 */ /* 0x00006400000c000b */
[----:B01----:R-:W-:Y:S01]  /*29750*/  ENDCOLLECTIVE ;  /* 0x000000000000791b */ /* 0x003fe20003800000 */
.L_x_900:
[----:B------:R-:W-:Y:S05]  /*29760*/  BRA `(.L_x_901) ;  /* 0xffffffac00507947 */ /* 0x000fea000383ffff */
.L_x_756:
[----:B0-----:R0:W2:Y:S02]  /*29770*/  SYNCS.PHASECHK.TRANS64.TRYWAIT P0, [R22+URZ+0x38820], R3 ;  /* 0x03882003160075a7 */ /* 0x0010a4000800017f */
[----:B--2---:R-:W-:Y:S05]  /*29780*/  @!P0 NANOSLEEP.SYNCS 0x989680 ;  /* 0x009896800000895d */ /* 0x004fea0003900000 */
[----:B------:R-:W2:Y:S02]  /*29790*/  @!P0 SYNCS.PHASECHK.TRANS64 P0, [R22+URZ+0x38820], R3 ;  /* 0x03882003160085a7 */ /* 0x000ea4000800007f */
[----:B--2---:R-:W-:Y:S05]  /*297a0*/  @!P0 BRA `(.L_x_756) ;  /* 0xfffffffc00f08947 */ /* 0x004fea000383ffff */
[----:B------:R-:W-:Y:S05]  /*297b0*/  BRA `(.L_x_902) ;  /* 0xffffffac00c87947 */ /* 0x000fea000383ffff */
.L_x_761:
[----:B0-----:R0:W1:Y:S02]  /*297c0*/  SYNCS.PHASECHK.TRANS64.TRYWAIT P0, [R6+URZ+0x38840], R3 ;  /* 0x03884003060075a7 */ /* 0x001064000800017f */
[----:B-1----:R-:W-:Y:S05]  /*297d0*/  @!P0 NANOSLEEP.SYNCS 0x989680 ;  /* 0x009896800000895d */ /* 0x002fea0003900000 */
[----:B------:R-:W1:Y:S02]  /*297e0*/  @!P0 SYNCS.PHASECHK.TRANS64 P0, [R6+URZ+0x38840], R3 ;  /* 0x03884003060085a7 */ /* 0x000e64000800007f */
[----:B-1----:R-:W-:Y:S05]  /*297f0*/  @!P0 BRA `(.L_x_761) ;  /* 0xfffffffc00f08947 */ /* 0x002fea000383ffff */
[----:B------:R-:W-:Y:S05]  /*29800*/  BRA `(.L_x_903) ;  /* 0xffffffb000c07947 */ /* 0x000fea000383ffff */
.L_x_762:
        /* <DEDUP_REMOVED lines=8> */
.L_x_905:
[----:B------:R-:W-:Y:S05]  /*29890*/  BSYNC B1 ;  /* 0x0000000000017941 */ /* 0x000fea0003800000 */
.L_x_904:
[----:B------:R-:W-:Y:S01]  /*298a0*/  IMAD.MOV.U32 R13, RZ, RZ, R8 ;  /* 0x000000ffff0d7224 */ /* 0x000fe200078e0008 */
[----:B------:R-:W-:Y:S01]  /*298b0*/  MOV R12, RZ ;  /* 0x000000ff000c7202 */ /* 0x000fe20000000f00 */
[----:B------:R-:W-:Y:S01]  /*298c0*/  IMAD.MOV.U32 R11, RZ, RZ, 0x181f ;  /* 0x0000181fff0b7424 */ /* 0x000fe200078e00ff */
[----:B------:R-:W-:Y:S02]  /*298d0*/  MOV R15, 0xffffffff ;  /* 0xffffffff000f7802 */ /* 0x000fe40000000f00 */
[----:B------:R-:W-:Y:S02]  /*298e0*/  MOV R3, R14 ;  /* 0x0000000e00037202 */ /* 0x000fe40000000f00 */
[----:B------:R-:W-:-:S07]  /*298f0*/  LOP3.LUT R23, R23, 0xfffffdff, RZ, 0xc0, !PT ;  /* 0xfffffdff17177812 */ /* 0x000fce00078ec0ff */
[----:B------:R-:W-:Y:S05]  /*29900*/  WARPSYNC.COLLECTIVE R15, `(.L_x_906) ;  /* 0x000000000f087348 */ /* 0x000fea0003c00000 */
[----:B------:R0:W1:Y:S02]  /*29910*/  SHFL.IDX P6, R14, R13, R12, R11 ;  /* 0x0000000c0d0e7389 */ /* 0x00006400000c000b */
[----:B01----:R-:W-:Y:S01]  /*29920*/  ENDCOLLECTIVE ;  /* 0x000000000000791b */ /* 0x003fe20003800000 */
.L_x_906:
[----:B------:R-:W-:Y:S01]  /*29930*/  SHF.L.U32 R0, R36, 0x1, RZ ;  /* 0x0000000124007819 */ /* 0x000fe200000006ff */
[----:B------:R-:W-:Y:S01]  /*29940*/  ULDC.64 UR4, c[0x0][0x208] ;  /* 0x0000820000047ab9 */ /* 0x000fe20000000a00 */
[----:B------:R-:W-:Y:S02]  /*29950*/  @P3 LOP3.LUT R23, R23, 0x200, RZ, 0xfc, !PT ;  /* 0x0000020017173812 */ /* 0x000fe400078efcff */
[----:B------:R-:W-:Y:S02]  /*29960*/  LEA R9, R9, R22, 0x1 ;  /* 0x0000001609097211 */ /* 0x000fe400078e08ff */
[C---:B------:R-:W-:Y:S02]  /*29970*/  LOP3.LUT P3, RZ, R23.reuse, 0x10, RZ, 0xc0, !PT ;  /* 0x0000001017ff7812 */ /* 0x040fe4000786c0ff */
[----:B------:R-:W-:-:S04]  /*29980*/  LOP3.LUT R23, R23, 0xfffffeff, RZ, 0xc0, !PT ;  /* 0xfffffeff17177812 */ /* 0x000fc800078ec0ff */
[----:B------:R-:W-:Y:S01]  /*29990*/  @P2 LOP3.LUT R23, R23, 0x100, RZ, 0xfc, !PT ;  /* 0x0000010017172812 */ /* 0x000fe200078efcff */
[----:B------:R-:W-:Y:S01]  /*299a0*/  IMAD.MOV.U32 R13, RZ, RZ, R10 ;  /* 0x000000ffff0d7224 */ /* 0x000fe200078e000a */
[----:B------:R-:W-:Y:S02]  /*299b0*/  MOV R12, 0x1 ;  /* 0x00000001000c7802 */ /* 0x000fe40000000f00 */
[C---:B------:R-:W-:Y:S02]  /*299c0*/  LOP3.LUT P2, RZ, R23.reuse, 0x8, RZ, 0xc0, !PT ;  /* 0x0000000817ff7812 */ /* 0x040fe4000784c0ff */
[----:B------:R-:W-:-:S04]  /*299d0*/  LOP3.LUT R23, R23, 0xffffff7f, RZ, 0xc0, !PT ;  /* 0xffffff7f17177812 */ /* 0x000fc800078ec0ff */
[----:B------:R-:W-:Y:S01]  /*299e0*/  @P1 LOP3.LUT R23, R23, 0x80, RZ, 0xfc, !PT ;  /* 0x0000008017171812 */ /* 0x000fe200078efcff */
[----:B------:R-:W-:-:S03]  /*299f0*/  IMAD.MOV.U32 R2, RZ, RZ, R14 ;  /* 0x000000ffff027224 */ /* 0x000fc600078e000e */
[----:B------:R-:W-:Y:S02]  /*29a00*/  LOP3.LUT P1, RZ, R23, 0x4, RZ, 0xc0, !PT ;  /* 0x0000000417ff7812 */ /* 0x000fe4000782c0ff */
[----:B------:R-:W-:-:S05]  /*29a10*/  IADD3 R2, P0, R2, R0, RZ ;  /* 0x0000000002027210 */ /* 0x000fca0007f1e0ff */
[----:B------:R-:W-:-:S05]  /*29a20*/  IMAD.X R3, RZ, RZ, R3, P0 ;  /* 0x000000ffff037224 */ /* 0x000fca00000e0603 */
[----:B------:R-:W-:Y:S01]  /*29a30*/  @!PT LDS RZ, [RZ] ;  /* 0x00000000fffff984 */ /* 0x000fe20000000800 */
[----:B------:R-:W-:Y:S01]  /*29a40*/  @!PT LDS RZ, [RZ] ;  /* 0x00000000fffff984 */ /* 0x000fe20000000800 */
[----:B------:R-:W-:Y:S01]  /*29a50*/  @!PT LDS RZ, [RZ] ;  /* 0x00000000fffff984 */ /* 0x000fe20000000800 */
[----:B------:R0:W-:Y:S04]  /*29a60*/  LDGSTS.E.BYPASS.LTC128B.128 [R9+0x24400], desc[UR4][R2.64], !P3 ;  /* 0x2440000002097fae */ /* 0x0001e8000d901d44 */
[----:B------:R0:W-:Y:S04]  /*29a70*/  LDGSTS.E.BYPASS.LTC128B.128 [R9+0x26c00], desc[UR4][R2.64+0x80], !P2 ;  /* 0x26c0008002097fae */ /* 0x0001e8000d101d44 */
[----:B------:R0:W-:Y:S04]  /*29a80*/  LDGSTS.E.BYPASS.LTC128B.128 [R9+0x29400], desc[UR4][R2.64+0x100], !P1 ;  /* 0x2940010002097fae */ /* 0x0001e8000c901d44 */
[----:B------:R0:W-:Y:S02]  /*29a90*/  LDGSTS.E.BYPASS.LTC128B.128 [R9+0x2bc00], desc[UR4][R2.64+0x180], !P5 ;  /* 0x2bc0018002097fae */ /* 0x0001e4000e901d44 */
[----:B0-----:R-:W-:Y:S05]  /*29aa0*/  WARPSYNC.COLLECTIVE R15, `(.L_x_907) ;  /* 0x000000000f087348 */ /* 0x001fea0003c00000 */
[----:B------:R1:W2:Y:S02]  /*29ab0*/  SHFL.IDX P6, R14, R13, R12, R11 ;  /* 0x0000000c0d0e7389 */ /* 0x0002a400000c000b */
[----:B012---:R-:W-:Y:S01]  /*29ac0*/  ENDCOLLECTIVE ;  /* 0x000000000000791b */ /* 0x007fe20003800000 */
.L_x_907:
[----:B------:R-:W-:Y:S01]  /*29ad0*/  MOV R13, R8 ;  /* 0x00000008000d7202 */ /* 0x000fe20000000f00 */
[----:B------:R-:W-:-:S07]  /*29ae0*/  IMAD.MOV.U32 R35, RZ, RZ, R14 ;  /* 0x000000ffff237224 */ /* 0x000fce00078e000e */
[----:B------:R-:W-:Y:S05]  /*29af0*/  WARPSYNC.COLLECTIVE R15, `(.L_x_908) ;  /* 0x000000000f087348 */ /* 0x000fea0003c00000 */
[----:B------:R0:W1:Y:S02]  /*29b00*/  SHFL.IDX P6, R14, R13, R12, R11 ;  /* 0x0000000c0d0e7389 */ /* 0x00006400000c000b */
[----:B01----:R-:W-:Y:S01]  /*29b10*/  ENDCOLLECTIVE ;  /* 0x000000000000791b */ /* 0x003fe20003800000 */
.L_x_908:
[----:B------:R-:W-:Y:S01]  /*29b20*/  ULDC.64 UR4, c[0x0][0x208] ;  /* 0x0000820000047ab9 */ /* 0x000fe20000000a00 */
[----:B------:R-:W-:Y:S01]  /*29b30*/  IMAD.MOV.U32 R13, RZ, RZ, R10 ;  /* 0x000000ffff0d7224 */ /* 0x000fe200078e000a */
[----:B------:R-:W-:Y:S01]  /*29b40*/  MOV R12, 0x2 ;  /* 0x00000002000c7802 */ /* 0x000fe20000000f00 */
[----:B------:R-:W-:-:S05]  /*29b50*/  IMAD.MOV.U32 R2, RZ, RZ, R14 ;  /* 0x000000ffff027224 */ /* 0x000fca00078e000e */
[----:B------:R-:W-:-:S04]  /*29b60*/  IADD3 R2, P0, R2, R0, RZ ;  /* 0x0000000002027210 */ /* 0x000fc80007f1e0ff */
[----:B------:R-:W-:-:S05]  /*29b70*/  IADD3.X R3, RZ, R35, RZ, P0, !PT ;  /* 0x00000023ff037210 */ /* 0x000fca00007fe4ff */
        /* <DEDUP_REMOVED lines=10> */
.L_x_909:
[----:B------:R-:W-:Y:S01]  /*29c20*/  MOV R13, R8 ;  /* 0x00000008000d7202 */ /* 0x000fe20000000f00 */
[----:B------:R-:W-:-:S07]  /*29c30*/  IMAD.MOV.U32 R35, RZ, RZ, R14 ;  /* 0x000000ffff237224 */ /* 0x000fce00078e000e */
[----:B------:R-:W-:Y:S05]  /*29c40*/  WARPSYNC.COLLECTIVE R15, `(.L_x_910) ;  /* 0x000000000f087348 */ /* 0x000fea0003c00000 */
[----:B------:R0:W1:Y:S02]  /*29c50*/  SHFL.IDX P6, R14, R13, R12, R11 ;  /* 0x0000000c0d0e7389 */ /* 0x00006400000c000b */
[----:B01----:R-:W-:Y:S01]  /*29c60*/  ENDCOLLECTIVE ;  /* 0x000000000000791b */ /* 0x003fe20003800000 */
.L_x_910:
        /* <DEDUP_REMOVED lines=16> */
.L_x_911:
[----:B------:R-:W-:Y:S01]  /*29d70*/  MOV R13, R8 ;  /* 0x00000008000d7202 */ /* 0x000fe20000000f00 */
[----:B------:R-:W-:-:S07]  /*29d80*/  IMAD.MOV.U32 R35, RZ, RZ, R14 ;  /* 0x000000ffff237224 */ /* 0x000fce00078e000e */
[----:B------:R-:W-:Y:S05]  /*29d90*/  WARPSYNC.COLLECTIVE R15, `(.L_x_912) ;  /* 0x000000000f087348 */ /* 0x000fea0003c00000 */
[----:B------:R0:W1:Y:S02]  /*29da0*/  SHFL.IDX P6, R14, R13, R12, R11 ;  /* 0x0000000c0d0e7389 */ /* 0x00006400000c000b */
[----:B01----:R-:W-:Y:S01]  /*29db0*/  ENDCOLLECTIVE ;  /* 0x000000000000791b */ /* 0x003fe20003800000 */
.L_x_912:
        /* <DEDUP_REMOVED lines=9> */
[----:B------:R0:W-:Y:S01]  /*29e50*/  LDGSTS.E.BYPASS.LTC128B.128 [R9+0x25c00], desc[UR4][R2.64], !P3 ;  /* 0x25c0000002097fae */ /* 0x0001e2000d901d44 */
[----:B------:R-:W-:-:S03]  /*29e60*/  LOP3.LUT P3, RZ, R23, 0x200, RZ, 0xc0, !PT ;  /* 0x0000020017ff7812 */ /* 0x000fc6000786c0ff */
[----:B------:R0:W-:Y:S01]  /*29e70*/  LDGSTS.E.BYPASS.LTC128B.128 [R9+0x28400], desc[UR4][R2.64+0x80], !P2 ;  /* 0x2840008002097fae */ /* 0x0001e2000d101d44 */
[----:B------:R-:W-:-:S03]  /*29e80*/  LOP3.LUT P2, RZ, R23, 0x100, RZ, 0xc0, !PT ;  /* 0x0000010017ff7812 */ /* 0x000fc6000784c0ff */
[----:B------:R0:W-:Y:S01]  /*29e90*/  LDGSTS.E.BYPASS.LTC128B.128 [R9+0x2ac00], desc[UR4][R2.64+0x100], !P1 ;  /* 0x2ac0010002097fae */ /* 0x0001e2000c901d44 */
[----:B------:R-:W-:-:S03]  /*29ea0*/  LOP3.LUT P1, RZ, R23, 0x80, RZ, 0xc0, !PT ;  /* 0x0000008017ff7812 */ /* 0x000fc6000782c0ff */
[----:B------:R0:W-:Y:S10]  /*29eb0*/  LDGSTS.E.BYPASS.LTC128B.128 [R9+0x2d400], desc[UR4][R2.64+0x180], !P5 ;  /* 0x2d40018002097fae */ /* 0x0001f4000e901d44 */
[----:B0-----:R-:W-:Y:S05]  /*29ec0*/  WARPSYNC.COLLECTIVE R15, `(.L_x_913) ;  /* 0x000000000f087348 */ /* 0x001fea0003c00000 */
[----:B------:R1:W2:Y:S02]  /*29ed0*/  SHFL.IDX P6, R14, R13, R12, R11 ;  /* 0x0000000c0d0e7389 */ /* 0x0002a400000c000b */
[----:B012---:R-:W-:Y:S01]  /*29ee0*/  ENDCOLLECTIVE ;  /* 0x000000000000791b */ /* 0x007fe20003800000 */
.L_x_913:
[----:B------:R-:W-:Y:S01]  /*29ef0*/  MOV R13, R8 ;  /* 0x00000008000d7202 */ /* 0x000fe20000000f00 */
[----:B------:R-:W-:-:S07]  /*29f00*/  IMAD.MOV.U32 R35, RZ, RZ, R14 ;  /* 0x000000ffff237224 */ /* 0x000fce00078e000e */
[----:B------:R-:W-:Y:S05]  /*29f10*/  WARPSYNC.COLLECTIVE R15, `(.L_x_914) ;  /* 0x000000000f087348 */ /* 0x000fea0003c00000 */
[----:B------:R0:W1:Y:S02]  /*29f20*/  SHFL.IDX P6, R14, R13, R12, R11 ;  /* 0x0000000c0d0e7389 */ /* 0x00006400000c000b */
[----:B01----:R-:W-:Y:S01]  /*29f30*/  ENDCOLLECTIVE ;  /* 0x000000000000791b */ /* 0x003fe20003800000 */
.L_x_914:
[----:B------:R-:W-:Y:S01]  /*29f40*/  IMAD.MOV.U32 R2, RZ, RZ, R14 ;  /* 0x000000ffff027224 */ /* 0x000fe200078e000e */
[----:B------:R-:W-:Y:S06]  /*29f50*/  BRA `(.L_x_915) ;  /* 0xffffffb000087947 */ /* 0x000fec000383ffff */
.L_x_767:
[----:B-1----:R1:W2:Y:S02]  /*29f60*/  SYNCS.PHASECHK.TRANS64.TRYWAIT P0, [R6+URZ+0x38860], R2 ;  /* 0x03886002060075a7 */ /* 0x0022a4000800017f */
[----:B--2---:R-:W-:Y:S05]  /*29f70*/  @!P0 NANOSLEEP.SYNCS 0x989680 ;  /* 0x009896800000895d */ /* 0x004fea0003900000 */
[----:B------:R-:W2:Y:S02]  /*29f80*/  @!P0 SYNCS.PHASECHK.TRANS64 P0, [R6+URZ+0x38860], R2 ;  /* 0x03886002060085a7 */ /* 0x000ea4000800007f */
[----:B--2---:R-:W-:Y:S05]  /*29f90*/  @!P0 BRA `(.L_x_767) ;  /* 0xfffffffc00f08947 */ /* 0x004fea000383ffff */
[----:B------:R-:W-:Y:S05]  /*29fa0*/  BRA `(.L_x_916) ;  /* 0xffffffb000887947 */ /* 0x000fea000383ffff */
.L_x_768:
[----:B------:R-:W-:Y:S01]  /*29fb0*/  BSSY B1, `(.L_x_917) ;  /* 0x0000008000017945 */ /* 0x000fe20003800000 */
[----:B------:R-:W-:Y:S01]  /*29fc0*/  MOV R13, R25 ;  /* 0x00000019000d7202 */ /* 0x000fe20000000f00 */
[----:B------:R-:W-:Y:S01]  /*29fd0*/  IMAD.MOV.U32 R12, RZ, RZ, RZ ;  /* 0x000000ffff0c7224 */ /* 0x000fe200078e00ff */
[----:B------:R-:W-:Y:S01]  /*29fe0*/  MOV R11, 0x181f ;  /* 0x0000181f000b7802 */ /* 0x000fe20000000f00 */
[----:B------:R-:W-:-:S07]  /*29ff0*/  IMAD.MOV.U32 R15, RZ, RZ, -0x1 ;  /* 0xffffffffff0f7424 */ /* 0x000fce00078e00ff */
[----:B-1----:R-:W-:Y:S05]  /*2a000*/  WARPSYNC.COLLECTIVE R15, `(.L_x_918) ;  /* 0x000000000f087348 */ /* 0x002fea0003c00000 */
[----:B------:R0:W2:Y:S02]  /*2a010*/  SHFL.IDX P6, R14, R13, R12, R11 ;  /* 0x0000000c0d0e7389 */ /* 0x0000a400000c000b */
[----:B012---:R-:W-:Y:S01]  /*2a020*/  ENDCOLLECTIVE ;  /* 0x000000000000791b */ /* 0x007fe20003800000 */
.L_x_918:
[----:B------:R-:W-:Y:S05]  /*2a030*/  BSYNC B1 ;  /* 0x0000000000017941 */ /* 0x000fea0003800000 */
.L_x_917:
[----:B------:R-:W-:Y:S01]  /*2a040*/  IMAD.MOV.U32 R13, RZ, RZ, R24 ;  /* 0x000000ffff0d7224 */ /* 0x000fe200078e0018 */
[----:B------:R-:W-:Y:S01]  /*2a050*/  MOV R12, RZ ;  /* 0x000000ff000c7202 */ /* 0x000fe20000000f00 */
[----:B------:R-:W-:Y:S01]  /*2a060*/  IMAD.MOV.U32 R11, RZ, RZ, 0x181f ;  /* 0x0000181fff0b7424 */ /* 0x000fe200078e00ff */
[----:B------:R-:W-:Y:S01]  /*2a070*/  MOV R15, 0xffffffff ;  /* 0xffffffff000f7802 */ /* 0x000fe20000000f00 */
[----:B------:R-:W-:Y:S01]  /*2a080*/  IMAD R7, R7, 0x2, R22 ;  /* 0x0000000207077824 */ /* 0x000fe200078e0216 */
[----:B------:R-:W-:-:S07]  /*2a090*/  MOV R3, R14 ;  /* 0x0000000e00037202 */ /* 0x000fce0000000f00 */
[----:B------:R-:W-:Y:S05]  /*2a0a0*/  WARPSYNC.COLLECTIVE R15, `(.L_x_919) ;  /* 0x000000000f087348 */ /* 0x000fea0003c00000 */
[----:B------:R0:W1:Y:S02]  /*2a0b0*/  SHFL.IDX P6, R14, R13, R12, R11 ;  /* 0x0000000c0d0e7389 */ /* 0x00006400000c000b */
[----:B01----:R-:W-:Y:S01]  /*2a0c0*/  ENDCOLLECTIVE ;  /* 0x000000000000791b */ /* 0x003fe20003800000 */
.L_x_919:
[----:B------:R-:W-:Y:S01]  /*2a0d0*/  ULDC.64 UR4, c[0x0][0x208] ;  /* 0x0000820000047ab9 */ /* 0x000fe20000000a00 */
[----:B------:R-:W-:Y:S01]  /*2a0e0*/  MOV R13, R25 ;  /* 0x00000019000d7202 */ /* 0x000fe20000000f00 */
[----:B------:R-:W-:Y:S02]  /*2a0f0*/  IMAD.MOV.U32 R12, RZ, RZ, 0x1 ;  /* 0x00000001ff0c7424 */ /* 0x000fe400078e00ff */
[----:B------:R-:W-:-:S05]  /*2a100*/  IMAD.MOV.U32 R2, RZ, RZ, R14 ;  /* 0x000000ffff027224 */ /* 0x000fca00078e000e */
[----:B------:R-:W-:-:S04]  /*2a110*/  IADD3 R2, P0, R2, R0, RZ ;  /* 0x0000000002027210 */ /* 0x000fc80007f1e0ff */
[----:B------:R-:W-:Y:S02]  /*2a120*/  IADD3.X R3, RZ, R3, RZ, P0, !PT ;  /* 0x00000003ff037210 */ /* 0x000fe400007fe4ff */
        /* <DEDUP_REMOVED lines=10> */
[----:B------:R0:W-:Y:S02]  /*2a1d0*/  LDGSTS.E.BYPASS.LTC128B.128 [R7+0x7c00], desc[UR4][R2.64+0x180], !P0 ;  /* 0x07c0018002077fae */ /* 0x0001e4000c101d44 */
[----:B0-----:R-:W-:Y:S05]  /*2a1e0*/  WARPSYNC.COLLECTIVE R15, `(.L_x_920) ;  /* 0x000000000f087348 */ /* 0x001fea0003c00000 */
[----:B------:R1:W2:Y:S02]  /*2a1f0*/  SHFL.IDX P6, R14, R13, R12, R11 ;  /* 0x0000000c0d0e7389 */ /* 0x0002a400000c000b */
[----:B012---:R-:W-:Y:S01]  /*2a200*/  ENDCOLLECTIVE ;  /* 0x000000000000791b */ /* 0x007fe20003800000 */
.L_x_920:
[----:B------:R-:W-:Y:S01]  /*2a210*/  IMAD.MOV.U32 R13, RZ, RZ, R24 ;  /* 0x000000ffff0d7224 */ /* 0x000fe200078e0018 */
[----:B------:R-:W-:-:S07]  /*2a220*/  MOV R3, R14 ;  /* 0x0000000e00037202 */ /* 0x000fce0000000f00 */
[----:B------:R-:W-:Y:S05]  /*2a230*/  WARPSYNC.COLLECTIVE R15, `(.L_x_921) ;  /* 0x000000000f087348 */ /* 0x000fea0003c00000 */
[----:B------:R0:W1:Y:S02]  /*2a240*/  SHFL.IDX P6, R14, R13, R12, R11 ;  /* 0x0000000c0d0e7389 */ /* 0x00006400000c000b */
[----:B01----:R-:W-:Y:S01]  /*2a250*/  ENDCOLLECTIVE ;  /* 0x000000000000791b */ /* 0x003fe20003800000 */
.L_x_921:
[----:B------:R-:W-:Y:S01]  /*2a260*/  ULDC.64 UR4, c[0x0][0x208] ;  /* 0x0000820000047ab9 */ /* 0x000fe20000000a00 */
[----:B------:R-:W-:Y:S01]  /*2a270*/  MOV R13, R25 ;  /* 0x00000019000d7202 */ /* 0x000fe20000000f00 */
[----:B------:R-:W-:Y:S01]  /*2a280*/  IMAD.MOV.U32 R12, RZ, RZ, 0x2 ;  /* 0x00000002ff0c7424 */ /* 0x000fe200078e00ff */
[----:B------:R-:W-:-:S04]  /*2a290*/  MOV R2, R14 ;  /* 0x0000000e00027202 */ /* 0x000fc80000000f00 */
[----:B------:R-:W-:-:S05]  /*2a2a0*/  IADD3 R2, P0, R2, R0, RZ ;  /* 0x0000000002027210 */ /* 0x000fca0007f1e0ff */
        /* <DEDUP_REMOVED lines=15> */
.L_x_922:
[----:B------:R-:W-:Y:S01]  /*2a3a0*/  IMAD.MOV.U32 R13, RZ, RZ, R24 ;  /* 0x000000ffff0d7224 */ /* 0x000fe200078e0018 */
[----:B------:R-:W-:-:S07]  /*2a3b0*/  MOV R3, R14 ;  /* 0x0000000e00037202 */ /* 0x000fce0000000f00 */
[----:B------:R-:W-:Y:S05]  /*2a3c0*/  WARPSYNC.COLLECTIVE R15, `(.L_x_923) ;  /* 0x000000000f087348 */ /* 0x000fea0003c00000 */
[----:B------:R0:W1:Y:S02]  /*2a3d0*/  SHFL.IDX P6, R14, R13, R12, R11 ;  /* 0x0000000c0d0e7389 */ /* 0x00006400000c000b */
[----:B01----:R-:W-:Y:S01]  /*2a3e0*/  ENDCOLLECTIVE ;  /* 0x000000000000791b */ /* 0x003fe20003800000 */
.L_x_923:
        /* <DEDUP_REMOVED lines=20> */
.L_x_924:
[----:B------:R-:W-:Y:S01]  /*2a530*/  IMAD.MOV.U32 R13, RZ, RZ, R24 ;  /* 0x000000ffff0d7224 */ /* 0x000fe200078e0018 */
[----:B------:R-:W-:-:S07]  /*2a540*/  MOV R3, R14 ;  /* 0x0000000e00037202 */ /* 0x000fce0000000f00 */
[----:B------:R-:W-:Y:S05]  /*2a550*/  WARPSYNC.COLLECTIVE R15, `(.L_x_925) ;  /* 0x000000000f087348 */ /* 0x000fea0003c00000 */
[----:B------:R0:W1:Y:S02]  /*2a560*/  SHFL.IDX P6, R14, R13, R12, R11 ;  /* 0x0000000c0d0e7389 */ /* 0x00006400000c000b */
[----:B01----:R-:W-:Y:S01]  /*2a570*/  ENDCOLLECTIVE ;  /* 0x000000000000791b */ /* 0x003fe20003800000 */
.L_x_925:
        /* <DEDUP_REMOVED lines=20> */
.L_x_926:
[----:B------:R-:W-:Y:S01]  /*2a6c0*/  IMAD.MOV.U32 R13, RZ, RZ, R24 ;  /* 0x000000ffff0d7224 */ /* 0x000fe200078e0018 */
[----:B------:R-:W-:-:S07]  /*2a6d0*/  MOV R25, R14 ;  /* 0x0000000e00197202 */ /* 0x000fce0000000f00 */
[----:B------:R-:W-:Y:S05]  /*2a6e0*/  WARPSYNC.COLLECTIVE R15, `(.L_x_927) ;  /* 0x000000000f087348 */ /* 0x000fea0003c00000 */
[----:B------:R0:W1:Y:S02]  /*2a6f0*/  SHFL.IDX P6, R14, R13, R12, R11 ;  /* 0x0000000c0d0e7389 */ /* 0x00006400000c000b */
[----:B01----:R-:W-:Y:S01]  /*2a700*/  ENDCOLLECTIVE ;  /* 0x000000000000791b */ /* 0x003fe20003800000 */
.L_x_927:
[----:B------:R-:W-:Y:S01]  /*2a710*/  MOV R2, R14 ;  /* 0x0000000e00027202 */ /* 0x000fe20000000f00 */
[----:B------:R-:W-:Y:S06]  /*2a720*/  BRA `(.L_x_928) ;  /* 0xffffffac00a47947 */ /* 0x000fec000383ffff */
.L_x_776:
[----:B0-----:R0:W2:Y:S02]  /*2a730*/  SYNCS.PHASECHK.TRANS64.TRYWAIT P0, [R4+URZ+0x38860], R3 ;  /* 0x03886003040075a7 */ /* 0x0010a4000800017f */
[----:B--2---:R-:W-:Y:S05]  /*2a740*/  @!P0 NANOSLEEP.SYNCS 0x989680 ;  /* 0x009896800000895d */ /* 0x004fea0003900000 */
[----:B------:R-:W2:Y:S02]  /*2a750*/  @!P0 SYNCS.PHASECHK.TRANS64 P0, [R4+URZ+0x38860], R3 ;  /* 0x03886003040085a7 */ /* 0x000ea4000800007f */
[----:B--2---:R-:W-:Y:S05]  /*2a760*/  @!P0 BRA `(.L_x_776) ;  /* 0xfffffffc00f08947 */ /* 0x004fea000383ffff */
[----:B------:R-:W-:Y:S05]  /*2a770*/  BRA `(.L_x_929) ;  /* 0xffffffb000dc7947 */ /* 0x000fea000383ffff */
.L_x_777:
[----:B------:R-:W-:Y:S01]  /*2a780*/  BSSY B0, `(.L_x_930) ;  /* 0x0000008000007945 */ /* 0x000fe20003800000 */
[----:B------:R-:W-:Y:S01]  /*2a790*/  IMAD.MOV.U32 R13, RZ, RZ, R25 ;  /* 0x000000ffff0d7224 */ /* 0x000fe200078e0019 */
[----:B------:R-:W-:Y:S01]  /*2a7a0*/  MOV R12, RZ ;  /* 0x000000ff000c7202 */ /* 0x000fe20000000f00 */
[----:B------:R-:W-:Y:S01]  /*2a7b0*/  IMAD.MOV.U32 R11, RZ, RZ, 0x181f ;  /* 0x0000181fff0b7424 */ /* 0x000fe200078e00ff */
[----:B------:R-:W-:-:S07]  /*2a7c0*/  MOV R15, 0xffffffff ;  /* 0xffffffff000f7802 */ /* 0x000fce0000000f00 */
[----:B0-----:R-:W-:Y:S05]  /*2a7d0*/  WARPSYNC.COLLECTIVE R15, `(.L_x_931) ;  /* 0x000000000f087348 */ /* 0x001fea0003c00000 */
[----:B------:R1:W2:Y:S02]  /*2a7e0*/  SHFL.IDX P6, R14, R13, R12, R11 ;  /* 0x0000000c0d0e7389 */ /* 0x0002a400000c000b */
[----:B012---:R-:W-:Y:S01]  /*2a7f0*/  ENDCOLLECTIVE ;  /* 0x000000000000791b */ /* 0x007fe20003800000 */
.L_x_931:
[----:B------:R-:W-:Y:S05]  /*2a800*/  BSYNC B0 ;  /* 0x0000000000007941 */ /* 0x000fea0003800000 */
.L_x_930:
[----:B------:R-:W-:Y:S01]  /*2a810*/  MOV R13, R24 ;  /* 0x00000018000d7202 */ /* 0x000fe20000000f00 */
[----:B------:R-:W-:Y:S01]  /*2a820*/  IMAD.MOV.U32 R12, RZ, RZ, RZ ;  /* 0x000000ffff0c7224 */ /* 0x000fe200078e00ff */
[----:B------:R-:W-:Y:S01]  /*2a830*/  MOV R11, 0x181f ;  /* 0x0000181f000b7802 */ /* 0x000fe20000000f00 */
[----:B------:R-:W-:Y:S01]  /*2a840*/  IMAD.MOV.U32 R15, RZ, RZ, -0x1 ;  /* 0xffffffffff0f7424 */ /* 0x000fe200078e00ff */
[C---:B------:R-:W-:Y:S01]  /*2a850*/  SHF.L.U32 R8, R36.reuse, 0x1, RZ ;  /* 0x0000000124087819 */ /* 0x040fe200000006ff */
[----:B------:R-:W-:Y:S01]  /*2a860*/  IMAD.MOV.U32 R3, RZ, RZ, R14 ;  /* 0x000000ffff037224 */ /* 0x000fe200078e000e */
[----:B------:R-:W-:-:S07]  /*2a870*/  LOP3.LUT R0, R36, 0x40, RZ, 0xfc, !PT ;  /* 0x0000004024007812 */ /* 0x000fce00078efcff */
[----:B------:R-:W-:Y:S05]  /*2a880*/  WARPSYNC.COLLECTIVE R15, `(.L_x_932) ;  /* 0x000000000f087348 */ /* 0x000fea0003c00000 */
[----:B------:R0:W1:Y:S02]  /*2a890*/  SHFL.IDX P6, R14, R13, R12, R11 ;  /* 0x0000000c0d0e7389 */ /* 0x00006400000c000b */
[----:B01----:R-:W-:Y:S01]  /*2a8a0*/  ENDCOLLECTIVE ;  /* 0x000000000000791b */ /* 0x003fe20003800000 */
.L_x_932:
[----:B------:R-:W-:Y:S01]  /*2a8b0*/  ULDC UR4, c[0x0][0x2f4] ;  /* 0x0000bd0000047ab9 */ /* 0x000fe20000000800 */
[C---:B------:R-:W-:Y:S01]  /*2a8c0*/  LOP3.LUT R6, R36.reuse, 0x80, RZ, 0xfc, !PT ;  /* 0x0000008024067812 */ /* 0x040fe200078efcff */
[----:B------:R-:W-:Y:S01]  /*2a8d0*/  ULDC.64 UR6, c[0x0][0x208] ;  /* 0x0000820000067ab9 */ /* 0x000fe20000000a00 */
[----:B------:R-:W-:Y:S02]  /*2a8e0*/  ISETP.GE.AND P3, PT, R36, UR4, PT ;  /* 0x0000000424007c0c */ /* 0x000fe4000bf66270 */
[----:B------:R-:W-:Y:S02]  /*2a8f0*/  ISETP.GE.AND P2, PT, R0, UR4, PT ;  /* 0x0000000400007c0c */ /* 0x000fe4000bf46270 */
[----:B------:R-:W-:Y:S02]  /*2a900*/  ISETP.LT.OR P4, PT, R5, 0x1, P3 ;  /* 0x000000010500780c */ /* 0x000fe40001f81670 */
[----:B------:R-:W-:Y:S02]  /*2a910*/  LEA R0, R7, R22, 0x1 ;  /* 0x0000001607007211 */ /* 0x000fe400078e08ff */
[----:B------:R-:W-:-:S02]  /*2a920*/  ISETP.GE.AND P1, PT, R6, UR4, PT ;  /* 0x0000000406007c0c */ /* 0x000fc4000bf26270 */
[----:B------:R-:W-:Y:S01]  /*2a930*/  LOP3.LUT R6, R36, 0xc0, RZ, 0xfc, !PT ;  /* 0x000000c024067812 */ /* 0x000fe200078efcff */
[----:B------:R-:W-:Y:S01]  /*2a940*/  IMAD.MOV.U32 R13, RZ, RZ, R25 ;  /* 0x000000ffff0d7224 */ /* 0x000fe200078e0019 */
[----:B------:R-:W-:Y:S02]  /*2a950*/  MOV R12, 0x1 ;  /* 0x00000001000c7802 */ /* 0x000fe40000000f00 */
        /* <DEDUP_REMOVED lines=9> */
[----:B------:R-:W-:-:S04]  /*2a9f0*/  ISETP.GE.AND P0, PT, R6, UR4, PT ;  /* 0x0000000406007c0c */ /* 0x000fc8000bf06270 */
[----:B------:R0:W-:Y:S01]  /*2aa00*/  LDGSTS.E.BYPASS.LTC128B.128 [R0+0x5400], desc[UR6][R2.64+0x100], !P4 ;  /* 0x0540010002007fae */ /* 0x0001e2000e101d46 */
[----:B------:R-:W-:-:S13]  /*2aa10*/  ISETP.LT.OR P4, PT, R5, 0x1, P0 ;  /* 0x000000010500780c */ /* 0x000fda0000781670 */
[----:B------:R0:W-:Y:S02]  /*2aa20*/  LDGSTS.E.BYPASS.LTC128B.128 [R0+0x7c00], desc[UR6][R2.64+0x180], !P4 ;  /* 0x07c0018002007fae */ /* 0x0001e4000e101d46 */
[----:B0-----:R-:W-:Y:S05]  /*2aa30*/  WARPSYNC.COLLECTIVE R15, `(.L_x_933) ;  /* 0x000000000f087348 */ /* 0x001fea0003c00000 */
[----:B------:R1:W2:Y:S02]  /*2aa40*/  SHFL.IDX P6, R14, R13, R12, R11 ;  /* 0x0000000c0d0e7389 */ /* 0x0002a400000c000b */
[----:B012---:R-:W-:Y:S01]  /*2aa50*/  ENDCOLLECTIVE ;  /* 0x000000000000791b */ /* 0x007fe20003800000 */
.L_x_933:
[----:B------:R-:W-:Y:S01]  /*2aa60*/  MOV R13, R24 ;  /* 0x00000018000d7202 */ /* 0x000fe20000000f00 */
[----:B------:R-:W-:-:S07]  /*2aa70*/  IMAD.MOV.U32 R3, RZ, RZ, R14 ;  /* 0x000000ffff037224 */ /* 0x000fce00078e000e */
[----:B------:R-:W-:Y:S05]  /*2aa80*/  WARPSYNC.COLLECTIVE R15, `(.L_x_934) ;  /* 0x000000000f087348 */ /* 0x000fea0003c00000 */
[----:B------:R0:W1:Y:S02]  /*2aa90*/  SHFL.IDX P6, R14, R13, R12, R11 ;  /* 0x0000000c0d0e7389 */ /* 0x00006400000c000b */
[----:B01----:R-:W-:Y:S01]  /*2aaa0*/  ENDCOLLECTIVE ;  /* 0x000000000000791b */ /* 0x003fe20003800000 */
.L_x_934:
[----:B------:R-:W-:Y:S01]  /*2aab0*/  ULDC.64 UR4, c[0x0][0x208] ;  /* 0x0000820000047ab9 */ /* 0x000fe20000000a00 */
[----:B------:R-:W-:Y:S01]  /*2aac0*/  MOV R13, R25 ;  /* 0x00000019000d7202 */ /* 0x000fe20000000f00 */
[----:B------:R-:W-:Y:S01]  /*2aad0*/  IMAD.MOV.U32 R12, RZ, RZ, 0x2 ;  /* 0x00000002ff0c7424 */ /* 0x000fe200078e00ff */
        /* <DEDUP_REMOVED lines=16> */
.L_x_935:
[----:B------:R-:W-:Y:S01]  /*2abe0*/  IMAD.MOV.U32 R13, RZ, RZ, R24 ;  /* 0x000000ffff0d7224 */ /* 0x000fe200078e0018 */
[----:B------:R-:W-:-:S07]  /*2abf0*/  MOV R7, R14 ;  /* 0x0000000e00077202 */ /* 0x000fce0000000f00 */
[----:B------:R-:W-:Y:S05]  /*2ac00*/  WARPSYNC.COLLECTIVE R15, `(.L_x_936) ;  /* 0x000000000f087348 */ /* 0x000fea0003c00000 */
[----:B------:R0:W1:Y:S02]  /*2ac10*/  SHFL.IDX P6, R14, R13, R12, R11 ;  /* 0x0000000c0d0e7389 */ /* 0x00006400000c000b */
[----:B01----:R-:W-:Y:S01]  /*2ac20*/  ENDCOLLECTIVE ;  /* 0x000000000000791b */ /* 0x003fe20003800000 */
.L_x_936:
[----:B------:R-:W-:Y:S01]  /*2ac30*/  ULDC.64 UR4, c[0x0][0x208] ;  /* 0x0000820000047ab9 */ /* 0x000fe20000000a00 */
[----:B------:R-:W-:Y:S01]  /*2ac40*/  IMAD.MOV.U32 R13, RZ, RZ, R25 ;  /* 0x000000ffff0d7224 */ /* 0x000fe200078e0019 */
[----:B------:R-:W-:Y:S02]  /*2ac50*/  MOV R12, 0x3 ;  /* 0x00000003000c7802 */ /* 0x000fe40000000f00 */
        /* <DEDUP_REMOVED lines=16> */
.L_x_937:
[----:B------:R-:W-:Y:S01]  /*2ad60*/  MOV R13, R24 ;  /* 0x00000018000d7202 */ /* 0x000fe20000000f00 */
[----:B------:R-:W-:-:S07]  /*2ad70*/  IMAD.MOV.U32 R3, RZ, RZ, R14 ;  /* 0x000000ffff037224 */ /* 0x000fce00078e000e */
[----:B------:R-:W-:Y:S05]  /*2ad80*/  WARPSYNC.COLLECTIVE R15, `(.L_x_938) ;  /* 0x000000000f087348 */ /* 0x000fea0003c00000 */
[----:B------:R0:W1:Y:S02]  /*2ad90*/  SHFL.IDX P6, R14, R13, R12, R11 ;  /* 0x0000000c0d0e7389 */ /* 0x00006400000c000b */
[----:B01----:R-:W-:Y:S01]  /*2ada0*/  ENDCOLLECTIVE ;  /* 0x000000000000791b */ /* 0x003fe20003800000 */
.L_x_938:
        /* <DEDUP_REMOVED lines=19> */
.L_x_939:
[----:B------:R-:W-:Y:S01]  /*2aee0*/  IMAD.MOV.U32 R13, RZ, RZ, R24 ;  /* 0x000000ffff0d7224 */ /* 0x000fe200078e0018 */
[----:B------:R-:W-:-:S07]  /*2aef0*/  MOV R25, R14 ;  /* 0x0000000e00197202 */ /* 0x000fce0000000f00 */
[----:B------:R-:W-:Y:S05]  /*2af00*/  WARPSYNC.COLLECTIVE R15, `(.L_x_940) ;  /* 0x000000000f087348 */ /* 0x000fea0003c00000 */
[----:B------:R0:W1:Y:S02]  /*2af10*/  SHFL.IDX P6, R14, R13, R12, R11 ;  /* 0x0000000c0d0e7389 */ /* 0x00006400000c000b */
[----:B01----:R-:W-:Y:S01]  /*2af20*/  ENDCOLLECTIVE ;  /* 0x000000000000791b */ /* 0x003fe20003800000 */
.L_x_940:
[----:B------:R-:W-:Y:S05]  /*2af30*/  BRA `(.L_x_941) ;  /* 0xffffffb000007947 */ /* 0x000fea000383ffff */
.L_x_782:
[----:B------:R-:W-:Y:S01]  /*2af40*/  BSSY B0, `(.L_x_942) ;  /* 0x0000008000007945 */ /* 0x000fe20003800000 */
[----:B------:R-:W-:Y:S01]  /*2af50*/  MOV R13, R16 ;  /* 0x00000010000d7202 */ /* 0x000fe20000000f00 */
[----:B------:R-:W-:Y:S01]  /*2af60*/  IMAD.MOV.U32 R12, RZ, RZ, RZ ;  /* 0x000000ffff0c7224 */ /* 0x000fe200078e00ff */
[----:B------:R-:W-:Y:S01]  /*2af70*/  MOV R11, 0x1f ;  /* 0x0000001f000b7802 */ /* 0x000fe20000000f00 */
[----:B------:R-:W-:-:S07]  /*2af80*/  IMAD.MOV.U32 R15, RZ, RZ, -0x1 ;  /* 0xffffffffff0f7424 */ /* 0x000fce00078e00ff */
[----:B0-----:R-:W-:Y:S05]  /*2af90*/  WARPSYNC.COLLECTIVE R15, `(.L_x_943) ;  /* 0x000000000f087348 */ /* 0x001fea0003c00000 */
[----:B------:R1:W2:Y:S02]  /*2afa0*/  SHFL.IDX P6, R14, R13, R12, R11 ;  /* 0x0000000c0d0e7389 */ /* 0x0002a400000c000b */
[----:B012---:R-:W-:Y:S01]  /*2afb0*/  ENDCOLLECTIVE ;  /* 0x000000000000791b */ /* 0x007fe20003800000 */
.L_x_943:
[----:B------:R-:W-:Y:S05]  /*2afc0*/  BSYNC B0 ;  /* 0x0000000000007941 */ /* 0x000fea0003800000 */
.L_x_942:
[----:B------:R-:W-:Y:S01]  /*2afd0*/  IMAD.MOV.U32 R13, RZ, RZ, R16 ;  /* 0x000000ffff0d7224 */ /* 0x000fe200078e0010 */
[----:B------:R-:W-:Y:S01]  /*2afe0*/  MOV R12, 0x1 ;  /* 0x00000001000c7802 */ /* 0x000fe20000000f00 */
[----:B------:R-:W-:Y:S01]  /*2aff0*/  IMAD.MOV.U32 R11, RZ, RZ, 0x1f ;  /* 0x0000001fff0b7424 */ /* 0x000fe200078e00ff */
[----:B------:R-:W-:Y:S02]  /*2b000*/  MOV R15, 0xffffffff ;  /* 0xffffffff000f7802 */ /* 0x000fe40000000f00 */
[----:B------:R-:W-:Y:S02]  /*2b010*/  MOV R5, R14 ;  /* 0x0000000e00057202 */ /* 0x000fe40000000f00 */
[----:B------:R-:W-:-:S07]  /*2b020*/  IADD3 R7, R19, R8, RZ ;  /* 0x0000000813077210 */ /* 0x000fce0007ffe0ff */
[----:B------:R-:W-:Y:S05]  /*2b030*/  WARPSYNC.COLLECTIVE R15, `(.L_x_944) ;  /* 0x000000000f087348 */ /* 0x000fea0003c00000 */
[----:B------:R0:W1:Y:S02]  /*2b040*/  SHFL.IDX P6, R14, R13, R12, R11 ;  /* 0x0000000c0d0e7389 */ /* 0x00006400000c000b */
[----:B01----:R-:W-:Y:S01]  /*2b050*/  ENDCOLLECTIVE ;  /* 0x000000000000791b */ /* 0x003fe20003800000 */
.L_x_944:
[----:B------:R-:W-:Y:S01]  /*2b060*/  ULDC UR4, c[0x0][0xc3c] ;  /* 0x00030f0000047ab9 */ /* 0x000fe20000000800 */
[----:B------:R-:W-:Y:S01]  /*2b070*/  ULDC.64 UR6, c[0x0][0x208] ;  /* 0x0000820000067ab9 */ /* 0x000fe20000000a00 */
[----:B------:R-:W-:-:S13]  /*2b080*/  ISETP.GE.OR P1, PT, R7, UR4, !P0 ;  /* 0x0000000407007c0c */ /* 0x000fda000c726670 */
[----:B------:R-:W0:Y:S01]  /*2b090*/  @!P1 LDC.64 R2, c[0x0][0xc80] ;  /* 0x00032000ff029b82 */ /* 0x000e220000000a00 */
[----:B------:R-:W-:Y:S01]  /*2b0a0*/  IMAD.MOV.U32 R4, RZ, RZ, RZ ;  /* 0x000000ffff047224 */ /* 0x000fe200078e00ff */
[----:B------:R-:W-:Y:S01]  /*2b0b0*/  MOV R11, RZ ;  /* 0x000000ff000b7202 */ /* 0x000fe20000000f00 */
        /* <DEDUP_REMOVED lines=13> */
.L_x_945:
[----:B------:R-:W-:Y:S01]  /*2b190*/  IMAD.MOV.U32 R12, RZ, RZ, 0x2 ;  /* 0x00000002ff0c7424 */ /* 0x000fe200078e00ff */
[----:B------:R-:W-:-:S05]  /*2b1a0*/  SEL R7, R14, RZ, P1 ;  /* 0x000000ff0e077207 */ /* 0x000fca0000800000 */
[----:B------:R-:W-:-:S05]  /*2b1b0*/  IMAD.IADD R6, R4, 0x1, R7 ;  /* 0x0000000104067824 */ /* 0x000fca00078e0207 */
[----:B------:R-:W-:-:S07]  /*2b1c0*/  MOV R13, R6 ;  /* 0x00000006000d7202 */ /* 0x000fce0000000f00 */
[----:B------:R-:W-:Y:S05]  /*2b1d0*/  WARPSYNC.COLLECTIVE R15, `(.L_x_946) ;  /* 0x000000000f087348 */ /* 0x000fea0003c00000 */
[----:B------:R0:W1:Y:S02]  /*2b1e0*/  SHFL.UP P6, R14, R13, R12, R11 ;  /* 0x0400000c0d0e7389 */ /* 0x00006400000c000b */
[----:B01----:R-:W-:Y:S01]  /*2b1f0*/  ENDCOLLECTIVE ;  /* 0x000000000000791b */ /* 0x003fe20003800000 */
.L_x_946:
[----:B------:R-:W-:Y:S02]  /*2b200*/  MOV R12, 0x4 ;  /* 0x00000004000c7802 */ /* 0x000fe40000000f00 */
[----:B------:R-:W-:-:S04]  /*2b210*/  SEL R7, R14, RZ, P2 ;  /* 0x000000ff0e077207 */ /* 0x000fc80001000000 */
[----:B------:R-:W-:-:S05]  /*2b220*/  IADD3 R7, R6, R7, RZ ;  /* 0x0000000706077210 */ /* 0x000fca0007ffe0ff */
[----:B------:R-:W-:-:S07]  /*2b230*/  IMAD.MOV.U32 R13, RZ, RZ, R7 ;  /* 0x000000ffff0d7224 */ /* 0x000fce00078e0007 */
[----:B------:R-:W-:Y:S05]  /*2b240*/  WARPSYNC.COLLECTIVE R15, `(.L_x_947) ;  /* 0x000000000f087348 */ /* 0x000fea0003c00000 */
[----:B------:R0:W1:Y:S02]  /*2b250*/  SHFL.UP P6, R14, R13, R12, R11 ;  /* 0x0400000c0d0e7389 */ /* 0x00006400000c000b */
[----:B01----:R-:W-:Y:S01]  /*2b260*/  ENDCOLLECTIVE ;  /* 0x000000000000791b */ /* 0x003fe20003800000 */
.L_x_947:
[----:B------:R-:W-:Y:S01]  /*2b270*/  IMAD.MOV.U32 R12, RZ, RZ, 0x8 ;  /* 0x00000008ff0c7424 */ /* 0x000fe200078e00ff */
[----:B------:R-:W-:-:S05]  /*2b280*/  SEL R2, R14, RZ, P3 ;  /* 0x000000ff0e027207 */ /* 0x000fca0001800000 */
[----:B------:R-:W-:-:S05]  /*2b290*/  IMAD.IADD R2, R7, 0x1, R2 ;  /* 0x0000000107027824 */ /* 0x000fca00078e0202 */
[----:B------:R-:W-:-:S07]  /*2b2a0*/  MOV R13, R2 ;  /* 0x00000002000d7202 */ /* 0x000fce0000000f00 */
[----:B------:R-:W-:Y:S05]  /*2b2b0*/  WARPSYNC.COLLECTIVE R15, `(.L_x_948) ;  /* 0x000000000f087348 */ /* 0x000fea0003c00000 */
[----:B------:R0:W1:Y:S02]  /*2b2c0*/  SHFL.UP P6, R14, R13, R12, R11 ;  /* 0x0400000c0d0e7389 */ /* 0x00006400000c000b */
[----:B01----:R-:W-:Y:S01]  /*2b2d0*/  ENDCOLLECTIVE ;  /* 0x000000000000791b */ /* 0x003fe20003800000 */
.L_x_948:
[----:B------:R-:W-:Y:S02]  /*2b2e0*/  MOV R12, 0x10 ;  /* 0x00000010000c7802 */ /* 0x000fe40000000f00 */
[----:B------:R-:W-:-:S04]  /*2b2f0*/  SEL R3, R14, RZ, P4 ;  /* 0x000000ff0e037207 */ /* 0x000fc80002000000 */
[----:B------:R-:W-:-:S05]  /*2b300*/  IADD3 R3, R2, R3, RZ ;  /* 0x0000000302037210 */ /* 0x000fca0007ffe0ff */
[----:B------:R-:W-:-:S07]  /*2b310*/  IMAD.MOV.U32 R13, RZ, RZ, R3 ;  /* 0x000000ffff0d7224 */ /* 0x000fce00078e0003 */
[----:B------:R-:W-:Y:S05]  /*2b320*/  WARPSYNC.COLLECTIVE R15, `(.L_x_949) ;  /* 0x000000000f087348 */ /* 0x000fea0003c00000 */
[----:B------:R0:W1:Y:S02]  /*2b330*/  SHFL.UP P6, R14, R13, R12, R11 ;  /* 0x0400000c0d0e7389 */ /* 0x00006400000c000b */
[----:B01----:R-:W-:Y:S01]  /*2b340*/  ENDCOLLECTIVE ;  /* 0x000000000000791b */ /* 0x003fe20003800000 */
.L_x_949:
[----:B------:R-:W-:Y:S01]  /*2b350*/  IMAD.MOV.U32 R12, RZ, RZ, 0x1f ;  /* 0x0000001fff0c7424 */ /* 0x000fe200078e00ff */
[----:B------:R-:W-:Y:S02]  /*2b360*/  MOV R11, 0x1f ;  /* 0x0000001f000b7802 */ /* 0x000fe40000000f00 */
[----:B------:R-:W-:-:S05]  /*2b370*/  SEL R2, R14, RZ, P5 ;  /* 0x000000ff0e027207 */ /* 0x000fca0002800000 */
[----:B------:R-:W-:-:S05]  /*2b380*/  IMAD.IADD R2, R3, 0x1, R2 ;  /* 0x0000000103027824 */ /* 0x000fca00078e0202 */
[----:B------:R-:W-:-:S07]  /*2b390*/  MOV R13, R2 ;  /* 0x00000002000d7202 */ /* 0x000fce0000000f00 */
[----:B------:R-:W-:Y:S05]  /*2b3a0*/  WARPSYNC.COLLECTIVE R15, `(.L_x_950) ;  /* 0x000000000f087348 */ /* 0x000fea0003c00000 */
[----:B------:R0:W1:Y:S02]  /*2b3b0*/  SHFL.IDX P6, R14, R13, R12, R11 ;  /* 0x0000000c0d0e7389 */ /* 0x00006400000c000b */
[----:B01----:R-:W-:Y:S01]  /*2b3c0*/  ENDCOLLECTIVE ;  /* 0x000000000000791b */ /* 0x003fe20003800000 */
.L_x_950:
[----:B------:R-:W-:Y:S05]  /*2b3d0*/  BRA `(.L_x_951) ;  /* 0xffffffb000207947 */ /* 0x000fea000383ffff */
.L_x_787:
[----:B------:R-:W-:Y:S01]  /*2b3e0*/  BSSY B0, `(.L_x_952) ;  /* 0x0000008000007945 */ /* 0x000fe20003800000 */
[----:B-----5:R-:W-:Y:S01]  /*2b3f0*/  IMAD.MOV.U32 R13, RZ, RZ, R4 ;  /* 0x000000ffff0d7224 */ /* 0x020fe200078e0004 */
[----:B------:R-:W-:Y:S01]  /*2b400*/  MOV R12, 0x1 ;  /* 0x00000001000c7802 */ /* 0x000fe20000000f00 */
[----:B------:R-:W-:Y:S01]  /*2b410*/  IMAD.MOV.U32 R11, RZ, RZ, RZ ;  /* 0x000000ffff0b7224 */ /* 0x000fe200078e00ff */
[----:B------:R-:W-:-:S07]  /*2b420*/  MOV R15, 0xffffffff ;  /* 0xffffffff000f7802 */ /* 0x000fce0000000f00 */
[----:B0-----:R-:W-:Y:S05]  /*2b430*/  WARPSYNC.COLLECTIVE R15, `(.L_x_953) ;  /* 0x000000000f087348 */ /* 0x001fea0003c00000 */
[----:B------:R1:W2:Y:S02]  /*2b440*/  SHFL.UP P6, R14, R13, R12, R11 ;  /* 0x0400000c0d0e7389 */ /* 0x0002a400000c000b */
[----:B012---:R-:W-:Y:S01]  /*2b450*/  ENDCOLLECTIVE ;  /* 0x000000000000791b */ /* 0x007fe20003800000 */
.L_x_953:
[----:B------:R-:W-:Y:S05]  /*2b460*/  BSYNC B0 ;  /* 0x0000000000007941 */ /* 0x000fea0003800000 */
.L_x_952:
[----:B------:R-:W-:Y:S01]  /*2b470*/  SEL R13, R14, RZ, P1 ;  /* 0x000000ff0e0d7207 */ /* 0x000fe20000800000 */
[----:B------:R-:W-:Y:S01]  /*2b480*/  IMAD.MOV.U32 R11, RZ, RZ, RZ ;  /* 0x000000ffff0b7224 */ /* 0x000fe200078e00ff */
[----:B------:R-:W-:Y:S02]  /*2b490*/  MOV R12, 0x2 ;  /* 0x00000002000c7802 */ /* 0x000fe40000000f00 */
[----:B------:R-:W-:Y:S01]  /*2b4a0*/  MOV R15, 0xffffffff ;  /* 0xffffffff000f7802 */ /* 0x000fe20000000f00 */
[----:B------:R-:W-:-:S07]  /*2b4b0*/  IMAD.IADD R13, R4, 0x1, R13 ;  /* 0x00000001040d7824 */ /* 0x000fce00078e020d */
[----:B------:R-:W-:Y:S05]  /*2b4c0*/  WARPSYNC.COLLECTIVE R15, `(.L_x_954) ;  /* 0x000000000f087348 */ /* 0x000fea0003c00000 */
[----:B------:R0:W1:Y:S02]  /*2b4d0*/  SHFL.UP P6, R14, R13, R12, R11 ;  /* 0x0400000c0d0e7389 */ /* 0x00006400000c000b */
[----:B01----:R-:W-:Y:S01]  /*2b4e0*/  ENDCOLLECTIVE ;  /* 0x000000000000791b */ /* 0x003fe20003800000 */
.L_x_954:
[----:B------:R-:W-:Y:S01]  /*2b4f0*/  IMAD.MOV.U32 R12, RZ, RZ, 0x4 ;  /* 0x00000004ff0c7424 */ /* 0x000fe200078e00ff */
[----:B------:R-:W-:-:S05]  /*2b500*/  SEL R0, R14, RZ, P2 ;  /* 0x000000ff0e007207 */ /* 0x000fca0001000000 */
[----:B------:R-:W-:-:S05]  /*2b510*/  IMAD.IADD R0, R13, 0x1, R0 ;  /* 0x000000010d007824 */ /* 0x000fca00078e0200 */
[----:B------:R-:W-:-:S07]  /*2b520*/  MOV R13, R0 ;  /* 0x00000000000d7202 */ /* 0x000fce0000000f00 */
[----:B------:R-:W-:Y:S05]  /*2b530*/  WARPSYNC.COLLECTIVE R15, `(.L_x_955) ;  /* 0x000000000f087348 */ /* 0x000fea0003c00000 */
[----:B------:R0:W1:Y:S02]  /*2b540*/  SHFL.UP P6, R14, R13, R12, R11 ;  /* 0x0400000c0d0e7389 */ /* 0x00006400000c000b */
[----:B01----:R-:W-:Y:S01]  /*2b550*/  ENDCOLLECTIVE ;  /* 0x000000000000791b */ /* 0x003fe20003800000 */
.L_x_955:
[----:B------:R-:W-:Y:S02]  /*2b560*/  MOV R12, 0x8 ;  /* 0x00000008000c7802 */ /* 0x000fe40000000f00 */
[----:B------:R-:W-:-:S04]  /*2b570*/  SEL R3, R14, RZ, P3 ;  /* 0x000000ff0e037207 */ /* 0x000fc80001800000 */
[----:B------:R-:W-:-:S05]  /*2b580*/  IADD3 R2, R0, R3, RZ ;  /* 0x0000000300027210 */ /* 0x000fca0007ffe0ff */
[----:B------:R-:W-:-:S07]  /*2b590*/  IMAD.MOV.U32 R13, RZ, RZ, R2 ;  /* 0x000000ffff0d7224 */ /* 0x000fce00078e0002 */
[----:B------:R-:W-:Y:S05]  /*2b5a0*/  WARPSYNC.COLLECTIVE R15, `(.L_x_956) ;  /* 0x000000000f087348 */ /* 0x000fea0003c00000 */
[----:B------:R0:W1:Y:S02]  /*2b5b0*/  SHFL.UP P6, R14, R13, R12, R11 ;  /* 0x0400000c0d0e7389 */ /* 0x00006400000c000b */
[----:B01----:R-:W-:Y:S01]  /*2b5c0*/  ENDCOLLECTIVE ;  /* 0x000000000000791b */ /* 0x003fe20003800000 */
.L_x_956:
[----:B------:R-:W-:Y:S01]  /*2b5d0*/  IMAD.MOV.U32 R12, RZ, RZ, 0x10 ;  /* 0x00000010ff0c7424 */ /* 0x000fe200078e00ff */
[----:B------:R-:W-:-:S05]  /*2b5e0*/  SEL R3, R14, RZ, P4 ;  /* 0x000000ff0e037207 */ /* 0x000fca0002000000 */
[----:B------:R-:W-:-:S05]  /*2b5f0*/  IMAD.IADD R3, R2, 0x1, R3 ;  /* 0x0000000102037824 */ /* 0x000fca00078e0203 */
[----:B------:R-:W-:-:S07]  /*2b600*/  MOV R13, R3 ;  /* 0x00000003000d7202 */ /* 0x000fce0000000f00 */
[----:B------:R-:W-:Y:S05]  /*2b610*/  WARPSYNC.COLLECTIVE R15, `(.L_x_957) ;  /* 0x000000000f087348 */ /* 0x000fea0003c00000 */
[----:B------:R0:W1:Y:S02]  /*2b620*/  SHFL.UP P6, R14, R13, R12, R11 ;  /* 0x0400000c0d0e7389 */ /* 0x00006400000c000b */
[----:B01----:R-:W-:Y:S01]  /*2b630*/  ENDCOLLECTIVE ;  /* 0x000000000000791b */ /* 0x003fe20003800000 */
.L_x_957:
[----:B------:R-:W-:Y:S01]  /*2b640*/  MOV R12, 0x1f ;  /* 0x0000001f000c7802 */ /* 0x000fe20000000f00 */
[----:B------:R-:W-:Y:S01]  /*2b650*/  IMAD.MOV.U32 R11, RZ, RZ, 0x1f ;  /* 0x0000001fff0b7424 */ /* 0x000fe200078e00ff */
[----:B------:R-:W-:-:S04]  /*2b660*/  SEL R2, R14, RZ, P5 ;  /* 0x000000ff0e027207 */ /* 0x000fc80002800000 */
[----:B------:R-:W-:-:S05]  /*2b670*/  IADD3 R2, R3, R2, RZ ;  /* 0x0000000203027210 */ /* 0x000fca0007ffe0ff */
[----:B------:R-:W-:-:S07]  /*2b680*/  IMAD.MOV.U32 R13, RZ, RZ, R2 ;  /* 0x000000ffff0d7224 */ /* 0x000fce00078e0002 */
[----:B------:R-:W-:Y:S05]  /*2b690*/  WARPSYNC.COLLECTIVE R15, `(.L_x_958) ;  /* 0x000000000f087348 */ /* 0x000fea0003c00000 */
[----:B------:R0:W1:Y:S02]  /*2b6a0*/  SHFL.IDX P6, R14, R13, R12, R11 ;  /* 0x0000000c0d0e7389 */ /* 0x00006400000c000b */
[----:B01----:R-:W-:Y:S01]  /*2b6b0*/  ENDCOLLECTIVE ;  /* 0x000000000000791b */ /* 0x003fe20003800000 */
.L_x_958:
[----:B------:R-:W-:Y:S05]  /*2b6c0*/  BRA `(.L_x_959) ;  /* 0xffffffb000047947 */ /* 0x000fea000383ffff */
.L_x_789:
[----:B------:R-:W-:Y:S01]  /*2b6d0*/  BSSY B0, `(.L_x_960) ;  /* 0x0000006000007945 */ /* 0x000fe20003800000 */
[----:B------:R-:W-:Y:S02]  /*2b6e0*/  PLOP3.LUT P6, PT, P6, PT, PT, 0x8, 0x0 ;  /* 0x000000000000781c */ /* 0x000fe400037ce170 */
[----:B------:R-:W-:-:S11]  /*2b6f0*/  MOV R15, 0xffffffff ;  /* 0xffffffff000f7802 */ /* 0x000fd60000000f00 */
[----:B0-----:R-:W-:Y:S05]  /*2b700*/  WARPSYNC.COLLECTIVE R15, `(.L_x_961) ;  /* 0x000000000f087348 */ /* 0x001fea0003c00000 */
[----:B------:R-:W-:Y:S01]  /*2b710*/  VOTE.ANY R14, PT, P6 ;  /* 0x00000000000e7806 */ /* 0x000fe200030e0100 */
[----:B0-----:R-:W-:Y:S06]  /*2b720*/  ENDCOLLECTIVE ;  /* 0x000000000000791b */ /* 0x001fec0003800000 */
.L_x_961:
[----:B------:R-:W-:Y:S05]  /*2b730*/  BSYNC B0 ;  /* 0x0000000000007941 */ /* 0x000fea0003800000 */
.L_x_960:
[----:B------:R-:W-:Y:S01]  /*2b740*/  IMAD.MOV.U32 R3, RZ, RZ, R14 ;  /* 0x000000ffff037224 */ /* 0x000fe200078e000e */
[----:B------:R-:W-:Y:S01]  /*2b750*/  MOV R13, R4 ;  /* 0x00000004000d7202 */ /* 0x000fe20000000f00 */
[----:B------:R-:W-:Y:S01]  /*2b760*/  IMAD.MOV.U32 R15, RZ, RZ, -0x1 ;  /* 0xffffffffff0f7424 */ /* 0x000fe200078e00ff */
[----:B------:R-:W-:Y:S01]  /*2b770*/  MOV R11, 0x1f ;  /* 0x0000001f000b7802 */ /* 0x000fe20000000f00 */
[----:B------:R-:W0:Y:S02]  /*2b780*/  POPC R0, R3 ;  /* 0x0000000300007309 */ /* 0x000e240000000000 */
[----:B0-----:R-:W-:-:S07]  /*2b790*/  IMAD.MOV.U32 R12, RZ, RZ, R0 ;  /* 0x000000ffff0c7224 */ /* 0x001fce00078e0000 */
[----:B------:R-:W-:Y:S05]  /*2b7a0*/  WARPSYNC.COLLECTIVE R15, `(.L_x_962) ;  /* 0x000000000f087348 */ /* 0x000fea0003c00000 */
[----:B------:R0:W1:Y:S02]  /*2b7b0*/  SHFL.IDX P6, R14, R13, R12, R11 ;  /* 0x0000000c0d0e7389 */ /* 0x00006400000c000b */
[----:B01----:R-:W-:Y:S01]  /*2b7c0*/  ENDCOLLECTIVE ;  /* 0x000000000000791b */ /* 0x003fe20003800000 */
.L_x_962:
[----:B------:R-:W-:Y:S01]  /*2b7d0*/  MOV R4, R14 ;  /* 0x0000000e00047202 */ /* 0x000fe20000000f00 */
[----:B------:R-:W-:Y:S06]  /*2b7e0*/  BRA `(.L_x_963) ;  /* 0xffffffac00f47947 */ /* 0x000fec000383ffff */
.L_x_791:
[----:B------:R-:W-:Y:S01]  /*2b7f0*/  BSSY B0, `(.L_x_964) ;  /* 0x0000007000007945 */ /* 0x000fe20003800000 */
[----:B------:R-:W-:Y:S01]  /*2b800*/  IMAD.MOV.U32 R13, RZ, RZ, R2 ;  /* 0x000000ffff0d7224 */ /* 0x000fe200078e0002 */
[----:B------:R-:W-:Y:S01]  /*2b810*/  MOV R11, 0x1f ;  /* 0x0000001f000b7802 */ /* 0x000fe20000000f00 */
[----:B------:R-:W-:-:S07]  /*2b820*/  IMAD.MOV.U32 R15, RZ, RZ, -0x1 ;  /* 0xffffffffff0f7424 */ /* 0x000fce00078e00ff */
[----:B012---:R-:W-:Y:S05]  /*2b830*/  WARPSYNC.COLLECTIVE R15, `(.L_x_965) ;  /* 0x000000000f087348 */ /* 0x007fea0003c00000 */
[----:B------:R3:W4:Y:S02]  /*2b840*/  SHFL.IDX P6, R14, R13, R12, R11 ;  /* 0x0000000c0d0e7389 */ /* 0x00072400000c000b */
[----:B01234-:R-:W-:Y:S01]  /*2b850*/  ENDCOLLECTIVE ;  /* 0x000000000000791b */ /* 0x01ffe20003800000 */
.L_x_965:
[----:B------:R-:W-:Y:S05]  /*2b860*/  BSYNC B0 ;  /* 0x0000000000007941 */ /* 0x000fea0003800000 */
.L_x_964:
[----:B------:R-:W-:Y:S05]  /*2b870*/  BRA `(.L_x_790) ;  /* 0xffffffac00ec7947 */ /* 0x000fea000383ffff */
.L_x_795:
[----:B0-----:R0:W1:Y:S02]  /*2b880*/  SYNCS.PHASECHK.TRANS64.TRYWAIT P0, [R5+URZ+0x38820], R0 ;  /* 0x03882000050075a7 */ /* 0x001064000800017f */
[----:B-1----:R-:W-:Y:S05]  /*2b890*/  @!P0 NANOSLEEP.SYNCS 0x989680 ;  /* 0x009896800000895d */ /* 0x002fea0003900000 */
[----:B------:R-:W1:Y:S02]  /*2b8a0*/  @!P0 SYNCS.PHASECHK.TRANS64 P0, [R5+URZ+0x38820], R0 ;  /* 0x03882000050085a7 */ /* 0x000e64000800007f */
[----:B-1----:R-:W-:Y:S05]  /*2b8b0*/  @!P0 BRA `(.L_x_795) ;  /* 0xfffffffc00f08947 */ /* 0x002fea000383ffff */
[----:B------:R-:W-:Y:S05]  /*2b8c0*/  BRA `(.L_x_966) ;  /* 0xffffffb000d87947 */ /* 0x000fea000383ffff */
.L_x_796:
[----:B------:R-:W1:Y:S01]  /*2b8d0*/  S2R R2, SR_TID.X ;  /* 0x0000000000027919 */ /* 0x000e620000002100 */
[----:B------:R-:W-:Y:S01]  /*2b8e0*/  BSSY B0, `(.L_x_967) ;  /* 0x000000a000007945 */ /* 0x000fe20003800000 */
[----:B------:R-:W-:Y:S01]  /*2b8f0*/  IMAD.MOV.U32 R12, RZ, RZ, RZ ;  /* 0x000000ffff0c7224 */ /* 0x000fe200078e00ff */
[----:B------:R-:W-:Y:S01]  /*2b900*/  MOV R11, 0x1f ;  /* 0x0000001f000b7802 */ /* 0x000fe20000000f00 */
[----:B------:R-:W-:Y:S01]  /*2b910*/  IMAD.MOV.U32 R15, RZ, RZ, -0x1 ;  /* 0xffffffffff0f7424 */ /* 0x000fe200078e00ff */
[----:B-1----:R-:W-:-:S04]  /*2b920*/  SHF.R.U32.HI R2, RZ, 0x5, R2 ;  /* 0x00000005ff027819 */ /* 0x002fc80000011602 */
[----:B------:R-:W-:-:S04]  /*2b930*/  LOP3.LUT R2, R2, 0x3, RZ, 0xc0, !PT ;  /* 0x0000000302027812 */ /* 0x000fc800078ec0ff */
[----:B------:R-:W-:-:S07]  /*2b940*/  MOV R13, R2 ;  /* 0x00000002000d7202 */ /* 0x000fce0000000f00 */
[----:B0-2---:R-:W-:Y:S05]  /*2b950*/  WARPSYNC.COLLECTIVE R15, `(.L_x_968) ;  /* 0x000000000f087348 */ /* 0x005fea0003c00000 */
[----:B------:R1:W3:Y:S02]  /*2b960*/  SHFL.IDX P6, R14, R13, R12, R11 ;  /* 0x0000000c0d0e7389 */ /* 0x0002e400000c000b */
[----:B0123--:R-:W-:Y:S01]  /*2b970*/  ENDCOLLECTIVE ;  /* 0x000000000000791b */ /* 0x00ffe20003800000 */
.L_x_968:
[----:B------:R-:W-:Y:S05]  /*2b980*/  BSYNC B0 ;  /* 0x0000000000007941 */ /* 0x000fea0003800000 */
.L_x_967:
[----:B------:R-:W-:Y:S05]  /*2b990*/  BRA `(.L_x_969) ;  /* 0xffffffb000c07947 */ /* 0x000fea000383ffff */
.L_x_797:
[----:B------:R-:W-:Y:S01]  /*2b9a0*/  BSSY B0, `(.L_x_970) ;  /* 0x0000006000007945 */ /* 0x000fe20003800000 */
[----:B------:R-:W-:-:S07]  /*2b9b0*/  MOV R15, 0xffffffff ;  /* 0xffffffff000f7802 */ /* 0x000fce0000000f00 */
[----:B0-2---:R-:W-:Y:S05]  /*2b9c0*/  WARPSYNC.COLLECTIVE R15, `(.L_x_971) ;  /* 0x000000000f0c7348 */ /* 0x005fea0003c00000 */
[----:B------:R-:W-:Y:S02]  /*2b9d0*/  ELECT P6, UR62, PT ;  /* 0x00000000003e782f */ /* 0x000fe400038c0000 */
[----:B------:R-:W-:Y:S01]  /*2b9e0*/  MOV R14, UR62 ;  /* 0x0000003e000e7c02 */ /* 0x000fe20008000f00 */
[----:B0-2---:R-:W-:Y:S10]  /*2b9f0*/  ENDCOLLECTIVE ;  /* 0x000000000000791b */ /* 0x005ff40003800000 */
.L_x_971:
[----:B------:R-:W-:Y:S05]  /*2ba00*/  BSYNC B0 ;  /* 0x0000000000007941 */ /* 0x000fea0003800000 */
.L_x_970:
[----:B------:R-:W-:Y:S05]  /*2ba10*/  BRA `(.L_x_972) ;  /* 0xffffffb000b47947 */ /* 0x000fea000383ffff */
.L_x_799:
[----:B0-----:R0:W1:Y:S02]  /*2ba20*/  SYNCS.PHASECHK.TRANS64.TRYWAIT P1, [R3+URZ+0x38840], R2 ;  /* 0x03884002030075a7 */ /* 0x001064000802017f */
[----:B-1----:R-:W-:Y:S05]  /*2ba30*/  @!P1 NANOSLEEP.SYNCS 0x989680 ;  /* 0x009896800000995d */ /* 0x002fea0003900000 */
[----:B------:R-:W1:Y:S02]  /*2ba40*/  @!P1 SYNCS.PHASECHK.TRANS64 P1, [R3+URZ+0x38840], R2 ;  /* 0x03884002030095a7 */ /* 0x000e64000802007f */
[----:B-1----:R-:W-:Y:S05]  /*2ba50*/  @!P1 BRA `(.L_x_799) ;  /* 0xfffffffc00f09947 */ /* 0x002fea000383ffff */
[----:B------:R-:W-:Y:S05]  /*2ba60*/  BRA `(.L_x_973) ;  /* 0xffffffb000d47947 */ /* 0x000fea000383ffff */
.L_x_801:
[----:B-1----:R1:W3:Y:S02]  /*2ba70*/  SYNCS.PHASECHK.TRANS64.TRYWAIT P1, [R27+URZ+0x38840], R0 ;  /* 0x038840001b0075a7 */ /* 0x0022e4000802017f */
[----:B---3--:R-:W-:Y:S05]  /*2ba80*/  @!P1 NANOSLEEP.SYNCS 0x989680 ;  /* 0x009896800000995d */ /* 0x008fea0003900000 */
[----:B------:R-:W3:Y:S02]  /*2ba90*/  @!P1 SYNCS.PHASECHK.TRANS64 P1, [R27+URZ+0x38840], R0 ;  /* 0x038840001b0095a7 */ /* 0x000ee4000802007f */
[----:B---3--:R-:W-:Y:S05]  /*2baa0*/  @!P1 BRA `(.L_x_801) ;  /* 0xfffffffc00f09947 */ /* 0x008fea000383ffff */
[----:B------:R-:W-:Y:S05]  /*2bab0*/  BRA `(.L_x_974) ;  /* 0xffffffb000e07947 */ /* 0x000fea000383ffff */
.L_x_803:
[----:B---3--:R3:W4:Y:S02]  /*2bac0*/  SYNCS.PHASECHK.TRANS64.TRYWAIT P1, [R3+URZ+0x38860], R2 ;  /* 0x03886002030075a7 */ /* 0x008724000802017f */
[----:B----4-:R-:W-:Y:S05]  /*2bad0*/  @!P1 NANOSLEEP.SYNCS 0x989680 ;  /* 0x009896800000995d */ /* 0x010fea0003900000 */
[----:B------:R-:W4:Y:S02]  /*2bae0*/  @!P1 SYNCS.PHASECHK.TRANS64 P1, [R3+URZ+0x38860], R2 ;  /* 0x03886002030095a7 */ /* 0x000f24000802007f */
[----:B----4-:R-:W-:Y:S05]  /*2baf0*/  @!P1 BRA `(.L_x_803) ;  /* 0xfffffffc00f09947 */ /* 0x010fea000383ffff */
[----:B------:R-:W-:Y:S05]  /*2bb00*/  BRA `(.L_x_975) ;  /* 0xffffffb000dc7947 */ /* 0x000fea000383ffff */
.L_x_976:
        /* <DEDUP_REMOVED lines=15> */
.L_x_15838:


//--------------------- .text._ZN7cutlass13device_kernelIN5flash11enable_sm90INS1_16FlashAttnFwdSm90INS1_25CollectiveMainloopFwdSm90ILi2EN4cute5tupleIJNS5_1CILi1EEES8_S8_EEENS6_IJNS7_ILi128EEENS7_ILi64EEENS7_ILi256EEEEEELi256ENS_6half_tEfNS_4arch4Sm90ELb0ELb1ELb0ELb0ELb1ELb0ELb0ELb1ELb1ELb1ELb0ELb0EEENS1_21CollectiveEpilogueFwdINS6_IJSA_SC_SB_EEES9_SE_SG_Li256ELb0ELb1ELb0ELb0EEENS1_30DynamicPersistentTileSchedulerILi256ELi128ELb0ELb1ELb1EEEEEEEEEvNT_6ParamsE --------------------------
	.section	.text._ZN7cutlass13device_kernelIN5flash11enable_sm90INS1_16FlashAttnFwdSm90INS1_25CollectiveMainloopFwdSm90ILi2EN4cute5tupleIJNS5_1CILi1EEES8_S8_EEENS6_IJNS7_ILi128EEENS7_ILi64EEENS7_ILi256EEEEEELi256ENS_6half_tEfNS_4arch4Sm90ELb0ELb1ELb0ELb0ELb1ELb0ELb0ELb1ELb1ELb1ELb0ELb0EEENS1_21CollectiveEpilogueFwdINS6_IJSA_SC_SB_EEES9_SE_SG_Li256ELb0ELb1ELb0ELb0EEENS1_30DynamicPersistentTileSchedulerILi256ELi128ELb0ELb1ELb1EEEEEEEEEvNT_6ParamsE,"ax",@progbits
	.align	128
.text._ZN7cutlass13device_kernelIN5flash11enable_sm90INS1_16FlashAttnFwdSm90INS1_25CollectiveMainloopFwdSm90ILi2EN4cute5tupleIJNS5_1CILi1EEES8_S8_EEENS6_IJNS7_ILi128EEENS7_ILi64EEENS7_ILi256EEEEEELi256ENS_6half_tEfNS_4arch4Sm90ELb0ELb1ELb0ELb0ELb1ELb0ELb0ELb1ELb1ELb1ELb0ELb0EEENS1_21CollectiveEpilogueFwdINS6_IJSA_SC_SB_EEES9_SE_SG_Li256ELb0ELb1ELb0ELb0EEENS1_30DynamicPersistentTileSchedulerILi256ELi128ELb0ELb1ELb1EEEEEEEEEvNT_6ParamsE:
        .type           _ZN7cutlass13device_kernelIN5flash11enable_sm90INS1_16FlashAttnFwdSm90INS1_25CollectiveMainloopFwdSm90ILi2EN4cute5tupleIJNS5_1CILi1EEES8_S8_EEENS6_IJNS7_ILi128EEENS7_ILi64EEENS7_ILi256EEEEEELi256ENS_6half_tEfNS_4arch4Sm90ELb0ELb1ELb0ELb0ELb1ELb0ELb0ELb1ELb1ELb1ELb0ELb0EEENS1_21CollectiveEpilogueFwdINS6_IJSA_SC_SB_EEES9_SE_SG_Li256ELb0ELb1ELb0ELb0EEENS1_30DynamicPersistentTileSchedulerILi256ELi128ELb0ELb1ELb1EEEEEEEEEvNT_6ParamsE,@function
        .size           _ZN7cutlass13device_kernelIN5flash11enable_sm90INS1_16FlashAttnFwdSm90INS1_25CollectiveMainloopFwdSm90ILi2EN4cute5tupleIJNS5_1CILi1EEES8_S8_EEENS6_IJNS7_ILi128EEENS7_ILi64EEENS7_ILi256EEEEEELi256ENS_6half_tEfNS_4arch4Sm90ELb0ELb1ELb0ELb0ELb1ELb0ELb0ELb1ELb1ELb1ELb0ELb0EEENS1_21CollectiveEpilogueFwdINS6_IJSA_SC_SB_EEES9_SE_SG_Li256ELb0ELb1ELb0ELb0EEENS1_30DynamicPersistentTileSchedulerILi256ELi128ELb0ELb1ELb1EEEEEEEEEvNT_6ParamsE,(.L_x_15839 - _ZN7cutlass13device_kernelIN5flash11enable_sm90INS1_16FlashAttnFwdSm90INS1_25CollectiveMainloopFwdSm90ILi2EN4cute5tupleIJNS5_1CILi1EEES8_S8_EEENS6_IJNS7_ILi128EEENS7_ILi64EEENS7_ILi256EEEEEELi256ENS_6half_tEfNS_4arch4Sm90ELb0ELb1ELb0ELb0ELb1ELb0ELb0ELb1ELb1ELb1ELb0ELb0EEENS1_21CollectiveEpilogueFwdINS6_IJSA_SC_SB_EEES9_SE_SG_Li256ELb0ELb1ELb0ELb0EEENS1_30DynamicPersistentTileSchedulerILi256ELi128ELb0ELb1ELb1EEEEEEEEEvNT_6ParamsE)
        .other          _ZN7cutlass13device_kernelIN5flash11enable_sm90INS1_16FlashAttnFwdSm90INS1_25CollectiveMainloopFwdSm90ILi2EN4cute5tupleIJNS5_1CILi1EEES8_S8_EEENS6_IJNS7_ILi128EEENS7_ILi64EEENS7_ILi256EEEEEELi256ENS_6half_tEfNS_4arch4Sm90ELb0ELb1ELb0ELb0ELb1ELb0ELb0ELb1ELb1ELb1ELb0ELb0EEENS1_21CollectiveEpilogueFwdINS6_IJSA_SC_SB_EEES9_SE_SG_Li256ELb0ELb1ELb0ELb0EEENS1_30DynamicPersistentTileSchedulerILi256ELi128ELb0ELb1ELb1EEEEEEEEEvNT_6ParamsE,@"STO_CUDA_ENTRY STV_DEFAULT"
_ZN7cutlass13device_kernelIN5flash11enable_sm90INS1_16FlashAttnFwdSm90INS1_25CollectiveMainloopFwdSm90ILi2EN4cute5tupleIJNS5_1CILi1EEES8_S8_EEENS6_IJNS7_ILi128EEENS7_ILi64EEENS7_ILi256EEEEEELi256ENS_6half_tEfNS_4arch4Sm90ELb0ELb1ELb0ELb0ELb1ELb0ELb0ELb1ELb1ELb1ELb0ELb0EEENS1_21CollectiveEpilogueFwdINS6_IJSA_SC_SB_EEES9_SE_SG_Li256ELb0ELb1ELb0ELb0EEENS1_30DynamicPersistentTileSchedulerILi256ELi128ELb0ELb1ELb1EEEEEEEEEvNT_6ParamsE:
        /* <DEDUP_REMOVED lines=45> */
.L_x_977:
        /* <DEDUP_REMOVED lines=22> */
.L_x_978:
        /* <DEDUP_REMOVED lines=18> */
.L_x_979:
        /* <DEDUP_REMOVED lines=22> */
.L_x_980:
        /* <DEDUP_REMOVED lines=23> */
.L_x_981:
        /* <DEDUP_REMOVED lines=10> */
.L_x_983:
[----:B------:R-:W-:-:S08]  /*08c0*/  NOP ;  /* 0x0000000000007918 */ /* 0x000fd00000000000 */
[----:B------:R-:W1:Y:S02]  /*08d0*/  USETMAXREG.TRY_ALLOC.CTAPOOL UP0, 0xe8 ;  /* 0x000000e8000079c8 */ /* 0x000e640008000600 */
[----:B-1----:R-:W-:-:S13]  /*08e0*/  PLOP3.LUT P0, PT, PT, PT, UP0, 0x80, 0x0 ;  /* 0x000000000000781c */ /* 0x002fda0003f0f008 */
[----:B------:R-:W-:Y:S05]  /*08f0*/  @!P0 BRA `(.L_x_983) ;  /* 0xfffffffc00f08947 */ /* 0x000fea000383ffff */
[----:B------:R-:W1:Y:S08]  /*0900*/  S2UR UR4, SR_CTAID.X ;  /* 0x00000000000479c3 */ /* 0x000e700000002500 */
[----:B------:R-:W-:Y:S08]  /*0910*/  BAR.ARV 0x4, 0x180 ;  /* 0x0106000000007b1d */ /* 0x000ff00000002000 */
[----:B------:R-:W1:Y:S08]  /*0920*/  LDC R0, c[0x0][0xc38] ;  /* 0x00030e00ff007b82 */ /* 0x000e700000000800 */
[----:B------:R-:W-:Y:S06]  /*0930*/  BAR.ARV 0x8, 0x180 ;  /* 0x0206000000007b1d */ /* 0x000fec0000002000 */
[----:B-1----:R-:W-:-:S13]  /*0940*/  ISETP.LE.AND P0, PT, R0, UR4, PT ;  /* 0x0000000400007c0c */ /* 0x002fda000bf03270 */
[----:B------:R-:W-:Y:S05]  /*0950*/  @P0 EXIT ;  /* 0x000000000000094d */ /* 0x000fea0003800000 */
[----:B0-----:R-:W2:Y:S01]  /*0960*/  LDL R2, [R1+0x4] ;  /* 0x0000040001027983 */ /* 0x001ea20000100800 */
[----:B------:R-:W-:Y:S01]  /*0970*/  VIADD R218, R5, 0xffffff80 ;  /* 0xffffff8005da7836 */ /* 0x000fe20000000000 */
[----:B------:R-:W-:Y:S01]  /*0980*/  UMOV UR38, URZ ;  /* 0x0000003f00267c82 */ /* 0x000fe20008000000 */
[----:B------:R-:W-:-:S03]  /*0990*/  UMOV UR39, URZ ;  /* 0x0000003f00277c82 */ /* 0x000fc60008000000 */
[----:B------:R-:W-:-:S04]  /*09a0*/  SHF.R.S32.HI R3, RZ, 0x1f, R218 ;  /* 0x0000001fff037819 */ /* 0x000fc800000114da */
[CC--:B------:R-:W-:Y:S02]  /*09b0*/  LEA.HI R5, R3.reuse, R218.reuse, RZ, 0x7 ;  /* 0x000000da03057211 */ /* 0x0c0fe400078f38ff */
[----:B------:R-:W-:Y:S02]  /*09c0*/  LEA.HI R0, R3, R218, RZ, 0x4 ;  /* 0x000000da03007211 */ /* 0x000fe400078f20ff */
[----:B------:R-:W-:Y:S02]  /*09d0*/  LOP3.LUT R209, R5, 0xffffff80, RZ, 0xc0, !PT ;  /* 0xffffff8005d17812 */ /* 0x000fe400078ec0ff */
[----:B------:R-:W-:Y:S02]  /*09e0*/  SHF.R.S32.HI R9, RZ, 0x4, R0 ;  /* 0x00000004ff097819 */ /* 0x000fe40000011400 */
[----:B------:R-:W-:Y:S01]  /*09f0*/  LOP3.LUT R7, R0, 0x3fffff0, RZ, 0xc0, !PT ;  /* 0x03fffff000077812 */ /* 0x000fe200078ec0ff */
[----:B------:R-:W-:Y:S01]  /*0a00*/  IMAD.IADD R209, R218, 0x1, -R209 ;  /* 0x00000001dad17824 */ /* 0x000fe200078e0ad1 */
[----:B------:R-:W-:-:S02]  /*0a10*/  LEA.HI R0, R0, R9, RZ, 0x1 ;  /* 0x0000000900007211 */ /* 0x000fc400078f08ff */
[----:B------:R-:W-:Y:S01]  /*0a20*/  LEA.HI R10, R3, R218, RZ, 0x2 ;  /* 0x000000da030a7211 */ /* 0x000fe200078f10ff */
[----:B------:R-:W-:Y:S01]  /*0a30*/  IMAD.IADD R7, R218, 0x1, -R7 ;  /* 0x00000001da077824 */ /* 0x000fe200078e0a07 */
[----:B------:R-:W-:Y:S02]  /*0a40*/  SHF.R.S32.HI R4, RZ, 0x1f, R209 ;  /* 0x0000001fff047819 */ /* 0x000fe400000114d1 */
[----:B------:R-:W-:Y:S02]  /*0a50*/  LOP3.LUT R0, R0, 0x1ffffffe, RZ, 0xc0, !PT ;  /* 0x1ffffffe00007812 */ /* 0x000fe400078ec0ff */
[----:B------:R-:W-:Y:S02]  /*0a60*/  LEA.HI R6, R4, R209, RZ, 0x2 ;  /* 0x000000d104067211 */ /* 0x000fe400078f10ff */
[----:B------:R-:W-:Y:S01]  /*0a70*/  SHF.R.S32.HI R210, RZ, 0x7, R5 ;  /* 0x00000007ffd27819 */ /* 0x000fe20000011405 */
[----:B------:R-:W-:Y:S01]  /*0a80*/  IMAD.IADD R0, R9, 0x1, -R0 ;  /* 0x0000000109007824 */ /* 0x000fe200078e0a00 */
[----:B------:R-:W-:-:S02]  /*0a90*/  SHF.R.S32.HI R8, RZ, 0x2, R6 ;  /* 0x00000002ff087819 */ /* 0x000fc40000011406 */
[----:B------:R-:W-:Y:S02]  /*0aa0*/  SHF.R.S32.HI R11, RZ, 0x1f, R6 ;  /* 0x0000001fff0b7819 */ /* 0x000fe40000011406 */
[----:B------:R-:W-:Y:S02]  /*0ab0*/  LOP3.LUT R9, R10, 0xfffffffc, RZ, 0xc0, !PT ;  /* 0xfffffffc0a097812 */ /* 0x000fe400078ec0ff */
[----:B------:R-:W-:Y:S02]  /*0ac0*/  LEA.HI R11, R11, R8, RZ, 0x3 ;  /* 0x000000080b0b7211 */ /* 0x000fe400078f18ff */
[----:B------:R-:W-:Y:S02]  /*0ad0*/  LEA.HI R5, R5, R210, RZ, 0x1 ;  /* 0x000000d205057211 */ /* 0x000fe400078f08ff */
[----:B------:R-:W-:Y:S02]  /*0ae0*/  LOP3.LUT R11, R11, 0xfffffff8, RZ, 0xc0, !PT ;  /* 0xfffffff80b0b7812 */ /* 0x000fe400078ec0ff */
[----:B------:R-:W-:-:S02]  /*0af0*/  LEA.HI R4, R4, R209, RZ, 0x5 ;  /* 0x000000d104047211 */ /* 0x000fc400078f28ff */
[----:B------:R-:W-:Y:S01]  /*0b00*/  LOP3.LUT R6, R6, 0x7ffffffc, RZ, 0xc0, !PT ;  /* 0x7ffffffc06067812 */ /* 0x000fe200078ec0ff */
[----:B------:R-:W-:Y:S01]  /*0b10*/  IMAD.IADD R11, R8, 0x1, -R11 ;  /* 0x00000001080b7824 */ /* 0x000fe200078e0a0b */
[----:B------:R-:W-:-:S03]  /*0b20*/  SHF.R.S32.HI R4, RZ, 0x5, R4 ;  /* 0x00000005ff047819 */ /* 0x000fc60000011404 */
[----:B------:R-:W-:Y:S02]  /*0b30*/  IMAD.IADD R19, R209, 0x1, -R6 ;  /* 0x00000001d1137824 */ /* 0x000fe400078e0a06 */
[----:B------:R-:W-:Y:S01]  /*0b40*/  IMAD R4, R4, 0x10, R11 ;  /* 0x0000001004047824 */ /* 0x000fe200078e020b */
[----:B--2---:R-:W-:Y:S02]  /*0b50*/  R2UR UR5, R2 ;  /* 0x00000000020572ca */ /* 0x004fe400000e0000 */
[CC--:B------:R-:W-:Y:S02]  /*0b60*/  LEA.HI R2, R3.reuse, R218.reuse, RZ, 0x5 ;  /* 0x000000da03027211 */ /* 0x0c0fe400078f28ff */
[----:B------:R-:W-:-:S03]  /*0b70*/  LEA.HI R3, R3, R218, RZ, 0x3 ;  /* 0x000000da03037211 */ /* 0x000fc600078f18ff */
[----:B------:R-:W-:Y:S01]  /*0b80*/  IMAD.SHL.U32 R2, R2, 0x20, RZ ;  /* 0x0000002002027824 */ /* 0x000fe200078e00ff */
[----:B------:R-:W-:-:S04]  /*0b90*/  SHF.R.S32.HI R207, RZ, 0x3, R3 ;  /* 0x00000003ffcf7819 */ /* 0x000fc80000011403 */
[----:B------:R-:W-:Y:S01]  /*0ba0*/  LOP3.LUT R2, R2, 0xfffffc00, RZ, 0xc0, !PT ;  /* 0xfffffc0002027812 */ /* 0x000fe200078ec0ff */
[----:B------:R-:W-:-:S03]  /*0bb0*/  ULOP3.LUT UR6, UR5, 0x1, URZ, 0xfc, !UPT ;  /* 0x0000000105067892 */ /* 0x000fc6000f8efc3f */
[----:B------:R-:W-:Y:S01]  /*0bc0*/  UMOV UR5, URZ ;  /* 0x0000003f00057c82 */ /* 0x000fe20008000000 */
[----:B------:R-:W-:Y:S02]  /*0bd0*/  IMAD R7, R7, 0x40, R2 ;  /* 0x0000004007077824 */ /* 0x000fe400078e0202 */
[----:B------:R-:W-:Y:S01]  /*0be0*/  IMAD.IADD R2, R218, 0x1, -R9 ;  /* 0x00000001da027824 */ /* 0x000fe200078e0a09 */
[----:B------:R-:W-:Y:S01]  /*0bf0*/  LOP3.LUT R9, R5, 0x3fffffe, RZ, 0xc0, !PT ;  /* 0x03fffffe05097812 */ /* 0x000fe200078ec0ff */
[----:B------:R-:W-:Y:S01]  /*0c00*/  IMAD R212, R0, 0x8, R7 ;  /* 0x0000000800d47824 */ /* 0x000fe200078e0207 */
[----:B------:R-:W-:Y:S01]  /*0c10*/  LOP3.LUT R5, R3, 0xfffffff8, RZ, 0xc0, !PT ;  /* 0xfffffff803057812 */ /* 0x000fe200078ec0ff */
[----:B------:R-:W-:Y:S01]  /*0c20*/  IMAD.U32 R213, RZ, RZ, UR6 ;  /* 0x00000006ffd57e24 */ /* 0x000fe2000f8e00ff */
[----:B------:R-:W-:Y:S01]  /*0c30*/  LEA.HI R8, R2, R2, RZ, 0x1 ;  /* 0x0000000202087211 */ /* 0x000fe200078f08ff */
[----:B------:R-:W-:Y:S02]  /*0c40*/  IMAD.IADD R9, R210, 0x1, -R9 ;  /* 0x00000001d2097824 */ /* 0x000fe400078e0a09 */
[----:B------:R-:W-:Y:S01]  /*0c50*/  IMAD.IADD R204, R218, 0x1, -R5 ;  /* 0x00000001dacc7824 */ /* 0x000fe200078e0a05 */
[----:B------:R-:W-:Y:S01]  /*0c60*/  LOP3.LUT R11, R8, 0x1ffffffe, RZ, 0xc0, !PT ;  /* 0x1ffffffe080b7812 */ /* 0x000fe200078ec0ff */
[----:B------:R-:W-:-:S02]  /*0c70*/  IMAD R211, R9, 0x40, R4 ;  /* 0x0000004009d37824 */ /* 0x000fc400078e0204 */
[----:B------:R-:W-:Y:S02]  /*0c80*/  IMAD.SHL.U32 R22, R204, 0x8, RZ ;  /* 0x00000008cc167824 */ /* 0x000fe400078e00ff */
[----:B------:R-:W-:Y:S02]  /*0c90*/  IMAD.IADD R2, R2, 0x1, -R11 ;  /* 0x0000000102027824 */ /* 0x000fe400078e0a0b */
[C---:B------:R-:W-:Y:S01]  /*0ca0*/  VIADD R201, R22.reuse, 0x80 ;  /* 0x0000008016c97836 */ /* 0x040fe20000000000 */
[C---:B------:R-:W-:Y:S01]  /*0cb0*/  IADD3 R202, R22.reuse, 0x40, RZ ;  /* 0x0000004016ca7810 */ /* 0x040fe20007ffe0ff */
[----:B------:R-:W-:Y:S01]  /*0cc0*/  VIADD R203, R22, 0xc0 ;  /* 0x000000c016cb7836 */ /* 0x000fe20000000000 */
[----:B------:R-:W-:Y:S01]  /*0cd0*/  SHF.R.S32.HI R217, RZ, 0x1f, R22 ;  /* 0x0000001fffd97819 */ /* 0x000fe20000011416 */
[----:B------:R-:W-:Y:S01]  /*0ce0*/  IMAD.U32 R208, RZ, RZ, UR5 ;  /* 0x00000005ffd07e24 */ /* 0x000fe2000f8e00ff */
[----:B------:R-:W-:Y:S01]  /*0cf0*/  SHF.R.S32.HI R216, RZ, 0x1f, R202 ;  /* 0x0000001fffd87819 */ /* 0x000fe200000114ca */
[----:B------:R-:W-:Y:S01]  /*0d00*/  IMAD R23, R2, 0x8, R211 ;  /* 0x0000000802177824 */ /* 0x000fe200078e02d3 */
[----:B------:R-:W-:-:S02]  /*0d10*/  SHF.R.S32.HI R215, RZ, 0x1f, R201 ;  /* 0x0000001fffd77819 */ /* 0x000fc400000114c9 */
[----:B------:R-:W-:-:S07]  /*0d20*/  SHF.R.S32.HI R214, RZ, 0x1f, R203 ;  /* 0x0000001fffd67819 */ /* 0x000fce00000114cb */
.L_x_1088:
[----:B------:R-:W-:Y:S01]  /*0d30*/  ULDC UR5, c[0x0][0xc60] ;  /* 0x0003180000057ab9 */ /* 0x000fe20000000800 */
[----:B------:R-:W-:Y:S01]  /*0d40*/  UMOV UR8, UR4 ;  /* 0x0000000400087c82 */ /* 0x000fe20008000000 */
[----:B------:R-:W-:-:S11]  /*0d50*/  UISETP.NE.AND UP0, UPT, UR5, 0x1, UPT ;  /* 0x000000010500788c */ /* 0x000fd6000bf05270 */
[----:B------:R-:W-:Y:S01]  /*0d60*/  @UP0 ULDC UR6, c[0x0][0xc64] ;  /* 0x0003190000060ab9 */ /* 0x000fe20000000800 */
[----:B------:R-:W-:Y:S01]  /*0d70*/  @UP0 ULDC UR9, c[0x0][0xc68] ;  /* 0x00031a0000090ab9 */ /* 0x000fe20000000800 */
[----:B------:R-:W-:-:S04]  /*0d80*/  UIMAD.WIDE.U32 UR6, UR4, UR6, URZ ;  /* 0x00000006040672a5 */ /* 0x000fc8000f8e003f */
[----:B------:R-:W-:-:S03]  /*0d90*/  @UP0 USHF.R.U32.HI UR8, URZ, UR9, UR7 ;  /* 0x000000093f080299 */ /* 0x000fc60008011607 */
[----:B------:R-:W-:Y:S02]  /*0da0*/  ULDC UR6, c[0x0][0xc78] ;  /* 0x00031e0000067ab9 */ /* 0x000fe40000000800 */
[----:B------:R-:W-:Y:S02]  /*0db0*/  UISETP.GE.AND UP0, UPT, UR8, UR6, UPT ;  /* 0x000000060800728c */ /* 0x000fe4000bf06270 */
[----:B------:R-:W-:-:S04]  /*0dc0*/  UIADD3 UR6, -UR8, URZ, URZ ;  /* 0x0000003f08067290 */ /* 0x000fc8000fffe13f */
[----:B------:R-:W-:Y:S01]  /*0dd0*/  PLOP3.LUT P0, PT, PT, PT, UP0, 0x80, 0x0 ;  /* 0x000000000000781c */ /* 0x000fe20003f0f008 */
[----:B------:R-:W-:-:S12]  /*0de0*/  UIMAD UR9, UR5, UR6, UR4 ;  /* 0x00000006050972a4 */ /* 0x000fd8000f8e0204 */
[----:B01234-:R-:W-:Y:S05]  /*0df0*/  @!P0 BRA `(.L_x_984) ;  /* 0x0000000000208947 */ /* 0x01ffea0003800000 */
[----:B------:R-:W-:Y:S01]  /*0e00*/  ULDC UR7, c[0x0][0xc6c] ;  /* 0x00031b0000077ab9 */ /* 0x000fe20000000800 */
[----:B------:R-:W-:Y:S01]  /*0e10*/  UMOV UR6, UR9 ;  /* 0x0000000900067c82 */ /* 0x000fe20008000000 */
[----:B------:R-:W-:-:S11]  /*0e20*/  UISETP.NE.AND UP0, UPT, UR7, 0x1, UPT ;  /* 0x000000010700788c */ /* 0x000fd6000bf05270 */
[----:B------:R-:W-:Y:S02]  /*0e30*/  @UP0 ULDC.64 UR10, c[0x0][0xc70] ;  /* 0x00031c00000a0ab9 */ /* 0x000fe40000000a00 */
[----:B------:R-:W-:-:S04]  /*0e40*/  UIMAD.WIDE.U32 UR4, UR9, UR10, URZ ;  /* 0x0000000a090472a5 */ /* 0x000fc8000f8e003f */
[----:B------:R-:W-:-:S04]  /*0e50*/  @UP0 USHF.R.U32.HI UR6, URZ, UR11, UR5 ;  /* 0x0000000b3f060299 */ /* 0x000fc80008011605 */
[----:B------:R-:W-:Y:S01]  /*0e60*/  UIMAD UR4, UR6, UR7, URZ ;  /* 0x00000007060472a4 */ /* 0x000fe2000f8e023f */
[----:B------:R-:W-:Y:S11]  /*0e70*/  BRA `(.L_x_985) ;  /* 0x00000000001c7947 */ /* 0x000ff60003800000 */
.L_x_984:
[----:B------:R-:W-:Y:S01]  /*0e80*/  ULDC UR7, c[0x0][0xc54] ;  /* 0x0003150000077ab9 */ /* 0x000fe20000000800 */
[----:B------:R-:W-:Y:S01]  /*0e90*/  UMOV UR6, UR9 ;  /* 0x0000000900067c82 */ /* 0x000fe20008000000 */
[----:B------:R-:W-:-:S11]  /*0ea0*/  UISETP.NE.AND UP0, UPT, UR7, 0x1, UPT ;  /* 0x000000010700788c */ /* 0x000fd6000bf05270 */
[----:B------:R-:W-:Y:S02]  /*0eb0*/  @UP0 ULDC.64 UR10, c[0x0][0xc58] ;  /* 0x00031600000a0ab9 */ /* 0x000fe40000000a00 */
[----:B------:R-:W-:-:S04]  /*0ec0*/  UIMAD.WIDE.U32 UR4, UR9, UR10, URZ ;  /* 0x0000000a090472a5 */ /* 0x000fc8000f8e003f */
[----:B------:R-:W-:-:S04]  /*0ed0*/  @UP0 USHF.R.U32.HI UR6, URZ, UR11, UR5 ;  /* 0x0000000b3f060299 */ /* 0x000fc80008011605 */
[----:B------:R-:W-:-:S12]  /*0ee0*/  UIMAD UR4, UR6, UR7, URZ ;  /* 0x00000007060472a4 */ /* 0x000fd8000f8e023f */
.L_x_985:
[----:B------:R-:W-:Y:S01]  /*0ef0*/  ULOP3.LUT UR6, URZ, UR6, URZ, 0x33, !UPT ;  /* 0x000000063f067292 */ /* 0x000fe2000f8e333f */
[----:B------:R-:W-:Y:S01]  /*0f00*/  ULDC UR12, c[0x0][0xc48] ;  /* 0x00031200000c7ab9 */ /* 0x000fe20000000800 */
[----:B------:R-:W-:Y:S01]  /*0f10*/  ULDC UR7, c[0x0][0x448] ;  /* 0x0001120000077ab9 */ /* 0x000fe20000000800 */
[----:B------:R-:W-:Y:S01]  /*0f20*/  ULDC UR5, c[0x0][0xc3c] ;  /* 0x00030f0000057ab9 */ /* 0x000fe20000000800 */
[----:B------:R-:W-:Y:S02]  /*0f30*/  UISETP.NE.AND UP1, UPT, UR12, 0x1, UPT ;  /* 0x000000010c00788c */ /* 0x000fe4000bf25270 */
[----:B------:R-:W-:Y:S02]  /*0f40*/  UISETP.NE.AND UP3, UPT, UR7, 0x1, UPT ;  /* 0x000000010700788c */ /* 0x000fe4000bf65270 */
[----:B------:R-:W-:Y:S01]  /*0f50*/  UIADD3 UR6, UR6, UR5, URZ ;  /* 0x0000000506067290 */ /* 0x000fe2000fffe03f */
[----:B------:R-:W-:Y:S01]  /*0f60*/  ULDC.64 UR10, c[0x0][0x418] ;  /* 0x00010600000a7ab9 */ /* 0x000fe20000000a00 */
[----:B------:R-:W-:-:S02]  /*0f70*/  UIADD3 UR4, UR9, -UR4, URZ ;  /* 0x8000000409047290 */ /* 0x000fc4000fffe03f */
[----:B------:R-:W-:Y:S02]  /*0f80*/  UISETP.NE.U32.AND UP0, UPT, UR10, URZ, UPT ;  /* 0x0000003f0a00728c */ /* 0x000fe4000bf05070 */
[----:B------:R-:W-:Y:S01]  /*0f90*/  USHF.L.U32 UR43, UR6, 0x7, URZ ;  /* 0x00000007062b7899 */ /* 0x000fe2000800063f */
[----:B------:R-:W-:Y:S01]  /*0fa0*/  ULDC UR14, c[0x0][0xc54] ;  /* 0x00031500000e7ab9 */ /* 0x000fe20000000800 */
[----:B------:R-:W-:Y:S02]  /*0fb0*/  UISETP.NE.AND.EX UP0, UPT, UR11, URZ, UPT, UP0 ;  /* 0x0000003f0b00728c */ /* 0x000fe4000bf05300 */
[----:B------:R-:W-:Y:S02]  /*0fc0*/  UIMAD UR14, UR8, UR14, UR4 ;  /* 0x0000000e080e72a4 */ /* 0x000fe4000f8e0204 */
[----:B------:R-:W-:Y:S01]  /*0fd0*/  UIADD3 UR10, UR43, 0x7f, URZ ;  /* 0x0000007f2b0a7890 */ /* 0x000fe2000fffe03f */
[----:B------:R-:W-:Y:S01]  /*0fe0*/  ULDC UR41, c[0x0][0x424] ;  /* 0x0001090000297ab9 */ /* 0x000fe20000000800 */
[----:B------:R-:W-:Y:S01]  /*0ff0*/  ULDC UR48, c[0x0][0x288] ;  /* 0x0000a20000307ab9 */ /* 0x000fe20000000800 */
[----:B------:R-:W-:Y:S01]  /*1000*/  ULDC.64 UR4, c[0x0][0x9e0] ;  /* 0x0002780000047ab9 */ /* 0x000fe20000000a00 */
[----:B------:R-:W-:Y:S01]  /*1010*/  @UP1 ULDC UR6, c[0x0][0xc4c] ;  /* 0x0003130000061ab9 */ /* 0x000fe20000000800 */
[----:B------:R-:W-:Y:S01]  /*1020*/  @UP3 ULDC UR8, c[0x0][0x44c] ;  /* 0x0001130000083ab9 */ /* 0x000fe20000000800 */
[----:B------:R-:W-:-:S02]  /*1030*/  UIADD3 UR11, -UR48, 0x1, URZ ;  /* 0x00000001300b7890 */ /* 0x000fc4000fffe13f */
[----:B------:R-:W-:Y:S02]  /*1040*/  UISETP.GE.AND UP2, UPT, UR5, 0x1, UPT ;  /* 0x000000010500788c */ /* 0x000fe4000bf46270 */
[----:B------:R-:W-:Y:S02]  /*1050*/  USEL UR41, UR41, 0x1, UP0 ;  /* 0x0000000129297887 */ /* 0x000fe40008000000 */
[----:B------:R-:W-:Y:S02]  /*1060*/  UIMAD.WIDE.U32 UR8, UR10, UR8, URZ ;  /* 0x000000080a0872a5 */ /* 0x000fe4000f8e003f */
[----:B------:R-:W-:Y:S01]  /*1070*/  UIMAD.WIDE.U32 UR6, UR14, UR6, URZ ;  /* 0x000000060e0672a5 */ /* 0x000fe2000f8e003f */
[----:B------:R-:W-:Y:S01]  /*1080*/  PLOP3.LUT P0, PT, PT, PT, UP2, 0x40, 0x0 ;  /* 0x000000000000781c */ /* 0x000fe20003f0e828 */
[----:B------:R-:W-:Y:S01]  /*1090*/  ULDC UR13, c[0x0][0x2f0] ;  /* 0x0000bc00000d7ab9 */ /* 0x000fe20000000800 */
[----:B------:R-:W-:Y:S01]  /*10a0*/  @UP1 ULDC UR15, c[0x0][0xc50] ;  /* 0x00031400000f1ab9 */ /* 0x000fe20000000800 */
[----:B------:R-:W-:Y:S01]  /*10b0*/  @UP3 ULDC UR16, c[0x0][0x450] ;  /* 0x0001140000103ab9 */ /* 0x000fe20000000800 */
[----:B------:R-:W-:Y:S01]  /*10c0*/  UMOV UR17, UR14 ;  /* 0x0000000e00117c82 */ /* 0x000fe20008000000 */
[----:B------:R-:W-:-:S02]  /*10d0*/  UIMAD UR11, UR41, UR13, UR11 ;  /* 0x0000000d290b72a4 */ /* 0x000fc4000f8e020b */
[----:B------:R-:W-:Y:S02]  /*10e0*/  @UP3 USHF.R.U32.HI UR10, URZ, UR16, UR9 ;  /* 0x000000103f0a3299 */ /* 0x000fe40008011609 */
[----:B------:R-:W-:Y:S02]  /*10f0*/  @UP1 USHF.R.U32.HI UR17, URZ, UR15, UR7 ;  /* 0x0000000f3f111299 */ /* 0x000fe40008011607 */
[----:B------:R-:W-:Y:S02]  /*1100*/  UIADD3 UR10, UR11, UR10, URZ ;  /* 0x0000000a0b0a7290 */ /* 0x000fe4000fffe03f */
[----:B------:R-:W-:Y:S02]  /*1110*/  UIADD3 UR6, -UR17, URZ, URZ ;  /* 0x0000003f11067290 */ /* 0x000fe4000fffe13f */
[----:B------:R-:W-:Y:S01]  /*1120*/  UIADD3 UR4, UR10, UR4, URZ ;  /* 0x000000040a047290 */ /* 0x000fe2000fffe03f */
[----:B------:R-:W-:Y:S01]  /*1130*/  IMAD.U32 R206, RZ, RZ, UR17 ;  /* 0x00000011ffce7e24 */ /* 0x000fe2000f8e00ff */
[----:B------:R-:W-:-:S02]  /*1140*/  UIMAD UR6, UR12, UR6, UR14 ;  /* 0x000000060c0672a4 */ /* 0x000fc4000f8e020e */
[----:B------:R-:W-:Y:S02]  /*1150*/  UP2UR UR61, UPR, URZ, 0x8 ;  /* 0x000000083f3d7883 */ /* 0x000fe40008000000 */
[----:B------:R-:W-:Y:S01]  /*1160*/  UP2UR UR42, UPR, URZ, 0x4 ;  /* 0x000000043f2a7883 */ /* 0x000fe20008000000 */
[----:B------:R-:W-:Y:S02]  /*1170*/  IMAD.U32 R0, RZ, RZ, UR4 ;  /* 0x00000004ff007e24 */ /* 0x000fe4000f8e00ff */
[----:B------:R-:W-:Y:S01]  /*1180*/  IMAD.U32 R205, RZ, RZ, UR6 ;  /* 0x00000006ffcd7e24 */ /* 0x000fe2000f8e00ff */
[----:B------:R-:W-:Y:S08]  /*1190*/  @P0 BRA `(.L_x_986) ;  /* 0x0000000000400947 */ /* 0x000ff00003800000 */
[----:B------:R-:W-:Y:S01]  /*11a0*/  ISETP.LT.AND P0, PT, RZ, UR10, PT ;  /* 0x0000000aff007c0c */ /* 0x000fe2000bf01270 */
[----:B------:R-:W-:-:S12]  /*11b0*/  UIADD3 UR4, UR10, -0x1, URZ ;  /* 0xffffffff0a047890 */ /* 0x000fd8000fffe03f */
[----:B------:R-:W-:Y:S05]  /*11c0*/  @P0 BRA `(.L_x_987) ;  /* 0x00000000001c0947 */ /* 0x000fea0003800000 */
[----:B------:R-:W-:Y:S02]  /*11d0*/  UISETP.NE.AND UP0, UPT, UR5, 0x1, UPT ;  /* 0x000000010500788c */ /* 0x000fe4000bf05270 */
[----:B------:R-:W-:-:S09]  /*11e0*/  UIADD3 UR4, -UR10, URZ, URZ ;  /* 0x0000003f0a047290 */ /* 0x000fd2000fffe13f */
[----:B------:R-:W-:Y:S02]  /*11f0*/  @UP0 ULDC.64 UR8, c[0x0][0x9e8] ;  /* 0x00027a0000080ab9 */ /* 0x000fe40000000a00 */
[----:B------:R-:W-:-:S04]  /*1200*/  UIMAD.WIDE.U32 UR6, UR4, UR8, URZ ;  /* 0x00000008040672a5 */ /* 0x000fc8000f8e003f */
[----:B------:R-:W-:-:S04]  /*1210*/  @UP0 USHF.R.U32.HI UR4, URZ, UR9, UR7 ;  /* 0x000000093f040299 */ /* 0x000fc80008011607 */
[----:B------:R-:W-:Y:S01]  /*1220*/  ULOP3.LUT UR4, URZ, UR4, URZ, 0x33, !UPT ;  /* 0x000000043f047292 */ /* 0x000fe2000f8e333f */
[----:B------:R-:W-:Y:S11]  /*1230*/  BRA `(.L_x_988) ;  /* 0x0000000000107947 */ /* 0x000ff60003800000 */
.L_x_987:
[----:B------:R-:W-:-:S11]  /*1240*/  UISETP.NE.AND UP0, UPT, UR5, 0x1, UPT ;  /* 0x000000010500788c */ /* 0x000fd6000bf05270 */
[----:B------:R-:W-:Y:S02]  /*1250*/  @UP0 ULDC.64 UR8, c[0x0][0x9e8] ;  /* 0x00027a0000080ab9 */ /* 0x000fe40000000a00 */
[----:B------:R-:W-:-:S04]  /*1260*/  UIMAD.WIDE.U32 UR6, UR4, UR8, URZ ;  /* 0x00000008040672a5 */ /* 0x000fc8000f8e003f */
[----:B------:R-:W-:-:S12]  /*1270*/  @UP0 USHF.R.U32.HI UR4, URZ, UR9, UR7 ;  /* 0x000000093f040299 */ /* 0x000fd80008011607 */
.L_x_988:
[----:B------:R-:W-:-:S06]  /*1280*/  UIMAD UR4, UR4, UR5, UR5 ;  /* 0x00000005040472a4 */ /* 0x000fcc000f8e0205 */
[----:B------:R-:W-:-:S07]  /*1290*/  VIMNMX R0, R0, UR4, PT ;  /* 0x0000000400007c48 */ /* 0x000fce000bfe0100 */
.L_x_986:
[----:B------:R-:W-:Y:S01]  /*12a0*/  UISETP.NE.AND UP0, UPT, UR61, URZ, UPT ;  /* 0x0000003f3d00728c */ /* 0x000fe2000bf05270 */
[----:B------:R-:W-:Y:S01]  /*12b0*/  VIADD R0, R0, 0x3f ;  /* 0x0000003f00007836 */ /* 0x000fe20000000000 */
[----:B------:R-:W-:Y:S01]  /*12c0*/  UMOV UR9, UR43 ;  /* 0x0000002b00097c82 */ /* 0x000fe20008000000 */
[----:B------:R-:W-:Y:S02]  /*12d0*/  UIMAD UR4, UR41, UR13, 0x3f ;  /* 0x0000003f290474a4 */ /* 0x000fe4000f8e020d */
[----:B------:R-:W-:Y:S01]  /*12e0*/  UIMAD UR48, UR41, UR13, -UR48 ;  /* 0x0000000d293072a4 */ /* 0x000fe2000f8e0a30 */
[----:B------:R-:W-:Y:S01]  /*12f0*/  SHF.R.S32.HI R3, RZ, 0x1f, R0 ;  /* 0x0000001fff037819 */ /* 0x000fe20000011400 */
[----:B------:R-:W-:Y:S01]  /*1300*/  USHF.R.S32.HI UR8, URZ, 0x1f, UR4 ;  /* 0x0000001f3f087899 */ /* 0x000fe20008011404 */
[----:B------:R-:W-:Y:S02]  /*1310*/  ULDC UR10, c[0x0][0x9dc] ;  /* 0x00027700000a7ab9 */ /* 0x000fe40000000800 */
[----:B------:R-:W-:Y:S01]  /*1320*/  LEA.HI R3, R3, R0, RZ, 0x6 ;  /* 0x0000000003037211 */ /* 0x000fe200078f30ff */
[----:B------:R-:W-:Y:S01]  /*1330*/  @UP0 ULDC UR6, c[0x0][0x44c] ;  /* 0x0001130000060ab9 */ /* 0x000fe20000000800 */
[----:B------:R-:W-:Y:S01]  /*1340*/  @UP0 ULDC UR11, c[0x0][0x450] ;  /* 0x00011400000b0ab9 */ /* 0x000fe20000000800 */
[----:B------:R-:W-:Y:S01]  /*1350*/  UIMAD.WIDE.U32 UR6, UR43, UR6, URZ ;  /* 0x000000062b0672a5 */ /* 0x000fe2000f8e003f */
[----:B------:R-:W-:Y:S01]  /*1360*/  SHF.R.S32.HI R3, RZ, 0x6, R3 ;  /* 0x00000006ff037819 */ /* 0x000fe20000011403 */
[----:B------:R-:W-:-:S02]  /*1370*/  ULEA.HI UR8, UR8, UR4, URZ, 0x6 ;  /* 0x0000000408087291 */ /* 0x000fc4000f8f303f */
[----:B------:R-:W-:Y:S02]  /*1380*/  @UP0 USHF.R.U32.HI UR9, URZ, UR11, UR7 ;  /* 0x0000000b3f090299 */ /* 0x000fe40008011607 */
[----:B------:R-:W-:Y:S02]  /*1390*/  UISETP.GE.AND UP0, UPT, UR5, 0x1, UPT ;  /* 0x000000010500788c */ /* 0x000fe4000bf06270 */
[----:B------:R-:W-:Y:S02]  /*13a0*/  USHF.R.S32.HI UR8, URZ, 0x6, UR8 ;  /* 0x000000063f087899 */ /* 0x000fe40008011408 */
[----:B------:R-:W-:Y:S02]  /*13b0*/  UIADD3 UR4, UR48, UR9, URZ ;  /* 0x0000000930047290 */ /* 0x000fe4000fffe03f */
[----:B------:R-:W-:Y:S02]  /*13c0*/  PLOP3.LUT P0, PT, PT, PT, UP0, 0x40, 0x0 ;  /* 0x000000000000781c */ /* 0x000fe40003f0e808 */
[----:B------:R-:W-:Y:S01]  /*13d0*/  UIADD3 UR9, UR4, -UR10, URZ ;  /* 0x8000000a04097290 */ /* 0x000fe2000fffe03f */
[----:B------:R-:W-:-:S10]  /*13e0*/  VIMNMX R98, R3, UR8, PT ;  /* 0x0000000803627c48 */ /* 0x000fd4000bfe0100 */
[----:B------:R-:W-:Y:S05]  /*13f0*/  @P0 BRA `(.L_x_989) ;  /* 0x0000000000440947 */ /* 0x000fea0003800000 */
[----:B------:R-:W-:-:S06]  /*1400*/  UISETP.GT.AND UP0, UPT, UR4, -0x1, UPT ;  /* 0xffffffff0400788c */ /* 0x000fcc000bf04270 */
[----:B------:R-:W-:-:S13]  /*1410*/  PLOP3.LUT P0, PT, PT, PT, UP0, 0x80, 0x0 ;  /* 0x000000000000781c */ /* 0x000fda0003f0f008 */
[----:B------:R-:W-:Y:S05]  /*1420*/  @P0 BRA `(.L_x_990) ;  /* 0x00000000001c0947 */ /* 0x000fea0003800000 */
[----:B------:R-:W-:Y:S02]  /*1430*/  UISETP.NE.AND UP0, UPT, UR5, 0x1, UPT ;  /* 0x000000010500788c */ /* 0x000fe4000bf05270 */
[----:B------:R-:W-:-:S09]  /*1440*/  ULOP3.LUT UR4, URZ, UR4, URZ, 0x33, !UPT ;  /* 0x000000043f047292 */ /* 0x000fd2000f8e333f */
[----:B------:R-:W-:Y:S02]  /*1450*/  @UP0 ULDC.64 UR10, c[0x0][0x9e8] ;  /* 0x00027a00000a0ab9 */ /* 0x000fe40000000a00 */
[----:B------:R-:W-:-:S04]  /*1460*/  UIMAD.WIDE.U32 UR6, UR4, UR10, URZ ;  /* 0x0000000a040672a5 */ /* 0x000fc8000f8e003f */
[----:B------:R-:W-:-:S04]  /*1470*/  @UP0 USHF.R.U32.HI UR4, URZ, UR11, UR7 ;  /* 0x0000000b3f040299 */ /* 0x000fc80008011607 */
[----:B------:R-:W-:Y:S01]  /*1480*/  ULOP3.LUT UR4, URZ, UR4, URZ, 0x33, !UPT ;  /* 0x000000043f047292 */ /* 0x000fe2000f8e333f */
[----:B------:R-:W-:Y:S11]  /*1490*/  BRA `(.L_x_991) ;  /* 0x0000000000107947 */ /* 0x000ff60003800000 */
.L_x_990:
[----:B------:R-:W-:-:S11]  /*14a0*/  UISETP.NE.AND UP0, UPT, UR5, 0x1, UPT ;  /* 0x000000010500788c */ /* 0x000fd6000bf05270 */
[----:B------:R-:W-:Y:S02]  /*14b0*/  @UP0 ULDC.64 UR10, c[0x0][0x9e8] ;  /* 0x00027a00000a0ab9 */ /* 0x000fe40000000a00 */
[----:B------:R-:W-:-:S04]  /*14c0*/  UIMAD.WIDE.U32 UR6, UR4, UR10, URZ ;  /* 0x0000000a040672a5 */ /* 0x000fc8000f8e003f */
[----:B------:R-:W-:-:S12]  /*14d0*/  @UP0 USHF.R.U32.HI UR4, URZ, UR11, UR7 ;  /* 0x0000000b3f040299 */ /* 0x000fd80008011607 */
.L_x_991:
[----:B------:R-:W-:-:S04]  /*14e0*/  UIMAD UR4, UR4, UR5, URZ ;  /* 0x00000005040472a4 */ /* 0x000fc8000f8e023f */
[----:B------:R-:W-:-:S04]  /*14f0*/  UISETP.LT.AND UP0, UPT, UR9, UR4, UPT ;  /* 0x000000040900728c */ /* 0x000fc8000bf01270 */
[----:B------:R-:W-:-:S12]  /*1500*/  USEL UR9, UR9, UR4, !UP0 ;  /* 0x0000000409097287 */ /* 0x000fd8000c000000 */
.L_x_989:
[----:B------:R-:W-:Y:S01]  /*1510*/  USHF.R.S32.HI UR4, URZ, 0x1f, UR9 ;  /* 0x0000001f3f047899 */ /* 0x000fe20008011409 */
[----:B------:R-:W-:Y:S02]  /*1520*/  PLOP3.LUT P0, PT, PT, PT, PT, 0x80, 0x0 ;  /* 0x000000000000781c */ /* 0x000fe40003f0f070 */
[----:B------:R-:W-:Y:S01]  /*1530*/  CS2R R2, SRZ ;  /* 0x0000000000027805 */ /* 0x000fe2000001ff00 */
[----:B------:R-:W-:Y:S01]  /*1540*/  IMAD.MOV.U32 R0, RZ, RZ, RZ ;  /* 0x000000ffff007224 */ /* 0x000fe200078e00ff */
[----:B------:R-:W-:Y:S01]  /*1550*/  ULEA.HI UR4, UR4, UR9, URZ, 0x6 ;  /* 0x0000000904047291 */ /* 0x000fe2000f8f303f */
[----:B------:R-:W-:Y:S02]  /*1560*/  CS2R R168, SRZ ;  /* 0x0000000000a87805 */ /* 0x000fe4000001ff00 */
[----:B------:R-:W-:Y:S02]  /*1570*/  CS2R R166, SRZ ;  /* 0x0000000000a67805 */ /* 0x000fe4000001ff00 */
[----:B------:R-:W-:Y:S01]  /*1580*/  CS2R R148, SRZ ;  /* 0x0000000000947805 */ /* 0x000fe2000001ff00 */
[----:B------:R-:W-:Y:S01]  /*1590*/  USHF.R.S32.HI UR4, URZ, 0x6, UR4 ;  /* 0x000000063f047899 */ /* 0x000fe20008011404 */
[----:B------:R-:W-:-:S02]  /*15a0*/  CS2R R164, SRZ ;  /* 0x0000000000a47805 */ /* 0x000fc4000001ff00 */
[----:B------:R-:W-:Y:S02]  /*15b0*/  CS2R R144, SRZ ;  /* 0x0000000000907805 */ /* 0x000fe4000001ff00 */
[----:B------:R-:W-:Y:S01]  /*15c0*/  CS2R R162, SRZ ;  /* 0x0000000000a27805 */ /* 0x000fe2000001ff00 */
[----:B------:R-:W-:Y:S01]  /*15d0*/  UISETP.LT.AND UP0, UPT, URZ, UR4, UPT ;  /* 0x000000043f00728c */ /* 0x000fe2000bf01270 */
[----:B------:R-:W-:Y:S02]  /*15e0*/  CS2R R140, SRZ ;  /* 0x00000000008c7805 */ /* 0x000fe4000001ff00 */
[----:B------:R-:W-:Y:S02]  /*15f0*/  CS2R R128, SRZ ;  /* 0x0000000000807805 */ /* 0x000fe4000001ff00 */
[----:B------:R-:W-:Y:S01]  /*1600*/  CS2R R104, SRZ ;  /* 0x0000000000687805 */ /* 0x000fe2000001ff00 */
[----:B------:R-:W-:Y:S01]  /*1610*/  USEL UR5, URZ, UR4, !UP0 ;  /* 0x000000043f057287 */ /* 0x000fe2000c000000 */
[----:B------:R-:W-:-:S02]  /*1620*/  CS2R R136, SRZ ;  /* 0x0000000000887805 */ /* 0x000fc4000001ff00 */
[----:B------:R-:W-:Y:S02]  /*1630*/  CS2R R100, SRZ ;  /* 0x0000000000647805 */ /* 0x000fe4000001ff00 */
[----:B------:R-:W-:Y:S02]  /*1640*/  CS2R R96, SRZ ;  /* 0x0000000000607805 */ /* 0x000fe4000001ff00 */
[----:B------:R-:W-:Y:S02]  /*1650*/  CS2R R132, SRZ ;  /* 0x0000000000847805 */ /* 0x000fe4000001ff00 */
[----:B------:R-:W-:Y:S02]  /*1660*/  CS2R R92, SRZ ;  /* 0x00000000005c7805 */ /* 0x000fe4000001ff00 */
[----:B------:R-:W-:Y:S01]  /*1670*/  ISETP.GT.AND P1, PT, R98, UR5, PT ;  /* 0x0000000562007c0c */ /* 0x000fe2000bf24270 */
        /* <DEDUP_REMOVED lines=50> */
[----:B------:R-:W-:Y:S01]  /*19a0*/  CS2R R24, SRZ ;  /* 0x0000000000187805 */ /* 0x000fe2000001ff00 */
[----:B------:R-:W-:Y:S06]  /*19b0*/  @!P1 BRA `(.L_x_992) ;  /* 0x000000b000309947 */ /* 0x000fec0003800000 */
        /* <DEDUP_REMOVED lines=30> */
[----:B-1----:R-:W-:Y:S05]  /*1ba0*/  CALL.ABS.NOINC R2 ;  /* 0x0000000002007343 */ /* 0x002fea0003c00000 */
.L_x_993:
        /* <DEDUP_REMOVED lines=11> */
.L_x_1158:
[----:B------:R-:W-:Y:S05]  /*1c60*/  @!P0 BRA `(.L_x_995) ;  /* 0x0000000000048947 */ /* 0x000fea0003800000 */
[----:B------:R-:W-:Y:S01]  /*1c70*/  BPT.TRAP 0x1 ;  /* 0x000000040000795c */ /* 0x000fe20000300000 */
.L_x_995:
[----:B0-----:R-:W-:Y:S02]  /*1c80*/  IMAD.U32 R3, RZ, RZ, UR39 ;  /* 0x00000027ff037e24 */ /* 0x001fe4000f8e00ff */
[----:B------:R-:W-:-:S03]  /*1c90*/  IMAD.U32 R0, RZ, RZ, UR38 ;  /* 0x00000026ff007e24 */ /* 0x000fc6000f8e00ff */
[----:B------:R-:W-:Y:S02]  /*1ca0*/  LEA R3, R3, UR40, 0x3 ;  /* 0x0000002803037c11 */ /* 0x000fe4000f8e18ff */
[----:B------:R-:W-:-:S04]  /*1cb0*/  SHF.L.U32 R0, R0, 0x1f, RZ ;  /* 0x0000001f00007819 */ /* 0x000fc800000006ff */
[----:B------:R0:W1:Y:S01]  /*1cc0*/  SYNCS.PHASECHK.TRANS64.TRYWAIT P1, [R3+URZ+0x30830], R0 ;  /* 0x03083000030075a7 */ /* 0x000062000802017f */
[----:B------:R-:W-:Y:S05]  /*1cd0*/  @!P0 BRA `(.L_x_996) ;  /* 0x0000000000048947 */ /* 0x000fea0003800000 */
[----:B------:R-:W-:Y:S01]  /*1ce0*/  BPT.TRAP 0x1 ;  /* 0x000000040000795c */ /* 0x000fe20000300000 */
.L_x_996:
[----:B-1----:R-:W-:Y:S05]  /*1cf0*/  @P1 BRA `(.L_x_997) ;  /* 0x0000000000081947 */ /* 0x002fea0003800000 */
[----:B------:R-:W1:Y:S02]  /*1d00*/  SYNCS.PHASECHK.TRANS64.TRYWAIT P1, [R3+URZ+0x30830], R0 ;  /* 0x03083000030075a7 */ /* 0x000e64000802017f */
[----:B-1----:R-:W-:Y:S05]  /*1d10*/  @!P1 BRA `(.L_x_998) ;  /* 0x0000011800fc9947 */ /* 0x002fea0003800000 */
.L_x_997:
[----:B------:R-:W-:Y:S05]  /*1d20*/  WARPSYNC.ALL ;  /* 0x0000000000007948 */ /* 0x000fea0003800000 */
[----:B------:R-:W-:Y:S01]  /*1d30*/  UIADD3 UR4, UR40, 0x20400, URZ ;  /* 0x0002040028047890 */ /* 0x000fe2000fffe03f */
[----:B------:R-:W-:Y:S01]  /*1d40*/  WARPGROUP.ARRIVE ;  /* 0x00000000000079c5 */ /* 0x000fe20000000000 */
[----:B------:R-:W-:Y:S01]  /*1d50*/  UMOV UR9, 0x40000040 ;  /* 0x4000004000097882 */ /* 0x000fe20000000000 */
[----:B------:R-:W-:Y:S01]  /*1d60*/  UMOV UR11, 0x40000040 ;  /* 0x40000040000b7882 */ /* 0x000fe20000000000 */
[----:B------:R-:W-:Y:S01]  /*1d70*/  USHF.R.U32.HI UR4, URZ, 0x4, UR4 ;  /* 0x000000043f047899 */ /* 0x000fe20008011604 */
[----:B------:R-:W-:Y:S01]  /*1d80*/  IMAD.U32 R17, RZ, RZ, UR9 ;  /* 0x00000009ff117e24 */ /* 0x000fe2000f8e00ff */
[----:B------:R-:W-:Y:S01]  /*1d90*/  UMOV UR57, 0x40000040 ;  /* 0x4000004000397882 */ /* 0x000fe20000000000 */
[----:B------:R-:W-:Y:S01]  /*1da0*/  UMOV UR59, 0x40000040 ;  /* 0x40000040003b7882 */ /* 0x000fe20000000000 */
[----:B------:R-:W-:Y:S01]  /*1db0*/  ULOP3.LUT UR4, UR4, 0x3fff, URZ, 0xc0, !UPT ;  /* 0x00003fff04047892 */ /* 0x000fe2000f8ec03f */
[----:B------:R-:W-:Y:S01]  /*1dc0*/  UMOV UR13, 0x40000040 ;  /* 0x40000040000d7882 */ /* 0x000fe20000000000 */
[----:B------:R-:W-:-:S02]  /*1dd0*/  UMOV UR15, 0x40000040 ;  /* 0x40000040000f7882 */ /* 0x000fc40000000000 */
[----:B------:R-:W-:Y:S02]  /*1de0*/  ULOP3.LUT UR60, UR4, 0x10000, URZ, 0xfc, !UPT ;  /* 0x00010000043c7892 */ /* 0x000fe4000f8efc3f */
[----:B------:R-:W-:Y:S02]  /*1df0*/  ULOP3.LUT UR4, UR44, 0x10000, URZ, 0xfc, !UPT ;  /* 0x000100002c047892 */ /* 0x000fe4000f8efc3f */
[----:B------:R-:W-:Y:S02]  /*1e00*/  ULEA UR5, UR39, UR60, 0xb ;  /* 0x0000003c27057291 */ /* 0x000fe4000f8e583f */
[----:B------:R-:W-:Y:S02]  /*1e10*/  UIADD3 UR6, UR4, 0x2, URZ ;  /* 0x0000000204067890 */ /* 0x000fe4000fffe03f */
[----:B------:R-:W-:Y:S01]  /*1e20*/  UIADD3 UR7, UR5, 0x2, URZ ;  /* 0x0000000205077890 */ /* 0x000fe2000fffe03f */
[----:B------:R-:W-:Y:S02]  /*1e30*/  UMOV UR8, UR4 ;  /* 0x0000000400087c82 */ /* 0x000fe40008000000 */
[----:B------:R-:W-:Y:S01]  /*1e40*/  UMOV UR10, UR5 ;  /* 0x00000005000a7c82 */ /* 0x000fe20008000000 */
[----:B------:R-:W-:Y:S01]  /*1e50*/  IMAD.U32 R16, RZ, RZ, UR8 ;  /* 0x00000008ff107e24 */ /* 0x000fe2000f8e00ff */
[----:B------:R-:W-:Y:S01]  /*1e60*/  HGMMA.64x64x16.F32 R24, gdesc[UR8], RZ, !UPT, gsb0 ;  /* 0x00e00000081879f0 */ /* 0x000fe2000c0008ff */
[----:B------:R-:W-:Y:S01]  /*1e70*/  UMOV UR8, UR6 ;  /* 0x0000000600087c82 */ /* 0x000fe20008000000 */
[----:B------:R-:W-:Y:S01]  /*1e80*/  UMOV UR9, 0x40000040 ;  /* 0x4000004000097882 */ /* 0x000fe20000000000 */
[----:B------:R-:W-:Y:S01]  /*1e90*/  UMOV UR10, UR7 ;  /* 0x00000007000a7c82 */ /* 0x000fe20008000000 */
[----:B------:R-:W-:Y:S01]  /*1ea0*/  UMOV UR11, 0x40000040 ;  /* 0x40000040000b7882 */ /* 0x000fe20000000000 */
[----:B------:R-:W-:Y:S01]  /*1eb0*/  UIADD3 UR6, UR4, 0x4, URZ ;  /* 0x0000000404067890 */ /* 0x000fe2000fffe03f */
[----:B------:R-:W-:Y:S01]  /*1ec0*/  IMAD.U32 R14, RZ, RZ, UR8 ;  /* 0x00000008ff0e7e24 */ /* 0x000fe2000f8e00ff */
[----:B------:R-:W-:Y:S01]  /*1ed0*/  UIADD3 UR7, UR5, 0x4, URZ ;  /* 0x0000000405077890 */ /* 0x000fe2000fffe03f */
[----:B------:R-:W-:Y:S01]  /*1ee0*/  IMAD.U32 R15, RZ, RZ, UR9 ;  /* 0x00000009ff0f7e24 */ /* 0x000fe2000f8e00ff */
[----:B------:R-:W-:-:S02]  /*1ef0*/  UIADD3 UR56, UR4, 0x404, URZ ;  /* 0x0000040404387890 */ /* 0x000fc4000fffe03f */
[----:B------:R-:W-:Y:S02]  /*1f00*/  UIADD3 UR58, UR5, 0x204, URZ ;  /* 0x00000204053a7890 */ /* 0x000fe4000fffe03f */
[----:B------:R-:W-:Y:S02]  /*1f10*/  UIADD3 UR12, UR4, 0x800, URZ ;  /* 0x00000800040c7890 */ /* 0x000fe4000fffe03f */
[----:B------:R-:W-:Y:S02]  /*1f20*/  UIADD3 UR14, UR5, 0x400, URZ ;  /* 0x00000400050e7890 */ /* 0x000fe4000fffe03f */
[----:B------:R-:W-:Y:S02]  /*1f30*/  UIADD3 UR16, UR4, 0x802, URZ ;  /* 0x0000080204107890 */ /* 0x000fe4000fffe03f */
[----:B------:R-:W-:Y:S01]  /*1f40*/  UIADD3 UR18, UR5, 0x402, URZ ;  /* 0x0000040205127890 */ /* 0x000fe2000fffe03f */
[----:B------:R-:W-:Y:S01]  /*1f50*/  UMOV UR17, 0x40000040 ;  /* 0x4000004000117882 */ /* 0x000fe20000000000 */
[----:B------:R-:W-:Y:S01]  /*1f60*/  UMOV UR19, 0x40000040 ;  /* 0x4000004000137882 */ /* 0x000fe20000000000 */
[----:B------:R-:W-:-:S02]  /*1f70*/  UIADD3 UR20, UR4, 0x804, URZ ;  /* 0x0000080404147890 */ /* 0x000fc4000fffe03f */
[----:B------:R-:W-:Y:S01]  /*1f80*/  UIADD3 UR22, UR5, 0x404, URZ ;  /* 0x0000040405167890 */ /* 0x000fe2000fffe03f */
[----:B------:R-:W-:Y:S01]  /*1f90*/  UMOV UR21, 0x40000040 ;  /* 0x4000004000157882 */ /* 0x000fe20000000000 */
[----:B------:R-:W-:Y:S01]  /*1fa0*/  UMOV UR23, 0x40000040 ;  /* 0x4000004000177882 */ /* 0x000fe20000000000 */
[----:B------:R-:W-:Y:S02]  /*1fb0*/  UIADD3 UR24, UR4, 0x806, URZ ;  /* 0x0000080604187890 */ /* 0x000fe4000fffe03f */
[----:B------:R-:W-:Y:S01]  /*1fc0*/  UIADD3 UR26, UR5, 0x406, URZ ;  /* 0x00000406051a7890 */ /* 0x000fe2000fffe03f */
[----:B------:R-:W-:Y:S01]  /*1fd0*/  UMOV UR25, 0x40000040 ;  /* 0x4000004000197882 */ /* 0x000fe20000000000 */
[----:B------:R-:W-:Y:S01]  /*1fe0*/  UMOV UR27, 0x40000040 ;  /* 0x40000040001b7882 */ /* 0x000fe20000000000 */
        /* <DEDUP_REMOVED lines=16> */
[----:B------:R-:W-:-:S02]  /*20f0*/  WARPGROUP.DEPBAR.LE gsb0, 0x0 ;  /* 0x00008000000079c5 */ /* 0x000fc40000010000 */
[----:B------:R-:W-:-:S06]  /*2100*/  WARPGROUP.ARRIVE ;  /* 0x00000000000079c5 */ /* 0x000fcc0000000000 */
[----:B------:R-:W-:Y:S01]  /*2110*/  HGMMA.64x64x16.F32 R24, gdesc[UR8], R24, gsb0 ;  /* 0x00e00000081879f0 */ /* 0x000fe20008000818 */
        /* <DEDUP_REMOVED lines=8> */
[----:B------:R-:W-:Y:S02]  /*21a0*/  WARPGROUP.DEPBAR.LE gsb0, 0x0 ;  /* 0x00008000000079c5 */ /* 0x000fe40000010000 */
        /* <DEDUP_REMOVED lines=28> */
[----:B------:R-:W-:Y:S02]  /*2370*/  IMAD.U32 R6, RZ, RZ, UR8 ;  /* 0x00000008ff067e24 */ /* 0x000fe4000f8e00ff */
[----:B------:R-:W-:Y:S01]  /*2380*/  IMAD.U32 R7, RZ, RZ, UR9 ;  /* 0x00000009ff077e24 */ /* 0x000fe2000f8e00ff */
[----:B------:R-:W-:Y:S02]  /*2390*/  WARPGROUP.DEPBAR.LE gsb0, 0x0 ;  /* 0x00008000000079c5 */ /* 0x000fe40000010000 */
[----:B------:R-:W-:-:S06]  /*23a0*/  WARPGROUP.ARRIVE ;  /* 0x00000000000079c5 */ /* 0x000fcc0000000000 */
[----:B------:R-:W-:Y:S01]  /*23b0*/  HGMMA.64x64x16.F32 R24, gdesc[UR8], R24, gsb0 ;  /* 0x00e00000081879f0 */ /* 0x000fe20008000818 */
[----:B------:R-:W-:Y:S02]  /*23c0*/  UIADD3 UR8, UR4, 0x406, URZ ;  /* 0x0000040604087890 */ /* 0x000fe4000fffe03f */
[----:B------:R-:W-:Y:S01]  /*23d0*/  UIADD3 UR10, UR5, 0x206, URZ ;  /* 0x00000206050a7890 */ /* 0x000fe2000fffe03f */
[----:B------:R-:W-:Y:S01]  /*23e0*/  UMOV UR9, 0x40000040 ;  /* 0x4000004000097882 */ /* 0x000fe20000000000 */
[----:B------:R-:W-:Y:S01]  /*23f0*/  UMOV UR11, 0x40000040 ;  /* 0x40000040000b7882 */ /* 0x000fe20000000000 */
[----:B------:R-:W-:Y:S02]  /*2400*/  WARPGROUP.DEPBAR.LE gsb0, 0x0 ;  /* 0x00008000000079c5 */ /* 0x000fe40000010000 */
[----:B------:R-:W-:-:S06]  /*2410*/  WARPGROUP.ARRIVE ;  /* 0x00000000000079c5 */ /* 0x000fcc0000000000 */
[----:B------:R-:W-:Y:S03]  /*2420*/  HGMMA.64x64x16.F32 R24, gdesc[UR56], R24, gsb0 ;  /* 0x00e00000381879f0 */ /* 0x000fe60008000818 */
        /* <DEDUP_REMOVED lines=28> */
[----:B------:R-:W-:Y:S05]  /*25f0*/  @!P0 BRA `(.L_x_999) ;  /* 0x0000000000048947 */ /* 0x000fea0003800000 */
[----:B------:R-:W-:Y:S01]  /*2600*/  BPT.TRAP 0x1 ;  /* 0x000000040000795c */ /* 0x000fe20000300000 */
.L_x_999:
[----:B------:R-:W-:Y:S01]  /*2610*/  UISETP.NE.AND UP1, UPT, UR61, URZ, UPT ;  /* 0x0000003f3d00728c */ /* 0x000fe2000bf25270 */
[----:B------:R-:W2:Y:S01]  /*2620*/  S2UR UR7, SR_CgaCtaId ;  /* 0x00000000000779c3 */ /* 0x000ea20000008800 */
[----:B01----:R-:W-:Y:S01]  /*2630*/  VIADD R0, R23, UR43 ;  /* 0x0000002b17007c36 */ /* 0x003fe20008000000 */
[----:B------:R-:W-:Y:S01]  /*2640*/  R2UR UR4, R3 ;  /* 0x00000000030472ca */ /* 0x000fe200000e0000 */
[----:B------:R-:W-:Y:S01]  /*2650*/  IMAD.MOV.U32 R3, RZ, RZ, -0x40 ;  /* 0xffffffc0ff037424 */ /* 0x000fe200078e00ff */
[----:B------:R-:W-:Y:S01]  /*2660*/  UISETP.NE.AND UP0, UPT, UR42, URZ, UPT ;  /* 0x0000003f2a00728c */ /* 0x000fe2000bf05270 */
[----:B------:R-:W-:Y:S01]  /*2670*/  PLOP3.LUT P1, PT, PT, PT, UP1, 0x80, 0x0 ;  /* 0x000000000000781c */ /* 0x000fe20003f2f018 */
[----:B------:R-:W-:Y:S01]  /*2680*/  ULDC UR11, c[0x0][0x9dc] ;  /* 0x00027700000b7ab9 */ /* 0x000fe20000000800 */
[----:B------:R-:W-:Y:S01]  /*2690*/  PLOP3.LUT P2, PT, PT, PT, UP1, 0x80, 0x0 ;  /* 0x000000000000781c */ /* 0x000fe20003f4f018 */
[----:B------:R-:W0:Y:S01]  /*26a0*/  LDC R20, c[0x0][0x2f0] ;  /* 0x0000bc00ff147b82 */ /* 0x000e220000000800 */
[----:B------:R-:W-:Y:S01]  /*26b0*/  MOV R2, R0 ;  /* 0x0000000000027202 */ /* 0x000fe20000000f00 */
[----:B------:R-:W-:Y:S01]  /*26c0*/  @UP1 ULDC UR5, c[0x0][0x44c] ;  /* 0x0001130000051ab9 */ /* 0x000fe20000000800 */
[----:B------:R-:W-:Y:S01]  /*26d0*/  @UP1 ULDC UR6, c[0x0][0x450] ;  /* 0x0001140000061ab9 */ /* 0x000fe20000000800 */
[C---:B------:R-:W-:Y:S01]  /*26e0*/  IMAD R57, R98.reuse, R3, 0x40 ;  /* 0x0000004062397424 */ /* 0x040fe200078e0203 */
[----:B------:R-:W-:Y:S01]  /*26f0*/  ULDC UR14, c[0x0][0x9e0] ;  /* 0x00027800000e7ab9 */ /* 0x000fe20000000800 */
[----:B------:R-:W-:Y:S01]  /*2700*/  LEA R18, R98, 0xffffffc0, 0x6 ;  /* 0xffffffc062127811 */ /* 0x000fe200078e30ff */
[----:B------:R-:W-:Y:S01]  /*2710*/  UIADD3 UR4, UR4, 0x30840, URZ ;  /* 0x0003084004047890 */ /* 0x000fe2000fffe03f */
[----:B------:R-:W1:Y:S02]  /*2720*/  LDC R21, c[0x0][0x288] ;  /* 0x0000a200ff157b82 */ /* 0x000e640000000800 */
[----:B------:R-:W-:Y:S01]  /*2730*/  @P1 IMAD.HI.U32 R4, R0, UR5, RZ ;  /* 0x0000000500041c27 */ /* 0x000fe2000f8e00ff */
[----:B------:R-:W-:-:S03]  /*2740*/  PLOP3.LUT P1, PT, PT, PT, UP0, 0x40, 0x0 ;  /* 0x000000000000781c */ /* 0x000fc60003f2e808 */
[----:B------:R-:W-:Y:S01]  /*2750*/  VIADD R0, R57, 0x1 ;  /* 0x0000000139007836 */ /* 0x000fe20000000000 */
[----:B------:R-:W-:Y:S01]  /*2760*/  @P2 SHF.R.U32.HI R2, RZ, UR6, R4 ;  /* 0x00000006ff022c19 */ /* 0x000fe20008011604 */
[----:B--2---:R-:W-:Y:S02]  /*2770*/  UPRMT UR4, UR7, 0x654, UR4 ;  /* 0x0000065407047896 */ /* 0x004fe40008000004 */
[----:B------:R-:W-:Y:S02]  /*2780*/  IMAD R3, R19, -0x2, R0 ;  /* 0xfffffffe13037824 */ /* 0x000fe400078e0200 */
[----:B------:R-:W2:Y:S02]  /*2790*/  SHFL.IDX PT, R5, R2, RZ, 0x1c1f ;  /* 0x001c1fff02057589 */ /* 0x000ea400000e0000 */
[----:B0-----:R-:W-:-:S03]  /*27a0*/  IMAD R4, R20, UR41, R3 ;  /* 0x0000002914047c24 */ /* 0x001fc6000f8e0203 */
[----:B------:R-:W-:Y:S01]  /*27b0*/  SYNCS.ARRIVE.TRANS64.RED.A1T0 RZ, [UR4], RZ ;  /* 0x000000ffffff79a7 */ /* 0x000fe20008100404 */
[----:B------:R-:W-:Y:S01]  /*27c0*/  ULOP3.LUT UR4, URZ, UR11, URZ, 0x33, !UPT ;  /* 0x0000000b3f047292 */ /* 0x000fe2000f8e333f */
[----:B------:R-:W-:-:S04]  /*27d0*/  IMAD R0, R20, UR41, R57 ;  /* 0x0000002914007c24 */ /* 0x000fc8000f8e0239 */
[----:B------:R-:W-:Y:S02]  /*27e0*/  IMAD R56, R19, -0x2, R0 ;  /* 0xfffffffe13387824 */ /* 0x000fe400078e0200 */
[----:B-1----:R-:W-:-:S04]  /*27f0*/  IMAD.IADD R4, R4, 0x1, -R21 ;  /* 0x0000000104047824 */ /* 0x002fc800078e0a15 */
[C---:B------:R-:W-:Y:S02]  /*2800*/  VIADD R59, R4.reuse, UR14 ;  /* 0x0000000e043b7c36 */ /* 0x040fe40008000000 */
[----:B------:R-:W-:-:S03]  /*2810*/  VIADD R58, R4, UR4 ;  /* 0x00000004043a7c36 */ /* 0x000fc60008000000 */
[----:B--2---:R-:W-:Y:S01]  /*2820*/  VIADDMNMX R0, R5, R59, R56, PT ;  /* 0x0000003b05007246 */ /* 0x004fe20003800138 */
[----:B------:R-:W-:Y:S01]  /*2830*/  IMAD.IADD R3, R58, 0x1, R5 ;  /* 0x000000013a037824 */ /* 0x000fe200078e0205 */
[----:B------:R-:W-:Y:S06]  /*2840*/  @P1 BRA `(.L_x_1000) ;  /* 0x0000000000641947 */ /* 0x000fec0003800000 */
[----:B------:R-:W-:Y:S01]  /*2850*/  IMAD R4, R20, UR41, R5 ;  /* 0x0000002914047c24 */ /* 0x000fe2000f8e0205 */
[----:B------:R-:W-:Y:S03]  /*2860*/  BSSY B0, `(.L_x_1001) ;  /* 0x0000013000007945 */ /* 0x000fe60003800000 */
[----:B------:R-:W-:-:S05]  /*2870*/  IMAD.IADD R5, R4, 0x1, -R21 ;  /* 0x0000000104057824 */ /* 0x000fca00078e0a15 */
[----:B------:R-:W-:-:S13]  /*2880*/  ISETP.GT.AND P1, PT, R5, -0x1, PT ;  /* 0xffffffff0500780c */ /* 0x000fda0003f24270 */
[----:B------:R-:W-:Y:S05]  /*2890*/  @P1 BRA `(.L_x_1002) ;  /* 0x0000000000241947 */ /* 0x000fea0003800000 */
[----:B------:R-:W-:Y:S01]  /*28a0*/  ULDC UR4, c[0x0][0x9e4] ;  /* 0x0002790000047ab9 */ /* 0x000fe20000000800 */
[----:B------:R-:W-:Y:S01]  /*28b0*/  LOP3.LUT R5, RZ, R5, RZ, 0x33, !PT ;  /* 0x00000005ff057212 */ /* 0x000fe200078e33ff */
[----:B------:R-:W-:-:S05]  /*28c0*/  IMAD.U32 R61, RZ, RZ, UR4 ;  /* 0x00000004ff3d7e24 */ /* 0x000fca000f8e00ff */
[----:B------:R-:W-:-:S13]  /*28d0*/  ISETP.NE.AND P1, PT, R61, 0x1, PT ;  /* 0x000000013d00780c */ /* 0x000fda0003f25270 */
[----:B------:R-:W0:Y:S02]  /*28e0*/  @P1 LDC.64 R62, c[0x0][0x9e8] ;  /* 0x00027a00ff3e1b82 */ /* 0x000e240000000a00 */
[----:B0-----:R-:W-:-:S05]  /*28f0*/  @P1 IMAD.HI.U32 R4, R5, R62, RZ ;  /* 0x0000003e05041227 */ /* 0x001fca00078e00ff */
[----:B------:R-:W-:-:S04]  /*2900*/  @P1 SHF.R.U32.HI R5, RZ, R63, R4 ;  /* 0x0000003fff051219 */ /* 0x000fc80000011604 */
[----:B------:R-:W-:Y:S01]  /*2910*/  LOP3.LUT R5, RZ, R5, RZ, 0x33, !PT ;  /* 0x00000005ff057212 */ /* 0x000fe200078e33ff */
[----:B------:R-:W-:Y:S06]  /*2920*/  BRA `(.L_x_1003) ;  /* 0x0000000000187947 */ /* 0x000fec0003800000 */
.L_x_1002:
[----:B------:R-:W-:Y:S02]  /*2930*/  ULDC UR4, c[0x0][0x9e4] ;  /* 0x0002790000047ab9 */ /* 0x000fe40000000800 */
[----:B------:R-:W-:-:S05]  /*2940*/  IMAD.U32 R61, RZ, RZ, UR4 ;  /* 0x00000004ff3d7e24 */ /* 0x000fca000f8e00ff */
[----:B------:R-:W-:-:S13]  /*2950*/  ISETP.NE.AND P1, PT, R61, 0x1, PT ;  /* 0x000000013d00780c */ /* 0x000fda0003f25270 */
[----:B------:R-:W0:Y:S02]  /*2960*/  @P1 LDC.64 R62, c[0x0][0x9e8] ;  /* 0x00027a00ff3e1b82 */ /* 0x000e240000000a00 */
[----:B0-----:R-:W-:-:S05]  /*2970*/  @P1 IMAD.HI.U32 R4, R5, R62, RZ ;  /* 0x0000003e05041227 */ /* 0x001fca00078e00ff */
[----:B------:R-:W-:-:S07]  /*2980*/  @P1 SHF.R.U32.HI R5, RZ, R63, R4 ;  /* 0x0000003fff051219 */ /* 0x000fce0000011604 */
.L_x_1003:
[----:B------:R-:W-:Y:S05]  /*2990*/  BSYNC B0 ;  /* 0x0000000000007941 */ /* 0x000fea0003800000 */
.L_x_1001:
[----:B------:R-:W-:-:S04]  /*29a0*/  IMAD R4, R5, R61, -R18 ;  /* 0x0000003d05047224 */ /* 0x000fc800078e0a12 */
[----:B------:R-:W-:-:S05]  /*29b0*/  IMAD R4, R19, -0x2, R4 ;  /* 0xfffffffe13047824 */ /* 0x000fca00078e0204 */
[----:B------:R-:W-:Y:S02]  /*29c0*/  VIADDMNMX R0, R4, R61, R0, PT ;  /* 0x0000003d04007246 */ /* 0x000fe40003800100 */
[----:B------:R-:W-:-:S07]  /*29d0*/  VIMNMX R3, R3, R4, !PT ;  /* 0x0000000403037248 */ /* 0x000fce0007fe0100 */
.L_x_1000:
[C---:B------:R-:W-:Y:S01]  /*29e0*/  ISETP.GE.AND P2, PT, R57.reuse, 0x9, PT ;  /* 0x000000093900780c */ /* 0x040fe20003f46270 */
[----:B------:R-:W0:Y:S01]  /*29f0*/  SHFL.IDX PT, R5, R2, 0x1, 0x1c1f ;  /* 0x003c1f0002057f89 */ /* 0x000e2200000e0000 */
[----:B------:R-:W-:Y:S01]  /*2a00*/  ISETP.GE.AND P1, PT, R57, 0x2, PT ;  /* 0x000000023900780c */ /* 0x000fe20003f26270 */
[----:B------:R-:W-:Y:S01]  /*2a10*/  UISETP.NE.AND UP0, UPT, UR42, URZ, UPT ;  /* 0x0000003f2a00728c */ /* 0x000fe2000bf05270 */
[C---:B------:R-:W-:Y:S02]  /*2a20*/  ISETP.GT.AND P3, PT, R3.reuse, 0x8, !P2 ;  /* 0x000000080300780c */ /* 0x040fe40005764270 */
[----:B------:R-:W-:Y:S02]  /*2a30*/  ISETP.GT.AND P4, PT, R3, 0x1, !P1 ;  /* 0x000000010300780c */ /* 0x000fe40004f84270 */
[----:B------:R-:W-:Y:S02]  /*2a40*/  ISETP.LT.OR P3, PT, R0, 0x9, P3 ;  /* 0x000000090000780c */ /* 0x000fe40001f61670 */
[----:B------:R-:W-:-:S02]  /*2a50*/  ISETP.GE.AND P5, PT, R57, 0x11, PT ;  /* 0x000000113900780c */ /* 0x000fc40003fa6270 */
[----:B------:R-:W-:Y:S02]  /*2a60*/  FSEL R63, R28, -INF , !P3 ;  /* 0xff8000001c3f7808 */ /* 0x000fe40005800000 */
[----:B------:R-:W-:Y:S02]  /*2a70*/  ISETP.LT.OR P4, PT, R0, 0x2, P4 ;  /* 0x000000020000780c */ /* 0x000fe40002781670 */
[----:B------:R-:W-:Y:S02]  /*2a80*/  ISETP.GT.AND P3, PT, R3, 0x10, !P5 ;  /* 0x000000100300780c */ /* 0x000fe40006f64270 */
[----:B------:R-:W-:Y:S02]  /*2a90*/  ISETP.GE.AND P6, PT, R57, 0xa, PT ;  /* 0x0000000a3900780c */ /* 0x000fe40003fc6270 */
[----:B------:R-:W-:Y:S02]  /*2aa0*/  FSEL R61, R25, -INF , !P4 ;  /* 0xff800000193d7808 */ /* 0x000fe40006000000 */
[----:B------:R-:W-:-:S02]  /*2ab0*/  P2R R62, PR, RZ, 0x20 ;  /* 0x00000020ff3e7803 */ /* 0x000fc40000000000 */
[----:B------:R-:W-:Y:S02]  /*2ac0*/  ISETP.LT.OR P3, PT, R0, 0x11, P3 ;  /* 0x000000110000780c */ /* 0x000fe40001f61670 */
[----:B------:R-:W-:Y:S02]  /*2ad0*/  ISETP.GT.AND P4, PT, R3, 0x9, !P6 ;  /* 0x000000090300780c */ /* 0x000fe40007784270 */
[----:B------:R-:W-:Y:S02]  /*2ae0*/  ISETP.GE.AND P5, PT, R57, 0x12, PT ;  /* 0x000000123900780c */ /* 0x000fe40003fa6270 */
[----:B------:R-:W-:Y:S02]  /*2af0*/  FSEL R67, R32, -INF , !P3 ;  /* 0xff80000020437808 */ /* 0x000fe40005800000 */
[----:B------:R-:W-:Y:S02]  /*2b00*/  ISETP.LT.OR P4, PT, R0, 0xa, P4 ;  /* 0x0000000a0000780c */ /* 0x000fe40002781670 */
[----:B------:R-:W-:-:S02]  /*2b10*/  ISETP.GT.AND P3, PT, R3, 0x11, !P5 ;  /* 0x000000110300780c */ /* 0x000fc40006f64270 */
[----:B------:R-:W-:Y:S02]  /*2b20*/  FSEL R65, R29, -INF , !P4 ;  /* 0xff8000001d417808 */ /* 0x000fe40006000000 */
[----:B------:R-:W-:Y:S02]  /*2b30*/  ISETP.LT.OR P3, PT, R0, 0x12, P3 ;  /* 0x000000120000780c */ /* 0x000fe40001f61670 */
[----:B------:R-:W-:Y:S02]  /*2b40*/  ISETP.GE.AND P4, PT, R57, 0x19, PT ;  /* 0x000000193900780c */ /* 0x000fe40003f86270 */
[----:B------:R-:W-:Y:S02]  /*2b50*/  FSEL R33, R33, -INF , !P3 ;  /* 0xff80000021217808 */ /* 0x000fe40005800000 */
[----:B------:R-:W-:Y:S02]  /*2b60*/  ISETP.GT.AND P3, PT, R3, 0x18, !P4 ;  /* 0x000000180300780c */ /* 0x000fe40006764270 */
[----:B------:R-:W-:-:S02]  /*2b70*/  P2R R32, PR, RZ, 0x10 ;  /* 0x00000010ff207803 */ /* 0x000fc40000000000 */
[----:B------:R-:W-:Y:S02]  /*2b80*/  ISETP.LT.OR P3, PT, R0, 0x19, P3 ;  /* 0x000000190000780c */ /* 0x000fe40001f61670 */
[----:B------:R-:W-:Y:S02]  /*2b90*/  ISETP.GE.AND P4, PT, R57, 0x1a, PT ;  /* 0x0000001a3900780c */ /* 0x000fe40003f86270 */
[----:B------:R-:W-:Y:S02]  /*2ba0*/  FSEL R69, R36, -INF , !P3 ;  /* 0xff80000024457808 */ /* 0x000fe40005800000 */
[----:B------:R-:W-:Y:S02]  /*2bb0*/  ISETP.GT.AND P3, PT, R3, 0x19, !P4 ;  /* 0x000000190300780c */ /* 0x000fe40006764270 */
[----:B------:R-:W-:Y:S02]  /*2bc0*/  P2R R36, PR, RZ, 0x10 ;  /* 0x00000010ff247803 */ /* 0x000fe40000000000 */
[----:B------:R-:W-:-:S02]  /*2bd0*/  ISETP.LT.OR P3, PT, R0, 0x1a, P3 ;  /* 0x0000001a0000780c */ /* 0x000fc40001f61670 */
[----:B------:R-:W-:Y:S02]  /*2be0*/  ISETP.GE.AND P4, PT, R57, 0x21, PT ;  /* 0x000000213900780c */ /* 0x000fe40003f86270 */
[----:B------:R-:W-:Y:S02]  /*2bf0*/  FSEL R37, R37, -INF , !P3 ;  /* 0xff80000025257808 */ /* 0x000fe40005800000 */
[----:B------:R-:W-:Y:S02]  /*2c00*/  ISETP.GT.AND P3, PT, R3, 0x20, !P4 ;  /* 0x000000200300780c */ /* 0x000fe40006764270 */
[----:B------:R-:W-:Y:S02]  /*2c10*/  P2R R64, PR, RZ, 0x10 ;  /* 0x00000010ff407803 */ /* 0x000fe40000000000 */
[----:B------:R-:W-:Y:S02]  /*2c20*/  ISETP.LT.OR P3, PT, R0, 0x21, P3 ;  /* 0x000000210000780c */ /* 0x000fe40001f61670 */
[----:B------:R-:W-:-:S02]  /*2c30*/  ISETP.GE.AND P4, PT, R57, 0x22, PT ;  /* 0x000000223900780c */ /* 0x000fc40003f86270 */
[----:B------:R-:W-:Y:S02]  /*2c40*/  FSEL R71, R40, -INF , !P3 ;  /* 0xff80000028477808 */ /* 0x000fe40005800000 */
[----:B------:R-:W-:Y:S02]  /*2c50*/  ISETP.GT.AND P3, PT, R3, 0x21, !P4 ;  /* 0x000000210300780c */ /* 0x000fe40006764270 */
[----:B------:R-:W-:Y:S02]  /*2c60*/  P2R R40, PR, RZ, 0x10 ;  /* 0x00000010ff287803 */ /* 0x000fe40000000000 */
[----:B------:R-:W-:Y:S02]  /*2c70*/  ISETP.LT.OR P3, PT, R0, 0x22, P3 ;  /* 0x000000220000780c */ /* 0x000fe40001f61670 */
[----:B------:R-:W-:Y:S02]  /*2c80*/  ISETP.GE.AND P4, PT, R57, 0x29, PT ;  /* 0x000000293900780c */ /* 0x000fe40003f86270 */
[----:B------:R-:W-:-:S02]  /*2c90*/  FSEL R41, R41, -INF , !P3 ;  /* 0xff80000029297808 */ /* 0x000fc40005800000 */
[----:B------:R-:W-:Y:S02]  /*2ca0*/  ISETP.GT.AND P3, PT, R3, 0x28, !P4 ;  /* 0x000000280300780c */ /* 0x000fe40006764270 */
[----:B------:R-:W-:Y:S02]  /*2cb0*/  P2R R66, PR, RZ, 0x10 ;  /* 0x00000010ff427803 */ /* 0x000fe40000000000 */
[----:B------:R-:W-:Y:S02]  /*2cc0*/  ISETP.LT.OR P3, PT, R0, 0x29, P3 ;  /* 0x000000290000780c */ /* 0x000fe40001f61670 */
[----:B------:R-:W-:Y:S02]  /*2cd0*/  ISETP.GE.AND P4, PT, R57, 0x2a, PT ;  /* 0x0000002a3900780c */ /* 0x000fe40003f86270 */
[----:B------:R-:W-:Y:S02]  /*2ce0*/  FSEL R73, R44, -INF , !P3 ;  /* 0xff8000002c497808 */ /* 0x000fe40005800000 */
[----:B------:R-:W-:-:S02]  /*2cf0*/  ISETP.GT.AND P3, PT, R3, 0x29, !P4 ;  /* 0x000000290300780c */ /* 0x000fc40006764270 */
[----:B------:R-:W-:Y:S02]  /*2d00*/  P2R R44, PR, RZ, 0x10 ;  /* 0x00000010ff2c7803 */ /* 0x000fe40000000000 */
[----:B------:R-:W-:Y:S02]  /*2d10*/  ISETP.LT.OR P3, PT, R0, 0x2a, P3 ;  /* 0x0000002a0000780c */ /* 0x000fe40001f61670 */
[----:B------:R-:W-:Y:S02]  /*2d20*/  P2R R28, PR, RZ, 0x20 ;  /* 0x00000020ff1c7803 */ /* 0x000fe40000000000 */
[----:B------:R-:W-:Y:S02]  /*2d30*/  FSEL R45, R45, -INF , !P3 ;  /* 0xff8000002d2d7808 */ /* 0x000fe40005800000 */
[----:B------:R-:W-:Y:S02]  /*2d40*/  ISETP.GE.AND P3, PT, R57, 0x31, PT ;  /* 0x000000313900780c */ /* 0x000fe40003f66270 */
[----:B------:R-:W-:-:S02]  /*2d50*/  P2R R60, PR, RZ, 0x40 ;  /* 0x00000040ff3c7803 */ /* 0x000fc40000000000 */
[----:B------:R-:W-:-:S04]  /*2d60*/  ISETP.GT.AND P4, PT, R3, 0x30, !P3 ;  /* 0x000000300300780c */ /* 0x000fc80005f84270 */
[----:B------:R-:W-:-:S04]  /*2d70*/  ISETP.LT.OR P4, PT, R0, 0x31, P4 ;  /* 0x000000310000780c */ /* 0x000fc80002781670 */
[----:B------:R-:W-:Y:S02]  /*2d80*/  FSEL R75, R48, -INF , !P4 ;  /* 0xff800000304b7808 */ /* 0x000fe40006000000 */
[----:B------:R-:W-:-:S04]  /*2d90*/  ISETP.GE.AND P4, PT, R57, 0x32, PT ;  /* 0x000000323900780c */ /* 0x000fc80003f86270 */
        /* <DEDUP_REMOVED lines=8> */
[----:B------:R-:W-:Y:S02]  /*2e20*/  P2R R4, PR, RZ, 0x40 ;  /* 0x00000040ff047803 */ /* 0x000fe40000000000 */
[----:B------:R-:W-:-:S04]  /*2e30*/  ISETP.GT.AND P6, PT, R3, RZ, !P6 ;  /* 0x000000ff0300720c */ /* 0x000fc800077c4270 */
[----:B------:R-:W-:-:S04]  /*2e40*/  ISETP.LT.OR P6, PT, R0, 0x1, P6 ;  /* 0x000000010000780c */ /* 0x000fc800037c1670 */
[----:B------:R-:W-:Y:S02]  /*2e50*/  FSEL R29, R24, -INF , !P6 ;  /* 0xff800000181d7808 */ /* 0x000fe40007000000 */
[----:B------:R-:W-:-:S04]  /*2e60*/  ISETP.GE.AND P6, PT, R57, 0x3a, PT ;  /* 0x0000003a3900780c */ /* 0x000fc80003fc6270 */
[----:B------:R-:W-:Y:S02]  /*2e70*/  P2R R24, PR, RZ, 0x40 ;  /* 0x00000040ff187803 */ /* 0x000fe40000000000 */
[----:B------:R-:W-:Y:S01]  /*2e80*/  ISETP.GT.AND P6, PT, R3, 0x39, !P6 ;  /* 0x000000390300780c */ /* 0x000fe200077c4270 */
[----:B0-----:R-:W-:-:S03]  /*2e90*/  IMAD.IADD R3, R58, 0x1, R5 ;  /* 0x000000013a037824 */ /* 0x001fc600078e0205 */
[----:B------:R-:W-:Y:S02]  /*2ea0*/  ISETP.LT.OR P6, PT, R0, 0x3a, P6 ;  /* 0x0000003a0000780c */ /* 0x000fe400037c1670 */
[----:B------:R-:W-:Y:S02]  /*2eb0*/  VIADDMNMX R0, R5, R59, R56, PT ;  /* 0x0000003b05007246 */ /* 0x000fe40003800138 */
[----:B------:R-:W-:Y:S02]  /*2ec0*/  FSEL R53, R53, -INF , !P6 ;  /* 0xff80000035357808 */ /* 0x000fe40007000000 */
[----:B------:R-:W-:-:S13]  /*2ed0*/  PLOP3.LUT P6, PT, PT, PT, UP0, 0x40, 0x0 ;  /* 0x000000000000781c */ /* 0x000fda0003fce808 */
[----:B------:R-:W-:Y:S05]  /*2ee0*/  @P6 BRA `(.L_x_1004) ;  /* 0x0000000000646947 */ /* 0x000fea0003800000 */
        /* <DEDUP_REMOVED lines=14> */
.L_x_1006:
[----:B------:R-:W-:Y:S02]  /*2fd0*/  ULDC UR4, c[0x0][0x9e4] ;  /* 0x0002790000047ab9 */ /* 0x000fe40000000800 */
[----:B------:R-:W-:-:S05]  /*2fe0*/  IMAD.U32 R25, RZ, RZ, UR4 ;  /* 0x00000004ff197e24 */ /* 0x000fca000f8e00ff */
[----:B------:R-:W-:-:S13]  /*2ff0*/  ISETP.NE.AND P6, PT, R25, 0x1, PT ;  /* 0x000000011900780c */ /* 0x000fda0003fc5270 */
[----:B------:R-:W0:Y:S02]  /*3000*/  @P6 LDC.64 R56, c[0x0][0x9e8] ;  /* 0x00027a00ff386b82 */ /* 0x000e240000000a00 */
[----:B0-----:R-:W-:-:S05]  /*3010*/  @P6 IMAD.HI.U32 R2, R5, R56, RZ ;  /* 0x0000003805026227 */ /* 0x001fca00078e00ff */
[----:B------:R-:W-:-:S07]  /*3020*/  @P6 SHF.R.U32.HI R5, RZ, R57, R2 ;  /* 0x00000039ff056219 */ /* 0x000fce0000011602 */
.L_x_1007:
[----:B------:R-:W-:Y:S05]  /*3030*/  BSYNC B0 ;  /* 0x0000000000007941 */ /* 0x000fea0003800000 */
.L_x_1005:
[----:B------:R-:W-:-:S04]  /*3040*/  IMAD R2, R5, R25, -R18 ;  /* 0x0000001905027224 */ /* 0x000fc800078e0a12 */
[----:B------:R-:W-:-:S05]  /*3050*/  IMAD R2, R19, -0x2, R2 ;  /* 0xfffffffe13027824 */ /* 0x000fca00078e0202 */
[----:B------:R-:W-:Y:S02]  /*3060*/  VIADDMNMX R0, R2, R25, R0, PT ;  /* 0x0000001902007246 */ /* 0x000fe40003800100 */
[----:B------:R-:W-:-:S07]  /*3070*/  VIMNMX R3, R3, R2, !PT ;  /* 0x0000000203037248 */ /* 0x000fce0007fe0100 */
.L_x_1004:
[----:B------:R-:W-:Y:S01]  /*3080*/  ISETP.GT.AND P1, PT, R3, 0x1, !P1 ;  /* 0x000000010300780c */ /* 0x000fe20004f24270 */
[----:B------:R-:W-:Y:S01]  /*3090*/  ULDC UR10, c[0x0][0x988] ;  /* 0x00026200000a7ab9 */ /* 0x000fe20000000800 */
[----:B------:R-:W-:Y:S01]  /*30a0*/  FMNMX.FTZ R2, R29, R61, !PT ;  /* 0x0000003d1d027209 */ /* 0x000fe20007810000 */
[----:B------:R-:W-:Y:S01]  /*30b0*/  UISETP.NE.AND UP1, UPT, UR61, URZ, UPT ;  /* 0x0000003f3d00728c */ /* 0x000fe2000bf25270 */
[----:B------:R-:W-:Y:S01]  /*30c0*/  ISETP.LT.OR P1, PT, R0, 0x2, P1 ;  /* 0x000000020000780c */ /* 0x000fe20000f21670 */
[----:B------:R-:W-:Y:S01]  /*30d0*/  UISETP.NE.AND UP0, UPT, UR42, URZ, UPT ;  /* 0x0000003f2a00728c */ /* 0x000fe2000bf05270 */
[----:B------:R-:W-:Y:S01]  /*30e0*/  FMNMX.FTZ R2, R63, R2, !PT ;  /* 0x000000023f027209 */ /* 0x000fe20007810000 */
[----:B------:R-:W-:Y:S01]  /*30f0*/  UMOV UR6, UR43 ;  /* 0x0000002b00067c82 */ /* 0x000fe20008000000 */
[----:B------:R-:W-:Y:S01]  /*3100*/  FSEL R27, R27, -INF , !P1 ;  /* 0xff8000001b1b7808 */ /* 0x000fe20004800000 */
[----:B------:R-:W-:Y:S01]  /*3110*/  VIADD R221, R98, 0xfffffffe ;  /* 0xfffffffe62dd7836 */ /* 0x000fe20000000000 */
[----:B------:R-:W-:-:S02]  /*3120*/  ISETP.NE.AND P1, PT, R60, RZ, PT ;  /* 0x000000ff3c00720c */ /* 0x000fc40003f25270 */
[----:B------:R-:W-:Y:S02]  /*3130*/  FMNMX.FTZ R2, R65, R2, !PT ;  /* 0x0000000241027209 */ /* 0x000fe40007810000 */
[----:B------:R-:W-:Y:S01]  /*3140*/  ISETP.GT.AND P1, PT, R3, 0x9, !P1 ;  /* 0x000000090300780c */ /* 0x000fe20004f24270 */
[----:B------:R-:W-:Y:S01]  /*3150*/  @UP1 ULDC UR4, c[0x0][0x44c] ;  /* 0x0001130000041ab9 */ /* 0x000fe20000000800 */
[----:B------:R-:W-:Y:S01]  /*3160*/  FMNMX.FTZ R2, R67, R2, !PT ;  /* 0x0000000243027209 */ /* 0x000fe20007810000 */
[----:B------:R-:W-:Y:S01]  /*3170*/  UIMAD.WIDE.U32 UR4, UR43, UR4, URZ ;  /* 0x000000042b0472a5 */ /* 0x000fe2000f8e003f */
[----:B------:R-:W-:Y:S01]  /*3180*/  ISETP.LT.OR P1, PT, R0, 0xa, P1 ;  /* 0x0000000a0000780c */ /* 0x000fe20000f21670 */
[----:B------:R-:W-:Y:S01]  /*3190*/  @UP1 ULDC UR7, c[0x0][0x450] ;  /* 0x0001140000071ab9 */ /* 0x000fe20000000800 */
[----:B------:R-:W-:Y:S01]  /*31a0*/  FMNMX.FTZ R2, R33, R2, !PT ;  /* 0x0000000221027209 */ /* 0x000fe20007810000 */
[----:B------:R-:W-:Y:S01]  /*31b0*/  @UP1 USHF.R.U32.HI UR6, URZ, UR7, UR5 ;  /* 0x000000073f061299 */ /* 0x000fe20008011605 */
[----:B------:R-:W-:-:S02]  /*31c0*/  FSEL R31, R31, -INF , !P1 ;  /* 0xff8000001f1f7808 */ /* 0x000fc40004800000 */
[----:B------:R-:W-:Y:S01]  /*31d0*/  ISETP.NE.AND P1, PT, R62, RZ, PT ;  /* 0x000000ff3e00720c */ /* 0x000fe20003f25270 */
[----:B------:R-:W-:Y:S01]  /*31e0*/  UIADD3 UR48, UR48, UR6, URZ ;  /* 0x0000000630307290 */ /* 0x000fe2000fffe03f */
[----:B------:R-:W-:Y:S02]  /*31f0*/  FMNMX.FTZ R2, R69, R2, !PT ;  /* 0x0000000245027209 */ /* 0x000fe40007810000 */
[----:B------:R-:W-:Y:S01]  /*3200*/  ISETP.GT.AND P1, PT, R3, 0x10, !P1 ;  /* 0x000000100300780c */ /* 0x000fe20004f24270 */
[----:B------:R-:W-:Y:S01]  /*3210*/  UIADD3 UR14, UR48, UR14, URZ ;  /* 0x0000000e300e7290 */ /* 0x000fe2000fffe03f */
[----:B------:R-:W-:Y:S02]  /*3220*/  FMNMX.FTZ R2, R37, R2, !PT ;  /* 0x0000000225027209 */ /* 0x000fe40007810000 */
[----:B------:R-:W-:Y:S02]  /*3230*/  ISETP.LT.OR P1, PT, R0, 0x11, P1 ;  /* 0x000000110000780c */ /* 0x000fe40000f21670 */
[----:B------:R-:W-:-:S02]  /*3240*/  FMNMX.FTZ R2, R71, R2, !PT ;  /* 0x0000000247027209 */ /* 0x000fc40007810000 */
[----:B------:R-:W-:Y:S02]  /*3250*/  FSEL R34, R34, -INF , !P1 ;  /* 0xff80000022227808 */ /* 0x000fe40004800000 */
[----:B------:R-:W-:Y:S02]  /*3260*/  ISETP.NE.AND P1, PT, R28, RZ, PT ;  /* 0x000000ff1c00720c */ /* 0x000fe40003f25270 */
[----:B------:R-:W-:Y:S02]  /*3270*/  FMNMX.FTZ R2, R41, R2, !PT ;  /* 0x0000000229027209 */ /* 0x000fe40007810000 */
[----:B------:R-:W-:Y:S02]  /*3280*/  ISETP.GT.AND P1, PT, R3, 0x11, !P1 ;  /* 0x000000110300780c */ /* 0x000fe40004f24270 */
[----:B------:R-:W-:Y:S02]  /*3290*/  FMNMX.FTZ R2, R73, R2, !PT ;  /* 0x0000000249027209 */ /* 0x000fe40007810000 */
[----:B------:R-:W-:-:S02]  /*32a0*/  ISETP.LT.OR P1, PT, R0, 0x12, P1 ;  /* 0x000000120000780c */ /* 0x000fc40000f21670 */
[----:B------:R-:W-:Y:S02]  /*32b0*/  FMNMX.FTZ R2, R45, R2, !PT ;  /* 0x000000022d027209 */ /* 0x000fe40007810000 */
[----:B------:R-:W-:Y:S02]  /*32c0*/  FSEL R35, R35, -INF , !P1 ;  /* 0xff80000023237808 */ /* 0x000fe40004800000 */
[----:B------:R-:W-:Y:S02]  /*32d0*/  ISETP.NE.AND P1, PT, R32, RZ, PT ;  /* 0x000000ff2000720c */ /* 0x000fe40003f25270 */
[----:B------:R-:W-:Y:S02]  /*32e0*/  FMNMX.FTZ R2, R75, R2, !PT ;  /* 0x000000024b027209 */ /* 0x000fe40007810000 */
[----:B------:R-:W-:Y:S02]  /*32f0*/  ISETP.GT.AND P1, PT, R3, 0x18, !P1 ;  /* 0x000000180300780c */ /* 0x000fe40004f24270 */
[----:B------:R-:W-:-:S02]  /*3300*/  FMNMX.FTZ R2, R49, R2, !PT ;  /* 0x0000000231027209 */ /* 0x000fc40007810000 */
[----:B------:R-:W-:Y:S02]  /*3310*/  ISETP.LT.OR P1, PT, R0, 0x19, P1 ;  /* 0x000000190000780c */ /* 0x000fe40000f21670 */
[----:B------:R-:W-:Y:S02]  /*3320*/  FMNMX.FTZ R2, R77, R2, !PT ;  /* 0x000000024d027209 */ /* 0x000fe40007810000 */
[----:B------:R-:W-:Y:S02]  /*3330*/  FSEL R38, R38, -INF , !P1 ;  /* 0xff80000026267808 */ /* 0x000fe40004800000 */
[----:B------:R-:W-:Y:S02]  /*3340*/  ISETP.NE.AND P1, PT, R36, RZ, PT ;  /* 0x000000ff2400720c */ /* 0x000fe40003f25270 */
[----:B------:R-:W-:Y:S02]  /*3350*/  FMNMX.FTZ R18, R53, R2, !PT ;  /* 0x0000000235127209 */ /* 0x000fe40007810000 */
[----:B------:R-:W-:-:S02]  /*3360*/  ISETP.GT.AND P1, PT, R3, 0x19, !P1 ;  /* 0x000000190300780c */ /* 0x000fc40004f24270 */
[----:B------:R-:W-:Y:S01]  /*3370*/  ISETP.GT.AND P2, PT, R3, 0x8, !P2 ;  /* 0x000000080300780c */ /* 0x000fe20005744270 */
[----:B------:R-:W0:Y:S01]  /*3380*/  SHFL.BFLY PT, R5, R18, 0x2, 0x1f ;  /* 0x0c401f0012057f89 */ /* 0x000e2200000e0000 */
[C---:B------:R-:W-:Y:S02]  /*3390*/  ISETP.LT.OR P1, PT, R0.reuse, 0x1a, P1 ;  /* 0x0000001a0000780c */ /* 0x040fe40000f21670 */
[----:B------:R-:W-:Y:S02]  /*33a0*/  ISETP.LT.OR P2, PT, R0, 0x9, P2 ;  /* 0x000000090000780c */ /* 0x000fe40001741670 */
[----:B------:R-:W-:Y:S02]  /*33b0*/  FSEL R39, R39, -INF , !P1 ;  /* 0xff80000027277808 */ /* 0x000fe40004800000 */
[----:B------:R-:W-:Y:S02]  /*33c0*/  ISETP.NE.AND P1, PT, R64, RZ, PT ;  /* 0x000000ff4000720c */ /* 0x000fe40003f25270 */
[----:B------:R-:W-:-:S02]  /*33d0*/  FSEL R30, R30, -INF , !P2 ;  /* 0xff8000001e1e7808 */ /* 0x000fc40005000000 */
[C---:B------:R-:W-:Y:S02]  /*33e0*/  ISETP.GT.AND P1, PT, R3.reuse, 0x20, !P1 ;  /* 0x000000200300780c */ /* 0x040fe40004f24270 */
[----:B------:R-:W-:Y:S02]  /*33f0*/  ISETP.NE.AND P2, PT, R40, RZ, PT ;  /* 0x000000ff2800720c */ /* 0x000fe40003f45270 */
[----:B------:R-:W-:Y:S02]  /*3400*/  ISETP.LT.OR P1, PT, R0, 0x21, P1 ;  /* 0x000000210000780c */ /* 0x000fe40000f21670 */
[----:B------:R-:W-:Y:S02]  /*3410*/  ISETP.NE.AND P6, PT, R4, RZ, PT ;  /* 0x000000ff0400720c */ /* 0x000fe40003fc5270 */
[----:B------:R-:W-:Y:S02]  /*3420*/  FSEL R42, R42, -INF , !P1 ;  /* 0xff8000002a2a7808 */ /* 0x000fe40004800000 */
[----:B------:R-:W-:-:S02]  /*3430*/  ISETP.GT.AND P1, PT, R3, 0x21, !P2 ;  /* 0x000000210300780c */ /* 0x000fc40005724270 */
[----:B------:R-:W-:Y:S02]  /*3440*/  ISETP.NE.AND P2, PT, R44, RZ, PT ;  /* 0x000000ff2c00720c */ /* 0x000fe40003f45270 */
[----:B------:R-:W-:Y:S02]  /*3450*/  ISETP.LT.OR P1, PT, R0, 0x22, P1 ;  /* 0x000000220000780c */ /* 0x000fe40000f21670 */
[----:B------:R-:W-:Y:S02]  /*3460*/  ISETP.GT.AND P2, PT, R3, 0x29, !P2 ;  /* 0x000000290300780c */ /* 0x000fe40005744270 */
[----:B------:R-:W-:Y:S02]  /*3470*/  FSEL R43, R43, -INF , !P1 ;  /* 0xff8000002b2b7808 */ /* 0x000fe40004800000 */
[----:B------:R-:W-:Y:S02]  /*3480*/  ISETP.GT.AND P1, PT, R3, RZ, !P6 ;  /* 0x000000ff0300720c */ /* 0x000fe40007724270 */
[----:B------:R-:W-:-:S02]  /*3490*/  ISETP.NE.AND P6, PT, R24, RZ, PT ;  /* 0x000000ff1800720c */ /* 0x000fc40003fc5270 */
[----:B0-----:R-:W-:Y:S02]  /*34a0*/  FMNMX.FTZ R24, R18, R5, !PT ;  /* 0x0000000512187209 */ /* 0x001fe40007810000 */
[----:B------:R-:W-:Y:S02]  /*34b0*/  ISETP.LT.OR P1, PT, R0, 0x1, P1 ;  /* 0x000000010000780c */ /* 0x000fe40000f21670 */
[----:B------:R-:W-:Y:S01]  /*34c0*/  ISETP.GT.AND P3, PT, R3, 0x30, !P3 ;  /* 0x000000300300780c */ /* 0x000fe20005f64270 */
[----:B------:R-:W0:Y:S01]  /*34d0*/  SHFL.BFLY PT, R25, R24, 0x1, 0x1f ;  /* 0x0c201f0018197f89 */ /* 0x000e2200000e0000 */
[----:B------:R-:W-:Y:S02]  /*34e0*/  FSEL R26, R26, -INF , !P1 ;  /* 0xff8000001a1a7808 */ /* 0x000fe40004800000 */
[----:B------:R-:W-:Y:S02]  /*34f0*/  ISETP.NE.AND P1, PT, R66, RZ, PT ;  /* 0x000000ff4200720c */ /* 0x000fe40003f25270 */
[----:B------:R-:W-:-:S02]  /*3500*/  FMNMX.FTZ R5, R26, R27, !PT ;  /* 0x0000001b1a057209 */ /* 0x000fc40007810000 */
[----:B------:R-:W-:Y:S02]  /*3510*/  ISETP.GT.AND P1, PT, R3, 0x28, !P1 ;  /* 0x000000280300780c */ /* 0x000fe40004f24270 */
[----:B------:R-:W-:Y:S02]  /*3520*/  FMNMX.FTZ R2, R30, R5, !PT ;  /* 0x000000051e027209 */ /* 0x000fe40007810000 */
[----:B------:R-:W-:Y:S02]  /*3530*/  ISETP.LT.OR P1, PT, R0, 0x29, P1 ;  /* 0x000000290000780c */ /* 0x000fe40000f21670 */
[----:B------:R-:W-:Y:S02]  /*3540*/  FMNMX.FTZ R5, R31, R2, !PT ;  /* 0x000000021f057209 */ /* 0x000fe40007810000 */
[----:B------:R-:W-:Y:S02]  /*3550*/  FSEL R46, R46, -INF , !P1 ;  /* 0xff8000002e2e7808 */ /* 0x000fe40004800000 */
[----:B------:R-:W-:-:S02]  /*3560*/  FMNMX.FTZ R2, R34, R5, !PT ;  /* 0x0000000522027209 */ /* 0x000fc40007810000 */
[----:B------:R-:W-:Y:S02]  /*3570*/  ISETP.GT.AND P4, PT, R3, 0x31, !P4 ;  /* 0x000000310300780c */ /* 0x000fe40006784270 */
[----:B------:R-:W-:Y:S02]  /*3580*/  FMNMX.FTZ R5, R35, R2, !PT ;  /* 0x0000000223057209 */ /* 0x000fe40007810000 */
[----:B------:R-:W-:Y:S02]  /*3590*/  ISETP.GT.AND P5, PT, R3, 0x38, !P5 ;  /* 0x000000380300780c */ /* 0x000fe40006fa4270 */
[----:B0-----:R-:W-:Y:S02]  /*35a0*/  FMNMX.FTZ R4, R24, R25, !PT ;  /* 0x0000001918047209 */ /* 0x001fe40007810000 */
[----:B------:R-:W-:Y:S02]  /*35b0*/  FMNMX.FTZ R2, R38, R5, !PT ;  /* 0x0000000526027209 */ /* 0x000fe40007810000 */
[C---:B------:R-:W-:Y:S01]  /*35c0*/  FSETP.NEU.FTZ.AND P1, PT, R4.reuse, -INF , PT ;  /* 0xff8000000400780b */ /* 0x040fe20003f3d000 */
[----:B------:R-:W-:Y:S01]  /*35d0*/  FMUL.FTZ R18, R4, UR10 ;  /* 0x0000000a04127c20 */ /* 0x000fe20008410000 */
[----:B------:R-:W-:-:S02]  /*35e0*/  FMNMX.FTZ R5, R39, R2, !PT ;  /* 0x0000000227057209 */ /* 0x000fc40007810000 */
[----:B------:R-:W-:Y:S02]  /*35f0*/  ISETP.LT.OR P2, PT, R0, 0x2a, P2 ;  /* 0x0000002a0000780c */ /* 0x000fe40001741670 */
[----:B------:R-:W-:Y:S02]  /*3600*/  FMNMX.FTZ R2, R42, R5, !PT ;  /* 0x000000052a027209 */ /* 0x000fe40007810000 */
[----:B------:R-:W-:Y:S02]  /*3610*/  FSEL R18, R18, RZ, P1 ;  /* 0x000000ff12127208 */ /* 0x000fe40000800000 */
[----:B------:R-:W-:Y:S02]  /*3620*/  ISETP.GT.AND P1, PT, R3, 0x39, !P6 ;  /* 0x000000390300780c */ /* 0x000fe40007724270 */
[----:B------:R-:W-:Y:S01]  /*3630*/  FMNMX.FTZ R3, R43, R2, !PT ;  /* 0x000000022b037209 */ /* 0x000fe20007810000 */
[--C-:B------:R-:W-:Y:S01]  /*3640*/  FFMA.FTZ R5, R29, UR10, -R18.reuse ;  /* 0x0000000a1d057c23 */ /* 0x100fe20008010812 */
[----:B------:R-:W-:Y:S01]  /*3650*/  ISETP.LT.OR P3, PT, R0, 0x31, P3 ;  /* 0x000000310000780c */ /* 0x000fe20001f61670 */
[--C-:B------:R-:W-:Y:S01]  /*3660*/  FFMA.FTZ R24, R61, UR10, -R18.reuse ;  /* 0x0000000a3d187c23 */ /* 0x100fe20008010812 */
[----:B------:R-:W-:Y:S01]  /*3670*/  FSEL R47, R47, -INF , !P2 ;  /* 0xff8000002f2f7808 */ /* 0x000fe20005000000 */
[--C-:B------:R-:W-:Y:S01]  /*3680*/  FFMA.FTZ R25, R65, UR10, -R18.reuse ;  /* 0x0000000a41197c23 */ /* 0x100fe20008010812 */
[----:B------:R-:W-:Y:S01]  /*3690*/  FMNMX.FTZ R2, R46, R3, !PT ;  /* 0x000000032e027209 */ /* 0x000fe20007810000 */
[----:B------:R-:W-:Y:S01]  /*36a0*/  MUFU.EX2 R5, R5 ;  /* 0x0000000500057308 */ /* 0x000fe20000000800 */
[----:B------:R-:W-:Y:S01]  /*36b0*/  ISETP.LT.OR P4, PT, R0, 0x32, P4 ;  /* 0x000000320000780c */ /* 0x000fe20002781670 */
[--C-:B------:R-:W-:Y:S01]  /*36c0*/  FFMA.FTZ R29, R33, UR10, -R18.reuse ;  /* 0x0000000a211d7c23 */ /* 0x100fe20008010812 */
[----:B------:R-:W-:Y:S01]  /*36d0*/  FSEL R50, R50, -INF , !P3 ;  /* 0xff80000032327808 */ /* 0x000fe20005800000 */
[--C-:B------:R-:W-:Y:S01]  /*36e0*/  FFMA.FTZ R33, R37, UR10, -R18.reuse ;  /* 0x0000000a25217c23 */ /* 0x100fe20008010812 */
[----:B------:R-:W-:Y:S01]  /*36f0*/  FMNMX.FTZ R3, R47, R2, !PT ;  /* 0x000000022f037209 */ /* 0x000fe20007810000 */
[--C-:B------:R-:W-:Y:S01]  /*3700*/  FFMA.FTZ R28, R67, UR10, -R18.reuse ;  /* 0x0000000a431c7c23 */ /* 0x100fe20008010812 */
[----:B------:R-:W-:Y:S01]  /*3710*/  ISETP.LT.OR P5, PT, R0, 0x39, P5 ;  /* 0x000000390000780c */ /* 0x000fe20002fa1670 */
[----:B------:R-:W0:Y:S01]  /*3720*/  MUFU.EX2 R24, R24 ;  /* 0x0000001800187308 */ /* 0x000e220000000800 */
[----:B------:R-:W-:Y:S01]  /*3730*/  FSEL R51, R51, -INF , !P4 ;  /* 0xff80000033337808 */ /* 0x000fe20006000000 */
[--C-:B------:R-:W-:Y:S01]  /*3740*/  FFMA.FTZ R32, R69, UR10, -R18.reuse ;  /* 0x0000000a45207c23 */ /* 0x100fe20008010812 */
[----:B------:R-:W-:Y:S01]  /*3750*/  FMNMX.FTZ R2, R50, R3, !PT ;  /* 0x0000000332027209 */ /* 0x000fe20007810000 */
[--C-:B------:R-:W-:Y:S01]  /*3760*/  FFMA.FTZ R36, R71, UR10, -R18.reuse ;  /* 0x0000000a47247c23 */ /* 0x100fe20008010812 */
[----:B------:R-:W-:Y:S01]  /*3770*/  ISETP.LT.OR P1, PT, R0, 0x3a, P1 ;  /* 0x0000003a0000780c */ /* 0x000fe20000f21670 */
[--C-:B------:R-:W-:Y:S01]  /*3780*/  FFMA.FTZ R40, R73, UR10, -R18.reuse ;  /* 0x0000000a49287c23 */ /* 0x100fe20008010812 */
[----:B------:R-:W-:Y:S01]  /*3790*/  FSEL R54, R54, -INF , !P5 ;  /* 0xff80000036367808 */ /* 0x000fe20006800000 */
[----:B------:R-:W-:Y:S01]  /*37a0*/  MUFU.EX2 R25, R25 ;  /* 0x0000001900197308 */ /* 0x000fe20000000800 */
[----:B------:R-:W-:Y:S01]  /*37b0*/  FMNMX.FTZ R3, R51, R2, !PT ;  /* 0x0000000233037209 */ /* 0x000fe20007810000 */
[--C-:B------:R-:W-:Y:S01]  /*37c0*/  FFMA.FTZ R2, R63, UR10, -R18.reuse ;  /* 0x0000000a3f027c23 */ /* 0x100fe20008010812 */
[----:B------:R-:W-:Y:S01]  /*37d0*/  FSEL R55, R55, -INF , !P1 ;  /* 0xff80000037377808 */ /* 0x000fe20004800000 */
[----:B------:R-:W-:Y:S01]  /*37e0*/  FFMA.FTZ R44, R75, UR10, -R18 ;  /* 0x0000000a4b2c7c23 */ /* 0x000fe20008010812 */
[----:B------:R-:W-:-:S03]  /*37f0*/  FMNMX.FTZ R0, R54, R3, !PT ;  /* 0x0000000336007209 */ /* 0x000fc60007810000 */
[----:B------:R1:W-:Y:S01]  /*3800*/  MUFU.EX2 R198, R2 ;  /* 0x0000000200c67308 */ /* 0x0003e20000000800 */
[----:B------:R-:W-:Y:S02]  /*3810*/  FMNMX.FTZ R0, R55, R0, !PT ;  /* 0x0000000037007209 */ /* 0x000fe40007810000 */
[----:B0-----:R-:W-:-:S03]  /*3820*/  F2FP.F16.F32.PACK_AB R196, R24, R5 ;  /* 0x0000000518c4723e */ /* 0x001fc600000000ff */
[----:B------:R-:W1:Y:S02]  /*3830*/  SHFL.BFLY PT, R3, R0, 0x2, 0x1f ;  /* 0x0c401f0000037f89 */ /* 0x000e6400000e0000 */
[----:B------:R-:W-:Y:S08]  /*3840*/  MUFU.EX2 R28, R28 ;  /* 0x0000001c001c7308 */ /* 0x000ff00000000800 */
[----:B------:R-:W0:Y:S08]  /*3850*/  MUFU.EX2 R29, R29 ;  /* 0x0000001d001d7308 */ /* 0x000e300000000800 */
[----:B------:R-:W-:Y:S01]  /*3860*/  MUFU.EX2 R32, R32 ;  /* 0x0000002000207308 */ /* 0x000fe20000000800 */
[----:B-1----:R-:W-:Y:S01]  /*3870*/  FMNMX.FTZ R2, R0, R3, !PT ;  /* 0x0000000300027209 */ /* 0x002fe20007810000 */
[--C-:B------:R-:W-:Y:S01]  /*3880*/  FFMA.FTZ R0, R41, UR10, -R18.reuse ;  /* 0x0000000a29007c23 */ /* 0x100fe20008010812 */
[--C-:B------:R-:W-:Y:S01]  /*3890*/  FFMA.FTZ R41, R45, UR10, -R18.reuse ;  /* 0x0000000a2d297c23 */ /* 0x100fe20008010812 */
[----:B------:R-:W-:-:S04]  /*38a0*/  FFMA.FTZ R45, R49, UR10, -R18 ;  /* 0x0000000a312d7c23 */ /* 0x000fc80008010812 */
[----:B------:R-:W1:Y:S01]  /*38b0*/  MUFU.EX2 R33, R33 ;  /* 0x0000002100217308 */ /* 0x000e620000000800 */
[----:B------:R-:W2:Y:S01]  /*38c0*/  SHFL.BFLY PT, R3, R2, 0x1, 0x1f ;  /* 0x0c201f0002037f89 */ /* 0x000ea200000e0000 */
[----:B0-----:R-:W-:-:S06]  /*38d0*/  F2FP.F16.F32.PACK_AB R192, R29, R28 ;  /* 0x0000001c1dc0723e */ /* 0x001fcc00000000ff */
[----:B------:R0:W-:Y:S08]  /*38e0*/  MUFU.EX2 R37, R0 ;  /* 0x0000000000257308 */ /* 0x0001f00000000800 */
[----:B------:R-:W3:Y:S01]  /*38f0*/  MUFU.EX2 R36, R36 ;  /* 0x0000002400247308 */ /* 0x000ee20000000800 */
[----:B-1----:R-:W-:-:S07]  /*3900*/  F2FP.F16.F32.PACK_AB R194, R33, R32 ;  /* 0x0000002021c2723e */ /* 0x002fce00000000ff */
[----:B------:R-:W-:Y:S01]  /*3910*/  MUFU.EX2 R40, R40 ;  /* 0x0000002800287308 */ /* 0x000fe20000000800 */
[----:B--2---:R-:W-:Y:S01]  /*3920*/  FMNMX.FTZ R3, R2, R3, !PT ;  /* 0x0000000302037209 */ /* 0x004fe20007810000 */
[--C-:B------:R-:W-:Y:S01]  /*3930*/  FFMA.FTZ R2, R77, UR10, -R18.reuse ;  /* 0x0000000a4d027c23 */ /* 0x100fe20008010812 */
[----:B------:R-:W-:Y:S01]  /*3940*/  FFMA.FTZ R18, R53, UR10, -R18 ;  /* 0x0000000a35127c23 */ /* 0x000fe20008010812 */
[----:B------:R-:W-:Y:S01]  /*3950*/  FADD.FTZ R53, R5, R24 ;  /* 0x0000001805357221 */ /* 0x000fe20000010000 */
[C---:B------:R-:W-:Y:S01]  /*3960*/  FSETP.NEU.FTZ.AND P1, PT, R3.reuse, -INF , PT ;  /* 0xff8000000300780b */ /* 0x040fe20003f3d000 */
[----:B0-----:R-:W-:Y:S02]  /*3970*/  FMUL.FTZ R0, R3, UR10 ;  /* 0x0000000a03007c20 */ /* 0x001fe40008410000 */
[----:B------:R0:W-:Y:S01]  /*3980*/  MUFU.EX2 R49, R18 ;  /* 0x0000001200317308 */ /* 0x0001e20000000800 */
[----:B---3--:R-:W-:Y:S02]  /*3990*/  F2FP.F16.F32.PACK_AB R188, R37, R36 ;  /* 0x0000002425bc723e */ /* 0x008fe400000000ff */
[----:B------:R-:W-:-:S02]  /*39a0*/  FSEL R0, R0, RZ, P1 ;  /* 0x000000ff00007208 */ /* 0x000fc40000800000 */
[----:B------:R-:W-:-:S03]  /*39b0*/  PLOP3.LUT P1, PT, PT, PT, UP0, 0x40, 0x0 ;  /* 0x000000000000781c */ /* 0x000fc60003f2e808 */
[--C-:B------:R-:W-:Y:S01]  /*39c0*/  FFMA.FTZ R26, R26, UR10, -R0.reuse ;  /* 0x0000000a1a1a7c23 */ /* 0x100fe20008010800 */
[--C-:B------:R-:W-:Y:S01]  /*39d0*/  FFMA.FTZ R27, R27, UR10, -R0.reuse ;  /* 0x0000000a1b1b7c23 */ /* 0x100fe20008010800 */
[--C-:B------:R-:W-:Y:S01]  /*39e0*/  FFMA.FTZ R30, R30, UR10, -R0.reuse ;  /* 0x0000000a1e1e7c23 */ /* 0x100fe20008010800 */
[----:B0-----:R-:W-:Y:S01]  /*39f0*/  FADD.FTZ R18, R198, R53 ;  /* 0x00000035c6127221 */ /* 0x001fe20000010000 */
[--C-:B------:R-:W-:Y:S01]  /*3a00*/  FFMA.FTZ R31, R31, UR10, -R0.reuse ;  /* 0x0000000a1f1f7c23 */ /* 0x100fe20008010800 */
[----:B------:R-:W-:Y:S01]  /*3a10*/  FFMA.FTZ R34, R34, UR10, -R0 ;  /* 0x0000000a22227c23 */ /* 0x000fe20008010800 */
[----:B------:R-:W-:Y:S01]  /*3a20*/  MUFU.EX2 R26, R26 ;  /* 0x0000001a001a7308 */ /* 0x000fe20000000800 */
[----:B------:R-:W-:Y:S01]  /*3a30*/  FADD.FTZ R53, R25, R18 ;  /* 0x0000001219357221 */ /* 0x000fe20000010000 */
[--C-:B------:R-:W-:Y:S01]  /*3a40*/  FFMA.FTZ R35, R35, UR10, -R0.reuse ;  /* 0x0000000a23237c23 */ /* 0x100fe20008010800 */
[--C-:B------:R-:W-:Y:S01]  /*3a50*/  FFMA.FTZ R38, R38, UR10, -R0.reuse ;  /* 0x0000000a26267c23 */ /* 0x100fe20008010800 */
[--C-:B------:R-:W-:Y:S01]  /*3a60*/  FFMA.FTZ R39, R39, UR10, -R0.reuse ;  /* 0x0000000a27277c23 */ /* 0x100fe20008010800 */
[----:B------:R-:W-:Y:S01]  /*3a70*/  FADD.FTZ R18, R28, R53 ;  /* 0x000000351c127221 */ /* 0x000fe20000010000 */
[--C-:B------:R-:W-:Y:S01]  /*3a80*/  FFMA.FTZ R42, R42, UR10, -R0.reuse ;  /* 0x0000000a2a2a7c23 */ /* 0x100fe20008010800 */
[----:B------:R-:W-:Y:S01]  /*3a90*/  FFMA.FTZ R43, R43, UR10, -R0 ;  /* 0x0000000a2b2b7c23 */ /* 0x000fe20008010800 */
[----:B------:R-:W0:Y:S01]  /*3aa0*/  MUFU.EX2 R27, R27 ;  /* 0x0000001b001b7308 */ /* 0x000e220000000800 */
[----:B------:R-:W-:Y:S01]  /*3ab0*/  FADD.FTZ R53, R29, R18 ;  /* 0x000000121d357221 */ /* 0x000fe20000010000 */
[--C-:B------:R-:W-:Y:S01]  /*3ac0*/  FFMA.FTZ R46, R46, UR10, -R0.reuse ;  /* 0x0000000a2e2e7c23 */ /* 0x100fe20008010800 */
[--C-:B------:R-:W-:Y:S01]  /*3ad0*/  FFMA.FTZ R47, R47, UR10, -R0.reuse ;  /* 0x0000000a2f2f7c23 */ /* 0x100fe20008010800 */
[--C-:B------:R-:W-:Y:S01]  /*3ae0*/  FFMA.FTZ R50, R50, UR10, -R0.reuse ;  /* 0x0000000a32327c23 */ /* 0x100fe20008010800 */
[----:B------:R-:W-:Y:S01]  /*3af0*/  FADD.FTZ R18, R32, R53 ;  /* 0x0000003520127221 */ /* 0x000fe20000010000 */
[--C-:B------:R-:W-:Y:S01]  /*3b00*/  FFMA.FTZ R51, R51, UR10, -R0.reuse ;  /* 0x0000000a33337c23 */ /* 0x100fe20008010800 */
[----:B------:R-:W-:Y:S01]  /*3b10*/  FFMA.FTZ R54, R54, UR10, -R0 ;  /* 0x0000000a36367c23 */ /* 0x000fe20008010800 */
[----:B------:R-:W1:Y:S01]  /*3b20*/  MUFU.EX2 R30, R30 ;  /* 0x0000001e001e7308 */ /* 0x000e620000000800 */
[----:B------:R-:W-:Y:S01]  /*3b30*/  FADD.FTZ R57, R33, R18 ;  /* 0x0000001221397221 */ /* 0x000fe20000010000 */
[----:B------:R-:W-:Y:S01]  /*3b40*/  F2FP.F16.F32.PACK_AB R198, R25, R198 ;  /* 0x000000c619c6723e */ /* 0x000fe200000000ff */
[----:B------:R-:W-:-:S02]  /*3b50*/  FFMA.FTZ R0, R55, UR10, -R0 ;  /* 0x0000000a37007c23 */ /* 0x000fc40008010800 */
[----:B------:R-:W-:-:S03]  /*3b60*/  FADD.FTZ R48, R36, R57 ;  /* 0x0000003924307221 */ /* 0x000fc60000010000 */
[----:B------:R-:W2:Y:S01]  /*3b70*/  MUFU.EX2 R31, R31 ;  /* 0x0000001f001f7308 */ /* 0x000ea20000000800 */
[----:B0-----:R-:W-:Y:S01]  /*3b80*/  FADD.FTZ R53, R26, R27 ;  /* 0x0000001b1a357221 */ /* 0x001fe20000010000 */
[----:B------:R-:W-:Y:S01]  /*3b90*/  FADD.FTZ R57, R37, R48 ;  /* 0x0000003025397221 */ /* 0x000fe20000010000 */
[----:B------:R-:W-:-:S03]  /*3ba0*/  F2FP.F16.F32.PACK_AB R197, R27, R26 ;  /* 0x0000001a1bc5723e */ /* 0x000fc600000000ff */
[----:B------:R-:W-:Y:S02]  /*3bb0*/  FADD.FTZ R48, R40, R57 ;  /* 0x0000003928307221 */ /* 0x000fe40000010000 */
[----:B------:R-:W0:Y:S01]  /*3bc0*/  MUFU.EX2 R34, R34 ;  /* 0x0000002200227308 */ /* 0x000e220000000800 */
[----:B-1----:R-:W-:-:S07]  /*3bd0*/  FADD.FTZ R18, R30, R53 ;  /* 0x000000351e127221 */ /* 0x002fce0000010000 */
[----:B------:R-:W1:Y:S01]  /*3be0*/  MUFU.EX2 R35, R35 ;  /* 0x0000002300237308 */ /* 0x000e620000000800 */
[C---:B--2---:R-:W-:Y:S01]  /*3bf0*/  FADD.FTZ R53, R31.reuse, R18 ;  /* 0x000000121f357221 */ /* 0x044fe20000010000 */
[----:B------:R-:W-:-:S06]  /*3c00*/  F2FP.F16.F32.PACK_AB R199, R31, R30 ;  /* 0x0000001e1fc7723e */ /* 0x000fcc00000000ff */
[----:B------:R-:W2:Y:S01]  /*3c10*/  MUFU.EX2 R38, R38 ;  /* 0x0000002600267308 */ /* 0x000ea20000000800 */
[----:B0-----:R-:W-:-:S07]  /*3c20*/  FADD.FTZ R18, R34, R53 ;  /* 0x0000003522127221 */ /* 0x001fce0000010000 */
[----:B------:R-:W0:Y:S01]  /*3c30*/  MUFU.EX2 R41, R41 ;  /* 0x0000002900297308 */ /* 0x000e220000000800 */
[C---:B-1----:R-:W-:Y:S01]  /*3c40*/  FADD.FTZ R5, R35.reuse, R18 ;  /* 0x0000001223057221 */ /* 0x042fe20000010000 */
[----:B------:R-:W-:-:S06]  /*3c50*/  F2FP.F16.F32.PACK_AB R193, R35, R34 ;  /* 0x0000002223c1723e */ /* 0x000fcc00000000ff */
[----:B------:R-:W1:Y:S01]  /*3c60*/  MUFU.EX2 R39, R39 ;  /* 0x0000002700277308 */ /* 0x000e620000000800 */
[----:B--2---:R-:W-:-:S07]  /*3c70*/  FADD.FTZ R18, R38, R5 ;  /* 0x0000000526127221 */ /* 0x004fce0000010000 */
[----:B------:R-:W2:Y:S01]  /*3c80*/  MUFU.EX2 R44, R44 ;  /* 0x0000002c002c7308 */ /* 0x000ea20000000800 */
[C---:B0-----:R-:W-:Y:S01]  /*3c90*/  FADD.FTZ R53, R41.reuse, R48 ;  /* 0x0000003029357221 */ /* 0x041fe20000010000 */
[----:B------:R-:W-:-:S06]  /*3ca0*/  F2FP.F16.F32.PACK_AB R190, R41, R40 ;  /* 0x0000002829be723e */ /* 0x000fcc00000000ff */
[----:B------:R-:W0:Y:S01]  /*3cb0*/  MUFU.EX2 R42, R42 ;  /* 0x0000002a002a7308 */ /* 0x000e220000000800 */
[C---:B-1----:R-:W-:Y:S01]  /*3cc0*/  FADD.FTZ R5, R39.reuse, R18 ;  /* 0x0000001227057221 */ /* 0x042fe20000010000 */
[----:B------:R-:W-:-:S06]  /*3cd0*/  F2FP.F16.F32.PACK_AB R195, R39, R38 ;  /* 0x0000002627c3723e */ /* 0x000fcc00000000ff */
[----:B------:R-:W1:Y:S01]  /*3ce0*/  MUFU.EX2 R45, R45 ;  /* 0x0000002d002d7308 */ /* 0x000e620000000800 */
[----:B--2---:R-:W-:-:S07]  /*3cf0*/  FADD.FTZ R24, R44, R53 ;  /* 0x000000352c187221 */ /* 0x004fce0000010000 */
[----:B------:R-:W2:Y:S01]  /*3d00*/  MUFU.EX2 R43, R43 ;  /* 0x0000002b002b7308 */ /* 0x000ea20000000800 */
[----:B0-----:R-:W-:-:S07]  /*3d10*/  FADD.FTZ R18, R42, R5 ;  /* 0x000000052a127221 */ /* 0x001fce0000010000 */
[----:B------:R-:W0:Y:S01]  /*3d20*/  MUFU.EX2 R2, R2 ;  /* 0x0000000200027308 */ /* 0x000e220000000800 */
[C---:B-1----:R-:W-:Y:S01]  /*3d30*/  FADD.FTZ R25, R45.reuse, R24 ;  /* 0x000000182d197221 */ /* 0x042fe20000010000 */
[----:B------:R-:W-:-:S06]  /*3d40*/  F2FP.F16.F32.PACK_AB R184, R45, R44 ;  /* 0x0000002c2db8723e */ /* 0x000fcc00000000ff */
[----:B------:R-:W1:Y:S01]  /*3d50*/  MUFU.EX2 R46, R46 ;  /* 0x0000002e002e7308 */ /* 0x000e620000000800 */
[C---:B--2---:R-:W-:Y:S01]  /*3d60*/  FADD.FTZ R5, R43.reuse, R18 ;  /* 0x000000122b057221 */ /* 0x044fe20000010000 */
[----:B------:R-:W-:-:S06]  /*3d70*/  F2FP.F16.F32.PACK_AB R189, R43, R42 ;  /* 0x0000002a2bbd723e */ /* 0x000fcc00000000ff */
[----:B------:R-:W2:Y:S01]  /*3d80*/  MUFU.EX2 R47, R47 ;  /* 0x0000002f002f7308 */ /* 0x000ea20000000800 */
[----:B0-----:R-:W-:Y:S01]  /*3d90*/  FADD.FTZ R24, R2, R25 ;  /* 0x0000001902187221 */ /* 0x001fe20000010000 */
[----:B------:R-:W-:-:S03]  /*3da0*/  F2FP.F16.F32.PACK_AB R186, R49, R2 ;  /* 0x0000000231ba723e */ /* 0x000fc600000000ff */
[----:B------:R-:W-:-:S03]  /*3db0*/  FADD.FTZ R18, R49, R24 ;  /* 0x0000001831127221 */ /* 0x000fc60000010000 */
[----:B------:R-:W0:Y:S01]  /*3dc0*/  MUFU.EX2 R50, R50 ;  /* 0x0000003200327308 */ /* 0x000e220000000800 */
[----:B-1----:R-:W-:-:S07]  /*3dd0*/  FADD.FTZ R2, R46, R5 ;  /* 0x000000052e027221 */ /* 0x002fce0000010000 */
[----:B------:R-:W1:Y:S01]  /*3de0*/  MUFU.EX2 R51, R51 ;  /* 0x0000003300337308 */ /* 0x000e620000000800 */
[C---:B--2---:R-:W-:Y:S01]  /*3df0*/  FADD.FTZ R5, R47.reuse, R2 ;  /* 0x000000022f057221 */ /* 0x044fe20000010000 */
[----:B------:R-:W-:-:S06]  /*3e00*/  F2FP.F16.F32.PACK_AB R191, R47, R46 ;  /* 0x0000002e2fbf723e */ /* 0x000fcc00000000ff */
[----:B------:R-:W2:Y:S01]  /*3e10*/  MUFU.EX2 R54, R54 ;  /* 0x0000003600367308 */ /* 0x000ea20000000800 */
[----:B0-----:R-:W-:-:S07]  /*3e20*/  FADD.FTZ R2, R50, R5 ;  /* 0x0000000532027221 */ /* 0x001fce0000010000 */
[----:B------:R2:W0:Y:S01]  /*3e30*/  MUFU.EX2 R187, R0 ;  /* 0x0000000000bb7308 */ /* 0x0004220000000800 */
[C---:B-1----:R-:W-:Y:S01]  /*3e40*/  FADD.FTZ R5, R51.reuse, R2 ;  /* 0x0000000233057221 */ /* 0x042fe20000010000 */
[----:B------:R-:W-:-:S03]  /*3e50*/  F2FP.F16.F32.PACK_AB R185, R51, R50 ;  /* 0x0000003233b9723e */ /* 0x000fc600000000ff */
[----:B--2---:R-:W-:-:S04]  /*3e60*/  FADD.FTZ R0, R54, R5 ;  /* 0x0000000536007221 */ /* 0x004fc80000010000 */
[C---:B0-----:R-:W-:Y:S01]  /*3e70*/  FADD.FTZ R5, R187.reuse, R0 ;  /* 0x00000000bb057221 */ /* 0x041fe20000010000 */
[----:B------:R-:W-:Y:S01]  /*3e80*/  F2FP.F16.F32.PACK_AB R187, R187, R54 ;  /* 0x00000036bbbb723e */ /* 0x000fe200000000ff */
[----:B------:R-:W-:Y:S06]  /*3e90*/  @P1 BRA `(.L_x_1008) ;  /* 0x00000000004c1947 */ /* 0x000fec0003800000 */
[----:B------:R-:W-:Y:S01]  /*3ea0*/  ISETP.LT.AND P1, PT, RZ, UR48, PT ;  /* 0x00000030ff007c0c */ /* 0x000fe2000bf21270 */
[----:B------:R-:W-:-:S12]  /*3eb0*/  UIADD3 UR18, UR48, -0x1, URZ ;  /* 0xffffffff30127890 */ /* 0x000fd8000fffe03f */
[----:B------:R-:W-:Y:S05]  /*3ec0*/  @P1 BRA `(.L_x_1009) ;  /* 0x0000000000201947 */ /* 0x000fea0003800000 */
[----:B------:R-:W-:Y:S01]  /*3ed0*/  ULDC UR15, c[0x0][0x9e4] ;  /* 0x00027900000f7ab9 */ /* 0x000fe20000000800 */
[----:B------:R-:W-:Y:S02]  /*3ee0*/  UIADD3 UR18, -UR48, URZ, URZ ;  /* 0x0000003f30127290 */ /* 0x000fe4000fffe13f */
[----:B------:R-:W-:-:S11]  /*3ef0*/  UISETP.NE.AND UP0, UPT, UR15, 0x1, UPT ;  /* 0x000000010f00788c */ /* 0x000fd6000bf05270 */
[----:B------:R-:W-:Y:S02]  /*3f00*/  @UP0 ULDC.64 UR4, c[0x0][0x9e8] ;  /* 0x00027a0000040ab9 */ /* 0x000fe40000000a00 */
[----:B------:R-:W-:-:S04]  /*3f10*/  UIMAD.WIDE.U32 UR6, UR18, UR4, URZ ;  /* 0x00000004120672a5 */ /* 0x000fc8000f8e003f */
[----:B------:R-:W-:-:S04]  /*3f20*/  @UP0 USHF.R.U32.HI UR18, URZ, UR5, UR7 ;  /* 0x000000053f120299 */ /* 0x000fc80008011607 */
[----:B------:R-:W-:Y:S01]  /*3f30*/  ULOP3.LUT UR18, URZ, UR18, URZ, 0x33, !UPT ;  /* 0x000000123f127292 */ /* 0x000fe2000f8e333f */
[----:B------:R-:W-:Y:S11]  /*3f40*/  BRA `(.L_x_1010) ;  /* 0x0000000000147947 */ /* 0x000ff60003800000 */
.L_x_1009:
[----:B------:R-:W-:Y:S02]  /*3f50*/  ULDC UR15, c[0x0][0x9e4] ;  /* 0x00027900000f7ab9 */ /* 0x000fe40000000800 */
[----:B------:R-:W-:-:S11]  /*3f60*/  UISETP.NE.AND UP0, UPT, UR15, 0x1, UPT ;  /* 0x000000010f00788c */ /* 0x000fd6000bf05270 */
[----:B------:R-:W-:Y:S02]  /*3f70*/  @UP0 ULDC.64 UR4, c[0x0][0x9e8] ;  /* 0x00027a0000040ab9 */ /* 0x000fe40000000a00 */
[----:B------:R-:W-:-:S04]  /*3f80*/  UIMAD.WIDE.U32 UR6, UR18, UR4, URZ ;  /* 0x00000004120672a5 */ /* 0x000fc8000f8e003f */
[----:B------:R-:W-:-:S12]  /*3f90*/  @UP0 USHF.R.U32.HI UR18, URZ, UR5, UR7 ;  /* 0x000000053f120299 */ /* 0x000fd80008011607 */
.L_x_1010:
[----:B------:R-:W-:-:S04]  /*3fa0*/  UIMAD UR15, UR18, UR15, UR15 ;  /* 0x0000000f120f72a4 */ /* 0x000fc8000f8e020f */
[----:B------:R-:W-:-:S04]  /*3fb0*/  UISETP.LT.AND UP0, UPT, UR14, UR15, UPT ;  /* 0x0000000f0e00728c */ /* 0x000fc8000bf01270 */
[----:B------:R-:W-:-:S12]  /*3fc0*/  USEL UR14, UR14, UR15, UP0 ;  /* 0x0000000f0e0e7287 */ /* 0x000fd80008000000 */
.L_x_1008:
[----:B------:R-:W-:Y:S01]  /*3fd0*/  R2UR UR5, R200 ;  /* 0x00000000c80572ca */ /* 0x000fe200000e0000 */
[----:B------:R-:W-:Y:S01]  /*3fe0*/  USHF.R.S32.HI UR4, URZ, 0x1f, UR14 ;  /* 0x0000001f3f047899 */ /* 0x000fe2000801140e */
[----:B------:R-:W-:Y:S01]  /*3ff0*/  IMAD.MOV.U32 R2, RZ, RZ, 0x3f800000 ;  /* 0x3f800000ff027424 */ /* 0x000fe200078e00ff */
[----:B------:R-:W-:Y:S01]  /*4000*/  CS2R R150, SRZ ;  /* 0x0000000000967805 */ /* 0x000fe2000001ff00 */
[----:B------:R-:W-:Y:S01]  /*4010*/  IMAD.MOV.U32 R0, RZ, RZ, 0x3f800000 ;  /* 0x3f800000ff007424 */ /* 0x000fe200078e00ff */
        /* <DEDUP_REMOVED lines=8> */
[----:B------:R-:W-:Y:S01]  /*40a0*/  UISETP.LT.AND UP0, UPT, UR5, UR4, UPT ;  /* 0x000000040500728c */ /* 0x000fe2000bf01270 */
[----:B------:R-:W-:Y:S02]  /*40b0*/  CS2R R136, SRZ ;  /* 0x0000000000887805 */ /* 0x000fe4000001ff00 */
[----:B------:R-:W-:Y:S02]  /*40c0*/  CS2R R134, SRZ ;  /* 0x0000000000867805 */ /* 0x000fe4000001ff00 */
[----:B------:R-:W-:Y:S01]  /*40d0*/  CS2R R132, SRZ ;  /* 0x0000000000847805 */ /* 0x000fe2000001ff00 */
[----:B------:R-:W-:Y:S01]  /*40e0*/  USEL UR54, UR5, UR4, !UP0 ;  /* 0x0000000405367287 */ /* 0x000fe2000c000000 */
[----:B------:R-:W-:-:S02]  /*40f0*/  CS2R R130, SRZ ;  /* 0x0000000000827805 */ /* 0x000fc4000001ff00 */
[----:B------:R-:W-:Y:S02]  /*4100*/  CS2R R128, SRZ ;  /* 0x0000000000807805 */ /* 0x000fe4000001ff00 */
[----:B------:R-:W-:Y:S02]  /*4110*/  CS2R R126, SRZ ;  /* 0x00000000007e7805 */ /* 0x000fe4000001ff00 */
[----:B------:R-:W-:Y:S02]  /*4120*/  CS2R R124, SRZ ;  /* 0x00000000007c7805 */ /* 0x000fe4000001ff00 */
[----:B------:R-:W-:Y:S02]  /*4130*/  CS2R R122, SRZ ;  /* 0x00000000007a7805 */ /* 0x000fe4000001ff00 */
[----:B------:R-:W-:Y:S02]  /*4140*/  ISETP.GE.AND P1, PT, R221, UR54, PT ;  /* 0x00000036dd007c0c */ /* 0x000fe4000bf26270 */
        /* <DEDUP_REMOVED lines=50> */
[----:B------:R-:W-:Y:S01]  /*4470*/  IMAD.MOV.U32 R219, RZ, RZ, R3 ;  /* 0x000000ffffdb7224 */ /* 0x000fe200078e0003 */
[----:B------:R-:W-:Y:S01]  /*4480*/  MOV R2, 0x3f800000 ;  /* 0x3f80000000027802 */ /* 0x000fe20000000f00 */
[----:B------:R-:W-:Y:S01]  /*4490*/  IMAD.MOV.U32 R220, RZ, RZ, R4 ;  /* 0x000000ffffdc7224 */ /* 0x000fe200078e0004 */
[----:B------:R-:W-:Y:S01]  /*44a0*/  UMOV UR7, UR38 ;  /* 0x0000002600077c82 */ /* 0x000fe20008000000 */
[----:B------:R-:W-:Y:S01]  /*44b0*/  IMAD.MOV.U32 R151, RZ, RZ, RZ ;  /* 0x000000ffff977224 */ /* 0x000fe200078e00ff */
[----:B------:R-:W-:Y:S01]  /*44c0*/  UMOV UR4, UR39 ;  /* 0x0000002700047c82 */ /* 0x000fe20008000000 */
[----:B------:R-:W-:Y:S01]  /*44d0*/  ULDC UR55, c[0x0][0x9e4] ;  /* 0x0002790000377ab9 */ /* 0x000fe20000000800 */
[----:B------:R-:W-:Y:S01]  /*44e0*/  ULDC UR59, c[0x0][0x9dc] ;  /* 0x00027700003b7ab9 */ /* 0x000fe20000000800 */
[----:B------:R-:W-:-:S05]  /*44f0*/  ULDC UR58, c[0x0][0x988] ;  /* 0x00026200003a7ab9 */ /* 0x000fca0000000800 */
.L_x_1030:
[----:B------:R-:W-:-:S04]  /*4500*/  UISETP.NE.AND UP0, UPT, UR4, 0x1, UPT ;  /* 0x000000010400788c */ /* 0x000fc8000bf05270 */
[----:B------:R-:W-:-:S04]  /*4510*/  USEL UR38, URZ, 0x1, UP0 ;  /* 0x000000013f267887 */ /* 0x000fc80008000000 */
[----:B------:R-:W-:Y:S01]  /*4520*/  ULOP3.LUT UR38, UR7, UR38, URZ, 0x3c, !UPT ;  /* 0x0000002607267292 */ /* 0x000fe2000f8e3c3f */
[----:B------:R-:W-:Y:S11]  /*4530*/  @!P0 BRA `(.L_x_1012) ;  /* 0x0000000000048947 */ /* 0x000ff60003800000 */
[----:B------:R-:W-:Y:S01]  /*4540*/  BPT.TRAP 0x1 ;  /* 0x000000040000795c */ /* 0x000fe20000300000 */
.L_x_1012:
[----:B------:R-:W-:Y:S01]  /*4550*/  UIADD3 UR39, UR4, 0x1, URZ ;  /* 0x0000000104277890 */ /* 0x000fe2000fffe03f */
[----:B------:R-:W-:-:S03]  /*4560*/  IMAD.U32 R3, RZ, RZ, UR38 ;  /* 0x00000026ff037e24 */ /* 0x000fc6000f8e00ff */
[----:B------:R-:W-:Y:S02]  /*4570*/  UISETP.NE.AND UP0, UPT, UR39, 0x2, UPT ;  /* 0x000000022700788c */ /* 0x000fe4000bf05270 */
[----:B------:R-:W-:Y:S02]  /*4580*/  SHF.L.U32 R3, R3, 0x1f, RZ ;  /* 0x0000001f03037819 */ /* 0x000fe400000006ff */
[----:B------:R-:W-:-:S04]  /*4590*/  USEL UR39, UR39, URZ, UP0 ;  /* 0x0000003f27277287 */ /* 0x000fc80008000000 */
[----:B------:R-:W-:-:S09]  /*45a0*/  ULEA UR6, UR39, UR40, 0x3 ;  /* 0x0000002827067291 */ /* 0x000fd2000f8e183f */
[----:B------:R0:W1:Y:S01]  /*45b0*/  SYNCS.PHASECHK.TRANS64.TRYWAIT P1, [UR6+0x30830], R3 ;  /* 0x03083003ff0075a7 */ /* 0x0000620008020146 */
[----:B------:R-:W-:Y:S05]  /*45c0*/  @!P0 BRA `(.L_x_1013) ;  /* 0x0000000000048947 */ /* 0x000fea0003800000 */
[----:B------:R-:W-:Y:S01]  /*45d0*/  BPT.TRAP 0x1 ;  /* 0x000000040000795c */ /* 0x000fe20000300000 */
.L_x_1013:
[----:B-1----:R-:W-:Y:S05]  /*45e0*/  @P1 BRA `(.L_x_1014) ;  /* 0x0000000000081947 */ /* 0x002fea0003800000 */
[----:B------:R-:W1:Y:S02]  /*45f0*/  SYNCS.PHASECHK.TRANS64.TRYWAIT P1, [UR6+0x30830], R3 ;  /* 0x03083003ff0075a7 */ /* 0x000e640008020146 */
[----:B-1----:R-:W-:Y:S05]  /*4600*/  @!P1 BRA `(.L_x_1015) ;  /* 0x000000f000d49947 */ /* 0x002fea0003800000 */
.L_x_1014:
[----:B------:R-:W-:Y:S01]  /*4610*/  R2UR UR48, R16 ;  /* 0x00000000103072ca */ /* 0x000fe200000e0000 */
[----:B------:R-:W-:Y:S01]  /*4620*/  ULEA UR5, UR39, UR60, 0xb ;  /* 0x0000003c27057291 */ /* 0x000fe2000f8e583f */
[----:B------:R-:W-:Y:S01]  /*4630*/  R2UR UR49, R17 ;  /* 0x00000000113172ca */ /* 0x000fe200000e0000 */
[----:B------:R-:W-:Y:S01]  /*4640*/  WARPGROUP.ARRIVE ;  /* 0x00000000000079c5 */ /* 0x000fe20000000000 */
[----:B------:R-:W-:Y:S01]  /*4650*/  UMOV UR51, 0x40000040 ;  /* 0x4000004000337882 */ /* 0x000fe20000000000 */
[----:B------:R-:W-:Y:S01]  /*4660*/  UIADD3 UR10, UR5, 0x206, URZ ;  /* 0x00000206050a7890 */ /* 0x000fe2000fffe03f */
[-C--:B------:R-:W-:Y:S01]  /*4670*/  FMUL.FTZ R24, R24, R0.reuse ;  /* 0x0000000018187220 */ /* 0x080fe20000410000 */
[----:B------:R-:W-:Y:S01]  /*4680*/  UMOV UR11, 0x40000040 ;  /* 0x40000040000b7882 */ /* 0x000fe20000000000 */
[----:B------:R-:W-:Y:S01]  /*4690*/  UMOV UR50, UR5 ;  /* 0x0000000500327c82 */ /* 0x000fe20008000000 */
[----:B------:R-:W-:Y:S01]  /*46a0*/  UIADD3 UR14, UR5, 0x400, URZ ;  /* 0x00000400050e7890 */ /* 0x000fe2000fffe03f */
[-C--:B------:R-:W-:Y:S01]  /*46b0*/  FMUL.FTZ R25, R25, R0.reuse ;  /* 0x0000000019197220 */ /* 0x080fe20000410000 */
[----:B------:R-:W-:Y:S01]  /*46c0*/  UMOV UR15, 0x40000040 ;  /* 0x40000040000f7882 */ /* 0x000fe20000000000 */
[----:B------:R-:W-:Y:S01]  /*46d0*/  UIADD3 UR18, UR5, 0x402, URZ ;  /* 0x0000040205127890 */ /* 0x000fe2000fffe03f */
[-C--:B------:R-:W-:Y:S01]  /*46e0*/  FMUL.FTZ R28, R28, R0.reuse ;  /* 0x000000001c1c7220 */ /* 0x080fe20000410000 */
[----:B------:R-:W-:Y:S01]  /*46f0*/  UMOV UR19, 0x40000040 ;  /* 0x4000004000137882 */ /* 0x000fe20000000000 */
[----:B------:R-:W-:Y:S01]  /*4700*/  HGMMA.64x64x16.F32 R152, gdesc[UR48], RZ, !UPT, gsb0 ;  /* 0x00e00000309879f0 */ /* 0x000fe2000c0008ff */
[----:B------:R-:W-:Y:S01]  /*4710*/  R2UR UR48, R14 ;  /* 0x000000000e3072ca */ /* 0x000fe200000e0000 */
[----:B------:R-:W-:Y:S01]  /*4720*/  UIADD3 UR50, UR5, 0x2, URZ ;  /* 0x0000000205327890 */ /* 0x000fe2000fffe03f */
[----:B------:R-:W-:Y:S01]  /*4730*/  R2UR UR49, R15 ;  /* 0x000000000f3172ca */ /* 0x000fe200000e0000 */
[----:B------:R-:W-:Y:S01]  /*4740*/  UMOV UR51, 0x40000040 ;  /* 0x4000004000337882 */ /* 0x000fe20000000000 */
        /* <DEDUP_REMOVED lines=78> */
[----:B------:R-:W-:Y:S01]  /*4c30*/  HGMMA.64x64x16.F32 R152, gdesc[UR48], R152, gsb0 ;  /* 0x00e00000309879f0 */ /* 0x000fe20008000898 */
[----:B------:R-:W-:Y:S01]  /*4c40*/  R2UR UR48, R12 ;  /* 0x000000000c3072ca */ /* 0x000fe200000e0000 */
[----:B------:R-:W-:Y:S01]  /*4c50*/  UIADD3 UR50, UR5, 0x4, URZ ;  /* 0x0000000405327890 */ /* 0x000fe2000fffe03f */
[----:B------:R-:W-:Y:S01]  /*4c60*/  R2UR UR49, R13 ;  /* 0x000000000d3172ca */ /* 0x000fe200000e0000 */
        /* <DEDUP_REMOVED lines=62> */
[----:B------:R-:W-:Y:S01]  /*5050*/  HGMMA.64x64x16.F32 R152, gdesc[UR48], R152, gsb0 ;  /* 0x00e00000309879f0 */ /* 0x000fe20008000898 */
[----:B------:R-:W-:Y:S01]  /*5060*/  R2UR UR48, R10 ;  /* 0x000000000a3072ca */ /* 0x000fe200000e0000 */
[----:B------:R-:W-:Y:S01]  /*5070*/  UIADD3 UR50, UR5, 0x6, URZ ;  /* 0x0000000605327890 */ /* 0x000fe2000fffe03f */
[----:B------:R-:W-:Y:S01]  /*5080*/  R2UR UR49, R11 ;  /* 0x000000000b3172ca */ /* 0x000fe200000e0000 */
[----:B------:R-:W-:Y:S01]  /*5090*/  UMOV UR51, 0x40000040 ;  /* 0x4000004000337882 */ /* 0x000fe20000000000 */
[----:B------:R-:W-:Y:S02]  /*50a0*/  WARPGROUP.DEPBAR.LE gsb0, 0x0 ;  /* 0x00008000000079c5 */ /* 0x000fe40000010000 */
[----:B------:R-:W-:-:S09]  /*50b0*/  WARPGROUP.ARRIVE ;  /* 0x00000000000079c5 */ /* 0x000fd20000000000 */
        /* <DEDUP_REMOVED lines=15> */
[----:B------:R-:W-:Y:S01]  /*51b0*/  UIADD3 UR50, UR5, 0x204, URZ ;  /* 0x0000020405327890 */ /* 0x000fe2000fffe03f */
[----:B------:R-:W-:Y:S01]  /*51c0*/  UMOV UR51, 0x40000040 ;  /* 0x4000004000337882 */ /* 0x000fe20000000000 */
[----:B------:R-:W-:Y:S01]  /*51d0*/  UMOV UR48, UR56 ;  /* 0x0000003800307c82 */ /* 0x000fe20008000000 */
[----:B------:R-:W-:Y:S01]  /*51e0*/  UMOV UR49, UR57 ;  /* 0x0000003900317c82 */ /* 0x000fe20008000000 */
[----:B------:R-:W-:Y:S02]  /*51f0*/  WARPGROUP.DEPBAR.LE gsb0, 0x0 ;  /* 0x00008000000079c5 */ /* 0x000fe40000010000 */
[----:B------:R-:W-:-:S06]  /*5200*/  WARPGROUP.ARRIVE ;  /* 0x00000000000079c5 */ /* 0x000fcc0000000000 */
[----:B------:R-:W-:Y:S01]  /*5210*/  HGMMA.64x64x16.F32 R152, gdesc[UR48], R152, gsb0 ;  /* 0x00e00000309879f0 */ /* 0x000fe20008000898 */
[----:B------:R-:W-:Y:S01]  /*5220*/  UIADD3 UR50, UR5, 0x606, URZ ;  /* 0x0000060605327890 */ /* 0x000fe2000fffe03f */
[----:B------:R-:W-:Y:S01]  /*5230*/  UMOV UR48, UR52 ;  /* 0x0000003400307c82 */ /* 0x000fe20008000000 */
[----:B------:R-:W-:Y:S01]  /*5240*/  UMOV UR49, UR53 ;  /* 0x0000003500317c82 */ /* 0x000fe20008000000 */
        /* <DEDUP_REMOVED lines=31> */
.L_x_1016:
[----:B------:R-:W-:Y:S01]  /*5440*/  ULEA UR5, UR4, UR40, 0x3 ;  /* 0x0000002804057291 */ /* 0x000fe2000f8e183f */
[----:B------:R-:W-:-:S05]  /*5450*/  IMAD.U32 R0, RZ, RZ, UR7 ;  /* 0x00000007ff007e24 */ /* 0x000fca000f8e00ff */
[----:B------:R-:W-:-:S04]  /*5460*/  SHF.L.U32 R0, R0, 0x1f, RZ ;  /* 0x0000001f00007819 */ /* 0x000fc800000006ff */
[----:B------:R2:W3:Y:S01]  /*5470*/  SYNCS.PHASECHK.TRANS64.TRYWAIT P1, [UR5+0x30850], R0 ;  /* 0x03085000ff0075a7 */ /* 0x0004e20008020145 */
[----:B------:R-:W-:Y:S05]  /*5480*/  @!P0 BRA `(.L_x_1017) ;  /* 0x0000000000048947 */ /* 0x000fea0003800000 */
[----:B------:R-:W-:Y:S01]  /*5490*/  BPT.TRAP 0x1 ;  /* 0x000000040000795c */ /* 0x000fe20000300000 */
.L_x_1017:
[----:B---3--:R-:W-:Y:S05]  /*54a0*/  @P1 BRA `(.L_x_1018) ;  /* 0x0000000000081947 */ /* 0x008fea0003800000 */
[----:B------:R-:W3:Y:S02]  /*54b0*/  SYNCS.PHASECHK.TRANS64.TRYWAIT P1, [UR5+0x30850], R0 ;  /* 0x03085000ff0075a7 */ /* 0x000ee40008020145 */
[----:B---3--:R-:W-:Y:S05]  /*54c0*/  @!P1 BRA `(.L_x_1019) ;  /* 0x000000e4003c9947 */ /* 0x008fea0003800000 */
.L_x_1018:
[----:B------:R-:W-:Y:S01]  /*54d0*/  UIADD3 UR7, UR40, 0x400, URZ ;  /* 0x0000040028077890 */ /* 0x000fe2000fffe03f */
[----:B------:R-:W-:Y:S01]  /*54e0*/  WARPGROUP.ARRIVE ;  /* 0x00000000000079c5 */ /* 0x000fe20000000000 */
[----:B------:R-:W-:Y:S02]  /*54f0*/  UMOV UR11, 0x40000040 ;  /* 0x40000040000b7882 */ /* 0x000fe40000000000 */
[----:B------:R-:W-:-:S04]  /*5500*/  USHF.R.U32.HI UR7, URZ, 0x4, UR7 ;  /* 0x000000043f077899 */ /* 0x000fc80008011607 */
[----:B------:R-:W-:-:S04]  /*5510*/  ULOP3.LUT UR7, UR7, 0x3fff, URZ, 0xc0, !UPT ;  /* 0x00003fff07077892 */ /* 0x000fc8000f8ec03f */
[----:B------:R-:W-:-:S04]  /*5520*/  ULOP3.LUT UR7, UR7, 0x2000000, URZ, 0xfc, !UPT ;  /* 0x0200000007077892 */ /* 0x000fc8000f8efc3f */
[----:B------:R-:W-:-:S07]  /*5530*/  ULEA UR4, UR4, UR7, 0xb ;  /* 0x0000000704047291 */ /* 0x000fce000f8e583f */
        /* <DEDUP_REMOVED lines=23> */
.L_x_1020:
[----:B------:R-:W-:Y:S01]  /*56b0*/  UISETP.NE.AND UP1, UPT, UR61, URZ, UPT ;  /* 0x0000003f3d00728c */ /* 0x000fe2000bf25270 */
[----:B------:R-:W-:Y:S01]  /*56c0*/  VIADD R188, R23, UR43 ;  /* 0x0000002b17bc7c36 */ /* 0x000fe20008000000 */
[----:B------:R-:W3:Y:S01]  /*56d0*/  LDC R20, c[0x0][0x2f0] ;  /* 0x0000bc00ff147b82 */ /* 0x000ee20000000800 */
[----:B-1----:R-:W-:Y:S01]  /*56e0*/  IMAD.SHL.U32 R4, R221, 0x40, RZ ;  /* 0x00000040dd047824 */ /* 0x002fe200078e00ff */
[----:B------:R-:W-:Y:S02]  /*56f0*/  UISETP.NE.AND UP0, UPT, UR42, URZ, UPT ;  /* 0x0000003f2a00728c */ /* 0x000fe4000bf05270 */
[----:B------:R-:W-:Y:S01]  /*5700*/  PLOP3.LUT P1, PT, PT, PT, UP1, 0x80, 0x0 ;  /* 0x000000000000781c */ /* 0x000fe20003f2f018 */
[----:B------:R-:W-:Y:S01]  /*5710*/  UIADD3 UR6, UR6, 0x30840, URZ ;  /* 0x0003084006067890 */ /* 0x000fe2000fffe03f */
[----:B------:R-:W-:Y:S01]  /*5720*/  PLOP3.LUT P2, PT, PT, PT, UP1, 0x80, 0x0 ;  /* 0x000000000000781c */ /* 0x000fe20003f4f018 */
[----:B------:R-:W-:Y:S01]  /*5730*/  UMOV UR11, UR59 ;  /* 0x0000003b000b7c82 */ /* 0x000fe20008000000 */
[----:B------:R-:W1:Y:S01]  /*5740*/  S2UR UR7, SR_CgaCtaId ;  /* 0x00000000000779c3 */ /* 0x000e620000008800 */
[----:B------:R-:W-:-:S07]  /*5750*/  @UP1 ULDC UR4, c[0x0][0x44c] ;  /* 0x0001130000041ab9 */ /* 0x000fce0000000800 */
[----:B------:R-:W4:Y:S01]  /*5760*/  LDC R21, c[0x0][0x288] ;  /* 0x0000a200ff157b82 */ /* 0x000f220000000800 */
[----:B0-2---:R-:W-:Y:S01]  /*5770*/  @P1 IMAD.HI.U32 R0, R188, UR4, RZ ;  /* 0x00000004bc001c27 */ /* 0x005fe2000f8e00ff */
[----:B------:R-:W-:Y:S01]  /*5780*/  @UP1 ULDC UR4, c[0x0][0x450] ;  /* 0x0001140000041ab9 */ /* 0x000fe20000000800 */
[----:B------:R-:W-:-:S03]  /*5790*/  PLOP3.LUT P1, PT, PT, PT, UP0, 0x40, 0x0 ;  /* 0x000000000000781c */ /* 0x000fc60003f2e808 */
[----:B------:R-:W-:Y:S01]  /*57a0*/  @P2 SHF.R.U32.HI R188, RZ, UR4, R0 ;  /* 0x00000004ffbc2c19 */ /* 0x000fe20008011600 */
[----:B------:R-:W-:Y:S01]  /*57b0*/  ULOP3.LUT UR4, URZ, UR11, URZ, 0x33, !UPT ;  /* 0x0000000b3f047292 */ /* 0x000fe2000f8e333f */
[----:B------:R-:W-:-:S03]  /*57c0*/  IADD3 R0, -R4, 0x1, RZ ;  /* 0x0000000104007810 */ /* 0x000fc60007ffe1ff */
[----:B------:R-:W0:Y:S02]  /*57d0*/  SHFL.IDX PT, R185, R188, RZ, 0x1c1f ;  /* 0x001c1fffbcb97589 */ /* 0x000e2400000e0000 */
[----:B------:R-:W-:Y:S01]  /*57e0*/  IMAD R3, R19, -0x2, R0 ;  /* 0xfffffffe13037824 */ /* 0x000fe200078e0200 */
[----:B-1----:R-:W-:-:S03]  /*57f0*/  UPRMT UR6, UR7, 0x654, UR6 ;  /* 0x0000065407067896 */ /* 0x002fc60008000006 */
[----:B---3--:R-:W-:Y:S01]  /*5800*/  IMAD R0, R20, UR41, R3 ;  /* 0x0000002914007c24 */ /* 0x008fe2000f8e0203 */
[----:B------:R-:W-:-:S03]  /*5810*/  ULDC UR7, c[0x0][0x9e0] ;  /* 0x0002780000077ab9 */ /* 0x000fc60000000800 */
[----:B----4-:R-:W-:Y:S02]  /*5820*/  IMAD.IADD R184, R0, 0x1, -R21 ;  /* 0x0000000100b87824 */ /* 0x010fe400078e0a15 */
[----:B------:R-:W-:Y:S02]  /*5830*/  SYNCS.ARRIVE.TRANS64.RED.A1T0 RZ, [UR6], RZ ;  /* 0x000000ffffff79a7 */ /* 0x000fe40008100406 */
[C---:B------:R-:W-:Y:S02]  /*5840*/  VIADD R0, R184.reuse, UR7 ;  /* 0x00000007b8007c36 */ /* 0x040fe40008000000 */
[----:B------:R-:W-:Y:S02]  /*5850*/  VIADD R184, R184, UR4 ;  /* 0x00000004b8b87c36 */ /* 0x000fe40008000000 */
[--C-:B0-----:R-:W-:Y:S02]  /*5860*/  IMAD.IADD R186, R0, 0x1, R185.reuse ;  /* 0x0000000100ba7824 */ /* 0x101fe400078e02b9 */
[----:B------:R-:W-:Y:S01]  /*5870*/  IMAD.IADD R187, R184, 0x1, R185 ;  /* 0x00000001b8bb7824 */ /* 0x000fe200078e02b9 */
[----:B------:R-:W-:Y:S06]  /*5880*/  @P1 BRA `(.L_x_1021) ;  /* 0x00000000005c1947 */ /* 0x000fec0003800000 */
[----:B------:R-:W-:Y:S01]  /*5890*/  IMAD R2, R20, UR41, R185 ;  /* 0x0000002914027c24 */ /* 0x000fe2000f8e02b9 */
[----:B------:R-:W-:Y:S03]  /*58a0*/  BSSY B0, `(.L_x_1022) ;  /* 0x0000011000007945 */ /* 0x000fe60003800000 */
[----:B------:R-:W-:-:S05]  /*58b0*/  IMAD.IADD R185, R2, 0x1, -R21 ;  /* 0x0000000102b97824 */ /* 0x000fca00078e0a15 */
[----:B------:R-:W-:-:S13]  /*58c0*/  ISETP.GT.AND P1, PT, R185, -0x1, PT ;  /* 0xffffffffb900780c */ /* 0x000fda0003f24270 */
[----:B------:R-:W-:Y:S05]  /*58d0*/  @P1 BRA `(.L_x_1023) ;  /* 0x0000000000201947 */ /* 0x000fea0003800000 */
[----:B------:R-:W-:Y:S01]  /*58e0*/  IMAD.U32 R189, RZ, RZ, UR55 ;  /* 0x00000037ffbd7e24 */ /* 0x000fe2000f8e00ff */
[----:B------:R-:W-:-:S04]  /*58f0*/  LOP3.LUT R185, RZ, R185, RZ, 0x33, !PT ;  /* 0x000000b9ffb97212 */ /* 0x000fc800078e33ff */
[----:B------:R-:W-:-:S13]  /*5900*/  ISETP.NE.AND P1, PT, R189, 0x1, PT ;  /* 0x00000001bd00780c */ /* 0x000fda0003f25270 */
[----:B------:R-:W0:Y:S02]  /*5910*/  @P1 LDC.64 R2, c[0x0][0x9e8] ;  /* 0x00027a00ff021b82 */ /* 0x000e240000000a00 */
[----:B0-----:R-:W-:-:S05]  /*5920*/  @P1 IMAD.HI.U32 R2, R185, R2, RZ ;  /* 0x00000002b9021227 */ /* 0x001fca00078e00ff */
[----:B------:R-:W-:-:S04]  /*5930*/  @P1 SHF.R.U32.HI R185, RZ, R3, R2 ;  /* 0x00000003ffb91219 */ /* 0x000fc80000011602 */
[----:B------:R-:W-:Y:S01]  /*5940*/  LOP3.LUT R185, RZ, R185, RZ, 0x33, !PT ;  /* 0x000000b9ffb97212 */ /* 0x000fe200078e33ff */
[----:B------:R-:W-:Y:S06]  /*5950*/  BRA `(.L_x_1024) ;  /* 0x0000000000147947 */ /* 0x000fec0003800000 */
.L_x_1023:
[----:B------:R-:W-:-:S05]  /*5960*/  IMAD.U32 R189, RZ, RZ, UR55 ;  /* 0x00000037ffbd7e24 */ /* 0x000fca000f8e00ff */
[----:B------:R-:W-:-:S13]  /*5970*/  ISETP.NE.AND P1, PT, R189, 0x1, PT ;  /* 0x00000001bd00780c */ /* 0x000fda0003f25270 */
[----:B------:R-:W0:Y:S02]  /*5980*/  @P1 LDC.64 R2, c[0x0][0x9e8] ;  /* 0x00027a00ff021b82 */ /* 0x000e240000000a00 */
[----:B0-----:R-:W-:-:S05]  /*5990*/  @P1 IMAD.HI.U32 R2, R185, R2, RZ ;  /* 0x00000002b9021227 */ /* 0x001fca00078e00ff */
[----:B------:R-:W-:-:S07]  /*59a0*/  @P1 SHF.R.U32.HI R185, RZ, R3, R2 ;  /* 0x00000003ffb91219 */ /* 0x000fce0000011602 */
.L_x_1024:
[----:B------:R-:W-:Y:S05]  /*59b0*/  BSYNC B0 ;  /* 0x0000000000007941 */ /* 0x000fea0003800000 */
.L_x_1022:
[----:B------:R-:W-:-:S04]  /*59c0*/  IMAD R2, R185, R189, -R4 ;  /* 0x000000bdb9027224 */ /* 0x000fc800078e0a04 */
[----:B------:R-:W-:-:S05]  /*59d0*/  IMAD R2, R19, -0x2, R2 ;  /* 0xfffffffe13027824 */ /* 0x000fca00078e0202 */
[----:B------:R-:W-:Y:S02]  /*59e0*/  VIADDMNMX R186, R2, R189, R186, PT ;  /* 0x000000bd02ba7246 */ /* 0x000fe400038001ba */
[----:B------:R-:W-:-:S07]  /*59f0*/  VIMNMX R187, R187, R2, !PT ;  /* 0x00000002bbbb7248 */ /* 0x000fce0007fe0100 */
.L_x_1021:
[----:B------:R-:W-:Y:S01]  /*5a00*/  ISETP.GT.AND P1, PT, R221, -0x1, PT ;  /* 0xffffffffdd00780c */ /* 0x000fe20003f24270 */
[----:B------:R-:W0:Y:S01]  /*5a10*/  SHFL.IDX PT, R3, R188, 0x1, 0x1c1f ;  /* 0x003c1f00bc037f89 */ /* 0x000e2200000e0000 */
[----:B------:R-:W-:Y:S02]  /*5a20*/  UISETP.NE.AND UP0, UPT, UR42, URZ, UPT ;  /* 0x0000003f2a00728c */ /* 0x000fe4000bf05270 */
[C---:B------:R-:W-:Y:S02]  /*5a30*/  ISETP.GT.AND P4, PT, R187.reuse, 0x1, P1 ;  /* 0x00000001bb00780c */ /* 0x040fe40000f84270 */
[----:B------:R-:W-:Y:S02]  /*5a40*/  ISETP.GT.AND P5, PT, R187, RZ, P1 ;  /* 0x000000ffbb00720c */ /* 0x000fe40000fa4270 */
[C---:B------:R-:W-:Y:S02]  /*5a50*/  ISETP.LT.OR P4, PT, R186.reuse, 0x2, P4 ;  /* 0x00000002ba00780c */ /* 0x040fe40002781670 */
[----:B------:R-:W-:-:S02]  /*5a60*/  ISETP.LT.OR P5, PT, R186, 0x1, P5 ;  /* 0x00000001ba00780c */ /* 0x000fc40002fa1670 */
[----:B------:R-:W-:Y:S02]  /*5a70*/  FSEL R153, R153, -INF , !P4 ;  /* 0xff80000099997808 */ /* 0x000fe40006000000 */
[C---:B------:R-:W-:Y:S02]  /*5a80*/  ISETP.GT.AND P4, PT, R187.reuse, 0x18, P1 ;  /* 0x00000018bb00780c */ /* 0x040fe40000f84270 */
[----:B------:R-:W-:Y:S02]  /*5a90*/  FSEL R185, R152, -INF , !P5 ;  /* 0xff80000098b97808 */ /* 0x000fe40006800000 */
[----:B------:R-:W-:Y:S02]  /*5aa0*/  ISETP.LT.OR P4, PT, R186, 0x19, P4 ;  /* 0x00000019ba00780c */ /* 0x000fe40002781670 */
[C---:B------:R-:W-:Y:S02]  /*5ab0*/  ISETP.GT.AND P6, PT, R187.reuse, 0x8, P1 ;  /* 0x00000008bb00780c */ /* 0x040fe40000fc4270 */
[----:B------:R-:W-:-:S02]  /*5ac0*/  ISETP.GT.AND P2, PT, R187, 0x9, P1 ;  /* 0x00000009bb00780c */ /* 0x000fc40000f44270 */
[C---:B------:R-:W-:Y:S01]  /*5ad0*/  ISETP.GT.AND P3, PT, R187.reuse, 0x10, P1 ;  /* 0x00000010bb00780c */ /* 0x040fe20000f64270 */
[--C-:B0-----:R-:W-:Y:S01]  /*5ae0*/  IMAD.IADD R0, R0, 0x1, R3.reuse ;  /* 0x0000000100007824 */ /* 0x101fe200078e0203 */
[C---:B------:R-:W-:Y:S01]  /*5af0*/  ISETP.GT.AND P5, PT, R187.reuse, 0x11, P1 ;  /* 0x00000011bb00780c */ /* 0x040fe20000fa4270 */
[----:B------:R-:W-:Y:S01]  /*5b00*/  IMAD.IADD R184, R184, 0x1, R3 ;  /* 0x00000001b8b87824 */ /* 0x000fe200078e0203 */
[----:B------:R-:W-:Y:S02]  /*5b10*/  FSEL R164, R164, -INF , !P4 ;  /* 0xff800000a4a47808 */ /* 0x000fe40006000000 */
[----:B------:R-:W-:Y:S02]  /*5b20*/  ISETP.GT.AND P4, PT, R187, 0x29, P1 ;  /* 0x00000029bb00780c */ /* 0x000fe40000f84270 */
[C---:B------:R-:W-:Y:S02]  /*5b30*/  ISETP.LT.OR P6, PT, R186.reuse, 0x9, P6 ;  /* 0x00000009ba00780c */ /* 0x040fe400037c1670 */
[----:B------:R-:W-:-:S02]  /*5b40*/  ISETP.LT.OR P2, PT, R186, 0xa, P2 ;  /* 0x0000000aba00780c */ /* 0x000fc40001741670 */
[C---:B------:R-:W-:Y:S02]  /*5b50*/  ISETP.LT.OR P3, PT, R186.reuse, 0x11, P3 ;  /* 0x00000011ba00780c */ /* 0x040fe40001f61670 */
[C---:B------:R-:W-:Y:S02]  /*5b60*/  ISETP.LT.OR P5, PT, R186.reuse, 0x12, P5 ;  /* 0x00000012ba00780c */ /* 0x040fe40002fa1670 */
[----:B------:R-:W-:Y:S02]  /*5b70*/  ISETP.LT.OR P4, PT, R186, 0x2a, P4 ;  /* 0x0000002aba00780c */ /* 0x000fe40002781670 */
[----:B------:R-:W-:Y:S02]  /*5b80*/  FSEL R156, R156, -INF , !P6 ;  /* 0xff8000009c9c7808 */ /* 0x000fe40007000000 */
[----:B------:R-:W-:Y:S02]  /*5b90*/  FSEL R157, R157, -INF , !P2 ;  /* 0xff8000009d9d7808 */ /* 0x000fe40005000000 */
[----:B------:R-:W-:-:S02]  /*5ba0*/  FSEL R160, R160, -INF , !P3 ;  /* 0xff800000a0a07808 */ /* 0x000fc40005800000 */
[----:B------:R-:W-:Y:S02]  /*5bb0*/  FSEL R161, R161, -INF , !P5 ;  /* 0xff800000a1a17808 */ /* 0x000fe40006800000 */
[C---:B------:R-:W-:Y:S02]  /*5bc0*/  ISETP.GT.AND P6, PT, R187.reuse, 0x19, P1 ;  /* 0x00000019bb00780c */ /* 0x040fe40000fc4270 */
[C---:B------:R-:W-:Y:S02]  /*5bd0*/  ISETP.GT.AND P2, PT, R187.reuse, 0x20, P1 ;  /* 0x00000020bb00780c */ /* 0x040fe40000f44270 */
[C---:B------:R-:W-:Y:S02]  /*5be0*/  ISETP.GT.AND P3, PT, R187.reuse, 0x21, P1 ;  /* 0x00000021bb00780c */ /* 0x040fe40000f64270 */
[----:B------:R-:W-:Y:S02]  /*5bf0*/  ISETP.GT.AND P5, PT, R187, 0x28, P1 ;  /* 0x00000028bb00780c */ /* 0x000fe40000fa4270 */
[----:B------:R-:W-:-:S02]  /*5c00*/  FSEL R173, R173, -INF , !P4 ;  /* 0xff800000adad7808 */ /* 0x000fc40006000000 */
[----:B------:R-:W-:Y:S02]  /*5c10*/  PLOP3.LUT P4, PT, PT, PT, UP0, 0x40, 0x0 ;  /* 0x000000000000781c */ /* 0x000fe40003f8e808 */
[C---:B------:R-:W-:Y:S02]  /*5c20*/  ISETP.LT.OR P6, PT, R186.reuse, 0x1a, P6 ;  /* 0x0000001aba00780c */ /* 0x040fe400037c1670 */
[C---:B------:R-:W-:Y:S02]  /*5c30*/  ISETP.LT.OR P2, PT, R186.reuse, 0x21, P2 ;  /* 0x00000021ba00780c */ /* 0x040fe40001741670 */
[C---:B------:R-:W-:Y:S02]  /*5c40*/  ISETP.LT.OR P3, PT, R186.reuse, 0x22, P3 ;  /* 0x00000022ba00780c */ /* 0x040fe40001f61670 */
[----:B------:R-:W-:Y:S02]  /*5c50*/  ISETP.LT.OR P5, PT, R186, 0x29, P5 ;  /* 0x00000029ba00780c */ /* 0x000fe40002fa1670 */
[----:B------:R-:W-:-:S02]  /*5c60*/  FSEL R165, R165, -INF , !P6 ;  /* 0xff800000a5a57808 */ /* 0x000fc40007000000 */
[----:B------:R-:W-:Y:S02]  /*5c70*/  FSEL R168, R168, -INF , !P2 ;  /* 0xff800000a8a87808 */ /* 0x000fe40005000000 */
[----:B------:R-:W-:Y:S02]  /*5c80*/  FSEL R169, R169, -INF , !P3 ;  /* 0xff800000a9a97808 */ /* 0x000fe40005800000 */
[----:B------:R-:W-:Y:S02]  /*5c90*/  FSEL R172, R172, -INF , !P5 ;  /* 0xff800000acac7808 */ /* 0x000fe40006800000 */
[C---:B------:R-:W-:Y:S02]  /*5ca0*/  ISETP.GT.AND P6, PT, R187.reuse, 0x30, P1 ;  /* 0x00000030bb00780c */ /* 0x040fe40000fc4270 */
[C---:B------:R-:W-:Y:S02]  /*5cb0*/  ISETP.GT.AND P2, PT, R187.reuse, 0x31, P1 ;  /* 0x00000031bb00780c */ /* 0x040fe40000f44270 */
[----:B------:R-:W-:-:S02]  /*5cc0*/  ISETP.GT.AND P3, PT, R187, 0x38, P1 ;  /* 0x00000038bb00780c */ /* 0x000fc40000f64270 */
[----:B------:R-:W-:Y:S02]  /*5cd0*/  ISETP.GT.AND P5, PT, R187, 0x39, P1 ;  /* 0x00000039bb00780c */ /* 0x000fe40000fa4270 */
[C---:B------:R-:W-:Y:S02]  /*5ce0*/  ISETP.LT.OR P6, PT, R186.reuse, 0x31, P6 ;  /* 0x00000031ba00780c */ /* 0x040fe400037c1670 */
[C---:B------:R-:W-:Y:S02]  /*5cf0*/  ISETP.LT.OR P2, PT, R186.reuse, 0x32, P2 ;  /* 0x00000032ba00780c */ /* 0x040fe40001741670 */
[C---:B------:R-:W-:Y:S02]  /*5d00*/  ISETP.LT.OR P3, PT, R186.reuse, 0x39, P3 ;  /* 0x00000039ba00780c */ /* 0x040fe40001f61670 */
[----:B------:R-:W-:Y:S02]  /*5d10*/  ISETP.LT.OR P5, PT, R186, 0x3a, P5 ;  /* 0x0000003aba00780c */ /* 0x000fe40002fa1670 */
[----:B------:R-:W-:-:S02]  /*5d20*/  FSEL R176, R176, -INF , !P6 ;  /* 0xff800000b0b07808 */ /* 0x000fc40007000000 */
[----:B------:R-:W-:Y:S02]  /*5d30*/  FSEL R177, R177, -INF , !P2 ;  /* 0xff800000b1b17808 */ /* 0x000fe40005000000 */
[----:B------:R-:W-:Y:S02]  /*5d40*/  FSEL R180, R180, -INF , !P3 ;  /* 0xff800000b4b47808 */ /* 0x000fe40005800000 */
[----:B------:R-:W-:Y:S01]  /*5d50*/  FSEL R181, R181, -INF , !P5 ;  /* 0xff800000b5b57808 */ /* 0x000fe20006800000 */
        /* <DEDUP_REMOVED lines=14> */
.L_x_1027:
[----:B------:R-:W-:-:S05]  /*5e40*/  IMAD.U32 R152, RZ, RZ, UR55 ;  /* 0x00000037ff987e24 */ /* 0x000fca000f8e00ff */
[----:B------:R-:W-:-:S13]  /*5e50*/  ISETP.NE.AND P2, PT, R152, 0x1, PT ;  /* 0x000000019800780c */ /* 0x000fda0003f45270 */
[----:B------:R-:W0:Y:S02]  /*5e60*/  @P2 LDC.64 R2, c[0x0][0x9e8] ;  /* 0x00027a00ff022b82 */ /* 0x000e240000000a00 */
[----:B0-----:R-:W-:-:S05]  /*5e70*/  @P2 IMAD.HI.U32 R2, R187, R2, RZ ;  /* 0x00000002bb022227 */ /* 0x001fca00078e00ff */
[----:B------:R-:W-:-:S07]  /*5e80*/  @P2 SHF.R.U32.HI R187, RZ, R3, R2 ;  /* 0x00000003ffbb2219 */ /* 0x000fce0000011602 */
.L_x_1028:
[----:B------:R-:W-:Y:S05]  /*5e90*/  BSYNC B0 ;  /* 0x0000000000007941 */ /* 0x000fea0003800000 */
.L_x_1026:
[----:B------:R-:W-:-:S04]  /*5ea0*/  IMAD R4, R187, R152, -R4 ;  /* 0x00000098bb047224 */ /* 0x000fc800078e0a04 */
[----:B------:R-:W-:-:S05]  /*5eb0*/  IMAD R3, R19, -0x2, R4 ;  /* 0xfffffffe13037824 */ /* 0x000fca00078e0204 */
[----:B------:R-:W-:Y:S02]  /*5ec0*/  VIADDMNMX R0, R3, R152, R0, PT ;  /* 0x0000009803007246 */ /* 0x000fe40003800100 */
[----:B------:R-:W-:-:S07]  /*5ed0*/  VIMNMX R184, R184, R3, !PT ;  /* 0x00000003b8b87248 */ /* 0x000fce0007fe0100 */
.L_x_1025:
[----:B------:R-:W-:Y:S01]  /*5ee0*/  FMNMX.FTZ R2, R185, R220, !PT ;  /* 0x000000dcb9027209 */ /* 0x000fe20007810000 */
[----:B------:R-:W-:Y:S01]  /*5ef0*/  UMOV UR10, UR58 ;  /* 0x0000003a000a7c82 */ /* 0x000fe20008000000 */
[C---:B------:R-:W-:Y:S02]  /*5f00*/  ISETP.GT.AND P3, PT, R184.reuse, RZ, P1 ;  /* 0x000000ffb800720c */ /* 0x040fe40000f64270 */
[----:B------:R-:W-:Y:S02]  /*5f10*/  FMNMX.FTZ R3, R153, R2, !PT ;  /* 0x0000000299037209 */ /* 0x000fe40007810000 */
[----:B------:R-:W-:Y:S02]  /*5f20*/  ISETP.GT.AND P4, PT, R184, 0x1, P1 ;  /* 0x00000001b800780c */ /* 0x000fe40000f84270 */
[----:B------:R-:W-:Y:S02]  /*5f30*/  FMNMX.FTZ R2, R156, R3, !PT ;  /* 0x000000039c027209 */ /* 0x000fe40007810000 */
[----:B------:R-:W-:-:S02]  /*5f40*/  ISETP.LT.OR P3, PT, R0, 0x1, P3 ;  /* 0x000000010000780c */ /* 0x000fc40001f61670 */
[----:B------:R-:W-:Y:S02]  /*5f50*/  FMNMX.FTZ R3, R157, R2, !PT ;  /* 0x000000029d037209 */ /* 0x000fe40007810000 */
[----:B------:R-:W-:Y:S02]  /*5f60*/  ISETP.GT.AND P6, PT, R184, 0x8, P1 ;  /* 0x00000008b800780c */ /* 0x000fe40000fc4270 */
[----:B------:R-:W-:Y:S02]  /*5f70*/  FMNMX.FTZ R2, R160, R3, !PT ;  /* 0x00000003a0027209 */ /* 0x000fe40007810000 */
[----:B------:R-:W-:Y:S02]  /*5f80*/  ISETP.LT.OR P4, PT, R0, 0x2, P4 ;  /* 0x000000020000780c */ /* 0x000fe40002781670 */
[----:B------:R-:W-:Y:S02]  /*5f90*/  FMNMX.FTZ R3, R161, R2, !PT ;  /* 0x00000002a1037209 */ /* 0x000fe40007810000 */
[----:B------:R-:W-:-:S02]  /*5fa0*/  FSEL R154, R154, -INF , !P3 ;  /* 0xff8000009a9a7808 */ /* 0x000fc40005800000 */
        /* <DEDUP_REMOVED lines=15> */
[----:B------:R-:W-:Y:S02]  /*60a0*/  FSEL R159, R159, -INF , !P2 ;  /* 0xff8000009f9f7808 */ /* 0x000fe40005000000 */
[----:B------:R-:W-:Y:S02]  /*60b0*/  FMNMX.FTZ R2, R180, R3, !PT ;  /* 0x00000003b4027209 */ /* 0x000fe40007810000 */
[----:B------:R-:W-:-:S02]  /*60c0*/  ISETP.LT.OR P5, PT, R0, 0x11, P5 ;  /* 0x000000110000780c */ /* 0x000fc40002fa1670 */
[----:B------:R-:W-:Y:S02]  /*60d0*/  FMNMX.FTZ R2, R181, R2, !PT ;  /* 0x00000002b5027209 */ /* 0x000fe40007810000 */
[C---:B------:R-:W-:Y:S02]  /*60e0*/  ISETP.GT.AND P3, PT, R184.reuse, 0x20, P1 ;  /* 0x00000020b800780c */ /* 0x040fe40000f64270 */
[----:B------:R-:W-:Y:S01]  /*60f0*/  ISETP.GT.AND P6, PT, R184, 0x18, P1 ;  /* 0x00000018b800780c */ /* 0x000fe20000fc4270 */
[----:B------:R-:W0:Y:S01]  /*6100*/  SHFL.BFLY PT, R3, R2, 0x2, 0x1f ;  /* 0x0c401f0002037f89 */ /* 0x000e2200000e0000 */
[----:B------:R-:W-:Y:S02]  /*6110*/  ISETP.LT.OR P4, PT, R0, 0x12, P4 ;  /* 0x000000120000780c */ /* 0x000fe40002781670 */
[----:B------:R-:W-:Y:S02]  /*6120*/  FSEL R162, R162, -INF , !P5 ;  /* 0xff800000a2a27808 */ /* 0x000fe40006800000 */
[----:B------:R-:W-:-:S02]  /*6130*/  ISETP.LT.OR P3, PT, R0, 0x21, P3 ;  /* 0x000000210000780c */ /* 0x000fc40001f61670 */
[----:B------:R-:W-:Y:S02]  /*6140*/  ISETP.GT.AND P2, PT, R184, 0x19, P1 ;  /* 0x00000019b800780c */ /* 0x000fe40000f44270 */
[----:B------:R-:W-:Y:S02]  /*6150*/  ISETP.LT.OR P6, PT, R0, 0x19, P6 ;  /* 0x000000190000780c */ /* 0x000fe400037c1670 */
[----:B------:R-:W-:Y:S02]  /*6160*/  FSEL R163, R163, -INF , !P4 ;  /* 0xff800000a3a37808 */ /* 0x000fe40006000000 */
[----:B------:R-:W-:Y:S02]  /*6170*/  FSEL R170, R170, -INF , !P3 ;  /* 0xff800000aaaa7808 */ /* 0x000fe40005800000 */
[----:B------:R-:W-:Y:S02]  /*6180*/  FSEL R166, R166, -INF , !P6 ;  /* 0xff800000a6a67808 */ /* 0x000fe40007000000 */
[----:B------:R-:W-:-:S02]  /*6190*/  ISETP.LT.OR P2, PT, R0, 0x1a, P2 ;  /* 0x0000001a0000780c */ /* 0x000fc40001741670 */
[C---:B------:R-:W-:Y:S02]  /*61a0*/  ISETP.GT.AND P5, PT, R184.reuse, 0x21, P1 ;  /* 0x00000021b800780c */ /* 0x040fe40000fa4270 */
[----:B------:R-:W-:Y:S02]  /*61b0*/  FSEL R167, R167, -INF , !P2 ;  /* 0xff800000a7a77808 */ /* 0x000fe40005000000 */
[----:B------:R-:W-:Y:S02]  /*61c0*/  ISETP.GT.AND P4, PT, R184, 0x28, P1 ;  /* 0x00000028b800780c */ /* 0x000fe40000f84270 */
[----:B0-----:R-:W-:Y:S02]  /*61d0*/  FMNMX.FTZ R3, R2, R3, !PT ;  /* 0x0000000302037209 */ /* 0x001fe40007810000 */
[----:B------:R-:W-:Y:S02]  /*61e0*/  FMNMX.FTZ R2, R154, R219, !PT ;  /* 0x000000db9a027209 */ /* 0x000fe40007810000 */
[----:B------:R-:W-:Y:S01]  /*61f0*/  ISETP.LT.OR P5, PT, R0, 0x22, P5 ;  /* 0x000000220000780c */ /* 0x000fe20002fa1670 */
[----:B------:R-:W0:Y:S01]  /*6200*/  SHFL.BFLY PT, R4, R3, 0x1, 0x1f ;  /* 0x0c201f0003047f89 */ /* 0x000e2200000e0000 */
[----:B------:R-:W-:-:S02]  /*6210*/  ISETP.GT.AND P6, PT, R184, 0x29, P1 ;  /* 0x00000029b800780c */ /* 0x000fc40000fc4270 */
[----:B------:R-:W-:Y:S02]  /*6220*/  ISETP.LT.OR P4, PT, R0, 0x29, P4 ;  /* 0x000000290000780c */ /* 0x000fe40002781670 */
[----:B------:R-:W-:Y:S02]  /*6230*/  FSEL R171, R171, -INF , !P5 ;  /* 0xff800000abab7808 */ /* 0x000fe40006800000 */
[----:B------:R-:W-:Y:S02]  /*6240*/  ISETP.GT.AND P2, PT, R184, 0x30, P1 ;  /* 0x00000030b800780c */ /* 0x000fe40000f44270 */
[----:B------:R-:W-:Y:S02]  /*6250*/  FSEL R174, R174, -INF , !P4 ;  /* 0xff800000aeae7808 */ /* 0x000fe40006000000 */
[----:B------:R-:W-:Y:S02]  /*6260*/  ISETP.LT.OR P6, PT, R0, 0x2a, P6 ;  /* 0x0000002a0000780c */ /* 0x000fe400037c1670 */
[----:B------:R-:W-:-:S02]  /*6270*/  ISETP.GT.AND P5, PT, R184, 0x31, P1 ;  /* 0x00000031b800780c */ /* 0x000fc40000fa4270 */
[----:B------:R-:W-:Y:S02]  /*6280*/  ISETP.LT.OR P2, PT, R0, 0x31, P2 ;  /* 0x000000310000780c */ /* 0x000fe40001741670 */
[----:B------:R-:W-:Y:S02]  /*6290*/  FSEL R175, R175, -INF , !P6 ;  /* 0xff800000afaf7808 */ /* 0x000fe40007000000 */
[----:B------:R-:W-:Y:S02]  /*62a0*/  ISETP.GT.AND P4, PT, R184, 0x38, P1 ;  /* 0x00000038b800780c */ /* 0x000fe40000f84270 */
[----:B------:R-:W-:Y:S02]  /*62b0*/  ISETP.LT.OR P5, PT, R0, 0x32, P5 ;  /* 0x000000320000780c */ /* 0x000fe40002fa1670 */
[----:B------:R-:W-:Y:S02]  /*62c0*/  FSEL R178, R178, -INF , !P2 ;  /* 0xff800000b2b27808 */ /* 0x000fe40005000000 */
[----:B0-----:R-:W-:-:S02]  /*62d0*/  FMNMX.FTZ R4, R3, R4, !PT ;  /* 0x0000000403047209 */ /* 0x001fc40007810000 */
[----:B------:R-:W-:Y:S02]  /*62e0*/  FMNMX.FTZ R3, R155, R2, !PT ;  /* 0x000000029b037209 */ /* 0x000fe40007810000 */
[C---:B------:R-:W-:Y:S01]  /*62f0*/  FSETP.NEU.FTZ.AND P3, PT, R4.reuse, -INF , PT ;  /* 0xff8000000400780b */ /* 0x040fe20003f7d000 */
[----:B------:R-:W-:Y:S01]  /*6300*/  FMUL.FTZ R152, R4, UR10 ;  /* 0x0000000a04987c20 */ /* 0x000fe20008410000 */
[----:B------:R-:W-:Y:S02]  /*6310*/  FMNMX.FTZ R2, R158, R3, !PT ;  /* 0x000000039e027209 */ /* 0x000fe40007810000 */
[----:B------:R-:W-:Y:S02]  /*6320*/  ISETP.GT.AND P1, PT, R184, 0x39, P1 ;  /* 0x00000039b800780c */ /* 0x000fe40000f24270 */
[----:B------:R-:W-:Y:S02]  /*6330*/  FMNMX.FTZ R3, R159, R2, !PT ;  /* 0x000000029f037209 */ /* 0x000fe40007810000 */
[----:B------:R-:W-:-:S02]  /*6340*/  ISETP.LT.OR P4, PT, R0, 0x39, P4 ;  /* 0x000000390000780c */ /* 0x000fc40002781670 */
[----:B------:R-:W-:Y:S02]  /*6350*/  FMNMX.FTZ R2, R162, R3, !PT ;  /* 0x00000003a2027209 */ /* 0x000fe40007810000 */
[----:B------:R-:W-:Y:S02]  /*6360*/  FSEL R179, R179, -INF , !P5 ;  /* 0xff800000b3b37808 */ /* 0x000fe40006800000 */
[----:B------:R-:W-:Y:S02]  /*6370*/  FMNMX.FTZ R3, R163, R2, !PT ;  /* 0x00000002a3037209 */ /* 0x000fe40007810000 */
[----:B------:R-:W-:Y:S02]  /*6380*/  FSEL R2, R152, RZ, P3 ;  /* 0x000000ff98027208 */ /* 0x000fe40001800000 */
[----:B------:R-:W-:Y:S02]  /*6390*/  FMNMX.FTZ R152, R166, R3, !PT ;  /* 0x00000003a6987209 */ /* 0x000fe40007810000 */
[----:B------:R-:W-:Y:S01]  /*63a0*/  ISETP.LT.OR P1, PT, R0, 0x3a, P1 ;  /* 0x0000003a0000780c */ /* 0x000fe20000f21670 */
[--C-:B------:R-:W-:Y:S01]  /*63b0*/  FFMA.FTZ R196, R153, UR10, -R2.reuse ;  /* 0x0000000a99c47c23 */ /* 0x100fe20008010802 */
[----:B------:R-:W-:Y:S01]  /*63c0*/  FMNMX.FTZ R3, R167, R152, !PT ;  /* 0x00000098a7037209 */ /* 0x000fe20007810000 */
[--C-:B------:R-:W-:Y:S01]  /*63d0*/  FFMA.FTZ R187, R157, UR10, -R2.reuse ;  /* 0x0000000a9dbb7c23 */ /* 0x100fe20008010802 */
[----:B------:R-:W-:Y:S01]  /*63e0*/  FSEL R182, R182, -INF , !P4 ;  /* 0xff800000b6b67808 */ /* 0x000fe20006000000 */
[--C-:B------:R-:W-:Y:S01]  /*63f0*/  FFMA.FTZ R185, R185, UR10, -R2.reuse ;  /* 0x0000000ab9b97c23 */ /* 0x100fe20008010802 */
[----:B------:R-:W-:Y:S01]  /*6400*/  FMNMX.FTZ R152, R170, R3, !PT ;  /* 0x00000003aa987209 */ /* 0x000fe20007810000 */
[--C-:B------:R-:W-:Y:S01]  /*6410*/  FFMA.FTZ R198, R156, UR10, -R2.reuse ;  /* 0x0000000a9cc67c23 */ /* 0x100fe20008010802 */
[--C-:B------:R-:W-:Y:S01]  /*6420*/  FFMA.FTZ R192, R160, UR10, -R2.reuse ;  /* 0x0000000aa0c07c23 */ /* 0x100fe20008010802 */
        /* <DEDUP_REMOVED lines=10> */
[----:B------:R-:W-:Y:S01]  /*64d0*/  FFMA.FTZ R186, R180, UR10, -R2 ;  /* 0x0000000ab4ba7c23 */ /* 0x000fe20008010802 */
[----:B------:R-:W-:Y:S02]  /*64e0*/  MUFU.EX2 R185, R185 ;  /* 0x000000b900b97308 */ /* 0x000fe40000000800 */
[----:B------:R-:W-:-:S04]  /*64f0*/  FMNMX.FTZ R152, R178, R3, !PT ;  /* 0x00000003b2987209 */ /* 0x000fc80007810000 */
[----:B------:R-:W-:Y:S02]  /*6500*/  FMNMX.FTZ R3, R179, R152, !PT ;  /* 0x00000098b3037209 */ /* 0x000fe40007810000 */
[----:B------:R-:W-:Y:S01]  /*6510*/  FSEL R152, R183, -INF , !P1 ;  /* 0xff800000b7987808 */ /* 0x000fe20004800000 */
[--C-:B------:R-:W-:Y:S01]  /*6520*/  FFMA.FTZ R183, R161, UR10, -R2.reuse ;  /* 0x0000000aa1b77c23 */ /* 0x100fe20008010802 */
[----:B------:R-:W-:Y:S01]  /*6530*/  FMNMX.FTZ R3, R182, R3, !PT ;  /* 0x00000003b6037209 */ /* 0x000fe20007810000 */
[--C-:B------:R-:W-:Y:S01]  /*6540*/  FFMA.FTZ R161, R169, UR10, -R2.reuse ;  /* 0x0000000aa9a17c23 */ /* 0x100fe20008010802 */
[----:B------:R-:W-:Y:S01]  /*6550*/  FSEL R169, R4, RZ, P3 ;  /* 0x000000ff04a97208 */ /* 0x000fe20001800000 */
[----:B------:R-:W-:Y:S01]  /*6560*/  FFMA.FTZ R2, R181, UR10, -R2 ;  /* 0x0000000ab5027c23 */ /* 0x000fe20008010802 */
[----:B------:R-:W-:Y:S01]  /*6570*/  FMNMX.FTZ R3, R152, R3, !PT ;  /* 0x0000000398037209 */ /* 0x000fe20007810000 */
[----:B------:R-:W-:Y:S04]  /*6580*/  MUFU.EX2 R196, R196 ;  /* 0x000000c400c47308 */ /* 0x000fe80000000800 */
[----:B------:R-:W0:Y:S04]  /*6590*/  SHFL.BFLY PT, R0, R3, 0x2, 0x1f ;  /* 0x0c401f0003007f89 */ /* 0x000e2800000e0000 */
[----:B------:R-:W-:Y:S08]  /*65a0*/  MUFU.EX2 R198, R198 ;  /* 0x000000c600c67308 */ /* 0x000ff00000000800 */
[----:B------:R-:W-:Y:S08]  /*65b0*/  MUFU.EX2 R187, R187 ;  /* 0x000000bb00bb7308 */ /* 0x000ff00000000800 */
[----:B------:R-:W-:Y:S01]  /*65c0*/  MUFU.EX2 R192, R192 ;  /* 0x000000c000c07308 */ /* 0x000fe20000000800 */
[----:B0-----:R-:W-:-:S07]  /*65d0*/  FMNMX.FTZ R0, R3, R0, !PT ;  /* 0x0000000003007209 */ /* 0x001fce0007810000 */
[----:B------:R-:W-:Y:S01]  /*65e0*/  MUFU.EX2 R183, R183 ;  /* 0x000000b700b77308 */ /* 0x000fe20000000800 */
[----:B------:R-:W0:Y:S07]  /*65f0*/  SHFL.BFLY PT, R3, R0, 0x1, 0x1f ;  /* 0x0c201f0000037f89 */ /* 0x000e2e00000e0000 */
[----:B------:R-:W-:Y:S08]  /*6600*/  MUFU.EX2 R194, R194 ;  /* 0x000000c200c27308 */ /* 0x000ff00000000800 */
[----:B------:R-:W-:Y:S08]  /*6610*/  MUFU.EX2 R165, R165 ;  /* 0x000000a500a57308 */ /* 0x000ff00000000800 */
[----:B------:R-:W-:Y:S01]  /*6620*/  MUFU.EX2 R188, R188 ;  /* 0x000000bc00bc7308 */ /* 0x000fe20000000800 */
[----:B0-----:R-:W-:Y:S01]  /*6630*/  FMNMX.FTZ R3, R0, R3, !PT ;  /* 0x0000000300037209 */ /* 0x001fe20007810000 */
[----:B------:R-:W-:-:S03]  /*6640*/  FADD.FTZ R0, -R169, R220 ;  /* 0x000000dca9007221 */ /* 0x000fc60000010100 */
[C---:B------:R-:W-:Y:S01]  /*6650*/  FSETP.NEU.FTZ.AND P1, PT, R3.reuse, -INF , PT ;  /* 0xff8000000300780b */ /* 0x040fe20003f3d000 */
[----:B------:R-:W-:Y:S01]  /*6660*/  FMUL.FTZ R173, R3, UR10 ;  /* 0x0000000a03ad7c20 */ /* 0x000fe20008410000 */
[----:B------:R-:W-:Y:S01]  /*6670*/  FMUL.FTZ R0, R0, UR10 ;  /* 0x0000000a00007c20 */ /* 0x000fe20008410000 */
[----:B------:R0:W-:Y:S03]  /*6680*/  MUFU.EX2 R169, R2 ;  /* 0x0000000200a97308 */ /* 0x0001e60000000800 */
[----:B------:R-:W-:-:S05]  /*6690*/  FSEL R173, R173, RZ, P1 ;  /* 0x000000ffadad7208 */ /* 0x000fca0000800000 */
[--C-:B------:R-:W-:Y:S01]  /*66a0*/  FFMA.FTZ R197, R154, UR10, -R173.reuse ;  /* 0x0000000a9ac57c23 */ /* 0x100fe200080108ad */
[----:B0-----:R-:W-:Y:S01]  /*66b0*/  FSEL R2, R3, RZ, P1 ;  /* 0x000000ff03027208 */ /* 0x001fe20000800000 */
[--C-:B------:R-:W-:Y:S01]  /*66c0*/  FFMA.FTZ R154, R155, UR10, -R173.reuse ;  /* 0x0000000a9b9a7c23 */ /* 0x100fe200080108ad */
[----:B------:R-:W0:Y:S01]  /*66d0*/  MUFU.EX2 R0, R0 ;  /* 0x0000000000007308 */ /* 0x000e220000000800 */
[--C-:B------:R-:W-:Y:S01]  /*66e0*/  FFMA.FTZ R199, R158, UR10, -R173.reuse ;  /* 0x0000000a9ec77c23 */ /* 0x100fe200080108ad */
[----:B------:R-:W-:Y:S01]  /*66f0*/  FFMA.FTZ R156, R159, UR10, -R173 ;  /* 0x0000000a9f9c7c23 */ /* 0x000fe200080108ad */
[----:B------:R-:W-:Y:S01]  /*6700*/  FADD.FTZ R2, -R2, R219 ;  /* 0x000000db02027221 */ /* 0x000fe20000010100 */
[--C-:B------:R-:W-:Y:S01]  /*6710*/  FFMA.FTZ R193, R162, UR10, -R173.reuse ;  /* 0x0000000aa2c17c23 */ /* 0x100fe200080108ad */
[--C-:B------:R-:W-:Y:S01]  /*6720*/  FFMA.FTZ R158, R163, UR10, -R173.reuse ;  /* 0x0000000aa39e7c23 */ /* 0x100fe200080108ad */
[--C-:B------:R-:W-:Y:S01]  /*6730*/  FFMA.FTZ R195, R166, UR10, -R173.reuse ;  /* 0x0000000aa6c37c23 */ /* 0x100fe200080108ad */
[----:B------:R-:W-:Y:S01]  /*6740*/  FMUL.FTZ R2, R2, UR10 ;  /* 0x0000000a02027c20 */ /* 0x000fe20008410000 */
[----:B------:R-:W-:Y:S01]  /*6750*/  MUFU.EX2 R197, R197 ;  /* 0x000000c500c57308 */ /* 0x000fe20000000800 */
[--C-:B------:R-:W-:Y:S01]  /*6760*/  FFMA.FTZ R160, R167, UR10, -R173.reuse ;  /* 0x0000000aa7a07c23 */ /* 0x100fe200080108ad */
[--C-:B------:R-:W-:Y:S01]  /*6770*/  FFMA.FTZ R189, R170, UR10, -R173.reuse ;  /* 0x0000000aaabd7c23 */ /* 0x100fe200080108ad */
[--C-:B------:R-:W-:Y:S01]  /*6780*/  FFMA.FTZ R162, R171, UR10, -R173.reuse ;  /* 0x0000000aaba27c23 */ /* 0x100fe200080108ad */
[--C-:B------:R-:W-:Y:S01]  /*6790*/  FFMA.FTZ R191, R174, UR10, -R173.reuse ;  /* 0x0000000aaebf7c23 */ /* 0x100fe200080108ad */
[--C-:B------:R-:W-:Y:S01]  /*67a0*/  FFMA.FTZ R164, R175, UR10, -R173.reuse ;  /* 0x0000000aafa47c23 */ /* 0x100fe200080108ad */
[----:B------:R-:W-:-:S02]  /*67b0*/  FFMA.FTZ R152, R152, UR10, -R173 ;  /* 0x0000000a98987c23 */ /* 0x000fc400080108ad */
[----:B------:R-:W1:Y:S01]  /*67c0*/  MUFU.EX2 R2, R2 ;  /* 0x0000000200027308 */ /* 0x000e620000000800 */
[----:B0-----:R-:W-:-:S04]  /*67d0*/  FFMA.FTZ R155, R0, R18, R185 ;  /* 0x00000012009b7223 */ /* 0x001fc800000100b9 */
[----:B------:R-:W-:-:S03]  /*67e0*/  FADD.FTZ R155, R196, R155 ;  /* 0x0000009bc49b7221 */ /* 0x000fc60000010000 */
[----:B------:R-:W0:Y:S01]  /*67f0*/  MUFU.EX2 R154, R154 ;  /* 0x0000009a009a7308 */ /* 0x000e220000000800 */
[----:B------:R-:W-:Y:S01]  /*6800*/  FADD.FTZ R166, R198, R155 ;  /* 0x0000009bc6a67221 */ /* 0x000fe20000010000 */
[----:B------:R-:W-:-:S03]  /*6810*/  FFMA.FTZ R155, R178, UR10, -R173 ;  /* 0x0000000ab29b7c23 */ /* 0x000fc600080108ad */
[----:B------:R-:W-:-:S03]  /*6820*/  FADD.FTZ R159, R187, R166 ;  /* 0x000000a6bb9f7221 */ /* 0x000fc60000010000 */
[----:B------:R-:W2:Y:S01]  /*6830*/  MUFU.EX2 R199, R199 ;  /* 0x000000c700c77308 */ /* 0x000ea20000000800 */
[----:B-1----:R-:W-:Y:S01]  /*6840*/  FFMA.FTZ R5, R2, R5, R197 ;  /* 0x0000000502057223 */ /* 0x002fe200000100c5 */
[----:B------:R-:W-:-:S04]  /*6850*/  FADD.FTZ R166, R192, R159 ;  /* 0x0000009fc0a67221 */ /* 0x000fc80000010000 */
[----:B------:R-:W-:Y:S01]  /*6860*/  FADD.FTZ R159, R183, R166 ;  /* 0x000000a6b79f7221 */ /* 0x000fe20000010000 */
[----:B------:R-:W-:Y:S01]  /*6870*/  FFMA.FTZ R166, R179, UR10, -R173 ;  /* 0x0000000ab3a67c23 */ /* 0x000fe200080108ad */
[----:B------:R-:W1:Y:S01]  /*6880*/  MUFU.EX2 R156, R156 ;  /* 0x0000009c009c7308 */ /* 0x000e620000000800 */
[----:B0-----:R-:W-:Y:S01]  /*6890*/  FADD.FTZ R18, R154, R5 ;  /* 0x000000059a127221 */ /* 0x001fe20000010000 */
[----:B------:R-:W-:Y:S01]  /*68a0*/  FADD.FTZ R168, R194, R159 ;  /* 0x0000009fc2a87221 */ /* 0x000fe20000010000 */
[----:B------:R-:W-:-:S03]  /*68b0*/  FFMA.FTZ R159, R182, UR10, -R173 ;  /* 0x0000000ab69f7c23 */ /* 0x000fc600080108ad */
[----:B------:R-:W-:Y:S02]  /*68c0*/  FADD.FTZ R163, R165, R168 ;  /* 0x000000a8a5a37221 */ /* 0x000fe40000010000 */
[----:B------:R-:W0:Y:S01]  /*68d0*/  MUFU.EX2 R193, R193 ;  /* 0x000000c100c17308 */ /* 0x000e220000000800 */
[----:B--2---:R-:W-:Y:S01]  /*68e0*/  FADD.FTZ R5, R199, R18 ;  /* 0x00000012c7057221 */ /* 0x004fe20000010000 */
[----:B------:R-:W-:-:S06]  /*68f0*/  FADD.FTZ R168, R188, R163 ;  /* 0x000000a3bca87221 */ /* 0x000fcc0000010000 */
        /* <DEDUP_REMOVED lines=33> */
[----:B0-----:R-:W-:Y:S01]  /*6b10*/  FADD.FTZ R168, R186, R163 ;  /* 0x000000a3baa87221 */ /* 0x001fe20000010000 */
[----:B--2---:R-:W-:-:S03]  /*6b20*/  FADD.FTZ R5, R159, R18 ;  /* 0x000000129f057221 */ /* 0x004fc60000010000 */
[----:B------:R-:W-:Y:S01]  /*6b30*/  FADD.FTZ R18, R169, R168 ;  /* 0x000000a8a9127221 */ /* 0x000fe20000010000 */
[----:B-1----:R-:W-:Y:S01]  /*6b40*/  FADD.FTZ R5, R152, R5 ;  /* 0x0000000598057221 */ /* 0x002fe20000010000 */
[----:B------:R-:W-:Y:S06]  /*6b50*/  @!P0 BRA `(.L_x_1029) ;  /* 0x0000000000048947 */ /* 0x000fec0003800000 */
[----:B------:R-:W-:Y:S01]  /*6b60*/  BPT.TRAP 0x1 ;  /* 0x000000040000795c */ /* 0x000fe20000300000 */
.L_x_1029:
[----:B------:R-:W0:Y:S01]  /*6b70*/  S2UR UR4, SR_CgaCtaId ;  /* 0x00000000000479c3 */ /* 0x000e220000008800 */
[----:B------:R-:W-:Y:S01]  /*6b80*/  UIADD3 UR5, UR5, 0x30860, URZ ;  /* 0x0003086005057890 */ /* 0x000fe2000fffe03f */
[----:B------:R-:W-:Y:S01]  /*6b90*/  ISETP.GT.AND P1, PT, R221, UR54, PT ;  /* 0x00000036dd007c0c */ /* 0x000fe2000bf24270 */
[----:B------:R-:W-:Y:S01]  /*6ba0*/  UMOV UR7, UR38 ;  /* 0x0000002600077c82 */ /* 0x000fe20008000000 */
[----:B------:R-:W-:Y:S01]  /*6bb0*/  F2FP.F16.F32.PACK_AB R196, R196, R185 ;  /* 0x000000b9c4c4723e */ /* 0x000fe200000000ff */
[----:B------:R-:W-:Y:S01]  /*6bc0*/  IMAD.MOV.U32 R219, RZ, RZ, R3 ;  /* 0x000000ffffdb7224 */ /* 0x000fe200078e0003 */
[----:B------:R-:W-:Y:S01]  /*6bd0*/  F2FP.F16.F32.PACK_AB R198, R187, R198 ;  /* 0x000000c6bbc6723e */ /* 0x000fe200000000ff */
[----:B------:R-:W-:Y:S01]  /*6be0*/  IMAD.MOV.U32 R220, RZ, RZ, R4 ;  /* 0x000000ffffdc7224 */ /* 0x000fe200078e0004 */
[----:B------:R-:W-:Y:S02]  /*6bf0*/  F2FP.F16.F32.PACK_AB R197, R154, R197 ;  /* 0x000000c59ac5723e */ /* 0x000fe400000000ff */
[----:B------:R-:W-:-:S02]  /*6c00*/  F2FP.F16.F32.PACK_AB R199, R156, R199 ;  /* 0x000000c79cc7723e */ /* 0x000fc400000000ff */
[----:B------:R-:W-:Y:S02]  /*6c10*/  F2FP.F16.F32.PACK_AB R192, R183, R192 ;  /* 0x000000c0b7c0723e */ /* 0x000fe400000000ff */
[----:B------:R-:W-:Y:S02]  /*6c20*/  F2FP.F16.F32.PACK_AB R193, R158, R193 ;  /* 0x000000c19ec1723e */ /* 0x000fe400000000ff */
[----:B------:R-:W-:Y:S02]  /*6c30*/  F2FP.F16.F32.PACK_AB R194, R165, R194 ;  /* 0x000000c2a5c2723e */ /* 0x000fe400000000ff */
[----:B------:R-:W-:Y:S02]  /*6c40*/  F2FP.F16.F32.PACK_AB R195, R160, R195 ;  /* 0x000000c3a0c3723e */ /* 0x000fe400000000ff */
[----:B------:R-:W-:Y:S02]  /*6c50*/  F2FP.F16.F32.PACK_AB R188, R161, R188 ;  /* 0x000000bca1bc723e */ /* 0x000fe400000000ff */
[----:B------:R-:W-:Y:S01]  /*6c60*/  F2FP.F16.F32.PACK_AB R189, R162, R189 ;  /* 0x000000bda2bd723e */ /* 0x000fe200000000ff */
[----:B0-----:R-:W-:Y:S01]  /*6c70*/  UPRMT UR5, UR4, 0x654, UR5 ;  /* 0x0000065404057896 */ /* 0x001fe20008000005 */
[----:B------:R-:W-:-:S02]  /*6c80*/  F2FP.F16.F32.PACK_AB R190, R157, R190 ;  /* 0x000000be9dbe723e */ /* 0x000fc400000000ff */
[----:B------:R-:W-:Y:S01]  /*6c90*/  UMOV UR4, UR39 ;  /* 0x0000002700047c82 */ /* 0x000fe20008000000 */
[----:B------:R-:W-:Y:S02]  /*6ca0*/  F2FP.F16.F32.PACK_AB R191, R164, R191 ;  /* 0x000000bfa4bf723e */ /* 0x000fe400000000ff */
[----:B------:R-:W-:Y:S02]  /*6cb0*/  F2FP.F16.F32.PACK_AB R184, R153, R184 ;  /* 0x000000b899b8723e */ /* 0x000fe400000000ff */
[----:B------:R-:W-:Y:S01]  /*6cc0*/  F2FP.F16.F32.PACK_AB R185, R166, R155 ;  /* 0x0000009ba6b9723e */ /* 0x000fe200000000ff */
[----:B------:R-:W-:Y:S01]  /*6cd0*/  SYNCS.ARRIVE.TRANS64.RED.A1T0 RZ, [UR5], RZ ;  /* 0x000000ffffff79a7 */ /* 0x000fe20008100405 */
[----:B------:R-:W-:Y:S02]  /*6ce0*/  F2FP.F16.F32.PACK_AB R186, R169, R186 ;  /* 0x000000baa9ba723e */ /* 0x000fe400000000ff */
[----:B------:R-:W-:Y:S02]  /*6cf0*/  IADD3 R221, R221, -0x1, RZ ;  /* 0xffffffffdddd7810 */ /* 0x000fe40007ffe0ff */
[----:B------:R-:W-:Y:S01]  /*6d00*/  F2FP.F16.F32.PACK_AB R187, R152, R159 ;  /* 0x0000009f98bb723e */ /* 0x000fe200000000ff */
[----:B------:R-:W-:Y:S06]  /*6d10*/  @P1 BRA `(.L_x_1030) ;  /* 0xffffffd400f81947 */ /* 0x000fec000383ffff */
.L_x_1011:
[----:B------:R-:W-:Y:S01]  /*6d20*/  UISETP.NE.AND UP1, UPT, UR61, URZ, UPT ;  /* 0x0000003f3d00728c */ /* 0x000fe2000bf25270 */
[----:B------:R-:W-:Y:S01]  /*6d30*/  IADD3 R21, -R21, 0x1, RZ ;  /* 0x0000000115157810 */ /* 0x000fe20007ffe1ff */
[----:B------:R-:W-:Y:S02]  /*6d40*/  UISETP.NE.AND UP0, UPT, UR42, URZ, UPT ;  /* 0x0000003f2a00728c */ /* 0x000fe4000bf05270 */
[----:B------:R-:W-:Y:S02]  /*6d50*/  UIADD3 UR6, UR43, 0x7f, URZ ;  /* 0x0000007f2b067890 */ /* 0x000fe4000fffe03f */
[----:B------:R-:W-:Y:S02]  /*6d60*/  IMAD R20, R20, UR41, R21 ;  /* 0x0000002914147c24 */ /* 0x000fe4000f8e0215 */
[----:B------:R-:W-:-:S03]  /*6d70*/  PLOP3.LUT P1, PT, PT, PT, UP0, 0x40, 0x0 ;  /* 0x000000000000781c */ /* 0x000fc60003f2e808 */
[----:B------:R-:W-:Y:S01]  /*6d80*/  @UP1 ULDC UR4, c[0x0][0x44c] ;  /* 0x0001130000041ab9 */ /* 0x000fe20000000800 */
[----:B------:R-:W-:Y:S01]  /*6d90*/  @UP1 ULDC UR7, c[0x0][0x450] ;  /* 0x0001140000071ab9 */ /* 0x000fe20000000800 */
[----:B------:R-:W-:-:S04]  /*6da0*/  UIMAD.WIDE.U32 UR4, UR6, UR4, URZ ;  /* 0x00000004060472a5 */ /* 0x000fc8000f8e003f */
[----:B------:R-:W-:-:S06]  /*6db0*/  @UP1 USHF.R.U32.HI UR6, URZ, UR7, UR5 ;  /* 0x000000073f061299 */ /* 0x000fcc0008011605 */
[----:B------:R-:W-:-:S04]  /*6dc0*/  VIADD R20, R20, UR6 ;  /* 0x0000000614147c36 */ /* 0x000fc80008000000 */
[----:B------:R-:W-:Y:S01]  /*6dd0*/  VIADD R21, R20, -UR11 ;  /* 0x8000000b14157c36 */ /* 0x000fe20008000000 */
[----:B------:R-:W-:Y:S06]  /*6de0*/  @P1 BRA `(.L_x_1031) ;  /* 0x0000000000441947 */ /* 0x000fec0003800000 */
[----:B------:R-:W-:-:S13]  /*6df0*/  ISETP.GT.AND P1, PT, R20, -0x1, PT ;  /* 0xffffffff1400780c */ /* 0x000fda0003f24270 */
[----:B------:R-:W-:Y:S05]  /*6e00*/  @P1 BRA `(.L_x_1032) ;  /* 0x0000000000201947 */ /* 0x000fea0003800000 */
[----:B------:R-:W0:Y:S01]  /*6e10*/  LDC R155, c[0x0][0x9e4] ;  /* 0x00027900ff9b7b82 */ /* 0x000e220000000800 */
[----:B------:R-:W-:Y:S02]  /*6e20*/  LOP3.LUT R153, RZ, R20, RZ, 0x33, !PT ;  /* 0x00000014ff997212 */ /* 0x000fe400078e33ff */
[----:B0-----:R-:W-:-:S13]  /*6e30*/  ISETP.NE.AND P1, PT, R155, 0x1, PT ;  /* 0x000000019b00780c */ /* 0x001fda0003f25270 */
[----:B------:R-:W0:Y:S02]  /*6e40*/  @P1 LDC.64 R156, c[0x0][0x9e8] ;  /* 0x00027a00ff9c1b82 */ /* 0x000e240000000a00 */
[----:B0-----:R-:W-:-:S05]  /*6e50*/  @P1 IMAD.HI.U32 R20, R153, R156, RZ ;  /* 0x0000009c99141227 */ /* 0x001fca00078e00ff */
[----:B------:R-:W-:-:S04]  /*6e60*/  @P1 SHF.R.U32.HI R153, RZ, R157, R20 ;  /* 0x0000009dff991219 */ /* 0x000fc80000011614 */
[----:B------:R-:W-:Y:S01]  /*6e70*/  LOP3.LUT R20, RZ, R153, RZ, 0x33, !PT ;  /* 0x00000099ff147212 */ /* 0x000fe200078e33ff */
[----:B------:R-:W-:Y:S06]  /*6e80*/  BRA `(.L_x_1033) ;  /* 0x0000000000147947 */ /* 0x000fec0003800000 */
.L_x_1032:
[----:B------:R-:W0:Y:S02]  /*6e90*/  LDC R155, c[0x0][0x9e4] ;  /* 0x00027900ff9b7b82 */ /* 0x000e240000000800 */
[----:B0-----:R-:W-:-:S13]  /*6ea0*/  ISETP.NE.AND P1, PT, R155, 0x1, PT ;  /* 0x000000019b00780c */ /* 0x001fda0003f25270 */
[----:B------:R-:W0:Y:S02]  /*6eb0*/  @P1 LDC.64 R152, c[0x0][0x9e8] ;  /* 0x00027a00ff981b82 */ /* 0x000e240000000a00 */
[----:B0-----:R-:W-:-:S05]  /*6ec0*/  @P1 IMAD.HI.U32 R152, R20, R152, RZ ;  /* 0x0000009814981227 */ /* 0x001fca00078e00ff */
[----:B------:R-:W-:-:S07]  /*6ed0*/  @P1 SHF.R.U32.HI R20, RZ, R153, R152 ;  /* 0x00000099ff141219 */ /* 0x000fce0000011698 */
.L_x_1033:
[----:B------:R-:W-:-:S05]  /*6ee0*/  IMAD R20, R20, R155, RZ ;  /* 0x0000009b14147224 */ /* 0x000fca00078e02ff */
[----:B------:R-:W-:-:S07]  /*6ef0*/  VIMNMX R21, R21, R20, !PT ;  /* 0x0000001415157248 */ /* 0x000fce0007fe0100 */
.L_x_1031:
[----:B------:R-:W-:Y:S01]  /*6f00*/  VIADD R21, R21, 0x3f ;  /* 0x0000003f15157836 */ /* 0x000fe20000000000 */
[----:B------:R-:W-:-:S04]  /*6f10*/  R2UR UR4, R200 ;  /* 0x00000000c80472ca */ /* 0x000fc800000e0000 */
[----:B------:R-:W-:-:S04]  /*6f20*/  SHF.R.S32.HI R20, RZ, 0x1f, R21 ;  /* 0x0000001fff147819 */ /* 0x000fc80000011415 */
[----:B------:R-:W-:-:S04]  /*6f30*/  LEA.HI R20, R20, R21, RZ, 0x6 ;  /* 0x0000001514147211 */ /* 0x000fc800078f30ff */
[----:B------:R-:W-:-:S04]  /*6f40*/  SHF.R.S32.HI R20, RZ, 0x6, R20 ;  /* 0x00000006ff147819 */ /* 0x000fc80000011414 */
[----:B------:R-:W-:-:S04]  /*6f50*/  VIMNMX R20, R20, UR4, !PT ;  /* 0x0000000414147c48 */ /* 0x000fc8000ffe0100 */
[----:B------:R-:W-:-:S13]  /*6f60*/  ISETP.GE.AND P1, PT, R221, R20, PT ;  /* 0x00000014dd00720c */ /* 0x000fda0003f26270 */
[----:B------:R-:W-:Y:S05]  /*6f70*/  @!P1 BRA `(.L_x_1034) ;  /* 0x0000001c00489947 */ /* 0x000fea0003800000 */
[----:B------:R-:W-:Y:S01]  /*6f80*/  IMAD.MOV.U32 R219, RZ, RZ, R3 ;  /* 0x000000ffffdb7224 */ /* 0x000fe200078e0003 */
[----:B------:R-:W-:Y:S01]  /*6f90*/  UMOV UR7, UR38 ;  /* 0x0000002600077c82 */ /* 0x000fe20008000000 */
[----:B------:R-:W-:Y:S01]  /*6fa0*/  IMAD.MOV.U32 R21, RZ, RZ, R4 ;  /* 0x000000ffff157224 */ /* 0x000fe200078e0004 */
[----:B------:R-:W-:Y:S01]  /*6fb0*/  UMOV UR4, UR39 ;  /* 0x0000002700047c82 */ /* 0x000fe20008000000 */
[----:B------:R-:W-:-:S05]  /*6fc0*/  ULDC UR54, c[0x0][0x988] ;  /* 0x0002620000367ab9 */ /* 0x000fca0000000800 */
.L_x_1045:
[----:B------:R-:W-:-:S04]  /*6fd0*/  UISETP.NE.AND UP0, UPT, UR4, 0x1, UPT ;  /* 0x000000010400788c */ /* 0x000fc8000bf05270 */
[----:B------:R-:W-:-:S04]  /*6fe0*/  USEL UR38, URZ, 0x1, UP0 ;  /* 0x000000013f267887 */ /* 0x000fc80008000000 */
[----:B------:R-:W-:Y:S01]  /*6ff0*/  ULOP3.LUT UR38, UR7, UR38, URZ, 0x3c, !UPT ;  /* 0x0000002607267292 */ /* 0x000fe2000f8e3c3f */
[----:B------:R-:W-:Y:S11]  /*7000*/  @!P0 BRA `(.L_x_1035) ;  /* 0x0000000000048947 */ /* 0x000ff60003800000 */
[----:B------:R-:W-:Y:S01]  /*7010*/  BPT.TRAP 0x1 ;  /* 0x000000040000795c */ /* 0x000fe20000300000 */
.L_x_1035:
        /* <DEDUP_REMOVED lines=9> */
.L_x_1036:
[----:B-1----:R-:W-:Y:S05]  /*70b0*/  @P1 BRA `(.L_x_1037) ;  /* 0x0000000000081947 */ /* 0x002fea0003800000 */
[----:B------:R-:W1:Y:S02]  /*70c0*/  SYNCS.PHASECHK.TRANS64.TRYWAIT P1, [UR6+0x30830], R3 ;  /* 0x03083003ff0075a7 */ /* 0x000e640008020146 */
[----:B-1----:R-:W-:Y:S05]  /*70d0*/  @!P1 BRA `(.L_x_1038) ;  /* 0x000000c800509947 */ /* 0x002fea0003800000 */
.L_x_1037:
        /* <DEDUP_REMOVED lines=187> */
[----:B------:R-:W-:Y:S01]  /*7c90*/  UMOV UR48, UR56 ;  /* 0x0000003800307c82 */ /* 0x000fe20008000000 */
[----:B------:R-:W-:Y:S01]  /*7ca0*/  UMOV UR49, UR57 ;  /* 0x0000003900317c82 */ /* 0x000fe20008000000 */
[----:B------:R-:W-:Y:S01]  /*7cb0*/  UMOV UR51, 0x40000040 ;  /* 0x4000004000337882 */ /* 0x000fe20000000000 */
        /* <DEDUP_REMOVED lines=37> */
.L_x_1039:
[----:B------:R-:W-:Y:S01]  /*7f10*/  ULEA UR5, UR4, UR40, 0x3 ;  /* 0x0000002804057291 */ /* 0x000fe2000f8e183f */
[----:B------:R-:W-:-:S05]  /*7f20*/  IMAD.U32 R0, RZ, RZ, UR7 ;  /* 0x00000007ff007e24 */ /* 0x000fca000f8e00ff */
[----:B------:R-:W-:-:S04]  /*7f30*/  SHF.L.U32 R0, R0, 0x1f, RZ ;  /* 0x0000001f00007819 */ /* 0x000fc800000006ff */
[----:B------:R2:W3:Y:S01]  /*7f40*/  SYNCS.PHASECHK.TRANS64.TRYWAIT P1, [UR5+0x30850], R0 ;  /* 0x03085000ff0075a7 */ /* 0x0004e20008020145 */
[----:B------:R-:W-:Y:S05]  /*7f50*/  @!P0 BRA `(.L_x_1040) ;  /* 0x0000000000048947 */ /* 0x000fea0003800000 */
[----:B------:R-:W-:Y:S01]  /*7f60*/  BPT.TRAP 0x1 ;  /* 0x000000040000795c */ /* 0x000fe20000300000 */
.L_x_1040:
[----:B---3--:R-:W-:Y:S05]  /*7f70*/  @P1 BRA `(.L_x_1041) ;  /* 0x0000000000081947 */ /* 0x008fea0003800000 */
[----:B------:R-:W3:Y:S02]  /*7f80*/  SYNCS.PHASECHK.TRANS64.TRYWAIT P1, [UR5+0x30850], R0 ;  /* 0x03085000ff0075a7 */ /* 0x000ee40008020145 */
[----:B---3--:R-:W-:Y:S05]  /*7f90*/  @!P1 BRA `(.L_x_1042) ;  /* 0x000000b800b89947 */ /* 0x008fea0003800000 */
.L_x_1041:
        /* <DEDUP_REMOVED lines=30> */
.L_x_1043:
[----:B0-2---:R-:W-:Y:S01]  /*8180*/  FMNMX.FTZ R0, R152, R21, !PT ;  /* 0x0000001598007209 */ /* 0x005fe20007810000 */
[----:B------:R-:W-:Y:S01]  /*8190*/  UMOV UR10, UR54 ;  /* 0x00000036000a7c82 */ /* 0x000fe20008000000 */
        /* <DEDUP_REMOVED lines=43> */
[C---:B------:R-:W-:Y:S01]  /*8450*/  FADD.FTZ R21, -R4.reuse, R21 ;  /* 0x0000001504157221 */ /* 0x040fe20000010100 */
[----:B------:R-:W-:-:S03]  /*8460*/  FMUL.FTZ R189, R4, UR10 ;  /* 0x0000000a04bd7c20 */ /* 0x000fc60008410000 */
[----:B------:R-:W-:Y:S01]  /*8470*/  FMUL.FTZ R186, R21, UR10 ;  /* 0x0000000a15ba7c20 */ /* 0x000fe20008410000 */
[----:B------:R-:W-:Y:S01]  /*8480*/  FADD.FTZ R21, -R3, R219 ;  /* 0x000000db03157221 */ /* 0x000fe20000010100 */
[--C-:B------:R-:W-:Y:S01]  /*8490*/  FFMA.FTZ R196, R153, UR10, -R189.reuse ;  /* 0x0000000a99c47c23 */ /* 0x100fe200080108bd */
[--C-:B------:R-:W-:Y:S01]  /*84a0*/  FFMA.FTZ R198, R156, UR10, -R189.reuse ;  /* 0x0000000a9cc67c23 */ /* 0x100fe200080108bd */
[----:B------:R0:W-:Y:S01]  /*84b0*/  MUFU.EX2 R0, R186 ;  /* 0x000000ba00007308 */ /* 0x0001e20000000800 */
[----:B------:R-:W-:Y:S01]  /*84c0*/  FMUL.FTZ R2, R21, UR10 ;  /* 0x0000000a15027c20 */ /* 0x000fe20008410000 */
[--C-:B------:R-:W-:Y:S01]  /*84d0*/  FFMA.FTZ R21, R152, UR10, -R189.reuse ;  /* 0x0000000a98157c23 */ /* 0x100fe200080108bd */
[----:B------:R-:W-:Y:S01]  /*84e0*/  FMUL.FTZ R152, R3, UR10 ;  /* 0x0000000a03987c20 */ /* 0x000fe20008410000 */
        /* <DEDUP_REMOVED lines=14> */
[--C-:B------:R-:W-:Y:S01]  /*85d0*/  FFMA.FTZ R160, R167, UR10, -R152.reuse ;  /* 0x0000000aa7a07c23 */ /* 0x100fe20008010898 */
[--C-:B------:R-:W-:Y:S01]  /*85e0*/  FFMA.FTZ R161, R169, UR10, -R189.reuse ;  /* 0x0000000aa9a17c23 */ /* 0x100fe200080108bd */
[--C-:B------:R-:W-:Y:S01]  /*85f0*/  FFMA.FTZ R188, R168, UR10, -R189.reuse ;  /* 0x0000000aa8bc7c23 */ /* 0x100fe200080108bd */
[--C-:B------:R-:W-:Y:S01]  /*8600*/  FFMA.FTZ R190, R172, UR10, -R189.reuse ;  /* 0x0000000aacbe7c23 */ /* 0x100fe200080108bd */
[--C-:B------:R-:W-:Y:S01]  /*8610*/  FFMA.FTZ R157, R173, UR10, -R189.reuse ;  /* 0x0000000aad9d7c23 */ /* 0x100fe200080108bd */
[--C-:B------:R-:W-:Y:S01]  /*8620*/  FFMA.FTZ R184, R176, UR10, -R189.reuse ;  /* 0x0000000ab0b87c23 */ /* 0x100fe200080108bd */
[--C-:B------:R-:W-:Y:S01]  /*8630*/  FFMA.FTZ R153, R177, UR10, -R189.reuse ;  /* 0x0000000ab1997c23 */ /* 0x100fe200080108bd */
[----:B------:R-:W2:Y:S01]  /*8640*/  MUFU.EX2 R197, R197 ;  /* 0x000000c500c57308 */ /* 0x000ea20000000800 */
[--C-:B0-----:R-:W-:Y:S01]  /*8650*/  FFMA.FTZ R186, R180, UR10, -R189.reuse ;  /* 0x0000000ab4ba7c23 */ /* 0x101fe200080108bd */
[----:B------:R-:W-:Y:S01]  /*8660*/  FFMA.FTZ R169, R181, UR10, -R189 ;  /* 0x0000000ab5a97c23 */ /* 0x000fe200080108bd */
[--C-:B------:R-:W-:Y:S01]  /*8670*/  FFMA.FTZ R189, R170, UR10, -R152.reuse ;  /* 0x0000000aaabd7c23 */ /* 0x100fe20008010898 */
[--C-:B------:R-:W-:Y:S01]  /*8680*/  FFMA.FTZ R162, R171, UR10, -R152.reuse ;  /* 0x0000000aaba27c23 */ /* 0x100fe20008010898 */
[--C-:B------:R-:W-:Y:S01]  /*8690*/  FFMA.FTZ R191, R174, UR10, -R152.reuse ;  /* 0x0000000aaebf7c23 */ /* 0x100fe20008010898 */
[----:B------:R-:W-:-:S02]  /*86a0*/  FFMA.FTZ R164, R175, UR10, -R152 ;  /* 0x0000000aafa47c23 */ /* 0x000fc40008010898 */
[----:B------:R-:W0:Y:S01]  /*86b0*/  MUFU.EX2 R196, R196 ;  /* 0x000000c400c47308 */ /* 0x000e220000000800 */
[----:B-1----:R-:W-:-:S07]  /*86c0*/  FFMA.FTZ R155, R0, R18, R21 ;  /* 0x00000012009b7223 */ /* 0x002fce0000010015 */
[----:B------:R-:W1:Y:S01]  /*86d0*/  MUFU.EX2 R154, R154 ;  /* 0x0000009a009a7308 */ /* 0x000e620000000800 */
[----:B--2---:R-:W-:-:S07]  /*86e0*/  FFMA.FTZ R5, R2, R5, R197 ;  /* 0x0000000502057223 */ /* 0x004fce00000100c5 */
[----:B------:R-:W2:Y:S01]  /*86f0*/  MUFU.EX2 R198, R198 ;  /* 0x000000c600c67308 */ /* 0x000ea20000000800 */
[----:B0-----:R-:W-:-:S07]  /*8700*/  FADD.FTZ R155, R196, R155 ;  /* 0x0000009bc49b7221 */ /* 0x001fce0000010000 */
[----:B------:R-:W0:Y:S01]  /*8710*/  MUFU.EX2 R199, R199 ;  /* 0x000000c700c77308 */ /* 0x000e220000000800 */
[----:B-1----:R-:W-:-:S07]  /*8720*/  FADD.FTZ R18, R154, R5 ;  /* 0x000000059a127221 */ /* 0x002fce0000010000 */
[----:B------:R-:W1:Y:S01]  /*8730*/  MUFU.EX2 R187, R187 ;  /* 0x000000bb00bb7308 */ /* 0x000e620000000800 */
[----:B--2---:R-:W-:Y:S01]  /*8740*/  FADD.FTZ R166, R198, R155 ;  /* 0x0000009bc6a67221 */ /* 0x004fe20000010000 */
[----:B------:R-:W-:-:S06]  /*8750*/  FFMA.FTZ R155, R178, UR10, -R152 ;  /* 0x0000000ab29b7c23 */ /* 0x000fcc0008010898 */
[----:B------:R-:W2:Y:S01]  /*8760*/  MUFU.EX2 R156, R156 ;  /* 0x0000009c009c7308 */ /* 0x000ea20000000800 */
[----:B0-----:R-:W-:-:S07]  /*8770*/  FADD.FTZ R5, R199, R18 ;  /* 0x00000012c7057221 */ /* 0x001fce0000010000 */
[----:B------:R-:W0:Y:S01]  /*8780*/  MUFU.EX2 R192, R192 ;  /* 0x000000c000c07308 */ /* 0x000e220000000800 */
[----:B-1----:R-:W-:-:S07]  /*8790*/  FADD.FTZ R159, R187, R166 ;  /* 0x000000a6bb9f7221 */ /* 0x002fce0000010000 */
[----:B------:R-:W1:Y:S01]  /*87a0*/  MUFU.EX2 R193, R193 ;  /* 0x000000c100c17308 */ /* 0x000e620000000800 */
[----:B--2---:R-:W-:-:S07]  /*87b0*/  FADD.FTZ R18, R156, R5 ;  /* 0x000000059c127221 */ /* 0x004fce0000010000 */
        /* <DEDUP_REMOVED lines=10> */
[----:B-1----:R-:W-:Y:S01]  /*8860*/  FADD.FTZ R168, R194, R159 ;  /* 0x0000009fc2a87221 */ /* 0x002fe20000010000 */
[--C-:B------:R-:W-:Y:S01]  /*8870*/  FFMA.FTZ R159, R182, UR10, -R152.reuse ;  /* 0x0000000ab69f7c23 */ /* 0x100fe20008010898 */
[----:B------:R-:W-:-:S05]  /*8880*/  FFMA.FTZ R152, R183, UR10, -R152 ;  /* 0x0000000ab7987c23 */ /* 0x000fca0008010898 */
[----:B------:R-:W1:Y:S01]  /*8890*/  MUFU.EX2 R160, R160 ;  /* 0x000000a000a07308 */ /* 0x000e620000000800 */
[----:B--2---:R-:W-:-:S07]  /*88a0*/  FADD.FTZ R5, R195, R18 ;  /* 0x00000012c3057221 */ /* 0x004fce0000010000 */
        /* <DEDUP_REMOVED lines=31> */
[----:B0-----:R-:W-:Y:S01]  /*8aa0*/  FADD.FTZ R5, R159, R18 ;  /* 0x000000129f057221 */ /* 0x001fe20000010000 */
[----:B-1----:R-:W-:-:S03]  /*8ab0*/  FADD.FTZ R18, R169, R168 ;  /* 0x000000a8a9127221 */ /* 0x002fc60000010000 */
[----:B--2---:R-:W-:Y:S01]  /*8ac0*/  FADD.FTZ R5, R152, R5 ;  /* 0x0000000598057221 */ /* 0x004fe20000010000 */
[----:B------:R-:W-:Y:S06]  /*8ad0*/  @!P0 BRA `(.L_x_1044) ;  /* 0x0000000000048947 */ /* 0x000fec0003800000 */
[----:B------:R-:W-:Y:S01]  /*8ae0*/  BPT.TRAP 0x1 ;  /* 0x000000040000795c */ /* 0x000fe20000300000 */
.L_x_1044:
[----:B------:R-:W0:Y:S01]  /*8af0*/  S2UR UR4, SR_CgaCtaId ;  /* 0x00000000000479c3 */ /* 0x000e220000008800 */
[----:B------:R-:W-:Y:S01]  /*8b00*/  UIADD3 UR5, UR5, 0x30860, URZ ;  /* 0x0003086005057890 */ /* 0x000fe2000fffe03f */
[C---:B------:R-:W-:Y:S01]  /*8b10*/  ISETP.GT.AND P1, PT, R221.reuse, R20, PT ;  /* 0x00000014dd00720c */ /* 0x040fe20003f24270 */
[----:B------:R-:W-:Y:S01]  /*8b20*/  UMOV UR7, UR38 ;  /* 0x0000002600077c82 */ /* 0x000fe20008000000 */
[----:B------:R-:W-:Y:S01]  /*8b30*/  F2FP.F16.F32.PACK_AB R196, R196, R21 ;  /* 0x00000015c4c4723e */ /* 0x000fe200000000ff */
[----:B------:R-:W-:Y:S01]  /*8b40*/  VIADD R221, R221, 0xffffffff ;  /* 0xffffffffdddd7836 */ /* 0x000fe20000000000 */
[----:B------:R-:W-:Y:S01]  /*8b50*/  F2FP.F16.F32.PACK_AB R198, R187, R198 ;  /* 0x000000c6bbc6723e */ /* 0x000fe200000000ff */
[----:B------:R-:W-:Y:S01]  /*8b60*/  IMAD.MOV.U32 R219, RZ, RZ, R3 ;  /* 0x000000ffffdb7224 */ /* 0x000fe200078e0003 */
[----:B------:R-:W-:Y:S01]  /*8b70*/  F2FP.F16.F32.PACK_AB R192, R185, R192 ;  /* 0x000000c0b9c0723e */ /* 0x000fe200000000ff */
[----:B------:R-:W-:Y:S01]  /*8b80*/  IMAD.MOV.U32 R21, RZ, RZ, R4 ;  /* 0x000000ffff157224 */ /* 0x000fe200078e0004 */
        /* <DEDUP_REMOVED lines=15> */
[----:B------:R-:W-:Y:S01]  /*8c80*/  F2FP.F16.F32.PACK_AB R187, R152, R159 ;  /* 0x0000009f98bb723e */ /* 0x000fe200000000ff */
[----:B------:R-:W-:Y:S06]  /*8c90*/  @P1 BRA `(.L_x_1045) ;  /* 0xffffffe000cc1947 */ /* 0x000fec000383ffff */
.L_x_1034:
[----:B------:R-:W-:-:S13]  /*8ca0*/  R2UR UR4, R200 ;  /* 0x00000000c80472ca */ /* 0x000fda00000e0000 */
[----:B------:R-:W-:-:S13]  /*8cb0*/  ISETP.GE.AND P1, PT, R221, UR4, PT ;  /* 0x00000004dd007c0c */ /* 0x000fda000bf26270 */
[----:B------:R-:W-:Y:S05]  /*8cc0*/  @!P1 BRA `(.L_x_1046) ;  /* 0x0000002800289947 */ /* 0x000fea0003800000 */
[----:B------:R-:W-:Y:S01]  /*8cd0*/  IMAD.MOV.U32 R21, RZ, RZ, R3 ;  /* 0x000000ffff157224 */ /* 0x000fe200078e0003 */
[----:B------:R-:W-:Y:S01]  /*8ce0*/  UMOV UR6, UR38 ;  /* 0x0000002600067c82 */ /* 0x000fe20008000000 */
[----:B------:R-:W-:Y:S01]  /*8cf0*/  IMAD.MOV.U32 R20, RZ, RZ, R4 ;  /* 0x000000ffff147224 */ /* 0x000fe200078e0004 */
[----:B------:R-:W-:Y:S01]  /*8d00*/  UMOV UR4, UR39 ;  /* 0x0000002700047c82 */ /* 0x000fe20008000000 */
[----:B------:R-:W-:Y:S01]  /*8d10*/  ULDC UR54, c[0x0][0x9e4] ;  /* 0x0002790000367ab9 */ /* 0x000fe20000000800 */
[----:B------:R-:W-:Y:S01]  /*8d20*/  ULDC UR58, c[0x0][0x9dc] ;  /* 0x00027700003a7ab9 */ /* 0x000fe20000000800 */
[----:B------:R-:W-:Y:S01]  /*8d30*/  ULDC UR55, c[0x0][0x288] ;  /* 0x0000a20000377ab9 */ /* 0x000fe20000000800 */
[----:B------:R-:W-:-:S05]  /*8d40*/  ULDC UR59, c[0x0][0x988] ;  /* 0x00026200003b7ab9 */ /* 0x000fca0000000800 */
.L_x_1065:
[----:B------:R-:W-:-:S04]  /*8d50*/  UIADD3 UR7, UR4, 0x1, URZ ;  /* 0x0000000104077890 */ /* 0x000fc8000fffe03f */
[----:B------:R-:W-:-:S04]  /*8d60*/  UISETP.NE.AND UP0, UPT, UR7, 0x2, UPT ;  /* 0x000000020700788c */ /* 0x000fc8000bf05270 */
[----:B------:R-:W-:Y:S02]  /*8d70*/  USEL UR7, UR7, URZ, UP0 ;  /* 0x0000003f07077287 */ /* 0x000fe40008000000 */
[----:B------:R-:W-:-:S04]  /*8d80*/  USEL UR38, URZ, 0x1, UP0 ;  /* 0x000000013f267887 */ /* 0x000fc80008000000 */
[----:B------:R-:W-:Y:S01]  /*8d90*/  ULOP3.LUT UR38, UR6, UR38, URZ, 0x3c, !UPT ;  /* 0x0000002606267292 */ /* 0x000fe2000f8e3c3f */
[----:B------:R-:W-:Y:S01]  /*8da0*/  UMOV UR39, UR7 ;  /* 0x0000000700277c82 */ /* 0x000fe20008000000 */
[----:B------:R-:W-:Y:S10]  /*8db0*/  @!P0 BRA `(.L_x_1047) ;  /* 0x0000000000048947 */ /* 0x000ff40003800000 */
[----:B------:R-:W-:Y:S01]  /*8dc0*/  BPT.TRAP 0x1 ;  /* 0x000000040000795c */ /* 0x000fe20000300000 */
.L_x_1047:
[----:B------:R-:W-:Y:S01]  /*8dd0*/  ULEA UR5, UR39, UR40, 0x3 ;  /* 0x0000002827057291 */ /* 0x000fe2000f8e183f */
[----:B------:R-:W-:-:S05]  /*8de0*/  IMAD.U32 R3, RZ, RZ, UR38 ;  /* 0x00000026ff037e24 */ /* 0x000fca000f8e00ff */
[----:B------:R-:W-:-:S04]  /*8df0*/  SHF.L.U32 R3, R3, 0x1f, RZ ;  /* 0x0000001f03037819 */ /* 0x000fc800000006ff */
[----:B------:R0:W1:Y:S01]  /*8e00*/  SYNCS.PHASECHK.TRANS64.TRYWAIT P1, [UR5+0x30830], R3 ;  /* 0x03083003ff0075a7 */ /* 0x0000620008020145 */
[----:B------:R-:W-:Y:S05]  /*8e10*/  @!P0 BRA `(.L_x_1048) ;  /* 0x0000000000048947 */ /* 0x000fea0003800000 */
[----:B------:R-:W-:Y:S01]  /*8e20*/  BPT.TRAP 0x1 ;  /* 0x000000040000795c */ /* 0x000fe20000300000 */
.L_x_1048:
[----:B-1----:R-:W-:Y:S05]  /*8e30*/  @P1 BRA `(.L_x_1049) ;  /* 0x0000000000081947 */ /* 0x002fea0003800000 */
[----:B------:R-:W1:Y:S02]  /*8e40*/  SYNCS.PHASECHK.TRANS64.TRYWAIT P1, [UR5+0x30830], R3 ;  /* 0x03083003ff0075a7 */ /* 0x000e640008020145 */
[----:B-1----:R-:W-:Y:S05]  /*8e50*/  @!P1 BRA `(.L_x_1050) ;  /* 0x000000ac00209947 */ /* 0x002fea0003800000 */
.L_x_1049:
        /* <DEDUP_REMOVED lines=227> */
.L_x_1051:
[----:B------:R-:W-:Y:S01]  /*9c90*/  ULEA UR5, UR4, UR40, 0x3 ;  /* 0x0000002804057291 */ /* 0x000fe2000f8e183f */
[----:B------:R-:W-:-:S05]  /*9ca0*/  IMAD.U32 R0, RZ, RZ, UR6 ;  /* 0x00000006ff007e24 */ /* 0x000fca000f8e00ff */
[----:B------:R-:W-:-:S04]  /*9cb0*/  SHF.L.U32 R0, R0, 0x1f, RZ ;  /* 0x0000001f00007819 */ /* 0x000fc800000006ff */
[----:B------:R2:W3:Y:S01]  /*9cc0*/  SYNCS.PHASECHK.TRANS64.TRYWAIT P1, [UR5+0x30850], R0 ;  /* 0x03085000ff0075a7 */ /* 0x0004e20008020145 */
[----:B------:R-:W-:Y:S05]  /*9cd0*/  @!P0 BRA `(.L_x_1052) ;  /* 0x0000000000048947 */ /* 0x000fea0003800000 */
[----:B------:R-:W-:Y:S01]  /*9ce0*/  BPT.TRAP 0x1 ;  /* 0x000000040000795c */ /* 0x000fe20000300000 */
.L_x_1052:
[----:B---3--:R-:W-:Y:S05]  /*9cf0*/  @P1 BRA `(.L_x_1053) ;  /* 0x0000000000081947 */ /* 0x008fea0003800000 */
[----:B------:R-:W3:Y:S02]  /*9d00*/  SYNCS.PHASECHK.TRANS64.TRYWAIT P1, [UR5+0x30850], R0 ;  /* 0x03085000ff0075a7 */ /* 0x000ee40008020145 */
[----:B---3--:R-:W-:Y:S05]  /*9d10*/  @!P1 BRA `(.L_x_1054) ;  /* 0x0000009c00889947 */ /* 0x008fea0003800000 */
.L_x_1053:
        /* <DEDUP_REMOVED lines=30> */
.L_x_1055:
[----:B------:R-:W-:Y:S01]  /*9f00*/  UISETP.NE.AND UP1, UPT, UR61, URZ, UPT ;  /* 0x0000003f3d00728c */ /* 0x000fe2000bf25270 */
[----:B------:R-:W3:Y:S01]  /*9f10*/  S2UR UR10, SR_CgaCtaId ;  /* 0x00000000000a79c3 */ /* 0x000ee20000008800 */
[----:B------:R-:W-:Y:S01]  /*9f20*/  VIADD R189, R23, UR43 ;  /* 0x0000002b17bd7c36 */ /* 0x000fe20008000000 */
[----:B------:R-:W-:Y:S01]  /*9f30*/  ULEA UR4, UR7, UR40, 0x3 ;  /* 0x0000002807047291 */ /* 0x000fe2000f8e183f */
[----:B-1----:R-:W-:Y:S01]  /*9f40*/  IMAD.SHL.U32 R4, R221, 0x40, RZ ;  /* 0x00000040dd047824 */ /* 0x002fe200078e00ff */
[----:B------:R-:W-:Y:S01]  /*9f50*/  UISETP.NE.AND UP0, UPT, UR42, URZ, UPT ;  /* 0x0000003f2a00728c */ /* 0x000fe2000bf05270 */
[----:B------:R-:W-:Y:S01]  /*9f60*/  PLOP3.LUT P1, PT, PT, PT, UP1, 0x80, 0x0 ;  /* 0x000000000000781c */ /* 0x000fe20003f2f018 */
[----:B------:R-:W-:Y:S01]  /*9f70*/  UIADD3 UR4, UR4, 0x30840, URZ ;  /* 0x0003084004047890 */ /* 0x000fe2000fffe03f */
[----:B------:R-:W-:Y:S01]  /*9f80*/  PLOP3.LUT P2, PT, PT, PT, UP1, 0x80, 0x0 ;  /* 0x000000000000781c */ /* 0x000fe20003f4f018 */
[----:B------:R-:W1:Y:S02]  /*9f90*/  LDC R184, c[0x0][0x2f0] ;  /* 0x0000bc00ffb87b82 */ /* 0x000e640000000800 */
[----:B------:R-:W-:-:S08]  /*9fa0*/  @UP1 ULDC UR6, c[0x0][0x44c] ;  /* 0x0001130000061ab9 */ /* 0x000fd00000000800 */
[----:B0-2---:R-:W-:Y:S01]  /*9fb0*/  @P1 IMAD.HI.U32 R0, R189, UR6, RZ ;  /* 0x00000006bd001c27 */ /* 0x005fe2000f8e00ff */
[----:B------:R-:W-:Y:S01]  /*9fc0*/  @UP1 ULDC UR6, c[0x0][0x450] ;  /* 0x0001140000061ab9 */ /* 0x000fe20000000800 */
[----:B------:R-:W-:-:S03]  /*9fd0*/  PLOP3.LUT P1, PT, PT, PT, UP0, 0x40, 0x0 ;  /* 0x000000000000781c */ /* 0x000fc60003f2e808 */
[----:B------:R-:W-:Y:S01]  /*9fe0*/  @P2 SHF.R.U32.HI R189, RZ, UR6, R0 ;  /* 0x00000006ffbd2c19 */ /* 0x000fe20008011600 */
[----:B---3--:R-:W-:Y:S01]  /*9ff0*/  UPRMT UR4, UR10, 0x654, UR4 ;  /* 0x000006540a047896 */ /* 0x008fe20008000004 */
[----:B------:R-:W-:Y:S02]  /*a000*/  IADD3 R0, -R4, 0x1, RZ ;  /* 0x0000000104007810 */ /* 0x000fe40007ffe1ff */
[----:B------:R-:W-:Y:S01]  /*a010*/  ULDC UR10, c[0x0][0x9e0] ;  /* 0x00027800000a7ab9 */ /* 0x000fe20000000800 */
[----:B------:R-:W0:Y:S02]  /*a020*/  SHFL.IDX PT, R185, R189, RZ, 0x1c1f ;  /* 0x001c1fffbdb97589 */ /* 0x000e2400000e0000 */
[----:B------:R-:W-:-:S03]  /*a030*/  IMAD R3, R19, -0x2, R0 ;  /* 0xfffffffe13037824 */ /* 0x000fc600078e0200 */
[----:B------:R-:W-:Y:S01]  /*a040*/  SYNCS.ARRIVE.TRANS64.RED.A1T0 RZ, [UR4], RZ ;  /* 0x000000ffffff79a7 */ /* 0x000fe20008100404 */
[----:B-1----:R-:W-:Y:S01]  /*a050*/  IMAD R3, R184, UR41, R3 ;  /* 0x00000029b8037c24 */ /* 0x002fe2000f8e0203 */
[----:B------:R-:W-:-:S04]  /*a060*/  ULOP3.LUT UR4, URZ, UR58, URZ, 0x33, !UPT ;  /* 0x0000003a3f047292 */ /* 0x000fc8000f8e333f */
[----:B------:R-:W-:-:S05]  /*a070*/  IADD3 R3, R3, -UR55, RZ ;  /* 0x8000003703037c10 */ /* 0x000fca000fffe0ff */
[C---:B------:R-:W-:Y:S02]  /*a080*/  VIADD R0, R3.reuse, UR10 ;  /* 0x0000000a03007c36 */ /* 0x040fe40008000000 */
[----:B------:R-:W-:Y:S02]  /*a090*/  VIADD R186, R3, UR4 ;  /* 0x0000000403ba7c36 */ /* 0x000fe40008000000 */
[--C-:B0-----:R-:W-:Y:S02]  /*a0a0*/  IMAD.IADD R187, R0, 0x1, R185.reuse ;  /* 0x0000000100bb7824 */ /* 0x101fe400078e02b9 */
[----:B------:R-:W-:Y:S01]  /*a0b0*/  IMAD.IADD R188, R186, 0x1, R185 ;  /* 0x00000001babc7824 */ /* 0x000fe200078e02b9 */
[----:B------:R-:W-:Y:S06]  /*a0c0*/  @P1 BRA `(.L_x_1056) ;  /* 0x00000000005c1947 */ /* 0x000fec0003800000 */
[----:B------:R-:W-:Y:S01]  /*a0d0*/  IMAD R2, R184, UR41, R185 ;  /* 0x00000029b8027c24 */ /* 0x000fe2000f8e02b9 */
[----:B------:R-:W-:Y:S03]  /*a0e0*/  BSSY B0, `(.L_x_1057) ;  /* 0x0000011000007945 */ /* 0x000fe60003800000 */
[----:B------:R-:W-:-:S05]  /*a0f0*/  VIADD R185, R2, -UR55 ;  /* 0x8000003702b97c36 */ /* 0x000fca0008000000 */
        /* <DEDUP_REMOVED lines=10> */
.L_x_1058:
[----:B------:R-:W-:-:S05]  /*a1a0*/  IMAD.U32 R190, RZ, RZ, UR54 ;  /* 0x00000036ffbe7e24 */ /* 0x000fca000f8e00ff */
[----:B------:R-:W-:-:S13]  /*a1b0*/  ISETP.NE.AND P1, PT, R190, 0x1, PT ;  /* 0x00000001be00780c */ /* 0x000fda0003f25270 */
[----:B------:R-:W0:Y:S02]  /*a1c0*/  @P1 LDC.64 R2, c[0x0][0x9e8] ;  /* 0x00027a00ff021b82 */ /* 0x000e240000000a00 */
[----:B0-----:R-:W-:-:S05]  /*a1d0*/  @P1 IMAD.HI.U32 R2, R185, R2, RZ ;  /* 0x00000002b9021227 */ /* 0x001fca00078e00ff */
[----:B------:R-:W-:-:S07]  /*a1e0*/  @P1 SHF.R.U32.HI R185, RZ, R3, R2 ;  /* 0x00000003ffb91219 */ /* 0x000fce0000011602 */
.L_x_1059:
[----:B------:R-:W-:Y:S05]  /*a1f0*/  BSYNC B0 ;  /* 0x0000000000007941 */ /* 0x000fea0003800000 */
.L_x_1057:
[----:B------:R-:W-:-:S04]  /*a200*/  IMAD R2, R185, R190, -R4 ;  /* 0x000000beb9027224 */ /* 0x000fc800078e0a04 */
[----:B------:R-:W-:-:S05]  /*a210*/  IMAD R2, R19, -0x2, R2 ;  /* 0xfffffffe13027824 */ /* 0x000fca00078e0202 */
[----:B------:R-:W-:Y:S02]  /*a220*/  VIADDMNMX R187, R2, R190, R187, PT ;  /* 0x000000be02bb7246 */ /* 0x000fe400038001bb */
[----:B------:R-:W-:-:S07]  /*a230*/  VIMNMX R188, R188, R2, !PT ;  /* 0x00000002bcbc7248 */ /* 0x000fce0007fe0100 */
.L_x_1056:
        /* <DEDUP_REMOVED lines=8> */
[----:B------:R-:W-:Y:S02]  /*a2c0*/  ISETP.GT.AND P4, PT, R188, 0x18, P1 ;  /* 0x00000018bc00780c */ /* 0x000fe40000f84270 */
[----:B------:R-:W-:Y:S02]  /*a2d0*/  FSEL R185, R152, -INF , !P5 ;  /* 0xff80000098b97808 */ /* 0x000fe40006800000 */
[----:B------:R-:W-:Y:S02]  /*a2e0*/  ISETP.LT.OR P4, PT, R187, 0x19, P4 ;  /* 0x00000019bb00780c */ /* 0x000fe40002781670 */
[C---:B------:R-:W-:Y:S02]  /*a2f0*/  ISETP.GT.AND P6, PT, R188.reuse, 0x8, P1 ;  /* 0x00000008bc00780c */ /* 0x040fe40000fc4270 */
[----:B------:R-:W-:-:S02]  /*a300*/  ISETP.GT.AND P2, PT, R188, 0x9, P1 ;  /* 0x00000009bc00780c */ /* 0x000fc40000f44270 */
[----:B------:R-:W-:Y:S01]  /*a310*/  ISETP.GT.AND P3, PT, R188, 0x10, P1 ;  /* 0x00000010bc00780c */ /* 0x000fe20000f64270 */
[--C-:B0-----:R-:W-:Y:S01]  /*a320*/  IMAD.IADD R0, R0, 0x1, R189.reuse ;  /* 0x0000000100007824 */ /* 0x101fe200078e02bd */
[----:B------:R-:W-:Y:S01]  /*a330*/  ISETP.GT.AND P5, PT, R188, 0x11, P1 ;  /* 0x00000011bc00780c */ /* 0x000fe20000fa4270 */
        /* <DEDUP_REMOVED lines=52> */
.L_x_1062:
[----:B------:R-:W-:-:S05]  /*a680*/  IMAD.U32 R152, RZ, RZ, UR54 ;  /* 0x00000036ff987e24 */ /* 0x000fca000f8e00ff */
[----:B------:R-:W-:-:S13]  /*a690*/  ISETP.NE.AND P2, PT, R152, 0x1, PT ;  /* 0x000000019800780c */ /* 0x000fda0003f45270 */
[----:B------:R-:W0:Y:S02]  /*a6a0*/  @P2 LDC.64 R2, c[0x0][0x9e8] ;  /* 0x00027a00ff022b82 */ /* 0x000e240000000a00 */
[----:B0-----:R-:W-:-:S05]  /*a6b0*/  @P2 IMAD.HI.U32 R2, R187, R2, RZ ;  /* 0x00000002bb022227 */ /* 0x001fca00078e00ff */
[----:B------:R-:W-:-:S07]  /*a6c0*/  @P2 SHF.R.U32.HI R187, RZ, R3, R2 ;  /* 0x00000003ffbb2219 */ /* 0x000fce0000011602 */
.L_x_1063:
[----:B------:R-:W-:Y:S05]  /*a6d0*/  BSYNC B0 ;  /* 0x0000000000007941 */ /* 0x000fea0003800000 */
.L_x_1061:
[----:B------:R-:W-:-:S04]  /*a6e0*/  IMAD R4, R187, R152, -R4 ;  /* 0x00000098bb047224 */ /* 0x000fc800078e0a04 */
[----:B------:R-:W-:-:S05]  /*a6f0*/  IMAD R3, R19, -0x2, R4 ;  /* 0xfffffffe13037824 */ /* 0x000fca00078e0204 */
[----:B------:R-:W-:Y:S02]  /*a700*/  VIADDMNMX R0, R3, R152, R0, PT ;  /* 0x0000009803007246 */ /* 0x000fe40003800100 */
[----:B------:R-:W-:-:S07]  /*a710*/  VIMNMX R186, R186, R3, !PT ;  /* 0x00000003baba7248 */ /* 0x000fce0007fe0100 */
.L_x_1060:
        /* <DEDUP_REMOVED lines=201> */
.L_x_1064:
[----:B------:R-:W0:Y:S01]  /*b3b0*/  S2UR UR6, SR_CgaCtaId ;  /* 0x00000000000679c3 */ /* 0x000e220000008800 */
[----:B------:R-:W-:Y:S01]  /*b3c0*/  R2UR UR4, R200 ;  /* 0x00000000c80472ca */ /* 0x000fe200000e0000 */
[----:B------:R-:W-:Y:S01]  /*b3d0*/  UIADD3 UR5, UR5, 0x30860, URZ ;  /* 0x0003086005057890 */ /* 0x000fe2000fffe03f */
[----:B------:R-:W-:Y:S02]  /*b3e0*/  F2FP.F16.F32.PACK_AB R196, R196, R185 ;  /* 0x000000b9c4c4723e */ /* 0x000fe400000000ff */
[----:B------:R-:W-:Y:S01]  /*b3f0*/  F2FP.F16.F32.PACK_AB R197, R20, R197 ;  /* 0x000000c514c5723e */ /* 0x000fe200000000ff */
[----:B------:R-:W-:Y:S01]  /*b400*/  IMAD.MOV.U32 R20, RZ, RZ, R4 ;  /* 0x000000ffff147224 */ /* 0x000fe200078e0004 */
[----:B------:R-:W-:Y:S02]  /*b410*/  F2FP.F16.F32.PACK_AB R198, R187, R198 ;  /* 0x000000c6bbc6723e */ /* 0x000fe400000000ff */
[----:B------:R-:W-:Y:S01]  /*b420*/  F2FP.F16.F32.PACK_AB R185, R164, R21 ;  /* 0x00000015a4b9723e */ /* 0x000fe200000000ff */
[----:B------:R-:W-:Y:S01]  /*b430*/  IMAD.MOV.U32 R21, RZ, RZ, R3 ;  /* 0x000000ffff157224 */ /* 0x000fe200078e0003 */
[----:B------:R-:W-:-:S02]  /*b440*/  F2FP.F16.F32.PACK_AB R199, R154, R199 ;  /* 0x000000c79ac7723e */ /* 0x000fc400000000ff */
[----:B------:R-:W-:Y:S02]  /*b450*/  F2FP.F16.F32.PACK_AB R192, R183, R192 ;  /* 0x000000c0b7c0723e */ /* 0x000fe400000000ff */
[C---:B------:R-:W-:Y:S01]  /*b460*/  ISETP.GT.AND P1, PT, R221.reuse, UR4, PT ;  /* 0x00000004dd007c0c */ /* 0x040fe2000bf24270 */
[----:B------:R-:W-:Y:S01]  /*b470*/  UMOV UR4, UR39 ;  /* 0x0000002700047c82 */ /* 0x000fe20008000000 */
[----:B------:R-:W-:Y:S01]  /*b480*/  F2FP.F16.F32.PACK_AB R193, R156, R193 ;  /* 0x000000c19cc1723e */ /* 0x000fe200000000ff */
[----:B------:R-:W-:Y:S01]  /*b490*/  VIADD R221, R221, 0xffffffff ;  /* 0xffffffffdddd7836 */ /* 0x000fe20000000000 */
        /* <DEDUP_REMOVED lines=13> */
.L_x_1046:
        /* <DEDUP_REMOVED lines=131> */
.L_x_1066:
[----:B------:R-:W-:Y:S01]  /*bda0*/  ULEA UR5, UR39, UR40, 0x3 ;  /* 0x0000002827057291 */ /* 0x000fe2000f8e183f */
[----:B------:R-:W-:-:S05]  /*bdb0*/  IMAD.U32 R0, RZ, RZ, UR38 ;  /* 0x00000026ff007e24 */ /* 0x000fca000f8e00ff */
[----:B------:R-:W-:-:S04]  /*bdc0*/  SHF.L.U32 R0, R0, 0x1f, RZ ;  /* 0x0000001f00007819 */ /* 0x000fc800000006ff */
[----:B------:R0:W1:Y:S01]  /*bdd0*/  SYNCS.PHASECHK.TRANS64.TRYWAIT P1, [UR5+0x30850], R0 ;  /* 0x03085000ff0075a7 */ /* 0x0000620008020145 */
[----:B------:R-:W-:Y:S05]  /*bde0*/  @!P0 BRA `(.L_x_1067) ;  /* 0x0000000000048947 */ /* 0x000fea0003800000 */
[----:B------:R-:W-:Y:S01]  /*bdf0*/  BPT.TRAP 0x1 ;  /* 0x000000040000795c */ /* 0x000fe20000300000 */
.L_x_1067:
[----:B-1----:R-:W-:Y:S05]  /*be00*/  @P1 BRA `(.L_x_1068) ;  /* 0x0000000000081947 */ /* 0x002fea0003800000 */
[----:B------:R-:W1:Y:S02]  /*be10*/  SYNCS.PHASECHK.TRANS64.TRYWAIT P1, [UR5+0x30850], R0 ;  /* 0x03085000ff0075a7 */ /* 0x000e640008020145 */
[----:B-1----:R-:W-:Y:S05]  /*be20*/  @!P1 BRA `(.L_x_1069) ;  /* 0x0000007c005c9947 */ /* 0x002fea0003800000 */
.L_x_1068:
        /* <DEDUP_REMOVED lines=10> */
[----:B------:R-:W-:-:S07]  /*bed0*/  ULEA UR4, UR39, UR4, 0xb ;  /* 0x0000000427047291 */ /* 0x000fce000f8e583f */
[----:B------:R-:W-:Y:S02]  /*bee0*/  UMOV UR6, UR4 ;  /* 0x0000000400067c82 */ /* 0x000fe40008000000 */
[----:B------:R-:W-:Y:S01]  /*bef0*/  HGMMA.64x256x16.F32 R24, R196, gdesc[UR4].tnspB, R24, gsb0 ;  /* 0x43e00004c4187df0 */ /* 0x000fe20008000818 */
[----:B------:R-:W-:Y:S01]  /*bf00*/  UIADD3 UR6, UR4, 0x80, URZ ;  /* 0x0000008004067890 */ /* 0x000fe2000fffe03f */
[----:B-1----:R-:W-:Y:S01]  /*bf10*/  FADD.FTZ R7, R7, R18 ;  /* 0x0000001207077221 */ /* 0x002fe20000010000 */
[----:B------:R-:W-:Y:S01]  /*bf20*/  UMOV UR7, 0x40000040 ;  /* 0x4000004000077882 */ /* 0x000fe20000000000 */
[----:B0-----:R-:W-:Y:S01]  /*bf30*/  FADD.FTZ R2, R0, R5 ;  /* 0x0000000500027221 */ /* 0x001fe20000010000 */
[----:B------:R-:W-:Y:S02]  /*bf40*/  IMAD.MOV.U32 R5, RZ, RZ, RZ ;  /* 0x000000ffff057224 */ /* 0x000fe400078e00ff */
[----:B------:R-:W0:Y:S04]  /*bf50*/  SHFL.BFLY PT, R0, R7, 0x1, 0x1f ;  /* 0x0c201f0007007f89 */ /* 0x000e2800000e0000 */
[----:B------:R-:W1:Y:S01]  /*bf60*/  SHFL.BFLY PT, R9, R2, 0x1, 0x1f ;  /* 0x0c201f0002097f89 */ /* 0x000e6200000e0000 */
[----:B0-----:R-:W-:Y:S01]  /*bf70*/  FADD.FTZ R11, R7, R0 ;  /* 0x00000000070b7221 */ /* 0x001fe20000010000 */
[----:B------:R-:W-:Y:S01]  /*bf80*/  MOV R7, UR10 ;  /* 0x0000000a00077c02 */ /* 0x000fe20008000f00 */
[----:B------:R-:W-:-:S02]  /*bf90*/  IMAD.MOV.U32 R0, RZ, RZ, -0x800000 ;  /* 0xff800000ff007424 */ /* 0x000fc400078e00ff */
[----:B-1----:R-:W-:Y:S01]  /*bfa0*/  FADD.FTZ R12, R2, R9 ;  /* 0x00000009020c7221 */ /* 0x002fe20000010000 */
[----:B------:R-:W-:Y:S01]  /*bfb0*/  FSETP.NE.FTZ.AND P1, PT, R11, RZ, PT ;  /* 0x000000ff0b00720b */ /* 0x000fe20003f35000 */
[----:B------:R-:W-:-:S03]  /*bfc0*/  IMAD.MOV.U32 R2, RZ, RZ, -0x800000 ;  /* 0xff800000ff027424 */ /* 0x000fc600078e00ff */
        /* <DEDUP_REMOVED lines=14> */
[----:B------:R-:W-:Y:S01]  /*c0b0*/  UIADD3 UR6, UR4, 0x100, URZ ;  /* 0x0000010004067890 */ /* 0x000fe2000fffe03f */
[----:B------:R-:W-:Y:S01]  /*c0c0*/  UMOV UR7, 0x40000040 ;  /* 0x4000004000077882 */ /* 0x000fe20000000000 */
[----:B------:R-:W-:Y:S01]  /*c0d0*/  UIADD3 UR4, UR4, 0x180, URZ ;  /* 0x0000018004047890 */ /* 0x000fe2000fffe03f */
[----:B------:R-:W-:Y:S02]  /*c0e0*/  WARPGROUP.DEPBAR.LE gsb0, 0x0 ;  /* 0x00008000000079c5 */ /* 0x000fe40000010000 */
[----:B------:R-:W-:-:S15]  /*c0f0*/  WARPGROUP.ARRIVE ;  /* 0x00000000000079c5 */ /* 0x000fde0000000000 */
[----:B------:R-:W-:-:S07]  /*c100*/  NOP ;  /* 0x0000000000007918 */ /* 0x000fce0000000000 */
        /* <DEDUP_REMOVED lines=10> */
.L_x_1070:
[----:B------:R-:W0:Y:S01]  /*c1b0*/  S2UR UR7, SR_CgaCtaId ;  /* 0x00000000000779c3 */ /* 0x000e220000008800 */
[----:B------:R-:W-:Y:S01]  /*c1c0*/  R2UR UR6, R208 ;  /* 0x00000000d00672ca */ /* 0x000fe200000e0000 */
[----:B------:R-:W-:Y:S01]  /*c1d0*/  UIADD3 UR4, UR5, 0x30860, URZ ;  /* 0x0003086005047890 */ /* 0x000fe2000fffe03f */
[-C--:B------:R-:W-:Y:S01]  /*c1e0*/  FMUL.FTZ R172, R32, R6.reuse ;  /* 0x0000000620ac7220 */ /* 0x080fe20000410000 */
[----:B------:R-:W-:Y:S01]  /*c1f0*/  UIADD3 UR39, UR39, 0x1, URZ ;  /* 0x0000000127277890 */ /* 0x000fe2000fffe03f */
[-C--:B------:R-:W-:Y:S01]  /*c200*/  FMUL.FTZ R173, R36, R6.reuse ;  /* 0x0000000624ad7220 */ /* 0x080fe20000410000 */
[-C--:B------:R-:W-:Y:S01]  /*c210*/  FMUL.FTZ R174, R40, R6.reuse ;  /* 0x0000000628ae7220 */ /* 0x080fe20000410000 */
[-C--:B------:R-:W-:Y:S01]  /*c220*/  FMUL.FTZ R175, R44, R6.reuse ;  /* 0x000000062caf7220 */ /* 0x080fe20000410000 */
[----:B------:R-:W-:Y:S01]  /*c230*/  UISETP.NE.AND UP0, UPT, UR39, 0x2, UPT ;  /* 0x000000022700788c */ /* 0x000fe2000bf05270 */
[-C--:B------:R-:W-:Y:S01]  /*c240*/  FMUL.FTZ R176, R48, R6.reuse ;  /* 0x0000000630b07220 */ /* 0x080fe20000410000 */
[-C--:B------:R-:W-:Y:S01]  /*c250*/  FMUL.FTZ R177, R52, R6.reuse ;  /* 0x0000000634b17220 */ /* 0x080fe20000410000 */
[-C--:B------:R-:W-:Y:S01]  /*c260*/  FMUL.FTZ R178, R56, R6.reuse ;  /* 0x0000000638b27220 */ /* 0x080fe20000410000 */
[-C--:B------:R-:W-:Y:S01]  /*c270*/  FMUL.FTZ R179, R60, R6.reuse ;  /* 0x000000063cb37220 */ /* 0x080fe20000410000 */
[-C--:B------:R-:W-:Y:S01]  /*c280*/  FMUL.FTZ R180, R64, R6.reuse ;  /* 0x0000000640b47220 */ /* 0x080fe20000410000 */
        /* <DEDUP_REMOVED lines=10> */
[----:B0-----:R-:W-:Y:S01]  /*c330*/  UPRMT UR4, UR7, 0x654, UR4 ;  /* 0x0000065407047896 */ /* 0x001fe20008000004 */
        /* <DEDUP_REMOVED lines=111> */
[-C--:B------:R-:W-:Y:S01]  /*ca30*/  FMUL.FTZ R165, R147, R5.reuse ;  /* 0x0000000593a57220 */ /* 0x080fe20000410000 */
[-C--:B------:R-:W-:Y:S01]  /*ca40*/  FMUL.FTZ R166, R150, R5.reuse ;  /* 0x0000000596a67220 */ /* 0x080fe20000410000 */
[----:B------:R-:W-:Y:S01]  /*ca50*/  FMUL.FTZ R168, R151, R5 ;  /* 0x0000000597a87220 */ /* 0x000fe20000410000 */
[----:B------:R-:W-:-:S02]  /*ca60*/  USEL UR39, UR39, URZ, UP0 ;  /* 0x0000003f27277287 */ /* 0x000fc40008000000 */
[----:B------:R-:W-:-:S12]  /*ca70*/  ULOP3.LUT UR38, UR38, UR4, URZ, 0x3c, !UPT ;  /* 0x0000000426267292 */ /* 0x000fd8000f8e3c3f */
.L_x_992:
[----:B------:R-:W0:Y:S01]  /*ca80*/  S2R R4, SR_CgaCtaId ;  /* 0x0000000000047919 */ /* 0x000e220000008800 */
[----:B------:R-:W-:Y:S01]  /*ca90*/  MOV R197, 0x400 ;  /* 0x0000040000c57802 */ /* 0x000fe20000000f00 */
[----:B------:R-:W-:Y:S01]  /*caa0*/  BSSY B0, `(.L_x_1071) ;  /* 0x0000297000007945 */ /* 0x000fe20003800000 */
[----:B------:R-:W-:Y:S02]  /*cab0*/  BAR.SYNC.DEFER_BLOCKING 0x5, 0x180 ;  /* 0x0146000000007b1d */ /* 0x000fe40000010000 */
[----:B0-----:R-:W-:-:S05]  /*cac0*/  LEA R197, R4, R197, 0x18 ;  /* 0x000000c504c57211 */ /* 0x001fca00078ec0ff */
[----:B------:R-:W0:Y:S02]  /*cad0*/  LDS R4, [R197+0x308d0] ;  /* 0x0308d000c5047984 */ /* 0x000e240000000800 */
[----:B0-----:R-:W-:Y:S01]  /*cae0*/  R2UR UR4, R4 ;  /* 0x00000000040472ca */ /* 0x001fe200000e0000 */
[----:B------:R-:W-:Y:S06]  /*caf0*/  BAR.ARV 0x4, 0x180 ;  /* 0x0106000000007b1d */ /* 0x000fec0000002000 */
[----:B------:R-:W-:Y:S08]  /*cb00*/  @P0 BRA `(.L_x_1072) ;  /* 0x0000001c00540947 */ /* 0x000ff00003800000 */
[----:B------:R-:W0:Y:S01]  /*cb10*/  S2R R4, SR_SWINHI ;  /* 0x0000000000047919 */ /* 0x000e220000002f00 */
[----:B------:R-:W-:Y:S01]  /*cb20*/  IMAD R5, R207, 0x40, R22 ;  /* 0x00000040cf057824 */ /* 0x000fe200078e0216 */
[----:B------:R-:W1:Y:S01]  /*cb30*/  LDC R198, c[0x0][0xbe8] ;  /* 0x0002fa00ffc67b82 */ /* 0x000e620000000800 */
[----:B------:R-:W-:Y:S01]  /*cb40*/  R2UR UR11, R205 ;  /* 0x00000000cd0b72ca */ /* 0x000fe200000e0000 */
[----:B------:R-:W-:Y:S01]  /*cb50*/  ULDC.64 UR8, c[0x0][0xb90] ;  /* 0x0002e40000087ab9 */ /* 0x000fe20000000a00 */
[----:B------:R-:W-:Y:S02]  /*cb60*/  F2FP.F16.F32.PACK_AB R24, R25, R24 ;  /* 0x000000181918723e */ /* 0x000fe400000000ff */
[----:B------:R-:W-:Y:S02]  /*cb70*/  F2FP.F16.F32.PACK_AB R25, R27, R26 ;  /* 0x0000001a1b19723e */ /* 0x000fe400000000ff */
[----:B------:R-:W-:Y:S02]  /*cb80*/  F2FP.F16.F32.PACK_AB R27, R31, R30 ;  /* 0x0000001e1f1b723e */ /* 0x000fe400000000ff */
[----:B------:R-:W-:-:S02]  /*cb90*/  R2UR UR13, R206 ;  /* 0x00000000ce0d72ca */ /* 0x000fc400000e0000 */
[----:B------:R-:W-:Y:S02]  /*cba0*/  F2FP.F16.F32.PACK_AB R26, R29, R28 ;  /* 0x0000001c1d1a723e */ /* 0x000fe400000000ff */
[----:B------:R-:W-:Y:S01]  /*cbb0*/  F2FP.F16.F32.PACK_AB R136, R137, R136 ;  /* 0x000000888988723e */ /* 0x000fe200000000ff */
[----:B------:R-:W-:Y:S01]  /*cbc0*/  USHF.R.S32.HI UR10, URZ, 0x1f, UR11 ;  /* 0x0000001f3f0a7899 */ /* 0x000fe2000801140b */
[----:B------:R-:W-:Y:S01]  /*cbd0*/  F2FP.F16.F32.PACK_AB R137, R128, R104 ;  /* 0x000000688089723e */ /* 0x000fe200000000ff */
[----:B------:R-:W-:Y:S01]  /*cbe0*/  UIMAD.WIDE.U32 UR6, UR11, UR8, URZ ;  /* 0x000000080b0672a5 */ /* 0x000fe2000f8e003f */
[----:B------:R-:W-:Y:S01]  /*cbf0*/  F2FP.F16.F32.PACK_AB R144, R145, R144 ;  /* 0x000000909190723e */ /* 0x000fe200000000ff */
[----:B------:R-:W-:Y:S01]  /*cc00*/  UIMAD UR5, UR10, UR8, URZ ;  /* 0x000000080a0572a4 */ /* 0x000fe2000f8e023f */
[----:B------:R-:W-:-:S03]  /*cc10*/  F2FP.F16.F32.PACK_AB R145, R165, R164 ;  /* 0x000000a4a591723e */ /* 0x000fc600000000ff */
[----:B------:R-:W-:Y:S02]  /*cc20*/  UIMAD UR5, UR11, UR9, UR5 ;  /* 0x000000090b0572a4 */ /* 0x000fe4000f8e0205 */
[----:B------:R-:W-:Y:S01]  /*cc30*/  USHF.R.S32.HI UR12, URZ, 0x1f, UR13 ;  /* 0x0000001f3f0c7899 */ /* 0x000fe2000801140d */
[----:B------:R-:W-:Y:S01]  /*cc40*/  ULDC.64 UR8, c[0x0][0xb98] ;  /* 0x0002e60000087ab9 */ /* 0x000fe20000000a00 */
[----:B------:R-:W-:Y:S02]  /*cc50*/  UIADD3 UR7, UR7, UR5, URZ ;  /* 0x0000000507077290 */ /* 0x000fe4000fffe03f */
[----:B------:R-:W-:Y:S01]  /*cc60*/  UIMAD UR5, UR12, UR8, URZ ;  /* 0x000000080c0572a4 */ /* 0x000fe2000f8e023f */
[----:B------:R-:W-:Y:S02]  /*cc70*/  MOV R158, R197 ;  /* 0x000000c5009e7202 */ /* 0x000fe40000000f00 */
[----:B0-----:R-:W-:Y:S01]  /*cc80*/  MOV R159, R4 ;  /* 0x00000004009f7202 */ /* 0x001fe20000000f00 */
[----:B------:R-:W-:-:S02]  /*cc90*/  UIMAD.WIDE.U32 UR6, UR13, UR8, UR6 ;  /* 0x000000080d0672a5 */ /* 0x000fc4000f8e0006 */
[----:B------:R-:W-:Y:S01]  /*cca0*/  UIMAD UR5, UR13, UR9, UR5 ;  /* 0x000000090d0572a4 */ /* 0x000fe2000f8e0205 */
[--C-:B------:R-:W-:Y:S02]  /*ccb0*/  IMAD.WIDE R16, R212, 0x2, R158.reuse ;  /* 0x00000002d4107825 */ /* 0x100fe400078e029e */
[----:B------:R-:W-:Y:S02]  /*ccc0*/  ULDC.64 UR8, c[0x0][0xae8] ;  /* 0x0002ba0000087ab9 */ /* 0x000fe40000000a00 */
[----:B------:R-:W-:Y:S01]  /*ccd0*/  IMAD.WIDE R158, R5, 0x2, R158 ;  /* 0x00000002059e7825 */ /* 0x000fe200078e029e */
[C---:B------:R-:W-:Y:S02]  /*cce0*/  IADD3 R7, P3, R16.reuse, 0xc060, RZ ;  /* 0x0000c06010077810 */ /* 0x040fe40007f7e0ff */
[C---:B------:R-:W-:Y:S02]  /*ccf0*/  IADD3 R119, P4, R16.reuse, 0xc040, RZ ;  /* 0x0000c04010777810 */ /* 0x040fe40007f9e0ff */
[----:B------:R-:W-:Y:S01]  /*cd00*/  LOP3.LUT R4, R7, 0x380, RZ, 0xc0, !PT ;  /* 0x0000038007047812 */ /* 0x000fe200078ec0ff */
[----:B------:R-:W-:Y:S01]  /*cd10*/  IMAD.X R5, RZ, RZ, R17, P3 ;  /* 0x000000ffff057224 */ /* 0x000fe200018e0611 */
[----:B------:R-:W-:-:S02]  /*cd20*/  IADD3 R117, P5, R16, 0xc020, RZ ;  /* 0x0000c02010757810 */ /* 0x000fc40007fbe0ff */
[----:B------:R-:W-:Y:S02]  /*cd30*/  SHF.R.U64 R4, R4, 0x3, RZ ;  /* 0x0000000304047819 */ /* 0x000fe400000012ff */
[C---:B------:R-:W-:Y:S01]  /*cd40*/  IADD3 R115, P6, R16.reuse, 0xc000, RZ ;  /* 0x0000c00010737810 */ /* 0x040fe20007fde0ff */
[--C-:B------:R-:W-:Y:S01]  /*cd50*/  IMAD.X R9, RZ, RZ, R17.reuse, P5 ;  /* 0x000000ffff097224 */ /* 0x100fe200028e0611 */
[C---:B------:R-:W-:Y:S02]  /*cd60*/  IADD3 R113, P0, R16.reuse, 0x8060, RZ ;  /* 0x0000806010717810 */ /* 0x040fe40007f1e0ff */
[C---:B------:R-:W-:Y:S01]  /*cd70*/  IADD3 R99, P1, R16.reuse, 0x20, RZ ;  /* 0x0000002010637810 */ /* 0x040fe20007f3e0ff */
[--C-:B------:R-:W-:Y:S01]  /*cd80*/  IMAD.X R11, RZ, RZ, R17.reuse, P6 ;  /* 0x000000ffff0b7224 */ /* 0x100fe200030e0611 */
[C---:B------:R-:W-:Y:S01]  /*cd90*/  IADD3 R111, P2, R16.reuse, 0x8040, RZ ;  /* 0x00008040106f7810 */ /* 0x040fe20007f5e0ff */
[--C-:B------:R-:W-:Y:S01]  /*cda0*/  IMAD.X R13, RZ, RZ, R17.reuse, P0 ;  /* 0x000000ffff0d7224 */ /* 0x100fe200000e0611 */
[C---:B------:R-:W-:Y:S01]  /*cdb0*/  IADD3 R106, P3, R16.reuse, 0x8020, RZ ;  /* 0x00008020106a7810 */ /* 0x040fe20007f7e0ff */
[--C-:B------:R-:W-:Y:S01]  /*cdc0*/  IMAD.X R15, RZ, RZ, R17.reuse, P1 ;  /* 0x000000ffff0f7224 */ /* 0x100fe200008e0611 */
[----:B------:R-:W-:Y:S01]  /*cdd0*/  LOP3.LUT R161, R16, 0x380, RZ, 0xc0, !PT ;  /* 0x0000038010a17812 */ /* 0x000fe200078ec0ff */
[--C-:B------:R-:W-:Y:S01]  /*cde0*/  IMAD.X R135, RZ, RZ, R17.reuse, P2 ;  /* 0x000000ffff877224 */ /* 0x100fe200010e0611 */
[----:B------:R-:W-:Y:S01]  /*cdf0*/  LOP3.LUT R4, R4, R7, RZ, 0x3c, !PT ;  /* 0x0000000704047212 */ /* 0x000fe200078e3cff */
[--C-:B------:R-:W-:Y:S01]  /*ce00*/  IMAD.X R7, RZ, RZ, R17.reuse, P4 ;  /* 0x000000ffff077224 */ /* 0x100fe200020e0611 */
[----:B------:R-:W-:Y:S01]  /*ce10*/  LOP3.LUT R108, R111, 0x380, RZ, 0xc0, !PT ;  /* 0x000003806f6c7812 */ /* 0x000fe200078ec0ff */
[----:B------:R-:W-:Y:S01]  /*ce20*/  IMAD.X R139, RZ, RZ, R17, P3 ;  /* 0x000000ffff8b7224 */ /* 0x000fe200018e0611 */
[----:B------:R-:W-:-:S02]  /*ce30*/  IADD3 R109, P4, R16, 0x8000, RZ ;  /* 0x00008000106d7810 */ /* 0x000fc40007f9e0ff */
[C---:B------:R-:W-:Y:S02]  /*ce40*/  IADD3 R107, P5, R16.reuse, 0x4060, RZ ;  /* 0x00004060106b7810 */ /* 0x040fe40007fbe0ff */
[C---:B------:R-:W-:Y:S01]  /*ce50*/  IADD3 R103, P6, R16.reuse, 0x40, RZ ;  /* 0x0000004010677810 */ /* 0x040fe20007fde0ff */
[--C-:B------:R-:W-:Y:S01]  /*ce60*/  IMAD.X R143, RZ, RZ, R17.reuse, P4 ;  /* 0x000000ffff8f7224 */ /* 0x100fe200020e0611 */
[C---:B------:R-:W-:Y:S01]  /*ce70*/  IADD3 R102, P0, R16.reuse, 0x4040, RZ ;  /* 0x0000404010667810 */ /* 0x040fe20007f1e0ff */
[--C-:B------:R-:W-:Y:S01]  /*ce80*/  IMAD.X R147, RZ, RZ, R17.reuse, P5 ;  /* 0x000000ffff937224 */ /* 0x100fe200028e0611 */
[C---:B------:R-:W-:Y:S01]  /*ce90*/  IADD3 R98, P1, R16.reuse, 0x4020, RZ ;  /* 0x0000402010627810 */ /* 0x040fe20007f3e0ff */
[--C-:B------:R-:W-:Y:S01]  /*cea0*/  IMAD.X R151, RZ, RZ, R17.reuse, P6 ;  /* 0x000000ffff977224 */ /* 0x100fe200030e0611 */
[C---:B------:R-:W-:Y:S01]  /*ceb0*/  IADD3 R20, P3, R16.reuse, 0x60, RZ ;  /* 0x0000006010147810 */ /* 0x040fe20007f7e0ff */
[--C-:B------:R-:W-:Y:S01]  /*cec0*/  IMAD.X R153, RZ, RZ, R17.reuse, P0 ;  /* 0x000000ffff997224 */ /* 0x100fe200000e0611 */
[----:B------:R-:W-:Y:S01]  /*ced0*/  SHF.R.U64 R161, R161, 0x3, RZ ;  /* 0x00000003a1a17819 */ /* 0x000fe200000012ff */
[--C-:B------:R-:W-:Y:S01]  /*cee0*/  IMAD.X R155, RZ, RZ, R17.reuse, P1 ;  /* 0x000000ffff9b7224 */ /* 0x100fe200008e0611 */
[----:B------:R-:W-:Y:S01]  /*cef0*/  IADD3 R21, P2, R16, 0x4000, RZ ;  /* 0x0000400010157810 */ /* 0x000fe20007f5e0ff */
[----:B------:R-:W-:Y:S01]  /*cf00*/  IMAD.X R157, RZ, RZ, R17, P3 ;  /* 0x000000ffff9d7224 */ /* 0x000fe200018e0611 */
[----:B------:R-:W-:-:S02]  /*cf10*/  SHF.R.U64 R108, R108, 0x3, RZ ;  /* 0x000000036c6c7819 */ /* 0x000fc400000012ff */
[----:B------:R-:W-:Y:S01]  /*cf20*/  LOP3.LUT R160, R161, R16, RZ, 0x3c, !PT ;  /* 0x00000010a1a07212 */ /* 0x000fe200078e3cff */
[----:B------:R-:W-:Y:S01]  /*cf30*/  IMAD.MOV.U32 R161, RZ, RZ, R17 ;  /* 0x000000ffffa17224 */ /* 0x000fe200078e0011 */
[----:B------:R-:W-:Y:S02]  /*cf40*/  IADD3.X R131, RZ, R17, RZ, P2, !PT ;  /* 0x00000011ff837210 */ /* 0x000fe400017fe4ff */
[----:B------:R-:W-:Y:S02]  /*cf50*/  LOP3.LUT R17, R106, 0x380, RZ, 0xc0, !PT ;  /* 0x000003806a117812 */ /* 0x000fe400078ec0ff */
[----:B------:R-:W-:Y:S02]  /*cf60*/  LOP3.LUT R134, R108, R111, RZ, 0x3c, !PT ;  /* 0x0000006f6c867212 */ /* 0x000fe400078e3cff */
[----:B------:R-:W-:Y:S02]  /*cf70*/  IADD3 R111, P2, R158, 0x7000, RZ ;  /* 0x000070009e6f7810 */ /* 0x000fe40007f5e0ff */
[----:B------:R-:W-:-:S02]  /*cf80*/  LOP3.LUT R16, R109, 0x380, RZ, 0xc0, !PT ;  /* 0x000003806d107812 */ /* 0x000fc400078ec0ff */
[----:B------:R-:W-:Y:S02]  /*cf90*/  SHF.R.U64 R17, R17, 0x3, RZ ;  /* 0x0000000311117819 */ /* 0x000fe400000012ff */
[----:B------:R-:W-:Y:S02]  /*cfa0*/  LOP3.LUT R110, R111, 0x380, RZ, 0xc0, !PT ;  /* 0x000003806f6e7812 */ /* 0x000fe400078ec0ff */
[----:B------:R-:W-:Y:S02]  /*cfb0*/  SHF.R.U64 R16, R16, 0x3, RZ ;  /* 0x0000000310107819 */ /* 0x000fe400000012ff */
[----:B------:R-:W-:Y:S02]  /*cfc0*/  LOP3.LUT R14, R99, 0x380, RZ, 0xc0, !PT ;  /* 0x00000380630e7812 */ /* 0x000fe400078ec0ff */
[----:B------:R-:W-:Y:S02]  /*cfd0*/  LOP3.LUT R138, R17, R106, RZ, 0x3c, !PT ;  /* 0x0000006a118a7212 */ /* 0x000fe400078e3cff */
[----:B------:R-:W-:-:S02]  /*cfe0*/  LOP3.LUT R17, R98, 0x380, RZ, 0xc0, !PT ;  /* 0x0000038062117812 */ /* 0x000fc400078ec0ff */
[----:B------:R-:W-:Y:S02]  /*cff0*/  SHF.R.U64 R110, R110, 0x3, RZ ;  /* 0x000000036e6e7819 */ /* 0x000fe400000012ff */
[----:B------:R-:W-:Y:S02]  /*d000*/  LOP3.LUT R142, R16, R109, RZ, 0x3c, !PT ;  /* 0x0000006d108e7212 */ /* 0x000fe400078e3cff */
[----:B------:R-:W-:Y:S02]  /*d010*/  SHF.R.U64 R14, R14, 0x3, RZ ;  /* 0x000000030e0e7819 */ /* 0x000fe400000012ff */
[----:B------:R-:W-:Y:S02]  /*d020*/  LOP3.LUT R16, R103, 0x380, RZ, 0xc0, !PT ;  /* 0x0000038067107812 */ /* 0x000fe400078ec0ff */
[----:B------:R-:W-:Y:S02]  /*d030*/  SHF.R.U64 R17, R17, 0x3, RZ ;  /* 0x0000000311117819 */ /* 0x000fe400000012ff */
[----:B------:R-:W-:Y:S01]  /*d040*/  LOP3.LUT R110, R110, R111, RZ, 0x3c, !PT ;  /* 0x0000006f6e6e7212 */ /* 0x000fe200078e3cff */
[----:B------:R-:W-:Y:S01]  /*d050*/  IMAD.X R111, RZ, RZ, R159, P2 ;  /* 0x000000ffff6f7224 */ /* 0x000fe200010e069f */
[----:B------:R-:W-:-:S02]  /*d060*/  IADD3 R127, P2, R158, 0xe000, RZ ;  /* 0x0000e0009e7f7810 */ /* 0x000fc40007f5e0ff */
[----:B------:R-:W-:Y:S02]  /*d070*/  LOP3.LUT R14, R14, R99, RZ, 0x3c, !PT ;  /* 0x000000630e0e7212 */ /* 0x000fe400078e3cff */
[----:B------:R-:W-:Y:S02]  /*d080*/  SHF.R.U64 R16, R16, 0x3, RZ ;  /* 0x0000000310107819 */ /* 0x000fe400000012ff */
[----:B------:R-:W-:Y:S02]  /*d090*/  LOP3.LUT R99, R102, 0x380, RZ, 0xc0, !PT ;  /* 0x0000038066637812 */ /* 0x000fe400078ec0ff */
[----:B------:R-:W-:Y:S02]  /*d0a0*/  LOP3.LUT R154, R17, R98, RZ, 0x3c, !PT ;  /* 0x00000062119a7212 */ /* 0x000fe400078e3cff */
[----:B------:R-:W-:Y:S02]  /*d0b0*/  IADD3 R98, P4, R158, 0x2000, RZ ;  /* 0x000020009e627810 */ /* 0x000fe40007f9e0ff */
[----:B------:R-:W-:-:S02]  /*d0c0*/  LOP3.LUT R126, R127, 0x380, RZ, 0xc0, !PT ;  /* 0x000003807f7e7812 */ /* 0x000fc400078ec0ff */
[----:B------:R-:W-:Y:S02]  /*d0d0*/  LOP3.LUT R150, R16, R103, RZ, 0x3c, !PT ;  /* 0x0000006710967212 */ /* 0x000fe400078e3cff */
[----:B------:R-:W-:Y:S02]  /*d0e0*/  SHF.R.U64 R99, R99, 0x3, RZ ;  /* 0x0000000363637819 */ /* 0x000fe400000012ff */
[----:B------:R-:W-:Y:S02]  /*d0f0*/  LOP3.LUT R103, R20, 0x380, RZ, 0xc0, !PT ;  /* 0x0000038014677812 */ /* 0x000fe400078ec0ff */
[----:B------:R-:W-:Y:S02]  /*d100*/  LOP3.LUT R17, R98, 0x380, RZ, 0xc0, !PT ;  /* 0x0000038062117812 */ /* 0x000fe400078ec0ff */
[----:B------:R-:W-:Y:S02]  /*d110*/  LOP3.LUT R12, R113, 0x380, RZ, 0xc0, !PT ;  /* 0x00000380710c7812 */ /* 0x000fe400078ec0ff */
[----:B------:R-:W-:-:S02]  /*d120*/  SHF.R.U64 R126, R126, 0x3, RZ ;  /* 0x000000037e7e7819 */ /* 0x000fc400000012ff */
[----:B------:R-:W-:Y:S02]  /*d130*/  LOP3.LUT R152, R99, R102, RZ, 0x3c, !PT ;  /* 0x0000006663987212 */ /* 0x000fe400078e3cff */
[----:B------:R-:W-:Y:S02]  /*d140*/  SHF.R.U64 R103, R103, 0x3, RZ ;  /* 0x0000000367677819 */ /* 0x000fe400000012ff */
[----:B------:R-:W-:Y:S02]  /*d150*/  IADD3 R99, P3, R158, 0x1000, RZ ;  /* 0x000010009e637810 */ /* 0x000fe40007f7e0ff */
[----:B------:R-:W-:Y:S02]  /*d160*/  SHF.R.U64 R17, R17, 0x3, RZ ;  /* 0x0000000311117819 */ /* 0x000fe400000012ff */
[----:B------:R-:W-:Y:S02]  /*d170*/  SHF.R.U64 R12, R12, 0x3, RZ ;  /* 0x000000030c0c7819 */ /* 0x000fe400000012ff */
[----:B------:R-:W-:Y:S01]  /*d180*/  LOP3.LUT R126, R126, R127, RZ, 0x3c, !PT ;  /* 0x0000007f7e7e7212 */ /* 0x000fe200078e3cff */
[----:B------:R-:W-:Y:S01]  /*d190*/  IMAD.X R127, RZ, RZ, R159, P2 ;  /* 0x000000ffff7f7224 */ /* 0x000fe200010e069f */
[----:B------:R-:W-:-:S02]  /*d1a0*/  LOP3.LUT R156, R103, R20, RZ, 0x3c, !PT ;  /* 0x00000014679c7212 */ /* 0x000fc400078e3cff */
[----:B-1----:R-:W-:Y:S02]  /*d1b0*/  ISETP.NE.AND P2, PT, R198, 0x1, PT ;  /* 0x00000001c600780c */ /* 0x002fe40003f45270 */
[----:B------:R-:W-:Y:S01]  /*d1c0*/  LOP3.LUT R20, R17, R98, RZ, 0x3c, !PT ;  /* 0x0000006211147212 */ /* 0x000fe200078e3cff */
[----:B------:R-:W-:Y:S01]  /*d1d0*/  IMAD.X R17, RZ, RZ, R159, P3 ;  /* 0x000000ffff117224 */ /* 0x000fe200018e069f */
[----:B------:R-:W-:Y:S02]  /*d1e0*/  LOP3.LUT R12, R12, R113, RZ, 0x3c, !PT ;  /* 0x000000710c0c7212 */ /* 0x000fe400078e3cff */
[----:B------:R-:W-:Y:S02]  /*d1f0*/  LOP3.LUT R106, R107, 0x380, RZ, 0xc0, !PT ;  /* 0x000003806b6a7812 */ /* 0x000fe400078ec0ff */
[----:B------:R-:W-:Y:S02]  /*d200*/  LOP3.LUT R16, R99, 0x380, RZ, 0xc0, !PT ;  /* 0x0000038063107812 */ /* 0x000fe400078ec0ff */
[----:B------:R-:W-:-:S02]  /*d210*/  IADD3 R113, P3, R158, 0x8000, RZ ;  /* 0x000080009e717810 */ /* 0x000fc40007f7e0ff */
[----:B------:R-:W-:Y:S02]  /*d220*/  SHF.R.U64 R106, R106, 0x3, RZ ;  /* 0x000000036a6a7819 */ /* 0x000fe400000012ff */
[----:B------:R-:W-:Y:S02]  /*d230*/  LOP3.LUT R102, R21, 0x380, RZ, 0xc0, !PT ;  /* 0x0000038015667812 */ /* 0x000fe400078ec0ff */
[----:B------:R-:W-:Y:S02]  /*d240*/  SHF.R.U64 R16, R16, 0x3, RZ ;  /* 0x0000000310107819 */ /* 0x000fe400000012ff */
[----:B------:R-:W-:Y:S02]  /*d250*/  LOP3.LUT R112, R113, 0x380, RZ, 0xc0, !PT ;  /* 0x0000038071707812 */ /* 0x000fe400078ec0ff */
[----:B------:R-:W-:Y:S02]  /*d260*/  LOP3.LUT R146, R106, R107, RZ, 0x3c, !PT ;  /* 0x0000006b6a927212 */ /* 0x000fe400078e3cff */
[----:B------:R-:W-:-:S02]  /*d270*/  SHF.R.U64 R102, R102, 0x3, RZ ;  /* 0x0000000366667819 */ /* 0x000fc400000012ff */
[----:B------:R-:W-:Y:S02]  /*d280*/  LOP3.LUT R16, R16, R99, RZ, 0x3c, !PT ;  /* 0x0000006310107212 */ /* 0x000fe400078e3cff */
[----:B------:R-:W-:Y:S02]  /*d290*/  SHF.R.U64 R112, R112, 0x3, RZ ;  /* 0x0000000370707819 */ /* 0x000fe400000012ff */
[----:B------:R-:W-:Y:S02]  /*d2a0*/  MOV R196, R4 ;  /* 0x0000000400c47202 */ /* 0x000fe40000000f00 */
[C---:B------:R-:W-:Y:S02]  /*d2b0*/  IADD3 R99, P5, R158.reuse, 0x3000, RZ ;  /* 0x000030009e637810 */ /* 0x040fe40007fbe0ff */
[C---:B------:R-:W-:Y:S02]  /*d2c0*/  IADD3 R103, P6, R158.reuse, 0x4000, RZ ;  /* 0x000040009e677810 */ /* 0x040fe40007fde0ff */
[----:B------:R-:W-:-:S02]  /*d2d0*/  IADD3 R107, P0, R158, 0x5000, RZ ;  /* 0x000050009e6b7810 */ /* 0x000fc40007f1e0ff */
[----:B------:R-:W-:Y:S02]  /*d2e0*/  IADD3 R109, P1, R158, 0x6000, RZ ;  /* 0x000060009e6d7810 */ /* 0x000fe40007f3e0ff */
[----:B------:R-:W-:Y:S02]  /*d2f0*/  F2FP.F16.F32.PACK_AB R5, R35, R34 ;  /* 0x000000222305723e */ /* 0x000fe400000000ff */
[----:B------:R-:W0:Y:S01]  /*d300*/  @P2 LDC R34, c[0x0][0xbec] ;  /* 0x0002fb00ff222b82 */ /* 0x000e220000000800 */
[----:B------:R-:W-:Y:S01]  /*d310*/  LOP3.LUT R130, R102, R21, RZ, 0x3c, !PT ;  /* 0x0000001566827212 */ /* 0x000fe200078e3cff */
[--C-:B------:R-:W-:Y:S01]  /*d320*/  IMAD.X R21, RZ, RZ, R159.reuse, P4 ;  /* 0x000000ffff157224 */ /* 0x100fe200020e069f */
[----:B------:R-:W-:Y:S01]  /*d330*/  LOP3.LUT R112, R112, R113, RZ, 0x3c, !PT ;  /* 0x0000007170707212 */ /* 0x000fe200078e3cff */
[----:B------:R-:W-:Y:S01]  /*d340*/  IMAD.X R113, RZ, RZ, R159, P3 ;  /* 0x000000ffff717224 */ /* 0x000fe200018e069f */
[----:B------:R-:W-:Y:S02]  /*d350*/  LOP3.LUT R98, R99, 0x380, RZ, 0xc0, !PT ;  /* 0x0000038063627812 */ /* 0x000fe400078ec0ff */
[----:B------:R-:W-:Y:S01]  /*d360*/  LOP3.LUT R102, R103, 0x380, RZ, 0xc0, !PT ;  /* 0x0000038067667812 */ /* 0x000fe200078ec0ff */
[----:B------:R-:W1:Y:S01]  /*d370*/  @P2 LDC R35, c[0x0][0xbf0] ;  /* 0x0002fc00ff232b82 */ /* 0x000e620000000800 */
[----:B------:R-:W-:-:S02]  /*d380*/  LOP3.LUT R106, R107, 0x380, RZ, 0xc0, !PT ;  /* 0x000003806b6a7812 */ /* 0x000fc400078ec0ff */
[----:B------:R-:W-:Y:S02]  /*d390*/  LOP3.LUT R108, R109, 0x380, RZ, 0xc0, !PT ;  /* 0x000003806d6c7812 */ /* 0x000fe400078ec0ff */
[----:B------:R-:W-:-:S03]  /*d3a0*/  MOV R200, R160 ;  /* 0x000000a000c87202 */ /* 0x000fc60000000f00 */
[----:B------:R-:W-:Y:S01]  /*d3b0*/  BAR.SYNC.DEFER_BLOCKING 0x1, 0x100 ;  /* 0x0044000000007b1d */ /* 0x000fe20000010000 */
[----:B------:R-:W-:Y:S02]  /*d3c0*/  LOP3.LUT R6, R119, 0x380, RZ, 0xc0, !PT ;  /* 0x0000038077067812 */ /* 0x000fe400078ec0ff */
[----:B------:R-:W-:Y:S02]  /*d3d0*/  LOP3.LUT R8, R117, 0x380, RZ, 0xc0, !PT ;  /* 0x0000038075087812 */ /* 0x000fe400078ec0ff */
[----:B------:R-:W-:Y:S02]  /*d3e0*/  LOP3.LUT R10, R115, 0x380, RZ, 0xc0, !PT ;  /* 0x00000380730a7812 */ /* 0x000fe400078ec0ff */
[----:B------:R-:W-:Y:S02]  /*d3f0*/  IADD3 R161, P3, R158, 0xf000, RZ ;  /* 0x0000f0009ea17810 */ /* 0x000fe40007f7e0ff */
[----:B------:R-:W-:Y:S02]  /*d400*/  SHF.R.U64 R98, R98, 0x3, RZ ;  /* 0x0000000362627819 */ /* 0x000fe400000012ff */
[----:B------:R-:W-:Y:S01]  /*d410*/  SHF.R.U64 R102, R102, 0x3, RZ ;  /* 0x0000000366667819 */ /* 0x000fe200000012ff */
[----:B------:R-:W-:Y:S01]  /*d420*/  IMAD.X R31, RZ, RZ, R159, P3 ;  /* 0x000000ffff1f7224 */ /* 0x000fe200018e069f */
[----:B------:R-:W-:-:S02]  /*d430*/  SHF.R.U64 R106, R106, 0x3, RZ ;  /* 0x000000036a6a7819 */ /* 0x000fc400000012ff */
[----:B------:R-:W-:Y:S02]  /*d440*/  SHF.R.U64 R108, R108, 0x3, RZ ;  /* 0x000000036c6c7819 */ /* 0x000fe400000012ff */
[----:B------:R-:W-:Y:S02]  /*d450*/  SHF.R.U64 R6, R6, 0x3, RZ ;  /* 0x0000000306067819 */ /* 0x000fe400000012ff */
[----:B------:R-:W-:Y:S02]  /*d460*/  SHF.R.U64 R8, R8, 0x3, RZ ;  /* 0x0000000308087819 */ /* 0x000fe400000012ff */
[----:B------:R-:W-:Y:S02]  /*d470*/  SHF.R.U64 R10, R10, 0x3, RZ ;  /* 0x000000030a0a7819 */ /* 0x000fe400000012ff */
[----:B------:R-:W-:Y:S01]  /*d480*/  LOP3.LUT R30, R161, 0x380, RZ, 0xc0, !PT ;  /* 0x00000380a11e7812 */ /* 0x000fe200078ec0ff */
[----:B------:R2:W-:Y:S01]  /*d490*/  STSM.16.M88.4 [R200], R24 ;  /* 0x00000018c8007844 */ /* 0x0005e20000000200 */
        /* <DEDUP_REMOVED lines=9> */
[----:B------:R-:W-:Y:S02]  /*d530*/  LOP3.LUT R8, R8, R117, RZ, 0x3c, !PT ;  /* 0x0000007508087212 */ /* 0x000fe400078e3cff */
[----:B------:R-:W-:Y:S02]  /*d540*/  LOP3.LUT R10, R10, R115, RZ, 0x3c, !PT ;  /* 0x000000730a0a7212 */ /* 0x000fe400078e3cff */
[----:B------:R-:W-:Y:S02]  /*d550*/  SHF.R.U64 R30, R30, 0x3, RZ ;  /* 0x000000031e1e7819 */ /* 0x000fe400000012ff */
[C---:B------:R-:W-:Y:S02]  /*d560*/  IADD3 R115, P4, R158.reuse, 0x9000, RZ ;  /* 0x000090009e737810 */ /* 0x040fe40007f9e0ff */
[C---:B------:R-:W-:Y:S02]  /*d570*/  IADD3 R117, P5, R158.reuse, 0xa000, RZ ;  /* 0x0000a0009e757810 */ /* 0x040fe40007fbe0ff */
[----:B------:R-:W-:-:S02]  /*d580*/  IADD3 R119, P6, R158, 0xb000, RZ ;  /* 0x0000b0009e777810 */ /* 0x000fc40007fde0ff */
[C---:B------:R-:W-:Y:S02]  /*d590*/  IADD3 R121, P0, R158.reuse, 0xc000, RZ ;  /* 0x0000c0009e797810 */ /* 0x040fe40007f1e0ff */
[----:B------:R-:W-:Y:S02]  /*d5a0*/  IADD3 R123, P1, R158, 0xd000, RZ ;  /* 0x0000d0009e7b7810 */ /* 0x000fe40007f3e0ff */
[----:B------:R-:W-:Y:S02]  /*d5b0*/  LOP3.LUT R30, R30, R161, RZ, 0x3c, !PT ;  /* 0x000000a11e1e7212 */ /* 0x000fe400078e3cff */
[----:B------:R-:W-:Y:S02]  /*d5c0*/  LOP3.LUT R114, R115, 0x380, RZ, 0xc0, !PT ;  /* 0x0000038073727812 */ /* 0x000fe400078ec0ff */
[----:B------:R-:W-:Y:S02]  /*d5d0*/  LOP3.LUT R116, R117, 0x380, RZ, 0xc0, !PT ;  /* 0x0000038075747812 */ /* 0x000fe400078ec0ff */
[----:B------:R-:W-:-:S02]  /*d5e0*/  LOP3.LUT R118, R119, 0x380, RZ, 0xc0, !PT ;  /* 0x0000038077767812 */ /* 0x000fc400078ec0ff */
[----:B------:R-:W-:Y:S02]  /*d5f0*/  LOP3.LUT R120, R121, 0x380, RZ, 0xc0, !PT ;  /* 0x0000038079787812 */ /* 0x000fe400078ec0ff */
[----:B------:R-:W-:Y:S02]  /*d600*/  LOP3.LUT R122, R123, 0x380, RZ, 0xc0, !PT ;  /* 0x000003807b7a7812 */ /* 0x000fe400078ec0ff */
[----:B------:R-:W-:Y:S02]  /*d610*/  LOP3.LUT R29, R158, 0x380, RZ, 0xc0, !PT ;  /* 0x000003809e1d7812 */ /* 0x000fe400078ec0ff */
[----:B------:R-:W-:Y:S02]  /*d620*/  MOV R161, R6 ;  /* 0x0000000600a17202 */ /* 0x000fe40000000f00 */
[----:B------:R-:W-:Y:S02]  /*d630*/  F2FP.F16.F32.PACK_AB R6, R37, R173 ;  /* 0x000000ad2506723e */ /* 0x000fe400000000ff */
[----:B------:R-:W-:-:S02]  /*d640*/  IADD3 R37, R23, UR43, RZ ;  /* 0x0000002b17257c10 */ /* 0x000fc4000fffe0ff */
[----:B------:R-:W-:Y:S02]  /*d650*/  SHF.R.U64 R114, R114, 0x3, RZ ;  /* 0x0000000372727819 */ /* 0x000fe400000012ff */
[----:B------:R-:W-:Y:S01]  /*d660*/  SHF.R.U64 R116, R116, 0x3, RZ ;  /* 0x0000000374747819 */ /* 0x000fe200000012ff */
[----:B0-----:R-:W-:Y:S01]  /*d670*/  @P2 IMAD.HI.U32 R34, R37, R34, RZ ;  /* 0x0000002225222227 */ /* 0x001fe200078e00ff */
[----:B------:R-:W-:Y:S02]  /*d680*/  SHF.R.U64 R118, R118, 0x3, RZ ;  /* 0x0000000376767819 */ /* 0x000fe400000012ff */
[----:B------:R-:W-:Y:S02]  /*d690*/  SHF.R.U64 R120, R120, 0x3, RZ ;  /* 0x0000000378787819 */ /* 0x000fe400000012ff */
[----:B------:R-:W-:Y:S02]  /*d6a0*/  SHF.R.U64 R122, R122, 0x3, RZ ;  /* 0x000000037a7a7819 */ /* 0x000fe400000012ff */
[----:B------:R-:W-:-:S02]  /*d6b0*/  SHF.R.U64 R29, R29, 0x3, RZ ;  /* 0x000000031d1d7819 */ /* 0x000fc400000012ff */
[----:B------:R-:W-:Y:S01]  /*d6c0*/  LOP3.LUT R114, R114, R115, RZ, 0x3c, !PT ;  /* 0x0000007372727212 */ /* 0x000fe200078e3cff */
[--C-:B------:R-:W-:Y:S01]  /*d6d0*/  IMAD.X R115, RZ, RZ, R159.reuse, P4 ;  /* 0x000000ffff737224 */ /* 0x100fe200020e069f */
        /* <DEDUP_REMOVED lines=9> */
[----:B------:R-:W-:Y:S01]  /*d770*/  IMAD.MOV.U32 R29, RZ, RZ, R159 ;  /* 0x000000ffff1d7224 */ /* 0x000fe200078e009f */
[----:B------:R-:W-:-:S02]  /*d780*/  MOV R160, R8 ;  /* 0x0000000800a07202 */ /* 0x000fc40000000f00 */
[----:B------:R-:W-:Y:S02]  /*d790*/  MOV R159, R10 ;  /* 0x0000000a009f7202 */ /* 0x000fe40000000f00 */
[----:B------:R-:W-:Y:S02]  /*d7a0*/  MOV R199, R14 ;  /* 0x0000000e00c77202 */ /* 0x000fe40000000f00 */
[----:B------:R-:W-:Y:S01]  /*d7b0*/  F2FP.F16.F32.PACK_AB R4, R33, R172 ;  /* 0x000000ac2104723e */ /* 0x000fe200000000ff */
[----:B------:R-:W-:Y:S01]  /*d7c0*/  IMAD.MOV.U32 R33, RZ, RZ, R37 ;  /* 0x000000ffff217224 */ /* 0x000fe200078e0025 */
[----:B------:R-:W-:Y:S02]  /*d7d0*/  F2FP.F16.F32.PACK_AB R7, R39, R38 ;  /* 0x000000262707723e */ /* 0x000fe400000000ff */
[----:B------:R-:W-:Y:S02]  /*d7e0*/  MOV R158, R12 ;  /* 0x0000000c009e7202 */ /* 0x000fe40000000f00 */
[----:B------:R-:W-:Y:S01]  /*d7f0*/  MOV R150, R150 ;  /* 0x0000009600967202 */ /* 0x000fe20000000f00 */
[----:B------:R0:W-:Y:S01]  /*d800*/  STSM.16.M88.4 [R199], R4 ;  /* 0x00000004c7007844 */ /* 0x0001e20000000200 */
[----:B------:R-:W-:-:S02]  /*d810*/  F2FP.F16.F32.PACK_AB R8, R41, R174 ;  /* 0x000000ae2908723e */ /* 0x000fc400000000ff */
[----:B------:R-:W-:Y:S02]  /*d820*/  F2FP.F16.F32.PACK_AB R9, R43, R42 ;  /* 0x0000002a2b09723e */ /* 0x000fe400000000ff */
[----:B------:R-:W-:Y:S02]  /*d830*/  F2FP.F16.F32.PACK_AB R10, R45, R175 ;  /* 0x000000af2d0a723e */ /* 0x000fe400000000ff */
[----:B------:R-:W-:Y:S02]  /*d840*/  F2FP.F16.F32.PACK_AB R11, R47, R46 ;  /* 0x0000002e2f0b723e */ /* 0x000fe400000000ff */
[----:B------:R-:W-:Y:S02]  /*d850*/  MOV R156, R156 ;  /* 0x0000009c009c7202 */ /* 0x000fe40000000f00 */
[----:B------:R-:W-:Y:S01]  /*d860*/  F2FP.F16.F32.PACK_AB R12, R49, R176 ;  /* 0x000000b0310c723e */ /* 0x000fe200000000ff */
[----:B------:R3:W-:Y:S01]  /*d870*/  STSM.16.M88.4 [R150], R8 ;  /* 0x0000000896007844 */ /* 0x0007e20000000200 */
[----:B------:R-:W-:-:S02]  /*d880*/  F2FP.F16.F32.PACK_AB R13, R51, R50 ;  /* 0x00000032330d723e */ /* 0x000fc400000000ff */
[----:B------:R-:W-:Y:S02]  /*d890*/  F2FP.F16.F32.PACK_AB R14, R53, R177 ;  /* 0x000000b1350e723e */ /* 0x000fe400000000ff */
[----:B------:R-:W-:Y:S02]  /*d8a0*/  F2FP.F16.F32.PACK_AB R15, R55, R54 ;  /* 0x00000036370f723e */ /* 0x000fe400000000ff */
[----:B-1----:R-:W-:Y:S02]  /*d8b0*/  @P2 SHF.R.U32.HI R33, RZ, R35, R34 ;  /* 0x00000023ff212219 */ /* 0x002fe40000011622 */
[----:B------:R-:W-:Y:S01]  /*d8c0*/  MOV R130, R130 ;  /* 0x0000008200827202 */ /* 0x000fe20000000f00 */
[----:B------:R1:W-:Y:S01]  /*d8d0*/  STSM.16.M88.4 [R156], R12 ;  /* 0x0000000c9c007844 */ /* 0x0003e20000000200 */
[----:B--2---:R-:W-:Y:S01]  /*d8e0*/  F2FP.F16.F32.PACK_AB R24, R57, R178 ;  /* 0x000000b23918723e */ /* 0x004fe200000000ff */
[----:B------:R-:W-:Y:S01]  /*d8f0*/  IMAD.MOV R35, RZ, RZ, -R33 ;  /* 0x000000ffff237224 */ /* 0x000fe200078e0a21 */
[----:B------:R-:W-:-:S02]  /*d900*/  F2FP.F16.F32.PACK_AB R25, R59, R58 ;  /* 0x0000003a3b19723e */ /* 0x000fc400000000ff */
[----:B------:R-:W-:Y:S01]  /*d910*/  F2FP.F16.F32.PACK_AB R26, R61, R179 ;  /* 0x000000b33d1a723e */ /* 0x000fe200000000ff */
[----:B------:R-:W-:Y:S01]  /*d920*/  IMAD R35, R198, R35, R37 ;  /* 0x00000023c6237224 */ /* 0x000fe200078e0225 */
[----:B------:R-:W-:Y:S01]  /*d930*/  F2FP.F16.F32.PACK_AB R27, R63, R62 ;  /* 0x0000003e3f1b723e */ /* 0x000fe200000000ff */
[----:B------:R-:W2:Y:S01]  /*d940*/  @P2 LDC R61, c[0x0][0xbf0] ;  /* 0x0002fc00ff3d2b82 */ /* 0x000ea20000000800 */
[----:B------:R-:W-:Y:S02]  /*d950*/  MOV R154, R154 ;  /* 0x0000009a009a7202 */ /* 0x000fe40000000f00 */
[----:B0-----:R-:W-:Y:S01]  /*d960*/  F2FP.F16.F32.PACK_AB R4, R65, R180 ;  /* 0x000000b44104723e */ /* 0x001fe200000000ff */
[----:B------:R-:W-:Y:S01]  /*d970*/  STSM.16.M88.4 [R130], R24 ;  /* 0x0000001882007844 */ /* 0x000fe20000000200 */
[----:B------:R-:W-:Y:S02]  /*d980*/  F2FP.F16.F32.PACK_AB R5, R67, R66 ;  /* 0x000000424305723e */ /* 0x000fe400000000ff */
[----:B------:R-:W-:-:S02]  /*d990*/  F2FP.F16.F32.PACK_AB R6, R69, R181 ;  /* 0x000000b54506723e */ /* 0x000fc400000000ff */
[----:B------:R-:W-:Y:S02]  /*d9a0*/  F2FP.F16.F32.PACK_AB R7, R71, R70 ;  /* 0x000000464707723e */ /* 0x000fe400000000ff */
[----:B------:R-:W-:Y:S02]  /*d9b0*/  MOV R152, R152 ;  /* 0x0000009800987202 */ /* 0x000fe40000000f00 */
[----:B---3--:R-:W-:Y:S01]  /*d9c0*/  F2FP.F16.F32.PACK_AB R8, R73, R182 ;  /* 0x000000b64908723e */ /* 0x008fe200000000ff */
[----:B------:R0:W-:Y:S01]  /*d9d0*/  STSM.16.M88.4 [R154], R4 ;  /* 0x000000049a007844 */ /* 0x0001e20000000200 */
[----:B------:R-:W-:Y:S02]  /*d9e0*/  F2FP.F16.F32.PACK_AB R9, R75, R74 ;  /* 0x0000004a4b09723e */ /* 0x000fe400000000ff */
[----:B------:R-:W-:Y:S02]  /*d9f0*/  F2FP.F16.F32.PACK_AB R10, R77, R183 ;  /* 0x000000b74d0a723e */ /* 0x000fe400000000ff */
[----:B------:R-:W-:-:S02]  /*da00*/  F2FP.F16.F32.PACK_AB R11, R79, R78 ;  /* 0x0000004e4f0b723e */ /* 0x000fc400000000ff */
[----:B------:R-:W-:Y:S02]  /*da10*/  MOV R146, R146 ;  /* 0x0000009200927202 */ /* 0x000fe40000000f00 */
[----:B-1----:R-:W-:Y:S01]  /*da20*/  F2FP.F16.F32.PACK_AB R12, R81, R184 ;  /* 0x000000b8510c723e */ /* 0x002fe200000000ff */
[----:B------:R1:W-:Y:S01]  /*da30*/  STSM.16.M88.4 [R152], R8 ;  /* 0x0000000898007844 */ /* 0x0003e20000000200 */
[----:B------:R-:W-:Y:S02]  /*da40*/  F2FP.F16.F32.PACK_AB R13, R83, R82 ;  /* 0x00000052530d723e */ /* 0x000fe400000000ff */
[----:B------:R-:W-:Y:S02]  /*da50*/  F2FP.F16.F32.PACK_AB R14, R85, R185 ;  /* 0x000000b9550e723e */ /* 0x000fe400000000ff */
[----:B------:R-:W-:Y:S02]  /*da60*/  F2FP.F16.F32.PACK_AB R15, R87, R86 ;  /* 0x00000056570f723e */ /* 0x000fe400000000ff */
[----:B0-----:R-:W-:-:S02]  /*da70*/  F2FP.F16.F32.PACK_AB R5, R18, R3 ;  /* 0x000000031205723e */ /* 0x001fc400000000ff */
[----:B------:R-:W-:Y:S01]  /*da80*/  SHF.R.S32.HI R3, RZ, 0x1f, R35 ;  /* 0x0000001fff037819 */ /* 0x000fe20000011423 */
[----:B------:R0:W-:Y:S01]  /*da90*/  STSM.16.M88.4 [R146], R12 ;  /* 0x0000000c92007844 */ /* 0x0001e20000000200 */
[----:B------:R-:W-:Y:S02]  /*daa0*/  MOV R142, R142 ;  /* 0x0000008e008e7202 */ /* 0x000fe40000000f00 */
[----:B------:R-:W-:Y:S02]  /*dab0*/  F2FP.F16.F32.PACK_AB R24, R89, R186 ;  /* 0x000000ba5918723e */ /* 0x000fe400000000ff */
[----:B------:R-:W-:Y:S01]  /*dac0*/  F2FP.F16.F32.PACK_AB R25, R91, R90 ;  /* 0x0000005a5b19723e */ /* 0x000fe200000000ff */
[----:B-1----:R-:W-:Y:S01]  /*dad0*/  IMAD.U32 R9, RZ, RZ, UR5 ;  /* 0x00000005ff097e24 */ /* 0x002fe2000f8e00ff */
[----:B------:R-:W-:Y:S01]  /*dae0*/  SHF.R.S32.HI R8, RZ, 0x1f, R33 ;  /* 0x0000001fff087819 */ /* 0x000fe20000011421 */
[----:B------:R-:W-:Y:S01]  /*daf0*/  ULDC UR5, c[0x0][0xa88] ;  /* 0x0002a20000057ab9 */ /* 0x000fe20000000800 */
[----:B------:R-:W-:-:S02]  /*db00*/  F2FP.F16.F32.PACK_AB R26, R93, R187 ;  /* 0x000000bb5d1a723e */ /* 0x000fc400000000ff */
[----:B------:R-:W-:Y:S02]  /*db10*/  F2FP.F16.F32.PACK_AB R27, R95, R94 ;  /* 0x0000005e5f1b723e */ /* 0x000fe400000000ff */
[----:B------:R-:W-:Y:S02]  /*db20*/  MOV R138, R138 ;  /* 0x0000008a008a7202 */ /* 0x000fe40000000f00 */
[----:B------:R-:W-:Y:S01]  /*db30*/  F2FP.F16.F32.PACK_AB R4, R97, R188 ;  /* 0x000000bc6104723e */ /* 0x000fe200000000ff */
[----:B0-----:R-:W-:Y:S01]  /*db40*/  VIADD R14, R211, UR43 ;  /* 0x0000002bd30e7c36 */ /* 0x001fe20008000000 */
[----:B------:R-:W-:Y:S01]  /*db50*/  IADD3 R12, P0, R33, UR6, RZ ;  /* 0x00000006210c7c10 */ /* 0x000fe2000ff1e0ff */
[----:B------:R-:W-:Y:S01]  /*db60*/  STSM.16.M88.4 [R142], R24 ;  /* 0x000000188e007844 */ /* 0x000fe20000000200 */
[----:B------:R-:W-:Y:S02]  /*db70*/  F2FP.F16.F32.PACK_AB R6, R101, R189 ;  /* 0x000000bd6506723e */ /* 0x000fe400000000ff */
[----:B------:R-:W-:Y:S01]  /*db80*/  IADD3.X R13, R8, UR7, R9, P0, !PT ;  /* 0x00000007080d7c10 */ /* 0x000fe200087fe409 */
[----:B------:R-:W-:Y:S01]  /*db90*/  ULDC.64 UR6, c[0x0][0xb88] ;  /* 0x0002e20000067ab9 */ /* 0x000fe20000000a00 */
[----:B------:R-:W-:Y:S01]  /*dba0*/  F2FP.F16.F32.PACK_AB R7, R36, R32 ;  /* 0x000000202407723e */ /* 0x000fe200000000ff */
[----:B------:R-:W-:Y:S01]  /*dbb0*/  IMAD R8, R3, UR6, RZ ;  /* 0x0000000603087c24 */ /* 0x000fe2000f8e02ff */
[----:B------:R-:W-:Y:S01]  /*dbc0*/  LOP3.LUT P0, RZ, R209, 0x3, RZ, 0xc0, !PT ;  /* 0x00000003d1ff7812 */ /* 0x000fe2000780c0ff */
[C---:B------:R-:W-:Y:S01]  /*dbd0*/  IMAD.WIDE.U32 R12, R35.reuse, UR6, R12 ;  /* 0x00000006230c7c25 */ /* 0x040fe2000f8e000c */
[----:B------:R-:W-:Y:S01]  /*dbe0*/  MOV R134, R134 ;  /* 0x0000008600867202 */ /* 0x000fe20000000f00 */
[----:B------:R0:W-:Y:S01]  /*dbf0*/  STSM.16.M88.4 [R138], R4 ;  /* 0x000000048a007844 */ /* 0x0001e20000000200 */
[----:B------:R-:W-:Y:S01]  /*dc00*/  F2FP.F16.F32.PACK_AB R9, R44, R40 ;  /* 0x000000282c09723e */ /* 0x000fe200000000ff */
[----:B------:R-:W-:Y:S01]  /*dc10*/  IMAD R35, R35, UR7, R8 ;  /* 0x0000000723237c24 */ /* 0x000fe2000f8e0208 */
[----:B------:R-:W-:Y:S01]  /*dc20*/  ULDC.64 UR6, c[0x0][0xb50] ;  /* 0x0002d40000067ab9 */ /* 0x000fe20000000a00 */
[----:B------:R-:W-:Y:S01]  /*dc30*/  IMAD R3, R198, UR5, RZ ;  /* 0x00000005c6037c24 */ /* 0x000fe2000f8e02ff */
[----:B------:R-:W-:-:S02]  /*dc40*/  F2FP.F16.F32.PACK_AB R8, R105, R190 ;  /* 0x000000be6908723e */ /* 0x000fc400000000ff */
[----:B------:R-:W-:Y:S02]  /*dc50*/  F2FP.F16.F32.PACK_AB R10, R167, R191 ;  /* 0x000000bfa70a723e */ /* 0x000fe400000000ff */
[----:B------:R-:W-:Y:S02]  /*dc60*/  F2FP.F16.F32.PACK_AB R11, R52, R48 ;  /* 0x00000030340b723e */ /* 0x000fe400000000ff */
[----:B------:R-:W-:Y:S02]  /*dc70*/  LEA R18, P3, R12, UR6, 0x2 ;  /* 0x000000060c127c11 */ /* 0x000fe4000f8610ff */
[----:B------:R-:W-:Y:S01]  /*dc80*/  ISETP.GE.OR P1, PT, R14, R3, P0 ;  /* 0x000000030e00720c */ /* 0x000fe20000726670 */
[----:B------:R1:W-:Y:S01]  /*dc90*/  STSM.16.M88.4 [R134], R8 ;  /* 0x0000000886007844 */ /* 0x0003e20000000200 */
[----:B------:R-:W-:Y:S01]  /*dca0*/  F2FP.F16.F32.PACK_AB R15, R100, R96 ;  /* 0x00000060640f723e */ /* 0x000fe200000000ff */
[----:B0-----:R-:W-:Y:S01]  /*dcb0*/  VIADD R4, R14, 0x8 ;  /* 0x000000080e047836 */ /* 0x001fe20000000000 */
[----:B------:R-:W-:Y:S01]  /*dcc0*/  F2FP.F16.F32.PACK_AB R6, R170, R193 ;  /* 0x000000c1aa06723e */ /* 0x000fe200000000ff */
[----:B------:R-:W-:Y:S01]  /*dcd0*/  IMAD.IADD R5, R13, 0x1, R35 ;  /* 0x000000010d057824 */ /* 0x000fe200078e0223 */
[----:B------:R-:W-:Y:S01]  /*dce0*/  F2FP.F16.F32.PACK_AB R7, R68, R64 ;  /* 0x000000404407723e */ /* 0x000fe200000000ff */
[----:B------:R-:W-:Y:S01]  /*dcf0*/  SHFL.IDX PT, R40, R18, RZ, 0x1c1f ;  /* 0x001c1fff12287589 */ /* 0x000fe200000e0000 */
[----:B------:R-:W-:-:S02]  /*dd00*/  ISETP.GE.OR P0, PT, R4, R3, P0 ;  /* 0x000000030400720c */ /* 0x000fc40000706670 */
[----:B------:R-:W-:Y:S01]  /*dd10*/  LEA.HI.X R24, R12, UR7, R5, 0x2, P3 ;  /* 0x000000070c187c11 */ /* 0x000fe200098f1405 */
[----:B------:R-:W-:Y:S01]  /*dd20*/  SHFL.IDX PT, R42, R18, 0x1, 0x1c1f ;  /* 0x003c1f00122a7f89 */ /* 0x000fe200000e0000 */
[----:B------:R-:W-:Y:S02]  /*dd30*/  F2FP.F16.F32.PACK_AB R4, R169, R192 ;  /* 0x000000c0a904723e */ /* 0x000fe400000000ff */
[----:B------:R-:W-:Y:S01]  /*dd40*/  F2FP.F16.F32.PACK_AB R5, R60, R56 ;  /* 0x000000383c05723e */ /* 0x000fe200000000ff */
[----:B------:R-:W0:Y:S01]  /*dd50*/  SHFL.IDX PT, R41, R24, RZ, 0x1c1f ;  /* 0x001c1fff18297589 */ /* 0x000e2200000e0000 */
[----:B------:R-:W-:Y:S02]  /*dd60*/  F2FP.F16.F32.PACK_AB R12, R129, R195 ;  /* 0x000000c3810c723e */ /* 0x000fe400000000ff */
[----:B-1----:R-:W-:Y:S01]  /*dd70*/  F2FP.F16.F32.PACK_AB R8, R171, R194 ;  /* 0x000000c2ab08723e */ /* 0x002fe200000000ff */
[----:B------:R-:W-:Y:S01]  /*dd80*/  STSM.16.M88.4 [R158], R4 ;  /* 0x000000049e007844 */ /* 0x000fe20000000200 */
[----:B------:R-:W-:-:S02]  /*dd90*/  F2FP.F16.F32.PACK_AB R9, R76, R72 ;  /* 0x000000484c09723e */ /* 0x000fc400000000ff */
[----:B------:R-:W-:Y:S01]  /*dda0*/  F2FP.F16.F32.PACK_AB R10, R125, R124 ;  /* 0x0000007c7d0a723e */ /* 0x000fe200000000ff */
[----:B------:R-:W1:Y:S01]  /*ddb0*/  SHFL.IDX PT, R43, R24, 0x1, 0x1c1f ;  /* 0x003c1f00182b7f89 */ /* 0x000e6200000e0000 */
[----:B------:R-:W-:Y:S02]  /*ddc0*/  F2FP.F16.F32.PACK_AB R11, R84, R80 ;  /* 0x00000050540b723e */ /* 0x000fe400000000ff */
[----:B------:R-:W-:Y:S02]  /*ddd0*/  F2FP.F16.F32.PACK_AB R13, R92, R88 ;  /* 0x000000585c0d723e */ /* 0x000fe400000000ff */
[----:B------:R-:W-:Y:S01]  /*dde0*/  F2FP.F16.F32.PACK_AB R14, R133, R132 ;  /* 0x00000084850e723e */ /* 0x000fe200000000ff */
[----:B------:R-:W-:Y:S01]  /*ddf0*/  STSM.16.M88.4 [R159], R8 ;  /* 0x000000089f007844 */ /* 0x000fe20000000200 */
[----:B------:R-:W-:Y:S02]  /*de00*/  F2FP.F16.F32.PACK_AB R138, R141, R140 ;  /* 0x0000008c8d8a723e */ /* 0x000fe400000000ff */
[----:B------:R-:W-:Y:S01]  /*de10*/  F2FP.F16.F32.PACK_AB R139, R163, R162 ;  /* 0x000000a2a38b723e */ /* 0x000fe200000000ff */
[----:B------:R-:W-:Y:S01]  /*de20*/  STSM.16.M88.4 [R160], R12 ;  /* 0x0000000ca0007844 */ /* 0x000fe20000000200 */
[----:B------:R-:W-:-:S02]  /*de30*/  F2FP.F16.F32.PACK_AB R146, R149, R148 ;  /* 0x000000949592723e */ /* 0x000fc400000000ff */
[----:B------:R-:W-:Y:S01]  /*de40*/  F2FP.F16.F32.PACK_AB R147, R168, R166 ;  /* 0x000000a6a893723e */ /* 0x000fe200000000ff */
[----:B------:R-:W-:Y:S04]  /*de50*/  STSM.16.M88.4 [R161], R136 ;  /* 0x00000088a1007844 */ /* 0x000fe80000000200 */
[----:B------:R-:W-:Y:S01]  /*de60*/  STSM.16.M88.4 [R196], R144 ;  /* 0x00000090c4007844 */ /* 0x000fe20000000200 */
[----:B------:R-:W-:Y:S01]  /*de70*/  BAR.SYNC.DEFER_BLOCKING 0x1, 0x100 ;  /* 0x0044000000007b1d */ /* 0x000fe20000010000 */
[----:B------:R-:W-:-:S05]  /*de80*/  UIMAD UR5, UR10, UR8, URZ ;  /* 0x000000080a0572a4 */ /* 0x000fca000f8e023f */
[----:B0-----:R0:W-:Y:S04]  /*de90*/  @!P1 ST.E desc[UR36][R40.64], R0 ;  /* 0x0000000028009985 */ /* 0x0011e8000c101924 */
[----:B-1----:R1:W-:Y:S04]  /*dea0*/  @!P0 ST.E desc[UR36][R42.64], R2 ;  /* 0x000000022a008985 */ /* 0x0023e8000c101924 */
[----:B------:R3:W5:Y:S01]  /*deb0*/  LD.E.128 R32, desc[UR36][R16.64] ;  /* 0x0000002410207980 */ /* 0x000762000c101d00 */
[----:B0-----:R-:W-:Y:S01]  /*dec0*/  IMAD R0, R204, 0x20, R207 ;  /* 0x00000020cc007824 */ /* 0x001fe200078e02cf */
[----:B------:R-:W-:-:S02]  /*ded0*/  UIMAD.WIDE.U32 UR6, UR11, UR8, URZ ;  /* 0x000000080b0672a5 */ /* 0x000fc4000f8e003f */
[----:B------:R0:W5:Y:S01]  /*dee0*/  LD.E.128 R36, desc[UR36][R20.64] ;  /* 0x0000002414247980 */ /* 0x000162000c101d00 */
[----:B---3--:R-:W3:Y:S01]  /*def0*/  @P2 LDC R17, c[0x0][0xbec] ;  /* 0x0002fb00ff112b82 */ /* 0x008ee20000000800 */
[----:B-1----:R-:W-:Y:S01]  /*df00*/  VIADD R2, R0, UR43 ;  /* 0x0000002b00027c36 */ /* 0x002fe20008000000 */
[----:B------:R-:W-:Y:S01]  /*df10*/  UIMAD UR5, UR11, UR9, UR5 ;  /* 0x000000090b0572a4 */ /* 0x000fe2000f8e0205 */
[----:B------:R1:W5:Y:S02]  /*df20*/  LD.E.128 R24, desc[UR36][R28.64] ;  /* 0x000000241c187980 */ /* 0x000364000c101d00 */
[----:B------:R-:W-:Y:S01]  /*df30*/  ULDC.64 UR10, c[0x0][0xaf0] ;  /* 0x0002bc00000a7ab9 */ /* 0x000fe20000000a00 */
[----:B------:R-:W-:Y:S01]  /*df40*/  UIADD3 UR7, UR7, UR5, URZ ;  /* 0x0000000507077290 */ /* 0x000fe2000fffe03f */
[----:B------:R-:W5:Y:S01]  /*df50*/  LD.E.128 R96, desc[UR36][R98.64] ;  /* 0x0000002462607980 */ /* 0x000f62000c101d00 */
[----:B------:R-:W-:Y:S01]  /*df60*/  UIMAD UR8, UR12, UR10, URZ ;  /* 0x0000000a0c0872a4 */ /* 0x000fe2000f8e023f */
[----:B0-----:R-:W-:Y:S01]  /*df70*/  IMAD.MOV.U32 R21, RZ, RZ, R2 ;  /* 0x000000ffff157224 */ /* 0x001fe200078e0002 */
[----:B------:R-:W-:Y:S01]  /*df80*/  UIMAD.WIDE.U32 UR6, UR13, UR10, UR6 ;  /* 0x0000000a0d0672a5 */ /* 0x000fe2000f8e0006 */
[----:B------:R-:W5:Y:S01]  /*df90*/  LD.E.128 R100, desc[UR36][R102.64] ;  /* 0x0000002466647980 */ /* 0x000f62000c101d00 */
[----:B------:R-:W-:-:S03]  /*dfa0*/  UIMAD UR5, UR13, UR11, UR8 ;  /* 0x0000000b0d0572a4 */ /* 0x000fc6000f8e0208 */
[----:B------:R-:W-:Y:S01]  /*dfb0*/  ULDC.64 UR8, c[0x0][0xae0] ;  /* 0x0002b80000087ab9 */ /* 0x000fe20000000a00 */
[----:B------:R-:W5:Y:S04]  /*dfc0*/  LD.E.128 R104, desc[UR36][R106.64] ;  /* 0x000000246a687980 */ /* 0x000f68000c101d00 */
[----:B------:R1:W5:Y:S01]  /*dfd0*/  LD.E.128 R4, desc[UR36][R108.64] ;  /* 0x000000246c047980 */ /* 0x000362000c101d00 */
[----:B---3--:R-:W-:-:S03]  /*dfe0*/  @P2 IMAD.HI.U32 R0, R2, R17, RZ ;  /* 0x0000001102002227 */ /* 0x008fc600078e00ff */
[----:B------:R1:W5:Y:S02]  /*dff0*/  LD.E.128 R8, desc[UR36][R110.64] ;  /* 0x000000246e087980 */ /* 0x000364000c101d00 */
[----:B--2---:R-:W-:Y:S01]  /*e000*/  @P2 SHF.R.U32.HI R21, RZ, R61, R0 ;  /* 0x0000003dff152219 */ /* 0x004fe20000011600 */
[----:B------:R-:W-:Y:S01]  /*e010*/  UIADD3 UR5, UR7, UR5, URZ ;  /* 0x0000000507057290 */ /* 0x000fe2000fffe03f */
[----:B------:R1:W5:Y:S02]  /*e020*/  LD.E.128 R48, desc[UR36][R112.64] ;  /* 0x0000002470307980 */ /* 0x000364000c101d00 */
[--C-:B------:R-:W-:Y:S01]  /*e030*/  SHF.R.S32.HI R0, RZ, 0x1f, R21.reuse ;  /* 0x0000001fff007819 */ /* 0x100fe20000011415 */
[----:B------:R-:W-:Y:S01]  /*e040*/  IMAD.MOV R61, RZ, RZ, -R21 ;  /* 0x000000ffff3d7224 */ /* 0x000fe200078e0a15 */
[----:B------:R1:W5:Y:S01]  /*e050*/  LD.E.128 R12, desc[UR36][R114.64] ;  /* 0x00000024720c7980 */ /* 0x000362000c101d00 */
[----:B------:R-:W-:Y:S02]  /*e060*/  IMAD.U32 R17, RZ, RZ, UR7 ;  /* 0x00000007ff117e24 */ /* 0x000fe4000f8e00ff */
[----:B------:R-:W-:Y:S01]  /*e070*/  IMAD R0, R0, UR8, RZ ;  /* 0x0000000800007c24 */ /* 0x000fe2000f8e02ff */
[----:B------:R1:W5:Y:S01]  /*e080*/  LD.E.128 R40, desc[UR36][R116.64] ;  /* 0x0000002474287980 */ /* 0x000362000c101d00 */
[----:B------:R-:W-:-:S02]  /*e090*/  IMAD R61, R198, R61, R2 ;  /* 0x0000003dc63d7224 */ /* 0x000fc400078e0202 */
[----:B------:R-:W-:Y:S01]  /*e0a0*/  IMAD.U32 R16, RZ, RZ, UR6 ;  /* 0x00000006ff107e24 */ /* 0x000fe2000f8e00ff */
[----:B------:R1:W5:Y:S01]  /*e0b0*/  LD.E.128 R44, desc[UR36][R118.64] ;  /* 0x00000024762c7980 */ /* 0x000362000c101d00 */
[----:B------:R-:W-:Y:S01]  /*e0c0*/  IMAD.U32 R17, RZ, RZ, UR5 ;  /* 0x00000005ff117e24 */ /* 0x000fe2000f8e00ff */
[----:B------:R-:W-:Y:S01]  /*e0d0*/  ULDC.64 UR6, c[0x0][0xad8] ;  /* 0x0002b60000067ab9 */ /* 0x000fe20000000a00 */
[----:B------:R-:W-:Y:S01]  /*e0e0*/  IMAD R63, R21, UR9, R0 ;  /* 0x00000009153f7c24 */ /* 0x000fe2000f8e0200 */
[----:B------:R1:W5:Y:S01]  /*e0f0*/  LD.E.128 R56, desc[UR36][R120.64] ;  /* 0x0000002478387980 */ /* 0x000362000c101d00 */
[----:B------:R-:W-:-:S03]  /*e100*/  SHF.R.S32.HI R0, RZ, 0x1f, R61 ;  /* 0x0000001fff007819 */ /* 0x000fc6000001143d */
[----:B------:R1:W5:Y:S01]  /*e110*/  LD.E.128 R52, desc[UR36][R122.64] ;  /* 0x000000247a347980 */ /* 0x000362000c101d00 */
[----:B------:R-:W-:-:S03]  /*e120*/  IMAD.WIDE.U32 R16, R21, UR8, R16 ;  /* 0x0000000815107c25 */ /* 0x000fc6000f8e0010 */
        /* <DEDUP_REMOVED lines=10> */
[----:B------:R-:W-:Y:S02]  /*e1d0*/  VIADD R64, R207, UR43 ;  /* 0x0000002bcf407c36 */ /* 0x000fe40008000000 */
[C---:B------:R-:W-:Y:S02]  /*e1e0*/  IMAD R21, R61.reuse, UR7, R2 ;  /* 0x000000073d157c24 */ /* 0x040fe4000f8e0202 */
[----:B------:R-:W-:Y:S01]  /*e1f0*/  IMAD.WIDE.U32 R16, R61, UR6, R16 ;  /* 0x000000063d107c25 */ /* 0x000fe2000f8e0010 */
[C---:B------:R-:W-:Y:S01]  /*e200*/  ISETP.GE.AND P2, PT, R64.reuse, R3, PT ;  /* 0x000000034000720c */ /* 0x040fe20003f46270 */
[----:B------:R-:W-:Y:S02]  /*e210*/  ULDC.64 UR6, c[0x0][0xa80] ;  /* 0x0002a00000067ab9 */ /* 0x000fe40000000a00 */
[----:B------:R-:W-:Y:S01]  /*e220*/  VIADD R0, R64, 0x20 ;  /* 0x0000002040007836 */ /* 0x000fe20000000000 */
[----:B------:R-:W-:Y:S01]  /*e230*/  IADD3 R17, R17, R21, RZ ;  /* 0x0000001511117210 */ /* 0x000fe20007ffe0ff */
[----:B------:R-:W-:Y:S01]  /*e240*/  VIADD R197, R197, 0x30820 ;  /* 0x00030820c5c57836 */ /* 0x000fe20000000000 */
[----:B------:R-:W-:-:S02]  /*e250*/  LEA R2, P3, R16, UR6, 0x1 ;  /* 0x0000000610027c11 */ /* 0x000fc4000f8608ff */
[-C--:B------:R-:W-:Y:S01]  /*e260*/  ISETP.GE.AND P1, PT, R0, R3.reuse, PT ;  /* 0x000000030000720c */ /* 0x080fe20003f26270 */
[----:B------:R-:W-:Y:S01]  /*e270*/  VIADD R0, R64, 0x40 ;  /* 0x0000004040007836 */ /* 0x000fe20000000000 */
[----:B------:R-:W-:Y:S02]  /*e280*/  LEA.HI.X R18, R16, UR7, R17, 0x1, P3 ;  /* 0x0000000710127c11 */ /* 0x000fe400098f0c11 */
[----:B------:R-:W-:Y:S01]  /*e290*/  PRMT R197, RZ, 0x654, R197 ;  /* 0x00000654ffc57816 */ /* 0x000fe200000000c5 */
[----:B0-----:R1:W0:Y:S01]  /*e2a0*/  SHFL.IDX PT, R62, R2, RZ, 0x181f ;  /* 0x00181fff023e7589 */ /* 0x00122200000e0000 */
[----:B------:R-:W-:Y:S01]  /*e2b0*/  ISETP.GE.AND P0, PT, R0, R3, PT ;  /* 0x000000030000720c */ /* 0x000fe20003f06270 */
[----:B------:R-:W-:Y:S01]  /*e2c0*/  BSSY B1, `(.L_x_1073) ;  /* 0x0000015000017945 */ /* 0x000fe20003800000 */
[----:B------:R1:W-:Y:S01]  /*e2d0*/  SYNCS.ARRIVE.TRANS64.RED.A1T0 RZ, [R197+URZ], RZ ;  /* 0x000000ffc5ff79a7 */ /* 0x0003e2000810043f */
[----:B------:R1:W2:Y:S02]  /*e2e0*/  SHFL.IDX PT, R0, R18, RZ, 0x181f ;  /* 0x00181fff12007589 */ /* 0x0002a400000e0000 */
[----:B------:R-:W-:Y:S08]  /*e2f0*/  @P2 BRA `(.L_x_1074) ;  /* 0x0000000000442947 */ /* 0x000ff00003800000 */
[----:B------:R-:W-:Y:S02]  /*e300*/  ULDC UR5, c[0x0][0xac8] ;  /* 0x0002b20000057ab9 */ /* 0x000fe40000000800 */
[----:B------:R-:W-:Y:S02]  /*e310*/  ISETP.GE.AND P5, PT, R22, UR5, PT ;  /* 0x0000000516007c0c */ /* 0x000fe4000bfa6270 */
[----:B------:R-:W-:Y:S02]  /*e320*/  ISETP.GE.AND P4, PT, R202, UR5, PT ;  /* 0x00000005ca007c0c */ /* 0x000fe4000bf86270 */
[----:B------:R-:W-:Y:S02]  /*e330*/  ISETP.GE.AND P3, PT, R201, UR5, PT ;  /* 0x00000005c9007c0c */ /* 0x000fe4000bf66270 */
[----:B------:R-:W-:-:S07]  /*e340*/  ISETP.GE.AND P2, PT, R203, UR5, PT ;  /* 0x00000005cb007c0c */ /* 0x000fce000bf46270 */
[----:B0-----:R-:W-:-:S04]  /*e350*/  @!P5 LEA R16, P6, R22, R62, 0x1 ;  /* 0x0000003e1610d211 */ /* 0x001fc800078c08ff */
        /* <DEDUP_REMOVED lines=11> */
.L_x_1074:
[----:B------:R-:W-:Y:S05]  /*e410*/  BSYNC B1 ;  /* 0x0000000000017941 */ /* 0x000fea0003800000 */
.L_x_1073:
[----:B--2---:R2:W4:Y:S01]  /*e420*/  SHFL.IDX PT, R0, R18, 0x1, 0x181f ;  /* 0x00381f0012007f89 */ /* 0x00452200000e0000 */
        /* <DEDUP_REMOVED lines=9> */
[----:B------:R-:W-:Y:S02]  /*e4c0*/  @!P3 LEA R20, P5, R202, R26, 0x1 ;  /* 0x0000001aca14b211 */ /* 0x000fe400078a08ff */
        /* <DEDUP_REMOVED lines=10> */
.L_x_1076:
[----:B------:R-:W-:Y:S05]  /*e570*/  BSYNC B1 ;  /* 0x0000000000017941 */ /* 0x000fea0003800000 */
.L_x_1075:
[----:B----4-:R4:W0:Y:S01]  /*e580*/  SHFL.IDX PT, R0, R18, 0x2, 0x181f ;  /* 0x00581f0012007f89 */ /* 0x01082200000e0000 */
        /* <DEDUP_REMOVED lines=20> */
.L_x_1078:
[----:B------:R-:W-:Y:S05]  /*e6d0*/  BSYNC B1 ;  /* 0x0000000000017941 */ /* 0x000fea0003800000 */
.L_x_1077:
[----:B0-----:R-:W-:Y:S01]  /*e6e0*/  VIADD R0, R64, 0x60 ;  /* 0x0000006040007836 */ /* 0x001fe20000000000 */
[----:B-12-4-:R-:W0:Y:S04]  /*e6f0*/  SHFL.IDX PT, R18, R18, 0x3, 0x181f ;  /* 0x00781f0012127f89 */ /* 0x016e2800000e0000 */
[----:B------:R-:W-:Y:S01]  /*e700*/  ISETP.GE.AND P0, PT, R0, R3, PT ;  /* 0x000000030000720c */ /* 0x000fe20003f06270 */
[----:B------:R1:W2:-:S12]  /*e710*/  SHFL.IDX PT, R12, R2, 0x3, 0x181f ;  /* 0x00781f00020c7f89 */ /* 0x00029800000e0000 */
[----:B-1----:R-:W-:Y:S05]  /*e720*/  @P0 BRA `(.L_x_1079) ;  /* 0x0000000c00380947 */ /* 0x002fea0003800000 */
        /* <DEDUP_REMOVED lines=15> */
[----:B-1----:R-:W-:-:S04]  /*e820*/  LEA R2, P0, R203, R12, 0x1 ;  /* 0x0000000ccb027211 */ /* 0x002fc800078008ff */
[----:B------:R-:W-:-:S05]  /*e830*/  LEA.HI.X R3, R203, R18, R214, 0x1, P0 ;  /* 0x00000012cb037211 */ /* 0x000fca00000f0cd6 */
[----:B------:R4:W-:Y:S01]  /*e840*/  ST.E.128 desc[UR36][R2.64], R28 ;  /* 0x0000001c02007985 */ /* 0x0009e2000c101d24 */
[----:B------:R-:W-:Y:S05]  /*e850*/  BRA `(.L_x_1079) ;  /* 0x0000000800ec7947 */ /* 0x000fea0003800000 */
.L_x_1072:
[----:B------:R-:W0:Y:S01]  /*e860*/  LDC R8, c[0x0][0xbe8] ;  /* 0x0002fa00ff087b82 */ /* 0x000e220000000800 */
[----:B------:R-:W-:Y:S01]  /*e870*/  R2UR UR6, R205 ;  /* 0x00000000cd0672ca */ /* 0x000fe200000e0000 */
[----:B------:R-:W-:Y:S01]  /*e880*/  BSSY B1, `(.L_x_1080) ;  /* 0x0000034000017945 */ /* 0x000fe20003800000 */
[----:B------:R-:W-:Y:S01]  /*e890*/  R2UR UR5, R206 ;  /* 0x00000000ce0572ca */ /* 0x000fe200000e0000 */
[----:B------:R-:W-:Y:S01]  /*e8a0*/  IMAD R6, R204, 0x20, R207 ;  /* 0x00000020cc067824 */ /* 0x000fe200078e02cf */
[----:B------:R-:W-:-:S09]  /*e8b0*/  ISETP.GE.AND P0, PT, R218, 0x80, PT ;  /* 0x00000080da00780c */ /* 0x000fd20003f06270 */
[----:B------:R-:W-:Y:S02]  /*e8c0*/  USHF.R.S32.HI UR8, URZ, 0x1f, UR6 ;  /* 0x0000001f3f087899 */ /* 0x000fe40008011406 */
[----:B------:R-:W-:Y:S01]  /*e8d0*/  USHF.R.S32.HI UR9, URZ, 0x1f, UR5 ;  /* 0x0000001f3f097899 */ /* 0x000fe20008011405 */
[----:B0-----:R-:W-:-:S13]  /*e8e0*/  ISETP.NE.AND P1, PT, R8, 0x1, PT ;  /* 0x000000010800780c */ /* 0x001fda0003f25270 */
[----:B------:R-:W0:Y:S08]  /*e8f0*/  @P1 LDC R9, c[0x0][0xbec] ;  /* 0x0002fb00ff091b82 */ /* 0x000e300000000800 */
[----:B------:R-:W1:Y:S01]  /*e900*/  @P1 LDC R11, c[0x0][0xbf0] ;  /* 0x0002fc00ff0b1b82 */ /* 0x000e620000000800 */
[----:B------:R-:W-:Y:S05]  /*e910*/  @P0 BRA `(.L_x_1081) ;  /* 0x0000000000a80947 */ /* 0x000fea0003800000 */
[----:B------:R-:W2:Y:S01]  /*e920*/  S2R R4, SR_TID.X ;  /* 0x0000000000047919 */ /* 0x000ea20000002100 */
[----:B------:R-:W3:Y:S01]  /*e930*/  LDC R3, c[0x0][0xbe8] ;  /* 0x0002fa00ff037b82 */ /* 0x000ee20000000800 */
[----:B------:R-:W-:Y:S01]  /*e940*/  IMAD.U32 R7, RZ, RZ, UR43 ;  /* 0x0000002bff077e24 */ /* 0x000fe2000f8e00ff */
[----:B------:R-:W-:Y:S02]  /*e950*/  ULDC UR5, c[0x0][0xa88] ;  /* 0x0002a20000057ab9 */ /* 0x000fe40000000800 */
[----:B---3--:R-:W-:Y:S02]  /*e960*/  IMAD R5, R3, UR5, RZ ;  /* 0x0000000503057c24 */ /* 0x008fe4000f8e02ff */
[----:B--2---:R-:W-:-:S04]  /*e970*/  IADD3 R4, R7, -0x80, R4 ;  /* 0xffffff8007047810 */ /* 0x004fc80007ffe004 */
[----:B------:R-:W-:-:S13]  /*e980*/  ISETP.GE.AND P0, PT, R4, R5, PT ;  /* 0x000000050400720c */ /* 0x000fda0003f06270 */
[----:B------:R-:W-:Y:S05]  /*e990*/  @P0 BRA `(.L_x_1081) ;  /* 0x0000000000880947 */ /* 0x000fea0003800000 */
[----:B------:R-:W-:Y:S01]  /*e9a0*/  ISETP.NE.AND P0, PT, R3, 0x1, PT ;  /* 0x000000010300780c */ /* 0x000fe20003f05270 */
[----:B------:R-:W-:Y:S01]  /*e9b0*/  ULDC.64 UR10, c[0x0][0xb90] ;  /* 0x0002e400000a7ab9 */ /* 0x000fe20000000a00 */
[----:B------:R-:W-:Y:S01]  /*e9c0*/  R2UR UR13, R205 ;  /* 0x00000000cd0d72ca */ /* 0x000fe200000e0000 */
[----:B------:R-:W-:Y:S01]  /*e9d0*/  UIMAD UR5, UR8, UR10, URZ ;  /* 0x0000000a080572a4 */ /* 0x000fe2000f8e023f */
[----:B------:R-:W-:Y:S01]  /*e9e0*/  R2UR UR12, R206 ;  /* 0x00000000ce0c72ca */ /* 0x000fe200000e0000 */
[----:B------:R-:W-:-:S08]  /*e9f0*/  IMAD.MOV.U32 R2, RZ, RZ, R4 ;  /* 0x000000ffff027224 */ /* 0x000fd000078e0004 */
[----:B------:R-:W2:Y:S02]  /*ea00*/  @P0 LDC R5, c[0x0][0xbec] ;  /* 0x0002fb00ff050b82 */ /* 0x000ea40000000800 */
[----:B------:R-:W-:Y:S02]  /*ea10*/  UIMAD.WIDE.U32 UR6, UR13, UR10, URZ ;  /* 0x0000000a0d0672a5 */ /* 0x000fe4000f8e003f */
[----:B------:R-:W-:-:S03]  /*ea20*/  UIMAD UR5, UR13, UR11, UR5 ;  /* 0x0000000b0d0572a4 */ /* 0x000fc6000f8e0205 */
[----:B------:R-:W-:Y:S01]  /*ea30*/  ULDC.64 UR10, c[0x0][0xb98] ;  /* 0x0002e600000a7ab9 */ /* 0x000fe20000000a00 */
[----:B------:R-:W3:Y:S01]  /*ea40*/  @P0 LDC R7, c[0x0][0xbf0] ;  /* 0x0002fc00ff070b82 */ /* 0x000ee20000000800 */
[----:B------:R-:W-:Y:S02]  /*ea50*/  UIADD3 UR7, UR7, UR5, URZ ;  /* 0x0000000507077290 */ /* 0x000fe4000fffe03f */
[----:B------:R-:W-:Y:S02]  /*ea60*/  UIMAD UR5, UR9, UR10, URZ ;  /* 0x0000000a090572a4 */ /* 0x000fe4000f8e023f */
[----:B------:R-:W-:Y:S02]  /*ea70*/  UIMAD.WIDE.U32 UR6, UR12, UR10, UR6 ;  /* 0x0000000a0c0672a5 */ /* 0x000fe4000f8e0006 */
[----:B------:R-:W-:-:S03]  /*ea80*/  UIMAD UR5, UR12, UR11, UR5 ;  /* 0x0000000b0c0572a4 */ /* 0x000fc6000f8e0205 */
[----:B------:R-:W-:Y:S01]  /*ea90*/  ULDC.64 UR10, c[0x0][0xb88] ;  /* 0x0002e200000a7ab9 */ /* 0x000fe20000000a00 */
[----:B--2---:R-:W-:-:S05]  /*eaa0*/  @P0 IMAD.HI.U32 R0, R4, R5, RZ ;  /* 0x0000000504000227 */ /* 0x004fca00078e00ff */
[----:B---3--:R-:W-:-:S05]  /*eab0*/  @P0 SHF.R.U32.HI R2, RZ, R7, R0 ;  /* 0x00000007ff020219 */ /* 0x008fca0000011600 */
[----:B------:R-:W-:-:S04]  /*eac0*/  IMAD.MOV R5, RZ, RZ, -R2 ;  /* 0x000000ffff057224 */ /* 0x000fc800078e0a02 */
[----:B------:R-:W-:Y:S01]  /*ead0*/  IMAD R5, R3, R5, R4 ;  /* 0x0000000503057224 */ /* 0x000fe200078e0204 */
[----:B------:R-:W-:Y:S01]  /*eae0*/  SHF.R.S32.HI R3, RZ, 0x1f, R2 ;  /* 0x0000001fff037819 */ /* 0x000fe20000011402 */
[----:B------:R-:W-:Y:S01]  /*eaf0*/  IMAD.U32 R4, RZ, RZ, UR5 ;  /* 0x00000005ff047e24 */ /* 0x000fe2000f8e00ff */
[----:B------:R-:W-:Y:S02]  /*eb00*/  IADD3 R2, P0, R2, UR6, RZ ;  /* 0x0000000602027c10 */ /* 0x000fe4000ff1e0ff */
[----:B------:R-:W-:Y:S02]  /*eb10*/  SHF.R.S32.HI R0, RZ, 0x1f, R5 ;  /* 0x0000001fff007819 */ /* 0x000fe40000011405 */
[----:B------:R-:W-:Y:S01]  /*eb20*/  IADD3.X R3, R3, UR7, R4, P0, !PT ;  /* 0x0000000703037c10 */ /* 0x000fe200087fe404 */
[----:B------:R-:W-:Y:S02]  /*eb30*/  ULDC.64 UR6, c[0x0][0xb50] ;  /* 0x0002d40000067ab9 */ /* 0x000fe40000000a00 */
[----:B------:R-:W-:-:S02]  /*eb40*/  IMAD R0, R0, UR10, RZ ;  /* 0x0000000a00007c24 */ /* 0x000fc4000f8e02ff */
[----:B------:R-:W-:-:S04]  /*eb50*/  IMAD.WIDE.U32 R2, R5, UR10, R2 ;  /* 0x0000000a05027c25 */ /* 0x000fc8000f8e0002 */
[----:B------:R-:W-:Y:S01]  /*eb60*/  IMAD R7, R5, UR11, R0 ;  /* 0x0000000b05077c24 */ /* 0x000fe2000f8e0200 */
[----:B------:R-:W-:-:S03]  /*eb70*/  LEA R4, P0, R2, UR6, 0x2 ;  /* 0x0000000602047c11 */ /* 0x000fc6000f8010ff */
[----:B------:R-:W-:-:S05]  /*eb80*/  IMAD.IADD R3, R3, 0x1, R7 ;  /* 0x0000000103037824 */ /* 0x000fca00078e0207 */
[----:B------:R-:W-:Y:S01]  /*eb90*/  LEA.HI.X R5, R2, UR7, R3, 0x2, P0 ;  /* 0x0000000702057c11 */ /* 0x000fe200080f1403 */
[----:B------:R-:W-:-:S05]  /*eba0*/  IMAD.MOV.U32 R3, RZ, RZ, -0x800000 ;  /* 0xff800000ff037424 */ /* 0x000fca00078e00ff */
[----:B------:R2:W-:Y:S02]  /*ebb0*/  STG.E desc[UR36][R4.64], R3 ;  /* 0x0000000304007986 */ /* 0x0005e4000c101924 */
.L_x_1081:
[----:B------:R-:W-:Y:S05]  /*ebc0*/  BSYNC B1 ;  /* 0x0000000000017941 */ /* 0x000fea0003800000 */
.L_x_1080:
[----:B------:R-:W-:Y:S01]  /*ebd0*/  R2UR UR13, R205 ;  /* 0x00000000cd0d72ca */ /* 0x000fe200000e0000 */
[----:B------:R-:W-:Y:S01]  /*ebe0*/  ULDC.64 UR10, c[0x0][0xae8] ;  /* 0x0002ba00000a7ab9 */ /* 0x000fe20000000a00 */
[----:B------:R-:W-:Y:S01]  /*ebf0*/  R2UR UR12, R206 ;  /* 0x00000000ce0c72ca */ /* 0x000fe200000e0000 */
[----:B------:R-:W-:Y:S01]  /*ec00*/  UIMAD UR5, UR8, UR10, URZ ;  /* 0x0000000a080572a4 */ /* 0x000fe2000f8e023f */
[----:B------:R-:W-:Y:S01]  /*ec10*/  VIADD R6, R6, UR43 ;  /* 0x0000002b06067c36 */ /* 0x000fe20008000000 */
[----:B------:R-:W-:Y:S03]  /*ec20*/  BSSY B1, `(.L_x_1082) ;  /* 0x000003c000017945 */ /* 0x000fe60003800000 */
[----:B0-----:R-:W-:-:S04]  /*ec30*/  @P1 IMAD.HI.U32 R0, R6, R9, RZ ;  /* 0x0000000906001227 */ /* 0x001fc800078e00ff */
[----:B--2---:R-:W-:Y:S01]  /*ec40*/  IMAD.MOV.U32 R5, RZ, RZ, R6 ;  /* 0x000000ffff057224 */ /* 0x004fe200078e0006 */
[----:B------:R-:W-:Y:S01]  /*ec50*/  UIMAD.WIDE.U32 UR6, UR13, UR10, URZ ;  /* 0x0000000a0d0672a5 */ /* 0x000fe2000f8e003f */
[----:B-1----:R-:W-:Y:S01]  /*ec60*/  @P1 SHF.R.U32.HI R5, RZ, R11, R0 ;  /* 0x0000000bff051219 */ /* 0x002fe20000011600 */
[----:B------:R-:W-:-:S03]  /*ec70*/  UIMAD UR5, UR13, UR11, UR5 ;  /* 0x0000000b0d0572a4 */ /* 0x000fc6000f8e0205 */
[----:B------:R-:W-:Y:S01]  /*ec80*/  ULDC.64 UR10, c[0x0][0xaf0] ;  /* 0x0002bc00000a7ab9 */ /* 0x000fe20000000a00 */
[----:B------:R-:W-:Y:S01]  /*ec90*/  UIADD3 UR7, UR7, UR5, URZ ;  /* 0x0000000507077290 */ /* 0x000fe2000fffe03f */
[--C-:B------:R-:W-:Y:S01]  /*eca0*/  SHF.R.S32.HI R0, RZ, 0x1f, R5.reuse ;  /* 0x0000001fff007819 */ /* 0x100fe20000011405 */
[----:B------:R-:W-:Y:S01]  /*ecb0*/  UIMAD UR5, UR9, UR10, URZ ;  /* 0x0000000a090572a4 */ /* 0x000fe2000f8e023f */
[----:B------:R-:W-:Y:S01]  /*ecc0*/  IMAD.MOV R7, RZ, RZ, -R5 ;  /* 0x000000ffff077224 */ /* 0x000fe200078e0a05 */
[----:B------:R-:W-:Y:S02]  /*ecd0*/  UIMAD.WIDE.U32 UR6, UR12, UR10, UR6 ;  /* 0x0000000a0c0672a5 */ /* 0x000fe4000f8e0006 */
[----:B------:R-:W-:Y:S01]  /*ece0*/  UIMAD UR5, UR12, UR11, UR5 ;  /* 0x0000000b0c0572a4 */ /* 0x000fe2000f8e0205 */
[----:B------:R-:W-:Y:S01]  /*ecf0*/  IMAD R7, R8, R7, R6 ;  /* 0x0000000708077224 */ /* 0x000fe200078e0206 */
[----:B------:R-:W-:Y:S01]  /*ed00*/  ULDC.64 UR8, c[0x0][0xae0] ;  /* 0x0002b80000087ab9 */ /* 0x000fe20000000a00 */
[----:B------:R-:W-:Y:S01]  /*ed10*/  VIADD R6, R207, UR43 ;  /* 0x0000002bcf067c36 */ /* 0x000fe20008000000 */
[----:B------:R-:W-:Y:S01]  /*ed20*/  UIADD3 UR5, UR7, UR5, URZ ;  /* 0x0000000507057290 */ /* 0x000fe2000fffe03f */
[----:B------:R-:W-:-:S02]  /*ed30*/  IMAD R0, R0, UR8, RZ ;  /* 0x0000000800007c24 */ /* 0x000fc4000f8e02ff */
[----:B------:R-:W-:Y:S02]  /*ed40*/  IMAD.U32 R3, RZ, RZ, UR7 ;  /* 0x00000007ff037e24 */ /* 0x000fe4000f8e00ff */
[----:B------:R-:W-:Y:S01]  /*ed50*/  IMAD.U32 R2, RZ, RZ, UR6 ;  /* 0x00000006ff027e24 */ /* 0x000fe2000f8e00ff */
[----:B------:R-:W-:Y:S01]  /*ed60*/  ULDC.64 UR6, c[0x0][0xad8] ;  /* 0x0002b60000067ab9 */ /* 0x000fe20000000a00 */
[----:B------:R-:W-:Y:S01]  /*ed70*/  IMAD.U32 R3, RZ, RZ, UR5 ;  /* 0x00000005ff037e24 */ /* 0x000fe2000f8e00ff */
[----:B------:R-:W-:Y:S01]  /*ed80*/  ULDC UR5, c[0x0][0xa88] ;  /* 0x0002a20000057ab9 */ /* 0x000fe20000000800 */
[C---:B------:R-:W-:Y:S01]  /*ed90*/  IMAD R9, R5.reuse, UR9, R0 ;  /* 0x0000000905097c24 */ /* 0x040fe2000f8e0200 */
[----:B------:R-:W-:Y:S01]  /*eda0*/  SHF.R.S32.HI R0, RZ, 0x1f, R7 ;  /* 0x0000001fff007819 */ /* 0x000fe20000011407 */
[----:B------:R-:W-:-:S04]  /*edb0*/  IMAD.WIDE.U32 R2, R5, UR8, R2 ;  /* 0x0000000805027c25 */ /* 0x000fc8000f8e0002 */
[----:B------:R-:W-:Y:S02]  /*edc0*/  IMAD.IADD R3, R3, 0x1, R9 ;  /* 0x0000000103037824 */ /* 0x000fe400078e0209 */
[----:B------:R-:W-:Y:S02]  /*edd0*/  IMAD R4, R0, UR6, RZ ;  /* 0x0000000600047c24 */ /* 0x000fe4000f8e02ff */
[----:B------:R-:W-:Y:S02]  /*ede0*/  IMAD R9, R8, UR5, RZ ;  /* 0x0000000508097c24 */ /* 0x000fe4000f8e02ff */
[C---:B------:R-:W-:Y:S02]  /*edf0*/  IMAD R5, R7.reuse, UR7, R4 ;  /* 0x0000000707057c24 */ /* 0x040fe4000f8e0204 */
[----:B------:R-:W-:Y:S01]  /*ee00*/  IMAD.WIDE.U32 R2, R7, UR6, R2 ;  /* 0x0000000607027c25 */ /* 0x000fe2000f8e0002 */
[----:B------:R-:W-:Y:S01]  /*ee10*/  ISETP.GE.AND P2, PT, R6, R9, PT ;  /* 0x000000090600720c */ /* 0x000fe20003f46270 */
[----:B------:R-:W-:-:S02]  /*ee20*/  ULDC.64 UR6, c[0x0][0xa80] ;  /* 0x0002a00000067ab9 */ /* 0x000fc40000000a00 */
[----:B------:R-:W-:Y:S01]  /*ee30*/  VIADD R0, R6, 0x20 ;  /* 0x0000002006007836 */ /* 0x000fe20000000000 */
[----:B------:R-:W-:Y:S02]  /*ee40*/  IADD3 R3, R3, R5, RZ ;  /* 0x0000000503037210 */ /* 0x000fe40007ffe0ff */
[----:B------:R-:W-:Y:S02]  /*ee50*/  LEA R4, P3, R2, UR6, 0x1 ;  /* 0x0000000602047c11 */ /* 0x000fe4000f8608ff */
[-C--:B------:R-:W-:Y:S01]  /*ee60*/  ISETP.GE.AND P1, PT, R0, R9.reuse, PT ;  /* 0x000000090000720c */ /* 0x080fe20003f26270 */
[----:B------:R-:W-:Y:S01]  /*ee70*/  VIADD R0, R6, 0x40 ;  /* 0x0000004006007836 */ /* 0x000fe20000000000 */
[----:B------:R-:W-:Y:S02]  /*ee80*/  LEA.HI.X R5, R2, UR7, R3, 0x1, P3 ;  /* 0x0000000702057c11 */ /* 0x000fe400098f0c03 */
[----:B------:R0:W1:Y:S02]  /*ee90*/  SHFL.IDX PT, R2, R4, RZ, 0x181f ;  /* 0x00181fff04027589 */ /* 0x00006400000e0000 */
[----:B------:R-:W-:-:S02]  /*eea0*/  ISETP.GE.AND P0, PT, R0, R9, PT ;  /* 0x000000090000720c */ /* 0x000fc40003f06270 */
        /* <DEDUP_REMOVED lines=19> */
.L_x_1083:
[----:B------:R-:W-:Y:S05]  /*efe0*/  BSYNC B1 ;  /* 0x0000000000017941 */ /* 0x000fea0003800000 */
.L_x_1082:
        /* <DEDUP_REMOVED lines=21> */
.L_x_1085:
[----:B------:R-:W-:Y:S05]  /*f140*/  BSYNC B1 ;  /* 0x0000000000017941 */ /* 0x000fea0003800000 */
.L_x_1084:
        /* <DEDUP_REMOVED lines=21> */
.L_x_1087:
[----:B------:R-:W-:Y:S05]  /*f2a0*/  BSYNC B1 ;  /* 0x0000000000017941 */ /* 0x000fea0003800000 */
.L_x_1086:
[----:B0-----:R-:W-:Y:S01]  /*f2b0*/  VIADD R0, R6, 0x60 ;  /* 0x0000006006007836 */ /* 0x001fe20000000000 */
[----:B--2-4-:R-:W0:Y:S04]  /*f2c0*/  SHFL.IDX PT, R5, R5, 0x3, 0x181f ;  /* 0x00781f0005057f89 */ /* 0x014e2800000e0000 */
[----:B------:R-:W-:Y:S01]  /*f2d0*/  ISETP.GE.AND P0, PT, R0, R9, PT ;  /* 0x000000090000720c */ /* 0x000fe20003f06270 */
[----:B-1-3--:R1:W2:-:S12]  /*f2e0*/  SHFL.IDX PT, R2, R4, 0x3, 0x181f ;  /* 0x00781f0004027f89 */ /* 0x00a29800000e0000 */
[----:B-1----:R-:W-:Y:S05]  /*f2f0*/  @P0 BRA `(.L_x_1079) ;  /* 0x0000000000440947 */ /* 0x002fea0003800000 */
[----:B------:R-:W-:Y:S02]  /*f300*/  ULDC UR5, c[0x0][0xac8] ;  /* 0x0002b20000057ab9 */ /* 0x000fe40000000800 */
[----:B------:R-:W-:Y:S02]  /*f310*/  ISETP.GE.AND P3, PT, R22, UR5, PT ;  /* 0x0000000516007c0c */ /* 0x000fe4000bf66270 */
[----:B------:R-:W-:Y:S02]  /*f320*/  ISETP.GE.AND P2, PT, R202, UR5, PT ;  /* 0x00000005ca007c0c */ /* 0x000fe4000bf46270 */
[----:B------:R-:W-:Y:S02]  /*f330*/  ISETP.GE.AND P1, PT, R201, UR5, PT ;  /* 0x00000005c9007c0c */ /* 0x000fe4000bf26270 */
[----:B------:R-:W-:-:S07]  /*f340*/  ISETP.GE.AND P0, PT, R203, UR5, PT ;  /* 0x00000005cb007c0c */ /* 0x000fce000bf06270 */
[-C--:B--2---:R-:W-:Y:S02]  /*f350*/  @!P3 LEA R6, P6, R22, R2.reuse, 0x1 ;  /* 0x000000021606b211 */ /* 0x084fe400078c08ff */
[-C--:B------:R-:W-:Y:S02]  /*f360*/  @!P2 LEA R8, P5, R202, R2.reuse, 0x1 ;  /* 0x00000002ca08a211 */ /* 0x080fe400078a08ff */
[-C--:B------:R-:W-:Y:S02]  /*f370*/  @!P1 LEA R10, P4, R201, R2.reuse, 0x1 ;  /* 0x00000002c90a9211 */ /* 0x080fe400078808ff */
[-C--:B0-----:R-:W-:Y:S02]  /*f380*/  @!P3 LEA.HI.X R7, R22, R5.reuse, R217, 0x1, P6 ;  /* 0x000000051607b211 */ /* 0x081fe400030f0cd9 */
        /* <DEDUP_REMOVED lines=8> */
.L_x_1079:
[----:B------:R-:W-:Y:S05]  /*f410*/  BSYNC B0 ;  /* 0x0000000000007941 */ /* 0x000fea0003800000 */
.L_x_1071:
[----:B------:R-:W-:Y:S02]  /*f420*/  ULDC UR5, c[0x0][0xc38] ;  /* 0x00030e0000057ab9 */ /* 0x000fe40000000800 */
[----:B------:R-:W-:-:S06]  /*f430*/  UISETP.GE.AND UP0, UPT, UR4, UR5, UPT ;  /* 0x000000050400728c */ /* 0x000fcc000bf06270 */
[----:B------:R-:W-:-:S13]  /*f440*/  PLOP3.LUT P0, PT, PT, PT, UP0, 0x80, 0x0 ;  /* 0x000000000000781c */ /* 0x000fda0003f0f008 */
[----:B------:R-:W-:Y:S05]  /*f450*/  @!P0 BRA `(.L_x_1088) ;  /* 0xffffff1800348947 */ /* 0x000fea000383ffff */
[----:B------:R-:W-:Y:S05]  /*f460*/  EXIT ;  /* 0x000000000000794d */ /* 0x000fea0003800000 */
.L_x_982:
[----:B------:R-:W-:-:S08]  /*f470*/  NOP ;  /* 0x0000000000007918 */ /* 0x000fd00000000000 */
[----:B0-----:R-:W0:-:S00]  /*f480*/  USETMAXREG.DEALLOC.CTAPOOL 0x28 ;  /* 0x00000028000079c8 */ /* 0x001e0000080e0500 */
[----:B0-----:R-:W-:-:S06]  /*f490*/  LOP3.LUT R0, R0, 0x3, RZ, 0xc0, !PT ;  /* 0x0000000300007812 */ /* 0x001fcc00078ec0ff */
[----:B------:R-:W0:Y:S01]  /*f4a0*/  S2UR UR10, SR_CTAID.X ;  /* 0x00000000000a79c3 */ /* 0x000e220000002500 */
[----:B------:R-:W-:Y:S01]  /*f4b0*/  LOP3.LUT R16, R16, 0xffff7fff, RZ, 0xc0, !PT ;  /* 0xffff7fff10107812 */ /* 0x000fe200078ec0ff */
[----:B------:R-:W-:Y:S01]  /*f4c0*/  STL [R1], RZ ;  /* 0x000000ff01007387 */ /* 0x000fe20000100800 */
[----:B------:R-:W-:Y:S02]  /*f4d0*/  IMAD.MOV.U32 R23, RZ, RZ, RZ ;  /* 0x000000ffff177224 */ /* 0x000fe400078e00ff */
[----:B------:R-:W-:Y:S01]  /*f4e0*/  IMAD.MOV.U32 R25, RZ, RZ, 0x1 ;  /* 0x00000001ff197424 */ /* 0x000fe200078e00ff */
[----:B------:R1:W2:Y:S02]  /*f4f0*/  SHFL.IDX PT, R2, R0, RZ, 0x1f ;  /* 0x00001fff00027589 */ /* 0x0002a400000e0000 */
[----:B-1----:R-:W0:Y:S01]  /*f500*/  LDC R0, c[0x0][0xc38] ;  /* 0x00030e00ff007b82 */ /* 0x002e220000000800 */
[----:B--2---:R-:W-:-:S13]  /*f510*/  ISETP.NE.AND P0, PT, R2, RZ, PT ;  /* 0x000000ff0200720c */ /* 0x004fda0003f05270 */
[----:B------:R-:W-:Y:S01]  /*f520*/  @P0 LOP3.LUT R16, R16, 0x8000, RZ, 0xfc, !PT ;  /* 0x0000800010100812 */ /* 0x000fe200078efcff */
[----:B------:R-:W-:Y:S06]  /*f530*/  @P0 BAR.ARV 0x4, 0x180 ;  /* 0x0106000000000b1d */ /* 0x000fec0000002000 */
[----:B0-----:R-:W-:-:S13]  /*f540*/  ISETP.LE.AND P0, PT, R0, UR10, PT ;  /* 0x0000000a00007c0c */ /* 0x001fda000bf03270 */
[----:B------:R-:W-:Y:S05]  /*f550*/  @P0 BRA `(.L_x_1089) ;  /* 0x0000003c00e40947 */ /* 0x000fea0003800000 */
[----:B------:R-:W2:Y:S01]  /*f560*/  LDL R3, [R1+0x4] ;  /* 0x0000040001037983 */ /* 0x000ea20000100800 */
[C---:B------:R-:W-:Y:S01]  /*f570*/  IMAD.SHL.U32 R30, R5.reuse, 0x8, RZ ;  /* 0x00000008051e7824 */ /* 0x040fe200078e00ff */
[----:B------:R-:W-:Y:S01]  /*f580*/  ULDC.64 UR6, c[0x0][0x2f0] ;  /* 0x0000bc0000067ab9 */ /* 0x000fe20000000a00 */
[----:B------:R-:W-:Y:S01]  /*f590*/  ULDC UR9, c[0x0][0x2b8] ;  /* 0x0000ae0000097ab9 */ /* 0x000fe20000000800 */
[----:B------:R-:W-:Y:S01]  /*f5a0*/  LOP3.LUT R16, R16, 0xfffffff7, RZ, 0xc0, !PT ;  /* 0xfffffff710107812 */ /* 0x000fe200078ec0ff */
[----:B------:R-:W0:Y:S01]  /*f5b0*/  S2UR UR8, SR_CgaCtaId ;  /* 0x00000000000879c3 */ /* 0x000e220000008800 */
[C---:B------:R-:W-:Y:S01]  /*f5c0*/  LOP3.LUT R0, R30.reuse, 0x1f8, RZ, 0xc0, !PT ;  /* 0x000001f81e007812 */ /* 0x040fe200078ec0ff */
[----:B------:R-:W-:Y:S01]  /*f5d0*/  ULDC.64 UR4, c[0x0][0x418] ;  /* 0x0001060000047ab9 */ /* 0x000fe20000000a00 */
[----:B------:R-:W-:Y:S01]  /*f5e0*/  LOP3.LUT R37, R30, 0x38, RZ, 0xc0, !PT ;  /* 0x000000381e257812 */ /* 0x000fe200078ec0ff */
[----:B------:R-:W-:Y:S01]  /*f5f0*/  UISETP.NE.U32.AND UP0, UPT, UR4, URZ, UPT ;  /* 0x0000003f0400728c */ /* 0x000fe2000bf05070 */
[----:B------:R-:W-:Y:S01]  /*f600*/  LOP3.LUT R2, R5, 0x7f, RZ, 0xc0, !PT ;  /* 0x0000007f05027812 */ /* 0x000fe200078ec0ff */
[----:B------:R1:W-:Y:S01]  /*f610*/  STL [R1], RZ ;  /* 0x000000ff01007387 */ /* 0x0003e20000100800 */
[----:B------:R-:W-:Y:S01]  /*f620*/  ULDC UR4, c[0x0][0x424] ;  /* 0x0001090000047ab9 */ /* 0x000fe20000000800 */
[----:B------:R-:W-:Y:S01]  /*f630*/  UISETP.NE.AND.EX UP0, UPT, UR5, URZ, UPT, UP0 ;  /* 0x0000003f0500728c */ /* 0x000fe2000bf05300 */
[----:B------:R-:W-:Y:S01]  /*f640*/  SHF.R.U32.HI R36, RZ, 0x3, R2 ;  /* 0x00000003ff247819 */ /* 0x000fe20000011602 */
[----:B------:R-:W-:Y:S01]  /*f650*/  ULDC UR40, c[0x0][0x288] ;  /* 0x0000a20000287ab9 */ /* 0x000fe20000000800 */
[----:B------:R-:W-:Y:S01]  /*f660*/  UMOV UR5, 0x400 ;  /* 0x0000040000057882 */ /* 0x000fe20000000000 */
[----:B------:R-:W-:Y:S01]  /*f670*/  USEL UR4, UR4, 0x1, UP0 ;  /* 0x0000000104047887 */ /* 0x000fe20008000000 */
[----:B------:R-:W-:Y:S01]  /*f680*/  IMAD.U32 R34, RZ, RZ, UR10 ;  /* 0x0000000aff227e24 */ /* 0x000fe2000f8e00ff */
[----:B------:R-:W-:Y:S01]  /*f690*/  ULDC UR39, c[0x0][0x448] ;  /* 0x0001120000277ab9 */ /* 0x000fe20000000800 */
[----:B------:R-:W-:Y:S01]  /*f6a0*/  IMAD.MOV.U32 R25, RZ, RZ, 0x1 ;  /* 0x00000001ff197424 */ /* 0x000fe200078e00ff */
[----:B------:R-:W-:Y:S01]  /*f6b0*/  UIMAD UR38, UR4, UR6, URZ ;  /* 0x00000006042672a4 */ /* 0x000fe2000f8e023f */
[----:B------:R-:W-:Y:S01]  /*f6c0*/  IMAD.MOV.U32 R23, RZ, RZ, RZ ;  /* 0x000000ffff177224 */ /* 0x000fe200078e00ff */
[----:B------:R-:W-:-:S02]  /*f6d0*/  UIMAD UR39, UR39, UR40, URZ ;  /* 0x00000028272772a4 */ /* 0x000fc4000f8e023f */
[----:B------:R-:W-:Y:S02]  /*f6e0*/  UIADD3 UR4, UR38, 0x3f, URZ ;  /* 0x0000003f26047890 */ /* 0x000fe4000fffe03f */
[----:B------:R-:W-:Y:S02]  /*f6f0*/  UIADD3 UR49, UR38, 0x1, -UR40 ;  /* 0x0000000126317890 */ /* 0x000fe4000fffe828 */
[----:B0-----:R-:W-:Y:S02]  /*f700*/  ULEA UR8, UR8, UR5, 0x18 ;  /* 0x0000000508087291 */ /* 0x001fe4000f8ec03f */
[----:B------:R-:W-:Y:S01]  /*f710*/  USHF.R.S32.HI UR5, URZ, 0x1f, UR4 ;  /* 0x0000001f3f057899 */ /* 0x000fe20008011404 */
[----:B------:R-:W-:Y:S01]  /*f720*/  ULDC UR47, c[0x0][0xc] ;  /* 0x00000300002f7ab9 */ /* 0x000fe20000000800 */
[----:B------:R-:W-:Y:S02]  /*f730*/  UIADD3 UR40, UR38, -UR40, URZ ;  /* 0x8000002826287290 */ /* 0x000fe4000fffe03f */
[----:B------:R-:W-:Y:S01]  /*f740*/  IMAD.U32 R17, RZ, RZ, UR8 ;  /* 0x00000008ff117e24 */ /* 0x000fe2000f8e00ff */
[----:B------:R-:W-:-:S04]  /*f750*/  ULEA.HI UR5, UR5, UR4, URZ, 0x6 ;  /* 0x0000000405057291 */ /* 0x000fc8000f8f303f */
[----:B------:R-:W-:Y:S01]  /*f760*/  USHF.R.S32.HI UR41, URZ, 0x6, UR5 ;  /* 0x000000063f297899 */ /* 0x000fe20008011405 */
[----:B--2---:R-:W-:Y:S02]  /*f770*/  R2UR UR11, R3 ;  /* 0x00000000030b72ca */ /* 0x004fe400000e0000 */
[----:B------:R-:W-:Y:S02]  /*f780*/  LOP3.LUT R3, R0, 0x38, R5, 0x78, !PT ;  /* 0x0000003800037812 */ /* 0x000fe400078e7805 */
[----:B------:R-:W-:Y:S02]  /*f790*/  LOP3.LUT R0, R37, 0x40, RZ, 0xfc, !PT ;  /* 0x0000004025007812 */ /* 0x000fe400078efcff */
[----:B------:R-:W-:Y:S01]  /*f7a0*/  LOP3.LUT R30, R3, 0x200, R30, 0xf8, !PT ;  /* 0x00000200031e7812 */ /* 0x000fe200078ef81e */
[----:B------:R-:W-:Y:S01]  /*f7b0*/  IMAD.SHL.U32 R3, R5, 0x10, RZ ;  /* 0x0000001005037824 */ /* 0x000fe200078e00ff */
[C---:B------:R-:W-:Y:S02]  /*f7c0*/  ISETP.GE.AND P2, PT, R0.reuse, UR7, PT ;  /* 0x0000000700007c0c */ /* 0x040fe4000bf46270 */
[----:B------:R-:W-:Y:S01]  /*f7d0*/  ISETP.GE.AND P1, PT, R0, UR9, PT ;  /* 0x0000000900007c0c */ /* 0x000fe2000bf26270 */
[----:B------:R-:W-:Y:S01]  /*f7e0*/  IMAD R31, R30, 0x2, R17 ;  /* 0x000000021e1f7824 */ /* 0x000fe200078e0211 */
[----:B------:R-:W-:Y:S01]  /*f7f0*/  ISETP.GE.AND P0, PT, R0, UR7, PT ;  /* 0x0000000700007c0c */ /* 0x000fe2000bf06270 */
[----:B------:R-:W-:Y:S01]  /*f800*/  ULOP3.LUT UR48, UR11, 0x2, URZ, 0xfc, !UPT ;  /* 0x000000020b307892 */ /* 0x000fe2000f8efc3f */
[----:B------:R-:W-:-:S07]  /*f810*/  LOP3.LUT R0, R37, 0x80, RZ, 0xfc, !PT ;  /* 0x0000008025007812 */ /* 0x000fce00078efcff */
[----:B------:R-:W-:Y:S02]  /*f820*/  @P2 LOP3.LUT R16, R16, 0x8, RZ, 0xfc, !PT ;  /* 0x0000000810102812 */ /* 0x000fe400078efcff */
[----:B------:R-:W-:Y:S02]  /*f830*/  ISETP.GE.AND P2, PT, R0, UR7, PT ;  /* 0x0000000700007c0c */ /* 0x000fe4000bf46270 */
[----:B------:R-:W-:-:S04]  /*f840*/  LOP3.LUT R16, R16, 0xffffdfff, RZ, 0xc0, !PT ;  /* 0xffffdfff10107812 */ /* 0x000fc800078ec0ff */
[----:B------:R-:W-:Y:S02]  /*f850*/  @P1 LOP3.LUT R16, R16, 0x2000, RZ, 0xfc, !PT ;  /* 0x0000200010101812 */ /* 0x000fe400078efcff */
[----:B------:R-:W-:Y:S02]  /*f860*/  ISETP.GE.AND P1, PT, R0, UR9, PT ;  /* 0x0000000900007c0c */ /* 0x000fe4000bf26270 */
[----:B------:R-:W-:-:S04]  /*f870*/  LOP3.LUT R16, R16, 0xffffff7f, RZ, 0xc0, !PT ;  /* 0xffffff7f10107812 */ /* 0x000fc800078ec0ff */
[----:B------:R-:W-:Y:S02]  /*f880*/  @P0 LOP3.LUT R16, R16, 0x80, RZ, 0xfc, !PT ;  /* 0x0000008010100812 */ /* 0x000fe400078efcff */
[----:B------:R-:W-:Y:S02]  /*f890*/  ISETP.GE.AND P0, PT, R0, UR7, PT ;  /* 0x0000000700007c0c */ /* 0x000fe4000bf06270 */
[----:B------:R-:W-:Y:S02]  /*f8a0*/  LOP3.LUT R16, R16, 0xfffffffb, RZ, 0xc0, !PT ;  /* 0xfffffffb10107812 */ /* 0x000fe400078ec0ff */
[----:B------:R-:W-:Y:S02]  /*f8b0*/  LOP3.LUT R0, R36, 0x70, R3, 0xf8, !PT ;  /* 0x0000007024007812 */ /* 0x000fe400078ef803 */
[----:B------:R-:W-:Y:S02]  /*f8c0*/  @P2 LOP3.LUT R16, R16, 0x4, RZ, 0xfc, !PT ;  /* 0x0000000410102812 */ /* 0x000fe400078efcff */
[----:B------:R-:W-:-:S02]  /*f8d0*/  LOP3.LUT R0, R37, 0xc0, RZ, 0xfc, !PT ;  /* 0x000000c025007812 */ /* 0x000fc400078efcff */
[----:B------:R-:W-:Y:S02]  /*f8e0*/  LOP3.LUT R16, R16, 0xffffefff, RZ, 0xc0, !PT ;  /* 0xffffefff10107812 */ /* 0x000fe400078ec0ff */
[----:B------:R-:W-:Y:S02]  /*f8f0*/  ISETP.GE.AND P2, PT, R37, UR7, PT ;  /* 0x0000000725007c0c */ /* 0x000fe4000bf46270 */
[----:B------:R-:W-:Y:S02]  /*f900*/  @P1 LOP3.LUT R16, R16, 0x1000, RZ, 0xfc, !PT ;  /* 0x0000100010101812 */ /* 0x000fe400078efcff */
[----:B------:R-:W-:Y:S02]  /*f910*/  ISETP.GE.AND P1, PT, R0, UR9, PT ;  /* 0x0000000900007c0c */ /* 0x000fe4000bf26270 */
[----:B------:R-:W-:-:S04]  /*f920*/  LOP3.LUT R16, R16, 0xffffffbf, RZ, 0xc0, !PT ;  /* 0xffffffbf10107812 */ /* 0x000fc800078ec0ff */
[----:B------:R-:W-:Y:S02]  /*f930*/  @P0 LOP3.LUT R16, R16, 0x40, RZ, 0xfc, !PT ;  /* 0x0000004010100812 */ /* 0x000fe400078efcff */
[----:B------:R-:W-:Y:S02]  /*f940*/  ISETP.GE.AND P0, PT, R0, UR7, PT ;  /* 0x0000000700007c0c */ /* 0x000fe4000bf06270 */
[----:B------:R-:W-:-:S11]  /*f950*/  LOP3.LUT R16, R16, 0xfffffffd, RZ, 0xc0, !PT ;  /* 0xfffffffd10107812 */ /* 0x000fd600078ec0ff */
        /* <DEDUP_REMOVED lines=13> */
[----:B-1----:R-:W-:-:S07]  /*fa30*/  @P0 LOP3.LUT R16, R16, 0x4000, RZ, 0xfc, !PT ;  /* 0x0000400010100812 */ /* 0x002fce00078efcff */
.L_x_1144:
[----:B------:R-:W-:Y:S01]  /*fa40*/  ULDC UR7, c[0x0][0xc60] ;  /* 0x0003180000077ab9 */ /* 0x000fe20000000800 */
[C---:B------:R-:W-:Y:S01]  /*fa50*/  R2UR UR42, R34.reuse ;  /* 0x00000000222a72ca */ /* 0x040fe200000e0000 */
[----:B------:R-:W-:Y:S01]  /*fa60*/  UISETP.NE.AND UP0, UPT, UR7, 0x1, UPT ;  /* 0x000000010700788c */ /* 0x000fe2000bf05270 */
[----:B------:R-:W-:-:S10]  /*fa70*/  R2UR UR6, R34 ;  /* 0x00000000220672ca */ /* 0x000fd400000e0000 */
        /* <DEDUP_REMOVED lines=9> */
[----:B0----5:R-:W-:Y:S05]  /*fb10*/  @P0 BRA `(.L_x_1090) ;  /* 0x0000000000200947 */ /* 0x021fea0003800000 */
        /* <DEDUP_REMOVED lines=8> */
.L_x_1090:
[----:B------:R-:W-:Y:S01]  /*fba0*/  ULDC UR8, c[0x0][0xc54] ;  /* 0x0003150000087ab9 */ /* 0x000fe20000000800 */
[----:B------:R-:W-:Y:S01]  /*fbb0*/  UMOV UR6, UR7 ;  /* 0x0000000700067c82 */ /* 0x000fe20008000000 */
[----:B------:R-:W-:-:S11]  /*fbc0*/  UISETP.NE.AND UP0, UPT, UR8, 0x1, UPT ;  /* 0x000000010800788c */ /* 0x000fd6000bf05270 */
[----:B------:R-:W-:Y:S02]  /*fbd0*/  @UP0 ULDC.64 UR10, c[0x0][0xc58] ;  /* 0x00031600000a0ab9 */ /* 0x000fe40000000a00 */
[----:B------:R-:W-:-:S04]  /*fbe0*/  UIMAD.WIDE.U32 UR4, UR7, UR10, URZ ;  /* 0x0000000a070472a5 */ /* 0x000fc8000f8e003f */
[----:B------:R-:W-:-:S04]  /*fbf0*/  @UP0 USHF.R.U32.HI UR6, URZ, UR11, UR5 ;  /* 0x0000000b3f060299 */ /* 0x000fc80008011605 */
[----:B------:R-:W-:-:S12]  /*fc00*/  UIMAD UR4, UR6, UR8, URZ ;  /* 0x00000008060472a4 */ /* 0x000fd8000f8e023f */
.L_x_1091:
[----:B------:R-:W-:Y:S01]  /*fc10*/  ULDC UR5, c[0x0][0xc48] ;  /* 0x0003120000057ab9 */ /* 0x000fe20000000800 */
[----:B------:R-:W-:Y:S01]  /*fc20*/  ULDC.64 UR8, c[0x0][0xa28] ;  /* 0x00028a0000087ab9 */ /* 0x000fe20000000a00 */
[----:B------:R-:W-:Y:S01]  /*fc30*/  UISETP.NE.AND UP1, UPT, UR5, 0x1, UPT ;  /* 0x000000010500788c */ /* 0x000fe2000bf25270 */
[----:B------:R-:W-:Y:S01]  /*fc40*/  IMAD.MOV.U32 R32, RZ, RZ, RZ ;  /* 0x000000ffff207224 */ /* 0x000fe200078e00ff */
[----:B------:R-:W-:Y:S02]  /*fc50*/  UIADD3 UR4, UR7, -UR4, URZ ;  /* 0x8000000407047290 */ /* 0x000fe4000fffe03f */
[----:B------:R-:W-:Y:S01]  /*fc60*/  UISETP.NE.U32.AND UP0, UPT, UR8, URZ, UPT ;  /* 0x0000003f0800728c */ /* 0x000fe2000bf05070 */
[----:B------:R-:W-:Y:S02]  /*fc70*/  ULDC UR5, c[0x0][0xc54] ;  /* 0x0003150000057ab9 */ /* 0x000fe40000000800 */
[----:B------:R-:W-:Y:S02]  /*fc80*/  UIMAD UR42, UR42, UR5, UR4 ;  /* 0x000000052a2a72a4 */ /* 0x000fe4000f8e0204 */
[----:B------:R-:W-:-:S02]  /*fc90*/  UISETP.NE.AND.EX UP0, UPT, UR9, URZ, UPT, UP0 ;  /* 0x0000003f0900728c */ /* 0x000fc4000bf05300 */
[----:B------:R-:W-:Y:S01]  /*fca0*/  @UP1 ULDC UR4, c[0x0][0xc4c] ;  /* 0x0003130000041ab9 */ /* 0x000fe20000000800 */
[----:B------:R-:W-:Y:S01]  /*fcb0*/  @UP1 ULDC UR7, c[0x0][0xc50] ;  /* 0x0003140000071ab9 */ /* 0x000fe20000000800 */
[----:B------:R-:W-:Y:S02]  /*fcc0*/  UIMAD.WIDE.U32 UR4, UR42, UR4, URZ ;  /* 0x000000042a0472a5 */ /* 0x000fe4000f8e003f */
[----:B------:R-:W-:Y:S01]  /*fcd0*/  UMOV UR43, UR42 ;  /* 0x0000002a002b7c82 */ /* 0x000fe20008000000 */
[----:B------:R-:W-:Y:S01]  /*fce0*/  ULOP3.LUT UR6, UR6, 0x1ffffff, URZ, 0x3c, !UPT ;  /* 0x01ffffff06067892 */ /* 0x000fe2000f8e3c3f */
[----:B------:R-:W-:Y:S01]  /*fcf0*/  PLOP3.LUT P0, PT, PT, PT, UP0, 0x80, 0x0 ;  /* 0x000000000000781c */ /* 0x000fe20003f0f008 */
[----:B------:R-:W-:-:S03]  /*fd00*/  @UP1 USHF.R.U32.HI UR43, URZ, UR7, UR5 ;  /* 0x000000073f2b1299 */ /* 0x000fc60008011605 */
[----:B------:R-:W-:Y:S02]  /*fd10*/  @UP0 ULDC.64 UR4, c[0x0][0xa28] ;  /* 0x00028a0000040ab9 */ /* 0x000fe40000000a00 */
[----:B------:R-:W-:-:S06]  /*fd20*/  @UP0 UIMAD.WIDE UR4, UR43, 0x4, UR4 ;  /* 0x000000042b0408a5 */ /* 0x000fcc000f8e0204 */
[----:B------:R-:W-:Y:S01]  /*fd30*/  IMAD.U32 R3, RZ, RZ, UR5 ;  /* 0x00000005ff037e24 */ /* 0x000fe2000f8e00ff */
[----:B------:R-:W-:Y:S01]  /*fd40*/  ULDC UR5, c[0x0][0x448] ;  /* 0x0001120000057ab9 */ /* 0x000fe20000000800 */
[----:B------:R-:W-:Y:S01]  /*fd50*/  IMAD.U32 R2, RZ, RZ, UR4 ;  /* 0x00000004ff027e24 */ /* 0x000fe2000f8e00ff */
[----:B------:R-:W-:Y:S01]  /*fd60*/  ULDC UR4, c[0x0][0xc3c] ;  /* 0x00030f0000047ab9 */ /* 0x000fe20000000800 */
[----:B------:R-:W-:Y:S02]  /*fd70*/  UISETP.NE.AND UP2, UPT, UR5, 0x1, UPT ;  /* 0x000000010500788c */ /* 0x000fe4000bf45270 */
[----:B------:R-:W-:Y:S01]  /*fd80*/  UIADD3 UR6, UR6, UR4, URZ ;  /* 0x0000000406067290 */ /* 0x000fe2000fffe03f */
[----:B------:R0:W5:Y:S01]  /*fd90*/  @P0 LDG.E R32, desc[UR36][R2.64] ;  /* 0x0000002402200981 */ /* 0x000162000c1e1900 */
[----:B------:R-:W-:Y:S02]  /*fda0*/  UP2UR UR50, UPR, URZ, 0x4 ;  /* 0x000000043f327883 */ /* 0x000fe40008000000 */
[----:B------:R-:W-:-:S04]  /*fdb0*/  USHF.L.U32 UR44, UR6, 0x7, URZ ;  /* 0x00000007062c7899 */ /* 0x000fc8000800063f */
[----:B------:R-:W-:Y:S01]  /*fdc0*/  UIADD3 UR6, UR44, 0x7f, URZ ;  /* 0x0000007f2c067890 */ /* 0x000fe2000fffe03f */
[----:B------:R-:W-:Y:S01]  /*fdd0*/  @UP2 ULDC UR4, c[0x0][0x44c] ;  /* 0x0001130000042ab9 */ /* 0x000fe20000000800 */
[----:B------:R-:W-:Y:S02]  /*fde0*/  @UP2 ULDC UR7, c[0x0][0x450] ;  /* 0x0001140000072ab9 */ /* 0x000fe40000000800 */
[----:B------:R-:W-:-:S04]  /*fdf0*/  UIMAD.WIDE.U32 UR4, UR6, UR4, URZ ;  /* 0x00000004060472a5 */ /* 0x000fc8000f8e003f */
[----:B------:R-:W-:-:S03]  /*fe00*/  @UP2 USHF.R.U32.HI UR6, URZ, UR7, UR5 ;  /* 0x000000073f062299 */ /* 0x000fc60008011605 */
[----:B------:R-:W-:Y:S01]  /*fe10*/  ULDC.64 UR4, c[0x0][0x9e0] ;  /* 0x0002780000047ab9 */ /* 0x000fe20000000a00 */
[----:B------:R-:W-:Y:S02]  /*fe20*/  UIADD3 UR6, UR49, UR6, URZ ;  /* 0x0000000631067290 */ /* 0x000fe4000fffe03f */
[----:B------:R-:W-:Y:S02]  /*fe30*/  UISETP.GE.AND UP0, UPT, UR5, 0x1, UPT ;  /* 0x000000010500788c */ /* 0x000fe4000bf06270 */
[----:B------:R-:W-:-:S04]  /*fe40*/  UIADD3 UR4, UR6, UR4, URZ ;  /* 0x0000000406047290 */ /* 0x000fc8000fffe03f */
[----:B------:R-:W-:-:S13]  /*fe50*/  PLOP3.LUT P0, PT, PT, PT, UP0, 0x40, 0x0 ;  /* 0x000000000000781c */ /* 0x000fda0003f0e808 */
[----:B0-----:R-:W-:Y:S05]  /*fe60*/  @P0 BRA `(.L_x_1092) ;  /* 0x0000000000440947 */ /* 0x001fea0003800000 */
        /* <DEDUP_REMOVED lines=10> */
.L_x_1093:
[----:B------:R-:W-:-:S11]  /*ff10*/  UISETP.NE.AND UP1, UPT, UR5, 0x1, UPT ;  /* 0x000000010500788c */ /* 0x000fd6000bf25270 */
[----:B------:R-:W-:Y:S02]  /*ff20*/  @UP1 ULDC.64 UR10, c[0x0][0x9e8] ;  /* 0x00027a00000a1ab9 */ /* 0x000fe40000000a00 */
[----:B------:R-:W-:-:S04]  /*ff30*/  UIMAD.WIDE.U32 UR6, UR8, UR10, URZ ;  /* 0x0000000a080672a5 */ /* 0x000fc8000f8e003f */
[----:B------:R-:W-:-:S12]  /*ff40*/  @UP1 USHF.R.U32.HI UR8, URZ, UR11, UR7 ;  /* 0x0000000b3f081299 */ /* 0x000fd80008011607 */
.L_x_1094:
[----:B------:R-:W-:-:S04]  /*ff50*/  UIMAD UR8, UR8, UR5, UR5 ;  /* 0x00000005080872a4 */ /* 0x000fc8000f8e0205 */
[----:B------:R-:W-:-:S04]  /*ff60*/  UISETP.LT.AND UP1, UPT, UR4, UR8, UPT ;  /* 0x000000080400728c */ /* 0x000fc8000bf21270 */
[----:B------:R-:W-:-:S12]  /*ff70*/  USEL UR4, UR4, UR8, UP1 ;  /* 0x0000000804047287 */ /* 0x000fd80008800000 */
.L_x_1092:
[----:B------:R-:W-:Y:S01]  /*ff80*/  UISETP.NE.AND UP1, UPT, UR50, URZ, UPT ;  /* 0x0000003f3200728c */ /* 0x000fe2000bf25270 */
[----:B------:R-:W-:Y:S01]  /*ff90*/  PLOP3.LUT P0, PT, PT, PT, UP0, 0x40, 0x0 ;  /* 0x000000000000781c */ /* 0x000fe20003f0e808 */
[----:B------:R-:W-:-:S04]  /*ffa0*/  UIADD3 UR4, UR4, 0x3f, URZ ;  /* 0x0000003f04047890 */ /* 0x000fc8000fffe03f */
[----:B------:R-:W-:-:S04]  /*ffb0*/  USHF.R.S32.HI UR8, URZ, 0x1f, UR4 ;  /* 0x0000001f3f087899 */ /* 0x000fc80008011404 */
[----:B------:R-:W-:Y:S01]  /*ffc0*/  ULEA.HI UR8, UR8, UR4, URZ, 0x6 ;  /* 0x0000000408087291 */ /* 0x000fe2000f8f303f */
[----:B------:R-:W-:Y:S01]  /*ffd0*/  @UP1 ULDC UR6, c[0x0][0x44c] ;  /* 0x0001130000061ab9 */ /* 0x000fe20000000800 */
[----:B------:R-:W-:Y:S01]  /*ffe0*/  @UP1 ULDC UR9, c[0x0][0x450] ;  /* 0x0001140000091ab9 */ /* 0x000fe20000000800 */
[----:B------:R-:W-:Y:S02]  /*fff0*/  UIMAD.WIDE.U32 UR6, UR44, UR6, URZ ;  /* 0x000000062c0672a5 */ /* 0x000fe4000f8e003f */
[----:B------:R-:W-:Y:S01]  /*10000*/  UMOV UR4, UR44 ;  /* 0x0000002c00047c82 */ /* 0x000fe20008000000 */
[----:B------:R-:W-:Y:S02]  /*10010*/  USHF.R.S32.HI UR8, URZ, 0x6, UR8 ;  /* 0x000000063f087899 */ /* 0x000fe40008011408 */
[----:B------:R-:W-:Y:S02]  /*10020*/  @UP1 USHF.R.U32.HI UR4, URZ, UR9, UR7 ;  /* 0x000000093f041299 */ /* 0x000fe40008011607 */
[----:B------:R-:W-:-:S02]  /*10030*/  UISETP.LT.AND UP1, UPT, UR41, UR8, UPT ;  /* 0x000000082900728c */ /* 0x000fc4000bf21270 */
[----:B------:R-:W-:Y:S01]  /*10040*/  UIADD3 UR4, UR40, UR4, URZ ;  /* 0x0000000428047290 */ /* 0x000fe2000fffe03f */
[----:B------:R-:W-:Y:S01]  /*10050*/  ULDC UR6, c[0x0][0x9dc] ;  /* 0x0002770000067ab9 */ /* 0x000fe20000000800 */
[----:B------:R-:W-:Y:S02]  /*10060*/  USEL UR45, UR41, UR8, UP1 ;  /* 0x00000008292d7287 */ /* 0x000fe40008800000 */
[----:B------:R-:W-:Y:S01]  /*10070*/  UIADD3 UR8, UR4, -UR6, URZ ;  /* 0x8000000604087290 */ /* 0x000fe2000fffe03f */
[----:B------:R-:W-:Y:S11]  /*10080*/  @P0 BRA `(.L_x_1095) ;  /* 0x0000000000440947 */ /* 0x000ff60003800000 */
        /* <DEDUP_REMOVED lines=10> */
.L_x_1096:
[----:B------:R-:W-:-:S11]  /*10130*/  UISETP.NE.AND UP0, UPT, UR5, 0x1, UPT ;  /* 0x000000010500788c */ /* 0x000fd6000bf05270 */
[----:B------:R-:W-:Y:S02]  /*10140*/  @UP0 ULDC.64 UR10, c[0x0][0x9e8] ;  /* 0x00027a00000a0ab9 */ /* 0x000fe40000000a00 */
[----:B------:R-:W-:-:S04]  /*10150*/  UIMAD.WIDE.U32 UR6, UR4, UR10, URZ ;  /* 0x0000000a040672a5 */ /* 0x000fc8000f8e003f */
[----:B------:R-:W-:-:S12]  /*10160*/  @UP0 USHF.R.U32.HI UR4, URZ, UR11, UR7 ;  /* 0x0000000b3f040299 */ /* 0x000fd80008011607 */
.L_x_1097:
[----:B------:R-:W-:-:S04]  /*10170*/  UIMAD UR4, UR4, UR5, URZ ;  /* 0x00000005040472a4 */ /* 0x000fc8000f8e023f */
[----:B------:R-:W-:-:S04]  /*10180*/  UISETP.LT.AND UP0, UPT, UR8, UR4, UPT ;  /* 0x000000040800728c */ /* 0x000fc8000bf01270 */
[----:B------:R-:W-:-:S12]  /*10190*/  USEL UR8, UR8, UR4, !UP0 ;  /* 0x0000000408087287 */ /* 0x000fd8000c000000 */
.L_x_1095:
[----:B------:R-:W-:Y:S01]  /*101a0*/  USHF.R.S32.HI UR4, URZ, 0x1f, UR8 ;  /* 0x0000001f3f047899 */ /* 0x000fe20008011408 */
[----:B------:R-:W-:Y:S03]  /*101b0*/  BSSY B7, `(.L_x_1098) ;  /* 0x000031a000077945 */ /* 0x000fe60003800000 */
[----:B------:R-:W-:-:S04]  /*101c0*/  ULEA.HI UR4, UR4, UR8, URZ, 0x6 ;  /* 0x0000000804047291 */ /* 0x000fc8000f8f303f */
[----:B------:R-:W-:-:S04]  /*101d0*/  USHF.R.S32.HI UR4, URZ, 0x6, UR4 ;  /* 0x000000063f047899 */ /* 0x000fc80008011404 */
[----:B------:R-:W-:-:S04]  /*101e0*/  UISETP.LT.AND UP0, UPT, URZ, UR4, UPT ;  /* 0x000000043f00728c */ /* 0x000fc8000bf01270 */
[----:B------:R-:W-:-:S04]  /*101f0*/  USEL UR46, URZ, UR4, !UP0 ;  /* 0x000000043f2e7287 */ /* 0x000fc8000c000000 */
[----:B------:R-:W-:-:S06]  /*10200*/  UISETP.GT.AND UP0, UPT, UR45, UR46, UPT ;  /* 0x0000002e2d00728c */ /* 0x000fcc000bf04270 */
[----:B------:R-:W-:-:S13]  /*10210*/  PLOP3.LUT P0, PT, PT, PT, UP0, 0x80, 0x0 ;  /* 0x000000000000781c */ /* 0x000fda0003f0f008 */
[----:B------:R-:W-:Y:S05]  /*10220*/  @P0 BRA `(.L_x_1099) ;  /* 0x0000000000440947 */ /* 0x000fea0003800000 */
[----:B------:R-:W0:Y:S02]  /*10230*/  S2R R0, SR_TID.X ;  /* 0x0000000000007919 */ /* 0x000e240000002100 */
[----:B0-----:R-:W-:-:S04]  /*10240*/  LOP3.LUT R0, R0, 0x7f, RZ, 0xc0, !PT ;  /* 0x0000007f00007812 */ /* 0x001fc800078ec0ff */
[----:B------:R-:W-:-:S13]  /*10250*/  ISETP.NE.AND P2, PT, R0, RZ, PT ;  /* 0x000000ff0000720c */ /* 0x000fda0003f45270 */
[----:B------:R-:W-:Y:S05]  /*10260*/  @P2 BRA `(.L_x_1100) ;  /* 0x0000003000382947 */ /* 0x000fea0003800000 */
[----:B------:R-:W0:Y:S01]  /*10270*/  S2R R7, SR_LANEID ;  /* 0x0000000000077919 */ /* 0x000e220000000000 */
[----:B------:R-:W-:Y:S01]  /*10280*/  VOTEU.ANY UR4, UPT, PT ;  /* 0x0000000000047886 */ /* 0x000fe200038e0100 */
[----:B------:R-:W1:Y:S01]  /*10290*/  LDC.64 R2, c[0x0][0xc80] ;  /* 0x00032000ff027b82 */ /* 0x000e620000000a00 */
[----:B------:R-:W0:Y:S08]  /*102a0*/  FLO.U32 R0, UR4 ;  /* 0x0000000400007d00 */ /* 0x000e3000080e0000 */
[----:B------:R-:W1:Y:S01]  /*102b0*/  POPC R5, UR4 ;  /* 0x0000000400057d09 */ /* 0x000e620008000000 */
[----:B0-----:R-:W-:-:S13]  /*102c0*/  ISETP.EQ.U32.AND P0, PT, R0, R7, PT ;  /* 0x000000070000720c */ /* 0x001fda0003f02070 */
[----:B-1----:R-:W2:Y:S01]  /*102d0*/  @P0 ATOMG.E.ADD.STRONG.GPU PT, R3, desc[UR36][R2.64], R5 ;  /* 0x00000005020309a8 */ /* 0x002ea200081ee1e4 */
[----:B------:R-:W0:Y:S02]  /*102e0*/  S2R R4, SR_LTMASK ;  /* 0x0000000000047919 */ /* 0x000e240000003900 */
[----:B0-----:R-:W-:-:S04]  /*102f0*/  LOP3.LUT R4, R4, UR4, RZ, 0xc0, !PT ;  /* 0x0000000404047c12 */ /* 0x001fc8000f8ec0ff */
[----:B------:R-:W0:Y:S01]  /*10300*/  POPC R7, R4 ;  /* 0x0000000400077309 */ /* 0x000e220000000000 */
[----:B--2---:R-:W0:Y:S02]  /*10310*/  SHFL.IDX PT, R0, R3, R0, 0x1f ;  /* 0x00001f0003007589 */ /* 0x004e2400000e0000 */
[----:B0-----:R-:W-:Y:S01]  /*10320*/  IADD3 R34, R0, UR47, R7 ;  /* 0x0000002f00227c10 */ /* 0x001fe2000fffe007 */
[----:B------:R-:W-:Y:S06]  /*10330*/  BRA `(.L_x_1100) ;  /* 0x0000003000047947 */ /* 0x000fec0003800000 */
.L_x_1099:
[----:B------:R-:W-:Y:S01]  /*10340*/  VIADD R0, R17, 0x20400 ;  /* 0x0002040011007836 */ /* 0x000fe20000000000 */
[----:B------:R-:W-:Y:S04]  /*10350*/  BSSY B6, `(.L_x_1101) ;  /* 0x0000013000067945 */ /* 0x000fe80003800000 */
[----:B------:R-:W-:-:S13]  /*10360*/  LOP3.LUT P0, RZ, R0, 0x3ff, RZ, 0xc0, !PT ;  /* 0x000003ff00ff7812 */ /* 0x000fda000780c0ff */
[----:B------:R-:W-:Y:S05]  /*10370*/  @!P0 BRA `(.L_x_1102) ;  /* 0x0000000000408947 */ /* 0x000fea0003800000 */
[----:B------:R-:W-:Y:S01]  /*10380*/  MOV R2, 0x0 ;  /* 0x0000000000027802 */ /* 0x000fe20000000f00 */
[----:B------:R-:W-:Y:S01]  /*10390*/  ULDC.64 UR4, c[0x4][0x138] ;  /* 0x01004e0000047ab9 */ /* 0x000fe20000000a00 */
[----:B------:R-:W-:Y:S01]  /*103a0*/  ULDC.64 UR6, c[0x4][0x140] ;  /* 0x0100500000067ab9 */ /* 0x000fe20000000a00 */
[----:B------:R-:W-:Y:S02]  /*103b0*/  IMAD.U32 R4, RZ, RZ, UR4 ;  /* 0x00000004ff047e24 */ /* 0x000fe4000f8e00ff */
[----:B------:R-:W-:Y:S01]  /*103c0*/  IMAD.U32 R5, RZ, RZ, UR5 ;  /* 0x00000005ff057e24 */ /* 0x000fe2000f8e00ff */
[----:B------:R-:W0:Y:S01]  /*103d0*/  LDC.64 R2, c[0x4][R2] ;  /* 0x0100000002027b82 */ /* 0x000e220000000a00 */
[----:B------:R-:W-:Y:S01]  /*103e0*/  ULDC.64 UR4, c[0x4][0xc0] ;  /* 0x0100300000047ab9 */ /* 0x000fe20000000a00 */
[----:B------:R-:W-:Y:S01]  /*103f0*/  IMAD.U32 R6, RZ, RZ, UR6 ;  /* 0x00000006ff067e24 */ /* 0x000fe2000f8e00ff */
[----:B------:R-:W-:Y:S01]  /*10400*/  MOV R10, UR4 ;  /* 0x00000004000a7c02 */ /* 0x000fe20008000f00 */
[----:B------:R-:W-:-:S02]  /*10410*/  IMAD.U32 R7, RZ, RZ, UR7 ;  /* 0x00000007ff077e24 */ /* 0x000fc4000f8e00ff */
[----:B------:R-:W-:Y:S02]  /*10420*/  IMAD.U32 R11, RZ, RZ, UR5 ;  /* 0x00000005ff0b7e24 */ /* 0x000fe4000f8e00ff */
[----:B------:R-:W-:Y:S02]  /*10430*/  IMAD.MOV.U32 R8, RZ, RZ, 0x70 ;  /* 0x00000070ff087424 */ /* 0x000fe400078e00ff */
[----:B------:R-:W-:Y:S02]  /*10440*/  IMAD.MOV.U32 R12, RZ, RZ, 0x1 ;  /* 0x00000001ff0c7424 */ /* 0x000fe400078e00ff */
[----:B------:R-:W-:-:S07]  /*10450*/  IMAD.MOV.U32 R13, RZ, RZ, RZ ;  /* 0x000000ffff0d7224 */ /* 0x000fce00078e00ff */
[----:B------:R-:W-:-:S07]  /*10460*/  LEPC R20, `(.L_x_1102) ;  /* 0x000000001014794e */ /* 0x000fce0000000000 */
[----:B0----5:R-:W-:Y:S05]  /*10470*/  CALL.ABS.NOINC R2 ;  /* 0x0000000002007343 */ /* 0x021fea0003c00000 */
.L_x_1102:
[----:B------:R-:W-:Y:S05]  /*10480*/  BSYNC B6 ;  /* 0x0000000000067941 */ /* 0x000fea0003800000 */
.L_x_1101:
        /* <DEDUP_REMOVED lines=19> */
[----:B-1---5:R-:W-:Y:S05]  /*105c0*/  CALL.ABS.NOINC R2 ;  /* 0x0000000002007343 */ /* 0x022fea0003c00000 */
.L_x_1105:
[----:B------:R0:W1:Y:S01]  /*105d0*/  LDC.64 R2, c[0x4][R18] ;  /* 0x0100000012027b82 */ /* 0x0000620000000a00 */
[----:B------:R-:W-:Y:S01]  /*105e0*/  ULDC.64 UR4, c[0x4][0x138] ;  /* 0x01004e0000047ab9 */ /* 0x000fe20000000a00 */
[----:B------:R-:W-:Y:S01]  /*105f0*/  ULDC.64 UR6, c[0x4][0x140] ;  /* 0x0100500000067ab9 */ /* 0x000fe20000000a00 */
[----:B------:R-:W-:Y:S02]  /*10600*/  IMAD.U32 R4, RZ, RZ, UR4 ;  /* 0x00000004ff047e24 */ /* 0x000fe4000f8e00ff */
        /* <DEDUP_REMOVED lines=11> */
.L_x_1104:
[----:B------:R-:W-:Y:S05]  /*106c0*/  BSYNC B6 ;  /* 0x0000000000067941 */ /* 0x000fea0003800000 */
.L_x_1103:
[----:B------:R-:W-:Y:S01]  /*106d0*/  ULDC.64 UR4, c[0x0][0x9f8] ;  /* 0x00027e0000047ab9 */ /* 0x000fe20000000a00 */
[----:B------:R-:W-:Y:S01]  /*106e0*/  IMAD.U32 R29, RZ, RZ, UR43 ;  /* 0x0000002bff1d7e24 */ /* 0x000fe2000f8e00ff */
[----:B------:R-:W-:Y:S01]  /*106f0*/  UISETP.NE.U32.AND UP0, UPT, UR4, URZ, UPT ;  /* 0x0000003f0400728c */ /* 0x000fe2000bf05070 */
[----:B------:R-:W0:Y:S03]  /*10700*/  LDC R10, c[0x0][0x430] ;  /* 0x00010c00ff0a7b82 */ /* 0x000e260000000800 */
[----:B------:R-:W-:-:S06]  /*10710*/  UISETP.NE.AND.EX UP0, UPT, UR5, URZ, UPT, UP0 ;  /* 0x0000003f0500728c */ /* 0x000fcc000bf05300 */
[----:B------:R-:W-:-:S05]  /*10720*/  PLOP3.LUT P0, PT, PT, PT, UP0, 0x80, 0x0 ;  /* 0x000000000000781c */ /* 0x000fca0003f0f008 */
[----:B------:R-:W-:Y:S02]  /*10730*/  @UP0 ULDC.64 UR4, c[0x0][0x9f8] ;  /* 0x00027e0000040ab9 */ /* 0x000fe40000000a00 */
[----:B------:R-:W-:-:S06]  /*10740*/  @UP0 UIMAD.WIDE UR4, UR43, 0x4, UR4 ;  /* 0x000000042b0408a5 */ /* 0x000fcc000f8e0204 */
[----:B------:R-:W-:Y:S01]  /*10750*/  IMAD.U32 R2, RZ, RZ, UR4 ;  /* 0x00000004ff027e24 */ /* 0x000fe2000f8e00ff */
[----:B------:R-:W1:Y:S01]  /*10760*/  S2R R18, SR_TID.X ;  /* 0x0000000000127919 */ /* 0x000e620000002100 */
[----:B------:R-:W-:Y:S01]  /*10770*/  IMAD.U32 R3, RZ, RZ, UR5 ;  /* 0x00000005ff037e24 */ /* 0x000fe2000f8e00ff */
[----:B------:R-:W-:-:S04]  /*10780*/  ULDC UR4, c[0x0][0xc48] ;  /* 0x0003120000047ab9 */ /* 0x000fc80000000800 */
[----:B------:R2:W5:Y:S01]  /*10790*/  @P0 LDG.E R29, desc[UR36][R2.64] ;  /* 0x00000024021d0981 */ /* 0x000562000c1e1900 */
[----:B------:R-:W-:Y:S01]  /*107a0*/  IMAD.U32 R0, RZ, RZ, UR45 ;  /* 0x0000002dff007e24 */ /* 0x000fe2000f8e00ff */
[----:B------:R-:W-:Y:S01]  /*107b0*/  UMOV UR5, 0xffffffff ;  /* 0xffffffff00057882 */ /* 0x000fe20000000000 */
[----:B------:R-:W-:Y:S02]  /*107c0*/  IMAD.U32 R22, RZ, RZ, UR4 ;  /* 0x00000004ff167e24 */ /* 0x000fe4000f8e00ff */
[----:B------:R-:W-:Y:S02]  /*107d0*/  VIADD R0, R0, 0xffffffff ;  /* 0xffffffff00007836 */ /* 0x000fe40000000000 */
[----:B-1----:R-:W-:-:S05]  /*107e0*/  IMAD.SHL.U32 R18, R18, 0x10, RZ ;  /* 0x0000001012127824 */ /* 0x002fca00078e00ff */
[----:B------:R-:W-:-:S05]  /*107f0*/  LOP3.LUT R18, R36, 0x70, R18, 0xf8, !PT ;  /* 0x0000007024127812 */ /* 0x000fca00078ef812 */
[----:B------:R-:W-:Y:S01]  /*10800*/  IMAD R7, R0, 0x40, R18 ;  /* 0x0000004000077824 */ /* 0x000fe200078e0212 */
[----:B0-2---:R-:W-:Y:S06]  /*10810*/  BRA.DIV UR5, `(.L_x_1106) ;  /* 0x0000003205f87947 */ /* 0x005fec000b800000 */
.L_x_1160:
[----:B------:R-:W-:Y:S01]  /*10820*/  ISETP.NE.AND P1, PT, R10, 0x1, PT ;  /* 0x000000010a00780c */ /* 0x000fe20003f25270 */
[C---:B-----5:R-:W-:Y:S01]  /*10830*/  IMAD.IADD R8, R7.reuse, 0x1, R32 ;  /* 0x0000000107087824 */ /* 0x060fe200078e0220 */
[----:B------:R-:W-:Y:S02]  /*10840*/  ISETP.GE.AND P0, PT, R7, UR38, PT ;  /* 0x0000002607007c0c */ /* 0x000fe4000bf06270 */
[----:B------:R-:W-:Y:S01]  /*10850*/  SHF.R.S32.HI R33, RZ, 0x1f, R29 ;  /* 0x0000001fff217819 */ /* 0x000fe2000001141d */
[----:B------:R-:W-:Y:S01]  /*10860*/  IMAD.MOV.U32 R9, RZ, RZ, R8 ;  /* 0x000000ffff097224 */ /* 0x000fe200078e0008 */
[----:B------:R-:W-:Y:S02]  /*10870*/  ISETP.GT.U32.OR P0, PT, R18, 0x3f, P0 ;  /* 0x0000003f1200780c */ /* 0x000fe40000704470 */
[----:B------:R-:W-:-:S05]  /*10880*/  LOP3.LUT R16, R16, 0xfffffbff, RZ, 0xc0, !PT ;  /* 0xfffffbff10107812 */ /* 0x000fca00078ec0ff */
[----:B------:R-:W0:Y:S01]  /*10890*/  @P1 LDC R3, c[0x0][0x434] ;  /* 0x00010d00ff031b82 */ /* 0x000e220000000800 */
[----:B------:R-:W-:-:S07]  /*108a0*/  @P1 LOP3.LUT R16, R16, 0x400, RZ, 0xfc, !PT ;  /* 0x0000040010101812 */ /* 0x000fce00078efcff */
[----:B------:R-:W1:Y:S08]  /*108b0*/  @P1 LDC R5, c[0x0][0x438] ;  /* 0x00010e00ff051b82 */ /* 0x000e700000000800 */
[----:B------:R-:W2:Y:S01]  /*108c0*/  @!P0 LDC.64 R6, c[0x0][0x428] ;  /* 0x00010a00ff068b82 */ /* 0x000ea20000000a00 */
[----:B0-----:R-:W-:-:S05]  /*108d0*/  @P1 IMAD.HI.U32 R2, R8, R3, RZ ;  /* 0x0000000308021227 */ /* 0x001fca00078e00ff */
[----:B-1----:R-:W-:Y:S02]  /*108e0*/  @P1 SHF.R.U32.HI R9, RZ, R5, R2 ;  /* 0x00000005ff091219 */ /* 0x002fe40000011602 */
[----:B------:R-:W0:Y:S02]  /*108f0*/  @!P0 LDC.64 R4, c[0x0][0x418] ;  /* 0x00010600ff048b82 */ /* 0x000e240000000a00 */
[----:B------:R-:W-:Y:S01]  /*10900*/  @!P0 SHF.R.S32.HI R3, RZ, 0x1f, R9 ;  /* 0x0000001fff038819 */ /* 0x000fe20000011409 */
[----:B--2---:R-:W-:-:S04]  /*10910*/  @!P0 IMAD R2, R33, R6, RZ ;  /* 0x0000000621028224 */ /* 0x004fc800078e02ff */
[----:B------:R-:W-:Y:S02]  /*10920*/  @!P0 IMAD R7, R29, R7, R2 ;  /* 0x000000071d078224 */ /* 0x000fe400078e0202 */
[----:B------:R-:W-:-:S04]  /*10930*/  @!P0 IMAD.MOV.U32 R2, RZ, RZ, R9 ;  /* 0x000000ffff028224 */ /* 0x000fc800078e0009 */
[----:B------:R-:W-:-:S04]  /*10940*/  @!P0 IMAD.WIDE.U32 R2, R29, R6, R2 ;  /* 0x000000061d028225 */ /* 0x000fc800078e0002 */
[----:B------:R-:W-:Y:S02]  /*10950*/  @!P0 IMAD.IADD R3, R3, 0x1, R7 ;  /* 0x0000000103038824 */ /* 0x000fe400078e0207 */
[----:B------:R-:W-:Y:S01]  /*10960*/  IMAD.MOV.U32 R6, RZ, RZ, RZ ;  /* 0x000000ffff067224 */ /* 0x000fe200078e00ff */
[----:B0-----:R-:W-:-:S04]  /*10970*/  @!P0 LEA R4, P1, R2, R4, 0x2 ;  /* 0x0000000402048211 */ /* 0x001fc800078210ff */
[----:B------:R-:W-:Y:S01]  /*10980*/  @!P0 LEA.HI.X R5, R2, R5, R3, 0x2, P1 ;  /* 0x0000000502058211 */ /* 0x000fe200008f1403 */
[----:B------:R-:W-:Y:S01]  /*10990*/  IMAD.U32 R2, RZ, RZ, UR48 ;  /* 0x00000030ff027e24 */ /* 0x000fe2000f8e00ff */
[----:B------:R-:W-:-:S03]  /*109a0*/  LOP3.LUT R16, R16, 0xfffffdff, RZ, 0xc0, !PT ;  /* 0xfffffdff10107812 */ /* 0x000fc600078ec0ff */
[----:B------:R0:W5:Y:S01]  /*109b0*/  @!P0 LDG.E R6, desc[UR36][R4.64] ;  /* 0x0000002404068981 */ /* 0x000162000c1e1900 */
[----:B------:R-:W-:Y:S01]  /*109c0*/  ISETP.NE.AND P2, PT, R2, 0x3, PT ;  /* 0x000000030200780c */ /* 0x000fe20003f45270 */
[----:B------:R-:W-:Y:S01]  /*109d0*/  IMAD.MOV R7, RZ, RZ, -R9 ;  /* 0x000000ffff077224 */ /* 0x000fe200078e0a09 */
[----:B------:R-:W-:Y:S01]  /*109e0*/  ISETP.GT.U32.AND P0, PT, R18, 0x3f, PT ;  /* 0x0000003f1200780c */ /* 0x000fe20003f04070 */
[----:B------:R-:W-:Y:S01]  /*109f0*/  IMAD.MOV.U32 R24, RZ, RZ, R0 ;  /* 0x000000ffff187224 */ /* 0x000fe200078e0000 */
[----:B------:R-:W-:Y:S01]  /*10a00*/  IADD3 R3, RZ, -UR43, RZ ;  /* 0x8000002bff037c10 */ /* 0x000fe2000fffe0ff */
[----:B------:R-:W-:-:S04]  /*10a10*/  IMAD R7, R10, R7, R8 ;  /* 0x000000070a077224 */ /* 0x000fc800078e0208 */
[----:B------:R-:W-:-:S04]  /*10a20*/  IMAD R22, R22, R3, UR42 ;  /* 0x0000002a16167e24 */ /* 0x000fc8000f8e0203 */
[----:B------:R-:W-:Y:S02]  /*10a30*/  @P2 LOP3.LUT R16, R16, 0x200, RZ, 0xfc, !PT ;  /* 0x0000020010102812 */ /* 0x000fe400078efcff */
[----:B------:R-:W-:Y:S02]  /*10a40*/  SHF.R.S32.HI R26, RZ, 0x1f, R22 ;  /* 0x0000001fff1a7819 */ /* 0x000fe40000011416 */
[----:B------:R-:W-:-:S04]  /*10a50*/  LOP3.LUT R16, R16, 0xfffffffe, RZ, 0xc0, !PT ;  /* 0xfffffffe10107812 */ /* 0x000fc800078ec0ff */
[----:B------:R-:W-:Y:S01]  /*10a60*/  @P0 LOP3.LUT R16, R16, 0x1, RZ, 0xfc, !PT ;  /* 0x0000000110100812 */ /* 0x000fe200078efcff */
[----:B0-----:R-:W-:Y:S06]  /*10a70*/  @!P2 BRA `(.L_x_1107) ;  /* 0x000000000004a947 */ /* 0x001fec0003800000 */
[----:B------:R-:W-:Y:S01]  /*10a80*/  BPT.TRAP 0x1 ;  /* 0x000000040000795c */ /* 0x000fe20000300000 */
.L_x_1107:
[----:B------:R-:W-:Y:S01]  /*10a90*/  SHF.R.S32.HI R8, RZ, 0x1f, R7 ;  /* 0x0000001fff087819 */ /* 0x000fe20000011407 */
[----:B------:R-:W-:Y:S01]  /*10aa0*/  ULDC.64 UR4, c[0x0][0x328] ;  /* 0x0000ca0000047ab9 */ /* 0x000fe20000000a00 */
[----:B------:R-:W-:Y:S01]  /*10ab0*/  IMAD R4, R23, 0x8, R17 ;  /* 0x0000000817047824 */ /* 0x000fe200078e0211 */
[----:B------:R-:W-:Y:S02]  /*10ac0*/  BSSY B0, `(.L_x_1108) ;  /* 0x0000016000007945 */ /* 0x000fe40003800000 */
[----:B------:R-:W-:-:S04]  /*10ad0*/  IMAD R2, R8, UR4, RZ ;  /* 0x0000000408027c24 */ /* 0x000fc8000f8e02ff */
[C---:B------:R-:W-:Y:S02]  /*10ae0*/  IMAD R5, R7.reuse, UR5, R2 ;  /* 0x0000000507057c24 */ /* 0x040fe4000f8e0202 */
[----:B------:R-:W-:Y:S01]  /*10af0*/  IMAD.WIDE.U32 R2, R7, UR4, RZ ;  /* 0x0000000407027c25 */ /* 0x000fe2000f8e00ff */
[----:B------:R-:W-:-:S03]  /*10b00*/  ULDC.64 UR4, c[0x0][0x338] ;  /* 0x0000ce0000047ab9 */ /* 0x000fc60000000a00 */
[----:B------:R-:W-:Y:S01]  /*10b10*/  IMAD.IADD R3, R3, 0x1, R5 ;  /* 0x0000000103037824 */ /* 0x000fe200078e0205 */
[----:B-----5:R-:W-:Y:S01]  /*10b20*/  SHF.R.S32.HI R5, RZ, 0x1f, R6 ;  /* 0x0000001fff057819 */ /* 0x020fe20000011406 */
[----:B------:R-:W-:-:S04]  /*10b30*/  IMAD.WIDE.U32 R2, R6, UR4, R2 ;  /* 0x0000000406027c25 */ /* 0x000fc8000f8e0002 */
[----:B------:R-:W-:-:S04]  /*10b40*/  IMAD R9, R5, UR4, RZ ;  /* 0x0000000405097c24 */ /* 0x000fc8000f8e02ff */
        /* <DEDUP_REMOVED lines=9> */
[----:B------:R-:W-:-:S04]  /*10be0*/  SHF.L.U32 R3, R25, 0x1f, RZ ;  /* 0x0000001f19037819 */ /* 0x000fc800000006ff */
[----:B------:R-:W-:-:S06]  /*10bf0*/  LEA.HI.X R19, R2, UR5, R19, 0x1, P0 ;  /* 0x0000000502137c11 */ /* 0x000fcc00080f0c13 */
[----:B------:R-:W0:Y:S02]  /*10c00*/  SYNCS.PHASECHK.TRANS64.TRYWAIT P0, [R4+URZ+0x30840], R3 ;  /* 0x03084003040075a7 */ /* 0x000e24000800017f */
[----:B0-----:R-:W-:Y:S05]  /*10c10*/  @!P0 BRA `(.L_x_1109) ;  /* 0x0000003000248947 */ /* 0x001fea0003800000 */
.L_x_1161:
[----:B------:R-:W-:Y:S05]  /*10c20*/  BSYNC B0 ;  /* 0x0000000000007941 */ /* 0x000fea0003800000 */
.L_x_1108:
[----:B------:R-:W-:Y:S01]  /*10c30*/  ULDC.64 UR4, c[0x0][0x300] ;  /* 0x0000c00000047ab9 */ /* 0x000fe20000000a00 */
[----:B------:R-:W-:Y:S01]  /*10c40*/  LOP3.LUT P5, RZ, R16, 0x10, RZ, 0xc0, !PT ;  /* 0x0000001010ff7812 */ /* 0x000fe200078ac0ff */
[----:B------:R-:W-:Y:S01]  /*10c50*/  IMAD R8, R8, UR4, RZ ;  /* 0x0000000408087c24 */ /* 0x000fe2000f8e02ff */
[C---:B------:R-:W-:Y:S01]  /*10c60*/  LOP3.LUT P4, RZ, R16.reuse, 0x8, RZ, 0xc0, !PT ;  /* 0x0000000810ff7812 */ /* 0x040fe2000788c0ff */
[C---:B0-----:R-:W-:Y:S01]  /*10c70*/  IMAD.WIDE.U32 R2, R7.reuse, UR4, RZ ;  /* 0x0000000407027c25 */ /* 0x041fe2000f8e00ff */
[C---:B------:R-:W-:Y:S02]  /*10c80*/  LOP3.LUT P3, RZ, R16.reuse, 0x4, RZ, 0xc0, !PT ;  /* 0x0000000410ff7812 */ /* 0x040fe4000786c0ff */
[----:B------:R-:W-:Y:S01]  /*10c90*/  LOP3.LUT P2, RZ, R16, 0x2, RZ, 0xc0, !PT ;  /* 0x0000000210ff7812 */ /* 0x000fe2000784c0ff */
[----:B------:R-:W-:Y:S01]  /*10ca0*/  IMAD R9, R7, UR5, R8 ;  /* 0x0000000507097c24 */ /* 0x000fe2000f8e0208 */
[----:B------:R-:W-:Y:S01]  /*10cb0*/  ULDC.64 UR4, c[0x0][0x310] ;  /* 0x0000c40000047ab9 */ /* 0x000fe20000000a00 */
[----:B------:R-:W-:-:S02]  /*10cc0*/  IMAD.MOV.U32 R7, RZ, RZ, -0x40 ;  /* 0xffffffc0ff077424 */ /* 0x000fc400078e00ff */
[----:B------:R-:W-:Y:S02]  /*10cd0*/  IMAD.IADD R3, R3, 0x1, R9 ;  /* 0x0000000103037824 */ /* 0x000fe400078e0209 */
[----:B------:R-:W-:Y:S02]  /*10ce0*/  IMAD R5, R5, UR4, RZ ;  /* 0x0000000405057c24 */ /* 0x000fe4000f8e02ff */
[----:B------:R-:W-:-:S04]  /*10cf0*/  IMAD.WIDE.U32 R2, R6, UR4, R2 ;  /* 0x0000000406027c25 */ /* 0x000fc8000f8e0002 */
[----:B------:R-:W-:Y:S01]  /*10d00*/  IMAD R5, R6, UR5, R5 ;  /* 0x0000000506057c24 */ /* 0x000fe2000f8e0205 */
[----:B------:R-:W-:Y:S01]  /*10d10*/  ULDC.64 UR4, c[0x0][0x308] ;  /* 0x0000c20000047ab9 */ /* 0x000fe20000000a00 */
[----:B------:R-:W-:Y:S02]  /*10d20*/  IMAD R7, R0, R7, UR38 ;  /* 0x0000002600077e24 */ /* 0x000fe4000f8e0207 */
[----:B------:R-:W-:Y:S02]  /*10d30*/  IMAD.IADD R3, R3, 0x1, R5 ;  /* 0x0000000103037824 */ /* 0x000fe400078e0205 */
[----:B------:R-:W-:Y:S02]  /*10d40*/  IMAD R5, R26, UR4, RZ ;  /* 0x000000041a057c24 */ /* 0x000fe4000f8e02ff */
[----:B------:R-:W-:-:S04]  /*10d50*/  IMAD.WIDE.U32 R2, R22, UR4, R2 ;  /* 0x0000000416027c25 */ /* 0x000fc8000f8e0002 */
[----:B------:R-:W-:Y:S01]  /*10d60*/  IMAD R5, R22, UR5, R5 ;  /* 0x0000000516057c24 */ /* 0x000fe2000f8e0205 */
[----:B------:R-:W-:Y:S01]  /*10d70*/  ULDC.64 UR4, c[0x0][0x2e8] ;  /* 0x0000ba0000047ab9 */ /* 0x000fe20000000a00 */
[----:B------:R-:W-:Y:S02]  /*10d80*/  IMAD.IADD R7, R7, 0x1, -R36 ;  /* 0x0000000107077824 */ /* 0x000fe400078e0a24 */
[----:B------:R-:W-:Y:S01]  /*10d90*/  IMAD.IADD R3, R3, 0x1, R5 ;  /* 0x0000000103037824 */ /* 0x000fe200078e0205 */
[C---:B------:R-:W-:Y:S01]  /*10da0*/  LEA R5, P0, R2.reuse, UR4, 0x1 ;  /* 0x0000000402057c11 */ /* 0x040fe2000f8008ff */
[----:B------:R-:W-:Y:S01]  /*10db0*/  UMOV UR4, 0xffffffff ;  /* 0xffffffff00047882 */ /* 0x000fe20000000000 */
[----:B------:R-:W-:Y:S02]  /*10dc0*/  IMAD R0, R23, 0x4000, R30 ;  /* 0x0000400017007824 */ /* 0x000fe400078e021e */
[----:B------:R-:W-:Y:S02]  /*10dd0*/  LEA.HI.X R6, R2, UR5, R3, 0x1, P0 ;  /* 0x0000000502067c11 */ /* 0x000fe400080f0c03 */
[----:B------:R-:W-:Y:S01]  /*10de0*/  ISETP.GE.AND P0, PT, R7, 0x1, PT ;  /* 0x000000010700780c */ /* 0x000fe20003f06270 */
[----:B------:R-:W-:-:S12]  /*10df0*/  BRA.DIV UR4, `(.L_x_1110) ;  /* 0x0000002e04c07947 */ /* 0x000fd8000b800000 */
[----:B------:R-:W0:Y:S01]  /*10e00*/  SHFL.IDX PT, R14, R5, RZ, 0x181f ;  /* 0x00181fff050e7589 */ /* 0x000e2200000e0000 */
[----:B------:R-:W-:-:S03]  /*10e10*/  @P0 IMAD R9, R0, 0x2, R17 ;  /* 0x0000000200090824 */ /* 0x000fc600078e0211 */
[----:B------:R-:W1:Y:S04]  /*10e20*/  SHFL.IDX PT, R2, R6, RZ, 0x181f ;  /* 0x00181fff06027589 */ /* 0x000e6800000e0000 */
[----:B------:R-:W-:Y:S01]  /*10e30*/  SHFL.IDX PT, R8, R6, 0x1, 0x181f ;  /* 0x00381f0006087f89 */ /* 0x000fe200000e0000 */
        /* <DEDUP_REMOVED lines=8> */
[----:B------:R-:W-:-:S13]  /*10ec0*/  ISETP.GE.AND P0, PT, R7, 0x11, PT ;  /* 0x000000110700780c */ /* 0x000fda0003f06270 */
[----:B0-----:R-:W-:Y:S01]  /*10ed0*/  @P0 LEA R14, P1, R37, R14, 0x1 ;  /* 0x0000000e250e0211 */ /* 0x001fe200078208ff */
[----:B------:R-:W-:-:S04]  /*10ee0*/  @P0 IMAD R27, R0, 0x2, R17 ;  /* 0x00000002001b0824 */ /* 0x000fc800078e0211 */
[----:B------:R-:W-:Y:S02]  /*10ef0*/  @P0 IMAD.X R21, RZ, RZ, R8, P1 ;  /* 0x000000ffff150224 */ /* 0x000fe400008e0608 */
[----:B-1----:R-:W-:Y:S01]  /*10f00*/  @P0 IMAD.MOV.U32 R2, RZ, RZ, R14 ;  /* 0x000000ffff020224 */ /* 0x002fe200078e000e */
[----:B------:R-:W-:Y:S02]  /*10f10*/  SHFL.IDX PT, R8, R6, 0x2, 0x181f ;  /* 0x00581f0006087f89 */ /* 0x000fe400000e0000 */
[----:B------:R-:W-:Y:S02]  /*10f20*/  @P0 MOV R3, R21 ;  /* 0x0000001500030202 */ /* 0x000fe40000000f00 */
        /* <DEDUP_REMOVED lines=10> */
[----:B------:R0:W1:Y:S01]  /*10fd0*/  SHFL.IDX PT, R8, R6, 0x3, 0x181f ;  /* 0x00781f0006087f89 */ /* 0x00006200000e0000 */
[----:B------:R-:W-:-:S03]  /*10fe0*/  @P0 IMAD.MOV.U32 R3, RZ, RZ, R9 ;  /* 0x000000ffff030224 */ /* 0x000fc600078e0009 */
[----:B------:R0:W2:Y:S04]  /*10ff0*/  SHFL.IDX PT, R14, R5, 0x3, 0x181f ;  /* 0x00781f00050e7f89 */ /* 0x0000a800000e0000 */
[----:B------:R0:W-:Y:S04]  /*11000*/  @P0 LDGSTS.E.BYPASS.LTC128B.128 [R21+0x21400], desc[UR36][R2.64], !P5 ;  /* 0x2140000002150fae */ /* 0x0001e8000e901d64 */
[----:B------:R0:W-:Y:S04]  /*11010*/  @P0 LDGSTS.E.BYPASS.LTC128B.128 [R21+0x23400], desc[UR36][R2.64+0x80], !P4 ;  /* 0x2340008002150fae */ /* 0x0001e8000e101d64 */
[----:B------:R0:W-:Y:S04]  /*11020*/  @P0 LDGSTS.E.BYPASS.LTC128B.128 [R21+0x25400], desc[UR36][R2.64+0x100], !P3 ;  /* 0x2540010002150fae */ /* 0x0001e8000d901d64 */
[----:B------:R0:W-:Y:S02]  /*11030*/  @P0 LDGSTS.E.BYPASS.LTC128B.128 [R21+0x27400], desc[UR36][R2.64+0x180], !P2 ;  /* 0x2740018002150fae */ /* 0x0001e4000d101d64 */
.L_x_1171:
[----:B------:R-:W-:-:S13]  /*11040*/  ISETP.GE.AND P0, PT, R7, 0x31, PT ;  /* 0x000000310700780c */ /* 0x000fda0003f06270 */
[----:B0-2---:R-:W-:Y:S01]  /*11050*/  @P0 LEA R2, P1, R37, R14, 0x1 ;  /* 0x0000000e25020211 */ /* 0x005fe200078208ff */
[----:B------:R-:W-:-:S04]  /*11060*/  @P0 IMAD R5, R0, 0x2, R17 ;  /* 0x0000000200050824 */ /* 0x000fc800078e0211 */
[----:B-1----:R-:W-:-:S05]  /*11070*/  @P0 IMAD.X R3, RZ, RZ, R8, P1 ;  /* 0x000000ffff030224 */ /* 0x002fca00008e0608 */
[----:B------:R-:W-:Y:S01]  /*11080*/  @!PT LDS RZ, [RZ] ;  /* 0x00000000fffff984 */ /* 0x000fe20000000800 */
[----:B------:R-:W-:Y:S01]  /*11090*/  @!PT LDS RZ, [RZ] ;  /* 0x00000000fffff984 */ /* 0x000fe20000000800 */
[----:B------:R-:W-:Y:S01]  /*110a0*/  @!PT LDS RZ, [RZ] ;  /* 0x00000000fffff984 */ /* 0x000fe20000000800 */
[----:B------:R0:W-:Y:S04]  /*110b0*/  @P0 LDGSTS.E.BYPASS.LTC128B.128 [R5+0x21c00], desc[UR36][R2.64], !P5 ;  /* 0x21c0000002050fae */ /* 0x0001e8000e901d64 */
[----:B------:R0:W-:Y:S04]  /*110c0*/  @P0 LDGSTS.E.BYPASS.LTC128B.128 [R5+0x23c00], desc[UR36][R2.64+0x80], !P4 ;  /* 0x23c0008002050fae */ /* 0x0001e8000e101d64 */
[----:B------:R0:W-:Y:S04]  /*110d0*/  @P0 LDGSTS.E.BYPASS.LTC128B.128 [R5+0x25c00], desc[UR36][R2.64+0x100], !P3 ;  /* 0x25c0010002050fae */ /* 0x0001e8000d901d64 */
[----:B------:R0:W-:Y:S01]  /*110e0*/  @P0 LDGSTS.E.BYPASS.LTC128B.128 [R5+0x27c00], desc[UR36][R2.64+0x180], !P2 ;  /* 0x27c0018002050fae */ /* 0x0001e2000d101d64 */
[----:B------:R-:W-:Y:S01]  /*110f0*/  PLOP3.LUT P0, PT, PT, PT, PT, 0x80, 0x0 ;  /* 0x000000000000781c */ /* 0x000fe20003f0f070 */
[----:B------:R-:W-:-:S12]  /*11100*/  NOP ;  /* 0x0000000000007918 */ /* 0x000fd80000000000 */
.L_x_1111:
        /* <DEDUP_REMOVED lines=10> */
.L_x_1112:
[----:B------:R-:W-:Y:S01]  /*111b0*/  VIADD R0, R17, 0x10400 ;  /* 0x0001040011007836 */ /* 0x000fe20000000000 */
[----:B------:R1:W-:Y:S06]  /*111c0*/  SYNCS.ARRIVE.TRANS64.A1T0 RZ, [R4+URZ+0x30830], RZ ;  /* 0x030830ff04ff79a7 */ /* 0x0003ec000810003f */
[----:B------:R-:W-:Y:S05]  /*111d0*/  WARPSYNC.ALL ;  /* 0x0000000000007948 */ /* 0x000fea0003800000 */
[----:B------:R-:W-:Y:S01]  /*111e0*/  BAR.SYNC.DEFER_BLOCKING 0x8, 0x180 ;  /* 0x0206000000007b1d */ /* 0x000fe20000010000 */
[----:B------:R-:W-:-:S05]  /*111f0*/  LOP3.LUT P0, RZ, R0, 0x3ff, RZ, 0xc0, !PT ;  /* 0x000003ff00ff7812 */ /* 0x000fca000780c0ff */
[----:B------:R-:W-:Y:S08]  /*11200*/  BSSY B6, `(.L_x_1113) ;  /* 0x0000012000067945 */ /* 0x000ff00003800000 */
[----:B------:R-:W-:Y:S05]  /*11210*/  @!P0 BRA `(.L_x_1114) ;  /* 0x0000000000408947 */ /* 0x000fea0003800000 */
[----:B0-----:R-:W-:Y:S01]  /*11220*/  MOV R2, 0x0 ;  /* 0x0000000000027802 */ /* 0x001fe20000000f00 */
[----:B------:R-:W-:Y:S01]  /*11230*/  ULDC.64 UR6, c[0x4][0x138] ;  /* 0x01004e0000067ab9 */ /* 0x000fe20000000a00 */
[----:B------:R-:W-:Y:S01]  /*11240*/  ULDC.64 UR8, c[0x4][0x140] ;  /* 0x0100500000087ab9 */ /* 0x000fe20000000a00 */
[----:B------:R-:W-:Y:S01]  /*11250*/  ULDC.64 UR4, c[0x4][0xb0] ;  /* 0x01002c0000047ab9 */ /* 0x000fe20000000a00 */
[----:B-1----:R-:W-:Y:S02]  /*11260*/  IMAD.U32 R4, RZ, RZ, UR6 ;  /* 0x00000006ff047e24 */ /* 0x002fe4000f8e00ff */
[----:B------:R-:W0:Y:S01]  /*11270*/  LDC.64 R2, c[0x4][R2] ;  /* 0x0100000002027b82 */ /* 0x000e220000000a00 */
[----:B------:R-:W-:Y:S02]  /*11280*/  IMAD.U32 R5, RZ, RZ, UR7 ;  /* 0x00000007ff057e24 */ /* 0x000fe4000f8e00ff */
[----:B------:R-:W-:Y:S02]  /*11290*/  IMAD.U32 R6, RZ, RZ, UR8 ;  /* 0x00000008ff067e24 */ /* 0x000fe4000f8e00ff */
[----:B------:R-:W-:-:S02]  /*112a0*/  IMAD.U32 R7, RZ, RZ, UR9 ;  /* 0x00000009ff077e24 */ /* 0x000fc4000f8e00ff */
[----:B------:R-:W-:Y:S02]  /*112b0*/  IMAD.U32 R10, RZ, RZ, UR4 ;  /* 0x00000004ff0a7e24 */ /* 0x000fe4000f8e00ff */
[----:B------:R-:W-:Y:S02]  /*112c0*/  IMAD.U32 R11, RZ, RZ, UR5 ;  /* 0x00000005ff0b7e24 */ /* 0x000fe4000f8e00ff */
[----:B------:R-:W-:Y:S02]  /*112d0*/  IMAD.MOV.U32 R8, RZ, RZ, 0x70 ;  /* 0x00000070ff087424 */ /* 0x000fe400078e00ff */
[----:B------:R-:W-:Y:S02]  /*112e0*/  IMAD.MOV.U32 R12, RZ, RZ, 0x1 ;  /* 0x00000001ff0c7424 */ /* 0x000fe400078e00ff */
[----:B------:R-:W-:-:S07]  /*112f0*/  IMAD.MOV.U32 R13, RZ, RZ, RZ ;  /* 0x000000ffff0d7224 */ /* 0x000fce00078e00ff */
[----:B------:R-:W-:-:S07]  /*11300*/  LEPC R20, `(.L_x_1114) ;  /* 0x000000001014794e */ /* 0x000fce0000000000 */
[----:B0-----:R-:W-:Y:S05]  /*11310*/  CALL.ABS.NOINC R2 ;  /* 0x0000000002007343 */ /* 0x001fea0003c00000 */
.L_x_1114:
[----:B------:R-:W-:Y:S05]  /*11320*/  BSYNC B6 ;  /* 0x0000000000067941 */ /* 0x000fea0003800000 */
.L_x_1113:
[----:B0-----:R-:W0:Y:S01]  /*11330*/  S2R R2, SR_TID.X ;  /* 0x0000000000027919 */ /* 0x001e220000002100 */
[----:B------:R-:W-:Y:S01]  /*11340*/  UISETP.NE.AND UP0, UPT, UR50, URZ, UPT ;  /* 0x0000003f3200728c */ /* 0x000fe2000bf05270 */
[----:B------:R-:W-:Y:S01]  /*11350*/  R2UR UR6, R26 ;  /* 0x000000001a0672ca */ /* 0x000fe200000e0000 */
[----:B------:R-:W-:Y:S01]  /*11360*/  ULDC.64 UR8, c[0x0][0x2d8] ;  /* 0x0000b60000087ab9 */ /* 0x000fe20000000a00 */
[----:B------:R-:W-:Y:S02]  /*11370*/  R2UR UR7, R22 ;  /* 0x00000000160772ca */ /* 0x000fe400000e0000 */
[C---:B------:R-:W-:Y:S02]  /*11380*/  LOP3.LUT P2, RZ, R16.reuse, 0x4000, RZ, 0xc0, !PT ;  /* 0x0000400010ff7812 */ /* 0x040fe4000784c0ff */
[----:B------:R-:W-:Y:S02]  /*11390*/  PLOP3.LUT P0, PT, PT, PT, UP0, 0x80, 0x0 ;  /* 0x000000000000781c */ /* 0x000fe40003f0f008 */
[----:B------:R-:W-:-:S02]  /*113a0*/  LOP3.LUT P3, RZ, R16, 0x2000, RZ, 0xc0, !PT ;  /* 0x0000200010ff7812 */ /* 0x000fc4000786c0ff */
[----:B------:R-:W-:Y:S01]  /*113b0*/  @UP0 ULDC UR4, c[0x0][0x44c] ;  /* 0x0001130000040ab9 */ /* 0x000fe20000000800 */
[C---:B------:R-:W-:Y:S02]  /*113c0*/  LOP3.LUT P4, RZ, R16.reuse, 0x1000, RZ, 0xc0, !PT ;  /* 0x0000100010ff7812 */ /* 0x040fe4000788c0ff */
[----:B------:R-:W-:Y:S01]  /*113d0*/  UIMAD UR6, UR6, UR8, URZ ;  /* 0x00000008060672a4 */ /* 0x000fe2000f8e023f */
[----:B------:R-:W-:-:S03]  /*113e0*/  LOP3.LUT P5, RZ, R16, 0x800, RZ, 0xc0, !PT ;  /* 0x0000080010ff7812 */ /* 0x000fc600078ac0ff */
[----:B------:R-:W-:Y:S02]  /*113f0*/  UIMAD UR7, UR7, UR9, UR6 ;  /* 0x00000009070772a4 */ /* 0x000fe4000f8e0206 */
[----:B------:R-:W-:Y:S01]  /*11400*/  USHF.R.S32.HI UR6, URZ, 0x1f, UR43 ;  /* 0x0000001f3f067899 */ /* 0x000fe2000801142b */
[----:B0-----:R-:W-:-:S05]  /*11410*/  IMAD.SHL.U32 R2, R2, 0x10, RZ ;  /* 0x0000001002027824 */ /* 0x001fca00078e00ff */
[----:B------:R-:W-:-:S05]  /*11420*/  LOP3.LUT R2, R36, 0x70, R2, 0xf8, !PT ;  /* 0x0000007024027812 */ /* 0x000fca00078ef802 */
[----:B------:R-:W-:-:S04]  /*11430*/  VIADD R0, R2, UR44 ;  /* 0x0000002c02007c36 */ /* 0x000fc80008000000 */
[----:B------:R-:W-:Y:S01]  /*11440*/  @P0 IMAD.HI.U32 R3, R0, UR4, RZ ;  /* 0x0000000400030c27 */ /* 0x000fe2000f8e00ff */
[----:B------:R-:W-:Y:S01]  /*11450*/  PLOP3.LUT P0, PT, PT, PT, UP0, 0x80, 0x0 ;  /* 0x000000000000781c */ /* 0x000fe20003f0f008 */
[----:B------:R-:W-:Y:S01]  /*11460*/  @UP0 ULDC UR4, c[0x0][0x450] ;  /* 0x0001140000040ab9 */ /* 0x000fe20000000800 */
[----:B------:R-:W-:-:S11]  /*11470*/  MOV R2, R0 ;  /* 0x0000000000027202 */ /* 0x000fd60000000f00 */
[----:B------:R-:W-:Y:S02]  /*11480*/  @P0 SHF.R.U32.HI R2, RZ, UR4, R3 ;  /* 0x00000004ff020c19 */ /* 0x000fe40008011603 */
[----:B------:R-:W-:-:S03]  /*11490*/  R2UR UR4, R22 ;  /* 0x00000000160472ca */ /* 0x000fc600000e0000 */
[----:B------:R-:W-:-:S10]  /*114a0*/  IMAD.MOV R5, RZ, RZ, -R2 ;  /* 0x000000ffff057224 */ /* 0x000fd400078e0a02 */
[----:B------:R-:W-:-:S03]  /*114b0*/  UIMAD.WIDE.U32 UR4, UR4, UR8, URZ ;  /* 0x00000008040472a5 */ /* 0x000fc6000f8e003f */
[----:B------:R-:W-:Y:S01]  /*114c0*/  ULDC.64 UR8, c[0x0][0x2e0] ;  /* 0x0000b80000087ab9 */ /* 0x000fe20000000a00 */
[----:B------:R-:W-:Y:S02]  /*114d0*/  UIADD3 UR5, UR5, UR7, URZ ;  /* 0x0000000705057290 */ /* 0x000fe4000fffe03f */
[----:B------:R-:W-:Y:S01]  /*114e0*/  UIMAD UR6, UR6, UR8, URZ ;  /* 0x00000008060672a4 */ /* 0x000fe2000f8e023f */
[----:B------:R-:W-:Y:S01]  /*114f0*/  ULDC UR7, c[0x0][0x448] ;  /* 0x0001120000077ab9 */ /* 0x000fe20000000800 */
[----:B------:R-:W-:Y:S01]  /*11500*/  UIMAD.WIDE.U32 UR4, UR43, UR8, UR4 ;  /* 0x000000082b0472a5 */ /* 0x000fe2000f8e0004 */
[----:B------:R-:W-:Y:S01]  /*11510*/  IMAD R5, R5, UR7, R0 ;  /* 0x0000000705057c24 */ /* 0x000fe2000f8e0200 */
[----:B------:R-:W-:Y:S01]  /*11520*/  UIMAD UR6, UR43, UR9, UR6 ;  /* 0x000000092b0672a4 */ /* 0x000fe2000f8e0206 */
[----:B------:R-:W-:Y:S02]  /*11530*/  SHF.R.S32.HI R0, RZ, 0x1f, R2 ;  /* 0x0000001fff007819 */ /* 0x000fe40000011402 */
[----:B------:R-:W-:Y:S01]  /*11540*/  ULDC.64 UR8, c[0x0][0x2d0] ;  /* 0x0000b40000087ab9 */ /* 0x000fe20000000a00 */
[----:B------:R-:W-:Y:S01]  /*11550*/  UIADD3 UR5, UR5, UR6, URZ ;  /* 0x0000000605057290 */ /* 0x000fe2000fffe03f */
[----:B------:R-:W-:-:S02]  /*11560*/  IMAD.U32 R9, RZ, RZ, UR8 ;  /* 0x00000008ff097e24 */ /* 0x000fc4000f8e00ff */
[----:B------:R-:W-:Y:S01]  /*11570*/  IMAD R3, R0, UR8, RZ ;  /* 0x0000000800037c24 */ /* 0x000fe2000f8e02ff */
[----:B------:R-:W-:-:S03]  /*11580*/  SHF.R.S32.HI R0, RZ, 0x1f, R5 ;  /* 0x0000001fff007819 */ /* 0x000fc60000011405 */
[C---:B------:R-:W-:Y:S02]  /*11590*/  IMAD R7, R2.reuse, UR9, R3 ;  /* 0x0000000902077c24 */ /* 0x040fe4000f8e0203 */
[----:B------:R-:W-:Y:S01]  /*115a0*/  IMAD.WIDE.U32 R2, R2, R9, UR4 ;  /* 0x0000000402027e25 */ /* 0x000fe2000f8e0009 */
        /* <DEDUP_REMOVED lines=9> */
[----:B-1----:R-:W-:Y:S01]  /*11640*/  LEA.HI.X R4, R2, UR5, R3, 0x1, P0 ;  /* 0x0000000502047c11 */ /* 0x002fe200080f0c03 */
[----:B------:R-:W-:Y:S06]  /*11650*/  BRA.DIV UR4, `(.L_x_1115) ;  /* 0x0000002a04fc7947 */ /* 0x000fec000b800000 */
[----:B------:R-:W0:Y:S01]  /*11660*/  SHFL.IDX PT, R14, R5, RZ, 0x181f ;  /* 0x00181fff050e7589 */ /* 0x000e2200000e0000 */
[----:B------:R-:W-:-:S03]  /*11670*/  VIADD R0, R36, UR44 ;  /* 0x0000002c24007c36 */ /* 0x000fc60008000000 */
[----:B------:R-:W1:Y:S01]  /*11680*/  SHFL.IDX PT, R2, R4, RZ, 0x181f ;  /* 0x00181fff04027589 */ /* 0x000e6200000e0000 */
[C---:B------:R-:W-:Y:S01]  /*11690*/  VIADD R7, R0.reuse, 0x10 ;  /* 0x0000001000077836 */ /* 0x040fe20000000000 */
[----:B------:R-:W-:Y:S02]  /*116a0*/  ISETP.GE.AND P0, PT, R0, UR39, PT ;  /* 0x0000002700007c0c */ /* 0x000fe4000bf06270 */
[----:B------:R-:W-:Y:S11]  /*116b0*/  SHFL.IDX PT, R6, R4, 0x1, 0x181f ;  /* 0x00381f0004067f89 */ /* 0x000ff600000e0000 */
        /* <DEDUP_REMOVED lines=8> */
[----:B------:R-:W-:-:S13]  /*11740*/  ISETP.GE.AND P0, PT, R7, UR39, PT ;  /* 0x0000002707007c0c */ /* 0x000fda000bf06270 */
[----:B0-----:R-:W-:-:S05]  /*11750*/  @!P0 LEA R14, P1, R37, R14, 0x1 ;  /* 0x0000000e250e8211 */ /* 0x001fca00078208ff */
[----:B------:R-:W-:Y:S02]  /*11760*/  @!P0 IMAD.X R7, RZ, RZ, R6, P1 ;  /* 0x000000ffff078224 */ /* 0x000fe400008e0606 */
[----:B-1----:R-:W-:Y:S01]  /*11770*/  @!P0 IMAD.MOV.U32 R2, RZ, RZ, R14 ;  /* 0x000000ffff028224 */ /* 0x002fe200078e000e */
[----:B------:R-:W-:Y:S01]  /*11780*/  SHFL.IDX PT, R6, R4, 0x2, 0x181f ;  /* 0x00581f0004067f89 */ /* 0x000fe200000e0000 */
[----:B------:R-:W-:Y:S02]  /*11790*/  @!P0 IMAD.MOV.U32 R3, RZ, RZ, R7 ;  /* 0x000000ffff038224 */ /* 0x000fe400078e0007 */
[----:B------:R-:W-:Y:S01]  /*117a0*/  VIADD R7, R0, 0x20 ;  /* 0x0000002000077836 */ /* 0x000fe20000000000 */
        /* <DEDUP_REMOVED lines=30> */
[----:B0-----:R-:W-:-:S05]  /*11990*/  @!P0 LEA R14, P1, R37, R14, 0x1 ;  /* 0x0000000e250e8211 */ /* 0x001fca00078208ff */
[----:B-1----:R-:W-:Y:S02]  /*119a0*/  @!P0 IMAD.X R7, RZ, RZ, R6, P1 ;  /* 0x000000ffff078224 */ /* 0x002fe400008e0606 */
[----:B--2---:R-:W-:Y:S01]  /*119b0*/  @!P0 IMAD.MOV.U32 R2, RZ, RZ, R14 ;  /* 0x000000ffff028224 */ /* 0x004fe200078e000e */
        /* <DEDUP_REMOVED lines=24> */
[----:B------:R0:W1:Y:S01]  /*11b40*/  SHFL.IDX PT, R6, R4, 0x7, 0x181f ;  /* 0x00f81f0004067f89 */ /* 0x00006200000e0000 */
[----:B------:R-:W-:-:S03]  /*11b50*/  @!P0 IMAD.MOV.U32 R3, RZ, RZ, R7 ;  /* 0x000000ffff038224 */ /* 0x000fc600078e0007 */
[----:B------:R0:W2:Y:S04]  /*11b60*/  SHFL.IDX PT, R14, R5, 0x7, 0x181f ;  /* 0x00f81f00050e7f89 */ /* 0x0000a800000e0000 */
[----:B------:R0:W-:Y:S04]  /*11b70*/  @!P0 LDGSTS.E.BYPASS.LTC128B.128 [R31+0x13400], desc[UR36][R2.64], !P2 ;  /* 0x13400000021f8fae */ /* 0x0001e8000d101d64 */
[----:B------:R0:W-:Y:S04]  /*11b80*/  @!P0 LDGSTS.E.BYPASS.LTC128B.128 [R31+0x17400], desc[UR36][R2.64+0x80], !P3 ;  /* 0x17400080021f8fae */ /* 0x0001e8000d901d64 */
[----:B------:R0:W-:Y:S04]  /*11b90*/  @!P0 LDGSTS.E.BYPASS.LTC128B.128 [R31+0x1b400], desc[UR36][R2.64+0x100], !P4 ;  /* 0x1b400100021f8fae */ /* 0x0001e8000e101d64 */
[----:B------:R0:W-:Y:S02]  /*11ba0*/  @!P0 LDGSTS.E.BYPASS.LTC128B.128 [R31+0x1f400], desc[UR36][R2.64+0x180], !P5 ;  /* 0x1f400180021f8fae */ /* 0x0001e4000e901d64 */
.L_x_1188:
[----:B------:R-:W-:-:S05]  /*11bb0*/  VIADD R0, R0, 0x70 ;  /* 0x0000007000007836 */ /* 0x000fca0000000000 */
[----:B------:R-:W-:-:S13]  /*11bc0*/  ISETP.GE.AND P0, PT, R0, UR39, PT ;  /* 0x0000002700007c0c */ /* 0x000fda000bf06270 */
[----:B0-2---:R-:W-:-:S05]  /*11bd0*/  @!P0 LEA R2, P1, R37, R14, 0x1 ;  /* 0x0000000e25028211 */ /* 0x005fca00078208ff */
[----:B-1----:R-:W-:-:S05]  /*11be0*/  @!P0 IMAD.X R3, RZ, RZ, R6, P1 ;  /* 0x000000ffff038224 */ /* 0x002fca00008e0606 */
[----:B------:R-:W-:Y:S01]  /*11bf0*/  @!PT LDS RZ, [RZ] ;  /* 0x00000000fffff984 */ /* 0x000fe20000000800 */
[----:B------:R-:W-:Y:S01]  /*11c00*/  @!PT LDS RZ, [RZ] ;  /* 0x00000000fffff984 */ /* 0x000fe20000000800 */
[----:B------:R-:W-:Y:S01]  /*11c10*/  @!PT LDS RZ, [RZ] ;  /* 0x00000000fffff984 */ /* 0x000fe20000000800 */
[----:B------:R0:W-:Y:S04]  /*11c20*/  @!P0 LDGSTS.E.BYPASS.LTC128B.128 [R31+0x13c00], desc[UR36][R2.64], !P2 ;  /* 0x13c00000021f8fae */ /* 0x0001e8000d101d64 */
[----:B------:R0:W-:Y:S04]  /*11c30*/  @!P0 LDGSTS.E.BYPASS.LTC128B.128 [R31+0x17c00], desc[UR36][R2.64+0x80], !P3 ;  /* 0x17c00080021f8fae */ /* 0x0001e8000d901d64 */
[----:B------:R0:W-:Y:S04]  /*11c40*/  @!P0 LDGSTS.E.BYPASS.LTC128B.128 [R31+0x1bc00], desc[UR36][R2.64+0x100], !P4 ;  /* 0x1bc00100021f8fae */ /* 0x0001e8000e101d64 */
[----:B------:R0:W-:Y:S01]  /*11c50*/  @!P0 LDGSTS.E.BYPASS.LTC128B.128 [R31+0x1fc00], desc[UR36][R2.64+0x180], !P5 ;  /* 0x1fc00180021f8fae */ /* 0x0001e2000e901d64 */
[----:B------:R-:W-:Y:S01]  /*11c60*/  PLOP3.LUT P0, PT, PT, PT, PT, 0x80, 0x0 ;  /* 0x000000000000781c */ /* 0x000fe20003f0f070 */
[----:B------:R-:W-:-:S12]  /*11c70*/  NOP ;  /* 0x0000000000007918 */ /* 0x000fd80000000000 */
.L_x_1116:
[----:B------:R-:W-:Y:S02]  /*11c80*/  PLOP3.LUT P1, PT, P1, P0, PT, 0xa2, 0x0 ;  /* 0x000000000000781c */ /* 0x000fe40000f21472 */
[----:B------:R-:W-:-:S08]  /*11c90*/  @P0 R2UR P1, UR4, R17 ;  /* 0x00000000110402ca */ /* 0x000fd00000020000 */
[----:B------:R-:W-:-:S05]  /*11ca0*/  @P0 PLOP3.LUT P0, PT, P1, PT, PT, 0x80, 0x0 ;  /* 0x000000000000081c */ /* 0x000fca0000f0f070 */
[----:B------:R-:W-:Y:S01]  /*11cb0*/  @!P1 SYNCS.ARRIVE.TRANS64.RED.A0T1 RZ, [UR4+0x30800], RZ ;  /* 0x030800ffffff99a7 */ /* 0x000fe20008200404 */
[----:B------:R-:W-:Y:S07]  /*11cc0*/  @!P1 ARRIVES.LDGSTSBAR.64.TRANSCNT [UR4+0x30800] ;  /* 0x03080000ff0099b0 */ /* 0x000fee0008000a84 */
[----:B------:R-:W-:Y:S05]  /*11cd0*/  @P0 BRA.U.ANY `(.L_x_1116) ;  /* 0xfffffffd00e80947 */ /* 0x000fea000393ffff */
[----:B0-----:R-:W2:Y:S02]  /*11ce0*/  LDL.LU R2, [R1] ;  /* 0x0000000001027983 */ /* 0x001ea40000300800 */
[----:B--2---:R-:W-:-:S05]  /*11cf0*/  VIADD R2, R2, 0x1 ;  /* 0x0000000102027836 */ /* 0x004fca0000000000 */
[----:B------:R0:W-:Y:S01]  /*11d00*/  STL [R1], R2 ;  /* 0x0000000201007387 */ /* 0x0001e20000100800 */
[----:B------:R-:W-:-:S04]  /*11d10*/  LEA.HI R0, R2, R2, RZ, 0x1 ;  /* 0x0000000202007211 */ /* 0x000fc800078f08ff */
[----:B------:R-:W-:-:S05]  /*11d20*/  LOP3.LUT R0, R0, 0xfffffffe, RZ, 0xc0, !PT ;  /* 0xfffffffe00007812 */ /* 0x000fca00078ec0ff */
[----:B------:R-:W-:-:S05]  /*11d30*/  IMAD.IADD R0, R2, 0x1, -R0 ;  /* 0x0000000102007824 */ /* 0x000fca00078e0a00 */
[----:B------:R-:W-:Y:S01]  /*11d40*/  SHF.L.U32 R0, R0, 0x1f, RZ ;  /* 0x0000001f00007819 */ /* 0x000fe200000006ff */
[----:B------:R-:W-:Y:S01]  /*11d50*/  NOP ;  /* 0x0000000000007918 */ /* 0x000fe20000000000 */
[----:B------:R0:W-:Y:S01]  /*11d60*/  SYNCS.ARRIVE.TRANS64.A1T0 RZ, [R17+URZ+0x30800], RZ ;  /* 0x030800ff11ff79a7 */ /* 0x0001e2000810003f */
[----:B------:R-:W-:Y:S01]  /*11d70*/  BSSY B0, `(.L_x_1117) ;  /* 0x0000003000007945 */ /* 0x000fe20003800000 */
[----:B------:R-:W1:Y:S03]  /*11d80*/  SYNCS.PHASECHK.TRANS64.TRYWAIT P0, [R17+URZ+0x30820], R0 ;  /* 0x03082000110075a7 */ /* 0x000e66000800017f */
[----:B01----:R-:W-:Y:S05]  /*11d90*/  @!P0 BRA `(.L_x_1118) ;  /* 0x0000002c00e08947 */ /* 0x003fea0003800000 */
.L_x_1189:
[----:B------:R-:W-:Y:S05]  /*11da0*/  BSYNC B0 ;  /* 0x0000000000007941 */ /* 0x000fea0003800000 */
.L_x_1117:
[----:B------:R-:W-:-:S04]  /*11db0*/  UIADD3 UR4, UR45, -0x2, URZ ;  /* 0xfffffffe2d047890 */ /* 0x000fc8000fffe03f */
[----:B------:R-:W-:-:S06]  /*11dc0*/  UISETP.GE.AND UP0, UPT, UR4, UR46, UPT ;  /* 0x0000002e0400728c */ /* 0x000fcc000bf06270 */
[----:B------:R-:W-:-:S13]  /*11dd0*/  PLOP3.LUT P0, PT, PT, PT, UP0, 0x40, 0x0 ;  /* 0x000000000000781c */ /* 0x000fda0003f0e808 */
[----:B------:R-:W-:Y:S05]  /*11de0*/  @P0 BRA `(.L_x_1119) ;  /* 0x0000000c00a80947 */ /* 0x000fea0003800000 */
[----:B------:R-:W-:Y:S01]  /*11df0*/  BSSY B0, `(.L_x_1119) ;  /* 0x00000e9000007945 */ /* 0x000fe20003800000 */
[----:B------:R-:W-:Y:S01]  /*11e00*/  MOV R8, R25 ;  /* 0x0000001900087202 */ /* 0x000fe20000000f00 */
[----:B------:R-:W-:Y:S02]  /*11e10*/  IMAD.MOV.U32 R6, RZ, RZ, R23 ;  /* 0x000000ffff067224 */ /* 0x000fe400078e0017 */
[----:B------:R-:W-:Y:S02]  /*11e20*/  IMAD.MOV.U32 R28, RZ, RZ, R24 ;  /* 0x000000ffff1c7224 */ /* 0x000fe400078e0018 */
[----:B------:R-:W-:-:S07]  /*11e30*/  IMAD.U32 R7, RZ, RZ, UR4 ;  /* 0x00000004ff077e24 */ /* 0x000fce000f8e00ff */
.L_x_1132:
[----:B------:R-:W1:Y:S01]  /*11e40*/  S2R R4, SR_TID.X ;  /* 0x0000000000047919 */ /* 0x000e620000002100 */
[----:B0-----:R-:W0:Y:S01]  /*11e50*/  LDC R0, c[0x0][0x430] ;  /* 0x00010c00ff007b82 */ /* 0x001e220000000800 */
[----:B------:R-:W-:Y:S01]  /*11e60*/  IMAD R9, R7, 0x40, R32 ;  /* 0x0000004007097824 */ /* 0x000fe200078e0220 */
[----:B------:R-:W-:Y:S01]  /*11e70*/  LOP3.LUT P1, RZ, R16, 0x200, RZ, 0xc0, !PT ;  /* 0x0000020010ff7812 */ /* 0x000fe2000782c0ff */
[----:B------:R-:W-:Y:S01]  /*11e80*/  VIADD R23, R6, 0x1 ;  /* 0x0000000106177836 */ /* 0x000fe20000000000 */
[----:B0-----:R-:W-:Y:S01]  /*11e90*/  ISETP.NE.AND P0, PT, R0, 0x1, PT ;  /* 0x000000010000780c */ /* 0x001fe20003f05270 */
[----:B-1----:R-:W-:-:S05]  /*11ea0*/  IMAD.SHL.U32 R4, R4, 0x10, RZ ;  /* 0x0000001004047824 */ /* 0x002fca00078e00ff */
[----:B------:R-:W-:-:S07]  /*11eb0*/  LOP3.LUT R4, R36, 0x70, R4, 0xf8, !PT ;  /* 0x0000007024047812 */ /* 0x000fce00078ef804 */
[----:B------:R-:W0:Y:S01]  /*11ec0*/  @P0 LDC R0, c[0x0][0x434] ;  /* 0x00010d00ff000b82 */ /* 0x000e220000000800 */
[C---:B------:R-:W-:Y:S01]  /*11ed0*/  ISETP.GT.U32.AND P2, PT, R4.reuse, 0x3f, PT ;  /* 0x0000003f0400780c */ /* 0x040fe20003f44070 */
[----:B------:R-:W-:-:S06]  /*11ee0*/  IMAD.IADD R9, R4, 0x1, R9 ;  /* 0x0000000104097824 */ /* 0x000fcc00078e0209 */
[----:B------:R-:W1:Y:S01]  /*11ef0*/  @P0 LDC R3, c[0x0][0x438] ;  /* 0x00010e00ff030b82 */ /* 0x000e620000000800 */
[----:B------:R-:W-:-:S07]  /*11f00*/  IMAD.MOV.U32 R12, RZ, RZ, R9 ;  /* 0x000000ffff0c7224 */ /* 0x000fce00078e0009 */
[----:B------:R-:W2:Y:S08]  /*11f10*/  @!P2 LDC.64 R10, c[0x0][0x428] ;  /* 0x00010a00ff0aab82 */ /* 0x000eb00000000a00 */
[----:B------:R-:W3:Y:S01]  /*11f20*/  @!P2 LDC.64 R4, c[0x0][0x418] ;  /* 0x00010600ff04ab82 */ /* 0x000ee20000000a00 */
[----:B0-----:R-:W-:-:S05]  /*11f30*/  @P0 IMAD.HI.U32 R0, R9, R0, RZ ;  /* 0x0000000009000227 */ /* 0x001fca00078e00ff */
[----:B-1----:R-:W-:-:S04]  /*11f40*/  @P0 SHF.R.U32.HI R12, RZ, R3, R0 ;  /* 0x00000003ff0c0219 */ /* 0x002fc80000011600 */
[--C-:B------:R-:W-:Y:S01]  /*11f50*/  @!P2 SHF.R.S32.HI R3, RZ, 0x1f, R12.reuse ;  /* 0x0000001fff03a819 */ /* 0x100fe2000001140c */
[----:B------:R-:W-:Y:S02]  /*11f60*/  @!P2 IMAD.MOV.U32 R2, RZ, RZ, R12 ;  /* 0x000000ffff02a224 */ /* 0x000fe400078e000c */
[-C--:B--2---:R-:W-:Y:S02]  /*11f70*/  @!P2 IMAD R0, R33, R10.reuse, RZ ;  /* 0x0000000a2100a224 */ /* 0x084fe400078e02ff */
[----:B------:R-:W-:-:S04]  /*11f80*/  @!P2 IMAD.WIDE.U32 R2, R29, R10, R2 ;  /* 0x0000000a1d02a225 */ /* 0x000fc800078e0002 */
[----:B------:R-:W-:Y:S01]  /*11f90*/  @!P2 IMAD R11, R29, R11, R0 ;  /* 0x0000000b1d0ba224 */ /* 0x000fe200078e0200 */
[----:B---3--:R-:W-:-:S03]  /*11fa0*/  @!P2 LEA R4, P0, R2, R4, 0x2 ;  /* 0x000000040204a211 */ /* 0x008fc600078010ff */
[----:B------:R-:W-:-:S05]  /*11fb0*/  @!P2 IMAD.IADD R0, R11, 0x1, R3 ;  /* 0x000000010b00a824 */ /* 0x000fca00078e0203 */
[----:B------:R-:W-:Y:S01]  /*11fc0*/  @!P2 LEA.HI.X R5, R2, R5, R0, 0x2, P0 ;  /* 0x000000050205a211 */ /* 0x000fe200000f1400 */
[----:B------:R-:W-:Y:S01]  /*11fd0*/  IMAD.MOV.U32 R0, RZ, RZ, RZ ;  /* 0x000000ffff007224 */ /* 0x000fe200078e00ff */
[C---:B------:R-:W-:Y:S01]  /*11fe0*/  ISETP.NE.AND P0, PT, R23.reuse, 0x2, PT ;  /* 0x000000021700780c */ /* 0x040fe20003f05270 */
[----:B------:R-:W-:Y:S01]  /*11ff0*/  IMAD.MOV R2, RZ, RZ, -R12 ;  /* 0x000000ffff027224 */ /* 0x000fe200078e0a0c */
[----:B------:R-:W-:Y:S05]  /*12000*/  YIELD ;  /* 0x0000000000007946 */ /* 0x000fea0003800000 */
[----:B------:R-:W-:Y:S01]  /*12010*/  ULDC UR4, c[0x0][0x430] ;  /* 0x00010c0000047ab9 */ /* 0x000fe20000000800 */
[----:B------:R-:W-:Y:S01]  /*12020*/  SEL R25, RZ, 0x1, P0 ;  /* 0x00000001ff197807 */ /* 0x000fe20000000000 */
[----:B------:R0:W5:Y:S01]  /*12030*/  @!P2 LDG.E R0, desc[UR36][R4.64] ;  /* 0x000000240400a981 */ /* 0x000162000c1e1900 */
[----:B------:R-:W-:Y:S01]  /*12040*/  SEL R23, R23, RZ, P0 ;  /* 0x000000ff17177207 */ /* 0x000fe20000000000 */
[----:B------:R-:W-:Y:S01]  /*12050*/  IMAD.MOV.U32 R24, RZ, RZ, R7 ;  /* 0x000000ffff187224 */ /* 0x000fe200078e0007 */
[----:B------:R-:W-:Y:S01]  /*12060*/  LOP3.LUT R25, R8, R25, RZ, 0x3c, !PT ;  /* 0x0000001908197212 */ /* 0x000fe200078e3cff */
[----:B0-----:R-:W-:Y:S01]  /*12070*/  IMAD R5, R2, UR4, R9 ;  /* 0x0000000402057c24 */ /* 0x001fe2000f8e0209 */
[----:B------:R-:W-:Y:S06]  /*12080*/  @!P1 BRA `(.L_x_1120) ;  /* 0x0000000000049947 */ /* 0x000fec0003800000 */
[----:B------:R-:W-:Y:S01]  /*12090*/  BPT.TRAP 0x1 ;  /* 0x000000040000795c */ /* 0x000fe20000300000 */
.L_x_1120:
[----:B------:R-:W-:Y:S01]  /*120a0*/  IMAD R7, R23, 0x8, R17 ;  /* 0x0000000817077824 */ /* 0x000fe200078e0211 */
[----:B------:R-:W-:Y:S01]  /*120b0*/  SHF.L.U32 R2, R25, 0x1f, RZ ;  /* 0x0000001f19027819 */ /* 0x000fe200000006ff */
[----:B------:R-:W-:Y:S03]  /*120c0*/  BSSY B1, `(.L_x_1121) ;  /* 0x0000003000017945 */ /* 0x000fe60003800000 */
[----:B------:R-:W0:Y:S02]  /*120d0*/  SYNCS.PHASECHK.TRANS64.TRYWAIT P0, [R7+URZ+0x30840], R2 ;  /* 0x03084002070075a7 */ /* 0x000e24000800017f */
[----:B0-----:R-:W-:Y:S05]  /*120e0*/  @!P0 BRA `(.L_x_1122) ;  /* 0x0000002c00208947 */ /* 0x001fea0003800000 */
.L_x_1190:
[----:B------:R-:W-:Y:S05]  /*120f0*/  BSYNC B1 ;  /* 0x0000000000017941 */ /* 0x000fea0003800000 */
.L_x_1121:
[----:B------:R-:W-:Y:S01]  /*12100*/  SHF.R.S32.HI R9, RZ, 0x1f, R5 ;  /* 0x0000001fff097819 */ /* 0x000fe20000011405 */
[----:B------:R-:W-:Y:S01]  /*12110*/  ULDC.64 UR4, c[0x0][0x300] ;  /* 0x0000c00000047ab9 */ /* 0x000fe20000000a00 */
[----:B-----5:R-:W-:Y:S02]  /*12120*/  SHF.R.S32.HI R10, RZ, 0x1f, R0 ;  /* 0x0000001fff0a7819 */ /* 0x020fe40000011400 */
[C---:B------:R-:W-:Y:S01]  /*12130*/  LOP3.LUT P4, RZ, R16.reuse, 0x10, RZ, 0xc0, !PT ;  /* 0x0000001010ff7812 */ /* 0x040fe2000788c0ff */
[----:B0-----:R-:W-:Y:S01]  /*12140*/  IMAD R2, R9, UR4, RZ ;  /* 0x0000000409027c24 */ /* 0x001fe2000f8e02ff */
[C---:B------:R-:W-:Y:S02]  /*12150*/  LOP3.LUT P3, RZ, R16.reuse, 0x8, RZ, 0xc0, !PT ;  /* 0x0000000810ff7812 */ /* 0x040fe4000786c0ff */
[C---:B------:R-:W-:Y:S01]  /*12160*/  LOP3.LUT P2, RZ, R16.reuse, 0x4, RZ, 0xc0, !PT ;  /* 0x0000000410ff7812 */ /* 0x040fe2000784c0ff */
[C---:B------:R-:W-:Y:S01]  /*12170*/  IMAD R11, R5.reuse, UR5, R2 ;  /* 0x00000005050b7c24 */ /* 0x040fe2000f8e0202 */
[----:B------:R-:W-:Y:S01]  /*12180*/  LOP3.LUT P1, RZ, R16, 0x2, RZ, 0xc0, !PT ;  /* 0x0000000210ff7812 */ /* 0x000fe2000782c0ff */
[----:B------:R-:W-:Y:S01]  /*12190*/  IMAD.WIDE.U32 R2, R5, UR4, RZ ;  /* 0x0000000405027c25 */ /* 0x000fe2000f8e00ff */
[----:B------:R-:W-:Y:S01]  /*121a0*/  ULDC.64 UR4, c[0x0][0x310] ;  /* 0x0000c40000047ab9 */ /* 0x000fe20000000a00 */
[----:B------:R-:W-:-:S02]  /*121b0*/  LEA R21, R23, R30, 0xe ;  /* 0x0000001e17157211 */ /* 0x000fc400078e70ff */
        /* <DEDUP_REMOVED lines=16> */
[----:B------:R-:W-:Y:S02]  /*122c0*/  IMAD.SHL.U32 R4, R37, 0x2, RZ ;  /* 0x0000000225047824 */ /* 0x000fe400078e00ff */
[----:B------:R-:W-:Y:S01]  /*122d0*/  IMAD R21, R21, 0x2, R17 ;  /* 0x0000000215157824 */ /* 0x000fe200078e0211 */
        /* <DEDUP_REMOVED lines=18> */
[----:B------:R0:W2:Y:S03]  /*12400*/  SHFL.IDX PT, R14, R20, 0x3, 0x181f ;  /* 0x00781f00140e7f89 */ /* 0x0000a600000e0000 */
[----:B-1----:R-:W-:Y:S02]  /*12410*/  IMAD.X R3, RZ, RZ, R35, P0 ;  /* 0x000000ffff037224 */ /* 0x002fe400000e0623 */
[----:B------:R0:W1:Y:S04]  /*12420*/  SHFL.IDX PT, R35, R27, 0x3, 0x181f ;  /* 0x00781f001b237f89 */ /* 0x00006800000e0000 */
[----:B------:R0:W-:Y:S04]  /*12430*/  LDGSTS.E.BYPASS.LTC128B.128 [R21+0x21400], desc[UR36][R2.64], !P4 ;  /* 0x2140000002157fae */ /* 0x0001e8000e101d64 */
[----:B------:R0:W-:Y:S04]  /*12440*/  LDGSTS.E.BYPASS.LTC128B.128 [R21+0x23400], desc[UR36][R2.64+0x80], !P3 ;  /* 0x2340008002157fae */ /* 0x0001e8000d901d64 */
[----:B------:R0:W-:Y:S04]  /*12450*/  LDGSTS.E.BYPASS.LTC128B.128 [R21+0x25400], desc[UR36][R2.64+0x100], !P2 ;  /* 0x2540010002157fae */ /* 0x0001e8000d101d64 */
[----:B------:R0:W-:Y:S02]  /*12460*/  LDGSTS.E.BYPASS.LTC128B.128 [R21+0x27400], desc[UR36][R2.64+0x180], !P1 ;  /* 0x2740018002157fae */ /* 0x0001e4000c901d64 */
.L_x_1200:
        /* <DEDUP_REMOVED lines=11> */
.L_x_1124:
        /* <DEDUP_REMOVED lines=10> */
.L_x_1125:
[----:B------:R1:W-:Y:S01]  /*125c0*/  SYNCS.ARRIVE.TRANS64.A1T0 RZ, [R7+URZ+0x30830], RZ ;  /* 0x030830ff07ff79a7 */ /* 0x0003e2000810003f */
[----:B------:R-:W-:Y:S05]  /*125d0*/  @!P2 BRA `(.L_x_1126) ;  /* 0x000000000004a947 */ /* 0x000fea0003800000 */
[----:B------:R-:W-:Y:S01]  /*125e0*/  BPT.TRAP 0x1 ;  /* 0x000000040000795c */ /* 0x000fe20000300000 */
.L_x_1126:
[----:B0-----:R-:W-:Y:S01]  /*125f0*/  SHF.L.U32 R2, R8, 0x1f, RZ ;  /* 0x0000001f08027819 */ /* 0x001fe200000006ff */
[----:B-1----:R-:W-:Y:S01]  /*12600*/  IMAD R7, R6, 0x8, R17 ;  /* 0x0000000806077824 */ /* 0x002fe200078e0211 */
[----:B------:R-:W-:Y:S03]  /*12610*/  BSSY B1, `(.L_x_1127) ;  /* 0x0000003000017945 */ /* 0x000fe60003800000 */
[----:B------:R-:W0:Y:S02]  /*12620*/  SYNCS.PHASECHK.TRANS64.TRYWAIT P0, [R7+URZ+0x30860], R2 ;  /* 0x03086002070075a7 */ /* 0x000e24000800017f */
[----:B0-----:R-:W-:Y:S05]  /*12630*/  @!P0 BRA `(.L_x_1128) ;  /* 0x0000002c00148947 */ /* 0x001fea0003800000 */
.L_x_1201:
[----:B------:R-:W-:Y:S05]  /*12640*/  BSYNC B1 ;  /* 0x0000000000017941 */ /* 0x000fea0003800000 */
.L_x_1127:
[----:B------:R-:W-:Y:S01]  /*12650*/  IMAD.MOV.U32 R3, RZ, RZ, -0x40 ;  /* 0xffffffc0ff037424 */ /* 0x000fe200078e00ff */
[----:B------:R-:W-:Y:S01]  /*12660*/  UMOV UR4, 0xffffffff ;  /* 0xffffffff00047882 */ /* 0x000fe20000000000 */
[----:B------:R-:W-:Y:S01]  /*12670*/  LOP3.LUT P4, RZ, R16, 0x100, RZ, 0xc0, !PT ;  /* 0x0000010010ff7812 */ /* 0x000fe2000788c0ff */
[----:B------:R-:W-:Y:S01]  /*12680*/  IMAD R6, R6, 0x4000, R30 ;  /* 0x0000400006067824 */ /* 0x000fe200078e021e */
[----:B------:R-:W-:Y:S01]  /*12690*/  LOP3.LUT P3, RZ, R16, 0x80, RZ, 0xc0, !PT ;  /* 0x0000008010ff7812 */ /* 0x000fe2000786c0ff */
[----:B------:R-:W-:Y:S01]  /*126a0*/  IMAD R3, R28, R3, UR38 ;  /* 0x000000261c037e24 */ /* 0x000fe2000f8e0203 */
[C---:B------:R-:W-:Y:S02]  /*126b0*/  LOP3.LUT P2, RZ, R16.reuse, 0x40, RZ, 0xc0, !PT ;  /* 0x0000004010ff7812 */ /* 0x040fe4000784c0ff */
[----:B------:R-:W-:Y:S01]  /*126c0*/  LOP3.LUT P1, RZ, R16, 0x20, RZ, 0xc0, !PT ;  /* 0x0000002010ff7812 */ /* 0x000fe2000782c0ff */
[----:B------:R-:W-:Y:S01]  /*126d0*/  IMAD.IADD R8, R3, 0x1, -R36 ;  /* 0x0000000103087824 */ /* 0x000fe200078e0a24 */
[----:B------:R-:W-:Y:S11]  /*126e0*/  BRA.DIV UR4, `(.L_x_1129) ;  /* 0x0000002a04fc7947 */ /* 0x000ff6000b800000 */
[----:B------:R-:W0:Y:S01]  /*126f0*/  SHFL.IDX PT, R14, R18, RZ, 0x181f ;  /* 0x00181fff120e7589 */ /* 0x000e2200000e0000 */
[----:B------:R-:W-:-:S03]  /*12700*/  IMAD R6, R6, 0x2, R17 ;  /* 0x0000000206067824 */ /* 0x000fc600078e0211 */
[----:B------:R-:W1:Y:S01]  /*12710*/  SHFL.IDX PT, R3, R19, RZ, 0x181f ;  /* 0x00181fff13037589 */ /* 0x000e6200000e0000 */
        /* <DEDUP_REMOVED lines=36> */
.L_x_1211:
[----:B0--3--:R-:W-:Y:S01]  /*12960*/  IADD3 R2, P0, R14, R4, RZ ;  /* 0x000000040e027210 */ /* 0x009fe20007f1e0ff */
        /* <DEDUP_REMOVED lines=15> */
[----:B0-----:R-:W-:Y:S01]  /*12a60*/  IMAD.WIDE.U32 R2, R5, UR4, RZ ;  /* 0x0000000405027c25 */ /* 0x001fe2000f8e00ff */
[----:B------:R-:W-:-:S03]  /*12a70*/  ULDC.64 UR4, c[0x0][0x338] ;  /* 0x0000ce0000047ab9 */ /* 0x000fc60000000a00 */
[----:B------:R-:W-:Y:S02]  /*12a80*/  IMAD.IADD R3, R3, 0x1, R9 ;  /* 0x0000000103037824 */ /* 0x000fe400078e0209 */
[----:B------:R-:W-:Y:S02]  /*12a90*/  IMAD R5, R10, UR4, RZ ;  /* 0x000000040a057c24 */ /* 0x000fe4000f8e02ff */
[----:B------:R-:W-:-:S04]  /*12aa0*/  IMAD.WIDE.U32 R2, R0, UR4, R2 ;  /* 0x0000000400027c25 */ /* 0x000fc8000f8e0002 */
[----:B------:R-:W-:Y:S01]  /*12ab0*/  IMAD R5, R0, UR5, R5 ;  /* 0x0000000500057c24 */ /* 0x000fe2000f8e0205 */
[----:B------:R-:W-:Y:S01]  /*12ac0*/  ULDC.64 UR4, c[0x0][0x330] ;  /* 0x0000cc0000047ab9 */ /* 0x000fe20000000a00 */
[----:B------:R-:W-:Y:S02]  /*12ad0*/  NOP ;  /* 0x0000000000007918 */ /* 0x000fe40000000000 */
[----:B------:R-:W-:Y:S02]  /*12ae0*/  IMAD.IADD R3, R3, 0x1, R5 ;  /* 0x0000000103037824 */ /* 0x000fe400078e0205 */
[----:B------:R-:W-:Y:S02]  /*12af0*/  IMAD R5, R26, UR4, RZ ;  /* 0x000000041a057c24 */ /* 0x000fe4000f8e02ff */
[----:B------:R-:W-:-:S04]  /*12b00*/  IMAD.WIDE.U32 R2, R22, UR4, R2 ;  /* 0x0000000416027c25 */ /* 0x000fc8000f8e0002 */
[----:B------:R-:W-:Y:S01]  /*12b10*/  IMAD R5, R22, UR5, R5 ;  /* 0x0000000516057c24 */ /* 0x000fe2000f8e0205 */
[----:B------:R-:W-:Y:S02]  /*12b20*/  ULDC.64 UR4, c[0x0][0x318] ;  /* 0x0000c60000047ab9 */ /* 0x000fe40000000a00 */
[----:B------:R-:W-:Y:S02]  /*12b30*/  LEA R18, P0, R2, UR4, 0x1 ;  /* 0x0000000402127c11 */ /* 0x000fe4000f8008ff */
[----:B------:R-:W-:-:S04]  /*12b40*/  IADD3 R3, R5, R3, RZ ;  /* 0x0000000305037210 */ /* 0x000fc80007ffe0ff */
[----:B------:R-:W-:Y:S02]  /*12b50*/  LEA.HI.X R19, R2, UR5, R3, 0x1, P0 ;  /* 0x0000000502137c11 */ /* 0x000fe400080f0c03 */
[----:B------:R-:W-:-:S13]  /*12b60*/  PLOP3.LUT P0, PT, PT, PT, PT, 0x80, 0x0 ;  /* 0x000000000000781c */ /* 0x000fda0003f0f070 */
.L_x_1130:
        /* <DEDUP_REMOVED lines=10> */
.L_x_1131:
[C---:B------:R-:W-:Y:S01]  /*12c10*/  ISETP.GT.AND P0, PT, R24.reuse, UR46, PT ;  /* 0x0000002e18007c0c */ /* 0x040fe2000bf04270 */
[----:B------:R0:W-:Y:S01]  /*12c20*/  SYNCS.ARRIVE.TRANS64.A1T0 RZ, [R7+URZ+0x30850], RZ ;  /* 0x030850ff07ff79a7 */ /* 0x0001e2000810003f */
[----:B------:R-:W-:Y:S02]  /*12c30*/  IMAD.MOV.U32 R8, RZ, RZ, R25 ;  /* 0x000000ffff087224 */ /* 0x000fe400078e0019 */
[----:B------:R-:W-:Y:S02]  /*12c40*/  IMAD.MOV.U32 R6, RZ, RZ, R23 ;  /* 0x000000ffff067224 */ /* 0x000fe400078e0017 */
[----:B------:R-:W-:Y:S02]  /*12c50*/  IMAD.MOV.U32 R28, RZ, RZ, R24 ;  /* 0x000000ffff1c7224 */ /* 0x000fe400078e0018 */
[----:B0-----:R-:W-:-:S05]  /*12c60*/  VIADD R7, R24, 0xffffffff ;  /* 0xffffffff18077836 */ /* 0x001fca0000000000 */
[----:B------:R-:W-:Y:S05]  /*12c70*/  @P0 BRA `(.L_x_1132) ;  /* 0xfffffff000700947 */ /* 0x000fea000383ffff */
[----:B------:R-:W-:Y:S05]  /*12c80*/  BSYNC B0 ;  /* 0x0000000000007941 */ /* 0x000fea0003800000 */
.L_x_1119:
[----:B0-----:R-:W0:Y:S01]  /*12c90*/  S2R R0, SR_TID.X ;  /* 0x0000000000007919 */ /* 0x001e220000002100 */
[----:B------:R-:W-:Y:S01]  /*12ca0*/  BSSY B0, `(.L_x_1133) ;  /* 0x0000010000007945 */ /* 0x000fe20003800000 */
        /* <DEDUP_REMOVED lines=14> */
[----:B0-----:R-:W-:-:S07]  /*12d90*/  IADD3 R34, R0, UR47, R7 ;  /* 0x0000002f00227c10 */ /* 0x001fce000fffe007 */
.L_x_1134:
[----:B------:R-:W-:Y:S05]  /*12da0*/  BSYNC B0 ;  /* 0x0000000000007941 */ /* 0x000fea0003800000 */
.L_x_1133:
[----:B------:R-:W-:-:S13]  /*12db0*/  LOP3.LUT P0, RZ, R16, 0x200, RZ, 0xc0, !PT ;  /* 0x0000020010ff7812 */ /* 0x000fda000780c0ff */
[----:B------:R-:W-:Y:S05]  /*12dc0*/  @!P0 BRA `(.L_x_1135) ;  /* 0x0000000000048947 */ /* 0x000fea0003800000 */
[----:B------:R-:W-:Y:S01]  /*12dd0*/  BPT.TRAP 0x1 ;  /* 0x000000040000795c */ /* 0x000fe20000300000 */
.L_x_1135:
[----:B------:R-:W-:Y:S01]  /*12de0*/  IMAD R4, R23, 0x8, R17 ;  /* 0x0000000817047824 */ /* 0x000fe200078e0211 */
[----:B------:R-:W-:Y:S01]  /*12df0*/  SHF.L.U32 R3, R25, 0x1f, RZ ;  /* 0x0000001f19037819 */ /* 0x000fe200000006ff */
[----:B------:R-:W-:Y:S01]  /*12e00*/  IMAD.MOV.U32 R5, RZ, RZ, -0x40 ;  /* 0xffffffc0ff057424 */ /* 0x000fe200078e00ff */
[----:B------:R-:W-:Y:S02]  /*12e10*/  BSSY B0, `(.L_x_1136) ;  /* 0x0000004000007945 */ /* 0x000fe40003800000 */
[----:B------:R-:W0:Y:S01]  /*12e20*/  SYNCS.PHASECHK.TRANS64.TRYWAIT P0, [R4+URZ+0x30860], R3 ;  /* 0x03086003040075a7 */ /* 0x000e22000800017f */
[----:B------:R-:W-:Y:S01]  /*12e30*/  IMAD R5, R24, R5, UR38 ;  /* 0x0000002618057e24 */ /* 0x000fe2000f8e0205 */
[----:B0-----:R-:W-:Y:S06]  /*12e40*/  @!P0 BRA `(.L_x_1137) ;  /* 0x0000002800908947 */ /* 0x001fec0003800000 */
.L_x_1212:
[----:B------:R-:W-:Y:S05]  /*12e50*/  BSYNC B0 ;  /* 0x0000000000007941 */ /* 0x000fea0003800000 */
.L_x_1136:
[----:B------:R-:W-:Y:S01]  /*12e60*/  UMOV UR4, 0xffffffff ;  /* 0xffffffff00047882 */ /* 0x000fe20000000000 */
[C---:B------:R-:W-:Y:S01]  /*12e70*/  LOP3.LUT P5, RZ, R16.reuse, 0x100, RZ, 0xc0, !PT ;  /* 0x0000010010ff7812 */ /* 0x040fe200078ac0ff */
        /* <DEDUP_REMOVED lines=8> */
[----:B------:R-:W0:Y:S04]  /*12f00*/  SHFL.IDX PT, R0, R19, RZ, 0x181f ;  /* 0x00181fff13007589 */ /* 0x000e2800000e0000 */
[----:B------:R-:W-:Y:S01]  /*12f10*/  SHFL.IDX PT, R7, R19, 0x1, 0x181f ;  /* 0x00381f0013077f89 */ /* 0x000fe200000e0000 */
[----:B-1----:R-:W-:-:S03]  /*12f20*/  IADD3 R2, P0, R14, R6, RZ ;  /* 0x000000060e027210 */ /* 0x002fc60007f1e0ff */
[----:B------:R-:W1:Y:S02]  /*12f30*/  SHFL.IDX PT, R14, R18, 0x1, 0x181f ;  /* 0x00381f00120e7f89 */ /* 0x000e6400000e0000 */
[----:B0-----:R-:W-:Y:S01]  /*12f40*/  IMAD.X R3, RZ, RZ, R0, P0 ;  /* 0x000000ffff037224 */ /* 0x001fe200000e0600 */
[----:B------:R-:W-:Y:S01]  /*12f50*/  ISETP.LT.OR P0, PT, R5, 0x1, P5 ;  /* 0x000000010500780c */ /* 0x000fe20002f01670 */
[----:B------:R-:W-:-:S12]  /*12f60*/  IMAD R0, R8, 0x2, R17 ;  /* 0x0000000208007824 */ /* 0x000fd800078e0211 */
        /* <DEDUP_REMOVED lines=8> */
[----:B------:R-:W0:Y:S03]  /*12ff0*/  SHFL.IDX PT, R14, R18, 0x2, 0x181f ;  /* 0x00581f00120e7f89 */ /* 0x000e2600000e0000 */
[----:B------:R-:W-:Y:S01]  /*13000*/  IMAD.X R3, RZ, RZ, R7, P0 ;  /* 0x000000ffff037224 */ /* 0x000fe200000e0607 */
        /* <DEDUP_REMOVED lines=21> */
.L_x_1222:
[----:B0--3--:R-:W-:-:S05]  /*13160*/  IADD3 R2, P0, R14, R6, RZ ;  /* 0x000000060e027210 */ /* 0x009fca0007f1e0ff */
        /* <DEDUP_REMOVED lines=14> */
.L_x_1139:
        /* <DEDUP_REMOVED lines=10> */
.L_x_1140:
[----:B------:R1:W-:Y:S01]  /*132f0*/  SYNCS.ARRIVE.TRANS64.A1T0 RZ, [R4+URZ+0x30850], RZ ;  /* 0x030850ff04ff79a7 */ /* 0x0003e2000810003f */
[----:B------:R-:W-:-:S05]  /*13300*/  VIADD R23, R23, 0x1 ;  /* 0x0000000117177836 */ /* 0x000fca0000000000 */
[----:B------:R-:W-:-:S04]  /*13310*/  ISETP.NE.AND P0, PT, R23, 0x2, PT ;  /* 0x000000021700780c */ /* 0x000fc80003f05270 */
[----:B0-----:R-:W-:Y:S02]  /*13320*/  SEL R0, RZ, 0x1, P0 ;  /* 0x00000001ff007807 */ /* 0x001fe40000000000 */
[----:B------:R-:W-:Y:S02]  /*13330*/  SEL R23, R23, RZ, P0 ;  /* 0x000000ff17177207 */ /* 0x000fe40000000000 */
[----:B-1----:R-:W-:-:S07]  /*13340*/  LOP3.LUT R25, R25, R0, RZ, 0x3c, !PT ;  /* 0x0000000019197212 */ /* 0x002fce00078e3cff */
.L_x_1100:
[----:B------:R-:W-:Y:S05]  /*13350*/  BSYNC B7 ;  /* 0x0000000000077941 */ /* 0x000fea0003800000 */
.L_x_1098:
[----:B------:R-:W-:-:S13]  /*13360*/  LOP3.LUT P0, RZ, R16, 0x8000, RZ, 0xc0, !PT ;  /* 0x0000800010ff7812 */ /* 0x000fda000780c0ff */
[----:B------:R-:W-:Y:S05]  /*13370*/  @!P0 BRA `(.L_x_1141) ;  /* 0x0000000000248947 */ /* 0x000fea0003800000 */
[----:B------:R-:W-:Y:S05]  /*13380*/  WARPSYNC.ALL ;  /* 0x0000000000007948 */ /* 0x000fea0003800000 */
[----:B------:R-:W0:Y:S08]  /*13390*/  S2UR UR5, SR_CgaCtaId ;  /* 0x00000000000579c3 */ /* 0x000e300000008800 */
[----:B------:R-:W-:Y:S06]  /*133a0*/  BAR.SYNC.DEFER_BLOCKING 0x5, 0x180 ;  /* 0x0146000000007b1d */ /* 0x000fec0000010000 */
[----:B------:R-:W-:-:S02]  /*133b0*/  UMOV UR4, 0x400 ;  /* 0x0000040000047882 */ /* 0x000fc40000000000 */
[----:B0-----:R-:W-:-:S06]  /*133c0*/  ULEA UR4, UR5, UR4, 0x18 ;  /* 0x0000000405047291 */ /* 0x001fcc000f8ec03f */
[----:B------:R-:W-:-:S05]  /*133d0*/  IMAD.U32 R17, RZ, RZ, UR4 ;  /* 0x00000004ff117e24 */ /* 0x000fca000f8e00ff */
[----:B------:R0:W1:Y:S01]  /*133e0*/  LDS R34, [R17+0x308d0] ;  /* 0x0308d00011227984 */ /* 0x0000620000000800 */
[----:B------:R-:W-:Y:S06]  /*133f0*/  BAR.ARV 0x4, 0x180 ;  /* 0x0106000000007b1d */ /* 0x000fec0000002000 */
[----:B------:R-:W-:Y:S05]  /*13400*/  BRA `(.L_x_1142) ;  /* 0x00000000002c7947 */ /* 0x000fea0003800000 */
.L_x_1141:
[----:B------:R-:W-:-:S03]  /*13410*/  UMOV UR4, 0xffffffff ;  /* 0xffffffff00047882 */ /* 0x000fc60000000000 */
[----:B------:R-:W-:Y:S05]  /*13420*/  BRA.DIV UR4, `(.L_x_1143) ;  /* 0x0000002a04b47947 */ /* 0x000fea000b800000 */
[----:B------:R0:W1:Y:S02]  /*13430*/  SHFL.IDX PT, R14, R34, RZ, 0x1f ;  /* 0x00001fff220e7589 */ /* 0x00006400000e0000 */
.L_x_1225:
[----:B------:R-:W2:Y:S01]  /*13440*/  @!P2 S2R R3, SR_CgaCtaId ;  /* 0x000000000003a919 */ /* 0x000ea20000008800 */
[----:B------:R-:W-:Y:S05]  /*13450*/  WARPSYNC.ALL ;  /* 0x0000000000007948 */ /* 0x000fea0003800000 */
[----:B------:R-:W-:Y:S01]  /*13460*/  BAR.SYNC.DEFER_BLOCKING 0x4, 0x180 ;  /* 0x0106000000007b1d */ /* 0x000fe20000010000 */
[----:B------:R-:W-:-:S04]  /*13470*/  @!P2 MOV R0, 0x400 ;  /* 0x000004000000a802 */ /* 0x000fc80000000f00 */
[----:B--2---:R-:W-:-:S05]  /*13480*/  @!P2 LEA R17, R3, R0, 0x18 ;  /* 0x000000000311a211 */ /* 0x004fca00078ec0ff */
[----:B------:R0:W-:Y:S02]  /*13490*/  @!P2 STS [R17+0x308d0], R34 ;  /* 0x0308d0221100a388 */ /* 0x0001e40000000800 */
[----:B01----:R-:W-:Y:S01]  /*134a0*/  IMAD.MOV.U32 R34, RZ, RZ, R14 ;  /* 0x000000ffff227224 */ /* 0x003fe200078e000e */
[----:B------:R-:W-:Y:S06]  /*134b0*/  BAR.ARV 0x5, 0x180 ;  /* 0x0146000000007b1d */ /* 0x000fec0000002000 */
.L_x_1142:
[----:B------:R-:W-:Y:S02]  /*134c0*/  ULDC UR4, c[0x0][0xc38] ;  /* 0x00030e0000047ab9 */ /* 0x000fe40000000800 */
[----:B-1----:R-:W-:-:S13]  /*134d0*/  ISETP.GE.AND P0, PT, R34, UR4, PT ;  /* 0x0000000422007c0c */ /* 0x002fda000bf06270 */
[----:B------:R-:W-:Y:S05]  /*134e0*/  @!P0 BRA `(.L_x_1144) ;  /* 0xffffffc400548947 */ /* 0x000fea000383ffff */
.L_x_1089:
[----:B------:R-:W2:Y:S01]  /*134f0*/  LDL.LU R0, [R1] ;  /* 0x0000000001007983 */ /* 0x000ea20000300800 */
[----:B------:R-:W-:Y:S01]  /*13500*/  BSSY B0, `(.L_x_1145) ;  /* 0x000000b000007945 */ /* 0x000fe20003800000 */
[----:B------:R-:W1:Y:S01]  /*13510*/  S2R R5, SR_CgaCtaId ;  /* 0x0000000000057919 */ /* 0x000e620000008800 */
[----:B--2---:R-:W-:-:S04]  /*13520*/  IADD3 R0, R0, 0x1, RZ ;  /* 0x0000000100007810 */ /* 0x004fc80007ffe0ff */
[----:B------:R-:W-:-:S04]  /*13530*/  LEA.HI R2, R0, R0, RZ, 0x1 ;  /* 0x0000000000027211 */ /* 0x000fc800078f08ff */
[----:B------:R-:W-:Y:S02]  /*13540*/  LOP3.LUT R3, R2, 0xfffffffe, RZ, 0xc0, !PT ;  /* 0xfffffffe02037812 */ /* 0x000fe400078ec0ff */
[----:B------:R-:W-:-:S03]  /*13550*/  MOV R2, 0x400 ;  /* 0x0000040000027802 */ /* 0x000fc60000000f00 */
[----:B------:R-:W-:Y:S01]  /*13560*/  IMAD.IADD R0, R0, 0x1, -R3 ;  /* 0x0000000100007824 */ /* 0x000fe200078e0a03 */
[----:B-1----:R-:W-:-:S04]  /*13570*/  LEA R5, R5, R2, 0x18 ;  /* 0x0000000205057211 */ /* 0x002fc800078ec0ff */
[----:B------:R-:W-:-:S04]  /*13580*/  SHF.L.U32 R0, R0, 0x1f, RZ ;  /* 0x0000001f00007819 */ /* 0x000fc800000006ff */
[----:B------:R-:W1:Y:S02]  /*13590*/  SYNCS.PHASECHK.TRANS64.TRYWAIT P0, [R5+URZ+0x30820], R0 ;  /* 0x03082000050075a7 */ /* 0x000e64000800017f */
[----:B-1----:R-:W-:Y:S05]  /*135a0*/  @!P0 BRA `(.L_x_1146) ;  /* 0x00000028007c8947 */ /* 0x002fea0003800000 */
.L_x_1226:
[----:B------:R-:W-:Y:S05]  /*135b0*/  BSYNC B0 ;  /* 0x0000000000007941 */ /* 0x000fea0003800000 */
.L_x_1145:
[----:B------:R-:W-:-:S03]  /*135c0*/  UMOV UR4, 0xffffffff ;  /* 0xffffffff00047882 */ /* 0x000fc60000000000 */
[----:B------:R-:W-:Y:S05]  /*135d0*/  BRA.DIV UR4, `(.L_x_1147) ;  /* 0x0000002a04847947 */ /* 0x000fea000b800000 */
[----:B-1----:R-:W1:Y:S02]  /*135e0*/  S2R R0, SR_TID.X ;  /* 0x0000000000007919 */ /* 0x002e640000002100 */
[----:B-1----:R-:W-:-:S04]  /*135f0*/  SHF.R.U32.HI R0, RZ, 0x5, R0 ;  /* 0x00000005ff007819 */ /* 0x002fc80000011600 */
[----:B------:R-:W-:-:S05]  /*13600*/  LOP3.LUT R0, R0, 0x3, RZ, 0xc0, !PT ;  /* 0x0000000300007812 */ /* 0x000fca00078ec0ff */
[----:B------:R1:W2:Y:S02]  /*13610*/  SHFL.IDX PT, R14, R0, RZ, 0x1f ;  /* 0x00001fff000e7589 */ /* 0x0002a400000e0000 */
.L_x_1229:
[----:B--2---:R-:W-:Y:S01]  /*13620*/  ISETP.NE.AND P0, PT, R14, RZ, PT ;  /* 0x000000ff0e00720c */ /* 0x004fe20003f05270 */
[----:B------:R-:W-:-:S12]  /*13630*/  BSSY B0, `(.L_x_1148) ;  /* 0x0000026000007945 */ /* 0x000fd80003800000 */
[----:B------:R-:W-:Y:S05]  /*13640*/  @P0 BRA `(.L_x_1149) ;  /* 0x0000000000900947 */ /* 0x000fea0003800000 */
[----:B------:R-:W-:-:S03]  /*13650*/  UMOV UR4, 0xffffffff ;  /* 0xffffffff00047882 */ /* 0x000fc60000000000 */
[----:B------:R-:W-:Y:S05]  /*13660*/  BRA.DIV UR4, `(.L_x_1150) ;  /* 0x0000002a04947947 */ /* 0x000fea000b800000 */
[----:B------:R-:W-:-:S13]  /*13670*/  ELECT P6, URZ, PT ;  /* 0x00000000003f782f */ /* 0x000fda00038c0000 */
.L_x_1232:
[----:B------:R-:W-:Y:S05]  /*13680*/  @!P6 BRA `(.L_x_1149) ;  /* 0x000000000080e947 */ /* 0x000fea0003800000 */
[----:B-1----:R-:W2:Y:S02]  /*13690*/  LDL R0, [R1+0x4] ;  /* 0x0000040001007983 */ /* 0x002ea40000100800 */
[----:B--2---:R-:W-:-:S13]  /*136a0*/  R2UR UR4, R0 ;  /* 0x00000000000472ca */ /* 0x004fda00000e0000 */
[----:B------:R-:W-:-:S06]  /*136b0*/  ULOP3.LUT UR4, UR4, 0x2, URZ, 0xfc, !UPT ;  /* 0x0000000204047892 */ /* 0x000fcc000f8efc3f */
[----:B------:R-:W-:-:S05]  /*136c0*/  IMAD.U32 R0, RZ, RZ, UR4 ;  /* 0x00000004ff007e24 */ /* 0x000fca000f8e00ff */
[----:B------:R-:W-:-:S13]  /*136d0*/  ISETP.NE.AND P0, PT, R0, 0x3, PT ;  /* 0x000000030000780c */ /* 0x000fda0003f05270 */
[----:B------:R-:W-:Y:S05]  /*136e0*/  @!P0 BRA `(.L_x_1151) ;  /* 0x0000000000048947 */ /* 0x000fea0003800000 */
[----:B------:R-:W-:Y:S01]  /*136f0*/  BPT.TRAP 0x1 ;  /* 0x000000040000795c */ /* 0x000fe20000300000 */
.L_x_1151:
[----:B------:R-:W-:Y:S01]  /*13700*/  IMAD R3, R23, 0x8, R5 ;  /* 0x0000000817037824 */ /* 0x000fe200078e0205 */
[----:B------:R-:W-:Y:S01]  /*13710*/  SHF.L.U32 R2, R25, 0x1f, RZ ;  /* 0x0000001f19027819 */ /* 0x000fe200000006ff */
[----:B------:R-:W-:-:S03]  /*13720*/  VIADD R23, R23, 0x1 ;  /* 0x0000000117177836 */ /* 0x000fc60000000000 */
[----:B------:R-:W1:Y:S02]  /*13730*/  SYNCS.PHASECHK.TRANS64.TRYWAIT P1, [R3+URZ+0x30840], R2 ;  /* 0x03084002030075a7 */ /* 0x000e64000802017f */
[----:B------:R-:W-:-:S04]  /*13740*/  ISETP.NE.AND P2, PT, R23, 0x2, PT ;  /* 0x000000021700780c */ /* 0x000fc80003f45270 */
[----:B------:R-:W-:Y:S01]  /*13750*/  SEL R0, RZ, 0x1, P2 ;  /* 0x00000001ff007807 */ /* 0x000fe20001000000 */
[----:B-1----:R-:W-:Y:S08]  /*13760*/  @!P1 BRA `(.L_x_1152) ;  /* 0x0000002800749947 */ /* 0x002ff00003800000 */
.L_x_1233:
[----:B------:R-:W-:Y:S02]  /*13770*/  SEL R23, R23, RZ, P2 ;  /* 0x000000ff17177207 */ /* 0x000fe40001000000 */
[----:B------:R-:W-:Y:S01]  /*13780*/  LOP3.LUT R0, R25, R0, RZ, 0x3c, !PT ;  /* 0x0000000019007212 */ /* 0x000fe200078e3cff */
[----:B------:R-:W-:Y:S06]  /*13790*/  @!P0 BRA `(.L_x_1153) ;  /* 0x0000000000048947 */ /* 0x000fec0003800000 */
[----:B------:R-:W-:Y:S01]  /*137a0*/  BPT.TRAP 0x1 ;  /* 0x000000040000795c */ /* 0x000fe20000300000 */
.L_x_1153:
[----:B------:R-:W-:Y:S01]  /*137b0*/  IMAD R23, R23, 0x8, R5 ;  /* 0x0000000817177824 */ /* 0x000fe200078e0205 */
[----:B------:R-:W-:-:S04]  /*137c0*/  SHF.L.U32 R0, R0, 0x1f, RZ ;  /* 0x0000001f00007819 */ /* 0x000fc800000006ff */
[----:B------:R-:W2:Y:S02]  /*137d0*/  SYNCS.PHASECHK.TRANS64.TRYWAIT P1, [R23+URZ+0x30840], R0 ;  /* 0x03084000170075a7 */ /* 0x000ea4000802017f */
[----:B--2---:R-:W-:Y:S05]  /*137e0*/  @!P1 BRA `(.L_x_1154) ;  /* 0x0000002800689947 */ /* 0x004fea0003800000 */
.L_x_1234:
[----:B------:R-:W-:Y:S05]  /*137f0*/  @!P0 BRA `(.L_x_1155) ;  /* 0x0000000000048947 */ /* 0x000fea0003800000 */
[----:B------:R-:W-:Y:S01]  /*13800*/  BPT.TRAP 0x1 ;  /* 0x000000040000795c */ /* 0x000fe20000300000 */
.L_x_1155:
[----:B------:R-:W3:Y:S02]  /*13810*/  SYNCS.PHASECHK.TRANS64.TRYWAIT P1, [R3+URZ+0x30860], R2 ;  /* 0x03086002030075a7 */ /* 0x000ee4000802017f */
[----:B---3--:R-:W-:Y:S05]  /*13820*/  @!P1 BRA `(.L_x_1156) ;  /* 0x00000028006c9947 */ /* 0x008fea0003800000 */
.L_x_1235:
[----:B------:R-:W-:Y:S05]  /*13830*/  @!P0 BRA `(.L_x_1157) ;  /* 0x0000000000048947 */ /* 0x000fea0003800000 */
[----:B------:R-:W-:Y:S01]  /*13840*/  BPT.TRAP 0x1 ;  /* 0x000000040000795c */ /* 0x000fe20000300000 */
.L_x_1157:
[----:B----4-:R4:W0:Y:S02]  /*13850*/  SYNCS.PHASECHK.TRANS64.TRYWAIT P0, [R23+URZ+0x30860], R0 ;  /* 0x03086000170075a7 */ /* 0x010824000800017f */
[----:B0-----:R-:W-:Y:S05]  /*13860*/  @!P0 NANOSLEEP.SYNCS 0x989680 ;  /* 0x009896800000895d */ /* 0x001fea0003900000 */
[----:B------:R-:W0:Y:S02]  /*13870*/  @!P0 SYNCS.PHASECHK.TRANS64 P0, [R23+URZ+0x30860], R0 ;  /* 0x03086000170085a7 */ /* 0x000e24000800007f */
[----:B0-----:R-:W-:Y:S05]  /*13880*/  @!P0 BRA `(.L_x_1157) ;  /* 0xfffffffc00f08947 */ /* 0x001fea000383ffff */
.L_x_1149:
[----:B------:R-:W-:Y:S05]  /*13890*/  BSYNC B0 ;  /* 0x0000000000007941 */ /* 0x000fea0003800000 */
.L_x_1148:
[----:B------:R-:W-:Y:S05]  /*138a0*/  EXIT ;  /* 0x000000000000794d */ /* 0x000fea0003800000 */
.L_x_994:
[----:B0-----:R-:W-:-:S04]  /*138b0*/  IMAD.U32 R3, RZ, RZ, UR40 ;  /* 0x00000028ff037e24 */ /* 0x001fc8000f8e00ff */
[----:B------:R0:W1:Y:S03]  /*138c0*/  SYNCS.PHASECHK.TRANS64.TRYWAIT P1, [R3+URZ+0x30800], R0 ;  /* 0x03080000030075a7 */ /* 0x000066000802017f */
[----:B-1----:R-:W-:Y:S05]  /*138d0*/  @!P1 NANOSLEEP.SYNCS 0x989680 ;  /* 0x009896800000995d */ /* 0x002fea0003900000 */
[----:B------:R-:W1:Y:S02]  /*138e0*/  @!P1 SYNCS.PHASECHK.TRANS64 P1, [R3+URZ+0x30800], R0 ;  /* 0x03080000030095a7 */ /* 0x000e64000802007f */
[----:B-1----:R-:W-:Y:S05]  /*138f0*/  @!P1 BRA `(.L_x_994) ;  /* 0xfffffffc00ec9947 */ /* 0x002fea000383ffff */
[----:B------:R-:W-:Y:S05]  /*13900*/  BRA `(.L_x_1158) ;  /* 0xfffffee000d47947 */ /* 0x000fea000383ffff */
.L_x_998:
[----:B-1----:R1:W2:Y:S02]  /*13910*/  SYNCS.PHASECHK.TRANS64.TRYWAIT P1, [R3+URZ+0x30830], R0 ;  /* 0x03083000030075a7 */ /* 0x0022a4000802017f */
[----:B--2---:R-:W-:Y:S05]  /*13920*/  @!P1 NANOSLEEP.SYNCS 0x989680 ;  /* 0x009896800000995d */ /* 0x004fea0003900000 */
[----:B------:R-:W2:Y:S02]  /*13930*/  @!P1 SYNCS.PHASECHK.TRANS64 P1, [R3+URZ+0x30830], R0 ;  /* 0x03083000030095a7 */ /* 0x000ea4000802007f */
[----:B--2---:R-:W-:Y:S05]  /*13940*/  @!P1 BRA `(.L_x_998) ;  /* 0xfffffffc00f09947 */ /* 0x004fea000383ffff */
[----:B------:R-:W-:Y:S05]  /*13950*/  BRA `(.L_x_997) ;  /* 0xfffffee000f07947 */ /* 0x000fea000383ffff */
.L_x_1015:
[----:B-1----:R-:W-:-:S04]  /*13960*/  IMAD.U32 R4, RZ, RZ, UR6 ;  /* 0x00000006ff047e24 */ /* 0x002fc8000f8e00ff */
[----:B------:R1:W2:Y:S03]  /*13970*/  SYNCS.PHASECHK.TRANS64.TRYWAIT P1, [R4+URZ+0x30830], R3 ;  /* 0x03083003040075a7 */ /* 0x0002a6000802017f */
[----:B--2---:R-:W-:Y:S05]  /*13980*/  @!P1 NANOSLEEP.SYNCS 0x989680 ;  /* 0x009896800000995d */ /* 0x004fea0003900000 */
[----:B------:R-:W2:Y:S02]  /*13990*/  @!P1 SYNCS.PHASECHK.TRANS64 P1, [R4+URZ+0x30830], R3 ;  /* 0x03083003040095a7 */ /* 0x000ea4000802007f */
[----:B--2---:R-:W-:Y:S05]  /*139a0*/  @!P1 BRA `(.L_x_1015) ;  /* 0xfffffffc00ec9947 */ /* 0x004fea000383ffff */
[----:B------:R-:W-:Y:S05]  /*139b0*/  BRA `(.L_x_1014) ;  /* 0xffffff0c00147947 */ /* 0x000fea000383ffff */
.L_x_1019:
[----:B01----:R-:W-:-:S04]  /*139c0*/  IMAD.U32 R3, RZ, RZ, UR5 ;  /* 0x00000005ff037e24 */ /* 0x003fc8000f8e00ff */
[----:B------:R0:W1:Y:S03]  /*139d0*/  SYNCS.PHASECHK.TRANS64.TRYWAIT P1, [R3+URZ+0x30850], R0 ;  /* 0x03085000030075a7 */ /* 0x000066000802017f */
[----:B-1----:R-:W-:Y:S05]  /*139e0*/  @!P1 NANOSLEEP.SYNCS 0x989680 ;  /* 0x009896800000995d */ /* 0x002fea0003900000 */
[----:B------:R-:W1:Y:S02]  /*139f0*/  @!P1 SYNCS.PHASECHK.TRANS64 P1, [R3+URZ+0x30850], R0 ;  /* 0x03085000030095a7 */ /* 0x000e64000802007f */
[----:B-1----:R-:W-:Y:S05]  /*13a00*/  @!P1 BRA `(.L_x_1019) ;  /* 0xfffffffc00ec9947 */ /* 0x002fea000383ffff */
[----:B------:R-:W-:Y:S05]  /*13a10*/  BRA `(.L_x_1018) ;  /* 0xffffff1800ac7947 */ /* 0x000fea000383ffff */
.L_x_1038:
[----:B-1----:R-:W-:-:S04]  /*13a20*/  IMAD.U32 R4, RZ, RZ, UR6 ;  /* 0x00000006ff047e24 */ /* 0x002fc8000f8e00ff */
[----:B------:R1:W2:Y:S03]  /*13a30*/  SYNCS.PHASECHK.TRANS64.TRYWAIT P1, [R4+URZ+0x30830], R3 ;  /* 0x03083003040075a7 */ /* 0x0002a6000802017f */
[----:B--2---:R-:W-:Y:S05]  /*13a40*/  @!P1 NANOSLEEP.SYNCS 0x989680 ;  /* 0x009896800000995d */ /* 0x004fea0003900000 */
[----:B------:R-:W2:Y:S02]  /*13a50*/  @!P1 SYNCS.PHASECHK.TRANS64 P1, [R4+URZ+0x30830], R3 ;  /* 0x03083003040095a7 */ /* 0x000ea4000802007f */
[----:B--2---:R-:W-:Y:S05]  /*13a60*/  @!P1 BRA `(.L_x_1038) ;  /* 0xfffffffc00ec9947 */ /* 0x004fea000383ffff */
[----:B------:R-:W-:Y:S05]  /*13a70*/  BRA `(.L_x_1037) ;  /* 0xffffff3400987947 */ /* 0x000fea000383ffff */
.L_x_1042:
[----:B01----:R-:W-:-:S04]  /*13a80*/  IMAD.U32 R3, RZ, RZ, UR5 ;  /* 0x00000005ff037e24 */ /* 0x003fc8000f8e00ff */
[----:B------:R0:W1:Y:S03]  /*13a90*/  SYNCS.PHASECHK.TRANS64.TRYWAIT P1, [R3+URZ+0x30850], R0 ;  /* 0x03085000030075a7 */ /* 0x000066000802017f */
[----:B-1----:R-:W-:Y:S05]  /*13aa0*/  @!P1 NANOSLEEP.SYNCS 0x989680 ;  /* 0x009896800000995d */ /* 0x002fea0003900000 */
[----:B------:R-:W1:Y:S02]  /*13ab0*/  @!P1 SYNCS.PHASECHK.TRANS64 P1, [R3+URZ+0x30850], R0 ;  /* 0x03085000030095a7 */ /* 0x000e64000802007f */
[----:B-1----:R-:W-:Y:S05]  /*13ac0*/  @!P1 BRA `(.L_x_1042) ;  /* 0xfffffffc00ec9947 */ /* 0x002fea000383ffff */
[----:B------:R-:W-:Y:S05]  /*13ad0*/  BRA `(.L_x_1041) ;  /* 0xffffff4400307947 */ /* 0x000fea000383ffff */
.L_x_1050:
[----:B-1----:R-:W-:-:S04]  /*13ae0*/  IMAD.U32 R4, RZ, RZ, UR5 ;  /* 0x00000005ff047e24 */ /* 0x002fc8000f8e00ff */
[----:B------:R1:W2:Y:S03]  /*13af0*/  SYNCS.PHASECHK.TRANS64.TRYWAIT P1, [R4+URZ+0x30830], R3 ;  /* 0x03083003040075a7 */ /* 0x0002a6000802017f */
[----:B--2---:R-:W-:Y:S05]  /*13b00*/  @!P1 NANOSLEEP.SYNCS 0x989680 ;  /* 0x009896800000995d */ /* 0x004fea0003900000 */
[----:B------:R-:W2:Y:S02]  /*13b10*/  @!P1 SYNCS.PHASECHK.TRANS64 P1, [R4+URZ+0x30830], R3 ;  /* 0x03083003040095a7 */ /* 0x000ea4000802007f */
[----:B--2---:R-:W-:Y:S05]  /*13b20*/  @!P1 BRA `(.L_x_1050) ;  /* 0xfffffffc00ec9947 */ /* 0x004fea000383ffff */
[----:B------:R-:W-:Y:S05]  /*13b30*/  BRA `(.L_x_1049) ;  /* 0xffffff5000c87947 */ /* 0x000fea000383ffff */
.L_x_1054:
[----:B01----:R-:W-:-:S04]  /*13b40*/  IMAD.U32 R3, RZ, RZ, UR5 ;  /* 0x00000005ff037e24 */ /* 0x003fc8000f8e00ff */
[----:B------:R0:W1:Y:S03]  /*13b50*/  SYNCS.PHASECHK.TRANS64.TRYWAIT P1, [R3+URZ+0x30850], R0 ;  /* 0x03085000030075a7 */ /* 0x000066000802017f */
[----:B-1----:R-:W-:Y:S05]  /*13b60*/  @!P1 NANOSLEEP.SYNCS 0x989680 ;  /* 0x009896800000995d */ /* 0x002fea0003900000 */
[----:B------:R-:W1:Y:S02]  /*13b70*/  @!P1 SYNCS.PHASECHK.TRANS64 P1, [R3+URZ+0x30850], R0 ;  /* 0x03085000030095a7 */ /* 0x000e64000802007f */
[----:B-1----:R-:W-:Y:S05]  /*13b80*/  @!P1 BRA `(.L_x_1054) ;  /* 0xfffffffc00ec9947 */ /* 0x002fea000383ffff */
[----:B------:R-:W-:Y:S05]  /*13b90*/  BRA `(.L_x_1053) ;  /* 0xffffff6000607947 */ /* 0x000fea000383ffff */
.L_x_1069:
[----:B-1----:R-:W-:-:S04]  /*13ba0*/  IMAD.U32 R7, RZ, RZ, UR5 ;  /* 0x00000005ff077e24 */ /* 0x002fc8000f8e00ff */
[----:B------:R1:W2:Y:S03]  /*13bb0*/  SYNCS.PHASECHK.TRANS64.TRYWAIT P1, [R7+URZ+0x30850], R0 ;  /* 0x03085000070075a7 */ /* 0x0002a6000802017f */
[----:B--2---:R-:W-:Y:S05]  /*13bc0*/  @!P1 NANOSLEEP.SYNCS 0x989680 ;  /* 0x009896800000995d */ /* 0x004fea0003900000 */
[----:B------:R-:W2:Y:S02]  /*13bd0*/  @!P1 SYNCS.PHASECHK.TRANS64 P1, [R7+URZ+0x30850], R0 ;  /* 0x03085000070095a7 */ /* 0x000ea4000802007f */
[----:B--2---:R-:W-:Y:S05]  /*13be0*/  @!P1 BRA `(.L_x_1069) ;  /* 0xfffffffc00ec9947 */ /* 0x004fea000383ffff */
[----:B------:R-:W-:Y:S05]  /*13bf0*/  BRA `(.L_x_1068) ;  /* 0xffffff80008c7947 */ /* 0x000fea000383ffff */
.L_x_1106:
[----:B------:R-:W0:Y:S01]  /*13c00*/  S2R R19, SR_TID.X ;  /* 0x0000000000137919 */ /* 0x000e220000002100 */
[----:B------:R-:W-:Y:S02]  /*13c10*/  IMAD.MOV.U32 R12, RZ, RZ, RZ ;  /* 0x000000ffff0c7224 */ /* 0x000fe400078e00ff */
[----:B------:R-:W-:Y:S02]  /*13c20*/  IMAD.MOV.U32 R11, RZ, RZ, 0x1f ;  /* 0x0000001fff0b7424 */ /* 0x000fe400078e00ff */
[----:B------:R-:W-:Y:S01]  /*13c30*/  IMAD.MOV.U32 R15, RZ, RZ, -0x1 ;  /* 0xffffffffff0f7424 */ /* 0x000fe200078e00ff */
[----:B0-----:R-:W-:-:S04]  /*13c40*/  SHF.R.U32.HI R19, RZ, 0x5, R19 ;  /* 0x00000005ff137819 */ /* 0x001fc80000011613 */
[----:B------:R-:W-:-:S05]  /*13c50*/  LOP3.LUT R19, R19, 0x3, RZ, 0xc0, !PT ;  /* 0x0000000313137812 */ /* 0x000fca00078ec0ff */
[----:B------:R-:W-:-:S07]  /*13c60*/  IMAD.MOV.U32 R13, RZ, RZ, R19 ;  /* 0x000000ffff0d7224 */ /* 0x000fce00078e0013 */
[----:B-----5:R-:W-:Y:S05]  /*13c70*/  WARPSYNC.COLLECTIVE R15, `(.L_x_1159) ;  /* 0x000000000f087348 */ /* 0x020fea0003c00000 */
[----:B------:R0:W1:Y:S02]  /*13c80*/  SHFL.IDX P6, R14, R13, R12, R11 ;  /* 0x0000000c0d0e7389 */ /* 0x00006400000c000b */
[----:B01---5:R-:W-:Y:S01]  /*13c90*/  ENDCOLLECTIVE ;  /* 0x000000000000791b */ /* 0x023fe20003800000 */
.L_x_1159:
[----:B------:R-:W-:Y:S05]  /*13ca0*/  BRA `(.L_x_1160) ;  /* 0xffffffc800dc7947 */ /* 0x000fea000383ffff */
.L_x_1109:
[----:B0-----:R0:W1:Y:S02]  /*13cb0*/  SYNCS.PHASECHK.TRANS64.TRYWAIT P0, [R4+URZ+0x30840], R3 ;  /* 0x03084003040075a7 */ /* 0x001064000800017f */
[----:B-1----:R-:W-:Y:S05]  /*13cc0*/  @!P0 NANOSLEEP.SYNCS 0x989680 ;  /* 0x009896800000895d */ /* 0x002fea0003900000 */
[----:B------:R-:W1:Y:S02]  /*13cd0*/  @!P0 SYNCS.PHASECHK.TRANS64 P0, [R4+URZ+0x30840], R3 ;  /* 0x03084003040085a7 */ /* 0x000e64000800007f */
[----:B-1----:R-:W-:Y:S05]  /*13ce0*/  @!P0 BRA `(.L_x_1109) ;  /* 0xfffffffc00f08947 */ /* 0x002fea000383ffff */
[----:B------:R-:W-:Y:S05]  /*13cf0*/  BRA `(.L_x_1161) ;  /* 0xffffffcc00c87947 */ /* 0x000fea000383ffff */
.L_x_1110:
[----:B------:R-:W-:Y:S01]  /*13d00*/  BSSY B0, `(.L_x_1162) ;  /* 0x0000008000007945 */ /* 0x000fe20003800000 */
[----:B------:R-:W-:Y:S01]  /*13d10*/  MOV R13, R6 ;  /* 0x00000006000d7202 */ /* 0x000fe20000000f00 */
[----:B------:R-:W-:Y:S02]  /*13d20*/  IMAD.MOV.U32 R12, RZ, RZ, RZ ;  /* 0x000000ffff0c7224 */ /* 0x000fe400078e00ff */
[----:B------:R-:W-:Y:S02]  /*13d30*/  IMAD.MOV.U32 R11, RZ, RZ, 0x181f ;  /* 0x0000181fff0b7424 */ /* 0x000fe400078e00ff */
[----:B------:R-:W-:-:S07]  /*13d40*/  IMAD.MOV.U32 R15, RZ, RZ, -0x1 ;  /* 0xffffffffff0f7424 */ /* 0x000fce00078e00ff */
[----:B------:R-:W-:Y:S05]  /*13d50*/  WARPSYNC.COLLECTIVE R15, `(.L_x_1163) ;  /* 0x000000000f087348 */ /* 0x000fea0003c00000 */
[----:B------:R0:W1:Y:S02]  /*13d60*/  SHFL.IDX P6, R14, R13, R12, R11 ;  /* 0x0000000c0d0e7389 */ /* 0x00006400000c000b */
[----:B01----:R-:W-:Y:S01]  /*13d70*/  ENDCOLLECTIVE ;  /* 0x000000000000791b */ /* 0x003fe20003800000 */
.L_x_1163:
[----:B------:R-:W-:Y:S05]  /*13d80*/  BSYNC B0 ;  /* 0x0000000000007941 */ /* 0x000fea0003800000 */
.L_x_1162:
[----:B------:R-:W-:Y:S02]  /*13d90*/  IMAD.MOV.U32 R13, RZ, RZ, R5 ;  /* 0x000000ffff0d7224 */ /* 0x000fe400078e0005 */
[----:B------:R-:W-:Y:S02]  /*13da0*/  IMAD.MOV.U32 R12, RZ, RZ, RZ ;  /* 0x000000ffff0c7224 */ /* 0x000fe400078e00ff */
[----:B------:R-:W-:Y:S02]  /*13db0*/  IMAD.MOV.U32 R11, RZ, RZ, 0x181f ;  /* 0x0000181fff0b7424 */ /* 0x000fe400078e00ff */
[----:B------:R-:W-:Y:S02]  /*13dc0*/  IMAD.MOV.U32 R15, RZ, RZ, -0x1 ;  /* 0xffffffffff0f7424 */ /* 0x000fe400078e00ff */
[----:B------:R-:W-:Y:S02]  /*13dd0*/  IMAD.MOV.U32 R2, RZ, RZ, R14 ;  /* 0x000000ffff027224 */ /* 0x000fe400078e000e */
[----:B------:R-:W-:-:S07]  /*13de0*/  @P0 IMAD R9, R0, 0x2, R17 ;  /* 0x0000000200090824 */ /* 0x000fce00078e0211 */
[----:B------:R-:W-:Y:S05]  /*13df0*/  WARPSYNC.COLLECTIVE R15, `(.L_x_1164) ;  /* 0x000000000f087348 */ /* 0x000fea0003c00000 */
[----:B------:R0:W1:Y:S02]  /*13e00*/  SHFL.IDX P6, R14, R13, R12, R11 ;  /* 0x0000000c0d0e7389 */ /* 0x00006400000c000b */
[----:B01----:R-:W-:Y:S01]  /*13e10*/  ENDCOLLECTIVE ;  /* 0x000000000000791b */ /* 0x003fe20003800000 */
.L_x_1164:
[----:B------:R-:W-:Y:S02]  /*13e20*/  IMAD.MOV.U32 R13, RZ, RZ, R6 ;  /* 0x000000ffff0d7224 */ /* 0x000fe400078e0006 */
[----:B------:R-:W-:Y:S01]  /*13e30*/  IMAD.MOV.U32 R12, RZ, RZ, 0x1 ;  /* 0x00000001ff0c7424 */ /* 0x000fe200078e00ff */
[----:B------:R-:W-:-:S05]  /*13e40*/  @P0 LEA R14, P1, R37, R14, 0x1 ;  /* 0x0000000e250e0211 */ /* 0x000fca00078208ff */
[----:B------:R-:W-:Y:S02]  /*13e50*/  @P0 IMAD.X R3, RZ, RZ, R2, P1 ;  /* 0x000000ffff030224 */ /* 0x000fe400008e0602 */
[----:B------:R-:W-:-:S07]  /*13e60*/  @P0 IMAD.MOV.U32 R2, RZ, RZ, R14 ;  /* 0x000000ffff020224 */ /* 0x000fce00078e000e */
[----:B------:R-:W-:Y:S05]  /*13e70*/  WARPSYNC.COLLECTIVE R15, `(.L_x_1165) ;  /* 0x000000000f087348 */ /* 0x000fea0003c00000 */
[----:B------:R0:W1:Y:S02]  /*13e80*/  SHFL.IDX P6, R14, R13, R12, R11 ;  /* 0x0000000c0d0e7389 */ /* 0x00006400000c000b */
[----:B01----:R-:W-:Y:S01]  /*13e90*/  ENDCOLLECTIVE ;  /* 0x000000000000791b */ /* 0x003fe20003800000 */
.L_x_1165:
        /* <DEDUP_REMOVED lines=8> */
[----:B------:R-:W-:Y:S01]  /*13f20*/  ISETP.GE.AND P0, PT, R7, 0x11, PT ;  /* 0x000000110700780c */ /* 0x000fe20003f06270 */
[----:B------:R-:W-:-:S12]  /*13f30*/  IMAD.MOV.U32 R8, RZ, RZ, R14 ;  /* 0x000000ffff087224 */ /* 0x000fd800078e000e */
[----:B0-----:R-:W-:Y:S05]  /*13f40*/  WARPSYNC.COLLECTIVE R15, `(.L_x_1166) ;  /* 0x000000000f087348 */ /* 0x001fea0003c00000 */
[----:B------:R1:W2:Y:S02]  /*13f50*/  SHFL.IDX P6, R14, R13, R12, R11 ;  /* 0x0000000c0d0e7389 */ /* 0x0002a400000c000b */
[----:B012---:R-:W-:Y:S01]  /*13f60*/  ENDCOLLECTIVE ;  /* 0x000000000000791b */ /* 0x007fe20003800000 */
.L_x_1166:
[----:B------:R-:W-:Y:S02]  /*13f70*/  @P0 IMAD R27, R0, 0x2, R17 ;  /* 0x00000002001b0824 */ /* 0x000fe400078e0211 */
[----:B------:R-:W-:Y:S02]  /*13f80*/  IMAD.MOV.U32 R13, RZ, RZ, R6 ;  /* 0x000000ffff0d7224 */ /* 0x000fe400078e0006 */
[----:B------:R-:W-:Y:S01]  /*13f90*/  IMAD.MOV.U32 R12, RZ, RZ, 0x2 ;  /* 0x00000002ff0c7424 */ /* 0x000fe200078e00ff */
[----:B------:R-:W-:-:S04]  /*13fa0*/  @P0 LEA R14, P1, R37, R14, 0x1 ;  /* 0x0000000e250e0211 */ /* 0x000fc800078208ff */
[----:B------:R-:W-:Y:S01]  /*13fb0*/  @P0 MOV R2, R14 ;  /* 0x0000000e00020202 */ /* 0x000fe20000000f00 */
[----:B------:R-:W-:-:S08]  /*13fc0*/  @P0 IMAD.X R21, RZ, RZ, R8, P1 ;  /* 0x000000ffff150224 */ /* 0x000fd000008e0608 */
[----:B------:R-:W-:Y:S05]  /*13fd0*/  WARPSYNC.COLLECTIVE R15, `(.L_x_1167) ;  /* 0x000000000f087348 */ /* 0x000fea0003c00000 */
[----:B------:R0:W1:Y:S02]  /*13fe0*/  SHFL.IDX P6, R14, R13, R12, R11 ;  /* 0x0000000c0d0e7389 */ /* 0x00006400000c000b */
[----:B01----:R-:W-:Y:S01]  /*13ff0*/  ENDCOLLECTIVE ;  /* 0x000000000000791b */ /* 0x003fe20003800000 */
.L_x_1167:
        /* <DEDUP_REMOVED lines=9> */
[----:B------:R-:W-:Y:S01]  /*14090*/  ISETP.GE.AND P0, PT, R7, 0x21, PT ;  /* 0x000000210700780c */ /* 0x000fe20003f06270 */
[----:B------:R-:W-:-:S12]  /*140a0*/  IMAD.MOV.U32 R8, RZ, RZ, R14 ;  /* 0x000000ffff087224 */ /* 0x000fd800078e000e */
[----:B0-----:R-:W-:Y:S05]  /*140b0*/  WARPSYNC.COLLECTIVE R15, `(.L_x_1168) ;  /* 0x000000000f087348 */ /* 0x001fea0003c00000 */
[----:B------:R1:W2:Y:S02]  /*140c0*/  SHFL.IDX P6, R14, R13, R12, R11 ;  /* 0x0000000c0d0e7389 */ /* 0x0002a400000c000b */
[----:B012---:R-:W-:Y:S01]  /*140d0*/  ENDCOLLECTIVE ;  /* 0x000000000000791b */ /* 0x007fe20003800000 */
.L_x_1168:
[----:B------:R-:W-:Y:S02]  /*140e0*/  @P0 IMAD R21, R0, 0x2, R17 ;  /* 0x0000000200150824 */ /* 0x000fe400078e0211 */
[----:B------:R-:W-:Y:S02]  /*140f0*/  IMAD.MOV.U32 R13, RZ, RZ, R6 ;  /* 0x000000ffff0d7224 */ /* 0x000fe400078e0006 */
[----:B------:R-:W-:Y:S01]  /*14100*/  IMAD.MOV.U32 R12, RZ, RZ, 0x3 ;  /* 0x00000003ff0c7424 */ /* 0x000fe200078e00ff */
[----:B------:R-:W-:-:S05]  /*14110*/  @P0 LEA R14, P1, R37, R14, 0x1 ;  /* 0x0000000e250e0211 */ /* 0x000fca00078208ff */
[----:B------:R-:W-:-:S08]  /*14120*/  @P0 IMAD.MOV.U32 R2, RZ, RZ, R14 ;  /* 0x000000ffff020224 */ /* 0x000fd000078e000e */
[----:B------:R-:W-:Y:S05]  /*14130*/  WARPSYNC.COLLECTIVE R15, `(.L_x_1169) ;  /* 0x000000000f087348 */ /* 0x000fea0003c00000 */
[----:B------:R0:W1:Y:S02]  /*14140*/  SHFL.IDX P6, R14, R13, R12, R11 ;  /* 0x0000000c0d0e7389 */ /* 0x00006400000c000b */
[----:B01----:R-:W-:Y:S01]  /*14150*/  ENDCOLLECTIVE ;  /* 0x000000000000791b */ /* 0x003fe20003800000 */
.L_x_1169:
        /* <DEDUP_REMOVED lines=10> */
[----:B------:R-:W-:-:S07]  /*14200*/  IMAD.MOV.U32 R8, RZ, RZ, R14 ;  /* 0x000000ffff087224 */ /* 0x000fce00078e000e */
[----:B0-----:R-:W-:Y:S05]  /*14210*/  WARPSYNC.COLLECTIVE R15, `(.L_x_1170) ;  /* 0x000000000f087348 */ /* 0x001fea0003c00000 */
[----:B------:R1:W2:Y:S02]  /*14220*/  SHFL.IDX P6, R14, R13, R12, R11 ;  /* 0x0000000c0d0e7389 */ /* 0x0002a400000c000b */
[----:B012---:R-:W-:Y:S01]  /*14230*/  ENDCOLLECTIVE ;  /* 0x000000000000791b */ /* 0x007fe20003800000 */
.L_x_1170:
[----:B------:R-:W-:Y:S05]  /*14240*/  BRA `(.L_x_1171) ;  /* 0xffffffcc007c7947 */ /* 0x000fea000383ffff */
.L_x_1115:
[----:B------:R-:W-:Y:S02]  /*14250*/  IMAD.MOV.U32 R13, RZ, RZ, R4 ;  /* 0x000000ffff0d7224 */ /* 0x000fe400078e0004 */
[----:B------:R-:W-:Y:S02]  /*14260*/  IMAD.MOV.U32 R12, RZ, RZ, RZ ;  /* 0x000000ffff0c7224 */ /* 0x000fe400078e00ff */
[----:B------:R-:W-:Y:S02]  /*14270*/  IMAD.MOV.U32 R11, RZ, RZ, 0x181f ;  /* 0x0000181fff0b7424 */ /* 0x000fe400078e00ff */
[----:B------:R-:W-:Y:S02]  /*14280*/  IMAD.MOV.U32 R15, RZ, RZ, -0x1 ;  /* 0xffffffffff0f7424 */ /* 0x000fe400078e00ff */
[----:B------:R-:W-:-:S07]  /*14290*/  VIADD R0, R36, UR44 ;  /* 0x0000002c24007c36 */ /* 0x000fce0008000000 */
[----:B------:R-:W-:Y:S05]  /*142a0*/  WARPSYNC.COLLECTIVE R15, `(.L_x_1172) ;  /* 0x000000000f087348 */ /* 0x000fea0003c00000 */
[----:B------:R0:W1:Y:S02]  /*142b0*/  SHFL.IDX P6, R14, R13, R12, R11 ;  /* 0x0000000c0d0e7389 */ /* 0x00006400000c000b */
[----:B01----:R-:W-:Y:S01]  /*142c0*/  ENDCOLLECTIVE ;  /* 0x000000000000791b */ /* 0x003fe20003800000 */
.L_x_1172:
[C---:B------:R-:W-:Y:S01]  /*142d0*/  VIADD R6, R0.reuse, 0x10 ;  /* 0x0000001000067836 */ /* 0x040fe20000000000 */
[----:B------:R-:W-:Y:S01]  /*142e0*/  ISETP.GE.AND P0, PT, R0, UR39, PT ;  /* 0x0000002700007c0c */ /* 0x000fe2000bf06270 */
[----:B------:R-:W-:Y:S01]  /*142f0*/  IMAD.MOV.U32 R13, RZ, RZ, R5 ;  /* 0x000000ffff0d7224 */ /* 0x000fe200078e0005 */
[----:B------:R-:W-:-:S11]  /*14300*/  MOV R2, R14 ;  /* 0x0000000e00027202 */ /* 0x000fd60000000f00 */
[----:B------:R-:W-:Y:S05]  /*14310*/  WARPSYNC.COLLECTIVE R15, `(.L_x_1173) ;  /* 0x000000000f087348 */ /* 0x000fea0003c00000 */
[----:B------:R0:W1:Y:S02]  /*14320*/  SHFL.IDX P6, R14, R13, R12, R11 ;  /* 0x0000000c0d0e7389 */ /* 0x00006400000c000b */
[----:B01----:R-:W-:Y:S01]  /*14330*/  ENDCOLLECTIVE ;  /* 0x000000000000791b */ /* 0x003fe20003800000 */
.L_x_1173:
        /* <DEDUP_REMOVED lines=8> */
.L_x_1174:
[----:B------:R-:W-:Y:S01]  /*143c0*/  @!PT LDS RZ, [RZ] ;  /* 0x00000000fffff984 */ /* 0x000fe20000000800 */
[----:B------:R-:W-:Y:S01]  /*143d0*/  @!PT LDS RZ, [RZ] ;  /* 0x00000000fffff984 */ /* 0x000fe20000000800 */
[----:B------:R-:W-:Y:S01]  /*143e0*/  @!PT LDS RZ, [RZ] ;  /* 0x00000000fffff984 */ /* 0x000fe20000000800 */
[----:B------:R0:W-:Y:S04]  /*143f0*/  @!P0 LDGSTS.E.BYPASS.LTC128B.128 [R31+0x10400], desc[UR36][R2.64], !P2 ;  /* 0x10400000021f8fae */ /* 0x0001e8000d101d64 */
[----:B------:R0:W-:Y:S04]  /*14400*/  @!P0 LDGSTS.E.BYPASS.LTC128B.128 [R31+0x14400], desc[UR36][R2.64+0x80], !P3 ;  /* 0x14400080021f8fae */ /* 0x0001e8000d901d64 */
[----:B------:R0:W-:Y:S01]  /*14410*/  @!P0 LDGSTS.E.BYPASS.LTC128B.128 [R31+0x18400], desc[UR36][R2.64+0x100], !P4 ;  /* 0x18400100021f8fae */ /* 0x0001e2000e101d64 */
[----:B------:R-:W-:-:S03]  /*14420*/  IMAD.MOV.U32 R13, RZ, RZ, R5 ;  /* 0x000000ffff0d7224 */ /* 0x000fc600078e0005 */
[----:B------:R0:W-:Y:S01]  /*14430*/  @!P0 LDGSTS.E.BYPASS.LTC128B.128 [R31+0x1c400], desc[UR36][R2.64+0x180], !P5 ;  /* 0x1c400180021f8fae */ /* 0x0001e2000e901d64 */
[----:B------:R-:W-:Y:S01]  /*14440*/  ISETP.GE.AND P0, PT, R6, UR39, PT ;  /* 0x0000002706007c0c */ /* 0x000fe2000bf06270 */
[----:B------:R-:W-:-:S12]  /*14450*/  IMAD.MOV.U32 R6, RZ, RZ, R14 ;  /* 0x000000ffff067224 */ /* 0x000fd800078e000e */
[----:B0-----:R-:W-:Y:S05]  /*14460*/  WARPSYNC.COLLECTIVE R15, `(.L_x_1175) ;  /* 0x000000000f087348 */ /* 0x001fea0003c00000 */
[----:B------:R1:W2:Y:S02]  /*14470*/  SHFL.IDX P6, R14, R13, R12, R11 ;  /* 0x0000000c0d0e7389 */ /* 0x0002a400000c000b */
[----:B012---:R-:W-:Y:S01]  /*14480*/  ENDCOLLECTIVE ;  /* 0x000000000000791b */ /* 0x007fe20003800000 */
.L_x_1175:
[----:B------:R-:W-:Y:S02]  /*14490*/  IMAD.MOV.U32 R13, RZ, RZ, R4 ;  /* 0x000000ffff0d7224 */ /* 0x000fe400078e0004 */
[----:B------:R-:W-:Y:S01]  /*144a0*/  IMAD.MOV.U32 R12, RZ, RZ, 0x2 ;  /* 0x00000002ff0c7424 */ /* 0x000fe200078e00ff */
[----:B------:R-:W-:-:S05]  /*144b0*/  @!P0 LEA R14, P1, R37, R14, 0x1 ;  /* 0x0000000e250e8211 */ /* 0x000fca00078208ff */
[----:B------:R-:W-:-:S08]  /*144c0*/  @!P0 IMAD.MOV.U32 R2, RZ, RZ, R14 ;  /* 0x000000ffff028224 */ /* 0x000fd000078e000e */
[----:B------:R-:W-:Y:S05]  /*144d0*/  WARPSYNC.COLLECTIVE R15, `(.L_x_1176) ;  /* 0x000000000f087348 */ /* 0x000fea0003c00000 */
[----:B------:R0:W1:Y:S02]  /*144e0*/  SHFL.IDX P6, R14, R13, R12, R11 ;  /* 0x0000000c0d0e7389 */ /* 0x00006400000c000b */
[----:B01----:R-:W-:Y:S01]  /*144f0*/  ENDCOLLECTIVE ;  /* 0x000000000000791b */ /* 0x003fe20003800000 */
.L_x_1176:
[----:B------:R-:W-:Y:S02]  /*14500*/  @!P0 IMAD.X R7, RZ, RZ, R6, P1 ;  /* 0x000000ffff078224 */ /* 0x000fe400008e0606 */
[----:B------:R-:W-:Y:S02]  /*14510*/  VIADD R6, R0, 0x20 ;  /* 0x0000002000067836 */ /* 0x000fe40000000000 */
        /* <DEDUP_REMOVED lines=9> */
[----:B------:R-:W-:Y:S01]  /*145b0*/  ISETP.GE.AND P0, PT, R6, UR39, PT ;  /* 0x0000002706007c0c */ /* 0x000fe2000bf06270 */
[----:B------:R-:W-:-:S12]  /*145c0*/  IMAD.MOV.U32 R6, RZ, RZ, R14 ;  /* 0x000000ffff067224 */ /* 0x000fd800078e000e */
[----:B0-----:R-:W-:Y:S05]  /*145d0*/  WARPSYNC.COLLECTIVE R15, `(.L_x_1177) ;  /* 0x000000000f087348 */ /* 0x001fea0003c00000 */
[----:B------:R1:W2:Y:S02]  /*145e0*/  SHFL.IDX P6, R14, R13, R12, R11 ;  /* 0x0000000c0d0e7389 */ /* 0x0002a400000c000b */
[----:B012---:R-:W-:Y:S01]  /*145f0*/  ENDCOLLECTIVE ;  /* 0x000000000000791b */ /* 0x007fe20003800000 */
.L_x_1177:
[----:B------:R-:W-:Y:S02]  /*14600*/  IMAD.MOV.U32 R13, RZ, RZ, R4 ;  /* 0x000000ffff0d7224 */ /* 0x000fe400078e0004 */
[----:B------:R-:W-:Y:S01]  /*14610*/  IMAD.MOV.U32 R12, RZ, RZ, 0x3 ;  /* 0x00000003ff0c7424 */ /* 0x000fe200078e00ff */
[----:B------:R-:W-:-:S04]  /*14620*/  @!P0 LEA R14, P1, R37, R14, 0x1 ;  /* 0x0000000e250e8211 */ /* 0x000fc800078208ff */
[----:B------:R-:W-:Y:S01]  /*14630*/  @!P0 IADD3.X R7, RZ, R6, RZ, P1, !PT ;  /* 0x00000006ff078210 */ /* 0x000fe20000ffe4ff */
[----:B------:R-:W-:-:S08]  /*14640*/  @!P0 IMAD.MOV.U32 R2, RZ, RZ, R14 ;  /* 0x000000ffff028224 */ /* 0x000fd000078e000e */
[----:B------:R-:W-:Y:S05]  /*14650*/  WARPSYNC.COLLECTIVE R15, `(.L_x_1178) ;  /* 0x000000000f087348 */ /* 0x000fea0003c00000 */
[----:B------:R0:W1:Y:S02]  /*14660*/  SHFL.IDX P6, R14, R13, R12, R11 ;  /* 0x0000000c0d0e7389 */ /* 0x00006400000c000b */
[----:B01----:R-:W-:Y:S01]  /*14670*/  ENDCOLLECTIVE ;  /* 0x000000000000791b */ /* 0x003fe20003800000 */
.L_x_1178:
        /* <DEDUP_REMOVED lines=15> */
.L_x_1179:
[----:B------:R-:W-:Y:S02]  /*14770*/  IMAD.MOV.U32 R13, RZ, RZ, R4 ;  /* 0x000000ffff0d7224 */ /* 0x000fe400078e0004 */
[----:B------:R-:W-:Y:S01]  /*14780*/  IMAD.MOV.U32 R12, RZ, RZ, 0x4 ;  /* 0x00000004ff0c7424 */ /* 0x000fe200078e00ff */
[----:B------:R-:W-:-:S05]  /*14790*/  @!P0 LEA R14, P1, R37, R14, 0x1 ;  /* 0x0000000e250e8211 */ /* 0x000fca00078208ff */
[----:B------:R-:W-:-:S08]  /*147a0*/  @!P0 IMAD.MOV.U32 R2, RZ, RZ, R14 ;  /* 0x000000ffff028224 */ /* 0x000fd000078e000e */
[----:B------:R-:W-:Y:S05]  /*147b0*/  WARPSYNC.COLLECTIVE R15, `(.L_x_1180) ;  /* 0x000000000f087348 */ /* 0x000fea0003c00000 */
[----:B------:R0:W1:Y:S02]  /*147c0*/  SHFL.IDX P6, R14, R13, R12, R11 ;  /* 0x0000000c0d0e7389 */ /* 0x00006400000c000b */
[----:B01----:R-:W-:Y:S01]  /*147d0*/  ENDCOLLECTIVE ;  /* 0x000000000000791b */ /* 0x003fe20003800000 */
.L_x_1180:
        /* <DEDUP_REMOVED lines=16> */
.L_x_1181:
[----:B------:R-:W-:Y:S02]  /*148e0*/  IMAD.MOV.U32 R13, RZ, RZ, R4 ;  /* 0x000000ffff0d7224 */ /* 0x000fe400078e0004 */
[----:B------:R-:W-:Y:S01]  /*148f0*/  IMAD.MOV.U32 R12, RZ, RZ, 0x5 ;  /* 0x00000005ff0c7424 */ /* 0x000fe200078e00ff */
[----:B------:R-:W-:-:S05]  /*14900*/  @!P0 LEA R14, P1, R37, R14, 0x1 ;  /* 0x0000000e250e8211 */ /* 0x000fca00078208ff */
[----:B------:R-:W-:-:S08]  /*14910*/  @!P0 IMAD.MOV.U32 R2, RZ, RZ, R14 ;  /* 0x000000ffff028224 */ /* 0x000fd000078e000e */
[----:B------:R-:W-:Y:S05]  /*14920*/  WARPSYNC.COLLECTIVE R15, `(.L_x_1182) ;  /* 0x000000000f087348 */ /* 0x000fea0003c00000 */
[----:B------:R0:W1:Y:S02]  /*14930*/  SHFL.IDX P6, R14, R13, R12, R11 ;  /* 0x0000000c0d0e7389 */ /* 0x00006400000c000b */
[----:B01----:R-:W-:Y:S01]  /*14940*/  ENDCOLLECTIVE ;  /* 0x000000000000791b */ /* 0x003fe20003800000 */
.L_x_1182:
[----:B------:R-:W-:Y:S02]  /*14950*/  @!P0 IMAD.X R7, RZ, RZ, R6, P1 ;  /* 0x000000ffff078224 */ /* 0x000fe400008e0606 */
[----:B------:R-:W-:-:S03]  /*14960*/  VIADD R6, R0, 0x50 ;  /* 0x0000005000067836 */ /* 0x000fc60000000000 */
[----:B------:R-:W-:-:S05]  /*14970*/  @!P0 MOV R3, R7 ;  /* 0x0000000700038202 */ /* 0x000fca0000000f00 */
        /* <DEDUP_REMOVED lines=8> */
[----:B------:R-:W-:Y:S01]  /*14a00*/  ISETP.GE.AND P0, PT, R6, UR39, PT ;  /* 0x0000002706007c0c */ /* 0x000fe2000bf06270 */
[----:B------:R-:W-:-:S12]  /*14a10*/  IMAD.MOV.U32 R6, RZ, RZ, R14 ;  /* 0x000000ffff067224 */ /* 0x000fd800078e000e */
[----:B0-----:R-:W-:Y:S05]  /*14a20*/  WARPSYNC.COLLECTIVE R15, `(.L_x_1183) ;  /* 0x000000000f087348 */ /* 0x001fea0003c00000 */
[----:B------:R1:W2:Y:S02]  /*14a30*/  SHFL.IDX P6, R14, R13, R12, R11 ;  /* 0x0000000c0d0e7389 */ /* 0x0002a400000c000b */
[----:B012---:R-:W-:Y:S01]  /*14a40*/  ENDCOLLECTIVE ;  /* 0x000000000000791b */ /* 0x007fe20003800000 */
.L_x_1183:
[----:B------:R-:W-:Y:S02]  /*14a50*/  IMAD.MOV.U32 R13, RZ, RZ, R4 ;  /* 0x000000ffff0d7224 */ /* 0x000fe400078e0004 */
[----:B------:R-:W-:Y:S01]  /*14a60*/  IMAD.MOV.U32 R12, RZ, RZ, 0x6 ;  /* 0x00000006ff0c7424 */ /* 0x000fe200078e00ff */
[----:B------:R-:W-:-:S05]  /*14a70*/  @!P0 LEA R14, P1, R37, R14, 0x1 ;  /* 0x0000000e250e8211 */ /* 0x000fca00078208ff */
[----:B------:R-:W-:-:S08]  /*14a80*/  @!P0 IMAD.MOV.U32 R2, RZ, RZ, R14 ;  /* 0x000000ffff028224 */ /* 0x000fd000078e000e */
[----:B------:R-:W-:Y:S05]  /*14a90*/  WARPSYNC.COLLECTIVE R15, `(.L_x_1184) ;  /* 0x000000000f087348 */ /* 0x000fea0003c00000 */
[----:B------:R0:W1:Y:S02]  /*14aa0*/  SHFL.IDX P6, R14, R13, R12, R11 ;  /* 0x0000000c0d0e7389 */ /* 0x00006400000c000b */
[----:B01----:R-:W-:Y:S01]  /*14ab0*/  ENDCOLLECTIVE ;  /* 0x000000000000791b */ /* 0x003fe20003800000 */
.L_x_1184:
        /* <DEDUP_REMOVED lines=16> */
.L_x_1185:
[----:B------:R-:W-:Y:S01]  /*14bc0*/  IMAD.MOV.U32 R13, RZ, RZ, R4 ;  /* 0x000000ffff0d7224 */ /* 0x000fe200078e0004 */
[----:B------:R-:W-:Y:S02]  /*14bd0*/  MOV R12, 0x7 ;  /* 0x00000007000c7802 */ /* 0x000fe40000000f00 */
[----:B------:R-:W-:-:S05]  /*14be0*/  @!P0 LEA R14, P1, R37, R14, 0x1 ;  /* 0x0000000e250e8211 */ /* 0x000fca00078208ff */
[----:B------:R-:W-:-:S08]  /*14bf0*/  @!P0 IMAD.MOV.U32 R2, RZ, RZ, R14 ;  /* 0x000000ffff028224 */ /* 0x000fd000078e000e */
[----:B------:R-:W-:Y:S05]  /*14c00*/  WARPSYNC.COLLECTIVE R15, `(.L_x_1186) ;  /* 0x000000000f087348 */ /* 0x000fea0003c00000 */
[----:B------:R0:W1:Y:S02]  /*14c10*/  SHFL.IDX P6, R14, R13, R12, R11 ;  /* 0x0000000c0d0e7389 */ /* 0x00006400000c000b */
[----:B01----:R-:W-:Y:S01]  /*14c20*/  ENDCOLLECTIVE ;  /* 0x000000000000791b */ /* 0x003fe20003800000 */
.L_x_1186:
        /* <DEDUP_REMOVED lines=14> */
.L_x_1187:
[----:B------:R-:W-:Y:S05]  /*14d10*/  BRA `(.L_x_1188) ;  /* 0xffffffcc00a47947 */ /* 0x000fea000383ffff */
.L_x_1118:
[----:B0-----:R0:W1:Y:S02]  /*14d20*/  SYNCS.PHASECHK.TRANS64.TRYWAIT P0, [R17+URZ+0x30820], R0 ;  /* 0x03082000110075a7 */ /* 0x001064000800017f */
[----:B-1----:R-:W-:Y:S05]  /*14d30*/  @!P0 NANOSLEEP.SYNCS 0x989680 ;  /* 0x009896800000895d */ /* 0x002fea0003900000 */
[----:B------:R-:W1:Y:S02]  /*14d40*/  @!P0 SYNCS.PHASECHK.TRANS64 P0, [R17+URZ+0x30820], R0 ;  /* 0x03082000110085a7 */ /* 0x000e64000800007f */
[----:B-1----:R-:W-:Y:S05]  /*14d50*/  @!P0 BRA `(.L_x_1118) ;  /* 0xfffffffc00f08947 */ /* 0x002fea000383ffff */
[----:B------:R-:W-:Y:S05]  /*14d60*/  BRA `(.L_x_1189) ;  /* 0xffffffd0000c7947 */ /* 0x000fea000383ffff */
.L_x_1122:
[----:B0-----:R0:W1:Y:S02]  /*14d70*/  SYNCS.PHASECHK.TRANS64.TRYWAIT P0, [R7+URZ+0x30840], R2 ;  /* 0x03084002070075a7 */ /* 0x001064000800017f */
[----:B-1----:R-:W-:Y:S05]  /*14d80*/  @!P0 NANOSLEEP.SYNCS 0x989680 ;  /* 0x009896800000895d */ /* 0x002fea0003900000 */
[----:B------:R-:W1:Y:S02]  /*14d90*/  @!P0 SYNCS.PHASECHK.TRANS64 P0, [R7+URZ+0x30840], R2 ;  /* 0x03084002070085a7 */ /* 0x000e64000800007f */
[----:B-1----:R-:W-:Y:S05]  /*14da0*/  @!P0 BRA `(.L_x_1122) ;  /* 0xfffffffc00f08947 */ /* 0x002fea000383ffff */
[----:B------:R-:W-:Y:S05]  /*14db0*/  BRA `(.L_x_1190) ;  /* 0xffffffd000cc7947 */ /* 0x000fea000383ffff */
.L_x_1123:
        /* <DEDUP_REMOVED lines=8> */
.L_x_1192:
[----:B------:R-:W-:Y:S05]  /*14e40*/  BSYNC B1 ;  /* 0x0000000000017941 */ /* 0x000fea0003800000 */
.L_x_1191:
[----:B------:R-:W-:Y:S02]  /*14e50*/  IMAD.MOV.U32 R13, RZ, RZ, R20 ;  /* 0x000000ffff0d7224 */ /* 0x000fe400078e0014 */
[----:B------:R-:W-:Y:S02]  /*14e60*/  IMAD.MOV.U32 R12, RZ, RZ, RZ ;  /* 0x000000ffff0c7224 */ /* 0x000fe400078e00ff */
[----:B------:R-:W-:Y:S02]  /*14e70*/  IMAD.MOV.U32 R11, RZ, RZ, 0x181f ;  /* 0x0000181fff0b7424 */ /* 0x000fe400078e00ff */
[----:B------:R-:W-:Y:S02]  /*14e80*/  IMAD.MOV.U32 R15, RZ, RZ, -0x1 ;  /* 0xffffffffff0f7424 */ /* 0x000fe400078e00ff */
[----:B------:R-:W-:Y:S02]  /*14e90*/  IMAD.MOV.U32 R3, RZ, RZ, R14 ;  /* 0x000000ffff037224 */ /* 0x000fe400078e000e */
[----:B------:R-:W-:-:S07]  /*14ea0*/  IMAD.SHL.U32 R4, R37, 0x2, RZ ;  /* 0x0000000225047824 */ /* 0x000fce00078e00ff */
[----:B------:R-:W-:Y:S05]  /*14eb0*/  WARPSYNC.COLLECTIVE R15, `(.L_x_1193) ;  /* 0x000000000f087348 */ /* 0x000fea0003c00000 */
[----:B------:R0:W1:Y:S02]  /*14ec0*/  SHFL.IDX P6, R14, R13, R12, R11 ;  /* 0x0000000c0d0e7389 */ /* 0x00006400000c000b */
[----:B01----:R-:W-:Y:S01]  /*14ed0*/  ENDCOLLECTIVE ;  /* 0x000000000000791b */ /* 0x003fe20003800000 */
.L_x_1193:
[----:B------:R-:W-:Y:S02]  /*14ee0*/  IMAD R21, R21, 0x2, R17 ;  /* 0x0000000215157824 */ /* 0x000fe400078e0211 */
[----:B------:R-:W-:Y:S02]  /*14ef0*/  IMAD.MOV.U32 R13, RZ, RZ, R27 ;  /* 0x000000ffff0d7224 */ /* 0x000fe400078e001b */
[----:B------:R-:W-:Y:S01]  /*14f00*/  IMAD.MOV.U32 R12, RZ, RZ, 0x1 ;  /* 0x00000001ff0c7424 */ /* 0x000fe200078e00ff */
[----:B------:R-:W-:-:S13]  /*14f10*/  IADD3 R2, P0, R14, R4, RZ ;  /* 0x000000040e027210 */ /* 0x000fda0007f1e0ff */
[----:B------:R-:W-:Y:S05]  /*14f20*/  WARPSYNC.COLLECTIVE R15, `(.L_x_1194) ;  /* 0x000000000f087348 */ /* 0x000fea0003c00000 */
[----:B------:R0:W1:Y:S02]  /*14f30*/  SHFL.IDX P6, R14, R13, R12, R11 ;  /* 0x0000000c0d0e7389 */ /* 0x00006400000c000b */
[----:B01----:R-:W-:Y:S01]  /*14f40*/  ENDCOLLECTIVE ;  /* 0x000000000000791b */ /* 0x003fe20003800000 */
.L_x_1194:
[----:B------:R-:W-:-:S05]  /*14f50*/  IMAD.X R3, RZ, RZ, R3, P0 ;  /* 0x000000ffff037224 */ /* 0x000fca00000e0603 */
        /* <DEDUP_REMOVED lines=12> */
.L_x_1195:
[----:B------:R-:W-:Y:S02]  /*15020*/  IMAD.MOV.U32 R13, RZ, RZ, R27 ;  /* 0x000000ffff0d7224 */ /* 0x000fe400078e001b */
[----:B------:R-:W-:Y:S01]  /*15030*/  IMAD.MOV.U32 R12, RZ, RZ, 0x2 ;  /* 0x00000002ff0c7424 */ /* 0x000fe200078e00ff */
[----:B------:R-:W-:-:S13]  /*15040*/  IADD3 R2, P0, R14, R4, RZ ;  /* 0x000000040e027210 */ /* 0x000fda0007f1e0ff */
[----:B------:R-:W-:Y:S05]  /*15050*/  WARPSYNC.COLLECTIVE R15, `(.L_x_1196) ;  /* 0x000000000f087348 */ /* 0x000fea0003c00000 */
[----:B------:R0:W1:Y:S02]  /*15060*/  SHFL.IDX P6, R14, R13, R12, R11 ;  /* 0x0000000c0d0e7389 */ /* 0x00006400000c000b */
[----:B01----:R-:W-:Y:S01]  /*15070*/  ENDCOLLECTIVE ;  /* 0x000000000000791b */ /* 0x003fe20003800000 */
.L_x_1196:
        /* <DEDUP_REMOVED lines=13> */
.L_x_1197:
[----:B------:R-:W-:Y:S02]  /*15150*/  IMAD.MOV.U32 R13, RZ, RZ, R27 ;  /* 0x000000ffff0d7224 */ /* 0x000fe400078e001b */
[----:B------:R-:W-:Y:S01]  /*15160*/  IMAD.MOV.U32 R12, RZ, RZ, 0x3 ;  /* 0x00000003ff0c7424 */ /* 0x000fe200078e00ff */
[----:B------:R-:W-:-:S13]  /*15170*/  IADD3 R2, P0, R14, R4, RZ ;  /* 0x000000040e027210 */ /* 0x000fda0007f1e0ff */
[----:B------:R-:W-:Y:S05]  /*15180*/  WARPSYNC.COLLECTIVE R15, `(.L_x_1198) ;  /* 0x000000000f087348 */ /* 0x000fea0003c00000 */
[----:B------:R0:W1:Y:S02]  /*15190*/  SHFL.IDX P6, R14, R13, R12, R11 ;  /* 0x0000000c0d0e7389 */ /* 0x00006400000c000b */
[----:B01----:R-:W-:Y:S01]  /*151a0*/  ENDCOLLECTIVE ;  /* 0x000000000000791b */ /* 0x003fe20003800000 */
.L_x_1198:
        /* <DEDUP_REMOVED lines=13> */
.L_x_1199:
[----:B------:R-:W-:Y:S05]  /*15280*/  BRA `(.L_x_1200) ;  /* 0xffffffd000787947 */ /* 0x000fea000383ffff */
.L_x_1128:
[----:B0-----:R0:W1:Y:S02]  /*15290*/  SYNCS.PHASECHK.TRANS64.TRYWAIT P0, [R7+URZ+0x30860], R2 ;  /* 0x03086002070075a7 */ /* 0x001064000800017f */
[----:B-1----:R-:W-:Y:S05]  /*152a0*/  @!P0 NANOSLEEP.SYNCS 0x989680 ;  /* 0x009896800000895d */ /* 0x002fea0003900000 */
[----:B------:R-:W1:Y:S02]  /*152b0*/  @!P0 SYNCS.PHASECHK.TRANS64 P0, [R7+URZ+0x30860], R2 ;  /* 0x03086002070085a7 */ /* 0x000e64000800007f */
[----:B-1----:R-:W-:Y:S05]  /*152c0*/  @!P0 BRA `(.L_x_1128) ;  /* 0xfffffffc00f08947 */ /* 0x002fea000383ffff */
[----:B------:R-:W-:Y:S05]  /*152d0*/  BRA `(.L_x_1201) ;  /* 0xffffffd000d87947 */ /* 0x000fea000383ffff */
.L_x_1129:
        /* <DEDUP_REMOVED lines=8> */
.L_x_1203:
[----:B------:R-:W-:Y:S05]  /*15360*/  BSYNC B1 ;  /* 0x0000000000017941 */ /* 0x000fea0003800000 */
.L_x_1202:
        /* <DEDUP_REMOVED lines=9> */
.L_x_1204:
[----:B------:R-:W-:Y:S02]  /*15400*/  IMAD.MOV.U32 R13, RZ, RZ, R19 ;  /* 0x000000ffff0d7224 */ /* 0x000fe400078e0013 */
[----:B------:R-:W-:Y:S01]  /*15410*/  IMAD.MOV.U32 R12, RZ, RZ, 0x1 ;  /* 0x00000001ff0c7424 */ /* 0x000fe200078e00ff */
[----:B------:R-:W-:-:S13]  /*15420*/  IADD3 R2, P0, R14, R4, RZ ;  /* 0x000000040e027210 */ /* 0x000fda0007f1e0ff */
[----:B------:R-:W-:Y:S05]  /*15430*/  WARPSYNC.COLLECTIVE R15, `(.L_x_1205) ;  /* 0x000000000f087348 */ /* 0x000fea0003c00000 */
[----:B------:R0:W1:Y:S02]  /*15440*/  SHFL.IDX P6, R14, R13, R12, R11 ;  /* 0x0000000c0d0e7389 */ /* 0x00006400000c000b */
[----:B01----:R-:W-:Y:S01]  /*15450*/  ENDCOLLECTIVE ;  /* 0x000000000000791b */ /* 0x003fe20003800000 */
.L_x_1205:
        /* <DEDUP_REMOVED lines=17> */
.L_x_1206:
[----:B------:R-:W-:Y:S02]  /*15570*/  IMAD.MOV.U32 R13, RZ, RZ, R19 ;  /* 0x000000ffff0d7224 */ /* 0x000fe400078e0013 */
[----:B------:R-:W-:Y:S01]  /*15580*/  IMAD.MOV.U32 R12, RZ, RZ, 0x2 ;  /* 0x00000002ff0c7424 */ /* 0x000fe200078e00ff */
[----:B------:R-:W-:-:S13]  /*15590*/  IADD3 R2, P0, R14, R4, RZ ;  /* 0x000000040e027210 */ /* 0x000fda0007f1e0ff */
[----:B------:R-:W-:Y:S05]  /*155a0*/  WARPSYNC.COLLECTIVE R15, `(.L_x_1207) ;  /* 0x000000000f087348 */ /* 0x000fea0003c00000 */
[----:B------:R0:W1:Y:S02]  /*155b0*/  SHFL.IDX P6, R14, R13, R12, R11 ;  /* 0x0000000c0d0e7389 */ /* 0x00006400000c000b */
[----:B01----:R-:W-:Y:S01]  /*155c0*/  ENDCOLLECTIVE ;  /* 0x000000000000791b */ /* 0x003fe20003800000 */
.L_x_1207:
        /* <DEDUP_REMOVED lines=17> */
.L_x_1208:
[----:B------:R-:W-:Y:S02]  /*156e0*/  IMAD.MOV.U32 R13, RZ, RZ, R19 ;  /* 0x000000ffff0d7224 */ /* 0x000fe400078e0013 */
[----:B------:R-:W-:Y:S01]  /*156f0*/  IMAD.MOV.U32 R12, RZ, RZ, 0x3 ;  /* 0x00000003ff0c7424 */ /* 0x000fe200078e00ff */
[----:B------:R-:W-:-:S13]  /*15700*/  IADD3 R2, P0, R14, R4, RZ ;  /* 0x000000040e027210 */ /* 0x000fda0007f1e0ff */
[----:B------:R-:W-:Y:S05]  /*15710*/  WARPSYNC.COLLECTIVE R15, `(.L_x_1209) ;  /* 0x000000000f087348 */ /* 0x000fea0003c00000 */
[----:B------:R0:W1:Y:S02]  /*15720*/  SHFL.IDX P6, R14, R13, R12, R11 ;  /* 0x0000000c0d0e7389 */ /* 0x00006400000c000b */
[----:B01----:R-:W-:Y:S01]  /*15730*/  ENDCOLLECTIVE ;  /* 0x000000000000791b */ /* 0x003fe20003800000 */
.L_x_1209:
        /* <DEDUP_REMOVED lines=12> */
.L_x_1210:
        /* <DEDUP_REMOVED lines=9> */
.L_x_1137:
[----:B0-----:R0:W1:Y:S02]  /*15890*/  SYNCS.PHASECHK.TRANS64.TRYWAIT P0, [R4+URZ+0x30860], R3 ;  /* 0x03086003040075a7 */ /* 0x001064000800017f */
[----:B-1----:R-:W-:Y:S05]  /*158a0*/  @!P0 NANOSLEEP.SYNCS 0x989680 ;  /* 0x009896800000895d */ /* 0x002fea0003900000 */
[----:B------:R-:W1:Y:S02]  /*158b0*/  @!P0 SYNCS.PHASECHK.TRANS64 P0, [R4+URZ+0x30860], R3 ;  /* 0x03086003040085a7 */ /* 0x000e64000800007f */
[----:B-1----:R-:W-:Y:S05]  /*158c0*/  @!P0 BRA `(.L_x_1137) ;  /* 0xfffffffc00f08947 */ /* 0x002fea000383ffff */
[----:B------:R-:W-:Y:S05]  /*158d0*/  BRA `(.L_x_1212) ;  /* 0xffffffd4005c7947 */ /* 0x000fea000383ffff */
.L_x_1138:
        /* <DEDUP_REMOVED lines=8> */
.L_x_1214:
[----:B------:R-:W-:Y:S05]  /*15960*/  BSYNC B0 ;  /* 0x0000000000007941 */ /* 0x000fea0003800000 */
.L_x_1213:
        /* <DEDUP_REMOVED lines=9> */
.L_x_1215:
[----:B------:R-:W-:Y:S02]  /*15a00*/  IMAD.MOV.U32 R13, RZ, RZ, R19 ;  /* 0x000000ffff0d7224 */ /* 0x000fe400078e0013 */
[----:B------:R-:W-:Y:S01]  /*15a10*/  IMAD.MOV.U32 R12, RZ, RZ, 0x1 ;  /* 0x00000001ff0c7424 */ /* 0x000fe200078e00ff */
[----:B------:R-:W-:-:S13]  /*15a20*/  IADD3 R2, P0, R14, R6, RZ ;  /* 0x000000060e027210 */ /* 0x000fda0007f1e0ff */
[----:B------:R-:W-:Y:S05]  /*15a30*/  WARPSYNC.COLLECTIVE R15, `(.L_x_1216) ;  /* 0x000000000f087348 */ /* 0x000fea0003c00000 */
[----:B------:R0:W1:Y:S02]  /*15a40*/  SHFL.IDX P6, R14, R13, R12, R11 ;  /* 0x0000000c0d0e7389 */ /* 0x00006400000c000b */
[----:B01----:R-:W-:Y:S01]  /*15a50*/  ENDCOLLECTIVE ;  /* 0x000000000000791b */ /* 0x003fe20003800000 */
.L_x_1216:
[----:B------:R-:W-:Y:S01]  /*15a60*/  IMAD.X R3, RZ, RZ, R0, P0 ;  /* 0x000000ffff037224 */ /* 0x000fe200000e0600 */
[----:B------:R-:W-:Y:S01]  /*15a70*/  ISETP.LT.OR P0, PT, R5, 0x1, P5 ;  /* 0x000000010500780c */ /* 0x000fe20002f01670 */
[----:B------:R-:W-:Y:S02]  /*15a80*/  IMAD R0, R8, 0x2, R17 ;  /* 0x0000000208007824 */ /* 0x000fe400078e0211 */
        /* <DEDUP_REMOVED lines=10> */
.L_x_1217:
[----:B------:R-:W-:Y:S01]  /*15b30*/  @!PT LDS RZ, [RZ] ;  /* 0x00000000fffff984 */ /* 0x000fe20000000800 */
[----:B------:R-:W-:Y:S01]  /*15b40*/  @!PT LDS RZ, [RZ] ;  /* 0x00000000fffff984 */ /* 0x000fe20000000800 */
[----:B------:R-:W-:Y:S01]  /*15b50*/  @!PT LDS RZ, [RZ] ;  /* 0x00000000fffff984 */ /* 0x000fe20000000800 */
[----:B------:R-:W-:Y:S01]  /*15b60*/  LDGSTS.E.BYPASS.LTC128B.128 [R0+0x2400], desc[UR36][R2.64+0x80], !P0 ;  /* 0x0240008002007fae */ /* 0x000fe2000c101d64 */
[----:B------:R-:W-:Y:S01]  /*15b70*/  ISETP.LT.OR P0, PT, R5, 0x1, P3 ;  /* 0x000000010500780c */ /* 0x000fe20001f01670 */
[----:B------:R-:W-:Y:S01]  /*15b80*/  IMAD.MOV.U32 R13, RZ, RZ, R19 ;  /* 0x000000ffff0d7224 */ /* 0x000fe200078e0013 */
[----:B------:R-:W-:-:S11]  /*15b90*/  MOV R12, 0x2 ;  /* 0x00000002000c7802 */ /* 0x000fd60000000f00 */
[----:B------:R-:W-:Y:S01]  /*15ba0*/  LDGSTS.E.BYPASS.LTC128B.128 [R0+0x4400], desc[UR36][R2.64+0x100], !P0 ;  /* 0x0440010002007fae */ /* 0x000fe2000c101d64 */
[----:B------:R-:W-:-:S13]  /*15bb0*/  ISETP.LT.OR P0, PT, R5, 0x1, P1 ;  /* 0x000000010500780c */ /* 0x000fda0000f01670 */
[----:B------:R0:W-:Y:S02]  /*15bc0*/  LDGSTS.E.BYPASS.LTC128B.128 [R0+0x6400], desc[UR36][R2.64+0x180], !P0 ;  /* 0x0640018002007fae */ /* 0x0001e4000c101d64 */
[----:B0-----:R-:W-:-:S13]  /*15bd0*/  IADD3 R2, P0, R14, R6, RZ ;  /* 0x000000060e027210 */ /* 0x001fda0007f1e0ff */
[----:B------:R-:W-:Y:S05]  /*15be0*/  WARPSYNC.COLLECTIVE R15, `(.L_x_1218) ;  /* 0x000000000f087348 */ /* 0x000fea0003c00000 */
[----:B------:R0:W1:Y:S02]  /*15bf0*/  SHFL.IDX P6, R14, R13, R12, R11 ;  /* 0x0000000c0d0e7389 */ /* 0x00006400000c000b */
[----:B01----:R-:W-:Y:S01]  /*15c00*/  ENDCOLLECTIVE ;  /* 0x000000000000791b */ /* 0x003fe20003800000 */
.L_x_1218:
        /* <DEDUP_REMOVED lines=12> */
.L_x_1219:
        /* <DEDUP_REMOVED lines=14> */
.L_x_1220:
        /* <DEDUP_REMOVED lines=12> */
.L_x_1221:
        /* <DEDUP_REMOVED lines=9> */
.L_x_1143:
[----:B------:R-:W-:Y:S01]  /*15f00*/  BSSY B0, `(.L_x_1223) ;  /* 0x0000008000007945 */ /* 0x000fe20003800000 */
[----:B------:R-:W-:Y:S02]  /*15f10*/  IMAD.MOV.U32 R13, RZ, RZ, R34 ;  /* 0x000000ffff0d7224 */ /* 0x000fe400078e0022 */
[----:B------:R-:W-:Y:S02]  /*15f20*/  IMAD.MOV.U32 R12, RZ, RZ, RZ ;  /* 0x000000ffff0c7224 */ /* 0x000fe400078e00ff */
[----:B------:R-:W-:Y:S02]  /*15f30*/  IMAD.MOV.U32 R11, RZ, RZ, 0x1f ;  /* 0x0000001fff0b7424 */ /* 0x000fe400078e00ff */
[----:B------:R-:W-:-:S07]  /*15f40*/  IMAD.MOV.U32 R15, RZ, RZ, -0x1 ;  /* 0xffffffffff0f7424 */ /* 0x000fce00078e00ff */
[----:B-----5:R-:W-:Y:S05]  /*15f50*/  WARPSYNC.COLLECTIVE R15, `(.L_x_1224) ;  /* 0x000000000f087348 */ /* 0x020fea0003c00000 */
[----:B------:R0:W1:Y:S02]  /*15f60*/  SHFL.IDX P6, R14, R13, R12, R11 ;  /* 0x0000000c0d0e7389 */ /* 0x00006400000c000b */
[----:B01---5:R-:W-:Y:S01]  /*15f70*/  ENDCOLLECTIVE ;  /* 0x000000000000791b */ /* 0x023fe20003800000 */
.L_x_1224:
[----:B------:R-:W-:Y:S05]  /*15f80*/  BSYNC B0 ;  /* 0x0000000000007941 */ /* 0x000fea0003800000 */
.L_x_1223:
[----:B------:R-:W-:Y:S05]  /*15f90*/  BRA `(.L_x_1225) ;  /* 0xffffffd400287947 */ /* 0x000fea000383ffff */
.L_x_1146:
[----:B-1----:R1:W2:Y:S02]  /*15fa0*/  SYNCS.PHASECHK.TRANS64.TRYWAIT P0, [R5+URZ+0x30820], R0 ;  /* 0x03082000050075a7 */ /* 0x0022a4000800017f */
[----:B--2---:R-:W-:Y:S05]  /*15fb0*/  @!P0 NANOSLEEP.SYNCS 0x989680 ;  /* 0x009896800000895d */ /* 0x004fea0003900000 */
[----:B------:R-:W2:Y:S02]  /*15fc0*/  @!P0 SYNCS.PHASECHK.TRANS64 P0, [R5+URZ+0x30820], R0 ;  /* 0x03082000050085a7 */ /* 0x000ea4000800007f */
[----:B--2---:R-:W-:Y:S05]  /*15fd0*/  @!P0 BRA `(.L_x_1146) ;  /* 0xfffffffc00f08947 */ /* 0x004fea000383ffff */
[----:B------:R-:W-:Y:S05]  /*15fe0*/  BRA `(.L_x_1226) ;  /* 0xffffffd400707947 */ /* 0x000fea000383ffff */
.L_x_1147:
[----:B------:R-:W2:Y:S01]  /*15ff0*/  S2R R2, SR_TID.X ;  /* 0x0000000000027919 */ /* 0x000ea20000002100 */
[----:B------:R-:W-:Y:S01]  /*16000*/  BSSY B0, `(.L_x_1227) ;  /* 0x000000a000007945 */ /* 0x000fe20003800000 */
[----:B------:R-:W-:Y:S02]  /*16010*/  IMAD.MOV.U32 R12, RZ, RZ, RZ ;  /* 0x000000ffff0c7224 */ /* 0x000fe400078e00ff */
[----:B------:R-:W-:Y:S02]  /*16020*/  IMAD.MOV.U32 R11, RZ, RZ, 0x1f ;  /* 0x0000001fff0b7424 */ /* 0x000fe400078e00ff */
[----:B------:R-:W-:Y:S01]  /*16030*/  IMAD.MOV.U32 R15, RZ, RZ, -0x1 ;  /* 0xffffffffff0f7424 */ /* 0x000fe200078e00ff */
[----:B--2---:R-:W-:-:S04]  /*16040*/  SHF.R.U32.HI R2, RZ, 0x5, R2 ;  /* 0x00000005ff027819 */ /* 0x004fc80000011602 */
[----:B------:R-:W-:-:S05]  /*16050*/  LOP3.LUT R2, R2, 0x3, RZ, 0xc0, !PT ;  /* 0x0000000302027812 */ /* 0x000fca00078ec0ff */
[----:B------:R-:W-:-:S07]  /*16060*/  IMAD.MOV.U32 R13, RZ, RZ, R2 ;  /* 0x000000ffff0d7224 */ /* 0x000fce00078e0002 */
[----:B01---5:R-:W-:Y:S05]  /*16070*/  WARPSYNC.COLLECTIVE R15, `(.L_x_1228) ;  /* 0x000000000f087348 */ /* 0x023fea0003c00000 */
[----:B------:R2:W3:Y:S02]  /*16080*/  SHFL.IDX P6, R14, R13, R12, R11 ;  /* 0x0000000c0d0e7389 */ /* 0x0004e400000c000b */
[----:B0123-5:R-:W-:Y:S01]  /*16090*/  ENDCOLLECTIVE ;  /* 0x000000000000791b */ /* 0x02ffe20003800000 */
.L_x_1228:
[----:B------:R-:W-:Y:S05]  /*160a0*/  BSYNC B0 ;  /* 0x0000000000007941 */ /* 0x000fea0003800000 */
.L_x_1227:
[----:B------:R-:W-:Y:S05]  /*160b0*/  BRA `(.L_x_1229) ;  /* 0xffffffd400587947 */ /* 0x000fea000383ffff */
.L_x_1150:
[----:B------:R-:W-:Y:S01]  /*160c0*/  BSSY B1, `(.L_x_1230) ;  /* 0x0000006000017945 */ /* 0x000fe20003800000 */
[----:B------:R-:W-:-:S07]  /*160d0*/  IMAD.MOV.U32 R15, RZ, RZ, -0x1 ;  /* 0xffffffffff0f7424 */ /* 0x000fce00078e00ff */
[----:B01---5:R-:W-:Y:S05]  /*160e0*/  WARPSYNC.COLLECTIVE R15, `(.L_x_1231) ;  /* 0x000000000f0c7348 */ /* 0x023fea0003c00000 */
[----:B------:R-:W-:Y:S02]  /*160f0*/  ELECT P6, UR62, PT ;  /* 0x00000000003e782f */ /* 0x000fe400038c0000 */
[----:B------:R-:W-:Y:S01]  /*16100*/  MOV R14, UR62 ;  /* 0x0000003e000e7c02 */ /* 0x000fe20008000f00 */
[----:B01---5:R-:W-:Y:S10]  /*16110*/  ENDCOLLECTIVE ;  /* 0x000000000000791b */ /* 0x023ff40003800000 */
.L_x_1231:
[----:B------:R-:W-:Y:S05]  /*16120*/  BSYNC B1 ;  /* 0x0000000000017941 */ /* 0x000fea0003800000 */
.L_x_1230:
[----:B------:R-:W-:Y:S05]  /*16130*/  BRA `(.L_x_1232) ;  /* 0xffffffd400507947 */ /* 0x000fea000383ffff */
.L_x_1152:
[----:B-1----:R1:W2:Y:S02]  /*16140*/  SYNCS.PHASECHK.TRANS64.TRYWAIT P1, [R3+URZ+0x30840], R2 ;  /* 0x03084002030075a7 */ /* 0x0022a4000802017f */
[----:B--2---:R-:W-:Y:S05]  /*16150*/  @!P1 NANOSLEEP.SYNCS 0x989680 ;  /* 0x009896800000995d */ /* 0x004fea0003900000 */
[----:B------:R-:W2:Y:S02]  /*16160*/  @!P1 SYNCS.PHASECHK.TRANS64 P1, [R3+URZ+0x30840], R2 ;  /* 0x03084002030095a7 */ /* 0x000ea4000802007f */
[----:B--2---:R-:W-:Y:S05]  /*16170*/  @!P1 BRA `(.L_x_1152) ;  /* 0xfffffffc00f09947 */ /* 0x004fea000383ffff */
[----:B------:R-:W-:Y:S05]  /*16180*/  BRA `(.L_x_1233) ;  /* 0xffffffd400787947 */ /* 0x000fea000383ffff */
.L_x_1154:
[----:B--2---:R2:W3:Y:S02]  /*16190*/  SYNCS.PHASECHK.TRANS64.TRYWAIT P1, [R23+URZ+0x30840], R0 ;  /* 0x03084000170075a7 */ /* 0x0044e4000802017f */
[----:B---3--:R-:W-:Y:S05]  /*161a0*/  @!P1 NANOSLEEP.SYNCS 0x989680 ;  /* 0x009896800000995d */ /* 0x008fea0003900000 */
[----:B------:R-:W3:Y:S02]  /*161b0*/  @!P1 SYNCS.PHASECHK.TRANS64 P1, [R23+URZ+0x30840], R0 ;  /* 0x03084000170095a7 */ /* 0x000ee4000802007f */
[----:B---3--:R-:W-:Y:S05]  /*161c0*/  @!P1 BRA `(.L_x_1154) ;  /* 0xfffffffc00f09947 */ /* 0x008fea000383ffff */
[----:B------:R-:W-:Y:S05]  /*161d0*/  BRA `(.L_x_1234) ;  /* 0xffffffd400847947 */ /* 0x000fea000383ffff */
.L_x_1156:
[----:B---3--:R3:W4:Y:S02]  /*161e0*/  SYNCS.PHASECHK.TRANS64.TRYWAIT P1, [R3+URZ+0x30860], R2 ;  /* 0x03086002030075a7 */ /* 0x008724000802017f */
[----:B----4-:R-:W-:Y:S05]  /*161f0*/  @!P1 NANOSLEEP.SYNCS 0x989680 ;  /* 0x009896800000995d */ /* 0x010fea0003900000 */
[----:B------:R-:W4:Y:S02]  /*16200*/  @!P1 SYNCS.PHASECHK.TRANS64 P1, [R3+URZ+0x30860], R2 ;  /* 0x03086002030095a7 */ /* 0x000f24000802007f */
[----:B----4-:R-:W-:Y:S05]  /*16210*/  @!P1 BRA `(.L_x_1156) ;  /* 0xfffffffc00f09947 */ /* 0x010fea000383ffff */
[----:B------:R-:W-:Y:S05]  /*16220*/  BRA `(.L_x_1235) ;  /* 0xffffffd400807947 */ /* 0x000fea000383ffff */
.L_x_1236:
        /* <DEDUP_REMOVED lines=13> */
.L_x_15839:


//--------------------- .text._ZN7cutlass13device_kernelIN5flash11enable_sm90INS1_16FlashAttnFwdSm90INS1_25CollectiveMainloopFwdSm90ILi2EN4cute5tupleIJNS5_1CILi1EEES8_S8_EEENS6_IJNS7_ILi128EEENS7_ILi64EEENS7_ILi256EEEEEELi256ENS_6half_tEfNS_4arch4Sm90ELb0ELb1ELb0ELb1ELb1ELb0ELb0ELb1ELb1ELb1ELb0ELb0EEENS1_21CollectiveEpilogueFwdINS6_IJSA_SC_SB_EEES9_SE_SG_Li256ELb1ELb1ELb0ELb0EEENS1_36VarlenDynamicPersistentTileSchedulerILi128ELi64ELi256ELi128ELb0ELb1ELb1ELb1ELb0ELb1EEEEEEEEEvNT_6ParamsE --------------------------
	.section	.text._ZN7cutlass13device_kernelIN5flash11enable_sm90INS1_16FlashAttnFwdSm90INS1_25CollectiveMainloopFwdSm90ILi2EN4cute5tupleIJNS5_1CILi1EEES8_S8_EEENS6_IJNS7_ILi128EEENS7_ILi64EEENS7_ILi256EEEEEELi256ENS_6half_tEfNS_4arch4Sm90ELb0ELb1ELb0ELb1ELb1ELb0ELb0ELb1ELb1ELb1ELb0ELb0EEENS1_21CollectiveEpilogueFwdINS6_IJSA_SC_SB_EEES9_SE_SG_Li256ELb1ELb1ELb0ELb0EEENS1_36VarlenDynamicPersistentTileSchedulerILi128ELi64ELi256ELi128ELb0ELb1ELb1ELb1ELb0ELb1EEEEEEEEEvNT_6ParamsE,"ax",@progbits
	.align	128
.text._ZN7cutlass13device_kernelIN5flash11enable_sm90INS1_16FlashAttnFwdSm90INS1_25CollectiveMainloopFwdSm90ILi2EN4cute5tupleIJNS5_1CILi1EEES8_S8_EEENS6_IJNS7_ILi128EEENS7_ILi64EEENS7_ILi256EEEEEELi256ENS_6half_tEfNS_4arch4Sm90ELb0ELb1ELb0ELb1ELb1ELb0ELb0ELb1ELb1ELb1ELb0ELb0EEENS1_21CollectiveEpilogueFwdINS6_IJSA_SC_SB_EEES9_SE_SG_Li256ELb1ELb1ELb0ELb0EEENS1_36VarlenDynamicPersistentTileSchedulerILi128ELi64ELi256ELi128ELb0ELb1ELb1ELb1ELb0ELb1EEEEEEEEEvNT_6ParamsE:
        .type           _ZN7cutlass13device_kernelIN5flash11enable_sm90INS1_16FlashAttnFwdSm90INS1_25CollectiveMainloopFwdSm90ILi2EN4cute5tupleIJNS5_1CILi1EEES8_S8_EEENS6_IJNS7_ILi128EEENS7_ILi64EEENS7_ILi256EEEEEELi256ENS_6half_tEfNS_4arch4Sm90ELb0ELb1ELb0ELb1ELb1ELb0ELb0ELb1ELb1ELb1ELb0ELb0EEENS1_21CollectiveEpilogueFwdINS6_IJSA_SC_SB_EEES9_SE_SG_Li256ELb1ELb1ELb0ELb0EEENS1_36VarlenDynamicPersistentTileSchedulerILi128ELi64ELi256ELi128ELb0ELb1ELb1ELb1ELb0ELb1EEEEEEEEEvNT_6ParamsE,@function
        .size           _ZN7cutlass13device_kernelIN5flash11enable_sm90INS1_16FlashAttnFwdSm90INS1_25CollectiveMainloopFwdSm90ILi2EN4cute5tupleIJNS5_1CILi1EEES8_S8_EEENS6_IJNS7_ILi128EEENS7_ILi64EEENS7_ILi256EEEEEELi256ENS_6half_tEfNS_4arch4Sm90ELb0ELb1ELb0ELb1ELb1ELb0ELb0ELb1ELb1ELb1ELb0ELb0EEENS1_21CollectiveEpilogueFwdINS6_IJSA_SC_SB_EEES9_SE_SG_Li256ELb1ELb1ELb0ELb0EEENS1_36VarlenDynamicPersistentTileSchedulerILi128ELi64ELi256ELi128ELb0ELb1ELb1ELb1ELb0ELb1EEEEEEEEEvNT_6ParamsE,(.L_x_15840 - _ZN7cutlass13device_kernelIN5flash11enable_sm90INS1_16FlashAttnFwdSm90INS1_25CollectiveMainloopFwdSm90ILi2EN4cute5tupleIJNS5_1CILi1EEES8_S8_EEENS6_IJNS7_ILi128EEENS7_ILi64EEENS7_ILi256EEEEEELi256ENS_6half_tEfNS_4arch4Sm90ELb0ELb1ELb0ELb1ELb1ELb0ELb0ELb1ELb1ELb1ELb0ELb0EEENS1_21CollectiveEpilogueFwdINS6_IJSA_SC_SB_EEES9_SE_SG_Li256ELb1ELb1ELb0ELb0EEENS1_36VarlenDynamicPersistentTileSchedulerILi128ELi64ELi256ELi128ELb0ELb1ELb1ELb1ELb0ELb1EEEEEEEEEvNT_6ParamsE)
        .other          _ZN7cutlass13device_kernelIN5flash11enable_sm90INS1_16FlashAttnFwdSm90INS1_25CollectiveMainloopFwdSm90ILi2EN4cute5tupleIJNS5_1CILi1EEES8_S8_EEENS6_IJNS7_ILi128EEENS7_ILi64EEENS7_ILi256EEEEEELi256ENS_6half_tEfNS_4arch4Sm90ELb0ELb1ELb0ELb1ELb1ELb0ELb0ELb1ELb1ELb1ELb0ELb0EEENS1_21CollectiveEpilogueFwdINS6_IJSA_SC_SB_EEES9_SE_SG_Li256ELb1ELb1ELb0ELb0EEENS1_36VarlenDynamicPersistentTileSchedulerILi128ELi64ELi256ELi128ELb0ELb1ELb1ELb1ELb0ELb1EEEEEEEEEvNT_6ParamsE,@"STO_CUDA_ENTRY STV_DEFAULT"
_ZN7cutlass13device_kernelIN5flash11enable_sm90INS1_16FlashAttnFwdSm90INS1_25CollectiveMainloopFwdSm90ILi2EN4cute5tupleIJNS5_1CILi1EEES8_S8_EEENS6_IJNS7_ILi128EEENS7_ILi64EEENS7_ILi256EEEEEELi256ENS_6half_tEfNS_4arch4Sm90ELb0ELb1ELb0ELb1ELb1ELb0ELb0ELb1ELb1ELb1ELb0ELb0EEENS1_21CollectiveEpilogueFwdINS6_IJSA_SC_SB_EEES9_SE_SG_Li256ELb1ELb1ELb0ELb0EEENS1_36VarlenDynamicPersistentTileSchedulerILi128ELi64ELi256ELi128ELb0ELb1ELb1ELb1ELb0ELb1EEEEEEEEEvNT_6ParamsE:
        /* <DEDUP_REMOVED lines=45> */
.L_x_1237:
        /* <DEDUP_REMOVED lines=22> */
.L_x_1238:
        /* <DEDUP_REMOVED lines=18> */
.L_x_1239:
        /* <DEDUP_REMOVED lines=22> */
.L_x_1240:
        /* <DEDUP_REMOVED lines=23> */
.L_x_1241:
        /* <DEDUP_REMOVED lines=10> */
.L_x_1243:
        /* <DEDUP_REMOVED lines=14> */
[----:B------:R-:W2:Y:S01]  /*09a0*/  LDL R2, [R1+0x20] ;  /* 0x0000200001027983 */ /* 0x000ea20000100800 */
[----:B------:R-:W-:Y:S01]  /*09b0*/  VIADD R219, R0, 0xffffff80 ;  /* 0xffffff8000db7836 */ /* 0x000fe20000000000 */
[----:B------:R-:W-:Y:S01]  /*09c0*/  R2UR UR6, R11 ;  /* 0x000000000b0672ca */ /* 0x000fe200000e0000 */
[----:B------:R-:W-:Y:S01]  /*09d0*/  UMOV UR38, URZ ;  /* 0x0000003f00267c82 */ /* 0x000fe20008000000 */
[----:B------:R-:W-:Y:S01]  /*09e0*/  R2UR UR5, R9 ;  /* 0x00000000090572ca */ /* 0x000fe200000e0000 */
[----:B------:R-:W-:Y:S01]  /*09f0*/  UMOV UR39, URZ ;  /* 0x0000003f00277c82 */ /* 0x000fe20008000000 */
[----:B------:R-:W-:Y:S02]  /*0a00*/  SHF.R.S32.HI R0, RZ, 0x1f, R219 ;  /* 0x0000001fff007819 */ /* 0x000fe400000114db */
[----:B------:R-:W-:Y:S02]  /*0a10*/  R2UR UR7, R10 ;  /* 0x000000000a0772ca */ /* 0x000fe400000e0000 */
[----:B0-----:R-:W-:-:S02]  /*0a20*/  LEA.HI R3, R0, R219, RZ, 0x4 ;  /* 0x000000db00037211 */ /* 0x001fc400078f20ff */
[CC--:B------:R-:W-:Y:S02]  /*0a30*/  LEA.HI R4, R0.reuse, R219.reuse, RZ, 0x5 ;  /* 0x000000db00047211 */ /* 0x0c0fe400078f28ff */
[----:B------:R-:W-:Y:S02]  /*0a40*/  SHF.R.S32.HI R6, RZ, 0x4, R3 ;  /* 0x00000004ff067819 */ /* 0x000fe40000011403 */
[----:B------:R-:W-:Y:S01]  /*0a50*/  LEA.HI R11, R0, R219, RZ, 0x2 ;  /* 0x000000db000b7211 */ /* 0x000fe200078f10ff */
[----:B------:R-:W-:Y:S01]  /*0a60*/  IMAD.SHL.U32 R5, R4, 0x20, RZ ;  /* 0x0000002004057824 */ /* 0x000fe200078e00ff */
[C---:B------:R-:W-:Y:S02]  /*0a70*/  LOP3.LUT R4, R3.reuse, 0x3fffff0, RZ, 0xc0, !PT ;  /* 0x03fffff003047812 */ /* 0x040fe400078ec0ff */
[----:B------:R-:W-:Y:S02]  /*0a80*/  LEA.HI R3, R3, R6, RZ, 0x1 ;  /* 0x0000000603037211 */ /* 0x000fe400078f08ff */
[----:B------:R-:W-:Y:S01]  /*0a90*/  LOP3.LUT R5, R5, 0xfffffc00, RZ, 0xc0, !PT ;  /* 0xfffffc0005057812 */ /* 0x000fe200078ec0ff */
[----:B------:R-:W-:Y:S01]  /*0aa0*/  IMAD.IADD R4, R219, 0x1, -R4 ;  /* 0x00000001db047824 */ /* 0x000fe200078e0a04 */
[----:B------:R-:W-:-:S03]  /*0ab0*/  LOP3.LUT R3, R3, 0x1ffffffe, RZ, 0xc0, !PT ;  /* 0x1ffffffe03037812 */ /* 0x000fc600078ec0ff */
[----:B------:R-:W-:Y:S02]  /*0ac0*/  IMAD R4, R4, 0x40, R5 ;  /* 0x0000004004047824 */ /* 0x000fe400078e0205 */
[----:B------:R-:W-:Y:S01]  /*0ad0*/  IMAD.IADD R3, R6, 0x1, -R3 ;  /* 0x0000000106037824 */ /* 0x000fe200078e0a03 */
[----:B------:R-:W-:-:S03]  /*0ae0*/  LOP3.LUT R6, R11, 0xfffffffc, RZ, 0xc0, !PT ;  /* 0xfffffffc0b067812 */ /* 0x000fc600078ec0ff */
[----:B------:R-:W-:Y:S02]  /*0af0*/  IMAD R213, R3, 0x8, R4 ;  /* 0x0000000803d57824 */ /* 0x000fe400078e0204 */
[----:B------:R-:W-:Y:S01]  /*0b00*/  IMAD.IADD R5, R219, 0x1, -R6 ;  /* 0x00000001db057824 */ /* 0x000fe200078e0a06 */
[----:B--2---:R-:W-:Y:S02]  /*0b10*/  R2UR UR4, R2 ;  /* 0x00000000020472ca */ /* 0x004fe400000e0000 */
[CC--:B------:R-:W-:Y:S02]  /*0b20*/  LEA.HI R2, R0.reuse, R219.reuse, RZ, 0x7 ;  /* 0x000000db00027211 */ /* 0x0c0fe400078f38ff */
[----:B------:R-:W-:Y:S02]  /*0b30*/  LEA.HI R0, R0, R219, RZ, 0x3 ;  /* 0x000000db00007211 */ /* 0x000fe400078f18ff */
[----:B------:R-:W-:Y:S02]  /*0b40*/  LOP3.LUT R210, R2, 0xffffff80, RZ, 0xc0, !PT ;  /* 0xffffff8002d27812 */ /* 0x000fe400078ec0ff */
[----:B------:R-:W-:-:S02]  /*0b50*/  SHF.R.S32.HI R211, RZ, 0x7, R2 ;  /* 0x00000007ffd37819 */ /* 0x000fc40000011402 */
[----:B------:R-:W-:Y:S01]  /*0b60*/  SHF.R.S32.HI R207, RZ, 0x3, R0 ;  /* 0x00000003ffcf7819 */ /* 0x000fe20000011400 */
[----:B------:R-:W-:Y:S01]  /*0b70*/  IMAD.IADD R210, R219, 0x1, -R210 ;  /* 0x00000001dbd27824 */ /* 0x000fe200078e0ad2 */
[----:B------:R-:W-:Y:S01]  /*0b80*/  LEA.HI R2, R2, R211, RZ, 0x1 ;  /* 0x000000d302027211 */ /* 0x000fe200078f08ff */
[----:B------:R-:W-:-:S03]  /*0b90*/  ULOP3.LUT UR8, UR4, 0x1, URZ, 0xfc, !UPT ;  /* 0x0000000104087892 */ /* 0x000fc6000f8efc3f */
[----:B------:R-:W-:Y:S01]  /*0ba0*/  SHF.R.S32.HI R7, RZ, 0x1f, R210 ;  /* 0x0000001fff077819 */ /* 0x000fe200000114d2 */
[----:B------:R-:W-:Y:S01]  /*0bb0*/  UMOV UR4, URZ ;  /* 0x0000003f00047c82 */ /* 0x000fe20008000000 */
[----:B------:R-:W-:Y:S01]  /*0bc0*/  LOP3.LUT R6, R2, 0x3fffffe, RZ, 0xc0, !PT ;  /* 0x03fffffe02067812 */ /* 0x000fe200078ec0ff */
[----:B------:R-:W-:Y:S01]  /*0bd0*/  IMAD.U32 R214, RZ, RZ, UR8 ;  /* 0x00000008ffd67e24 */ /* 0x000fe2000f8e00ff */
[-C--:B------:R-:W-:Y:S01]  /*0be0*/  LEA.HI R8, R7, R210.reuse, RZ, 0x2 ;  /* 0x000000d207087211 */ /* 0x080fe200078f10ff */
[----:B------:R-:W-:Y:S01]  /*0bf0*/  IMAD.U32 R209, RZ, RZ, UR4 ;  /* 0x00000004ffd17e24 */ /* 0x000fe2000f8e00ff */
[----:B------:R-:W-:Y:S01]  /*0c00*/  LOP3.LUT R2, R0, 0xfffffff8, RZ, 0xc0, !PT ;  /* 0xfffffff800027812 */ /* 0x000fe200078ec0ff */
[----:B------:R-:W-:Y:S01]  /*0c10*/  IMAD.IADD R6, R211, 0x1, -R6 ;  /* 0x00000001d3067824 */ /* 0x000fe200078e0a06 */
[--C-:B------:R-:W-:Y:S02]  /*0c20*/  SHF.R.S32.HI R9, RZ, 0x2, R8.reuse ;  /* 0x00000002ff097819 */ /* 0x100fe40000011408 */
[----:B------:R-:W-:Y:S01]  /*0c30*/  SHF.R.S32.HI R10, RZ, 0x1f, R8 ;  /* 0x0000001fff0a7819 */ /* 0x000fe20000011408 */
[----:B------:R-:W-:Y:S01]  /*0c40*/  IMAD.IADD R205, R219, 0x1, -R2 ;  /* 0x00000001dbcd7824 */ /* 0x000fe200078e0a02 */
[----:B------:R-:W-:-:S02]  /*0c50*/  LEA.HI R7, R7, R210, RZ, 0x5 ;  /* 0x000000d207077211 */ /* 0x000fc400078f28ff */
[----:B------:R-:W-:Y:S02]  /*0c60*/  LEA.HI R10, R10, R9, RZ, 0x3 ;  /* 0x000000090a0a7211 */ /* 0x000fe400078f18ff */
[----:B------:R-:W-:Y:S02]  /*0c70*/  SHF.R.S32.HI R7, RZ, 0x5, R7 ;  /* 0x00000005ff077819 */ /* 0x000fe40000011407 */
[----:B------:R-:W-:Y:S02]  /*0c80*/  LOP3.LUT R10, R10, 0xfffffff8, RZ, 0xc0, !PT ;  /* 0xfffffff80a0a7812 */ /* 0x000fe400078ec0ff */
[----:B------:R-:W-:Y:S02]  /*0c90*/  SHF.L.U32 R23, R205, 0x3, RZ ;  /* 0x00000003cd177819 */ /* 0x000fe400000006ff */
[----:B------:R-:W-:Y:S01]  /*0ca0*/  LOP3.LUT R19, R8, 0x7ffffffc, RZ, 0xc0, !PT ;  /* 0x7ffffffc08137812 */ /* 0x000fe200078ec0ff */
[----:B------:R-:W-:Y:S01]  /*0cb0*/  IMAD.IADD R10, R9, 0x1, -R10 ;  /* 0x00000001090a7824 */ /* 0x000fe200078e0a0a */
[----:B------:R-:W-:Y:S01]  /*0cc0*/  LEA.HI R9, R5, R5, RZ, 0x1 ;  /* 0x0000000505097211 */ /* 0x000fe200078f08ff */
[----:B------:R-:W-:Y:S01]  /*0cd0*/  VIADD R203, R23, 0x40 ;  /* 0x0000004017cb7836 */ /* 0x000fe20000000000 */
[----:B------:R-:W-:Y:S01]  /*0ce0*/  SHF.R.S32.HI R218, RZ, 0x1f, R23 ;  /* 0x0000001fffda7819 */ /* 0x000fe20000011417 */
[----:B------:R-:W-:Y:S01]  /*0cf0*/  IMAD R7, R7, 0x10, R10 ;  /* 0x0000001007077824 */ /* 0x000fe200078e020a */
[----:B------:R-:W-:Y:S01]  /*0d00*/  LOP3.LUT R10, R9, 0x1ffffffe, RZ, 0xc0, !PT ;  /* 0x1ffffffe090a7812 */ /* 0x000fe200078ec0ff */
[C---:B------:R-:W-:Y:S01]  /*0d10*/  VIADD R202, R23.reuse, 0x80 ;  /* 0x0000008017ca7836 */ /* 0x040fe20000000000 */
[----:B------:R-:W-:Y:S01]  /*0d20*/  SHF.R.S32.HI R217, RZ, 0x1f, R203 ;  /* 0x0000001fffd97819 */ /* 0x000fe200000114cb */
[----:B------:R-:W-:-:S02]  /*0d30*/  VIADD R204, R23, 0xc0 ;  /* 0x000000c017cc7836 */ /* 0x000fc40000000000 */
[----:B------:R-:W-:Y:S01]  /*0d40*/  IMAD.IADD R5, R5, 0x1, -R10 ;  /* 0x0000000105057824 */ /* 0x000fe200078e0a0a */
[----:B------:R-:W-:Y:S01]  /*0d50*/  SHF.R.S32.HI R216, RZ, 0x1f, R202 ;  /* 0x0000001fffd87819 */ /* 0x000fe200000114ca */
[----:B------:R-:W-:Y:S01]  /*0d60*/  IMAD R212, R6, 0x40, R7 ;  /* 0x0000004006d47824 */ /* 0x000fe200078e0207 */
[----:B------:R-:W-:Y:S01]  /*0d70*/  SHF.R.S32.HI R215, RZ, 0x1f, R204 ;  /* 0x0000001fffd77819 */ /* 0x000fe200000114cc */
[----:B------:R-:W-:Y:S02]  /*0d80*/  IMAD.IADD R19, R210, 0x1, -R19 ;  /* 0x00000001d2137824 */ /* 0x000fe400078e0a13 */
[----:B------:R-:W-:-:S07]  /*0d90*/  IMAD R200, R5, 0x8, R212 ;  /* 0x0000000805c87824 */ /* 0x000fce00078e02d4 */
.L_x_1351:
[----:B------:R-:W-:Y:S01]  /*0da0*/  ULDC.64 UR8, c[0x0][0xa28] ;  /* 0x00028a0000087ab9 */ /* 0x000fe20000000a00 */
[----:B------:R-:W-:Y:S01]  /*0db0*/  ULDC UR4, c[0x0][0x424] ;  /* 0x0001090000047ab9 */ /* 0x000fe20000000800 */
[----:B------:R-:W-:-:S04]  /*0dc0*/  UISETP.NE.U32.AND UP0, UPT, UR8, URZ, UPT ;  /* 0x0000003f0800728c */ /* 0x000fc8000bf05070 */
[----:B------:R-:W-:-:S03]  /*0dd0*/  UISETP.NE.AND.EX UP0, UPT, UR9, URZ, UPT, UP0 ;  /* 0x0000003f0900728c */ /* 0x000fc6000bf05300 */
[----:B------:R-:W-:Y:S02]  /*0de0*/  ULDC.64 UR8, c[0x0][0xa18] ;  /* 0x0002860000087ab9 */ /* 0x000fe40000000a00 */
[----:B------:R-:W-:Y:S01]  /*0df0*/  UISETP.NE.U32.AND UP1, UPT, UR8, URZ, UPT ;  /* 0x0000003f0800728c */ /* 0x000fe2000bf25070 */
[----:B------:R-:W-:-:S03]  /*0e00*/  PLOP3.LUT P0, PT, PT, PT, UP0, 0x80, 0x0 ;  /* 0x000000000000781c */ /* 0x000fc60003f0f008 */
[----:B------:R-:W-:-:S03]  /*0e10*/  UISETP.NE.AND.EX UP1, UPT, UR9, URZ, UPT, UP1 ;  /* 0x0000003f0900728c */ /* 0x000fc6000bf25310 */
[----:B------:R-:W-:Y:S02]  /*0e20*/  @UP0 ULDC.64 UR8, c[0x0][0xa28] ;  /* 0x00028a0000080ab9 */ /* 0x000fe40000000a00 */
[----:B------:R-:W-:Y:S01]  /*0e30*/  @UP0 UIMAD.WIDE UR8, UR6, 0x4, UR8 ;  /* 0x00000004060808a5 */ /* 0x000fe2000f8e0208 */
[----:B------:R-:W-:-:S05]  /*0e40*/  PLOP3.LUT P2, PT, PT, PT, UP1, 0x80, 0x0 ;  /* 0x000000000000781c */ /* 0x000fca0003f4f018 */
[----:B------:R-:W-:Y:S01]  /*0e50*/  @UP1 ULDC.64 UR10, c[0x0][0xa18] ;  /* 0x00028600000a1ab9 */ /* 0x000fe20000000a00 */
[----:B0-2-4-:R-:W-:Y:S02]  /*0e60*/  IMAD.U32 R2, RZ, RZ, UR8 ;  /* 0x00000008ff027e24 */ /* 0x015fe4000f8e00ff */
[----:B------:R-:W-:Y:S01]  /*0e70*/  IMAD.U32 R3, RZ, RZ, UR9 ;  /* 0x00000009ff037e24 */ /* 0x000fe2000f8e00ff */
[----:B------:R-:W-:-:S04]  /*0e80*/  @UP1 UIMAD.WIDE UR8, UR6, 0x4, UR10 ;  /* 0x00000004060818a5 */ /* 0x000fc8000f8e020a */
[----:B------:R-:W2:Y:S02]  /*0e90*/  @P0 LDG.E R2, desc[UR36][R2.64] ;  /* 0x0000002402020981 */ /* 0x000ea4000c1e1900 */
[----:B------:R-:W-:Y:S02]  /*0ea0*/  IMAD.U32 R4, RZ, RZ, UR8 ;  /* 0x00000008ff047e24 */ /* 0x000fe4000f8e00ff */
[----:B------:R-:W-:Y:S01]  /*0eb0*/  IMAD.U32 R5, RZ, RZ, UR9 ;  /* 0x00000009ff057e24 */ /* 0x000fe2000f8e00ff */
[----:B------:R-:W-:-:S04]  /*0ec0*/  ULDC.64 UR8, c[0x0][0x418] ;  /* 0x0001060000087ab9 */ /* 0x000fc80000000a00 */
[----:B---3--:R-:W3:Y:S01]  /*0ed0*/  @P2 LDG.E R4, desc[UR36][R4.64] ;  /* 0x0000002404042981 */ /* 0x008ee2000c1e1900 */
[----:B------:R-:W-:Y:S01]  /*0ee0*/  UISETP.NE.U32.AND UP0, UPT, UR8, URZ, UPT ;  /* 0x0000003f0800728c */ /* 0x000fe2000bf05070 */
[----:B------:R-:W-:Y:S01]  /*0ef0*/  IMAD.U32 R206, RZ, RZ, UR7 ;  /* 0x00000007ffce7e24 */ /* 0x000fe2000f8e00ff */
[----:B------:R-:W-:Y:S02]  /*0f00*/  UMOV UR42, URZ ;  /* 0x0000003f002a7c82 */ /* 0x000fe40008000000 */
[----:B------:R-:W-:-:S03]  /*0f10*/  UISETP.NE.AND.EX UP0, UPT, UR9, URZ, UPT, UP0 ;  /* 0x0000003f0900728c */ /* 0x000fc6000bf05300 */
[----:B------:R-:W-:Y:S01]  /*0f20*/  ULDC.64 UR8, c[0x0][0xa20] ;  /* 0x0002880000087ab9 */ /* 0x000fe20000000a00 */
[----:B------:R-:W-:Y:S01]  /*0f30*/  USEL UR4, UR4, 0x1, UP0 ;  /* 0x0000000104047887 */ /* 0x000fe20008000000 */
[----:B------:R-:W-:Y:S01]  /*0f40*/  ISETP.NE.U32.AND P1, PT, RZ, UR8, PT ;  /* 0x00000008ff007c0c */ /* 0x000fe2000bf25070 */
[----:B------:R-:W-:Y:S02]  /*0f50*/  ULDC UR8, c[0x0][0x2f0] ;  /* 0x0000bc0000087ab9 */ /* 0x000fe40000000800 */
[----:B------:R-:W-:Y:S01]  /*0f60*/  UIMAD UR4, UR4, UR8, URZ ;  /* 0x00000008040472a4 */ /* 0x000fe2000f8e023f */
[----:B------:R-:W-:Y:S02]  /*0f70*/  ISETP.NE.AND.EX P1, PT, RZ, UR9, PT, P1 ;  /* 0x00000009ff007c0c */ /* 0x000fe4000bf25310 */
[----:B--2---:R-:W-:Y:S02]  /*0f80*/  @P0 R2UR UR42, R2 ;  /* 0x00000000022a02ca */ /* 0x004fe400000e0000 */
[----:B---3--:R-:W-:Y:S01]  /*0f90*/  @P2 R2UR UR41, R4 ;  /* 0x00000000042922ca */ /* 0x008fe200000e0000 */
[----:B-1----:R-:W-:-:S14]  /*0fa0*/  @P2 BRA `(.L_x_1244) ;  /* 0x0000000000382947 */ /* 0x002fdc0003800000 */
[----:B------:R-:W-:Y:S01]  /*0fb0*/  ULDC.64 UR8, c[0x0][0xa00] ;  /* 0x0002800000087ab9 */ /* 0x000fe20000000a00 */
[----:B------:R-:W-:Y:S01]  /*0fc0*/  ULDC UR41, c[0x0][0x288] ;  /* 0x0000a20000297ab9 */ /* 0x000fe20000000800 */
[----:B------:R-:W-:-:S04]  /*0fd0*/  ISETP.NE.U32.AND P0, PT, RZ, UR8, PT ;  /* 0x00000008ff007c0c */ /* 0x000fc8000bf05070 */
[----:B------:R-:W-:-:S13]  /*0fe0*/  ISETP.NE.AND.EX P0, PT, RZ, UR9, PT, P0 ;  /* 0x00000009ff007c0c */ /* 0x000fda000bf05300 */
[----:B------:R-:W-:Y:S05]  /*0ff0*/  @!P0 BRA `(.L_x_1244) ;  /* 0x0000000000248947 */ /* 0x000fea0003800000 */
[----:B------:R-:W-:Y:S02]  /*1000*/  ULDC.64 UR8, c[0x0][0xa00] ;  /* 0x0002800000087ab9 */ /* 0x000fe40000000a00 */
[----:B------:R-:W-:-:S06]  /*1010*/  UIMAD.WIDE UR8, UR6, 0x4, UR8 ;  /* 0x00000004060878a5 */ /* 0x000fcc000f8e0208 */
[----:B------:R-:W-:Y:S02]  /*1020*/  IMAD.U32 R2, RZ, RZ, UR8 ;  /* 0x00000008ff027e24 */ /* 0x000fe4000f8e00ff */
[----:B------:R-:W-:-:S05]  /*1030*/  IMAD.U32 R3, RZ, RZ, UR9 ;  /* 0x00000009ff037e24 */ /* 0x000fca000f8e00ff */
[----:B------:R-:W2:Y:S04]  /*1040*/  LDG.E R4, desc[UR36][R2.64] ;  /* 0x0000002402047981 */ /* 0x000ea8000c1e1900 */
[----:B------:R-:W3:Y:S01]  /*1050*/  LDG.E R0, desc[UR36][R2.64+0x4] ;  /* 0x0000042402007981 */ /* 0x000ee2000c1e1900 */
[----:B--2---:R-:W-:Y:S02]  /*1060*/  R2UR UR41, R4 ;  /* 0x00000000042972ca */ /* 0x004fe400000e0000 */
[----:B---3--:R-:W-:-:S13]  /*1070*/  R2UR UR7, R0 ;  /* 0x00000000000772ca */ /* 0x008fda00000e0000 */
[----:B------:R-:W-:-:S12]  /*1080*/  UIADD3 UR41, -UR41, UR7, URZ ;  /* 0x0000000729297290 */ /* 0x000fd8000fffe13f */
.L_x_1244:
[----:B------:R-:W-:Y:S01]  /*1090*/  IMAD.U32 R208, RZ, RZ, UR6 ;  /* 0x00000006ffd07e24 */ /* 0x000fe2000f8e00ff */
[----:B------:R-:W-:Y:S06]  /*10a0*/  @!P1 BRA `(.L_x_1245) ;  /* 0x00000000001c9947 */ /* 0x000fec0003800000 */
[----:B------:R-:W-:Y:S02]  /*10b0*/  ULDC.64 UR8, c[0x0][0xa20] ;  /* 0x0002880000087ab9 */ /* 0x000fe40000000a00 */
[----:B------:R-:W-:-:S06]  /*10c0*/  UIMAD.WIDE UR6, UR6, 0x4, UR8 ;  /* 0x00000004060678a5 */ /* 0x000fcc000f8e0208 */
[----:B------:R-:W-:Y:S01]  /*10d0*/  IMAD.U32 R2, RZ, RZ, UR6 ;  /* 0x00000006ff027e24 */ /* 0x000fe2000f8e00ff */
[----:B------:R-:W-:-:S05]  /*10e0*/  MOV R3, UR7 ;  /* 0x0000000700037c02 */ /* 0x000fca0008000f00 */
[----:B------:R-:W2:Y:S02]  /*10f0*/  LDG.E R2, desc[UR36][R2.64] ;  /* 0x0000002402027981 */ /* 0x000ea4000c1e1900 */
[----:B--2---:R-:W-:Y:S01]  /*1100*/  R2UR UR4, R2 ;  /* 0x00000000020472ca */ /* 0x004fe200000e0000 */
[----:B------:R-:W-:-:S14]  /*1110*/  BRA `(.L_x_1246) ;  /* 0x0000000000347947 */ /* 0x000fdc0003800000 */
.L_x_1245:
[----:B------:R-:W-:Y:S02]  /*1120*/  ULDC.64 UR8, c[0x0][0xa08] ;  /* 0x0002820000087ab9 */ /* 0x000fe40000000a00 */
        /* <DEDUP_REMOVED lines=12> */
.L_x_1246:
[----:B------:R-:W-:Y:S01]  /*11f0*/  ULDC UR6, c[0x0][0x448] ;  /* 0x0001120000067ab9 */ /* 0x000fe20000000800 */
[----:B------:R-:W-:Y:S02]  /*1200*/  USHF.L.U32 UR60, UR5, 0x7, URZ ;  /* 0x00000007053c7899 */ /* 0x000fe4000800063f */
[----:B------:R-:W-:Y:S02]  /*1210*/  UISETP.NE.AND UP0, UPT, UR6, 0x1, UPT ;  /* 0x000000010600788c */ /* 0x000fe4000bf05270 */
[----:B------:R-:W-:Y:S02]  /*1220*/  UIADD3 UR42, -UR42, UR4, URZ ;  /* 0x000000042a2a7290 */ /* 0x000fe4000fffe13f */
[----:B------:R-:W-:Y:S02]  /*1230*/  UIADD3 UR8, UR60, 0x7f, URZ ;  /* 0x0000007f3c087890 */ /* 0x000fe4000fffe03f */
[----:B------:R-:W-:Y:S02]  /*1240*/  UP2UR UR4, UPR, URZ, 0x1 ;  /* 0x000000013f047883 */ /* 0x000fe40008000000 */
[----:B------:R-:W-:-:S03]  /*1250*/  UIADD3 UR9, UR42, 0x1, -UR41 ;  /* 0x000000012a097890 */ /* 0x000fc6000fffe829 */
[----:B------:R-:W-:Y:S01]  /*1260*/  @UP0 ULDC UR6, c[0x0][0x44c] ;  /* 0x0001130000060ab9 */ /* 0x000fe20000000800 */
[----:B------:R-:W-:Y:S01]  /*1270*/  IMAD.U32 R22, RZ, RZ, UR4 ;  /* 0x00000004ff167e24 */ /* 0x000fe2000f8e00ff */
[----:B------:R-:W-:Y:S01]  /*1280*/  UIMAD.WIDE.U32 UR6, UR8, UR6, URZ ;  /* 0x00000006080672a5 */ /* 0x000fe2000f8e003f */
[----:B------:R-:W-:Y:S01]  /*1290*/  @UP0 ULDC UR10, c[0x0][0x450] ;  /* 0x00011400000a0ab9 */ /* 0x000fe20000000800 */
[----:B------:R-:W-:Y:S02]  /*12a0*/  ULDC.64 UR4, c[0x0][0x9e0] ;  /* 0x0002780000047ab9 */ /* 0x000fe40000000a00 */
[----:B------:R-:W-:Y:S02]  /*12b0*/  @UP0 USHF.R.U32.HI UR8, URZ, UR10, UR7 ;  /* 0x0000000a3f080299 */ /* 0x000fe40008011607 */
[----:B------:R-:W-:Y:S02]  /*12c0*/  UISETP.GE.AND UP0, UPT, UR5, 0x1, UPT ;  /* 0x000000010500788c */ /* 0x000fe4000bf06270 */
[----:B------:R-:W-:-:S02]  /*12d0*/  UIADD3 UR8, UR9, UR8, URZ ;  /* 0x0000000809087290 */ /* 0x000fc4000fffe03f */
[----:B------:R-:W-:Y:S02]  /*12e0*/  UP2UR UR43, UPR, URZ, 0x1 ;  /* 0x000000013f2b7883 */ /* 0x000fe40008000000 */
[----:B------:R-:W-:Y:S01]  /*12f0*/  PLOP3.LUT P0, PT, PT, PT, UP0, 0x40, 0x0 ;  /* 0x000000000000781c */ /* 0x000fe20003f0e808 */
[----:B------:R-:W-:-:S06]  /*1300*/  UIADD3 UR4, UR8, UR4, URZ ;  /* 0x0000000408047290 */ /* 0x000fcc000fffe03f */
[----:B------:R-:W-:-:S06]  /*1310*/  IMAD.U32 R0, RZ, RZ, UR4 ;  /* 0x00000004ff007e24 */ /* 0x000fcc000f8e00ff */
[----:B------:R-:W-:Y:S05]  /*1320*/  @P0 BRA `(.L_x_1247) ;  /* 0x0000000000400947 */ /* 0x000fea0003800000 */
        /* <DEDUP_REMOVED lines=10> */
.L_x_1248:
[----:B------:R-:W-:-:S11]  /*13d0*/  UISETP.NE.AND UP0, UPT, UR5, 0x1, UPT ;  /* 0x000000010500788c */ /* 0x000fd6000bf05270 */
[----:B------:R-:W-:Y:S02]  /*13e0*/  @UP0 ULDC.64 UR8, c[0x0][0x9e8] ;  /* 0x00027a0000080ab9 */ /* 0x000fe40000000a00 */
[----:B------:R-:W-:-:S04]  /*13f0*/  UIMAD.WIDE.U32 UR6, UR4, UR8, URZ ;  /* 0x00000008040672a5 */ /* 0x000fc8000f8e003f */
[----:B------:R-:W-:-:S12]  /*1400*/  @UP0 USHF.R.U32.HI UR4, URZ, UR9, UR7 ;  /* 0x000000093f040299 */ /* 0x000fd80008011607 */
.L_x_1249:
[----:B------:R-:W-:-:S06]  /*1410*/  UIMAD UR4, UR4, UR5, UR5 ;  /* 0x00000005040472a4 */ /* 0x000fcc000f8e0205 */
[----:B------:R-:W-:-:S07]  /*1420*/  VIMNMX R0, R0, UR4, PT ;  /* 0x0000000400007c48 */ /* 0x000fce000bfe0100 */
.L_x_1247:
[----:B------:R-:W-:Y:S01]  /*1430*/  R2UR UR4, R22 ;  /* 0x00000000160472ca */ /* 0x000fe200000e0000 */
[----:B------:R-:W-:Y:S01]  /*1440*/  UMOV UR9, UR60 ;  /* 0x0000003c00097c82 */ /* 0x000fe20008000000 */
[----:B------:R-:W-:Y:S01]  /*1450*/  VIADD R0, R0, 0x3f ;  /* 0x0000003f00007836 */ /* 0x000fe20000000000 */
[----:B------:R-:W-:Y:S01]  /*1460*/  UIADD3 UR48, UR42, -UR41, URZ ;  /* 0x800000292a307290 */ /* 0x000fe2000fffe03f */
[----:B------:R-:W-:-:S03]  /*1470*/  ULDC UR10, c[0x0][0x9dc] ;  /* 0x00027700000a7ab9 */ /* 0x000fc60000000800 */
[----:B------:R-:W-:-:S04]  /*1480*/  SHF.R.S32.HI R3, RZ, 0x1f, R0 ;  /* 0x0000001fff037819 */ /* 0x000fc80000011400 */
[----:B------:R-:W-:Y:S02]  /*1490*/  LEA.HI R3, R3, R0, RZ, 0x6 ;  /* 0x0000000003037211 */ /* 0x000fe400078f30ff */
[----:B------:R-:W-:Y:S02]  /*14a0*/  UISETP.NE.AND UP0, UPT, UR4, URZ, UPT ;  /* 0x0000003f0400728c */ /* 0x000fe4000bf05270 */
[----:B------:R-:W-:Y:S01]  /*14b0*/  UIADD3 UR4, UR42, 0x3f, URZ ;  /* 0x0000003f2a047890 */ /* 0x000fe2000fffe03f */
[----:B------:R-:W-:-:S03]  /*14c0*/  SHF.R.S32.HI R3, RZ, 0x6, R3 ;  /* 0x00000006ff037819 */ /* 0x000fc60000011403 */
[----:B------:R-:W-:-:S04]  /*14d0*/  USHF.R.S32.HI UR8, URZ, 0x1f, UR4 ;  /* 0x0000001f3f087899 */ /* 0x000fc80008011404 */
[----:B------:R-:W-:Y:S01]  /*14e0*/  ULEA.HI UR8, UR8, UR4, URZ, 0x6 ;  /* 0x0000000408087291 */ /* 0x000fe2000f8f303f */
[----:B------:R-:W-:Y:S01]  /*14f0*/  @UP0 ULDC UR6, c[0x0][0x44c] ;  /* 0x0001130000060ab9 */ /* 0x000fe20000000800 */
[----:B------:R-:W-:Y:S01]  /*1500*/  @UP0 ULDC UR11, c[0x0][0x450] ;  /* 0x00011400000b0ab9 */ /* 0x000fe20000000800 */
[----:B------:R-:W-:Y:S02]  /*1510*/  UIMAD.WIDE.U32 UR6, UR60, UR6, URZ ;  /* 0x000000063c0672a5 */ /* 0x000fe4000f8e003f */
[----:B------:R-:W-:Y:S02]  /*1520*/  USHF.R.S32.HI UR8, URZ, 0x6, UR8 ;  /* 0x000000063f087899 */ /* 0x000fe40008011408 */
[----:B------:R-:W-:Y:S02]  /*1530*/  @UP0 USHF.R.U32.HI UR9, URZ, UR11, UR7 ;  /* 0x0000000b3f090299 */ /* 0x000fe40008011607 */
[----:B------:R-:W-:Y:S02]  /*1540*/  UISETP.GE.AND UP0, UPT, UR5, 0x1, UPT ;  /* 0x000000010500788c */ /* 0x000fe4000bf06270 */
[----:B------:R-:W-:Y:S01]  /*1550*/  UIADD3 UR4, UR48, UR9, URZ ;  /* 0x0000000930047290 */ /* 0x000fe2000fffe03f */
[----:B------:R-:W-:-:S03]  /*1560*/  VIMNMX R62, R3, UR8, PT ;  /* 0x00000008033e7c48 */ /* 0x000fc6000bfe0100 */
[----:B------:R-:W-:Y:S01]  /*1570*/  PLOP3.LUT P0, PT, PT, PT, UP0, 0x40, 0x0 ;  /* 0x000000000000781c */ /* 0x000fe20003f0e808 */
[----:B------:R-:W-:-:S12]  /*1580*/  UIADD3 UR9, UR4, -UR10, URZ ;  /* 0x8000000a04097290 */ /* 0x000fd8000fffe03f */
        /* <DEDUP_REMOVED lines=11> */
.L_x_1251:
[----:B------:R-:W-:-:S11]  /*1640*/  UISETP.NE.AND UP0, UPT, UR5, 0x1, UPT ;  /* 0x000000010500788c */ /* 0x000fd6000bf05270 */
[----:B------:R-:W-:Y:S02]  /*1650*/  @UP0 ULDC.64 UR10, c[0x0][0x9e8] ;  /* 0x00027a00000a0ab9 */ /* 0x000fe40000000a00 */
[----:B------:R-:W-:-:S04]  /*1660*/  UIMAD.WIDE.U32 UR6, UR4, UR10, URZ ;  /* 0x0000000a040672a5 */ /* 0x000fc8000f8e003f */
[----:B------:R-:W-:-:S12]  /*1670*/  @UP0 USHF.R.U32.HI UR4, URZ, UR11, UR7 ;  /* 0x0000000b3f040299 */ /* 0x000fd80008011607 */
.L_x_1252:
[----:B------:R-:W-:-:S04]  /*1680*/  UIMAD UR4, UR4, UR5, URZ ;  /* 0x00000005040472a4 */ /* 0x000fc8000f8e023f */
[----:B------:R-:W-:-:S04]  /*1690*/  UISETP.LT.AND UP0, UPT, UR9, UR4, UPT ;  /* 0x000000040900728c */ /* 0x000fc8000bf01270 */
[----:B------:R-:W-:-:S12]  /*16a0*/  USEL UR9, UR9, UR4, !UP0 ;  /* 0x0000000409097287 */ /* 0x000fd8000c000000 */
.L_x_1250:
        /* <DEDUP_REMOVED lines=33> */
[----:B------:R-:W-:Y:S01]  /*18c0*/  CS2R R104, SRZ ;  /* 0x0000000000687805 */ /* 0x000fe2000001ff00 */
[----:B------:R-:W-:Y:S01]  /*18d0*/  IMAD.MOV.U32 R166, RZ, RZ, RZ ;  /* 0x000000ffffa67224 */ /* 0x000fe200078e00ff */
        /* <DEDUP_REMOVED lines=36> */
[----:B------:R-:W-:Y:S01]  /*1b20*/  IMAD.MOV.U32 R8, RZ, RZ, RZ ;  /* 0x000000ffff087224 */ /* 0x000fe200078e00ff */
        /* <DEDUP_REMOVED lines=35> */
.L_x_1254:
        /* <DEDUP_REMOVED lines=11> */
.L_x_1446:
[----:B------:R-:W-:Y:S05]  /*1e10*/  @!P0 BRA `(.L_x_1256) ;  /* 0x0000000000048947 */ /* 0x000fea0003800000 */
[----:B------:R-:W-:Y:S01]  /*1e20*/  BPT.TRAP 0x1 ;  /* 0x000000040000795c */ /* 0x000fe20000300000 */
.L_x_1256:
[----:B0-----:R-:W-:Y:S02]  /*1e30*/  IMAD.U32 R3, RZ, RZ, UR39 ;  /* 0x00000027ff037e24 */ /* 0x001fe4000f8e00ff */
[----:B------:R-:W-:-:S03]  /*1e40*/  IMAD.U32 R0, RZ, RZ, UR38 ;  /* 0x00000026ff007e24 */ /* 0x000fc6000f8e00ff */
[----:B------:R-:W-:Y:S02]  /*1e50*/  LEA R3, R3, UR40, 0x3 ;  /* 0x0000002803037c11 */ /* 0x000fe4000f8e18ff */
[----:B------:R-:W-:-:S04]  /*1e60*/  SHF.L.U32 R0, R0, 0x1f, RZ ;  /* 0x0000001f00007819 */ /* 0x000fc800000006ff */
[----:B------:R0:W1:Y:S01]  /*1e70*/  SYNCS.PHASECHK.TRANS64.TRYWAIT P1, [R3+URZ+0x30830], R0 ;  /* 0x03083000030075a7 */ /* 0x000062000802017f */
[----:B------:R-:W-:Y:S05]  /*1e80*/  @!P0 BRA `(.L_x_1257) ;  /* 0x0000000000048947 */ /* 0x000fea0003800000 */
[----:B------:R-:W-:Y:S01]  /*1e90*/  BPT.TRAP 0x1 ;  /* 0x000000040000795c */ /* 0x000fe20000300000 */
.L_x_1257:
[----:B-1----:R-:W-:Y:S05]  /*1ea0*/  @P1 BRA `(.L_x_1258) ;  /* 0x0000000000081947 */ /* 0x002fea0003800000 */
[----:B------:R-:W1:Y:S02]  /*1eb0*/  SYNCS.PHASECHK.TRANS64.TRYWAIT P1, [R3+URZ+0x30830], R0 ;  /* 0x03083000030075a7 */ /* 0x000e64000802017f */
[----:B-1----:R-:W-:Y:S05]  /*1ec0*/  @!P1 BRA `(.L_x_1259) ;  /* 0x0000013400a09947 */ /* 0x002fea0003800000 */
.L_x_1258:
        /* <DEDUP_REMOVED lines=101> */
[----:B------:R-:W-:Y:S01]  /*2520*/  MOV R6, UR8 ;  /* 0x0000000800067c02 */ /* 0x000fe20008000f00 */
        /* <DEDUP_REMOVED lines=41> */
.L_x_1260:
[----:B------:R-:W-:Y:S01]  /*27c0*/  R2UR UR4, R22 ;  /* 0x00000000160472ca */ /* 0x000fe200000e0000 */
[----:B------:R-:W2:Y:S01]  /*27d0*/  S2UR UR6, SR_CgaCtaId ;  /* 0x00000000000679c3 */ /* 0x000ea20000008800 */
[----:B01----:R-:W-:Y:S01]  /*27e0*/  VIADD R0, R200, UR60 ;  /* 0x0000003cc8007c36 */ /* 0x003fe20008000000 */
[----:B------:R-:W-:Y:S01]  /*27f0*/  UISETP.NE.AND UP0, UPT, UR43, URZ, UPT ;  /* 0x0000003f2b00728c */ /* 0x000fe2000bf05270 */
[----:B------:R-:W-:Y:S01]  /*2800*/  IMAD.U32 R18, RZ, RZ, UR41 ;  /* 0x00000029ff127e24 */ /* 0x000fe2000f8e00ff */
[----:B------:R-:W-:Y:S01]  /*2810*/  ULDC UR7, c[0x0][0x9e0] ;  /* 0x0002780000077ab9 */ /* 0x000fe20000000800 */
[----:B------:R-:W-:-:S07]  /*2820*/  IMAD.MOV.U32 R2, RZ, RZ, R0 ;  /* 0x000000ffff027224 */ /* 0x000fce00078e0000 */
[----:B------:R-:W-:Y:S01]  /*2830*/  UISETP.NE.AND UP1, UPT, UR4, URZ, UPT ;  /* 0x0000003f0400728c */ /* 0x000fe2000bf25270 */
[----:B------:R-:W-:-:S05]  /*2840*/  R2UR UR4, R3 ;  /* 0x00000000030472ca */ /* 0x000fca00000e0000 */
[----:B------:R-:W-:Y:S02]  /*2850*/  PLOP3.LUT P1, PT, PT, PT, UP1, 0x80, 0x0 ;  /* 0x000000000000781c */ /* 0x000fe40003f2f018 */
[----:B------:R-:W-:-:S03]  /*2860*/  PLOP3.LUT P2, PT, PT, PT, UP1, 0x80, 0x0 ;  /* 0x000000000000781c */ /* 0x000fc60003f4f018 */
[----:B------:R-:W-:-:S03]  /*2870*/  @UP1 ULDC UR5, c[0x0][0x44c] ;  /* 0x0001130000051ab9 */ /* 0x000fc60000000800 */
[----:B------:R-:W-:-:S04]  /*2880*/  UIADD3 UR4, UR4, 0x30840, URZ ;  /* 0x0003084004047890 */ /* 0x000fc8000fffe03f */
[----:B--2---:R-:W-:Y:S01]  /*2890*/  UPRMT UR4, UR6, 0x654, UR4 ;  /* 0x0000065406047896 */ /* 0x004fe20008000004 */
[----:B------:R-:W-:Y:S01]  /*28a0*/  @P1 IMAD.HI.U32 R3, R0, UR5, RZ ;  /* 0x0000000500031c27 */ /* 0x000fe2000f8e00ff */
[----:B------:R-:W-:Y:S01]  /*28b0*/  @UP1 ULDC UR5, c[0x0][0x450] ;  /* 0x0001140000051ab9 */ /* 0x000fe20000000800 */
[----:B------:R-:W-:Y:S01]  /*28c0*/  PLOP3.LUT P1, PT, PT, PT, UP0, 0x40, 0x0 ;  /* 0x000000000000781c */ /* 0x000fe20003f2e808 */
[----:B------:R-:W-:Y:S02]  /*28d0*/  ULDC UR6, c[0x0][0x9dc] ;  /* 0x0002770000067ab9 */ /* 0x000fe40000000800 */
[----:B------:R-:W-:Y:S01]  /*28e0*/  @P2 SHF.R.U32.HI R2, RZ, UR5, R3 ;  /* 0x00000005ff022c19 */ /* 0x000fe20008011603 */
[----:B------:R-:W-:Y:S02]  /*28f0*/  IMAD.MOV.U32 R3, RZ, RZ, -0x40 ;  /* 0xffffffc0ff037424 */ /* 0x000fe400078e00ff */
[----:B------:R-:W-:Y:S01]  /*2900*/  SYNCS.ARRIVE.TRANS64.RED.A1T0 RZ, [UR4], RZ ;  /* 0x000000ffffff79a7 */ /* 0x000fe20008100404 */
[----:B------:R-:W-:Y:S01]  /*2910*/  ULOP3.LUT UR4, URZ, UR6, URZ, 0x33, !UPT ;  /* 0x000000063f047292 */ /* 0x000fe2000f8e333f */
[----:B------:R-:W0:Y:S01]  /*2920*/  SHFL.IDX PT, R4, R2, RZ, 0x1c1f ;  /* 0x001c1fff02047589 */ /* 0x000e2200000e0000 */
[----:B------:R-:W-:-:S04]  /*2930*/  IMAD R20, R62, R3, 0x40 ;  /* 0x000000403e147424 */ /* 0x000fc800078e0203 */
[----:B------:R-:W-:-:S04]  /*2940*/  VIADD R0, R20, 0x1 ;  /* 0x0000000114007836 */ /* 0x000fc80000000000 */
[----:B------:R-:W-:Y:S02]  /*2950*/  IMAD R3, R19, -0x2, R0 ;  /* 0xfffffffe13037824 */ /* 0x000fe400078e0200 */
[----:B------:R-:W-:-:S03]  /*2960*/  VIADD R0, R20, UR42 ;  /* 0x0000002a14007c36 */ /* 0x000fc60008000000 */
[----:B------:R-:W-:Y:S01]  /*2970*/  IADD3 R3, -R18, UR42, R3 ;  /* 0x0000002a12037c10 */ /* 0x000fe2000fffe103 */
[----:B------:R-:W-:Y:S01]  /*2980*/  IMAD R21, R19, -0x2, R0 ;  /* 0xfffffffe13157824 */ /* 0x000fe200078e0200 */
[----:B------:R-:W-:-:S03]  /*2990*/  LEA R18, R62, 0xffffffc0, 0x6 ;  /* 0xffffffc03e127811 */ /* 0x000fc600078e30ff */
[C---:B------:R-:W-:Y:S02]  /*29a0*/  VIADD R56, R3.reuse, UR7 ;  /* 0x0000000703387c36 */ /* 0x040fe40008000000 */
[----:B------:R-:W-:-:S03]  /*29b0*/  VIADD R57, R3, UR4 ;  /* 0x0000000403397c36 */ /* 0x000fc60008000000 */
[----:B0-----:R-:W-:Y:S01]  /*29c0*/  VIADDMNMX R0, R4, R56, R21, PT ;  /* 0x0000003804007246 */ /* 0x001fe20003800115 */
[----:B------:R-:W-:Y:S01]  /*29d0*/  IMAD.IADD R3, R57, 0x1, R4 ;  /* 0x0000000139037824 */ /* 0x000fe200078e0204 */
[----:B------:R-:W-:Y:S06]  /*29e0*/  @P1 BRA `(.L_x_1261) ;  /* 0x0000000000641947 */ /* 0x000fec0003800000 */
[----:B------:R-:W-:Y:S01]  /*29f0*/  IMAD.U32 R5, RZ, RZ, UR41 ;  /* 0x00000029ff057e24 */ /* 0x000fe2000f8e00ff */
[----:B------:R-:W-:Y:S04]  /*2a00*/  BSSY B0, `(.L_x_1262) ;  /* 0x0000013000007945 */ /* 0x000fe80003800000 */
[----:B------:R-:W-:-:S04]  /*2a10*/  IADD3 R5, -R5, UR42, R4 ;  /* 0x0000002a05057c10 */ /* 0x000fc8000fffe104 */
        /* <DEDUP_REMOVED lines=11> */
.L_x_1263:
[----:B------:R-:W-:Y:S02]  /*2ad0*/  ULDC UR4, c[0x0][0x9e4] ;  /* 0x0002790000047ab9 */ /* 0x000fe40000000800 */
[----:B------:R-:W-:-:S05]  /*2ae0*/  IMAD.U32 R59, RZ, RZ, UR4 ;  /* 0x00000004ff3b7e24 */ /* 0x000fca000f8e00ff */
[----:B------:R-:W-:-:S13]  /*2af0*/  ISETP.NE.AND P1, PT, R59, 0x1, PT ;  /* 0x000000013b00780c */ /* 0x000fda0003f25270 */
[----:B------:R-:W0:Y:S02]  /*2b00*/  @P1 LDC.64 R60, c[0x0][0x9e8] ;  /* 0x00027a00ff3c1b82 */ /* 0x000e240000000a00 */
[----:B0-----:R-:W-:-:S05]  /*2b10*/  @P1 IMAD.HI.U32 R4, R5, R60, RZ ;  /* 0x0000003c05041227 */ /* 0x001fca00078e00ff */
[----:B------:R-:W-:-:S07]  /*2b20*/  @P1 SHF.R.U32.HI R5, RZ, R61, R4 ;  /* 0x0000003dff051219 */ /* 0x000fce0000011604 */
.L_x_1264:
[----:B------:R-:W-:Y:S05]  /*2b30*/  BSYNC B0 ;  /* 0x0000000000007941 */ /* 0x000fea0003800000 */
.L_x_1262:
[----:B------:R-:W-:-:S04]  /*2b40*/  IMAD R4, R5, R59, -R18 ;  /* 0x0000003b05047224 */ /* 0x000fc800078e0a12 */
[----:B------:R-:W-:-:S05]  /*2b50*/  IMAD R4, R19, -0x2, R4 ;  /* 0xfffffffe13047824 */ /* 0x000fca00078e0204 */
[----:B------:R-:W-:Y:S02]  /*2b60*/  VIADDMNMX R0, R4, R59, R0, PT ;  /* 0x0000003b04007246 */ /* 0x000fe40003800100 */
[----:B------:R-:W-:-:S07]  /*2b70*/  VIMNMX R3, R3, R4, !PT ;  /* 0x0000000403037248 */ /* 0x000fce0007fe0100 */
.L_x_1261:
        /* <DEDUP_REMOVED lines=15> */
[C---:B------:R-:W-:Y:S02]  /*2c70*/  ISETP.GT.AND P4, PT, R3.reuse, 0x9, !P6 ;  /* 0x000000090300780c */ /* 0x040fe40007784270 */
        /* <DEDUP_REMOVED lines=28> */
[C---:B------:R-:W-:Y:S02]  /*2e40*/  ISETP.GT.AND P3, PT, R3.reuse, 0x28, !P4 ;  /* 0x000000280300780c */ /* 0x040fe40006764270 */
        /* <DEDUP_REMOVED lines=50> */
.L_x_1267:
[----:B------:R-:W-:Y:S02]  /*3170*/  ULDC UR4, c[0x0][0x9e4] ;  /* 0x0002790000047ab9 */ /* 0x000fe40000000800 */
[----:B------:R-:W-:-:S04]  /*3180*/  MOV R21, UR4 ;  /* 0x0000000400157c02 */ /* 0x000fc80008000f00 */
[----:B------:R-:W-:-:S13]  /*3190*/  ISETP.NE.AND P6, PT, R21, 0x1, PT ;  /* 0x000000011500780c */ /* 0x000fda0003fc5270 */
[----:B------:R-:W0:Y:S02]  /*31a0*/  @P6 LDC.64 R56, c[0x0][0x9e8] ;  /* 0x00027a00ff386b82 */ /* 0x000e240000000a00 */
[----:B0-----:R-:W-:-:S05]  /*31b0*/  @P6 IMAD.HI.U32 R2, R5, R56, RZ ;  /* 0x0000003805026227 */ /* 0x001fca00078e00ff */
[----:B------:R-:W-:-:S07]  /*31c0*/  @P6 SHF.R.U32.HI R5, RZ, R57, R2 ;  /* 0x00000039ff056219 */ /* 0x000fce0000011602 */
.L_x_1268:
[----:B------:R-:W-:Y:S05]  /*31d0*/  BSYNC B0 ;  /* 0x0000000000007941 */ /* 0x000fea0003800000 */
.L_x_1266:
[----:B------:R-:W-:-:S04]  /*31e0*/  IMAD R2, R5, R21, -R18 ;  /* 0x0000001505027224 */ /* 0x000fc800078e0a12 */
[----:B------:R-:W-:-:S05]  /*31f0*/  IMAD R2, R19, -0x2, R2 ;  /* 0xfffffffe13027824 */ /* 0x000fca00078e0202 */
[----:B------:R-:W-:Y:S02]  /*3200*/  VIADDMNMX R0, R2, R21, R0, PT ;  /* 0x0000001502007246 */ /* 0x000fe40003800100 */
[----:B------:R-:W-:-:S07]  /*3210*/  VIMNMX R3, R3, R2, !PT ;  /* 0x0000000203037248 */ /* 0x000fce0007fe0100 */
.L_x_1265:
[----:B------:R-:W-:Y:S01]  /*3220*/  ISETP.GT.AND P1, PT, R3, 0x1, !P1 ;  /* 0x000000010300780c */ /* 0x000fe20004f24270 */
[----:B------:R-:W-:Y:S01]  /*3230*/  ULDC UR10, c[0x0][0x988] ;  /* 0x00026200000a7ab9 */ /* 0x000fe20000000800 */
[----:B------:R-:W-:Y:S01]  /*3240*/  FMNMX.FTZ R2, R25, R59, !PT ;  /* 0x0000003b19027209 */ /* 0x000fe20007810000 */
[----:B------:R-:W-:Y:S01]  /*3250*/  UISETP.NE.AND UP0, UPT, UR43, URZ, UPT ;  /* 0x0000003f2b00728c */ /* 0x000fe2000bf05270 */
[----:B------:R-:W-:Y:S01]  /*3260*/  ISETP.LT.OR P1, PT, R0, 0x2, P1 ;  /* 0x000000020000780c */ /* 0x000fe20000f21670 */
[----:B------:R-:W-:Y:S01]  /*3270*/  UMOV UR11, UR60 ;  /* 0x0000003c000b7c82 */ /* 0x000fe20008000000 */
[----:B------:R-:W-:Y:S01]  /*3280*/  FMNMX.FTZ R2, R61, R2, !PT ;  /* 0x000000023d027209 */ /* 0x000fe20007810000 */
[----:B------:R-:W-:Y:S01]  /*3290*/  VIADD R220, R62, 0xfffffffe ;  /* 0xfffffffe3edc7836 */ /* 0x000fe20000000000 */
[----:B------:R-:W-:Y:S02]  /*32a0*/  FSEL R27, R27, -INF , !P1 ;  /* 0xff8000001b1b7808 */ /* 0x000fe40004800000 */
[----:B------:R-:W-:-:S02]  /*32b0*/  ISETP.NE.AND P1, PT, R58, RZ, PT ;  /* 0x000000ff3a00720c */ /* 0x000fc40003f25270 */
[----:B------:R-:W-:Y:S02]  /*32c0*/  FMNMX.FTZ R2, R29, R2, !PT ;  /* 0x000000021d027209 */ /* 0x000fe40007810000 */
[----:B------:R-:W-:Y:S02]  /*32d0*/  ISETP.GT.AND P1, PT, R3, 0x9, !P1 ;  /* 0x000000090300780c */ /* 0x000fe40004f24270 */
[----:B------:R-:W-:Y:S02]  /*32e0*/  FMNMX.FTZ R2, R63, R2, !PT ;  /* 0x000000023f027209 */ /* 0x000fe40007810000 */
[----:B------:R-:W-:Y:S02]  /*32f0*/  ISETP.LT.OR P1, PT, R0, 0xa, P1 ;  /* 0x0000000a0000780c */ /* 0x000fe40000f21670 */
[----:B------:R-:W-:Y:S02]  /*3300*/  FMNMX.FTZ R2, R33, R2, !PT ;  /* 0x0000000221027209 */ /* 0x000fe40007810000 */
[----:B------:R-:W-:-:S02]  /*3310*/  FSEL R31, R31, -INF , !P1 ;  /* 0xff8000001f1f7808 */ /* 0x000fc40004800000 */
[----:B------:R-:W-:Y:S02]  /*3320*/  ISETP.NE.AND P1, PT, R60, RZ, PT ;  /* 0x000000ff3c00720c */ /* 0x000fe40003f25270 */
[----:B------:R-:W-:Y:S02]  /*3330*/  FMNMX.FTZ R2, R65, R2, !PT ;  /* 0x0000000241027209 */ /* 0x000fe40007810000 */
[----:B------:R-:W-:Y:S02]  /*3340*/  ISETP.GT.AND P1, PT, R3, 0x10, !P1 ;  /* 0x000000100300780c */ /* 0x000fe40004f24270 */
        /* <DEDUP_REMOVED lines=92> */
[--C-:B------:R-:W-:Y:S01]  /*3910*/  FFMA.FTZ R37, R45, UR10, -R18.reuse ;  /* 0x0000000a2d257c23 */ /* 0x100fe20008010812 */
[----:B------:R-:W-:Y:S01]  /*3920*/  FMNMX.FTZ R0, R54, R3, !PT ;  /* 0x0000000336007209 */ /* 0x000fe20007810000 */
[----:B------:R-:W-:Y:S01]  /*3930*/  FFMA.FTZ R40, R71, UR10, -R18 ;  /* 0x0000000a47287c23 */ /* 0x000fe20008010812 */
[----:B------:R-:W-:Y:S01]  /*3940*/  R2UR UR4, R22 ;  /* 0x00000000160472ca */ /* 0x000fe200000e0000 */
[----:B------:R1:W-:Y:S01]  /*3950*/  MUFU.EX2 R198, R2 ;  /* 0x0000000200c67308 */ /* 0x0003e20000000800 */
[----:B------:R-:W-:-:S02]  /*3960*/  FMNMX.FTZ R0, R55, R0, !PT ;  /* 0x0000000037007209 */ /* 0x000fc40007810000 */
[----:B0-----:R-:W-:-:S03]  /*3970*/  F2FP.F16.F32.PACK_AB R196, R20, R5 ;  /* 0x0000000514c4723e */ /* 0x001fc600000000ff */
[----:B------:R-:W1:Y:S02]  /*3980*/  SHFL.BFLY PT, R3, R0, 0x2, 0x1f ;  /* 0x0c401f0000037f89 */ /* 0x000e6400000e0000 */
[----:B------:R-:W-:Y:S04]  /*3990*/  MUFU.EX2 R24, R24 ;  /* 0x0000001800187308 */ /* 0x000fe80000000800 */
[----:B------:R-:W-:-:S04]  /*39a0*/  UISETP.NE.AND UP1, UPT, UR4, URZ, UPT ;  /* 0x0000003f0400728c */ /* 0x000fc8000bf25270 */
[----:B------:R-:W0:Y:S07]  /*39b0*/  MUFU.EX2 R25, R25 ;  /* 0x0000001900197308 */ /* 0x000e2e0000000800 */
[----:B------:R-:W-:Y:S01]  /*39c0*/  @UP1 ULDC UR4, c[0x0][0x44c] ;  /* 0x0001130000041ab9 */ /* 0x000fe20000000800 */
[----:B------:R-:W-:Y:S01]  /*39d0*/  MUFU.EX2 R28, R28 ;  /* 0x0000001c001c7308 */ /* 0x000fe20000000800 */
[----:B------:R-:W-:Y:S01]  /*39e0*/  UIMAD.WIDE.U32 UR4, UR60, UR4, URZ ;  /* 0x000000043c0472a5 */ /* 0x000fe2000f8e003f */
[----:B------:R-:W-:-:S03]  /*39f0*/  @UP1 ULDC UR14, c[0x0][0x450] ;  /* 0x00011400000e1ab9 */ /* 0x000fc60000000800 */
[----:B------:R-:W-:Y:S01]  /*3a00*/  @UP1 USHF.R.U32.HI UR11, URZ, UR14, UR5 ;  /* 0x0000000e3f0b1299 */ /* 0x000fe20008011605 */
[----:B-1----:R-:W-:Y:S01]  /*3a10*/  FMNMX.FTZ R2, R0, R3, !PT ;  /* 0x0000000300027209 */ /* 0x002fe20007810000 */
[--C-:B------:R-:W-:Y:S01]  /*3a20*/  FFMA.FTZ R0, R41, UR10, -R18.reuse ;  /* 0x0000000a29007c23 */ /* 0x100fe20008010812 */
[----:B------:R-:W-:Y:S01]  /*3a30*/  FFMA.FTZ R41, R49, UR10, -R18 ;  /* 0x0000000a31297c23 */ /* 0x000fe20008010812 */
[----:B------:R-:W-:Y:S01]  /*3a40*/  FADD.FTZ R49, R5, R20 ;  /* 0x0000001405317221 */ /* 0x000fe20000010000 */
[----:B------:R-:W1:Y:S01]  /*3a50*/  MUFU.EX2 R29, R29 ;  /* 0x0000001d001d7308 */ /* 0x000e620000000800 */
[----:B------:R-:W2:Y:S01]  /*3a60*/  SHFL.BFLY PT, R3, R2, 0x1, 0x1f ;  /* 0x0c201f0002037f89 */ /* 0x000ea200000e0000 */
[----:B------:R-:W-:Y:S01]  /*3a70*/  UIADD3 UR48, UR48, UR11, URZ ;  /* 0x0000000b30307290 */ /* 0x000fe2000fffe03f */
[----:B0-----:R-:W-:-:S03]  /*3a80*/  F2FP.F16.F32.PACK_AB R192, R25, R24 ;  /* 0x0000001819c0723e */ /* 0x001fc600000000ff */
[----:B------:R-:W-:Y:S02]  /*3a90*/  UIADD3 UR7, UR48, UR7, URZ ;  /* 0x0000000730077290 */ /* 0x000fe4000fffe03f */
[----:B------:R0:W-:Y:S08]  /*3aa0*/  MUFU.EX2 R33, R0 ;  /* 0x0000000000217308 */ /* 0x0001f00000000800 */
[----:B------:R-:W3:Y:S01]  /*3ab0*/  MUFU.EX2 R32, R32 ;  /* 0x0000002000207308 */ /* 0x000ee20000000800 */
[----:B-1----:R-:W-:-:S07]  /*3ac0*/  F2FP.F16.F32.PACK_AB R194, R29, R28 ;  /* 0x0000001c1dc2723e */ /* 0x002fce00000000ff */
[----:B------:R-:W-:Y:S01]  /*3ad0*/  MUFU.EX2 R36, R36 ;  /* 0x0000002400247308 */ /* 0x000fe20000000800 */
[----:B--2---:R-:W-:Y:S01]  /*3ae0*/  FMNMX.FTZ R3, R2, R3, !PT ;  /* 0x0000000302037209 */ /* 0x004fe20007810000 */
[--C-:B------:R-:W-:Y:S01]  /*3af0*/  FFMA.FTZ R2, R73, UR10, -R18.reuse ;  /* 0x0000000a49027c23 */ /* 0x100fe20008010812 */
[----:B------:R-:W-:Y:S02]  /*3b00*/  FFMA.FTZ R18, R53, UR10, -R18 ;  /* 0x0000000a35127c23 */ /* 0x000fe40008010812 */
        /* <DEDUP_REMOVED lines=95> */
.L_x_1270:
[----:B------:R-:W-:Y:S02]  /*4100*/  ULDC UR11, c[0x0][0x9e4] ;  /* 0x00027900000b7ab9 */ /* 0x000fe40000000800 */
[----:B------:R-:W-:-:S11]  /*4110*/  UISETP.NE.AND UP0, UPT, UR11, 0x1, UPT ;  /* 0x000000010b00788c */ /* 0x000fd6000bf05270 */
[----:B------:R-:W-:Y:S02]  /*4120*/  @UP0 ULDC.64 UR4, c[0x0][0x9e8] ;  /* 0x00027a0000040ab9 */ /* 0x000fe40000000a00 */
[----:B------:R-:W-:-:S04]  /*4130*/  UIMAD.WIDE.U32 UR14, UR18, UR4, URZ ;  /* 0x00000004120e72a5 */ /* 0x000fc8000f8e003f */
[----:B------:R-:W-:-:S12]  /*4140*/  @UP0 USHF.R.U32.HI UR18, URZ, UR5, UR15 ;  /* 0x000000053f120299 */ /* 0x000fd8000801160f */
.L_x_1271:
[----:B------:R-:W-:-:S04]  /*4150*/  UIMAD UR11, UR18, UR11, UR11 ;  /* 0x0000000b120b72a4 */ /* 0x000fc8000f8e020b */
[----:B------:R-:W-:-:S04]  /*4160*/  UISETP.LT.AND UP0, UPT, UR7, UR11, UPT ;  /* 0x0000000b0700728c */ /* 0x000fc8000bf01270 */
[----:B------:R-:W-:-:S12]  /*4170*/  USEL UR7, UR7, UR11, UP0 ;  /* 0x0000000b07077287 */ /* 0x000fd80008000000 */
.L_x_1269:
        /* <DEDUP_REMOVED lines=75> */
[----:B------:R-:W-:Y:S01]  /*4630*/  UMOV UR7, UR38 ;  /* 0x0000002600077c82 */ /* 0x000fe20008000000 */
[----:B------:R-:W-:Y:S01]  /*4640*/  IMAD.MOV.U32 R21, RZ, RZ, R4 ;  /* 0x000000ffff157224 */ /* 0x000fe200078e0004 */
[----:B------:R-:W-:Y:S01]  /*4650*/  UMOV UR4, UR39 ;  /* 0x0000002700047c82 */ /* 0x000fe20008000000 */
[----:B------:R-:W-:Y:S01]  /*4660*/  IMAD.MOV.U32 R2, RZ, RZ, 0x3f800000 ;  /* 0x3f800000ff027424 */ /* 0x000fe200078e00ff */
[----:B------:R-:W-:Y:S01]  /*4670*/  ULDC UR55, c[0x0][0x9e4] ;  /* 0x0002790000377ab9 */ /* 0x000fe20000000800 */
[----:B------:R-:W-:Y:S01]  /*4680*/  IMAD.MOV.U32 R151, RZ, RZ, RZ ;  /* 0x000000ffff977224 */ /* 0x000fe200078e00ff */
[----:B------:R-:W-:Y:S01]  /*4690*/  ULDC UR59, c[0x0][0x9dc] ;  /* 0x00027700003b7ab9 */ /* 0x000fe20000000800 */
[----:B------:R-:W-:-:S05]  /*46a0*/  ULDC UR58, c[0x0][0x988] ;  /* 0x00026200003a7ab9 */ /* 0x000fca0000000800 */
.L_x_1291:
[----:B------:R-:W-:-:S04]  /*46b0*/  UISETP.NE.AND UP0, UPT, UR4, 0x1, UPT ;  /* 0x000000010400788c */ /* 0x000fc8000bf05270 */
[----:B------:R-:W-:-:S04]  /*46c0*/  USEL UR38, URZ, 0x1, UP0 ;  /* 0x000000013f267887 */ /* 0x000fc80008000000 */
[----:B------:R-:W-:Y:S01]  /*46d0*/  ULOP3.LUT UR38, UR7, UR38, URZ, 0x3c, !UPT ;  /* 0x0000002607267292 */ /* 0x000fe2000f8e3c3f */
[----:B------:R-:W-:Y:S11]  /*46e0*/  @!P0 BRA `(.L_x_1273) ;  /* 0x0000000000048947 */ /* 0x000ff60003800000 */
[----:B------:R-:W-:Y:S01]  /*46f0*/  BPT.TRAP 0x1 ;  /* 0x000000040000795c */ /* 0x000fe20000300000 */
.L_x_1273:
        /* <DEDUP_REMOVED lines=9> */
.L_x_1274:
[----:B-1----:R-:W-:Y:S05]  /*4790*/  @P1 BRA `(.L_x_1275) ;  /* 0x0000000000081947 */ /* 0x002fea0003800000 */
[----:B------:R-:W1:Y:S02]  /*47a0*/  SYNCS.PHASECHK.TRANS64.TRYWAIT P1, [UR6+0x30830], R3 ;  /* 0x03083003ff0075a7 */ /* 0x000e640008020146 */
[----:B-1----:R-:W-:Y:S05]  /*47b0*/  @!P1 BRA `(.L_x_1276) ;  /* 0x0000010c00789947 */ /* 0x002fea0003800000 */
.L_x_1275:
        /* <DEDUP_REMOVED lines=227> */
.L_x_1277:
[----:B------:R-:W-:Y:S01]  /*55f0*/  ULEA UR5, UR4, UR40, 0x3 ;  /* 0x0000002804057291 */ /* 0x000fe2000f8e183f */
[----:B------:R-:W-:-:S05]  /*5600*/  IMAD.U32 R0, RZ, RZ, UR7 ;  /* 0x00000007ff007e24 */ /* 0x000fca000f8e00ff */
[----:B------:R-:W-:-:S04]  /*5610*/  SHF.L.U32 R0, R0, 0x1f, RZ ;  /* 0x0000001f00007819 */ /* 0x000fc800000006ff */
[----:B------:R2:W3:Y:S01]  /*5620*/  SYNCS.PHASECHK.TRANS64.TRYWAIT P1, [UR5+0x30850], R0 ;  /* 0x03085000ff0075a7 */ /* 0x0004e20008020145 */
[----:B------:R-:W-:Y:S05]  /*5630*/  @!P0 BRA `(.L_x_1278) ;  /* 0x0000000000048947 */ /* 0x000fea0003800000 */
[----:B------:R-:W-:Y:S01]  /*5640*/  BPT.TRAP 0x1 ;  /* 0x000000040000795c */ /* 0x000fe20000300000 */
.L_x_1278:
[----:B---3--:R-:W-:Y:S05]  /*5650*/  @P1 BRA `(.L_x_1279) ;  /* 0x0000000000081947 */ /* 0x008fea0003800000 */
[----:B------:R-:W3:Y:S02]  /*5660*/  SYNCS.PHASECHK.TRANS64.TRYWAIT P1, [UR5+0x30850], R0 ;  /* 0x03085000ff0075a7 */ /* 0x000ee40008020145 */
[----:B---3--:R-:W-:Y:S05]  /*5670*/  @!P1 BRA `(.L_x_1280) ;  /* 0x000000fc00e09947 */ /* 0x008fea0003800000 */
.L_x_1279:
        /* <DEDUP_REMOVED lines=30> */
.L_x_1281:
[----:B------:R-:W-:Y:S01]  /*5860*/  R2UR UR4, R22 ;  /* 0x00000000160472ca */ /* 0x000fe200000e0000 */
[----:B------:R-:W3:Y:S01]  /*5870*/  S2UR UR7, SR_CgaCtaId ;  /* 0x00000000000779c3 */ /* 0x000ee20000008800 */
[----:B------:R-:W-:Y:S01]  /*5880*/  VIADD R187, R200, UR60 ;  /* 0x0000003cc8bb7c36 */ /* 0x000fe20008000000 */
[----:B------:R-:W-:Y:S01]  /*5890*/  UIADD3 UR6, UR6, 0x30840, URZ ;  /* 0x0003084006067890 */ /* 0x000fe2000fffe03f */
[----:B-1----:R-:W-:Y:S01]  /*58a0*/  IMAD.SHL.U32 R4, R220, 0x40, RZ ;  /* 0x00000040dc047824 */ /* 0x002fe200078e00ff */
[----:B------:R-:W-:Y:S01]  /*58b0*/  UISETP.NE.AND UP0, UPT, UR43, URZ, UPT ;  /* 0x0000003f2b00728c */ /* 0x000fe2000bf05270 */
[----:B0-----:R-:W-:-:S07]  /*58c0*/  IMAD.U32 R3, RZ, RZ, UR41 ;  /* 0x00000029ff037e24 */ /* 0x001fce000f8e00ff */
[----:B------:R-:W-:-:S06]  /*58d0*/  UISETP.NE.AND UP1, UPT, UR4, URZ, UPT ;  /* 0x0000003f0400728c */ /* 0x000fcc000bf25270 */
[----:B------:R-:W-:Y:S02]  /*58e0*/  PLOP3.LUT P1, PT, PT, PT, UP1, 0x80, 0x0 ;  /* 0x000000000000781c */ /* 0x000fe40003f2f018 */
[----:B------:R-:W-:-:S03]  /*58f0*/  PLOP3.LUT P2, PT, PT, PT, UP1, 0x80, 0x0 ;  /* 0x000000000000781c */ /* 0x000fc60003f4f018 */
[----:B------:R-:W-:Y:S01]  /*5900*/  @UP1 ULDC UR4, c[0x0][0x44c] ;  /* 0x0001130000041ab9 */ /* 0x000fe20000000800 */
[----:B---3--:R-:W-:-:S03]  /*5910*/  UPRMT UR6, UR7, 0x654, UR6 ;  /* 0x0000065407067896 */ /* 0x008fc60008000006 */
[----:B------:R-:W-:-:S04]  /*5920*/  ULDC UR7, c[0x0][0x9e0] ;  /* 0x0002780000077ab9 */ /* 0x000fc80000000800 */
[----:B--2---:R-:W-:Y:S01]  /*5930*/  @P1 IMAD.HI.U32 R0, R187, UR4, RZ ;  /* 0x00000004bb001c27 */ /* 0x004fe2000f8e00ff */
[----:B------:R-:W-:Y:S01]  /*5940*/  @UP1 ULDC UR4, c[0x0][0x450] ;  /* 0x0001140000041ab9 */ /* 0x000fe20000000800 */
[----:B------:R-:W-:Y:S01]  /*5950*/  PLOP3.LUT P1, PT, PT, PT, UP0, 0x40, 0x0 ;  /* 0x000000000000781c */ /* 0x000fe20003f2e808 */
[----:B------:R-:W-:Y:S01]  /*5960*/  SYNCS.ARRIVE.TRANS64.RED.A1T0 RZ, [UR6], RZ ;  /* 0x000000ffffff79a7 */ /* 0x000fe20008100406 */
[----:B------:R-:W-:Y:S01]  /*5970*/  UMOV UR6, UR59 ;  /* 0x0000003b00067c82 */ /* 0x000fe20008000000 */
[----:B------:R-:W-:Y:S01]  /*5980*/  @P2 SHF.R.U32.HI R187, RZ, UR4, R0 ;  /* 0x00000004ffbb2c19 */ /* 0x000fe20008011600 */
[----:B------:R-:W-:Y:S01]  /*5990*/  ULOP3.LUT UR4, URZ, UR6, URZ, 0x33, !UPT ;  /* 0x000000063f047292 */ /* 0x000fe2000f8e333f */
[----:B------:R-:W-:-:S03]  /*59a0*/  IADD3 R0, -R4, 0x1, RZ ;  /* 0x0000000104007810 */ /* 0x000fc60007ffe1ff */
[----:B------:R-:W0:Y:S02]  /*59b0*/  SHFL.IDX PT, R189, R187, RZ, 0x1c1f ;  /* 0x001c1fffbbbd7589 */ /* 0x000e2400000e0000 */
[----:B------:R-:W-:-:S05]  /*59c0*/  IMAD R0, R19, -0x2, R0 ;  /* 0xfffffffe13007824 */ /* 0x000fca00078e0200 */
[----:B------:R-:W-:-:S05]  /*59d0*/  IADD3 R184, -R3, UR42, R0 ;  /* 0x0000002a03b87c10 */ /* 0x000fca000fffe100 */
[C---:B------:R-:W-:Y:S02]  /*59e0*/  VIADD R0, R184.reuse, UR7 ;  /* 0x00000007b8007c36 */ /* 0x040fe40008000000 */
[----:B------:R-:W-:Y:S02]  /*59f0*/  VIADD R184, R184, UR4 ;  /* 0x00000004b8b87c36 */ /* 0x000fe40008000000 */
[--C-:B0-----:R-:W-:Y:S02]  /*5a00*/  IMAD.IADD R186, R0, 0x1, R189.reuse ;  /* 0x0000000100ba7824 */ /* 0x101fe400078e02bd */
[----:B------:R-:W-:Y:S01]  /*5a10*/  IMAD.IADD R185, R184, 0x1, R189 ;  /* 0x00000001b8b97824 */ /* 0x000fe200078e02bd */
[----:B------:R-:W-:Y:S06]  /*5a20*/  @P1 BRA `(.L_x_1282) ;  /* 0x00000000005c1947 */ /* 0x000fec0003800000 */
[----:B------:R-:W-:Y:S01]  /*5a30*/  MOV R2, UR41 ;  /* 0x0000002900027c02 */ /* 0x000fe20008000f00 */
[----:B------:R-:W-:Y:S03]  /*5a40*/  BSSY B0, `(.L_x_1283) ;  /* 0x0000011000007945 */ /* 0x000fe60003800000 */
[----:B------:R-:W-:-:S04]  /*5a50*/  IADD3 R189, -R2, UR42, R189 ;  /* 0x0000002a02bd7c10 */ /* 0x000fc8000fffe1bd */
        /* <DEDUP_REMOVED lines=10> */
.L_x_1284:
[----:B------:R-:W-:-:S05]  /*5b00*/  IMAD.U32 R191, RZ, RZ, UR55 ;  /* 0x00000037ffbf7e24 */ /* 0x000fca000f8e00ff */
[----:B------:R-:W-:-:S13]  /*5b10*/  ISETP.NE.AND P1, PT, R191, 0x1, PT ;  /* 0x00000001bf00780c */ /* 0x000fda0003f25270 */
[----:B------:R-:W0:Y:S02]  /*5b20*/  @P1 LDC.64 R2, c[0x0][0x9e8] ;  /* 0x00027a00ff021b82 */ /* 0x000e240000000a00 */
[----:B0-----:R-:W-:-:S05]  /*5b30*/  @P1 IMAD.HI.U32 R2, R189, R2, RZ ;  /* 0x00000002bd021227 */ /* 0x001fca00078e00ff */
[----:B------:R-:W-:-:S07]  /*5b40*/  @P1 SHF.R.U32.HI R189, RZ, R3, R2 ;  /* 0x00000003ffbd1219 */ /* 0x000fce0000011602 */
.L_x_1285:
[----:B------:R-:W-:Y:S05]  /*5b50*/  BSYNC B0 ;  /* 0x0000000000007941 */ /* 0x000fea0003800000 */
.L_x_1283:
[----:B------:R-:W-:-:S04]  /*5b60*/  IMAD R2, R189, R191, -R4 ;  /* 0x000000bfbd027224 */ /* 0x000fc800078e0a04 */
[----:B------:R-:W-:-:S05]  /*5b70*/  IMAD R2, R19, -0x2, R2 ;  /* 0xfffffffe13027824 */ /* 0x000fca00078e0202 */
[----:B------:R-:W-:Y:S02]  /*5b80*/  VIADDMNMX R186, R2, R191, R186, PT ;  /* 0x000000bf02ba7246 */ /* 0x000fe400038001ba */
[----:B------:R-:W-:-:S07]  /*5b90*/  VIMNMX R185, R185, R2, !PT ;  /* 0x00000002b9b97248 */ /* 0x000fce0007fe0100 */
.L_x_1282:
        /* <DEDUP_REMOVED lines=55> */
[----:B------:R-:W-:Y:S01]  /*5f10*/  IMAD.U32 R2, RZ, RZ, UR41 ;  /* 0x00000029ff027e24 */ /* 0x000fe2000f8e00ff */
[----:B------:R-:W-:Y:S04]  /*5f20*/  BSSY B0, `(.L_x_1287) ;  /* 0x0000011000007945 */ /* 0x000fe80003800000 */
        /* <DEDUP_REMOVED lines=11> */
.L_x_1288:
[----:B------:R-:W-:-:S05]  /*5fe0*/  IMAD.U32 R186, RZ, RZ, UR55 ;  /* 0x00000037ffba7e24 */ /* 0x000fca000f8e00ff */
[----:B------:R-:W-:-:S13]  /*5ff0*/  ISETP.NE.AND P2, PT, R186, 0x1, PT ;  /* 0x00000001ba00780c */ /* 0x000fda0003f45270 */
[----:B------:R-:W0:Y:S02]  /*6000*/  @P2 LDC.64 R2, c[0x0][0x9e8] ;  /* 0x00027a00ff022b82 */ /* 0x000e240000000a00 */
[----:B0-----:R-:W-:-:S05]  /*6010*/  @P2 IMAD.HI.U32 R2, R185, R2, RZ ;  /* 0x00000002b9022227 */ /* 0x001fca00078e00ff */
[----:B------:R-:W-:-:S07]  /*6020*/  @P2 SHF.R.U32.HI R185, RZ, R3, R2 ;  /* 0x00000003ffb92219 */ /* 0x000fce0000011602 */
.L_x_1289:
[----:B------:R-:W-:Y:S05]  /*6030*/  BSYNC B0 ;  /* 0x0000000000007941 */ /* 0x000fea0003800000 */
.L_x_1287:
[----:B------:R-:W-:-:S04]  /*6040*/  IMAD R4, R185, R186, -R4 ;  /* 0x000000bab9047224 */ /* 0x000fc800078e0a04 */
[----:B------:R-:W-:-:S05]  /*6050*/  IMAD R3, R19, -0x2, R4 ;  /* 0xfffffffe13037824 */ /* 0x000fca00078e0204 */
[----:B------:R-:W-:Y:S02]  /*6060*/  VIADDMNMX R0, R3, R186, R0, PT ;  /* 0x000000ba03007246 */ /* 0x000fe40003800100 */
[----:B------:R-:W-:-:S07]  /*6070*/  VIMNMX R184, R184, R3, !PT ;  /* 0x00000003b8b87248 */ /* 0x000fce0007fe0100 */
.L_x_1286:
        /* <DEDUP_REMOVED lines=84> */
[----:B------:R-:W-:Y:S01]  /*65c0*/  FSEL R154, R4, RZ, P3 ;  /* 0x000000ff049a7208 */ /* 0x000fe20001800000 */
[--C-:B------:R-:W-:Y:S01]  /*65d0*/  FFMA.FTZ R192, R160, UR10, -R2.reuse ;  /* 0x0000000aa0c07c23 */ /* 0x100fe20008010802 */
[----:B------:R-:W-:Y:S01]  /*65e0*/  FMNMX.FTZ R3, R171, R152, !PT ;  /* 0x00000098ab037209 */ /* 0x000fe20007810000 */
[--C-:B------:R-:W-:Y:S01]  /*65f0*/  FFMA.FTZ R194, R164, UR10, -R2.reuse ;  /* 0x0000000aa4c27c23 */ /* 0x100fe20008010802 */
[--C-:B------:R-:W-:Y:S01]  /*6600*/  FFMA.FTZ R165, R165, UR10, -R2.reuse ;  /* 0x0000000aa5a57c23 */ /* 0x100fe20008010802 */
[----:B------:R-:W-:Y:S01]  /*6610*/  FADD.FTZ R154, -R154, R21 ;  /* 0x000000159a9a7221 */ /* 0x000fe20000010100 */
[----:B------:R-:W-:Y:S01]  /*6620*/  FMNMX.FTZ R152, R174, R3, !PT ;  /* 0x00000003ae987209 */ /* 0x000fe20007810000 */
[--C-:B------:R-:W-:Y:S01]  /*6630*/  FFMA.FTZ R188, R168, UR10, -R2.reuse ;  /* 0x0000000aa8bc7c23 */ /* 0x100fe20008010802 */
[--C-:B------:R-:W-:Y:S01]  /*6640*/  FFMA.FTZ R190, R172, UR10, -R2.reuse ;  /* 0x0000000aacbe7c23 */ /* 0x100fe20008010802 */
[--C-:B------:R-:W-:Y:S01]  /*6650*/  FFMA.FTZ R157, R173, UR10, -R2.reuse ;  /* 0x0000000aad9d7c23 */ /* 0x100fe20008010802 */
[----:B------:R-:W-:Y:S01]  /*6660*/  FMNMX.FTZ R3, R175, R152, !PT ;  /* 0x00000098af037209 */ /* 0x000fe20007810000 */
[--C-:B------:R-:W-:Y:S01]  /*6670*/  FFMA.FTZ R184, R176, UR10, -R2.reuse ;  /* 0x0000000ab0b87c23 */ /* 0x100fe20008010802 */
[--C-:B------:R-:W-:Y:S01]  /*6680*/  FFMA.FTZ R153, R177, UR10, -R2.reuse ;  /* 0x0000000ab1997c23 */ /* 0x100fe20008010802 */
[----:B------:R-:W-:Y:S01]  /*6690*/  FFMA.FTZ R186, R180, UR10, -R2 ;  /* 0x0000000ab4ba7c23 */ /* 0x000fe20008010802 */
[----:B------:R-:W-:Y:S01]  /*66a0*/  FMNMX.FTZ R152, R178, R3, !PT ;  /* 0x00000003b2987209 */ /* 0x000fe20007810000 */
[----:B------:R-:W-:Y:S03]  /*66b0*/  MUFU.EX2 R187, R187 ;  /* 0x000000bb00bb7308 */ /* 0x000fe60000000800 */
[----:B------:R-:W-:-:S02]  /*66c0*/  FMNMX.FTZ R3, R179, R152, !PT ;  /* 0x00000098b3037209 */ /* 0x000fc40007810000 */
[----:B------:R-:W-:Y:S01]  /*66d0*/  FSEL R152, R183, -INF , !P1 ;  /* 0xff800000b7987808 */ /* 0x000fe20004800000 */
[--C-:B------:R-:W-:Y:S01]  /*66e0*/  FFMA.FTZ R183, R161, UR10, -R2.reuse ;  /* 0x0000000aa1b77c23 */ /* 0x100fe20008010802 */
[----:B------:R-:W-:Y:S01]  /*66f0*/  FMNMX.FTZ R3, R182, R3, !PT ;  /* 0x00000003b6037209 */ /* 0x000fe20007810000 */
[--C-:B------:R-:W-:Y:S01]  /*6700*/  FFMA.FTZ R161, R169, UR10, -R2.reuse ;  /* 0x0000000aa9a17c23 */ /* 0x100fe20008010802 */
[----:B------:R-:W-:Y:S01]  /*6710*/  FFMA.FTZ R2, R181, UR10, -R2 ;  /* 0x0000000ab5027c23 */ /* 0x000fe20008010802 */
[----:B------:R-:W-:Y:S01]  /*6720*/  MUFU.EX2 R196, R196 ;  /* 0x000000c400c47308 */ /* 0x000fe20000000800 */
[----:B------:R-:W-:-:S05]  /*6730*/  FMNMX.FTZ R3, R152, R3, !PT ;  /* 0x0000000398037209 */ /* 0x000fca0007810000 */
[----:B------:R-:W0:Y:S02]  /*6740*/  SHFL.BFLY PT, R0, R3, 0x2, 0x1f ;  /* 0x0c401f0003007f89 */ /* 0x000e2400000e0000 */
[----:B------:R1:W-:Y:S08]  /*6750*/  MUFU.EX2 R21, R2 ;  /* 0x0000000200157308 */ /* 0x0003f00000000800 */
        /* <DEDUP_REMOVED lines=9> */
[----:B------:R-:W-:-:S03]  /*67f0*/  FMUL.FTZ R0, R154, UR10 ;  /* 0x0000000a9a007c20 */ /* 0x000fc60008410000 */
[C---:B------:R-:W-:Y:S01]  /*6800*/  FSETP.NEU.FTZ.AND P1, PT, R3.reuse, -INF , PT ;  /* 0xff8000000300780b */ /* 0x040fe20003f3d000 */
[----:B------:R-:W-:Y:S02]  /*6810*/  FMUL.FTZ R156, R3, UR10 ;  /* 0x0000000a039c7c20 */ /* 0x000fe40008410000 */
[----:B------:R-:W-:Y:S03]  /*6820*/  MUFU.EX2 R188, R188 ;  /* 0x000000bc00bc7308 */ /* 0x000fe60000000800 */
[----:B------:R-:W-:-:S05]  /*6830*/  FSEL R154, R156, RZ, P1 ;  /* 0x000000ff9c9a7208 */ /* 0x000fca0000800000 */
[----:B------:R-:W0:Y:S01]  /*6840*/  MUFU.EX2 R0, R0 ;  /* 0x0000000000007308 */ /* 0x000e220000000800 */
[--C-:B------:R-:W-:Y:S01]  /*6850*/  FFMA.FTZ R156, R155, UR10, -R154.reuse ;  /* 0x0000000a9b9c7c23 */ /* 0x100fe2000801089a */
[----:B------:R-:W-:Y:S01]  /*6860*/  FSEL R155, R3, RZ, P1 ;  /* 0x000000ff039b7208 */ /* 0x000fe20000800000 */
[--C-:B------:R-:W-:Y:S01]  /*6870*/  FFMA.FTZ R197, R185, UR10, -R154.reuse ;  /* 0x0000000ab9c57c23 */ /* 0x100fe2000801089a */
[--C-:B------:R-:W-:Y:S01]  /*6880*/  FFMA.FTZ R199, R158, UR10, -R154.reuse ;  /* 0x0000000a9ec77c23 */ /* 0x100fe2000801089a */
[--C-:B------:R-:W-:Y:S01]  /*6890*/  FFMA.FTZ R158, R159, UR10, -R154.reuse ;  /* 0x0000000a9f9e7c23 */ /* 0x100fe2000801089a */
[----:B------:R-:W-:Y:S01]  /*68a0*/  FFMA.FTZ R193, R162, UR10, -R154 ;  /* 0x0000000aa2c17c23 */ /* 0x000fe2000801089a */
[----:B------:R-:W-:Y:S01]  /*68b0*/  FADD.FTZ R155, -R155, R20 ;  /* 0x000000149b9b7221 */ /* 0x000fe20000010100 */
[----:B------:R-:W-:Y:S01]  /*68c0*/  MUFU.EX2 R156, R156 ;  /* 0x0000009c009c7308 */ /* 0x000fe20000000800 */
[--C-:B------:R-:W-:Y:S01]  /*68d0*/  FFMA.FTZ R160, R163, UR10, -R154.reuse ;  /* 0x0000000aa3a07c23 */ /* 0x100fe2000801089a */
[--C-:B------:R-:W-:Y:S01]  /*68e0*/  FFMA.FTZ R195, R166, UR10, -R154.reuse ;  /* 0x0000000aa6c37c23 */ /* 0x100fe2000801089a */
[----:B-1----:R-:W-:Y:S01]  /*68f0*/  FMUL.FTZ R2, R155, UR10 ;  /* 0x0000000a9b027c20 */ /* 0x002fe20008410000 */
[--C-:B------:R-:W-:Y:S01]  /*6900*/  FFMA.FTZ R20, R167, UR10, -R154.reuse ;  /* 0x0000000aa7147c23 */ /* 0x100fe2000801089a */
[--C-:B------:R-:W-:Y:S01]  /*6910*/  FFMA.FTZ R155, R170, UR10, -R154.reuse ;  /* 0x0000000aaa9b7c23 */ /* 0x100fe2000801089a */
[--C-:B------:R-:W-:Y:S01]  /*6920*/  FFMA.FTZ R162, R171, UR10, -R154.reuse ;  /* 0x0000000aaba27c23 */ /* 0x100fe2000801089a */
[--C-:B------:R-:W-:Y:S01]  /*6930*/  FFMA.FTZ R191, R174, UR10, -R154.reuse ;  /* 0x0000000aaebf7c23 */ /* 0x100fe2000801089a */
[----:B------:R-:W-:Y:S01]  /*6940*/  MUFU.EX2 R197, R197 ;  /* 0x000000c500c57308 */ /* 0x000fe20000000800 */
[----:B0-----:R-:W-:Y:S01]  /*6950*/  FFMA.FTZ R159, R0, R18, R187 ;  /* 0x00000012009f7223 */ /* 0x001fe200000100bb */
[--C-:B------:R-:W-:Y:S01]  /*6960*/  FFMA.FTZ R164, R175, UR10, -R154.reuse ;  /* 0x0000000aafa47c23 */ /* 0x100fe2000801089a */
[--C-:B------:R-:W-:Y:S01]  /*6970*/  FFMA.FTZ R185, R178, UR10, -R154.reuse ;  /* 0x0000000ab2b97c23 */ /* 0x100fe2000801089a */
[----:B------:R-:W-:Y:S01]  /*6980*/  FFMA.FTZ R152, R152, UR10, -R154 ;  /* 0x0000000a98987c23 */ /* 0x000fe2000801089a */
[----:B------:R-:W-:-:S03]  /*6990*/  FADD.FTZ R159, R196, R159 ;  /* 0x0000009fc49f7221 */ /* 0x000fc60000010000 */
[----:B------:R-:W0:Y:S01]  /*69a0*/  MUFU.EX2 R2, R2 ;  /* 0x0000000200027308 */ /* 0x000e220000000800 */
[----:B------:R-:W-:-:S04]  /*69b0*/  FADD.FTZ R166, R198, R159 ;  /* 0x0000009fc6a67221 */ /* 0x000fc80000010000 */
[----:B------:R-:W-:-:S03]  /*69c0*/  FADD.FTZ R159, R189, R166 ;  /* 0x000000a6bd9f7221 */ /* 0x000fc60000010000 */
[----:B------:R-:W1:Y:S01]  /*69d0*/  MUFU.EX2 R199, R199 ;  /* 0x000000c700c77308 */ /* 0x000e620000000800 */
[----:B------:R-:W-:-:S04]  /*69e0*/  FADD.FTZ R166, R192, R159 ;  /* 0x0000009fc0a67221 */ /* 0x000fc80000010000 */
[----:B------:R-:W-:Y:S01]  /*69f0*/  FADD.FTZ R159, R183, R166 ;  /* 0x000000a6b79f7221 */ /* 0x000fe20000010000 */
[--C-:B------:R-:W-:Y:S02]  /*6a00*/  FFMA.FTZ R166, R179, UR10, -R154.reuse ;  /* 0x0000000ab3a67c23 */ /* 0x100fe4000801089a */
[----:B------:R-:W2:Y:S01]  /*6a10*/  MUFU.EX2 R158, R158 ;  /* 0x0000009e009e7308 */ /* 0x000ea20000000800 */
[----:B0-----:R-:W-:Y:S01]  /*6a20*/  FFMA.FTZ R5, R2, R5, R197 ;  /* 0x0000000502057223 */ /* 0x001fe200000100c5 */
[----:B------:R-:W-:Y:S01]  /*6a30*/  FADD.FTZ R168, R194, R159 ;  /* 0x0000009fc2a87221 */ /* 0x000fe20000010000 */
[----:B------:R-:W-:Y:S02]  /*6a40*/  FFMA.FTZ R159, R182, UR10, -R154 ;  /* 0x0000000ab69f7c23 */ /* 0x000fe4000801089a */
[----:B------:R-:W-:Y:S01]  /*6a50*/  FADD.FTZ R18, R156, R5 ;  /* 0x000000059c127221 */ /* 0x000fe20000010000 */
[----:B------:R-:W-:Y:S02]  /*6a60*/  FADD.FTZ R163, R165, R168 ;  /* 0x000000a8a5a37221 */ /* 0x000fe40000010000 */
[----:B------:R-:W0:Y:S01]  /*6a70*/  MUFU.EX2 R193, R193 ;  /* 0x000000c100c17308 */ /* 0x000e220000000800 */
[----:B-1----:R-:W-:Y:S01]  /*6a80*/  FADD.FTZ R5, R199, R18 ;  /* 0x00000012c7057221 */ /* 0x002fe20000010000 */
[----:B------:R-:W-:-:S06]  /*6a90*/  FADD.FTZ R168, R188, R163 ;  /* 0x000000a3bca87221 */ /* 0x000fcc0000010000 */
        /* <DEDUP_REMOVED lines=35> */
[----:B------:R-:W-:Y:S01]  /*6cd0*/  FADD.FTZ R18, R21, R154 ;  /* 0x0000009a15127221 */ /* 0x000fe20000010000 */
[----:B--2---:R-:W-:Y:S01]  /*6ce0*/  FADD.FTZ R5, R152, R5 ;  /* 0x0000000598057221 */ /* 0x004fe20000010000 */
[----:B------:R-:W-:Y:S06]  /*6cf0*/  @!P0 BRA `(.L_x_1290) ;  /* 0x0000000000048947 */ /* 0x000fec0003800000 */
[----:B------:R-:W-:Y:S01]  /*6d00*/  BPT.TRAP 0x1 ;  /* 0x000000040000795c */ /* 0x000fe20000300000 */
.L_x_1290:
[----:B------:R-:W0:Y:S01]  /*6d10*/  S2UR UR4, SR_CgaCtaId ;  /* 0x00000000000479c3 */ /* 0x000e220000008800 */
[----:B------:R-:W-:Y:S01]  /*6d20*/  UIADD3 UR5, UR5, 0x30860, URZ ;  /* 0x0003086005057890 */ /* 0x000fe2000fffe03f */
[----:B------:R-:W-:Y:S01]  /*6d30*/  ISETP.GT.AND P1, PT, R220, UR54, PT ;  /* 0x00000036dc007c0c */ /* 0x000fe2000bf24270 */
[----:B------:R-:W-:Y:S01]  /*6d40*/  UMOV UR7, UR38 ;  /* 0x0000002600077c82 */ /* 0x000fe20008000000 */
[----:B------:R-:W-:Y:S01]  /*6d50*/  F2FP.F16.F32.PACK_AB R196, R196, R187 ;  /* 0x000000bbc4c4723e */ /* 0x000fe200000000ff */
[----:B------:R-:W-:Y:S01]  /*6d60*/  VIADD R220, R220, 0xffffffff ;  /* 0xffffffffdcdc7836 */ /* 0x000fe20000000000 */
[----:B------:R-:W-:Y:S02]  /*6d70*/  F2FP.F16.F32.PACK_AB R198, R189, R198 ;  /* 0x000000c6bdc6723e */ /* 0x000fe400000000ff */
        /* <DEDUP_REMOVED lines=20> */
.L_x_1272:
[----:B------:R-:W-:Y:S01]  /*6ec0*/  R2UR UR4, R22 ;  /* 0x00000000160472ca */ /* 0x000fe200000e0000 */
[----:B------:R-:W-:Y:S02]  /*6ed0*/  UISETP.NE.AND UP0, UPT, UR43, URZ, UPT ;  /* 0x0000003f2b00728c */ /* 0x000fe4000bf05270 */
[----:B------:R-:W-:Y:S02]  /*6ee0*/  UIADD3 UR11, UR60, 0x7f, URZ ;  /* 0x0000007f3c0b7890 */ /* 0x000fe4000fffe03f */
[----:B------:R-:W-:Y:S02]  /*6ef0*/  UIADD3 UR7, UR42, 0x1, -UR41 ;  /* 0x000000012a077890 */ /* 0x000fe4000fffe829 */
[----:B------:R-:W-:-:S06]  /*6f00*/  PLOP3.LUT P1, PT, PT, PT, UP0, 0x40, 0x0 ;  /* 0x000000000000781c */ /* 0x000fcc0003f2e808 */
[----:B------:R-:W-:-:S11]  /*6f10*/  UISETP.NE.AND UP1, UPT, UR4, URZ, UPT ;  /* 0x0000003f0400728c */ /* 0x000fd6000bf25270 */
[----:B------:R-:W-:Y:S01]  /*6f20*/  @UP1 ULDC UR4, c[0x0][0x44c] ;  /* 0x0001130000041ab9 */ /* 0x000fe20000000800 */
[----:B------:R-:W-:Y:S01]  /*6f30*/  @UP1 ULDC UR14, c[0x0][0x450] ;  /* 0x00011400000e1ab9 */ /* 0x000fe20000000800 */
[----:B------:R-:W-:-:S04]  /*6f40*/  UIMAD.WIDE.U32 UR4, UR11, UR4, URZ ;  /* 0x000000040b0472a5 */ /* 0x000fc8000f8e003f */
[----:B------:R-:W-:-:S04]  /*6f50*/  @UP1 USHF.R.U32.HI UR11, URZ, UR14, UR5 ;  /* 0x0000000e3f0b1299 */ /* 0x000fc80008011605 */
[----:B------:R-:W-:-:S04]  /*6f60*/  UIADD3 UR15, UR7, UR11, URZ ;  /* 0x0000000b070f7290 */ /* 0x000fc8000fffe03f */
[----:B------:R-:W-:Y:S01]  /*6f70*/  UIADD3 UR11, UR15, -UR6, URZ ;  /* 0x800000060f0b7290 */ /* 0x000fe2000fffe03f */
[----:B------:R-:W-:Y:S11]  /*6f80*/  @P1 BRA `(.L_x_1292) ;  /* 0x00000000004c1947 */ /* 0x000ff60003800000 */
[----:B------:R-:W-:-:S06]  /*6f90*/  UISETP.GT.AND UP0, UPT, UR15, -0x1, UPT ;  /* 0xffffffff0f00788c */ /* 0x000fcc000bf04270 */
[----:B------:R-:W-:-:S13]  /*6fa0*/  PLOP3.LUT P1, PT, PT, PT, UP0, 0x80, 0x0 ;  /* 0x000000000000781c */ /* 0x000fda0003f2f008 */
[----:B------:R-:W-:Y:S05]  /*6fb0*/  @P1 BRA `(.L_x_1293) ;  /* 0x0000000000201947 */ /* 0x000fea0003800000 */
[----:B------:R-:W-:Y:S01]  /*6fc0*/  ULDC UR14, c[0x0][0x9e4] ;  /* 0x00027900000e7ab9 */ /* 0x000fe20000000800 */
[----:B------:R-:W-:Y:S02]  /*6fd0*/  ULOP3.LUT UR15, URZ, UR15, URZ, 0x33, !UPT ;  /* 0x0000000f3f0f7292 */ /* 0x000fe4000f8e333f */
[----:B------:R-:W-:-:S11]  /*6fe0*/  UISETP.NE.AND UP0, UPT, UR14, 0x1, UPT ;  /* 0x000000010e00788c */ /* 0x000fd6000bf05270 */
[----:B------:R-:W-:Y:S02]  /*6ff0*/  @UP0 ULDC.64 UR4, c[0x0][0x9e8] ;  /* 0x00027a0000040ab9 */ /* 0x000fe40000000a00 */
[----:B------:R-:W-:-:S04]  /*7000*/  UIMAD.WIDE.U32 UR6, UR15, UR4, URZ ;  /* 0x000000040f0672a5 */ /* 0x000fc8000f8e003f */
[----:B------:R-:W-:-:S04]  /*7010*/  @UP0 USHF.R.U32.HI UR15, URZ, UR5, UR7 ;  /* 0x000000053f0f0299 */ /* 0x000fc80008011607 */
[----:B------:R-:W-:Y:S01]  /*7020*/  ULOP3.LUT UR15, URZ, UR15, URZ, 0x33, !UPT ;  /* 0x0000000f3f0f7292 */ /* 0x000fe2000f8e333f */
[----:B------:R-:W-:Y:S11]  /*7030*/  BRA `(.L_x_1294) ;  /* 0x0000000000147947 */ /* 0x000ff60003800000 */
.L_x_1293:
[----:B------:R-:W-:Y:S02]  /*7040*/  ULDC UR14, c[0x0][0x9e4] ;  /* 0x00027900000e7ab9 */ /* 0x000fe40000000800 */
[----:B------:R-:W-:-:S11]  /*7050*/  UISETP.NE.AND UP0, UPT, UR14, 0x1, UPT ;  /* 0x000000010e00788c */ /* 0x000fd6000bf05270 */
[----:B------:R-:W-:Y:S02]  /*7060*/  @UP0 ULDC.64 UR4, c[0x0][0x9e8] ;  /* 0x00027a0000040ab9 */ /* 0x000fe40000000a00 */
[----:B------:R-:W-:-:S04]  /*7070*/  UIMAD.WIDE.U32 UR6, UR15, UR4, URZ ;  /* 0x000000040f0672a5 */ /* 0x000fc8000f8e003f */
[----:B------:R-:W-:-:S12]  /*7080*/  @UP0 USHF.R.U32.HI UR15, URZ, UR5, UR7 ;  /* 0x000000053f0f0299 */ /* 0x000fd80008011607 */
.L_x_1294:
[----:B------:R-:W-:-:S04]  /*7090*/  UIMAD UR14, UR15, UR14, URZ ;  /* 0x0000000e0f0e72a4 */ /* 0x000fc8000f8e023f */
[----:B------:R-:W-:-:S04]  /*70a0*/  UISETP.LT.AND UP0, UPT, UR11, UR14, UPT ;  /* 0x0000000e0b00728c */ /* 0x000fc8000bf01270 */
[----:B------:R-:W-:-:S12]  /*70b0*/  USEL UR11, UR11, UR14, !UP0 ;  /* 0x0000000e0b0b7287 */ /* 0x000fd8000c000000 */
.L_x_1292:
[----:B------:R-:W-:Y:S01]  /*70c0*/  UIADD3 UR11, UR11, 0x3f, URZ ;  /* 0x0000003f0b0b7890 */ /* 0x000fe2000fffe03f */
[----:B------:R-:W-:-:S03]  /*70d0*/  R2UR UR5, R201 ;  /* 0x00000000c90572ca */ /* 0x000fc600000e0000 */
[----:B------:R-:W-:-:S04]  /*70e0*/  USHF.R.S32.HI UR4, URZ, 0x1f, UR11 ;  /* 0x0000001f3f047899 */ /* 0x000fc8000801140b */
[----:B------:R-:W-:-:S04]  /*70f0*/  ULEA.HI UR4, UR4, UR11, URZ, 0x6 ;  /* 0x0000000b04047291 */ /* 0x000fc8000f8f303f */
[----:B------:R-:W-:-:S04]  /*7100*/  USHF.R.S32.HI UR4, URZ, 0x6, UR4 ;  /* 0x000000063f047899 */ /* 0x000fc80008011404 */
[----:B------:R-:W-:-:S04]  /*7110*/  UISETP.LT.AND UP0, UPT, UR5, UR4, UPT ;  /* 0x000000040500728c */ /* 0x000fc8000bf01270 */
[----:B------:R-:W-:-:S06]  /*7120*/  USEL UR54, UR5, UR4, !UP0 ;  /* 0x0000000405367287 */ /* 0x000fcc000c000000 */
[----:B------:R-:W-:-:S13]  /*7130*/  ISETP.GE.AND P1, PT, R220, UR54, PT ;  /* 0x00000036dc007c0c */ /* 0x000fda000bf26270 */
[----:B------:R-:W-:Y:S05]  /*7140*/  @!P1 BRA `(.L_x_1295) ;  /* 0x0000001c00489947 */ /* 0x000fea0003800000 */
[----:B------:R-:W-:Y:S01]  /*7150*/  IMAD.MOV.U32 R20, RZ, RZ, R3 ;  /* 0x000000ffff147224 */ /* 0x000fe200078e0003 */
[----:B------:R-:W-:Y:S01]  /*7160*/  UMOV UR7, UR38 ;  /* 0x0000002600077c82 */ /* 0x000fe20008000000 */
[----:B------:R-:W-:Y:S01]  /*7170*/  IMAD.MOV.U32 R21, RZ, RZ, R4 ;  /* 0x000000ffff157224 */ /* 0x000fe200078e0004 */
[----:B------:R-:W-:Y:S01]  /*7180*/  UMOV UR4, UR39 ;  /* 0x0000002700047c82 */ /* 0x000fe20008000000 */
[----:B------:R-:W-:-:S05]  /*7190*/  ULDC UR55, c[0x0][0x988] ;  /* 0x0002620000377ab9 */ /* 0x000fca0000000800 */
.L_x_1306:
[----:B------:R-:W-:-:S04]  /*71a0*/  UISETP.NE.AND UP0, UPT, UR4, 0x1, UPT ;  /* 0x000000010400788c */ /* 0x000fc8000bf05270 */
[----:B------:R-:W-:-:S04]  /*71b0*/  USEL UR38, URZ, 0x1, UP0 ;  /* 0x000000013f267887 */ /* 0x000fc80008000000 */
[----:B------:R-:W-:Y:S01]  /*71c0*/  ULOP3.LUT UR38, UR7, UR38, URZ, 0x3c, !UPT ;  /* 0x0000002607267292 */ /* 0x000fe2000f8e3c3f */
[----:B------:R-:W-:Y:S11]  /*71d0*/  @!P0 BRA `(.L_x_1296) ;  /* 0x0000000000048947 */ /* 0x000ff60003800000 */
[----:B------:R-:W-:Y:S01]  /*71e0*/  BPT.TRAP 0x1 ;  /* 0x000000040000795c */ /* 0x000fe20000300000 */
.L_x_1296:
        /* <DEDUP_REMOVED lines=9> */
.L_x_1297:
[----:B-1----:R-:W-:Y:S05]  /*7280*/  @P1 BRA `(.L_x_1298) ;  /* 0x0000000000081947 */ /* 0x002fea0003800000 */
[----:B------:R-:W1:Y:S02]  /*7290*/  SYNCS.PHASECHK.TRANS64.TRYWAIT P1, [UR6+0x30830], R3 ;  /* 0x03083003ff0075a7 */ /* 0x000e640008020146 */
[----:B-1----:R-:W-:Y:S05]  /*72a0*/  @!P1 BRA `(.L_x_1299) ;  /* 0x000000e000ec9947 */ /* 0x002fea0003800000 */
.L_x_1298:
        /* <DEDUP_REMOVED lines=227> */
.L_x_1300:
[----:B------:R-:W-:Y:S01]  /*80e0*/  ULEA UR5, UR4, UR40, 0x3 ;  /* 0x0000002804057291 */ /* 0x000fe2000f8e183f */
[----:B------:R-:W-:-:S05]  /*80f0*/  IMAD.U32 R0, RZ, RZ, UR7 ;  /* 0x00000007ff007e24 */ /* 0x000fca000f8e00ff */
[----:B------:R-:W-:-:S04]  /*8100*/  SHF.L.U32 R0, R0, 0x1f, RZ ;  /* 0x0000001f00007819 */ /* 0x000fc800000006ff */
[----:B------:R2:W3:Y:S01]  /*8110*/  SYNCS.PHASECHK.TRANS64.TRYWAIT P1, [UR5+0x30850], R0 ;  /* 0x03085000ff0075a7 */ /* 0x0004e20008020145 */
[----:B------:R-:W-:Y:S05]  /*8120*/  @!P0 BRA `(.L_x_1301) ;  /* 0x0000000000048947 */ /* 0x000fea0003800000 */
[----:B------:R-:W-:Y:S01]  /*8130*/  BPT.TRAP 0x1 ;  /* 0x000000040000795c */ /* 0x000fe20000300000 */
.L_x_1301:
[----:B---3--:R-:W-:Y:S05]  /*8140*/  @P1 BRA `(.L_x_1302) ;  /* 0x0000000000081947 */ /* 0x008fea0003800000 */
[----:B------:R-:W3:Y:S02]  /*8150*/  SYNCS.PHASECHK.TRANS64.TRYWAIT P1, [UR5+0x30850], R0 ;  /* 0x03085000ff0075a7 */ /* 0x000ee40008020145 */
[----:B---3--:R-:W-:Y:S05]  /*8160*/  @!P1 BRA `(.L_x_1303) ;  /* 0x000000d400549947 */ /* 0x008fea0003800000 */
.L_x_1302:
        /* <DEDUP_REMOVED lines=30> */
.L_x_1304:
        /* <DEDUP_REMOVED lines=68> */
[----:B------:R-:W-:Y:S03]  /*8790*/  MUFU.EX2 R2, R2 ;  /* 0x0000000200027308 */ /* 0x000fe60000000800 */
[--C-:B------:R-:W-:Y:S01]  /*87a0*/  FFMA.FTZ R197, R154, UR10, -R20.reuse ;  /* 0x0000000a9ac57c23 */ /* 0x100fe20008010814 */
[--C-:B------:R-:W-:Y:S01]  /*87b0*/  FFMA.FTZ R152, R155, UR10, -R20.reuse ;  /* 0x0000000a9b987c23 */ /* 0x100fe20008010814 */
[--C-:B------:R-:W-:Y:S01]  /*87c0*/  FFMA.FTZ R199, R158, UR10, -R20.reuse ;  /* 0x0000000a9ec77c23 */ /* 0x100fe20008010814 */
[--C-:B------:R-:W-:Y:S01]  /*87d0*/  FFMA.FTZ R154, R159, UR10, -R20.reuse ;  /* 0x0000000a9f9a7c23 */ /* 0x100fe20008010814 */
[--C-:B------:R-:W-:Y:S01]  /*87e0*/  FFMA.FTZ R193, R162, UR10, -R20.reuse ;  /* 0x0000000aa2c17c23 */ /* 0x100fe20008010814 */
[----:B------:R-:W0:Y:S01]  /*87f0*/  MUFU.EX2 R21, R21 ;  /* 0x0000001500157308 */ /* 0x000e220000000800 */
[--C-:B------:R-:W-:Y:S01]  /*8800*/  FFMA.FTZ R156, R163, UR10, -R20.reuse ;  /* 0x0000000aa39c7c23 */ /* 0x100fe20008010814 */
[--C-:B------:R-:W-:Y:S01]  /*8810*/  FFMA.FTZ R195, R166, UR10, -R20.reuse ;  /* 0x0000000aa6c37c23 */ /* 0x100fe20008010814 */
[--C-:B------:R-:W-:Y:S01]  /*8820*/  FFMA.FTZ R158, R167, UR10, -R20.reuse ;  /* 0x0000000aa79e7c23 */ /* 0x100fe20008010814 */
[--C-:B------:R-:W-:Y:S01]  /*8830*/  FFMA.FTZ R189, R170, UR10, -R20.reuse ;  /* 0x0000000aaabd7c23 */ /* 0x100fe20008010814 */
[--C-:B------:R-:W-:Y:S01]  /*8840*/  FFMA.FTZ R160, R171, UR10, -R20.reuse ;  /* 0x0000000aaba07c23 */ /* 0x100fe20008010814 */
[--C-:B------:R-:W-:Y:S01]  /*8850*/  FFMA.FTZ R191, R174, UR10, -R20.reuse ;  /* 0x0000000aaebf7c23 */ /* 0x100fe20008010814 */
[----:B------:R-:W-:Y:S01]  /*8860*/  FFMA.FTZ R162, R175, UR10, -R20 ;  /* 0x0000000aafa27c23 */ /* 0x000fe20008010814 */
[----:B------:R-:W1:Y:S08]  /*8870*/  MUFU.EX2 R197, R197 ;  /* 0x000000c500c57308 */ /* 0x000e700000000800 */
[----:B------:R-:W2:Y:S01]  /*8880*/  MUFU.EX2 R196, R196 ;  /* 0x000000c400c47308 */ /* 0x000ea20000000800 */
[----:B0-----:R-:W-:-:S07]  /*8890*/  FFMA.FTZ R155, R0, R18, R21 ;  /* 0x00000012009b7223 */ /* 0x001fce0000010015 */
[----:B------:R-:W0:Y:S01]  /*88a0*/  MUFU.EX2 R152, R152 ;  /* 0x0000009800987308 */ /* 0x000e220000000800 */
[----:B-1----:R-:W-:-:S07]  /*88b0*/  FFMA.FTZ R5, R2, R5, R197 ;  /* 0x0000000502057223 */ /* 0x002fce00000100c5 */
[----:B------:R-:W1:Y:S01]  /*88c0*/  MUFU.EX2 R198, R198 ;  /* 0x000000c600c67308 */ /* 0x000e620000000800 */
[----:B--2---:R-:W-:-:S07]  /*88d0*/  FADD.FTZ R155, R196, R155 ;  /* 0x0000009bc49b7221 */ /* 0x004fce0000010000 */
[----:B------:R-:W2:Y:S01]  /*88e0*/  MUFU.EX2 R199, R199 ;  /* 0x000000c700c77308 */ /* 0x000ea20000000800 */
[----:B0-----:R-:W-:-:S07]  /*88f0*/  FADD.FTZ R18, R152, R5 ;  /* 0x0000000598127221 */ /* 0x001fce0000010000 */
[----:B------:R-:W0:Y:S01]  /*8900*/  MUFU.EX2 R187, R187 ;  /* 0x000000bb00bb7308 */ /* 0x000e220000000800 */
[----:B-1----:R-:W-:Y:S01]  /*8910*/  FADD.FTZ R164, R198, R155 ;  /* 0x0000009bc6a47221 */ /* 0x002fe20000010000 */
[----:B------:R-:W-:-:S06]  /*8920*/  FFMA.FTZ R155, R178, UR10, -R20 ;  /* 0x0000000ab29b7c23 */ /* 0x000fcc0008010814 */
        /* <DEDUP_REMOVED lines=16> */
[----:B0-----:R-:W-:Y:S01]  /*8a30*/  FADD.FTZ R166, R194, R159 ;  /* 0x0000009fc2a67221 */ /* 0x001fe20000010000 */
[--C-:B------:R-:W-:Y:S01]  /*8a40*/  FFMA.FTZ R159, R182, UR10, -R20.reuse ;  /* 0x0000000ab69f7c23 */ /* 0x100fe20008010814 */
[----:B------:R-:W-:-:S05]  /*8a50*/  FFMA.FTZ R20, R183, UR10, -R20 ;  /* 0x0000000ab7147c23 */ /* 0x000fca0008010814 */
        /* <DEDUP_REMOVED lines=34> */
[----:B0-----:R-:W-:-:S03]  /*8c80*/  FADD.FTZ R18, R169, R166 ;  /* 0x000000a6a9127221 */ /* 0x001fc60000010000 */
[----:B-1----:R-:W-:Y:S01]  /*8c90*/  FADD.FTZ R5, R20, R5 ;  /* 0x0000000514057221 */ /* 0x002fe20000010000 */
[----:B------:R-:W-:Y:S06]  /*8ca0*/  @!P0 BRA `(.L_x_1305) ;  /* 0x0000000000048947 */ /* 0x000fec0003800000 */
[----:B------:R-:W-:Y:S01]  /*8cb0*/  BPT.TRAP 0x1 ;  /* 0x000000040000795c */ /* 0x000fe20000300000 */
.L_x_1305:
[----:B------:R-:W0:Y:S01]  /*8cc0*/  S2UR UR4, SR_CgaCtaId ;  /* 0x00000000000479c3 */ /* 0x000e220000008800 */
[----:B------:R-:W-:Y:S01]  /*8cd0*/  UIADD3 UR5, UR5, 0x30860, URZ ;  /* 0x0003086005057890 */ /* 0x000fe2000fffe03f */
[C---:B------:R-:W-:Y:S01]  /*8ce0*/  ISETP.GT.AND P1, PT, R220.reuse, UR54, PT ;  /* 0x00000036dc007c0c */ /* 0x040fe2000bf24270 */
[----:B------:R-:W-:Y:S01]  /*8cf0*/  UMOV UR7, UR38 ;  /* 0x0000002600077c82 */ /* 0x000fe20008000000 */
[----:B------:R-:W-:Y:S01]  /*8d00*/  F2FP.F16.F32.PACK_AB R198, R187, R198 ;  /* 0x000000c6bbc6723e */ /* 0x000fe200000000ff */
[----:B------:R-:W-:Y:S01]  /*8d10*/  VIADD R220, R220, 0xffffffff ;  /* 0xffffffffdcdc7836 */ /* 0x000fe20000000000 */
[----:B------:R-:W-:Y:S02]  /*8d20*/  F2FP.F16.F32.PACK_AB R196, R196, R21 ;  /* 0x00000015c4c4723e */ /* 0x000fe400000000ff */
[----:B------:R-:W-:Y:S02]  /*8d30*/  F2FP.F16.F32.PACK_AB R192, R185, R192 ;  /* 0x000000c0b9c0723e */ /* 0x000fe400000000ff */
        /* <DEDUP_REMOVED lines=16> */
[----:B------:R-:W-:Y:S02]  /*8e40*/  F2FP.F16.F32.PACK_AB R186, R169, R186 ;  /* 0x000000baa9ba723e */ /* 0x000fe400000000ff */
[----:B------:R-:W-:Y:S01]  /*8e50*/  MOV R21, R4 ;  /* 0x0000000400157202 */ /* 0x000fe20000000f00 */
[----:B------:R-:W-:Y:S06]  /*8e60*/  @P1 BRA `(.L_x_1306) ;  /* 0xffffffe000cc1947 */ /* 0x000fec000383ffff */
.L_x_1295:
        /* <DEDUP_REMOVED lines=11> */
.L_x_1326:
        /* <DEDUP_REMOVED lines=8> */
.L_x_1308:
[----:B------:R-:W-:Y:S01]  /*8fa0*/  ULEA UR5, UR39, UR40, 0x3 ;  /* 0x0000002827057291 */ /* 0x000fe2000f8e183f */
[----:B------:R-:W-:-:S05]  /*8fb0*/  IMAD.U32 R3, RZ, RZ, UR38 ;  /* 0x00000026ff037e24 */ /* 0x000fca000f8e00ff */
[----:B------:R-:W-:-:S04]  /*8fc0*/  SHF.L.U32 R3, R3, 0x1f, RZ ;  /* 0x0000001f03037819 */ /* 0x000fc800000006ff */
[----:B------:R0:W1:Y:S01]  /*8fd0*/  SYNCS.PHASECHK.TRANS64.TRYWAIT P1, [UR5+0x30830], R3 ;  /* 0x03083003ff0075a7 */ /* 0x0000620008020145 */
[----:B------:R-:W-:Y:S05]  /*8fe0*/  @!P0 BRA `(.L_x_1309) ;  /* 0x0000000000048947 */ /* 0x000fea0003800000 */
[----:B------:R-:W-:Y:S01]  /*8ff0*/  BPT.TRAP 0x1 ;  /* 0x000000040000795c */ /* 0x000fe20000300000 */
.L_x_1309:
[----:B-1----:R-:W-:Y:S05]  /*9000*/  @P1 BRA `(.L_x_1310) ;  /* 0x0000000000081947 */ /* 0x002fea0003800000 */
[----:B------:R-:W1:Y:S02]  /*9010*/  SYNCS.PHASECHK.TRANS64.TRYWAIT P1, [UR5+0x30830], R3 ;  /* 0x03083003ff0075a7 */ /* 0x000e640008020145 */
[----:B-1----:R-:W-:Y:S05]  /*9020*/  @!P1 BRA `(.L_x_1311) ;  /* 0x000000c400bc9947 */ /* 0x002fea0003800000 */
.L_x_1310:
        /* <DEDUP_REMOVED lines=227> */
.L_x_1312:
[----:B------:R-:W-:Y:S01]  /*9e60*/  ULEA UR5, UR4, UR40, 0x3 ;  /* 0x0000002804057291 */ /* 0x000fe2000f8e183f */
[----:B------:R-:W-:-:S05]  /*9e70*/  IMAD.U32 R0, RZ, RZ, UR6 ;  /* 0x00000006ff007e24 */ /* 0x000fca000f8e00ff */
[----:B------:R-:W-:-:S04]  /*9e80*/  SHF.L.U32 R0, R0, 0x1f, RZ ;  /* 0x0000001f00007819 */ /* 0x000fc800000006ff */
[----:B------:R2:W3:Y:S01]  /*9e90*/  SYNCS.PHASECHK.TRANS64.TRYWAIT P1, [UR5+0x30850], R0 ;  /* 0x03085000ff0075a7 */ /* 0x0004e20008020145 */
[----:B------:R-:W-:Y:S05]  /*9ea0*/  @!P0 BRA `(.L_x_1313) ;  /* 0x0000000000048947 */ /* 0x000fea0003800000 */
[----:B------:R-:W-:Y:S01]  /*9eb0*/  BPT.TRAP 0x1 ;  /* 0x000000040000795c */ /* 0x000fe20000300000 */
.L_x_1313:
[----:B---3--:R-:W-:Y:S05]  /*9ec0*/  @P1 BRA `(.L_x_1314) ;  /* 0x0000000000081947 */ /* 0x008fea0003800000 */
[----:B------:R-:W3:Y:S02]  /*9ed0*/  SYNCS.PHASECHK.TRANS64.TRYWAIT P1, [UR5+0x30850], R0 ;  /* 0x03085000ff0075a7 */ /* 0x000ee40008020145 */
[----:B---3--:R-:W-:Y:S05]  /*9ee0*/  @!P1 BRA `(.L_x_1315) ;  /* 0x000000b800249947 */ /* 0x008fea0003800000 */
.L_x_1314:
        /* <DEDUP_REMOVED lines=30> */
.L_x_1316:
[----:B------:R-:W-:Y:S01]  /*a0d0*/  R2UR UR4, R22 ;  /* 0x00000000160472ca */ /* 0x000fe200000e0000 */
[----:B------:R-:W3:Y:S01]  /*a0e0*/  S2UR UR10, SR_CgaCtaId ;  /* 0x00000000000a79c3 */ /* 0x000ee20000008800 */
[----:B------:R-:W-:Y:S01]  /*a0f0*/  VIADD R188, R200, UR60 ;  /* 0x0000003cc8bc7c36 */ /* 0x000fe20008000000 */
[----:B------:R-:W-:Y:S01]  /*a100*/  UISETP.NE.AND UP0, UPT, UR43, URZ, UPT ;  /* 0x0000003f2b00728c */ /* 0x000fe2000bf05270 */
[----:B-1----:R-:W-:Y:S02]  /*a110*/  IMAD.SHL.U32 R4, R220, 0x40, RZ ;  /* 0x00000040dc047824 */ /* 0x002fe400078e00ff */
[----:B0-----:R-:W-:-:S07]  /*a120*/  IMAD.U32 R3, RZ, RZ, UR41 ;  /* 0x00000029ff037e24 */ /* 0x001fce000f8e00ff */
[----:B------:R-:W-:Y:S02]  /*a130*/  UISETP.NE.AND UP1, UPT, UR4, URZ, UPT ;  /* 0x0000003f0400728c */ /* 0x000fe4000bf25270 */
[----:B------:R-:W-:-:S04]  /*a140*/  ULEA UR4, UR7, UR40, 0x3 ;  /* 0x0000002807047291 */ /* 0x000fc8000f8e183f */
[----:B------:R-:W-:Y:S01]  /*a150*/  PLOP3.LUT P1, PT, PT, PT, UP1, 0x80, 0x0 ;  /* 0x000000000000781c */ /* 0x000fe20003f2f018 */
[----:B------:R-:W-:Y:S01]  /*a160*/  UIADD3 UR4, UR4, 0x30840, URZ ;  /* 0x0003084004047890 */ /* 0x000fe2000fffe03f */
[----:B------:R-:W-:-:S03]  /*a170*/  PLOP3.LUT P2, PT, PT, PT, UP1, 0x80, 0x0 ;  /* 0x000000000000781c */ /* 0x000fc60003f4f018 */
[----:B------:R-:W-:Y:S01]  /*a180*/  @UP1 ULDC UR6, c[0x0][0x44c] ;  /* 0x0001130000061ab9 */ /* 0x000fe20000000800 */
[----:B---3--:R-:W-:-:S07]  /*a190*/  UPRMT UR4, UR10, 0x654, UR4 ;  /* 0x000006540a047896 */ /* 0x008fce0008000004 */
[----:B--2---:R-:W-:Y:S01]  /*a1a0*/  @P1 IMAD.HI.U32 R0, R188, UR6, RZ ;  /* 0x00000006bc001c27 */ /* 0x004fe2000f8e00ff */
[----:B------:R-:W-:Y:S01]  /*a1b0*/  @UP1 ULDC UR6, c[0x0][0x450] ;  /* 0x0001140000061ab9 */ /* 0x000fe20000000800 */
[----:B------:R-:W-:Y:S01]  /*a1c0*/  PLOP3.LUT P1, PT, PT, PT, UP0, 0x40, 0x0 ;  /* 0x000000000000781c */ /* 0x000fe20003f2e808 */
[----:B------:R-:W-:Y:S01]  /*a1d0*/  SYNCS.ARRIVE.TRANS64.RED.A1T0 RZ, [UR4], RZ ;  /* 0x000000ffffff79a7 */ /* 0x000fe20008100404 */
[----:B------:R-:W-:Y:S01]  /*a1e0*/  ULOP3.LUT UR4, URZ, UR55, URZ, 0x33, !UPT ;  /* 0x000000373f047292 */ /* 0x000fe2000f8e333f */
[----:B------:R-:W-:Y:S02]  /*a1f0*/  @P2 SHF.R.U32.HI R188, RZ, UR6, R0 ;  /* 0x00000006ffbc2c19 */ /* 0x000fe40008011600 */
        /* <DEDUP_REMOVED lines=22> */
.L_x_1319:
[----:B------:R-:W-:-:S05]  /*a360*/  IMAD.U32 R189, RZ, RZ, UR54 ;  /* 0x00000036ffbd7e24 */ /* 0x000fca000f8e00ff */
[----:B------:R-:W-:-:S13]  /*a370*/  ISETP.NE.AND P1, PT, R189, 0x1, PT ;  /* 0x00000001bd00780c */ /* 0x000fda0003f25270 */
[----:B------:R-:W0:Y:S02]  /*a380*/  @P1 LDC.64 R2, c[0x0][0x9e8] ;  /* 0x00027a00ff021b82 */ /* 0x000e240000000a00 */
[----:B0-----:R-:W-:-:S05]  /*a390*/  @P1 IMAD.HI.U32 R2, R185, R2, RZ ;  /* 0x00000002b9021227 */ /* 0x001fca00078e00ff */
[----:B------:R-:W-:-:S07]  /*a3a0*/  @P1 SHF.R.U32.HI R185, RZ, R3, R2 ;  /* 0x00000003ffb91219 */ /* 0x000fce0000011602 */
.L_x_1320:
[----:B------:R-:W-:Y:S05]  /*a3b0*/  BSYNC B0 ;  /* 0x0000000000007941 */ /* 0x000fea0003800000 */
.L_x_1318:
[----:B------:R-:W-:-:S04]  /*a3c0*/  IMAD R2, R185, R189, -R4 ;  /* 0x000000bdb9027224 */ /* 0x000fc800078e0a04 */
[----:B------:R-:W-:-:S05]  /*a3d0*/  IMAD R2, R19, -0x2, R2 ;  /* 0xfffffffe13027824 */ /* 0x000fca00078e0202 */
[----:B------:R-:W-:Y:S02]  /*a3e0*/  VIADDMNMX R187, R2, R189, R187, PT ;  /* 0x000000bd02bb7246 */ /* 0x000fe400038001bb */
[----:B------:R-:W-:-:S07]  /*a3f0*/  VIMNMX R186, R186, R2, !PT ;  /* 0x00000002baba7248 */ /* 0x000fce0007fe0100 */
.L_x_1317:
        /* <DEDUP_REMOVED lines=68> */
.L_x_1323:
[----:B------:R-:W-:-:S05]  /*a840*/  IMAD.U32 R152, RZ, RZ, UR54 ;  /* 0x00000036ff987e24 */ /* 0x000fca000f8e00ff */
[----:B------:R-:W-:-:S13]  /*a850*/  ISETP.NE.AND P2, PT, R152, 0x1, PT ;  /* 0x000000019800780c */ /* 0x000fda0003f45270 */
[----:B------:R-:W0:Y:S02]  /*a860*/  @P2 LDC.64 R2, c[0x0][0x9e8] ;  /* 0x00027a00ff022b82 */ /* 0x000e240000000a00 */
[----:B0-----:R-:W-:-:S05]  /*a870*/  @P2 IMAD.HI.U32 R2, R187, R2, RZ ;  /* 0x00000002bb022227 */ /* 0x001fca00078e00ff */
[----:B------:R-:W-:-:S07]  /*a880*/  @P2 SHF.R.U32.HI R187, RZ, R3, R2 ;  /* 0x00000003ffbb2219 */ /* 0x000fce0000011602 */
.L_x_1324:
[----:B------:R-:W-:Y:S05]  /*a890*/  BSYNC B0 ;  /* 0x0000000000007941 */ /* 0x000fea0003800000 */
.L_x_1322:
[----:B------:R-:W-:-:S04]  /*a8a0*/  IMAD R4, R187, R152, -R4 ;  /* 0x00000098bb047224 */ /* 0x000fc800078e0a04 */
[----:B------:R-:W-:-:S05]  /*a8b0*/  IMAD R3, R19, -0x2, R4 ;  /* 0xfffffffe13037824 */ /* 0x000fca00078e0204 */
[----:B------:R-:W-:Y:S02]  /*a8c0*/  VIADDMNMX R0, R3, R152, R0, PT ;  /* 0x0000009803007246 */ /* 0x000fe40003800100 */
[----:B------:R-:W-:-:S07]  /*a8d0*/  VIMNMX R184, R184, R3, !PT ;  /* 0x00000003b8b87248 */ /* 0x000fce0007fe0100 */
.L_x_1321:
        /* <DEDUP_REMOVED lines=201> */
.L_x_1325:
        /* <DEDUP_REMOVED lines=11> */
[----:B------:R-:W-:Y:S01]  /*b620*/  ISETP.GT.AND P1, PT, R220, UR4, PT ;  /* 0x00000004dc007c0c */ /* 0x000fe2000bf24270 */
        /* <DEDUP_REMOVED lines=16> */
.L_x_1307:
        /* <DEDUP_REMOVED lines=131> */
.L_x_1327:
[----:B------:R-:W-:Y:S01]  /*bf60*/  ULEA UR5, UR39, UR40, 0x3 ;  /* 0x0000002827057291 */ /* 0x000fe2000f8e183f */
[----:B------:R-:W-:-:S05]  /*bf70*/  IMAD.U32 R0, RZ, RZ, UR38 ;  /* 0x00000026ff007e24 */ /* 0x000fca000f8e00ff */
[----:B------:R-:W-:-:S04]  /*bf80*/  SHF.L.U32 R0, R0, 0x1f, RZ ;  /* 0x0000001f00007819 */ /* 0x000fc800000006ff */
[----:B------:R0:W1:Y:S01]  /*bf90*/  SYNCS.PHASECHK.TRANS64.TRYWAIT P1, [UR5+0x30850], R0 ;  /* 0x03085000ff0075a7 */ /* 0x0000620008020145 */
[----:B------:R-:W-:Y:S05]  /*bfa0*/  @!P0 BRA `(.L_x_1328) ;  /* 0x0000000000048947 */ /* 0x000fea0003800000 */
[----:B------:R-:W-:Y:S01]  /*bfb0*/  BPT.TRAP 0x1 ;  /* 0x000000040000795c */ /* 0x000fe20000300000 */
.L_x_1328:
[----:B-1----:R-:W-:Y:S05]  /*bfc0*/  @P1 BRA `(.L_x_1329) ;  /* 0x0000000000081947 */ /* 0x002fea0003800000 */
[----:B------:R-:W1:Y:S02]  /*bfd0*/  SYNCS.PHASECHK.TRANS64.TRYWAIT P1, [UR5+0x30850], R0 ;  /* 0x03085000ff0075a7 */ /* 0x000e640008020145 */
[----:B-1----:R-:W-:Y:S05]  /*bfe0*/  @!P1 BRA `(.L_x_1330) ;  /* 0x0000009400fc9947 */ /* 0x002fea0003800000 */
.L_x_1329:
        /* <DEDUP_REMOVED lines=21> */
[----:B------:R-:W-:-:S02]  /*c140*/  IMAD.U32 R7, RZ, RZ, UR10 ;  /* 0x0000000aff077e24 */ /* 0x000fc4000f8e00ff */
[----:B------:R-:W-:Y:S02]  /*c150*/  IMAD.MOV.U32 R0, RZ, RZ, -0x800000 ;  /* 0xff800000ff007424 */ /* 0x000fe400078e00ff */
        /* <DEDUP_REMOVED lines=33> */
.L_x_1331:
        /* <DEDUP_REMOVED lines=141> */
.L_x_1253:
[----:B------:R-:W0:Y:S01]  /*cc40*/  S2R R5, SR_CgaCtaId ;  /* 0x0000000000057919 */ /* 0x000e220000008800 */
[----:B------:R-:W-:Y:S01]  /*cc50*/  MOV R22, 0x400 ;  /* 0x0000040000167802 */ /* 0x000fe20000000f00 */
[----:B------:R-:W-:Y:S01]  /*cc60*/  BSSY B0, `(.L_x_1332) ;  /* 0x00002dd000007945 */ /* 0x000fe20003800000 */
[----:B------:R-:W-:Y:S02]  /*cc70*/  BAR.SYNC.DEFER_BLOCKING 0x5, 0x180 ;  /* 0x0146000000007b1d */ /* 0x000fe40000010000 */
[----:B0-----:R-:W-:-:S05]  /*cc80*/  LEA R22, R5, R22, 0x18 ;  /* 0x0000001605167211 */ /* 0x001fca00078ec0ff */
[----:B------:R-:W0:Y:S02]  /*cc90*/  LDS.128 R4, [R22+0x308d0] ;  /* 0x0308d00016047984 */ /* 0x000e240000000c00 */
[----:B0-----:R-:W-:Y:S02]  /*cca0*/  R2UR UR5, R5 ;  /* 0x00000000050572ca */ /* 0x001fe400000e0000 */
[----:B------:R-:W-:Y:S02]  /*ccb0*/  R2UR UR7, R6 ;  /* 0x00000000060772ca */ /* 0x000fe400000e0000 */
[----:B------:R-:W-:Y:S01]  /*ccc0*/  R2UR UR6, R7 ;  /* 0x00000000070672ca */ /* 0x000fe200000e0000 */
[----:B------:R-:W-:Y:S06]  /*ccd0*/  BAR.ARV 0x4, 0x180 ;  /* 0x0106000000007b1d */ /* 0x000fec0000002000 */
[----:B------:R-:W-:Y:S08]  /*cce0*/  @P0 BRA `(.L_x_1333) ;  /* 0x0000001c00dc0947 */ /* 0x000ff00003800000 */
[----:B------:R-:W0:Y:S01]  /*ccf0*/  S2R R7, SR_SWINHI ;  /* 0x0000000000077919 */ /* 0x000e220000002f00 */
[----:B------:R-:W-:Y:S01]  /*cd00*/  F2FP.F16.F32.PACK_AB R24, R25, R24 ;  /* 0x000000181918723e */ /* 0x000fe200000000ff */
[----:B------:R-:W-:Y:S01]  /*cd10*/  ULDC.64 UR8, c[0x0][0xc00] ;  /* 0x0003000000087ab9 */ /* 0x000fe20000000a00 */
[----:B------:R-:W-:Y:S01]  /*cd20*/  F2FP.F16.F32.PACK_AB R25, R161, R26 ;  /* 0x0000001aa119723e */ /* 0x000fe200000000ff */
[----:B------:R-:W-:Y:S01]  /*cd30*/  UISETP.NE.U32.AND UP0, UPT, UR8, URZ, UPT ;  /* 0x0000003f0800728c */ /* 0x000fe2000bf05070 */
[----:B------:R-:W-:Y:S02]  /*cd40*/  F2FP.F16.F32.PACK_AB R26, R29, R28 ;  /* 0x0000001c1d1a723e */ /* 0x000fe400000000ff */
[----:B------:R-:W-:Y:S01]  /*cd50*/  F2FP.F16.F32.PACK_AB R27, R8, R27 ;  /* 0x0000001b081b723e */ /* 0x000fe200000000ff */
[----:B------:R-:W-:Y:S01]  /*cd60*/  UISETP.NE.AND.EX UP0, UPT, UR9, URZ, UPT, UP0 ;  /* 0x0000003f0900728c */ /* 0x000fe2000bf05300 */
[----:B------:R-:W-:Y:S02]  /*cd70*/  F2FP.F16.F32.PACK_AB R32, R33, R32 ;  /* 0x000000202120723e */ /* 0x000fe400000000ff */
[----:B------:R-:W-:Y:S01]  /*cd80*/  F2FP.F16.F32.PACK_AB R33, R160, R34 ;  /* 0x00000022a021723e */ /* 0x000fe200000000ff */
[----:B------:R-:W-:Y:S01]  /*cd90*/  ULDC.64 UR8, c[0x0][0xc00] ;  /* 0x0003000000087ab9 */ /* 0x000fe20000000a00 */
        /* <DEDUP_REMOVED lines=10> */
[----:B------:R-:W-:Y:S02]  /*ce40*/  MOV R4, R22 ;  /* 0x0000001600047202 */ /* 0x000fe40000000f00 */
[----:B0-----:R-:W-:Y:S02]  /*ce50*/  MOV R5, R7 ;  /* 0x0000000700057202 */ /* 0x001fe40000000f00 */
[----:B------:R-:W-:-:S02]  /*ce60*/  F2FP.F16.F32.PACK_AB R51, R155, R51 ;  /* 0x000000339b33723e */ /* 0x000fc400000000ff */
[----:B------:R-:W-:Y:S01]  /*ce70*/  F2FP.F16.F32.PACK_AB R57, R154, R58 ;  /* 0x0000003a9a39723e */ /* 0x000fe200000000ff */
[----:B------:R-:W-:Y:S01]  /*ce80*/  IMAD.WIDE R102, R213, 0x2, R4 ;  /* 0x00000002d5667825 */ /* 0x000fe200078e0204 */
[----:B------:R-:W-:Y:S02]  /*ce90*/  F2FP.F16.F32.PACK_AB R64, R65, R64 ;  /* 0x000000404140723e */ /* 0x000fe400000000ff */
[----:B------:R-:W-:Y:S02]  /*cea0*/  F2FP.F16.F32.PACK_AB R58, R61, R60 ;  /* 0x0000003c3d3a723e */ /* 0x000fe400000000ff */
[C---:B------:R-:W-:Y:S02]  /*ceb0*/  IADD3 R169, P1, R102.reuse, 0x20, RZ ;  /* 0x0000002066a97810 */ /* 0x040fe40007f3e0ff */
        /* <DEDUP_REMOVED lines=9> */
[C---:B------:R-:W-:Y:S01]  /*cf50*/  LOP3.LUT R7, R102.reuse, 0x380, RZ, 0xc0, !PT ;  /* 0x0000038066077812 */ /* 0x040fe200078ec0ff */
[----:B------:R-:W-:Y:S01]  /*cf60*/  IMAD.X R31, RZ, RZ, R103, P5 ;  /* 0x000000ffff1f7224 */ /* 0x000fe200028e0667 */
[----:B------:R-:W-:-:S02]  /*cf70*/  IADD3 R167, P1, R102, 0xc060, RZ ;  /* 0x0000c06066a77810 */ /* 0x000fc40007f3e0ff */
[----:B------:R-:W-:Y:S02]  /*cf80*/  LOP3.LUT R10, R169, 0x380, RZ, 0xc0, !PT ;  /* 0x00000380a90a7812 */ /* 0x000fe400078ec0ff */
[C---:B------:R-:W-:Y:S01]  /*cf90*/  IADD3 R177, P6, R102.reuse, 0x4020, RZ ;  /* 0x0000402066b17810 */ /* 0x040fe20007fde0ff */
[--C-:B------:R-:W-:Y:S01]  /*cfa0*/  IMAD.X R9, RZ, RZ, R103.reuse, P1 ;  /* 0x000000ffff097224 */ /* 0x100fe200008e0667 */
[----:B------:R-:W-:Y:S02]  /*cfb0*/  IADD3 R181, P2, R102, 0x4060, RZ ;  /* 0x0000406066b57810 */ /* 0x000fe40007f5e0ff */
[----:B------:R-:W-:Y:S01]  /*cfc0*/  LOP3.LUT R12, R171, 0x380, RZ, 0xc0, !PT ;  /* 0x00000380ab0c7812 */ /* 0x000fe200078ec0ff */
[--C-:B------:R-:W-:Y:S01]  /*cfd0*/  IMAD.X R21, RZ, RZ, R103.reuse, P6 ;  /* 0x000000ffff157224 */ /* 0x100fe200030e0667 */
[----:B------:R-:W-:Y:S01]  /*cfe0*/  LOP3.LUT R14, R173, 0x380, RZ, 0xc0, !PT ;  /* 0x00000380ad0e7812 */ /* 0x000fe200078ec0ff */
[----:B------:R-:W-:Y:S01]  /*cff0*/  IMAD.X R39, RZ, RZ, R103, P2 ;  /* 0x000000ffff277224 */ /* 0x000fe200010e0667 */
[----:B------:R-:W-:-:S02]  /*d000*/  LOP3.LUT R16, R175, 0x380, RZ, 0xc0, !PT ;  /* 0x00000380af107812 */ /* 0x000fc400078ec0ff */
[----:B------:R-:W-:Y:S02]  /*d010*/  IADD3 R6, P5, R102, 0xc020, RZ ;  /* 0x0000c02066067810 */ /* 0x000fe40007fbe0ff */
[----:B------:R-:W-:Y:S02]  /*d020*/  SHF.R.U64 R7, R7, 0x3, RZ ;  /* 0x0000000307077819 */ /* 0x000fe400000012ff */
[----:B------:R-:W-:Y:S01]  /*d030*/  SHF.R.U64 R10, R10, 0x3, RZ ;  /* 0x000000030a0a7819 */ /* 0x000fe200000012ff */
[----:B------:R-:W-:Y:S01]  /*d040*/  IMAD.X R99, RZ, RZ, R103, P5 ;  /* 0x000000ffff637224 */ /* 0x000fe200028e0667 */
[----:B------:R-:W-:Y:S02]  /*d050*/  LOP3.LUT R161, R167, 0x380, RZ, 0xc0, !PT ;  /* 0x00000380a7a17812 */ /* 0x000fe400078ec0ff */
[----:B------:R-:W-:Y:S02]  /*d060*/  IADD3 R54, P0, R102, 0x8020, RZ ;  /* 0x0000802066367810 */ /* 0x000fe40007f1e0ff */
[----:B------:R-:W-:-:S02]  /*d070*/  SHF.R.U64 R12, R12, 0x3, RZ ;  /* 0x000000030c0c7819 */ /* 0x000fc400000012ff */
[----:B------:R-:W-:Y:S01]  /*d080*/  LOP3.LUT R20, R177, 0x380, RZ, 0xc0, !PT ;  /* 0x00000380b1147812 */ /* 0x000fe200078ec0ff */
[--C-:B------:R-:W-:Y:S01]  /*d090*/  IMAD.X R55, RZ, RZ, R103.reuse, P0 ;  /* 0x000000ffff377224 */ /* 0x100fe200000e0667 */
[----:B------:R-:W-:Y:S02]  /*d0a0*/  IADD3 R62, P4, R102, 0x8040, RZ ;  /* 0x00008040663e7810 */ /* 0x000fe40007f9e0ff */
[----:B------:R-:W-:Y:S02]  /*d0b0*/  IADD3.X R17, RZ, R103, RZ, P3, !PT ;  /* 0x00000067ff117210 */ /* 0x000fe40001ffe4ff */
[----:B------:R-:W-:Y:S01]  /*d0c0*/  SHF.R.U64 R14, R14, 0x3, RZ ;  /* 0x000000030e0e7819 */ /* 0x000fe200000012ff */
[----:B------:R-:W-:Y:S01]  /*d0d0*/  IMAD.X R63, RZ, RZ, R103, P4 ;  /* 0x000000ffff3f7224 */ /* 0x000fe200020e0667 */
[----:B------:R-:W-:Y:S02]  /*d0e0*/  LOP3.LUT R30, R179, 0x380, RZ, 0xc0, !PT ;  /* 0x00000380b31e7812 */ /* 0x000fe400078ec0ff */
[----:B------:R-:W-:-:S02]  /*d0f0*/  IADD3 R70, P3, R102, 0x8060, RZ ;  /* 0x0000806066467810 */ /* 0x000fc40007f7e0ff */
[C---:B------:R-:W-:Y:S02]  /*d100*/  IADD3 R94, P6, R102.reuse, 0xc000, RZ ;  /* 0x0000c000665e7810 */ /* 0x040fe40007fde0ff */
[----:B------:R-:W-:Y:S01]  /*d110*/  IADD3 R168, P2, R102, 0xc040, RZ ;  /* 0x0000c04066a87810 */ /* 0x000fe20007f5e0ff */
[--C-:B------:R-:W-:Y:S01]  /*d120*/  IMAD.X R71, RZ, RZ, R103.reuse, P3 ;  /* 0x000000ffff477224 */ /* 0x100fe200018e0667 */
[----:B------:R-:W-:Y:S01]  /*d130*/  SHF.R.U64 R16, R16, 0x3, RZ ;  /* 0x0000000310107819 */ /* 0x000fe200000012ff */
[--C-:B------:R-:W-:Y:S01]  /*d140*/  IMAD.X R95, RZ, RZ, R103.reuse, P6 ;  /* 0x000000ffff5f7224 */ /* 0x100fe200030e0667 */
[----:B------:R-:W-:Y:S02]  /*d150*/  LOP3.LUT R38, R181, 0x380, RZ, 0xc0, !PT ;  /* 0x00000380b5267812 */ /* 0x000fe400078ec0ff */
[----:B------:R-:W-:Y:S01]  /*d160*/  LOP3.LUT R102, R7, R102, RZ, 0x3c, !PT ;  /* 0x0000006607667212 */ /* 0x000fe200078e3cff */
[----:B------:R-:W-:Y:S01]  /*d170*/  IMAD.X R7, RZ, RZ, R103, P2 ;  /* 0x000000ffff077224 */ /* 0x000fe200010e0667 */
[----:B------:R-:W-:-:S02]  /*d180*/  LOP3.LUT R10, R10, R169, RZ, 0x3c, !PT ;  /* 0x000000a90a0a7212 */ /* 0x000fc400078e3cff */
[----:B------:R-:W-:Y:S02]  /*d190*/  LOP3.LUT R46, R183, 0x380, RZ, 0xc0, !PT ;  /* 0x00000380b72e7812 */ /* 0x000fe400078ec0ff */
[----:B------:R-:W-:Y:S02]  /*d1a0*/  LOP3.LUT R98, R6, 0x380, RZ, 0xc0, !PT ;  /* 0x0000038006627812 */ /* 0x000fe400078ec0ff */
[----:B------:R-:W-:Y:S02]  /*d1b0*/  SHF.R.U64 R28, R161, 0x3, RZ ;  /* 0x00000003a11c7819 */ /* 0x000fe400000012ff */
[----:B------:R-:W-:Y:S02]  /*d1c0*/  LOP3.LUT R12, R12, R171, RZ, 0x3c, !PT ;  /* 0x000000ab0c0c7212 */ /* 0x000fe400078e3cff */
[----:B------:R-:W-:Y:S02]  /*d1d0*/  SHF.R.U64 R20, R20, 0x3, RZ ;  /* 0x0000000314147819 */ /* 0x000fe400000012ff */
[----:B------:R-:W-:-:S02]  /*d1e0*/  LOP3.LUT R169, R54, 0x380, RZ, 0xc0, !PT ;  /* 0x0000038036a97812 */ /* 0x000fc400078ec0ff */
[----:B------:R-:W-:Y:S02]  /*d1f0*/  LOP3.LUT R14, R14, R173, RZ, 0x3c, !PT ;  /* 0x000000ad0e0e7212 */ /* 0x000fe400078e3cff */
[----:B------:R-:W-:Y:S02]  /*d200*/  SHF.R.U64 R30, R30, 0x3, RZ ;  /* 0x000000031e1e7819 */ /* 0x000fe400000012ff */
[----:B------:R-:W-:Y:S02]  /*d210*/  LOP3.LUT R171, R62, 0x380, RZ, 0xc0, !PT ;  /* 0x000003803eab7812 */ /* 0x000fe400078ec0ff */
[----:B------:R-:W-:Y:S02]  /*d220*/  LOP3.LUT R16, R16, R175, RZ, 0x3c, !PT ;  /* 0x000000af10107212 */ /* 0x000fe400078e3cff */
[----:B------:R-:W-:Y:S02]  /*d230*/  SHF.R.U64 R38, R38, 0x3, RZ ;  /* 0x0000000326267819 */ /* 0x000fe400000012ff */
[----:B------:R-:W-:-:S02]  /*d240*/  LOP3.LUT R173, R70, 0x380, RZ, 0xc0, !PT ;  /* 0x0000038046ad7812 */ /* 0x000fc400078ec0ff */
[----:B------:R-:W-:Y:S02]  /*d250*/  SHF.R.U64 R46, R46, 0x3, RZ ;  /* 0x000000032e2e7819 */ /* 0x000fe400000012ff */
[----:B------:R-:W-:Y:S02]  /*d260*/  LOP3.LUT R175, R94, 0x380, RZ, 0xc0, !PT ;  /* 0x000003805eaf7812 */ /* 0x000fe400078ec0ff */
[----:B------:R-:W-:Y:S01]  /*d270*/  MOV R102, R102 ;  /* 0x0000006600667202 */ /* 0x000fe20000000f00 */
[----:B------:R-:W-:Y:S01]  /*d280*/  BAR.SYNC.DEFER_BLOCKING 0x1, 0x100 ;  /* 0x0044000000007b1d */ /* 0x000fe20000010000 */
[----:B------:R-:W-:Y:S02]  /*d290*/  SHF.R.U64 R29, R98, 0x3, RZ ;  /* 0x00000003621d7819 */ /* 0x000fe400000012ff */
[----:B------:R-:W-:Y:S02]  /*d2a0*/  LOP3.LUT R8, R28, R167, RZ, 0x3c, !PT ;  /* 0x000000a71c087212 */ /* 0x000fe400078e3cff */
[----:B------:R-:W-:-:S02]  /*d2b0*/  LOP3.LUT R20, R20, R177, RZ, 0x3c, !PT ;  /* 0x000000b114147212 */ /* 0x000fc400078e3cff */
[----:B------:R-:W-:Y:S02]  /*d2c0*/  SHF.R.U64 R169, R169, 0x3, RZ ;  /* 0x00000003a9a97819 */ /* 0x000fe400000012ff */
[----:B------:R-:W-:Y:S02]  /*d2d0*/  MOV R28, R10 ;  /* 0x0000000a001c7202 */ /* 0x000fe40000000f00 */
[----:B------:R-:W-:Y:S02]  /*d2e0*/  LOP3.LUT R30, R30, R179, RZ, 0x3c, !PT ;  /* 0x000000b31e1e7212 */ /* 0x000fe400078e3cff */
[----:B------:R-:W-:Y:S02]  /*d2f0*/  SHF.R.U64 R171, R171, 0x3, RZ ;  /* 0x00000003abab7819 */ /* 0x000fe400000012ff */
[----:B------:R-:W-:Y:S02]  /*d300*/  LOP3.LUT R103, R168, 0x380, RZ, 0xc0, !PT ;  /* 0x00000380a8677812 */ /* 0x000fe400078ec0ff */
[----:B------:R-:W-:-:S02]  /*d310*/  MOV R12, R12 ;  /* 0x0000000c000c7202 */ /* 0x000fc40000000f00 */
[----:B------:R-:W-:Y:S02]  /*d320*/  LOP3.LUT R38, R38, R181, RZ, 0x3c, !PT ;  /* 0x000000b526267212 */ /* 0x000fe400078e3cff */
[----:B------:R-:W-:Y:S02]  /*d330*/  SHF.R.U64 R173, R173, 0x3, RZ ;  /* 0x00000003adad7819 */ /* 0x000fe400000012ff */
[----:B------:R-:W-:Y:S01]  /*d340*/  MOV R14, R14 ;  /* 0x0000000e000e7202 */ /* 0x000fe20000000f00 */
[----:B------:R-:W-:Y:S01]  /*d350*/  STSM.16.M88.4 [R102], R24 ;  /* 0x0000001866007844 */ /* 0x000fe20000000200 */
[----:B------:R-:W-:Y:S02]  /*d360*/  LOP3.LUT R46, R46, R183, RZ, 0x3c, !PT ;  /* 0x000000b72e2e7212 */ /* 0x000fe400078e3cff */
[----:B------:R-:W-:Y:S01]  /*d370*/  SHF.R.U64 R175, R175, 0x3, RZ ;  /* 0x00000003afaf7819 */ /* 0x000fe200000012ff */
[----:B------:R-:W-:Y:S01]  /*d380*/  STSM.16.M88.4 [R28], R32 ;  /* 0x000000201c007844 */ /* 0x000fe20000000200 */
[----:B------:R-:W-:-:S02]  /*d390*/  LOP3.LUT R98, R29, R6, RZ, 0x3c, !PT ;  /* 0x000000061d627212 */ /* 0x000fc400078e3cff */
[----:B------:R-:W-:Y:S01]  /*d3a0*/  MOV R16, R16 ;  /* 0x0000001000107202 */ /* 0x000fe20000000f00 */
[----:B------:R0:W-:Y:S01]  /*d3b0*/  STSM.16.M88.4 [R12], R40 ;  /* 0x000000280c007844 */ /* 0x0001e20000000200 */
[----:B------:R-:W-:Y:S02]  /*d3c0*/  F2FP.F16.F32.PACK_AB R59, R153, R59 ;  /* 0x0000003b993b723e */ /* 0x000fe400000000ff */
[----:B------:R-:W-:Y:S01]  /*d3d0*/  F2FP.F16.F32.PACK_AB R65, R152, R66 ;  /* 0x000000429841723e */ /* 0x000fe200000000ff */
[----:B------:R-:W-:Y:S01]  /*d3e0*/  STSM.16.M88.4 [R14], R48 ;  /* 0x000000300e007844 */ /* 0x000fe20000000200 */
[----:B------:R-:W-:Y:S02]  /*d3f0*/  F2FP.F16.F32.PACK_AB R72, R73, R72 ;  /* 0x000000484948723e */ /* 0x000fe400000000ff */
[----:B------:R-:W-:Y:S01]  /*d400*/  LOP3.LUT R54, R169, R54, RZ, 0x3c, !PT ;  /* 0x00000036a9367212 */ /* 0x000fe200078e3cff */
[----:B------:R-:W-:Y:S01]  /*d410*/  STSM.16.M88.4 [R16], R56 ;  /* 0x0000003810007844 */ /* 0x000fe20000000200 */
[----:B------:R-:W-:-:S02]  /*d420*/  MOV R20, R20 ;  /* 0x0000001400147202 */ /* 0x000fc40000000f00 */
[----:B------:R-:W-:Y:S02]  /*d430*/  F2FP.F16.F32.PACK_AB R66, R69, R68 ;  /* 0x000000444542723e */ /* 0x000fe400000000ff */
[----:B------:R-:W-:Y:S02]  /*d440*/  F2FP.F16.F32.PACK_AB R67, R18, R67 ;  /* 0x000000431243723e */ /* 0x000fe400000000ff */
[----:B------:R-:W-:Y:S02]  /*d450*/  F2FP.F16.F32.PACK_AB R73, R3, R74 ;  /* 0x0000004a0349723e */ /* 0x000fe400000000ff */
[----:B------:R-:W-:Y:S01]  /*d460*/  F2FP.F16.F32.PACK_AB R80, R81, R80 ;  /* 0x000000505150723e */ /* 0x000fe200000000ff */
[----:B------:R-:W-:Y:S01]  /*d470*/  STSM.16.M88.4 [R20], R64 ;  /* 0x0000004014007844 */ /* 0x000fe20000000200 */
[----:B------:R-:W-:Y:S02]  /*d480*/  LOP3.LUT R62, R171, R62, RZ, 0x3c, !PT ;  /* 0x0000003eab3e7212 */ /* 0x000fe400078e3cff */
        /* <DEDUP_REMOVED lines=9> */
[----:B------:R-:W-:Y:S01]  /*d520*/  R2UR UR4, R208 ;  /* 0x00000000d00472ca */ /* 0x000fe200000e0000 */
[----:B------:R-:W-:Y:S01]  /*d530*/  ULDC UR10, c[0x0][0xa88] ;  /* 0x0002a200000a7ab9 */ /* 0x000fe20000000800 */
[----:B------:R-:W-:Y:S01]  /*d540*/  SHF.R.U64 R103, R103, 0x3, RZ ;  /* 0x0000000367677819 */ /* 0x000fe200000012ff */
[----:B------:R-:W1:Y:S01]  /*d550*/  LDC R18, c[0x0][0xbe8] ;  /* 0x0002fa00ff127b82 */ /* 0x000e620000000800 */
[----:B------:R-:W-:Y:S02]  /*d560*/  MOV R30, R30 ;  /* 0x0000001e001e7202 */ /* 0x000fe40000000f00 */
[----:B------:R-:W-:-:S02]  /*d570*/  F2FP.F16.F32.PACK_AB R74, R77, R76 ;  /* 0x0000004c4d4a723e */ /* 0x000fc400000000ff */
[----:B------:R-:W-:Y:S02]  /*d580*/  F2FP.F16.F32.PACK_AB R81, R83, R82 ;  /* 0x000000525351723e */ /* 0x000fe400000000ff */
[----:B------:R-:W-:Y:S01]  /*d590*/  LOP3.LUT R70, R173, R70, RZ, 0x3c, !PT ;  /* 0x00000046ad467212 */ /* 0x000fe200078e3cff */
[----:B------:R-:W-:Y:S01]  /*d5a0*/  STSM.16.M88.4 [R30], R72 ;  /* 0x000000481e007844 */ /* 0x000fe20000000200 */
[----:B------:R-:W-:Y:S01]  /*d5b0*/  MOV R38, R38 ;  /* 0x0000002600267202 */ /* 0x000fe20000000f00 */
[----:B------:R-:W-:Y:S01]  /*d5c0*/  UIMAD.WIDE UR8, UR4, 0x4, UR8 ;  /* 0x00000004040878a5 */ /* 0x000fe2000f8e0208 */
[----:B------:R-:W-:Y:S02]  /*d5d0*/  F2FP.F16.F32.PACK_AB R82, R85, R84 ;  /* 0x000000545552723e */ /* 0x000fe400000000ff */
[----:B------:R-:W-:Y:S02]  /*d5e0*/  F2FP.F16.F32.PACK_AB R83, R87, R86 ;  /* 0x000000565753723e */ /* 0x000fe400000000ff */
[----:B------:R-:W-:-:S02]  /*d5f0*/  LOP3.LUT R94, R175, R94, RZ, 0x3c, !PT ;  /* 0x0000005eaf5e7212 */ /* 0x000fc400078e3cff */
[----:B------:R-:W-:Y:S01]  /*d600*/  MOV R46, R46 ;  /* 0x0000002e002e7202 */ /* 0x000fe20000000f00 */
[----:B------:R-:W-:Y:S01]  /*d610*/  STSM.16.M88.4 [R38], R80 ;  /* 0x0000005026007844 */ /* 0x000fe20000000200 */
[----:B------:R-:W-:Y:S02]  /*d620*/  MOV R11, R98 ;  /* 0x00000062000b7202 */ /* 0x000fe40000000f00 */
[----:B------:R-:W-:Y:S02]  /*d630*/  F2FP.F16.F32.PACK_AB R76, R89, R88 ;  /* 0x00000058594c723e */ /* 0x000fe400000000ff */
[----:B------:R-:W-:Y:S02]  /*d640*/  F2FP.F16.F32.PACK_AB R77, R91, R90 ;  /* 0x0000005a5b4d723e */ /* 0x000fe400000000ff */
[----:B------:R-:W-:Y:S02]  /*d650*/  F2FP.F16.F32.PACK_AB R78, R93, R92 ;  /* 0x0000005c5d4e723e */ /* 0x000fe400000000ff */
[----:B------:R-:W-:-:S02]  /*d660*/  MOV R54, R54 ;  /* 0x0000003600367202 */ /* 0x000fc40000000f00 */
[----:B------:R-:W-:Y:S01]  /*d670*/  F2FP.F16.F32.PACK_AB R97, R164, R163 ;  /* 0x000000a3a461723e */ /* 0x000fe200000000ff */
[----:B------:R-:W-:Y:S01]  /*d680*/  STSM.16.M88.4 [R46], R76 ;  /* 0x0000004c2e007844 */ /* 0x000fe20000000200 */
[----:B------:R-:W-:Y:S02]  /*d690*/  F2FP.F16.F32.PACK_AB R98, R101, R100 ;  /* 0x000000646562723e */ /* 0x000fe400000000ff */
[----:B------:R-:W-:Y:S02]  /*d6a0*/  F2FP.F16.F32.PACK_AB R99, R166, R165 ;  /* 0x000000a5a663723e */ /* 0x000fe400000000ff */
[----:B------:R-:W-:Y:S02]  /*d6b0*/  F2FP.F16.F32.PACK_AB R105, R107, R106 ;  /* 0x0000006a6b69723e */ /* 0x000fe400000000ff */
[----:B------:R-:W-:Y:S01]  /*d6c0*/  LOP3.LUT R6, R103, R168, RZ, 0x3c, !PT ;  /* 0x000000a867067212 */ /* 0x000fe200078e3cff */
[----:B------:R-:W-:Y:S01]  /*d6d0*/  STSM.16.M88.4 [R54], R96 ;  /* 0x0000006036007844 */ /* 0x000fe20000000200 */
[----:B------:R-:W-:-:S02]  /*d6e0*/  MOV R62, R62 ;  /* 0x0000003e003e7202 */ /* 0x000fc40000000f00 */
[----:B------:R-:W-:Y:S02]  /*d6f0*/  F2FP.F16.F32.PACK_AB R106, R109, R108 ;  /* 0x0000006c6d6a723e */ /* 0x000fe400000000ff */
[----:B------:R-:W-:Y:S02]  /*d700*/  F2FP.F16.F32.PACK_AB R107, R111, R110 ;  /* 0x0000006e6f6b723e */ /* 0x000fe400000000ff */
[----:B------:R-:W-:Y:S02]  /*d710*/  F2FP.F16.F32.PACK_AB R113, R115, R114 ;  /* 0x000000727371723e */ /* 0x000fe400000000ff */
[----:B------:R-:W-:Y:S01]  /*d720*/  MOV R70, R70 ;  /* 0x0000004600467202 */ /* 0x000fe20000000f00 */
[----:B------:R-:W-:Y:S01]  /*d730*/  STSM.16.M88.4 [R62], R104 ;  /* 0x000000683e007844 */ /* 0x000fe20000000200 */
[----:B------:R-:W-:Y:S02]  /*d740*/  F2FP.F16.F32.PACK_AB R114, R117, R116 ;  /* 0x000000747572723e */ /* 0x000fe400000000ff */
[----:B------:R-:W-:-:S02]  /*d750*/  F2FP.F16.F32.PACK_AB R115, R119, R118 ;  /* 0x000000767773723e */ /* 0x000fc400000000ff */
[----:B------:R-:W-:Y:S02]  /*d760*/  F2FP.F16.F32.PACK_AB R121, R123, R122 ;  /* 0x0000007a7b79723e */ /* 0x000fe400000000ff */
[----:B------:R-:W-:Y:S01]  /*d770*/  MOV R94, R94 ;  /* 0x0000005e005e7202 */ /* 0x000fe20000000f00 */
[----:B------:R-:W-:Y:S01]  /*d780*/  STSM.16.M88.4 [R70], R112 ;  /* 0x0000007046007844 */ /* 0x000fe20000000200 */
[----:B------:R-:W-:Y:S02]  /*d790*/  F2FP.F16.F32.PACK_AB R122, R125, R124 ;  /* 0x0000007c7d7a723e */ /* 0x000fe400000000ff */
[----:B------:R-:W-:Y:S02]  /*d7a0*/  F2FP.F16.F32.PACK_AB R123, R127, R126 ;  /* 0x0000007e7f7b723e */ /* 0x000fe400000000ff */
[----:B------:R-:W-:Y:S02]  /*d7b0*/  F2FP.F16.F32.PACK_AB R129, R131, R130 ;  /* 0x000000828381723e */ /* 0x000fe400000000ff */
[----:B------:R-:W-:Y:S01]  /*d7c0*/  F2FP.F16.F32.PACK_AB R130, R133, R132 ;  /* 0x000000848582723e */ /* 0x000fe200000000ff */
[----:B------:R-:W-:Y:S01]  /*d7d0*/  STSM.16.M88.4 [R94], R120 ;  /* 0x000000785e007844 */ /* 0x000fe20000000200 */
[----:B------:R-:W-:-:S02]  /*d7e0*/  F2FP.F16.F32.PACK_AB R131, R135, R134 ;  /* 0x000000868783723e */ /* 0x000fc400000000ff */
[----:B------:R-:W-:Y:S02]  /*d7f0*/  F2FP.F16.F32.PACK_AB R137, R139, R138 ;  /* 0x0000008a8b89723e */ /* 0x000fe400000000ff */
[----:B------:R-:W-:Y:S01]  /*d800*/  MOV R10, R6 ;  /* 0x00000006000a7202 */ /* 0x000fe20000000f00 */
[----:B------:R-:W-:Y:S01]  /*d810*/  STSM.16.M88.4 [R11], R128 ;  /* 0x000000800b007844 */ /* 0x000fe20000000200 */
        /* <DEDUP_REMOVED lines=13> */
[----:B------:R-:W4:Y:S01]  /*d8f0*/  @P0 LDG.E R3, desc[UR36][R6.64] ;  /* 0x0000002406030981 */ /* 0x000f22000c1e1900 */
[----:B------:R-:W-:Y:S01]  /*d900*/  UISETP.NE.U32.AND UP1, UPT, UR8, URZ, UPT ;  /* 0x0000003f0800728c */ /* 0x000fe2000bf25070 */
[----:B-1----:R-:W-:-:S03]  /*d910*/  ISETP.NE.AND P1, PT, R18, 0x1, PT ;  /* 0x000000011200780c */ /* 0x002fc60003f25270 */
[----:B------:R-:W-:-:S06]  /*d920*/  UISETP.NE.AND.EX UP1, UPT, UR9, URZ, UPT, UP1 ;  /* 0x0000003f0900728c */ /* 0x000fcc000bf25310 */
[----:B------:R-:W-:-:S04]  /*d930*/  PLOP3.LUT P2, PT, PT, PT, UP1, 0x80, 0x0 ;  /* 0x000000000000781c */ /* 0x000fc80003f4f018 */
[----:B------:R-:W1:Y:S01]  /*d940*/  @P1 LDC R9, c[0x0][0xbec] ;  /* 0x0002fb00ff091b82 */ /* 0x000e620000000800 */
[----:B------:R-:W-:Y:S02]  /*d950*/  @UP1 ULDC.64 UR8, c[0x0][0xc08] ;  /* 0x0003020000081ab9 */ /* 0x000fe40000000a00 */
[----:B------:R-:W-:-:S03]  /*d960*/  @UP1 UIMAD.WIDE UR8, UR4, 0x4, UR8 ;  /* 0x00000004040818a5 */ /* 0x000fc6000f8e0208 */
[----:B------:R-:W-:Y:S02]  /*d970*/  UMOV UR4, URZ ;  /* 0x0000003f00047c82 */ /* 0x000fe40008000000 */
[----:B0-----:R-:W0:Y:S01]  /*d980*/  @P1 LDC R12, c[0x0][0xbf0] ;  /* 0x0002fc00ff0c1b82 */ /* 0x001e220000000800 */
[----:B--2---:R-:W-:Y:S02]  /*d990*/  IMAD.U32 R10, RZ, RZ, UR8 ;  /* 0x00000008ff0a7e24 */ /* 0x004fe4000f8e00ff */
[----:B------:R-:W-:Y:S01]  /*d9a0*/  IMAD.U32 R11, RZ, RZ, UR9 ;  /* 0x00000009ff0b7e24 */ /* 0x000fe2000f8e00ff */
[----:B----4-:R-:W-:Y:S01]  /*d9b0*/  @P0 R2UR UR4, R3 ;  /* 0x00000000030402ca */ /* 0x010fe200000e0000 */
[----:B------:R-:W-:-:S06]  /*d9c0*/  IMAD.U32 R3, RZ, RZ, UR10 ;  /* 0x0000000aff037e24 */ /* 0x000fcc000f8e00ff */
[----:B------:R3:W5:Y:S01]  /*d9d0*/  @P2 LDG.E R3, desc[UR36][R10.64] ;  /* 0x000000240a032981 */ /* 0x000762000c1e1900 */
[----:B01----:R-:W-:Y:S07]  /*d9e0*/  @P2 BRA `(.L_x_1334) ;  /* 0x0000000000102947 */ /* 0x003fee0003800000 */
[----:B------:R-:W-:Y:S05]  /*d9f0*/  @!P0 BRA `(.L_x_1334) ;  /* 0x00000000000c8947 */ /* 0x000fea0003800000 */
[----:B---3--:R-:W2:Y:S04]  /*da00*/  LDG.E R8, desc[UR36][R6.64] ;  /* 0x0000002406087981 */ /* 0x008ea8000c1e1900 */
[----:B-----5:R-:W2:Y:S02]  /*da10*/  LDG.E R3, desc[UR36][R6.64+0x4] ;  /* 0x0000042406037981 */ /* 0x020ea4000c1e1900 */
[----:B--2---:R-:W-:-:S07]  /*da20*/  IADD3 R3, -R8, R3, RZ ;  /* 0x0000000308037210 */ /* 0x004fce0007ffe1ff */
.L_x_1334:
[----:B------:R-:W-:Y:S01]  /*da30*/  R2UR UR19, R206 ;  /* 0x00000000ce1372ca */ /* 0x000fe200000e0000 */
[----:B------:R-:W-:Y:S01]  /*da40*/  USHF.R.S32.HI UR9, URZ, 0x1f, UR4 ;  /* 0x0000001f3f097899 */ /* 0x000fe20008011404 */
[----:B------:R-:W-:Y:S01]  /*da50*/  R2UR UR13, R208 ;  /* 0x00000000d00d72ca */ /* 0x000fe200000e0000 */
[----:B------:R-:W-:Y:S01]  /*da60*/  ULDC.64 UR14, c[0x0][0xb90] ;  /* 0x0002e400000e7ab9 */ /* 0x000fe20000000a00 */
[----:B------:R-:W-:Y:S01]  /*da70*/  UMOV UR8, UR4 ;  /* 0x0000000400087c82 */ /* 0x000fe20008000000 */
[----:B---3--:R-:W-:Y:S02]  /*da80*/  VIADD R8, R200, UR60 ;  /* 0x0000003cc8087c36 */ /* 0x008fe40008000000 */
[----:B------:R-:W-:Y:S02]  /*da90*/  VIADD R26, R212, UR60 ;  /* 0x0000003cd41a7c36 */ /* 0x000fe40008000000 */
[----:B------:R-:W-:-:S04]  /*daa0*/  @P1 IMAD.HI.U32 R7, R8, R9, RZ ;  /* 0x0000000908071227 */ /* 0x000fc800078e00ff */
[----:B------:R-:W-:Y:S01]  /*dab0*/  USHF.R.S32.HI UR16, URZ, 0x1f, UR19 ;  /* 0x0000001f3f107899 */ /* 0x000fe20008011413 */
[----:B------:R-:W-:Y:S01]  /*dac0*/  IMAD.MOV.U32 R6, RZ, RZ, R8 ;  /* 0x000000ffff067224 */ /* 0x000fe200078e0008 */
[----:B------:R-:W-:Y:S01]  /*dad0*/  UIMAD.WIDE.U32 UR10, UR19, UR14, UR8 ;  /* 0x0000000e130a72a5 */ /* 0x000fe2000f8e0008 */
[----:B------:R-:W-:Y:S01]  /*dae0*/  @P1 SHF.R.U32.HI R6, RZ, R12, R7 ;  /* 0x0000000cff061219 */ /* 0x000fe20000011607 */
[----:B------:R-:W-:Y:S01]  /*daf0*/  USHF.R.S32.HI UR8, URZ, 0x1f, UR13 ;  /* 0x0000001f3f087899 */ /* 0x000fe2000801140d */
[----:B------:R-:W-:Y:S01]  /*db00*/  IMAD R7, R207, 0x40, R23 ;  /* 0x00000040cf077824 */ /* 0x000fe200078e0217 */
[----:B------:R-:W-:Y:S01]  /*db10*/  UIMAD UR12, UR16, UR14, URZ ;  /* 0x0000000e100c72a4 */ /* 0x000fe2000f8e023f */
[----:B-----5:R-:W-:Y:S01]  /*db20*/  IMAD R79, R3, R18, RZ ;  /* 0x00000012034f7224 */ /* 0x020fe200078e02ff */
[----:B------:R-:W-:Y:S01]  /*db30*/  USEL UR18, UR8, URZ, !UP0 ;  /* 0x0000003f08127287 */ /* 0x000fe2000c000000 */
[----:B------:R-:W-:Y:S01]  /*db40*/  IMAD.MOV R9, RZ, RZ, -R6 ;  /* 0x000000ffff097224 */ /* 0x000fe200078e0a06 */
[----:B------:R-:W-:Y:S01]  /*db50*/  UIMAD UR12, UR19, UR15, UR12 ;  /* 0x0000000f130c72a4 */ /* 0x000fe2000f8e020c */
[----:B------:R-:W-:Y:S01]  /*db60*/  IMAD.WIDE R4, R7, 0x2, R4 ;  /* 0x0000000207047825 */ /* 0x000fe200078e0204 */
[----:B------:R-:W-:Y:S01]  /*db70*/  USEL UR17, UR13, URZ, !UP0 ;  /* 0x0000003f0d117287 */ /* 0x000fe2000c000000 */
[----:B------:R-:W-:Y:S01]  /*db80*/  SHF.R.S32.HI R7, RZ, 0x1f, R6 ;  /* 0x0000001fff077819 */ /* 0x000fe20000011406 */
[----:B------:R-:W-:Y:S01]  /*db90*/  ULDC.64 UR14, c[0x0][0xb98] ;  /* 0x0002e600000e7ab9 */ /* 0x000fe20000000a00 */
[----:B------:R-:W-:Y:S01]  /*dba0*/  UIADD3 UR11, UR11, UR12, URZ ;  /* 0x0000000c0b0b7290 */ /* 0x000fe2000fffe03f */
[----:B------:R-:W-:Y:S01]  /*dbb0*/  IMAD R9, R18, R9, R8 ;  /* 0x0000000912097224 */ /* 0x000fe200078e0208 */
[----:B------:R-:W-:Y:S01]  /*dbc0*/  UIMAD UR8, UR18, UR14, URZ ;  /* 0x0000000e120872a4 */ /* 0x000fe2000f8e023f */
[C---:B------:R-:W-:Y:S01]  /*dbd0*/  IADD3 R11, P5, R4.reuse, 0x1000, RZ ;  /* 0x00001000040b7810 */ /* 0x040fe20007fbe0ff */
[----:B------:R-:W-:Y:S01]  /*dbe0*/  UIMAD.WIDE.U32 UR10, UR17, UR14, UR10 ;  /* 0x0000000e110a72a5 */ /* 0x000fe2000f8e000a */
[C---:B------:R-:W-:Y:S01]  /*dbf0*/  IADD3 R53, P3, R4.reuse, 0x4000, RZ ;  /* 0x0000400004357810 */ /* 0x040fe20007f7e0ff */
[----:B------:R-:W-:Y:S01]  /*dc00*/  UIMAD UR8, UR17, UR15, UR8 ;  /* 0x0000000f110872a4 */ /* 0x000fe2000f8e0208 */
[----:B------:R-:W-:Y:S01]  /*dc10*/  SHF.R.S32.HI R8, RZ, 0x1f, R9 ;  /* 0x0000001fff087819 */ /* 0x000fe20000011409 */
[----:B------:R-:W-:Y:S01]  /*dc20*/  ULDC.64 UR12, c[0x0][0xaa0] ;  /* 0x0002a800000c7ab9 */ /* 0x000fe20000000a00 */
[----:B------:R-:W-:-:S02]  /*dc30*/  IADD3 R29, P2, R4, 0x5000, RZ ;  /* 0x00005000041d7810 */ /* 0x000fc40007f5e0ff */
[----:B------:R-:W-:Y:S01]  /*dc40*/  IADD3 R6, P0, R6, UR10, RZ ;  /* 0x0000000a06067c10 */ /* 0x000fe2000ff1e0ff */
[----:B------:R-:W-:Y:S01]  /*dc50*/  IMAD.U32 R10, RZ, RZ, UR8 ;  /* 0x00000008ff0a7e24 */ /* 0x000fe2000f8e00ff */
[----:B------:R-:W-:Y:S02]  /*dc60*/  LOP3.LUT R52, R53, 0x380, RZ, 0xc0, !PT ;  /* 0x0000038035347812 */ /* 0x000fe400078ec0ff */
[----:B------:R-:W-:Y:S02]  /*dc70*/  LOP3.LUT R28, R29, 0x380, RZ, 0xc0, !PT ;  /* 0x000003801d1c7812 */ /* 0x000fe400078ec0ff */
[----:B------:R-:W-:Y:S01]  /*dc80*/  IADD3.X R7, R7, UR11, R10, P0, !PT ;  /* 0x0000000b07077c10 */ /* 0x000fe200087fe40a */
[----:B------:R-:W-:Y:S01]  /*dc90*/  ULDC.64 UR10, c[0x0][0xb88] ;  /* 0x0002e200000a7ab9 */ /* 0x000fe20000000a00 */
[----:B------:R-:W-:Y:S01]  /*dca0*/  SHF.R.U64 R52, R52, 0x3, RZ ;  /* 0x0000000334347819 */ /* 0x000fe200000012ff */
[----:B------:R-:W-:Y:S01]  /*dcb0*/  IMAD R10, R8, UR10, RZ ;  /* 0x0000000a080a7c24 */ /* 0x000fe2000f8e02ff */
[----:B------:R-:W-:Y:S01]  /*dcc0*/  LOP3.LUT R8, R11, 0x380, RZ, 0xc0, !PT ;  /* 0x000003800b087812 */ /* 0x000fe200078ec0ff */
[----:B------:R-:W-:Y:S01]  /*dcd0*/  IMAD.WIDE.U32 R6, R9, UR10, R6 ;  /* 0x0000000a09067c25 */ /* 0x000fe2000f8e0006 */
[----:B------:R-:W-:-:S02]  /*dce0*/  SHF.R.U64 R28, R28, 0x3, RZ ;  /* 0x000000031c1c7819 */ /* 0x000fc400000012ff */
[----:B------:R-:W-:Y:S01]  /*dcf0*/  SHF.R.U64 R8, R8, 0x3, RZ ;  /* 0x0000000308087819 */ /* 0x000fe200000012ff */
[----:B------:R-:W-:Y:S01]  /*dd00*/  IMAD R15, R9, UR11, R10 ;  /* 0x0000000b090f7c24 */ /* 0x000fe2000f8e020a */
[----:B------:R-:W-:Y:S01]  /*dd10*/  ULDC.64 UR10, c[0x0][0xb50] ;  /* 0x0002d400000a7ab9 */ /* 0x000fe20000000a00 */
[----:B------:R-:W-:Y:S01]  /*dd20*/  LOP3.LUT R52, R52, R53, RZ, 0x3c, !PT ;  /* 0x0000003534347212 */ /* 0x000fe200078e3cff */
[----:B------:R-:W-:Y:S01]  /*dd30*/  IMAD.X R53, RZ, RZ, R5, P3 ;  /* 0x000000ffff357224 */ /* 0x000fe200018e0605 */
[----:B------:R-:W-:Y:S01]  /*dd40*/  LEA R14, P0, R6, UR10, 0x2 ;  /* 0x0000000a060e7c11 */ /* 0x000fe2000f8010ff */
[----:B------:R-:W-:Y:S01]  /*dd50*/  IMAD.IADD R7, R7, 0x1, R15 ;  /* 0x0000000107077824 */ /* 0x000fe200078e020f */
[----:B------:R-:W-:Y:S01]  /*dd60*/  LOP3.LUT R8, R8, R11, RZ, 0x3c, !PT ;  /* 0x0000000b08087212 */ /* 0x000fe200078e3cff */
[----:B------:R-:W-:Y:S01]  /*dd70*/  IMAD.X R9, RZ, RZ, R5, P5 ;  /* 0x000000ffff097224 */ /* 0x000fe200028e0605 */
[----:B------:R-:W-:Y:S01]  /*dd80*/  IADD3 R41, P3, R4, 0xa000, RZ ;  /* 0x0000a00004297810 */ /* 0x000fe20007f7e0ff */
[----:B------:R-:W-:Y:S01]  /*dd90*/  SHFL.IDX PT, R16, R14, RZ, 0x1c1f ;  /* 0x001c1fff0e107589 */ /* 0x000fe200000e0000 */
[----:B------:R-:W-:-:S02]  /*dda0*/  LEA.HI.X R11, R6, UR11, R7, 0x2, P0 ;  /* 0x0000000b060b7c11 */ /* 0x000fc400080f1407 */
[----:B------:R-:W-:Y:S01]  /*ddb0*/  IADD3 R25, P0, R4, 0x3000, RZ ;  /* 0x0000300004197810 */ /* 0x000fe20007f1e0ff */
[----:B------:R-:W-:Y:S01]  /*ddc0*/  SHFL.IDX PT, R20, R14, 0x1, 0x1c1f ;  /* 0x003c1f000e147f89 */ /* 0x000fe200000e0000 */
[----:B------:R-:W-:Y:S01]  /*ddd0*/  LOP3.LUT R28, R28, R29, RZ, 0x3c, !PT ;  /* 0x0000001d1c1c7212 */ /* 0x000fe200078e3cff */
[----:B------:R-:W-:Y:S01]  /*dde0*/  IMAD.X R29, RZ, RZ, R5, P2 ;  /* 0x000000ffff1d7224 */ /* 0x000fe200010e0605 */
[----:B------:R-:W-:Y:S01]  /*ddf0*/  LOP3.LUT R24, R25, 0x380, RZ, 0xc0, !PT ;  /* 0x0000038019187812 */ /* 0x000fe200078ec0ff */
[----:B------:R-:W0:Y:S01]  /*de00*/  SHFL.IDX PT, R17, R11, RZ, 0x1c1f ;  /* 0x001c1fff0b117589 */ /* 0x000e2200000e0000 */
[----:B------:R-:W-:Y:S02]  /*de10*/  LOP3.LUT R40, R41, 0x380, RZ, 0xc0, !PT ;  /* 0x0000038029287812 */ /* 0x000fe400078ec0ff */
[----:B------:R-:W-:Y:S01]  /*de20*/  SHF.R.U64 R24, R24, 0x3, RZ ;  /* 0x0000000318187819 */ /* 0x000fe200000012ff */
[----:B------:R-:W1:Y:S01]  /*de30*/  SHFL.IDX PT, R21, R11, 0x1, 0x1c1f ;  /* 0x003c1f000b157f89 */ /* 0x000e6200000e0000 */
[----:B------:R-:W-:-:S02]  /*de40*/  IADD3 R45, P2, R4, 0xb000, RZ ;  /* 0x0000b000042d7810 */ /* 0x000fc40007f5e0ff */
[----:B------:R-:W-:Y:S01]  /*de50*/  LOP3.LUT R24, R24, R25, RZ, 0x3c, !PT ;  /* 0x0000001918187212 */ /* 0x000fe200078e3cff */
[----:B------:R-:W-:Y:S01]  /*de60*/  IMAD.X R25, RZ, RZ, R5, P0 ;  /* 0x000000ffff197224 */ /* 0x000fe200000e0605 */
[----:B------:R-:W-:Y:S02]  /*de70*/  IADD3 R57, P0, R4, 0x9000, RZ ;  /* 0x0000900004397810 */ /* 0x000fe40007f1e0ff */
[----:B------:R-:W-:Y:S02]  /*de80*/  SHF.R.U64 R40, R40, 0x3, RZ ;  /* 0x0000000328287819 */ /* 0x000fe400000012ff */
[----:B------:R-:W-:Y:S02]  /*de90*/  LOP3.LUT R56, R57, 0x380, RZ, 0xc0, !PT ;  /* 0x0000038039387812 */ /* 0x000fe400078ec0ff */
[----:B------:R-:W-:Y:S02]  /*dea0*/  LOP3.LUT R44, R45, 0x380, RZ, 0xc0, !PT ;  /* 0x000003802d2c7812 */ /* 0x000fe400078ec0ff */
[----:B------:R-:W-:-:S02]  /*deb0*/  SHF.R.U64 R56, R56, 0x3, RZ ;  /* 0x0000000338387819 */ /* 0x000fc400000012ff */
[----:B------:R-:W-:Y:S01]  /*dec0*/  LOP3.LUT R40, R40, R41, RZ, 0x3c, !PT ;  /* 0x0000002928287212 */ /* 0x000fe200078e3cff */
[--C-:B------:R-:W-:Y:S01]  /*ded0*/  IMAD.X R41, RZ, RZ, R5.reuse, P3 ;  /* 0x000000ffff297224 */ /* 0x100fe200018e0605 */
[----:B------:R-:W-:Y:S01]  /*dee0*/  LOP3.LUT R56, R56, R57, RZ, 0x3c, !PT ;  /* 0x0000003938387212 */ /* 0x000fe200078e3cff */
[----:B------:R-:W-:Y:S01]  /*def0*/  IMAD.X R57, RZ, RZ, R5, P0 ;  /* 0x000000ffff397224 */ /* 0x000fe200000e0605 */
[----:B------:R-:W-:Y:S02]  /*df00*/  SHF.R.U64 R44, R44, 0x3, RZ ;  /* 0x000000032c2c7819 */ /* 0x000fe400000012ff */
[----:B------:R-:W-:Y:S02]  /*df10*/  LOP3.LUT P0, RZ, R210, 0x3, RZ, 0xc0, !PT ;  /* 0x00000003d2ff7812 */ /* 0x000fe4000780c0ff */
[----:B------:R-:W-:Y:S02]  /*df20*/  IADD3 R10, P3, R4, 0xf000, RZ ;  /* 0x0000f000040a7810 */ /* 0x000fe40007f7e0ff */
[----:B------:R-:W-:-:S02]  /*df30*/  IADD3 R6, R26, 0x8, RZ ;  /* 0x000000081a067810 */ /* 0x000fc40007ffe0ff */
[----:B------:R-:W-:Y:S01]  /*df40*/  LOP3.LUT R44, R44, R45, RZ, 0x3c, !PT ;  /* 0x0000002d2c2c7212 */ /* 0x000fe200078e3cff */
[--C-:B------:R-:W-:Y:S01]  /*df50*/  IMAD.X R45, RZ, RZ, R5.reuse, P2 ;  /* 0x000000ffff2d7224 */ /* 0x100fe200010e0605 */
[-C--:B------:R-:W-:Y:S02]  /*df60*/  ISETP.GE.OR P2, PT, R26, R79.reuse, P0 ;  /* 0x0000004f1a00720c */ /* 0x080fe40000746670 */
[----:B------:R-:W-:Y:S01]  /*df70*/  IADD3 R13, P4, R4, 0x2000, RZ ;  /* 0x00002000040d7810 */ /* 0x000fe20007f9e0ff */
[----:B------:R-:W-:Y:S01]  /*df80*/  UIMAD UR10, UR9, UR12, URZ ;  /* 0x0000000c090a72a4 */ /* 0x000fe2000f8e023f */
[----:B------:R-:W-:Y:S01]  /*df90*/  LOP3.LUT R3, R10, 0x380, RZ, 0xc0, !PT ;  /* 0x000003800a037812 */ /* 0x000fe200078ec0ff */
[----:B------:R-:W-:Y:S01]  /*dfa0*/  IMAD.X R49, RZ, RZ, R5, P3 ;  /* 0x000000ffff317224 */ /* 0x000fe200018e0605 */
[----:B------:R-:W-:Y:S02]  /*dfb0*/  ISETP.GE.OR P0, PT, R6, R79, P0 ;  /* 0x0000004f0600720c */ /* 0x000fe40000706670 */
[----:B------:R-:W-:-:S02]  /*dfc0*/  SHF.R.U64 R3, R3, 0x3, RZ ;  /* 0x0000000303037819 */ /* 0x000fc400000012ff */
[----:B------:R-:W-:Y:S02]  /*dfd0*/  LOP3.LUT R12, R13, 0x380, RZ, 0xc0, !PT ;  /* 0x000003800d0c7812 */ /* 0x000fe400078ec0ff */
[----:B------:R-:W-:Y:S01]  /*dfe0*/  LOP3.LUT R48, R3, R10, RZ, 0x3c, !PT ;  /* 0x0000000a03307212 */ /* 0x000fe200078e3cff */
[----:B0-----:R0:W-:Y:S01]  /*dff0*/  @!P2 ST.E desc[UR36][R16.64], R0 ;  /* 0x000000001000a985 */ /* 0x0011e2000c101924 */
[----:B------:R-:W2:Y:S01]  /*e000*/  @P1 LDC R3, c[0x0][0xbec] ;  /* 0x0002fb00ff031b82 */ /* 0x000ea20000000800 */
[----:B------:R-:W-:Y:S02]  /*e010*/  SHF.R.U64 R12, R12, 0x3, RZ ;  /* 0x000000030c0c7819 */ /* 0x000fe400000012ff */
[----:B------:R-:W-:Y:S02]  /*e020*/  IADD3 R33, P6, R4, 0x6000, RZ ;  /* 0x0000600004217810 */ /* 0x000fe40007fde0ff */
[----:B-1----:R1:W-:Y:S01]  /*e030*/  @!P0 ST.E desc[UR36][R20.64], R2 ;  /* 0x0000000214008985 */ /* 0x0023e2000c101924 */
[----:B------:R-:W-:Y:S01]  /*e040*/  LOP3.LUT R12, R12, R13, RZ, 0x3c, !PT ;  /* 0x0000000d0c0c7212 */ /* 0x000fe200078e3cff */
[----:B------:R-:W-:Y:S01]  /*e050*/  IMAD.X R13, RZ, RZ, R5, P4 ;  /* 0x000000ffff0d7224 */ /* 0x000fe200020e0605 */
[C---:B------:R-:W-:Y:S01]  /*e060*/  IADD3 R37, P5, R4.reuse, 0x7000, RZ ;  /* 0x0000700004257810 */ /* 0x040fe20007fbe0ff */
[----:B------:R-:W-:Y:S01]  /*e070*/  UIMAD.WIDE.U32 UR8, UR4, UR12, URZ ;  /* 0x0000000c040872a5 */ /* 0x000fe2000f8e003f */
[----:B------:R-:W-:Y:S01]  /*e080*/  IADD3 R65, P4, R4, 0x8000, RZ ;  /* 0x0000800004417810 */ /* 0x000fe20007f9e0ff */
[----:B------:R-:W-:Y:S01]  /*e090*/  UIMAD UR10, UR4, UR13, UR10 ;  /* 0x0000000d040a72a4 */ /* 0x000fe2000f8e020a */
[----:B------:R-:W-:Y:S01]  /*e0a0*/  LOP3.LUT R32, R33, 0x380, RZ, 0xc0, !PT ;  /* 0x0000038021207812 */ /* 0x000fe200078ec0ff */
[----:B0-----:R-:W-:Y:S01]  /*e0b0*/  IMAD R0, R205, 0x20, R207 ;  /* 0x00000020cd007824 */ /* 0x001fe200078e02cf */
[----:B------:R-:W-:Y:S01]  /*e0c0*/  LOP3.LUT R36, R37, 0x380, RZ, 0xc0, !PT ;  /* 0x0000038025247812 */ /* 0x000fe200078ec0ff */
[----:B------:R-:W-:Y:S01]  /*e0d0*/  ULDC.64 UR12, c[0x0][0xae8] ;  /* 0x0002ba00000c7ab9 */ /* 0x000fe20000000a00 */
[----:B------:R-:W-:Y:S01]  /*e0e0*/  LOP3.LUT R64, R65, 0x380, RZ, 0xc0, !PT ;  /* 0x0000038041407812 */ /* 0x000fe200078ec0ff */
[----:B-1----:R-:W0:Y:S01]  /*e0f0*/  @P1 LDC R21, c[0x0][0xbf0] ;  /* 0x0002fc00ff151b82 */ /* 0x002e220000000800 */
[----:B------:R-:W-:Y:S01]  /*e100*/  SHF.R.U64 R32, R32, 0x3, RZ ;  /* 0x0000000320207819 */ /* 0x000fe200000012ff */
[----:B------:R-:W-:Y:S01]  /*e110*/  UIADD3 UR9, UR9, UR10, URZ ;  /* 0x0000000a09097290 */ /* 0x000fe2000fffe03f */
[----:B------:R-:W-:Y:S01]  /*e120*/  SHF.R.U64 R36, R36, 0x3, RZ ;  /* 0x0000000324247819 */ /* 0x000fe200000012ff */
[----:B------:R-:W-:Y:S01]  /*e130*/  UIMAD UR4, UR16, UR12, URZ ;  /* 0x0000000c100472a4 */ /* 0x000fe2000f8e023f */
[----:B------:R-:W-:Y:S01]  /*e140*/  SHF.R.U64 R64, R64, 0x3, RZ ;  /* 0x0000000340407819 */ /* 0x000fe200000012ff */
[----:B------:R-:W-:Y:S01]  /*e150*/  VIADD R16, R0, UR60 ;  /* 0x0000003c00107c36 */ /* 0x000fe20008000000 */
[----:B------:R-:W-:Y:S01]  /*e160*/  LOP3.LUT R32, R32, R33, RZ, 0x3c, !PT ;  /* 0x0000002120207212 */ /* 0x000fe200078e3cff */
[--C-:B------:R-:W-:Y:S01]  /*e170*/  IMAD.X R33, RZ, RZ, R5.reuse, P6 ;  /* 0x000000ffff217224 */ /* 0x100fe200030e0605 */
[----:B------:R-:W-:Y:S01]  /*e180*/  LOP3.LUT R36, R36, R37, RZ, 0x3c, !PT ;  /* 0x0000002524247212 */ /* 0x000fe200078e3cff */
[--C-:B------:R-:W-:Y:S01]  /*e190*/  IMAD.X R37, RZ, RZ, R5.reuse, P5 ;  /* 0x000000ffff257224 */ /* 0x100fe200028e0605 */
[----:B------:R-:W-:Y:S01]  /*e1a0*/  LOP3.LUT R64, R64, R65, RZ, 0x3c, !PT ;  /* 0x0000004140407212 */ /* 0x000fe200078e3cff */
[----:B------:R-:W-:Y:S01]  /*e1b0*/  IMAD.X R65, RZ, RZ, R5, P4 ;  /* 0x000000ffff417224 */ /* 0x000fe200020e0605 */
[----:B------:R-:W-:Y:S01]  /*e1c0*/  UIMAD UR4, UR19, UR13, UR4 ;  /* 0x0000000d130472a4 */ /* 0x000fe2000f8e0204 */
[C---:B------:R-:W-:Y:S01]  /*e1d0*/  IADD3 R73, P6, R4.reuse, 0xc000, RZ ;  /* 0x0000c00004497810 */ /* 0x040fe20007fde0ff */
[----:B------:R-:W-:Y:S01]  /*e1e0*/  UIMAD.WIDE.U32 UR8, UR19, UR12, UR8 ;  /* 0x0000000c130872a5 */ /* 0x000fe2000f8e0008 */
[C---:B------:R-:W-:Y:S01]  /*e1f0*/  IADD3 R69, P5, R4.reuse, 0xd000, RZ ;  /* 0x0000d00004457810 */ /* 0x040fe20007fbe0ff */
[----:B------:R-:W-:Y:S01]  /*e200*/  ULDC.64 UR10, c[0x0][0xaf0] ;  /* 0x0002bc00000a7ab9 */ /* 0x000fe20000000a00 */
[----:B------:R-:W-:Y:S01]  /*e210*/  IADD3 R61, P4, R4, 0xe000, RZ ;  /* 0x0000e000043d7810 */ /* 0x000fe20007f9e0ff */
[----:B--2---:R-:W-:Y:S01]  /*e220*/  @P1 IMAD.HI.U32 R0, R16, R3, RZ ;  /* 0x0000000310001227 */ /* 0x004fe200078e00ff */
[----:B------:R-:W-:Y:S01]  /*e230*/  UIADD3 UR9, UR9, UR4, URZ ;  /* 0x0000000409097290 */ /* 0x000fe2000fffe03f */
[----:B------:R-:W-:Y:S01]  /*e240*/  LOP3.LUT R72, R73, 0x380, RZ, 0xc0, !PT ;  /* 0x0000038049487812 */ /* 0x000fe200078ec0ff */
[----:B------:R-:W-:Y:S01]  /*e250*/  UIMAD UR4, UR18, UR10, URZ ;  /* 0x0000000a120472a4 */ /* 0x000fe2000f8e023f */
[----:B------:R-:W-:Y:S01]  /*e260*/  LOP3.LUT R68, R69, 0x380, RZ, 0xc0, !PT ;  /* 0x0000038045447812 */ /* 0x000fe200078ec0ff */
[----:B------:R-:W-:Y:S01]  /*e270*/  IMAD.MOV.U32 R17, RZ, RZ, R16 ;  /* 0x000000ffff117224 */ /* 0x000fe200078e0010 */
[----:B------:R-:W-:-:S02]  /*e280*/  LOP3.LUT R60, R61, 0x380, RZ, 0xc0, !PT ;  /* 0x000003803d3c7812 */ /* 0x000fc400078ec0ff */
[----:B------:R-:W-:Y:S01]  /*e290*/  LOP3.LUT R7, R4, 0x380, RZ, 0xc0, !PT ;  /* 0x0000038004077812 */ /* 0x000fe200078ec0ff */
[----:B------:R-:W-:Y:S01]  /*e2a0*/  UIMAD UR4, UR17, UR11, UR4 ;  /* 0x0000000b110472a4 */ /* 0x000fe2000f8e0204 */
[----:B0-----:R-:W-:Y:S01]  /*e2b0*/  @P1 SHF.R.U32.HI R17, RZ, R21, R0 ;  /* 0x00000015ff111219 */ /* 0x001fe20000011600 */
[----:B------:R-:W-:Y:S01]  /*e2c0*/  UIMAD.WIDE.U32 UR8, UR17, UR10, UR8 ;  /* 0x0000000a110872a5 */ /* 0x000fe2000f8e0008 */
[----:B------:R-:W-:Y:S01]  /*e2d0*/  SHF.R.U64 R72, R72, 0x3, RZ ;  /* 0x0000000348487819 */ /* 0x000fe200000012ff */
[----:B------:R-:W5:Y:S01]  /*e2e0*/  LD.E.128 R8, desc[UR36][R8.64] ;  /* 0x0000002408087980 */ /* 0x000f62000c101d00 */
[----:B------:R-:W-:Y:S02]  /*e2f0*/  SHF.R.U64 R68, R68, 0x3, RZ ;  /* 0x0000000344447819 */ /* 0x000fe400000012ff */
[----:B------:R-:W-:Y:S01]  /*e300*/  SHF.R.U64 R60, R60, 0x3, RZ ;  /* 0x000000033c3c7819 */ /* 0x000fe200000012ff */
[----:B------:R-:W5:Y:S01]  /*e310*/  LD.E.128 R12, desc[UR36][R12.64] ;  /* 0x000000240c0c7980 */ /* 0x000f62000c101d00 */
[----:B------:R-:W-:Y:S01]  /*e320*/  SHF.R.U64 R7, R7, 0x3, RZ ;  /* 0x0000000307077819 */ /* 0x000fe200000012ff */
[----:B------:R-:W-:Y:S01]  /*e330*/  UIADD3 UR4, UR9, UR4, URZ ;  /* 0x0000000409047290 */ /* 0x000fe2000fffe03f */
[--C-:B------:R-:W-:Y:S01]  /*e340*/  SHF.R.S32.HI R0, RZ, 0x1f, R17.reuse ;  /* 0x0000001fff007819 */ /* 0x100fe20000011411 */
[----:B------:R-:W-:Y:S01]  /*e350*/  IMAD.MOV R21, RZ, RZ, -R17 ;  /* 0x000000ffff157224 */ /* 0x000fe200078e0a11 */
[----:B------:R-:W-:Y:S01]  /*e360*/  LOP3.LUT R72, R72, R73, RZ, 0x3c, !PT ;  /* 0x0000004948487212 */ /* 0x000fe200078e3cff */
[--C-:B------:R-:W-:Y:S01]  /*e370*/  IMAD.X R73, RZ, RZ, R5.reuse, P6 ;  /* 0x000000ffff497224 */ /* 0x100fe200030e0605 */
[----:B------:R-:W-:Y:S01]  /*e380*/  LOP3.LUT R68, R68, R69, RZ, 0x3c, !PT ;  /* 0x0000004544447212 */ /* 0x000fe200078e3cff */
[--C-:B------:R-:W-:Y:S01]  /*e390*/  IMAD.X R69, RZ, RZ, R5.reuse, P5 ;  /* 0x000000ffff457224 */ /* 0x100fe200028e0605 */
[----:B------:R-:W-:Y:S01]  /*e3a0*/  LOP3.LUT R60, R60, R61, RZ, 0x3c, !PT ;  /* 0x0000003d3c3c7212 */ /* 0x000fe200078e3cff */
[----:B------:R-:W-:Y:S01]  /*e3b0*/  IMAD.X R61, RZ, RZ, R5, P4 ;  /* 0x000000ffff3d7224 */ /* 0x000fe200020e0605 */
[----:B------:R-:W-:Y:S01]  /*e3c0*/  LOP3.LUT R4, R7, R4, RZ, 0x3c, !PT ;  /* 0x0000000407047212 */ /* 0x000fe200078e3cff */
[----:B------:R-:W-:Y:S01]  /*e3d0*/  ULDC.64 UR10, c[0x0][0xae0] ;  /* 0x0002b800000a7ab9 */ /* 0x000fe20000000a00 */
[----:B------:R-:W-:Y:S01]  /*e3e0*/  IMAD R21, R18, R21, R16 ;  /* 0x0000001512157224 */ /* 0x000fe200078e0210 */
[----:B------:R-:W5:Y:S01]  /*e3f0*/  LD.E.128 R24, desc[UR36][R24.64] ;  /* 0x0000002418187980 */ /* 0x000f62000c101d00 */
[----:B------:R-:W-:-:S02]  /*e400*/  IMAD R0, R0, UR10, RZ ;  /* 0x0000000a00007c24 */ /* 0x000fc4000f8e02ff */
[----:B------:R-:W-:Y:S01]  /*e410*/  IMAD.U32 R3, RZ, RZ, UR9 ;  /* 0x00000009ff037e24 */ /* 0x000fe2000f8e00ff */
[----:B------:R-:W5:Y:S01]  /*e420*/  LD.E.128 R4, desc[UR36][R4.64] ;  /* 0x0000002404047980 */ /* 0x000f62000c101d00 */
[----:B------:R-:W-:Y:S01]  /*e430*/  IMAD.U32 R2, RZ, RZ, UR8 ;  /* 0x00000008ff027e24 */ /* 0x000fe2000f8e00ff */
[----:B------:R-:W-:Y:S01]  /*e440*/  ULDC.64 UR8, c[0x0][0xad8] ;  /* 0x0002b60000087ab9 */ /* 0x000fe20000000a00 */
[----:B------:R-:W-:Y:S01]  /*e450*/  IMAD.U32 R3, RZ, RZ, UR4 ;  /* 0x00000004ff037e24 */ /* 0x000fe2000f8e00ff */
[----:B------:R-:W5:Y:S01]  /*e460*/  LD.E.128 R52, desc[UR36][R52.64] ;  /* 0x0000002434347980 */ /* 0x000f62000c101d00 */
[C---:B------:R-:W-:Y:S01]  /*e470*/  IMAD R77, R17.reuse, UR11, R0 ;  /* 0x0000000b114d7c24 */ /* 0x040fe2000f8e0200 */
[----:B------:R-:W-:Y:S02]  /*e480*/  SHF.R.S32.HI R0, RZ, 0x1f, R21 ;  /* 0x0000001fff007819 */ /* 0x000fe40000011415 */
[----:B------:R-:W5:Y:S01]  /*e490*/  LD.E.128 R28, desc[UR36][R28.64] ;  /* 0x000000241c1c7980 */ /* 0x000f62000c101d00 */
[----:B------:R-:W-:-:S03]  /*e4a0*/  IMAD.WIDE.U32 R2, R17, UR10, R2 ;  /* 0x0000000a11027c25 */ /* 0x000fc6000f8e0002 */
        /* <DEDUP_REMOVED lines=24> */
[----:B------:R-:W-:Y:S01]  /*e630*/  LEA R18, P3, R2, UR8, 0x1 ;  /* 0x0000000802127c11 */ /* 0x000fe2000f8608ff */
[----:B------:R-:W-:Y:S01]  /*e640*/  IMAD.IADD R3, R3, 0x1, R17 ;  /* 0x0000000103037824 */ /* 0x000fe200078e0211 */
[----:B------:R-:W-:-:S02]  /*e650*/  IADD3 R22, R22, 0x30820, RZ ;  /* 0x0003082016167810 */ /* 0x000fc40007ffe0ff */
[-C--:B------:R-:W-:Y:S01]  /*e660*/  ISETP.GE.AND P1, PT, R0, R79.reuse, PT ;  /* 0x0000004f0000720c */ /* 0x080fe20003f26270 */
[----:B------:R-:W-:Y:S01]  /*e670*/  VIADD R0, R80, 0x40 ;  /* 0x0000004050007836 */ /* 0x000fe20000000000 */
[----:B------:R-:W-:Y:S02]  /*e680*/  LEA.HI.X R78, R2, UR9, R3, 0x1, P3 ;  /* 0x00000009024e7c11 */ /* 0x000fe400098f0c03 */
[----:B------:R-:W-:Y:S01]  /*e690*/  PRMT R22, RZ, 0x654, R22 ;  /* 0x00000654ff167816 */ /* 0x000fe20000000016 */
[----:B0-----:R0:W1:Y:S01]  /*e6a0*/  SHFL.IDX PT, R76, R18, RZ, 0x181f ;  /* 0x00181fff124c7589 */ /* 0x00106200000e0000 */
        /* <DEDUP_REMOVED lines=22> */
.L_x_1336:
[----:B------:R-:W-:Y:S05]  /*e810*/  BSYNC B1 ;  /* 0x0000000000017941 */ /* 0x000fea0003800000 */
.L_x_1335:
        /* <DEDUP_REMOVED lines=21> */
.L_x_1338:
[----:B------:R-:W-:Y:S05]  /*e970*/  BSYNC B1 ;  /* 0x0000000000017941 */ /* 0x000fea0003800000 */
.L_x_1337:
        /* <DEDUP_REMOVED lines=21> */
.L_x_1340:
[----:B------:R-:W-:Y:S05]  /*ead0*/  BSYNC B1 ;  /* 0x0000000000017941 */ /* 0x000fea0003800000 */
.L_x_1339:
        /* <DEDUP_REMOVED lines=20> */
[----:B----4-:R-:W-:-:S04]  /*ec20*/  LEA R2, P0, R204, R18, 0x1 ;  /* 0x00000012cc027211 */ /* 0x010fc800078008ff */
[----:B------:R-:W-:-:S05]  /*ec30*/  LEA.HI.X R3, R204, R78, R215, 0x1, P0 ;  /* 0x0000004ecc037211 */ /* 0x000fca00000f0cd7 */
[----:B------:R0:W-:Y:S01]  /*ec40*/  ST.E.128 desc[UR36][R2.64], R48 ;  /* 0x0000003002007985 */ /* 0x0001e2000c101d24 */
[----:B------:R-:W-:Y:S05]  /*ec50*/  BRA `(.L_x_1341) ;  /* 0x0000000c00747947 */ /* 0x000fea0003800000 */
.L_x_1333:
[----:B------:R-:W-:Y:S01]  /*ec60*/  R2UR UR4, R208 ;  /* 0x00000000d00472ca */ /* 0x000fe200000e0000 */
[----:B------:R-:W-:Y:S01]  /*ec70*/  ULDC.64 UR8, c[0x0][0xc00] ;  /* 0x0003000000087ab9 */ /* 0x000fe20000000a00 */
[----:B------:R-:W0:Y:S01]  /*ec80*/  LDC R11, c[0x0][0xbe8] ;  /* 0x0002fa00ff0b7b82 */ /* 0x000e220000000800 */
[----:B------:R-:W-:Y:S01]  /*ec90*/  UISETP.NE.U32.AND UP0, UPT, UR8, URZ, UPT ;  /* 0x0000003f0800728c */ /* 0x000fe2000bf05070 */
[----:B------:R-:W-:-:S03]  /*eca0*/  R2UR UR10, R206 ;  /* 0x00000000ce0a72ca */ /* 0x000fc600000e0000 */
[----:B------:R-:W-:-:S03]  /*ecb0*/  UISETP.NE.AND.EX UP0, UPT, UR9, URZ, UPT, UP0 ;  /* 0x0000003f0900728c */ /* 0x000fc6000bf05300 */
[----:B------:R-:W-:-:S03]  /*ecc0*/  ULDC.64 UR8, c[0x0][0xc00] ;  /* 0x0003000000087ab9 */ /* 0x000fc60000000a00 */
[----:B------:R-:W-:Y:S01]  /*ecd0*/  UIMAD.WIDE UR8, UR4, 0x4, UR8 ;  /* 0x00000004040878a5 */ /* 0x000fe2000f8e0208 */
[----:B------:R-:W-:-:S05]  /*ece0*/  PLOP3.LUT P2, PT, PT, PT, UP0, 0x80, 0x0 ;  /* 0x000000000000781c */ /* 0x000fca0003f4f008 */
[----:B------:R-:W-:Y:S02]  /*ecf0*/  IMAD.U32 R2, RZ, RZ, UR8 ;  /* 0x00000008ff027e24 */ /* 0x000fe4000f8e00ff */
[----:B------:R-:W-:Y:S01]  /*ed00*/  IMAD.U32 R3, RZ, RZ, UR9 ;  /* 0x00000009ff037e24 */ /* 0x000fe2000f8e00ff */
[----:B------:R-:W-:Y:S02]  /*ed10*/  ULDC.64 UR8, c[0x0][0xc08] ;  /* 0x0003020000087ab9 */ /* 0x000fe40000000a00 */
[----:B------:R-:W-:-:S03]  /*ed20*/  UISETP.NE.U32.AND UP1, UPT, UR8, URZ, UPT ;  /* 0x0000003f0800728c */ /* 0x000fc6000bf25070 */
[----:B------:R-:W2:Y:S01]  /*ed30*/  @P2 LDG.E R6, desc[UR36][R2.64] ;  /* 0x0000002402062981 */ /* 0x000ea2000c1e1900 */
[----:B------:R-:W-:-:S06]  /*ed40*/  UISETP.NE.AND.EX UP1, UPT, UR9, URZ, UPT, UP1 ;  /* 0x0000003f0900728c */ /* 0x000fcc000bf25310 */
[----:B------:R-:W-:-:S05]  /*ed50*/  PLOP3.LUT P3, PT, PT, PT, UP1, 0x80, 0x0 ;  /* 0x000000000000781c */ /* 0x000fca0003f6f018 */
[----:B------:R-:W-:Y:S02]  /*ed60*/  @UP1 ULDC.64 UR8, c[0x0][0xc08] ;  /* 0x0003020000081ab9 */ /* 0x000fe40000000a00 */
[----:B------:R-:W-:-:S03]  /*ed70*/  @UP1 UIMAD.WIDE UR8, UR4, 0x4, UR8 ;  /* 0x00000004040818a5 */ /* 0x000fc6000f8e0208 */
[----:B------:R-:W-:Y:S02]  /*ed80*/  ULDC UR4, c[0x0][0xa88] ;  /* 0x0002a20000047ab9 */ /* 0x000fe40000000800 */
[----:B------:R-:W-:Y:S02]  /*ed90*/  IMAD.U32 R0, RZ, RZ, UR4 ;  /* 0x00000004ff007e24 */ /* 0x000fe4000f8e00ff */
[----:B------:R-:W-:Y:S02]  /*eda0*/  IMAD.U32 R4, RZ, RZ, UR8 ;  /* 0x00000008ff047e24 */ /* 0x000fe4000f8e00ff */
[----:B------:R-:W-:-:S05]  /*edb0*/  IMAD.U32 R5, RZ, RZ, UR9 ;  /* 0x00000009ff057e24 */ /* 0x000fca000f8e00ff */
[----:B------:R1:W5:Y:S01]  /*edc0*/  @P3 LDG.E R0, desc[UR36][R4.64] ;  /* 0x0000002404003981 */ /* 0x000362000c1e1900 */
[----:B0-----:R-:W-:Y:S01]  /*edd0*/  ISETP.NE.AND P0, PT, R11, 0x1, PT ;  /* 0x000000010b00780c */ /* 0x001fe20003f05270 */
[----:B------:R-:W-:Y:S01]  /*ede0*/  UMOV UR4, URZ ;  /* 0x0000003f00047c82 */ /* 0x000fe20008000000 */
[----:B------:R-:W-:Y:S01]  /*edf0*/  USHF.R.S32.HI UR12, URZ, 0x1f, UR10 ;  /* 0x0000001f3f0c7899 */ /* 0x000fe2000801140a */
[----:B------:R-:W-:-:S10]  /*ee00*/  ISETP.GE.AND P1, PT, R219, 0x80, PT ;  /* 0x00000080db00780c */ /* 0x000fd40003f26270 */
[----:B------:R-:W0:Y:S01]  /*ee10*/  @P0 LDC R9, c[0x0][0xbec] ;  /* 0x0002fb00ff090b82 */ /* 0x000e220000000800 */
[----:B--2---:R-:W-:Y:S01]  /*ee20*/  @P2 R2UR UR4, R6 ;  /* 0x00000000060422ca */ /* 0x004fe200000e0000 */
[----:B01----:R-:W-:-:S14]  /*ee30*/  @P3 BRA `(.L_x_1342) ;  /* 0x0000000000103947 */ /* 0x003fdc0003800000 */
[----:B------:R-:W-:Y:S05]  /*ee40*/  @!P2 BRA `(.L_x_1342) ;  /* 0x00000000000ca947 */ /* 0x000fea0003800000 */
[----:B------:R-:W2:Y:S04]  /*ee50*/  LDG.E R5, desc[UR36][R2.64] ;  /* 0x0000002402057981 */ /* 0x000ea8000c1e1900 */
[----:B-----5:R-:W2:Y:S02]  /*ee60*/  LDG.E R0, desc[UR36][R2.64+0x4] ;  /* 0x0000042402007981 */ /* 0x020ea4000c1e1900 */
[----:B--2---:R-:W-:-:S07]  /*ee70*/  IMAD.IADD R0, R0, 0x1, -R5 ;  /* 0x0000000100007824 */ /* 0x004fce00078e0a05 */
.L_x_1342:
[----:B------:R-:W-:Y:S01]  /*ee80*/  R2UR UR9, R208 ;  /* 0x00000000d00972ca */ /* 0x000fe200000e0000 */
[----:B------:R-:W-:Y:S01]  /*ee90*/  USHF.R.S32.HI UR11, URZ, 0x1f, UR4 ;  /* 0x0000001f3f0b7899 */ /* 0x000fe20008011404 */
[----:B------:R-:W-:Y:S11]  /*eea0*/  BSSY B1, `(.L_x_1343) ;  /* 0x000002f000017945 */ /* 0x000ff60003800000 */
[----:B------:R-:W-:-:S02]  /*eeb0*/  USHF.R.S32.HI UR8, URZ, 0x1f, UR9 ;  /* 0x0000001f3f087899 */ /* 0x000fc40008011409 */
[----:B------:R-:W-:Y:S02]  /*eec0*/  USEL UR13, UR9, URZ, !UP0 ;  /* 0x0000003f090d7287 */ /* 0x000fe4000c000000 */
[----:B------:R-:W-:Y:S01]  /*eed0*/  USEL UR14, UR8, URZ, !UP0 ;  /* 0x0000003f080e7287 */ /* 0x000fe2000c000000 */
[----:B------:R-:W-:Y:S11]  /*eee0*/  @P1 BRA `(.L_x_1344) ;  /* 0x0000000000a81947 */ /* 0x000ff60003800000 */
[----:B------:R-:W0:Y:S01]  /*eef0*/  S2R R4, SR_TID.X ;  /* 0x0000000000047919 */ /* 0x000e220000002100 */
[----:B------:R-:W1:Y:S01]  /*ef00*/  LDC R7, c[0x0][0xbe8] ;  /* 0x0002fa00ff077b82 */ /* 0x000e620000000800 */
[----:B------:R-:W-:Y:S02]  /*ef10*/  IMAD.U32 R3, RZ, RZ, UR60 ;  /* 0x0000003cff037e24 */ /* 0x000fe4000f8e00ff */
[----:B-1---5:R-:W-:-:S03]  /*ef20*/  IMAD R2, R0, R7, RZ ;  /* 0x0000000700027224 */ /* 0x022fc600078e02ff */
[----:B0-----:R-:W-:-:S04]  /*ef30*/  IADD3 R4, R3, -0x80, R4 ;  /* 0xffffff8003047810 */ /* 0x001fc80007ffe004 */
        /* <DEDUP_REMOVED lines=32> */
[----:B------:R-:W-:-:S03]  /*f140*/  LEA R4, P1, R2, UR8, 0x2 ;  /* 0x0000000802047c11 */ /* 0x000fc6000f8210ff */
[----:B------:R-:W-:-:S05]  /*f150*/  IMAD.IADD R3, R3, 0x1, R7 ;  /* 0x0000000103037824 */ /* 0x000fca00078e0207 */
[----:B------:R-:W-:Y:S01]  /*f160*/  LEA.HI.X R5, R2, UR9, R3, 0x2, P1 ;  /* 0x0000000902057c11 */ /* 0x000fe200088f1403 */
[----:B------:R-:W-:-:S05]  /*f170*/  IMAD.MOV.U32 R3, RZ, RZ, -0x800000 ;  /* 0xff800000ff037424 */ /* 0x000fca00078e00ff */
[----:B------:R0:W-:Y:S02]  /*f180*/  STG.E desc[UR36][R4.64], R3 ;  /* 0x0000000304007986 */ /* 0x0001e4000c101924 */
.L_x_1344:
[----:B------:R-:W-:Y:S05]  /*f190*/  BSYNC B1 ;  /* 0x0000000000017941 */ /* 0x000fea0003800000 */
.L_x_1343:
[----:B0-----:R-:W0:Y:S01]  /*f1a0*/  @P0 LDC R3, c[0x0][0xbf0] ;  /* 0x0002fc00ff030b82 */ /* 0x001e220000000800 */
[----:B------:R-:W-:Y:S01]  /*f1b0*/  ULDC.64 UR16, c[0x0][0xaa0] ;  /* 0x0002a80000107ab9 */ /* 0x000fe20000000a00 */
[----:B------:R-:W-:Y:S01]  /*f1c0*/  R2UR UR15, R206 ;  /* 0x00000000ce0f72ca */ /* 0x000fe200000e0000 */
[----:B------:R-:W-:Y:S01]  /*f1d0*/  UIMAD UR10, UR11, UR16, URZ ;  /* 0x000000100b0a72a4 */ /* 0x000fe2000f8e023f */
[----:B------:R-:W-:Y:S01]  /*f1e0*/  IMAD R2, R205, 0x20, R207 ;  /* 0x00000020cd027824 */ /* 0x000fe200078e02cf */
[----:B------:R-:W-:Y:S01]  /*f1f0*/  UIMAD.WIDE.U32 UR8, UR4, UR16, URZ ;  /* 0x00000010040872a5 */ /* 0x000fe2000f8e003f */
[----:B------:R-:W-:Y:S01]  /*f200*/  BSSY B1, `(.L_x_1345) ;  /* 0x0000040000017945 */ /* 0x000fe20003800000 */
[----:B------:R-:W-:Y:S02]  /*f210*/  UIMAD UR10, UR4, UR17, UR10 ;  /* 0x00000011040a72a4 */ /* 0x000fe4000f8e020a */
[----:B------:R-:W-:Y:S01]  /*f220*/  IADD3 R6, R2, UR60, RZ ;  /* 0x0000003c02067c10 */ /* 0x000fe2000fffe0ff */
[----:B------:R-:W-:Y:S01]  /*f230*/  ULDC.64 UR16, c[0x0][0xae8] ;  /* 0x0002ba0000107ab9 */ /* 0x000fe20000000a00 */
[----:B------:R-:W-:-:S02]  /*f240*/  UIADD3 UR9, UR9, UR10, URZ ;  /* 0x0000000a09097290 */ /* 0x000fc4000fffe03f */
[----:B------:R-:W-:Y:S01]  /*f250*/  UIMAD UR4, UR12, UR16, URZ ;  /* 0x000000100c0472a4 */ /* 0x000fe2000f8e023f */
[----:B------:R-:W-:Y:S01]  /*f260*/  @P0 IMAD.HI.U32 R2, R6, R9, RZ ;  /* 0x0000000906020227 */ /* 0x000fe200078e00ff */
[----:B------:R-:W-:Y:S02]  /*f270*/  UIMAD.WIDE.U32 UR8, UR15, UR16, UR8 ;  /* 0x000000100f0872a5 */ /* 0x000fe4000f8e0008 */
[----:B------:R-:W-:Y:S01]  /*f280*/  UIMAD UR4, UR15, UR17, UR4 ;  /* 0x000000110f0472a4 */ /* 0x000fe2000f8e0204 */
[----:B------:R-:W-:Y:S01]  /*f290*/  IMAD.MOV.U32 R5, RZ, RZ, R6 ;  /* 0x000000ffff057224 */ /* 0x000fe200078e0006 */
[----:B------:R-:W-:Y:S02]  /*f2a0*/  ULDC.64 UR10, c[0x0][0xaf0] ;  /* 0x0002bc00000a7ab9 */ /* 0x000fe40000000a00 */
[----:B------:R-:W-:Y:S02]  /*f2b0*/  UIADD3 UR9, UR9, UR4, URZ ;  /* 0x0000000409097290 */ /* 0x000fe4000fffe03f */
[----:B------:R-:W-:Y:S01]  /*f2c0*/  UIMAD UR4, UR14, UR10, URZ ;  /* 0x0000000a0e0472a4 */ /* 0x000fe2000f8e023f */
[----:B0-----:R-:W-:Y:S01]  /*f2d0*/  @P0 SHF.R.U32.HI R5, RZ, R3, R2 ;  /* 0x00000003ff050219 */ /* 0x001fe20000011602 */
[----:B------:R-:W-:-:S02]  /*f2e0*/  UIMAD.WIDE.U32 UR8, UR13, UR10, UR8 ;  /* 0x0000000a0d0872a5 */ /* 0x000fc4000f8e0008 */
[----:B------:R-:W-:Y:S01]  /*f2f0*/  UIMAD UR4, UR13, UR11, UR4 ;  /* 0x0000000b0d0472a4 */ /* 0x000fe2000f8e0204 */
[--C-:B------:R-:W-:Y:S01]  /*f300*/  SHF.R.S32.HI R2, RZ, 0x1f, R5.reuse ;  /* 0x0000001fff027819 */ /* 0x100fe20000011405 */
[----:B------:R-:W-:Y:S01]  /*f310*/  IMAD.MOV R7, RZ, RZ, -R5 ;  /* 0x000000ffff077224 */ /* 0x000fe200078e0a05 */
[----:B------:R-:W-:Y:S01]  /*f320*/  ULDC.64 UR10, c[0x0][0xae0] ;  /* 0x0002b800000a7ab9 */ /* 0x000fe20000000a00 */
[----:B------:R-:W-:Y:S02]  /*f330*/  UIADD3 UR4, UR9, UR4, URZ ;  /* 0x0000000409047290 */ /* 0x000fe4000fffe03f */
[----:B------:R-:W-:Y:S02]  /*f340*/  IMAD.U32 R3, RZ, RZ, UR9 ;  /* 0x00000009ff037e24 */ /* 0x000fe4000f8e00ff */
[----:B------:R-:W-:Y:S02]  /*f350*/  IMAD R4, R2, UR10, RZ ;  /* 0x0000000a02047c24 */ /* 0x000fe4000f8e02ff */
[----:B------:R-:W-:-:S02]  /*f360*/  IMAD R7, R11, R7, R6 ;  /* 0x000000070b077224 */ /* 0x000fc400078e0206 */
[----:B------:R-:W-:Y:S01]  /*f370*/  IMAD.U32 R2, RZ, RZ, UR8 ;  /* 0x00000008ff027e24 */ /* 0x000fe2000f8e00ff */
[----:B------:R-:W-:Y:S01]  /*f380*/  ULDC.64 UR8, c[0x0][0xad8] ;  /* 0x0002b60000087ab9 */ /* 0x000fe20000000a00 */
[----:B------:R-:W-:Y:S02]  /*f390*/  IMAD.U32 R3, RZ, RZ, UR4 ;  /* 0x00000004ff037e24 */ /* 0x000fe4000f8e00ff */
[C---:B------:R-:W-:Y:S01]  /*f3a0*/  IMAD R9, R5.reuse, UR11, R4 ;  /* 0x0000000b05097c24 */ /* 0x040fe2000f8e0204 */
[----:B------:R-:W-:Y:S01]  /*f3b0*/  SHF.R.S32.HI R4, RZ, 0x1f, R7 ;  /* 0x0000001fff047819 */ /* 0x000fe20000011407 */
[----:B------:R-:W-:-:S04]  /*f3c0*/  IMAD.WIDE.U32 R2, R5, UR10, R2 ;  /* 0x0000000a05027c25 */ /* 0x000fc8000f8e0002 */
[----:B------:R-:W-:Y:S02]  /*f3d0*/  IMAD.IADD R3, R3, 0x1, R9 ;  /* 0x0000000103037824 */ /* 0x000fe400078e0209 */
[----:B------:R-:W-:Y:S02]  /*f3e0*/  IMAD R4, R4, UR8, RZ ;  /* 0x0000000804047c24 */ /* 0x000fe4000f8e02ff */
[----:B------:R-:W-:Y:S02]  /*f3f0*/  VIADD R6, R207, UR60 ;  /* 0x0000003ccf067c36 */ /* 0x000fe40008000000 */
[----:B-----5:R-:W-:Y:S02]  /*f400*/  IMAD R11, R0, R11, RZ ;  /* 0x0000000b000b7224 */ /* 0x020fe400078e02ff */
[C---:B------:R-:W-:Y:S02]  /*f410*/  IMAD R5, R7.reuse, UR9, R4 ;  /* 0x0000000907057c24 */ /* 0x040fe4000f8e0204 */
[----:B------:R-:W-:Y:S01]  /*f420*/  IMAD.WIDE.U32 R2, R7, UR8, R2 ;  /* 0x0000000807027c25 */ /* 0x000fe2000f8e0002 */
[----:B------:R-:W-:Y:S01]  /*f430*/  ISETP.GE.AND P2, PT, R6, R11, PT ;  /* 0x0000000b0600720c */ /* 0x000fe20003f46270 */
[----:B------:R-:W-:-:S02]  /*f440*/  ULDC.64 UR8, c[0x0][0xa80] ;  /* 0x0002a00000087ab9 */ /* 0x000fc40000000a00 */
        /* <DEDUP_REMOVED lines=27> */
.L_x_1346:
[----:B------:R-:W-:Y:S05]  /*f600*/  BSYNC B1 ;  /* 0x0000000000017941 */ /* 0x000fea0003800000 */
.L_x_1345:
        /* <DEDUP_REMOVED lines=21> */
.L_x_1348:
[----:B------:R-:W-:Y:S05]  /*f760*/  BSYNC B1 ;  /* 0x0000000000017941 */ /* 0x000fea0003800000 */
.L_x_1347:
        /* <DEDUP_REMOVED lines=21> */
.L_x_1350:
[----:B------:R-:W-:Y:S05]  /*f8c0*/  BSYNC B1 ;  /* 0x0000000000017941 */ /* 0x000fea0003800000 */
.L_x_1349:
        /* <DEDUP_REMOVED lines=22> */
.L_x_1341:
[----:B------:R-:W-:Y:S05]  /*fa30*/  BSYNC B0 ;  /* 0x0000000000007941 */ /* 0x000fea0003800000 */
.L_x_1332:
[----:B------:R-:W-:Y:S02]  /*fa40*/  ULDC UR4, c[0x0][0xc3c] ;  /* 0x00030f0000047ab9 */ /* 0x000fe40000000800 */
[----:B------:R-:W-:-:S06]  /*fa50*/  UISETP.GE.AND UP0, UPT, UR6, UR4, UPT ;  /* 0x000000040600728c */ /* 0x000fcc000bf06270 */
[----:B------:R-:W-:-:S13]  /*fa60*/  PLOP3.LUT P0, PT, PT, PT, UP0, 0x80, 0x0 ;  /* 0x000000000000781c */ /* 0x000fda0003f0f008 */
[----:B------:R-:W-:Y:S05]  /*fa70*/  @!P0 BRA `(.L_x_1351) ;  /* 0xffffff1000c88947 */ /* 0x000fea000383ffff */
[----:B------:R-:W-:Y:S05]  /*fa80*/  EXIT ;  /* 0x000000000000794d */ /* 0x000fea0003800000 */
.L_x_1242:
[----:B------:R-:W-:-:S08]  /*fa90*/  NOP ;  /* 0x0000000000007918 */ /* 0x000fd00000000000 */
[----:B0-----:R-:W0:-:S00]  /*faa0*/  USETMAXREG.DEALLOC.CTAPOOL 0x28 ;  /* 0x00000028000079c8 */ /* 0x001e0000080e0500 */
        /* <DEDUP_REMOVED lines=14> */
.L_x_1352:
[----:B------:R-:W-:Y:S01]  /*fb90*/  LOP3.LUT R5, R0, 0x1f, RZ, 0xc0, !PT ;  /* 0x0000001f00057812 */ /* 0x000fe200078ec0ff */
[----:B------:R-:W-:Y:S01]  /*fba0*/  ULDC UR4, c[0x0][0xc3c] ;  /* 0x00030f0000047ab9 */ /* 0x000fe20000000800 */
[----:B------:R-:W0:Y:S01]  /*fbb0*/  S2UR UR6, SR_CTAID.X ;  /* 0x00000000000679c3 */ /* 0x000e220000002500 */
[----:B------:R-:W-:Y:S01]  /*fbc0*/  ULDC UR5, c[0x0][0xc38] ;  /* 0x00030e0000057ab9 */ /* 0x000fe20000000800 */
[----:B------:R-:W-:-:S04]  /*fbd0*/  ISETP.NE.AND P0, PT, R5, 0x1f, PT ;  /* 0x0000001f0500780c */ /* 0x000fc80003f05270 */
[----:B------:R-:W-:-:S13]  /*fbe0*/  ISETP.GE.OR P1, PT, R5, UR4, !P0 ;  /* 0x0000000405007c0c */ /* 0x000fda000c726670 */
[----:B------:R-:W1:Y:S02]  /*fbf0*/  @!P1 LDC.64 R2, c[0x0][0xc80] ;  /* 0x00032000ff029b82 */ /* 0x000e640000000a00 */
[----:B-1----:R-:W-:-:S05]  /*fc00*/  @!P1 IMAD.WIDE.U32 R2, R5, 0x4, R2 ;  /* 0x0000000405029825 */ /* 0x002fca00078e0002 */
        /* <DEDUP_REMOVED lines=8> */
[----:B--2---:R-:W1:Y:S02]  /*fc90*/  SHFL.UP PT, R6, R4, 0x1, RZ ;  /* 0x0420000004067989 */ /* 0x004e6400000e00ff */
[----:B-1----:R-:W-:-:S05]  /*fca0*/  SEL R7, R6, RZ, P1 ;  /* 0x000000ff06077207 */ /* 0x002fca0000800000 */
[----:B------:R-:W-:-:S05]  /*fcb0*/  IMAD.IADD R7, R4, 0x1, R7 ;  /* 0x0000000104077824 */ /* 0x000fca00078e0207 */
[----:B------:R-:W1:Y:S02]  /*fcc0*/  SHFL.UP PT, R6, R7, 0x2, RZ ;  /* 0x0440000007067989 */ /* 0x000e6400000e00ff */
        /* <DEDUP_REMOVED lines=16> */
[----:B------:R-:W-:Y:S01]  /*fdd0*/  IMAD.MOV.U32 R6, RZ, RZ, R3 ;  /* 0x000000ffff067224 */ /* 0x000fe200078e0003 */
[----:B------:R-:W-:Y:S01]  /*fde0*/  UMOV UR4, URZ ;  /* 0x0000003f00047c82 */ /* 0x000fe20008000000 */
[----:B------:R-:W-:-:S05]  /*fdf0*/  ULDC UR5, c[0x0][0xc38] ;  /* 0x00030e0000057ab9 */ /* 0x000fca0000000800 */
.L_x_1358:
        /* <DEDUP_REMOVED lines=12> */
.L_x_1357:
[----:B------:R-:W-:Y:S05]  /*fec0*/  BSYNC B0 ;  /* 0x0000000000007941 */ /* 0x000fea0003800000 */
.L_x_1356:
        /* <DEDUP_REMOVED lines=16> */
[----:B0-----:R-:W-:-:S04]  /*ffd0*/  IMAD R3, R3, UR5, RZ ;  /* 0x0000000503037c24 */ /* 0x001fc8000f8e02ff */
[----:B------:R-:W-:-:S05]  /*ffe0*/  IMAD.IADD R6, R3, 0x1, R6 ;  /* 0x0000000103067824 */ /* 0x000fca00078e0206 */
[----:B------:R-:W-:-:S13]  /*fff0*/  ISETP.GT.AND P6, PT, R6, UR6, PT ;  /* 0x0000000606007c0c */ /* 0x000fda000bfc4270 */
[----:B------:R-:W-:Y:S05]  /*10000*/  @!P6 BRA `(.L_x_1358) ;  /* 0xfffffffc007ce947 */ /* 0x000fea000383ffff */
.L_x_1354:
[----:B------:R-:W-:-:S04]  /*10010*/  IMAD.IADD R13, R6, 0x1, -R3 ;  /* 0x00000001060d7824 */ /* 0x000fc800078e0a03 */
[----:B------:R-:W-:-:S05]  /*10020*/  IMAD R2, R8, UR5, R13 ;  /* 0x0000000508027c24 */ /* 0x000fca000f8e020d */
[----:B------:R-:W-:Y:S02]  /*10030*/  ISETP.GT.AND P0, PT, R2, UR6, PT ;  /* 0x0000000602007c0c */ /* 0x000fe4000bf04270 */
[----:B------:R-:W0:Y:S11]  /*10040*/  LDC.64 R2, c[0x0][0xc90] ;  /* 0x00032400ff027b82 */ /* 0x000e360000000a00 */
[----:B------:R-:W-:-:S04]  /*10050*/  VOTE.ANY R9, PT, !P0 ;  /* 0x0000000000097806 */ /* 0x000fc800040e0100 */
[----:B------:R-:W1:Y:S02]  /*10060*/  POPC R15, R9 ;  /* 0x00000009000f7309 */ /* 0x000e640000000000 */
[----:B-1----:R-:W-:-:S04]  /*10070*/  VIADD R19, R15, UR4 ;  /* 0x000000040f137c36 */ /* 0x002fc80008000000 */
[----:B0-----:R-:W-:-:S05]  /*10080*/  IMAD.WIDE R2, R19, 0x4, R2 ;  /* 0x0000000413027825 */ /* 0x001fca00078e0202 */
[----:B------:R-:W2:Y:S01]  /*10090*/  LDG.E R7, desc[UR36][R2.64] ;  /* 0x0000002402077981 */ /* 0x000ea2000c1e1900 */
[----:B------:R-:W-:-:S03]  /*100a0*/  ISETP.NE.AND P0, PT, R9, RZ, PT ;  /* 0x000000ff0900720c */ /* 0x000fc60003f05270 */
[----:B------:R-:W2:Y:S02]  /*100b0*/  SHFL.IDX PT, R4, R4, R15, 0x1f ;  /* 0x00001f0f04047589 */ /* 0x000ea400000e0000 */
[----:B--2---:R-:W-:-:S05]  /*100c0*/  IMAD R6, R4, R7, RZ ;  /* 0x0000000704067224 */ /* 0x004fca00078e02ff */
[----:B------:R-:W-:-:S04]  /*100d0*/  IABS R12, R6 ;  /* 0x00000006000c7213 */ /* 0x000fc80000000000 */
[----:B------:R-:W0:Y:S08]  /*100e0*/  I2F.RP R10, R12 ;  /* 0x0000000c000a7306 */ /* 0x000e300000209400 */
[----:B0-----:R-:W0:Y:S02]  /*100f0*/  MUFU.RCP R10, R10 ;  /* 0x0000000a000a7308 */ /* 0x001e240000001000 */
[----:B0-----:R-:W-:-:S06]  /*10100*/  VIADD R11, R10, 0xffffffe ;  /* 0x0ffffffe0a0b7836 */ /* 0x001fcc0000000000 */
[----:B------:R0:W1:Y:S01]  /*10110*/  F2I.FTZ.U32.TRUNC.NTZ R3, R11 ;  /* 0x0000000b00037305 */ /* 0x000062000021f000 */
[----:B------:R-:W-:Y:S05]  /*10120*/  @!P0 BRA `(.L_x_1359) ;  /* 0x0000000000088947 */ /* 0x000fea0003800000 */
[----:B------:R-:W-:-:S05]  /*10130*/  VIADD R9, R15, 0xffffffff ;  /* 0xffffffff0f097836 */ /* 0x000fca0000000000 */
[----:B------:R2:W3:Y:S02]  /*10140*/  SHFL.IDX PT, R16, R8, R9, 0x1f ;  /* 0x00001f0908107589 */ /* 0x0004e400000e0000 */
.L_x_1359:
[----:B---3--:R-:W-:Y:S01]  /*10150*/  IMAD R16, R16, UR5, R13 ;  /* 0x0000000510107c24 */ /* 0x008fe2000f8e020d */
[----:B------:R-:W-:Y:S01]  /*10160*/  IABS R2, R6 ;  /* 0x0000000600027213 */ /* 0x000fe20000000000 */
[----:B01----:R-:W-:-:S03]  /*10170*/  IMAD.MOV R11, RZ, RZ, -R3 ;  /* 0x000000ffff0b7224 */ /* 0x003fc600078e0a03 */
[----:B--2---:R-:W-:Y:S01]  /*10180*/  IADD3 R9, -R16, UR6, RZ ;  /* 0x0000000610097c10 */ /* 0x004fe2000fffe1ff */
[----:B------:R-:W-:Y:S01]  /*10190*/  IMAD R11, R11, R12, RZ ;  /* 0x0000000c0b0b7224 */ /* 0x000fe200078e02ff */
[----:B------:R-:W-:Y:S01]  /*101a0*/  IADD3 R10, RZ, -R2, RZ ;  /* 0x80000002ff0a7210 */ /* 0x000fe20007ffe0ff */
[----:B------:R-:W-:Y:S01]  /*101b0*/  IMAD.MOV.U32 R2, RZ, RZ, RZ ;  /* 0x000000ffff027224 */ /* 0x000fe200078e00ff */
        /* <DEDUP_REMOVED lines=16> */
[----:B------:R-:W-:Y:S02]  /*102c0*/  IMAD R13, R7, R2, RZ ;  /* 0x00000002070d7224 */ /* 0x000fe400078e02ff */
[----:B------:R-:W-:Y:S02]  /*102d0*/  IMAD.MOV R2, RZ, RZ, -R2 ;  /* 0x000000ffff027224 */ /* 0x000fe400078e0a02 */
[----:B------:R-:W-:Y:S02]  /*102e0*/  IMAD.MOV R8, RZ, RZ, -R13 ;  /* 0x000000ffff087224 */ /* 0x000fe400078e0a0d */
[----:B------:R-:W-:Y:S02]  /*102f0*/  IMAD R6, R6, R2, R9 ;  /* 0x0000000206067224 */ /* 0x000fe400078e0209 */
[----:B------:R-:W-:Y:S01]  /*10300*/  IMAD.MOV.U32 R2, RZ, RZ, RZ ;  /* 0x000000ffff027224 */ /* 0x000fe200078e00ff */
[----:B------:R-:W-:Y:S02]  /*10310*/  VIADDMNMX R15, R8, UR5, R7, PT ;  /* 0x00000005080f7c46 */ /* 0x000fe4000b800107 */
[----:B------:R-:W-:-:S02]  /*10320*/  IABS R11, R6 ;  /* 0x00000006000b7213 */ /* 0x000fc40000000000 */
[----:B------:R-:W-:Y:S01]  /*10330*/  IABS R8, R15 ;  /* 0x0000000f00087213 */ /* 0x000fe20000000000 */
[----:B------:R-:W-:-:S03]  /*10340*/  IMAD.MOV R18, RZ, RZ, -R15 ;  /* 0x000000ffff127224 */ /* 0x000fc600078e0a0f */
[----:B------:R-:W0:Y:S08]  /*10350*/  I2F.RP R7, R8 ;  /* 0x0000000800077306 */ /* 0x000e300000209400 */
[----:B0-----:R-:W0:Y:S02]  /*10360*/  MUFU.RCP R7, R7 ;  /* 0x0000000700077308 */ /* 0x001e240000001000 */
[----:B0-----:R-:W-:-:S06]  /*10370*/  VIADD R3, R7, 0xffffffe ;  /* 0x0ffffffe07037836 */ /* 0x001fcc0000000000 */
[----:B------:R-:W0:Y:S02]  /*10380*/  F2I.FTZ.U32.TRUNC.NTZ R3, R3 ;  /* 0x0000000300037305 */ /* 0x000e24000021f000 */
[----:B0-----:R-:W-:-:S04]  /*10390*/  IMAD.MOV R10, RZ, RZ, -R3 ;  /* 0x000000ffff0a7224 */ /* 0x001fc800078e0a03 */
[----:B------:R-:W-:Y:S01]  /*103a0*/  IMAD.MOV.U32 R9, RZ, RZ, R10 ;  /* 0x000000ffff097224 */ /* 0x000fe200078e000a */
[----:B------:R-:W-:-:S03]  /*103b0*/  IABS R10, R15 ;  /* 0x0000000f000a7213 */ /* 0x000fc60000000000 */
[----:B------:R-:W-:-:S04]  /*103c0*/  IMAD R9, R9, R8, RZ ;  /* 0x0000000809097224 */ /* 0x000fc800078e02ff */
[----:B------:R-:W-:-:S04]  /*103d0*/  IMAD.HI.U32 R2, R3, R9, R2 ;  /* 0x0000000903027227 */ /* 0x000fc800078e0002 */
[----:B------:R-:W-:Y:S02]  /*103e0*/  IMAD.MOV R3, RZ, RZ, -R10 ;  /* 0x000000ffff037224 */ /* 0x000fe400078e0a0a */
        /* <DEDUP_REMOVED lines=8> */
[----:B------:R-:W-:Y:S01]  /*10470*/  ISETP.GE.AND P2, PT, R3, RZ, PT ;  /* 0x000000ff0300720c */ /* 0x000fe20003f46270 */
[----:B------:R-:W-:-:S06]  /*10480*/  IMAD.IADD R3, R6, 0x1, R13 ;  /* 0x0000000106037824 */ /* 0x000fcc00078e020d */
[----:B------:R-:W-:-:S06]  /*10490*/  @P0 IADD3 R2, R2, 0x1, RZ ;  /* 0x0000000102020810 */ /* 0x000fcc0007ffe0ff */
[----:B------:R-:W-:Y:S01]  /*104a0*/  @!P2 IMAD.MOV R2, RZ, RZ, -R2 ;  /* 0x000000ffff02a224 */ /* 0x000fe200078e0a02 */
[----:B------:R-:W-:-:S04]  /*104b0*/  @!P1 LOP3.LUT R2, RZ, R15, RZ, 0x33, !PT ;  /* 0x0000000fff029212 */ /* 0x000fc800078e33ff */
[----:B------:R-:W-:Y:S01]  /*104c0*/  LOP3.LUT R17, RZ, R2, RZ, 0x33, !PT ;  /* 0x00000002ff117212 */ /* 0x000fe200078e33ff */
[----:B------:R-:W-:-:S04]  /*104d0*/  IMAD R18, R2, R18, R3 ;  /* 0x0000001202127224 */ /* 0x000fc800078e0203 */
[----:B------:R-:W-:Y:S01]  /*104e0*/  IMAD.IADD R17, R4, 0x1, R17 ;  /* 0x0000000104117824 */ /* 0x000fe200078e0211 */
[----:B------:R-:W-:Y:S06]  /*104f0*/  BRA `(.L_x_1360) ;  /* 0x0000000000147947 */ /* 0x000fec0003800000 */
.L_x_1355:
[----:B------:R-:W-:Y:S01]  /*10500*/  ULDC UR4, c[0x0][0xc3c] ;  /* 0x00030f0000047ab9 */ /* 0x000fe20000000800 */
[----:B------:R-:W-:Y:S02]  /*10510*/  IMAD.MOV.U32 R17, RZ, RZ, RZ ;  /* 0x000000ffff117224 */ /* 0x000fe400078e00ff */
[----:B------:R-:W-:Y:S02]  /*10520*/  IMAD.U32 R16, RZ, RZ, UR6 ;  /* 0x00000006ff107e24 */ /* 0x000fe4000f8e00ff */
[----:B------:R-:W-:Y:S02]  /*10530*/  IMAD.MOV.U32 R18, RZ, RZ, RZ ;  /* 0x000000ffff127224 */ /* 0x000fe400078e00ff */
[----:B------:R-:W-:-:S07]  /*10540*/  IMAD.U32 R19, RZ, RZ, UR4 ;  /* 0x00000004ff137e24 */ /* 0x000fce000f8e00ff */
.L_x_1360:
[----:B------:R-:W-:-:S13]  /*10550*/  ISETP.NE.AND P0, PT, R5, RZ, PT ;  /* 0x000000ff0500720c */ /* 0x000fda0003f05270 */
[----:B------:R-:W0:Y:S01]  /*10560*/  @!P0 S2R R3, SR_CgaCtaId ;  /* 0x0000000000038919 */ /* 0x000e220000008800 */
[----:B------:R-:W-:-:S04]  /*10570*/  @!P0 MOV R2, 0x400 ;  /* 0x0000040000028802 */ /* 0x000fc80000000f00 */
[----:B0-----:R-:W-:-:S05]  /*10580*/  @!P0 LEA R2, R3, R2, 0x18 ;  /* 0x0000000203028211 */ /* 0x001fca00078ec0ff */
[----:B------:R1:W-:Y:S01]  /*10590*/  @!P0 STS.128 [R2+0x308d0], R16 ;  /* 0x0308d01002008388 */ /* 0x0003e20000000c00 */
[----:B------:R-:W-:Y:S06]  /*105a0*/  BAR.ARV 0x5, 0x180 ;  /* 0x0146000000007b1d */ /* 0x000fec0000002000 */
.L_x_1353:
[----:B------:R2:W-:Y:S01]  /*105b0*/  STL [R1+0x1c], RZ ;  /* 0x00001cff01007387 */ /* 0x0005e20000100800 */
[----:B------:R-:W-:Y:S01]  /*105c0*/  ULDC UR4, c[0x0][0xc3c] ;  /* 0x00030f0000047ab9 */ /* 0x000fe20000000800 */
[----:B------:R-:W-:Y:S01]  /*105d0*/  IMAD.MOV.U32 R28, RZ, RZ, 0x1 ;  /* 0x00000001ff1c7424 */ /* 0x000fe200078e00ff */
[----:B0-----:R-:W-:Y:S01]  /*105e0*/  ISETP.GE.AND P0, PT, R19, UR4, PT ;  /* 0x0000000413007c0c */ /* 0x001fe2000bf06270 */
[----:B------:R-:W-:-:S12]  /*105f0*/  IMAD.MOV.U32 R25, RZ, RZ, RZ ;  /* 0x000000ffff197224 */ /* 0x000fd800078e00ff */
[----:B--2---:R-:W-:Y:S05]  /*10600*/  @P0 BRA `(.L_x_1361) ;  /* 0x0000004800c80947 */ /* 0x004fea0003800000 */
[----:B-1----:R-:W2:Y:S01]  /*10610*/  LDL R2, [R1+0x20] ;  /* 0x0000200001027983 */ /* 0x002ea20000100800 */
[----:B------:R-:W0:Y:S01]  /*10620*/  S2UR UR5, SR_CgaCtaId ;  /* 0x00000000000579c3 */ /* 0x000e220000008800 */
[----:B------:R-:W-:Y:S01]  /*10630*/  IMAD.SHL.U32 R34, R0, 0x8, RZ ;  /* 0x0000000800227824 */ /* 0x000fe200078e00ff */
[----:B------:R-:W-:Y:S01]  /*10640*/  BSSY B8, `(.L_x_1361) ;  /* 0x00004ae000087945 */ /* 0x000fe20003800000 */
[----:B------:R1:W-:Y:S01]  /*10650*/  STL [R1+0x1c], RZ ;  /* 0x00001cff01007387 */ /* 0x0003e20000100800 */
[----:B------:R-:W-:Y:S01]  /*10660*/  IMAD.MOV.U32 R28, RZ, RZ, 0x1 ;  /* 0x00000001ff1c7424 */ /* 0x000fe200078e00ff */
[----:B------:R-:W-:Y:S01]  /*10670*/  ULDC UR39, c[0x0][0xc] ;  /* 0x0000030000277ab9 */ /* 0x000fe20000000800 */
[----:B------:R-:W-:Y:S01]  /*10680*/  LOP3.LUT R3, R34, 0x1f8, RZ, 0xc0, !PT ;  /* 0x000001f822037812 */ /* 0x000fe200078ec0ff */
[----:B------:R-:W-:-:S03]  /*10690*/  IMAD.MOV.U32 R25, RZ, RZ, RZ ;  /* 0x000000ffff197224 */ /* 0x000fc600078e00ff */
[----:B------:R-:W-:-:S04]  /*106a0*/  LOP3.LUT R3, R3, 0x38, R0, 0x78, !PT ;  /* 0x0000003803037812 */ /* 0x000fc800078e7800 */
[----:B------:R-:W-:Y:S02]  /*106b0*/  LOP3.LUT R32, R3, 0x200, R34, 0xf8, !PT ;  /* 0x0000020003207812 */ /* 0x000fe400078ef822 */
[----:B------:R-:W-:-:S04]  /*106c0*/  LOP3.LUT R34, R34, 0x38, RZ, 0xc0, !PT ;  /* 0x0000003822227812 */ /* 0x000fc800078ec0ff */
[C---:B------:R-:W-:Y:S02]  /*106d0*/  LOP3.LUT R37, R34.reuse, 0x80, RZ, 0xfc, !PT ;  /* 0x0000008022257812 */ /* 0x040fe400078efcff */
[----:B------:R-:W-:Y:S02]  /*106e0*/  LOP3.LUT R36, R34, 0xc0, RZ, 0xfc, !PT ;  /* 0x000000c022247812 */ /* 0x000fe400078efcff */
[----:B--2---:R-:W-:Y:S02]  /*106f0*/  R2UR UR4, R2 ;  /* 0x00000000020472ca */ /* 0x004fe400000e0000 */
[C---:B------:R-:W-:Y:S01]  /*10700*/  LOP3.LUT R2, R0.reuse, 0x7f, RZ, 0xc0, !PT ;  /* 0x0000007f00027812 */ /* 0x040fe200078ec0ff */
[----:B------:R-:W-:-:S03]  /*10710*/  IMAD.SHL.U32 R0, R0, 0x10, RZ ;  /* 0x0000001000007824 */ /* 0x000fc600078e00ff */
[----:B------:R-:W-:-:S04]  /*10720*/  SHF.R.U32.HI R2, RZ, 0x3, R2 ;  /* 0x00000003ff027819 */ /* 0x000fc80000011602 */
[----:B------:R-:W-:Y:S02]  /*10730*/  LOP3.LUT R2, R2, 0x70, R0, 0xf8, !PT ;  /* 0x0000007002027812 */ /* 0x000fe400078ef800 */
[----:B------:R-:W-:Y:S01]  /*10740*/  LOP3.LUT R0, R34, 0x40, RZ, 0xfc, !PT ;  /* 0x0000004022007812 */ /* 0x000fe200078efcff */
[----:B------:R-:W-:-:S03]  /*10750*/  ULOP3.LUT UR38, UR4, 0x2, URZ, 0xfc, !UPT ;  /* 0x0000000204267892 */ /* 0x000fc6000f8efc3f */
[----:B------:R-:W-:Y:S02]  /*10760*/  UMOV UR4, 0x400 ;  /* 0x0000040000047882 */ /* 0x000fe40000000000 */
[----:B0-----:R-:W-:-:S06]  /*10770*/  ULEA UR4, UR5, UR4, 0x18 ;  /* 0x0000000405047291 */ /* 0x001fcc000f8ec03f */
[----:B------:R-:W-:-:S04]  /*10780*/  IMAD.U32 R22, RZ, RZ, UR4 ;  /* 0x00000004ff167e24 */ /* 0x000fc8000f8e00ff */
[----:B-1----:R-:W-:-:S07]  /*10790*/  IMAD R33, R32, 0x2, R22 ;  /* 0x0000000220217824 */ /* 0x002fce00078e0216 */
.L_x_1432:
[----:B------:R-:W-:Y:S05]  /*107a0*/  YIELD ;  /* 0x0000000000007946 */ /* 0x000fea0003800000 */
[----:B------:R-:W-:Y:S01]  /*107b0*/  ULDC.64 UR4, c[0x0][0xa28] ;  /* 0x00028a0000047ab9 */ /* 0x000fe20000000a00 */
[----:B------:R-:W-:Y:S02]  /*107c0*/  MOV R24, RZ ;  /* 0x000000ff00187202 */ /* 0x000fe40000000f00 */
[----:B------:R-:W-:-:S04]  /*107d0*/  ISETP.NE.U32.AND P0, PT, RZ, UR4, PT ;  /* 0x00000004ff007c0c */ /* 0x000fc8000bf05070 */
[----:B------:R-:W-:Y:S01]  /*107e0*/  ISETP.NE.AND.EX P0, PT, RZ, UR5, PT, P0 ;  /* 0x00000005ff007c0c */ /* 0x000fe2000bf05300 */
[----:B------:R-:W-:-:S12]  /*107f0*/  ULDC.64 UR4, c[0x0][0xa18] ;  /* 0x0002860000047ab9 */ /* 0x000fd80000000a00 */
[----:B0-----:R-:W0:Y:S02]  /*10800*/  @P0 LDC.64 R2, c[0x0][0xa28] ;  /* 0x00028a00ff020b82 */ /* 0x001e240000000a00 */
[----:B0-----:R-:W-:-:S05]  /*10810*/  @P0 IMAD.WIDE R2, R19, 0x4, R2 ;  /* 0x0000000413020825 */ /* 0x001fca00078e0202 */
[----:B------:R0:W2:Y:S01]  /*10820*/  @P0 LDG.E R24, desc[UR36][R2.64] ;  /* 0x0000002402180981 */ /* 0x0000a2000c1e1900 */
[----:B------:R-:W-:Y:S01]  /*10830*/  ISETP.NE.U32.AND P0, PT, RZ, UR4, PT ;  /* 0x00000004ff007c0c */ /* 0x000fe2000bf05070 */
[----:B------:R-:W-:Y:S01]  /*10840*/  IMAD.MOV.U32 R35, RZ, RZ, RZ ;  /* 0x000000ffff237224 */ /* 0x000fe200078e00ff */
[----:B------:R-:W-:Y:S02]  /*10850*/  LOP3.LUT R23, R23, 0xfffffeff, RZ, 0xc0, !PT ;  /* 0xfffffeff17177812 */ /* 0x000fe400078ec0ff */
[----:B------:R-:W-:Y:S01]  /*10860*/  ISETP.NE.AND.EX P1, PT, RZ, UR5, PT, P0 ;  /* 0x00000005ff007c0c */ /* 0x000fe2000bf25300 */
[----:B------:R-:W-:Y:S02]  /*10870*/  ULDC.64 UR4, c[0x0][0xa00] ;  /* 0x0002800000047ab9 */ /* 0x000fe40000000a00 */
[----:B------:R-:W-:Y:S01]  /*10880*/  ISETP.NE.U32.AND P0, PT, RZ, UR4, PT ;  /* 0x00000004ff007c0c */ /* 0x000fe2000bf05070 */
[----:B0-----:R-:W0:Y:S03]  /*10890*/  LDC.64 R2, c[0x0][0xa00] ;  /* 0x00028000ff027b82 */ /* 0x001e260000000a00 */
[----:B------:R-:W-:Y:S01]  /*108a0*/  ISETP.NE.AND.EX P2, PT, RZ, UR5, PT, P0 ;  /* 0x00000005ff007c0c */ /* 0x000fe2000bf45300 */
[----:B------:R-:W-:-:S05]  /*108b0*/  ULDC.64 UR4, c[0x0][0x418] ;  /* 0x0001060000047ab9 */ /* 0x000fca0000000a00 */
[----:B-1----:R-:W1:Y:S07]  /*108c0*/  @P1 LDC.64 R4, c[0x0][0xa18] ;  /* 0x00028600ff041b82 */ /* 0x002e6e0000000a00 */
[----:B------:R-:W-:Y:S01]  /*108d0*/  @P2 LOP3.LUT R23, R23, 0x100, RZ, 0xfc, !PT ;  /* 0x0000010017172812 */ /* 0x000fe200078efcff */
[----:B0-----:R-:W-:-:S05]  /*108e0*/  IMAD.WIDE R2, R19, 0x4, R2 ;  /* 0x0000000413027825 */ /* 0x001fca00078e0202 */
[----:B------:R0:W5:Y:S01]  /*108f0*/  @P2 LDG.E R35, desc[UR36][R2.64] ;  /* 0x0000002402232981 */ /* 0x000162000c1e1900 */
[----:B-1----:R-:W-:-:S05]  /*10900*/  @P1 IMAD.WIDE R4, R19, 0x4, R4 ;  /* 0x0000000413041825 */ /* 0x002fca00078e0204 */
[----:B------:R0:W5:Y:S01]  /*10910*/  @P1 LDG.E R29, desc[UR36][R4.64] ;  /* 0x00000024041d1981 */ /* 0x000162000c1e1900 */
[----:B------:R-:W-:-:S03]  /*10920*/  UISETP.NE.U32.AND UP0, UPT, UR4, URZ, UPT ;  /* 0x0000003f0400728c */ /* 0x000fc6000bf05070 */
[----:B------:R-:W-:Y:S01]  /*10930*/  ULDC UR4, c[0x0][0x424] ;  /* 0x0001090000047ab9 */ /* 0x000fe20000000800 */
[----:B------:R-:W-:-:S03]  /*10940*/  UISETP.NE.AND.EX UP0, UPT, UR5, URZ, UPT, UP0 ;  /* 0x0000003f0500728c */ /* 0x000fc6000bf05300 */
[----:B------:R-:W-:Y:S01]  /*10950*/  ULDC UR5, c[0x0][0x2f0] ;  /* 0x0000bc0000057ab9 */ /* 0x000fe20000000800 */
[----:B------:R-:W-:-:S04]  /*10960*/  USEL UR4, UR4, 0x1, UP0 ;  /* 0x0000000104047887 */ /* 0x000fc80008000000 */
[----:B------:R-:W-:-:S06]  /*10970*/  UIMAD UR4, UR4, UR5, URZ ;  /* 0x00000005040472a4 */ /* 0x000fcc000f8e023f */
[----:B------:R-:W-:Y:S01]  /*10980*/  IMAD.U32 R0, RZ, RZ, UR4 ;  /* 0x00000004ff007e24 */ /* 0x000fe2000f8e00ff */
[----:B--2---:R0:W-:Y:S01]  /*10990*/  STL [R1+0x4], R24 ;  /* 0x0000041801007387 */ /* 0x0041e20000100800 */
[----:B---3--:R-:W-:Y:S05]  /*109a0*/  @P1 BRA `(.L_x_1362) ;  /* 0x0000000000181947 */ /* 0x008fea0003800000 */
[----:B------:R-:W-:Y:S02]  /*109b0*/  ULDC UR4, c[0x0][0x288] ;  /* 0x0000a20000047ab9 */ /* 0x000fe40000000800 */
[----:B-----5:R-:W-:Y:S01]  /*109c0*/  IMAD.U32 R29, RZ, RZ, UR4 ;  /* 0x00000004ff1d7e24 */ /* 0x020fe2000f8e00ff */
[----:B------:R-:W-:Y:S06]  /*109d0*/  @!P2 BRA `(.L_x_1362) ;  /* 0x00000000000ca947 */ /* 0x000fec0003800000 */
[----:B0-----:R-:W2:Y:S04]  /*109e0*/  LDG.E R4, desc[UR36][R2.64] ;  /* 0x0000002402047981 */ /* 0x001ea8000c1e1900 */
[----:B------:R-:W2:Y:S02]  /*109f0*/  LDG.E R29, desc[UR36][R2.64+0x4] ;  /* 0x00000424021d7981 */ /* 0x000ea4000c1e1900 */
[----:B--2---:R-:W-:-:S07]  /*10a00*/  IMAD.IADD R29, R29, 0x1, -R4 ;  /* 0x000000011d1d7824 */ /* 0x004fce00078e0a04 */
.L_x_1362:
[----:B------:R-:W-:Y:S02]  /*10a10*/  ULDC.64 UR4, c[0x0][0xa20] ;  /* 0x0002880000047ab9 */ /* 0x000fe40000000a00 */
[----:B------:R-:W-:-:S04]  /*10a20*/  ISETP.NE.U32.AND P0, PT, RZ, UR4, PT ;  /* 0x00000004ff007c0c */ /* 0x000fc8000bf05070 */
[----:B------:R-:W-:-:S13]  /*10a30*/  ISETP.NE.AND.EX P0, PT, RZ, UR5, PT, P0 ;  /* 0x00000005ff007c0c */ /* 0x000fda000bf05300 */
[----:B------:R-:W-:Y:S05]  /*10a40*/  @!P0 BRA `(.L_x_1363) ;  /* 0x0000000000108947 */ /* 0x000fea0003800000 */
[----:B0-----:R-:W0:Y:S02]  /*10a50*/  LDC.64 R2, c[0x0][0xa20] ;  /* 0x00028800ff027b82 */ /* 0x001e240000000a00 */
[----:B0-----:R-:W-:-:S05]  /*10a60*/  IMAD.WIDE R2, R19, 0x4, R2 ;  /* 0x0000000413027825 */ /* 0x001fca00078e0202 */
[----:B------:R0:W5:Y:S01]  /*10a70*/  LDG.E R0, desc[UR36][R2.64] ;  /* 0x0000002402007981 */ /* 0x000162000c1e1900 */
[----:B------:R-:W-:Y:S05]  /*10a80*/  BRA `(.L_x_1364) ;  /* 0x0000000000247947 */ /* 0x000fea0003800000 */
.L_x_1363:
[----:B------:R-:W-:Y:S02]  /*10a90*/  ULDC.64 UR4, c[0x0][0xa08] ;  /* 0x0002820000047ab9 */ /* 0x000fe40000000a00 */
[----:B------:R-:W-:-:S04]  /*10aa0*/  ISETP.NE.U32.AND P0, PT, RZ, UR4, PT ;  /* 0x00000004ff007c0c */ /* 0x000fc8000bf05070 */
[----:B------:R-:W-:-:S13]  /*10ab0*/  ISETP.NE.AND.EX P0, PT, RZ, UR5, PT, P0 ;  /* 0x00000005ff007c0c */ /* 0x000fda000bf05300 */
[----:B------:R-:W-:Y:S05]  /*10ac0*/  @!P0 BRA `(.L_x_1364) ;  /* 0x0000000000148947 */ /* 0x000fea0003800000 */
[----:B0-----:R-:W0:Y:S02]  /*10ad0*/  LDC.64 R2, c[0x0][0xa08] ;  /* 0x00028200ff027b82 */ /* 0x001e240000000a00 */
[----:B0-----:R-:W-:-:S05]  /*10ae0*/  IMAD.WIDE R2, R19, 0x4, R2 ;  /* 0x0000000413027825 */ /* 0x001fca00078e0202 */
[----:B------:R-:W2:Y:S04]  /*10af0*/  LDG.E R0, desc[UR36][R2.64] ;  /* 0x0000002402007981 */ /* 0x000ea8000c1e1900 */
[----:B------:R-:W2:Y:S02]  /*10b00*/  LDG.E R5, desc[UR36][R2.64+0x4] ;  /* 0x0000042402057981 */ /* 0x000ea4000c1e1900 */
[----:B--2---:R-:W-:-:S07]  /*10b10*/  IMAD.IADD R0, R5, 0x1, -R0 ;  /* 0x0000000105007824 */ /* 0x004fce00078e0a00 */
.L_x_1364:
[----:B0-----:R-:W0:Y:S01]  /*10b20*/  LDC R2, c[0x0][0x448] ;  /* 0x00011200ff027b82 */ /* 0x001e220000000800 */
[----:B-----5:R-:W-:Y:S01]  /*10b30*/  IMAD.IADD R26, R0, 0x1, -R24 ;  /* 0x00000001001a7824 */ /* 0x020fe200078e0a18 */
[----:B------:R-:W-:Y:S01]  /*10b40*/  LOP3.LUT R23, R23, 0xffffff7f, RZ, 0xc0, !PT ;  /* 0xffffff7f17177812 */ /* 0x000fe200078ec0ff */
[----:B------:R-:W-:-:S03]  /*10b50*/  IMAD.SHL.U32 R27, R17, 0x80, RZ ;  /* 0x00000080111b7824 */ /* 0x000fc600078e00ff */
[----:B------:R1:W-:Y:S01]  /*10b60*/  STL [R1], R26 ;  /* 0x0000001a01007387 */ /* 0x0003e20000100800 */
[----:B------:R-:W-:Y:S01]  /*10b70*/  VIADD R4, R27, 0x7f ;  /* 0x0000007f1b047836 */ /* 0x000fe20000000000 */
[----:B0-----:R-:W-:Y:S02]  /*10b80*/  ISETP.NE.AND P2, PT, R2, 0x1, PT ;  /* 0x000000010200780c */ /* 0x001fe40003f45270 */
[----:B------:R-:W0:Y:S11]  /*10b90*/  LDC.64 R2, c[0x0][0x9e0] ;  /* 0x00027800ff027b82 */ /* 0x000e360000000a00 */
[----:B------:R-:W2:Y:S01]  /*10ba0*/  @P2 LDC R5, c[0x0][0x44c] ;  /* 0x00011300ff052b82 */ /* 0x000ea20000000800 */
[----:B------:R-:W-:-:S07]  /*10bb0*/  @P2 LOP3.LUT R23, R23, 0x80, RZ, 0xfc, !PT ;  /* 0x0000008017172812 */ /* 0x000fce00078efcff */
[----:B------:R-:W3:Y:S01]  /*10bc0*/  @P2 LDC R6, c[0x0][0x450] ;  /* 0x00011400ff062b82 */ /* 0x000ee20000000800 */
[----:B0-----:R-:W-:Y:S01]  /*10bd0*/  ISETP.GE.AND P1, PT, R3, 0x1, PT ;  /* 0x000000010300780c */ /* 0x001fe20003f26270 */
[----:B--2---:R-:W-:-:S05]  /*10be0*/  @P2 IMAD.HI.U32 R5, R4, R5, RZ ;  /* 0x0000000504052227 */ /* 0x004fca00078e00ff */
[----:B---3--:R-:W-:Y:S02]  /*10bf0*/  @P2 SHF.R.U32.HI R4, RZ, R6, R5 ;  /* 0x00000006ff042219 */ /* 0x008fe40000011605 */
[----:B------:R-:W-:-:S05]  /*10c00*/  IADD3 R5, R26, 0x1, -R29 ;  /* 0x000000011a057810 */ /* 0x000fca0007ffe81d */
[----:B------:R-:W-:-:S04]  /*10c10*/  IMAD.IADD R7, R5, 0x1, R4 ;  /* 0x0000000105077824 */ /* 0x000fc800078e0204 */
[----:B------:R-:W-:Y:S01]  /*10c20*/  IMAD.IADD R2, R7, 0x1, R2 ;  /* 0x0000000107027824 */ /* 0x000fe200078e0202 */
[----:B-1----:R-:W-:Y:S06]  /*10c30*/  @!P1 BRA `(.L_x_1365) ;  /* 0x0000000000489947 */ /* 0x002fec0003800000 */
[C---:B------:R-:W-:Y:S01]  /*10c40*/  ISETP.GT.AND P0, PT, R7.reuse, RZ, PT ;  /* 0x000000ff0700720c */ /* 0x040fe20003f04270 */
[----:B------:R-:W-:Y:S01]  /*10c50*/  BSSY B0, `(.L_x_1366) ;  /* 0x000000e000007945 */ /* 0x000fe20003800000 */
[----:B------:R-:W-:-:S11]  /*10c60*/  VIADD R0, R7, 0xffffffff ;  /* 0xffffffff07007836 */ /* 0x000fd60000000000 */
[----:B------:R-:W-:Y:S05]  /*10c70*/  @P0 BRA `(.L_x_1367) ;  /* 0x00000000001c0947 */ /* 0x000fea0003800000 */
[----:B------:R-:W-:Y:S01]  /*10c80*/  ISETP.NE.AND P0, PT, R3, 0x1, PT ;  /* 0x000000010300780c */ /* 0x000fe20003f05270 */
[----:B------:R-:W-:-:S12]  /*10c90*/  IMAD.MOV R7, RZ, RZ, -R7 ;  /* 0x000000ffff077224 */ /* 0x000fd800078e0a07 */
[----:B------:R-:W0:Y:S02]  /*10ca0*/  @P0 LDC.64 R4, c[0x0][0x9e8] ;  /* 0x00027a00ff040b82 */ /* 0x000e240000000a00 */
[----:B0-----:R-:W-:-:S05]  /*10cb0*/  @P0 IMAD.HI.U32 R4, R7, R4, RZ ;  /* 0x0000000407040227 */ /* 0x001fca00078e00ff */
[----:B------:R-:W-:-:S04]  /*10cc0*/  @P0 SHF.R.U32.HI R7, RZ, R5, R4 ;  /* 0x00000005ff070219 */ /* 0x000fc80000011604 */
[----:B------:R-:W-:Y:S01]  /*10cd0*/  LOP3.LUT R0, RZ, R7, RZ, 0x33, !PT ;  /* 0x00000007ff007212 */ /* 0x000fe200078e33ff */
[----:B------:R-:W-:Y:S06]  /*10ce0*/  BRA `(.L_x_1368) ;  /* 0x0000000000107947 */ /* 0x000fec0003800000 */
.L_x_1367:
[----:B------:R-:W-:-:S13]  /*10cf0*/  ISETP.NE.AND P0, PT, R3, 0x1, PT ;  /* 0x000000010300780c */ /* 0x000fda0003f05270 */
[----:B------:R-:W0:Y:S02]  /*10d00*/  @P0 LDC.64 R4, c[0x0][0x9e8] ;  /* 0x00027a00ff040b82 */ /* 0x000e240000000a00 */
[----:B0-----:R-:W-:-:S05]  /*10d10*/  @P0 IMAD.HI.U32 R4, R0, R4, RZ ;  /* 0x0000000400040227 */ /* 0x001fca00078e00ff */
[----:B------:R-:W-:-:S07]  /*10d20*/  @P0 SHF.R.U32.HI R0, RZ, R5, R4 ;  /* 0x00000005ff000219 */ /* 0x000fce0000011604 */
.L_x_1368:
[----:B------:R-:W-:Y:S05]  /*10d30*/  BSYNC B0 ;  /* 0x0000000000007941 */ /* 0x000fea0003800000 */
.L_x_1366:
[----:B------:R-:W-:-:S05]  /*10d40*/  IMAD R5, R0, R3, R3 ;  /* 0x0000000300057224 */ /* 0x000fca00078e0203 */
[----:B------:R-:W-:-:S07]  /*10d50*/  VIMNMX R2, R2, R5, PT ;  /* 0x0000000502027248 */ /* 0x000fce0003fe0100 */
.L_x_1365:
[----:B------:R-:W0:Y:S01]  /*10d60*/  @P2 LDC R4, c[0x0][0x44c] ;  /* 0x00011300ff042b82 */ /* 0x000e220000000800 */
[----:B------:R-:W-:Y:S01]  /*10d70*/  VIADD R2, R2, 0x3f ;  /* 0x0000003f02027836 */ /* 0x000fe20000000000 */
[----:B------:R-:W-:Y:S01]  /*10d80*/  ULDC UR4, c[0x0][0x9dc] ;  /* 0x0002770000047ab9 */ /* 0x000fe20000000800 */
[----:B------:R-:W-:-:S05]  /*10d90*/  IMAD.MOV.U32 R0, RZ, RZ, R27 ;  /* 0x000000ffff007224 */ /* 0x000fca00078e001b */
[----:B------:R-:W1:Y:S01]  /*10da0*/  @P2 LDC R5, c[0x0][0x450] ;  /* 0x00011400ff052b82 */ /* 0x000e620000000800 */
[----:B0-----:R-:W-:-:S05]  /*10db0*/  @P2 IMAD.HI.U32 R4, R27, R4, RZ ;  /* 0x000000041b042227 */ /* 0x001fca00078e00ff */
[----:B-1----:R-:W-:Y:S02]  /*10dc0*/  @P2 SHF.R.U32.HI R0, RZ, R5, R4 ;  /* 0x00000005ff002219 */ /* 0x002fe40000011604 */
[----:B------:R-:W-:-:S04]  /*10dd0*/  SHF.R.S32.HI R5, RZ, 0x1f, R2 ;  /* 0x0000001fff057819 */ /* 0x000fc80000011402 */
[----:B------:R-:W-:Y:S01]  /*10de0*/  LEA.HI R4, R5, R2, RZ, 0x6 ;  /* 0x0000000205047211 */ /* 0x000fe200078f30ff */
[----:B------:R-:W-:-:S03]  /*10df0*/  VIADD R2, R26, 0x3f ;  /* 0x0000003f1a027836 */ /* 0x000fc60000000000 */
[----:B------:R-:W-:Y:S02]  /*10e00*/  SHF.R.S32.HI R4, RZ, 0x6, R4 ;  /* 0x00000006ff047819 */ /* 0x000fe40000011404 */
[----:B------:R-:W-:-:S04]  /*10e10*/  SHF.R.S32.HI R5, RZ, 0x1f, R2 ;  /* 0x0000001fff057819 */ /* 0x000fc80000011402 */
[----:B------:R-:W-:Y:S02]  /*10e20*/  LEA.HI R5, R5, R2, RZ, 0x6 ;  /* 0x0000000205057211 */ /* 0x000fe400078f30ff */
[----:B------:R-:W-:Y:S02]  /*10e30*/  IADD3 R2, R0, R26, -R29 ;  /* 0x0000001a00027210 */ /* 0x000fe40007ffe81d */
[----:B------:R-:W-:-:S03]  /*10e40*/  SHF.R.S32.HI R5, RZ, 0x6, R5 ;  /* 0x00000006ff057819 */ /* 0x000fc60000011405 */
[----:B------:R-:W-:Y:S01]  /*10e50*/  VIADD R0, R2, -UR4 ;  /* 0x8000000402007c36 */ /* 0x000fe20008000000 */
[----:B------:R-:W-:-:S05]  /*10e60*/  VIMNMX R30, R5, R4, PT ;  /* 0x00000004051e7248 */ /* 0x000fca0003fe0100 */
[----:B------:R0:W-:Y:S01]  /*10e70*/  STL [R1+0x18], R30 ;  /* 0x0000181e01007387 */ /* 0x0001e20000100800 */
[----:B------:R-:W-:Y:S05]  /*10e80*/  @!P1 BRA `(.L_x_1369) ;  /* 0x0000000000449947 */ /* 0x000fea0003800000 */
[----:B------:R-:W-:Y:S01]  /*10e90*/  ISETP.GT.AND P0, PT, R2, -0x1, PT ;  /* 0xffffffff0200780c */ /* 0x000fe20003f04270 */
[----:B------:R-:W-:-:S12]  /*10ea0*/  BSSY B0, `(.L_x_1370) ;  /* 0x000000d000007945 */ /* 0x000fd80003800000 */
[----:B------:R-:W-:Y:S05]  /*10eb0*/  @P0 BRA `(.L_x_1371) ;  /* 0x00000000001c0947 */ /* 0x000fea0003800000 */
[----:B------:R-:W-:Y:S02]  /*10ec0*/  ISETP.NE.AND P0, PT, R3, 0x1, PT ;  /* 0x000000010300780c */ /* 0x000fe40003f05270 */
[----:B------:R-:W-:-:S11]  /*10ed0*/  LOP3.LUT R7, RZ, R2, RZ, 0x33, !PT ;  /* 0x00000002ff077212 */ /* 0x000fd600078e33ff */
[----:B------:R-:W1:Y:S02]  /*10ee0*/  @P0 LDC.64 R4, c[0x0][0x9e8] ;  /* 0x00027a00ff040b82 */ /* 0x000e640000000a00 */
[----:B-1----:R-:W-:-:S05]  /*10ef0*/  @P0 IMAD.HI.U32 R4, R7, R4, RZ ;  /* 0x0000000407040227 */ /* 0x002fca00078e00ff */
[----:B------:R-:W-:-:S04]  /*10f00*/  @P0 SHF.R.U32.HI R7, RZ, R5, R4 ;  /* 0x00000005ff070219 */ /* 0x000fc80000011604 */
[----:B------:R-:W-:Y:S01]  /*10f10*/  LOP3.LUT R2, RZ, R7, RZ, 0x33, !PT ;  /* 0x00000007ff027212 */ /* 0x000fe200078e33ff */
[----:B------:R-:W-:Y:S06]  /*10f20*/  BRA `(.L_x_1372) ;  /* 0x0000000000107947 */ /* 0x000fec0003800000 */
.L_x_1371:
[----:B------:R-:W-:-:S13]  /*10f30*/  ISETP.NE.AND P0, PT, R3, 0x1, PT ;  /* 0x000000010300780c */ /* 0x000fda0003f05270 */
[----:B------:R-:W1:Y:S02]  /*10f40*/  @P0 LDC.64 R4, c[0x0][0x9e8] ;  /* 0x00027a00ff040b82 */ /* 0x000e640000000a00 */
[----:B-1----:R-:W-:-:S05]  /*10f50*/  @P0 IMAD.HI.U32 R4, R2, R4, RZ ;  /* 0x0000000402040227 */ /* 0x002fca00078e00ff */
[----:B------:R-:W-:-:S07]  /*10f60*/  @P0 SHF.R.U32.HI R2, RZ, R5, R4 ;  /* 0x00000005ff020219 */ /* 0x000fce0000011604 */
.L_x_1372:
[----:B------:R-:W-:Y:S05]  /*10f70*/  BSYNC B0 ;  /* 0x0000000000007941 */ /* 0x000fea0003800000 */
.L_x_1370:
[----:B------:R-:W-:-:S05]  /*10f80*/  IMAD R3, R2, R3, RZ ;  /* 0x0000000302037224 */ /* 0x000fca00078e02ff */
[----:B------:R-:W-:-:S07]  /*10f90*/  VIMNMX R0, R0, R3, !PT ;  /* 0x0000000300007248 */ /* 0x000fce0007fe0100 */
.L_x_1369:
[----:B------:R-:W-:Y:S01]  /*10fa0*/  SHF.R.S32.HI R3, RZ, 0x1f, R0 ;  /* 0x0000001fff037819 */ /* 0x000fe20000011400 */
[----:B------:R-:W-:Y:S03]  /*10fb0*/  BSSY B7, `(.L_x_1373) ;  /* 0x0000355000077945 */ /* 0x000fe60003800000 */
[----:B------:R-:W-:-:S04]  /*10fc0*/  LEA.HI R3, R3, R0, RZ, 0x6 ;  /* 0x0000000003037211 */ /* 0x000fc800078f30ff */
[----:B------:R-:W-:-:S04]  /*10fd0*/  SHF.R.S32.HI R3, RZ, 0x6, R3 ;  /* 0x00000006ff037819 */ /* 0x000fc80000011403 */
[----:B------:R-:W-:-:S04]  /*10fe0*/  VIMNMX R2, RZ, R3, !PT ;  /* 0x00000003ff027248 */ /* 0x000fc80007fe0100 */
[----:B------:R-:W-:Y:S01]  /*10ff0*/  ISETP.GT.AND P0, PT, R30, R2, PT ;  /* 0x000000021e00720c */ /* 0x000fe20003f04270 */
[----:B------:R1:W-:-:S12]  /*11000*/  STL [R1+0x8], R2 ;  /* 0x0000080201007387 */ /* 0x0003d80000100800 */
[----:B-1----:R-:W-:Y:S05]  /*11010*/  @P0 BRA `(.L_x_1374) ;  /* 0x0000000000440947 */ /* 0x002fea0003800000 */
[----:B------:R-:W1:Y:S02]  /*11020*/  S2R R2, SR_TID.X ;  /* 0x0000000000027919 */ /* 0x000e640000002100 */
        /* <DEDUP_REMOVED lines=10> */
[----:B------:R-:W1:Y:S02]  /*110d0*/  S2R R4, SR_LTMASK ;  /* 0x0000000000047919 */ /* 0x000e640000003900 */
[----:B-1----:R-:W-:-:S04]  /*110e0*/  LOP3.LUT R4, R4, UR4, RZ, 0xc0, !PT ;  /* 0x0000000404047c12 */ /* 0x002fc8000f8ec0ff */
[----:B------:R-:W1:Y:S01]  /*110f0*/  POPC R7, R4 ;  /* 0x0000000400077309 */ /* 0x000e620000000000 */
[----:B--2---:R-:W1:Y:S02]  /*11100*/  SHFL.IDX PT, R0, R3, R0, 0x1f ;  /* 0x00001f0003007589 */ /* 0x004e6400000e0000 */
[----:B-1----:R-:W-:Y:S01]  /*11110*/  IADD3 R16, R0, UR39, R7 ;  /* 0x0000002700107c10 */ /* 0x002fe2000fffe007 */
[----:B------:R-:W-:Y:S06]  /*11120*/  BRA `(.L_x_1375) ;  /* 0x0000003000f47947 */ /* 0x000fec0003800000 */
.L_x_1374:
        /* <DEDUP_REMOVED lines=8> */
[----:B------:R-:W-:Y:S02]  /*111b0*/  IMAD.U32 R4, RZ, RZ, UR6 ;  /* 0x00000006ff047e24 */ /* 0x000fe4000f8e00ff */
[----:B------:R-:W1:Y:S01]  /*111c0*/  LDC.64 R2, c[0x4][R2] ;  /* 0x0100000002027b82 */ /* 0x000e620000000a00 */
        /* <DEDUP_REMOVED lines=9> */
[----:B01----:R-:W-:Y:S05]  /*11260*/  CALL.ABS.NOINC R2 ;  /* 0x0000000002007343 */ /* 0x003fea0003c00000 */
.L_x_1377:
[----:B------:R-:W-:Y:S05]  /*11270*/  BSYNC B6 ;  /* 0x0000000000067941 */ /* 0x000fea0003800000 */
.L_x_1376:
        /* <DEDUP_REMOVED lines=10> */
[----:B------:R-:W-:Y:S01]  /*11320*/  MOV R8, 0x70 ;  /* 0x0000007000087802 */ /* 0x000fe20000000f00 */
[----:B------:R-:W-:Y:S02]  /*11330*/  IMAD.U32 R5, RZ, RZ, UR7 ;  /* 0x00000007ff057e24 */ /* 0x000fe4000f8e00ff */
[----:B------:R-:W-:Y:S02]  /*11340*/  IMAD.U32 R6, RZ, RZ, UR8 ;  /* 0x00000008ff067e24 */ /* 0x000fe4000f8e00ff */
[----:B------:R-:W-:-:S02]  /*11350*/  IMAD.U32 R7, RZ, RZ, UR9 ;  /* 0x00000009ff077e24 */ /* 0x000fc4000f8e00ff */
[----:B------:R-:W-:Y:S02]  /*11360*/  IMAD.U32 R10, RZ, RZ, UR4 ;  /* 0x00000004ff0a7e24 */ /* 0x000fe4000f8e00ff */
[----:B------:R-:W-:Y:S02]  /*11370*/  IMAD.U32 R11, RZ, RZ, UR5 ;  /* 0x00000005ff0b7e24 */ /* 0x000fe4000f8e00ff */
[----:B------:R-:W-:Y:S02]  /*11380*/  IMAD.MOV.U32 R12, RZ, RZ, 0x1 ;  /* 0x00000001ff0c7424 */ /* 0x000fe400078e00ff */
[----:B-1----:R-:W-:-:S07]  /*11390*/  IMAD.MOV.U32 R13, RZ, RZ, RZ ;  /* 0x000000ffff0d7224 */ /* 0x002fce00078e00ff */
[----:B------:R-:W-:-:S07]  /*113a0*/  LEPC R20, `(.L_x_1380) ;  /* 0x000000001014794e */ /* 0x000fce0000000000 */
[----:B0-2---:R-:W-:Y:S05]  /*113b0*/  CALL.ABS.NOINC R2 ;  /* 0x0000000002007343 */ /* 0x005fea0003c00000 */
.L_x_1380:
[----:B------:R0:W1:Y:S01]  /*113c0*/  LDC.64 R2, c[0x4][R17] ;  /* 0x0100000011027b82 */ /* 0x0000620000000a00 */
[----:B------:R-:W-:Y:S01]  /*113d0*/  ULDC.64 UR6, c[0x4][0x138] ;  /* 0x01004e0000067ab9 */ /* 0x000fe20000000a00 */
[----:B------:R-:W-:Y:S01]  /*113e0*/  ULDC.64 UR8, c[0x4][0x140] ;  /* 0x0100500000087ab9 */ /* 0x000fe20000000a00 */
[----:B------:R-:W-:Y:S01]  /*113f0*/  ULDC.64 UR4, c[0x4][0xd0] ;  /* 0x0100340000047ab9 */ /* 0x000fe20000000a00 */
[----:B------:R-:W-:Y:S02]  /*11400*/  IMAD.U32 R4, RZ, RZ, UR6 ;  /* 0x00000006ff047e24 */ /* 0x000fe4000f8e00ff */
[----:B------:R-:W-:Y:S02]  /*11410*/  IMAD.U32 R5, RZ, RZ, UR7 ;  /* 0x00000007ff057e24 */ /* 0x000fe4000f8e00ff */
[----:B------:R-:W-:Y:S02]  /*11420*/  IMAD.U32 R6, RZ, RZ, UR8 ;  /* 0x00000008ff067e24 */ /* 0x000fe4000f8e00ff */
[----:B------:R-:W-:-:S02]  /*11430*/  IMAD.U32 R7, RZ, RZ, UR9 ;  /* 0x00000009ff077e24 */ /* 0x000fc4000f8e00ff */
[----:B------:R-:W-:Y:S02]  /*11440*/  IMAD.U32 R10, RZ, RZ, UR4 ;  /* 0x00000004ff0a7e24 */ /* 0x000fe4000f8e00ff */
[----:B------:R-:W-:Y:S02]  /*11450*/  IMAD.U32 R11, RZ, RZ, UR5 ;  /* 0x00000005ff0b7e24 */ /* 0x000fe4000f8e00ff */
[----:B------:R-:W-:Y:S02]  /*11460*/  IMAD.MOV.U32 R8, RZ, RZ, 0x70 ;  /* 0x00000070ff087424 */ /* 0x000fe400078e00ff */
[----:B------:R-:W-:Y:S02]  /*11470*/  IMAD.MOV.U32 R12, RZ, RZ, 0x1 ;  /* 0x00000001ff0c7424 */ /* 0x000fe400078e00ff */
[----:B0-----:R-:W-:-:S07]  /*11480*/  IMAD.MOV.U32 R13, RZ, RZ, RZ ;  /* 0x000000ffff0d7224 */ /* 0x001fce00078e00ff */
[----:B------:R-:W-:-:S07]  /*11490*/  LEPC R20, `(.L_x_1379) ;  /* 0x000000001014794e */ /* 0x000fce0000000000 */
[----:B-1----:R-:W-:Y:S05]  /*114a0*/  CALL.ABS.NOINC R2 ;  /* 0x0000000002007343 */ /* 0x002fea0003c00000 */
.L_x_1379:
[----:B------:R-:W-:Y:S05]  /*114b0*/  BSYNC B6 ;  /* 0x0000000000067941 */ /* 0x000fea0003800000 */
.L_x_1378:
[----:B------:R-:W-:Y:S01]  /*114c0*/  ULDC.64 UR4, c[0x0][0x9f8] ;  /* 0x00027e0000047ab9 */ /* 0x000fe20000000a00 */
[----:B------:R-:W-:Y:S01]  /*114d0*/  IMAD.MOV.U32 R31, RZ, RZ, R19 ;  /* 0x000000ffff1f7224 */ /* 0x000fe200078e0013 */
[----:B------:R-:W-:Y:S01]  /*114e0*/  ISETP.NE.U32.AND P0, PT, RZ, UR4, PT ;  /* 0x00000004ff007c0c */ /* 0x000fe2000bf05070 */
[----:B------:R-:W-:Y:S01]  /*114f0*/  ULDC UR4, c[0x0][0x2f4] ;  /* 0x0000bd0000047ab9 */ /* 0x000fe20000000800 */
[----:B------:R-:W1:Y:S02]  /*11500*/  LDC R10, c[0x0][0x430] ;  /* 0x00010c00ff0a7b82 */ /* 0x000e640000000800 */
[----:B------:R-:W-:-:S13]  /*11510*/  ISETP.NE.AND.EX P0, PT, RZ, UR5, PT, P0 ;  /* 0x00000005ff007c0c */ /* 0x000fda000bf05300 */
[----:B------:R-:W2:Y:S01]  /*11520*/  @P0 LDC.64 R2, c[0x0][0x9f8] ;  /* 0x00027e00ff020b82 */ /* 0x000ea20000000a00 */
[----:B------:R-:W-:Y:S02]  /*11530*/  LOP3.LUT R17, R34, 0x40, RZ, 0xfc, !PT ;  /* 0x0000004022117812 */ /* 0x000fe400078efcff */
[----:B------:R-:W-:Y:S02]  /*11540*/  LOP3.LUT R23, R23, 0xffffffef, RZ, 0xc0, !PT ;  /* 0xffffffef17177812 */ /* 0x000fe400078ec0ff */
[----:B------:R-:W-:Y:S01]  /*11550*/  ISETP.GE.AND P2, PT, R17, UR4, PT ;  /* 0x0000000411007c0c */ /* 0x000fe2000bf46270 */
[----:B--2---:R-:W-:-:S05]  /*11560*/  @P0 IMAD.WIDE R2, R19, 0x4, R2 ;  /* 0x0000000413020825 */ /* 0x004fca00078e0202 */
[----:B------:R2:W5:Y:S01]  /*11570*/  @P0 LDG.E R31, desc[UR36][R2.64] ;  /* 0x00000024021f0981 */ /* 0x000562000c1e1900 */
[----:B------:R-:W-:Y:S01]  /*11580*/  ISETP.GE.AND P0, PT, R34, UR4, PT ;  /* 0x0000000422007c0c */ /* 0x000fe2000bf06270 */
[----:B------:R-:W-:Y:S01]  /*11590*/  UMOV UR5, 0xffffffff ;  /* 0xffffffff00057882 */ /* 0x000fe20000000000 */
[----:B------:R-:W-:Y:S01]  /*115a0*/  ISETP.GE.AND P1, PT, R37, UR4, PT ;  /* 0x0000000425007c0c */ /* 0x000fe2000bf26270 */
[----:B------:R-:W-:-:S10]  /*115b0*/  VIADD R7, R30, 0xffffffff ;  /* 0xffffffff1e077836 */ /* 0x000fd40000000000 */
[----:B------:R-:W-:Y:S02]  /*115c0*/  @P0 LOP3.LUT R23, R23, 0x10, RZ, 0xfc, !PT ;  /* 0x0000001017170812 */ /* 0x000fe400078efcff */
[----:B------:R-:W-:Y:S02]  /*115d0*/  ISETP.GE.AND P0, PT, R36, UR4, PT ;  /* 0x0000000424007c0c */ /* 0x000fe4000bf06270 */
[----:B------:R-:W-:-:S04]  /*115e0*/  LOP3.LUT R23, R23, 0xfffffff7, RZ, 0xc0, !PT ;  /* 0xfffffff717177812 */ /* 0x000fc800078ec0ff */
[----:B------:R-:W-:-:S04]  /*115f0*/  @P2 LOP3.LUT R23, R23, 0x8, RZ, 0xfc, !PT ;  /* 0x0000000817172812 */ /* 0x000fc800078efcff */
[----:B------:R-:W-:-:S04]  /*11600*/  LOP3.LUT R23, R23, 0xfffffffb, RZ, 0xc0, !PT ;  /* 0xfffffffb17177812 */ /* 0x000fc800078ec0ff */
[----:B------:R-:W-:-:S04]  /*11610*/  @P1 LOP3.LUT R23, R23, 0x4, RZ, 0xfc, !PT ;  /* 0x0000000417171812 */ /* 0x000fc800078efcff */
[----:B------:R-:W-:-:S04]  /*11620*/  LOP3.LUT R23, R23, 0xfffffffd, RZ, 0xc0, !PT ;  /* 0xfffffffd17177812 */ /* 0x000fc800078ec0ff */
[----:B------:R-:W-:Y:S01]  /*11630*/  @P0 LOP3.LUT R23, R23, 0x2, RZ, 0xfc, !PT ;  /* 0x0000000217170812 */ /* 0x000fe200078efcff */
[----:B-12---:R-:W-:Y:S06]  /*11640*/  BRA.DIV UR5, `(.L_x_1381) ;  /* 0x00000042057c7947 */ /* 0x006fec000b800000 */
.L_x_1449:
[----:B------:R-:W1:Y:S01]  /*11650*/  S2R R0, SR_TID.X ;  /* 0x0000000000007919 */ /* 0x000e620000002100 */
[----:B------:R-:W-:Y:S02]  /*11660*/  ISETP.NE.AND P1, PT, R10, 0x1, PT ;  /* 0x000000010a00780c */ /* 0x000fe40003f25270 */
[----:B-----5:R-:W-:Y:S01]  /*11670*/  SHF.R.S32.HI R11, RZ, 0x1f, R31 ;  /* 0x0000001fff0b7819 */ /* 0x020fe2000001141f */
[----:B------:R-:W2:Y:S01]  /*11680*/  S2R R9, SR_TID.X ;  /* 0x0000000000097919 */ /* 0x000ea20000002100 */
[----:B------:R-:W-:-:S03]  /*11690*/  LOP3.LUT R23, R23, 0xffffffbf, RZ, 0xc0, !PT ;  /* 0xffffffbf17177812 */ /* 0x000fc600078ec0ff */
[----:B------:R3:W-:Y:S06]  /*116a0*/  STL [R1+0xc], R11 ;  /* 0x00000c0b01007387 */ /* 0x0007ec0000100800 */
[----:B------:R-:W4:Y:S01]  /*116b0*/  @P1 LDC R5, c[0x0][0x434] ;  /* 0x00010d00ff051b82 */ /* 0x000f220000000800 */
[----:B------:R-:W-:Y:S02]  /*116c0*/  @P1 LOP3.LUT R23, R23, 0x40, RZ, 0xfc, !PT ;  /* 0x0000004017171812 */ /* 0x000fe400078efcff */
[----:B-1----:R-:W-:Y:S01]  /*116d0*/  LOP3.LUT R0, R0, 0x7f, RZ, 0xc0, !PT ;  /* 0x0000007f00007812 */ /* 0x002fe200078ec0ff */
[----:B--2---:R-:W-:-:S03]  /*116e0*/  IMAD.SHL.U32 R9, R9, 0x10, RZ ;  /* 0x0000001009097824 */ /* 0x004fc600078e00ff */
[----:B------:R-:W-:-:S04]  /*116f0*/  SHF.R.U32.HI R0, RZ, 0x3, R0 ;  /* 0x00000003ff007819 */ /* 0x000fc80000011600 */
[----:B------:R-:W-:Y:S02]  /*11700*/  LOP3.LUT R9, R0, 0x70, R9, 0xf8, !PT ;  /* 0x0000007000097812 */ /* 0x000fe400078ef809 */
[----:B------:R-:W1:Y:S03]  /*11710*/  @P1 LDC R0, c[0x0][0x438] ;  /* 0x00010e00ff001b82 */ /* 0x000e660000000800 */
[----:B------:R-:W-:-:S05]  /*11720*/  IMAD R6, R7, 0x40, R9 ;  /* 0x0000004007067824 */ /* 0x000fca00078e0209 */
[C---:B------:R-:W-:Y:S02]  /*11730*/  ISETP.GE.AND P0, PT, R6.reuse, R26, PT ;  /* 0x0000001a0600720c */ /* 0x040fe40003f06270 */
[----:B------:R-:W-:Y:S02]  /*11740*/  IADD3 R6, R6, R24, RZ ;  /* 0x0000001806067210 */ /* 0x000fe40007ffe0ff */
[----:B------:R-:W-:-:S03]  /*11750*/  ISETP.GT.U32.OR P0, PT, R9, 0x3f, P0 ;  /* 0x0000003f0900780c */ /* 0x000fc60000704470 */
[----:B----4-:R-:W-:-:S04]  /*11760*/  @P1 IMAD.HI.U32 R5, R6, R5, RZ ;  /* 0x0000000506051227 */ /* 0x010fc800078e00ff */
[----:B------:R-:W-:Y:S01]  /*11770*/  IMAD.MOV.U32 R8, RZ, RZ, R6 ;  /* 0x000000ffff087224 */ /* 0x000fe200078e0006 */
[----:B-1----:R-:W-:-:S05]  /*11780*/  @P1 SHF.R.U32.HI R8, RZ, R0, R5 ;  /* 0x00000000ff081219 */ /* 0x002fca0000011605 */
[----:B------:R-:W1:Y:S01]  /*11790*/  @!P0 LDC.64 R2, c[0x0][0x428] ;  /* 0x00010a00ff028b82 */ /* 0x000e620000000a00 */
[--C-:B------:R-:W-:Y:S01]  /*117a0*/  @!P0 SHF.R.S32.HI R5, RZ, 0x1f, R8.reuse ;  /* 0x0000001fff058819 */ /* 0x100fe20000011408 */
[----:B------:R-:W-:Y:S02]  /*117b0*/  @!P0 IMAD.MOV.U32 R4, RZ, RZ, R8 ;  /* 0x000000ffff048224 */ /* 0x000fe400078e0008 */
[-C--:B-1----:R-:W-:Y:S02]  /*117c0*/  @!P0 IMAD R0, R11, R2.reuse, RZ ;  /* 0x000000020b008224 */ /* 0x082fe400078e02ff */
[----:B------:R-:W-:-:S04]  /*117d0*/  @!P0 IMAD.WIDE.U32 R4, R31, R2, R4 ;  /* 0x000000021f048225 */ /* 0x000fc800078e0004 */
[----:B------:R-:W-:Y:S02]  /*117e0*/  @!P0 IMAD R0, R31, R3, R0 ;  /* 0x000000031f008224 */ /* 0x000fe400078e0200 */
[----:B------:R-:W1:Y:S02]  /*117f0*/  @!P0 LDC.64 R2, c[0x0][0x418] ;  /* 0x00010600ff028b82 */ /* 0x000e640000000a00 */
[----:B------:R-:W-:Y:S02]  /*11800*/  @!P0 IMAD.IADD R0, R5, 0x1, R0 ;  /* 0x0000000105008824 */ /* 0x000fe400078e0200 */
[----:B------:R-:W-:Y:S01]  /*11810*/  IMAD.MOV R5, RZ, RZ, -R8 ;  /* 0x000000ffff057224 */ /* 0x000fe200078e0a08 */
[----:B-1----:R-:W-:-:S04]  /*11820*/  @!P0 LEA R2, P1, R4, R2, 0x2 ;  /* 0x0000000204028211 */ /* 0x002fc800078210ff */
[----:B------:R-:W-:Y:S01]  /*11830*/  @!P0 LEA.HI.X R3, R4, R3, R0, 0x2, P1 ;  /* 0x0000000304038211 */ /* 0x000fe200008f1400 */
[----:B------:R-:W-:Y:S02]  /*11840*/  IMAD R4, R10, R5, R6 ;  /* 0x000000050a047224 */ /* 0x000fe400078e0206 */
[----:B------:R-:W-:Y:S02]  /*11850*/  IMAD.U32 R5, RZ, RZ, UR38 ;  /* 0x00000026ff057e24 */ /* 0x000fe4000f8e00ff */
[----:B------:R-:W-:-:S03]  /*11860*/  IMAD.MOV.U32 R0, RZ, RZ, RZ ;  /* 0x000000ffff007224 */ /* 0x000fc600078e00ff */
[----:B------:R-:W-:-:S03]  /*11870*/  ISETP.NE.AND P2, PT, R5, 0x3, PT ;  /* 0x000000030500780c */ /* 0x000fc60003f45270 */
[----:B------:R3:W5:Y:S01]  /*11880*/  @!P0 LDG.E R0, desc[UR36][R2.64] ;  /* 0x0000002402008981 */ /* 0x000762000c1e1900 */
[----:B------:R-:W-:Y:S01]  /*11890*/  ISETP.GT.U32.AND P0, PT, R9, 0x3f, PT ;  /* 0x0000003f0900780c */ /* 0x000fe20003f04070 */
[----:B------:R-:W-:Y:S01]  /*118a0*/  IMAD.MOV.U32 R26, RZ, RZ, R7 ;  /* 0x000000ffff1a7224 */ /* 0x000fe200078e0007 */
[----:B------:R-:W-:Y:S02]  /*118b0*/  LOP3.LUT R23, R23, 0xffffffdf, RZ, 0xc0, !PT ;  /* 0xffffffdf17177812 */ /* 0x000fe400078ec0ff */
[----:B0-----:R-:W-:-:S05]  /*118c0*/  SHF.R.S32.HI R30, RZ, 0x1f, R18 ;  /* 0x0000001fff1e7819 */ /* 0x001fca0000011412 */
[----:B------:R-:W-:-:S04]  /*118d0*/  @P2 LOP3.LUT R23, R23, 0x20, RZ, 0xfc, !PT ;  /* 0x0000002017172812 */ /* 0x000fc800078efcff */
[----:B------:R-:W-:-:S04]  /*118e0*/  LOP3.LUT R23, R23, 0xfffffffe, RZ, 0xc0, !PT ;  /* 0xfffffffe17177812 */ /* 0x000fc800078ec0ff */
[----:B------:R-:W-:Y:S01]  /*118f0*/  @P0 LOP3.LUT R23, R23, 0x1, RZ, 0xfc, !PT ;  /* 0x0000000117170812 */ /* 0x000fe200078efcff */
[----:B---3--:R-:W-:Y:S06]  /*11900*/  @!P2 BRA `(.L_x_1382) ;  /* 0x000000000004a947 */ /* 0x008fec0003800000 */
[----:B------:R-:W-:Y:S01]  /*11910*/  BPT.TRAP 0x1 ;  /* 0x000000040000795c */ /* 0x000fe20000300000 */
.L_x_1382:
        /* <DEDUP_REMOVED lines=20> */
[----:B------:R-:W-:Y:S01]  /*11a60*/  LEA.HI.X R24, R2, UR5, R6, 0x1, P0 ;  /* 0x0000000502187c11 */ /* 0x000fe200080f0c06 */
[----:B------:R-:W-:Y:S01]  /*11a70*/  IMAD R6, R25, 0x8, R22 ;  /* 0x0000000819067824 */ /* 0x000fe200078e0216 */
[----:B------:R-:W-:-:S04]  /*11a80*/  SHF.L.U32 R2, R28, 0x1f, RZ ;  /* 0x0000001f1c027819 */ /* 0x000fc800000006ff */
[----:B------:R-:W0:Y:S02]  /*11a90*/  SYNCS.PHASECHK.TRANS64.TRYWAIT P0, [R6+URZ+0x30840], R2 ;  /* 0x03084002060075a7 */ /* 0x000e24000800017f */
[----:B0-----:R-:W-:Y:S05]  /*11aa0*/  @!P0 BRA `(.L_x_1384) ;  /* 0x0000003c00988947 */ /* 0x001fea0003800000 */
.L_x_1450:
[----:B------:R-:W-:Y:S05]  /*11ab0*/  BSYNC B0 ;  /* 0x0000000000007941 */ /* 0x000fea0003800000 */
.L_x_1383:
[----:B------:R-:W2:Y:S01]  /*11ac0*/  LDL R10, [R1] ;  /* 0x00000000010a7983 */ /* 0x000ea20000100800 */
[----:B------:R-:W-:Y:S01]  /*11ad0*/  ULDC.64 UR4, c[0x0][0x300] ;  /* 0x0000c00000047ab9 */ /* 0x000fe20000000a00 */
[----:B------:R-:W-:Y:S01]  /*11ae0*/  LOP3.LUT P5, RZ, R23, 0x10, RZ, 0xc0, !PT ;  /* 0x0000001017ff7812 */ /* 0x000fe200078ac0ff */
[----:B------:R-:W-:Y:S01]  /*11af0*/  IMAD R5, R5, UR4, RZ ;  /* 0x0000000405057c24 */ /* 0x000fe2000f8e02ff */
[----:B------:R-:W1:Y:S01]  /*11b00*/  S2R R9, SR_TID.X ;  /* 0x0000000000097919 */ /* 0x000e620000002100 */
[C---:B0-----:R-:W-:Y:S01]  /*11b10*/  IMAD.WIDE.U32 R2, R4.reuse, UR4, RZ ;  /* 0x0000000404027c25 */ /* 0x041fe2000f8e00ff */
[C---:B------:R-:W-:Y:S02]  /*11b20*/  LOP3.LUT P4, RZ, R23.reuse, 0x8, RZ, 0xc0, !PT ;  /* 0x0000000817ff7812 */ /* 0x040fe4000788c0ff */
[C---:B------:R-:W-:Y:S01]  /*11b30*/  LOP3.LUT P3, RZ, R23.reuse, 0x4, RZ, 0xc0, !PT ;  /* 0x0000000417ff7812 */ /* 0x040fe2000786c0ff */
[----:B------:R-:W-:Y:S01]  /*11b40*/  IMAD R5, R4, UR5, R5 ;  /* 0x0000000504057c24 */ /* 0x000fe2000f8e0205 */
[----:B------:R-:W-:Y:S01]  /*11b50*/  ULDC.64 UR4, c[0x0][0x310] ;  /* 0x0000c40000047ab9 */ /* 0x000fe20000000a00 */
[----:B------:R-:W-:Y:S01]  /*11b60*/  LOP3.LUT P2, RZ, R23, 0x2, RZ, 0xc0, !PT ;  /* 0x0000000217ff7812 */ /* 0x000fe2000784c0ff */
[----:B------:R-:W-:-:S02]  /*11b70*/  IMAD R8, R8, UR4, RZ ;  /* 0x0000000408087c24 */ /* 0x000fc4000f8e02ff */
        /* <DEDUP_REMOVED lines=11> */
[----:B------:R-:W-:Y:S01]  /*11c30*/  UMOV UR4, 0xffffffff ;  /* 0xffffffff00047882 */ /* 0x000fe20000000000 */
[----:B-1----:R-:W-:-:S03]  /*11c40*/  LOP3.LUT R9, R9, 0x7f, RZ, 0xc0, !PT ;  /* 0x0000007f09097812 */ /* 0x002fc600078ec0ff */
[----:B------:R-:W-:Y:S02]  /*11c50*/  LEA.HI.X R0, R2, UR5, R0, 0x1, P0 ;  /* 0x0000000502007c11 */ /* 0x000fe400080f0c00 */
[----:B------:R-:W-:Y:S01]  /*11c60*/  SHF.R.U32.HI R9, RZ, 0x3, R9 ;  /* 0x00000003ff097819 */ /* 0x000fe20000011609 */
[----:B--2---:R-:W-:Y:S01]  /*11c70*/  IMAD R5, R7, -0x40, R10 ;  /* 0xffffffc007057824 */ /* 0x004fe200078e020a */
[----:B------:R-:W-:-:S03]  /*11c80*/  LEA R7, R25, R32, 0xe ;  /* 0x0000002019077211 */ /* 0x000fc600078e70ff */
[----:B------:R-:W-:-:S05]  /*11c90*/  IMAD.IADD R5, R5, 0x1, -R9 ;  /* 0x0000000105057824 */ /* 0x000fca00078e0a09 */
[----:B------:R-:W-:Y:S01]  /*11ca0*/  ISETP.GE.AND P0, PT, R5, 0x1, PT ;  /* 0x000000010500780c */ /* 0x000fe20003f06270 */
[----:B------:R-:W-:-:S12]  /*11cb0*/  BRA.DIV UR4, `(.L_x_1385) ;  /* 0x0000003e04287947 */ /* 0x000fd8000b800000 */
[----:B------:R-:W0:Y:S01]  /*11cc0*/  SHFL.IDX PT, R3, R4, RZ, 0x181f ;  /* 0x00181fff04037589 */ /* 0x000e2200000e0000 */
[----:B------:R-:W-:-:S03]  /*11cd0*/  @P0 IMAD R9, R7, 0x2, R22 ;  /* 0x0000000207090824 */ /* 0x000fc600078e0216 */
[----:B------:R-:W1:Y:S04]  /*11ce0*/  SHFL.IDX PT, R2, R0, RZ, 0x181f ;  /* 0x00181fff00027589 */ /* 0x000e6800000e0000 */
        /* <DEDUP_REMOVED lines=25> */
[----:B------:R0:W1:Y:S04]  /*11e80*/  SHFL.IDX PT, R8, R0, 0x3, 0x181f ;  /* 0x00781f0000087f89 */ /* 0x00006800000e0000 */
[----:B------:R-:W-:Y:S04]  /*11e90*/  @P0 LDGSTS.E.BYPASS.LTC128B.128 [R9+0x21400], desc[UR36][R2.64], !P5 ;  /* 0x2140000002090fae */ /* 0x000fe8000e901d64 */
[----:B------:R-:W-:Y:S04]  /*11ea0*/  @P0 LDGSTS.E.BYPASS.LTC128B.128 [R9+0x23400], desc[UR36][R2.64+0x80], !P4 ;  /* 0x2340008002090fae */ /* 0x000fe8000e101d64 */
[----:B------:R-:W-:Y:S04]  /*11eb0*/  @P0 LDGSTS.E.BYPASS.LTC128B.128 [R9+0x25400], desc[UR36][R2.64+0x100], !P3 ;  /* 0x2540010002090fae */ /* 0x000fe8000d901d64 */
[----:B------:R2:W-:Y:S04]  /*11ec0*/  @P0 LDGSTS.E.BYPASS.LTC128B.128 [R9+0x27400], desc[UR36][R2.64+0x180], !P2 ;  /* 0x2740018002090fae */ /* 0x0005e8000d101d64 */
[----:B-12---:R0:W2:Y:S02]  /*11ed0*/  SHFL.IDX PT, R2, R4, 0x3, 0x181f ;  /* 0x00781f0004027f89 */ /* 0x0060a400000e0000 */
.L_x_1460:
[----:B------:R-:W-:-:S13]  /*11ee0*/  ISETP.GE.AND P0, PT, R5, 0x31, PT ;  /* 0x000000310500780c */ /* 0x000fda0003f06270 */
[----:B--2---:R-:W-:Y:S01]  /*11ef0*/  @P0 LEA R2, P1, R34, R2, 0x1 ;  /* 0x0000000222020211 */ /* 0x004fe200078208ff */
[----:B------:R-:W-:-:S04]  /*11f00*/  @P0 IMAD R7, R7, 0x2, R22 ;  /* 0x0000000207070824 */ /* 0x000fc800078e0216 */
        /* <DEDUP_REMOVED lines=10> */
.L_x_1386:
        /* <DEDUP_REMOVED lines=10> */
.L_x_1387:
[----:B------:R2:W-:Y:S02]  /*12050*/  SYNCS.ARRIVE.TRANS64.A1T0 RZ, [R6+URZ+0x30830], RZ ;  /* 0x030830ff06ff79a7 */ /* 0x0005e4000810003f */
[----:B------:R-:W-:Y:S05]  /*12060*/  WARPSYNC.ALL ;  /* 0x0000000000007948 */ /* 0x000fea0003800000 */
[----:B------:R-:W-:Y:S01]  /*12070*/  ULDC.64 UR4, c[0x0][0x298] ;  /* 0x0000a60000047ab9 */ /* 0x000fe20000000a00 */
[----:B-1----:R-:W-:Y:S01]  /*12080*/  VIADD R2, R22, 0x10400 ;  /* 0x0001040016027836 */ /* 0x002fe20000000000 */
[----:B0-----:R-:W-:Y:S01]  /*12090*/  SHF.R.S32.HI R0, RZ, 0x1f, R35 ;  /* 0x0000001fff007819 */ /* 0x001fe20000011423 */
[----:B------:R-:W-:Y:S01]  /*120a0*/  IMAD.WIDE.U32 R4, R35, UR4, RZ ;  /* 0x0000000423047c25 */ /* 0x000fe2000f8e00ff */
[----:B------:R-:W-:Y:S01]  /*120b0*/  BSSY B6, `(.L_x_1388) ;  /* 0x0000018000067945 */ /* 0x000fe20003800000 */
[----:B------:R-:W-:Y:S01]  /*120c0*/  BAR.SYNC.DEFER_BLOCKING 0x8, 0x180 ;  /* 0x0206000000007b1d */ /* 0x000fe20000010000 */
[----:B------:R-:W-:Y:S01]  /*120d0*/  LOP3.LUT P0, RZ, R2, 0x3ff, RZ, 0xc0, !PT ;  /* 0x000003ff02ff7812 */ /* 0x000fe2000780c0ff */
[----:B------:R-:W-:-:S04]  /*120e0*/  IMAD R0, R0, UR4, RZ ;  /* 0x0000000400007c24 */ /* 0x000fc8000f8e02ff */
[----:B------:R-:W-:Y:S01]  /*120f0*/  IMAD R0, R35, UR5, R0 ;  /* 0x0000000523007c24 */ /* 0x000fe2000f8e0200 */
[----:B------:R0:W-:Y:S03]  /*12100*/  STL.64 [R1+0x10], R4 ;  /* 0x0000100401007387 */ /* 0x0001e60000100a00 */
[----:B------:R-:W-:-:S04]  /*12110*/  IMAD.IADD R35, R5, 0x1, R0 ;  /* 0x0000000105237824 */ /* 0x000fc800078e0200 */
[----:B------:R-:W-:Y:S05]  /*12120*/  @!P0 BRA `(.L_x_1389) ;  /* 0x0000000000408947 */ /* 0x000fea0003800000 */
[----:B------:R-:W-:Y:S01]  /*12130*/  MOV R2, 0x0 ;  /* 0x0000000000027802 */ /* 0x000fe20000000f00 */
[----:B------:R-:W-:Y:S01]  /*12140*/  ULDC.64 UR6, c[0x4][0x138] ;  /* 0x01004e0000067ab9 */ /* 0x000fe20000000a00 */
[----:B------:R-:W-:Y:S01]  /*12150*/  ULDC.64 UR8, c[0x4][0x140] ;  /* 0x0100500000087ab9 */ /* 0x000fe20000000a00 */
[----:B------:R-:W-:Y:S01]  /*12160*/  ULDC.64 UR4, c[0x4][0xb0] ;  /* 0x01002c0000047ab9 */ /* 0x000fe20000000a00 */
[----:B0-----:R-:W-:Y:S01]  /*12170*/  IMAD.U32 R4, RZ, RZ, UR6 ;  /* 0x00000006ff047e24 */ /* 0x001fe2000f8e00ff */
[----:B------:R-:W-:Y:S01]  /*12180*/  MOV R11, UR5 ;  /* 0x00000005000b7c02 */ /* 0x000fe20008000f00 */
[----:B------:R-:W0:Y:S01]  /*12190*/  LDC.64 R2, c[0x4][R2] ;  /* 0x0100000002027b82 */ /* 0x000e220000000a00 */
[----:B------:R-:W-:Y:S02]  /*121a0*/  IMAD.U32 R5, RZ, RZ, UR7 ;  /* 0x00000007ff057e24 */ /* 0x000fe4000f8e00ff */
[----:B--2---:R-:W-:Y:S02]  /*121b0*/  IMAD.U32 R6, RZ, RZ, UR8 ;  /* 0x00000008ff067e24 */ /* 0x004fe4000f8e00ff */
[----:B------:R-:W-:-:S02]  /*121c0*/  IMAD.U32 R7, RZ, RZ, UR9 ;  /* 0x00000009ff077e24 */ /* 0x000fc4000f8e00ff */
[----:B------:R-:W-:Y:S02]  /*121d0*/  IMAD.U32 R10, RZ, RZ, UR4 ;  /* 0x00000004ff0a7e24 */ /* 0x000fe4000f8e00ff */
[----:B------:R-:W-:Y:S02]  /*121e0*/  IMAD.MOV.U32 R8, RZ, RZ, 0x70 ;  /* 0x00000070ff087424 */ /* 0x000fe400078e00ff */
[----:B------:R-:W-:Y:S02]  /*121f0*/  IMAD.MOV.U32 R12, RZ, RZ, 0x1 ;  /* 0x00000001ff0c7424 */ /* 0x000fe400078e00ff */
[----:B------:R-:W-:-:S07]  /*12200*/  IMAD.MOV.U32 R13, RZ, RZ, RZ ;  /* 0x000000ffff0d7224 */ /* 0x000fce00078e00ff */
[----:B------:R-:W-:-:S07]  /*12210*/  LEPC R20, `(.L_x_1389) ;  /* 0x000000001014794e */ /* 0x000fce0000000000 */
[----:B0-----:R-:W-:Y:S05]  /*12220*/  CALL.ABS.NOINC R2 ;  /* 0x0000000002007343 */ /* 0x001fea0003c00000 */
.L_x_1389:
[----:B------:R-:W-:Y:S05]  /*12230*/  BSYNC B6 ;  /* 0x0000000000067941 */ /* 0x000fea0003800000 */
.L_x_1388:
[----:B------:R-:W3:Y:S01]  /*12240*/  LDL.LU.64 R20, [R1+0x10] ;  /* 0x0000100001147983 */ /* 0x000ee20000300a00 */
[----:B------:R-:W-:Y:S01]  /*12250*/  ULDC.64 UR4, c[0x0][0x2d8] ;  /* 0x0000b60000047ab9 */ /* 0x000fe20000000a00 */
[----:B------:R-:W-:Y:S01]  /*12260*/  LOP3.LUT P6, RZ, R23, 0x100, RZ, 0xc0, !PT ;  /* 0x0000010017ff7812 */ /* 0x000fe200078cc0ff */
[----:B------:R-:W-:Y:S01]  /*12270*/  IMAD R0, R30, UR4, RZ ;  /* 0x000000041e007c24 */ /* 0x000fe2000f8e02ff */
[----:B------:R-:W-:Y:S01]  /*12280*/  LOP3.LUT R7, R34, 0x40, RZ, 0xfc, !PT ;  /* 0x0000004022077812 */ /* 0x000fe200078efcff */
[----:B------:R-:W-:Y:S01]  /*12290*/  IMAD.MOV.U32 R3, RZ, RZ, R35 ;  /* 0x000000ffff037224 */ /* 0x000fe200078e0023 */
[----:B0-----:R-:W-:Y:S01]  /*122a0*/  SEL R4, R19, RZ, !P6 ;  /* 0x000000ff13047207 */ /* 0x001fe20007000000 */
[----:B------:R-:W-:Y:S01]  /*122b0*/  IMAD R5, R18, UR5, R0 ;  /* 0x0000000512057c24 */ /* 0x000fe2000f8e0200 */
[----:B------:R-:W-:-:S04]  /*122c0*/  SHF.R.S32.HI R0, RZ, 0x1f, R19 ;  /* 0x0000001fff007819 */ /* 0x000fc80000011413 */
[----:B------:R-:W-:Y:S01]  /*122d0*/  SEL R0, R0, RZ, !P6 ;  /* 0x000000ff00007207 */ /* 0x000fe20007000000 */
[----:B---3--:R-:W-:Y:S01]  /*122e0*/  IMAD.MOV.U32 R2, RZ, RZ, R20 ;  /* 0x000000ffff027224 */ /* 0x008fe200078e0014 */
[----:B------:R-:W0:Y:S01]  /*122f0*/  LDC R21, c[0x0][0x448] ;  /* 0x00011200ff157b82 */ /* 0x000e220000000800 */
[----:B------:R-:W1:Y:S02]  /*12300*/  S2R R20, SR_TID.X ;  /* 0x0000000000147919 */ /* 0x000e640000002100 */
[----:B------:R-:W-:Y:S01]  /*12310*/  IMAD.WIDE.U32 R2, R18, UR4, R2 ;  /* 0x0000000412027c25 */ /* 0x000fe2000f8e0002 */
[----:B------:R-:W-:-:S03]  /*12320*/  ULDC.64 UR4, c[0x0][0x2e0] ;  /* 0x0000b80000047ab9 */ /* 0x000fc60000000a00 */
[----:B------:R-:W-:Y:S02]  /*12330*/  IMAD.IADD R3, R3, 0x1, R5 ;  /* 0x0000000103037824 */ /* 0x000fe400078e0205 */
[----:B------:R-:W-:Y:S02]  /*12340*/  IMAD R0, R0, UR4, RZ ;  /* 0x0000000400007c24 */ /* 0x000fe4000f8e02ff */
[----:B------:R-:W-:-:S04]  /*12350*/  IMAD.WIDE.U32 R2, R4, UR4, R2 ;  /* 0x0000000404027c25 */ /* 0x000fc8000f8e0002 */
[----:B------:R-:W-:Y:S01]  /*12360*/  IMAD R0, R4, UR5, R0 ;  /* 0x0000000504007c24 */ /* 0x000fe2000f8e0200 */
[----:B------:R-:W-:-:S03]  /*12370*/  ULDC.64 UR4, c[0x0][0x2d0] ;  /* 0x0000b40000047ab9 */ /* 0x000fc60000000a00 */
[----:B------:R-:W-:Y:S01]  /*12380*/  IMAD.IADD R3, R3, 0x1, R0 ;  /* 0x0000000103037824 */ /* 0x000fe200078e0200 */
[----:B0-----:R-:W-:Y:S02]  /*12390*/  ISETP.NE.AND P6, PT, R21, 0x1, PT ;  /* 0x000000011500780c */ /* 0x001fe40003fc5270 */
[----:B-1----:R-:W-:-:S04]  /*123a0*/  LOP3.LUT R20, R20, 0x7f, RZ, 0xc0, !PT ;  /* 0x0000007f14147812 */ /* 0x002fc800078ec0ff */
[----:B------:R-:W-:-:S07]  /*123b0*/  SHF.R.U32.HI R21, RZ, 0x3, R20 ;  /* 0x00000003ff157819 */ /* 0x000fce0000011614 */
[----:B--2---:R-:W0:Y:S01]  /*123c0*/  @P6 LDC R6, c[0x0][0x44c] ;  /* 0x00011300ff066b82 */ /* 0x004e220000000800 */
[----:B------:R-:W1:Y:S07]  /*123d0*/  S2R R20, SR_TID.X ;  /* 0x0000000000147919 */ /* 0x000e6e0000002100 */
[----:B------:R-:W2:Y:S01]  /*123e0*/  @P6 LDC R5, c[0x0][0x450] ;  /* 0x00011400ff056b82 */ /* 0x000ea20000000800 */
[----:B-1----:R-:W-:-:S05]  /*123f0*/  IMAD.SHL.U32 R20, R20, 0x10, RZ ;  /* 0x0000001014147824 */ /* 0x002fca00078e00ff */
[----:B------:R-:W-:-:S05]  /*12400*/  LOP3.LUT R20, R21, 0x70, R20, 0xf8, !PT ;  /* 0x0000007015147812 */ /* 0x000fca00078ef814 */
[----:B------:R-:W-:Y:S02]  /*12410*/  IMAD.IADD R0, R20, 0x1, R27 ;  /* 0x0000000114007824 */ /* 0x000fe400078e021b */
[----:B------:R-:W1:Y:S02]  /*12420*/  S2R R20, SR_TID.X ;  /* 0x0000000000147919 */ /* 0x000e640000002100 */
[----:B0-----:R-:W-:-:S04]  /*12430*/  @P6 IMAD.HI.U32 R6, R0, R6, RZ ;  /* 0x0000000600066227 */ /* 0x001fc800078e00ff */
[----:B------:R-:W-:Y:S01]  /*12440*/  IMAD.MOV.U32 R4, RZ, RZ, R0 ;  /* 0x000000ffff047224 */ /* 0x000fe200078e0000 */
[----:B--2---:R-:W-:Y:S02]  /*12450*/  @P6 SHF.R.U32.HI R4, RZ, R5, R6 ;  /* 0x00000005ff046219 */ /* 0x004fe40000011606 */
[----:B------:R-:W0:Y:S03]  /*12460*/  LDC R6, c[0x0][0x448] ;  /* 0x00011200ff067b82 */ /* 0x000e260000000800 */
[----:B------:R-:W-:Y:S02]  /*12470*/  IMAD.MOV R5, RZ, RZ, -R4 ;  /* 0x000000ffff057224 */ /* 0x000fe400078e0a04 */
[----:B------:R-:W-:Y:S01]  /*12480*/  IMAD.WIDE.U32 R2, R4, UR4, R2 ;  /* 0x0000000404027c25 */ /* 0x000fe2000f8e0002 */
[----:B-1----:R-:W-:-:S03]  /*12490*/  LOP3.LUT R20, R20, 0x7f, RZ, 0xc0, !PT ;  /* 0x0000007f14147812 */ /* 0x002fc600078ec0ff */
[----:B0-----:R-:W-:Y:S01]  /*124a0*/  IMAD R0, R6, R5, R0 ;  /* 0x0000000506007224 */ /* 0x001fe200078e0200 */
[----:B------:R-:W-:Y:S02]  /*124b0*/  SHF.R.S32.HI R5, RZ, 0x1f, R4 ;  /* 0x0000001fff057819 */ /* 0x000fe40000011404 */
[----:B------:R-:W-:-:S03]  /*124c0*/  SHF.R.U32.HI R8, RZ, 0x3, R20 ;  /* 0x00000003ff087819 */ /* 0x000fc60000011614 */
        /* <DEDUP_REMOVED lines=11> */
[----:B------:R-:W-:Y:S02]  /*12580*/  ULDC UR4, c[0x0][0x2b8] ;  /* 0x0000ae0000047ab9 */ /* 0x000fe40000000800 */
[----:B------:R-:W-:Y:S02]  /*12590*/  ISETP.GE.AND P4, PT, R34, UR4, PT ;  /* 0x0000000422007c0c */ /* 0x000fe4000bf86270 */
[----:B------:R-:W-:Y:S01]  /*125a0*/  LEA.HI.X R0, R2, UR5, R0, 0x1, P0 ;  /* 0x0000000502007c11 */ /* 0x000fe200080f0c00 */
[----:B------:R-:W-:Y:S01]  /*125b0*/  UMOV UR5, 0xffffffff ;  /* 0xffffffff00057882 */ /* 0x000fe20000000000 */
[----:B------:R-:W-:-:S02]  /*125c0*/  ISETP.GE.AND P3, PT, R7, UR4, PT ;  /* 0x0000000407007c0c */ /* 0x000fc4000bf66270 */
[----:B------:R-:W-:Y:S02]  /*125d0*/  ISETP.GE.AND P2, PT, R37, UR4, PT ;  /* 0x0000000425007c0c */ /* 0x000fe4000bf46270 */
[----:B------:R-:W-:Y:S01]  /*125e0*/  ISETP.GE.AND P1, PT, R36, UR4, PT ;  /* 0x0000000424007c0c */ /* 0x000fe2000bf26270 */
[----:B------:R-:W-:-:S12]  /*125f0*/  BRA.DIV UR5, `(.L_x_1390) ;  /* 0x0000003a05347947 */ /* 0x000fd8000b800000 */
[----:B------:R-:W0:Y:S01]  /*12600*/  SHFL.IDX PT, R3, R4, RZ, 0x181f ;  /* 0x00181fff04037589 */ /* 0x000e2200000e0000 */
[----:B------:R-:W-:Y:S02]  /*12610*/  IMAD R5, R29, R6, RZ ;  /* 0x000000061d057224 */ /* 0x000fe400078e02ff */
        /* <DEDUP_REMOVED lines=18> */
[----:B------:R-:W-:Y:S02]  /*12740*/  @!P0 IMAD.MOV.U32 R3, RZ, RZ, R7 ;  /* 0x000000ffff038224 */ /* 0x000fe400078e0007 */
[----:B------:R-:W-:-:S03]  /*12750*/  VIADD R6, R27, 0x20 ;  /* 0x000000201b067836 */ /* 0x000fc60000000000 */
        /* <DEDUP_REMOVED lines=63> */
[----:B------:R0:W-:Y:S02]  /*12b50*/  @!P0 LDGSTS.E.BYPASS.LTC128B.128 [R33+0x1f400], desc[UR36][R2.64+0x180], !P1 ;  /* 0x1f40018002218fae */ /* 0x0001e4000c901d64 */
.L_x_1477:
[----:B0-----:R-:W-:Y:S01]  /*12b60*/  VIADD R0, R27, 0x70 ;  /* 0x000000701b007836 */ /* 0x001fe20000000000 */
[----:B------:R-:W-:Y:S04]  /*12b70*/  BSSY B0, `(.L_x_1391) ;  /* 0x000000c000007945 */ /* 0x000fe80003800000 */
[----:B------:R-:W-:-:S13]  /*12b80*/  ISETP.GE.AND P0, PT, R0, R5, PT ;  /* 0x000000050000720c */ /* 0x000fda0003f06270 */
[----:B------:R-:W-:Y:S05]  /*12b90*/  @P0 BRA `(.L_x_1392) ;  /* 0x0000000000240947 */ /* 0x000fea0003800000 */
[----:B------:R-:W-:-:S05]  /*12ba0*/  LEA R2, P0, R34, R14, 0x1 ;  /* 0x0000000e22027211 */ /* 0x000fca00078008ff */
        /* <DEDUP_REMOVED lines=8> */
.L_x_1392:
[----:B------:R-:W-:Y:S05]  /*12c30*/  BSYNC B0 ;  /* 0x0000000000007941 */ /* 0x000fea0003800000 */
.L_x_1391:
[----:B------:R-:W-:Y:S01]  /*12c40*/  NOP ;  /* 0x0000000000007918 */ /* 0x000fe20000000000 */
[----:B------:R-:W-:-:S13]  /*12c50*/  PLOP3.LUT P0, PT, PT, PT, PT, 0x80, 0x0 ;  /* 0x000000000000781c */ /* 0x000fda0003f0f070 */
.L_x_1393:
[----:B------:R-:W-:Y:S02]  /*12c60*/  PLOP3.LUT P1, PT, P1, P0, PT, 0xa2, 0x0 ;  /* 0x000000000000781c */ /* 0x000fe40000f21472 */
[----:B------:R-:W-:-:S08]  /*12c70*/  @P0 R2UR P1, UR4, R22 ;  /* 0x00000000160402ca */ /* 0x000fd00000020000 */
[----:B------:R-:W-:-:S05]  /*12c80*/  @P0 PLOP3.LUT P0, PT, P1, PT, PT, 0x80, 0x0 ;  /* 0x000000000000081c */ /* 0x000fca0000f0f070 */
[----:B------:R-:W-:Y:S01]  /*12c90*/  @!P1 SYNCS.ARRIVE.TRANS64.RED.A0T1 RZ, [UR4+0x30800], RZ ;  /* 0x030800ffffff99a7 */ /* 0x000fe20008200404 */
[----:B------:R-:W-:Y:S07]  /*12ca0*/  @!P1 ARRIVES.LDGSTSBAR.64.TRANSCNT [UR4+0x30800] ;  /* 0x03080000ff0099b0 */ /* 0x000fee0008000a84 */
[----:B------:R-:W-:Y:S05]  /*12cb0*/  @P0 BRA.U.ANY `(.L_x_1393) ;  /* 0xfffffffd00e80947 */ /* 0x000fea000393ffff */
[----:B0-----:R-:W2:Y:S04]  /*12cc0*/  LDL.LU R3, [R1+0x1c] ;  /* 0x00001c0001037983 */ /* 0x001ea80000300800 */
[----:B------:R-:W3:Y:S01]  /*12cd0*/  LDL.LU R2, [R1+0x18] ;  /* 0x0000180001027983 */ /* 0x000ee20000300800 */
[----:B--2---:R-:W-:Y:S02]  /*12ce0*/  VIADD R3, R3, 0x1 ;  /* 0x0000000103037836 */ /* 0x004fe40000000000 */
[----:B---3--:R-:W-:-:S03]  /*12cf0*/  VIADD R7, R2, 0xfffffffe ;  /* 0xfffffffe02077836 */ /* 0x008fc60000000000 */
[----:B------:R-:W-:Y:S01]  /*12d00*/  LEA.HI R0, R3, R3, RZ, 0x1 ;  /* 0x0000000303007211 */ /* 0x000fe200078f08ff */
[----:B------:R0:W-:Y:S03]  /*12d10*/  STL [R1+0x1c], R3 ;  /* 0x00001c0301007387 */ /* 0x0001e60000100800 */
[----:B------:R-:W-:-:S05]  /*12d20*/  LOP3.LUT R0, R0, 0xfffffffe, RZ, 0xc0, !PT ;  /* 0xfffffffe00007812 */ /* 0x000fca00078ec0ff */
[----:B------:R-:W-:-:S05]  /*12d30*/  IMAD.IADD R0, R3, 0x1, -R0 ;  /* 0x0000000103007824 */ /* 0x000fca00078e0a00 */
[----:B0-----:R-:W-:Y:S01]  /*12d40*/  SHF.L.U32 R3, R0, 0x1f, RZ ;  /* 0x0000001f00037819 */ /* 0x001fe200000006ff */
[----:B------:R-:W-:Y:S01]  /*12d50*/  NOP ;  /* 0x0000000000007918 */ /* 0x000fe20000000000 */
[----:B------:R0:W-:Y:S01]  /*12d60*/  SYNCS.ARRIVE.TRANS64.A1T0 RZ, [R22+URZ+0x30800], RZ ;  /* 0x030800ff16ff79a7 */ /* 0x0001e2000810003f */
[----:B------:R-:W-:Y:S01]  /*12d70*/  BSSY B0, `(.L_x_1394) ;  /* 0x0000003000007945 */ /* 0x000fe20003800000 */
[----:B------:R-:W2:Y:S03]  /*12d80*/  SYNCS.PHASECHK.TRANS64.TRYWAIT P0, [R22+URZ+0x30820], R3 ;  /* 0x03082003160075a7 */ /* 0x000ea6000800017f */
[----:B0-2---:R-:W-:Y:S05]  /*12d90*/  @!P0 BRA `(.L_x_1395) ;  /* 0x0000003c00208947 */ /* 0x005fea0003800000 */
.L_x_1478:
[----:B------:R-:W-:Y:S05]  /*12da0*/  BSYNC B0 ;  /* 0x0000000000007941 */ /* 0x000fea0003800000 */
.L_x_1394:
[----:B------:R-:W2:Y:S01]  /*12db0*/  LDL R0, [R1+0x8] ;  /* 0x0000080001007983 */ /* 0x000ea20000100800 */
[----:B------:R-:W-:Y:S01]  /*12dc0*/  BSSY B0, `(.L_x_1396) ;  /* 0x0000102000007945 */ /* 0x000fe20003800000 */
[----:B--2---:R-:W-:-:S13]  /*12dd0*/  ISETP.GE.AND P0, PT, R7, R0, PT ;  /* 0x000000000700720c */ /* 0x004fda0003f06270 */
[----:B------:R-:W-:Y:S05]  /*12de0*/  @!P0 BRA `(.L_x_1397) ;  /* 0x0000000c00fc8947 */ /* 0x000fea0003800000 */
[C---:B------:R-:W-:Y:S01]  /*12df0*/  LOP3.LUT R0, R34.reuse, 0x40, RZ, 0xfc, !PT ;  /* 0x0000004022007812 */ /* 0x040fe200078efcff */
[----:B------:R-:W-:Y:S01]  /*12e00*/  ULDC UR4, c[0x0][0x2f4] ;  /* 0x0000bd0000047ab9 */ /* 0x000fe20000000800 */
[----:B------:R-:W-:Y:S01]  /*12e10*/  IMAD.MOV.U32 R10, RZ, RZ, R28 ;  /* 0x000000ffff0a7224 */ /* 0x000fe200078e001c */
[----:B------:R-:W-:Y:S01]  /*12e20*/  MOV R29, R26 ;  /* 0x0000001a001d7202 */ /* 0x000fe20000000f00 */
[----:B-1----:R-:W-:Y:S01]  /*12e30*/  IMAD.MOV.U32 R6, RZ, RZ, R25 ;  /* 0x000000ffff067224 */ /* 0x002fe200078e0019 */
[----:B------:R-:W-:Y:S02]  /*12e40*/  ISETP.GE.AND P4, PT, R34, UR4, PT ;  /* 0x0000000422007c0c */ /* 0x000fe4000bf86270 */
[----:B------:R-:W-:Y:S02]  /*12e50*/  ISETP.GE.AND P3, PT, R0, UR4, PT ;  /* 0x0000000400007c0c */ /* 0x000fe4000bf66270 */
[----:B------:R-:W-:Y:S02]  /*12e60*/  ISETP.GE.AND P2, PT, R37, UR4, PT ;  /* 0x0000000425007c0c */ /* 0x000fe4000bf46270 */
[----:B------:R-:W-:-:S13]  /*12e70*/  ISETP.GE.AND P1, PT, R36, UR4, PT ;  /* 0x0000000424007c0c */ /* 0x000fda000bf26270 */
.L_x_1410:
[----:B------:R-:W2:Y:S04]  /*12e80*/  LDL R0, [R1+0x4] ;  /* 0x0000040001007983 */ /* 0x000ea80000100800 */
[----:B------:R-:W3:Y:S01]  /*12e90*/  LDL R8, [R1+0xc] ;  /* 0x00000c0001087983 */ /* 0x000ee20000100800 */
[----:B------:R-:W1:Y:S01]  /*12ea0*/  S2R R2, SR_TID.X ;  /* 0x0000000000027919 */ /* 0x000e620000002100 */
[----:B------:R-:W4:Y:S01]  /*12eb0*/  S2R R9, SR_TID.X ;  /* 0x0000000000097919 */ /* 0x000f220000002100 */
[----:B-1----:R-:W-:-:S04]  /*12ec0*/  LOP3.LUT R2, R2, 0x7f, RZ, 0xc0, !PT ;  /* 0x0000007f02027812 */ /* 0x002fc800078ec0ff */
[----:B0-----:R-:W-:Y:S02]  /*12ed0*/  SHF.R.U32.HI R3, RZ, 0x3, R2 ;  /* 0x00000003ff037819 */ /* 0x001fe40000011602 */
[----:B------:R-:W0:Y:S01]  /*12ee0*/  LDC R2, c[0x0][0x430] ;  /* 0x00010c00ff027b82 */ /* 0x000e220000000800 */
[----:B----4-:R-:W-:-:S05]  /*12ef0*/  IMAD.SHL.U32 R9, R9, 0x10, RZ ;  /* 0x0000001009097824 */ /* 0x010fca00078e00ff */
[----:B------:R-:W-:-:S04]  /*12f00*/  LOP3.LUT R9, R3, 0x70, R9, 0xf8, !PT ;  /* 0x0000007003097812 */ /* 0x000fc800078ef809 */
[----:B------:R-:W-:-:S13]  /*12f10*/  ISETP.GT.U32.AND P6, PT, R9, 0x3f, PT ;  /* 0x0000003f0900780c */ /* 0x000fda0003fc4070 */
[----:B------:R-:W1:Y:S01]  /*12f20*/  @!P6 LDC.64 R4, c[0x0][0x428] ;  /* 0x00010a00ff04eb82 */ /* 0x000e620000000a00 */
[----:B0-----:R-:W-:-:S13]  /*12f30*/  ISETP.NE.AND P0, PT, R2, 0x1, PT ;  /* 0x000000010200780c */ /* 0x001fda0003f05270 */
[----:B------:R-:W0:Y:S08]  /*12f40*/  @P0 LDC R3, c[0x0][0x434] ;  /* 0x00010d00ff030b82 */ /* 0x000e300000000800 */
[----:B------:R-:W4:Y:S01]  /*12f50*/  @P0 LDC R2, c[0x0][0x438] ;  /* 0x00010e00ff020b82 */ /* 0x000f220000000800 */
[----:B------:R-:W-:Y:S05]  /*12f60*/  YIELD ;  /* 0x0000000000007946 */ /* 0x000fea0003800000 */
[----:B------:R-:W-:Y:S01]  /*12f70*/  ULDC UR4, c[0x0][0x430] ;  /* 0x00010c0000047ab9 */ /* 0x000fe20000000800 */
[----:B--2---:R-:W-:-:S04]  /*12f80*/  IMAD R0, R7, 0x40, R0 ;  /* 0x0000004007007824 */ /* 0x004fc800078e0200 */
[----:B------:R-:W-:-:S04]  /*12f90*/  IMAD.IADD R0, R9, 0x1, R0 ;  /* 0x0000000109007824 */ /* 0x000fc800078e0200 */
[----:B0-----:R-:W-:-:S04]  /*12fa0*/  @P0 IMAD.HI.U32 R3, R0, R3, RZ ;  /* 0x0000000300030227 */ /* 0x001fc800078e00ff */
[----:B------:R-:W-:Y:S01]  /*12fb0*/  IMAD.MOV.U32 R11, RZ, RZ, R0 ;  /* 0x000000ffff0b7224 */ /* 0x000fe200078e0000 */
[----:B----4-:R-:W-:-:S04]  /*12fc0*/  @P0 SHF.R.U32.HI R11, RZ, R2, R3 ;  /* 0x00000002ff0b0219 */ /* 0x010fc80000011603 */
[--C-:B------:R-:W-:Y:S01]  /*12fd0*/  @!P6 SHF.R.S32.HI R3, RZ, 0x1f, R11.reuse ;  /* 0x0000001fff03e819 */ /* 0x100fe2000001140b */
[----:B------:R-:W-:-:S04]  /*12fe0*/  @!P6 IMAD.MOV.U32 R2, RZ, RZ, R11 ;  /* 0x000000ffff02e224 */ /* 0x000fc800078e000b */
[----:B-1----:R-:W-:-:S04]  /*12ff0*/  @!P6 IMAD.WIDE.U32 R2, R31, R4, R2 ;  /* 0x000000041f02e225 */ /* 0x002fc800078e0002 */
[----:B---3--:R-:W-:Y:S02]  /*13000*/  @!P6 IMAD R4, R8, R4, RZ ;  /* 0x000000040804e224 */ /* 0x008fe400078e02ff */
[----:B------:R-:W0:Y:S02]  /*13010*/  @!P6 LDC.64 R8, c[0x0][0x418] ;  /* 0x00010600ff08eb82 */ /* 0x000e240000000a00 */
[----:B------:R-:W-:-:S04]  /*13020*/  @!P6 IMAD R5, R31, R5, R4 ;  /* 0x000000051f05e224 */ /* 0x000fc800078e0204 */
[----:B------:R-:W-:Y:S02]  /*13030*/  @!P6 IMAD.IADD R3, R5, 0x1, R3 ;  /* 0x000000010503e824 */ /* 0x000fe400078e0203 */
[----:B------:R-:W-:-:S04]  /*13040*/  IMAD.MOV R5, RZ, RZ, -R11 ;  /* 0x000000ffff057224 */ /* 0x000fc800078e0a0b */
[----:B------:R-:W-:Y:S02]  /*13050*/  IMAD R5, R5, UR4, R0 ;  /* 0x0000000405057c24 */ /* 0x000fe4000f8e0200 */
[----:B------:R-:W-:Y:S01]  /*13060*/  IMAD.MOV.U32 R0, RZ, RZ, RZ ;  /* 0x000000ffff007224 */ /* 0x000fe200078e00ff */
[----:B0-----:R-:W-:-:S04]  /*13070*/  @!P6 LEA R8, P0, R2, R8, 0x2 ;  /* 0x000000080208e211 */ /* 0x001fc800078010ff */
[----:B------:R-:W-:-:S05]  /*13080*/  @!P6 LEA.HI.X R9, R2, R9, R3, 0x2, P0 ;  /* 0x000000090209e211 */ /* 0x000fca00000f1403 */
[----:B------:R0:W5:Y:S01]  /*13090*/  @!P6 LDG.E R0, desc[UR36][R8.64] ;  /* 0x000000240800e981 */ /* 0x000162000c1e1900 */
[----:B------:R-:W-:Y:S01]  /*130a0*/  LOP3.LUT P5, RZ, R23, 0x20, RZ, 0xc0, !PT ;  /* 0x0000002017ff7812 */ /* 0x000fe200078ac0ff */
[----:B------:R-:W-:-:S05]  /*130b0*/  VIADD R25, R6, 0x1 ;  /* 0x0000000106197836 */ /* 0x000fca0000000000 */
[----:B------:R-:W-:-:S04]  /*130c0*/  ISETP.NE.AND P0, PT, R25, 0x2, PT ;  /* 0x000000021900780c */ /* 0x000fc80003f05270 */
[----:B------:R-:W-:Y:S01]  /*130d0*/  SEL R28, RZ, 0x1, P0 ;  /* 0x00000001ff1c7807 */ /* 0x000fe20000000000 */
[----:B------:R-:W-:Y:S01]  /*130e0*/  IMAD.MOV.U32 R26, RZ, RZ, R7 ;  /* 0x000000ffff1a7224 */ /* 0x000fe200078e0007 */
[----:B------:R-:W-:Y:S02]  /*130f0*/  SEL R25, R25, RZ, P0 ;  /* 0x000000ff19197207 */ /* 0x000fe40000000000 */
[----:B------:R-:W-:Y:S01]  /*13100*/  LOP3.LUT R28, R10, R28, RZ, 0x3c, !PT ;  /* 0x0000001c0a1c7212 */ /* 0x000fe200078e3cff */
[----:B0-----:R-:W-:Y:S06]  /*13110*/  @!P5 BRA `(.L_x_1398) ;  /* 0x000000000004d947 */ /* 0x001fec0003800000 */
[----:B------:R-:W-:Y:S01]  /*13120*/  BPT.TRAP 0x1 ;  /* 0x000000040000795c */ /* 0x000fe20000300000 */
.L_x_1398:
[----:B------:R-:W-:Y:S01]  /*13130*/  IMAD R7, R25, 0x8, R22 ;  /* 0x0000000819077824 */ /* 0x000fe200078e0216 */
[----:B------:R-:W-:Y:S01]  /*13140*/  SHF.L.U32 R2, R28, 0x1f, RZ ;  /* 0x0000001f1c027819 */ /* 0x000fe200000006ff */
[----:B------:R-:W-:Y:S03]  /*13150*/  BSSY B1, `(.L_x_1399) ;  /* 0x0000003000017945 */ /* 0x000fe60003800000 */
[----:B------:R-:W0:Y:S02]  /*13160*/  SYNCS.PHASECHK.TRANS64.TRYWAIT P0, [R7+URZ+0x30840], R2 ;  /* 0x03084002070075a7 */ /* 0x000e24000800017f */
[----:B0-----:R-:W-:Y:S05]  /*13170*/  @!P0 BRA `(.L_x_1400) ;  /* 0x00000038003c8947 */ /* 0x001fea0003800000 */
.L_x_1479:
[----:B------:R-:W-:Y:S05]  /*13180*/  BSYNC B1 ;  /* 0x0000000000017941 */ /* 0x000fea0003800000 */
.L_x_1399:
        /* <DEDUP_REMOVED lines=26> */
[----:B------:R-:W-:Y:S01]  /*13330*/  IMAD R20, R20, 0x2, R22 ;  /* 0x0000000214147824 */ /* 0x000fe200078e0216 */
[----:B------:R-:W-:Y:S01]  /*13340*/  SHF.L.U32 R4, R34, 0x1, RZ ;  /* 0x0000000122047819 */ /* 0x000fe200000006ff */
[----:B------:R-:W1:Y:S01]  /*13350*/  SHFL.IDX PT, R3, R27, RZ, 0x181f ;  /* 0x00181fff1b037589 */ /* 0x000e6200000e0000 */
[----:B------:R-:W-:-:S03]  /*13360*/  @P2 LOP3.LUT R23, R23, 0x1000, RZ, 0xfc, !PT ;  /* 0x0000100017172812 */ /* 0x000fc600078efcff */
        /* <DEDUP_REMOVED lines=31> */
.L_x_1489:
        /* <DEDUP_REMOVED lines=17> */
.L_x_1402:
        /* <DEDUP_REMOVED lines=10> */
.L_x_1403:
[----:B------:R2:W-:Y:S01]  /*13710*/  SYNCS.ARRIVE.TRANS64.A1T0 RZ, [R7+URZ+0x30830], RZ ;  /* 0x030830ff07ff79a7 */ /* 0x0005e2000810003f */
[----:B------:R-:W-:Y:S05]  /*13720*/  @!P6 BRA `(.L_x_1404) ;  /* 0x000000000004e947 */ /* 0x000fea0003800000 */
[----:B------:R-:W-:Y:S01]  /*13730*/  BPT.TRAP 0x1 ;  /* 0x000000040000795c */ /* 0x000fe20000300000 */
.L_x_1404:
[----:B-1----:R-:W-:Y:S01]  /*13740*/  SHF.L.U32 R2, R10, 0x1f, RZ ;  /* 0x0000001f0a027819 */ /* 0x002fe200000006ff */
[----:B--2---:R-:W-:Y:S01]  /*13750*/  IMAD R7, R6, 0x8, R22 ;  /* 0x0000000806077824 */ /* 0x004fe200078e0216 */
[----:B------:R-:W-:Y:S03]  /*13760*/  BSSY B1, `(.L_x_1405) ;  /* 0x0000003000017945 */ /* 0x000fe60003800000 */
[----:B------:R-:W1:Y:S02]  /*13770*/  SYNCS.PHASECHK.TRANS64.TRYWAIT P0, [R7+URZ+0x30860], R2 ;  /* 0x03086002070075a7 */ /* 0x000e64000800017f */
[----:B-1----:R-:W-:Y:S05]  /*13780*/  @!P0 BRA `(.L_x_1406) ;  /* 0x0000003800408947 */ /* 0x002fea0003800000 */
.L_x_1490:
[----:B------:R-:W-:Y:S05]  /*13790*/  BSYNC B1 ;  /* 0x0000000000017941 */ /* 0x000fea0003800000 */
.L_x_1405:
        /* <DEDUP_REMOVED lines=11> */
[----:B------:R-:W1:Y:S01]  /*13850*/  SHFL.IDX PT, R3, R24, RZ, 0x181f ;  /* 0x00181fff18037589 */ /* 0x000e6200000e0000 */
[----:B0-----:R-:W-:-:S05]  /*13860*/  IADD3 R2, P0, R2, R4, RZ ;  /* 0x0000000402027210 */ /* 0x001fca0007f1e0ff */
[----:B-1----:R-:W-:Y:S01]  /*13870*/  IMAD.X R3, RZ, RZ, R3, P0 ;  /* 0x000000ffff037224 */ /* 0x002fe200000e0603 */
        /* <DEDUP_REMOVED lines=35> */
.L_x_1500:
[----:B-1----:R-:W-:Y:S01]  /*13ab0*/  IADD3 R2, P0, R2, R4, RZ ;  /* 0x0000000402027210 */ /* 0x002fe20007f1e0ff */
[----:B------:R-:W-:Y:S02]  /*13ac0*/  ULDC.64 UR4, c[0x0][0x328] ;  /* 0x0000ca0000047ab9 */ /* 0x000fe40000000a00 */
[----:B------:R-:W-:Y:S02]  /*13ad0*/  IMAD R8, R8, UR4, RZ ;  /* 0x0000000408087c24 */ /* 0x000fe4000f8e02ff */
        /* <DEDUP_REMOVED lines=13> */
[----:B-1----:R-:W-:Y:S01]  /*13bb0*/  IMAD.WIDE.U32 R2, R5, UR4, RZ ;  /* 0x0000000405027c25 */ /* 0x002fe2000f8e00ff */
[----:B------:R-:W-:-:S03]  /*13bc0*/  ULDC.64 UR4, c[0x0][0x338] ;  /* 0x0000ce0000047ab9 */ /* 0x000fc60000000a00 */
[----:B------:R-:W-:Y:S02]  /*13bd0*/  IMAD.IADD R3, R3, 0x1, R9 ;  /* 0x0000000103037824 */ /* 0x000fe400078e0209 */
[----:B------:R-:W-:Y:S02]  /*13be0*/  IMAD R21, R21, UR4, RZ ;  /* 0x0000000415157c24 */ /* 0x000fe4000f8e02ff */
[----:B------:R-:W-:-:S04]  /*13bf0*/  IMAD.WIDE.U32 R2, R0, UR4, R2 ;  /* 0x0000000400027c25 */ /* 0x000fc8000f8e0002 */
[----:B------:R-:W-:Y:S01]  /*13c00*/  IMAD R21, R0, UR5, R21 ;  /* 0x0000000500157c24 */ /* 0x000fe2000f8e0215 */
[----:B------:R-:W-:Y:S01]  /*13c10*/  ULDC.64 UR4, c[0x0][0x330] ;  /* 0x0000cc0000047ab9 */ /* 0x000fe20000000a00 */
[----:B------:R-:W-:Y:S01]  /*13c20*/  NOP ;  /* 0x0000000000007918 */ /* 0x000fe20000000000 */
[----:B------:R-:W-:Y:S02]  /*13c30*/  IMAD R5, R30, UR4, RZ ;  /* 0x000000041e057c24 */ /* 0x000fe4000f8e02ff */
[----:B------:R-:W-:Y:S02]  /*13c40*/  IMAD.IADD R3, R3, 0x1, R21 ;  /* 0x0000000103037824 */ /* 0x000fe400078e0215 */
[C---:B------:R-:W-:Y:S02]  /*13c50*/  IMAD R5, R18.reuse, UR5, R5 ;  /* 0x0000000512057c24 */ /* 0x040fe4000f8e0205 */
[----:B------:R-:W-:Y:S01]  /*13c60*/  IMAD.WIDE.U32 R2, R18, UR4, R2 ;  /* 0x0000000412027c25 */ /* 0x000fe2000f8e0002 */
[----:B------:R-:W-:-:S04]  /*13c70*/  ULDC.64 UR4, c[0x0][0x318] ;  /* 0x0000c60000047ab9 */ /* 0x000fc80000000a00 */
[----:B------:R-:W-:Y:S02]  /*13c80*/  IADD3 R3, R5, R3, RZ ;  /* 0x0000000305037210 */ /* 0x000fe40007ffe0ff */
[----:B0-----:R-:W-:-:S04]  /*13c90*/  LEA R17, P0, R2, UR4, 0x1 ;  /* 0x0000000402117c11 */ /* 0x001fc8000f8008ff */
[----:B------:R-:W-:Y:S02]  /*13ca0*/  LEA.HI.X R24, R2, UR5, R3, 0x1, P0 ;  /* 0x0000000502187c11 */ /* 0x000fe400080f0c03 */
[----:B------:R-:W-:-:S13]  /*13cb0*/  PLOP3.LUT P0, PT, PT, PT, PT, 0x80, 0x0 ;  /* 0x000000000000781c */ /* 0x000fda0003f0f070 */
.L_x_1408:
        /* <DEDUP_REMOVED lines=10> */
.L_x_1409:
[----:B------:R-:W2:Y:S01]  /*13d60*/  LDL R0, [R1+0x8] ;  /* 0x0000080001007983 */ /* 0x000ea20000100800 */
[----:B------:R0:W-:Y:S01]  /*13d70*/  SYNCS.ARRIVE.TRANS64.A1T0 RZ, [R7+URZ+0x30850], RZ ;  /* 0x030850ff07ff79a7 */ /* 0x0001e2000810003f */
[----:B------:R-:W-:Y:S02]  /*13d80*/  IMAD.MOV.U32 R10, RZ, RZ, R28 ;  /* 0x000000ffff0a7224 */ /* 0x000fe400078e001c */
[----:B------:R-:W-:Y:S02]  /*13d90*/  IMAD.MOV.U32 R6, RZ, RZ, R25 ;  /* 0x000000ffff067224 */ /* 0x000fe400078e0019 */
[----:B------:R-:W-:Y:S02]  /*13da0*/  IMAD.MOV.U32 R29, RZ, RZ, R26 ;  /* 0x000000ffff1d7224 */ /* 0x000fe400078e001a */
[C---:B0-----:R-:W-:Y:S01]  /*13db0*/  VIADD R7, R26.reuse, 0xffffffff ;  /* 0xffffffff1a077836 */ /* 0x041fe20000000000 */
[----:B--2---:R-:W-:-:S13]  /*13dc0*/  ISETP.GT.AND P0, PT, R26, R0, PT ;  /* 0x000000001a00720c */ /* 0x004fda0003f04270 */
[----:B------:R-:W-:Y:S05]  /*13dd0*/  @P0 BRA `(.L_x_1410) ;  /* 0xfffffff000280947 */ /* 0x000fea000383ffff */
.L_x_1397:
[----:B------:R-:W-:Y:S05]  /*13de0*/  BSYNC B0 ;  /* 0x0000000000007941 */ /* 0x000fea0003800000 */
.L_x_1396:
        /* <DEDUP_REMOVED lines=8> */
[----:B------:R-:W2:Y:S02]  /*13e70*/  FLO.U32 R0, UR4 ;  /* 0x0000000400007d00 */ /* 0x000ea400080e0000 */
[----:B--2---:R-:W-:-:S06]  /*13e80*/  ISETP.EQ.U32.AND P0, PT, R0, R5, PT ;  /* 0x000000050000720c */ /* 0x004fcc0003f02070 */
[----:B------:R-:W0:Y:S07]  /*13e90*/  POPC R5, UR4 ;  /* 0x0000000400057d09 */ /* 0x000e2e0008000000 */
[----:B0-----:R-:W2:Y:S01]  /*13ea0*/  @P0 ATOMG.E.ADD.STRONG.GPU PT, R3, desc[UR36][R2.64], R5 ;  /* 0x00000005020309a8 */ /* 0x001ea200081ee1e4 */
[----:B------:R-:W0:Y:S02]  /*13eb0*/  S2R R4, SR_LTMASK ;  /* 0x0000000000047919 */ /* 0x000e240000003900 */
[----:B0-----:R-:W-:-:S04]  /*13ec0*/  LOP3.LUT R4, R4, UR4, RZ, 0xc0, !PT ;  /* 0x0000000404047c12 */ /* 0x001fc8000f8ec0ff */
[----:B------:R-:W0:Y:S01]  /*13ed0*/  POPC R7, R4 ;  /* 0x0000000400077309 */ /* 0x000e220000000000 */
[----:B--2---:R-:W0:Y:S02]  /*13ee0*/  SHFL.IDX PT, R0, R3, R0, 0x1f ;  /* 0x00001f0003007589 */ /* 0x004e2400000e0000 */
[----:B0-----:R-:W-:-:S07]  /*13ef0*/  IADD3 R16, R0, UR39, R7 ;  /* 0x0000002700107c10 */ /* 0x001fce000fffe007 */
.L_x_1412:
[----:B------:R-:W-:Y:S05]  /*13f00*/  BSYNC B0 ;  /* 0x0000000000007941 */ /* 0x000fea0003800000 */
.L_x_1411:
[----:B------:R-:W-:-:S13]  /*13f10*/  LOP3.LUT P0, RZ, R23, 0x20, RZ, 0xc0, !PT ;  /* 0x0000002017ff7812 */ /* 0x000fda000780c0ff */
[----:B------:R-:W-:Y:S05]  /*13f20*/  @!P0 BRA `(.L_x_1413) ;  /* 0x0000000000048947 */ /* 0x000fea0003800000 */
[----:B------:R-:W-:Y:S01]  /*13f30*/  BPT.TRAP 0x1 ;  /* 0x000000040000795c */ /* 0x000fe20000300000 */
.L_x_1413:
[----:B------:R-:W2:Y:S01]  /*13f40*/  LDL.LU R2, [R1] ;  /* 0x0000000001027983 */ /* 0x000ea20000300800 */
[----:B------:R-:W-:Y:S01]  /*13f50*/  IMAD R0, R25, 0x8, R22 ;  /* 0x0000000819007824 */ /* 0x000fe200078e0216 */
[----:B0-----:R-:W-:Y:S01]  /*13f60*/  SHF.L.U32 R3, R28, 0x1f, RZ ;  /* 0x0000001f1c037819 */ /* 0x001fe200000006ff */
[----:B------:R-:W-:Y:S03]  /*13f70*/  BSSY B0, `(.L_x_1414) ;  /* 0x0000004000007945 */ /* 0x000fe60003800000 */
[----:B------:R-:W0:Y:S01]  /*13f80*/  SYNCS.PHASECHK.TRANS64.TRYWAIT P0, [R0+URZ+0x30860], R3 ;  /* 0x03086003000075a7 */ /* 0x000e22000800017f */
[----:B--2---:R-:W-:Y:S01]  /*13f90*/  IMAD R5, R26, -0x40, R2 ;  /* 0xffffffc01a057824 */ /* 0x004fe200078e0202 */
[----:B0-----:R-:W-:Y:S06]  /*13fa0*/  @!P0 BRA `(.L_x_1415) ;  /* 0x0000003400c88947 */ /* 0x001fec0003800000 */
.L_x_1501:
[----:B------:R-:W-:Y:S05]  /*13fb0*/  BSYNC B0 ;  /* 0x0000000000007941 */ /* 0x000fea0003800000 */
.L_x_1414:
[----:B------:R-:W2:Y:S01]  /*13fc0*/  S2R R2, SR_TID.X ;  /* 0x0000000000027919 */ /* 0x000ea20000002100 */
[----:B------:R-:W-:Y:S01]  /*13fd0*/  UMOV UR4, 0xffffffff ;  /* 0xffffffff00047882 */ /* 0x000fe20000000000 */
[----:B------:R-:W-:Y:S01]  /*13fe0*/  IMAD R7, R25, 0x4000, R32 ;  /* 0x0000400019077824 */ /* 0x000fe200078e0220 */
[----:B--2---:R-:W-:-:S04]  /*13ff0*/  LOP3.LUT R2, R2, 0x7f, RZ, 0xc0, !PT ;  /* 0x0000007f02027812 */ /* 0x004fc800078ec0ff */
[----:B------:R-:W-:-:S05]  /*14000*/  SHF.R.U32.HI R2, RZ, 0x3, R2 ;  /* 0x00000003ff027819 */ /* 0x000fca0000011602 */
[----:B------:R-:W-:Y:S01]  /*14010*/  IMAD.IADD R5, R5, 0x1, -R2 ;  /* 0x0000000105057824 */ /* 0x000fe200078e0a02 */
[----:B------:R-:W-:Y:S06]  /*14020*/  BRA.DIV UR4, `(.L_x_1416) ;  /* 0x0000003604bc7947 */ /* 0x000fec000b800000 */
[----:B------:R-:W2:Y:S01]  /*14030*/  SHFL.IDX PT, R14, R17, RZ, 0x181f ;  /* 0x00181fff110e7589 */ /* 0x000ea200000e0000 */
[----:B------:R-:W-:Y:S01]  /*14040*/  ULDC UR4, c[0x0][0x2f4] ;  /* 0x0000bd0000047ab9 */ /* 0x000fe20000000800 */
[C---:B-1----:R-:W-:Y:S01]  /*14050*/  IMAD.SHL.U32 R6, R34.reuse, 0x2, RZ ;  /* 0x0000000222067824 */ /* 0x042fe200078e00ff */
[C---:B------:R-:W-:Y:S01]  /*14060*/  ISETP.GE.AND P3, PT, R34.reuse, UR4, PT ;  /* 0x0000000422007c0c */ /* 0x040fe2000bf66270 */
[----:B0-----:R-:W0:Y:S01]  /*14070*/  SHFL.IDX PT, R3, R24, RZ, 0x181f ;  /* 0x00181fff18037589 */ /* 0x001e2200000e0000 */
[----:B------:R-:W-:Y:S01]  /*14080*/  LOP3.LUT R8, R34, 0x40, RZ, 0xfc, !PT ;  /* 0x0000004022087812 */ /* 0x000fe200078efcff */
[----:B------:R-:W-:Y:S01]  /*14090*/  IMAD R4, R7, 0x2, R22 ;  /* 0x0000000207047824 */ /* 0x000fe200078e0216 */
[----:B------:R-:W-:Y:S01]  /*140a0*/  ISETP.LT.OR P4, PT, R5, 0x1, P3 ;  /* 0x000000010500780c */ /* 0x000fe20001f81670 */
[----:B------:R-:W-:Y:S01]  /*140b0*/  SHFL.IDX PT, R7, R24, 0x1, 0x181f ;  /* 0x00381f0018077f89 */ /* 0x000fe200000e0000 */
[----:B------:R-:W-:Y:S02]  /*140c0*/  ISETP.GE.AND P2, PT, R8, UR4, PT ;  /* 0x0000000408007c0c */ /* 0x000fe4000bf46270 */
[----:B------:R-:W-:-:S02]  /*140d0*/  ISETP.GE.AND P1, PT, R37, UR4, PT ;  /* 0x0000000425007c0c */ /* 0x000fc4000bf26270 */
[----:B--2---:R-:W-:Y:S02]  /*140e0*/  IADD3 R2, P0, R14, R6, RZ ;  /* 0x000000060e027210 */ /* 0x004fe40007f1e0ff */
[----:B------:R-:W1:Y:S03]  /*140f0*/  SHFL.IDX PT, R14, R17, 0x1, 0x181f ;  /* 0x00381f00110e7f89 */ /* 0x000e6600000e0000 */
        /* <DEDUP_REMOVED lines=23> */
[----:B------:R0:W3:Y:S03]  /*14270*/  SHFL.IDX PT, R14, R17, 0x3, 0x181f ;  /* 0x00781f00110e7f89 */ /* 0x0000e600000e0000 */
        /* <DEDUP_REMOVED lines=9> */
.L_x_1511:
[C---:B------:R-:W-:Y:S02]  /*14310*/  ISETP.LT.OR P3, PT, R5.reuse, 0x31, P3 ;  /* 0x000000310500780c */ /* 0x040fe40001f61670 */
[C---:B------:R-:W-:Y:S02]  /*14320*/  ISETP.LT.OR P2, PT, R5.reuse, 0x31, P2 ;  /* 0x000000310500780c */ /* 0x040fe40001741670 */
[C---:B------:R-:W-:Y:S02]  /*14330*/  ISETP.LT.OR P1, PT, R5.reuse, 0x31, P1 ;  /* 0x000000310500780c */ /* 0x040fe40000f21670 */
[----:B01----:R-:W-:Y:S02]  /*14340*/  IADD3 R2, P4, R14, R6, RZ ;  /* 0x000000060e027210 */ /* 0x003fe40007f9e0ff */
        /* <DEDUP_REMOVED lines=11> */
.L_x_1417:
        /* <DEDUP_REMOVED lines=10> */
.L_x_1418:
[----:B------:R1:W-:Y:S01]  /*144a0*/  SYNCS.ARRIVE.TRANS64.A1T0 RZ, [R0+URZ+0x30850], RZ ;  /* 0x030850ff00ff79a7 */ /* 0x0003e2000810003f */
[----:B------:R-:W-:-:S05]  /*144b0*/  VIADD R25, R25, 0x1 ;  /* 0x0000000119197836 */ /* 0x000fca0000000000 */
[----:B------:R-:W-:-:S04]  /*144c0*/  ISETP.NE.AND P0, PT, R25, 0x2, PT ;  /* 0x000000021900780c */ /* 0x000fc80003f05270 */
[----:B0-----:R-:W-:Y:S02]  /*144d0*/  SEL R3, RZ, 0x1, P0 ;  /* 0x00000001ff037807 */ /* 0x001fe40000000000 */
[----:B------:R-:W-:Y:S02]  /*144e0*/  SEL R25, R25, RZ, P0 ;  /* 0x000000ff19197207 */ /* 0x000fe40000000000 */
[----:B-1----:R-:W-:-:S07]  /*144f0*/  LOP3.LUT R28, R28, R3, RZ, 0x3c, !PT ;  /* 0x000000031c1c7212 */ /* 0x002fce00078e3cff */
.L_x_1375:
[----:B------:R-:W-:Y:S05]  /*14500*/  BSYNC B7 ;  /* 0x0000000000077941 */ /* 0x000fea0003800000 */
.L_x_1373:
        /* <DEDUP_REMOVED lines=8> */
[----:B------:R1:W2:Y:S01]  /*14590*/  LDS.128 R16, [R22+0x308d0] ;  /* 0x0308d00016107984 */ /* 0x0002a20000000c00 */
[----:B------:R-:W-:Y:S06]  /*145a0*/  BAR.ARV 0x4, 0x180 ;  /* 0x0106000000007b1d */ /* 0x000fec0000002000 */
[----:B------:R-:W-:Y:S05]  /*145b0*/  BRA `(.L_x_1420) ;  /* 0x0000000800cc7947 */ /* 0x000fea0003800000 */
.L_x_1419:
[----:B------:R-:W1:Y:S01]  /*145c0*/  S2R R8, SR_TID.X ;  /* 0x0000000000087919 */ /* 0x000e620000002100 */
[----:B------:R-:W-:Y:S01]  /*145d0*/  UMOV UR4, 0xffffffff ;  /* 0xffffffff00047882 */ /* 0x000fe20000000000 */
[----:B-1----:R-:W-:-:S04]  /*145e0*/  LOP3.LUT R8, R8, 0x1f, RZ, 0xc0, !PT ;  /* 0x0000001f08087812 */ /* 0x002fc800078ec0ff */
[----:B------:R-:W-:Y:S01]  /*145f0*/  ISETP.NE.AND P0, PT, R8, 0x1f, PT ;  /* 0x0000001f0800780c */ /* 0x000fe20003f05270 */
[----:B------:R-:W-:-:S12]  /*14600*/  BRA.DIV UR4, `(.L_x_1421) ;  /* 0x0000003604e47947 */ /* 0x000fd8000b800000 */
[----:B------:R-:W-:Y:S01]  /*14610*/  IADD3 R5, R19, R8, RZ ;  /* 0x0000000813057210 */ /* 0x000fe20007ffe0ff */
[----:B------:R-:W-:-:S03]  /*14620*/  ULDC UR4, c[0x0][0xc3c] ;  /* 0x00030f0000047ab9 */ /* 0x000fc60000000800 */
[----:B------:R-:W-:-:S13]  /*14630*/  ISETP.GE.OR P1, PT, R5, UR4, !P0 ;  /* 0x0000000405007c0c */ /* 0x000fda000c726670 */
[----:B------:R-:W1:Y:S02]  /*14640*/  @!P1 LDC.64 R2, c[0x0][0xc80] ;  /* 0x00032000ff029b82 */ /* 0x000e640000000a00 */
[----:B-1----:R-:W-:-:S06]  /*14650*/  @!P1 IMAD.WIDE R2, R5, 0x4, R2 ;  /* 0x0000000405029825 */ /* 0x002fcc00078e0202 */
[----:B------:R-:W2:Y:S01]  /*14660*/  @!P1 LDG.E R2, desc[UR36][R2.64] ;  /* 0x0000002402029981 */ /* 0x000ea2000c1e1900 */
[----:B------:R-:W-:Y:S01]  /*14670*/  IMAD.MOV.U32 R5, RZ, RZ, RZ ;  /* 0x000000ffff057224 */ /* 0x000fe200078e00ff */
[C---:B------:R-:W-:Y:S02]  /*14680*/  ISETP.GE.U32.AND P2, PT, R8.reuse, 0x2, PT ;  /* 0x000000020800780c */ /* 0x040fe40003f46070 */
[C---:B------:R-:W-:Y:S01]  /*14690*/  ISETP.GE.U32.AND P3, PT, R8.reuse, 0x4, PT ;  /* 0x000000040800780c */ /* 0x040fe20003f66070 */
[----:B------:R-:W-:Y:S01]  /*146a0*/  SHFL.IDX PT, R0, R16, RZ, 0x1f ;  /* 0x00001fff10007589 */ /* 0x000fe200000e0000 */
[C---:B------:R-:W-:Y:S02]  /*146b0*/  ISETP.GE.U32.AND P4, PT, R8.reuse, 0x8, PT ;  /* 0x000000080800780c */ /* 0x040fe40003f86070 */
[C---:B------:R-:W-:Y:S01]  /*146c0*/  ISETP.GE.U32.AND P5, PT, R8.reuse, 0x10, PT ;  /* 0x000000100800780c */ /* 0x040fe20003fa6070 */
[----:B------:R-:W-:Y:S01]  /*146d0*/  SHFL.IDX PT, R4, R16, 0x1, 0x1f ;  /* 0x00201f0010047f89 */ /* 0x000fe200000e0000 */
[----:B--2---:R-:W-:Y:S01]  /*146e0*/  @!P1 IMAD.MOV.U32 R5, RZ, RZ, R2 ;  /* 0x000000ffff059224 */ /* 0x004fe200078e0002 */
[----:B------:R-:W-:-:S04]  /*146f0*/  ISETP.NE.AND P1, PT, R8, RZ, PT ;  /* 0x000000ff0800720c */ /* 0x000fc80003f25270 */
        /* <DEDUP_REMOVED lines=15> */
[----:B------:R1:W2:Y:S02]  /*147f0*/  SHFL.IDX PT, R14, R6, 0x1f, 0x1f ;  /* 0x03e01f00060e7f89 */ /* 0x0002a400000e0000 */
.L_x_1521:
[----:B------:R-:W-:Y:S02]  /*14800*/  ULDC UR4, c[0x0][0xc38] ;  /* 0x00030e0000047ab9 */ /* 0x000fe40000000800 */
[----:B------:R-:W-:-:S04]  /*14810*/  IMAD.U32 R7, RZ, RZ, UR4 ;  /* 0x00000004ff077e24 */ /* 0x000fc8000f8e00ff */
[----:B--2---:R-:W-:-:S04]  /*14820*/  IMAD R14, R14, R7, RZ ;  /* 0x000000070e0e7224 */ /* 0x004fc800078e02ff */
[----:B------:R-:W-:-:S05]  /*14830*/  IMAD.IADD R9, R4, 0x1, R14 ;  /* 0x0000000104097824 */ /* 0x000fca00078e020e */
[----:B------:R-:W-:-:S13]  /*14840*/  ISETP.GT.AND P6, PT, R9, R0, PT ;  /* 0x000000000900720c */ /* 0x000fda0003fc4270 */
[----:B------:R-:W-:Y:S05]  /*14850*/  @P6 BRA `(.L_x_1422) ;  /* 0x00000000009c6947 */ /* 0x000fea0003800000 */
.L_x_1427:
[----:B------:R-:W2:Y:S01]  /*14860*/  LDC R2, c[0x0][0xc3c] ;  /* 0x00030f00ff027b82 */ /* 0x000ea20000000800 */
[----:B------:R-:W-:-:S05]  /*14870*/  VIADD R19, R19, 0x1f ;  /* 0x0000001f13137836 */ /* 0x000fca0000000000 */
[----:B--2---:R-:W-:-:S13]  /*14880*/  ISETP.GE.AND P6, PT, R19, R2, PT ;  /* 0x000000021300720c */ /* 0x004fda0003fc6270 */
[----:B------:R-:W-:Y:S05]  /*14890*/  @P6 BRA `(.L_x_1423) ;  /* 0x0000000400d06947 */ /* 0x000fea0003800000 */
[----:B------:R-:W2:Y:S01]  /*148a0*/  S2R R3, SR_TID.X ;  /* 0x0000000000037919 */ /* 0x000ea20000002100 */
[----:B------:R-:W-:Y:S01]  /*148b0*/  BSSY B0, `(.L_x_1424) ;  /* 0x0000009000007945 */ /* 0x000fe20003800000 */
[----:B------:R-:W-:Y:S01]  /*148c0*/  IMAD.MOV.U32 R5, RZ, RZ, RZ ;  /* 0x000000ffff057224 */ /* 0x000fe200078e00ff */
[----:B--2---:R-:W-:-:S05]  /*148d0*/  LOP3.LUT R3, R3, 0x1f, RZ, 0xc0, !PT ;  /* 0x0000001f03037812 */ /* 0x004fca00078ec0ff */
[----:B------:R-:W-:-:S05]  /*148e0*/  IMAD.IADD R7, R19, 0x1, R3 ;  /* 0x0000000113077824 */ /* 0x000fca00078e0203 */
[----:B------:R-:W-:-:S13]  /*148f0*/  ISETP.GE.OR P6, PT, R7, R2, !P0 ;  /* 0x000000020700720c */ /* 0x000fda00047c6670 */
[----:B------:R-:W-:Y:S05]  /*14900*/  @P6 BRA `(.L_x_1425) ;  /* 0x00000000000c6947 */ /* 0x000fea0003800000 */
[----:B------:R-:W2:Y:S02]  /*14910*/  LDC.64 R2, c[0x0][0xc80] ;  /* 0x00032000ff027b82 */ /* 0x000ea40000000a00 */
[----:B--2---:R-:W-:-:S05]  /*14920*/  IMAD.WIDE R2, R7, 0x4, R2 ;  /* 0x0000000407027825 */ /* 0x004fca00078e0202 */
[----:B------:R2:W5:Y:S02]  /*14930*/  LDG.E R5, desc[UR36][R2.64] ;  /* 0x0000002402057981 */ /* 0x000564000c1e1900 */
.L_x_1425:
[----:B------:R-:W-:Y:S05]  /*14940*/  BSYNC B0 ;  /* 0x0000000000007941 */ /* 0x000fea0003800000 */
.L_x_1424:
[----:B------:R-:W-:-:S03]  /*14950*/  UMOV UR4, 0xffffffff ;  /* 0xffffffff00047882 */ /* 0x000fc60000000000 */
[----:B------:R-:W-:Y:S05]  /*14960*/  BRA.DIV UR4, `(.L_x_1426) ;  /* 0x0000003a04307947 */ /* 0x000fea000b800000 */
[----:B-----5:R-:W3:Y:S02]  /*14970*/  SHFL.UP PT, R14, R5, 0x1, RZ ;  /* 0x04200000050e7989 */ /* 0x020ee400000e00ff */
[----:B---3--:R-:W-:-:S05]  /*14980*/  SEL R14, R14, RZ, P1 ;  /* 0x000000ff0e0e7207 */ /* 0x008fca0000800000 */
[----:B------:R-:W-:-:S05]  /*14990*/  IMAD.IADD R13, R5, 0x1, R14 ;  /* 0x00000001050d7824 */ /* 0x000fca00078e020e */
[----:B------:R-:W2:Y:S02]  /*149a0*/  SHFL.UP PT, R14, R13, 0x2, RZ ;  /* 0x044000000d0e7989 */ /* 0x000ea400000e00ff */
[----:B--2---:R-:W-:-:S05]  /*149b0*/  SEL R2, R14, RZ, P2 ;  /* 0x000000ff0e027207 */ /* 0x004fca0001000000 */
[----:B------:R-:W-:-:S05]  /*149c0*/  IMAD.IADD R2, R13, 0x1, R2 ;  /* 0x000000010d027824 */ /* 0x000fca00078e0202 */
[----:B------:R-:W2:Y:S02]  /*149d0*/  SHFL.UP PT, R14, R2, 0x4, RZ ;  /* 0x04800000020e7989 */ /* 0x000ea400000e00ff */
[----:B--2---:R-:W-:-:S05]  /*149e0*/  SEL R3, R14, RZ, P3 ;  /* 0x000000ff0e037207 */ /* 0x004fca0001800000 */
[----:B------:R-:W-:-:S05]  /*149f0*/  IMAD.IADD R3, R2, 0x1, R3 ;  /* 0x0000000102037824 */ /* 0x000fca00078e0203 */
[----:B------:R-:W2:Y:S02]  /*14a00*/  SHFL.UP PT, R14, R3, 0x8, RZ ;  /* 0x05000000030e7989 */ /* 0x000ea400000e00ff */
[----:B--2---:R-:W-:-:S04]  /*14a10*/  SEL R4, R14, RZ, P4 ;  /* 0x000000ff0e047207 */ /* 0x004fc80002000000 */
[----:B------:R-:W-:-:S05]  /*14a20*/  IADD3 R4, R3, R4, RZ ;  /* 0x0000000403047210 */ /* 0x000fca0007ffe0ff */
[----:B------:R-:W2:Y:S02]  /*14a30*/  SHFL.UP PT, R14, R4, 0x10, RZ ;  /* 0x06000000040e7989 */ /* 0x000ea400000e00ff */
[----:B--2---:R-:W-:-:S05]  /*14a40*/  SEL R7, R14, RZ, P5 ;  /* 0x000000ff0e077207 */ /* 0x004fca0002800000 */
[----:B-1----:R-:W-:-:S05]  /*14a50*/  IMAD.IADD R6, R4, 0x1, R7 ;  /* 0x0000000104067824 */ /* 0x002fca00078e0207 */
[----:B------:R1:W2:Y:S02]  /*14a60*/  SHFL.IDX PT, R14, R6, 0x1f, 0x1f ;  /* 0x03e01f00060e7f89 */ /* 0x0002a400000e0000 */
.L_x_1529:
[----:B------:R-:W-:Y:S02]  /*14a70*/  ULDC UR4, c[0x0][0xc38] ;  /* 0x00030e0000047ab9 */ /* 0x000fe40000000800 */
[----:B------:R-:W-:-:S04]  /*14a80*/  IMAD.U32 R7, RZ, RZ, UR4 ;  /* 0x00000004ff077e24 */ /* 0x000fc8000f8e00ff */
[----:B--2---:R-:W-:-:S04]  /*14a90*/  IMAD R14, R14, R7, RZ ;  /* 0x000000070e0e7224 */ /* 0x004fc800078e02ff */
[----:B------:R-:W-:-:S05]  /*14aa0*/  IMAD.IADD R9, R14, 0x1, R9 ;  /* 0x000000010e097824 */ /* 0x000fca00078e0209 */
[----:B------:R-:W-:-:S13]  /*14ab0*/  ISETP.GT.AND P6, PT, R9, R0, PT ;  /* 0x000000000900720c */ /* 0x000fda0003fc4270 */
[----:B------:R-:W-:Y:S05]  /*14ac0*/  @!P6 BRA `(.L_x_1427) ;  /* 0xfffffffc0064e947 */ /* 0x000fea000383ffff */
.L_x_1422:
[----:B------:R-:W-:Y:S01]  /*14ad0*/  IMAD.IADD R16, R9, 0x1, -R14 ;  /* 0x0000000109107824 */ /* 0x000fe200078e0a0e */
[----:B------:R-:W-:-:S03]  /*14ae0*/  UMOV UR4, 0xffffffff ;  /* 0xffffffff00047882 */ /* 0x000fc60000000000 */
[----:B------:R-:W-:-:S05]  /*14af0*/  IMAD R3, R6, R7, R16 ;  /* 0x0000000706037224 */ /* 0x000fca00078e0210 */
[----:B------:R-:W-:Y:S01]  /*14b00*/  ISETP.GT.AND P6, PT, R3, R0, PT ;  /* 0x000000000300720c */ /* 0x000fe20003fc4270 */
[----:B------:R-:W-:-:S12]  /*14b10*/  BRA.DIV UR4, `(.L_x_1428) ;  /* 0x0000003a04807947 */ /* 0x000fd8000b800000 */
[----:B------:R-:W-:-:S04]  /*14b20*/  VOTE.ANY R2, PT, !P6 ;  /* 0x0000000000027806 */ /* 0x000fc800070e0100 */
[----:B------:R-:W2:Y:S02]  /*14b30*/  POPC R4, R2 ;  /* 0x0000000200047309 */ /* 0x000ea40000000000 */
[----:B--2---:R2:W3:Y:S02]  /*14b40*/  SHFL.IDX PT, R5, R5, R4, 0x1f ;  /* 0x00001f0405057589 */ /* 0x0044e400000e0000 */
.L_x_1533:
[----:B------:R-:W-:Y:S01]  /*14b50*/  ISETP.NE.AND P0, PT, R2, RZ, PT ;  /* 0x000000ff0200720c */ /* 0x000fe20003f05270 */
[----:B------:R-:W-:-:S12]  /*14b60*/  IMAD.MOV.U32 R14, RZ, RZ, RZ ;  /* 0x000000ffff0e7224 */ /* 0x000fd800078e00ff */
[----:B------:R-:W-:Y:S05]  /*14b70*/  @!P0 BRA `(.L_x_1429) ;  /* 0x0000000000108947 */ /* 0x000fea0003800000 */
[----:B------:R-:W-:Y:S01]  /*14b80*/  UMOV UR4, 0xffffffff ;  /* 0xffffffff00047882 */ /* 0x000fe20000000000 */
[----:B------:R-:W-:Y:S02]  /*14b90*/  VIADD R12, R4, 0xffffffff ;  /* 0xffffffff040c7836 */ /* 0x000fe40000000000 */
[----:B------:R-:W-:Y:S05]  /*14ba0*/  BRA.DIV UR4, `(.L_x_1430) ;  /* 0x0000003a04a47947 */ /* 0x000fea000b800000 */
[----:B------:R4:W0:Y:S02]  /*14bb0*/  SHFL.IDX PT, R14, R6, R12, 0x1f ;  /* 0x00001f0c060e7589 */ /* 0x00082400000e0000 */
.L_x_1429:
[----:B------:R-:W5:Y:S01]  /*14bc0*/  LDC.64 R2, c[0x0][0xc90] ;  /* 0x00032400ff027b82 */ /* 0x000f620000000a00 */
[----:B------:R-:W-:-:S04]  /*14bd0*/  IMAD.IADD R19, R4, 0x1, R19 ;  /* 0x0000000104137824 */ /* 0x000fc800078e0213 */
[----:B-----5:R-:W-:-:S05]  /*14be0*/  IMAD.WIDE R2, R19, 0x4, R2 ;  /* 0x0000000413027825 */ /* 0x020fca00078e0202 */
[----:B-1--4-:R1:W2:Y:S01]  /*14bf0*/  LDG.E R6, desc[UR36][R2.64] ;  /* 0x0000002402067981 */ /* 0x0122a2000c1e1900 */
[----:B0-----:R-:W-:Y:S02]  /*14c00*/  IMAD R16, R14, R7, R16 ;  /* 0x000000070e107224 */ /* 0x001fe400078e0210 */
[----:B-1----:R-:W-:Y:S02]  /*14c10*/  IMAD.MOV.U32 R2, RZ, RZ, RZ ;  /* 0x000000ffff027224 */ /* 0x002fe400078e00ff */
[----:B--23--:R-:W-:-:S05]  /*14c20*/  IMAD R4, R5, R6, RZ ;  /* 0x0000000605047224 */ /* 0x00cfca00078e02ff */
[----:B------:R-:W-:-:S04]  /*14c30*/  IABS R8, R4 ;  /* 0x0000000400087213 */ /* 0x000fc80000000000 */
[----:B------:R-:W0:Y:S08]  /*14c40*/  I2F.RP R10, R8 ;  /* 0x00000008000a7306 */ /* 0x000e300000209400 */
[----:B0-----:R-:W0:Y:S02]  /*14c50*/  MUFU.RCP R10, R10 ;  /* 0x0000000a000a7308 */ /* 0x001e240000001000 */
[----:B0-----:R-:W-:-:S06]  /*14c60*/  VIADD R11, R10, 0xffffffe ;  /* 0x0ffffffe0a0b7836 */ /* 0x001fcc0000000000 */
[----:B------:R-:W0:Y:S02]  /*14c70*/  F2I.FTZ.U32.TRUNC.NTZ R3, R11 ;  /* 0x0000000b00037305 */ /* 0x000e24000021f000 */
[----:B0-----:R-:W-:-:S04]  /*14c80*/  IMAD.MOV R9, RZ, RZ, -R3 ;  /* 0x000000ffff097224 */ /* 0x001fc800078e0a03 */
[----:B------:R-:W-:-:S04]  /*14c90*/  IMAD R9, R9, R8, RZ ;  /* 0x0000000809097224 */ /* 0x000fc800078e02ff */
[----:B------:R-:W-:-:S04]  /*14ca0*/  IMAD.HI.U32 R2, R3, R9, R2 ;  /* 0x0000000903027227 */ /* 0x000fc800078e0002 */
[----:B------:R-:W-:Y:S01]  /*14cb0*/  IMAD.IADD R9, R0, 0x1, -R16 ;  /* 0x0000000100097824 */ /* 0x000fe200078e0a10 */
[----:B------:R-:W-:-:S04]  /*14cc0*/  IABS R0, R4 ;  /* 0x0000000400007213 */ /* 0x000fc80000000000 */
[----:B------:R-:W-:Y:S01]  /*14cd0*/  IABS R3, R9 ;  /* 0x0000000900037213 */ /* 0x000fe20000000000 */
[----:B------:R-:W-:-:S04]  /*14ce0*/  IMAD.MOV R0, RZ, RZ, -R0 ;  /* 0x000000ffff007224 */ /* 0x000fc800078e0a00 */
        /* <DEDUP_REMOVED lines=9> */
[----:B------:R-:W-:-:S05]  /*14d80*/  @P0 VIADD R2, R2, 0x1 ;  /* 0x0000000102020836 */ /* 0x000fca0000000000 */
[----:B------:R-:W-:Y:S02]  /*14d90*/  @!P2 IADD3 R2, -R2, RZ, RZ ;  /* 0x000000ff0202a210 */ /* 0x000fe40007ffe1ff */
[----:B------:R-:W-:-:S05]  /*14da0*/  @!P1 LOP3.LUT R2, RZ, R4, RZ, 0x33, !PT ;  /* 0x00000004ff029212 */ /* 0x000fca00078e33ff */
[----:B------:R-:W-:Y:S02]  /*14db0*/  IMAD R0, R6, R2, RZ ;  /* 0x0000000206007224 */ /* 0x000fe400078e02ff */
[----:B------:R-:W-:Y:S02]  /*14dc0*/  IMAD.MOV R2, RZ, RZ, -R2 ;  /* 0x000000ffff027224 */ /* 0x000fe400078e0a02 */
[----:B------:R-:W-:Y:S02]  /*14dd0*/  IMAD.MOV R3, RZ, RZ, -R0 ;  /* 0x000000ffff037224 */ /* 0x000fe400078e0a00 */
[----:B------:R-:W-:-:S03]  /*14de0*/  IMAD R9, R4, R2, R9 ;  /* 0x0000000204097224 */ /* 0x000fc600078e0209 */
[----:B------:R-:W-:-:S04]  /*14df0*/  VIADDMNMX R6, R3, R7, R6, PT ;  /* 0x0000000703067246 */ /* 0x000fc80003800106 */
[-C--:B------:R-:W-:Y:S02]  /*14e00*/  IABS R7, R6.reuse ;  /* 0x0000000600077213 */ /* 0x080fe40000000000 */
[----:B------:R-:W-:Y:S02]  /*14e10*/  IABS R4, R6 ;  /* 0x0000000600047213 */ /* 0x000fe40000000000 */
[----:B------:R-:W0:Y:S03]  /*14e20*/  I2F.RP R8, R7 ;  /* 0x0000000700087306 */ /* 0x000e260000209400 */
[----:B------:R-:W-:-:S05]  /*14e30*/  IMAD.MOV R4, RZ, RZ, -R4 ;  /* 0x000000ffff047224 */ /* 0x000fca00078e0a04 */
[----:B0-----:R-:W0:Y:S02]  /*14e40*/  MUFU.RCP R8, R8 ;  /* 0x0000000800087308 */ /* 0x001e240000001000 */
[----:B0-----:R-:W-:-:S06]  /*14e50*/  VIADD R3, R8, 0xffffffe ;  /* 0x0ffffffe08037836 */ /* 0x001fcc0000000000 */
[----:B------:R-:W0:Y:S02]  /*14e60*/  F2I.FTZ.U32.TRUNC.NTZ R3, R3 ;  /* 0x0000000300037305 */ /* 0x000e24000021f000 */
[----:B0-----:R-:W-:-:S04]  /*14e70*/  IMAD.MOV R2, RZ, RZ, -R3 ;  /* 0x000000ffff027224 */ /* 0x001fc800078e0a03 */
[----:B------:R-:W-:Y:S02]  /*14e80*/  IMAD R11, R2, R7, RZ ;  /* 0x00000007020b7224 */ /* 0x000fe400078e02ff */
[----:B------:R-:W-:-:S04]  /*14e90*/  IMAD.MOV.U32 R2, RZ, RZ, RZ ;  /* 0x000000ffff027224 */ /* 0x000fc800078e00ff */
[----:B------:R-:W-:Y:S01]  /*14ea0*/  IMAD.HI.U32 R2, R3, R11, R2 ;  /* 0x0000000b03027227 */ /* 0x000fe200078e0002 */
[----:B------:R-:W-:Y:S02]  /*14eb0*/  IABS R11, R9 ;  /* 0x00000009000b7213 */ /* 0x000fe40000000000 */
[C---:B------:R-:W-:Y:S01]  /*14ec0*/  LOP3.LUT R3, R9.reuse, R6, RZ, 0x3c, !PT ;  /* 0x0000000609037212 */ /* 0x040fe200078e3cff */
[----:B------:R-:W-:Y:S02]  /*14ed0*/  IMAD.IADD R9, R9, 0x1, R0 ;  /* 0x0000000109097824 */ /* 0x000fe400078e0200 */
[----:B------:R-:W-:Y:S01]  /*14ee0*/  IMAD.HI.U32 R2, R2, R11, RZ ;  /* 0x0000000b02027227 */ /* 0x000fe200078e00ff */
[----:B------:R-:W-:-:S03]  /*14ef0*/  ISETP.GE.AND P2, PT, R3, RZ, PT ;  /* 0x000000ff0300720c */ /* 0x000fc60003f46270 */
[----:B------:R-:W-:-:S05]  /*14f00*/  IMAD R4, R2, R4, R11 ;  /* 0x0000000402047224 */ /* 0x000fca00078e020b */
[----:B------:R-:W-:-:S13]  /*14f10*/  ISETP.GT.U32.AND P1, PT, R7, R4, PT ;  /* 0x000000040700720c */ /* 0x000fda0003f24070 */
[----:B------:R-:W-:Y:S02]  /*14f20*/  @!P1 IMAD.IADD R4, R4, 0x1, -R7 ;  /* 0x0000000104049824 */ /* 0x000fe400078e0a07 */
[----:B------:R-:W-:Y:S01]  /*14f30*/  @!P1 VIADD R2, R2, 0x1 ;  /* 0x0000000102029836 */ /* 0x000fe20000000000 */
[----:B------:R-:W-:Y:S02]  /*14f40*/  ISETP.NE.AND P1, PT, R6, RZ, PT ;  /* 0x000000ff0600720c */ /* 0x000fe40003f25270 */
[----:B------:R-:W-:-:S13]  /*14f50*/  ISETP.GE.U32.AND P0, PT, R4, R7, PT ;  /* 0x000000070400720c */ /* 0x000fda0003f06070 */
[----:B------:R-:W-:-:S04]  /*14f60*/  @P0 VIADD R2, R2, 0x1 ;  /* 0x0000000102020836 */ /* 0x000fc80000000000 */
[----:B------:R-:W-:Y:S01]  /*14f70*/  @!P2 IMAD.MOV R2, RZ, RZ, -R2 ;  /* 0x000000ffff02a224 */ /* 0x000fe200078e0a02 */
[----:B------:R-:W-:Y:S01]  /*14f80*/  @!P1 LOP3.LUT R2, RZ, R6, RZ, 0x33, !PT ;  /* 0x00000006ff029212 */ /* 0x000fe200078e33ff */
[----:B------:R-:W-:-:S04]  /*14f90*/  IMAD.MOV R6, RZ, RZ, -R6 ;  /* 0x000000ffff067224 */ /* 0x000fc800078e0a06 */
[----:B------:R-:W-:Y:S01]  /*14fa0*/  IMAD R18, R2, R6, R9 ;  /* 0x0000000602127224 */ /* 0x000fe200078e0209 */
[----:B------:R-:W-:-:S05]  /*14fb0*/  LOP3.LUT R2, RZ, R2, RZ, 0x33, !PT ;  /* 0x00000002ff027212 */ /* 0x000fca00078e33ff */
[----:B------:R-:W-:Y:S01]  /*14fc0*/  IMAD.IADD R17, R5, 0x1, R2 ;  /* 0x0000000105117824 */ /* 0x000fe200078e0202 */
[----:B------:R-:W-:Y:S06]  /*14fd0*/  BRA `(.L_x_1431) ;  /* 0x00000000001c7947 */ /* 0x000fec0003800000 */
.L_x_1423:
[----:B------:R-:W-:Y:S01]  /*14fe0*/  UMOV UR4, URZ ;  /* 0x0000003f00047c82 */ /* 0x000fe20008000000 */
[----:B------:R-:W-:Y:S01]  /*14ff0*/  UMOV UR5, URZ ;  /* 0x0000003f00057c82 */ /* 0x000fe20008000000 */
[----:B------:R-:W-:Y:S01]  /*15000*/  ULDC UR6, c[0x0][0xc3c] ;  /* 0x00030f0000067ab9 */ /* 0x000fe20000000800 */
[----:B------:R-:W-:Y:S01]  /*15010*/  IMAD.MOV.U32 R16, RZ, RZ, R0 ;  /* 0x000000ffff107224 */ /* 0x000fe200078e0000 */
[----:B------:R-:W-:Y:S01]  /*15020*/  MOV R18, UR5 ;  /* 0x0000000500127c02 */ /* 0x000fe20008000f00 */
[----:B------:R-:W-:Y:S02]  /*15030*/  IMAD.U32 R17, RZ, RZ, UR4 ;  /* 0x00000004ff117e24 */ /* 0x000fe4000f8e00ff */
[----:B------:R-:W-:-:S07]  /*15040*/  IMAD.U32 R19, RZ, RZ, UR6 ;  /* 0x00000006ff137e24 */ /* 0x000fce000f8e00ff */
.L_x_1431:
[----:B------:R-:W2:Y:S01]  /*15050*/  S2R R0, SR_TID.X ;  /* 0x0000000000007919 */ /* 0x000ea20000002100 */
[----:B------:R-:W-:Y:S05]  /*15060*/  WARPSYNC.ALL ;  /* 0x0000000000007948 */ /* 0x000fea0003800000 */
[----:B------:R-:W-:Y:S01]  /*15070*/  BAR.SYNC.DEFER_BLOCKING 0x4, 0x180 ;  /* 0x0106000000007b1d */ /* 0x000fe20000010000 */
[----:B--2---:R-:W-:-:S04]  /*15080*/  LOP3.LUT R0, R0, 0x1f, RZ, 0xc0, !PT ;  /* 0x0000001f00007812 */ /* 0x004fc800078ec0ff */
[----:B------:R-:W-:-:S13]  /*15090*/  ISETP.NE.AND P0, PT, R0, RZ, PT ;  /* 0x000000ff0000720c */ /* 0x000fda0003f05270 */
[----:B------:R-:W2:Y:S01]  /*150a0*/  @!P0 S2R R3, SR_CgaCtaId ;  /* 0x0000000000038919 */ /* 0x000ea20000008800 */
[----:B------:R-:W-:-:S04]  /*150b0*/  @!P0 MOV R0, 0x400 ;  /* 0x0000040000008802 */ /* 0x000fc80000000f00 */
[----:B--2---:R-:W-:-:S05]  /*150c0*/  @!P0 LEA R22, R3, R0, 0x18 ;  /* 0x0000000003168211 */ /* 0x004fca00078ec0ff */
[----:B------:R3:W-:Y:S01]  /*150d0*/  @!P0 STS.128 [R22+0x308d0], R16 ;  /* 0x0308d01016008388 */ /* 0x0007e20000000c00 */
[----:B------:R-:W-:Y:S06]  /*150e0*/  BAR.ARV 0x5, 0x180 ;  /* 0x0146000000007b1d */ /* 0x000fec0000002000 */
.L_x_1420:
[----:B------:R-:W-:Y:S02]  /*150f0*/  ULDC UR4, c[0x0][0xc3c] ;  /* 0x00030f0000047ab9 */ /* 0x000fe40000000800 */
[----:B--2---:R-:W-:-:S13]  /*15100*/  ISETP.GE.AND P0, PT, R19, UR4, PT ;  /* 0x0000000413007c0c */ /* 0x004fda000bf06270 */
[----:B------:R-:W-:Y:S05]  /*15110*/  @!P0 BRA `(.L_x_1432) ;  /* 0xffffffb400a08947 */ /* 0x000fea000383ffff */
[----:B------:R-:W-:Y:S05]  /*15120*/  BSYNC B8 ;  /* 0x0000000000087941 */ /* 0x000fea0003800000 */
.L_x_1361:
[----:B------:R-:W2:Y:S01]  /*15130*/  LDL.LU R0, [R1+0x1c] ;  /* 0x00001c0001007983 */ /* 0x000ea20000300800 */
[----:B------:R-:W-:Y:S01]  /*15140*/  BSSY B0, `(.L_x_1433) ;  /* 0x000000b000007945 */ /* 0x000fe20003800000 */
[----:B------:R-:W4:Y:S01]  /*15150*/  S2R R5, SR_CgaCtaId ;  /* 0x0000000000057919 */ /* 0x000f220000008800 */
[----:B--2---:R-:W-:-:S05]  /*15160*/  VIADD R0, R0, 0x1 ;  /* 0x0000000100007836 */ /* 0x004fca0000000000 */
[----:B-1----:R-:W-:-:S04]  /*15170*/  LEA.HI R2, R0, R0, RZ, 0x1 ;  /* 0x0000000000027211 */ /* 0x002fc800078f08ff */
[----:B------:R-:W-:Y:S02]  /*15180*/  LOP3.LUT R3, R2, 0xfffffffe, RZ, 0xc0, !PT ;  /* 0xfffffffe02037812 */ /* 0x000fe400078ec0ff */
[----:B------:R-:W-:-:S03]  /*15190*/  MOV R2, 0x400 ;  /* 0x0000040000027802 */ /* 0x000fc60000000f00 */
[----:B------:R-:W-:Y:S01]  /*151a0*/  IMAD.IADD R0, R0, 0x1, -R3 ;  /* 0x0000000100007824 */ /* 0x000fe200078e0a03 */
[----:B----4-:R-:W-:-:S04]  /*151b0*/  LEA R4, R5, R2, 0x18 ;  /* 0x0000000205047211 */ /* 0x010fc800078ec0ff */
[----:B------:R-:W-:-:S04]  /*151c0*/  SHF.L.U32 R0, R0, 0x1f, RZ ;  /* 0x0000001f00007819 */ /* 0x000fc800000006ff */
[----:B------:R-:W1:Y:S02]  /*151d0*/  SYNCS.PHASECHK.TRANS64.TRYWAIT P0, [R4+URZ+0x30820], R0 ;  /* 0x03082000040075a7 */ /* 0x000e64000800017f */
[----:B-1----:R-:W-:Y:S05]  /*151e0*/  @!P0 BRA `(.L_x_1434) ;  /* 0x0000003400388947 */ /* 0x002fea0003800000 */
.L_x_1536:
[----:B------:R-:W-:Y:S05]  /*151f0*/  BSYNC B0 ;  /* 0x0000000000007941 */ /* 0x000fea0003800000 */
.L_x_1433:
[----:B------:R-:W-:-:S03]  /*15200*/  UMOV UR4, 0xffffffff ;  /* 0xffffffff00047882 */ /* 0x000fc60000000000 */
[----:B------:R-:W-:Y:S05]  /*15210*/  BRA.DIV UR4, `(.L_x_1435) ;  /* 0x0000003604407947 */ /* 0x000fea000b800000 */
[----:B-1----:R-:W1:Y:S02]  /*15220*/  S2R R0, SR_TID.X ;  /* 0x0000000000007919 */ /* 0x002e640000002100 */
[----:B-1----:R-:W-:-:S04]  /*15230*/  SHF.R.U32.HI R0, RZ, 0x5, R0 ;  /* 0x00000005ff007819 */ /* 0x002fc80000011600 */
[----:B------:R-:W-:-:S05]  /*15240*/  LOP3.LUT R0, R0, 0x3, RZ, 0xc0, !PT ;  /* 0x0000000300007812 */ /* 0x000fca00078ec0ff */
[----:B------:R1:W2:Y:S02]  /*15250*/  SHFL.IDX PT, R14, R0, RZ, 0x1f ;  /* 0x00001fff000e7589 */ /* 0x0002a400000e0000 */
.L_x_1539:
[----:B--2---:R-:W-:Y:S01]  /*15260*/  ISETP.NE.AND P0, PT, R14, RZ, PT ;  /* 0x000000ff0e00720c */ /* 0x004fe20003f05270 */
[----:B------:R-:W-:-:S12]  /*15270*/  BSSY B0, `(.L_x_1436) ;  /* 0x0000026000007945 */ /* 0x000fd80003800000 */
[----:B------:R-:W-:Y:S05]  /*15280*/  @P0 BRA `(.L_x_1437) ;  /* 0x0000000000900947 */ /* 0x000fea0003800000 */
[----:B------:R-:W-:-:S03]  /*15290*/  UMOV UR4, 0xffffffff ;  /* 0xffffffff00047882 */ /* 0x000fc60000000000 */
[----:B------:R-:W-:Y:S05]  /*152a0*/  BRA.DIV UR4, `(.L_x_1438) ;  /* 0x0000003604507947 */ /* 0x000fea000b800000 */
[----:B------:R-:W-:-:S13]  /*152b0*/  ELECT P6, URZ, PT ;  /* 0x00000000003f782f */ /* 0x000fda00038c0000 */
.L_x_1542:
        /* <DEDUP_REMOVED lines=8> */
.L_x_1439:
[C---:B------:R-:W-:Y:S01]  /*15340*/  IMAD R5, R25.reuse, 0x8, R4 ;  /* 0x0000000819057824 */ /* 0x040fe200078e0204 */
[----:B------:R-:W-:Y:S01]  /*15350*/  SHF.L.U32 R0, R28, 0x1f, RZ ;  /* 0x0000001f1c007819 */ /* 0x000fe200000006ff */
[----:B------:R-:W-:-:S03]  /*15360*/  VIADD R25, R25, 0x1 ;  /* 0x0000000119197836 */ /* 0x000fc60000000000 */
[----:B------:R-:W1:Y:S02]  /*15370*/  SYNCS.PHASECHK.TRANS64.TRYWAIT P1, [R5+URZ+0x30840], R0 ;  /* 0x03084000050075a7 */ /* 0x000e64000802017f */
[----:B------:R-:W-:-:S04]  /*15380*/  ISETP.NE.AND P2, PT, R25, 0x2, PT ;  /* 0x000000021900780c */ /* 0x000fc80003f45270 */
[----:B------:R-:W-:Y:S01]  /*15390*/  SEL R3, RZ, 0x1, P2 ;  /* 0x00000001ff037807 */ /* 0x000fe20001000000 */
[----:B-1----:R-:W-:Y:S08]  /*153a0*/  @!P1 BRA `(.L_x_1440) ;  /* 0x0000003400309947 */ /* 0x002ff00003800000 */
.L_x_1543:
[----:B------:R-:W-:Y:S02]  /*153b0*/  SEL R25, R25, RZ, P2 ;  /* 0x000000ff19197207 */ /* 0x000fe40001000000 */
[----:B------:R-:W-:Y:S01]  /*153c0*/  LOP3.LUT R2, R28, R3, RZ, 0x3c, !PT ;  /* 0x000000031c027212 */ /* 0x000fe200078e3cff */
[----:B------:R-:W-:Y:S06]  /*153d0*/  @!P0 BRA `(.L_x_1441) ;  /* 0x0000000000048947 */ /* 0x000fec0003800000 */
[----:B------:R-:W-:Y:S01]  /*153e0*/  BPT.TRAP 0x1 ;  /* 0x000000040000795c */ /* 0x000fe20000300000 */
.L_x_1441:
[----:B------:R-:W-:Y:S01]  /*153f0*/  IMAD R25, R25, 0x8, R4 ;  /* 0x0000000819197824 */ /* 0x000fe200078e0204 */
[----:B------:R-:W-:-:S04]  /*15400*/  SHF.L.U32 R2, R2, 0x1f, RZ ;  /* 0x0000001f02027819 */ /* 0x000fc800000006ff */
[----:B------:R-:W2:Y:S02]  /*15410*/  SYNCS.PHASECHK.TRANS64.TRYWAIT P1, [R25+URZ+0x30840], R2 ;  /* 0x03084002190075a7 */ /* 0x000ea4000802017f */
[----:B--2---:R-:W-:Y:S05]  /*15420*/  @!P1 BRA `(.L_x_1442) ;  /* 0x0000003400249947 */ /* 0x004fea0003800000 */
.L_x_1544:
[----:B------:R-:W-:Y:S05]  /*15430*/  @!P0 BRA `(.L_x_1443) ;  /* 0x0000000000048947 */ /* 0x000fea0003800000 */
[----:B------:R-:W-:Y:S01]  /*15440*/  BPT.TRAP 0x1 ;  /* 0x000000040000795c */ /* 0x000fe20000300000 */
.L_x_1443:
[----:B------:R-:W4:Y:S02]  /*15450*/  SYNCS.PHASECHK.TRANS64.TRYWAIT P1, [R5+URZ+0x30860], R0 ;  /* 0x03086000050075a7 */ /* 0x000f24000802017f */
[----:B----4-:R-:W-:Y:S05]  /*15460*/  @!P1 BRA `(.L_x_1444) ;  /* 0x0000003400289947 */ /* 0x010fea0003800000 */
.L_x_1545:
[----:B------:R-:W-:Y:S05]  /*15470*/  @!P0 BRA `(.L_x_1445) ;  /* 0x0000000000048947 */ /* 0x000fea0003800000 */
[----:B------:R-:W-:Y:S01]  /*15480*/  BPT.TRAP 0x1 ;  /* 0x000000040000795c */ /* 0x000fe20000300000 */
.L_x_1445:
[----:B------:R0:W0:Y:S02]  /*15490*/  SYNCS.PHASECHK.TRANS64.TRYWAIT P0, [R25+URZ+0x30860], R2 ;  /* 0x03086002190075a7 */ /* 0x000024000800017f */
[----:B0-----:R-:W-:Y:S05]  /*154a0*/  @!P0 NANOSLEEP.SYNCS 0x989680 ;  /* 0x009896800000895d */ /* 0x001fea0003900000 */
[----:B------:R-:W0:Y:S02]  /*154b0*/  @!P0 SYNCS.PHASECHK.TRANS64 P0, [R25+URZ+0x30860], R2 ;  /* 0x03086002190085a7 */ /* 0x000e24000800007f */
[----:B0-----:R-:W-:Y:S05]  /*154c0*/  @!P0 BRA `(.L_x_1445) ;  /* 0xfffffffc00f08947 */ /* 0x001fea000383ffff */
.L_x_1437:
[----:B------:R-:W-:Y:S05]  /*154d0*/  BSYNC B0 ;  /* 0x0000000000007941 */ /* 0x000fea0003800000 */
.L_x_1436:
[----:B------:R-:W-:Y:S05]  /*154e0*/  EXIT ;  /* 0x000000000000794d */ /* 0x000fea0003800000 */
.L_x_1255:
[----:B0-----:R-:W-:-:S04]  /*154f0*/  IMAD.U32 R3, RZ, RZ, UR40 ;  /* 0x00000028ff037e24 */ /* 0x001fc8000f8e00ff */
[----:B------:R0:W1:Y:S03]  /*15500*/  SYNCS.PHASECHK.TRANS64.TRYWAIT P1, [R3+URZ+0x30800], R0 ;  /* 0x03080000030075a7 */ /* 0x000066000802017f */
[----:B-1----:R-:W-:Y:S05]  /*15510*/  @!P1 NANOSLEEP.SYNCS 0x989680 ;  /* 0x009896800000995d */ /* 0x002fea0003900000 */
[----:B------:R-:W1:Y:S02]  /*15520*/  @!P1 SYNCS.PHASECHK.TRANS64 P1, [R3+URZ+0x30800], R0 ;  /* 0x03080000030095a7 */ /* 0x000e64000802007f */
[----:B-1----:R-:W-:Y:S05]  /*15530*/  @!P1 BRA `(.L_x_1255) ;  /* 0xfffffffc00ec9947 */ /* 0x002fea000383ffff */
[----:B------:R-:W-:Y:S05]  /*15540*/  BRA `(.L_x_1446) ;  /* 0xfffffec800307947 */ /* 0x000fea000383ffff */
.L_x_1259:
[----:B-1----:R1:W2:Y:S02]  /*15550*/  SYNCS.PHASECHK.TRANS64.TRYWAIT P1, [R3+URZ+0x30830], R0 ;  /* 0x03083000030075a7 */ /* 0x0022a4000802017f */
[----:B--2---:R-:W-:Y:S05]  /*15560*/  @!P1 NANOSLEEP.SYNCS 0x989680 ;  /* 0x009896800000995d */ /* 0x004fea0003900000 */
[----:B------:R-:W2:Y:S02]  /*15570*/  @!P1 SYNCS.PHASECHK.TRANS64 P1, [R3+URZ+0x30830], R0 ;  /* 0x03083000030095a7 */ /* 0x000ea4000802007f */
[----:B--2---:R-:W-:Y:S05]  /*15580*/  @!P1 BRA `(.L_x_1259) ;  /* 0xfffffffc00f09947 */ /* 0x004fea000383ffff */
[----:B------:R-:W-:Y:S05]  /*15590*/  BRA `(.L_x_1258) ;  /* 0xfffffec8004c7947 */ /* 0x000fea000383ffff */
.L_x_1276:
[----:B-1----:R-:W-:-:S04]  /*155a0*/  IMAD.U32 R4, RZ, RZ, UR6 ;  /* 0x00000006ff047e24 */ /* 0x002fc8000f8e00ff */
[----:B------:R1:W2:Y:S03]  /*155b0*/  SYNCS.PHASECHK.TRANS64.TRYWAIT P1, [R4+URZ+0x30830], R3 ;  /* 0x03083003040075a7 */ /* 0x0002a6000802017f */
[----:B--2---:R-:W-:Y:S05]  /*155c0*/  @!P1 NANOSLEEP.SYNCS 0x989680 ;  /* 0x009896800000995d */ /* 0x004fea0003900000 */
[----:B------:R-:W2:Y:S02]  /*155d0*/  @!P1 SYNCS.PHASECHK.TRANS64 P1, [R4+URZ+0x30830], R3 ;  /* 0x03083003040095a7 */ /* 0x000ea4000802007f */
[----:B--2---:R-:W-:Y:S05]  /*155e0*/  @!P1 BRA `(.L_x_1276) ;  /* 0xfffffffc00ec9947 */ /* 0x004fea000383ffff */
[----:B------:R-:W-:Y:S05]  /*155f0*/  BRA `(.L_x_1275) ;  /* 0xfffffef000707947 */ /* 0x000fea000383ffff */
.L_x_1280:
[----:B01----:R-:W-:-:S04]  /*15600*/  IMAD.U32 R3, RZ, RZ, UR5 ;  /* 0x00000005ff037e24 */ /* 0x003fc8000f8e00ff */
[----:B------:R0:W1:Y:S03]  /*15610*/  SYNCS.PHASECHK.TRANS64.TRYWAIT P1, [R3+URZ+0x30850], R0 ;  /* 0x03085000030075a7 */ /* 0x000066000802017f */
[----:B-1----:R-:W-:Y:S05]  /*15620*/  @!P1 NANOSLEEP.SYNCS 0x989680 ;  /* 0x009896800000995d */ /* 0x002fea0003900000 */
[----:B------:R-:W1:Y:S02]  /*15630*/  @!P1 SYNCS.PHASECHK.TRANS64 P1, [R3+URZ+0x30850], R0 ;  /* 0x03085000030095a7 */ /* 0x000e64000802007f */
[----:B-1----:R-:W-:Y:S05]  /*15640*/  @!P1 BRA `(.L_x_1280) ;  /* 0xfffffffc00ec9947 */ /* 0x002fea000383ffff */
[----:B------:R-:W-:Y:S05]  /*15650*/  BRA `(.L_x_1279) ;  /* 0xffffff0000087947 */ /* 0x000fea000383ffff */
.L_x_1299:
[----:B-1----:R-:W-:-:S04]  /*15660*/  IMAD.U32 R4, RZ, RZ, UR6 ;  /* 0x00000006ff047e24 */ /* 0x002fc8000f8e00ff */
[----:B------:R1:W2:Y:S03]  /*15670*/  SYNCS.PHASECHK.TRANS64.TRYWAIT P1, [R4+URZ+0x30830], R3 ;  /* 0x03083003040075a7 */ /* 0x0002a6000802017f */
[----:B--2---:R-:W-:Y:S05]  /*15680*/  @!P1 NANOSLEEP.SYNCS 0x989680 ;  /* 0x009896800000995d */ /* 0x004fea0003900000 */
[----:B------:R-:W2:Y:S02]  /*15690*/  @!P1 SYNCS.PHASECHK.TRANS64 P1, [R4+URZ+0x30830], R3 ;  /* 0x03083003040095a7 */ /* 0x000ea4000802007f */
[----:B--2---:R-:W-:Y:S05]  /*156a0*/  @!P1 BRA `(.L_x_1299) ;  /* 0xfffffffc00ec9947 */ /* 0x004fea000383ffff */
[----:B------:R-:W-:Y:S05]  /*156b0*/  BRA `(.L_x_1298) ;  /* 0xffffff1800fc7947 */ /* 0x000fea000383ffff */
.L_x_1303:
[----:B01----:R-:W-:-:S04]  /*156c0*/  IMAD.U32 R3, RZ, RZ, UR5 ;  /* 0x00000005ff037e24 */ /* 0x003fc8000f8e00ff */
[----:B------:R0:W1:Y:S03]  /*156d0*/  SYNCS.PHASECHK.TRANS64.TRYWAIT P1, [R3+URZ+0x30850], R0 ;  /* 0x03085000030075a7 */ /* 0x000066000802017f */
[----:B-1----:R-:W-:Y:S05]  /*156e0*/  @!P1 NANOSLEEP.SYNCS 0x989680 ;  /* 0x009896800000995d */ /* 0x002fea0003900000 */
[----:B------:R-:W1:Y:S02]  /*156f0*/  @!P1 SYNCS.PHASECHK.TRANS64 P1, [R3+URZ+0x30850], R0 ;  /* 0x03085000030095a7 */ /* 0x000e64000802007f */
[----:B-1----:R-:W-:Y:S05]  /*15700*/  @!P1 BRA `(.L_x_1303) ;  /* 0xfffffffc00ec9947 */ /* 0x002fea000383ffff */
[----:B------:R-:W-:Y:S05]  /*15710*/  BRA `(.L_x_1302) ;  /* 0xffffff2800947947 */ /* 0x000fea000383ffff */
.L_x_1311:
[----:B-1----:R-:W-:-:S04]  /*15720*/  IMAD.U32 R4, RZ, RZ, UR5 ;  /* 0x00000005ff047e24 */ /* 0x002fc8000f8e00ff */
[----:B------:R1:W2:Y:S03]  /*15730*/  SYNCS.PHASECHK.TRANS64.TRYWAIT P1, [R4+URZ+0x30830], R3 ;  /* 0x03083003040075a7 */ /* 0x0002a6000802017f */
[----:B--2---:R-:W-:Y:S05]  /*15740*/  @!P1 NANOSLEEP.SYNCS 0x989680 ;  /* 0x009896800000995d */ /* 0x004fea0003900000 */
[----:B------:R-:W2:Y:S02]  /*15750*/  @!P1 SYNCS.PHASECHK.TRANS64 P1, [R4+URZ+0x30830], R3 ;  /* 0x03083003040095a7 */ /* 0x000ea4000802007f */
[----:B--2---:R-:W-:Y:S05]  /*15760*/  @!P1 BRA `(.L_x_1311) ;  /* 0xfffffffc00ec9947 */ /* 0x004fea000383ffff */
[----:B------:R-:W-:Y:S05]  /*15770*/  BRA `(.L_x_1310) ;  /* 0xffffff38002c7947 */ /* 0x000fea000383ffff */
.L_x_1315:
[----:B01----:R-:W-:-:S04]  /*15780*/  IMAD.U32 R3, RZ, RZ, UR5 ;  /* 0x00000005ff037e24 */ /* 0x003fc8000f8e00ff */
[----:B------:R0:W1:Y:S03]  /*15790*/  SYNCS.PHASECHK.TRANS64.TRYWAIT P1, [R3+URZ+0x30850], R0 ;  /* 0x03085000030075a7 */ /* 0x000066000802017f */
[----:B-1----:R-:W-:Y:S05]  /*157a0*/  @!P1 NANOSLEEP.SYNCS 0x989680 ;  /* 0x009896800000995d */ /* 0x002fea0003900000 */
[----:B------:R-:W1:Y:S02]  /*157b0*/  @!P1 SYNCS.PHASECHK.TRANS64 P1, [R3+URZ+0x30850], R0 ;  /* 0x03085000030095a7 */ /* 0x000e64000802007f */
[----:B-1----:R-:W-:Y:S05]  /*157c0*/  @!P1 BRA `(.L_x_1315) ;  /* 0xfffffffc00ec9947 */ /* 0x002fea000383ffff */
[----:B------:R-:W-:Y:S05]  /*157d0*/  BRA `(.L_x_1314) ;  /* 0xffffff4400c47947 */ /* 0x000fea000383ffff */
.L_x_1330:
[----:B-1----:R-:W-:-:S04]  /*157e0*/  IMAD.U32 R7, RZ, RZ, UR5 ;  /* 0x00000005ff077e24 */ /* 0x002fc8000f8e00ff */
[----:B------:R1:W2:Y:S03]  /*157f0*/  SYNCS.PHASECHK.TRANS64.TRYWAIT P1, [R7+URZ+0x30850], R0 ;  /* 0x03085000070075a7 */ /* 0x0002a6000802017f */
[----:B--2---:R-:W-:Y:S05]  /*15800*/  @!P1 NANOSLEEP.SYNCS 0x989680 ;  /* 0x009896800000995d */ /* 0x004fea0003900000 */
[----:B------:R-:W2:Y:S02]  /*15810*/  @!P1 SYNCS.PHASECHK.TRANS64 P1, [R7+URZ+0x30850], R0 ;  /* 0x03085000070095a7 */ /* 0x000ea4000802007f */
[----:B--2---:R-:W-:Y:S05]  /*15820*/  @!P1 BRA `(.L_x_1330) ;  /* 0xfffffffc00ec9947 */ /* 0x004fea000383ffff */
[----:B------:R-:W-:Y:S05]  /*15830*/  BRA `(.L_x_1329) ;  /* 0xffffff6400ec7947 */ /* 0x000fea000383ffff */
.L_x_1381:
[----:B------:R-:W1:Y:S01]  /*15840*/  S2R R17, SR_TID.X ;  /* 0x0000000000117919 */ /* 0x000e620000002100 */
[----:B------:R-:W-:Y:S01]  /*15850*/  BSSY B0, `(.L_x_1447) ;  /* 0x000000a000007945 */ /* 0x000fe20003800000 */
[----:B------:R-:W-:Y:S02]  /*15860*/  IMAD.MOV.U32 R12, RZ, RZ, RZ ;  /* 0x000000ffff0c7224 */ /* 0x000fe400078e00ff */
[----:B------:R-:W-:Y:S02]  /*15870*/  IMAD.MOV.U32 R11, RZ, RZ, 0x1f ;  /* 0x0000001fff0b7424 */ /* 0x000fe400078e00ff */
[----:B------:R-:W-:Y:S01]  /*15880*/  IMAD.MOV.U32 R15, RZ, RZ, -0x1 ;  /* 0xffffffffff0f7424 */ /* 0x000fe200078e00ff */
[----:B-1----:R-:W-:-:S04]  /*15890*/  SHF.R.U32.HI R17, RZ, 0x5, R17 ;  /* 0x00000005ff117819 */ /* 0x002fc80000011611 */
[----:B------:R-:W-:-:S04]  /*158a0*/  LOP3.LUT R17, R17, 0x3, RZ, 0xc0, !PT ;  /* 0x0000000311117812 */ /* 0x000fc800078ec0ff */
[----:B------:R-:W-:-:S07]  /*158b0*/  MOV R13, R17 ;  /* 0x00000011000d7202 */ /* 0x000fce0000000f00 */
[----:B0----5:R-:W-:Y:S05]  /*158c0*/  WARPSYNC.COLLECTIVE R15, `(.L_x_1448) ;  /* 0x000000000f087348 */ /* 0x021fea0003c00000 */
[----:B------:R1:W2:Y:S02]  /*158d0*/  SHFL.IDX P6, R14, R13, R12, R11 ;  /* 0x0000000c0d0e7389 */ /* 0x0002a400000c000b */
[----:B012--5:R-:W-:Y:S01]  /*158e0*/  ENDCOLLECTIVE ;  /* 0x000000000000791b */ /* 0x027fe20003800000 */
.L_x_1448:
[----:B------:R-:W-:Y:S05]  /*158f0*/  BSYNC B0 ;  /* 0x0000000000007941 */ /* 0x000fea0003800000 */
.L_x_1447:
[----:B------:R-:W-:Y:S05]  /*15900*/  BRA `(.L_x_1449) ;  /* 0xffffffbc00507947 */ /* 0x000fea000383ffff */
.L_x_1384:
[----:B0-----:R0:W1:Y:S02]  /*15910*/  SYNCS.PHASECHK.TRANS64.TRYWAIT P0, [R6+URZ+0x30840], R2 ;  /* 0x03084002060075a7 */ /* 0x001064000800017f */
[----:B-1----:R-:W-:Y:S05]  /*15920*/  @!P0 NANOSLEEP.SYNCS 0x989680 ;  /* 0x009896800000895d */ /* 0x002fea0003900000 */
[----:B------:R-:W1:Y:S02]  /*15930*/  @!P0 SYNCS.PHASECHK.TRANS64 P0, [R6+URZ+0x30840], R2 ;  /* 0x03084002060085a7 */ /* 0x000e64000800007f */
[----:B-1----:R-:W-:Y:S05]  /*15940*/  @!P0 BRA `(.L_x_1384) ;  /* 0xfffffffc00f08947 */ /* 0x002fea000383ffff */
[----:B------:R-:W-:Y:S05]  /*15950*/  BRA `(.L_x_1450) ;  /* 0xffffffc000547947 */ /* 0x000fea000383ffff */
.L_x_1385:
        /* <DEDUP_REMOVED lines=8> */
.L_x_1452:
[----:B------:R-:W-:Y:S05]  /*159e0*/  BSYNC B0 ;  /* 0x0000000000007941 */ /* 0x000fea0003800000 */
.L_x_1451:
        /* <DEDUP_REMOVED lines=9> */
.L_x_1453:
[----:B------:R-:W-:Y:S01]  /*15a80*/  MOV R13, R0 ;  /* 0x00000000000d7202 */ /* 0x000fe20000000f00 */
[----:B------:R-:W-:Y:S02]  /*15a90*/  IMAD.MOV.U32 R12, RZ, RZ, 0x1 ;  /* 0x00000001ff0c7424 */ /* 0x000fe400078e00ff */
[----:B------:R-:W-:-:S07]  /*15aa0*/  IMAD.MOV.U32 R3, RZ, RZ, R14 ;  /* 0x000000ffff037224 */ /* 0x000fce00078e000e */
[----:B------:R-:W-:Y:S05]  /*15ab0*/  WARPSYNC.COLLECTIVE R15, `(.L_x_1454) ;  /* 0x000000000f087348 */ /* 0x000fea0003c00000 */
[----:B------:R0:W1:Y:S02]  /*15ac0*/  SHFL.IDX P6, R14, R13, R12, R11 ;  /* 0x0000000c0d0e7389 */ /* 0x00006400000c000b */
[----:B01----:R-:W-:Y:S01]  /*15ad0*/  ENDCOLLECTIVE ;  /* 0x000000000000791b */ /* 0x003fe20003800000 */
.L_x_1454:
[----:B------:R-:W-:-:S05]  /*15ae0*/  @P0 LEA R3, P1, R34, R3, 0x1 ;  /* 0x0000000322030211 */ /* 0x000fca00078208ff */
[----:B------:R-:W-:-:S05]  /*15af0*/  @P0 IMAD.X R2, RZ, RZ, R2, P1 ;  /* 0x000000ffff020224 */ /* 0x000fca00008e0602 */
[----:B------:R-:W-:Y:S01]  /*15b00*/  @P0 LOP3.LUT R3, R3, R2, RZ, 0x3c, !PT ;  /* 0x0000000203030212 */ /* 0x000fe200078e3cff */
[----:B------:R-:W-:-:S03]  /*15b10*/  IMAD.MOV.U32 R13, RZ, RZ, R4 ;  /* 0x000000ffff0d7224 */ /* 0x000fc600078e0004 */
[----:B------:R-:W-:-:S04]  /*15b20*/  @P0 LOP3.LUT R2, R3, R2, RZ, 0x3c, !PT ;  /* 0x0000000203020212 */ /* 0x000fc800078e3cff */
[----:B------:R-:W-:Y:S01]  /*15b30*/  @P0 LOP3.LUT R3, R3, R2, RZ, 0x3c, !PT ;  /* 0x0000000203030212 */ /* 0x000fe200078e3cff */
[----:B------:R-:W-:-:S07]  /*15b40*/  IMAD.MOV.U32 R8, RZ, RZ, R14 ;  /* 0x000000ffff087224 */ /* 0x000fce00078e000e */
[----:B------:R-:W-:Y:S05]  /*15b50*/  WARPSYNC.COLLECTIVE R15, `(.L_x_1455) ;  /* 0x000000000f087348 */ /* 0x000fea0003c00000 */
[----:B------:R0:W1:Y:S02]  /*15b60*/  SHFL.IDX P6, R14, R13, R12, R11 ;  /* 0x0000000c0d0e7389 */ /* 0x00006400000c000b */
[----:B01----:R-:W-:Y:S01]  /*15b70*/  ENDCOLLECTIVE ;  /* 0x000000000000791b */ /* 0x003fe20003800000 */
.L_x_1455:
        /* <DEDUP_REMOVED lines=14> */
.L_x_1456:
[----:B------:R-:W-:Y:S01]  /*15c60*/  @P0 IMAD R21, R7, 0x2, R22 ;  /* 0x0000000207150824 */ /* 0x000fe200078e0216 */
        /* <DEDUP_REMOVED lines=15> */
.L_x_1457:
[----:B------:R-:W-:Y:S02]  /*15d60*/  @P0 IMAD R9, R7, 0x2, R22 ;  /* 0x0000000207090824 */ /* 0x000fe400078e0216 */
[----:B------:R-:W-:Y:S02]  /*15d70*/  IMAD.MOV.U32 R13, RZ, RZ, R0 ;  /* 0x000000ffff0d7224 */ /* 0x000fe400078e0000 */
[----:B------:R-:W-:Y:S02]  /*15d80*/  IMAD.MOV.U32 R12, RZ, RZ, 0x3 ;  /* 0x00000003ff0c7424 */ /* 0x000fe400078e00ff */
[----:B------:R-:W-:-:S07]  /*15d90*/  IMAD.MOV.U32 R2, RZ, RZ, R14 ;  /* 0x000000ffff027224 */ /* 0x000fce00078e000e */
[----:B------:R-:W-:Y:S05]  /*15da0*/  WARPSYNC.COLLECTIVE R15, `(.L_x_1458) ;  /* 0x000000000f087348 */ /* 0x000fea0003c00000 */
[----:B------:R0:W1:Y:S02]  /*15db0*/  SHFL.IDX P6, R14, R13, R12, R11 ;  /* 0x0000000c0d0e7389 */ /* 0x00006400000c000b */
[----:B01----:R-:W-:Y:S01]  /*15dc0*/  ENDCOLLECTIVE ;  /* 0x000000000000791b */ /* 0x003fe20003800000 */
.L_x_1458:
        /* <DEDUP_REMOVED lines=9> */
[----:B------:R-:W-:-:S03]  /*15e60*/  MOV R8, R14 ;  /* 0x0000000e00087202 */ /* 0x000fc60000000f00 */
[----:B------:R0:W-:Y:S04]  /*15e70*/  @P0 LDGSTS.E.BYPASS.LTC128B.128 [R9+0x27400], desc[UR36][R2.64+0x180], !P2 ;  /* 0x2740018002090fae */ /* 0x0001e8000d101d64 */
[----:B0-----:R-:W-:Y:S05]  /*15e80*/  WARPSYNC.COLLECTIVE R15, `(.L_x_1459) ;  /* 0x000000000f087348 */ /* 0x001fea0003c00000 */
[----:B------:R1:W2:Y:S02]  /*15e90*/  SHFL.IDX P6, R14, R13, R12, R11 ;  /* 0x0000000c0d0e7389 */ /* 0x0002a400000c000b */
[----:B012---:R-:W-:Y:S01]  /*15ea0*/  ENDCOLLECTIVE ;  /* 0x000000000000791b */ /* 0x007fe20003800000 */
.L_x_1459:
[----:B------:R-:W-:Y:S01]  /*15eb0*/  IMAD.MOV.U32 R2, RZ, RZ, R14 ;  /* 0x000000ffff027224 */ /* 0x000fe200078e000e */
[----:B------:R-:W-:Y:S06]  /*15ec0*/  BRA `(.L_x_1460) ;  /* 0xffffffc000047947 */ /* 0x000fec000383ffff */
.L_x_1390:
[----:B------:R-:W-:Y:S02]  /*15ed0*/  IMAD.MOV.U32 R13, RZ, RZ, R0 ;  /* 0x000000ffff0d7224 */ /* 0x000fe400078e0000 */
[----:B------:R-:W-:Y:S02]  /*15ee0*/  IMAD.MOV.U32 R12, RZ, RZ, RZ ;  /* 0x000000ffff0c7224 */ /* 0x000fe400078e00ff */
[----:B------:R-:W-:Y:S02]  /*15ef0*/  IMAD.MOV.U32 R11, RZ, RZ, 0x181f ;  /* 0x0000181fff0b7424 */ /* 0x000fe400078e00ff */
[----:B------:R-:W-:Y:S02]  /*15f00*/  IMAD.MOV.U32 R15, RZ, RZ, -0x1 ;  /* 0xffffffffff0f7424 */ /* 0x000fe400078e00ff */
[----:B------:R-:W-:Y:S02]  /*15f10*/  IMAD R5, R29, R6, RZ ;  /* 0x000000061d057224 */ /* 0x000fe400078e02ff */
[----:B------:R-:W-:-:S07]  /*15f20*/  IMAD.IADD R27, R8, 0x1, R27 ;  /* 0x00000001081b7824 */ /* 0x000fce00078e021b */
[----:B------:R-:W-:Y:S05]  /*15f30*/  WARPSYNC.COLLECTIVE R15, `(.L_x_1461) ;  /* 0x000000000f087348 */ /* 0x000fea0003c00000 */
[----:B------:R0:W1:Y:S02]  /*15f40*/  SHFL.IDX P6, R14, R13, R12, R11 ;  /* 0x0000000c0d0e7389 */ /* 0x00006400000c000b */
[----:B01----:R-:W-:Y:S01]  /*15f50*/  ENDCOLLECTIVE ;  /* 0x000000000000791b */ /* 0x003fe20003800000 */
.L_x_1461:
[----:B------:R-:W-:Y:S01]  /*15f60*/  ISETP.GE.AND P0, PT, R27, R5, PT ;  /* 0x000000051b00720c */ /* 0x000fe20003f06270 */
[----:B------:R-:W-:Y:S02]  /*15f70*/  IMAD.MOV.U32 R13, RZ, RZ, R4 ;  /* 0x000000ffff0d7224 */ /* 0x000fe400078e0004 */
[----:B------:R-:W-:-:S10]  /*15f80*/  IMAD.MOV.U32 R2, RZ, RZ, R14 ;  /* 0x000000ffff027224 */ /* 0x000fd400078e000e */
[----:B------:R-:W-:Y:S05]  /*15f90*/  WARPSYNC.COLLECTIVE R15, `(.L_x_1462) ;  /* 0x000000000f087348 */ /* 0x000fea0003c00000 */
[----:B------:R0:W1:Y:S02]  /*15fa0*/  SHFL.IDX P6, R14, R13, R12, R11 ;  /* 0x0000000c0d0e7389 */ /* 0x00006400000c000b */
[----:B01----:R-:W-:Y:S01]  /*15fb0*/  ENDCOLLECTIVE ;  /* 0x000000000000791b */ /* 0x003fe20003800000 */
.L_x_1462:
[----:B------:R-:W-:Y:S02]  /*15fc0*/  IMAD.MOV.U32 R13, RZ, RZ, R0 ;  /* 0x000000ffff0d7224 */ /* 0x000fe400078e0000 */
[----:B------:R-:W-:Y:S02]  /*15fd0*/  IMAD.MOV.U32 R12, RZ, RZ, 0x1 ;  /* 0x00000001ff0c7424 */ /* 0x000fe400078e00ff */
[----:B------:R-:W-:-:S07]  /*15fe0*/  IMAD.MOV.U32 R3, RZ, RZ, R14 ;  /* 0x000000ffff037224 */ /* 0x000fce00078e000e */
[----:B------:R-:W-:Y:S05]  /*15ff0*/  WARPSYNC.COLLECTIVE R15, `(.L_x_1463) ;  /* 0x000000000f087348 */ /* 0x000fea0003c00000 */
[----:B------:R0:W1:Y:S02]  /*16000*/  SHFL.IDX P6, R14, R13, R12, R11 ;  /* 0x0000000c0d0e7389 */ /* 0x00006400000c000b */
[----:B01----:R-:W-:Y:S01]  /*16010*/  ENDCOLLECTIVE ;  /* 0x000000000000791b */ /* 0x003fe20003800000 */
.L_x_1463:
[----:B------:R-:W-:-:S05]  /*16020*/  @!P0 LEA R6, P5, R34, R3, 0x1 ;  /* 0x0000000322068211 */ /* 0x000fca00078a08ff */
[----:B------:R-:W-:Y:S02]  /*16030*/  @!P0 IMAD.X R3, RZ, RZ, R2, P5 ;  /* 0x000000ffff038224 */ /* 0x000fe400028e0602 */
[----:B------:R-:W-:Y:S02]  /*16040*/  @!P0 IMAD.MOV.U32 R2, RZ, RZ, R6 ;  /* 0x000000ffff028224 */ /* 0x000fe400078e0006 */
[----:B------:R-:W-:Y:S02]  /*16050*/  VIADD R6, R27, 0x10 ;  /* 0x000000101b067836 */ /* 0x000fe40000000000 */
[----:B------:R-:W-:Y:S01]  /*16060*/  IMAD.MOV.U32 R13, RZ, RZ, R4 ;  /* 0x000000ffff0d7224 */ /* 0x000fe200078e0004 */
[----:B------:R-:W-:Y:S01]  /*16070*/  @!PT LDS RZ, [RZ] ;  /* 0x00000000fffff984 */ /* 0x000fe20000000800 */
[----:B------:R-:W-:Y:S01]  /*16080*/  @!PT LDS RZ, [RZ] ;  /* 0x00000000fffff984 */ /* 0x000fe20000000800 */
[----:B------:R-:W-:Y:S01]  /*16090*/  @!PT LDS RZ, [RZ] ;  /* 0x00000000fffff984 */ /* 0x000fe20000000800 */
[----:B------:R-:W-:Y:S04]  /*160a0*/  @!P0 LDGSTS.E.BYPASS.LTC128B.128 [R33+0x10400], desc[UR36][R2.64], !P4 ;  /* 0x1040000002218fae */ /* 0x000fe8000e101d64 */
[----:B------:R-:W-:Y:S04]  /*160b0*/  @!P0 LDGSTS.E.BYPASS.LTC128B.128 [R33+0x14400], desc[UR36][R2.64+0x80], !P3 ;  /* 0x1440008002218fae */ /* 0x000fe8000d901d64 */
[----:B------:R-:W-:Y:S04]  /*160c0*/  @!P0 LDGSTS.E.BYPASS.LTC128B.128 [R33+0x18400], desc[UR36][R2.64+0x100], !P2 ;  /* 0x1840010002218fae */ /* 0x000fe8000d101d64 */
[----:B------:R0:W-:Y:S01]  /*160d0*/  @!P0 LDGSTS.E.BYPASS.LTC128B.128 [R33+0x1c400], desc[UR36][R2.64+0x180], !P1 ;  /* 0x1c40018002218fae */ /* 0x0001e2000c901d64 */
[----:B------:R-:W-:-:S02]  /*160e0*/  ISETP.GE.AND P0, PT, R6, R5, PT ;  /* 0x000000050600720c */ /* 0x000fc40003f06270 */
[----:B0-----:R-:W-:-:S11]  /*160f0*/  MOV R2, R14 ;  /* 0x0000000e00027202 */ /* 0x001fd60000000f00 */
[----:B------:R-:W-:Y:S05]  /*16100*/  WARPSYNC.COLLECTIVE R15, `(.L_x_1464) ;  /* 0x000000000f087348 */ /* 0x000fea0003c00000 */
[----:B------:R0:W1:Y:S02]  /*16110*/  SHFL.IDX P6, R14, R13, R12, R11 ;  /* 0x0000000c0d0e7389 */ /* 0x00006400000c000b */
[----:B01----:R-:W-:Y:S01]  /*16120*/  ENDCOLLECTIVE ;  /* 0x000000000000791b */ /* 0x003fe20003800000 */
.L_x_1464:
[----:B------:R-:W-:Y:S02]  /*16130*/  IMAD.MOV.U32 R13, RZ, RZ, R0 ;  /* 0x000000ffff0d7224 */ /* 0x000fe400078e0000 */
[----:B------:R-:W-:Y:S02]  /*16140*/  IMAD.MOV.U32 R12, RZ, RZ, 0x2 ;  /* 0x00000002ff0c7424 */ /* 0x000fe400078e00ff */
[----:B------:R-:W-:-:S07]  /*16150*/  IMAD.MOV.U32 R3, RZ, RZ, R14 ;  /* 0x000000ffff037224 */ /* 0x000fce00078e000e */
[----:B------:R-:W-:Y:S05]  /*16160*/  WARPSYNC.COLLECTIVE R15, `(.L_x_1465) ;  /* 0x000000000f087348 */ /* 0x000fea0003c00000 */
[----:B------:R0:W1:Y:S02]  /*16170*/  SHFL.IDX P6, R14, R13, R12, R11 ;  /* 0x0000000c0d0e7389 */ /* 0x00006400000c000b */
[----:B01----:R-:W-:Y:S01]  /*16180*/  ENDCOLLECTIVE ;  /* 0x000000000000791b */ /* 0x003fe20003800000 */
.L_x_1465:
[----:B------:R-:W-:-:S05]  /*16190*/  @!P0 LEA R6, P5, R34, R3, 0x1 ;  /* 0x0000000322068211 */ /* 0x000fca00078a08ff */
[----:B------:R-:W-:Y:S02]  /*161a0*/  @!P0 IMAD.X R7, RZ, RZ, R2, P5 ;  /* 0x000000ffff078224 */ /* 0x000fe400028e0602 */
[----:B------:R-:W-:Y:S02]  /*161b0*/  @!P0 IMAD.MOV.U32 R2, RZ, RZ, R6 ;  /* 0x000000ffff028224 */ /* 0x000fe400078e0006 */
[----:B------:R-:W-:Y:S02]  /*161c0*/  @!P0 IMAD.MOV.U32 R3, RZ, RZ, R7 ;  /* 0x000000ffff038224 */ /* 0x000fe400078e0007 */
[----:B------:R-:W-:Y:S02]  /*161d0*/  IMAD.MOV.U32 R13, RZ, RZ, R4 ;  /* 0x000000ffff0d7224 */ /* 0x000fe400078e0004 */
[----:B------:R-:W-:Y:S01]  /*161e0*/  VIADD R6, R27, 0x20 ;  /* 0x000000201b067836 */ /* 0x000fe20000000000 */
[----:B------:R-:W-:Y:S01]  /*161f0*/  @!PT LDS RZ, [RZ] ;  /* 0x00000000fffff984 */ /* 0x000fe20000000800 */
[----:B------:R-:W-:Y:S01]  /*16200*/  @!PT LDS RZ, [RZ] ;  /* 0x00000000fffff984 */ /* 0x000fe20000000800 */
[----:B------:R-:W-:Y:S01]  /*16210*/  @!PT LDS RZ, [RZ] ;  /* 0x00000000fffff984 */ /* 0x000fe20000000800 */
[----:B------:R-:W-:Y:S04]  /*16220*/  @!P0 LDGSTS.E.BYPASS.LTC128B.128 [R33+0x10c00], desc[UR36][R2.64], !P4 ;  /* 0x10c0000002218fae */ /* 0x000fe8000e101d64 */
[----:B------:R-:W-:Y:S04]  /*16230*/  @!P0 LDGSTS.E.BYPASS.LTC128B.128 [R33+0x14c00], desc[UR36][R2.64+0x80], !P3 ;  /* 0x14c0008002218fae */ /* 0x000fe8000d901d64 */
[----:B------:R-:W-:Y:S04]  /*16240*/  @!P0 LDGSTS.E.BYPASS.LTC128B.128 [R33+0x18c00], desc[UR36][R2.64+0x100], !P2 ;  /* 0x18c0010002218fae */ /* 0x000fe8000d101d64 */
[----:B------:R0:W-:Y:S01]  /*16250*/  @!P0 LDGSTS.E.BYPASS.LTC128B.128 [R33+0x1cc00], desc[UR36][R2.64+0x180], !P1 ;  /* 0x1cc0018002218fae */ /* 0x0001e2000c901d64 */
[----:B------:R-:W-:Y:S01]  /*16260*/  ISETP.GE.AND P0, PT, R6, R5, PT ;  /* 0x000000050600720c */ /* 0x000fe20003f06270 */
[----:B0-----:R-:W-:-:S12]  /*16270*/  IMAD.MOV.U32 R2, RZ, RZ, R14 ;  /* 0x000000ffff027224 */ /* 0x001fd800078e000e */
[----:B------:R-:W-:Y:S05]  /*16280*/  WARPSYNC.COLLECTIVE R15, `(.L_x_1466) ;  /* 0x000000000f087348 */ /* 0x000fea0003c00000 */
[----:B------:R0:W1:Y:S02]  /*16290*/  SHFL.IDX P6, R14, R13, R12, R11 ;  /* 0x0000000c0d0e7389 */ /* 0x00006400000c000b */
[----:B01----:R-:W-:Y:S01]  /*162a0*/  ENDCOLLECTIVE ;  /* 0x000000000000791b */ /* 0x003fe20003800000 */
.L_x_1466:
[----:B------:R-:W-:Y:S01]  /*162b0*/  MOV R13, R0 ;  /* 0x00000000000d7202 */ /* 0x000fe20000000f00 */
[----:B------:R-:W-:Y:S02]  /*162c0*/  IMAD.MOV.U32 R12, RZ, RZ, 0x3 ;  /* 0x00000003ff0c7424 */ /* 0x000fe400078e00ff */
[----:B------:R-:W-:-:S07]  /*162d0*/  IMAD.MOV.U32 R3, RZ, RZ, R14 ;  /* 0x000000ffff037224 */ /* 0x000fce00078e000e */
[----:B------:R-:W-:Y:S05]  /*162e0*/  WARPSYNC.COLLECTIVE R15, `(.L_x_1467) ;  /* 0x000000000f087348 */ /* 0x000fea0003c00000 */
[----:B------:R0:W1:Y:S02]  /*162f0*/  SHFL.IDX P6, R14, R13, R12, R11 ;  /* 0x0000000c0d0e7389 */ /* 0x00006400000c000b */
[----:B01----:R-:W-:Y:S01]  /*16300*/  ENDCOLLECTIVE ;  /* 0x000000000000791b */ /* 0x003fe20003800000 */
.L_x_1467:
        /* <DEDUP_REMOVED lines=18> */
.L_x_1468:
[----:B------:R-:W-:Y:S02]  /*16430*/  IMAD.MOV.U32 R13, RZ, RZ, R0 ;  /* 0x000000ffff0d7224 */ /* 0x000fe400078e0000 */
[----:B------:R-:W-:Y:S02]  /*16440*/  IMAD.MOV.U32 R12, RZ, RZ, 0x4 ;  /* 0x00000004ff0c7424 */ /* 0x000fe400078e00ff */
[----:B------:R-:W-:-:S07]  /*16450*/  IMAD.MOV.U32 R3, RZ, RZ, R14 ;  /* 0x000000ffff037224 */ /* 0x000fce00078e000e */
[----:B------:R-:W-:Y:S05]  /*16460*/  WARPSYNC.COLLECTIVE R15, `(.L_x_1469) ;  /* 0x000000000f087348 */ /* 0x000fea0003c00000 */
[----:B------:R0:W1:Y:S02]  /*16470*/  SHFL.IDX P6, R14, R13, R12, R11 ;  /* 0x0000000c0d0e7389 */ /* 0x00006400000c000b */
[----:B01----:R-:W-:Y:S01]  /*16480*/  ENDCOLLECTIVE ;  /* 0x000000000000791b */ /* 0x003fe20003800000 */
.L_x_1469:
        /* <DEDUP_REMOVED lines=18> */
.L_x_1470:
[----:B------:R-:W-:Y:S02]  /*165b0*/  IMAD.MOV.U32 R13, RZ, RZ, R0 ;  /* 0x000000ffff0d7224 */ /* 0x000fe400078e0000 */
[----:B------:R-:W-:Y:S02]  /*165c0*/  IMAD.MOV.U32 R12, RZ, RZ, 0x5 ;  /* 0x00000005ff0c7424 */ /* 0x000fe400078e00ff */
[----:B------:R-:W-:-:S07]  /*165d0*/  IMAD.MOV.U32 R3, RZ, RZ, R14 ;  /* 0x000000ffff037224 */ /* 0x000fce00078e000e */
[----:B------:R-:W-:Y:S05]  /*165e0*/  WARPSYNC.COLLECTIVE R15, `(.L_x_1471) ;  /* 0x000000000f087348 */ /* 0x000fea0003c00000 */
[----:B------:R0:W1:Y:S02]  /*165f0*/  SHFL.IDX P6, R14, R13, R12, R11 ;  /* 0x0000000c0d0e7389 */ /* 0x00006400000c000b */
[----:B01----:R-:W-:Y:S01]  /*16600*/  ENDCOLLECTIVE ;  /* 0x000000000000791b */ /* 0x003fe20003800000 */
.L_x_1471:
[----:B------:R-:W-:-:S05]  /*16610*/  @!P0 LEA R6, P5, R34, R3, 0x1 ;  /* 0x0000000322068211 */ /* 0x000fca00078a08ff */
[----:B------:R-:W-:Y:S02]  /*16620*/  @!P0 IMAD.X R7, RZ, RZ, R2, P5 ;  /* 0x000000ffff078224 */ /* 0x000fe400028e0602 */
[----:B------:R-:W-:Y:S02]  /*16630*/  @!P0 IMAD.MOV.U32 R2, RZ, RZ, R6 ;  /* 0x000000ffff028224 */ /* 0x000fe400078e0006 */
[----:B------:R-:W-:Y:S01]  /*16640*/  VIADD R6, R27, 0x50 ;  /* 0x000000501b067836 */ /* 0x000fe20000000000 */
[----:B------:R-:W-:Y:S01]  /*16650*/  @!P0 MOV R3, R7 ;  /* 0x0000000700038202 */ /* 0x000fe20000000f00 */
[----:B------:R-:W-:-:S04]  /*16660*/  IMAD.MOV.U32 R13, RZ, RZ, R4 ;  /* 0x000000ffff0d7224 */ /* 0x000fc800078e0004 */
        /* <DEDUP_REMOVED lines=12> */
.L_x_1472:
[----:B------:R-:W-:Y:S02]  /*16730*/  IMAD.MOV.U32 R13, RZ, RZ, R0 ;  /* 0x000000ffff0d7224 */ /* 0x000fe400078e0000 */
[----:B------:R-:W-:Y:S02]  /*16740*/  IMAD.MOV.U32 R12, RZ, RZ, 0x6 ;  /* 0x00000006ff0c7424 */ /* 0x000fe400078e00ff */
[----:B------:R-:W-:-:S07]  /*16750*/  IMAD.MOV.U32 R3, RZ, RZ, R14 ;  /* 0x000000ffff037224 */ /* 0x000fce00078e000e */
[----:B------:R-:W-:Y:S05]  /*16760*/  WARPSYNC.COLLECTIVE R15, `(.L_x_1473) ;  /* 0x000000000f087348 */ /* 0x000fea0003c00000 */
[----:B------:R0:W1:Y:S02]  /*16770*/  SHFL.IDX P6, R14, R13, R12, R11 ;  /* 0x0000000c0d0e7389 */ /* 0x00006400000c000b */
[----:B01----:R-:W-:Y:S01]  /*16780*/  ENDCOLLECTIVE ;  /* 0x000000000000791b */ /* 0x003fe20003800000 */
.L_x_1473:
        /* <DEDUP_REMOVED lines=18> */
.L_x_1474:
[----:B------:R-:W-:Y:S02]  /*168b0*/  IMAD.MOV.U32 R13, RZ, RZ, R0 ;  /* 0x000000ffff0d7224 */ /* 0x000fe400078e0000 */
[----:B------:R-:W-:Y:S02]  /*168c0*/  IMAD.MOV.U32 R12, RZ, RZ, 0x7 ;  /* 0x00000007ff0c7424 */ /* 0x000fe400078e00ff */
[----:B------:R-:W-:-:S07]  /*168d0*/  IMAD.MOV.U32 R3, RZ, RZ, R14 ;  /* 0x000000ffff037224 */ /* 0x000fce00078e000e */
[----:B------:R-:W-:Y:S05]  /*168e0*/  WARPSYNC.COLLECTIVE R15, `(.L_x_1475) ;  /* 0x000000000f087348 */ /* 0x000fea0003c00000 */
[----:B------:R0:W1:Y:S02]  /*168f0*/  SHFL.IDX P6, R14, R13, R12, R11 ;  /* 0x0000000c0d0e7389 */ /* 0x00006400000c000b */
[----:B01----:R-:W-:Y:S01]  /*16900*/  ENDCOLLECTIVE ;  /* 0x000000000000791b */ /* 0x003fe20003800000 */
.L_x_1475:
[----:B------:R-:W-:-:S04]  /*16910*/  @!P0 LEA R6, P5, R34, R3, 0x1 ;  /* 0x0000000322068211 */ /* 0x000fc800078a08ff */
[----:B------:R-:W-:Y:S01]  /*16920*/  @!P0 IADD3.X R7, RZ, R2, RZ, P5, !PT ;  /* 0x00000002ff078210 */ /* 0x000fe20002ffe4ff */
[----:B------:R-:W-:-:S04]  /*16930*/  @!P0 IMAD.MOV.U32 R2, RZ, RZ, R6 ;  /* 0x000000ffff028224 */ /* 0x000fc800078e0006 */
[----:B------:R-:W-:Y:S02]  /*16940*/  @!P0 IMAD.MOV.U32 R3, RZ, RZ, R7 ;  /* 0x000000ffff038224 */ /* 0x000fe400078e0007 */
[----:B------:R-:W-:-:S03]  /*16950*/  IMAD.MOV.U32 R13, RZ, RZ, R4 ;  /* 0x000000ffff0d7224 */ /* 0x000fc600078e0004 */
[----:B------:R-:W-:Y:S01]  /*16960*/  @!PT LDS RZ, [RZ] ;  /* 0x00000000fffff984 */ /* 0x000fe20000000800 */
[----:B------:R-:W-:Y:S01]  /*16970*/  @!PT LDS RZ, [RZ] ;  /* 0x00000000fffff984 */ /* 0x000fe20000000800 */
[----:B------:R-:W-:Y:S01]  /*16980*/  @!PT LDS RZ, [RZ] ;  /* 0x00000000fffff984 */ /* 0x000fe20000000800 */
[----:B------:R0:W-:Y:S04]  /*16990*/  @!P0 LDGSTS.E.BYPASS.LTC128B.128 [R33+0x13400], desc[UR36][R2.64], !P4 ;  /* 0x1340000002218fae */ /* 0x0001e8000e101d64 */
[----:B------:R0:W-:Y:S01]  /*169a0*/  @!P0 LDGSTS.E.BYPASS.LTC128B.128 [R33+0x17400], desc[UR36][R2.64+0x80], !P3 ;  /* 0x1740008002218fae */ /* 0x0001e2000d901d64 */
[----:B------:R-:W-:-:S03]  /*169b0*/  IMAD.MOV.U32 R6, RZ, RZ, R14 ;  /* 0x000000ffff067224 */ /* 0x000fc600078e000e */
[----:B------:R0:W-:Y:S04]  /*169c0*/  @!P0 LDGSTS.E.BYPASS.LTC128B.128 [R33+0x1b400], desc[UR36][R2.64+0x100], !P2 ;  /* 0x1b40010002218fae */ /* 0x0001e8000d101d64 */
[----:B------:R0:W-:Y:S02]  /*169d0*/  @!P0 LDGSTS.E.BYPASS.LTC128B.128 [R33+0x1f400], desc[UR36][R2.64+0x180], !P1 ;  /* 0x1f40018002218fae */ /* 0x0001e4000c901d64 */
[----:B0-----:R-:W-:Y:S05]  /*169e0*/  WARPSYNC.COLLECTIVE R15, `(.L_x_1476) ;  /* 0x000000000f087348 */ /* 0x001fea0003c00000 */
[----:B------:R1:W2:Y:S02]  /*169f0*/  SHFL.IDX P6, R14, R13, R12, R11 ;  /* 0x0000000c0d0e7389 */ /* 0x0002a400000c000b */
[----:B012---:R-:W-:Y:S01]  /*16a00*/  ENDCOLLECTIVE ;  /* 0x000000000000791b */ /* 0x007fe20003800000 */
.L_x_1476:
[----:B------:R-:W-:Y:S05]  /*16a10*/  BRA `(.L_x_1477) ;  /* 0xffffffc000507947 */ /* 0x000fea000383ffff */
.L_x_1395:
[----:B0-----:R0:W2:Y:S02]  /*16a20*/  SYNCS.PHASECHK.TRANS64.TRYWAIT P0, [R22+URZ+0x30820], R3 ;  /* 0x03082003160075a7 */ /* 0x0010a4000800017f */
[----:B--2---:R-:W-:Y:S05]  /*16a30*/  @!P0 NANOSLEEP.SYNCS 0x989680 ;  /* 0x009896800000895d */ /* 0x004fea0003900000 */
[----:B------:R-:W2:Y:S02]  /*16a40*/  @!P0 SYNCS.PHASECHK.TRANS64 P0, [R22+URZ+0x30820], R3 ;  /* 0x03082003160085a7 */ /* 0x000ea4000800007f */
[----:B--2---:R-:W-:Y:S05]  /*16a50*/  @!P0 BRA `(.L_x_1395) ;  /* 0xfffffffc00f08947 */ /* 0x004fea000383ffff */
[----:B------:R-:W-:Y:S05]  /*16a60*/  BRA `(.L_x_1478) ;  /* 0xffffffc000cc7947 */ /* 0x000fea000383ffff */
.L_x_1400:
[----:B0-----:R0:W1:Y:S02]  /*16a70*/  SYNCS.PHASECHK.TRANS64.TRYWAIT P0, [R7+URZ+0x30840], R2 ;  /* 0x03084002070075a7 */ /* 0x001064000800017f */
[----:B-1----:R-:W-:Y:S05]  /*16a80*/  @!P0 NANOSLEEP.SYNCS 0x989680 ;  /* 0x009896800000895d */ /* 0x002fea0003900000 */
[----:B------:R-:W1:Y:S02]  /*16a90*/  @!P0 SYNCS.PHASECHK.TRANS64 P0, [R7+URZ+0x30840], R2 ;  /* 0x03084002070085a7 */ /* 0x000e64000800007f */
[----:B-1----:R-:W-:Y:S05]  /*16aa0*/  @!P0 BRA `(.L_x_1400) ;  /* 0xfffffffc00f08947 */ /* 0x002fea000383ffff */
[----:B------:R-:W-:Y:S05]  /*16ab0*/  BRA `(.L_x_1479) ;  /* 0xffffffc400b07947 */ /* 0x000fea000383ffff */
.L_x_1401:
        /* <DEDUP_REMOVED lines=8> */
.L_x_1481:
[----:B------:R-:W-:Y:S05]  /*16b40*/  BSYNC B1 ;  /* 0x0000000000017941 */ /* 0x000fea0003800000 */
.L_x_1480:
[----:B------:R-:W-:Y:S01]  /*16b50*/  IMAD.MOV.U32 R13, RZ, RZ, R9 ;  /* 0x000000ffff0d7224 */ /* 0x000fe200078e0009 */
[----:B------:R-:W-:Y:S01]  /*16b60*/  LOP3.LUT R23, R23, 0xffffdfff, RZ, 0xc0, !PT ;  /* 0xffffdfff17177812 */ /* 0x000fe200078ec0ff */
[----:B------:R-:W-:Y:S02]  /*16b70*/  IMAD.MOV.U32 R12, RZ, RZ, RZ ;  /* 0x000000ffff0c7224 */ /* 0x000fe400078e00ff */
[----:B------:R-:W-:Y:S01]  /*16b80*/  IMAD.MOV.U32 R11, RZ, RZ, 0x181f ;  /* 0x0000181fff0b7424 */ /* 0x000fe200078e00ff */
[----:B------:R-:W-:Y:S01]  /*16b90*/  @P3 LOP3.LUT R23, R23, 0x2000, RZ, 0xfc, !PT ;  /* 0x0000200017173812 */ /* 0x000fe200078efcff */
[----:B------:R-:W-:Y:S02]  /*16ba0*/  IMAD.MOV.U32 R15, RZ, RZ, -0x1 ;  /* 0xffffffffff0f7424 */ /* 0x000fe400078e00ff */
[----:B------:R-:W-:Y:S01]  /*16bb0*/  IMAD.MOV.U32 R3, RZ, RZ, R14 ;  /* 0x000000ffff037224 */ /* 0x000fe200078e000e */
[----:B------:R-:W-:Y:S01]  /*16bc0*/  LOP3.LUT P3, RZ, R23, 0x10, RZ, 0xc0, !PT ;  /* 0x0000001017ff7812 */ /* 0x000fe2000786c0ff */
[----:B------:R-:W-:-:S12]  /*16bd0*/  IMAD.SHL.U32 R4, R34, 0x2, RZ ;  /* 0x0000000222047824 */ /* 0x000fd800078e00ff */
[----:B------:R-:W-:Y:S05]  /*16be0*/  WARPSYNC.COLLECTIVE R15, `(.L_x_1482) ;  /* 0x000000000f087348 */ /* 0x000fea0003c00000 */
[----:B------:R0:W1:Y:S02]  /*16bf0*/  SHFL.IDX P6, R14, R13, R12, R11 ;  /* 0x0000000c0d0e7389 */ /* 0x00006400000c000b */
[----:B01----:R-:W-:Y:S01]  /*16c00*/  ENDCOLLECTIVE ;  /* 0x000000000000791b */ /* 0x003fe20003800000 */
.L_x_1482:
[----:B------:R-:W-:Y:S01]  /*16c10*/  LOP3.LUT R23, R23, 0xffffefff, RZ, 0xc0, !PT ;  /* 0xffffefff17177812 */ /* 0x000fe200078ec0ff */
[----:B------:R-:W-:-:S03]  /*16c20*/  IMAD R20, R20, 0x2, R22 ;  /* 0x0000000214147824 */ /* 0x000fc600078e0216 */
[----:B------:R-:W-:-:S04]  /*16c30*/  @P2 LOP3.LUT R23, R23, 0x1000, RZ, 0xfc, !PT ;  /* 0x0000100017172812 */ /* 0x000fc800078efcff */
[C---:B------:R-:W-:Y:S02]  /*16c40*/  LOP3.LUT P2, RZ, R23.reuse, 0x8, RZ, 0xc0, !PT ;  /* 0x0000000817ff7812 */ /* 0x040fe4000784c0ff */
[----:B------:R-:W-:Y:S01]  /*16c50*/  LOP3.LUT R23, R23, 0xfffff7ff, RZ, 0xc0, !PT ;  /* 0xfffff7ff17177812 */ /* 0x000fe200078ec0ff */
[----:B------:R-:W-:-:S03]  /*16c60*/  IMAD.MOV.U32 R13, RZ, RZ, R27 ;  /* 0x000000ffff0d7224 */ /* 0x000fc600078e001b */
[----:B------:R-:W-:Y:S01]  /*16c70*/  @P1 LOP3.LUT R23, R23, 0x800, RZ, 0xfc, !PT ;  /* 0x0000080017171812 */ /* 0x000fe200078efcff */
[----:B------:R-:W-:-:S03]  /*16c80*/  IMAD.MOV.U32 R12, RZ, RZ, 0x1 ;  /* 0x00000001ff0c7424 */ /* 0x000fc600078e00ff */
[----:B------:R-:W-:Y:S02]  /*16c90*/  LOP3.LUT P1, RZ, R23, 0x4, RZ, 0xc0, !PT ;  /* 0x0000000417ff7812 */ /* 0x000fe4000782c0ff */
[----:B------:R-:W-:-:S11]  /*16ca0*/  MOV R2, R14 ;  /* 0x0000000e00027202 */ /* 0x000fd60000000f00 */
[----:B------:R-:W-:Y:S05]  /*16cb0*/  WARPSYNC.COLLECTIVE R15, `(.L_x_1483) ;  /* 0x000000000f087348 */ /* 0x000fea0003c00000 */
[----:B------:R0:W1:Y:S02]  /*16cc0*/  SHFL.IDX P6, R14, R13, R12, R11 ;  /* 0x0000000c0d0e7389 */ /* 0x00006400000c000b */
[----:B01----:R-:W-:Y:S01]  /*16cd0*/  ENDCOLLECTIVE ;  /* 0x000000000000791b */ /* 0x003fe20003800000 */
.L_x_1483:
        /* <DEDUP_REMOVED lines=14> */
.L_x_1484:
[----:B------:R-:W-:Y:S02]  /*16dc0*/  IMAD.MOV.U32 R13, RZ, RZ, R27 ;  /* 0x000000ffff0d7224 */ /* 0x000fe400078e001b */
[----:B------:R-:W-:Y:S02]  /*16dd0*/  IMAD.MOV.U32 R12, RZ, RZ, 0x2 ;  /* 0x00000002ff0c7424 */ /* 0x000fe400078e00ff */
[----:B------:R-:W-:-:S07]  /*16de0*/  IMAD.MOV.U32 R2, RZ, RZ, R14 ;  /* 0x000000ffff027224 */ /* 0x000fce00078e000e */
[----:B------:R-:W-:Y:S05]  /*16df0*/  WARPSYNC.COLLECTIVE R15, `(.L_x_1485) ;  /* 0x000000000f087348 */ /* 0x000fea0003c00000 */
[----:B------:R0:W1:Y:S02]  /*16e00*/  SHFL.IDX P6, R14, R13, R12, R11 ;  /* 0x0000000c0d0e7389 */ /* 0x00006400000c000b */
[----:B01----:R-:W-:Y:S01]  /*16e10*/  ENDCOLLECTIVE ;  /* 0x000000000000791b */ /* 0x003fe20003800000 */
.L_x_1485:
        /* <DEDUP_REMOVED lines=14> */
.L_x_1486:
[----:B------:R-:W-:Y:S01]  /*16f00*/  MOV R13, R27 ;  /* 0x0000001b000d7202 */ /* 0x000fe20000000f00 */
[----:B------:R-:W-:Y:S02]  /*16f10*/  IMAD.MOV.U32 R12, RZ, RZ, 0x3 ;  /* 0x00000003ff0c7424 */ /* 0x000fe400078e00ff */
[----:B------:R-:W-:-:S07]  /*16f20*/  IMAD.MOV.U32 R2, RZ, RZ, R14 ;  /* 0x000000ffff027224 */ /* 0x000fce00078e000e */
[----:B------:R-:W-:Y:S05]  /*16f30*/  WARPSYNC.COLLECTIVE R15, `(.L_x_1487) ;  /* 0x000000000f087348 */ /* 0x000fea0003c00000 */
[----:B------:R0:W1:Y:S02]  /*16f40*/  SHFL.IDX P6, R14, R13, R12, R11 ;  /* 0x0000000c0d0e7389 */ /* 0x00006400000c000b */
[----:B01----:R-:W-:Y:S01]  /*16f50*/  ENDCOLLECTIVE ;  /* 0x000000000000791b */ /* 0x003fe20003800000 */
.L_x_1487:
[----:B------:R-:W-:-:S05]  /*16f60*/  IADD3 R2, P0, R2, R4, RZ ;  /* 0x0000000402027210 */ /* 0x000fca0007f1e0ff */
[----:B------:R-:W-:-:S05]  /*16f70*/  IMAD.X R3, RZ, RZ, R35, P0 ;  /* 0x000000ffff037224 */ /* 0x000fca00000e0623 */
[----:B------:R-:W-:Y:S01]  /*16f80*/  @!PT LDS RZ, [RZ] ;  /* 0x00000000fffff984 */ /* 0x000fe20000000800 */
[----:B------:R-:W-:Y:S01]  /*16f90*/  @!PT LDS RZ, [RZ] ;  /* 0x00000000fffff984 */ /* 0x000fe20000000800 */
[----:B------:R-:W-:Y:S01]  /*16fa0*/  @!PT LDS RZ, [RZ] ;  /* 0x00000000fffff984 */ /* 0x000fe20000000800 */
[----:B------:R0:W-:Y:S01]  /*16fb0*/  LDGSTS.E.BYPASS.LTC128B.128 [R20+0x21400], desc[UR36][R2.64], !P3 ;  /* 0x2140000002147fae */ /* 0x0001e2000d901d64 */
[----:B------:R-:W-:Y:S01]  /*16fc0*/  IMAD.MOV.U32 R13, RZ, RZ, R9 ;  /* 0x000000ffff0d7224 */ /* 0x000fe200078e0009 */
[C---:B------:R-:W-:Y:S02]  /*16fd0*/  LOP3.LUT P3, RZ, R23.reuse, 0x2000, RZ, 0xc0, !PT ;  /* 0x0000200017ff7812 */ /* 0x040fe4000786c0ff */
        /* <DEDUP_REMOVED lines=9> */
.L_x_1488:
[----:B------:R-:W-:Y:S01]  /*17070*/  IMAD.MOV.U32 R2, RZ, RZ, R14 ;  /* 0x000000ffff027224 */ /* 0x000fe200078e000e */
[----:B------:R-:W-:Y:S06]  /*17080*/  BRA `(.L_x_1489) ;  /* 0xffffffc400347947 */ /* 0x000fec000383ffff */
.L_x_1406:
[----:B-1----:R1:W2:Y:S02]  /*17090*/  SYNCS.PHASECHK.TRANS64.TRYWAIT P0, [R7+URZ+0x30860], R2 ;  /* 0x03086002070075a7 */ /* 0x0022a4000800017f */
[----:B--2---:R-:W-:Y:S05]  /*170a0*/  @!P0 NANOSLEEP.SYNCS 0x989680 ;  /* 0x009896800000895d */ /* 0x004fea0003900000 */
[----:B------:R-:W2:Y:S02]  /*170b0*/  @!P0 SYNCS.PHASECHK.TRANS64 P0, [R7+URZ+0x30860], R2 ;  /* 0x03086002070085a7 */ /* 0x000ea4000800007f */
[----:B--2---:R-:W-:Y:S05]  /*170c0*/  @!P0 BRA `(.L_x_1406) ;  /* 0xfffffffc00f08947 */ /* 0x004fea000383ffff */
[----:B------:R-:W-:Y:S05]  /*170d0*/  BRA `(.L_x_1490) ;  /* 0xffffffc400ac7947 */ /* 0x000fea000383ffff */
.L_x_1407:
[----:B------:R-:W-:Y:S01]  /*170e0*/  BSSY B1, `(.L_x_1491) ;  /* 0x0000008000017945 */ /* 0x000fe20003800000 */
[----:B------:R-:W-:Y:S02]  /*170f0*/  IMAD.MOV.U32 R13, RZ, RZ, R24 ;  /* 0x000000ffff0d7224 */ /* 0x000fe400078e0018 */
[----:B------:R-:W-:Y:S02]  /*17100*/  IMAD.MOV.U32 R12, RZ, RZ, RZ ;  /* 0x000000ffff0c7224 */ /* 0x000fe400078e00ff */
[----:B------:R-:W-:Y:S02]  /*17110*/  IMAD.MOV.U32 R11, RZ, RZ, 0x181f ;  /* 0x0000181fff0b7424 */ /* 0x000fe400078e00ff */
[----:B------:R-:W-:-:S07]  /*17120*/  IMAD.MOV.U32 R15, RZ, RZ, -0x1 ;  /* 0xffffffffff0f7424 */ /* 0x000fce00078e00ff */
[----:B-1----:R-:W-:Y:S05]  /*17130*/  WARPSYNC.COLLECTIVE R15, `(.L_x_1492) ;  /* 0x000000000f087348 */ /* 0x002fea0003c00000 */
[----:B------:R0:W2:Y:S02]  /*17140*/  SHFL.IDX P6, R14, R13, R12, R11 ;  /* 0x0000000c0d0e7389 */ /* 0x0000a400000c000b */
[----:B012---:R-:W-:Y:S01]  /*17150*/  ENDCOLLECTIVE ;  /* 0x000000000000791b */ /* 0x007fe20003800000 */
.L_x_1492:
[----:B------:R-:W-:Y:S05]  /*17160*/  BSYNC B1 ;  /* 0x0000000000017941 */ /* 0x000fea0003800000 */
.L_x_1491:
[----:B------:R-:W-:Y:S01]  /*17170*/  IMAD.MOV.U32 R13, RZ, RZ, R17 ;  /* 0x000000ffff0d7224 */ /* 0x000fe200078e0011 */
[----:B------:R-:W-:Y:S01]  /*17180*/  LEA R6, R6, R22, 0x1 ;  /* 0x0000001606067211 */ /* 0x000fe200078e08ff */
[----:B------:R-:W-:Y:S02]  /*17190*/  IMAD.MOV.U32 R12, RZ, RZ, RZ ;  /* 0x000000ffff0c7224 */ /* 0x000fe400078e00ff */
[----:B------:R-:W-:Y:S02]  /*171a0*/  IMAD.MOV.U32 R11, RZ, RZ, 0x181f ;  /* 0x0000181fff0b7424 */ /* 0x000fe400078e00ff */
[----:B------:R-:W-:Y:S02]  /*171b0*/  IMAD.MOV.U32 R15, RZ, RZ, -0x1 ;  /* 0xffffffffff0f7424 */ /* 0x000fe400078e00ff */
[----:B------:R-:W-:-:S07]  /*171c0*/  IMAD.MOV.U32 R3, RZ, RZ, R14 ;  /* 0x000000ffff037224 */ /* 0x000fce00078e000e */
[----:B------:R-:W-:Y:S05]  /*171d0*/  WARPSYNC.COLLECTIVE R15, `(.L_x_1493) ;  /* 0x000000000f087348 */ /* 0x000fea0003c00000 */
[----:B------:R0:W1:Y:S02]  /*171e0*/  SHFL.IDX P6, R14, R13, R12, R11 ;  /* 0x0000000c0d0e7389 */ /* 0x00006400000c000b */
[----:B01----:R-:W-:Y:S01]  /*171f0*/  ENDCOLLECTIVE ;  /* 0x000000000000791b */ /* 0x003fe20003800000 */
.L_x_1493:
[----:B------:R-:W-:Y:S02]  /*17200*/  IMAD.MOV.U32 R13, RZ, RZ, R24 ;  /* 0x000000ffff0d7224 */ /* 0x000fe400078e0018 */
[----:B------:R-:W-:Y:S02]  /*17210*/  IMAD.MOV.U32 R12, RZ, RZ, 0x1 ;  /* 0x00000001ff0c7424 */ /* 0x000fe400078e00ff */
[----:B------:R-:W-:-:S07]  /*17220*/  IMAD.MOV.U32 R2, RZ, RZ, R14 ;  /* 0x000000ffff027224 */ /* 0x000fce00078e000e */
[----:B------:R-:W-:Y:S05]  /*17230*/  WARPSYNC.COLLECTIVE R15, `(.L_x_1494) ;  /* 0x000000000f087348 */ /* 0x000fea0003c00000 */
[----:B------:R0:W1:Y:S02]  /*17240*/  SHFL.IDX P6, R14, R13, R12, R11 ;  /* 0x0000000c0d0e7389 */ /* 0x00006400000c000b */
[----:B01----:R-:W-:Y:S01]  /*17250*/  ENDCOLLECTIVE ;  /* 0x000000000000791b */ /* 0x003fe20003800000 */
.L_x_1494:
        /* <DEDUP_REMOVED lines=18> */
.L_x_1495:
[----:B------:R-:W-:Y:S02]  /*17380*/  IMAD.MOV.U32 R13, RZ, RZ, R24 ;  /* 0x000000ffff0d7224 */ /* 0x000fe400078e0018 */
[----:B------:R-:W-:Y:S02]  /*17390*/  IMAD.MOV.U32 R12, RZ, RZ, 0x2 ;  /* 0x00000002ff0c7424 */ /* 0x000fe400078e00ff */
[----:B------:R-:W-:-:S07]  /*173a0*/  IMAD.MOV.U32 R2, RZ, RZ, R14 ;  /* 0x000000ffff027224 */ /* 0x000fce00078e000e */
[----:B------:R-:W-:Y:S05]  /*173b0*/  WARPSYNC.COLLECTIVE R15, `(.L_x_1496) ;  /* 0x000000000f087348 */ /* 0x000fea0003c00000 */
[----:B------:R0:W1:Y:S02]  /*173c0*/  SHFL.IDX P6, R14, R13, R12, R11 ;  /* 0x0000000c0d0e7389 */ /* 0x00006400000c000b */
[----:B01----:R-:W-:Y:S01]  /*173d0*/  ENDCOLLECTIVE ;  /* 0x000000000000791b */ /* 0x003fe20003800000 */
.L_x_1496:
        /* <DEDUP_REMOVED lines=18> */
.L_x_1497:
[----:B------:R-:W-:Y:S02]  /*17500*/  IMAD.MOV.U32 R13, RZ, RZ, R24 ;  /* 0x000000ffff0d7224 */ /* 0x000fe400078e0018 */
[----:B------:R-:W-:Y:S02]  /*17510*/  IMAD.MOV.U32 R12, RZ, RZ, 0x3 ;  /* 0x00000003ff0c7424 */ /* 0x000fe400078e00ff */
[----:B------:R-:W-:-:S07]  /*17520*/  IMAD.MOV.U32 R2, RZ, RZ, R14 ;  /* 0x000000ffff027224 */ /* 0x000fce00078e000e */
[----:B------:R-:W-:Y:S05]  /*17530*/  WARPSYNC.COLLECTIVE R15, `(.L_x_1498) ;  /* 0x000000000f087348 */ /* 0x000fea0003c00000 */
[----:B------:R0:W1:Y:S02]  /*17540*/  SHFL.IDX P6, R14, R13, R12, R11 ;  /* 0x0000000c0d0e7389 */ /* 0x00006400000c000b */
[----:B01----:R-:W-:Y:S01]  /*17550*/  ENDCOLLECTIVE ;  /* 0x000000000000791b */ /* 0x003fe20003800000 */
.L_x_1498:
[----:B------:R-:W-:-:S05]  /*17560*/  IADD3 R2, P0, R2, R4, RZ ;  /* 0x0000000402027210 */ /* 0x000fca0007f1e0ff */
[----:B------:R-:W-:Y:S01]  /*17570*/  IMAD.X R3, RZ, RZ, R3, P0 ;  /* 0x000000ffff037224 */ /* 0x000fe200000e0603 */
        /* <DEDUP_REMOVED lines=11> */
.L_x_1499:
[----:B------:R-:W-:Y:S01]  /*17630*/  @!PT LDS RZ, [RZ] ;  /* 0x00000000fffff984 */ /* 0x000fe20000000800 */
[----:B------:R-:W-:Y:S01]  /*17640*/  @!PT LDS RZ, [RZ] ;  /* 0x00000000fffff984 */ /* 0x000fe20000000800 */
[----:B------:R-:W-:Y:S01]  /*17650*/  @!PT LDS RZ, [RZ] ;  /* 0x00000000fffff984 */ /* 0x000fe20000000800 */
[----:B------:R-:W-:Y:S01]  /*17660*/  LDGSTS.E.BYPASS.LTC128B.128 [R6+0x3400], desc[UR36][R2.64+0x80], !P0 ;  /* 0x0340008002067fae */ /* 0x000fe2000c101d64 */
[----:B------:R-:W-:-:S13]  /*17670*/  ISETP.LT.OR P0, PT, R9, 0x21, P2 ;  /* 0x000000210900780c */ /* 0x000fda0001701670 */
[----:B------:R-:W-:Y:S01]  /*17680*/  LDGSTS.E.BYPASS.LTC128B.128 [R6+0x5400], desc[UR36][R2.64+0x100], !P0 ;  /* 0x0540010002067fae */ /* 0x000fe2000c101d64 */
[----:B------:R-:W-:-:S13]  /*17690*/  ISETP.LT.OR P0, PT, R9, 0x21, P1 ;  /* 0x000000210900780c */ /* 0x000fda0000f01670 */
[----:B------:R0:W-:Y:S02]  /*176a0*/  LDGSTS.E.BYPASS.LTC128B.128 [R6+0x7400], desc[UR36][R2.64+0x180], !P0 ;  /* 0x0740018002067fae */ /* 0x0001e4000c101d64 */
[----:B0-----:R-:W-:Y:S01]  /*176b0*/  IMAD.MOV.U32 R2, RZ, RZ, R14 ;  /* 0x000000ffff027224 */ /* 0x001fe200078e000e */
[----:B------:R-:W-:Y:S06]  /*176c0*/  BRA `(.L_x_1500) ;  /* 0xffffffc000f87947 */ /* 0x000fec000383ffff */
.L_x_1415:
[----:B0-----:R0:W2:Y:S02]  /*176d0*/  SYNCS.PHASECHK.TRANS64.TRYWAIT P0, [R0+URZ+0x30860], R3 ;  /* 0x03086003000075a7 */ /* 0x0010a4000800017f */
[----:B--2---:R-:W-:Y:S05]  /*176e0*/  @!P0 NANOSLEEP.SYNCS 0x989680 ;  /* 0x009896800000895d */ /* 0x004fea0003900000 */
[----:B------:R-:W2:Y:S02]  /*176f0*/  @!P0 SYNCS.PHASECHK.TRANS64 P0, [R0+URZ+0x30860], R3 ;  /* 0x03086003000085a7 */ /* 0x000ea4000800007f */
[----:B--2---:R-:W-:Y:S05]  /*17700*/  @!P0 BRA `(.L_x_1415) ;  /* 0xfffffffc00f08947 */ /* 0x004fea000383ffff */
[----:B------:R-:W-:Y:S05]  /*17710*/  BRA `(.L_x_1501) ;  /* 0xffffffc800247947 */ /* 0x000fea000383ffff */
.L_x_1416:
[----:B------:R-:W-:Y:S01]  /*17720*/  BSSY B0, `(.L_x_1502) ;  /* 0x0000008000007945 */ /* 0x000fe20003800000 */
[----:B------:R-:W-:Y:S02]  /*17730*/  IMAD.MOV.U32 R13, RZ, RZ, R24 ;  /* 0x000000ffff0d7224 */ /* 0x000fe400078e0018 */
[----:B------:R-:W-:Y:S02]  /*17740*/  IMAD.MOV.U32 R12, RZ, RZ, RZ ;  /* 0x000000ffff0c7224 */ /* 0x000fe400078e00ff */
[----:B------:R-:W-:Y:S02]  /*17750*/  IMAD.MOV.U32 R11, RZ, RZ, 0x181f ;  /* 0x0000181fff0b7424 */ /* 0x000fe400078e00ff */
[----:B------:R-:W-:-:S07]  /*17760*/  IMAD.MOV.U32 R15, RZ, RZ, -0x1 ;  /* 0xffffffffff0f7424 */ /* 0x000fce00078e00ff */
[----:B01----:R-:W-:Y:S05]  /*17770*/  WARPSYNC.COLLECTIVE R15, `(.L_x_1503) ;  /* 0x000000000f087348 */ /* 0x003fea0003c00000 */
[----:B------:R2:W3:Y:S02]  /*17780*/  SHFL.IDX P6, R14, R13, R12, R11 ;  /* 0x0000000c0d0e7389 */ /* 0x0004e400000c000b */
[----:B0123--:R-:W-:Y:S01]  /*17790*/  ENDCOLLECTIVE ;  /* 0x000000000000791b */ /* 0x00ffe20003800000 */
.L_x_1503:
[----:B------:R-:W-:Y:S05]  /*177a0*/  BSYNC B0 ;  /* 0x0000000000007941 */ /* 0x000fea0003800000 */
.L_x_1502:
[----:B------:R-:W-:Y:S01]  /*177b0*/  IMAD.MOV.U32 R13, RZ, RZ, R17 ;  /* 0x000000ffff0d7224 */ /* 0x000fe200078e0011 */
[C---:B------:R-:W-:Y:S01]  /*177c0*/  LOP3.LUT R4, R34.reuse, 0x40, RZ, 0xfc, !PT ;  /* 0x0000004022047812 */ /* 0x040fe200078efcff */
        /* <DEDUP_REMOVED lines=8> */
.L_x_1504:
        /* <DEDUP_REMOVED lines=21> */
.L_x_1505:
[----:B------:R-:W-:Y:S01]  /*179a0*/  @!PT LDS RZ, [RZ] ;  /* 0x00000000fffff984 */ /* 0x000fe20000000800 */
[----:B------:R-:W-:Y:S01]  /*179b0*/  @!PT LDS RZ, [RZ] ;  /* 0x00000000fffff984 */ /* 0x000fe20000000800 */
[----:B------:R-:W-:Y:S01]  /*179c0*/  @!PT LDS RZ, [RZ] ;  /* 0x00000000fffff984 */ /* 0x000fe20000000800 */
[----:B------:R0:W-:Y:S01]  /*179d0*/  LDGSTS.E.BYPASS.LTC128B.128 [R4+0x4400], desc[UR36][R2.64+0x100], !P4 ;  /* 0x0440010002047fae */ /* 0x0001e2000e101d64 */
[----:B------:R-:W-:Y:S01]  /*179e0*/  ISETP.LT.OR P4, PT, R5, 0x1, P0 ;  /* 0x000000010500780c */ /* 0x000fe20000781670 */
[----:B------:R-:W-:-:S12]  /*179f0*/  IMAD.MOV.U32 R13, RZ, RZ, R17 ;  /* 0x000000ffff0d7224 */ /* 0x000fd800078e0011 */
[----:B------:R0:W-:Y:S01]  /*17a00*/  LDGSTS.E.BYPASS.LTC128B.128 [R4+0x6400], desc[UR36][R2.64+0x180], !P4 ;  /* 0x0640018002047fae */ /* 0x0001e2000e101d64 */
[----:B------:R-:W-:-:S07]  /*17a10*/  MOV R7, R14 ;  /* 0x0000000e00077202 */ /* 0x000fce0000000f00 */
[----:B0-----:R-:W-:Y:S05]  /*17a20*/  WARPSYNC.COLLECTIVE R15, `(.L_x_1506) ;  /* 0x000000000f087348 */ /* 0x001fea0003c00000 */
[----:B------:R1:W2:Y:S02]  /*17a30*/  SHFL.IDX P6, R14, R13, R12, R11 ;  /* 0x0000000c0d0e7389 */ /* 0x0002a400000c000b */
[----:B012---:R-:W-:Y:S01]  /*17a40*/  ENDCOLLECTIVE ;  /* 0x000000000000791b */ /* 0x007fe20003800000 */
.L_x_1506:
[----:B------:R-:W-:Y:S02]  /*17a50*/  IMAD.MOV.U32 R13, RZ, RZ, R24 ;  /* 0x000000ffff0d7224 */ /* 0x000fe400078e0018 */
[----:B------:R-:W-:Y:S01]  /*17a60*/  IMAD.MOV.U32 R12, RZ, RZ, 0x2 ;  /* 0x00000002ff0c7424 */ /* 0x000fe200078e00ff */
[----:B------:R-:W-:-:S13]  /*17a70*/  IADD3 R2, P4, R14, R6, RZ ;  /* 0x000000060e027210 */ /* 0x000fda0007f9e0ff */
[----:B------:R-:W-:Y:S05]  /*17a80*/  WARPSYNC.COLLECTIVE R15, `(.L_x_1507) ;  /* 0x000000000f087348 */ /* 0x000fea0003c00000 */
[----:B------:R0:W1:Y:S02]  /*17a90*/  SHFL.IDX P6, R14, R13, R12, R11 ;  /* 0x0000000c0d0e7389 */ /* 0x00006400000c000b */
[----:B01----:R-:W-:Y:S01]  /*17aa0*/  ENDCOLLECTIVE ;  /* 0x000000000000791b */ /* 0x003fe20003800000 */
.L_x_1507:
        /* <DEDUP_REMOVED lines=12> */
.L_x_1508:
        /* <DEDUP_REMOVED lines=14> */
.L_x_1509:
        /* <DEDUP_REMOVED lines=12> */
.L_x_1510:
        /* <DEDUP_REMOVED lines=9> */
.L_x_1421:
        /* <DEDUP_REMOVED lines=8> */
.L_x_1513:
[----:B------:R-:W-:Y:S05]  /*17e20*/  BSYNC B0 ;  /* 0x0000000000007941 */ /* 0x000fea0003800000 */
.L_x_1512:
[----:B------:R-:W-:Y:S01]  /*17e30*/  IMAD.MOV.U32 R13, RZ, RZ, R16 ;  /* 0x000000ffff0d7224 */ /* 0x000fe200078e0010 */
[----:B------:R-:W-:Y:S01]  /*17e40*/  MOV R0, R14 ;  /* 0x0000000e00007202 */ /* 0x000fe20000000f00 */
[----:B------:R-:W-:Y:S02]  /*17e50*/  IMAD.MOV.U32 R12, RZ, RZ, 0x1 ;  /* 0x00000001ff0c7424 */ /* 0x000fe400078e00ff */
[----:B------:R-:W-:Y:S02]  /*17e60*/  IMAD.MOV.U32 R11, RZ, RZ, 0x1f ;  /* 0x0000001fff0b7424 */ /* 0x000fe400078e00ff */
[----:B------:R-:W-:Y:S02]  /*17e70*/  IMAD.MOV.U32 R15, RZ, RZ, -0x1 ;  /* 0xffffffffff0f7424 */ /* 0x000fe400078e00ff */
[----:B------:R-:W-:-:S07]  /*17e80*/  IMAD.IADD R5, R19, 0x1, R8 ;  /* 0x0000000113057824 */ /* 0x000fce00078e0208 */
[----:B------:R-:W-:Y:S05]  /*17e90*/  WARPSYNC.COLLECTIVE R15, `(.L_x_1514) ;  /* 0x000000000f087348 */ /* 0x000fea0003c00000 */
[----:B------:R0:W1:Y:S02]  /*17ea0*/  SHFL.IDX P6, R14, R13, R12, R11 ;  /* 0x0000000c0d0e7389 */ /* 0x00006400000c000b */
[----:B01----:R-:W-:Y:S01]  /*17eb0*/  ENDCOLLECTIVE ;  /* 0x000000000000791b */ /* 0x003fe20003800000 */
.L_x_1514:
[----:B------:R-:W-:Y:S02]  /*17ec0*/  ULDC UR4, c[0x0][0xc3c] ;  /* 0x00030f0000047ab9 */ /* 0x000fe40000000800 */
[----:B------:R-:W-:-:S13]  /*17ed0*/  ISETP.GE.OR P1, PT, R5, UR4, !P0 ;  /* 0x0000000405007c0c */ /* 0x000fda000c726670 */
[----:B------:R-:W0:Y:S01]  /*17ee0*/  @!P1 LDC.64 R2, c[0x0][0xc80] ;  /* 0x00032000ff029b82 */ /* 0x000e220000000a00 */
[----:B------:R-:W-:Y:S02]  /*17ef0*/  IMAD.MOV.U32 R11, RZ, RZ, RZ ;  /* 0x000000ffff0b7224 */ /* 0x000fe400078e00ff */
[----:B------:R-:W-:Y:S02]  /*17f00*/  IMAD.MOV.U32 R4, RZ, RZ, R14 ;  /* 0x000000ffff047224 */ /* 0x000fe400078e000e */
[----:B0-----:R-:W-:-:S06]  /*17f10*/  @!P1 IMAD.WIDE R2, R5, 0x4, R2 ;  /* 0x0000000405029825 */ /* 0x001fcc00078e0202 */
[----:B------:R-:W2:Y:S01]  /*17f20*/  @!P1 LDG.E R2, desc[UR36][R2.64] ;  /* 0x0000002402029981 */ /* 0x000ea2000c1e1900 */
[----:B------:R-:W-:Y:S01]  /*17f30*/  IMAD.MOV.U32 R5, RZ, RZ, RZ ;  /* 0x000000ffff057224 */ /* 0x000fe200078e00ff */
[C---:B------:R-:W-:Y:S02]  /*17f40*/  ISETP.GE.U32.AND P2, PT, R8.reuse, 0x2, PT ;  /* 0x000000020800780c */ /* 0x040fe40003f46070 */
[C---:B------:R-:W-:Y:S02]  /*17f50*/  ISETP.GE.U32.AND P3, PT, R8.reuse, 0x4, PT ;  /* 0x000000040800780c */ /* 0x040fe40003f66070 */
[C---:B------:R-:W-:Y:S02]  /*17f60*/  ISETP.GE.U32.AND P4, PT, R8.reuse, 0x8, PT ;  /* 0x000000080800780c */ /* 0x040fe40003f86070 */
[C---:B------:R-:W-:Y:S01]  /*17f70*/  ISETP.GE.U32.AND P5, PT, R8.reuse, 0x10, PT ;  /* 0x000000100800780c */ /* 0x040fe20003fa6070 */
[----:B--2---:R-:W-:Y:S01]  /*17f80*/  @!P1 IMAD.MOV.U32 R5, RZ, RZ, R2 ;  /* 0x000000ffff059224 */ /* 0x004fe200078e0002 */
[----:B------:R-:W-:-:S03]  /*17f90*/  ISETP.NE.AND P1, PT, R8, RZ, PT ;  /* 0x000000ff0800720c */ /* 0x000fc60003f25270 */
[----:B------:R-:W-:-:S10]  /*17fa0*/  IMAD.MOV.U32 R13, RZ, RZ, R5 ;  /* 0x000000ffff0d7224 */ /* 0x000fd400078e0005 */
[----:B------:R-:W-:Y:S05]  /*17fb0*/  WARPSYNC.COLLECTIVE R15, `(.L_x_1515) ;  /* 0x000000000f087348 */ /* 0x000fea0003c00000 */
[----:B------:R0:W1:Y:S02]  /*17fc0*/  SHFL.UP P6, R14, R13, R12, R11 ;  /* 0x0400000c0d0e7389 */ /* 0x00006400000c000b */
[----:B01----:R-:W-:Y:S01]  /*17fd0*/  ENDCOLLECTIVE ;  /* 0x000000000000791b */ /* 0x003fe20003800000 */
.L_x_1515:
[----:B------:R-:W-:Y:S01]  /*17fe0*/  IMAD.MOV.U32 R12, RZ, RZ, 0x2 ;  /* 0x00000002ff0c7424 */ /* 0x000fe200078e00ff */
[----:B------:R-:W-:-:S05]  /*17ff0*/  SEL R6, R14, RZ, P1 ;  /* 0x000000ff0e067207 */ /* 0x000fca0000800000 */
[----:B------:R-:W-:-:S04]  /*18000*/  IMAD.IADD R6, R5, 0x1, R6 ;  /* 0x0000000105067824 */ /* 0x000fc800078e0206 */
[----:B------:R-:W-:-:S07]  /*18010*/  IMAD.MOV.U32 R13, RZ, RZ, R6 ;  /* 0x000000ffff0d7224 */ /* 0x000fce00078e0006 */
[----:B------:R-:W-:Y:S05]  /*18020*/  WARPSYNC.COLLECTIVE R15, `(.L_x_1516) ;  /* 0x000000000f087348 */ /* 0x000fea0003c00000 */
[----:B------:R0:W1:Y:S02]  /*18030*/  SHFL.UP P6, R14, R13, R12, R11 ;  /* 0x0400000c0d0e7389 */ /* 0x00006400000c000b */
[----:B01----:R-:W-:Y:S01]  /*18040*/  ENDCOLLECTIVE ;  /* 0x000000000000791b */ /* 0x003fe20003800000 */
.L_x_1516:
[----:B------:R-:W-:Y:S02]  /*18050*/  MOV R12, 0x4 ;  /* 0x00000004000c7802 */ /* 0x000fe40000000f00 */
[----:B------:R-:W-:-:S05]  /*18060*/  SEL R7, R14, RZ, P2 ;  /* 0x000000ff0e077207 */ /* 0x000fca0001000000 */
[----:B------:R-:W-:-:S04]  /*18070*/  IMAD.IADD R7, R6, 0x1, R7 ;  /* 0x0000000106077824 */ /* 0x000fc800078e0207 */
[----:B------:R-:W-:-:S07]  /*18080*/  IMAD.MOV.U32 R13, RZ, RZ, R7 ;  /* 0x000000ffff0d7224 */ /* 0x000fce00078e0007 */
[----:B------:R-:W-:Y:S05]  /*18090*/  WARPSYNC.COLLECTIVE R15, `(.L_x_1517) ;  /* 0x000000000f087348 */ /* 0x000fea0003c00000 */
[----:B------:R0:W1:Y:S02]  /*180a0*/  SHFL.UP P6, R14, R13, R12, R11 ;  /* 0x0400000c0d0e7389 */ /* 0x00006400000c000b */
[----:B01----:R-:W-:Y:S01]  /*180b0*/  ENDCOLLECTIVE ;  /* 0x000000000000791b */ /* 0x003fe20003800000 */
.L_x_1517:
[----:B------:R-:W-:Y:S01]  /*180c0*/  IMAD.MOV.U32 R12, RZ, RZ, 0x8 ;  /* 0x00000008ff0c7424 */ /* 0x000fe200078e00ff */
[----:B------:R-:W-:-:S05]  /*180d0*/  SEL R2, R14, RZ, P3 ;  /* 0x000000ff0e027207 */ /* 0x000fca0001800000 */
[----:B------:R-:W-:-:S04]  /*180e0*/  IMAD.IADD R2, R7, 0x1, R2 ;  /* 0x0000000107027824 */ /* 0x000fc800078e0202 */
[----:B------:R-:W-:-:S07]  /*180f0*/  IMAD.MOV.U32 R13, RZ, RZ, R2 ;  /* 0x000000ffff0d7224 */ /* 0x000fce00078e0002 */
[----:B------:R-:W-:Y:S05]  /*18100*/  WARPSYNC.COLLECTIVE R15, `(.L_x_1518) ;  /* 0x000000000f087348 */ /* 0x000fea0003c00000 */
[----:B------:R0:W1:Y:S02]  /*18110*/  SHFL.UP P6, R14, R13, R12, R11 ;  /* 0x0400000c0d0e7389 */ /* 0x00006400000c000b */
[----:B01----:R-:W-:Y:S01]  /*18120*/  ENDCOLLECTIVE ;  /* 0x000000000000791b */ /* 0x003fe20003800000 */
.L_x_1518:
[----:B------:R-:W-:Y:S01]  /*18130*/  IMAD.MOV.U32 R12, RZ, RZ, 0x10 ;  /* 0x00000010ff0c7424 */ /* 0x000fe200078e00ff */
[----:B------:R-:W-:-:S05]  /*18140*/  SEL R3, R14, RZ, P4 ;  /* 0x000000ff0e037207 */ /* 0x000fca0002000000 */
[----:B------:R-:W-:-:S04]  /*18150*/  IMAD.IADD R3, R2, 0x1, R3 ;  /* 0x0000000102037824 */ /* 0x000fc800078e0203 */
[----:B------:R-:W-:-:S07]  /*18160*/  IMAD.MOV.U32 R13, RZ, RZ, R3 ;  /* 0x000000ffff0d7224 */ /* 0x000fce00078e0003 */
[----:B------:R-:W-:Y:S05]  /*18170*/  WARPSYNC.COLLECTIVE R15, `(.L_x_1519) ;  /* 0x000000000f087348 */ /* 0x000fea0003c00000 */
[----:B------:R0:W1:Y:S02]  /*18180*/  SHFL.UP P6, R14, R13, R12, R11 ;  /* 0x0400000c0d0e7389 */ /* 0x00006400000c000b */
[----:B01----:R-:W-:Y:S01]  /*18190*/  ENDCOLLECTIVE ;  /* 0x000000000000791b */ /* 0x003fe20003800000 */
.L_x_1519:
        /* <DEDUP_REMOVED lines=8> */
.L_x_1520:
[----:B------:R-:W-:Y:S05]  /*18220*/  BRA `(.L_x_1521) ;  /* 0xffffffc400747947 */ /* 0x000fea000383ffff */
.L_x_1426:
[----:B------:R-:W-:Y:S01]  /*18230*/  BSSY B0, `(.L_x_1522) ;  /* 0x0000008000007945 */ /* 0x000fe20003800000 */
[----:B-----5:R-:W-:Y:S02]  /*18240*/  IMAD.MOV.U32 R13, RZ, RZ, R5 ;  /* 0x000000ffff0d7224 */ /* 0x020fe400078e0005 */
[----:B------:R-:W-:Y:S02]  /*18250*/  IMAD.MOV.U32 R12, RZ, RZ, 0x1 ;  /* 0x00000001ff0c7424 */ /* 0x000fe400078e00ff */
[----:B------:R-:W-:Y:S02]  /*18260*/  IMAD.MOV.U32 R11, RZ, RZ, RZ ;  /* 0x000000ffff0b7224 */ /* 0x000fe400078e00ff */
[----:B------:R-:W-:-:S07]  /*18270*/  IMAD.MOV.U32 R15, RZ, RZ, -0x1 ;  /* 0xffffffffff0f7424 */ /* 0x000fce00078e00ff */
[----:B012---:R-:W-:Y:S05]  /*18280*/  WARPSYNC.COLLECTIVE R15, `(.L_x_1523) ;  /* 0x000000000f087348 */ /* 0x007fea0003c00000 */
[----:B------:R3:W4:Y:S02]  /*18290*/  SHFL.UP P6, R14, R13, R12, R11 ;  /* 0x0400000c0d0e7389 */ /* 0x00072400000c000b */
[----:B01234-:R-:W-:Y:S01]  /*182a0*/  ENDCOLLECTIVE ;  /* 0x000000000000791b */ /* 0x01ffe20003800000 */
.L_x_1523:
[----:B------:R-:W-:Y:S05]  /*182b0*/  BSYNC B0 ;  /* 0x0000000000007941 */ /* 0x000fea0003800000 */
.L_x_1522:
[----:B------:R-:W-:Y:S01]  /*182c0*/  SEL R14, R14, RZ, P1 ;  /* 0x000000ff0e0e7207 */ /* 0x000fe20000800000 */
[----:B------:R-:W-:Y:S01]  /*182d0*/  IMAD.MOV.U32 R11, RZ, RZ, RZ ;  /* 0x000000ffff0b7224 */ /* 0x000fe200078e00ff */
[----:B------:R-:W-:Y:S01]  /*182e0*/  MOV R12, 0x2 ;  /* 0x00000002000c7802 */ /* 0x000fe20000000f00 */
[----:B------:R-:W-:Y:S02]  /*182f0*/  IMAD.MOV.U32 R15, RZ, RZ, -0x1 ;  /* 0xffffffffff0f7424 */ /* 0x000fe400078e00ff */
[----:B------:R-:W-:-:S07]  /*18300*/  IMAD.IADD R13, R5, 0x1, R14 ;  /* 0x00000001050d7824 */ /* 0x000fce00078e020e */
[----:B------:R-:W-:Y:S05]  /*18310*/  WARPSYNC.COLLECTIVE R15, `(.L_x_1524) ;  /* 0x000000000f087348 */ /* 0x000fea0003c00000 */
[----:B------:R0:W1:Y:S02]  /*18320*/  SHFL.UP P6, R14, R13, R12, R11 ;  /* 0x0400000c0d0e7389 */ /* 0x00006400000c000b */
[----:B01----:R-:W-:Y:S01]  /*18330*/  ENDCOLLECTIVE ;  /* 0x000000000000791b */ /* 0x003fe20003800000 */
.L_x_1524:
[----:B------:R-:W-:Y:S01]  /*18340*/  IMAD.MOV.U32 R12, RZ, RZ, 0x4 ;  /* 0x00000004ff0c7424 */ /* 0x000fe200078e00ff */
[----:B------:R-:W-:-:S05]  /*18350*/  SEL R2, R14, RZ, P2 ;  /* 0x000000ff0e027207 */ /* 0x000fca0001000000 */
[----:B------:R-:W-:-:S04]  /*18360*/  IMAD.IADD R2, R13, 0x1, R2 ;  /* 0x000000010d027824 */ /* 0x000fc800078e0202 */
[----:B------:R-:W-:-:S07]  /*18370*/  IMAD.MOV.U32 R13, RZ, RZ, R2 ;  /* 0x000000ffff0d7224 */ /* 0x000fce00078e0002 */
[----:B------:R-:W-:Y:S05]  /*18380*/  WARPSYNC.COLLECTIVE R15, `(.L_x_1525) ;  /* 0x000000000f087348 */ /* 0x000fea0003c00000 */
[----:B------:R0:W1:Y:S02]  /*18390*/  SHFL.UP P6, R14, R13, R12, R11 ;  /* 0x0400000c0d0e7389 */ /* 0x00006400000c000b */
[----:B01----:R-:W-:Y:S01]  /*183a0*/  ENDCOLLECTIVE ;  /* 0x000000000000791b */ /* 0x003fe20003800000 */
.L_x_1525:
[----:B------:R-:W-:Y:S01]  /*183b0*/  IMAD.MOV.U32 R12, RZ, RZ, 0x8 ;  /* 0x00000008ff0c7424 */ /* 0x000fe200078e00ff */
[----:B------:R-:W-:-:S05]  /*183c0*/  SEL R3, R14, RZ, P3 ;  /* 0x000000ff0e037207 */ /* 0x000fca0001800000 */
[----:B------:R-:W-:-:S04]  /*183d0*/  IMAD.IADD R3, R2, 0x1, R3 ;  /* 0x0000000102037824 */ /* 0x000fc800078e0203 */
[----:B------:R-:W-:-:S07]  /*183e0*/  IMAD.MOV.U32 R13, RZ, RZ, R3 ;  /* 0x000000ffff0d7224 */ /* 0x000fce00078e0003 */
[----:B------:R-:W-:Y:S05]  /*183f0*/  WARPSYNC.COLLECTIVE R15, `(.L_x_1526) ;  /* 0x000000000f087348 */ /* 0x000fea0003c00000 */
[----:B------:R0:W1:Y:S02]  /*18400*/  SHFL.UP P6, R14, R13, R12, R11 ;  /* 0x0400000c0d0e7389 */ /* 0x00006400000c000b */
[----:B01----:R-:W-:Y:S01]  /*18410*/  ENDCOLLECTIVE ;  /* 0x000000000000791b */ /* 0x003fe20003800000 */
.L_x_1526:
[----:B------:R-:W-:Y:S01]  /*18420*/  IMAD.MOV.U32 R12, RZ, RZ, 0x10 ;  /* 0x00000010ff0c7424 */ /* 0x000fe200078e00ff */
[----:B------:R-:W-:-:S05]  /*18430*/  SEL R4, R14, RZ, P4 ;  /* 0x000000ff0e047207 */ /* 0x000fca0002000000 */
[----:B------:R-:W-:-:S04]  /*18440*/  IMAD.IADD R4, R3, 0x1, R4 ;  /* 0x0000000103047824 */ /* 0x000fc800078e0204 */
[----:B------:R-:W-:-:S07]  /*18450*/  IMAD.MOV.U32 R13, RZ, RZ, R4 ;  /* 0x000000ffff0d7224 */ /* 0x000fce00078e0004 */
[----:B------:R-:W-:Y:S05]  /*18460*/  WARPSYNC.COLLECTIVE R15, `(.L_x_1527) ;  /* 0x000000000f087348 */ /* 0x000fea0003c00000 */
[----:B------:R0:W1:Y:S02]  /*18470*/  SHFL.UP P6, R14, R13, R12, R11 ;  /* 0x0400000c0d0e7389 */ /* 0x00006400000c000b */
[----:B01----:R-:W-:Y:S01]  /*18480*/  ENDCOLLECTIVE ;  /* 0x000000000000791b */ /* 0x003fe20003800000 */
.L_x_1527:
        /* <DEDUP_REMOVED lines=8> */
.L_x_1528:
[----:B------:R-:W-:Y:S05]  /*18510*/  BRA `(.L_x_1529) ;  /* 0xffffffc400547947 */ /* 0x000fea000383ffff */
.L_x_1428:
[----:B------:R-:W-:Y:S01]  /*18520*/  BSSY B0, `(.L_x_1530) ;  /* 0x0000006000007945 */ /* 0x000fe20003800000 */
[----:B------:R-:W-:Y:S02]  /*18530*/  PLOP3.LUT P6, PT, P6, PT, PT, 0x8, 0x0 ;  /* 0x000000000000781c */ /* 0x000fe400037ce170 */
[----:B------:R-:W-:-:S11]  /*18540*/  MOV R15, 0xffffffff ;  /* 0xffffffff000f7802 */ /* 0x000fd60000000f00 */
[----:B01----:R-:W-:Y:S05]  /*18550*/  WARPSYNC.COLLECTIVE R15, `(.L_x_1531) ;  /* 0x000000000f087348 */ /* 0x003fea0003c00000 */
[----:B------:R-:W-:Y:S01]  /*18560*/  VOTE.ANY R14, PT, P6 ;  /* 0x00000000000e7806 */ /* 0x000fe200030e0100 */
[----:B01----:R-:W-:Y:S06]  /*18570*/  ENDCOLLECTIVE ;  /* 0x000000000000791b */ /* 0x003fec0003800000 */
.L_x_1531:
[----:B------:R-:W-:Y:S05]  /*18580*/  BSYNC B0 ;  /* 0x0000000000007941 */ /* 0x000fea0003800000 */
.L_x_1530:
[----:B------:R-:W-:Y:S02]  /*18590*/  IMAD.MOV.U32 R2, RZ, RZ, R14 ;  /* 0x000000ffff027224 */ /* 0x000fe400078e000e */
[----:B------:R-:W-:Y:S02]  /*185a0*/  IMAD.MOV.U32 R13, RZ, RZ, R5 ;  /* 0x000000ffff0d7224 */ /* 0x000fe400078e0005 */
[----:B------:R-:W0:Y:S01]  /*185b0*/  POPC R4, R2 ;  /* 0x0000000200047309 */ /* 0x000e220000000000 */
[----:B------:R-:W-:Y:S02]  /*185c0*/  IMAD.MOV.U32 R11, RZ, RZ, 0x1f ;  /* 0x0000001fff0b7424 */ /* 0x000fe400078e00ff */
[----:B------:R-:W-:Y:S02]  /*185d0*/  IMAD.MOV.U32 R15, RZ, RZ, -0x1 ;  /* 0xffffffffff0f7424 */ /* 0x000fe400078e00ff */
[----:B0-----:R-:W-:-:S07]  /*185e0*/  IMAD.MOV.U32 R12, RZ, RZ, R4 ;  /* 0x000000ffff0c7224 */ /* 0x001fce00078e0004 */
[----:B------:R-:W-:Y:S05]  /*185f0*/  WARPSYNC.COLLECTIVE R15, `(.L_x_1532) ;  /* 0x000000000f087348 */ /* 0x000fea0003c00000 */
[----:B------:R0:W1:Y:S02]  /*18600*/  SHFL.IDX P6, R14, R13, R12, R11 ;  /* 0x0000000c0d0e7389 */ /* 0x00006400000c000b */
[----:B01----:R-:W-:Y:S01]  /*18610*/  ENDCOLLECTIVE ;  /* 0x000000000000791b */ /* 0x003fe20003800000 */
.L_x_1532:
[----:B------:R-:W-:Y:S01]  /*18620*/  IMAD.MOV.U32 R5, RZ, RZ, R14 ;  /* 0x000000ffff057224 */ /* 0x000fe200078e000e */
[----:B------:R-:W-:Y:S06]  /*18630*/  BRA `(.L_x_1533) ;  /* 0xffffffc400447947 */ /* 0x000fec000383ffff */
.L_x_1430:
[----:B------:R-:W-:Y:S01]  /*18640*/  BSSY B0, `(.L_x_1534) ;  /* 0x0000007000007945 */ /* 0x000fe20003800000 */
[----:B------:R-:W-:Y:S02]  /*18650*/  IMAD.MOV.U32 R13, RZ, RZ, R6 ;  /* 0x000000ffff0d7224 */ /* 0x000fe400078e0006 */
[----:B------:R-:W-:Y:S02]  /*18660*/  IMAD.MOV.U32 R11, RZ, RZ, 0x1f ;  /* 0x0000001fff0b7424 */ /* 0x000fe400078e00ff */
[----:B------:R-:W-:-:S07]  /*18670*/  IMAD.MOV.U32 R15, RZ, RZ, -0x1 ;  /* 0xffffffffff0f7424 */ /* 0x000fce00078e00ff */
[----:B0123--:R-:W-:Y:S05]  /*18680*/  WARPSYNC.COLLECTIVE R15, `(.L_x_1535) ;  /* 0x000000000f087348 */ /* 0x00ffea0003c00000 */
[----:B------:R4:W0:Y:S02]  /*18690*/  SHFL.IDX P6, R14, R13, R12, R11 ;  /* 0x0000000c0d0e7389 */ /* 0x00082400000c000b */
[----:B01234-:R-:W-:Y:S01]  /*186a0*/  ENDCOLLECTIVE ;  /* 0x000000000000791b */ /* 0x01ffe20003800000 */
.L_x_1535:
[----:B------:R-:W-:Y:S05]  /*186b0*/  BSYNC B0 ;  /* 0x0000000000007941 */ /* 0x000fea0003800000 */
.L_x_1534:
[----:B------:R-:W-:Y:S05]  /*186c0*/  BRA `(.L_x_1429) ;  /* 0xffffffc4003c7947 */ /* 0x000fea000383ffff */
.L_x_1434:
[----:B-1----:R1:W2:Y:S02]  /*186d0*/  SYNCS.PHASECHK.TRANS64.TRYWAIT P0, [R4+URZ+0x30820], R0 ;  /* 0x03082000040075a7 */ /* 0x0022a4000800017f */
[----:B--2---:R-:W-:Y:S05]  /*186e0*/  @!P0 NANOSLEEP.SYNCS 0x989680 ;  /* 0x009896800000895d */ /* 0x004fea0003900000 */
[----:B------:R-:W2:Y:S02]  /*186f0*/  @!P0 SYNCS.PHASECHK.TRANS64 P0, [R4+URZ+0x30820], R0 ;  /* 0x03082000040085a7 */ /* 0x000ea4000800007f */
[----:B--2---:R-:W-:Y:S05]  /*18700*/  @!P0 BRA `(.L_x_1434) ;  /* 0xfffffffc00f08947 */ /* 0x004fea000383ffff */
[----:B------:R-:W-:Y:S05]  /*18710*/  BRA `(.L_x_1536) ;  /* 0xffffffc800b47947 */ /* 0x000fea000383ffff */
.L_x_1435:
        /* <DEDUP_REMOVED lines=8> */
[----:B01-3--:R-:W-:Y:S05]  /*187a0*/  WARPSYNC.COLLECTIVE R15, `(.L_x_1538) ;  /* 0x000000000f087348 */ /* 0x00bfea0003c00000 */
[----:B------:R2:W4:Y:S02]  /*187b0*/  SHFL.IDX P6, R14, R13, R12, R11 ;  /* 0x0000000c0d0e7389 */ /* 0x00052400000c000b */
[----:B01234-:R-:W-:Y:S01]  /*187c0*/  ENDCOLLECTIVE ;  /* 0x000000000000791b */ /* 0x01ffe20003800000 */
.L_x_1538:
[----:B------:R-:W-:Y:S05]  /*187d0*/  BSYNC B0 ;  /* 0x0000000000007941 */ /* 0x000fea0003800000 */
.L_x_1537:
[----:B------:R-:W-:Y:S05]  /*187e0*/  BRA `(.L_x_1539) ;  /* 0xffffffc8009c7947 */ /* 0x000fea000383ffff */
.L_x_1438:
[----:B------:R-:W-:Y:S01]  /*187f0*/  BSSY B1, `(.L_x_1540) ;  /* 0x0000006000017945 */ /* 0x000fe20003800000 */
[----:B------:R-:W-:-:S07]  /*18800*/  IMAD.MOV.U32 R15, RZ, RZ, -0x1 ;  /* 0xffffffffff0f7424 */ /* 0x000fce00078e00ff */
[----:B01-3--:R-:W-:Y:S05]  /*18810*/  WARPSYNC.COLLECTIVE R15, `(.L_x_1541) ;  /* 0x000000000f0c7348 */ /* 0x00bfea0003c00000 */
[----:B------:R-:W-:Y:S02]  /*18820*/  ELECT P6, UR62, PT ;  /* 0x00000000003e782f */ /* 0x000fe400038c0000 */
[----:B------:R-:W-:Y:S01]  /*18830*/  MOV R14, UR62 ;  /* 0x0000003e000e7c02 */ /* 0x000fe20008000f00 */
[----:B01-3--:R-:W-:Y:S10]  /*18840*/  ENDCOLLECTIVE ;  /* 0x000000000000791b */ /* 0x00bff40003800000 */
.L_x_1541:
[----:B------:R-:W-:Y:S05]  /*18850*/  BSYNC B1 ;  /* 0x0000000000017941 */ /* 0x000fea0003800000 */
.L_x_1540:
[----:B------:R-:W-:Y:S05]  /*18860*/  BRA `(.L_x_1542) ;  /* 0xffffffc800947947 */ /* 0x000fea000383ffff */
.L_x_1440:
[----:B-1----:R1:W2:Y:S02]  /*18870*/  SYNCS.PHASECHK.TRANS64.TRYWAIT P1, [R5+URZ+0x30840], R0 ;  /* 0x03084000050075a7 */ /* 0x0022a4000802017f */
[----:B--2---:R-:W-:Y:S05]  /*18880*/  @!P1 NANOSLEEP.SYNCS 0x989680 ;  /* 0x009896800000995d */ /* 0x004fea0003900000 */
[----:B------:R-:W2:Y:S02]  /*18890*/  @!P1 SYNCS.PHASECHK.TRANS64 P1, [R5+URZ+0x30840], R0 ;  /* 0x03084000050095a7 */ /* 0x000ea4000802007f */
[----:B--2---:R-:W-:Y:S05]  /*188a0*/  @!P1 BRA `(.L_x_1440) ;  /* 0xfffffffc00f09947 */ /* 0x004fea000383ffff */
[----:B------:R-:W-:Y:S05]  /*188b0*/  BRA `(.L_x_1543) ;  /* 0xffffffc800bc7947 */ /* 0x000fea000383ffff */
.L_x_1442:
[----:B--2---:R2:W4:Y:S02]  /*188c0*/  SYNCS.PHASECHK.TRANS64.TRYWAIT P1, [R25+URZ+0x30840], R2 ;  /* 0x03084002190075a7 */ /* 0x004524000802017f */
[----:B----4-:R-:W-:Y:S05]  /*188d0*/  @!P1 NANOSLEEP.SYNCS 0x989680 ;  /* 0x009896800000995d */ /* 0x010fea0003900000 */
[----:B------:R-:W4:Y:S02]  /*188e0*/  @!P1 SYNCS.PHASECHK.TRANS64 P1, [R25+URZ+0x30840], R2 ;  /* 0x03084002190095a7 */ /* 0x000f24000802007f */
[----:B----4-:R-:W-:Y:S05]  /*188f0*/  @!P1 BRA `(.L_x_1442) ;  /* 0xfffffffc00f09947 */ /* 0x010fea000383ffff */
[----:B------:R-:W-:Y:S05]  /*18900*/  BRA `(.L_x_1544) ;  /* 0xffffffc800c87947 */ /* 0x000fea000383ffff */
.L_x_1444:
[----:B----4-:R4:W0:Y:S02]  /*18910*/  SYNCS.PHASECHK.TRANS64.TRYWAIT P1, [R5+URZ+0x30860], R0 ;  /* 0x03086000050075a7 */ /* 0x010824000802017f */
[----:B0-----:R-:W-:Y:S05]  /*18920*/  @!P1 NANOSLEEP.SYNCS 0x989680 ;  /* 0x009896800000995d */ /* 0x001fea0003900000 */
[----:B------:R-:W0:Y:S02]  /*18930*/  @!P1 SYNCS.PHASECHK.TRANS64 P1, [R5+URZ+0x30860], R0 ;  /* 0x03086000050095a7 */ /* 0x000e24000802007f */
[----:B0-----:R-:W-:Y:S05]  /*18940*/  @!P1 BRA `(.L_x_1444) ;  /* 0xfffffffc00f09947 */ /* 0x001fea000383ffff */
[----:B------:R-:W-:Y:S05]  /*18950*/  BRA `(.L_x_1545) ;  /* 0xffffffc800c47947 */ /* 0x000fea000383ffff */
.L_x_1546:
        /* <DEDUP_REMOVED lines=10> */
.L_x_15840:


//--------------------- .text._ZN7cutlass13device_kernelIN5flash11enable_sm90INS1_16FlashAttnFwdSm90INS1_25CollectiveMainloopFwdSm90ILi2EN4cute5tupleIJNS5_1CILi1EEES8_S8_EEENS6_IJNS7_ILi128EEENS7_ILi64EEENS7_ILi256EEEEEELi256ENS_6half_tEfNS_4arch4Sm90ELb0ELb1ELb0ELb1ELb1ELb1ELb0ELb1ELb1ELb1ELb0ELb0EEENS1_21CollectiveEpilogueFwdINS6_IJSA_SC_SB_EEES9_SE_SG_Li256ELb1ELb1ELb0ELb0EEENS1_36VarlenDynamicPersistentTileSchedulerILi128ELi64ELi256ELi128ELb0ELb1ELb1ELb1ELb0ELb1EEEEEEEEEvNT_6ParamsE --------------------------
	.section	.text._ZN7cutlass13device_kernelIN5flash11enable_sm90INS1_16FlashAttnFwdSm90INS1_25CollectiveMainloopFwdSm90ILi2EN4cute5tupleIJNS5_1CILi1EEES8_S8_EEENS6_IJNS7_ILi128EEENS7_ILi64EEENS7_ILi256EEEEEELi256ENS_6half_tEfNS_4arch4Sm90ELb0ELb1ELb0ELb1ELb1ELb1ELb0ELb1ELb1ELb1ELb0ELb0EEENS1_21CollectiveEpilogueFwdINS6_IJSA_SC_SB_EEES9_SE_SG_Li256ELb1ELb1ELb0ELb0EEENS1_36VarlenDynamicPersistentTileSchedulerILi128ELi64ELi256ELi128ELb0ELb1ELb1ELb1ELb0ELb1EEEEEEEEEvNT_6ParamsE,"ax",@progbits
	.align	128
.text._ZN7cutlass13device_kernelIN5flash11enable_sm90INS1_16FlashAttnFwdSm90INS1_25CollectiveMainloopFwdSm90ILi2EN4cute5tupleIJNS5_1CILi1EEES8_S8_EEENS6_IJNS7_ILi128EEENS7_ILi64EEENS7_ILi256EEEEEELi256ENS_6half_tEfNS_4arch4Sm90ELb0ELb1ELb0ELb1ELb1ELb1ELb0ELb1ELb1ELb1ELb0ELb0EEENS1_21CollectiveEpilogueFwdINS6_IJSA_SC_SB_EEES9_SE_SG_Li256ELb1ELb1ELb0ELb0EEENS1_36VarlenDynamicPersistentTileSchedulerILi128ELi64ELi256ELi128ELb0ELb1ELb1ELb1ELb0ELb1EEEEEEEEEvNT_6ParamsE:
        .type           _ZN7cutlass13device_kernelIN5flash11enable_sm90INS1_16FlashAttnFwdSm90INS1_25CollectiveMainloopFwdSm90ILi2EN4cute5tupleIJNS5_1CILi1EEES8_S8_EEENS6_IJNS7_ILi128EEENS7_ILi64EEENS7_ILi256EEEEEELi256ENS_6half_tEfNS_4arch4Sm90ELb0ELb1ELb0ELb1ELb1ELb1ELb0ELb1ELb1ELb1ELb0ELb0EEENS1_21CollectiveEpilogueFwdINS6_IJSA_SC_SB_EEES9_SE_SG_Li256ELb1ELb1ELb0ELb0EEENS1_36VarlenDynamicPersistentTileSchedulerILi128ELi64ELi256ELi128ELb0ELb1ELb1ELb1ELb0ELb1EEEEEEEEEvNT_6ParamsE,@function
        .size           _ZN7cutlass13device_kernelIN5flash11enable_sm90INS1_16FlashAttnFwdSm90INS1_25CollectiveMainloopFwdSm90ILi2EN4cute5tupleIJNS5_1CILi1EEES8_S8_EEENS6_IJNS7_ILi128EEENS7_ILi64EEENS7_ILi256EEEEEELi256ENS_6half_tEfNS_4arch4Sm90ELb0ELb1ELb0ELb1ELb1ELb1ELb0ELb1ELb1ELb1ELb0ELb0EEENS1_21CollectiveEpilogueFwdINS6_IJSA_SC_SB_EEES9_SE_SG_Li256ELb1ELb1ELb0ELb0EEENS1_36VarlenDynamicPersistentTileSchedulerILi128ELi64ELi256ELi128ELb0ELb1ELb1ELb1ELb0ELb1EEEEEEEEEvNT_6ParamsE,(.L_x_15841 - _ZN7cutlass13device_kernelIN5flash11enable_sm90INS1_16FlashAttnFwdSm90INS1_25CollectiveMainloopFwdSm90ILi2EN4cute5tupleIJNS5_1CILi1EEES8_S8_EEENS6_IJNS7_ILi128EEENS7_ILi64EEENS7_ILi256EEEEEELi256ENS_6half_tEfNS_4arch4Sm90ELb0ELb1ELb0ELb1ELb1ELb1ELb0ELb1ELb1ELb1ELb0ELb0EEENS1_21CollectiveEpilogueFwdINS6_IJSA_SC_SB_EEES9_SE_SG_Li256ELb1ELb1ELb0ELb0EEENS1_36VarlenDynamicPersistentTileSchedulerILi128ELi64ELi256ELi128ELb0ELb1ELb1ELb1ELb0ELb1EEEEEEEEEvNT_6ParamsE)
        .other          _ZN7cutlass13device_kernelIN5flash11enable_sm90INS1_16FlashAttnFwdSm90INS1_25CollectiveMainloopFwdSm90ILi2EN4cute5tupleIJNS5_1CILi1EEES8_S8_EEENS6_IJNS7_ILi128EEENS7_ILi64EEENS7_ILi256EEEEEELi256ENS_6half_tEfNS_4arch4Sm90ELb0ELb1ELb0ELb1ELb1ELb1ELb0ELb1ELb1ELb1ELb0ELb0EEENS1_21CollectiveEpilogueFwdINS6_IJSA_SC_SB_EEES9_SE_SG_Li256ELb1ELb1ELb0ELb0EEENS1_36VarlenDynamicPersistentTileSchedulerILi128ELi64ELi256ELi128ELb0ELb1ELb1ELb1ELb0ELb1EEEEEEEEEvNT_6ParamsE,@"STO_CUDA_ENTRY STV_DEFAULT"
_ZN7cutlass13device_kernelIN5flash11enable_sm90INS1_16FlashAttnFwdSm90INS1_25CollectiveMainloopFwdSm90ILi2EN4cute5tupleIJNS5_1CILi1EEES8_S8_EEENS6_IJNS7_ILi128EEENS7_ILi64EEENS7_ILi256EEEEEELi256ENS_6half_tEfNS_4arch4Sm90ELb0ELb1ELb0ELb1ELb1ELb1ELb0ELb1ELb1ELb1ELb0ELb0EEENS1_21CollectiveEpilogueFwdINS6_IJSA_SC_SB_EEES9_SE_SG_Li256ELb1ELb1ELb0ELb0EEENS1_36VarlenDynamicPersistentTileSchedulerILi128ELi64ELi256ELi128ELb0ELb1ELb1ELb1ELb0ELb1EEEEEEEEEvNT_6ParamsE:
[----:B------:R-:W0:Y:S02]  /*0000*/  LDC R1, c[0x0][0x28] ;  /* 0x00000a00ff017b82 */ /* 0x000e240000000800 */
[----:B0-----:R-:W-:Y:S01]  /*0010*/  VIADD R1, R1, 0xffffff28 ;  /* 0xffffff2801017836 */ /* 0x001fe20000000000 */
[----:B------:R-:W0:Y:S01]  /*0020*/  S2R R0, SR_TID.X ;  /* 0x0000000000007919 */ /* 0x000e220000002100 */
[----:B------:R-:W-:Y:S01]  /*0030*/  ELECT P0, URZ, PT ;  /* 0x00000000003f782f */ /* 0x000fe20003800000 */
[----:B------:R-:W-:Y:S01]  /*0040*/  BSSY B0, `(.L_x_1547) ;  /* 0x000000d000007945 */ /* 0x000fe20003800000 */
[----:B0-----:R-:W-:-:S05]  /*0050*/  SHF.R.U32.HI R2, RZ, 0x5, R0 ;  /* 0x00000005ff027819 */ /* 0x001fca0000011600 */
[----:B------:R-:W0:Y:S02]  /*0060*/  SHFL.IDX PT, R3, R2, RZ, 0x1f ;  /* 0x00001fff02037589 */ /* 0x000e2400000e0000 */
[----:B0-----:R-:W-:-:S13]  /*0070*/  ISETP.EQ.AND P0, PT, R3, RZ, P0 ;  /* 0x000000ff0300720c */ /* 0x001fda0000702270 */
        /* <DEDUP_REMOVED lines=9> */
.L_x_1548:
[----:B------:R-:W-:Y:S05]  /*0110*/  BSYNC B0 ;  /* 0x0000000000007941 */ /* 0x000fea0003800000 */
.L_x_1547:
[----:B------:R-:W-:Y:S01]  /*0120*/  VOTEU.ANY UP0, P0 ;  /* 0x00000000003f7886 */ /* 0x000fe20000000100 */
[----:B------:R-:W0:Y:S01]  /*0130*/  SHFL.IDX PT, R3, R2, RZ, 0x1f ;  /* 0x00001fff02037589 */ /* 0x000e2200000e0000 */
[----:B------:R-:W-:Y:S01]  /*0140*/  UMOV UR4, 0x80 ;  /* 0x0000008000047882 */ /* 0x000fe20000000000 */
[----:B------:R-:W-:Y:S01]  /*0150*/  UMOV UR7, 0x100 ;  /* 0x0000010000077882 */ /* 0x000fe20000000000 */
[----:B------:R-:W-:Y:S01]  /*0160*/  VOTEU.ANY UP1, P0 ;  /* 0x00000000003f7886 */ /* 0x000fe20000020100 */
[----:B------:R-:W1:Y:S01]  /*0170*/  @UP0 S2UR UR8, SR_CgaCtaId ;  /* 0x00000000000809c3 */ /* 0x000e620000008800 */
[----:B------:R-:W-:Y:S01]  /*0180*/  @UP0 UMOV UR6, 0x400 ;  /* 0x0000040000060882 */ /* 0x000fe20000000000 */
[----:B------:R-:W-:-:S04]  /*0190*/  @UP0 UIADD3 UR4, -UR4, 0x100000, URZ ;  /* 0x0010000004040890 */ /* 0x000fc8000fffe13f */
[----:B------:R-:W-:Y:S02]  /*01a0*/  @UP0 USHF.L.U32 UR5, UR4, 0xb, URZ ;  /* 0x0000000b04050899 */ /* 0x000fe4000800063f */
[----:B------:R-:W-:Y:S01]  /*01b0*/  @UP0 USHF.L.U32 UR4, UR4, 0x1, URZ ;  /* 0x0000000104040899 */ /* 0x000fe2000800063f */
[----:B0-----:R-:W-:Y:S02]  /*01c0*/  ISETP.NE.AND P1, PT, R3, RZ, PT ;  /* 0x000000ff0300720c */ /* 0x001fe40003f25270 */
[----:B------:R-:W-:Y:S01]  /*01d0*/  SHF.R.U32.HI R3, RZ, 0x7, R0 ;  /* 0x00000007ff037819 */ /* 0x000fe20000011600 */
[----:B-1----:R-:W-:Y:S02]  /*01e0*/  @UP0 ULEA UR8, UR8, UR6, 0x18 ;  /* 0x0000000608080291 */ /* 0x002fe4000f8ec03f */
[----:B------:R-:W-:-:S04]  /*01f0*/  @UP0 UIADD3 UR6, -UR7, 0x100000, URZ ;  /* 0x0010000007060890 */ /* 0x000fc8000fffe13f */
[----:B------:R-:W-:Y:S02]  /*0200*/  @UP0 USHF.L.U32 UR7, UR6, 0xb, URZ ;  /* 0x0000000b06070899 */ /* 0x000fe4000800063f */
[----:B------:R-:W-:Y:S01]  /*0210*/  @UP0 USHF.L.U32 UR6, UR6, 0x1, URZ ;  /* 0x0000000106060899 */ /* 0x000fe2000800063f */
[----:B------:R-:W-:Y:S01]  /*0220*/  VOTEU.ANY UP0, P0 ;  /* 0x00000000003f7886 */ /* 0x000fe20000000100 */
[----:B------:R-:W0:Y:S04]  /*0230*/  SHFL.IDX PT, R3, R3, RZ, 0x1f ;  /* 0x00001fff03037589 */ /* 0x000e2800000e0000 */
[----:B------:R-:W1:Y:S02]  /*0240*/  FENCE.VIEW.ASYNC.S ;  /* 0x00000000000073c6 */ /* 0x000e640000000000 */
[----:B-1----:R1:W2:Y:S04]  /*0250*/  @UP0 SYNCS.EXCH.64 URZ, [UR8+0x30800], UR4 ;  /* 0x03080004083f05b2 */ /* 0x0022a80008000100 */
[----:B------:R1:W3:Y:S01]  /*0260*/  @UP1 SYNCS.EXCH.64 URZ, [UR8+0x30820], UR6 ;  /* 0x03082006083f15b2 */ /* 0x0002e20008000100 */
[----:B------:R-:W-:Y:S05]  /*0270*/  @P1 BRA `(.L_x_1549) ;  /* 0x0000000000481947 */ /* 0x000fea0003800000 */
[----:B-1----:R-:W1:Y:S01]  /*0280*/  S2UR UR5, SR_CgaCtaId ;  /* 0x00000000000579c3 */ /* 0x002e620000008800 */
[----:B------:R-:W-:Y:S01]  /*0290*/  UMOV UR4, 0x400 ;  /* 0x0000040000047882 */ /* 0x000fe20000000000 */
[----:B------:R-:W-:Y:S01]  /*02a0*/  UMOV UR6, 0x80 ;  /* 0x0000008000067882 */ /* 0x000fe20000000000 */
[----:B------:R-:W-:Y:S01]  /*02b0*/  UMOV UR7, 0x100 ;  /* 0x0000010000077882 */ /* 0x000fe20000000000 */
[----:B------:R-:W-:Y:S01]  /*02c0*/  ELECT P0, URZ, PT ;  /* 0x00000000003f782f */ /* 0x000fe20003800000 */
[----:B-1----:R-:W-:Y:S02]  /*02d0*/  ULEA UR8, UR5, UR4, 0x18 ;  /* 0x0000000405087291 */ /* 0x002fe4000f8ec03f */
[----:B------:R-:W-:-:S04]  /*02e0*/  UIADD3 UR4, -UR6, 0x100000, URZ ;  /* 0x0010000006047890 */ /* 0x000fc8000fffe13f */
[----:B------:R-:W-:Y:S02]  /*02f0*/  USHF.L.U32 UR5, UR4, 0xb, URZ ;  /* 0x0000000b04057899 */ /* 0x000fe4000800063f */
[----:B------:R-:W-:Y:S02]  /*0300*/  USHF.L.U32 UR4, UR4, 0x1, URZ ;  /* 0x0000000104047899 */ /* 0x000fe4000800063f */
[----:B------:R-:W-:-:S04]  /*0310*/  UIADD3 UR6, -UR7, 0x100000, URZ ;  /* 0x0010000007067890 */ /* 0x000fc8000fffe13f */
[----:B------:R-:W-:Y:S02]  /*0320*/  USHF.L.U32 UR7, UR6, 0xb, URZ ;  /* 0x0000000b06077899 */ /* 0x000fe4000800063f */
[----:B------:R-:W-:Y:S01]  /*0330*/  USHF.L.U32 UR6, UR6, 0x1, URZ ;  /* 0x0000000106067899 */ /* 0x000fe2000800063f */
[----:B------:R-:W1:Y:S03]  /*0340*/  FENCE.VIEW.ASYNC.S ;  /* 0x00000000000073c6 */ /* 0x000e660000000000 */
[----:B-1----:R4:W1:Y:S08]  /*0350*/  SYNCS.EXCH.64 URZ, [UR8+0x30830], UR4 ;  /* 0x03083004083f75b2 */ /* 0x0028700008000100 */
[----:B------:R4:W0:Y:S01]  /*0360*/  SYNCS.EXCH.64 URZ, [UR8+0x30840], UR6 ;  /* 0x03084006083f75b2 */ /* 0x0008220008000100 */
[----:B------:R4:W0:Y:S01]  /*0370*/  SYNCS.EXCH.64 URZ, [UR8+0x30838], UR4 ;  /* 0x03083804083f75b2 */ /* 0x0008220008000100 */
[----:B------:R4:W0:Y:S02]  /*0380*/  SYNCS.EXCH.64 URZ, [UR8+0x30848], UR6 ;  /* 0x03084806083f75b2 */ /* 0x0008240008000100 */
[----:B----4-:R-:W-:Y:S01]  /*0390*/  NOP ;  /* 0x0000000000007918 */ /* 0x010fe20000000000 */
.L_x_1549:
[----:B------:R-:W4:Y:S01]  /*03a0*/  SHFL.IDX PT, R4, R2, RZ, 0x1f ;  /* 0x00001fff02047589 */ /* 0x000f2200000e0000 */
[----:B------:R-:W-:Y:S01]  /*03b0*/  NOP ;  /* 0x0000000000007918 */ /* 0x000fe20000000000 */
[----:B----4-:R-:W-:-:S13]  /*03c0*/  ISETP.NE.AND P0, PT, R4, RZ, PT ;  /* 0x000000ff0400720c */ /* 0x010fda0003f05270 */
        /* <DEDUP_REMOVED lines=19> */
.L_x_1550:
[----:B------:R-:W4:Y:S01]  /*0500*/  SHFL.IDX PT, R4, R2, RZ, 0x1f ;  /* 0x00001fff02047589 */ /* 0x000f2200000e0000 */
[----:B------:R-:W-:Y:S01]  /*0510*/  NOP ;  /* 0x0000000000007918 */ /* 0x000fe20000000000 */
[----:B----4-:R-:W-:-:S13]  /*0520*/  ISETP.NE.AND P0, PT, R4, RZ, PT ;  /* 0x000000ff0400720c */ /* 0x010fda0003f05270 */
[----:B------:R-:W-:Y:S05]  /*0530*/  @P0 BRA `(.L_x_1551) ;  /* 0x0000000000380947 */ /* 0x000fea0003800000 */
[----:B-1----:R-:W1:Y:S01]  /*0540*/  S2UR UR5, SR_CgaCtaId ;  /* 0x00000000000579c3 */ /* 0x002e620000008800 */
[----:B------:R-:W-:Y:S01]  /*0550*/  UMOV UR4, 0x400 ;  /* 0x0000040000047882 */ /* 0x000fe20000000000 */
[----:B------:R-:W-:Y:S01]  /*0560*/  UMOV UR7, 0x80 ;  /* 0x0000008000077882 */ /* 0x000fe20000000000 */
[----:B------:R-:W-:Y:S01]  /*0570*/  ELECT P0, URZ, PT ;  /* 0x00000000003f782f */ /* 0x000fe20003800000 */
[----:B-1----:R-:W-:Y:S02]  /*0580*/  ULEA UR6, UR5, UR4, 0x18 ;  /* 0x0000000405067291 */ /* 0x002fe4000f8ec03f */
[----:B------:R-:W-:-:S04]  /*0590*/  UIADD3 UR4, -UR7, 0x100000, URZ ;  /* 0x0010000007047890 */ /* 0x000fc8000fffe13f */
[----:B------:R-:W-:Y:S02]  /*05a0*/  USHF.L.U32 UR5, UR4, 0xb, URZ ;  /* 0x0000000b04057899 */ /* 0x000fe4000800063f */
[----:B------:R-:W-:Y:S01]  /*05b0*/  USHF.L.U32 UR4, UR4, 0x1, URZ ;  /* 0x0000000104047899 */ /* 0x000fe2000800063f */
[----:B------:R-:W1:Y:S11]  /*05c0*/  FENCE.VIEW.ASYNC.S ;  /* 0x00000000000073c6 */ /* 0x000e760000000000 */
[----:B-1----:R4:W1:Y:S01]  /*05d0*/  SYNCS.EXCH.64 URZ, [UR6+0x30870], UR4 ;  /* 0x03087004063f75b2 */ /* 0x0028620008000100 */
[----:B------:R4:W0:Y:S01]  /*05e0*/  SYNCS.EXCH.64 URZ, [UR6+0x30880], UR4 ;  /* 0x03088004063f75b2 */ /* 0x0008220008000100 */
[----:B------:R4:W0:Y:S01]  /*05f0*/  SYNCS.EXCH.64 URZ, [UR6+0x30878], UR4 ;  /* 0x03087804063f75b2 */ /* 0x0008220008000100 */
[----:B------:R4:W0:Y:S02]  /*0600*/  SYNCS.EXCH.64 URZ, [UR6+0x30888], UR4 ;  /* 0x03088804063f75b2 */ /* 0x0008240008000100 */
[----:B----4-:R-:W-:Y:S01]  /*0610*/  NOP ;  /* 0x0000000000007918 */ /* 0x010fe20000000000 */
.L_x_1551:
        /* <DEDUP_REMOVED lines=22> */
.L_x_1552:
        /* <DEDUP_REMOVED lines=22> */
.L_x_1553:
[----:B0-----:R-:W-:Y:S01]  /*08e0*/  ISETP.NE.AND P0, PT, R3, RZ, PT ;  /* 0x000000ff0300720c */ /* 0x001fe20003f05270 */
[----:B------:R-:W-:Y:S01]  /*08f0*/  IMAD.MOV.U32 R3, RZ, RZ, 0x1 ;  /* 0x00000001ff037424 */ /* 0x000fe200078e00ff */
[----:B------:R-:W-:Y:S01]  /*0900*/  NOP ;  /* 0x0000000000007918 */ /* 0x000fe20000000000 */
[----:B------:R-:W-:Y:S01]  /*0910*/  ULDC.64 UR60, c[0x0][0x208] ;  /* 0x00008200003c7ab9 */ /* 0x000fe20000000a00 */
[----:B------:R-:W-:Y:S02]  /*0920*/  BSSY B9, `(.L_x_1554) ;  /* 0x0002819000097945 */ /* 0x000fe40003800000 */
[----:B------:R-:W-:-:S05]  /*0930*/  SEL R3, R3, 0x2, !P0 ;  /* 0x0000000203037807 */ /* 0x000fca0004000000 */
[----:B------:R0:W-:Y:S01]  /*0940*/  STL [R1+0x20], R3 ;  /* 0x0000200301007387 */ /* 0x0001e20000100800 */
[----:B-123--:R-:W-:Y:S06]  /*0950*/  BAR.SYNC.DEFER_BLOCKING 0x0 ;  /* 0x0000000000007b1d */ /* 0x00efec0000010000 */
[----:B------:R-:W-:Y:S05]  /*0960*/  @!P0 BRA `(.L_x_1555) ;  /* 0x0000020400e88947 */ /* 0x000fea0003800000 */
.L_x_1556:
[----:B------:R-:W-:-:S08]  /*0970*/  NOP ;  /* 0x0000000000007918 */ /* 0x000fd00000000000 */
[----:B------:R-:W1:Y:S02]  /*0980*/  USETMAXREG.TRY_ALLOC.CTAPOOL UP0, 0xe8 ;  /* 0x000000e8000079c8 */ /* 0x000e640008000600 */
[----:B-1----:R-:W-:-:S13]  /*0990*/  PLOP3.LUT P0, PT, PT, PT, UP0, 0x80, 0x0 ;  /* 0x000000000000781c */ /* 0x002fda0003f0f008 */
[----:B------:R-:W-:Y:S05]  /*09a0*/  @!P0 BRA `(.L_x_1556) ;  /* 0xfffffffc00f08947 */ /* 0x000fea000383ffff */
[----:B------:R-:W1:Y:S08]  /*09b0*/  S2UR UR4, SR_CgaCtaId ;  /* 0x00000000000479c3 */ /* 0x000e700000008800 */
[----:B------:R-:W-:Y:S06]  /*09c0*/  BAR.ARV 0x8, 0x180 ;  /* 0x0206000000007b1d */ /* 0x000fec0000002000 */
[----:B------:R-:W-:-:S02]  /*09d0*/  MOV R18, 0x400 ;  /* 0x0000040000127802 */ /* 0x000fc40000000f00 */
[----:B------:R-:W-:Y:S01]  /*09e0*/  BAR.SYNC.DEFER_BLOCKING 0x5, 0x180 ;  /* 0x0146000000007b1d */ /* 0x000fe20000010000 */
[----:B-1----:R-:W-:-:S05]  /*09f0*/  IMAD.U32 R2, RZ, RZ, UR4 ;  /* 0x00000004ff027e24 */ /* 0x002fca000f8e00ff */
[----:B------:R-:W-:Y:S01]  /*0a00*/  ULDC UR4, c[0x0][0xc3c] ;  /* 0x00030f0000047ab9 */ /* 0x000fe20000000800 */
[----:B------:R-:W-:Y:S01]  /*0a10*/  LEA R18, R2, R18, 0x18 ;  /* 0x0000001202127211 */ /* 0x000fe200078ec0ff */
[----:B------:R-:W-:Y:S04]  /*0a20*/  STL [R1+0x4], R2 ;  /* 0x0000040201007387 */ /* 0x000fe80000100800 */
[----:B------:R-:W1:Y:S01]  /*0a30*/  LDS.128 R36, [R18+0x308d0] ;  /* 0x0308d00012247984 */ /* 0x000e620000000c00 */
[----:B------:R-:W-:Y:S06]  /*0a40*/  BAR.ARV 0x4, 0x180 ;  /* 0x0106000000007b1d */ /* 0x000fec0000002000 */
[----:B-1----:R-:W-:-:S13]  /*0a50*/  ISETP.GE.AND P0, PT, R39, UR4, PT ;  /* 0x0000000427007c0c */ /* 0x002fda000bf06270 */
[----:B------:R-:W-:Y:S05]  /*0a60*/  @P0 BRA `(.L_x_1557) ;  /* 0x0000028000100947 */ /* 0x000fea0003800000 */
[----:B------:R-:W-:-:S05]  /*0a70*/  VIADD R0, R0, 0xffffff80 ;  /* 0xffffff8000007836 */ /* 0x000fca0000000000 */
[----:B0-----:R-:W-:-:S04]  /*0a80*/  SHF.R.S32.HI R3, RZ, 0x1f, R0 ;  /* 0x0000001fff037819 */ /* 0x001fc80000011400 */
[CC--:B------:R-:W-:Y:S02]  /*0a90*/  LEA.HI R2, R3.reuse, R0.reuse, RZ, 0x4 ;  /* 0x0000000003027211 */ /* 0x0c0fe400078f20ff */
[----:B------:R-:W-:Y:S02]  /*0aa0*/  LEA.HI R4, R3, R0, RZ, 0x5 ;  /* 0x0000000003047211 */ /* 0x000fe400078f28ff */
[----:B------:R-:W-:Y:S02]  /*0ab0*/  LOP3.LUT R5, R2, 0x3fffff0, RZ, 0xc0, !PT ;  /* 0x03fffff002057812 */ /* 0x000fe400078ec0ff */
[----:B------:R-:W-:Y:S02]  /*0ac0*/  SHF.L.U32 R4, R4, 0x5, RZ ;  /* 0x0000000504047819 */ /* 0x000fe400000006ff */
[----:B------:R-:W-:Y:S01]  /*0ad0*/  SHF.R.S32.HI R7, RZ, 0x4, R2 ;  /* 0x00000004ff077819 */ /* 0x000fe20000011402 */
[----:B------:R-:W-:Y:S01]  /*0ae0*/  IMAD.IADD R5, R0, 0x1, -R5 ;  /* 0x0000000100057824 */ /* 0x000fe200078e0a05 */
[----:B------:R-:W-:-:S02]  /*0af0*/  LOP3.LUT R4, R4, 0xfffffc00, RZ, 0xc0, !PT ;  /* 0xfffffc0004047812 */ /* 0x000fc400078ec0ff */
[-C--:B------:R-:W-:Y:S02]  /*0b00*/  LEA.HI R6, R3, R0.reuse, RZ, 0x2 ;  /* 0x0000000003067211 */ /* 0x080fe400078f10ff */
[----:B------:R-:W-:Y:S01]  /*0b10*/  LEA.HI R2, R2, R7, RZ, 0x1 ;  /* 0x0000000702027211 */ /* 0x000fe200078f08ff */
[----:B------:R-:W-:Y:S01]  /*0b20*/  IMAD R5, R5, 0x40, R4 ;  /* 0x0000004005057824 */ /* 0x000fe200078e0204 */
[----:B------:R-:W-:Y:S02]  /*0b30*/  LOP3.LUT R9, R6, 0xfffffffc, RZ, 0xc0, !PT ;  /* 0xfffffffc06097812 */ /* 0x000fe400078ec0ff */
[----:B------:R-:W-:Y:S02]  /*0b40*/  LOP3.LUT R2, R2, 0x1ffffffe, RZ, 0xc0, !PT ;  /* 0x1ffffffe02027812 */ /* 0x000fe400078ec0ff */
[CC--:B------:R-:W-:Y:S01]  /*0b50*/  LEA.HI R4, R3.reuse, R0.reuse, RZ, 0x3 ;  /* 0x0000000003047211 */ /* 0x0c0fe200078f18ff */
[----:B------:R-:W-:Y:S01]  /*0b60*/  IMAD.IADD R8, R0, 0x1, -R9 ;  /* 0x0000000100087824 */ /* 0x000fe200078e0a09 */
[-C--:B------:R-:W-:Y:S01]  /*0b70*/  LEA.HI R6, R3, R0.reuse, RZ, 0x6 ;  /* 0x0000000003067211 */ /* 0x080fe200078f30ff */
[----:B------:R-:W-:Y:S01]  /*0b80*/  IMAD.IADD R2, R7, 0x1, -R2 ;  /* 0x0000000107027824 */ /* 0x000fe200078e0a02 */
[----:B------:R-:W-:-:S02]  /*0b90*/  LEA.HI R3, R3, R0, RZ, 0x7 ;  /* 0x0000000003037211 */ /* 0x000fc400078f38ff */
[----:B------:R-:W-:Y:S01]  /*0ba0*/  LOP3.LUT R7, R4, 0xfffffff8, RZ, 0xc0, !PT ;  /* 0xfffffff804077812 */ /* 0x000fe200078ec0ff */
[----:B------:R-:W-:Y:S01]  /*0bb0*/  IMAD.SHL.U32 R6, R6, 0x8, RZ ;  /* 0x0000000806067824 */ /* 0x000fe200078e00ff */
[----:B------:R-:W-:Y:S02]  /*0bc0*/  LOP3.LUT R9, R3, 0xffffff80, RZ, 0xc0, !PT ;  /* 0xffffff8003097812 */ /* 0x000fe400078ec0ff */
[----:B------:R-:W-:Y:S02]  /*0bd0*/  SHF.R.S32.HI R19, RZ, 0x3, R4 ;  /* 0x00000003ff137819 */ /* 0x000fe40000011404 */
[C---:B------:R-:W-:Y:S01]  /*0be0*/  IADD3 R11, R0.reuse, -R7, RZ ;  /* 0x80000007000b7210 */ /* 0x040fe20007ffe0ff */
[----:B------:R-:W-:Y:S01]  /*0bf0*/  IMAD.IADD R15, R0, 0x1, -R9 ;  /* 0x00000001000f7824 */ /* 0x000fe200078e0a09 */
[----:B------:R-:W-:Y:S01]  /*0c00*/  LEA.HI R10, R8, R8, RZ, 0x1 ;  /* 0x00000008080a7211 */ /* 0x000fe200078f08ff */
[----:B------:R-:W-:Y:S01]  /*0c10*/  IMAD R0, R2, 0x8, R5 ;  /* 0x0000000802007824 */ /* 0x000fe200078e0205 */
[----:B------:R-:W-:Y:S01]  /*0c20*/  STL [R1+0xc], R19 ;  /* 0x00000c1301007387 */ /* 0x000fe20000100800 */
[C---:B------:R-:W-:Y:S01]  /*0c30*/  VIADD R25, R19.reuse, 0x20 ;  /* 0x0000002013197836 */ /* 0x040fe20000000000 */
[----:B------:R-:W-:Y:S01]  /*0c40*/  LOP3.LUT R7, R10, 0x1ffffffe, RZ, 0xc0, !PT ;  /* 0x1ffffffe0a077812 */ /* 0x000fe200078ec0ff */
[----:B------:R-:W-:Y:S01]  /*0c50*/  VIADD R4, R19, 0x40 ;  /* 0x0000004013047836 */ /* 0x000fe20000000000 */
[----:B------:R-:W-:Y:S01]  /*0c60*/  STL [R1+0x70], R11 ;  /* 0x0000700b01007387 */ /* 0x000fe20000100800 */
[----:B------:R-:W-:Y:S01]  /*0c70*/  IMAD.SHL.U32 R200, R11, 0x4, RZ ;  /* 0x000000040bc87824 */ /* 0x000fe200078e00ff */
[----:B------:R-:W-:Y:S01]  /*0c80*/  IADD3 R13, R19, 0x60, RZ ;  /* 0x00000060130d7810 */ /* 0x000fe20007ffe0ff */
[----:B------:R-:W-:Y:S01]  /*0c90*/  IMAD.IADD R7, R8, 0x1, -R7 ;  /* 0x0000000108077824 */ /* 0x000fe200078e0a07 */
[----:B------:R0:W-:Y:S01]  /*0ca0*/  STL [R1+0xb4], R0 ;  /* 0x0000b40001007387 */ /* 0x0001e20000100800 */
[----:B------:R-:W-:Y:S01]  /*0cb0*/  SHF.R.S32.HI R5, RZ, 0x1f, R4 ;  /* 0x0000001fff057819 */ /* 0x000fe20000011404 */
[----:B------:R-:W-:Y:S01]  /*0cc0*/  VIADD R205, R200, 0x40 ;  /* 0x00000040c8cd7836 */ /* 0x000fe20000000000 */
[----:B------:R-:W-:Y:S01]  /*0cd0*/  SHF.R.S32.HI R8, RZ, 0x1f, R13 ;  /* 0x0000001fff087819 */ /* 0x000fe2000001140d */
[----:B------:R-:W-:Y:S01]  /*0ce0*/  STL [R1+0x80], R15 ;  /* 0x0000800f01007387 */ /* 0x000fe20000100800 */
[----:B------:R-:W-:Y:S01]  /*0cf0*/  LEA.HI R10, R5, R4, RZ, 0x3 ;  /* 0x00000004050a7211 */ /* 0x000fe200078f18ff */
[----:B------:R-:W-:Y:S01]  /*0d00*/  IMAD.SHL.U32 R4, R4, 0x40, RZ ;  /* 0x0000004004047824 */ /* 0x000fe200078e00ff */
[----:B------:R-:W-:Y:S01]  /*0d10*/  IADD3 R205, R200, R205, RZ ;  /* 0x000000cdc8cd7210 */ /* 0x000fe20007ffe0ff */
[----:B------:R1:W-:Y:S01]  /*0d20*/  STL [R1+0xa0], R25 ;  /* 0x0000a01901007387 */ /* 0x0003e20000100800 */
[----:B------:R-:W-:Y:S01]  /*0d30*/  LEA.HI R14, R8, R13, RZ, 0x3 ;  /* 0x0000000d080e7211 */ /* 0x000fe200078f18ff */
[----:B------:R-:W-:Y:S01]  /*0d40*/  IMAD.SHL.U32 R16, R11, 0x8, RZ ;  /* 0x000000080b107824 */ /* 0x000fe200078e00ff */
[----:B0-----:R-:W-:Y:S01]  /*0d50*/  SHF.R.S32.HI R0, RZ, 0x1f, R15 ;  /* 0x0000001fff007819 */ /* 0x001fe2000001140f */
[----:B------:R-:W2:Y:S01]  /*0d60*/  LDL.LU R23, [R1+0x20] ;  /* 0x0000200001177983 */ /* 0x000ea20000300800 */
[----:B------:R-:W-:Y:S01]  /*0d70*/  LOP3.LUT R9, R4, 0x1c0, RZ, 0xc0, !PT ;  /* 0x000001c004097812 */ /* 0x000fe200078ec0ff */
[----:B------:R-:W-:Y:S01]  /*0d80*/  IMAD.SHL.U32 R10, R10, 0x40, RZ ;  /* 0x000000400a0a7824 */ /* 0x000fe200078e00ff */
[----:B------:R-:W-:Y:S01]  /*0d90*/  LEA.HI R2, R0, R15, RZ, 0x2 ;  /* 0x0000000f00027211 */ /* 0x000fe200078f10ff */
[----:B------:R-:W-:Y:S01]  /*0da0*/  IMAD.SHL.U32 R13, R13, 0x40, RZ ;  /* 0x000000400d0d7824 */ /* 0x000fe200078e00ff */
[----:B------:R-:W-:Y:S01]  /*0db0*/  SHF.R.S32.HI R8, RZ, 0x1f, R205 ;  /* 0x0000001fff087819 */ /* 0x000fe200000114cd */
[----:B------:R-:W-:Y:S01]  /*0dc0*/  IMAD.SHL.U32 R14, R14, 0x40, RZ ;  /* 0x000000400e0e7824 */ /* 0x000fe200078e00ff */
[----:B------:R-:W-:-:S02]  /*0dd0*/  SHF.R.S32.HI R4, RZ, 0x2, R2 ;  /* 0x00000002ff047819 */ /* 0x000fc40000011402 */
[----:B------:R-:W-:Y:S02]  /*0de0*/  SHF.R.S32.HI R5, RZ, 0x1f, R2 ;  /* 0x0000001fff057819 */ /* 0x000fe40000011402 */
[----:B------:R-:W-:Y:S02]  /*0df0*/  LEA.HI R203, R8, R205, RZ, 0x3 ;  /* 0x000000cd08cb7211 */ /* 0x000fe400078f18ff */
[----:B------:R-:W-:Y:S02]  /*0e00*/  LEA.HI R5, R5, R4, RZ, 0x3 ;  /* 0x0000000405057211 */ /* 0x000fe400078f18ff */
[----:B------:R-:W-:Y:S02]  /*0e10*/  SHF.R.U32.HI R11, RZ, 0x3, R9 ;  /* 0x00000003ff0b7819 */ /* 0x000fe40000011609 */
[----:B------:R-:W-:Y:S02]  /*0e20*/  LOP3.LUT R5, R5, 0xfffffff8, RZ, 0xc0, !PT ;  /* 0xfffffff805057812 */ /* 0x000fe400078ec0ff */
[----:B------:R-:W-:-:S02]  /*0e30*/  LOP3.LUT R12, R9, 0x38, R16, 0xf8, !PT ;  /* 0x00000038090c7812 */ /* 0x000fc400078ef810 */
[----:B------:R-:W-:Y:S01]  /*0e40*/  LOP3.LUT R10, R10, 0xfffffe00, RZ, 0xc0, !PT ;  /* 0xfffffe000a0a7812 */ /* 0x000fe200078ec0ff */
[----:B------:R-:W-:Y:S01]  /*0e50*/  IMAD.IADD R5, R4, 0x1, -R5 ;  /* 0x0000000104057824 */ /* 0x000fe200078e0a05 */
[----:B------:R-:W-:Y:S02]  /*0e60*/  LOP3.LUT R20, R9, 0x38, R203, 0xf8, !PT ;  /* 0x0000003809147812 */ /* 0x000fe400078ef8cb */
[----:B------:R-:W-:Y:S02]  /*0e70*/  LOP3.LUT R13, R13, 0x1c0, RZ, 0xc0, !PT ;  /* 0x000001c00d0d7812 */ /* 0x000fe400078ec0ff */
[----:B------:R-:W-:Y:S02]  /*0e80*/  LEA.HI R0, R0, R15, RZ, 0x5 ;  /* 0x0000000f00007211 */ /* 0x000fe400078f28ff */
[----:B------:R-:W-:Y:S02]  /*0e90*/  LOP3.LUT R12, R10, R12, R11, 0xf6, !PT ;  /* 0x0000000c0a0c7212 */ /* 0x000fe400078ef60b */
[----:B------:R-:W-:-:S02]  /*0ea0*/  LOP3.LUT R20, R20, R11, RZ, 0x3c, !PT ;  /* 0x0000000b14147212 */ /* 0x000fc400078e3cff */
[----:B------:R-:W-:Y:S02]  /*0eb0*/  SHF.R.U32.HI R11, RZ, 0x3, R13 ;  /* 0x00000003ff0b7819 */ /* 0x000fe4000001160d */
[----:B------:R-:W-:Y:S02]  /*0ec0*/  LOP3.LUT R4, R13, 0x38, R16, 0xf8, !PT ;  /* 0x000000380d047812 */ /* 0x000fe400078ef810 */
[----:B------:R-:W-:Y:S02]  /*0ed0*/  LOP3.LUT R14, R14, 0xfffffe00, RZ, 0xc0, !PT ;  /* 0xfffffe000e0e7812 */ /* 0x000fe400078ec0ff */
[----:B------:R-:W-:Y:S02]  /*0ee0*/  SHF.R.S32.HI R0, RZ, 0x5, R0 ;  /* 0x00000005ff007819 */ /* 0x000fe40000011400 */
[----:B------:R-:W-:Y:S02]  /*0ef0*/  LEA.HI R8, R8, R205, RZ, 0x6 ;  /* 0x000000cd08087211 */ /* 0x000fe400078f30ff */
[----:B------:R-:W-:Y:S01]  /*0f00*/  LOP3.LUT R22, R14, R4, R11, 0xf6, !PT ;  /* 0x000000040e167212 */ /* 0x000fe200078ef60b */
[----:B------:R-:W-:Y:S01]  /*0f10*/  IMAD R4, R0, 0x10, R5 ;  /* 0x0000001000047824 */ /* 0x000fe200078e0205 */
[----:B------:R-:W-:Y:S01]  /*0f20*/  SHF.L.U32 R8, R8, 0x7, RZ ;  /* 0x0000000708087819 */ /* 0x000fe200000006ff */
[----:B------:R-:W-:Y:S01]  /*0f30*/  IMAD.SHL.U32 R0, R19, 0x40, RZ ;  /* 0x0000004013007824 */ /* 0x000fe200078e00ff */
[----:B------:R-:W-:-:S02]  /*0f40*/  SHF.R.S32.HI R26, RZ, 0x7, R3 ;  /* 0x00000007ff1a7819 */ /* 0x000fc40000011403 */
[----:B------:R-:W-:Y:S02]  /*0f50*/  LOP3.LUT R9, R8, 0xffffe000, RZ, 0xc0, !PT ;  /* 0xffffe00008097812 */ /* 0x000fe400078ec0ff */
[----:B------:R-:W-:Y:S02]  /*0f60*/  SHF.R.S32.HI R8, RZ, 0x1f, R25 ;  /* 0x0000001fff087819 */ /* 0x000fe40000011419 */
[----:B------:R-:W-:Y:S02]  /*0f70*/  LOP3.LUT R19, R0, 0x1c0, RZ, 0xc0, !PT ;  /* 0x000001c000137812 */ /* 0x000fe400078ec0ff */
[----:B------:R-:W-:Y:S02]  /*0f80*/  SHF.L.U32 R5, R25, 0x6, RZ ;  /* 0x0000000619057819 */ /* 0x000fe400000006ff */
[----:B------:R-:W-:Y:S02]  /*0f90*/  LEA.HI R3, R3, R26, RZ, 0x1 ;  /* 0x0000001a03037211 */ /* 0x000fe400078f08ff */
[----:B------:R-:W-:-:S02]  /*0fa0*/  LEA.HI R8, R8, R25, RZ, 0x3 ;  /* 0x0000001908087211 */ /* 0x000fc400078f18ff */
[----:B-1----:R-:W-:Y:S02]  /*0fb0*/  SHF.R.U32.HI R25, RZ, 0x3, R19 ;  /* 0x00000003ff197819 */ /* 0x002fe40000011613 */
[--C-:B------:R-:W-:Y:S02]  /*0fc0*/  LOP3.LUT R0, R19, 0x38, R203.reuse, 0xf8, !PT ;  /* 0x0000003813007812 */ /* 0x100fe400078ef8cb */
[----:B------:R-:W-:Y:S02]  /*0fd0*/  LOP3.LUT R24, R13, 0x38, R203, 0xf8, !PT ;  /* 0x000000380d187812 */ /* 0x000fe400078ef8cb */
[----:B------:R-:W-:Y:S02]  /*0fe0*/  LOP3.LUT R13, R5, 0x1c0, RZ, 0xc0, !PT ;  /* 0x000001c0050d7812 */ /* 0x000fe400078ec0ff */
[----:B------:R-:W-:Y:S01]  /*0ff0*/  LOP3.LUT R3, R3, 0x3fffffe, RZ, 0xc0, !PT ;  /* 0x03fffffe03037812 */ /* 0x000fe200078ec0ff */
[----:B------:R-:W-:Y:S01]  /*1000*/  IMAD.SHL.U32 R8, R8, 0x40, RZ ;  /* 0x0000004008087824 */ /* 0x000fe200078e00ff */
[----:B------:R-:W-:-:S02]  /*1010*/  LOP3.LUT R21, R6, 0xfffffe00, RZ, 0xc0, !PT ;  /* 0xfffffe0006157812 */ /* 0x000fc400078ec0ff */
[----:B------:R-:W-:Y:S02]  /*1020*/  LOP3.LUT R0, R0, R25, RZ, 0x3c, !PT ;  /* 0x0000001900007212 */ /* 0x000fe400078e3cff */
[----:B------:R-:W-:Y:S01]  /*1030*/  LOP3.LUT R24, R24, R11, RZ, 0x3c, !PT ;  /* 0x0000000b18187212 */ /* 0x000fe200078e3cff */
[----:B------:R-:W-:Y:S01]  /*1040*/  STL [R1+0xac], R26 ;  /* 0x0000ac1a01007387 */ /* 0x000fe20000100800 */
[----:B------:R-:W-:Y:S01]  /*1050*/  SHF.R.U32.HI R11, RZ, 0x3, R13 ;  /* 0x00000003ff0b7819 */ /* 0x000fe2000001160d */
[----:B------:R-:W-:Y:S01]  /*1060*/  IMAD.IADD R3, R26, 0x1, -R3 ;  /* 0x000000011a037824 */ /* 0x000fe200078e0a03 */
[----:B------:R-:W-:Y:S01]  /*1070*/  LOP3.LUT R5, R13, 0x38, R203, 0xf8, !PT ;  /* 0x000000380d057812 */ /* 0x000fe200078ef8cb */
[----:B------:R-:W-:Y:S01]  /*1080*/  STL [R1+0x5c], R21 ;  /* 0x00005c1501007387 */ /* 0x000fe20000100800 */
[-C--:B------:R-:W-:Y:S02]  /*1090*/  IADD3 R20, R20, R9.reuse, R10 ;  /* 0x0000000914147210 */ /* 0x080fe40007ffe00a */
[----:B------:R-:W-:Y:S01]  /*10a0*/  IADD3 R6, R0, R9, R21 ;  /* 0x0000000900067210 */ /* 0x000fe20007ffe015 */
[----:B------:R0:W-:Y:S01]  /*10b0*/  STL [R1+0x54], R19 ;  /* 0x0000541301007387 */ /* 0x0001e20000100800 */
[----:B------:R-:W-:-:S02]  /*10c0*/  LOP3.LUT R10, R8, 0xfffffe00, RZ, 0xc0, !PT ;  /* 0xfffffe00080a7812 */ /* 0x000fc400078ec0ff */
[----:B------:R-:W-:Y:S01]  /*10d0*/  LOP3.LUT R0, R19, 0x38, R16, 0xf8, !PT ;  /* 0x0000003813007812 */ /* 0x000fe200078ef810 */
[----:B------:R-:W-:Y:S01]  /*10e0*/  IMAD R4, R3, 0x40, R4 ;  /* 0x0000004003047824 */ /* 0x000fe200078e0204 */
[----:B------:R-:W-:Y:S01]  /*10f0*/  LOP3.LUT R8, R5, R11, RZ, 0x3c, !PT ;  /* 0x0000000b05087212 */ /* 0x000fe200078e3cff */
[----:B------:R-:W-:Y:S01]  /*1100*/  STL [R1+0x50], R13 ;  /* 0x0000500d01007387 */ /* 0x000fe20000100800 */
[----:B------:R-:W-:Y:S01]  /*1110*/  LOP3.LUT R2, R2, 0x7ffffffc, RZ, 0xc0, !PT ;  /* 0x7ffffffc02027812 */ /* 0x000fe200078ec0ff */
[----:B0-----:R-:W-:Y:S02]  /*1120*/  VIADD R19, R16, 0x80 ;  /* 0x0000008010137836 */ /* 0x001fe40000000000 */
[----:B------:R-:W-:Y:S01]  /*1130*/  STL [R1+0xa8], R25 ;  /* 0x0000a81901007387 */ /* 0x000fe20000100800 */
[----:B------:R-:W-:Y:S02]  /*1140*/  LOP3.LUT R5, R21, R0, R25, 0xf6, !PT ;  /* 0x0000000015057212 */ /* 0x000fe400078ef619 */
[-C--:B------:R-:W-:Y:S01]  /*1150*/  IADD3 R24, R24, R9.reuse, R14 ;  /* 0x0000000918187210 */ /* 0x080fe20007ffe00e */
[----:B------:R-:W-:Y:S01]  /*1160*/  STL [R1+0xa4], R11 ;  /* 0x0000a40b01007387 */ /* 0x000fe20000100800 */
[----:B------:R-:W-:-:S02]  /*1170*/  IADD3 R8, R8, R9, R10 ;  /* 0x0000000908087210 */ /* 0x000fc40007ffe00a */
[----:B------:R-:W-:Y:S01]  /*1180*/  LOP3.LUT R0, R13, 0x38, R16, 0xf8, !PT ;  /* 0x000000380d007812 */ /* 0x000fe200078ef810 */
[----:B------:R0:W-:Y:S01]  /*1190*/  STL [R1+0x58], R10 ;  /* 0x0000580a01007387 */ /* 0x0001e20000100800 */
[----:B------:R-:W-:Y:S01]  /*11a0*/  SHF.R.S32.HI R9, RZ, 0x1f, R19 ;  /* 0x0000001fff097819 */ /* 0x000fe20000011413 */
[----:B------:R-:W-:Y:S01]  /*11b0*/  VIADD R3, R18, 0x10400 ;  /* 0x0001040012037836 */ /* 0x000fe20000000000 */
[----:B------:R-:W-:Y:S01]  /*11c0*/  IADD3 R2, R15, -R2, RZ ;  /* 0x800000020f027210 */ /* 0x000fe20007ffe0ff */
[----:B------:R-:W-:Y:S01]  /*11d0*/  STL [R1+0xb0], R4 ;  /* 0x0000b00401007387 */ /* 0x000fe20000100800 */
[----:B------:R-:W-:-:S03]  /*11e0*/  LOP3.LUT R0, R10, R0, R11, 0xf6, !PT ;  /* 0x000000000a007212 */ /* 0x000fc600078ef60b */
[----:B------:R-:W-:Y:S04]  /*11f0*/  STL [R1+0x7c], RZ ;  /* 0x00007cff01007387 */ /* 0x000fe80000100800 */
[----:B------:R-:W-:Y:S01]  /*1200*/  STL [R1+0x40], RZ ;  /* 0x000040ff01007387 */ /* 0x000fe20000100800 */
[----:B0-----:R-:W-:-:S03]  /*1210*/  IMAD R10, R12, 0x2, R3 ;  /* 0x000000020c0a7824 */ /* 0x001fc600078e0203 */
[----:B------:R-:W-:Y:S04]  /*1220*/  STL [R1+0x6c], R5 ;  /* 0x00006c0501007387 */ /* 0x000fe80000100800 */
[----:B------:R0:W-:Y:S04]  /*1230*/  STL [R1], R9 ;  /* 0x0000000901007387 */ /* 0x0001e80000100800 */
[----:B------:R1:W-:Y:S01]  /*1240*/  STL [R1+0x8], R2 ;  /* 0x0000080201007387 */ /* 0x0003e20000100800 */
[--C-:B0-----:R-:W-:Y:S02]  /*1250*/  IMAD R9, R0, 0x2, R3.reuse ;  /* 0x0000000200097824 */ /* 0x101fe400078e0203 */
[----:B------:R-:W-:-:S02]  /*1260*/  IMAD R0, R6, 0x2, R3 ;  /* 0x0000000206007824 */ /* 0x000fc400078e0203 */
[--C-:B-1----:R-:W-:Y:S01]  /*1270*/  IMAD R2, R22, 0x2, R3.reuse ;  /* 0x0000000216027824 */ /* 0x102fe200078e0203 */
[----:B------:R-:W-:Y:S01]  /*1280*/  STL [R1+0x90], R10 ;  /* 0x0000900a01007387 */ /* 0x000fe20000100800 */
[----:B------:R-:W-:-:S03]  /*1290*/  IMAD R6, R20, 0x2, R3 ;  /* 0x0000000214067824 */ /* 0x000fc600078e0203 */
[----:B------:R0:W-:Y:S04]  /*12a0*/  STL [R1+0x88], R2 ;  /* 0x0000880201007387 */ /* 0x0001e80000100800 */
[----:B------:R-:W-:Y:S04]  /*12b0*/  STL [R1+0x98], R9 ;  /* 0x0000980901007387 */ /* 0x000fe80000100800 */
[----:B------:R1:W-:Y:S01]  /*12c0*/  STL [R1+0x9c], R0 ;  /* 0x00009c0001007387 */ /* 0x0003e20000100800 */
[----:B0-----:R-:W-:-:S05]  /*12d0*/  LEA R2, R8, R3, 0x1 ;  /* 0x0000000308027211 */ /* 0x001fca00078e08ff */
[----:B------:R0:W-:Y:S01]  /*12e0*/  STL [R1+0x94], R2 ;  /* 0x0000940201007387 */ /* 0x0001e20000100800 */
[----:B-1----:R-:W-:-:S03]  /*12f0*/  IMAD R0, R24, 0x2, R3 ;  /* 0x0000000218007824 */ /* 0x002fc600078e0203 */
[----:B------:R-:W-:Y:S04]  /*1300*/  STL [R1+0x8c], R6 ;  /* 0x00008c0601007387 */ /* 0x000fe80000100800 */
[----:B------:R1:W-:Y:S01]  /*1310*/  STL [R1+0x84], R0 ;  /* 0x0000840001007387 */ /* 0x0003e20000100800 */
[----:B0-----:R-:W-:Y:S02]  /*1320*/  IMAD R2, R5, 0x2, R3 ;  /* 0x0000000205027824 */ /* 0x001fe400078e0203 */
[----:B-1----:R-:W-:-:S03]  /*1330*/  IMAD R0, R7, 0x8, R4 ;  /* 0x0000000807007824 */ /* 0x002fc600078e0204 */
[----:B------:R0:W-:Y:S04]  /*1340*/  STL [R1+0x60], R2 ;  /* 0x0000600201007387 */ /* 0x0001e80000100800 */
[----:B------:R0:W-:Y:S01]  /*1350*/  STL [R1+0x64], R0 ;  /* 0x0000640001007387 */ /* 0x0001e20000100800 */
[----:B------:R-:W-:Y:S01]  /*1360*/  LOP3.LUT R203, R203, 0xfffffff8, RZ, 0xc0, !PT ;  /* 0xfffffff8cbcb7812 */ /* 0x000fe200078ec0ff */
[----:B------:R-:W-:Y:S01]  /*1370*/  IMAD.MOV.U32 R218, RZ, RZ, RZ ;  /* 0x000000ffffda7224 */ /* 0x000fe200078e00ff */
[----:B------:R-:W-:Y:S01]  /*1380*/  MOV R202, RZ ;  /* 0x000000ff00ca7202 */ /* 0x000fe20000000f00 */
[----:B------:R-:W-:Y:S01]  /*1390*/  IMAD.MOV.U32 R204, RZ, RZ, RZ ;  /* 0x000000ffffcc7224 */ /* 0x000fe200078e00ff */
[----:B------:R-:W-:Y:S02]  /*13a0*/  SHF.R.S32.HI R17, RZ, 0x1f, R16 ;  /* 0x0000001fff117819 */ /* 0x000fe40000011410 */
[----:B------:R-:W-:-:S02]  /*13b0*/  SHF.R.S32.HI R224, RZ, 0x1f, R203 ;  /* 0x0000001fffe07819 */ /* 0x000fc400000114cb */
[----:B--2---:R-:W-:Y:S01]  /*13c0*/  LOP3.LUT R225, R23, 0x1, RZ, 0xfc, !PT ;  /* 0x0000000117e17812 */ /* 0x004fe200078efcff */
[----:B------:R-:W-:-:S05]  /*13d0*/  VIADD R23, R16, 0xc0 ;  /* 0x000000c010177836 */ /* 0x000fca0000000000 */
[----:B0-----:R-:W-:-:S07]  /*13e0*/  SHF.R.S32.HI R228, RZ, 0x1f, R23 ;  /* 0x0000001fffe47819 */ /* 0x001fce0000011417 */
.L_x_1860:
[----:B------:R-:W-:Y:S01]  /*13f0*/  ULDC.64 UR4, c[0x0][0xa28] ;  /* 0x00028a0000047ab9 */ /* 0x000fe20000000a00 */
[----:B01----:R-:W0:Y:S01]  /*1400*/  LDC.64 R4, c[0x0][0xa08] ;  /* 0x00028200ff047b82 */ /* 0x003e220000000a00 */
[----:B------:R-:W-:Y:S01]  /*1410*/  ISETP.NE.U32.AND P0, PT, RZ, UR4, PT ;  /* 0x00000004ff007c0c */ /* 0x000fe2000bf05070 */
[----:B------:R-:W-:Y:S01]  /*1420*/  IMAD.MOV.U32 R28, RZ, RZ, RZ ;  /* 0x000000ffff1c7224 */ /* 0x000fe200078e00ff */
[----:B------:R-:W-:Y:S01]  /*1430*/  MOV R0, RZ ;  /* 0x000000ff00007202 */ /* 0x000fe20000000f00 */
[----:B------:R-:W-:Y:S01]  /*1440*/  ULDC.64 UR6, c[0x0][0xa20] ;  /* 0x0002880000067ab9 */ /* 0x000fe20000000a00 */
[----:B------:R-:W-:Y:S01]  /*1450*/  ISETP.NE.AND.EX P0, PT, RZ, UR5, PT, P0 ;  /* 0x00000005ff007c0c */ /* 0x000fe2000bf05300 */
[----:B------:R-:W-:Y:S02]  /*1460*/  ULDC.64 UR4, c[0x0][0xa18] ;  /* 0x0002860000047ab9 */ /* 0x000fe40000000a00 */
[----:B------:R-:W-:-:S04]  /*1470*/  ISETP.NE.U32.AND P1, PT, RZ, UR4, PT ;  /* 0x00000004ff007c0c */ /* 0x000fc8000bf25070 */
[----:B------:R-:W-:Y:S01]  /*1480*/  ISETP.NE.AND.EX P1, PT, RZ, UR5, PT, P1 ;  /* 0x00000005ff007c0c */ /* 0x000fe2000bf25310 */
[----:B------:R-:W-:Y:S02]  /*1490*/  ULDC.64 UR4, c[0x0][0xa08] ;  /* 0x0002820000047ab9 */ /* 0x000fe40000000a00 */
[----:B------:R-:W-:-:S03]  /*14a0*/  ISETP.NE.U32.AND P3, PT, RZ, UR4, PT ;  /* 0x00000004ff007c0c */ /* 0x000fc6000bf65070 */
[----:B--23--:R-:W1:Y:S01]  /*14b0*/  @P0 LDC.64 R2, c[0x0][0xa28] ;  /* 0x00028a00ff020b82 */ /* 0x00ce620000000a00 */
[----:B------:R-:W-:Y:S01]  /*14c0*/  ISETP.NE.AND.EX P3, PT, RZ, UR5, PT, P3 ;  /* 0x00000005ff007c0c */ /* 0x000fe2000bf65330 */
[----:B0-----:R-:W-:-:S06]  /*14d0*/  IMAD.WIDE R8, R39, 0x4, R4 ;  /* 0x0000000427087825 */ /* 0x001fcc00078e0204 */
[----:B------:R-:W0:Y:S01]  /*14e0*/  @P1 LDC.64 R6, c[0x0][0xa18] ;  /* 0x00028600ff061b82 */ /* 0x000e220000000a00 */
[----:B------:R-:W-:Y:S02]  /*14f0*/  ULDC UR4, c[0x0][0x288] ;  /* 0x0000a20000047ab9 */ /* 0x000fe40000000800 */
[----:B------:R-:W-:Y:S01]  /*1500*/  IMAD.U32 R219, RZ, RZ, UR4 ;  /* 0x00000004ffdb7e24 */ /* 0x000fe2000f8e00ff */
[----:B------:R2:W-:Y:S01]  /*1510*/  STL [R1+0x74], R38 ;  /* 0x0000742601007387 */ /* 0x0005e20000100800 */
[----:B------:R-:W-:-:S03]  /*1520*/  ULDC.64 UR4, c[0x0][0x418] ;  /* 0x0001060000047ab9 */ /* 0x000fc60000000a00 */
[----:B-----5:R2:W5:Y:S01]  /*1530*/  @P3 LDG.E R28, desc[UR60][R8.64] ;  /* 0x0000003c081c3981 */ /* 0x020562000c1e1900 */
[----:B-1----:R-:W-:-:S05]  /*1540*/  @P0 IMAD.WIDE R2, R39, 0x4, R2 ;  /* 0x0000000427020825 */ /* 0x002fca00078e0202 */
[----:B------:R2:W5:Y:S01]  /*1550*/  @P0 LDG.E R0, desc[UR60][R2.64] ;  /* 0x0000003c02000981 */ /* 0x000562000c1e1900 */
[----:B0-----:R-:W-:-:S05]  /*1560*/  @P1 IMAD.WIDE R4, R39, 0x4, R6 ;  /* 0x0000000427041825 */ /* 0x001fca00078e0206 */
[----:B------:R2:W5:Y:S04]  /*1570*/  @P1 LDG.E R219, desc[UR60][R4.64] ;  /* 0x0000003c04db1981 */ /* 0x000568000c1e1900 */
[----:B------:R2:W-:Y:S01]  /*1580*/  STL [R1+0x78], R39 ;  /* 0x0000782701007387 */ /* 0x0005e20000100800 */
[----:B------:R-:W-:-:S03]  /*1590*/  UISETP.NE.U32.AND UP0, UPT, UR4, URZ, UPT ;  /* 0x0000003f0400728c */ /* 0x000fc6000bf05070 */
[----:B------:R-:W-:Y:S01]  /*15a0*/  ULDC UR4, c[0x0][0x424] ;  /* 0x0001090000047ab9 */ /* 0x000fe20000000800 */
[----:B------:R-:W-:Y:S01]  /*15b0*/  UISETP.NE.AND.EX UP0, UPT, UR5, URZ, UPT, UP0 ;  /* 0x0000003f0500728c */ /* 0x000fe2000bf05300 */
[----:B------:R-:W-:Y:S02]  /*15c0*/  ISETP.NE.U32.AND P2, PT, RZ, UR6, PT ;  /* 0x00000006ff007c0c */ /* 0x000fe4000bf45070 */
[----:B------:R-:W-:Y:S01]  /*15d0*/  ULDC UR5, c[0x0][0x2f0] ;  /* 0x0000bc0000057ab9 */ /* 0x000fe20000000800 */
[----:B------:R-:W-:Y:S01]  /*15e0*/  USEL UR4, UR4, 0x1, UP0 ;  /* 0x0000000104047887 */ /* 0x000fe20008000000 */
[----:B------:R-:W-:-:S03]  /*15f0*/  ISETP.NE.AND.EX P2, PT, RZ, UR7, PT, P2 ;  /* 0x00000007ff007c0c */ /* 0x000fc6000bf45320 */
[----:B------:R-:W-:-:S03]  /*1600*/  UIMAD UR4, UR4, UR5, URZ ;  /* 0x00000005040472a4 */ /* 0x000fc6000f8e023f */
[----:B------:R-:W-:Y:S01]  /*1610*/  ULDC UR5, c[0x0][0x348] ;  /* 0x0000d20000057ab9 */ /* 0x000fe20000000800 */
[----:B--2-4-:R-:W-:Y:S08]  /*1620*/  @P1 BRA `(.L_x_1558) ;  /* 0x0000000000241947 */ /* 0x014ff00003800000 */
[----:B------:R-:W-:Y:S02]  /*1630*/  ULDC.64 UR6, c[0x0][0xa00] ;  /* 0x0002800000067ab9 */ /* 0x000fe40000000a00 */
[----:B------:R-:W-:-:S04]  /*1640*/  ISETP.NE.U32.AND P0, PT, RZ, UR6, PT ;  /* 0x00000006ff007c0c */ /* 0x000fc8000bf05070 */
[----:B------:R-:W-:-:S13]  /*1650*/  ISETP.NE.AND.EX P0, PT, RZ, UR7, PT, P0 ;  /* 0x00000007ff007c0c */ /* 0x000fda000bf05300 */
[----:B------:R-:W-:Y:S05]  /*1660*/  @!P0 BRA `(.L_x_1558) ;  /* 0x0000000000148947 */ /* 0x000fea0003800000 */
[----:B------:R-:W0:Y:S02]  /*1670*/  LDC.64 R2, c[0x0][0xa00] ;  /* 0x00028000ff027b82 */ /* 0x000e240000000a00 */
[----:B0-----:R-:W-:-:S05]  /*1680*/  IMAD.WIDE R2, R39, 0x4, R2 ;  /* 0x0000000427027825 */ /* 0x001fca00078e0202 */
[----:B-----5:R-:W2:Y:S04]  /*1690*/  LDG.E R219, desc[UR60][R2.64] ;  /* 0x0000003c02db7981 */ /* 0x020ea8000c1e1900 */
[----:B------:R-:W2:Y:S02]  /*16a0*/  LDG.E R4, desc[UR60][R2.64+0x4] ;  /* 0x0000043c02047981 */ /* 0x000ea4000c1e1900 */
[----:B--2---:R-:W-:-:S07]  /*16b0*/  IMAD.IADD R219, R4, 0x1, -R219 ;  /* 0x0000000104db7824 */ /* 0x004fce00078e0adb */
.L_x_1558:
[----:B------:R-:W-:Y:S01]  /*16c0*/  IMAD.U32 R2, RZ, RZ, UR5 ;  /* 0x00000005ff027e24 */ /* 0x000fe2000f8e00ff */
[----:B------:R-:W-:Y:S01]  /*16d0*/  MOV R29, UR4 ;  /* 0x00000004001d7c02 */ /* 0x000fe20008000f00 */
[----:B------:R-:W-:Y:S06]  /*16e0*/  @!P2 BRA `(.L_x_1559) ;  /* 0x000000000010a947 */ /* 0x000fec0003800000 */
[----:B------:R-:W0:Y:S02]  /*16f0*/  LDC.64 R4, c[0x0][0xa20] ;  /* 0x00028800ff047b82 */ /* 0x000e240000000a00 */
[----:B0-----:R-:W-:-:S05]  /*1700*/  IMAD.WIDE R4, R39, 0x4, R4 ;  /* 0x0000000427047825 */ /* 0x001fca00078e0204 */
[----:B------:R0:W5:Y:S01]  /*1710*/  LDG.E R29, desc[UR60][R4.64] ;  /* 0x0000003c041d7981 */ /* 0x000162000c1e1900 */
[----:B------:R-:W-:Y:S05]  /*1720*/  BRA `(.L_x_1560) ;  /* 0x0000000000107947 */ /* 0x000fea0003800000 */
.L_x_1559:
[----:B------:R-:W-:Y:S05]  /*1730*/  @!P3 BRA `(.L_x_1560) ;  /* 0x00000000000cb947 */ /* 0x000fea0003800000 */
[----:B------:R-:W2:Y:S04]  /*1740*/  LDG.E R4, desc[UR60][R8.64] ;  /* 0x0000003c08047981 */ /* 0x000ea8000c1e1900 */
[----:B------:R-:W2:Y:S02]  /*1750*/  LDG.E R29, desc[UR60][R8.64+0x4] ;  /* 0x0000043c081d7981 */ /* 0x000ea4000c1e1900 */
[----:B--2---:R-:W-:-:S07]  /*1760*/  IMAD.IADD R29, R29, 0x1, -R4 ;  /* 0x000000011d1d7824 */ /* 0x004fce00078e0a04 */
.L_x_1560:
[----:B------:R-:W-:Y:S01]  /*1770*/  ULDC.64 UR4, c[0x0][0xa10] ;  /* 0x0002840000047ab9 */ /* 0x000fe20000000a00 */
[----:B------:R-:W1:Y:S01]  /*1780*/  LDC R9, c[0x0][0x448] ;  /* 0x00011200ff097b82 */ /* 0x000e620000000800 */
[----:B------:R-:W-:-:S04]  /*1790*/  ISETP.NE.U32.AND P0, PT, RZ, UR4, PT ;  /* 0x00000004ff007c0c */ /* 0x000fc8000bf05070 */
[----:B------:R-:W-:Y:S01]  /*17a0*/  ISETP.NE.AND.EX P0, PT, RZ, UR5, PT, P0 ;  /* 0x00000005ff007c0c */ /* 0x000fe2000bf05300 */
[----:B------:R-:W-:Y:S02]  /*17b0*/  ULDC.64 UR4, c[0x0][0xa30] ;  /* 0x00028c0000047ab9 */ /* 0x000fe40000000a00 */
[----:B------:R-:W-:Y:S01]  /*17c0*/  ISETP.NE.U32.AND P1, PT, RZ, UR4, PT ;  /* 0x00000004ff007c0c */ /* 0x000fe2000bf25070 */
[----:B-----5:R-:W-:Y:S01]  /*17d0*/  IMAD.MOV.U32 R94, RZ, RZ, R29 ;  /* 0x000000ffff5e7224 */ /* 0x020fe200078e001d */
[----:B------:R-:W2:Y:S02]  /*17e0*/  LDC.64 R12, c[0x0][0x9e0] ;  /* 0x00027800ff0c7b82 */ /* 0x000ea40000000a00 */
[----:B------:R-:W-:-:S06]  /*17f0*/  ISETP.NE.AND.EX P1, PT, RZ, UR5, PT, P1 ;  /* 0x00000005ff007c0c */ /* 0x000fcc000bf25310 */
[----:B0-----:R-:W0:Y:S08]  /*1800*/  @P0 LDC.64 R4, c[0x0][0xa10] ;  /* 0x00028400ff040b82 */ /* 0x001e300000000a00 */
[----:B------:R-:W3:Y:S01]  /*1810*/  @P1 LDC.64 R6, c[0x0][0xa30] ;  /* 0x00028c00ff061b82 */ /* 0x000ee20000000a00 */
[----:B0-----:R-:W-:-:S05]  /*1820*/  @P0 IMAD.WIDE R4, R39, 0x4, R4 ;  /* 0x0000000427040825 */ /* 0x001fca00078e0204 */
[----:B------:R-:W4:Y:S04]  /*1830*/  @P0 LDG.E R3, desc[UR60][R4.64] ;  /* 0x0000003c04030981 */ /* 0x000f28000c1e1900 */
[----:B------:R0:W4:Y:S01]  /*1840*/  @P0 LDG.E R8, desc[UR60][R4.64+0x4] ;  /* 0x0000043c04080981 */ /* 0x000122000c1e1900 */
[----:B---3--:R-:W-:-:S05]  /*1850*/  @P1 IMAD.WIDE R6, R39, 0x4, R6 ;  /* 0x0000000427061825 */ /* 0x008fca00078e0206 */
[----:B------:R3:W5:Y:S01]  /*1860*/  @P1 LDG.E R94, desc[UR60][R6.64] ;  /* 0x0000003c065e1981 */ /* 0x000762000c1e1900 */
[----:B-1----:R-:W-:Y:S01]  /*1870*/  ISETP.NE.AND P1, PT, R9, 0x1, PT ;  /* 0x000000010900780c */ /* 0x002fe20003f25270 */
[----:B------:R-:W-:Y:S01]  /*1880*/  IMAD.SHL.U32 R14, R37, 0x80, RZ ;  /* 0x00000080250e7824 */ /* 0x000fe200078e00ff */
[----:B------:R-:W-:Y:S02]  /*1890*/  IADD3 R11, R29, -R0, RZ ;  /* 0x800000001d0b7210 */ /* 0x000fe40007ffe0ff */
[----:B--2---:R-:W-:Y:S01]  /*18a0*/  ISETP.GE.AND P2, PT, R13, 0x1, PT ;  /* 0x000000010d00780c */ /* 0x004fe20003f46270 */
[----:B------:R-:W-:Y:S01]  /*18b0*/  VIADD R0, R14, 0x7f ;  /* 0x0000007f0e007836 */ /* 0x000fe20000000000 */
[----:B------:R1:W-:Y:S03]  /*18c0*/  STL [R1+0x4c], R14 ;  /* 0x00004c0e01007387 */ /* 0x0003e60000100800 */
[----:B0-----:R-:W-:-:S04]  /*18d0*/  IMAD.MOV.U32 R4, RZ, RZ, R0 ;  /* 0x000000ffff047224 */ /* 0x001fc800078e0000 */
[----:B------:R-:W0:Y:S08]  /*18e0*/  @P1 LDC R9, c[0x0][0x44c] ;  /* 0x00011300ff091b82 */ /* 0x000e300000000800 */
[----:B------:R-:W2:Y:S01]  /*18f0*/  @P1 LDC R10, c[0x0][0x450] ;  /* 0x00011400ff0a1b82 */ /* 0x000ea20000000800 */
[----:B----4-:R-:W-:Y:S02]  /*1900*/  @P0 IMAD.IADD R2, R8, 0x1, -R3 ;  /* 0x0000000108020824 */ /* 0x010fe400078e0a03 */
[----:B0-----:R-:W-:-:S04]  /*1910*/  @P1 IMAD.HI.U32 R3, R0, R9, RZ ;  /* 0x0000000900031227 */ /* 0x001fc800078e00ff */
[----:B------:R-:W-:Y:S01]  /*1920*/  IMAD.IADD R220, R11, 0x1, R2 ;  /* 0x000000010bdc7824 */ /* 0x000fe200078e0202 */
[----:B--2---:R-:W-:-:S03]  /*1930*/  @P1 SHF.R.U32.HI R4, RZ, R10, R3 ;  /* 0x0000000aff041219 */ /* 0x004fc60000011603 */
[C---:B------:R-:W-:Y:S01]  /*1940*/  VIADD R0, R220.reuse, 0x3f ;  /* 0x0000003fdc007836 */ /* 0x040fe20000000000 */
[----:B------:R-:W-:-:S04]  /*1950*/  IADD3 R5, R220, 0x1, -R219 ;  /* 0x00000001dc057810 */ /* 0x000fc80007ffe8db */
[----:B------:R-:W-:Y:S02]  /*1960*/  SHF.R.S32.HI R3, RZ, 0x1f, R0 ;  /* 0x0000001fff037819 */ /* 0x000fe40000011400 */
[----:B---3--:R-:W-:Y:S02]  /*1970*/  IADD3 R7, R5, R4, RZ ;  /* 0x0000000405077210 */ /* 0x008fe40007ffe0ff */
[----:B------:R-:W-:-:S03]  /*1980*/  LEA.HI R3, R3, R0, RZ, 0x6 ;  /* 0x0000000003037211 */ /* 0x000fc600078f30ff */
[----:B------:R-:W-:Y:S01]  /*1990*/  IMAD.IADD R0, R7, 0x1, R12 ;  /* 0x0000000107007824 */ /* 0x000fe200078e020c */
[----:B------:R-:W-:Y:S01]  /*19a0*/  SHF.R.S32.HI R95, RZ, 0x6, R3 ;  /* 0x00000006ff5f7819 */ /* 0x000fe20000011403 */
        /* <DEDUP_REMOVED lines=12> */
.L_x_1563:
[----:B------:R-:W-:-:S13]  /*1a70*/  ISETP.NE.AND P0, PT, R13, 0x1, PT ;  /* 0x000000010d00780c */ /* 0x000fda0003f05270 */
[----:B------:R-:W0:Y:S02]  /*1a80*/  @P0 LDC.64 R4, c[0x0][0x9e8] ;  /* 0x00027a00ff040b82 */ /* 0x000e240000000a00 */
[----:B0-----:R-:W-:-:S05]  /*1a90*/  @P0 IMAD.HI.U32 R4, R3, R4, RZ ;  /* 0x0000000403040227 */ /* 0x001fca00078e00ff */
[----:B------:R-:W-:-:S07]  /*1aa0*/  @P0 SHF.R.U32.HI R3, RZ, R5, R4 ;  /* 0x00000005ff030219 */ /* 0x000fce0000011604 */
.L_x_1564:
[----:B------:R-:W-:Y:S05]  /*1ab0*/  BSYNC B0 ;  /* 0x0000000000007941 */ /* 0x000fea0003800000 */
.L_x_1562:
[----:B------:R-:W-:-:S05]  /*1ac0*/  IMAD R3, R3, R13, R13 ;  /* 0x0000000d03037224 */ /* 0x000fca00078e020d */
[----:B------:R-:W-:-:S07]  /*1ad0*/  VIMNMX R0, R0, R3, PT ;  /* 0x0000000300007248 */ /* 0x000fce0003fe0100 */
.L_x_1561:
[----:B------:R-:W0:Y:S01]  /*1ae0*/  @P1 LDC R4, c[0x0][0x44c] ;  /* 0x00011300ff041b82 */ /* 0x000e220000000800 */
[----:B------:R-:W-:Y:S01]  /*1af0*/  IMAD.MOV.U32 R3, RZ, RZ, R14 ;  /* 0x000000ffff037224 */ /* 0x000fe200078e000e */
[----:B------:R-:W-:Y:S01]  /*1b00*/  IADD3 R102, R220, -R219, RZ ;  /* 0x800000dbdc667210 */ /* 0x000fe20007ffe0ff */
[----:B------:R-:W-:-:S05]  /*1b10*/  ULDC UR4, c[0x0][0x9dc] ;  /* 0x0002770000047ab9 */ /* 0x000fca0000000800 */
[----:B------:R-:W1:Y:S01]  /*1b20*/  @P1 LDC R5, c[0x0][0x450] ;  /* 0x00011400ff051b82 */ /* 0x000e620000000800 */
[----:B0-----:R-:W-:-:S05]  /*1b30*/  @P1 IMAD.HI.U32 R4, R14, R4, RZ ;  /* 0x000000040e041227 */ /* 0x001fca00078e00ff */
[----:B-1----:R-:W-:-:S05]  /*1b40*/  @P1 SHF.R.U32.HI R3, RZ, R5, R4 ;  /* 0x00000005ff031219 */ /* 0x002fca0000011604 */
[----:B------:R-:W-:-:S04]  /*1b50*/  IMAD.IADD R3, R102, 0x1, R3 ;  /* 0x0000000166037824 */ /* 0x000fc800078e0203 */
[----:B------:R-:W-:Y:S01]  /*1b60*/  VIADD R4, R3, -UR4 ;  /* 0x8000000403047c36 */ /* 0x000fe20008000000 */
[----:B------:R-:W-:Y:S06]  /*1b70*/  @!P2 BRA `(.L_x_1565) ;  /* 0x000000000044a947 */ /* 0x000fec0003800000 */
[----:B------:R-:W-:Y:S01]  /*1b80*/  ISETP.GT.AND P0, PT, R3, -0x1, PT ;  /* 0xffffffff0300780c */ /* 0x000fe20003f04270 */
[----:B------:R-:W-:-:S12]  /*1b90*/  BSSY B0, `(.L_x_1566) ;  /* 0x000000d000007945 */ /* 0x000fd80003800000 */
[----:B------:R-:W-:Y:S05]  /*1ba0*/  @P0 BRA `(.L_x_1567) ;  /* 0x00000000001c0947 */ /* 0x000fea0003800000 */
[----:B------:R-:W-:Y:S02]  /*1bb0*/  ISETP.NE.AND P0, PT, R13, 0x1, PT ;  /* 0x000000010d00780c */ /* 0x000fe40003f05270 */
[----:B------:R-:W-:-:S11]  /*1bc0*/  LOP3.LUT R3, RZ, R3, RZ, 0x33, !PT ;  /* 0x00000003ff037212 */ /* 0x000fd600078e33ff */
[----:B------:R-:W0:Y:S02]  /*1bd0*/  @P0 LDC.64 R6, c[0x0][0x9e8] ;  /* 0x00027a00ff060b82 */ /* 0x000e240000000a00 */
[----:B0-----:R-:W-:-:S05]  /*1be0*/  @P0 IMAD.HI.U32 R6, R3, R6, RZ ;  /* 0x0000000603060227 */ /* 0x001fca00078e00ff */
[----:B------:R-:W-:-:S04]  /*1bf0*/  @P0 SHF.R.U32.HI R3, RZ, R7, R6 ;  /* 0x00000007ff030219 */ /* 0x000fc80000011606 */
[----:B------:R-:W-:Y:S01]  /*1c00*/  LOP3.LUT R3, RZ, R3, RZ, 0x33, !PT ;  /* 0x00000003ff037212 */ /* 0x000fe200078e33ff */
[----:B------:R-:W-:Y:S06]  /*1c10*/  BRA `(.L_x_1568) ;  /* 0x0000000000107947 */ /* 0x000fec0003800000 */
.L_x_1567:
[----:B------:R-:W-:-:S13]  /*1c20*/  ISETP.NE.AND P0, PT, R13, 0x1, PT ;  /* 0x000000010d00780c */ /* 0x000fda0003f05270 */
[----:B------:R-:W0:Y:S02]  /*1c30*/  @P0 LDC.64 R6, c[0x0][0x9e8] ;  /* 0x00027a00ff060b82 */ /* 0x000e240000000a00 */
[----:B0-----:R-:W-:-:S05]  /*1c40*/  @P0 IMAD.HI.U32 R6, R3, R6, RZ ;  /* 0x0000000603060227 */ /* 0x001fca00078e00ff */
[----:B------:R-:W-:-:S07]  /*1c50*/  @P0 SHF.R.U32.HI R3, RZ, R7, R6 ;  /* 0x00000007ff030219 */ /* 0x000fce0000011606 */
.L_x_1568:
[----:B------:R-:W-:Y:S05]  /*1c60*/  BSYNC B0 ;  /* 0x0000000000007941 */ /* 0x000fea0003800000 */
.L_x_1566:
[----:B------:R-:W-:-:S05]  /*1c70*/  IMAD R3, R3, R13, RZ ;  /* 0x0000000d03037224 */ /* 0x000fca00078e02ff */
[----:B------:R-:W-:-:S07]  /*1c80*/  VIMNMX R4, R4, R3, !PT ;  /* 0x0000000304047248 */ /* 0x000fce0007fe0100 */
.L_x_1565:
[----:B------:R-:W-:Y:S01]  /*1c90*/  VIADD R0, R0, 0x3f ;  /* 0x0000003f00007836 */ /* 0x000fe20000000000 */
[----:B------:R-:W-:-:S04]  /*1ca0*/  SHF.R.S32.HI R5, RZ, 0x1f, R4 ;  /* 0x0000001fff057819 */ /* 0x000fc80000011404 */
[----:B------:R-:W-:Y:S02]  /*1cb0*/  SHF.R.S32.HI R3, RZ, 0x1f, R0 ;  /* 0x0000001fff037819 */ /* 0x000fe40000011400 */
[----:B------:R-:W-:Y:S02]  /*1cc0*/  LEA.HI R5, R5, R4, RZ, 0x6 ;  /* 0x0000000405057211 */ /* 0x000fe400078f30ff */
[----:B------:R-:W-:Y:S02]  /*1cd0*/  LEA.HI R3, R3, R0, RZ, 0x6 ;  /* 0x0000000003037211 */ /* 0x000fe400078f30ff */
[----:B------:R-:W-:Y:S02]  /*1ce0*/  SHF.R.S32.HI R5, RZ, 0x6, R5 ;  /* 0x00000006ff057819 */ /* 0x000fe40000011405 */
[----:B------:R-:W-:Y:S02]  /*1cf0*/  SHF.R.S32.HI R0, RZ, 0x6, R3 ;  /* 0x00000006ff007819 */ /* 0x000fe40000011403 */
[----:B------:R-:W-:-:S02]  /*1d00*/  VIMNMX R5, RZ, R5, !PT ;  /* 0x00000005ff057248 */ /* 0x000fc40007fe0100 */
[----:B------:R-:W-:-:S03]  /*1d10*/  VIMNMX R0, R95, R0, PT ;  /* 0x000000005f007248 */ /* 0x000fc60003fe0100 */
[----:B------:R-:W-:Y:S01]  /*1d20*/  IMAD R5, R5, 0x40, -R11 ;  /* 0x0000004005057824 */ /* 0x000fe200078e0a0b */
[----:B------:R-:W-:-:S04]  /*1d30*/  LEA R3, R0, -R11, 0x6 ;  /* 0x8000000b00037211 */ /* 0x000fc800078e30ff */
[----:B------:R-:W-:Y:S02]  /*1d40*/  VIMNMX R5, RZ, R5, !PT ;  /* 0x00000005ff057248 */ /* 0x000fe40007fe0100 */
[----:B------:R-:W-:Y:S02]  /*1d50*/  VIMNMX R0, R3, R2, PT ;  /* 0x0000000203007248 */ /* 0x000fe40003fe0100 */
[----:B------:R-:W-:Y:S02]  /*1d60*/  SHF.R.U32.HI R24, RZ, 0x6, R5 ;  /* 0x00000006ff187819 */ /* 0x000fe40000011605 */
[----:B------:R-:W-:-:S03]  /*1d70*/  ISETP.GT.AND P0, PT, R0, R5, PT ;  /* 0x000000050000720c */ /* 0x000fc60003f04270 */
[----:B------:R-:W-:-:S10]  /*1d80*/  IMAD.MOV.U32 R25, RZ, RZ, R24 ;  /* 0x000000ffff197224 */ /* 0x000fd400078e0018 */
[----:B------:R-:W-:-:S05]  /*1d90*/  @P0 VIADD R0, R0, 0x3f ;  /* 0x0000003f00000836 */ /* 0x000fca0000000000 */
[----:B------:R-:W-:-:S04]  /*1da0*/  @P0 SHF.R.S32.HI R3, RZ, 0x1f, R0 ;  /* 0x0000001fff030819 */ /* 0x000fc80000011400 */
[----:B------:R-:W-:-:S04]  /*1db0*/  @P0 LEA.HI R3, R3, R0, RZ, 0x6 ;  /* 0x0000000003030211 */ /* 0x000fc800078f30ff */
[----:B------:R-:W-:Y:S02]  /*1dc0*/  @P0 SHF.R.S32.HI R25, RZ, 0x6, R3 ;  /* 0x00000006ff190819 */ /* 0x000fe40000011403 */
[----:B------:R-:W-:Y:S02]  /*1dd0*/  PLOP3.LUT P0, PT, PT, PT, PT, 0x80, 0x0 ;  /* 0x000000000000781c */ /* 0x000fe40003f0f070 */
[----:B------:R-:W-:-:S13]  /*1de0*/  ISETP.GT.AND P1, PT, R25, R24, PT ;  /* 0x000000181900720c */ /* 0x000fda0003f24270 */
[----:B------:R-:W-:Y:S05]  /*1df0*/  @!P1 BRA `(.L_x_1569) ;  /* 0x0000006400889947 */ /* 0x000fea0003800000 */
        /* <DEDUP_REMOVED lines=20> */
.L_x_1571:
[----:B------:R-:W-:Y:S05]  /*1f40*/  BSYNC B6 ;  /* 0x0000000000067941 */ /* 0x000fea0003800000 */
.L_x_1570:
        /* <DEDUP_REMOVED lines=20> */
.L_x_1573:
[----:B------:R-:W-:Y:S05]  /*2090*/  BSYNC B6 ;  /* 0x0000000000067941 */ /* 0x000fea0003800000 */
.L_x_1572:
[----:B------:R-:W-:Y:S01]  /*20a0*/  ULDC.64 UR4, c[0x0][0x9f8] ;  /* 0x00027e0000047ab9 */ /* 0x000fe20000000a00 */
[----:B------:R-:W2:Y:S01]  /*20b0*/  LDL R30, [R1+0xc] ;  /* 0x00000c00011e7983 */ /* 0x000ea20000100800 */
[----:B------:R-:W-:Y:S01]  /*20c0*/  ISETP.NE.U32.AND P0, PT, RZ, UR4, PT ;  /* 0x00000004ff007c0c */ /* 0x000fe2000bf05070 */
[----:B------:R-:W-:Y:S02]  /*20d0*/  ULDC UR4, c[0x0][0x2f4] ;  /* 0x0000bd0000047ab9 */ /* 0x000fe40000000800 */
[----:B------:R-:W3:Y:S01]  /*20e0*/  LDL R34, [R1+0x54] ;  /* 0x0000540001227983 */ /* 0x000ee20000100800 */
[----:B------:R-:W-:-:S03]  /*20f0*/  ISETP.NE.AND.EX P0, PT, RZ, UR5, PT, P0 ;  /* 0x00000005ff007c0c */ /* 0x000fc6000bf05300 */
[----:B------:R-:W4:Y:S01]  /*2100*/  LDL R33, [R1+0x50] ;  /* 0x0000500001217983 */ /* 0x000f220000100800 */
[----:B------:R-:W-:Y:S01]  /*2110*/  IMAD.MOV.U32 R4, RZ, RZ, R39 ;  /* 0x000000ffff047224 */ /* 0x000fe200078e0027 */
[----:B------:R-:W0:Y:S02]  /*2120*/  LDC.64 R10, c[0x0][0x3f8] ;  /* 0x0000fe00ff0a7b82 */ /* 0x000e240000000a00 */
[----:B------:R-:W4:Y:S04]  /*2130*/  LDL R32, [R1+0xa8] ;  /* 0x0000a80001207983 */ /* 0x000f280000100800 */
[----:B------:R-:W4:Y:S02]  /*2140*/  LDL R20, [R1+0xa4] ;  /* 0x0000a40001147983 */ /* 0x000f240000100800 */
[----:B------:R-:W1:Y:S01]  /*2150*/  @P0 LDC.64 R6, c[0x0][0x9f8] ;  /* 0x00027e00ff060b82 */ /* 0x000e620000000a00 */
[----:B------:R-:W-:Y:S01]  /*2160*/  ISETP.GE.AND P1, PT, R205, UR4, PT ;  /* 0x00000004cd007c0c */ /* 0x000fe2000bf26270 */
[----:B------:R-:W4:Y:S03]  /*2170*/  LDL R31, [R1+0x5c] ;  /* 0x00005c00011f7983 */ /* 0x000f260000100800 */
[----:B------:R-:W-:Y:S01]  /*2180*/  SEL R3, RZ, 0xffffffff, P1 ;  /* 0xffffffffff037807 */ /* 0x000fe20000800000 */
[----:B------:R-:W4:Y:S02]  /*2190*/  LDL R21, [R1+0x58] ;  /* 0x0000580001157983 */ /* 0x000f240000100800 */
[----:B------:R-:W0:Y:S02]  /*21a0*/  LDC R93, c[0x0][0x3f4] ;  /* 0x0000fd00ff5d7b82 */ /* 0x000e240000000800 */
[----:B------:R-:W-:-:S06]  /*21b0*/  IMAD.SHL.U32 R3, R3, 0x2, RZ ;  /* 0x0000000203037824 */ /* 0x000fcc00078e00ff */
[----:B------:R-:W2:Y:S01]  /*21c0*/  LDC.64 R26, c[0x0][0x408] ;  /* 0x00010200ff1a7b82 */ /* 0x000ea20000000a00 */
[----:B-1----:R-:W-:-:S05]  /*21d0*/  @P0 IMAD.WIDE R6, R39, 0x4, R6 ;  /* 0x0000000427060825 */ /* 0x002fca00078e0206 */
[----:B------:R1:W4:Y:S01]  /*21e0*/  @P0 LDG.E R4, desc[UR60][R6.64] ;  /* 0x0000003c06040981 */ /* 0x000322000c1e1900 */
[----:B------:R-:W-:-:S04]  /*21f0*/  ISETP.GE.AND P0, PT, R16, UR4, PT ;  /* 0x0000000410007c0c */ /* 0x000fc8000bf06270 */
[----:B------:R-:W-:-:S04]  /*2200*/  SEL R0, RZ, 0x1, P0 ;  /* 0x00000001ff007807 */ /* 0x000fc80000000000 */
[----:B------:R-:W-:Y:S01]  /*2210*/  LOP3.LUT R0, R3, 0x2, R0, 0xe2, !PT ;  /* 0x0000000203007812 */ /* 0x000fe200078ee200 */
[----:B------:R-:W-:Y:S02]  /*2220*/  IMAD.IADD R3, R28, 0x1, R29 ;  /* 0x000000011c037824 */ /* 0x000fe400078e021d */
[----:B------:R-:W4:Y:S01]  /*2230*/  LDL R28, [R1+0x70] ;  /* 0x00007000011c7983 */ /* 0x000f220000100800 */
[----:B------:R-:W-:Y:S02]  /*2240*/  ISETP.GE.AND P2, PT, R19, UR4, PT ;  /* 0x0000000413007c0c */ /* 0x000fe4000bf46270 */
[----:B------:R-:W-:Y:S02]  /*2250*/  SHF.R.S32.HI R201, RZ, 0x1f, R200 ;  /* 0x0000001fffc97819 */ /* 0x000fe400000114c8 */
[----:B------:R-:W-:Y:S02]  /*2260*/  SEL R5, RZ, 0x4, P2 ;  /* 0x00000004ff057807 */ /* 0x000fe40001000000 */
[----:B0-----:R-:W-:-:S02]  /*2270*/  ISETP.GE.AND P2, PT, R16, R93, PT ;  /* 0x0000005d1000720c */ /* 0x001fc40003f46270 */
[----:B------:R-:W-:Y:S02]  /*2280*/  LOP3.LUT R14, R0, R5, RZ, 0xfc, !PT ;  /* 0x00000005000e7212 */ /* 0x000fe400078efcff */
[----:B------:R-:W-:Y:S02]  /*2290*/  ISETP.GE.AND P1, PT, R205, R93, PT ;  /* 0x0000005dcd00720c */ /* 0x000fe40003f26270 */
[----:B------:R-:W-:-:S04]  /*22a0*/  SEL R5, R93, RZ, P2 ;  /* 0x000000ff5d057207 */ /* 0x000fc80001000000 */
[----:B------:R-:W-:Y:S01]  /*22b0*/  IADD3 R5, R16, R5, RZ ;  /* 0x0000000510057210 */ /* 0x000fe20007ffe0ff */
[----:B------:R-:W0:Y:S01]  /*22c0*/  S2R R96, SR_TID.X ;  /* 0x0000000000607919 */ /* 0x000e220000002100 */
[----:B------:R-:W-:Y:S02]  /*22d0*/  ISETP.GE.AND P0, PT, R23, UR4, PT ;  /* 0x0000000417007c0c */ /* 0x000fe4000bf06270 */
[----:B------:R-:W-:Y:S02]  /*22e0*/  LOP3.LUT R29, R14, 0x1, RZ, 0xc0, !PT ;  /* 0x000000010e1d7812 */ /* 0x000fe400078ec0ff */
[----:B0-----:R-:W-:Y:S02]  /*22f0*/  LEA.HI R96, R96, 0x8, RZ, 0x19 ;  /* 0x0000000860607811 */ /* 0x001fe400078fc8ff */
[----:B--2---:R-:W-:Y:S01]  /*2300*/  SHF.R.S32.HI R13, RZ, 0x1f, R30 ;  /* 0x0000001fff0d7819 */ /* 0x004fe2000001141e */
[----:B-1----:R-:W-:-:S04]  /*2310*/  IMAD.WIDE.U32 R6, R30, R10, R200 ;  /* 0x0000000a1e067225 */ /* 0x002fc800078e00c8 */
[C---:B------:R-:W-:Y:S02]  /*2320*/  IMAD R8, R13.reuse, R10, RZ ;  /* 0x0000000a0d087224 */ /* 0x040fe400078e02ff */
[-C--:B------:R-:W-:Y:S02]  /*2330*/  IMAD R0, R13, R26.reuse, RZ ;  /* 0x0000001a0d007224 */ /* 0x080fe400078e02ff */
[C---:B------:R-:W-:Y:S02]  /*2340*/  IMAD R83, R30.reuse, R11, R8 ;  /* 0x0000000b1e537224 */ /* 0x040fe400078e0208 */
[----:B------:R-:W-:Y:S02]  /*2350*/  IMAD.MOV.U32 R80, RZ, RZ, R6 ;  /* 0x000000ffff507224 */ /* 0x000fe400078e0006 */
[C---:B------:R-:W-:Y:S01]  /*2360*/  IMAD R15, R30.reuse, R27, R0 ;  /* 0x0000001b1e0f7224 */ /* 0x040fe200078e0200 */
[----:B------:R-:W-:Y:S01]  /*2370*/  IADD3 R81, R7, R83, RZ ;  /* 0x0000005307517210 */ /* 0x000fe20007ffe0ff */
[----:B------:R-:W-:Y:S01]  /*2380*/  IMAD.WIDE.U32 R6, R30, R26, R200 ;  /* 0x0000001a1e067225 */ /* 0x000fe200078e00c8 */
[----:B------:R-:W-:-:S03]  /*2390*/  SEL R0, R93, RZ, P1 ;  /* 0x000000ff5d007207 */ /* 0x000fc60000800000 */
[----:B------:R-:W-:Y:S02]  /*23a0*/  IMAD.IADD R85, R7, 0x1, R15 ;  /* 0x0000000107557824 */ /* 0x000fe400078e020f */
[----:B------:R-:W-:Y:S01]  /*23b0*/  IMAD.IADD R7, R205, 0x1, R0 ;  /* 0x00000001cd077824 */ /* 0x000fe200078e0200 */
[----:B------:R-:W-:Y:S01]  /*23c0*/  SHF.R.S32.HI R0, RZ, 0x1f, R5 ;  /* 0x0000001fff007819 */ /* 0x000fe20000011405 */
[----:B------:R-:W-:-:S03]  /*23d0*/  IMAD.MOV.U32 R84, RZ, RZ, R6 ;  /* 0x000000ffff547224 */ /* 0x000fc600078e0006 */
[----:B------:R-:W-:Y:S02]  /*23e0*/  SHF.R.S32.HI R6, RZ, 0x1f, R7 ;  /* 0x0000001fff067819 */ /* 0x000fe40000011407 */
[-C--:B------:R-:W-:Y:S01]  /*23f0*/  LEA.HI R36, R0, R5.reuse, RZ, 0x3 ;  /* 0x0000000500247211 */ /* 0x080fe200078f18ff */
[--C-:B------:R-:W-:Y:S01]  /*2400*/  IMAD.WIDE.U32 R8, R30, R10, R16.reuse ;  /* 0x0000000a1e087225 */ /* 0x100fe200078e0010 */
[----:B------:R-:W-:Y:S02]  /*2410*/  LEA.HI R0, R0, R5, RZ, 0x6 ;  /* 0x0000000500007211 */ /* 0x000fe400078f30ff */
[-C--:B------:R-:W-:Y:S01]  /*2420*/  LEA.HI R39, R6, R7.reuse, RZ, 0x3 ;  /* 0x0000000706277211 */ /* 0x080fe200078f18ff */
[----:B------:R-:W-:Y:S01]  /*2430*/  IMAD.WIDE.U32 R12, R30, R26, R16 ;  /* 0x0000001a1e0c7225 */ /* 0x000fe200078e0010 */
[----:B------:R-:W-:Y:S02]  /*2440*/  LEA.HI R6, R6, R7, RZ, 0x6 ;  /* 0x0000000706067211 */ /* 0x000fe400078f30ff */
[----:B------:R-:W-:Y:S01]  /*2450*/  SHF.L.U32 R5, R0, 0x6, RZ ;  /* 0x0000000600057819 */ /* 0x000fe200000006ff */
[----:B------:R-:W-:Y:S01]  /*2460*/  IMAD.MOV.U32 R82, RZ, RZ, R8 ;  /* 0x000000ffff527224 */ /* 0x000fe200078e0008 */
[----:B---3--:R-:W-:-:S02]  /*2470*/  LOP3.LUT R0, R34, 0x38, R36, 0xf8, !PT ;  /* 0x0000003822007812 */ /* 0x008fc400078ef824 */
[----:B----4-:R-:W-:Y:S01]  /*2480*/  LOP3.LUT R8, R33, 0x38, R36, 0xf8, !PT ;  /* 0x0000003821087812 */ /* 0x010fe200078ef824 */
[----:B------:R-:W-:Y:S01]  /*2490*/  IMAD.IADD R83, R83, 0x1, R9 ;  /* 0x0000000153537824 */ /* 0x000fe200078e0209 */
[----:B------:R-:W-:Y:S01]  /*24a0*/  LOP3.LUT R5, R5, 0xfffff000, RZ, 0xc0, !PT ;  /* 0xfffff00005057812 */ /* 0x000fe200078ec0ff */
[----:B------:R-:W-:Y:S01]  /*24b0*/  IMAD.IADD R13, R15, 0x1, R13 ;  /* 0x000000010f0d7824 */ /* 0x000fe200078e020d */
[----:B------:R-:W-:Y:S01]  /*24c0*/  LOP3.LUT R0, R0, R32, RZ, 0x3c, !PT ;  /* 0x0000002000007212 */ /* 0x000fe200078e3cff */
[----:B------:R-:W-:Y:S01]  /*24d0*/  IMAD.SHL.U32 R7, R6, 0x40, RZ ;  /* 0x0000004006077824 */ /* 0x000fe200078e00ff */
[----:B-----5:R-:W-:Y:S02]  /*24e0*/  SHF.R.S32.HI R15, RZ, 0x1f, R94 ;  /* 0x0000001fff0f7819 */ /* 0x020fe4000001145e */
[--C-:B------:R-:W-:Y:S02]  /*24f0*/  LOP3.LUT R6, R34, 0x38, R39.reuse, 0xf8, !PT ;  /* 0x0000003822067812 */ /* 0x100fe400078ef827 */
[----:B------:R-:W-:-:S02]  /*2500*/  LOP3.LUT R9, R33, 0x38, R39, 0xf8, !PT ;  /* 0x0000003821097812 */ /* 0x000fc400078ef827 */
[----:B------:R-:W-:Y:S02]  /*2510*/  LOP3.LUT R8, R8, R20, RZ, 0x3c, !PT ;  /* 0x0000001408087212 */ /* 0x000fe400078e3cff */
[-C--:B------:R-:W-:Y:S02]  /*2520*/  IADD3 R91, R0, R5.reuse, R31 ;  /* 0x00000005005b7210 */ /* 0x080fe40007ffe01f */
[----:B------:R-:W-:Y:S02]  /*2530*/  LOP3.LUT R7, R7, 0xfffff000, RZ, 0xc0, !PT ;  /* 0xfffff00007077812 */ /* 0x000fe400078ec0ff */
[----:B------:R-:W-:Y:S02]  /*2540*/  LOP3.LUT R6, R6, R32, RZ, 0x3c, !PT ;  /* 0x0000002006067212 */ /* 0x000fe400078e3cff */
[----:B------:R-:W-:Y:S02]  /*2550*/  LOP3.LUT R20, R9, R20, RZ, 0x3c, !PT ;  /* 0x0000001409147212 */ /* 0x000fe400078e3cff */
[----:B------:R-:W-:Y:S01]  /*2560*/  IADD3 R0, R8, R5, R21 ;  /* 0x0000000508007210 */ /* 0x000fe20007ffe015 */
[C---:B------:R-:W-:Y:S01]  /*2570*/  IMAD R8, R15.reuse, R10, RZ ;  /* 0x0000000a0f087224 */ /* 0x040fe200078e02ff */
[-C--:B------:R-:W-:Y:S01]  /*2580*/  IADD3 R90, R6, R7.reuse, R31 ;  /* 0x00000007065a7210 */ /* 0x080fe20007ffe01f */
[----:B------:R-:W-:Y:S01]  /*2590*/  IMAD R15, R15, R26, RZ ;  /* 0x0000001a0f0f7224 */ /* 0x000fe200078e02ff */
[----:B------:R-:W-:Y:S01]  /*25a0*/  IADD3 R5, R20, R7, R21 ;  /* 0x0000000714057210 */ /* 0x000fe20007ffe015 */
[----:B------:R-:W-:Y:S01]  /*25b0*/  IMAD R33, R94, R11, R8 ;  /* 0x0000000b5e217224 */ /* 0x000fe200078e0208 */
[----:B------:R-:W-:-:S02]  /*25c0*/  SHF.L.U64.HI R6, R10, 0x6, R11 ;  /* 0x000000060a067819 */ /* 0x000fc4000001020b */
[----:B------:R-:W-:Y:S02]  /*25d0*/  SHF.L.U64.HI R7, R10, 0x5, R11 ;  /* 0x000000050a077819 */ /* 0x000fe4000001020b */
[----:B------:R-:W-:Y:S01]  /*25e0*/  SEL R11, RZ, 0x8, P0 ;  /* 0x00000008ff0b7807 */ /* 0x000fe20000000000 */
[CC--:B------:R-:W-:Y:S01]  /*25f0*/  IMAD.WIDE.U32 R80, R94.reuse, R10.reuse, R80 ;  /* 0x0000000a5e507225 */ /* 0x0c0fe200078e0050 */
[----:B------:R-:W-:Y:S02]  /*2600*/  SHF.R.S32.HI R35, RZ, 0x3, R36 ;  /* 0x00000003ff237819 */ /* 0x000fe40000011424 */
[----:B------:R-:W-:Y:S01]  /*2610*/  SHF.R.S32.HI R37, RZ, 0x3, R39 ;  /* 0x00000003ff257819 */ /* 0x000fe20000011427 */
[----:B------:R-:W-:Y:S01]  /*2620*/  IMAD.WIDE.U32 R82, R94, R10, R82 ;  /* 0x0000000a5e527225 */ /* 0x000fe200078e0052 */
[----:B------:R-:W-:Y:S02]  /*2630*/  LOP3.LUT R11, R14, R11, RZ, 0xfc, !PT ;  /* 0x0000000b0e0b7212 */ /* 0x000fe400078efcff */
[----:B------:R-:W-:Y:S01]  /*2640*/  LOP3.LUT R36, R36, 0xfffffff8, RZ, 0xc0, !PT ;  /* 0xfffffff824247812 */ /* 0x000fe200078ec0ff */
[C---:B------:R-:W-:Y:S01]  /*2650*/  IMAD R15, R94.reuse, R27, R15 ;  /* 0x0000001b5e0f7224 */ /* 0x040fe200078e020f */
[----:B------:R-:W-:Y:S01]  /*2660*/  LOP3.LUT R39, R39, 0xfffffff8, RZ, 0xc0, !PT ;  /* 0xfffffff827277812 */ /* 0x000fe200078ec0ff */
[----:B------:R-:W-:Y:S01]  /*2670*/  IMAD.WIDE.U32 R84, R94, R26, R84 ;  /* 0x0000001a5e547225 */ /* 0x000fe200078e0054 */
[----:B------:R-:W-:-:S03]  /*2680*/  SHF.L.U64.HI R20, R26, 0x5, R27 ;  /* 0x000000051a147819 */ /* 0x000fc6000001021b */
[----:B------:R-:W-:Y:S01]  /*2690*/  IMAD.WIDE.U32 R86, R94, R26, R12 ;  /* 0x0000001a5e567225 */ /* 0x000fe200078e000c */
[----:B------:R-:W-:-:S03]  /*26a0*/  LOP3.LUT R76, R11, 0x2, RZ, 0xc0, !PT ;  /* 0x000000020b4c7812 */ /* 0x000fc600078ec0ff */
[C---:B------:R-:W-:Y:S02]  /*26b0*/  IMAD.SHL.U32 R8, R10.reuse, 0x40, RZ ;  /* 0x000000400a087824 */ /* 0x040fe400078e00ff */
[----:B------:R-:W-:Y:S01]  /*26c0*/  IMAD.SHL.U32 R9, R10, 0x20, RZ ;  /* 0x000000200a097824 */ /* 0x000fe200078e00ff */
[C---:B------:R-:W-:Y:S01]  /*26d0*/  SHF.L.U64.HI R10, R26.reuse, 0x6, R27 ;  /* 0x000000061a0a7819 */ /* 0x040fe2000001021b */
[C---:B------:R-:W-:Y:S01]  /*26e0*/  IMAD.SHL.U32 R21, R26.reuse, 0x40, RZ ;  /* 0x000000401a157824 */ /* 0x040fe200078e00ff */
[----:B------:R-:W-:Y:S01]  /*26f0*/  SHF.L.U32 R26, R26, 0x5, RZ ;  /* 0x000000051a1a7819 */ /* 0x000fe200000006ff */
[----:B------:R-:W-:Y:S01]  /*2700*/  IMAD R28, R28, 0x20, R30 ;  /* 0x000000201c1c7824 */ /* 0x000fe200078e021e */
[----:B------:R-:W-:Y:S01]  /*2710*/  SHF.R.S32.HI R27, RZ, 0x1f, R38 ;  /* 0x0000001fff1b7819 */ /* 0x000fe20000011426 */
[----:B------:R-:W-:Y:S01]  /*2720*/  IMAD.IADD R31, R81, 0x1, R33 ;  /* 0x00000001511f7824 */ /* 0x000fe200078e0221 */
[----:B------:R-:W-:Y:S01]  /*2730*/  SHF.R.S32.HI R30, RZ, 0x1f, R4 ;  /* 0x0000001fff1e7819 */ /* 0x000fe20000011404 */
[----:B------:R-:W-:Y:S01]  /*2740*/  IMAD.IADD R32, R33, 0x1, R83 ;  /* 0x0000000121207824 */ /* 0x000fe200078e0253 */
[----:B------:R-:W-:Y:S01]  /*2750*/  IADD3 R33, R85, R15, RZ ;  /* 0x0000000f55217210 */ /* 0x000fe20007ffe0ff */
[----:B------:R-:W-:Y:S01]  /*2760*/  IMAD.SHL.U32 R93, R93, 0x2, RZ ;  /* 0x000000025d5d7824 */ /* 0x000fe200078e00ff */
[----:B------:R-:W-:Y:S01]  /*2770*/  LOP3.LUT R77, R11, 0x4, RZ, 0xc0, !PT ;  /* 0x000000040b4d7812 */ /* 0x000fe200078ec0ff */
[----:B------:R-:W-:Y:S01]  /*2780*/  IMAD.IADD R34, R15, 0x1, R87 ;  /* 0x000000010f227824 */ /* 0x000fe200078e0257 */
[----:B------:R-:W-:-:S02]  /*2790*/  LOP3.LUT R78, R11, 0x8, RZ, 0xc0, !PT ;  /* 0x000000080b4e7812 */ /* 0x000fc400078ec0ff */
[----:B------:R-:W-:Y:S02]  /*27a0*/  SHF.R.S32.HI R79, RZ, 0x1f, R36 ;  /* 0x0000001fff4f7819 */ /* 0x000fe40000011424 */
[----:B------:R-:W-:-:S07]  /*27b0*/  SHF.R.S32.HI R88, RZ, 0x1f, R39 ;  /* 0x0000001fff587819 */ /* 0x000fce0000011427 */
.L_x_1655:
[----:B------:R-:W2:Y:S01]  /*27c0*/  LDL R40, [R1+0x6c] ;  /* 0x00006c0001287983 */ /* 0x000ea20000100800 */
[----:B0-----:R-:W0:Y:S01]  /*27d0*/  LDC R100, c[0x0][0x430] ;  /* 0x00010c00ff647b82 */ /* 0x001e220000000800 */
[----:B------:R-:W-:Y:S02]  /*27e0*/  VIADD R25, R25, 0xffffffff ;  /* 0xffffffff19197836 */ /* 0x000fe40000000000 */
[----:B------:R-:W-:Y:S02]  /*27f0*/  IMAD.MOV.U32 R101, RZ, RZ, RZ ;  /* 0x000000ffff657224 */ /* 0x000fe400078e00ff */
[----:B------:R-:W-:-:S03]  /*2800*/  IMAD R11, R25, 0x40, R28 ;  /* 0x00000040190b7824 */ /* 0x000fc600078e021c */
[----:B-1----:R-:W1:Y:S01]  /*2810*/  LDC R104, c[0x0][0x3f4] ;  /* 0x0000fd00ff687b82 */ /* 0x002e620000000800 */
[----:B------:R-:W-:Y:S01]  /*2820*/  IMAD.IADD R41, R3, 0x1, R11 ;  /* 0x0000000103297824 */ /* 0x000fe200078e020b */
[----:B------:R-:W-:-:S04]  /*2830*/  ISETP.GE.AND P0, PT, R11, R2, PT ;  /* 0x000000020b00720c */ /* 0x000fc80003f06270 */
[----:B------:R-:W-:Y:S02]  /*2840*/  ISETP.GT.OR P0, PT, R28, 0x3f, P0 ;  /* 0x0000003f1c00780c */ /* 0x000fe40000704670 */
[----:B------:R-:W-:Y:S02]  /*2850*/  MOV R11, R41 ;  /* 0x00000029000b7202 */ /* 0x000fe40000000f00 */
[----:B0-----:R-:W-:-:S09]  /*2860*/  ISETP.NE.AND P3, PT, R100, 0x1, PT ;  /* 0x000000016400780c */ /* 0x001fd20003f65270 */
[----:B------:R-:W0:Y:S08]  /*2870*/  @!P0 LDC.64 R14, c[0x0][0x428] ;  /* 0x00010a00ff0e8b82 */ /* 0x000e300000000a00 */
[----:B------:R-:W3:Y:S08]  /*2880*/  @!P0 LDC.64 R42, c[0x0][0x418] ;  /* 0x00010600ff2a8b82 */ /* 0x000ef00000000a00 */
[----:B------:R-:W4:Y:S08]  /*2890*/  @P3 LDC R12, c[0x0][0x434] ;  /* 0x00010d00ff0c3b82 */ /* 0x000f300000000800 */
[----:B------:R-:W1:Y:S01]  /*28a0*/  @P3 LDC R13, c[0x0][0x438] ;  /* 0x00010e00ff0d3b82 */ /* 0x000e620000000800 */
[----:B----4-:R-:W-:-:S05]  /*28b0*/  @P3 IMAD.HI.U32 R12, R41, R12, RZ ;  /* 0x0000000c290c3227 */ /* 0x010fca00078e00ff */
[----:B-1----:R-:W-:Y:S01]  /*28c0*/  @P3 SHF.R.U32.HI R11, RZ, R13, R12 ;  /* 0x0000000dff0b3219 */ /* 0x002fe2000001160c */
[----:B0-----:R-:W-:-:S03]  /*28d0*/  @!P0 IMAD R12, R30, R14, RZ ;  /* 0x0000000e1e0c8224 */ /* 0x001fc600078e02ff */
[--C-:B------:R-:W-:Y:S01]  /*28e0*/  @!P0 SHF.R.S32.HI R13, RZ, 0x1f, R11.reuse ;  /* 0x0000001fff0d8819 */ /* 0x100fe2000001140b */
[----:B------:R-:W-:Y:S02]  /*28f0*/  @!P0 IMAD R15, R4, R15, R12 ;  /* 0x0000000f040f8224 */ /* 0x000fe400078e020c */
[----:B------:R-:W-:-:S04]  /*2900*/  @!P0 IMAD.MOV.U32 R12, RZ, RZ, R11 ;  /* 0x000000ffff0c8224 */ /* 0x000fc800078e000b */
[----:B------:R-:W-:-:S04]  /*2910*/  @!P0 IMAD.WIDE.U32 R12, R4, R14, R12 ;  /* 0x0000000e040c8225 */ /* 0x000fc800078e000c */
[----:B------:R-:W-:Y:S01]  /*2920*/  @!P0 IMAD.IADD R13, R13, 0x1, R15 ;  /* 0x000000010d0d8824 */ /* 0x000fe200078e020f */
[----:B---3--:R-:W-:-:S04]  /*2930*/  @!P0 LEA R14, P3, R12, R42, 0x2 ;  /* 0x0000002a0c0e8211 */ /* 0x008fc800078610ff */
[----:B------:R-:W-:-:S05]  /*2940*/  @!P0 LEA.HI.X R15, R12, R43, R13, 0x2, P3 ;  /* 0x0000002b0c0f8211 */ /* 0x000fca00018f140d */
[----:B-----5:R0:W5:Y:S01]  /*2950*/  @!P0 LDG.E R101, desc[UR60][R14.64] ;  /* 0x0000003c0e658981 */ /* 0x020162000c1e1900 */
[----:B------:R-:W-:Y:S01]  /*2960*/  ISETP.GE.AND P0, PT, R104, 0x1, PT ;  /* 0x000000016800780c */ /* 0x000fe20003f06270 */
[----:B------:R-:W-:Y:S01]  /*2970*/  IMAD.MOV R13, RZ, RZ, -R11 ;  /* 0x000000ffff0d7224 */ /* 0x000fe200078e0a0b */
[----:B------:R-:W-:Y:S05]  /*2980*/  YIELD ;  /* 0x0000000000007946 */ /* 0x000fea0003800000 */
[----:B------:R-:W-:Y:S01]  /*2990*/  BSSY B0, `(.L_x_1574) ;  /* 0x0000534000007945 */ /* 0x000fe20003800000 */
[----:B------:R-:W-:Y:S01]  /*29a0*/  IMAD R100, R100, R13, R41 ;  /* 0x0000000d64647224 */ /* 0x000fe200078e0229 */
[----:B------:R-:W-:-:S02]  /*29b0*/  ISETP.GT.AND P3, PT, R25, R24, PT ;  /* 0x000000181900720c */ /* 0x000fc40003f64270 */
[----:B--2---:R-:W-:-:S05]  /*29c0*/  LEA R11, R202, R40, 0xe ;  /* 0x00000028ca0b7211 */ /* 0x004fca00078e70ff */
[----:B------:R-:W-:Y:S01]  /*29d0*/  IMAD R92, R11, 0x2, R18 ;  /* 0x000000020b5c7824 */ /* 0x000fe200078e0212 */
[----:B0-----:R-:W-:Y:S06]  /*29e0*/  @!P0 BRA `(.L_x_1575) ;  /* 0x0000004c00488947 */ /* 0x001fec0003800000 */
[----:B------:R-:W-:Y:S01]  /*29f0*/  SHF.R.S32.HI R99, RZ, 0x1f, R100 ;  /* 0x0000001fff637819 */ /* 0x000fe20000011464 */
[----:B------:R-:W-:Y:S01]  /*2a00*/  ULDC.64 UR4, c[0x0][0x300] ;  /* 0x0000c00000047ab9 */ /* 0x000fe20000000a00 */
[----:B-----5:R-:W-:Y:S01]  /*2a10*/  SHF.R.S32.HI R98, RZ, 0x1f, R101 ;  /* 0x0000001fff627819 */ /* 0x020fe20000011465 */
[----:B------:R-:W-:Y:S01]  /*2a20*/  IMAD.WIDE.U32 R12, R100, UR4, RZ ;  /* 0x00000004640c7c25 */ /* 0x000fe2000f8e00ff */
[----:B------:R-:W-:Y:S02]  /*2a30*/  ULDC.U8 UR6, c[0x0][0x410] ;  /* 0x0001040000067ab9 */ /* 0x000fe40000000000 */
[----:B------:R-:W-:Y:S01]  /*2a40*/  ISETP.NE.AND P0, PT, RZ, UR6, PT ;  /* 0x00000006ff007c0c */ /* 0x000fe2000bf05270 */
[----:B------:R-:W-:Y:S02]  /*2a50*/  IMAD R11, R99, UR4, RZ ;  /* 0x00000004630b7c24 */ /* 0x000fe4000f8e02ff */
[----:B------:R-:W-:Y:S02]  /*2a60*/  IMAD R40, R10, R25, RZ ;  /* 0x000000190a287224 */ /* 0x000fe400078e02ff */
[----:B------:R-:W-:Y:S01]  /*2a70*/  IMAD R11, R100, UR5, R11 ;  /* 0x00000005640b7c24 */ /* 0x000fe2000f8e020b */
[----:B------:R-:W-:Y:S01]  /*2a80*/  ULDC.64 UR4, c[0x0][0x310] ;  /* 0x0000c40000047ab9 */ /* 0x000fe20000000a00 */
[----:B------:R-:W-:-:S02]  /*2a90*/  IMAD R97, R25, -0x40, R2 ;  /* 0xffffffc019617824 */ /* 0x000fc400078e0202 */
[----:B------:R-:W-:Y:S02]  /*2aa0*/  IMAD R14, R98, UR4, RZ ;  /* 0x00000004620e7c24 */ /* 0x000fe4000f8e02ff */
[----:B------:R-:W-:Y:S01]  /*2ab0*/  IMAD.IADD R13, R13, 0x1, R11 ;  /* 0x000000010d0d7824 */ /* 0x000fe200078e020b */
[----:B------:R-:W-:Y:S01]  /*2ac0*/  SHF.R.S32.HI R11, RZ, 0x1f, R25 ;  /* 0x0000001fff0b7819 */ /* 0x000fe20000011419 */
[----:B------:R-:W-:Y:S01]  /*2ad0*/  IMAD R15, R101, UR5, R14 ;  /* 0x00000005650f7c24 */ /* 0x000fe2000f8e020e */
[----:B------:R-:W-:Y:S01]  /*2ae0*/  VIMNMX R97, R97, 0x40, PT ;  /* 0x0000004061617848 */ /* 0x000fe20003fe0100 */
[----:B------:R-:W-:Y:S01]  /*2af0*/  IMAD.WIDE.U32 R12, R101, UR4, R12 ;  /* 0x00000004650c7c25 */ /* 0x000fe2000f8e000c */
[----:B------:R-:W-:-:S03]  /*2b00*/  ULDC.64 UR4, c[0x0][0x308] ;  /* 0x0000c20000047ab9 */ /* 0x000fc60000000a00 */
[----:B------:R-:W-:Y:S02]  /*2b10*/  IMAD R14, R6, R25, RZ ;  /* 0x00000019060e7224 */ /* 0x000fe400078e02ff */
[----:B------:R-:W-:Y:S02]  /*2b20*/  IMAD.IADD R13, R13, 0x1, R15 ;  /* 0x000000010d0d7824 */ /* 0x000fe400078e020f */
[----:B------:R-:W-:Y:S02]  /*2b30*/  IMAD R15, R27, UR4, RZ ;  /* 0x000000041b0f7c24 */ /* 0x000fe4000f8e02ff */
[C---:B------:R-:W-:Y:S02]  /*2b40*/  IMAD R41, R11.reuse, R8, R14 ;  /* 0x000000080b297224 */ /* 0x040fe400078e020e */
[----:B------:R-:W-:Y:S02]  /*2b50*/  IMAD R43, R11, R21, R40 ;  /* 0x000000150b2b7224 */ /* 0x000fe400078e0228 */
[----:B------:R-:W-:-:S02]  /*2b60*/  IMAD R11, R38, UR5, R15 ;  /* 0x00000005260b7c24 */ /* 0x000fc4000f8e020f */
[----:B------:R-:W-:Y:S01]  /*2b70*/  IMAD.WIDE.U32 R112, R38, UR4, R12 ;  /* 0x0000000426707c25 */ /* 0x000fe2000f8e000c */
[----:B------:R-:W-:-:S03]  /*2b80*/  ULDC.64 UR4, c[0x0][0x2e8] ;  /* 0x0000ba0000047ab9 */ /* 0x000fc60000000a00 */
[----:B------:R-:W-:Y:S01]  /*2b90*/  IMAD.IADD R11, R113, 0x1, R11 ;  /* 0x00000001710b7824 */ /* 0x000fe200078e020b */
[----:B------:R-:W-:Y:S01]  /*2ba0*/  LEA R105, P4, R112, UR4, 0x1 ;  /* 0x0000000470697c11 */ /* 0x000fe2000f8808ff */
[----:B------:R-:W-:-:S03]  /*2bb0*/  IMAD.WIDE.U32 R14, R8, R25, RZ ;  /* 0x00000019080e7225 */ /* 0x000fc600078e00ff */
[----:B------:R-:W-:Y:S01]  /*2bc0*/  LEA.HI.X R112, R112, UR5, R11, 0x1, P4 ;  /* 0x0000000570707c11 */ /* 0x000fe2000a0f0c0b */
[----:B------:R-:W-:Y:S01]  /*2bd0*/  IMAD.WIDE.U32 R12, R21, R25, RZ ;  /* 0x00000019150c7225 */ /* 0x000fe200078e00ff */
[----:B------:R-:W-:-:S03]  /*2be0*/  IADD3 R72, R15, R41, RZ ;  /* 0x000000290f487210 */ /* 0x000fc60007ffe0ff */
[----:B------:R-:W-:Y:S01]  /*2bf0*/  IMAD.IADD R73, R13, 0x1, R43 ;  /* 0x000000010d497824 */ /* 0x000fe200078e022b */
[----:B------:R-:W-:Y:S06]  /*2c00*/  @!P0 BRA `(.L_x_1576) ;  /* 0x0000002000f88947 */ /* 0x000fec0003800000 */
[----:B------:R-:W2:Y:S01]  /*2c10*/  LDL R42, [R1+0xc] ;  /* 0x00000c00012a7983 */ /* 0x000ea20000100800 */
[----:B------:R-:W-:Y:S01]  /*2c20*/  BSSY B1, `(.L_x_1577) ;  /* 0x000002d000017945 */ /* 0x000fe20003800000 */
[C---:B------:R-:W-:Y:S01]  /*2c30*/  VIADD R109, R200.reuse, 0x20 ;  /* 0x00000020c86d7836 */ /* 0x040fe20000000000 */
[----:B------:R-:W-:Y:S01]  /*2c40*/  CS2R R40, SRZ ;  /* 0x0000000000287805 */ /* 0x000fe2000001ff00 */
[C---:B------:R-:W-:Y:S01]  /*2c50*/  VIADD R107, R200.reuse, 0x40 ;  /* 0x00000040c86b7836 */ /* 0x040fe20000000000 */
[----:B------:R-:W-:Y:S01]  /*2c60*/  CS2R R56, SRZ ;  /* 0x0000000000387805 */ /* 0x000fe2000001ff00 */
[----:B------:R-:W-:Y:S01]  /*2c70*/  VIADD R75, R200, 0x60 ;  /* 0x00000060c84b7836 */ /* 0x000fe20000000000 */
[----:B------:R-:W-:Y:S02]  /*2c80*/  CS2R R60, SRZ ;  /* 0x00000000003c7805 */ /* 0x000fe4000001ff00 */
[----:B------:R-:W-:Y:S02]  /*2c90*/  CS2R R64, SRZ ;  /* 0x0000000000407805 */ /* 0x000fe4000001ff00 */
[----:B------:R-:W-:-:S02]  /*2ca0*/  CS2R R68, SRZ ;  /* 0x0000000000447805 */ /* 0x000fc4000001ff00 */
[----:B------:R-:W-:Y:S02]  /*2cb0*/  CS2R R58, SRZ ;  /* 0x00000000003a7805 */ /* 0x000fe4000001ff00 */
[----:B------:R-:W-:Y:S02]  /*2cc0*/  CS2R R62, SRZ ;  /* 0x00000000003e7805 */ /* 0x000fe4000001ff00 */
[----:B------:R-:W-:Y:S02]  /*2cd0*/  CS2R R66, SRZ ;  /* 0x0000000000427805 */ /* 0x000fe4000001ff00 */
[----:B------:R-:W-:Y:S02]  /*2ce0*/  CS2R R70, SRZ ;  /* 0x0000000000467805 */ /* 0x000fe4000001ff00 */
[----:B--2---:R-:W-:-:S13]  /*2cf0*/  ISETP.GE.AND P0, PT, R42, R97, PT ;  /* 0x000000612a00720c */ /* 0x004fda0003f06270 */
[----:B------:R-:W-:Y:S05]  /*2d00*/  @P0 BRA `(.L_x_1578) ;  /* 0x0000000000780947 */ /* 0x000fea0003800000 */
[----:B------:R-:W-:Y:S01]  /*2d10*/  IADD3 R43, P4, R80, R14, RZ ;  /* 0x0000000e502b7210 */ /* 0x000fe20007f9e0ff */
[----:B------:R-:W-:Y:S01]  /*2d20*/  ULDC.64 UR4, c[0x0][0x3e8] ;  /* 0x0000fa0000047ab9 */ /* 0x000fe20000000a00 */
[----:B------:R-:W-:Y:S02]  /*2d30*/  IADD3 R11, P5, R84, R12, RZ ;  /* 0x0000000c540b7210 */ /* 0x000fe40007fbe0ff */
[----:B------:R-:W-:Y:S02]  /*2d40*/  CS2R R68, SRZ ;  /* 0x0000000000447805 */ /* 0x000fe4000001ff00 */
[----:B------:R-:W-:Y:S02]  /*2d50*/  IADD3.X R44, R72, R31, RZ, P4, !PT ;  /* 0x0000001f482c7210 */ /* 0x000fe400027fe4ff */
[----:B------:R-:W-:Y:S02]  /*2d60*/  CS2R R70, SRZ ;  /* 0x0000000000467805 */ /* 0x000fe4000001ff00 */
[----:B------:R-:W-:Y:S01]  /*2d70*/  LEA R42, P4, R43, UR4, 0x1 ;  /* 0x000000042b2a7c11 */ /* 0x000fe2000f8808ff */
[----:B------:R-:W-:Y:S01]  /*2d80*/  IMAD.X R46, R73, 0x1, R33, P5 ;  /* 0x00000001492e7824 */ /* 0x000fe200028e0621 */
[----:B------:R-:W-:-:S02]  /*2d90*/  ISETP.GE.AND P6, PT, R200, R104, PT ;  /* 0x00000068c800720c */ /* 0x000fc40003fc6270 */
[----:B------:R-:W-:Y:S01]  /*2da0*/  LEA.HI.X R43, R43, UR5, R44, 0x1, P4 ;  /* 0x000000052b2b7c11 */ /* 0x000fe2000a0f0c2c */
[----:B------:R-:W-:Y:S01]  /*2db0*/  ULDC.64 UR4, c[0x0][0x400] ;  /* 0x0001000000047ab9 */ /* 0x000fe20000000a00 */
[----:B------:R-:W-:Y:S02]  /*2dc0*/  ISETP.GE.AND P5, PT, R109, R104, PT ;  /* 0x000000686d00720c */ /* 0x000fe40003fa6270 */
[----:B------:R-:W-:-:S04]  /*2dd0*/  LEA R44, P4, R11, UR4, 0x1 ;  /* 0x000000040b2c7c11 */ /* 0x000fc8000f8808ff */
[----:B------:R-:W-:Y:S02]  /*2de0*/  LEA.HI.X R45, R11, UR5, R46, 0x1, P4 ;  /* 0x000000050b2d7c11 */ /* 0x000fe4000a0f0c2e */
[-C--:B------:R-:W-:Y:S01]  /*2df0*/  ISETP.GE.AND P4, PT, R107, R104.reuse, PT ;  /* 0x000000686b00720c */ /* 0x080fe20003f86270 */
[----:B------:R0:W5:Y:S04]  /*2e00*/  @!P6 LDG.E.64 R68, desc[UR60][R42.64] ;  /* 0x0000003c2a44e981 */ /* 0x000168000c1e1b00 */
[----:B------:R0:W5:Y:S01]  /*2e10*/  @!P6 LDG.E.64 R70, desc[UR60][R44.64] ;  /* 0x0000003c2c46e981 */ /* 0x000162000c1e1b00 */
[----:B------:R-:W-:Y:S02]  /*2e20*/  ISETP.GE.AND P6, PT, R75, R104, PT ;  /* 0x000000684b00720c */ /* 0x000fe40003fc6270 */
[----:B------:R-:W-:-:S02]  /*2e30*/  CS2R R64, SRZ ;  /* 0x0000000000407805 */ /* 0x000fc4000001ff00 */
[----:B------:R-:W-:Y:S02]  /*2e40*/  CS2R R60, SRZ ;  /* 0x00000000003c7805 */ /* 0x000fe4000001ff00 */
[----:B------:R-:W-:Y:S02]  /*2e50*/  CS2R R56, SRZ ;  /* 0x0000000000387805 */ /* 0x000fe4000001ff00 */
[----:B------:R-:W-:Y:S02]  /*2e60*/  CS2R R66, SRZ ;  /* 0x0000000000427805 */ /* 0x000fe4000001ff00 */
[----:B------:R-:W-:Y:S02]  /*2e70*/  CS2R R62, SRZ ;  /* 0x00000000003e7805 */ /* 0x000fe4000001ff00 */
[----:B------:R-:W-:Y:S01]  /*2e80*/  CS2R R58, SRZ ;  /* 0x00000000003a7805 */ /* 0x000fe2000001ff00 */
[----:B------:R0:W5:Y:S04]  /*2e90*/  @!P5 LDG.E.64 R64, desc[UR60][R42.64+0x40] ;  /* 0x0000403c2a40d981 */ /* 0x000168000c1e1b00 */
[----:B------:R0:W5:Y:S04]  /*2ea0*/  @!P4 LDG.E.64 R60, desc[UR60][R42.64+0x80] ;  /* 0x0000803c2a3cc981 */ /* 0x000168000c1e1b00 */
[----:B------:R0:W5:Y:S04]  /*2eb0*/  @!P6 LDG.E.64 R56, desc[UR60][R42.64+0xc0] ;  /* 0x0000c03c2a38e981 */ /* 0x000168000c1e1b00 */
[----:B------:R0:W5:Y:S04]  /*2ec0*/  @!P5 LDG.E.64 R66, desc[UR60][R44.64+0x40] ;  /* 0x0000403c2c42d981 */ /* 0x000168000c1e1b00 */
[----:B------:R0:W5:Y:S04]  /*2ed0*/  @!P4 LDG.E.64 R62, desc[UR60][R44.64+0x80] ;  /* 0x0000803c2c3ec981 */ /* 0x000168000c1e1b00 */
[----:B------:R0:W5:Y:S02]  /*2ee0*/  @!P6 LDG.E.64 R58, desc[UR60][R44.64+0xc0] ;  /* 0x0000c03c2c3ae981 */ /* 0x000164000c1e1b00 */
.L_x_1578:
[----:B------:R-:W-:Y:S05]  /*2ef0*/  BSYNC B1 ;  /* 0x0000000000017941 */ /* 0x000fea0003800000 */
.L_x_1577:
[----:B------:R-:W2:Y:S01]  /*2f00*/  LDL R11, [R1+0xa0] ;  /* 0x0000a000010b7983 */ /* 0x000ea20000100800 */
[----:B------:R-:W-:Y:S01]  /*2f10*/  BSSY B1, `(.L_x_1579) ;  /* 0x000002a000017945 */ /* 0x000fe20003800000 */
[----:B0-----:R-:W-:Y:S02]  /*2f20*/  CS2R R44, SRZ ;  /* 0x00000000002c7805 */ /* 0x001fe4000001ff00 */
[----:B------:R-:W-:Y:S02]  /*2f30*/  CS2R R48, SRZ ;  /* 0x0000000000307805 */ /* 0x000fe4000001ff00 */
[----:B------:R-:W-:Y:S02]  /*2f40*/  CS2R R52, SRZ ;  /* 0x0000000000347805 */ /* 0x000fe4000001ff00 */
[----:B------:R-:W-:Y:S02]  /*2f50*/  CS2R R42, SRZ ;  /* 0x00000000002a7805 */ /* 0x000fe4000001ff00 */
[----:B------:R-:W-:-:S02]  /*2f60*/  CS2R R46, SRZ ;  /* 0x00000000002e7805 */ /* 0x000fc4000001ff00 */
[----:B------:R-:W-:Y:S01]  /*2f70*/  CS2R R50, SRZ ;  /* 0x0000000000327805 */ /* 0x000fe2000001ff00 */
[----:B-----5:R-:W-:Y:S01]  /*2f80*/  IMAD.MOV.U32 R74, RZ, RZ, R56 ;  /* 0x000000ffff4a7224 */ /* 0x020fe200078e0038 */
[----:B------:R-:W-:Y:S01]  /*2f90*/  CS2R R54, SRZ ;  /* 0x0000000000367805 */ /* 0x000fe2000001ff00 */
[----:B------:R-:W-:Y:S01]  /*2fa0*/  IMAD.MOV.U32 R89, RZ, RZ, R57 ;  /* 0x000000ffff597224 */ /* 0x000fe200078e0039 */
[----:B--2---:R-:W-:-:S13]  /*2fb0*/  ISETP.GE.AND P4, PT, R11, R97, PT ;  /* 0x000000610b00720c */ /* 0x004fda0003f86270 */
[----:B------:R-:W-:Y:S05]  /*2fc0*/  @P4 BRA `(.L_x_1580) ;  /* 0x0000000000784947 */ /* 0x000fea0003800000 */
        /* <DEDUP_REMOVED lines=30> */
.L_x_1580:
[----:B------:R-:W-:Y:S05]  /*31b0*/  BSYNC B1 ;  /* 0x0000000000017941 */ /* 0x000fea0003800000 */
.L_x_1579:
[----:B------:R-:W-:Y:S01]  /*31c0*/  IMAD.MOV.U32 R11, RZ, RZ, R60 ;  /* 0x000000ffff0b7224 */ /* 0x000fe200078e003c */
[----:B0-----:R-:W-:Y:S01]  /*31d0*/  MOV R12, R61 ;  /* 0x0000003d000c7202 */ /* 0x001fe20000000f00 */
[----:B------:R-:W-:Y:S01]  /*31e0*/  IMAD.MOV.U32 R13, RZ, RZ, R68 ;  /* 0x000000ffff0d7224 */ /* 0x000fe200078e0044 */
[----:B------:R-:W-:Y:S01]  /*31f0*/  ISETP.NE.AND P5, PT, R225, 0x3, PT ;  /* 0x00000003e100780c */ /* 0x000fe20003fa5270 */
[----:B------:R-:W-:Y:S01]  /*3200*/  IMAD.MOV.U32 R14, RZ, RZ, R69 ;  /* 0x000000ffff0e7224 */ /* 0x000fe200078e0045 */
[----:B------:R-:W-:Y:S01]  /*3210*/  PRMT R120, R11, 0x5410, R12 ;  /* 0x000054100b787816 */ /* 0x000fe2000000000c */
[----:B------:R-:W-:Y:S01]  /*3220*/  IMAD.MOV.U32 R11, RZ, RZ, R64 ;  /* 0x000000ffff0b7224 */ /* 0x000fe200078e0040 */
[----:B------:R-:W-:Y:S01]  /*3230*/  PRMT R118, R74, 0x5410, R89 ;  /* 0x000054104a767816 */ /* 0x000fe20000000059 */
[----:B------:R-:W-:Y:S01]  /*3240*/  IMAD.MOV.U32 R12, RZ, RZ, R65 ;  /* 0x000000ffff0c7224 */ /* 0x000fe200078e0041 */
[----:B------:R-:W-:Y:S01]  /*3250*/  PRMT R129, R13, 0x5410, R14 ;  /* 0x000054100d817816 */ /* 0x000fe2000000000e */
[----:B------:R-:W-:-:S02]  /*3260*/  IMAD.MOV.U32 R13, RZ, RZ, R62 ;  /* 0x000000ffff0d7224 */ /* 0x000fc400078e003e */
[----:B------:R-:W-:Y:S01]  /*3270*/  IMAD.MOV.U32 R14, RZ, RZ, R63 ;  /* 0x000000ffff0e7224 */ /* 0x000fe200078e003f */
[----:B------:R-:W-:Y:S01]  /*3280*/  PRMT R122, R12, 0x5410, R11 ;  /* 0x000054100c7a7816 */ /* 0x000fe2000000000b */
[----:B------:R-:W-:Y:S01]  /*3290*/  IMAD.MOV.U32 R12, RZ, RZ, R59 ;  /* 0x000000ffff0c7224 */ /* 0x000fe200078e003b */
[----:B------:R-:W-:Y:S02]  /*32a0*/  MOV R11, R58 ;  /* 0x0000003a000b7202 */ /* 0x000fe40000000f00 */
[----:B------:R-:W-:Y:S01]  /*32b0*/  PRMT R121, R13, 0x5410, R14 ;  /* 0x000054100d797816 */ /* 0x000fe2000000000e */
[----:B------:R-:W-:Y:S01]  /*32c0*/  IMAD.MOV.U32 R13, RZ, RZ, R70 ;  /* 0x000000ffff0d7224 */ /* 0x000fe200078e0046 */
[----:B------:R-:W-:Y:S01]  /*32d0*/  PRMT R119, R11, 0x5410, R12 ;  /* 0x000054100b777816 */ /* 0x000fe2000000000c */
[----:B------:R-:W-:Y:S01]  /*32e0*/  IMAD.MOV.U32 R11, RZ, RZ, R66 ;  /* 0x000000ffff0b7224 */ /* 0x000fe200078e0042 */
[----:B------:R-:W-:Y:S01]  /*32f0*/  MOV R12, R67 ;  /* 0x00000043000c7202 */ /* 0x000fe20000000f00 */
[----:B------:R-:W-:-:S03]  /*3300*/  IMAD.MOV.U32 R14, RZ, RZ, R71 ;  /* 0x000000ffff0e7224 */ /* 0x000fc600078e0047 */
[----:B------:R-:W-:Y:S01]  /*3310*/  PRMT R123, R11, 0x5410, R12 ;  /* 0x000054100b7b7816 */ /* 0x000fe2000000000c */
[----:B-----5:R-:W-:Y:S01]  /*3320*/  IMAD.MOV.U32 R11, RZ, RZ, R40 ;  /* 0x000000ffff0b7224 */ /* 0x020fe200078e0028 */
[----:B------:R-:W-:Y:S01]  /*3330*/  PRMT R130, R13, 0x5410, R14 ;  /* 0x000054100d827816 */ /* 0x000fe2000000000e */
[----:B------:R-:W-:Y:S01]  /*3340*/  IMAD.MOV.U32 R12, RZ, RZ, R41 ;  /* 0x000000ffff0c7224 */ /* 0x000fe200078e0029 */
[----:B------:R-:W-:Y:S01]  /*3350*/  MOV R13, R44 ;  /* 0x0000002c000d7202 */ /* 0x000fe20000000f00 */
[----:B------:R-:W-:-:S03]  /*3360*/  IMAD.MOV.U32 R14, RZ, RZ, R45 ;  /* 0x000000ffff0e7224 */ /* 0x000fc600078e002d */
[----:B------:R-:W-:Y:S01]  /*3370*/  PRMT R108, R11, 0x5410, R12 ;  /* 0x000054100b6c7816 */ /* 0x000fe2000000000c */
[----:B------:R-:W-:Y:S01]  /*3380*/  IMAD.MOV.U32 R11, RZ, RZ, R48 ;  /* 0x000000ffff0b7224 */ /* 0x000fe200078e0030 */
[----:B------:R-:W-:Y:S01]  /*3390*/  PRMT R111, R13, 0x5410, R14 ;  /* 0x000054100d6f7816 */ /* 0x000fe2000000000e */
[----:B------:R-:W-:Y:S01]  /*33a0*/  IMAD.MOV.U32 R12, RZ, RZ, R49 ;  /* 0x000000ffff0c7224 */ /* 0x000fe200078e0031 */
[----:B------:R-:W-:Y:S01]  /*33b0*/  MOV R14, R53 ;  /* 0x00000035000e7202 */ /* 0x000fe20000000f00 */
[----:B------:R-:W-:-:S03]  /*33c0*/  IMAD.MOV.U32 R13, RZ, RZ, R52 ;  /* 0x000000ffff0d7224 */ /* 0x000fc600078e0034 */
[----:B------:R-:W-:Y:S01]  /*33d0*/  PRMT R114, R11, 0x5410, R12 ;  /* 0x000054100b727816 */ /* 0x000fe2000000000c */
[----:B------:R-:W-:Y:S01]  /*33e0*/  IMAD.MOV.U32 R11, RZ, RZ, R42 ;  /* 0x000000ffff0b7224 */ /* 0x000fe200078e002a */
[----:B------:R-:W-:Y:S01]  /*33f0*/  PRMT R116, R13, 0x5410, R14 ;  /* 0x000054100d747816 */ /* 0x000fe2000000000e */
[----:B------:R-:W-:Y:S02]  /*3400*/  IMAD.MOV.U32 R12, RZ, RZ, R43 ;  /* 0x000000ffff0c7224 */ /* 0x000fe400078e002b */
[----:B------:R-:W-:Y:S02]  /*3410*/  IMAD.MOV.U32 R13, RZ, RZ, R46 ;  /* 0x000000ffff0d7224 */ /* 0x000fe400078e002e */
[----:B------:R-:W-:Y:S01]  /*3420*/  IMAD.MOV.U32 R14, RZ, RZ, R47 ;  /* 0x000000ffff0e7224 */ /* 0x000fe200078e002f */
[----:B------:R-:W-:Y:S01]  /*3430*/  PRMT R110, R11, 0x5410, R12 ;  /* 0x000054100b6e7816 */ /* 0x000fe2000000000c */
[----:B------:R-:W-:Y:S01]  /*3440*/  IMAD.MOV.U32 R12, RZ, RZ, R51 ;  /* 0x000000ffff0c7224 */ /* 0x000fe200078e0033 */
[----:B------:R-:W-:-:S02]  /*3450*/  MOV R11, R50 ;  /* 0x00000032000b7202 */ /* 0x000fc40000000f00 */
[----:B------:R-:W-:Y:S01]  /*3460*/  PRMT R113, R13, 0x5410, R14 ;  /* 0x000054100d717816 */ /* 0x000fe2000000000e */
[----:B------:R-:W-:Y:S01]  /*3470*/  IMAD.MOV.U32 R13, RZ, RZ, R54 ;  /* 0x000000ffff0d7224 */ /* 0x000fe200078e0036 */
[----:B------:R-:W-:Y:S01]  /*3480*/  PRMT R115, R11, 0x5410, R12 ;  /* 0x000054100b737816 */ /* 0x000fe2000000000c */
[----:B------:R-:W-:-:S05]  /*3490*/  IMAD.MOV.U32 R14, RZ, RZ, R55 ;  /* 0x000000ffff0e7224 */ /* 0x000fca00078e0037 */
[----:B------:R-:W-:Y:S01]  /*34a0*/  PRMT R117, R13, 0x5410, R14 ;  /* 0x000054100d757816 */ /* 0x000fe2000000000e */
[----:B------:R-:W-:Y:S06]  /*34b0*/  @!P5 BRA `(.L_x_1581) ;  /* 0x000000000004d947 */ /* 0x000fec0003800000 */
[----:B------:R-:W-:Y:S01]  /*34c0*/  BPT.TRAP 0x1 ;  /* 0x000000040000795c */ /* 0x000fe20000300000 */
.L_x_1581:
[----:B------:R-:W2:Y:S01]  /*34d0*/  LDL R11, [R1+0x40] ;  /* 0x00004000010b7983 */ /* 0x000ea20000100800 */
[----:B------:R-:W-:Y:S01]  /*34e0*/  IMAD R89, R202, 0x8, R18 ;  /* 0x00000008ca597824 */ /* 0x000fe200078e0212 */
[----:B------:R-:W-:Y:S01]  /*34f0*/  BSSY B1, `(.L_x_1582) ;  /* 0x0000004000017945 */ /* 0x000fe20003800000 */
[----:B--2---:R-:W-:-:S04]  /*3500*/  SHF.L.U32 R103, R11, 0x1f, RZ ;  /* 0x0000001f0b677819 */ /* 0x004fc800000006ff */
[----:B------:R-:W0:Y:S02]  /*3510*/  SYNCS.PHASECHK.TRANS64.TRYWAIT P6, [R89+URZ+0x30890], R103 ;  /* 0x03089067590075a7 */ /* 0x000e2400080c017f */
[----:B0-----:R-:W-:Y:S05]  /*3520*/  @!P6 BRA `(.L_x_1583) ;  /* 0x000002540068e947 */ /* 0x001fea0003800000 */
.L_x_2005:
[----:B------:R-:W-:Y:S05]  /*3530*/  BSYNC B1 ;  /* 0x0000000000017941 */ /* 0x000fea0003800000 */
.L_x_1582:
[----:B------:R-:W-:-:S03]  /*3540*/  UMOV UR4, 0xffffffff ;  /* 0xffffffff00047882 */ /* 0x000fc60000000000 */
[----:B------:R-:W-:Y:S05]  /*3550*/  BRA.DIV UR4, `(.L_x_1584) ;  /* 0x0000025604707947 */ /* 0x000fea000b800000 */
[----:B------:R1:W2:Y:S04]  /*3560*/  SHFL.IDX PT, R74, R112, RZ, 0x181f ;  /* 0x00181fff704a7589 */ /* 0x0002a800000e0000 */
[----:B------:R1:W3:Y:S02]  /*3570*/  SHFL.IDX PT, R106, R105, RZ, 0x181f ;  /* 0x00181fff696a7589 */ /* 0x0002e400000e0000 */
.L_x_2009:
[----:B------:R-:W-:Y:S04]  /*3580*/  BSSY B1, `(.L_x_1585) ;  /* 0x00000d1000017945 */ /* 0x000fe80003800000 */
[----:B------:R-:W-:Y:S05]  /*3590*/  @P0 BRA `(.L_x_1586) ;  /* 0x0000000c003c0947 */ /* 0x000fea0003800000 */
[----:B------:R-:W-:Y:S01]  /*35a0*/  ISETP.NE.AND P0, PT, R29, RZ, PT ;  /* 0x000000ff1d00720c */ /* 0x000fe20003f05270 */
[----:B------:R-:W-:-:S12]  /*35b0*/  BSSY B2, `(.L_x_1587) ;  /* 0x0000032000027945 */ /* 0x000fd80003800000 */
[----:B------:R-:W-:Y:S05]  /*35c0*/  @!P0 BRA `(.L_x_1588) ;  /* 0x0000000000c08947 */ /* 0x000fea0003800000 */
[----:B------:R4:W0:Y:S01]  /*35d0*/  LDS.128 R12, [R92+0x20400] ;  /* 0x020400005c0c7984 */ /* 0x0008220000000c00 */
[----:B------:R-:W-:Y:S01]  /*35e0*/  ISETP.GE.AND P6, PT, R200, R104, PT ;  /* 0x00000068c800720c */ /* 0x000fe20003fc6270 */
[----:B------:R-:W-:Y:S01]  /*35f0*/  BSSY B3, `(.L_x_1589) ;  /* 0x000002c000037945 */ /* 0x000fe20003800000 */
[----:B---3--:R-:W-:-:S04]  /*3600*/  LEA R72, P0, R16, R106, 0x1 ;  /* 0x0000006a10487211 */ /* 0x008fc800078008ff */
[----:B--2---:R-:W-:-:S07]  /*3610*/  LEA.HI.X R73, R16, R74, R17, 0x1, P0 ;  /* 0x0000004a10497211 */ /* 0x004fce00000f0c11 */
        /* <DEDUP_REMOVED lines=14> */
[CC--:B------:R-:W-:Y:S01]  /*3700*/  FMUL.FTZ R128, R68.reuse, R71.reuse ;  /* 0x0000004744807220 */ /* 0x0c0fe20000410000 */
[----:B------:R-:W-:Y:S01]  /*3710*/  FMUL.FTZ R71, R15, R71 ;  /* 0x000000470f477220 */ /* 0x000fe20000410000 */
[C---:B------:R-:W-:Y:S01]  /*3720*/  FMUL.FTZ R124, R13.reuse, R124 ;  /* 0x0000007c0d7c7220 */ /* 0x040fe20000410000 */
[-C--:B------:R-:W-:Y:S01]  /*3730*/  FFMA.FTZ R126, R13, R70.reuse, -R126 ;  /* 0x000000460d7e7223 */ /* 0x080fe2000001087e */
[-C--:B------:R-:W-:Y:S01]  /*3740*/  FFMA.FTZ R128, R15, R69.reuse, -R128 ;  /* 0x000000450f807223 */ /* 0x080fe20000010880 */
[----:B------:R-:W-:Y:S01]  /*3750*/  FFMA.FTZ R127, R68, R69, R71 ;  /* 0x00000045447f7223 */ /* 0x000fe20000010047 */
[----:B------:R-:W-:Y:S01]  /*3760*/  FFMA.FTZ R125, R11, R70, R124 ;  /* 0x000000460b7d7223 */ /* 0x000fe2000001007c */
[----:B------:R-:W-:-:S02]  /*3770*/  HADD2.F32 R11, -RZ, R12.H1_H1 ;  /* 0x3000000cff0b7230 */ /* 0x000fc40000004100 */
[----:B------:R-:W-:Y:S02]  /*3780*/  HADD2.F32 R69, -RZ, R130.H0_H0 ;  /* 0x20000082ff457230 */ /* 0x000fe40000004100 */
[----:B------:R-:W-:Y:S02]  /*3790*/  HADD2.F32 R12, -RZ, R12.H0_H0 ;  /* 0x2000000cff0c7230 */ /* 0x000fe40000004100 */
[----:B------:R-:W-:Y:S02]  /*37a0*/  HADD2.F32 R70, -RZ, R130.H1_H1 ;  /* 0x30000082ff467230 */ /* 0x000fe40000004100 */
[-C--:B------:R-:W-:Y:S01]  /*37b0*/  FMUL.FTZ R71, R11, R69.reuse ;  /* 0x000000450b477220 */ /* 0x080fe20000410000 */
[--C-:B------:R-:W-:Y:S02]  /*37c0*/  HADD2.F32 R13, -RZ, R14.reuse.H1_H1 ;  /* 0x3000000eff0d7230 */ /* 0x100fe40000004100 */
        /* <DEDUP_REMOVED lines=14> */
.L_x_1590:
[----:B------:R-:W-:Y:S05]  /*38b0*/  BSYNC B3 ;  /* 0x0000000000037941 */ /* 0x000fea0003800000 */
.L_x_1589:
[----:B0-----:R4:W-:Y:S02]  /*38c0*/  ST.E.128 desc[UR60][R72.64], R12 ;  /* 0x0000000c48007985 */ /* 0x0019e4000c101d3c */
.L_x_1588:
[----:B------:R-:W-:Y:S05]  /*38d0*/  BSYNC B2 ;  /* 0x0000000000027941 */ /* 0x000fea0003800000 */
.L_x_1587:
[----:B------:R-:W-:Y:S01]  /*38e0*/  ISETP.NE.AND P0, PT, R76, RZ, PT ;  /* 0x000000ff4c00720c */ /* 0x000fe20003f05270 */
[----:B------:R-:W-:-:S12]  /*38f0*/  BSSY B2, `(.L_x_1591) ;  /* 0x0000032000027945 */ /* 0x000fd80003800000 */
[----:B------:R-:W-:Y:S05]  /*3900*/  @!P0 BRA `(.L_x_1592) ;  /* 0x0000000000c08947 */ /* 0x000fea0003800000 */
[----:B----4-:R4:W0:Y:S01]  /*3910*/  LDS.128 R12, [R92+0x22400] ;  /* 0x022400005c0c7984 */ /* 0x0108220000000c00 */
        /* <DEDUP_REMOVED lines=45> */
.L_x_1594:
[----:B------:R-:W-:Y:S05]  /*3bf0*/  BSYNC B3 ;  /* 0x0000000000037941 */ /* 0x000fea0003800000 */
.L_x_1593:
[----:B0-----:R0:W-:Y:S02]  /*3c00*/  ST.E.128 desc[UR60][R68.64], R12 ;  /* 0x0000000c44007985 */ /* 0x0011e4000c101d3c */
.L_x_1592:
[----:B------:R-:W-:Y:S05]  /*3c10*/  BSYNC B2 ;  /* 0x0000000000027941 */ /* 0x000fea0003800000 */
.L_x_1591:
[----:B------:R-:W-:Y:S01]  /*3c20*/  ISETP.NE.AND P0, PT, R77, RZ, PT ;  /* 0x000000ff4d00720c */ /* 0x000fe20003f05270 */
[----:B------:R-:W-:-:S12]  /*3c30*/  BSSY B2, `(.L_x_1595) ;  /* 0x0000033000027945 */ /* 0x000fd80003800000 */
[----:B------:R-:W-:Y:S05]  /*3c40*/  @!P0 BRA `(.L_x_1596) ;  /* 0x0000000000c48947 */ /* 0x000fea0003800000 */
[----:B------:R-:W2:Y:S01]  /*3c50*/  LDL R11, [R1] ;  /* 0x00000000010b7983 */ /* 0x000ea20000100800 */
[----:B------:R-:W-:Y:S01]  /*3c60*/  ISETP.GE.AND P6, PT, R107, R104, PT ;  /* 0x000000686b00720c */ /* 0x000fe20003fc6270 */
[----:B------:R-:W-:Y:S01]  /*3c70*/  BSSY B3, `(.L_x_1597) ;  /* 0x000002d000037945 */ /* 0x000fe20003800000 */
[C---:B---3--:R-:W-:Y:S01]  /*3c80*/  LEA R64, P0, R19.reuse, R106, 0x1 ;  /* 0x0000006a13407211 */ /* 0x048fe200078008ff */
[----:B0---4-:R0:W3:Y:S03]  /*3c90*/  LDS.128 R12, [R92+0x24400] ;  /* 0x024400005c0c7984 */ /* 0x0110e60000000c00 */
[----:B--2---:R-:W-:-:S07]  /*3ca0*/  LEA.HI.X R65, R19, R74, R11, 0x1, P0 ;  /* 0x0000004a13417211 */ /* 0x004fce00000f0c0b */
[----:B0--3--:R-:W-:Y:S05]  /*3cb0*/  @P6 BRA `(.L_x_1598) ;  /* 0x0000000000a06947 */ /* 0x009fea0003800000 */
[----:B------:R-:W-:Y:S01]  /*3cc0*/  SHF.R.U64 R11, R60, 0x10, R61 ;  /* 0x000000103c0b7819 */ /* 0x000fe2000000123d */
[--C-:B------:R-:W-:Y:S01]  /*3cd0*/  HADD2.F32 R60, -RZ, R15.reuse.H1_H1 ;  /* 0x3000000fff3c7230 */ /* 0x100fe20000004100 */
        /* <DEDUP_REMOVED lines=38> */
.L_x_1598:
[----:B------:R-:W-:Y:S05]  /*3f40*/  BSYNC B3 ;  /* 0x0000000000037941 */ /* 0x000fea0003800000 */
.L_x_1597:
[----:B------:R0:W-:Y:S02]  /*3f50*/  ST.E.128 desc[UR60][R64.64], R12 ;  /* 0x0000000c40007985 */ /* 0x0001e4000c101d3c */
.L_x_1596:
[----:B------:R-:W-:Y:S05]  /*3f60*/  BSYNC B2 ;  /* 0x0000000000027941 */ /* 0x000fea0003800000 */
.L_x_1595:
[----:B------:R-:W-:-:S13]  /*3f70*/  ISETP.NE.AND P0, PT, R78, RZ, PT ;  /* 0x000000ff4e00720c */ /* 0x000fda0003f05270 */
[----:B------:R-:W-:Y:S05]  /*3f80*/  @!P0 BRA `(.L_x_1586) ;  /* 0x0000000000c08947 */ /* 0x000fea0003800000 */
[----:B0---4-:R0:W4:Y:S01]  /*3f90*/  LDS.128 R12, [R92+0x26400] ;  /* 0x026400005c0c7984 */ /* 0x0111220000000c00 */
[----:B------:R-:W-:Y:S01]  /*3fa0*/  ISETP.GE.AND P6, PT, R75, R104, PT ;  /* 0x000000684b00720c */ /* 0x000fe20003fc6270 */
[----:B------:R-:W-:Y:S01]  /*3fb0*/  BSSY B2, `(.L_x_1599) ;  /* 0x000002c000027945 */ /* 0x000fe20003800000 */
[----:B---3--:R-:W-:-:S04]  /*3fc0*/  LEA R60, P0, R23, R106, 0x1 ;  /* 0x0000006a173c7211 */ /* 0x008fc800078008ff */
[----:B--2---:R-:W-:-:S07]  /*3fd0*/  LEA.HI.X R61, R23, R74, R228, 0x1, P0 ;  /* 0x0000004a173d7211 */ /* 0x004fce00000f0ce4 */
        /* <DEDUP_REMOVED lines=41> */
.L_x_1600:
[----:B------:R-:W-:Y:S05]  /*4270*/  BSYNC B2 ;  /* 0x0000000000027941 */ /* 0x000fea0003800000 */
.L_x_1599:
[----:B----4-:R0:W-:Y:S02]  /*4280*/  ST.E.128 desc[UR60][R60.64], R12 ;  /* 0x0000000c3c007985 */ /* 0x0101e4000c101d3c */
.L_x_1586:
[----:B------:R-:W-:Y:S05]  /*4290*/  BSYNC B1 ;  /* 0x0000000000017941 */ /* 0x000fea0003800000 */
.L_x_1585:
[----:B------:R-:W-:-:S03]  /*42a0*/  UMOV UR4, 0xffffffff ;  /* 0xffffffff00047882 */ /* 0x000fc60000000000 */
[----:B------:R-:W-:Y:S05]  /*42b0*/  BRA.DIV UR4, `(.L_x_1601) ;  /* 0x0000024a04647947 */ /* 0x000fea000b800000 */
[----:B-1----:R-:W1:Y:S04]  /*42c0*/  SHFL.IDX PT, R112, R112, 0x1, 0x181f ;  /* 0x00381f0070707f89 */ /* 0x002e6800000e0000 */
[----:B------:R0:W0:Y:S02]  /*42d0*/  SHFL.IDX PT, R56, R105, 0x1, 0x181f ;  /* 0x00381f0069387f89 */ /* 0x00002400000e0000 */
.L_x_2013:
        /* <DEDUP_REMOVED lines=8> */
[----:B-1----:R-:W-:-:S07]  /*4360*/  LEA.HI.X R59, R16, R112, R17, 0x1, P0 ;  /* 0x00000070103b7211 */ /* 0x002fce00000f0c11 */
        /* <DEDUP_REMOVED lines=41> */
.L_x_1606:
[----:B------:R-:W-:Y:S05]  /*4600*/  BSYNC B2 ;  /* 0x0000000000027941 */ /* 0x000fea0003800000 */
.L_x_1605:
[----:B----4-:R0:W-:Y:S02]  /*4610*/  ST.E.128 desc[UR60][R58.64], R12 ;  /* 0x0000000c3a007985 */ /* 0x0101e4000c101d3c */
.L_x_1604:
[----:B------:R-:W-:Y:S05]  /*4620*/  BSYNC B1 ;  /* 0x0000000000017941 */ /* 0x000fea0003800000 */
.L_x_1603:
        /* <DEDUP_REMOVED lines=49> */
.L_x_1610:
[----:B------:R-:W-:Y:S05]  /*4940*/  BSYNC B2 ;  /* 0x0000000000027941 */ /* 0x000fea0003800000 */
.L_x_1609:
[----:B----4-:R0:W-:Y:S02]  /*4950*/  ST.E.128 desc[UR60][R52.64], R12 ;  /* 0x0000000c34007985 */ /* 0x0101e4000c101d3c */
.L_x_1608:
[----:B------:R-:W-:Y:S05]  /*4960*/  BSYNC B1 ;  /* 0x0000000000017941 */ /* 0x000fea0003800000 */
.L_x_1607:
[----:B------:R-:W-:Y:S01]  /*4970*/  ISETP.NE.AND P0, PT, R77, RZ, PT ;  /* 0x000000ff4d00720c */ /* 0x000fe20003f05270 */
[----:B------:R-:W-:-:S12]  /*4980*/  BSSY B1, `(.L_x_1611) ;  /* 0x0000033000017945 */ /* 0x000fd80003800000 */
[----:B------:R-:W-:Y:S05]  /*4990*/  @!P0 BRA `(.L_x_1612) ;  /* 0x0000000000c48947 */ /* 0x000fea0003800000 */
[----:B------:R-:W1:Y:S01]  /*49a0*/  LDL R11, [R1] ;  /* 0x00000000010b7983 */ /* 0x000e620000100800 */
[----:B------:R-:W-:Y:S01]  /*49b0*/  ISETP.GE.AND P4, PT, R107, R104, PT ;  /* 0x000000686b00720c */ /* 0x000fe20003f86270 */
[----:B------:R-:W-:Y:S01]  /*49c0*/  BSSY B2, `(.L_x_1613) ;  /* 0x000002d000027945 */ /* 0x000fe20003800000 */
[C---:B0-----:R-:W-:Y:S01]  /*49d0*/  LEA R48, P0, R19.reuse, R56, 0x1 ;  /* 0x0000003813307211 */ /* 0x041fe200078008ff */
[----:B----4-:R0:W4:Y:S03]  /*49e0*/  LDS.128 R12, [R92+0x25400] ;  /* 0x025400005c0c7984 */ /* 0x0101260000000c00 */
[----:B-1----:R-:W-:-:S07]  /*49f0*/  LEA.HI.X R49, R19, R112, R11, 0x1, P0 ;  /* 0x0000007013317211 */ /* 0x002fce00000f0c0b */
[----:B0---4-:R-:W-:Y:S05]  /*4a00*/  @P4 BRA `(.L_x_1614) ;  /* 0x0000000000a04947 */ /* 0x011fea0003800000 */
        /* <DEDUP_REMOVED lines=40> */
.L_x_1614:
[----:B------:R-:W-:Y:S05]  /*4c90*/  BSYNC B2 ;  /* 0x0000000000027941 */ /* 0x000fea0003800000 */
.L_x_1613:
[----:B------:R0:W-:Y:S02]  /*4ca0*/  ST.E.128 desc[UR60][R48.64], R12 ;  /* 0x0000000c30007985 */ /* 0x0001e4000c101d3c */
.L_x_1612:
[----:B------:R-:W-:Y:S05]  /*4cb0*/  BSYNC B1 ;  /* 0x0000000000017941 */ /* 0x000fea0003800000 */
.L_x_1611:
[----:B------:R-:W-:-:S13]  /*4cc0*/  ISETP.NE.AND P0, PT, R78, RZ, PT ;  /* 0x000000ff4e00720c */ /* 0x000fda0003f05270 */
        /* <DEDUP_REMOVED lines=26> */
[----:B------:R-:W-:-:S02]  /*4e70*/  HADD2.F32 R40, -RZ, R110.H0_H0 ;  /* 0x2000006eff287230 */ /* 0x000fc40000004100 */
[----:B------:R-:W-:Y:S01]  /*4e80*/  FFMA.FTZ R48, R15, R41, -R48 ;  /* 0x000000290f307223 */ /* 0x000fe20000010830 */
[----:B------:R-:W-:Y:S02]  /*4e90*/  HADD2.F32 R110, -RZ, R110.H1_H1 ;  /* 0x3000006eff6e7230 */ /* 0x000fe40000004100 */
[----:B------:R-:W-:Y:S02]  /*4ea0*/  HADD2.F32 R11, -RZ, R12.H1_H1 ;  /* 0x3000000cff0b7230 */ /* 0x000fe40000004100 */
[----:B------:R-:W-:Y:S02]  /*4eb0*/  HADD2.F32 R13, -RZ, R14.H1_H1 ;  /* 0x3000000eff0d7230 */ /* 0x000fe40000004100 */
[----:B------:R-:W-:Y:S02]  /*4ec0*/  HADD2.F32 R12, -RZ, R12.H0_H0 ;  /* 0x2000000cff0c7230 */ /* 0x000fe40000004100 */
[----:B------:R-:W-:Y:S01]  /*4ed0*/  FMUL.FTZ R41, R11, R40 ;  /* 0x000000280b297220 */ /* 0x000fe20000410000 */
[----:B------:R-:W-:-:S02]  /*4ee0*/  HADD2.F32 R14, -RZ, R14.H0_H0 ;  /* 0x2000000eff0e7230 */ /* 0x000fc40000004100 */
[----:B------:R-:W-:Y:S01]  /*4ef0*/  FMUL.FTZ R45, R13, R110 ;  /* 0x0000006e0d2d7220 */ /* 0x000fe20000410000 */
        /* <DEDUP_REMOVED lines=12> */
.L_x_1616:
[----:B------:R-:W-:Y:S05]  /*4fc0*/  BSYNC B1 ;  /* 0x0000000000017941 */ /* 0x000fea0003800000 */
.L_x_1615:
[----:B----4-:R0:W-:Y:S01]  /*4fd0*/  ST.E.128 desc[UR60][R56.64], R12 ;  /* 0x0000000c38007985 */ /* 0x0101e2000c101d3c */
[----:B------:R-:W-:Y:S05]  /*4fe0*/  BRA `(.L_x_1602) ;  /* 0x0000002c00387947 */ /* 0x000fea0003800000 */
.L_x_1576:
[----:B------:R-:W2:Y:S01]  /*4ff0*/  LDL R11, [R1+0xc] ;  /* 0x00000c00010b7983 */ /* 0x000ea20000100800 */
[----:B------:R-:W-:Y:S01]  /*5000*/  BSSY B1, `(.L_x_1617) ;  /* 0x0000024000017945 */ /* 0x000fe20003800000 */
        /* <DEDUP_REMOVED lines=13> */
[----:B------:R-:W-:Y:S01]  /*50e0*/  IADD3 R11, P6, R86, R12, RZ ;  /* 0x0000000c560b7210 */ /* 0x000fe20007fde0ff */
[----:B------:R-:W-:Y:S01]  /*50f0*/  ULDC.64 UR6, c[0x0][0x400] ;  /* 0x0001000000067ab9 */ /* 0x000fe20000000a00 */
[----:B------:R-:W-:Y:S02]  /*5100*/  IADD3.X R42, R72, R32, RZ, P4, !PT ;  /* 0x00000020482a7210 */ /* 0x000fe400027fe4ff */
[----:B------:R-:W-:Y:S02]  /*5110*/  CS2R R46, SRZ ;  /* 0x00000000002e7805 */ /* 0x000fe4000001ff00 */
[----:B------:R-:W-:Y:S01]  /*5120*/  LEA R56, P5, R41, UR4, 0x1 ;  /* 0x0000000429387c11 */ /* 0x000fe2000f8a08ff */
[----:B------:R-:W-:Y:S01]  /*5130*/  IMAD.X R40, R73, 0x1, R34, P6 ;  /* 0x0000000149287824 */ /* 0x000fe200030e0622 */
[----:B------:R-:W-:-:S02]  /*5140*/  ISETP.GE.AND P6, PT, R205, R104, PT ;  /* 0x00000068cd00720c */ /* 0x000fc40003fc6270 */
[----:B------:R-:W-:Y:S02]  /*5150*/  CS2R R44, SRZ ;  /* 0x00000000002c7805 */ /* 0x000fe4000001ff00 */
[----:B------:R-:W-:Y:S02]  /*5160*/  LEA.HI.X R57, R41, UR5, R42, 0x1, P5 ;  /* 0x0000000529397c11 */ /* 0x000fe4000a8f0c2a */
[----:B------:R-:W-:Y:S02]  /*5170*/  CS2R R42, SRZ ;  /* 0x00000000002a7805 */ /* 0x000fe4000001ff00 */
[----:B------:R-:W-:Y:S02]  /*5180*/  ISETP.GE.AND P5, PT, R16, R104, PT ;  /* 0x000000681000720c */ /* 0x000fe40003fa6270 */
[----:B------:R-:W-:Y:S02]  /*5190*/  CS2R R54, SRZ ;  /* 0x0000000000367805 */ /* 0x000fe4000001ff00 */
[----:B------:R-:W-:-:S02]  /*51a0*/  LEA R60, P4, R11, UR6, 0x1 ;  /* 0x000000060b3c7c11 */ /* 0x000fc4000f8808ff */
[----:B------:R-:W-:Y:S02]  /*51b0*/  CS2R R52, SRZ ;  /* 0x0000000000347805 */ /* 0x000fe4000001ff00 */
[----:B------:R-:W-:Y:S02]  /*51c0*/  CS2R R50, SRZ ;  /* 0x0000000000327805 */ /* 0x000fe4000001ff00 */
[----:B------:R-:W-:Y:S02]  /*51d0*/  CS2R R48, SRZ ;  /* 0x0000000000307805 */ /* 0x000fe4000001ff00 */
[----:B------:R-:W-:Y:S02]  /*51e0*/  LEA.HI.X R61, R11, UR7, R40, 0x1, P4 ;  /* 0x000000070b3d7c11 */ /* 0x000fe4000a0f0c28 */
[----:B------:R-:W-:-:S03]  /*51f0*/  CS2R R40, SRZ ;  /* 0x0000000000287805 */ /* 0x000fc6000001ff00 */
[----:B------:R0:W5:Y:S04]  /*5200*/  @!P6 LDG.E.128 R48, desc[UR60][R60.64+0x80] ;  /* 0x0000803c3c30e981 */ /* 0x000168000c1e1d00 */
[----:B------:R0:W5:Y:S04]  /*5210*/  @!P5 LDG.E.128 R44, desc[UR60][R56.64] ;  /* 0x0000003c382cd981 */ /* 0x000168000c1e1d00 */
[----:B------:R0:W5:Y:S04]  /*5220*/  @!P6 LDG.E.128 R40, desc[UR60][R56.64+0x80] ;  /* 0x0000803c3828e981 */ /* 0x000168000c1e1d00 */
[----:B------:R0:W5:Y:S02]  /*5230*/  @!P5 LDG.E.128 R52, desc[UR60][R60.64] ;  /* 0x0000003c3c34d981 */ /* 0x000164000c1e1d00 */
.L_x_1618:
[----:B------:R-:W-:Y:S05]  /*5240*/  BSYNC B1 ;  /* 0x0000000000017941 */ /* 0x000fea0003800000 */
.L_x_1617:
        /* <DEDUP_REMOVED lines=25> */
[----:B------:R-:W-:Y:S02]  /*53e0*/  LEA R12, P6, R15, UR4, 0x1 ;  /* 0x000000040f0c7c11 */ /* 0x000fe4000f8c08ff */
        /* <DEDUP_REMOVED lines=11> */
.L_x_1620:
[----:B------:R-:W-:Y:S05]  /*54a0*/  BSYNC B1 ;  /* 0x0000000000017941 */ /* 0x000fea0003800000 */
.L_x_1619:
        /* <DEDUP_REMOVED lines=15> */
[----:B------:R-:W-:-:S04]  /*55a0*/  MOV R11, R50 ;  /* 0x00000032000b7202 */ /* 0x000fc80000000f00 */
[----:B------:R-:W-:Y:S01]  /*55b0*/  PRMT R125, R11, 0x5410, R12 ;  /* 0x000054100b7d7816 */ /* 0x000fe2000000000c */
[----:B------:R-:W-:Y:S01]  /*55c0*/  IMAD.MOV.U32 R11, RZ, RZ, R54 ;  /* 0x000000ffff0b7224 */ /* 0x000fe200078e0036 */
[----:B------:R-:W-:Y:S01]  /*55d0*/  PRMT R126, R13, 0x5410, R14 ;  /* 0x000054100d7e7816 */ /* 0x000fe2000000000e */
[----:B------:R-:W-:Y:S01]  /*55e0*/  IMAD.MOV.U32 R14, RZ, RZ, R53 ;  /* 0x000000ffff0e7224 */ /* 0x000fe200078e0035 */
[----:B------:R-:W-:Y:S01]  /*55f0*/  MOV R12, R55 ;  /* 0x00000037000c7202 */ /* 0x000fe20000000f00 */
[----:B------:R-:W-:Y:S01]  /*5600*/  IMAD.MOV.U32 R13, RZ, RZ, R52 ;  /* 0x000000ffff0d7224 */ /* 0x000fe200078e0034 */
[----:B------:R-:W-:Y:S01]  /*5610*/  PRMT R128, R11, 0x7610, R128 ;  /* 0x000076100b807816 */ /* 0x000fe20000000080 */
[----:B-----5:R-:W-:Y:S01]  /*5620*/  IMAD.MOV.U32 R11, RZ, RZ, R58 ;  /* 0x000000ffff0b7224 */ /* 0x020fe200078e003a */
        /* <DEDUP_REMOVED lines=27> */
.L_x_1621:
[----:B------:R-:W2:Y:S01]  /*57e0*/  LDL R11, [R1+0x40] ;  /* 0x00004000010b7983 */ /* 0x000ea20000100800 */
[----:B------:R-:W-:Y:S01]  /*57f0*/  IMAD R89, R202, 0x8, R18 ;  /* 0x00000008ca597824 */ /* 0x000fe200078e0212 */
[----:B------:R-:W0:Y:S01]  /*5800*/  LDC R114, c[0x0][0x2f4] ;  /* 0x0000bd00ff727b82 */ /* 0x000e220000000800 */
[----:B------:R-:W-:Y:S01]  /*5810*/  BSSY B1, `(.L_x_1622) ;  /* 0x0000004000017945 */ /* 0x000fe20003800000 */
[----:B--2---:R-:W-:-:S04]  /*5820*/  SHF.L.U32 R103, R11, 0x1f, RZ ;  /* 0x0000001f0b677819 */ /* 0x004fc800000006ff */
[----:B------:R-:W1:Y:S02]  /*5830*/  SYNCS.PHASECHK.TRANS64.TRYWAIT P6, [R89+URZ+0x30890], R103 ;  /* 0x03089067590075a7 */ /* 0x000e6400080c017f */
[----:B01----:R-:W-:Y:S05]  /*5840*/  @!P6 BRA `(.L_x_1623) ;  /* 0x00000234004ce947 */ /* 0x003fea0003800000 */
.L_x_2014:
[----:B------:R-:W-:Y:S05]  /*5850*/  BSYNC B1 ;  /* 0x0000000000017941 */ /* 0x000fea0003800000 */
.L_x_1622:
[----:B------:R-:W-:Y:S01]  /*5860*/  UMOV UR4, 0xffffffff ;  /* 0xffffffff00047882 */ /* 0x000fe20000000000 */
[----:B------:R-:W-:Y:S02]  /*5870*/  IADD3 R116, -R93, R114, RZ ;  /* 0x000000725d747210 */ /* 0x000fe40007ffe1ff */
[----:B------:R-:W-:Y:S05]  /*5880*/  BRA.DIV UR4, `(.L_x_1624) ;  /* 0x0000023604507947 */ /* 0x000fea000b800000 */
[----:B------:R1:W2:Y:S04]  /*5890*/  SHFL.IDX PT, R107, R112, RZ, 0x181f ;  /* 0x00181fff706b7589 */ /* 0x0002a800000e0000 */
[----:B------:R1:W3:Y:S02]  /*58a0*/  SHFL.IDX PT, R106, R105, RZ, 0x181f ;  /* 0x00181fff696a7589 */ /* 0x0002e400000e0000 */
.L_x_2018:
[----:B------:R-:W-:Y:S04]  /*58b0*/  BSSY B1, `(.L_x_1625) ;  /* 0x00000f0000017945 */ /* 0x000fe80003800000 */
[----:B------:R-:W-:Y:S05]  /*58c0*/  @P0 BRA `(.L_x_1626) ;  /* 0x0000000c00b80947 */ /* 0x000fea0003800000 */
[----:B------:R-:W-:Y:S01]  /*58d0*/  ISETP.NE.AND P0, PT, R29, RZ, PT ;  /* 0x000000ff1d00720c */ /* 0x000fe20003f05270 */
[----:B------:R-:W-:-:S12]  /*58e0*/  BSSY B2, `(.L_x_1627) ;  /* 0x0000076000027945 */ /* 0x000fd80003800000 */
[----:B------:R-:W-:Y:S05]  /*58f0*/  @!P0 BRA `(.L_x_1628) ;  /* 0x0000000400d08947 */ /* 0x000fea0003800000 */
[----:B------:R-:W4:Y:S04]  /*5900*/  LDL R15, [R1+0x54] ;  /* 0x00005400010f7983 */ /* 0x000f280000100800 */
[----:B------:R-:W5:Y:S04]  /*5910*/  LDL R14, [R1+0xa8] ;  /* 0x0000a800010e7983 */ /* 0x000f680000100800 */
[----:B------:R-:W5:Y:S01]  /*5920*/  LDL R13, [R1+0x5c] ;  /* 0x00005c00010d7983 */ /* 0x000f620000100800 */
[----:B------:R-:W-:Y:S01]  /*5930*/  SEL R11, R93, R116, !P2 ;  /* 0x000000745d0b7207 */ /* 0x000fe20005000000 */
[----:B------:R-:W-:Y:S01]  /*5940*/  BSSY B3, `(.L_x_1629) ;  /* 0x000006d000037945 */ /* 0x000fe20003800000 */
[----:B---3--:R-:W-:-:S02]  /*5950*/  LEA R108, P6, R36, R106, 0x1 ;  /* 0x0000006a246c7211 */ /* 0x008fc400078c08ff */
[----:B------:R-:W-:Y:S02]  /*5960*/  SHF.R.S32.HI R12, RZ, 0x1f, R11 ;  /* 0x0000001fff0c7819 */ /* 0x000fe4000001140b */
[----:B--2---:R-:W-:Y:S02]  /*5970*/  LEA.HI.X R109, R36, R107, R79, 0x1, P6 ;  /* 0x0000006b246d7211 */ /* 0x004fe400030f0c4f */
[----:B------:R-:W-:Y:S02]  /*5980*/  LEA.HI R12, R12, R11, RZ, 0x4 ;  /* 0x0000000b0c0c7211 */ /* 0x000fe400078f20ff */
[----:B------:R-:W-:Y:S02]  /*5990*/  ISETP.GE.AND P6, PT, R16, R104, PT ;  /* 0x000000681000720c */ /* 0x000fe40003fc6270 */
[----:B------:R-:W-:-:S04]  /*59a0*/  LEA.HI.SX32 R12, R12, R35, 0x1c ;  /* 0x000000230c0c7211 */ /* 0x000fc800078fe2ff */
[----:B------:R-:W-:Y:S01]  /*59b0*/  SHF.R.S32.HI R11, RZ, 0x1f, R12 ;  /* 0x0000001fff0b7819 */ /* 0x000fe2000001140c */
[----:B------:R-:W-:-:S03]  /*59c0*/  IMAD.SHL.U32 R111, R12, 0x8, RZ ;  /* 0x000000080c6f7824 */ /* 0x000fc600078e00ff */
[----:B------:R-:W-:Y:S02]  /*59d0*/  LEA.HI R12, R11, R12, RZ, 0x3 ;  /* 0x0000000c0b0c7211 */ /* 0x000fe400078f18ff */
[----:B------:R-:W-:-:S03]  /*59e0*/  ISETP.GE.AND P0, PT, R111, R114, PT ;  /* 0x000000726f00720c */ /* 0x000fc60003f06270 */
[----:B------:R-:W-:-:S05]  /*59f0*/  IMAD.SHL.U32 R12, R12, 0x200, RZ ;  /* 0x000002000c0c7824 */ /* 0x000fca00078e00ff */
[----:B------:R-:W-:Y:S02]  /*5a00*/  LOP3.LUT R12, R12, 0x7ffff000, RZ, 0xc0, !PT ;  /* 0x7ffff0000c0c7812 */ /* 0x000fe400078ec0ff */
[----:B----4-:R-:W-:-:S03]  /*5a10*/  LOP3.LUT R11, R15, 0x38, R111, 0xf8, !PT ;  /* 0x000000380f0b7812 */ /* 0x010fc600078ef86f */
[----:B------:R-:W-:Y:S01]  /*5a20*/  @!P0 IMAD.WIDE R110, R111, 0x2, R106 ;  /* 0x000000026f6e8825 */ /* 0x000fe200078e026a */
[----:B-----5:R-:W-:-:S04]  /*5a30*/  LOP3.LUT R11, R11, R14, RZ, 0x3c, !PT ;  /* 0x0000000e0b0b7212 */ /* 0x020fc800078e3cff */
[----:B------:R-:W-:Y:S01]  /*5a40*/  IADD3 R13, R11, R12, R13 ;  /* 0x0000000c0b0d7210 */ /* 0x000fe20007ffe00d */
[----:B------:R-:W-:-:S04]  /*5a50*/  IMAD R11, R202, 0x4000, R91 ;  /* 0x00004000ca0b7824 */ /* 0x000fc800078e025b */
[----:B------:R-:W-:Y:S01]  /*5a60*/  IMAD R13, R202, 0x4000, R13 ;  /* 0x00004000ca0d7824 */ /* 0x000fe200078e020d */
[----:B------:R-:W-:-:S03]  /*5a70*/  LEA R11, R11, R18, 0x1 ;  /* 0x000000120b0b7211 */ /* 0x000fc600078e08ff */
[----:B------:R-:W-:Y:S02]  /*5a80*/  IMAD R72, R13, 0x2, R18 ;  /* 0x000000020d487824 */ /* 0x000fe400078e0212 */
[----:B------:R2:W3:Y:S04]  /*5a90*/  LDS.128 R12, [R11+0x20400] ;  /* 0x020400000b0c7984 */ /* 0x0004e80000000c00 */
[----:B------:R-:W4:Y:S01]  /*5aa0*/  LDS.128 R72, [R72+0x20400] ;  /* 0x0204000048487984 */ /* 0x000f220000000c00 */
[----:B------:R-:W-:Y:S05]  /*5ab0*/  @P6 BRA `(.L_x_1630) ;  /* 0x0000000400546947 */ /* 0x000fea0003800000 */
[----:B------:R-:W-:Y:S02]  /*5ac0*/  SHF.R.U32.HI R130, RZ, 0x10, R53 ;  /* 0x00000010ff827819 */ /* 0x000fe40000011635 */
[--C-:B------:R-:W-:Y:S02]  /*5ad0*/  SHF.R.U64 R127, R44, 0x10, R45.reuse ;  /* 0x000000102c7f7819 */ /* 0x100fe4000000122d */
[----:B------:R-:W-:Y:S01]  /*5ae0*/  SHF.R.U32.HI R132, RZ, 0x10, R45 ;  /* 0x00000010ff847819 */ /* 0x000fe2000001162d */
[----:B------:R-:W-:Y:S01]  /*5af0*/  HADD2.F32 R130, -RZ, R130.H0_H0 ;  /* 0x20000082ff827230 */ /* 0x000fe20000004100 */
[--C-:B--2---:R-:W-:Y:S01]  /*5b00*/  SHF.R.U64 R11, R46, 0x10, R47.reuse ;  /* 0x000000102e0b7819 */ /* 0x104fe2000000122f */
[--C-:B----4-:R-:W-:Y:S01]  /*5b10*/  HADD2.F32 R46, -RZ, R73.reuse.H0_H0 ;  /* 0x20000049ff2e7230 */ /* 0x110fe20000004100 */
[----:B------:R-:W-:Y:S01]  /*5b20*/  SHF.R.U32.HI R133, RZ, 0x10, R47 ;  /* 0x00000010ff857819 */ /* 0x000fe2000001162f */
[----:B---3--:R-:W-:Y:S01]  /*5b30*/  IMAD.MOV.U32 R47, RZ, RZ, R12 ;  /* 0x000000ffff2f7224 */ /* 0x008fe200078e000c */
[--C-:B------:R-:W-:Y:S01]  /*5b40*/  SHF.R.U64 R44, R54, 0x10, R55.reuse ;  /* 0x00000010362c7819 */ /* 0x100fe20000001237 */
[----:B------:R-:W-:Y:S01]  /*5b50*/  HADD2.F32 R73, -RZ, R73.H1_H1 ;  /* 0x30000049ff497230 */ /* 0x000fe20000004100 */
[----:B------:R-:W-:Y:S01]  /*5b60*/  SHF.R.U32.HI R131, RZ, 0x10, R55 ;  /* 0x00000010ff837819 */ /* 0x000fe20000011637 */
[----:B------:R-:W-:Y:S01]  /*5b70*/  HADD2.F32 R55, -RZ, R135.H1_H1 ;  /* 0x30000087ff377230 */ /* 0x000fe20000004100 */
[----:B------:R-:W-:Y:S01]  /*5b80*/  SHF.R.U64 R45, R52, 0x10, R53 ;  /* 0x00000010342d7819 */ /* 0x000fe20000001235 */
[----:B------:R-:W-:-:S02]  /*5b90*/  IMAD.MOV.U32 R52, RZ, RZ, R15 ;  /* 0x000000ffff347224 */ /* 0x000fc400078e000f */
[--C-:B------:R-:W-:Y:S02]  /*5ba0*/  HADD2.F32 R12, -RZ, R13.reuse.H0_H0 ;  /* 0x2000000dff0c7230 */ /* 0x100fe40000004100 */
[----:B------:R-:W-:Y:S02]  /*5bb0*/  HADD2.F32 R15, -RZ, R13.H1_H1 ;  /* 0x3000000dff0f7230 */ /* 0x000fe40000004100 */
[-C--:B------:R-:W-:Y:S01]  /*5bc0*/  FMUL.FTZ R13, R46, R55.reuse ;  /* 0x000000372e0d7220 */ /* 0x080fe20000410000 */
        /* <DEDUP_REMOVED lines=9> */
[----:B------:R-:W-:-:S02]  /*5c60*/  HADD2.F32 R130, -RZ, R135.H0_H0 ;  /* 0x20000087ff827230 */ /* 0x000fc40000004100 */
[--C-:B------:R-:W-:Y:S01]  /*5c70*/  HADD2.F32 R54, -RZ, R75.reuse.H0_H0 ;  /* 0x2000004bff367230 */ /* 0x100fe20000004100 */
[----:B------:R-:W-:Y:S01]  /*5c80*/  F2FP.F16.F32.PACK_AB R15, R15, R12 ;  /* 0x0000000c0f0f723e */ /* 0x000fe200000000ff */
[----:B------:R-:W-:Y:S01]  /*5c90*/  HADD2.F32 R75, -RZ, R75.H1_H1 ;  /* 0x3000004bff4b7230 */ /* 0x000fe20000004100 */
[----:B------:R-:W-:Y:S01]  /*5ca0*/  F2FP.F16.F32.PACK_AB R46, R46, R13 ;  /* 0x0000000d2e2e723e */ /* 0x000fe200000000ff */
[--C-:B------:R-:W-:Y:S02]  /*5cb0*/  HADD2.F32 R53, -RZ, R52.reuse.H0_H0 ;  /* 0x20000034ff357230 */ /* 0x100fe40000004100 */
[----:B------:R-:W-:Y:S01]  /*5cc0*/  FMUL.FTZ R132, R54, R130 ;  /* 0x0000008236847220 */ /* 0x000fe20000410000 */
[----:B------:R-:W-:Y:S02]  /*5cd0*/  HADD2.F32 R131, -RZ, R131.H0_H0 ;  /* 0x20000083ff837230 */ /* 0x000fe40000004100 */
[----:B------:R-:W-:Y:S02]  /*5ce0*/  HADD2.F32 R52, -RZ, R52.H1_H1 ;  /* 0x30000034ff347230 */ /* 0x000fe40000004100 */
[----:B------:R-:W-:-:S02]  /*5cf0*/  HADD2.F32 R55, -RZ, R134.H0_H0 ;  /* 0x20000086ff377230 */ /* 0x000fc40000004100 */
[-C--:B------:R-:W-:Y:S01]  /*5d00*/  FMUL.FTZ R135, R75, R131.reuse ;  /* 0x000000834b877220 */ /* 0x080fe20000410000 */
[----:B------:R-:W-:Y:S02]  /*5d10*/  HADD2.F32 R73, -RZ, R133.H0_H0 ;  /* 0x20000085ff497230 */ /* 0x000fe40000004100 */
[C---:B------:R-:W-:Y:S01]  /*5d20*/  FMUL.FTZ R133, R53.reuse, R130 ;  /* 0x0000008235857220 */ /* 0x040fe20000410000 */
[----:B------:R-:W-:Y:S01]  /*5d30*/  FMUL.FTZ R130, R52, R131 ;  /* 0x0000008334827220 */ /* 0x000fe20000410000 */
[-C--:B------:R-:W-:Y:S01]  /*5d40*/  FFMA.FTZ R131, R53, R55.reuse, -R132 ;  /* 0x0000003735837223 */ /* 0x080fe20000010884 */
[--C-:B------:R-:W-:Y:S02]  /*5d50*/  HADD2.F32 R53, -RZ, R129.reuse.H0_H0 ;  /* 0x20000081ff357230 */ /* 0x100fe40000004100 */
[----:B------:R-:W-:Y:S01]  /*5d60*/  FFMA.FTZ R133, R54, R55, R133 ;  /* 0x0000003736857223 */ /* 0x000fe20000010085 */
[----:B------:R-:W-:Y:S01]  /*5d70*/  FFMA.FTZ R134, R52, R73, -R135 ;  /* 0x0000004934867223 */ /* 0x000fe20000010887 */
[----:B------:R-:W-:-:S02]  /*5d80*/  HADD2.F32 R129, -RZ, R129.H1_H1 ;  /* 0x30000081ff817230 */ /* 0x000fc40000004100 */
[----:B------:R-:W-:Y:S01]  /*5d90*/  FFMA.FTZ R136, R75, R73, R130 ;  /* 0x000000494b887223 */ /* 0x000fe20000010082 */
[----:B------:R-:W-:Y:S02]  /*5da0*/  HADD2.F32 R54, -RZ, R45.H0_H0 ;  /* 0x2000002dff367230 */ /* 0x000fe40000004100 */
[--C-:B------:R-:W-:Y:S01]  /*5db0*/  HADD2.F32 R52, -RZ, R72.reuse.H0_H0 ;  /* 0x20000048ff347230 */ /* 0x100fe20000004100 */
[----:B------:R-:W-:Y:S01]  /*5dc0*/  F2FP.F16.F32.PACK_AB R131, R134, R131 ;  /* 0x000000838683723e */ /* 0x000fe200000000ff */
[--C-:B------:R-:W-:Y:S02]  /*5dd0*/  HADD2.F32 R45, -RZ, R47.reuse.H0_H0 ;  /* 0x2000002fff2d7230 */ /* 0x100fe40000004100 */
[----:B------:R-:W-:Y:S02]  /*5de0*/  HADD2.F32 R72, -RZ, R72.H1_H1 ;  /* 0x30000048ff487230 */ /* 0x000fe40000004100 */
[----:B------:R-:W-:Y:S01]  /*5df0*/  FMUL.FTZ R130, R52, R129 ;  /* 0x0000008134827220 */ /* 0x000fe20000410000 */
[----:B------:R-:W-:-:S02]  /*5e00*/  HADD2.F32 R47, -RZ, R47.H1_H1 ;  /* 0x3000002fff2f7230 */ /* 0x000fc40000004100 */
[C---:B------:R-:W-:Y:S01]  /*5e10*/  FMUL.FTZ R129, R45.reuse, R129 ;  /* 0x000000812d817220 */ /* 0x040fe20000410000 */
[----:B------:R-:W-:Y:S02]  /*5e20*/  HADD2.F32 R127, -RZ, R127.H0_H0 ;  /* 0x2000007fff7f7230 */ /* 0x000fe40000004100 */
[-C--:B------:R-:W-:Y:S01]  /*5e30*/  FMUL.FTZ R132, R72, R54.reuse ;  /* 0x0000003648847220 */ /* 0x080fe20000410000 */
[-C--:B------:R-:W-:Y:S01]  /*5e40*/  FFMA.FTZ R130, R45, R53.reuse, -R130 ;  /* 0x000000352d827223 */ /* 0x080fe20000010882 */
[C---:B------:R-:W-:Y:S01]  /*5e50*/  FMUL.FTZ R73, R47.reuse, R54 ;  /* 0x000000362f497220 */ /* 0x040fe20000410000 */
[----:B------:R-:W-:Y:S01]  /*5e60*/  FFMA.FTZ R129, R52, R53, R129 ;  /* 0x0000003534817223 */ /* 0x000fe20000010081 */
[-C--:B------:R-:W-:Y:S01]  /*5e70*/  FFMA.FTZ R55, R47, R127.reuse, -R132 ;  /* 0x0000007f2f377223 */ /* 0x080fe20000010884 */
[----:B------:R-:W-:Y:S02]  /*5e80*/  HADD2.F32 R47, -RZ, R128.H1_H1 ;  /* 0x30000080ff2f7230 */ /* 0x000fe40000004100 */
[----:B------:R-:W-:Y:S01]  /*5e90*/  FFMA.FTZ R72, R72, R127, R73 ;  /* 0x0000007f48487223 */ /* 0x000fe20000010049 */
[----:B------:R-:W-:-:S02]  /*5ea0*/  HADD2.F32 R53, -RZ, R44.H0_H0 ;  /* 0x2000002cff357230 */ /* 0x000fc40000004100 */
[----:B------:R-:W-:Y:S01]  /*5eb0*/  HADD2.F32 R45, -RZ, R74.H0_H0 ;  /* 0x2000004aff2d7230 */ /* 0x000fe20000004100 */
[----:B------:R-:W-:Y:S01]  /*5ec0*/  F2FP.F16.F32.PACK_AB R12, R55, R130 ;  /* 0x00000082370c723e */ /* 0x000fe200000000ff */
[----:B------:R-:W-:Y:S01]  /*5ed0*/  HADD2.F32 R128, -RZ, R128.H0_H0 ;  /* 0x20000080ff807230 */ /* 0x000fe20000004100 */
[----:B------:R-:W-:Y:S01]  /*5ee0*/  F2FP.F16.F32.PACK_AB R72, R72, R129 ;  /* 0x000000814848723e */ /* 0x000fe200000000ff */
[----:B------:R-:W-:Y:S02]  /*5ef0*/  HADD2.F32 R44, -RZ, R14.H0_H0 ;  /* 0x2000000eff2c7230 */ /* 0x000fe40000004100 */
[----:B------:R-:W-:Y:S02]  /*5f00*/  HADD2.F32 R74, -RZ, R74.H1_H1 ;  /* 0x3000004aff4a7230 */ /* 0x000fe40000004100 */
[-C--:B------:R-:W-:Y:S01]  /*5f10*/  FMUL.FTZ R73, R45, R128.reuse ;  /* 0x000000802d497220 */ /* 0x080fe20000410000 */
[----:B------:R-:W-:Y:S02]  /*5f20*/  HADD2.F32 R14, -RZ, R14.H1_H1 ;  /* 0x3000000eff0e7230 */ /* 0x000fe40000004100 */
[----:B------:R-:W-:Y:S01]  /*5f30*/  FMUL.FTZ R128, R44, R128 ;  /* 0x000000802c807220 */ /* 0x000fe20000410000 */
[----:B------:R-:W-:-:S02]  /*5f40*/  HADD2.F32 R11, -RZ, R11.H0_H0 ;  /* 0x2000000bff0b7230 */ /* 0x000fc40000004100 */
[----:B------:R-:W-:Y:S01]  /*5f50*/  FMUL.FTZ R75, R74, R53 ;  /* 0x000000354a4b7220 */ /* 0x000fe20000410000 */
[----:B------:R-:W-:Y:S01]  /*5f60*/  FFMA.FTZ R73, R44, R47, -R73 ;  /* 0x0000002f2c497223 */ /* 0x000fe20000010849 */
[C---:B------:R-:W-:Y:S01]  /*5f70*/  FMUL.FTZ R53, R14.reuse, R53 ;  /* 0x000000350e357220 */ /* 0x040fe20000410000 */
[----:B------:R-:W-:Y:S01]  /*5f80*/  FFMA.FTZ R128, R45, R47, R128 ;  /* 0x0000002f2d807223 */ /* 0x000fe20000010080 */
[-C--:B------:R-:W-:Y:S01]  /*5f90*/  FFMA.FTZ R14, R14, R11.reuse, -R75 ;  /* 0x0000000b0e0e7223 */ /* 0x080fe2000001084b */
[----:B------:R-:W-:Y:S02]  /*5fa0*/  IMAD.MOV.U32 R13, RZ, RZ, R15 ;  /* 0x000000ffff0d7224 */ /* 0x000fe400078e000f */
[----:B------:R-:W-:Y:S01]  /*5fb0*/  FFMA.FTZ R53, R74, R11, R53 ;  /* 0x0000000b4a357223 */ /* 0x000fe20000010035 */
[----:B------:R-:W-:Y:S01]  /*5fc0*/  F2FP.F16.F32.PACK_AB R75, R136, R133 ;  /* 0x00000085884b723e */ /* 0x000fe200000000ff */
[----:B------:R-:W-:Y:S01]  /*5fd0*/  IMAD.MOV.U32 R15, RZ, RZ, R131 ;  /* 0x000000ffff0f7224 */ /* 0x000fe200078e0083 */
[----:B------:R-:W-:-:S02]  /*5fe0*/  F2FP.F16.F32.PACK_AB R14, R14, R73 ;  /* 0x000000490e0e723e */ /* 0x000fc400000000ff */
[----:B------:R-:W-:Y:S02]  /*5ff0*/  F2FP.F16.F32.PACK_AB R74, R53, R128 ;  /* 0x00000080354a723e */ /* 0x000fe400000000ff */
[----:B------:R-:W-:-:S07]  /*6000*/  MOV R73, R46 ;  /* 0x0000002e00497202 */ /* 0x000fce0000000f00 */
.L_x_1630:
[----:B------:R-:W-:Y:S05]  /*6010*/  BSYNC B3 ;  /* 0x0000000000037941 */ /* 0x000fea0003800000 */
.L_x_1629:
[----:B---3--:R3:W-:Y:S04]  /*6020*/  ST.E.128 desc[UR60][R108.64], R12 ;  /* 0x0000000c6c007985 */ /* 0x0087e8000c101d3c */
[----:B----4-:R3:W-:Y:S02]  /*6030*/  @!P0 ST.E.128 desc[UR60][R110.64], R72 ;  /* 0x000000486e008985 */ /* 0x0107e4000c101d3c */
.L_x_1628:
[----:B------:R-:W-:Y:S05]  /*6040*/  BSYNC B2 ;  /* 0x0000000000027941 */ /* 0x000fea0003800000 */
.L_x_1627:
[----:B------:R-:W-:-:S13]  /*6050*/  ISETP.NE.AND P0, PT, R76, RZ, PT ;  /* 0x000000ff4c00720c */ /* 0x000fda0003f05270 */
[----:B------:R-:W-:Y:S05]  /*6060*/  @!P0 BRA `(.L_x_1626) ;  /* 0x0000000400d08947 */ /* 0x000fea0003800000 */
[----:B---3--:R-:W3:Y:S04]  /*6070*/  LDL R15, [R1+0x54] ;  /* 0x00005400010f7983 */ /* 0x008ee80000100800 */
[----:B------:R-:W4:Y:S04]  /*6080*/  LDL R14, [R1+0xa8] ;  /* 0x0000a800010e7983 */ /* 0x000f280000100800 */
[----:B------:R-:W5:Y:S01]  /*6090*/  LDL R13, [R1+0x5c] ;  /* 0x00005c00010d7983 */ /* 0x000f620000100800 */
[----:B--2---:R-:W-:Y:S01]  /*60a0*/  SEL R11, R93, R116, !P1 ;  /* 0x000000745d0b7207 */ /* 0x004fe20004800000 */
[----:B------:R-:W-:Y:S01]  /*60b0*/  BSSY B2, `(.L_x_1631) ;  /* 0x000006d000027945 */ /* 0x000fe20003800000 */
[----:B------:R-:W-:-:S02]  /*60c0*/  LEA R52, P6, R39, R106, 0x1 ;  /* 0x0000006a27347211 */ /* 0x000fc400078c08ff */
[----:B------:R-:W-:Y:S02]  /*60d0*/  SHF.R.S32.HI R12, RZ, 0x1f, R11 ;  /* 0x0000001fff0c7819 */ /* 0x000fe4000001140b */
[----:B------:R-:W-:Y:S02]  /*60e0*/  LEA.HI.X R53, R39, R107, R88, 0x1, P6 ;  /* 0x0000006b27357211 */ /* 0x000fe400030f0c58 */
        /* <DEDUP_REMOVED lines=8> */
[----:B------:R-:W-:-:S05]  /*6170*/  LOP3.LUT R12, R12, 0x7ffff000, RZ, 0xc0, !PT ;  /* 0x7ffff0000c0c7812 */ /* 0x000fca00078ec0ff */
[----:B------:R-:W-:Y:S01]  /*6180*/  @!P0 IMAD.WIDE R106, R55, 0x2, R106 ;  /* 0x00000002376a8825 */ /* 0x000fe200078e026a */
[----:B---3--:R-:W-:-:S04]  /*6190*/  LOP3.LUT R11, R15, 0x38, R55, 0xf8, !PT ;  /* 0x000000380f0b7812 */ /* 0x008fc800078ef837 */
[----:B----4-:R-:W-:-:S04]  /*61a0*/  LOP3.LUT R11, R11, R14, RZ, 0x3c, !PT ;  /* 0x0000000e0b0b7212 */ /* 0x010fc800078e3cff */
[----:B-----5:R-:W-:Y:S01]  /*61b0*/  IADD3 R13, R11, R12, R13 ;  /* 0x0000000c0b0d7210 */ /* 0x020fe20007ffe00d */
[----:B------:R-:W-:-:S03]  /*61c0*/  IMAD R11, R202, 0x4000, R90 ;  /* 0x00004000ca0b7824 */ /* 0x000fc600078e025a */
[----:B------:R-:W-:Y:S01]  /*61d0*/  LEA R13, R202, R13, 0xe ;  /* 0x0000000dca0d7211 */ /* 0x000fe200078e70ff */
[----:B------:R-:W-:-:S04]  /*61e0*/  IMAD R11, R11, 0x2, R18 ;  /* 0x000000020b0b7824 */ /* 0x000fc800078e0212 */
[----:B------:R-:W-:Y:S02]  /*61f0*/  IMAD R44, R13, 0x2, R18 ;  /* 0x000000020d2c7824 */ /* 0x000fe400078e0212 */
[----:B------:R2:W3:Y:S04]  /*6200*/  LDS.128 R12, [R11+0x20400] ;  /* 0x020400000b0c7984 */ /* 0x0004e80000000c00 */
[----:B------:R-:W4:Y:S01]  /*6210*/  LDS.128 R44, [R44+0x20400] ;  /* 0x020400002c2c7984 */ /* 0x000f220000000c00 */
[----:B------:R-:W-:Y:S05]  /*6220*/  @P6 BRA `(.L_x_1632) ;  /* 0x0000000400546947 */ /* 0x000fea0003800000 */
[--C-:B------:R-:W-:Y:S02]  /*6230*/  SHF.R.U64 R75, R48, 0x10, R49.reuse ;  /* 0x00000010304b7819 */ /* 0x100fe40000001231 */
[----:B------:R-:W-:Y:S01]  /*6240*/  SHF.R.U32.HI R48, RZ, 0x10, R49 ;  /* 0x00000010ff307819 */ /* 0x000fe20000011631 */
[--C-:B------:R-:W-:Y:S01]  /*6250*/  HADD2.F32 R49, -RZ, R126.reuse.H1_H1 ;  /* 0x3000007eff317230 */ /* 0x100fe20000004100 */
[--C-:B------:R-:W-:Y:S01]  /*6260*/  SHF.R.U64 R109, R40, 0x10, R41.reuse ;  /* 0x00000010286d7819 */ /* 0x100fe20000001229 */
[----:B------:R-:W-:Y:S01]  /*6270*/  HADD2.F32 R126, -RZ, R126.H0_H0 ;  /* 0x2000007eff7e7230 */ /* 0x000fe20000004100 */
[----:B------:R-:W-:Y:S01]  /*6280*/  SHF.R.U32.HI R54, RZ, 0x10, R41 ;  /* 0x00000010ff367819 */ /* 0x000fe20000011629 */
[----:B---3--:R-:W-:Y:S01]  /*6290*/  IMAD.MOV.U32 R41, RZ, RZ, R14 ;  /* 0x000000ffff297224 */ /* 0x008fe200078e000e */
[----:B--2---:R-:W-:Y:S01]  /*62a0*/  SHF.R.U64 R11, R42, 0x10, R43 ;  /* 0x000000102a0b7819 */ /* 0x004fe2000000122b */
[----:B----4-:R-:W-:Y:S01]  /*62b0*/  HADD2.F32 R42, -RZ, R45.H0_H0 ;  /* 0x2000002dff2a7230 */ /* 0x010fe20000004100 */
[----:B------:R-:W-:Y:S01]  /*62c0*/  SHF.R.U64 R40, R50, 0x10, R51 ;  /* 0x0000001032287819 */ /* 0x000fe20000001233 */
[----:B------:R-:W-:Y:S01]  /*62d0*/  HADD2.F32 R14, -RZ, R13.H0_H0 ;  /* 0x2000000dff0e7230 */ /* 0x000fe20000004100 */
[----:B------:R-:W-:Y:S01]  /*62e0*/  SHF.R.U32.HI R73, RZ, 0x10, R43 ;  /* 0x00000010ff497819 */ /* 0x000fe2000001162b */
[----:B------:R-:W-:Y:S01]  /*62f0*/  HADD2.F32 R45, -RZ, R45.H1_H1 ;  /* 0x3000002dff2d7230 */ /* 0x000fe20000004100 */
[----:B------:R-:W-:Y:S01]  /*6300*/  SHF.R.U32.HI R55, RZ, 0x10, R51 ;  /* 0x00000010ff377819 */ /* 0x000fe20000011633 */
[----:B------:R-:W-:-:S02]  /*6310*/  HADD2.F32 R50, -RZ, R48.H0_H0 ;  /* 0x20000030ff327230 */ /* 0x000fc40000004100 */
[-C--:B------:R-:W-:Y:S01]  /*6320*/  FMUL.FTZ R51, R42, R49.reuse ;  /* 0x000000312a337220 */ /* 0x080fe20000410000 */
[----:B------:R-:W-:Y:S02]  /*6330*/  HADD2.F32 R43, -RZ, R124.H1_H1 ;  /* 0x3000007cff2b7230 */ /* 0x000fe40000004100 */
[C---:B------:R-:W-:Y:S01]  /*6340*/  FMUL.FTZ R49, R14.reuse, R49 ;  /* 0x000000310e317220 */ /* 0x040fe20000410000 */
[----:B------:R-:W-:Y:S02]  /*6350*/  HADD2.F32 R13, -RZ, R13.H1_H1 ;  /* 0x3000000dff0d7230 */ /* 0x000fe40000004100 */
[----:B------:R-:W-:Y:S02]  /*6360*/  HADD2.F32 R48, -RZ, R54.H0_H0 ;  /* 0x20000036ff307230 */ /* 0x000fe40000004100 */
[-C--:B------:R-:W-:Y:S01]  /*6370*/  FMUL.FTZ R54, R45, R50.reuse ;  /* 0x000000322d367220 */ /* 0x080fe20000410000 */
[-C--:B------:R-:W-:Y:S01]  /*6380*/  FFMA.FTZ R51, R14, R43.reuse, -R51 ;  /* 0x0000002b0e337223 */ /* 0x080fe20000010833 */
[C---:B------:R-:W-:Y:S01]  /*6390*/  FMUL.FTZ R50, R13.reuse, R50 ;  /* 0x000000320d327220 */ /* 0x040fe20000410000 */
[----:B------:R-:W-:Y:S01]  /*63a0*/  FFMA.FTZ R49, R42, R43, R49 ;  /* 0x0000002b2a317223 */ /* 0x000fe20000010031 */
[----:B------:R-:W-:Y:S01]  /*63b0*/  FFMA.FTZ R54, R13, R48, -R54 ;  /* 0x000000300d367223 */ /* 0x000fe20000010836 */
[----:B------:R-:W-:-:S02]  /*63c0*/  HADD2.F32 R43, -RZ, R125.H1_H1 ;  /* 0x3000007dff2b7230 */ /* 0x000fc40000004100 */
[----:B------:R-:W-:Y:S01]  /*63d0*/  FFMA.FTZ R72, R45, R48, R50 ;  /* 0x000000302d487223 */ /* 0x000fe20000010032 */
[----:B------:R-:W-:Y:S02]  /*63e0*/  HADD2.F32 R14, -RZ, R47.H0_H0 ;  /* 0x2000002fff0e7230 */ /* 0x000fe40000004100 */
[----:B------:R-:W-:Y:S02]  /*63f0*/  HADD2.F32 R13, -RZ, R15.H0_H0 ;  /* 0x2000000fff0d7230 */ /* 0x000fe40000004100 */
        /* <DEDUP_REMOVED lines=12> */
[----:B------:R-:W-:Y:S02]  /*64c0*/  HADD2.F32 R14, -RZ, R44.H0_H0 ;  /* 0x2000002cff0e7230 */ /* 0x000fe40000004100 */
[----:B------:R-:W-:Y:S01]  /*64d0*/  FFMA.FTZ R74, R13, R42, -R74 ;  /* 0x0000002a0d4a7223 */ /* 0x000fe2000001084a */
[----:B------:R-:W-:-:S02]  /*64e0*/  HADD2.F32 R43, -RZ, R75.H0_H0 ;  /* 0x2000004bff2b7230 */ /* 0x000fc40000004100 */
[----:B------:R-:W-:Y:S01]  /*64f0*/  FFMA.FTZ R55, R15, R48, -R108 ;  /* 0x000000300f377223 */ /* 0x000fe2000001086c */
[----:B------:R-:W-:Y:S02]  /*6500*/  HADD2.F32 R44, -RZ, R44.H1_H1 ;  /* 0x3000002cff2c7230 */ /* 0x000fe40000004100 */
[----:B------:R-:W-:Y:S01]  /*6510*/  FMUL.FTZ R42, R14, R126 ;  /* 0x0000007e0e2a7220 */ /* 0x000fe20000410000 */
[--C-:B------:R-:W-:Y:S02]  /*6520*/  HADD2.F32 R13, -RZ, R12.reuse.H0_H0 ;  /* 0x2000000cff0d7230 */ /* 0x100fe40000004100 */
[----:B------:R-:W-:Y:S01]  /*6530*/  FFMA.FTZ R73, R47, R48, R110 ;  /* 0x000000302f497223 */ /* 0x000fe2000001006e */
[----:B------:R-:W-:Y:S02]  /*6540*/  HADD2.F32 R12, -RZ, R12.H1_H1 ;  /* 0x3000000cff0c7230 */ /* 0x000fe40000004100 */
[----:B------:R-:W-:Y:S01]  /*6550*/  FMUL.FTZ R47, R44, R43 ;  /* 0x0000002b2c2f7220 */ /* 0x000fe20000410000 */
[----:B------:R-:W-:-:S02]  /*6560*/  HADD2.F32 R15, -RZ, R109.H0_H0 ;  /* 0x2000006dff0f7230 */ /* 0x000fc40000004100 */
[C---:B------:R-:W-:Y:S01]  /*6570*/  FMUL.FTZ R45, R13.reuse, R126 ;  /* 0x0000007e0d2d7220 */ /* 0x040fe20000410000 */
[----:B------:R-:W-:Y:S01]  /*6580*/  FFMA.FTZ R42, R13, R124, -R42 ;  /* 0x0000007c0d2a7223 */ /* 0x000fe2000001082a */
[----:B------:R-:W-:Y:S02]  /*6590*/  HADD2.F32 R13, -RZ, R46.H0_H0 ;  /* 0x2000002eff0d7230 */ /* 0x000fe40000004100 */
[C---:B------:R-:W-:Y:S01]  /*65a0*/  FMUL.FTZ R43, R12.reuse, R43 ;  /* 0x0000002b0c2b7220 */ /* 0x040fe20000410000 */
[----:B------:R-:W-:Y:S02]  /*65b0*/  HADD2.F32 R125, -RZ, R125.H0_H0 ;  /* 0x2000007dff7d7230 */ /* 0x000fe40000004100 */
[-C--:B------:R-:W-:Y:S01]  /*65c0*/  FFMA.FTZ R47, R12, R15.reuse, -R47 ;  /* 0x0000000f0c2f7223 */ /* 0x080fe2000001082f */
[----:B------:R-:W-:Y:S02]  /*65d0*/  HADD2.F32 R40, -RZ, R40.H0_H0 ;  /* 0x20000028ff287230 */ /* 0x000fe40000004100 */
[----:B------:R-:W-:Y:S01]  /*65e0*/  FFMA.FTZ R44, R44, R15, R43 ;  /* 0x0000000f2c2c7223 */ /* 0x000fe2000001002b */
[----:B------:R-:W-:-:S02]  /*65f0*/  HADD2.F32 R46, -RZ, R46.H1_H1 ;  /* 0x3000002eff2e7230 */ /* 0x000fc40000004100 */
[-C--:B------:R-:W-:Y:S01]  /*6600*/  FMUL.FTZ R15, R13, R125.reuse ;  /* 0x0000007d0d0f7220 */ /* 0x080fe20000410000 */
[--C-:B------:R-:W-:Y:S02]  /*6610*/  HADD2.F32 R12, -RZ, R41.reuse.H0_H0 ;  /* 0x20000029ff0c7230 */ /* 0x100fe40000004100 */
[----:B------:R-:W-:Y:S01]  /*6620*/  FFMA.FTZ R45, R14, R124, R45 ;  /* 0x0000007c0e2d7223 */ /* 0x000fe2000001002d */
[----:B------:R-:W-:Y:S02]  /*6630*/  HADD2.F32 R41, -RZ, R41.H1_H1 ;  /* 0x30000029ff297230 */ /* 0x000fe40000004100 */
[----:B------:R-:W-:Y:S01]  /*6640*/  FMUL.FTZ R48, R46, R40 ;  /* 0x000000282e307220 */ /* 0x000fe20000410000 */
[----:B------:R-:W-:Y:S02]  /*6650*/  HADD2.F32 R123, -RZ, R123.H0_H0 ;  /* 0x2000007bff7b7230 */ /* 0x000fe40000004100 */
[----:B------:R-:W-:Y:S01]  /*6660*/  FMUL.FTZ R14, R12, R125 ;  /* 0x0000007d0c0e7220 */ /* 0x000fe20000410000 */
[----:B------:R-:W-:-:S02]  /*6670*/  HADD2.F32 R11, -RZ, R11.H0_H0 ;  /* 0x2000000bff0b7230 */ /* 0x000fc40000004100 */
[----:B------:R-:W-:Y:S01]  /*6680*/  FMUL.FTZ R43, R41, R40 ;  /* 0x00000028292b7220 */ /* 0x000fe20000410000 */
[----:B------:R-:W-:Y:S01]  /*6690*/  F2FP.F16.F32.PACK_AB R55, R55, R74 ;  /* 0x0000004a3737723e */ /* 0x000fe200000000ff */
[-C--:B------:R-:W-:Y:S01]  /*66a0*/  FFMA.FTZ R15, R12, R123.reuse, -R15 ;  /* 0x0000007b0c0f7223 */ /* 0x080fe2000001080f */
[----:B------:R-:W-:Y:S01]  /*66b0*/  FFMA.FTZ R14, R13, R123, R14 ;  /* 0x0000007b0d0e7223 */ /* 0x000fe2000001000e */
[-C--:B------:R-:W-:Y:S01]  /*66c0*/  FFMA.FTZ R48, R41, R11.reuse, -R48 ;  /* 0x0000000b29307223 */ /* 0x080fe20000010830 */
[----:B------:R-:W-:Y:S01]  /*66d0*/  FFMA.FTZ R43, R46, R11, R43 ;  /* 0x0000000b2e2b7223 */ /* 0x000fe2000001002b */
[----:B------:R-:W-:Y:S02]  /*66e0*/  F2FP.F16.F32.PACK_AB R13, R54, R51 ;  /* 0x00000033360d723e */ /* 0x000fe400000000ff */
[----:B------:R-:W-:Y:S02]  /*66f0*/  F2FP.F16.F32.PACK_AB R50, R73, R50 ;  /* 0x000000324932723e */ /* 0x000fe400000000ff */
[----:B------:R-:W-:Y:S01]  /*6700*/  F2FP.F16.F32.PACK_AB R54, R48, R15 ;  /* 0x0000000f3036723e */ /* 0x000fe200000000ff */
[----:B------:R-:W-:Y:S01]  /*6710*/  IMAD.MOV.U32 R15, RZ, RZ, R55 ;  /* 0x000000ffff0f7224 */ /* 0x000fe200078e0037 */
[----:B------:R-:W-:Y:S01]  /*6720*/  F2FP.F16.F32.PACK_AB R12, R47, R42 ;  /* 0x0000002a2f0c723e */ /* 0x000fe200000000ff */
[----:B------:R-:W-:Y:S01]  /*6730*/  IMAD.MOV.U32 R47, RZ, RZ, R50 ;  /* 0x000000ffff2f7224 */ /* 0x000fe200078e0032 */
[----:B------:R-:W-:Y:S01]  /*6740*/  F2FP.F16.F32.PACK_AB R44, R44, R45 ;  /* 0x0000002d2c2c723e */ /* 0x000fe200000000ff */
[----:B------:R-:W-:Y:S01]  /*6750*/  IMAD.MOV.U32 R45, RZ, RZ, R49 ;  /* 0x000000ffff2d7224 */ /* 0x000fe200078e0031 */
[----:B------:R-:W-:-:S02]  /*6760*/  F2FP.F16.F32.PACK_AB R46, R43, R14 ;  /* 0x0000000e2b2e723e */ /* 0x000fc400000000ff */
[----:B------:R-:W-:-:S07]  /*6770*/  MOV R14, R54 ;  /* 0x00000036000e7202 */ /* 0x000fce0000000f00 */
.L_x_1632:
[----:B------:R-:W-:Y:S05]  /*6780*/  BSYNC B2 ;  /* 0x0000000000027941 */ /* 0x000fea0003800000 */
.L_x_1631:
[----:B---3--:R3:W-:Y:S04]  /*6790*/  ST.E.128 desc[UR60][R52.64], R12 ;  /* 0x0000000c34007985 */ /* 0x0087e8000c101d3c */
[----:B----4-:R3:W-:Y:S02]  /*67a0*/  @!P0 ST.E.128 desc[UR60][R106.64], R44 ;  /* 0x0000002c6a008985 */ /* 0x0107e4000c101d3c */
.L_x_1626:
[----:B------:R-:W-:Y:S05]  /*67b0*/  BSYNC B1 ;  /* 0x0000000000017941 */ /* 0x000fea0003800000 */
.L_x_1625:
[----:B------:R-:W-:-:S03]  /*67c0*/  UMOV UR4, 0xffffffff ;  /* 0xffffffff00047882 */ /* 0x000fc60000000000 */
[----:B------:R-:W-:Y:S05]  /*67d0*/  BRA.DIV UR4, `(.L_x_1633) ;  /* 0x0000022604c87947 */ /* 0x000fea000b800000 */
[----:B---3--:R3:W4:Y:S04]  /*67e0*/  SHFL.IDX PT, R45, R112, 0x1, 0x181f ;  /* 0x00381f00702d7f89 */ /* 0x00872800000e0000 */
[----:B------:R3:W0:Y:S02]  /*67f0*/  SHFL.IDX PT, R44, R105, 0x1, 0x181f ;  /* 0x00381f00692c7f89 */ /* 0x00062400000e0000 */
.L_x_2022:
[----:B------:R-:W-:Y:S05]  /*6800*/  @P4 BRA `(.L_x_1602) ;  /* 0x0000001400304947 */ /* 0x000fea0003800000 */
[----:B------:R-:W-:Y:S01]  /*6810*/  ISETP.NE.AND P0, PT, R29, RZ, PT ;  /* 0x000000ff1d00720c */ /* 0x000fe20003f05270 */
[----:B------:R-:W-:-:S12]  /*6820*/  BSSY B1, `(.L_x_1634) ;  /* 0x0000075000017945 */ /* 0x000fd80003800000 */
[----:B------:R-:W-:Y:S05]  /*6830*/  @!P0 BRA `(.L_x_1635) ;  /* 0x0000000400cc8947 */ /* 0x000fea0003800000 */
[----:B------:R-:W5:Y:S04]  /*6840*/  LDL R15, [R1+0x50] ;  /* 0x00005000010f7983 */ /* 0x000f680000100800 */
[----:B------:R-:W3:Y:S04]  /*6850*/  LDL R14, [R1+0xa4] ;  /* 0x0000a400010e7983 */ /* 0x000ee80000100800 */
[----:B------:R-:W3:Y:S01]  /*6860*/  LDL R13, [R1+0x58] ;  /* 0x00005800010d7983 */ /* 0x000ee20000100800 */
[----:B--2---:R-:W-:Y:S01]  /*6870*/  SEL R11, R93, R116, !P2 ;  /* 0x000000745d0b7207 */ /* 0x004fe20005000000 */
[----:B------:R-:W-:Y:S01]  /*6880*/  BSSY B2, `(.L_x_1636) ;  /* 0x000006c000027945 */ /* 0x000fe20003800000 */
[----:B------:R-:W-:-:S02]  /*6890*/  ISETP.GE.AND P4, PT, R16, R104, PT ;  /* 0x000000681000720c */ /* 0x000fc40003f86270 */
[----:B------:R-:W-:Y:S02]  /*68a0*/  SHF.R.S32.HI R12, RZ, 0x1f, R11 ;  /* 0x0000001fff0c7819 */ /* 0x000fe4000001140b */
[----:B0-----:R-:W-:Y:S02]  /*68b0*/  LEA R46, P0, R36, R44, 0x1 ;  /* 0x0000002c242e7211 */ /* 0x001fe400078008ff */
[----:B------:R-:W-:Y:S02]  /*68c0*/  LEA.HI R12, R12, R11, RZ, 0x4 ;  /* 0x0000000b0c0c7211 */ /* 0x000fe400078f20ff */
[----:B----4-:R-:W-:Y:S02]  /*68d0*/  LEA.HI.X R47, R36, R45, R79, 0x1, P0 ;  /* 0x0000002d242f7211 */ /* 0x010fe400000f0c4f */
[----:B------:R-:W-:-:S04]  /*68e0*/  LEA.HI.SX32 R12, R12, R35, 0x1c ;  /* 0x000000230c0c7211 */ /* 0x000fc800078fe2ff */
[----:B------:R-:W-:Y:S01]  /*68f0*/  SHF.R.S32.HI R11, RZ, 0x1f, R12 ;  /* 0x0000001fff0b7819 */ /* 0x000fe2000001140c */
[----:B------:R-:W-:-:S03]  /*6900*/  IMAD.SHL.U32 R49, R12, 0x8, RZ ;  /* 0x000000080c317824 */ /* 0x000fc600078e00ff */
[----:B------:R-:W-:Y:S02]  /*6910*/  LEA.HI R12, R11, R12, RZ, 0x3 ;  /* 0x0000000c0b0c7211 */ /* 0x000fe400078f18ff */
[----:B------:R-:W-:-:S03]  /*6920*/  ISETP.GE.AND P6, PT, R49, R114, PT ;  /* 0x000000723100720c */ /* 0x000fc60003fc6270 */
[----:B------:R-:W-:-:S05]  /*6930*/  IMAD.SHL.U32 R12, R12, 0x200, RZ ;  /* 0x000002000c0c7824 */ /* 0x000fca00078e00ff */
[----:B------:R-:W-:Y:S02]  /*6940*/  LOP3.LUT R12, R12, 0x7ffff000, RZ, 0xc0, !PT ;  /* 0x7ffff0000c0c7812 */ /* 0x000fe400078ec0ff */
[----:B-----5:R-:W-:-:S03]  /*6950*/  LOP3.LUT R11, R15, 0x38, R49, 0xf8, !PT ;  /* 0x000000380f0b7812 */ /* 0x020fc600078ef831 */
[----:B------:R-:W-:Y:S01]  /*6960*/  @!P6 IMAD.WIDE R48, R49, 0x2, R44 ;  /* 0x000000023130e825 */ /* 0x000fe200078e022c */
[----:B---3--:R-:W-:-:S04]  /*6970*/  LOP3.LUT R11, R11, R14, RZ, 0x3c, !PT ;  /* 0x0000000e0b0b7212 */ /* 0x008fc800078e3cff */
[----:B------:R-:W-:Y:S02]  /*6980*/  IADD3 R13, R11, R12, R13 ;  /* 0x0000000c0b0d7210 */ /* 0x000fe40007ffe00d */
[----:B------:R-:W-:-:S03]  /*6990*/  LEA R11, R202, R0, 0xe ;  /* 0x00000000ca0b7211 */ /* 0x000fc600078e70ff */
[----:B------:R-:W-:Y:S02]  /*69a0*/  IMAD R13, R202, 0x4000, R13 ;  /* 0x00004000ca0d7824 */ /* 0x000fe400078e020d */
[--C-:B------:R-:W-:Y:S02]  /*69b0*/  IMAD R11, R11, 0x2, R18.reuse ;  /* 0x000000020b0b7824 */ /* 0x100fe400078e0212 */
[----:B------:R-:W-:-:S03]  /*69c0*/  IMAD R40, R13, 0x2, R18 ;  /* 0x000000020d287824 */ /* 0x000fc600078e0212 */
[----:B------:R0:W2:Y:S04]  /*69d0*/  LDS.128 R12, [R11+0x20400] ;  /* 0x020400000b0c7984 */ /* 0x0000a80000000c00 */
[----:B------:R-:W3:Y:S01]  /*69e0*/  LDS.128 R40, [R40+0x20400] ;  /* 0x0204000028287984 */ /* 0x000ee20000000c00 */
[----:B------:R-:W-:Y:S05]  /*69f0*/  @P4 BRA `(.L_x_1637) ;  /* 0x0000000400504947 */ /* 0x000fea0003800000 */
[----:B------:R-:W-:Y:S01]  /*6a00*/  SHF.R.U32.HI R54, RZ, 0x10, R69 ;  /* 0x00000010ff367819 */ /* 0x000fe20000011645 */
[----:B---3--:R-:W-:Y:S01]  /*6a10*/  IMAD.MOV.U32 R50, RZ, RZ, R42 ;  /* 0x000000ffff327224 */ /* 0x008fe200078e002a */
[----:B------:R-:W-:Y:S01]  /*6a20*/  SHF.R.U32.HI R52, RZ, 0x10, R61 ;  /* 0x00000010ff347819 */ /* 0x000fe2000001163d */
[--C-:B------:R-:W-:Y:S01]  /*6a30*/  HADD2.F32 R42, -RZ, R41.reuse.H0_H0 ;  /* 0x20000029ff2a7230 */ /* 0x100fe20000004100 */
[----:B------:R-:W-:Y:S01]  /*6a40*/  SHF.R.U64 R74, R62, 0x10, R63 ;  /* 0x000000103e4a7819 */ /* 0x000fe2000000123f */
[----:B------:R-:W-:Y:S01]  /*6a50*/  HADD2.F32 R41, -RZ, R41.H1_H1 ;  /* 0x30000029ff297230 */ /* 0x000fe20000004100 */
[----:B------:R-:W-:Y:S01]  /*6a60*/  SHF.R.U64 R75, R60, 0x10, R61 ;  /* 0x000000103c4b7819 */ /* 0x000fe2000000123d */
[--C-:B0-2---:R-:W-:Y:S01]  /*6a70*/  HADD2.F32 R11, -RZ, R13.reuse.H0_H0 ;  /* 0x2000000dff0b7230 */ /* 0x105fe20000004100 */
[----:B------:R-:W-:Y:S01]  /*6a80*/  SHF.R.U64 R73, R68, 0x10, R69 ;  /* 0x0000001044497819 */ /* 0x000fe20000001245 */
[----:B------:R-:W-:Y:S01]  /*6a90*/  HADD2.F32 R54, -RZ, R54.H0_H0 ;  /* 0x20000036ff367230 */ /* 0x000fe20000004100 */
[--C-:B------:R-:W-:Y:S01]  /*6aa0*/  SHF.R.U64 R69, R70, 0x10, R71.reuse ;  /* 0x0000001046457819 */ /* 0x100fe20000001247 */
[----:B------:R-:W-:Y:S01]  /*6ab0*/  HADD2.F32 R13, -RZ, R13.H1_H1 ;  /* 0x3000000dff0d7230 */ /* 0x000fe20000004100 */
[----:B------:R-:W-:Y:S01]  /*6ac0*/  SHF.R.U32.HI R70, RZ, 0x10, R71 ;  /* 0x00000010ff467819 */ /* 0x000fe20000011647 */
[----:B------:R-:W-:-:S02]  /*6ad0*/  HADD2.F32 R53, -RZ, R122.H1_H1 ;  /* 0x3000007aff357230 */ /* 0x000fc40000004100 */
[-C--:B------:R-:W-:Y:S01]  /*6ae0*/  FMUL.FTZ R62, R41, R54.reuse ;  /* 0x00000036293e7220 */ /* 0x080fe20000410000 */
[----:B------:R-:W-:Y:S02]  /*6af0*/  HADD2.F32 R52, -RZ, R52.H0_H0 ;  /* 0x20000034ff347230 */ /* 0x000fe40000004100 */
[----:B------:R-:W-:Y:S01]  /*6b00*/  FMUL.FTZ R54, R13, R54 ;  /* 0x000000360d367220 */ /* 0x000fe20000410000 */
[----:B------:R-:W-:Y:S02]  /*6b10*/  HADD2.F32 R51, -RZ, R120.H1_H1 ;  /* 0x30000078ff337230 */ /* 0x000fe40000004100 */
[-C--:B------:R-:W-:Y:S01]  /*6b20*/  FMUL.FTZ R60, R42, R53.reuse ;  /* 0x000000352a3c7220 */ /* 0x080fe20000410000 */
[----:B------:R-:W-:Y:S01]  /*6b30*/  FMUL.FTZ R55, R11, R53 ;  /* 0x000000350b377220 */ /* 0x000fe20000410000 */
[-C--:B------:R-:W-:Y:S01]  /*6b40*/  FFMA.FTZ R62, R13, R52.reuse, -R62 ;  /* 0x000000340d3e7223 */ /* 0x080fe2000001083e */
[----:B------:R-:W-:Y:S01]  /*6b50*/  FFMA.FTZ R68, R41, R52, R54 ;  /* 0x0000003429447223 */ /* 0x000fe20000010036 */
[----:B------:R-:W-:Y:S01]  /*6b60*/  FFMA.FTZ R53, R11, R51, -R60 ;  /* 0x000000330b357223 */ /* 0x000fe2000001083c */
[----:B------:R-:W-:-:S02]  /*6b70*/  HADD2.F32 R54, -RZ, R121.H1_H1 ;  /* 0x30000079ff367230 */ /* 0x000fc40000004100 */
[----:B------:R-:W-:Y:S01]  /*6b80*/  FFMA.FTZ R55, R42, R51, R55 ;  /* 0x000000332a377223 */ /* 0x000fe20000010037 */
[----:B------:R-:W-:Y:S01]  /*6b90*/  HADD2.F32 R13, -RZ, R43.H0_H0 ;  /* 0x2000002bff0d7230 */ /* 0x000fe20000004100 */
[----:B------:R-:W-:Y:S01]  /*6ba0*/  SHF.R.U32.HI R63, RZ, 0x10, R63 ;  /* 0x00000010ff3f7819 */ /* 0x000fe2000001163f */
[----:B------:R-:W-:Y:S02]  /*6bb0*/  HADD2.F32 R11, -RZ, R15.H0_H0 ;  /* 0x2000000fff0b7230 */ /* 0x000fe40000004100 */
[----:B------:R-:W-:Y:S02]  /*6bc0*/  HADD2.F32 R60, -RZ, R70.H0_H0 ;  /* 0x20000046ff3c7230 */ /* 0x000fe40000004100 */
[-C--:B------:R-:W-:Y:S01]  /*6bd0*/  FMUL.FTZ R70, R13, R54.reuse ;  /* 0x000000360d467220 */ /* 0x080fe20000410000 */
[----:B------:R-:W-:Y:S02]  /*6be0*/  HADD2.F32 R42, -RZ, R119.H1_H1 ;  /* 0x30000077ff2a7230 */ /* 0x000fe40000004100 */
[----:B------:R-:W-:Y:S01]  /*6bf0*/  FMUL.FTZ R54, R11, R54 ;  /* 0x000000360b367220 */ /* 0x000fe20000410000 */
[----:B------:R-:W-:Y:S01]  /*6c00*/  HADD2.F32 R43, -RZ, R43.H1_H1 ;  /* 0x3000002bff2b7230 */ /* 0x000fe20000004100 */
[----:B------:R-:W-:Y:S01]  /*6c10*/  F2FP.F16.F32.PACK_AB R55, R68, R55 ;  /* 0x000000374437723e */ /* 0x000fe200000000ff */
[----:B------:R-:W-:-:S02]  /*6c20*/  HADD2.F32 R15, -RZ, R15.H1_H1 ;  /* 0x3000000fff0f7230 */ /* 0x000fc40000004100 */
[----:B------:R-:W-:Y:S01]  /*6c30*/  FFMA.FTZ R54, R13, R42, R54 ;  /* 0x0000002a0d367223 */ /* 0x000fe20000010036 */
[----:B------:R-:W-:Y:S02]  /*6c40*/  HADD2.F32 R52, -RZ, R63.H0_H0 ;  /* 0x2000003fff347230 */ /* 0x000fe40000004100 */
[----:B------:R-:W-:Y:S01]  /*6c50*/  FMUL.FTZ R72, R43, R60 ;  /* 0x0000003c2b487220 */ /* 0x000fe20000410000 */
[----:B------:R-:W-:Y:S01]  /*6c60*/  FFMA.FTZ R70, R11, R42, -R70 ;  /* 0x0000002a0b467223 */ /* 0x000fe20000010846 */
[----:B------:R-:W-:Y:S02]  /*6c70*/  HADD2.F32 R13, -RZ, R40.H0_H0 ;  /* 0x20000028ff0d7230 */ /* 0x000fe40000004100 */
[C---:B------:R-:W-:Y:S01]  /*6c80*/  FMUL.FTZ R60, R15.reuse, R60 ;  /* 0x0000003c0f3c7220 */ /* 0x040fe20000410000 */
[----:B------:R-:W-:Y:S02]  /*6c90*/  HADD2.F32 R41, -RZ, R73.H0_H0 ;  /* 0x20000049ff297230 */ /* 0x000fe40000004100 */
[----:B------:R-:W-:Y:S01]  /*6ca0*/  FFMA.FTZ R61, R15, R52, -R72 ;  /* 0x000000340f3d7223 */ /* 0x000fe20000010848 */
[----:B------:R-:W-:-:S02]  /*6cb0*/  HADD2.F32 R11, -RZ, R12.H0_H0 ;  /* 0x2000000cff0b7230 */ /* 0x000fc40000004100 */
[----:B------:R-:W-:Y:S01]  /*6cc0*/  FFMA.FTZ R63, R43, R52, R60 ;  /* 0x000000342b3f7223 */ /* 0x000fe2000001003c */
[----:B------:R-:W-:Y:S02]  /*6cd0*/  HADD2.F32 R40, -RZ, R40.H1_H1 ;  /* 0x30000028ff287230 */ /* 0x000fe40000004100 */
[----:B------:R-:W-:Y:S02]  /*6ce0*/  HADD2.F32 R122, -RZ, R122.H0_H0 ;  /* 0x2000007aff7a7230 */ /* 0x000fe40000004100 */
[----:B------:R-:W-:Y:S02]  /*6cf0*/  HADD2.F32 R12, -RZ, R12.H1_H1 ;  /* 0x3000000cff0c7230 */ /* 0x000fe40000004100 */
[----:B------:R-:W-:Y:S01]  /*6d00*/  FMUL.FTZ R43, R40, R41 ;  /* 0x00000029282b7220 */ /* 0x000fe20000410000 */
[----:B------:R-:W-:Y:S02]  /*6d10*/  HADD2.F32 R15, -RZ, R75.H0_H0 ;  /* 0x2000004bff0f7230 */ /* 0x000fe40000004100 */
[----:B------:R-:W-:Y:S01]  /*6d20*/  FMUL.FTZ R42, R13, R122 ;  /* 0x0000007a0d2a7220 */ /* 0x000fe20000410000 */
[----:B------:R-:W-:-:S02]  /*6d30*/  HADD2.F32 R120, -RZ, R120.H0_H0 ;  /* 0x20000078ff787230 */ /* 0x000fc40000004100 */
[C---:B------:R-:W-:Y:S01]  /*6d40*/  FMUL.FTZ R41, R12.reuse, R41 ;  /* 0x000000290c297220 */ /* 0x040fe20000410000 */
[C---:B------:R-:W-:Y:S01]  /*6d50*/  FMUL.FTZ R122, R11.reuse, R122 ;  /* 0x0000007a0b7a7220 */ /* 0x040fe20000410000 */
[-C--:B------:R-:W-:Y:S01]  /*6d60*/  FFMA.FTZ R43, R12, R15.reuse, -R43 ;  /* 0x0000000f0c2b7223 */ /* 0x080fe2000001082b */
[----:B------:R-:W-:Y:S02]  /*6d70*/  HADD2.F32 R12, -RZ, R50.H0_H0 ;  /* 0x20000032ff0c7230 */ /* 0x000fe40000004100 */
[-C--:B------:R-:W-:Y:S01]  /*6d80*/  FFMA.FTZ R42, R11, R120.reuse, -R42 ;  /* 0x000000780b2a7223 */ /* 0x080fe2000001082a */
[----:B------:R-:W-:Y:S01]  /*6d90*/  FFMA.FTZ R41, R40, R15, R41 ;  /* 0x0000000f28297223 */ /* 0x000fe20000010029 */
[----:B------:R-:W-:Y:S02]  /*6da0*/  HADD2.F32 R121, -RZ, R121.H0_H0 ;  /* 0x20000079ff797230 */ /* 0x000fe40000004100 */
[----:B------:R-:W-:Y:S01]  /*6db0*/  FFMA.FTZ R122, R13, R120, R122 ;  /* 0x000000780d7a7223 */ /* 0x000fe2000001007a */
[----:B------:R-:W-:Y:S01]  /*6dc0*/  HADD2.F32 R15, -RZ, R69.H0_H0 ;  /* 0x20000045ff0f7230 */ /* 0x000fe20000004100 */
[----:B------:R-:W-:Y:S01]  /*6dd0*/  F2FP.F16.F32.PACK_AB R63, R63, R54 ;  /* 0x000000363f3f723e */ /* 0x000fe200000000ff */
[----:B------:R-:W-:-:S02]  /*6de0*/  HADD2.F32 R11, -RZ, R14.H0_H0 ;  /* 0x2000000eff0b7230 */ /* 0x000fc40000004100 */
[-C--:B------:R-:W-:Y:S01]  /*6df0*/  FMUL.FTZ R40, R12, R121.reuse ;  /* 0x000000790c287220 */ /* 0x080fe20000410000 */
        /* <DEDUP_REMOVED lines=8> */
[----:B------:R-:W-:-:S02]  /*6e80*/  IMAD.MOV.U32 R41, RZ, RZ, R55 ;  /* 0x000000ffff297224 */ /* 0x000fc400078e0037 */
[-C--:B------:R-:W-:Y:S01]  /*6e90*/  FFMA.FTZ R40, R11, R119.reuse, -R40 ;  /* 0x000000770b287223 */ /* 0x080fe20000010828 */
[----:B------:R-:W-:Y:S01]  /*6ea0*/  FFMA.FTZ R121, R12, R119, R121 ;  /* 0x000000770c797223 */ /* 0x000fe20000010079 */
[-C--:B------:R-:W-:Y:S01]  /*6eb0*/  FFMA.FTZ R51, R14, R13.reuse, -R51 ;  /* 0x0000000d0e337223 */ /* 0x080fe20000010833 */
[----:B------:R-:W-:Y:S01]  /*6ec0*/  FFMA.FTZ R50, R50, R13, R15 ;  /* 0x0000000d32327223 */ /* 0x000fe2000001000f */
[----:B------:R-:W-:Y:S01]  /*6ed0*/  F2FP.F16.F32.PACK_AB R12, R43, R42 ;  /* 0x0000002a2b0c723e */ /* 0x000fe200000000ff */
[----:B------:R-:W-:Y:S01]  /*6ee0*/  IMAD.MOV.U32 R43, RZ, RZ, R63 ;  /* 0x000000ffff2b7224 */ /* 0x000fe200078e003f */
[----:B------:R-:W-:Y:S02]  /*6ef0*/  F2FP.F16.F32.PACK_AB R13, R62, R53 ;  /* 0x000000353e0d723e */ /* 0x000fe400000000ff */
[----:B------:R-:W-:Y:S02]  /*6f00*/  F2FP.F16.F32.PACK_AB R14, R51, R40 ;  /* 0x00000028330e723e */ /* 0x000fe400000000ff */
[----:B------:R-:W-:-:S02]  /*6f10*/  F2FP.F16.F32.PACK_AB R15, R61, R70 ;  /* 0x000000463d0f723e */ /* 0x000fc400000000ff */
[----:B------:R-:W-:Y:S02]  /*6f20*/  F2FP.F16.F32.PACK_AB R42, R50, R121 ;  /* 0x00000079322a723e */ /* 0x000fe400000000ff */
[----:B------:R-:W-:-:S07]  /*6f30*/  MOV R40, R54 ;  /* 0x0000003600287202 */ /* 0x000fce0000000f00 */
.L_x_1637:
[----:B------:R-:W-:Y:S05]  /*6f40*/  BSYNC B2 ;  /* 0x0000000000027941 */ /* 0x000fea0003800000 */
.L_x_1636:
[----:B--2---:R2:W-:Y:S04]  /*6f50*/  ST.E.128 desc[UR60][R46.64], R12 ;  /* 0x0000000c2e007985 */ /* 0x0045e8000c101d3c */
[----:B---3--:R2:W-:Y:S02]  /*6f60*/  @!P6 ST.E.128 desc[UR60][R48.64], R40 ;  /* 0x000000283000e985 */ /* 0x0085e4000c101d3c */
.L_x_1635:
[----:B------:R-:W-:Y:S05]  /*6f70*/  BSYNC B1 ;  /* 0x0000000000017941 */ /* 0x000fea0003800000 */
.L_x_1634:
[----:B------:R-:W-:-:S13]  /*6f80*/  ISETP.NE.AND P0, PT, R76, RZ, PT ;  /* 0x000000ff4c00720c */ /* 0x000fda0003f05270 */
[----:B------:R-:W-:Y:S05]  /*6f90*/  @!P0 BRA `(.L_x_1602) ;  /* 0x0000000c004c8947 */ /* 0x000fea0003800000 */
[----:B--2---:R-:W2:Y:S04]  /*6fa0*/  LDL R12, [R1+0x50] ;  /* 0x00005000010c7983 */ /* 0x004ea80000100800 */
[----:B------:R-:W5:Y:S04]  /*6fb0*/  LDL R15, [R1+0xa4] ;  /* 0x0000a400010f7983 */ /* 0x000f680000100800 */
[----:B------:R-:W3:Y:S01]  /*6fc0*/  LDL R14, [R1+0x58] ;  /* 0x00005800010e7983 */ /* 0x000ee20000100800 */
[----:B------:R-:W-:Y:S01]  /*6fd0*/  SEL R116, R93, R116, !P1 ;  /* 0x000000745d747207 */ /* 0x000fe20004800000 */
[----:B------:R-:W-:Y:S01]  /*6fe0*/  BSSY B1, `(.L_x_1638) ;  /* 0x000006c000017945 */ /* 0x000fe20003800000 */
[----:B------:R-:W-:-:S02]  /*6ff0*/  ISETP.GE.AND P4, PT, R205, R104, PT ;  /* 0x00000068cd00720c */ /* 0x000fc40003f86270 */
[----:B0-----:R-:W-:Y:S02]  /*7000*/  SHF.R.S32.HI R11, RZ, 0x1f, R116 ;  /* 0x0000001fff0b7819 */ /* 0x001fe40000011474 */
[----:B------:R-:W-:Y:S02]  /*7010*/  LEA R46, P0, R39, R44, 0x1 ;  /* 0x0000002c272e7211 */ /* 0x000fe400078008ff */
[----:B------:R-:W-:Y:S02]  /*7020*/  LEA.HI R116, R11, R116, RZ, 0x4 ;  /* 0x000000740b747211 */ /* 0x000fe400078f20ff */
[----:B----4-:R-:W-:Y:S02]  /*7030*/  LEA.HI.X R47, R39, R45, R88, 0x1, P0 ;  /* 0x0000002d272f7211 */ /* 0x010fe400000f0c58 */
[----:B------:R-:W-:-:S04]  /*7040*/  LEA.HI.SX32 R116, R116, R37, 0x1c ;  /* 0x0000002574747211 */ /* 0x000fc800078fe2ff */
[----:B------:R-:W-:Y:S01]  /*7050*/  SHF.R.S32.HI R13, RZ, 0x1f, R116 ;  /* 0x0000001fff0d7819 */ /* 0x000fe20000011474 */
[----:B------:R-:W-:-:S03]  /*7060*/  IMAD.SHL.U32 R11, R116, 0x8, RZ ;  /* 0x00000008740b7824 */ /* 0x000fc600078e00ff */
[----:B------:R-:W-:-:S05]  /*7070*/  LEA.HI R13, R13, R116, RZ, 0x3 ;  /* 0x000000740d0d7211 */ /* 0x000fca00078f18ff */
[----:B------:R-:W-:-:S05]  /*7080*/  IMAD.SHL.U32 R13, R13, 0x200, RZ ;  /* 0x000002000d0d7824 */ /* 0x000fca00078e00ff */
[----:B------:R-:W-:Y:S02]  /*7090*/  LOP3.LUT R13, R13, 0x7ffff000, RZ, 0xc0, !PT ;  /* 0x7ffff0000d0d7812 */ /* 0x000fe400078ec0ff */
[----:B--2---:R-:W-:-:S04]  /*70a0*/  LOP3.LUT R12, R12, 0x38, R11, 0xf8, !PT ;  /* 0x000000380c0c7812 */ /* 0x004fc800078ef80b */
[----:B-----5:R-:W-:-:S04]  /*70b0*/  LOP3.LUT R12, R12, R15, RZ, 0x3c, !PT ;  /* 0x0000000f0c0c7212 */ /* 0x020fc800078e3cff */
[----:B---3--:R-:W-:Y:S02]  /*70c0*/  IADD3 R15, R12, R13, R14 ;  /* 0x0000000d0c0f7210 */ /* 0x008fe40007ffe00e */
[----:B------:R-:W-:-:S03]  /*70d0*/  LEA R13, R202, R5, 0xe ;  /* 0x00000005ca0d7211 */ /* 0x000fc600078e70ff */
[----:B------:R-:W-:Y:S02]  /*70e0*/  IMAD R15, R202, 0x4000, R15 ;  /* 0x00004000ca0f7824 */ /* 0x000fe400078e020f */
[--C-:B------:R-:W-:Y:S02]  /*70f0*/  IMAD R13, R13, 0x2, R18.reuse ;  /* 0x000000020d0d7824 */ /* 0x100fe400078e0212 */
[----:B------:R-:W-:-:S04]  /*7100*/  IMAD R40, R15, 0x2, R18 ;  /* 0x000000020f287824 */ /* 0x000fc800078e0212 */
[----:B------:R-:W0:Y:S04]  /*7110*/  LDS.128 R12, [R13+0x20400] ;  /* 0x020400000d0c7984 */ /* 0x000e280000000c00 */
[----:B------:R-:W2:Y:S01]  /*7120*/  LDS.128 R40, [R40+0x20400] ;  /* 0x0204000028287984 */ /* 0x000ea20000000c00 */
[----:B------:R-:W-:Y:S05]  /*7130*/  @P4 BRA `(.L_x_1639) ;  /* 0x0000000400584947 */ /* 0x000fea0003800000 */
[----:B------:R-:W-:Y:S01]  /*7140*/  SHF.R.U32.HI R52, RZ, 0x10, R65 ;  /* 0x00000010ff347819 */ /* 0x000fe20000011641 */
[----:B--2---:R-:W-:Y:S01]  /*7150*/  IMAD.MOV.U32 R48, RZ, RZ, R40 ;  /* 0x000000ffff307224 */ /* 0x004fe200078e0028 */
[----:B0-----:R-:W-:Y:S01]  /*7160*/  MOV R40, R14 ;  /* 0x0000000e00287202 */ /* 0x001fe20000000f00 */
[----:B------:R-:W-:Y:S01]  /*7170*/  IMAD.MOV.U32 R49, RZ, RZ, R42 ;  /* 0x000000ffff317224 */ /* 0x000fe200078e002a */
[--C-:B------:R-:W-:Y:S01]  /*7180*/  SHF.R.U32.HI R50, RZ, 0x10, R57.reuse ;  /* 0x00000010ff327819 */ /* 0x100fe20000011639 */
[--C-:B------:R-:W-:Y:S01]  /*7190*/  HADD2.F32 R42, -RZ, R41.reuse.H0_H0 ;  /* 0x20000029ff2a7230 */ /* 0x100fe20000004100 */
[----:B------:R-:W-:Y:S01]  /*71a0*/  SHF.R.U64 R68, R56, 0x10, R57 ;  /* 0x0000001038447819 */ /* 0x000fe20000001239 */
[----:B------:R-:W-:Y:S01]  /*71b0*/  HADD2.F32 R41, -RZ, R41.H1_H1 ;  /* 0x30000029ff297230 */ /* 0x000fe20000004100 */
[----:B------:R-:W-:Y:S01]  /*71c0*/  SHF.R.U64 R63, R58, 0x10, R59 ;  /* 0x000000103a3f7819 */ /* 0x000fe2000000123b */
[--C-:B------:R-:W-:Y:S01]  /*71d0*/  HADD2.F32 R14, -RZ, R13.reuse.H0_H0 ;  /* 0x2000000dff0e7230 */ /* 0x100fe20000004100 */
[----:B------:R-:W-:Y:S01]  /*71e0*/  SHF.R.U64 R57, R66, 0x10, R67 ;  /* 0x0000001042397819 */ /* 0x000fe20000001243 */
[----:B------:R-:W-:Y:S01]  /*71f0*/  HADD2.F32 R52, -RZ, R52.H0_H0 ;  /* 0x20000034ff347230 */ /* 0x000fe20000004100 */
[----:B------:R-:W-:Y:S01]  /*7200*/  SHF.R.U32.HI R58, RZ, 0x10, R59 ;  /* 0x00000010ff3a7819 */ /* 0x000fe2000001163b */
[----:B------:R-:W-:Y:S01]  /*7210*/  HADD2.F32 R13, -RZ, R13.H1_H1 ;  /* 0x3000000dff0d7230 */ /* 0x000fe20000004100 */
[----:B------:R-:W-:Y:S01]  /*7220*/  SHF.R.U32.HI R66, RZ, 0x10, R67 ;  /* 0x00000010ff427819 */ /* 0x000fe20000011643 */
        /* <DEDUP_REMOVED lines=14> */
[----:B------:R-:W-:Y:S02]  /*7310*/  HADD2.F32 R14, -RZ, R43.H0_H0 ;  /* 0x2000002bff0e7230 */ /* 0x000fe40000004100 */
[----:B------:R-:W-:Y:S02]  /*7320*/  HADD2.F32 R41, -RZ, R113.H1_H1 ;  /* 0x30000071ff297230 */ /* 0x000fe40000004100 */
[----:B------:R-:W-:Y:S01]  /*7330*/  FMUL.FTZ R51, R13, R50 ;  /* 0x000000320d337220 */ /* 0x000fe20000410000 */
[----:B------:R-:W-:Y:S01]  /*7340*/  HADD2.F32 R43, -RZ, R43.H1_H1 ;  /* 0x3000002bff2b7230 */ /* 0x000fe20000004100 */
[----:B------:R-:W-:Y:S01]  /*7350*/  F2FP.F16.F32.PACK_AB R53, R56, R53 ;  /* 0x000000353835723e */ /* 0x000fe200000000ff */
[----:B------:R-:W-:-:S02]  /*7360*/  HADD2.F32 R52, -RZ, R66.H0_H0 ;  /* 0x20000042ff347230 */ /* 0x000fc40000004100 */
[CC--:B------:R-:W-:Y:S01]  /*7370*/  FFMA.FTZ R59, R14.reuse, R41.reuse, R51 ;  /* 0x000000290e3b7223 */ /* 0x0c0fe20000010033 */
[----:B------:R-:W-:Y:S02]  /*7380*/  HADD2.F32 R42, -RZ, R58.H0_H0 ;  /* 0x2000003aff2a7230 */ /* 0x000fe40000004100 */
[----:B------:R-:W-:Y:S01]  /*7390*/  FMUL.FTZ R58, R14, R50 ;  /* 0x000000320e3a7220 */ /* 0x000fe20000410000 */
[----:B------:R-:W-:Y:S02]  /*73a0*/  HADD2.F32 R15, -RZ, R15.H1_H1 ;  /* 0x3000000fff0f7230 */ /* 0x000fe40000004100 */
[----:B------:R-:W-:Y:S01]  /*73b0*/  FMUL.FTZ R50, R43, R52 ;  /* 0x000000342b327220 */ /* 0x000fe20000410000 */
[----:B------:R-:W-:Y:S02]  /*73c0*/  HADD2.F32 R14, -RZ, R48.H0_H0 ;  /* 0x20000030ff0e7230 */ /* 0x000fe40000004100 */
[----:B------:R-:W-:Y:S01]  /*73d0*/  FFMA.FTZ R58, R13, R41, -R58 ;  /* 0x000000290d3a7223 */ /* 0x000fe2000001083a */
[----:B------:R-:W-:-:S02]  /*73e0*/  HADD2.F32 R118, -RZ, R118.H0_H0 ;  /* 0x20000076ff767230 */ /* 0x000fc40000004100 */
[C---:B------:R-:W-:Y:S01]  /*73f0*/  FMUL.FTZ R52, R15.reuse, R52 ;  /* 0x000000340f347220 */ /* 0x040fe20000410000 */
[----:B------:R-:W-:Y:S02]  /*7400*/  HADD2.F32 R41, -RZ, R62.H0_H0 ;  /* 0x2000003eff297230 */ /* 0x000fe40000004100 */
[-C--:B------:R-:W-:Y:S01]  /*7410*/  FFMA.FTZ R61, R15, R42.reuse, -R50 ;  /* 0x0000002a0f3d7223 */ /* 0x080fe20000010832 */
[----:B------:R-:W-:Y:S02]  /*7420*/  HADD2.F32 R13, -RZ, R12.H0_H0 ;  /* 0x2000000cff0d7230 */ /* 0x000fe40000004100 */
[----:B------:R-:W-:Y:S01]  /*7430*/  FFMA.FTZ R60, R43, R42, R52 ;  /* 0x0000002a2b3c7223 */ /* 0x000fe20000010034 */
[----:B------:R-:W-:Y:S02]  /*7440*/  HADD2.F32 R48, -RZ, R48.H1_H1 ;  /* 0x30000030ff307230 */ /* 0x000fe40000004100 */
[----:B------:R-:W-:Y:S01]  /*7450*/  FMUL.FTZ R42, R14, R118 ;  /* 0x000000760e2a7220 */ /* 0x000fe20000410000 */
[----:B------:R-:W-:-:S02]  /*7460*/  HADD2.F32 R12, -RZ, R12.H1_H1 ;  /* 0x3000000cff0c7230 */ /* 0x000fc40000004100 */
[C---:B------:R-:W-:Y:S01]  /*7470*/  FMUL.FTZ R43, R13.reuse, R118 ;  /* 0x000000760d2b7220 */ /* 0x040fe20000410000 */
[----:B------:R-:W-:Y:S02]  /*7480*/  HADD2.F32 R115, -RZ, R115.H0_H0 ;  /* 0x20000073ff737230 */ /* 0x000fe40000004100 */
[-C--:B------:R-:W-:Y:S01]  /*7490*/  FMUL.FTZ R51, R48, R41.reuse ;  /* 0x0000002930337220 */ /* 0x080fe20000410000 */
[----:B------:R-:W-:Y:S02]  /*74a0*/  HADD2.F32 R15, -RZ, R68.H0_H0 ;  /* 0x20000044ff0f7230 */ /* 0x000fe40000004100 */
[----:B------:R-:W-:Y:S01]  /*74b0*/  FMUL.FTZ R41, R12, R41 ;  /* 0x000000290c297220 */ /* 0x000fe20000410000 */
[----:B------:R-:W-:Y:S02]  /*74c0*/  HADD2.F32 R117, -RZ, R117.H0_H0 ;  /* 0x20000075ff757230 */ /* 0x000fe40000004100 */
[----:B------:R-:W-:Y:S01]  /*74d0*/  FFMA.FTZ R42, R13, R115, -R42 ;  /* 0x000000730d2a7223 */ /* 0x000fe2000001082a */
[----:B------:R-:W-:-:S02]  /*74e0*/  HADD2.F32 R13, -RZ, R49.H0_H0 ;  /* 0x20000031ff0d7230 */ /* 0x000fc40000004100 */
[-C--:B------:R-:W-:Y:S01]  /*74f0*/  FFMA.FTZ R51, R12, R15.reuse, -R51 ;  /* 0x0000000f0c337223 */ /* 0x080fe20000010833 */
[----:B------:R-:W-:Y:S01]  /*7500*/  FFMA.FTZ R48, R48, R15, R41 ;  /* 0x0000000f30307223 */ /* 0x000fe20000010029 */
[--C-:B------:R-:W-:Y:S02]  /*7510*/  HADD2.F32 R12, -RZ, R40.reuse.H0_H0 ;  /* 0x20000028ff0c7230 */ /* 0x100fe40000004100 */
[----:B------:R-:W-:Y:S01]  /*7520*/  FFMA.FTZ R43, R14, R115, R43 ;  /* 0x000000730e2b7223 */ /* 0x000fe2000001002b */
[----:B------:R-:W-:Y:S02]  /*7530*/  HADD2.F32 R15, -RZ, R57.H0_H0 ;  /* 0x20000039ff0f7230 */ /* 0x000fe40000004100 */
[-C--:B------:R-:W-:Y:S01]  /*7540*/  FMUL.FTZ R41, R13, R117.reuse ;  /* 0x000000750d297220 */ /* 0x080fe20000410000 */
[----:B------:R-:W-:Y:S02]  /*7550*/  HADD2.F32 R49, -RZ, R49.H1_H1 ;  /* 0x30000031ff317230 */ /* 0x000fe40000004100 */
[----:B------:R-:W-:Y:S01]  /*7560*/  FMUL.FTZ R50, R12, R117 ;  /* 0x000000750c327220 */ /* 0x000fe20000410000 */
[----:B------:R-:W-:Y:S01]  /*7570*/  HADD2.F32 R40, -RZ, R40.H1_H1 ;  /* 0x30000028ff287230 */ /* 0x000fe20000004100 */
[----:B------:R-:W-:Y:S01]  /*7580*/  F2FP.F16.F32.PACK_AB R59, R60, R59 ;  /* 0x0000003b3c3b723e */ /* 0x000fe200000000ff */
[----:B------:R-:W-:-:S02]  /*7590*/  HADD2.F32 R113, -RZ, R113.H0_H0 ;  /* 0x20000071ff717230 */ /* 0x000fc40000004100 */
        /* <DEDUP_REMOVED lines=8> */
[----:B------:R-:W-:Y:S01]  /*7620*/  F2FP.F16.F32.PACK_AB R52, R48, R43 ;  /* 0x0000002b3034723e */ /* 0x000fe200000000ff */
[----:B------:R-:W-:Y:S01]  /*7630*/  IMAD.MOV.U32 R43, RZ, RZ, R59 ;  /* 0x000000ffff2b7224 */ /* 0x000fe200078e003b */
[----:B------:R-:W-:-:S02]  /*7640*/  F2FP.F16.F32.PACK_AB R12, R51, R42 ;  /* 0x0000002a330c723e */ /* 0x000fc400000000ff */
[----:B------:R-:W-:Y:S01]  /*7650*/  F2FP.F16.F32.PACK_AB R14, R40, R41 ;  /* 0x00000029280e723e */ /* 0x000fe200000000ff */
[----:B------:R-:W-:Y:S01]  /*7660*/  IMAD.MOV.U32 R40, RZ, RZ, R52 ;  /* 0x000000ffff287224 */ /* 0x000fe200078e0034 */
[----:B------:R-:W-:Y:S01]  /*7670*/  F2FP.F16.F32.PACK_AB R13, R54, R55 ;  /* 0x00000037360d723e */ /* 0x000fe200000000ff */
[----:B------:R-:W-:Y:S01]  /*7680*/  IMAD.MOV.U32 R41, RZ, RZ, R53 ;  /* 0x000000ffff297224 */ /* 0x000fe200078e0035 */
[----:B------:R-:W-:-:S07]  /*7690*/  F2FP.F16.F32.PACK_AB R42, R49, R50 ;  /* 0x00000032312a723e */ /* 0x000fce00000000ff */
.L_x_1639:
[----:B------:R-:W-:Y:S05]  /*76a0*/  BSYNC B1 ;  /* 0x0000000000017941 */ /* 0x000fea0003800000 */
.L_x_1638:
[----:B0-----:R0:W-:Y:S01]  /*76b0*/  ST.E.128 desc[UR60][R46.64], R12 ;  /* 0x0000000c2e007985 */ /* 0x0011e2000c101d3c */
[----:B------:R-:W-:-:S13]  /*76c0*/  ISETP.GE.AND P0, PT, R11, R114, PT ;  /* 0x000000720b00720c */ /* 0x000fda0003f06270 */
[----:B------:R-:W-:Y:S05]  /*76d0*/  @P0 BRA `(.L_x_1602) ;  /* 0x00000004007c0947 */ /* 0x000fea0003800000 */
[----:B------:R-:W-:-:S05]  /*76e0*/  IMAD.WIDE R44, R11, 0x2, R44 ;  /* 0x000000020b2c7825 */ /* 0x000fca00078e022c */
[----:B--2---:R2:W-:Y:S01]  /*76f0*/  ST.E.128 desc[UR60][R44.64], R40 ;  /* 0x000000282c007985 */ /* 0x0045e2000c101d3c */
[----:B------:R-:W-:Y:S05]  /*7700*/  BRA `(.L_x_1602) ;  /* 0x0000000400707947 */ /* 0x000fea0003800000 */
.L_x_1575:
[----:B------:R-:W-:-:S13]  /*7710*/  ISETP.NE.AND P5, PT, R225, 0x3, PT ;  /* 0x00000003e100780c */ /* 0x000fda0003fa5270 */
[----:B------:R-:W-:Y:S05]  /*7720*/  @!P5 BRA `(.L_x_1640) ;  /* 0x000000000004d947 */ /* 0x000fea0003800000 */
[----:B------:R-:W-:Y:S01]  /*7730*/  BPT.TRAP 0x1 ;  /* 0x000000040000795c */ /* 0x000fe20000300000 */
.L_x_1640:
[----:B------:R-:W2:Y:S01]  /*7740*/  LDL R11, [R1+0x40] ;  /* 0x00004000010b7983 */ /* 0x000ea20000100800 */
[----:B------:R-:W-:Y:S01]  /*7750*/  LEA R89, R202, R18, 0x3 ;  /* 0x00000012ca597211 */ /* 0x000fe200078e18ff */
[----:B------:R-:W-:Y:S01]  /*7760*/  BSSY B1, `(.L_x_1641) ;  /* 0x0000005000017945 */ /* 0x000fe20003800000 */
[----:B------:R-:W-:Y:S02]  /*7770*/  SHF.R.S32.HI R99, RZ, 0x1f, R100 ;  /* 0x0000001fff637819 */ /* 0x000fe40000011464 */
[----:B--2---:R-:W-:-:S04]  /*7780*/  SHF.L.U32 R103, R11, 0x1f, RZ ;  /* 0x0000001f0b677819 */ /* 0x004fc800000006ff */
[----:B------:R-:W0:Y:S02]  /*7790*/  SYNCS.PHASECHK.TRANS64.TRYWAIT P0, [R89+URZ+0x30890], R103 ;  /* 0x03089067590075a7 */ /* 0x000e24000800017f */
[----:B0-----:R-:W-:Y:S05]  /*77a0*/  @!P0 BRA `(.L_x_1642) ;  /* 0x0000021800208947 */ /* 0x001fea0003800000 */
.L_x_2023:
[----:B------:R-:W-:Y:S05]  /*77b0*/  BSYNC B1 ;  /* 0x0000000000017941 */ /* 0x000fea0003800000 */
.L_x_1641:
[----:B------:R-:W2:Y:S01]  /*77c0*/  LDL R40, [R1+0xc] ;  /* 0x00000c0001287983 */ /* 0x000ea20000100800 */
        /* <DEDUP_REMOVED lines=22> */
[----:B--2---:R-:W-:-:S05]  /*7930*/  IMAD.IADD R50, R97, 0x1, -R40 ;  /* 0x0000000161327824 */ /* 0x004fca00078e0a28 */
[----:B------:R-:W-:Y:S01]  /*7940*/  ISETP.GE.AND P0, PT, R50, 0x1, PT ;  /* 0x000000013200780c */ /* 0x000fe20003f06270 */
[----:B------:R-:W-:-:S12]  /*7950*/  BRA.DIV UR4, `(.L_x_1643) ;  /* 0x0000021604c87947 */ /* 0x000fd8000b800000 */
[----:B------:R1:W2:Y:S04]  /*7960*/  SHFL.IDX PT, R40, R43, RZ, 0x181f ;  /* 0x00181fff2b287589 */ /* 0x0002a800000e0000 */
[----:B------:R1:W3:Y:S02]  /*7970*/  SHFL.IDX PT, R42, R41, RZ, 0x181f ;  /* 0x00181fff292a7589 */ /* 0x0002e400000e0000 */
.L_x_2027:
[----:B------:R-:W-:Y:S04]  /*7980*/  BSSY B1, `(.L_x_1644) ;  /* 0x0000018000017945 */ /* 0x000fe80003800000 */
[----:B------:R-:W-:Y:S05]  /*7990*/  @!P0 BRA `(.L_x_1645) ;  /* 0x0000000000588947 */ /* 0x000fea0003800000 */
[----:B------:R-:W4:Y:S01]  /*79a0*/  LDL R11, [R1] ;  /* 0x00000000010b7983 */ /* 0x000f220000100800 */
[----:B------:R-:W-:Y:S02]  /*79b0*/  ULDC UR4, c[0x0][0x2f4] ;  /* 0x0000bd0000047ab9 */ /* 0x000fe40000000800 */
[----:B------:R-:W-:Y:S02]  /*79c0*/  ISETP.GE.AND P4, PT, R16, UR4, PT ;  /* 0x0000000410007c0c */ /* 0x000fe4000bf86270 */
[----:B------:R-:W-:-:S11]  /*79d0*/  ISETP.GE.AND P0, PT, R205, UR4, PT ;  /* 0x00000004cd007c0c */ /* 0x000fd6000bf06270 */
[----:B------:R-:W5:Y:S01]  /*79e0*/  @!P4 LDS.128 R12, [R92+0x20400] ;  /* 0x020400005c0cc984 */ /* 0x000f620000000c00 */
[----:B---3--:R-:W-:-:S04]  /*79f0*/  @!P4 LEA R44, P6, R16, R42, 0x1 ;  /* 0x0000002a102cc211 */ /* 0x008fc800078c08ff */
[----:B--2---:R-:W-:Y:S02]  /*7a00*/  @!P4 LEA.HI.X R45, R16, R40, R17, 0x1, P6 ;  /* 0x00000028102dc211 */ /* 0x004fe400030f0c11 */
[----:B------:R-:W-:-:S04]  /*7a10*/  @!P0 LEA R46, P6, R203, R42, 0x1 ;  /* 0x0000002acb2e8211 */ /* 0x000fc800078c08ff */
[----:B------:R-:W-:Y:S01]  /*7a20*/  @!P0 LEA.HI.X R47, R203, R40, R224, 0x1, P6 ;  /* 0x00000028cb2f8211 */ /* 0x000fe200030f0ce0 */
[----:B-----5:R-:W-:Y:S01]  /*7a30*/  @!P4 ST.E.128 desc[UR60][R44.64], R12 ;  /* 0x0000000c2c00c985 */ /* 0x020fe2000c101d3c */
[----:B------:R-:W-:-:S03]  /*7a40*/  ISETP.GE.AND P4, PT, R19, UR4, PT ;  /* 0x0000000413007c0c */ /* 0x000fc6000bf86270 */
[----:B------:R-:W2:Y:S10]  /*7a50*/  @!P0 LDS.128 R12, [R92+0x22400] ;  /* 0x022400005c0c8984 */ /* 0x000eb40000000c00 */
[----:B------:R-:W-:Y:S01]  /*7a60*/  @!P4 LEA R48, P6, R19, R42, 0x1 ;  /* 0x0000002a1330c211 */ /* 0x000fe200078c08ff */
[----:B--2---:R-:W-:Y:S01]  /*7a70*/  @!P0 ST.E.128 desc[UR60][R46.64], R12 ;  /* 0x0000000c2e008985 */ /* 0x004fe2000c101d3c */
[----:B------:R-:W-:-:S03]  /*7a80*/  ISETP.GE.AND P0, PT, R23, UR4, PT ;  /* 0x0000000417007c0c */ /* 0x000fc6000bf06270 */
[----:B------:R-:W2:Y:S01]  /*7a90*/  @!P4 LDS.128 R12, [R92+0x24400] ;  /* 0x024400005c0cc984 */ /* 0x000ea20000000c00 */
[----:B----4-:R-:W-:-:S05]  /*7aa0*/  @!P4 LEA.HI.X R49, R19, R40, R11, 0x1, P6 ;  /* 0x000000281331c211 */ /* 0x010fca00030f0c0b */
[----:B--2---:R-:W-:Y:S04]  /*7ab0*/  @!P4 ST.E.128 desc[UR60][R48.64], R12 ;  /* 0x0000000c3000c985 */ /* 0x004fe8000c101d3c */
[C---:B------:R-:W-:Y:S01]  /*7ac0*/  @!P0 LEA R44, P4, R23.reuse, R42, 0x1 ;  /* 0x0000002a172c8211 */ /* 0x040fe200078808ff */
[----:B------:R-:W2:Y:S03]  /*7ad0*/  @!P0 LDS.128 R12, [R92+0x26400] ;  /* 0x026400005c0c8984 */ /* 0x000ea60000000c00 */
[----:B------:R-:W-:-:S05]  /*7ae0*/  @!P0 LEA.HI.X R45, R23, R40, R228, 0x1, P4 ;  /* 0x00000028172d8211 */ /* 0x000fca00020f0ce4 */
[----:B--2---:R4:W-:Y:S04]  /*7af0*/  @!P0 ST.E.128 desc[UR60][R44.64], R12 ;  /* 0x0000000c2c008985 */ /* 0x0049e8000c101d3c */
.L_x_1645:
[----:B------:R-:W-:Y:S05]  /*7b00*/  BSYNC B1 ;  /* 0x0000000000017941 */ /* 0x000fea0003800000 */
.L_x_1644:
[----:B------:R-:W-:-:S03]  /*7b10*/  UMOV UR4, 0xffffffff ;  /* 0xffffffff00047882 */ /* 0x000fc60000000000 */
[----:B------:R-:W-:Y:S05]  /*7b20*/  BRA.DIV UR4, `(.L_x_1646) ;  /* 0x0000021604a07947 */ /* 0x000fea000b800000 */
[----:B--2---:R2:W0:Y:S04]  /*7b30*/  SHFL.IDX PT, R40, R43, 0x1, 0x181f ;  /* 0x00381f002b287f89 */ /* 0x00442800000e0000 */
[----:B---3--:R2:W3:Y:S02]  /*7b40*/  SHFL.IDX PT, R42, R41, 0x1, 0x181f ;  /* 0x00381f00292a7f89 */ /* 0x0084e400000e0000 */
.L_x_2031:
[----:B------:R-:W-:-:S13]  /*7b50*/  ISETP.GE.AND P0, PT, R50, 0x21, PT ;  /* 0x000000213200780c */ /* 0x000fda0003f06270 */
[----:B------:R-:W-:Y:S05]  /*7b60*/  @!P0 BRA `(.L_x_1602) ;  /* 0x0000000000588947 */ /* 0x000fea0003800000 */
[----:B------:R-:W5:Y:S01]  /*7b70*/  LDL R11, [R1] ;  /* 0x00000000010b7983 */ /* 0x000f620000100800 */
[----:B------:R-:W-:Y:S02]  /*7b80*/  ULDC UR4, c[0x0][0x2f4] ;  /* 0x0000bd0000047ab9 */ /* 0x000fe40000000800 */
[----:B------:R-:W-:Y:S02]  /*7b90*/  ISETP.GE.AND P6, PT, R16, UR4, PT ;  /* 0x0000000410007c0c */ /* 0x000fe4000bfc6270 */
[----:B------:R-:W-:-:S11]  /*7ba0*/  ISETP.GE.AND P4, PT, R205, UR4, PT ;  /* 0x00000004cd007c0c */ /* 0x000fd6000bf86270 */
[----:B----4-:R-:W4:Y:S01]  /*7bb0*/  @!P6 LDS.128 R12, [R92+0x21400] ;  /* 0x021400005c0ce984 */ /* 0x010f220000000c00 */
[----:B---3--:R-:W-:-:S04]  /*7bc0*/  @!P6 LEA R44, P0, R16, R42, 0x1 ;  /* 0x0000002a102ce211 */ /* 0x008fc800078008ff */
[----:B0-----:R-:W-:Y:S02]  /*7bd0*/  @!P6 LEA.HI.X R45, R16, R40, R17, 0x1, P0 ;  /* 0x00000028102de211 */ /* 0x001fe400000f0c11 */
[----:B------:R-:W-:-:S03]  /*7be0*/  ISETP.GE.AND P0, PT, R19, UR4, PT ;  /* 0x0000000413007c0c */ /* 0x000fc6000bf06270 */
[----:B----4-:R-:W-:Y:S01]  /*7bf0*/  @!P6 ST.E.128 desc[UR60][R44.64], R12 ;  /* 0x0000000c2c00e985 */ /* 0x010fe2000c101d3c */
[----:B------:R-:W-:-:S03]  /*7c00*/  @!P4 LEA R46, P6, R203, R42, 0x1 ;  /* 0x0000002acb2ec211 */ /* 0x000fc600078c08ff */
[----:B------:R-:W0:Y:S01]  /*7c10*/  @!P4 LDS.128 R12, [R92+0x23400] ;  /* 0x023400005c0cc984 */ /* 0x000e220000000c00 */
[----:B------:R-:W-:-:S05]  /*7c20*/  @!P4 LEA.HI.X R47, R203, R40, R224, 0x1, P6 ;  /* 0x00000028cb2fc211 */ /* 0x000fca00030f0ce0 */
[----:B------:R-:W-:Y:S01]  /*7c30*/  @!P0 LEA R48, P6, R19, R42, 0x1 ;  /* 0x0000002a13308211 */ /* 0x000fe200078c08ff */
[----:B0-----:R-:W-:Y:S01]  /*7c40*/  @!P4 ST.E.128 desc[UR60][R46.64], R12 ;  /* 0x0000000c2e00c985 */ /* 0x001fe2000c101d3c */
[----:B------:R-:W-:-:S03]  /*7c50*/  ISETP.GE.AND P4, PT, R23, UR4, PT ;  /* 0x0000000417007c0c */ /* 0x000fc6000bf86270 */
[----:B------:R-:W0:Y:S01]  /*7c60*/  @!P0 LDS.128 R12, [R92+0x25400] ;  /* 0x025400005c0c8984 */ /* 0x000e220000000c00 */
[----:B-----5:R-:W-:-:S05]  /*7c70*/  @!P0 LEA.HI.X R49, R19, R40, R11, 0x1, P6 ;  /* 0x0000002813318211 */ /* 0x020fca00030f0c0b */
[----:B0-----:R-:W-:Y:S04]  /*7c80*/  @!P0 ST.E.128 desc[UR60][R48.64], R12 ;  /* 0x0000000c30008985 */ /* 0x001fe8000c101d3c */
[C---:B------:R-:W-:Y:S01]  /*7c90*/  @!P4 LEA R42, P0, R23.reuse, R42, 0x1 ;  /* 0x0000002a172ac211 */ /* 0x040fe200078008ff */
[----:B------:R-:W0:Y:S03]  /*7ca0*/  @!P4 LDS.128 R12, [R92+0x27400] ;  /* 0x027400005c0cc984 */ /* 0x000e260000000c00 */
[----:B-12---:R-:W-:-:S05]  /*7cb0*/  @!P4 LEA.HI.X R43, R23, R40, R228, 0x1, P0 ;  /* 0x00000028172bc211 */ /* 0x006fca00000f0ce4 */
[----:B0-----:R0:W-:Y:S04]  /*7cc0*/  @!P4 ST.E.128 desc[UR60][R42.64], R12 ;  /* 0x0000000c2a00c985 */ /* 0x0011e8000c101d3c */
.L_x_1602:
[----:B------:R-:W-:Y:S05]  /*7cd0*/  BSYNC B0 ;  /* 0x0000000000007941 */ /* 0x000fea0003800000 */
.L_x_1574:
[----:B0-2---:R-:W0:Y:S01]  /*7ce0*/  S2R R11, SR_TID.X ;  /* 0x00000000000b7919 */ /* 0x005e220000002100 */
[----:B------:R-:W-:Y:S01]  /*7cf0*/  @!PT LDS RZ, [RZ] ;  /* 0x00000000fffff984 */ /* 0x000fe20000000800 */
[----:B------:R-:W-:Y:S01]  /*7d00*/  @!PT LDS RZ, [RZ] ;  /* 0x00000000fffff984 */ /* 0x000fe20000000800 */
[----:B------:R-:W-:Y:S01]  /*7d10*/  @!PT LDS RZ, [RZ] ;  /* 0x00000000fffff984 */ /* 0x000fe20000000800 */
[----:B------:R-:W-:Y:S01]  /*7d20*/  @!PT LDS RZ, [RZ] ;  /* 0x00000000fffff984 */ /* 0x000fe20000000800 */
[----:B------:R2:W-:Y:S06]  /*7d30*/  MEMBAR.ALL.CTA ;  /* 0x0000000000007992 */ /* 0x0005ec0000008000 */
[----:B--2---:R-:W2:Y:S01]  /*7d40*/  FENCE.VIEW.ASYNC.S ;  /* 0x00000000000073c6 */ /* 0x004ea20000000000 */
[----:B------:R-:W-:Y:S05]  /*7d50*/  WARPSYNC.ALL ;  /* 0x0000000000007948 */ /* 0x000fea0003800000 */
[----:B------:R-:W-:Y:S01]  /*7d60*/  BSSY B0, `(.L_x_1647) ;  /* 0x0000009000007945 */ /* 0x000fe20003800000 */
[----:B0-----:R-:W-:Y:S01]  /*7d70*/  LOP3.LUT R11, R11, 0x7f, RZ, 0xc0, !PT ;  /* 0x0000007f0b0b7812 */ /* 0x001fe200078ec0ff */
[----:B--2---:R0:W-:Y:S03]  /*7d80*/  BAR.SYNC.DEFER_BLOCKING R96, 0x80 ;  /* 0x000200600000751d */ /* 0x0041e60000010000 */
[----:B------:R-:W-:-:S13]  /*7d90*/  ISETP.NE.AND P0, PT, R11, RZ, PT ;  /* 0x000000ff0b00720c */ /* 0x000fda0003f05270 */
[----:B------:R-:W-:-:S04]  /*7da0*/  @!P0 IADD3 R11, R89, 0x308a0, RZ ;  /* 0x000308a0590b8810 */ /* 0x000fc80007ffe0ff */
[----:B------:R-:W-:-:S04]  /*7db0*/  @!P0 PRMT R11, RZ, 0x654, R11 ;  /* 0x00000654ff0b8816 */ /* 0x000fc8000000000b */
[----:B------:R0:W-:Y:S01]  /*7dc0*/  @!P0 SYNCS.ARRIVE.TRANS64.RED.A1T0 RZ, [R11+URZ], RZ ;  /* 0x000000ff0bff89a7 */ /* 0x0001e2000810043f */
[----:B------:R-:W-:Y:S05]  /*7dd0*/  @!P5 BRA `(.L_x_1648) ;  /* 0x000000000004d947 */ /* 0x000fea0003800000 */
[----:B------:R-:W-:Y:S01]  /*7de0*/  BPT.TRAP 0x1 ;  /* 0x000000040000795c */ /* 0x000fe20000300000 */
.L_x_1648:
[----:B------:R-:W-:Y:S05]  /*7df0*/  BSYNC B0 ;  /* 0x0000000000007941 */ /* 0x000fea0003800000 */
.L_x_1647:
[----:B------:R-:W2:Y:S01]  /*7e00*/  SYNCS.PHASECHK.TRANS64.TRYWAIT P4, [R89+URZ+0x308b0], R103 ;  /* 0x0308b067590075a7 */ /* 0x000ea2000808017f */
[----:B------:R-:W-:Y:S04]  /*7e10*/  BSSY B0, `(.L_x_1649) ;  /* 0x0000002000007945 */ /* 0x000fe80003800000 */
[----:B--2---:R-:W-:Y:S05]  /*7e20*/  @!P4 BRA `(.L_x_1650) ;  /* 0x00000214002cc947 */ /* 0x004fea0003800000 */
.L_x_2032:
[----:B------:R-:W-:Y:S05]  /*7e30*/  BSYNC B0 ;  /* 0x0000000000007941 */ /* 0x000fea0003800000 */
.L_x_1649:
[----:B----4-:R-:W4:Y:S01]  /*7e40*/  LDL R14, [R1+0xc] ;  /* 0x00000c00010e7983 */ /* 0x010f220000100800 */
[----:B------:R-:W-:-:S03]  /*7e50*/  ULDC.64 UR4, c[0x0][0x328] ;  /* 0x0000ca0000047ab9 */ /* 0x000fc60000000a00 */
[----:B------:R0:W5:Y:S01]  /*7e60*/  LDL R49, [R1] ;  /* 0x0000000001317983 */ /* 0x0001620000100800 */
[----:B------:R-:W-:Y:S01]  /*7e70*/  IMAD R99, R99, UR4, RZ ;  /* 0x0000000463637c24 */ /* 0x000fe2000f8e02ff */
[----:B------:R-:W-:Y:S01]  /*7e80*/  BSSY B0, `(.L_x_1651) ;  /* 0x000002b000007945 */ /* 0x000fe20003800000 */
[----:B------:R-:W-:-:S04]  /*7e90*/  IMAD.WIDE.U32 R12, R100, UR4, RZ ;  /* 0x00000004640c7c25 */ /* 0x000fc8000f8e00ff */
[----:B------:R-:W-:Y:S01]  /*7ea0*/  IMAD R99, R100, UR5, R99 ;  /* 0x0000000564637c24 */ /* 0x000fe2000f8e0263 */
[----:B------:R-:W-:Y:S02]  /*7eb0*/  ULDC.64 UR4, c[0x0][0x338] ;  /* 0x0000ce0000047ab9 */ /* 0x000fe40000000a00 */
[----:B------:R-:W-:Y:S02]  /*7ec0*/  IMAD R98, R98, UR4, RZ ;  /* 0x0000000462627c24 */ /* 0x000fe4000f8e02ff */
[----:B------:R-:W-:Y:S02]  /*7ed0*/  IMAD.IADD R13, R13, 0x1, R99 ;  /* 0x000000010d0d7824 */ /* 0x000fe400078e0263 */
[C---:B0-----:R-:W-:Y:S02]  /*7ee0*/  IMAD R11, R101.reuse, UR5, R98 ;  /* 0x00000005650b7c24 */ /* 0x041fe4000f8e0262 */
        /* <DEDUP_REMOVED lines=10> */
[----:B------:R0:W0:Y:S04]  /*7f90*/  SHFL.IDX PT, R48, R46, RZ, 0x181f ;  /* 0x00181fff2e307589 */ /* 0x00002800000e0000 */
[----:B------:R0:W0:Y:S01]  /*7fa0*/  SHFL.IDX PT, R47, R11, RZ, 0x181f ;  /* 0x00181fff0b2f7589 */ /* 0x00002200000e0000 */
[----:B----4-:R-:W-:-:S05]  /*7fb0*/  IMAD.IADD R97, R97, 0x1, -R14 ;  /* 0x0000000161617824 */ /* 0x010fca00078e0a0e */
[----:B------:R-:W-:-:S13]  /*7fc0*/  ISETP.GE.AND P4, PT, R97, 0x1, PT ;  /* 0x000000016100780c */ /* 0x000fda0003f86270 */
[----:B0-----:R-:W-:Y:S05]  /*7fd0*/  @!P4 BRA `(.L_x_1652) ;  /* 0x000000000054c947 */ /* 0x001fea0003800000 */
[----:B------:R-:W-:Y:S02]  /*7fe0*/  ULDC UR4, c[0x0][0x2f4] ;  /* 0x0000bd0000047ab9 */ /* 0x000fe40000000800 */
[----:B------:R-:W-:Y:S02]  /*7ff0*/  ISETP.GE.AND P6, PT, R16, UR4, PT ;  /* 0x0000000410007c0c */ /* 0x000fe4000bfc6270 */
[----:B------:R-:W-:-:S11]  /*8000*/  ISETP.GE.AND P5, PT, R205, UR4, PT ;  /* 0x00000004cd007c0c */ /* 0x000fd6000bfa6270 */
[----:B------:R-:W0:Y:S01]  /*8010*/  @!P6 LDS.128 R12, [R92+0x400] ;  /* 0x000400005c0ce984 */ /* 0x000e220000000c00 */
[----:B------:R-:W-:-:S04]  /*8020*/  @!P6 LEA R40, P4, R16, R48, 0x1 ;  /* 0x000000301028e211 */ /* 0x000fc800078808ff */
[----:B-1----:R-:W-:Y:S02]  /*8030*/  @!P6 LEA.HI.X R41, R16, R47, R17, 0x1, P4 ;  /* 0x0000002f1029e211 */ /* 0x002fe400020f0c11 */
[----:B------:R-:W-:-:S03]  /*8040*/  ISETP.GE.AND P4, PT, R19, UR4, PT ;  /* 0x0000000413007c0c */ /* 0x000fc6000bf86270 */
[----:B0-----:R-:W-:Y:S01]  /*8050*/  @!P6 ST.E.128 desc[UR60][R40.64], R12 ;  /* 0x0000000c2800e985 */ /* 0x001fe2000c101d3c */
[----:B---3--:R-:W-:-:S03]  /*8060*/  @!P5 LEA R42, P6, R203, R48, 0x1 ;  /* 0x00000030cb2ad211 */ /* 0x008fc600078c08ff */
[----:B------:R-:W0:Y:S01]  /*8070*/  @!P5 LDS.128 R12, [R92+0x2400] ;  /* 0x002400005c0cd984 */ /* 0x000e220000000c00 */
[----:B------:R-:W-:-:S05]  /*8080*/  @!P5 LEA.HI.X R43, R203, R47, R224, 0x1, P6 ;  /* 0x0000002fcb2bd211 */ /* 0x000fca00030f0ce0 */
[----:B------:R-:W-:-:S04]  /*8090*/  @!P4 LEA R44, P6, R19, R48, 0x1 ;  /* 0x00000030132cc211 */ /* 0x000fc800078c08ff */
[----:B-----5:R-:W-:Y:S01]  /*80a0*/  @!P4 LEA.HI.X R45, R19, R47, R49, 0x1, P6 ;  /* 0x0000002f132dc211 */ /* 0x020fe200030f0c31 */
        /* <DEDUP_REMOVED lines=8> */
.L_x_1652:
[----:B------:R-:W-:Y:S05]  /*8130*/  BSYNC B0 ;  /* 0x0000000000007941 */ /* 0x000fea0003800000 */
.L_x_1651:
[----:B------:R-:W-:Y:S01]  /*8140*/  ISETP.GE.AND P4, PT, R97, 0x21, PT ;  /* 0x000000216100780c */ /* 0x000fe20003f86270 */
[----:B------:R-:W4:Y:S01]  /*8150*/  SHFL.IDX PT, R11, R11, 0x1, 0x181f ;  /* 0x00381f000b0b7f89 */ /* 0x000f2200000e0000 */
[----:B------:R-:W-:Y:S03]  /*8160*/  BSSY B0, `(.L_x_1653) ;  /* 0x0000018000007945 */ /* 0x000fe60003800000 */
[----:B------:R-:W0:Y:S08]  /*8170*/  SHFL.IDX PT, R46, R46, 0x1, 0x181f ;  /* 0x00381f002e2e7f89 */ /* 0x000e3000000e0000 */
[----:B------:R-:W-:Y:S05]  /*8180*/  @!P4 BRA `(.L_x_1654) ;  /* 0x000000000054c947 */ /* 0x000fea0003800000 */
[----:B------:R-:W-:Y:S02]  /*8190*/  ULDC UR4, c[0x0][0x2f4] ;  /* 0x0000bd0000047ab9 */ /* 0x000fe40000000800 */
[----:B------:R-:W-:Y:S02]  /*81a0*/  ISETP.GE.AND P6, PT, R16, UR4, PT ;  /* 0x0000000410007c0c */ /* 0x000fe4000bfc6270 */
[----:B------:R-:W-:-:S11]  /*81b0*/  ISETP.GE.AND P5, PT, R205, UR4, PT ;  /* 0x00000004cd007c0c */ /* 0x000fd6000bfa6270 */
[----:B0-----:R-:W0:Y:S01]  /*81c0*/  @!P6 LDS.128 R12, [R92+0x1400] ;  /* 0x001400005c0ce984 */ /* 0x001e220000000c00 */
[----:B------:R-:W-:-:S04]  /*81d0*/  @!P6 LEA R40, P4, R16, R46, 0x1 ;  /* 0x0000002e1028e211 */ /* 0x000fc800078808ff */
[----:B-1--4-:R-:W-:Y:S02]  /*81e0*/  @!P6 LEA.HI.X R41, R16, R11, R17, 0x1, P4 ;  /* 0x0000000b1029e211 */ /* 0x012fe400020f0c11 */
        /* <DEDUP_REMOVED lines=15> */
.L_x_1654:
[----:B------:R-:W-:Y:S05]  /*82e0*/  BSYNC B0 ;  /* 0x0000000000007941 */ /* 0x000fea0003800000 */
.L_x_1653:
[----:B0-----:R-:W3:Y:S01]  /*82f0*/  LDL.LU R12, [R1+0x40] ;  /* 0x00004000010c7983 */ /* 0x001ee20000300800 */
[----:B------:R-:W-:Y:S01]  /*8300*/  VIADD R202, R202, 0x1 ;  /* 0x00000001caca7836 */ /* 0x000fe20000000000 */
[----:B--2---:R-:W-:Y:S01]  /*8310*/  @!P0 IADD3 R89, R89, 0x308c0, RZ ;  /* 0x000308c059598810 */ /* 0x004fe20007ffe0ff */
[----:B------:R-:W-:Y:S01]  /*8320*/  @!PT LDS RZ, [RZ] ;  /* 0x00000000fffff984 */ /* 0x000fe20000000800 */
[----:B------:R-:W-:Y:S01]  /*8330*/  @!PT LDS RZ, [RZ] ;  /* 0x00000000fffff984 */ /* 0x000fe20000000800 */
[----:B------:R-:W-:Y:S01]  /*8340*/  @!PT LDS RZ, [RZ] ;  /* 0x00000000fffff984 */ /* 0x000fe20000000800 */
[----:B------:R-:W-:Y:S01]  /*8350*/  @!PT LDS RZ, [RZ] ;  /* 0x00000000fffff984 */ /* 0x000fe20000000800 */
[----:B------:R0:W-:Y:S06]  /*8360*/  MEMBAR.ALL.CTA ;  /* 0x0000000000007992 */ /* 0x0001ec0000008000 */
[----:B0-----:R-:W0:Y:S02]  /*8370*/  FENCE.VIEW.ASYNC.S ;  /* 0x00000000000073c6 */ /* 0x001e240000000000 */
[----:B0-----:R0:W-:Y:S01]  /*8380*/  BAR.SYNC.DEFER_BLOCKING R96, 0x80 ;  /* 0x000200600000751d */ /* 0x0011e20000010000 */
[----:B------:R-:W-:-:S02]  /*8390*/  ISETP.NE.AND P4, PT, R202, 0x2, PT ;  /* 0x00000002ca00780c */ /* 0x000fc40003f85270 */
[----:B------:R-:W-:Y:S02]  /*83a0*/  @!P0 PRMT R89, RZ, 0x654, R89 ;  /* 0x00000654ff598816 */ /* 0x000fe40000000059 */
[----:B----4-:R-:W-:Y:S02]  /*83b0*/  SEL R11, RZ, 0x1, P4 ;  /* 0x00000001ff0b7807 */ /* 0x010fe40002000000 */
[----:B------:R-:W-:Y:S01]  /*83c0*/  SEL R202, R202, RZ, P4 ;  /* 0x000000ffcaca7207 */ /* 0x000fe20002000000 */
[----:B------:R0:W-:Y:S01]  /*83d0*/  @!P0 SYNCS.ARRIVE.TRANS64.RED.A1T0 RZ, [R89+URZ], RZ ;  /* 0x000000ff59ff89a7 */ /* 0x0001e2000810043f */
[----:B------:R-:W-:Y:S02]  /*83e0*/  PLOP3.LUT P0, PT, PT, PT, PT, 0x8, 0x0 ;  /* 0x000000000000781c */ /* 0x000fe40003f0e170 */
[----:B---3--:R-:W-:-:S05]  /*83f0*/  LOP3.LUT R12, R12, R11, RZ, 0x3c, !PT ;  /* 0x0000000b0c0c7212 */ /* 0x008fca00078e3cff */
[----:B------:R0:W-:Y:S01]  /*8400*/  STL [R1+0x40], R12 ;  /* 0x0000400c01007387 */ /* 0x0001e20000100800 */
[----:B------:R-:W-:Y:S05]  /*8410*/  @P3 BRA `(.L_x_1655) ;  /* 0xffffffa000e83947 */ /* 0x000fea000383ffff */
.L_x_1569:
[----:B------:R-:W2:Y:S01]  /*8420*/  LDL R11, [R1+0x4c] ;  /* 0x00004c00010b7983 */ /* 0x000ea20000100800 */
[----:B------:R-:W3:Y:S01]  /*8430*/  LDC R0, c[0x0][0x448] ;  /* 0x00011200ff007b82 */ /* 0x000ee20000000800 */
[----:B------:R-:W-:Y:S01]  /*8440*/  IADD3 R5, R220, 0x1, -R219 ;  /* 0x00000001dc057810 */ /* 0x000fe20007ffe8db */
[----:B------:R-:W-:Y:S06]  /*8450*/  BSSY B0, `(.L_x_1656) ;  /* 0x000000d000007945 */ /* 0x000fec0003800000 */
[----:B------:R-:W4:Y:S01]  /*8460*/  LDC.64 R6, c[0x0][0x9e0] ;  /* 0x00027800ff067b82 */ /* 0x000f220000000a00 */
[----:B---3--:R-:W-:-:S02]  /*8470*/  ISETP.NE.AND P1, PT, R0, 0x1, PT ;  /* 0x000000010000780c */ /* 0x008fc40003f25270 */
[----:B----4-:R-:W-:-:S11]  /*8480*/  ISETP.GE.AND P2, PT, R7, 0x1, PT ;  /* 0x000000010700780c */ /* 0x010fd60003f46270 */
[----:B------:R-:W3:Y:S08]  /*8490*/  @P1 LDC R3, c[0x0][0x44c] ;  /* 0x00011300ff031b82 */ /* 0x000ef00000000800 */
[----:B------:R-:W4:Y:S01]  /*84a0*/  @P1 LDC R2, c[0x0][0x450] ;  /* 0x00011400ff021b82 */ /* 0x000f220000000800 */
[----:B--2---:R-:W-:-:S04]  /*84b0*/  VIADD R0, R11, 0x7f ;  /* 0x0000007f0b007836 */ /* 0x004fc80000000000 */
[----:B---3--:R-:W-:-:S05]  /*84c0*/  @P1 IMAD.HI.U32 R3, R0, R3, RZ ;  /* 0x0000000300031227 */ /* 0x008fca00078e00ff */
[----:B----4-:R-:W-:-:S05]  /*84d0*/  @P1 SHF.R.U32.HI R0, RZ, R2, R3 ;  /* 0x00000002ff001219 */ /* 0x010fca0000011603 */
[----:B------:R-:W-:Y:S01]  /*84e0*/  IMAD.IADD R3, R5, 0x1, R0 ;  /* 0x0000000105037824 */ /* 0x000fe200078e0200 */
[----:B------:R-:W-:Y:S06]  /*84f0*/  @P0 BRA `(.L_x_1657) ;  /* 0x0000000000080947 */ /* 0x000fec0003800000 */
[----:B------:R-:W2:Y:S02]  /*8500*/  FENCE.VIEW.ASYNC.G ;  /* 0x00000000000073c6 */ /* 0x000ea40000000100 */
[----:B--2---:R-:W-:Y:S06]  /*8510*/  BAR.ARV 0xc, 0x180 ;  /* 0x0306000000007b1d */ /* 0x004fec0000002000 */
.L_x_1657:
[----:B------:R-:W-:Y:S05]  /*8520*/  BSYNC B0 ;  /* 0x0000000000007941 */ /* 0x000fea0003800000 */
.L_x_1656:
[----:B------:R-:W-:Y:S01]  /*8530*/  IMAD.IADD R0, R3, 0x1, R6 ;  /* 0x0000000103007824 */ /* 0x000fe200078e0206 */
[----:B------:R-:W-:Y:S06]  /*8540*/  @!P2 BRA `(.L_x_1658) ;  /* 0x000000000048a947 */ /* 0x000fec0003800000 */
[C---:B------:R-:W-:Y:S01]  /*8550*/  ISETP.GT.AND P0, PT, R3.reuse, RZ, PT ;  /* 0x000000ff0300720c */ /* 0x040fe20003f04270 */
[----:B------:R-:W-:Y:S01]  /*8560*/  BSSY B0, `(.L_x_1659) ;  /* 0x000000e000007945 */ /* 0x000fe20003800000 */
[----:B------:R-:W-:-:S11]  /*8570*/  IADD3 R2, R3, -0x1, RZ ;  /* 0xffffffff03027810 */ /* 0x000fd60007ffe0ff */
[----:B------:R-:W-:Y:S05]  /*8580*/  @P0 BRA `(.L_x_1660) ;  /* 0x00000000001c0947 */ /* 0x000fea0003800000 */
[----:B------:R-:W-:Y:S01]  /*8590*/  ISETP.NE.AND P0, PT, R7, 0x1, PT ;  /* 0x000000010700780c */ /* 0x000fe20003f05270 */
[----:B------:R-:W-:-:S12]  /*85a0*/  IMAD.MOV R3, RZ, RZ, -R3 ;  /* 0x000000ffff037224 */ /* 0x000fd800078e0a03 */
[----:B------:R-:W2:Y:S02]  /*85b0*/  @P0 LDC.64 R4, c[0x0][0x9e8] ;  /* 0x00027a00ff040b82 */ /* 0x000ea40000000a00 */
[----:B--2---:R-:W-:-:S05]  /*85c0*/  @P0 IMAD.HI.U32 R2, R3, R4, RZ ;  /* 0x0000000403020227 */ /* 0x004fca00078e00ff */
[----:B------:R-:W-:-:S04]  /*85d0*/  @P0 SHF.R.U32.HI R3, RZ, R5, R2 ;  /* 0x00000005ff030219 */ /* 0x000fc80000011602 */
[----:B------:R-:W-:Y:S01]  /*85e0*/  LOP3.LUT R2, RZ, R3, RZ, 0x33, !PT ;  /* 0x00000003ff027212 */ /* 0x000fe200078e33ff */
[----:B------:R-:W-:Y:S06]  /*85f0*/  BRA `(.L_x_1661) ;  /* 0x0000000000107947 */ /* 0x000fec0003800000 */
.L_x_1660:
[----:B------:R-:W-:-:S13]  /*8600*/  ISETP.NE.AND P0, PT, R7, 0x1, PT ;  /* 0x000000010700780c */ /* 0x000fda0003f05270 */
[----:B------:R-:W2:Y:S02]  /*8610*/  @P0 LDC.64 R4, c[0x0][0x9e8] ;  /* 0x00027a00ff040b82 */ /* 0x000ea40000000a00 */
[----:B--2---:R-:W-:-:S05]  /*8620*/  @P0 IMAD.HI.U32 R4, R2, R4, RZ ;  /* 0x0000000402040227 */ /* 0x004fca00078e00ff */
[----:B------:R-:W-:-:S07]  /*8630*/  @P0 SHF.R.U32.HI R2, RZ, R5, R4 ;  /* 0x00000005ff020219 */ /* 0x000fce0000011604 */
.L_x_1661:
[----:B------:R-:W-:Y:S05]  /*8640*/  BSYNC B0 ;  /* 0x0000000000007941 */ /* 0x000fea0003800000 */
.L_x_1659:
[----:B------:R-:W-:-:S05]  /*8650*/  IMAD R3, R2, R7, R7 ;  /* 0x0000000702037224 */ /* 0x000fca00078e0207 */
[----:B------:R-:W-:-:S07]  /*8660*/  VIMNMX R0, R0, R3, PT ;  /* 0x0000000300007248 */ /* 0x000fce0003fe0100 */
.L_x_1658:
[----:B------:R-:W2:Y:S01]  /*8670*/  @P1 LDC R2, c[0x0][0x44c] ;  /* 0x00011300ff021b82 */ /* 0x000ea20000000800 */
[----:B------:R-:W-:Y:S01]  /*8680*/  VIADD R0, R0, 0x3f ;  /* 0x0000003f00007836 */ /* 0x000fe20000000000 */
[----:B------:R-:W-:Y:S01]  /*8690*/  ULDC UR4, c[0x0][0x9dc] ;  /* 0x0002770000047ab9 */ /* 0x000fe20000000800 */
[----:B------:R-:W-:-:S03]  /*86a0*/  IMAD.MOV.U32 R5, RZ, RZ, R11 ;  /* 0x000000ffff057224 */ /* 0x000fc600078e000b */
[----:B------:R-:W-:Y:S02]  /*86b0*/  SHF.R.S32.HI R3, RZ, 0x1f, R0 ;  /* 0x0000001fff037819 */ /* 0x000fe40000011400 */
[----:B------:R-:W3:Y:S02]  /*86c0*/  @P1 LDC R9, c[0x0][0x450] ;  /* 0x00011400ff091b82 */ /* 0x000ee40000000800 */
[----:B------:R-:W-:-:S04]  /*86d0*/  LEA.HI R3, R3, R0, RZ, 0x6 ;  /* 0x0000000003037211 */ /* 0x000fc800078f30ff */
[----:B------:R-:W-:-:S04]  /*86e0*/  SHF.R.S32.HI R0, RZ, 0x6, R3 ;  /* 0x00000006ff007819 */ /* 0x000fc80000011403 */
[----:B------:R-:W-:Y:S01]  /*86f0*/  VIMNMX R95, R95, R0, PT ;  /* 0x000000005f5f7248 */ /* 0x000fe20003fe0100 */
[----:B--2---:R-:W-:-:S05]  /*8700*/  @P1 IMAD.HI.U32 R2, R11, R2, RZ ;  /* 0x000000020b021227 */ /* 0x004fca00078e00ff */
[----:B---3--:R-:W-:-:S05]  /*8710*/  @P1 SHF.R.U32.HI R5, RZ, R9, R2 ;  /* 0x00000009ff051219 */ /* 0x008fca0000011602 */
[----:B------:R-:W-:-:S05]  /*8720*/  IMAD.IADD R2, R102, 0x1, R5 ;  /* 0x0000000166027824 */ /* 0x000fca00078e0205 */
[----:B------:R-:W-:Y:S01]  /*8730*/  IADD3 R3, R2, -UR4, RZ ;  /* 0x8000000402037c10 */ /* 0x000fe2000fffe0ff */
[----:B------:R-:W-:Y:S06]  /*8740*/  @!P2 BRA `(.L_x_1662) ;  /* 0x000000000044a947 */ /* 0x000fec0003800000 */
[----:B------:R-:W-:Y:S01]  /*8750*/  ISETP.GT.AND P0, PT, R2, -0x1, PT ;  /* 0xffffffff0200780c */ /* 0x000fe20003f04270 */
[----:B------:R-:W-:-:S12]  /*8760*/  BSSY B0, `(.L_x_1663) ;  /* 0x000000d000007945 */ /* 0x000fd80003800000 */
[----:B------:R-:W-:Y:S05]  /*8770*/  @P0 BRA `(.L_x_1664) ;  /* 0x00000000001c0947 */ /* 0x000fea0003800000 */
[----:B------:R-:W-:Y:S02]  /*8780*/  ISETP.NE.AND P0, PT, R7, 0x1, PT ;  /* 0x000000010700780c */ /* 0x000fe40003f05270 */
[----:B------:R-:W-:-:S11]  /*8790*/  LOP3.LUT R5, RZ, R2, RZ, 0x33, !PT ;  /* 0x00000002ff057212 */ /* 0x000fd600078e33ff */
[----:B------:R-:W2:Y:S02]  /*87a0*/  @P0 LDC.64 R8, c[0x0][0x9e8] ;  /* 0x00027a00ff080b82 */ /* 0x000ea40000000a00 */
[----:B--2---:R-:W-:-:S05]  /*87b0*/  @P0 IMAD.HI.U32 R0, R5, R8, RZ ;  /* 0x0000000805000227 */ /* 0x004fca00078e00ff */
[----:B------:R-:W-:-:S04]  /*87c0*/  @P0 SHF.R.U32.HI R5, RZ, R9, R0 ;  /* 0x00000009ff050219 */ /* 0x000fc80000011600 */
[----:B------:R-:W-:Y:S01]  /*87d0*/  LOP3.LUT R2, RZ, R5, RZ, 0x33, !PT ;  /* 0x00000005ff027212 */ /* 0x000fe200078e33ff */
[----:B------:R-:W-:Y:S06]  /*87e0*/  BRA `(.L_x_1665) ;  /* 0x0000000000107947 */ /* 0x000fec0003800000 */
.L_x_1664:
[----:B------:R-:W-:-:S13]  /*87f0*/  ISETP.NE.AND P0, PT, R7, 0x1, PT ;  /* 0x000000010700780c */ /* 0x000fda0003f05270 */
[----:B------:R-:W2:Y:S02]  /*8800*/  @P0 LDC.64 R4, c[0x0][0x9e8] ;  /* 0x00027a00ff040b82 */ /* 0x000ea40000000a00 */
[----:B--2---:R-:W-:-:S05]  /*8810*/  @P0 IMAD.HI.U32 R0, R2, R4, RZ ;  /* 0x0000000402000227 */ /* 0x004fca00078e00ff */
[----:B------:R-:W-:-:S07]  /*8820*/  @P0 SHF.R.U32.HI R2, RZ, R5, R0 ;  /* 0x00000005ff020219 */ /* 0x000fce0000011600 */
.L_x_1665:
[----:B------:R-:W-:Y:S05]  /*8830*/  BSYNC B0 ;  /* 0x0000000000007941 */ /* 0x000fea0003800000 */
.L_x_1663:
[----:B------:R-:W-:-:S05]  /*8840*/  IMAD R2, R2, R7, RZ ;  /* 0x0000000702027224 */ /* 0x000fca00078e02ff */
[----:B------:R-:W-:-:S07]  /*8850*/  VIMNMX R3, R3, R2, !PT ;  /* 0x0000000203037248 */ /* 0x000fce0007fe0100 */
.L_x_1662:
[----:B------:R-:W-:Y:S01]  /*8860*/  SHF.R.S32.HI R2, RZ, 0x1f, R3 ;  /* 0x0000001fff027819 */ /* 0x000fe20000011403 */
[----:B------:R-:W-:Y:S01]  /*8870*/  IMAD.MOV.U32 R0, RZ, RZ, RZ ;  /* 0x000000ffff007224 */ /* 0x000fe200078e00ff */
[----:B------:R-:W-:Y:S02]  /*8880*/  PLOP3.LUT P0, PT, PT, PT, PT, 0x80, 0x0 ;  /* 0x000000000000781c */ /* 0x000fe40003f0f070 */
[----:B------:R-:W-:Y:S02]  /*8890*/  CS2R R150, SRZ ;  /* 0x0000000000967805 */ /* 0x000fe4000001ff00 */
[----:B------:R-:W-:Y:S02]  /*88a0*/  LEA.HI R4, R2, R3, RZ, 0x6 ;  /* 0x0000000302047211 */ /* 0x000fe400078f30ff */
[----:B------:R-:W-:Y:S02]  /*88b0*/  CS2R R2, SRZ ;  /* 0x0000000000027805 */ /* 0x000fe4000001ff00 */
[----:B------:R-:W-:-:S02]  /*88c0*/  CS2R R148, SRZ ;  /* 0x0000000000947805 */ /* 0x000fc4000001ff00 */
[----:B------:R-:W-:Y:S02]  /*88d0*/  CS2R R146, SRZ ;  /* 0x0000000000927805 */ /* 0x000fe4000001ff00 */
[----:B------:R-:W-:Y:S02]  /*88e0*/  SHF.R.S32.HI R4, RZ, 0x6, R4 ;  /* 0x00000006ff047819 */ /* 0x000fe40000011404 */
[----:B------:R-:W-:Y:S02]  /*88f0*/  CS2R R144, SRZ ;  /* 0x0000000000907805 */ /* 0x000fe4000001ff00 */
[----:B------:R-:W-:Y:S02]  /*8900*/  CS2R R108, SRZ ;  /* 0x00000000006c7805 */ /* 0x000fe4000001ff00 */
[----:B-1----:R-:W-:Y:S02]  /*8910*/  CS2R R104, SRZ ;  /* 0x0000000000687805 */ /* 0x002fe4000001ff00 */
[----:B------:R-:W-:-:S02]  /*8920*/  VIMNMX R6, RZ, R4, !PT ;  /* 0x00000004ff067248 */ /* 0x000fc40007fe0100 */
[----:B------:R-:W-:Y:S02]  /*8930*/  CS2R R140, SRZ ;  /* 0x00000000008c7805 */ /* 0x000fe4000001ff00 */
[----:B------:R-:W-:Y:S02]  /*8940*/  CS2R R100, SRZ ;  /* 0x0000000000647805 */ /* 0x000fe4000001ff00 */
[----:B0-----:R-:W-:Y:S02]  /*8950*/  CS2R R96, SRZ ;  /* 0x0000000000607805 */ /* 0x001fe4000001ff00 */
[----:B------:R-:W-:Y:S01]  /*8960*/  ISETP.GT.AND P1, PT, R95, R6, PT ;  /* 0x000000065f00720c */ /* 0x000fe20003f24270 */
[----:B------:R0:W-:Y:S01]  /*8970*/  STL [R1+0x68], R6 ;  /* 0x0000680601007387 */ /* 0x0001e20000100800 */
        /* <DEDUP_REMOVED lines=20> */
[----:B-----5:R-:W-:-:S02]  /*8ac0*/  CS2R R48, SRZ ;  /* 0x0000000000307805 */ /* 0x020fc4000001ff00 */
        /* <DEDUP_REMOVED lines=34> */
[----:B------:R-:W-:Y:S01]  /*8cf0*/  CS2R R24, SRZ ;  /* 0x0000000000187805 */ /* 0x000fe2000001ff00 */
[----:B0-----:R-:W-:Y:S06]  /*8d00*/  @!P1 BRA `(.L_x_1666) ;  /* 0x0000015400a09947 */ /* 0x001fec0003800000 */
[----:B------:R-:W2:Y:S01]  /*8d10*/  LDL R6, [R1+0xac] ;  /* 0x0000ac0001067983 */ /* 0x000ea20000100800 */
[----:B------:R-:W-:Y:S03]  /*8d20*/  BSSY B6, `(.L_x_1667) ;  /* 0x000001c000067945 */ /* 0x000fe60003800000 */
[----:B--2---:R-:W0:Y:S02]  /*8d30*/  SHFL.IDX PT, R0, R6, RZ, 0x1f ;  /* 0x00001fff06007589 */ /* 0x004e2400000e0000 */
[----:B0-----:R-:W-:-:S04]  /*8d40*/  LEA.HI R2, R0, R0, RZ, 0x1 ;  /* 0x0000000000027211 */ /* 0x001fc800078f08ff */
[----:B------:R-:W-:Y:S02]  /*8d50*/  LOP3.LUT R3, R2, 0x1e, RZ, 0xc0, !PT ;  /* 0x0000001e02037812 */ /* 0x000fe400078ec0ff */
[----:B------:R-:W-:-:S03]  /*8d60*/  IADD3 R2, R18, 0x10400, RZ ;  /* 0x0001040012027810 */ /* 0x000fc60007ffe0ff */
[----:B------:R-:W-:Y:S01]  /*8d70*/  IMAD.IADD R3, R0, 0x1, -R3 ;  /* 0x0000000100037824 */ /* 0x000fe200078e0a03 */
[----:B------:R-:W-:-:S03]  /*8d80*/  LOP3.LUT P0, RZ, R2, 0x3ff, RZ, 0xc0, !PT ;  /* 0x000003ff02ff7812 */ /* 0x000fc6000780c0ff */
[----:B------:R-:W-:Y:S01]  /*8d90*/  IMAD R3, R3, 0x2000, R2 ;  /* 0x0000200003037824 */ /* 0x000fe200078e0202 */
[----:B------:R-:W-:-:S04]  /*8da0*/  P2R R24, PR, RZ, 0x1 ;  /* 0x00000001ff187803 */ /* 0x000fc80000000000 */
[----:B------:R-:W-:-:S04]  /*8db0*/  SHF.R.U32.HI R2, RZ, 0x4, R3 ;  /* 0x00000004ff027819 */ /* 0x000fc80000011603 */
[----:B------:R-:W-:Y:S01]  /*8dc0*/  LOP3.LUT R2, R2, 0x3fff, RZ, 0xc0, !PT ;  /* 0x00003fff02027812 */ /* 0x000fe200078ec0ff */
[----:B------:R-:W-:Y:S06]  /*8dd0*/  @!P0 BRA `(.L_x_1668) ;  /* 0x0000000000408947 */ /* 0x000fec0003800000 */
        /* <DEDUP_REMOVED lines=15> */
[----:B-1----:R-:W-:Y:S05]  /*8ed0*/  CALL.ABS.NOINC R14 ;  /* 0x000000000e007343 */ /* 0x002fea0003c00000 */
.L_x_1668:
[----:B------:R-:W-:Y:S05]  /*8ee0*/  BSYNC B6 ;  /* 0x0000000000067941 */ /* 0x000fea0003800000 */
.L_x_1667:
        /* <DEDUP_REMOVED lines=13> */
.L_x_1672:
[----:B-1----:R1:W2:Y:S02]  /*8fc0*/  SYNCS.PHASECHK.TRANS64.TRYWAIT P0, [R18+URZ+0x30800], R3 ;  /* 0x03080003120075a7 */ /* 0x0022a4000800017f */
[----:B--2---:R-:W-:Y:S05]  /*8fd0*/  @!P0 NANOSLEEP.SYNCS 0x989680 ;  /* 0x009896800000895d */ /* 0x004fea0003900000 */
[----:B------:R-:W2:Y:S02]  /*8fe0*/  @!P0 SYNCS.PHASECHK.TRANS64 P0, [R18+URZ+0x30800], R3 ;  /* 0x03080003120085a7 */ /* 0x000ea4000800007f */
[----:B--2---:R-:W-:Y:S05]  /*8ff0*/  @!P0 BRA `(.L_x_1672) ;  /* 0xfffffffc00f08947 */ /* 0x004fea000383ffff */
.L_x_1671:
[----:B------:R-:W-:Y:S05]  /*9000*/  BSYNC B0 ;  /* 0x0000000000007941 */ /* 0x000fea0003800000 */
.L_x_1670:
[----:B------:R-:W-:Y:S05]  /*9010*/  BRA `(.L_x_1673) ;  /* 0x0000009000a07947 */ /* 0x000fea0003800000 */
.L_x_1669:
[----:B------:R-:W-:Y:S01]  /*9020*/  ISETP.NE.AND P0, PT, R24, RZ, PT ;  /* 0x000000ff1800720c */ /* 0x000fe20003f05270 */
[----:B------:R-:W-:Y:S01]  /*9030*/  ULDC.64 UR4, c[0x0][0x3f8] ;  /* 0x0000fe0000047ab9 */ /* 0x000fe20000000a00 */
[----:B------:R-:W-:Y:S01]  /*9040*/  SHF.R.S32.HI R0, RZ, 0x1f, R94 ;  /* 0x0000001fff007819 */ /* 0x000fe2000001145e */
[----:B------:R-:W-:Y:S01]  /*9050*/  ULDC.64 UR6, c[0x0][0x408] ;  /* 0x0001020000067ab9 */ /* 0x000fe20000000a00 */
[----:B------:R-:W-:Y:S01]  /*9060*/  IMAD.WIDE.U32 R24, R94, UR4, RZ ;  /* 0x000000045e187c25 */ /* 0x000fe2000f8e00ff */
[----:B------:R-:W-:Y:S03]  /*9070*/  BSSY B6, `(.L_x_1674) ;  /* 0x0000019000067945 */ /* 0x000fe60003800000 */
[C---:B------:R-:W-:Y:S02]  /*9080*/  IMAD R3, R0.reuse, UR4, RZ ;  /* 0x0000000400037c24 */ /* 0x040fe4000f8e02ff */
[----:B------:R-:W-:-:S02]  /*9090*/  IMAD R5, R0, UR6, RZ ;  /* 0x0000000600057c24 */ /* 0x000fc4000f8e02ff */
[C---:B------:R-:W-:Y:S02]  /*90a0*/  IMAD R3, R94.reuse, UR5, R3 ;  /* 0x000000055e037c24 */ /* 0x040fe4000f8e0203 */
[C---:B------:R-:W-:Y:S02]  /*90b0*/  IMAD R5, R94.reuse, UR7, R5 ;  /* 0x000000075e057c24 */ /* 0x040fe4000f8e0205 */
[----:B------:R-:W-:-:S04]  /*90c0*/  IMAD.WIDE.U32 R26, R94, UR6, RZ ;  /* 0x000000065e1a7c25 */ /* 0x000fc8000f8e00ff */
[----:B------:R-:W-:Y:S02]  /*90d0*/  IMAD.IADD R29, R3, 0x1, R25 ;  /* 0x00000001031d7824 */ /* 0x000fe400078e0219 */
[----:B------:R-:W-:Y:S01]  /*90e0*/  IMAD.IADD R31, R5, 0x1, R27 ;  /* 0x00000001051f7824 */ /* 0x000fe200078e021b */
[----:B------:R-:W-:Y:S06]  /*90f0*/  @!P0 BRA `(.L_x_1675) ;  /* 0x0000000000408947 */ /* 0x000fec0003800000 */
[----:B------:R-:W-:Y:S01]  /*9100*/  MOV R0, 0x0 ;  /* 0x0000000000007802 */ /* 0x000fe20000000f00 */
[----:B------:R-:W-:Y:S01]  /*9110*/  ULDC.64 UR4, c[0x4][0x138] ;  /* 0x01004e0000047ab9 */ /* 0x000fe20000000a00 */
[----:B------:R-:W-:Y:S01]  /*9120*/  ULDC.64 UR6, c[0x4][0x140] ;  /* 0x0100500000067ab9 */ /* 0x000fe20000000a00 */
[----:B------:R-:W-:Y:S01]  /*9130*/  MOV R4, UR4 ;  /* 0x0000000400047c02 */ /* 0x000fe20008000f00 */
        /* <DEDUP_REMOVED lines=12> */
.L_x_1675:
[----:B------:R-:W-:Y:S05]  /*9200*/  BSYNC B6 ;  /* 0x0000000000067941 */ /* 0x000fea0003800000 */
.L_x_1674:
[----:B------:R-:W2:Y:S01]  /*9210*/  LDL R122, [R1+0x4c] ;  /* 0x00004c00017a7983 */ /* 0x000ea20000100800 */
[----:B------:R-:W-:-:S03]  /*9220*/  ULDC.U8 UR4, c[0x0][0x410] ;  /* 0x0001040000047ab9 */ /* 0x000fc60000000000 */
[----:B------:R-:W2:Y:S04]  /*9230*/  LDL R120, [R1+0xc] ;  /* 0x00000c0001787983 */ /* 0x000ea80000100800 */
[----:B------:R-:W3:Y:S01]  /*9240*/  LDL R21, [R1+0x70] ;  /* 0x0000700001157983 */ /* 0x000ee20000100800 */
[----:B------:R-:W-:Y:S01]  /*9250*/  ISETP.NE.AND P0, PT, RZ, UR4, PT ;  /* 0x00000004ff007c0c */ /* 0x000fe2000bf05270 */
[----:B------:R-:W-:Y:S01]  /*9260*/  BSSY B0, `(.L_x_1676) ;  /* 0x00008fb000007945 */ /* 0x000fe20003800000 */
[C---:B--2---:R-:W-:Y:S01]  /*9270*/  IMAD.IADD R84, R120.reuse, 0x1, R122 ;  /* 0x0000000178547824 */ /* 0x044fe200078e027a */
[C---:B------:R-:W-:Y:S01]  /*9280*/  IADD3 R20, R120.reuse, 0x40, RZ ;  /* 0x0000004078147810 */ /* 0x040fe20007ffe0ff */
[----:B------:R-:W-:Y:S02]  /*9290*/  VIADD R3, R120, 0x60 ;  /* 0x0000006078037836 */ /* 0x000fe40000000000 */
[----:B---3--:R-:W-:-:S07]  /*92a0*/  IMAD R7, R21, 0x20, R84 ;  /* 0x0000002015077824 */ /* 0x008fce00078e0254 */
[----:B------:R-:W-:Y:S05]  /*92b0*/  @!P0 BRA `(.L_x_1677) ;  /* 0x0000004400c48947 */ /* 0x000fea0003800000 */
[----:B------:R-:W0:Y:S01]  /*92c0*/  LDC R10, c[0x0][0x448] ;  /* 0x00011200ff0a7b82 */ /* 0x000e220000000800 */
[----:B------:R-:W-:Y:S01]  /*92d0*/  ULDC.64 UR4, c[0x0][0x3f8] ;  /* 0x0000fe0000047ab9 */ /* 0x000fe20000000a00 */
[----:B------:R-:W-:Y:S01]  /*92e0*/  ULDC.64 UR6, c[0x0][0x408] ;  /* 0x0001020000067ab9 */ /* 0x000fe20000000a00 */
[----:B------:R-:W-:Y:S01]  /*92f0*/  IMAD.MOV.U32 R4, RZ, RZ, R24 ;  /* 0x000000ffff047224 */ /* 0x000fe200078e0018 */
[----:B------:R-:W-:Y:S01]  /*9300*/  MOV R8, R26 ;  /* 0x0000001a00087202 */ /* 0x000fe20000000f00 */
[----:B------:R-:W-:Y:S01]  /*9310*/  IMAD.MOV.U32 R9, RZ, RZ, R31 ;  /* 0x000000ffff097224 */ /* 0x000fe200078e001f */
[C---:B------:R-:W-:Y:S01]  /*9320*/  IADD3 R68, R200.reuse, 0x40, RZ ;  /* 0x00000040c8447810 */ /* 0x040fe20007ffe0ff */
[C---:B------:R-:W-:Y:S02]  /*9330*/  VIADD R69, R200.reuse, 0x20 ;  /* 0x00000020c8457836 */ /* 0x040fe40000000000 */
[----:B------:R-:W-:Y:S01]  /*9340*/  VIADD R21, R200, 0x60 ;  /* 0x00000060c8157836 */ /* 0x000fe20000000000 */
[----:B------:R-:W-:-:S02]  /*9350*/  SHF.R.S32.HI R85, RZ, 0x1f, R68 ;  /* 0x0000001fff557819 */ /* 0x000fc40000011444 */
[----:B------:R-:W-:Y:S02]  /*9360*/  SHF.R.S32.HI R86, RZ, 0x1f, R69 ;  /* 0x0000001fff567819 */ /* 0x000fe40000011445 */
[----:B------:R-:W-:Y:S02]  /*9370*/  SHF.R.S32.HI R110, RZ, 0x1f, R21 ;  /* 0x0000001fff6e7819 */ /* 0x000fe40000011415 */
[----:B0-----:R-:W-:-:S13]  /*9380*/  ISETP.NE.AND P0, PT, R10, 0x1, PT ;  /* 0x000000010a00780c */ /* 0x001fda0003f05270 */
[----:B------:R-:W0:Y:S08]  /*9390*/  @P0 LDC R0, c[0x0][0x44c] ;  /* 0x00011300ff000b82 */ /* 0x000e300000000800 */
[----:B------:R-:W1:Y:S01]  /*93a0*/  @P0 LDC R5, c[0x0][0x450] ;  /* 0x00011400ff050b82 */ /* 0x000e620000000800 */
[----:B0-----:R-:W-:-:S05]  /*93b0*/  @P0 IMAD.HI.U32 R0, R7, R0, RZ ;  /* 0x0000000007000227 */ /* 0x001fca00078e00ff */
[----:B-1----:R-:W-:Y:S01]  /*93c0*/  @P0 SHF.R.U32.HI R7, RZ, R5, R0 ;  /* 0x00000005ff070219 */ /* 0x002fe20000011600 */
[----:B------:R-:W-:-:S03]  /*93d0*/  IMAD.MOV.U32 R5, RZ, RZ, R29 ;  /* 0x000000ffff057224 */ /* 0x000fc600078e001d */
[----:B------:R-:W-:Y:S01]  /*93e0*/  SHF.R.S32.HI R0, RZ, 0x1f, R7 ;  /* 0x0000001fff007819 */ /* 0x000fe20000011407 */
[----:B------:R-:W-:-:S04]  /*93f0*/  IMAD.WIDE.U32 R4, R7, UR4, R4 ;  /* 0x0000000407047c25 */ /* 0x000fc8000f8e0004 */
[C---:B------:R-:W-:Y:S02]  /*9400*/  IMAD R6, R0.reuse, UR4, RZ ;  /* 0x0000000400067c24 */ /* 0x040fe4000f8e02ff */
[----:B------:R-:W-:Y:S02]  /*9410*/  IMAD R0, R0, UR6, RZ ;  /* 0x0000000600007c24 */ /* 0x000fe4000f8e02ff */
[C---:B------:R-:W-:Y:S01]  /*9420*/  IMAD R11, R7.reuse, UR5, R6 ;  /* 0x00000005070b7c24 */ /* 0x040fe2000f8e0206 */
[----:B------:R-:W-:Y:S01]  /*9430*/  ULDC.64 UR4, c[0x0][0x3e8] ;  /* 0x0000fa0000047ab9 */ /* 0x000fe20000000a00 */
[C---:B------:R-:W-:Y:S01]  /*9440*/  IMAD.WIDE.U32 R8, R7.reuse, UR6, R8 ;  /* 0x0000000607087c25 */ /* 0x040fe2000f8e0008 */
[----:B------:R-:W-:Y:S01]  /*9450*/  LEA R6, P0, R4, UR4, 0x1 ;  /* 0x0000000404067c11 */ /* 0x000fe2000f8008ff */
[----:B------:R-:W-:Y:S02]  /*9460*/  UMOV UR4, 0xffffffff ;  /* 0xffffffff00047882 */ /* 0x000fe40000000000 */
[----:B------:R-:W-:Y:S01]  /*9470*/  IMAD R13, R7, UR7, R0 ;  /* 0x00000007070d7c24 */ /* 0x000fe2000f8e0200 */
[----:B------:R-:W-:Y:S01]  /*9480*/  ULDC.64 UR6, c[0x0][0x400] ;  /* 0x0001000000067ab9 */ /* 0x000fe20000000a00 */
[----:B------:R-:W-:Y:S01]  /*9490*/  IMAD.IADD R7, R5, 0x1, R11 ;  /* 0x0000000105077824 */ /* 0x000fe200078e020b */
[----:B------:R-:W-:Y:S01]  /*94a0*/  LEA R0, P1, R8, UR6, 0x1 ;  /* 0x0000000608007c11 */ /* 0x000fe2000f8208ff */
[----:B------:R-:W-:-:S03]  /*94b0*/  IMAD.IADD R5, R9, 0x1, R13 ;  /* 0x0000000109057824 */ /* 0x000fc600078e020d */
[----:B------:R-:W-:Y:S02]  /*94c0*/  LEA.HI.X R7, R4, UR5, R7, 0x1, P0 ;  /* 0x0000000504077c11 */ /* 0x000fe400080f0c07 */
[----:B------:R-:W-:Y:S01]  /*94d0*/  LEA.HI.X R8, R8, UR7, R5, 0x1, P1 ;  /* 0x0000000708087c11 */ /* 0x000fe200088f0c05 */
[----:B------:R-:W-:Y:S06]  /*94e0*/  BRA.DIV UR4, `(.L_x_1678) ;  /* 0x000001fe04907947 */ /* 0x000fec000b800000 */
[----:B------:R0:W1:Y:S04]  /*94f0*/  SHFL.IDX PT, R5, R7, RZ, 0x181f ;  /* 0x00181fff07057589 */ /* 0x00006800000e0000 */
[----:B------:R0:W2:Y:S04]  /*9500*/  SHFL.IDX PT, R4, R6, RZ, 0x181f ;  /* 0x00181fff06047589 */ /* 0x0000a800000e0000 */
[----:B------:R0:W3:Y:S04]  /*9510*/  SHFL.IDX PT, R9, R8, RZ, 0x181f ;  /* 0x00181fff08097589 */ /* 0x0000e800000e0000 */
[----:B------:R0:W4:Y:S02]  /*9520*/  SHFL.IDX PT, R14, R0, RZ, 0x181f ;  /* 0x00181fff000e7589 */ /* 0x00012400000e0000 */
.L_x_2038:
[----:B------:R-:W-:Y:S01]  /*9530*/  IMAD R107, R219, R10, RZ ;  /* 0x0000000adb6b7224 */ /* 0x000fe200078e02ff */
        /* <DEDUP_REMOVED lines=9> */
[----:B------:R-:W-:-:S03]  /*95d0*/  CS2R R78, SRZ ;  /* 0x00000000004e7805 */ /* 0x000fc6000001ff00 */
[----:B------:R-:W-:Y:S05]  /*95e0*/  @P0 BRA `(.L_x_1680) ;  /* 0x0000000000a80947 */ /* 0x000fea0003800000 */
[----:B------:R-:W-:Y:S01]  /*95f0*/  ULDC UR4, c[0x0][0x3f4] ;  /* 0x0000fd0000047ab9 */ /* 0x000fe20000000800 */
[----:B------:R-:W-:Y:S02]  /*9600*/  CS2R R80, SRZ ;  /* 0x0000000000507805 */ /* 0x000fe4000001ff00 */
[----:B------:R-:W-:Y:S02]  /*9610*/  ISETP.GE.AND P2, PT, R69, UR4, PT ;  /* 0x0000000445007c0c */ /* 0x000fe4000bf46270 */
[----:B------:R-:W-:Y:S02]  /*9620*/  CS2R R78, SRZ ;  /* 0x00000000004e7805 */ /* 0x000fe4000001ff00 */
[----:B------:R-:W-:Y:S02]  /*9630*/  ISETP.GE.AND P1, PT, R68, UR4, PT ;  /* 0x0000000444007c0c */ /* 0x000fe4000bf26270 */
[----:B------:R-:W-:Y:S02]  /*9640*/  ISETP.GE.AND P3, PT, R200, UR4, PT ;  /* 0x00000004c8007c0c */ /* 0x000fe4000bf66270 */
[----:B------:R-:W-:-:S05]  /*9650*/  ISETP.GE.AND P0, PT, R21, UR4, PT ;  /* 0x0000000415007c0c */ /* 0x000fca000bf06270 */
[C---:B------:R-:W-:Y:S01]  /*9660*/  @!P2 IMAD.SHL.U32 R27, R69.reuse, 0x2, RZ ;  /* 0x00000002451ba824 */ /* 0x040fe200078e00ff */
[----:B------:R-:W-:-:S03]  /*9670*/  @!P2 SHF.L.U64.HI R32, R69, 0x1, R86 ;  /* 0x000000014520a819 */ /* 0x000fc60000010256 */
[C---:B------:R-:W-:Y:S01]  /*9680*/  @!P1 IMAD.SHL.U32 R11, R68.reuse, 0x2, RZ ;  /* 0x00000002440b9824 */ /* 0x040fe200078e00ff */
[----:B------:R-:W-:Y:S02]  /*9690*/  @!P1 SHF.L.U64.HI R34, R68, 0x1, R85 ;  /* 0x0000000144229819 */ /* 0x000fe40000010255 */
[----:B--2---:R-:W-:Y:S01]  /*96a0*/  @!P2 IADD3 R24, P4, R4, R27, RZ ;  /* 0x0000001b0418a210 */ /* 0x004fe20007f9e0ff */
[----:B------:R-:W-:Y:S01]  /*96b0*/  @!P0 IMAD.SHL.U32 R31, R21, 0x2, RZ ;  /* 0x00000002151f8824 */ /* 0x000fe200078e00ff */
[----:B---3--:R-:W-:Y:S02]  /*96c0*/  @!P3 MOV R15, R9 ;  /* 0x00000009000fb202 */ /* 0x008fe40000000f00 */
[----:B----4-:R-:W-:Y:S01]  /*96d0*/  @!P2 IADD3 R26, P6, R14, R27, RZ ;  /* 0x0000001b0e1aa210 */ /* 0x010fe20007fde0ff */
[----:B-1----:R-:W-:Y:S01]  /*96e0*/  @!P2 IMAD.X R25, R5, 0x1, R32, P4 ;  /* 0x000000010519a824 */ /* 0x002fe200020e0620 */
[-C--:B------:R-:W-:Y:S01]  /*96f0*/  @!P1 IADD3 R28, P5, R4, R11.reuse, RZ ;  /* 0x0000000b041c9210 */ /* 0x080fe20007fbe0ff */
[----:B------:R-:W-:Y:S01]  /*9700*/  @!P3 IMAD.WIDE R12, R200, 0x2, R14 ;  /* 0x00000002c80cb825 */ /* 0x000fe200078e020e */
[----:B------:R-:W-:-:S03]  /*9710*/  @!P1 IADD3 R30, P4, R14, R11, RZ ;  /* 0x0000000b0e1e9210 */ /* 0x000fc60007f9e0ff */
[----:B------:R-:W-:Y:S01]  /*9720*/  @!P2 IMAD.X R27, R9, 0x1, R32, P6 ;  /* 0x00000001091ba824 */ /* 0x000fe200030e0620 */
[----:B------:R-:W-:Y:S01]  /*9730*/  @!P0 SHF.L.U64.HI R32, R21, 0x1, R110 ;  /* 0x0000000115208819 */ /* 0x000fe2000001026e */
[----:B------:R-:W-:Y:S01]  /*9740*/  @!P1 IMAD.X R29, R5, 0x1, R34, P5 ;  /* 0x00000001051d9824 */ /* 0x000fe200028e0622 */
[-C--:B------:R-:W-:Y:S01]  /*9750*/  @!P0 IADD3 R14, P5, R14, R31.reuse, RZ ;  /* 0x0000001f0e0e8210 */ /* 0x080fe20007fbe0ff */
[----:B------:R-:W-:Y:S01]  /*9760*/  @!P3 IMAD.WIDE R10, R200, 0x2, R4 ;  /* 0x00000002c80ab825 */ /* 0x000fe200078e0204 */
[----:B------:R-:W-:Y:S02]  /*9770*/  @!P0 IADD3 R4, P6, R4, R31, RZ ;  /* 0x0000001f04048210 */ /* 0x000fe40007fde0ff */
[----:B------:R-:W-:Y:S02]  /*9780*/  CS2R R76, SRZ ;  /* 0x00000000004c7805 */ /* 0x000fe4000001ff00 */
[----:B------:R-:W-:Y:S02]  /*9790*/  CS2R R74, SRZ ;  /* 0x00000000004a7805 */ /* 0x000fe4000001ff00 */
[----:B------:R-:W-:-:S02]  /*97a0*/  CS2R R72, SRZ ;  /* 0x0000000000487805 */ /* 0x000fc4000001ff00 */
[----:B------:R-:W-:Y:S02]  /*97b0*/  CS2R R70, SRZ ;  /* 0x0000000000467805 */ /* 0x000fe4000001ff00 */
[----:B------:R-:W-:Y:S02]  /*97c0*/  CS2R R60, SRZ ;  /* 0x00000000003c7805 */ /* 0x000fe4000001ff00 */
[----:B------:R-:W-:Y:S01]  /*97d0*/  CS2R R62, SRZ ;  /* 0x00000000003e7805 */ /* 0x000fe2000001ff00 */
[----:B------:R-:W-:Y:S01]  /*97e0*/  @!P1 IMAD.X R31, R9, 0x1, R34, P4 ;  /* 0x00000001091f9824 */ /* 0x000fe200020e0622 */
[----:B------:R-:W-:Y:S01]  /*97f0*/  @!P0 IADD3.X R5, R5, R32, RZ, P6, !PT ;  /* 0x0000002005058210 */ /* 0x000fe200037fe4ff */
[----:B------:R-:W-:Y:S01]  /*9800*/  @!P0 IMAD.X R15, R9, 0x1, R32, P5 ;  /* 0x00000001090f8824 */ /* 0x000fe200028e0620 */
[----:B------:R1:W5:Y:S04]  /*9810*/  @!P3 LD.E.64 R80, desc[UR60][R10.64] ;  /* 0x0000003c0a50b980 */ /* 0x000368000c101b00 */
[----:B------:R1:W5:Y:S04]  /*9820*/  @!P3 LD.E.64 R78, desc[UR60][R12.64] ;  /* 0x0000003c0c4eb980 */ /* 0x000368000c101b00 */
[----:B------:R1:W5:Y:S04]  /*9830*/  @!P2 LD.E.64 R76, desc[UR60][R24.64] ;  /* 0x0000003c184ca980 */ /* 0x000368000c101b00 */
[----:B------:R1:W5:Y:S04]  /*9840*/  @!P2 LD.E.64 R74, desc[UR60][R26.64] ;  /* 0x0000003c1a4aa980 */ /* 0x000368000c101b00 */
[----:B------:R1:W5:Y:S04]  /*9850*/  @!P1 LD.E.64 R72, desc[UR60][R28.64] ;  /* 0x0000003c1c489980 */ /* 0x000368000c101b00 */
[----:B------:R1:W5:Y:S04]  /*9860*/  @!P1 LD.E.64 R70, desc[UR60][R30.64] ;  /* 0x0000003c1e469980 */ /* 0x000368000c101b00 */
[----:B------:R1:W5:Y:S04]  /*9870*/  @!P0 LD.E.64 R60, desc[UR60][R4.64] ;  /* 0x0000003c043c8980 */ /* 0x000368000c101b00 */
[----:B------:R1:W5:Y:S02]  /*9880*/  @!P0 LD.E.64 R62, desc[UR60][R14.64] ;  /* 0x0000003c0e3e8980 */ /* 0x000364000c101b00 */
.L_x_1680:
[----:B------:R-:W-:Y:S05]  /*9890*/  BSYNC B1 ;  /* 0x0000000000017941 */ /* 0x000fea0003800000 */
.L_x_1679:
[----:B-12--5:R-:W-:Y:S01]  /*98a0*/  IMAD.MOV.U32 R4, RZ, RZ, R60 ;  /* 0x000000ffff047224 */ /* 0x026fe200078e003c */
[----:B------:R-:W-:Y:S01]  /*98b0*/  MOV R10, R73 ;  /* 0x00000049000a7202 */ /* 0x000fe20000000f00 */
[----:B------:R-:W-:Y:S01]  /*98c0*/  IMAD.MOV.U32 R5, RZ, RZ, R61 ;  /* 0x000000ffff057224 */ /* 0x000fe200078e003d */
[----:B------:R-:W-:Y:S01]  /*98d0*/  UMOV UR4, 0xffffffff ;  /* 0xffffffff00047882 */ /* 0x000fe20000000000 */
[----:B---3--:R-:W-:Y:S01]  /*98e0*/  IMAD.MOV.U32 R9, RZ, RZ, R72 ;  /* 0x000000ffff097224 */ /* 0x008fe200078e0048 */
[----:B------:R-:W-:Y:S02]  /*98f0*/  CS2R R48, SRZ ;  /* 0x0000000000307805 */ /* 0x000fe4000001ff00 */
[----:B------:R-:W-:Y:S01]  /*9900*/  PRMT R112, R5, 0x5410, R4 ;  /* 0x0000541005707816 */ /* 0x000fe20000000004 */
[----:B------:R-:W-:Y:S01]  /*9910*/  IMAD.MOV.U32 R4, RZ, RZ, R76 ;  /* 0x000000ffff047224 */ /* 0x000fe200078e004c */
[----:B------:R-:W-:Y:S01]  /*9920*/  PRMT R114, R9, 0x5410, R10 ;  /* 0x0000541009727816 */ /* 0x000fe2000000000a */
[----:B------:R-:W-:-:S02]  /*9930*/  IMAD.MOV.U32 R5, RZ, RZ, R77 ;  /* 0x000000ffff057224 */ /* 0x000fc400078e004d */
[----:B------:R-:W-:Y:S02]  /*9940*/  IMAD.MOV.U32 R9, RZ, RZ, R80 ;  /* 0x000000ffff097224 */ /* 0x000fe400078e0050 */
        /* <DEDUP_REMOVED lines=13> */
[----:B------:R-:W-:-:S05]  /*9a20*/  IMAD.MOV.U32 R10, RZ, RZ, R79 ;  /* 0x000000ffff0a7224 */ /* 0x000fca00078e004f */
[----:B------:R-:W-:Y:S01]  /*9a30*/  PRMT R119, R9, 0x5410, R10 ;  /* 0x0000541009777816 */ /* 0x000fe2000000000a */
[----:B------:R-:W-:Y:S06]  /*9a40*/  BRA.DIV UR4, `(.L_x_1681) ;  /* 0x000001fa04a87947 */ /* 0x000fec000b800000 */
[----:B------:R1:W2:Y:S04]  /*9a50*/  SHFL.IDX PT, R5, R7, 0x1, 0x181f ;  /* 0x00381f0007057f89 */ /* 0x0002a800000e0000 */
[----:B------:R1:W3:Y:S04]  /*9a60*/  SHFL.IDX PT, R4, R6, 0x1, 0x181f ;  /* 0x00381f0006047f89 */ /* 0x0002e800000e0000 */
[----:B------:R1:W0:Y:S04]  /*9a70*/  SHFL.IDX PT, R9, R8, 0x1, 0x181f ;  /* 0x00381f0008097f89 */ /* 0x00022800000e0000 */
[----:B----4-:R1:W4:Y:S02]  /*9a80*/  SHFL.IDX PT, R14, R0, 0x1, 0x181f ;  /* 0x00381f00000e7f89 */ /* 0x01032400000e0000 */
.L_x_2044:
[----:B------:R-:W-:Y:S01]  /*9a90*/  VIADD R10, R84, 0x20 ;  /* 0x00000020540a7836 */ /* 0x000fe20000000000 */
        /* <DEDUP_REMOVED lines=8> */
[----:B------:R-:W-:-:S05]  /*9b20*/  CS2R R66, SRZ ;  /* 0x0000000000427805 */ /* 0x000fca000001ff00 */
        /* <DEDUP_REMOVED lines=10> */
[----:B------:R-:W-:Y:S02]  /*9bd0*/  @!P1 SHF.L.U32 R11, R68, 0x1, RZ ;  /* 0x00000001440b9819 */ /* 0x000fe400000006ff */
[----:B------:R-:W-:Y:S01]  /*9be0*/  @!P0 IMAD.SHL.U32 R33, R21, 0x2, RZ ;  /* 0x0000000215218824 */ /* 0x000fe200078e00ff */
[-C--:B---3--:R-:W-:Y:S01]  /*9bf0*/  @!P2 IADD3 R28, P4, R4, R31.reuse, RZ ;  /* 0x0000001f041ca210 */ /* 0x088fe20007f9e0ff */
[----:B0-----:R-:W-:Y:S01]  /*9c00*/  @!P3 IMAD.MOV.U32 R15, RZ, RZ, R9 ;  /* 0x000000ffff0fb224 */ /* 0x001fe200078e0009 */
[----:B----4-:R-:W-:Y:S01]  /*9c10*/  @!P2 IADD3 R30, P6, R14, R31, RZ ;  /* 0x0000001f0e1ea210 */ /* 0x010fe20007fde0ff */
[----:B--2---:R-:W-:Y:S01]  /*9c20*/  @!P3 IMAD.WIDE R24, R200, 0x2, R4 ;  /* 0x00000002c818b825 */ /* 0x004fe200078e0204 */
[----:B------:R-:W-:Y:S02]  /*9c30*/  @!P1 SHF.L.U64.HI R34, R68, 0x1, R85 ;  /* 0x0000000144229819 */ /* 0x000fe40000010255 */
[-C--:B------:R-:W-:Y:S01]  /*9c40*/  @!P1 IADD3 R12, P5, R4, R11.reuse, RZ ;  /* 0x0000000b040c9210 */ /* 0x080fe20007fbe0ff */
[C---:B------:R-:W-:Y:S01]  /*9c50*/  @!P2 IMAD.X R29, R5.reuse, 0x1, R32, P4 ;  /* 0x00000001051da824 */ /* 0x040fe200020e0620 */
[----:B------:R-:W-:Y:S01]  /*9c60*/  @!P1 IADD3 R10, P4, R14, R11, RZ ;  /* 0x0000000b0e0a9210 */ /* 0x000fe20007f9e0ff */
[----:B------:R-:W-:Y:S01]  /*9c70*/  @!P3 IMAD.WIDE R26, R200, 0x2, R14 ;  /* 0x00000002c81ab825 */ /* 0x000fe200078e020e */
[----:B------:R-:W-:-:S02]  /*9c80*/  @!P1 IADD3.X R13, R5, R34, RZ, P5, !PT ;  /* 0x00000022050d9210 */ /* 0x000fc40002ffe4ff */
[----:B------:R-:W-:Y:S02]  /*9c90*/  CS2R R56, SRZ ;  /* 0x0000000000387805 */ /* 0x000fe4000001ff00 */
[-C--:B------:R-:W-:Y:S01]  /*9ca0*/  @!P0 IADD3 R14, P5, R14, R33.reuse, RZ ;  /* 0x000000210e0e8210 */ /* 0x080fe20007fbe0ff */
[----:B------:R-:W-:Y:S01]  /*9cb0*/  @!P2 IMAD.X R31, R9, 0x1, R32, P6 ;  /* 0x00000001091fa824 */ /* 0x000fe200030e0620 */
[----:B------:R-:W-:Y:S02]  /*9cc0*/  @!P0 IADD3 R4, P6, R4, R33, RZ ;  /* 0x0000002104048210 */ /* 0x000fe40007fde0ff */
[----:B------:R-:W-:Y:S02]  /*9cd0*/  CS2R R58, SRZ ;  /* 0x00000000003a7805 */ /* 0x000fe4000001ff00 */
[----:B------:R-:W-:Y:S02]  /*9ce0*/  @!P0 SHF.L.U64.HI R32, R21, 0x1, R110 ;  /* 0x0000000115208819 */ /* 0x000fe4000001026e */
[----:B------:R-:W-:-:S02]  /*9cf0*/  CS2R R54, SRZ ;  /* 0x0000000000367805 */ /* 0x000fc4000001ff00 */
[----:B------:R-:W-:Y:S02]  /*9d00*/  CS2R R52, SRZ ;  /* 0x0000000000347805 */ /* 0x000fe4000001ff00 */
[----:B------:R-:W-:Y:S02]  /*9d10*/  CS2R R48, SRZ ;  /* 0x0000000000307805 */ /* 0x000fe4000001ff00 */
[----:B------:R-:W-:Y:S01]  /*9d20*/  CS2R R50, SRZ ;  /* 0x0000000000327805 */ /* 0x000fe2000001ff00 */
[----:B------:R-:W-:Y:S01]  /*9d30*/  @!P1 IMAD.X R11, R9, 0x1, R34, P4 ;  /* 0x00000001090b9824 */ /* 0x000fe200020e0622 */
[----:B------:R0:W5:Y:S01]  /*9d40*/  @!P3 LD.E.64 R64, desc[UR60][R24.64] ;  /* 0x0000003c1840b980 */ /* 0x000162000c101b00 */
[--C-:B------:R-:W-:Y:S02]  /*9d50*/  @!P0 IMAD.X R5, R5, 0x1, R32.reuse, P6 ;  /* 0x0000000105058824 */ /* 0x100fe400030e0620 */
[----:B------:R-:W-:Y:S01]  /*9d60*/  @!P0 IMAD.X R15, R9, 0x1, R32, P5 ;  /* 0x00000001090f8824 */ /* 0x000fe200028e0620 */
[----:B------:R0:W5:Y:S04]  /*9d70*/  @!P3 LD.E.64 R66, desc[UR60][R26.64] ;  /* 0x0000003c1a42b980 */ /* 0x000168000c101b00 */
[----:B------:R0:W5:Y:S04]  /*9d80*/  @!P2 LD.E.64 R56, desc[UR60][R28.64] ;  /* 0x0000003c1c38a980 */ /* 0x000168000c101b00 */
[----:B------:R0:W5:Y:S04]  /*9d90*/  @!P2 LD.E.64 R58, desc[UR60][R30.64] ;  /* 0x0000003c1e3aa980 */ /* 0x000168000c101b00 */
[----:B------:R0:W5:Y:S04]  /*9da0*/  @!P1 LD.E.64 R54, desc[UR60][R12.64] ;  /* 0x0000003c0c369980 */ /* 0x000168000c101b00 */
[----:B------:R0:W5:Y:S04]  /*9db0*/  @!P1 LD.E.64 R52, desc[UR60][R10.64] ;  /* 0x0000003c0a349980 */ /* 0x000168000c101b00 */
[----:B------:R0:W5:Y:S04]  /*9dc0*/  @!P0 LD.E.64 R48, desc[UR60][R4.64] ;  /* 0x0000003c04308980 */ /* 0x000168000c101b00 */
[----:B------:R0:W5:Y:S02]  /*9dd0*/  @!P0 LD.E.64 R50, desc[UR60][R14.64] ;  /* 0x0000003c0e328980 */ /* 0x000164000c101b00 */
.L_x_1683:
[----:B------:R-:W-:Y:S05]  /*9de0*/  BSYNC B1 ;  /* 0x0000000000017941 */ /* 0x000fea0003800000 */
.L_x_1682:
[----:B0--3-5:R-:W-:Y:S01]  /*9df0*/  IMAD.MOV.U32 R4, RZ, RZ, R48 ;  /* 0x000000ffff047224 */ /* 0x029fe200078e0030 */
[----:B--2---:R-:W-:Y:S01]  /*9e00*/  MOV R5, R49 ;  /* 0x0000003100057202 */ /* 0x004fe20000000f00 */
[----:B------:R-:W-:Y:S01]  /*9e10*/  IMAD.MOV.U32 R9, RZ, RZ, R54 ;  /* 0x000000ffff097224 */ /* 0x000fe200078e0036 */
[----:B------:R-:W-:Y:S01]  /*9e20*/  UMOV UR4, 0xffffffff ;  /* 0xffffffff00047882 */ /* 0x000fe20000000000 */
[----:B------:R-:W-:Y:S01]  /*9e30*/  IMAD.MOV.U32 R10, RZ, RZ, R55 ;  /* 0x000000ffff0a7224 */ /* 0x000fe200078e0037 */
[----:B------:R-:W-:Y:S01]  /*9e40*/  PRMT R99, R4, 0x5410, R5 ;  /* 0x0000541004637816 */ /* 0x000fe20000000005 */
        /* <DEDUP_REMOVED lines=17> */
[----:B------:R-:W-:-:S04]  /*9f60*/  PRMT R108, R4, 0x5410, R5 ;  /* 0x00005410046c7816 */ /* 0x000fc80000000005 */
[----:B------:R-:W-:Y:S01]  /*9f70*/  PRMT R111, R9, 0x5410, R10 ;  /* 0x00005410096f7816 */ /* 0x000fe2000000000a */
[----:B------:R-:W-:Y:S06]  /*9f80*/  BRA.DIV UR4, `(.L_x_1684) ;  /* 0x000001f604c87947 */ /* 0x000fec000b800000 */
[----:B------:R0:W2:Y:S04]  /*9f90*/  SHFL.IDX PT, R5, R7, 0x2, 0x181f ;  /* 0x00581f0007057f89 */ /* 0x0000a800000e0000 */
[----:B------:R0:W3:Y:S04]  /*9fa0*/  SHFL.IDX PT, R4, R6, 0x2, 0x181f ;  /* 0x00581f0006047f89 */ /* 0x0000e800000e0000 */
[----:B------:R0:W0:Y:S04]  /*9fb0*/  SHFL.IDX PT, R9, R8, 0x2, 0x181f ;  /* 0x00581f0008097f89 */ /* 0x00002800000e0000 */
[----:B----4-:R4:W0:Y:S02]  /*9fc0*/  SHFL.IDX PT, R14, R0, 0x2, 0x181f ;  /* 0x00581f00000e7f89 */ /* 0x01082400000e0000 */
.L_x_2050:
[----:B------:R-:W-:Y:S01]  /*9fd0*/  IADD3 R10, R84, 0x40, RZ ;  /* 0x00000040540a7810 */ /* 0x000fe20007ffe0ff */
[----:B------:R-:W-:Y:S01]  /*9fe0*/  BSSY B1, `(.L_x_1685) ;  /* 0x0000035000017945 */ /* 0x000fe20003800000 */
[----:B------:R-:W-:Y:S02]  /*9ff0*/  CS2R R30, SRZ ;  /* 0x00000000001e7805 */ /* 0x000fe4000001ff00 */
[----:B------:R-:W-:Y:S02]  /*a000*/  CS2R R36, SRZ ;  /* 0x0000000000247805 */ /* 0x000fe4000001ff00 */
[----:B------:R-:W-:Y:S02]  /*a010*/  ISETP.GE.AND P0, PT, R10, R107, PT ;  /* 0x0000006b0a00720c */ /* 0x000fe40003f06270 */
[----:B------:R-:W-:Y:S02]  /*a020*/  CS2R R40, SRZ ;  /* 0x0000000000287805 */ /* 0x000fe4000001ff00 */
[----:B------:R-:W-:-:S02]  /*a030*/  CS2R R44, SRZ ;  /* 0x00000000002c7805 */ /* 0x000fc4000001ff00 */
[----:B------:R-:W-:Y:S02]  /*a040*/  CS2R R28, SRZ ;  /* 0x00000000001c7805 */ /* 0x000fe4000001ff00 */
[----:B------:R-:W-:Y:S02]  /*a050*/  CS2R R38, SRZ ;  /* 0x0000000000267805 */ /* 0x000fe4000001ff00 */
[----:B------:R-:W-:Y:S02]  /*a060*/  CS2R R42, SRZ ;  /* 0x00000000002a7805 */ /* 0x000fe4000001ff00 */
[----:B------:R-:W-:Y:S01]  /*a070*/  CS2R R46, SRZ ;  /* 0x00000000002e7805 */ /* 0x000fe2000001ff00 */
[----:B------:R-:W-:Y:S06]  /*a080*/  @P0 BRA `(.L_x_1686) ;  /* 0x0000000000a80947 */ /* 0x000fec0003800000 */
        /* <DEDUP_REMOVED lines=10> */
[----:B------:R-:W-:Y:S01]  /*a130*/  @!P1 SHF.L.U64.HI R34, R68, 0x1, R85 ;  /* 0x0000000144229819 */ /* 0x000fe20000010255 */
[----:B0-----:R-:W-:Y:S01]  /*a140*/  @!P3 IMAD.MOV.U32 R15, RZ, RZ, R9 ;  /* 0x000000ffff0fb224 */ /* 0x001fe200078e0009 */
[-C--:B------:R-:W-:Y:S01]  /*a150*/  @!P2 IADD3 R24, P6, R14, R25.reuse, RZ ;  /* 0x000000190e18a210 */ /* 0x080fe20007fde0ff */
[----:B------:R-:W-:Y:S01]  /*a160*/  @!P0 IMAD.SHL.U32 R33, R21, 0x2, RZ ;  /* 0x0000000215218824 */ /* 0x000fe200078e00ff */
[----:B---3--:R-:W-:Y:S01]  /*a170*/  @!P2 IADD3 R26, P4, R4, R25, RZ ;  /* 0x00000019041aa210 */ /* 0x008fe20007f9e0ff */
[----:B--2---:R-:W-:Y:S01]  /*a180*/  @!P3 IMAD.WIDE R28, R200, 0x2, R4 ;  /* 0x00000002c81cb825 */ /* 0x004fe200078e0204 */
[-C--:B------:R-:W-:Y:S02]  /*a190*/  @!P1 IADD3 R12, P5, R4, R11.reuse, RZ ;  /* 0x0000000b040c9210 */ /* 0x080fe40007fbe0ff */
[----:B------:R-:W-:Y:S01]  /*a1a0*/  @!P2 IADD3.X R27, R5, R32, RZ, P4, !PT ;  /* 0x00000020051ba210 */ /* 0x000fe200027fe4ff */
[----:B------:R-:W-:Y:S01]  /*a1b0*/  @!P3 IMAD.WIDE R30, R200, 0x2, R14 ;  /* 0x00000002c81eb825 */ /* 0x000fe200078e020e */
[----:B------:R-:W-:Y:S01]  /*a1c0*/  @!P1 IADD3 R10, P4, R14, R11, RZ ;  /* 0x0000000b0e0a9210 */ /* 0x000fe20007f9e0ff */
[----:B------:R0:W5:Y:S02]  /*a1d0*/  @!P3 LD.E.64 R44, desc[UR60][R28.64] ;  /* 0x0000003c1c2cb980 */ /* 0x000164000c101b00 */
[----:B------:R-:W-:Y:S01]  /*a1e0*/  @!P2 IMAD.X R25, R9, 0x1, R32, P6 ;  /* 0x000000010919a824 */ /* 0x000fe200030e0620 */
[-C--:B------:R-:W-:Y:S01]  /*a1f0*/  @!P0 IADD3 R4, P6, R4, R33.reuse, RZ ;  /* 0x0000002104048210 */ /* 0x080fe20007fde0ff */
[----:B------:R-:W-:Y:S01]  /*a200*/  @!P1 IMAD.X R13, R5, 0x1, R34, P5 ;  /* 0x00000001050d9824 */ /* 0x000fe200028e0622 */
[----:B------:R-:W-:Y:S01]  /*a210*/  @!P0 SHF.L.U64.HI R32, R21, 0x1, R110 ;  /* 0x0000000115208819 */ /* 0x000fe2000001026e */
[----:B------:R2:W5:Y:S01]  /*a220*/  @!P3 LD.E.64 R46, desc[UR60][R30.64] ;  /* 0x0000003c1e2eb980 */ /* 0x000562000c101b00 */
[----:B------:R-:W-:-:S02]  /*a230*/  @!P0 IADD3 R14, P5, R14, R33, RZ ;  /* 0x000000210e0e8210 */ /* 0x000fc40007fbe0ff */
[----:B------:R-:W-:Y:S02]  /*a240*/  CS2R R40, SRZ ;  /* 0x0000000000287805 */ /* 0x000fe4000001ff00 */
[----:B------:R-:W-:Y:S02]  /*a250*/  CS2R R42, SRZ ;  /* 0x00000000002a7805 */ /* 0x000fe4000001ff00 */
[----:B------:R-:W-:Y:S02]  /*a260*/  CS2R R36, SRZ ;  /* 0x0000000000247805 */ /* 0x000fe4000001ff00 */
[----:B------:R-:W-:Y:S02]  /*a270*/  CS2R R38, SRZ ;  /* 0x0000000000267805 */ /* 0x000fe4000001ff00 */
[----:B0-----:R-:W-:Y:S01]  /*a280*/  CS2R R28, SRZ ;  /* 0x00000000001c7805 */ /* 0x001fe2000001ff00 */
[C---:B------:R-:W-:Y:S01]  /*a290*/  @!P1 IMAD.X R11, R9.reuse, 0x1, R34, P4 ;  /* 0x00000001090b9824 */ /* 0x040fe200020e0622 */
[----:B------:R-:W-:Y:S01]  /*a2a0*/  @!P0 IADD3.X R15, R9, R32, RZ, P5, !PT ;  /* 0x00000020090f8210 */ /* 0x000fe20002ffe4ff */
[----:B------:R-:W-:Y:S01]  /*a2b0*/  @!P0 IMAD.X R5, R5, 0x1, R32, P6 ;  /* 0x0000000105058824 */ /* 0x000fe200030e0620 */
[----:B--2---:R-:W-:Y:S01]  /*a2c0*/  CS2R R30, SRZ ;  /* 0x00000000001e7805 */ /* 0x004fe2000001ff00 */
[----:B------:R0:W5:Y:S04]  /*a2d0*/  @!P2 LD.E.64 R40, desc[UR60][R26.64] ;  /* 0x0000003c1a28a980 */ /* 0x000168000c101b00 */
[----:B------:R0:W5:Y:S04]  /*a2e0*/  @!P2 LD.E.64 R42, desc[UR60][R24.64] ;  /* 0x0000003c182aa980 */ /* 0x000168000c101b00 */
[----:B------:R0:W5:Y:S04]  /*a2f0*/  @!P1 LD.E.64 R36, desc[UR60][R12.64] ;  /* 0x0000003c0c249980 */ /* 0x000168000c101b00 */
[----:B------:R0:W5:Y:S04]  /*a300*/  @!P1 LD.E.64 R38, desc[UR60][R10.64] ;  /* 0x0000003c0a269980 */ /* 0x000168000c101b00 */
[----:B------:R0:W5:Y:S04]  /*a310*/  @!P0 LD.E.64 R30, desc[UR60][R4.64] ;  /* 0x0000003c041e8980 */ /* 0x000168000c101b00 */
[----:B------:R0:W5:Y:S02]  /*a320*/  @!P0 LD.E.64 R28, desc[UR60][R14.64] ;  /* 0x0000003c0e1c8980 */ /* 0x000164000c101b00 */
.L_x_1686:
[----:B------:R-:W-:Y:S05]  /*a330*/  BSYNC B1 ;  /* 0x0000000000017941 */ /* 0x000fea0003800000 */
.L_x_1685:
[----:B0--3-5:R-:W-:Y:S01]  /*a340*/  IMAD.MOV.U32 R4, RZ, RZ, R30 ;  /* 0x000000ffff047224 */ /* 0x029fe200078e001e */
[----:B------:R-:W-:Y:S01]  /*a350*/  UMOV UR4, 0xffffffff ;  /* 0xffffffff00047882 */ /* 0x000fe20000000000 */
[----:B--2---:R-:W-:Y:S02]  /*a360*/  IMAD.MOV.U32 R5, RZ, RZ, R31 ;  /* 0x000000ffff057224 */ /* 0x004fe400078e001f */
        /* <DEDUP_REMOVED lines=20> */
[----:B------:R-:W-:Y:S02]  /*a4b0*/  PRMT R98, R4, 0x5410, R5 ;  /* 0x0000541004627816 */ /* 0x000fe40000000005 */
[----:B------:R-:W-:Y:S02]  /*a4c0*/  CS2R R4, SRZ ;  /* 0x0000000000047805 */ /* 0x000fe4000001ff00 */
[----:B------:R-:W-:Y:S01]  /*a4d0*/  PRMT R105, R9, 0x5410, R10 ;  /* 0x0000541009697816 */ /* 0x000fe2000000000a */
[----:B------:R-:W-:Y:S06]  /*a4e0*/  BRA.DIV UR4, `(.L_x_1687) ;  /* 0x000001f204e07947 */ /* 0x000fec000b800000 */
[----:B------:R0:W2:Y:S04]  /*a4f0*/  SHFL.IDX PT, R9, R7, 0x3, 0x181f ;  /* 0x00781f0007097f89 */ /* 0x0000a800000e0000 */
[----:B------:R0:W3:Y:S04]  /*a500*/  SHFL.IDX PT, R10, R6, 0x3, 0x181f ;  /* 0x00781f00060a7f89 */ /* 0x0000e800000e0000 */
[----:B------:R0:W0:Y:S04]  /*a510*/  SHFL.IDX PT, R83, R8, 0x3, 0x181f ;  /* 0x00781f0008537f89 */ /* 0x00002800000e0000 */
[----:B------:R0:W0:Y:S02]  /*a520*/  SHFL.IDX PT, R82, R0, 0x3, 0x181f ;  /* 0x00781f0000527f89 */ /* 0x00002400000e0000 */
.L_x_2056:
[----:B01----:R-:W4:Y:S01]  /*a530*/  LDL R6, [R1+0x7c] ;  /* 0x00007c0001067983 */ /* 0x003f220000100800 */
        /* <DEDUP_REMOVED lines=9> */
[----:B----4-:R-:W-:-:S04]  /*a5d0*/  LEA.HI R0, R6, R6, RZ, 0x1 ;  /* 0x0000000606007211 */ /* 0x010fc800078f08ff */
[----:B------:R-:W-:-:S05]  /*a5e0*/  LOP3.LUT R0, R0, 0xfffffffe, RZ, 0xc0, !PT ;  /* 0xfffffffe00007812 */ /* 0x000fca00078ec0ff */
[----:B------:R-:W-:Y:S01]  /*a5f0*/  IMAD.IADD R0, R6, 0x1, -R0 ;  /* 0x0000000106007824 */ /* 0x000fe200078e0a00 */
[----:B------:R-:W-:-:S04]  /*a600*/  CS2R R6, SRZ ;  /* 0x0000000000067805 */ /* 0x000fc8000001ff00 */
[----:B------:R-:W-:Y:S01]  /*a610*/  SHF.L.U32 R121, R0, 0x1f, RZ ;  /* 0x0000001f00797819 */ /* 0x000fe200000006ff */
        /* <DEDUP_REMOVED lines=10> */
[C---:B------:R-:W-:Y:S02]  /*a6c0*/  @!P1 SHF.L.U64.HI R12, R68.reuse, 0x1, R85 ;  /* 0x00000001440c9819 */ /* 0x040fe40000010255 */
[----:B---3--:R-:W-:Y:S01]  /*a6d0*/  @!P3 IMAD.MOV.U32 R8, RZ, RZ, R10 ;  /* 0x000000ffff08b224 */ /* 0x008fe200078e000a */
[----:B------:R-:W-:Y:S01]  /*a6e0*/  @!P1 SHF.L.U32 R85, R68, 0x1, RZ ;  /* 0x0000000144559819 */ /* 0x000fe200000006ff */
[----:B------:R-:W-:Y:S01]  /*a6f0*/  @!P0 IMAD.SHL.U32 R11, R21, 0x2, RZ ;  /* 0x00000002150b8824 */ /* 0x000fe200078e00ff */
[-C--:B------:R-:W-:Y:S01]  /*a700*/  @!P2 IADD3 R90, P4, R10, R89.reuse, RZ ;  /* 0x000000590a5aa210 */ /* 0x080fe20007f9e0ff */
[----:B--2---:R-:W-:Y:S01]  /*a710*/  @!P3 IMAD.WIDE R4, R200, 0x2, R8 ;  /* 0x00000002c804b825 */ /* 0x004fe200078e0208 */
[----:B------:R-:W-:Y:S02]  /*a720*/  @!P2 IADD3 R88, P6, R82, R89, RZ ;  /* 0x000000595258a210 */ /* 0x000fe40007fde0ff */
[-C--:B------:R-:W-:Y:S01]  /*a730*/  @!P1 IADD3 R86, P5, R10, R85.reuse, RZ ;  /* 0x000000550a569210 */ /* 0x080fe20007fbe0ff */
[C---:B------:R-:W-:Y:S01]  /*a740*/  @!P2 IMAD.X R91, R9.reuse, 0x1, R0, P4 ;  /* 0x00000001095ba824 */ /* 0x040fe200020e0600 */
[----:B------:R-:W-:Y:S01]  /*a750*/  @!P1 IADD3 R84, P4, R82, R85, RZ ;  /* 0x0000005552549210 */ /* 0x000fe20007f9e0ff */
[----:B------:R-:W-:Y:S01]  /*a760*/  @!P3 IMAD.WIDE R6, R200, 0x2, R82 ;  /* 0x00000002c806b825 */ /* 0x000fe200078e0252 */
[----:B------:R-:W-:Y:S01]  /*a770*/  @!P1 IADD3.X R87, R9, R12, RZ, P5, !PT ;  /* 0x0000000c09579210 */ /* 0x000fe20002ffe4ff */
[----:B------:R0:W5:Y:S01]  /*a780*/  @!P3 LD.E.64 R32, desc[UR60][R4.64] ;  /* 0x0000003c0420b980 */ /* 0x000162000c101b00 */
[-C--:B------:R-:W-:Y:S01]  /*a790*/  @!P0 IADD3 R82, P5, R82, R11.reuse, RZ ;  /* 0x0000000b52528210 */ /* 0x080fe20007fbe0ff */
[----:B------:R-:W-:Y:S01]  /*a7a0*/  @!P2 IMAD.X R89, R83, 0x1, R0, P6 ;  /* 0x000000015359a824 */ /* 0x000fe200030e0600 */
[----:B------:R-:W-:Y:S01]  /*a7b0*/  @!P0 IADD3 R10, P6, R10, R11, RZ ;  /* 0x0000000b0a0a8210 */ /* 0x000fe20007fde0ff */
[----:B------:R1:W5:Y:S01]  /*a7c0*/  @!P3 LD.E.64 R34, desc[UR60][R6.64] ;  /* 0x0000003c0622b980 */ /* 0x000362000c101b00 */
[----:B------:R-:W-:Y:S01]  /*a7d0*/  @!P0 SHF.L.U64.HI R110, R21, 0x1, R110 ;  /* 0x00000001156e8819 */ /* 0x000fe2000001026e */
[----:B------:R-:W-:Y:S01]  /*a7e0*/  @!P1 IMAD.X R85, R83, 0x1, R12, P4 ;  /* 0x0000000153559824 */ /* 0x000fe200020e060c */
[----:B------:R-:W-:-:S02]  /*a7f0*/  CS2R R24, SRZ ;  /* 0x0000000000187805 */ /* 0x000fc4000001ff00 */
[----:B------:R-:W-:Y:S02]  /*a800*/  CS2R R26, SRZ ;  /* 0x00000000001a7805 */ /* 0x000fe4000001ff00 */
[----:B------:R-:W-:Y:S02]  /*a810*/  CS2R R14, SRZ ;  /* 0x00000000000e7805 */ /* 0x000fe4000001ff00 */
[----:B------:R-:W-:Y:S02]  /*a820*/  CS2R R12, SRZ ;  /* 0x00000000000c7805 */ /* 0x000fe4000001ff00 */
[----:B0-----:R-:W-:Y:S01]  /*a830*/  CS2R R4, SRZ ;  /* 0x0000000000047805 */ /* 0x001fe2000001ff00 */
[--C-:B------:R-:W-:Y:S01]  /*a840*/  @!P0 IMAD.X R11, R9, 0x1, R110.reuse, P6 ;  /* 0x00000001090b8824 */ /* 0x100fe200030e066e */
[----:B------:R0:W5:Y:S01]  /*a850*/  @!P2 LD.E.64 R24, desc[UR60][R90.64] ;  /* 0x0000003c5a18a980 */ /* 0x000162000c101b00 */
[----:B-1----:R-:W-:Y:S01]  /*a860*/  CS2R R6, SRZ ;  /* 0x0000000000067805 */ /* 0x002fe2000001ff00 */
[----:B------:R-:W-:-:S02]  /*a870*/  @!P0 IMAD.X R83, R83, 0x1, R110, P5 ;  /* 0x0000000153538824 */ /* 0x000fc400028e066e */
[----:B------:R0:W5:Y:S04]  /*a880*/  @!P2 LD.E.64 R26, desc[UR60][R88.64] ;  /* 0x0000003c581aa980 */ /* 0x000168000c101b00 */
[----:B------:R0:W5:Y:S04]  /*a890*/  @!P1 LD.E.64 R14, desc[UR60][R86.64] ;  /* 0x0000003c560e9980 */ /* 0x000168000c101b00 */
[----:B------:R0:W5:Y:S04]  /*a8a0*/  @!P1 LD.E.64 R12, desc[UR60][R84.64] ;  /* 0x0000003c540c9980 */ /* 0x000168000c101b00 */
[----:B------:R0:W5:Y:S04]  /*a8b0*/  @!P0 LD.E.64 R4, desc[UR60][R10.64] ;  /* 0x0000003c0a048980 */ /* 0x000168000c101b00 */
[----:B------:R0:W5:Y:S02]  /*a8c0*/  @!P0 LD.E.64 R6, desc[UR60][R82.64] ;  /* 0x0000003c52068980 */ /* 0x000164000c101b00 */
.L_x_1689:
[----:B------:R-:W-:Y:S05]  /*a8d0*/  BSYNC B1 ;  /* 0x0000000000017941 */ /* 0x000fea0003800000 */
.L_x_1688:
[----:B------:R-:W1:Y:S01]  /*a8e0*/  SYNCS.PHASECHK.TRANS64.TRYWAIT P0, [R18+URZ+0x30800], R121 ;  /* 0x03080079120075a7 */ /* 0x000e62000800017f */
[----:B-----5:R-:W-:Y:S01]  /*a8f0*/  IMAD.MOV.U32 R0, RZ, RZ, R4 ;  /* 0x000000ffff007224 */ /* 0x020fe200078e0004 */
[----:B------:R-:W-:Y:S01]  /*a900*/  MOV R8, R5 ;  /* 0x0000000500087202 */ /* 0x000fe20000000f00 */
[----:B--2---:R-:W-:Y:S01]  /*a910*/  IMAD.MOV.U32 R9, RZ, RZ, R14 ;  /* 0x000000ffff097224 */ /* 0x004fe200078e000e */
[----:B0--3--:R-:W-:Y:S01]  /*a920*/  MOV R10, R32 ;  /* 0x00000020000a7202 */ /* 0x009fe20000000f00 */
[----:B------:R-:W-:Y:S01]  /*a930*/  IMAD.MOV.U32 R11, RZ, RZ, R27 ;  /* 0x000000ffff0b7224 */ /* 0x000fe200078e001b */
[----:B------:R-:W-:Y:S01]  /*a940*/  PRMT R83, R8, 0x5410, R0 ;  /* 0x0000541008537816 */ /* 0x000fe20000000000 */
[----:B------:R-:W-:Y:S01]  /*a950*/  IMAD.MOV.U32 R8, RZ, RZ, R24 ;  /* 0x000000ffff087224 */ /* 0x000fe200078e0018 */
[----:B------:R-:W-:Y:S01]  /*a960*/  PRMT R84, R9, 0x7610, R84 ;  /* 0x0000761009547816 */ /* 0x000fe20000000054 */
[----:B------:R-:W-:Y:S01]  /*a970*/  IMAD.MOV.U32 R9, RZ, RZ, R25 ;  /* 0x000000ffff097224 */ /* 0x000fe200078e0019 */
[----:B------:R-:W-:Y:S01]  /*a980*/  PRMT R88, R10, 0x7610, R88 ;  /* 0x000076100a587816 */ /* 0x000fe20000000058 */
[----:B------:R-:W-:Y:S01]  /*a990*/  IMAD.MOV.U32 R10, RZ, RZ, R7 ;  /* 0x000000ffff0a7224 */ /* 0x000fe200078e0007 */
[----:B------:R-:W-:Y:S01]  /*a9a0*/  BSSY B1, `(.L_x_1690) ;  /* 0x0000012000017945 */ /* 0x000fe20003800000 */
[----:B------:R-:W-:Y:S01]  /*a9b0*/  IMAD.MOV.U32 R0, RZ, RZ, R15 ;  /* 0x000000ffff007224 */ /* 0x000fe200078e000f */
[----:B------:R-:W-:Y:S01]  /*a9c0*/  PRMT R86, R9, 0x5410, R8 ;  /* 0x0000541009567816 */ /* 0x000fe20000000008 */
[----:B------:R-:W-:-:S02]  /*a9d0*/  IMAD.MOV.U32 R8, RZ, RZ, R33 ;  /* 0x000000ffff087224 */ /* 0x000fc400078e0021 */
[----:B------:R-:W-:Y:S01]  /*a9e0*/  IMAD.MOV.U32 R9, RZ, RZ, R6 ;  /* 0x000000ffff097224 */ /* 0x000fe200078e0006 */
[----:B------:R-:W-:Y:S02]  /*a9f0*/  PRMT R84, R84, 0x5410, R0 ;  /* 0x0000541054547816 */ /* 0x000fe40000000000 */
[----:B------:R-:W-:Y:S01]  /*aa00*/  PRMT R88, R88, 0x5410, R8 ;  /* 0x0000541058587816 */ /* 0x000fe20000000008 */
[----:B------:R-:W-:Y:S01]  /*aa10*/  IMAD.MOV.U32 R8, RZ, RZ, R12 ;  /* 0x000000ffff087224 */ /* 0x000fe200078e000c */
[----:B------:R-:W-:Y:S01]  /*aa20*/  PRMT R82, R10, 0x5410, R9 ;  /* 0x000054100a527816 */ /* 0x000fe20000000009 */
[----:B------:R-:W-:Y:S01]  /*aa30*/  IMAD.MOV.U32 R10, RZ, RZ, R26 ;  /* 0x000000ffff0a7224 */ /* 0x000fe200078e001a */
[----:B------:R-:W-:Y:S02]  /*aa40*/  MOV R9, R13 ;  /* 0x0000000d00097202 */ /* 0x000fe40000000f00 */
[----:B------:R-:W-:Y:S02]  /*aa50*/  VIADDMNMX R0, R107, -R122, 0x80, PT ;  /* 0x000000806b007446 */ /* 0x000fe4000380097a */
[----:B------:R-:W-:Y:S01]  /*aa60*/  PRMT R85, R8, 0x5410, R9 ;  /* 0x0000541008557816 */ /* 0x000fe20000000009 */
[----:B------:R-:W-:Y:S01]  /*aa70*/  IMAD.MOV.U32 R8, RZ, RZ, R34 ;  /* 0x000000ffff087224 */ /* 0x000fe200078e0022 */
[----:B------:R-:W-:Y:S01]  /*aa80*/  ISETP.GE.AND P1, PT, R120, R0, PT ;  /* 0x000000007800720c */ /* 0x000fe20003f26270 */
[----:B------:R-:W-:Y:S01]  /*aa90*/  IMAD.MOV.U32 R9, RZ, RZ, R35 ;  /* 0x000000ffff097224 */ /* 0x000fe200078e0023 */
[----:B------:R-:W-:Y:S01]  /*aaa0*/  PRMT R87, R11, 0x5410, R10 ;  /* 0x000054100b577816 */ /* 0x000fe2000000000a */
[----:B-1----:R-:W-:Y:S10]  /*aab0*/  @!P0 BRA `(.L_x_1691) ;  /* 0x000001ec00e08947 */ /* 0x002ff40003800000 */
.L_x_2057:
[----:B------:R-:W-:Y:S05]  /*aac0*/  BSYNC B1 ;  /* 0x0000000000017941 */ /* 0x000fea0003800000 */
.L_x_1690:
[----:B------:R-:W-:Y:S01]  /*aad0*/  BSSY B1, `(.L_x_1692) ;  /* 0x00000bb000017945 */ /* 0x000fe20003800000 */
[----:B------:R-:W-:-:S03]  /*aae0*/  PRMT R89, R8, 0x5410, R9 ;  /* 0x0000541008597816 */ /* 0x000fc60000000009 */
[----:B------:R-:W-:Y:S05]  /*aaf0*/  @P1 BRA `(.L_x_1693) ;  /* 0x0000000800e01947 */ /* 0x000fea0003800000 */
[----:B------:R1:W5:Y:S01]  /*ab00*/  LDL R125, [R1+0x60] ;  /* 0x00006000017d7983 */ /* 0x0003620000100800 */
[----:B------:R-:W2:Y:S01]  /*ab10*/  LDC R8, c[0x0][0x3f4] ;  /* 0x0000fd00ff087b82 */ /* 0x000ea20000000800 */
[----:B------:R-:W-:Y:S01]  /*ab20*/  BSSY B2, `(.L_x_1694) ;  /* 0x0000030000027945 */ /* 0x000fe20003800000 */
[-C--:B--2---:R-:W-:Y:S02]  /*ab30*/  ISETP.GE.AND P0, PT, R200, R8.reuse, PT ;  /* 0x00000008c800720c */ /* 0x084fe40003f06270 */
[-C--:B------:R-:W-:Y:S02]  /*ab40*/  ISETP.GE.AND P1, PT, R69, R8.reuse, PT ;  /* 0x000000084500720c */ /* 0x080fe40003f26270 */
[-C--:B------:R-:W-:Y:S02]  /*ab50*/  ISETP.GE.AND P2, PT, R68, R8.reuse, PT ;  /* 0x000000084400720c */ /* 0x080fe40003f46270 */
[----:B------:R-:W-:-:S07]  /*ab60*/  ISETP.GE.AND P3, PT, R21, R8, PT ;  /* 0x000000081500720c */ /* 0x000fce0003f66270 */
[----:B-1----:R-:W-:Y:S06]  /*ab70*/  @P0 BRA `(.L_x_1695) ;  /* 0x0000000000a80947 */ /* 0x002fec0003800000 */
[----:B-----5:R-:W1:Y:S01]  /*ab80*/  LDS.128 R8, [R125] ;  /* 0x000000007d087984 */ /* 0x020e620000000c00 */
[----:B------:R-:W-:Y:S01]  /*ab90*/  SHF.R.U32.HI R110, RZ, 0x10, R79 ;  /* 0x00000010ff6e7819 */ /* 0x000fe2000001164f */
[----:B------:R-:W-:Y:S01]  /*aba0*/  HADD2.F32 R90, -RZ, R118.H0_H0 ;  /* 0x20000076ff5a7230 */ /* 0x000fe20000004100 */
[--C-:B------:R-:W-:Y:S01]  /*abb0*/  SHF.R.U32.HI R91, RZ, 0x10, R81.reuse ;  /* 0x00000010ff5b7819 */ /* 0x100fe20000011651 */
[----:B------:R-:W-:Y:S01]  /*abc0*/  HADD2.F32 R107, -RZ, R119.H0_H0 ;  /* 0x20000077ff6b7230 */ /* 0x000fe20000004100 */
[----:B------:R-:W-:Y:S01]  /*abd0*/  SHF.R.U64 R124, R80, 0x10, R81 ;  /* 0x00000010507c7819 */ /* 0x000fe20000001251 */
[----:B------:R-:W-:Y:S01]  /*abe0*/  HADD2.F32 R110, -RZ, R110.H0_H0 ;  /* 0x2000006eff6e7230 */ /* 0x000fe20000004100 */
[----:B------:R-:W-:Y:S01]  /*abf0*/  SHF.R.U64 R123, R78, 0x10, R79 ;  /* 0x000000104e7b7819 */ /* 0x000fe2000000124f */
[----:B------:R-:W-:Y:S02]  /*ac00*/  HADD2.F32 R91, -RZ, R91.H0_H0 ;  /* 0x2000005bff5b7230 */ /* 0x000fe40000004100 */
[----:B------:R-:W-:-:S02]  /*ac10*/  HADD2.F32 R119, -RZ, R119.H1_H1 ;  /* 0x30000077ff777230 */ /* 0x000fc40000004100 */
[----:B------:R-:W-:Y:S02]  /*ac20*/  HADD2.F32 R118, -RZ, R118.H1_H1 ;  /* 0x30000076ff767230 */ /* 0x000fe40000004100 */
[--C-:B-1----:R-:W-:Y:S02]  /*ac30*/  HADD2.F32 R81, -RZ, R11.reuse.H1_H1 ;  /* 0x3000000bff517230 */ /* 0x102fe40000004100 */
[----:B------:R-:W-:Y:S02]  /*ac40*/  HADD2.F32 R80, -RZ, R11.H0_H0 ;  /* 0x2000000bff507230 */ /* 0x000fe40000004100 */
[--C-:B------:R-:W-:Y:S02]  /*ac50*/  HADD2.F32 R11, -RZ, R8.reuse.H0_H0 ;  /* 0x20000008ff0b7230 */ /* 0x100fe40000004100 */
[C---:B0-----:R-:W-:Y:S01]  /*ac60*/  FMUL.FTZ R121, R81.reuse, R110 ;  /* 0x0000006e51797220 */ /* 0x041fe20000410000 */
[----:B------:R-:W-:Y:S02]  /*ac70*/  HADD2.F32 R8, -RZ, R8.H1_H1 ;  /* 0x30000008ff087230 */ /* 0x000fe40000004100 */
[----:B------:R-:W-:Y:S01]  /*ac80*/  FMUL.FTZ R81, R81, R91 ;  /* 0x0000005b51517220 */ /* 0x000fe20000410000 */
[----:B------:R-:W-:-:S02]  /*ac90*/  HADD2.F32 R78, -RZ, R10.H0_H0 ;  /* 0x2000000aff4e7230 */ /* 0x000fc40000004100 */
[C---:B------:R-:W-:Y:S01]  /*aca0*/  FFMA.FTZ R121, R80.reuse, R91, -R121 ;  /* 0x0000005b50797223 */ /* 0x040fe20000010879 */
[----:B------:R-:W-:Y:S02]  /*acb0*/  HADD2.F32 R79, -RZ, R10.H1_H1 ;  /* 0x3000000aff4f7230 */ /* 0x000fe40000004100 */
[----:B------:R-:W-:Y:S01]  /*acc0*/  FFMA.FTZ R122, R80, R110, R81 ;  /* 0x0000006e507a7223 */ /* 0x000fe20000010051 */
[--C-:B------:R-:W-:Y:S02]  /*acd0*/  HADD2.F32 R10, -RZ, R9.reuse.H0_H0 ;  /* 0x20000009ff0a7230 */ /* 0x100fe40000004100 */
[C---:B------:R-:W-:Y:S01]  /*ace0*/  FMUL.FTZ R120, R8.reuse, R107 ;  /* 0x0000006b08787220 */ /* 0x040fe20000410000 */
[----:B------:R-:W-:Y:S01]  /*acf0*/  FMUL.FTZ R110, R8, R90 ;  /* 0x0000005a086e7220 */ /* 0x000fe20000410000 */
[----:B------:R-:W-:Y:S02]  /*ad00*/  HADD2.F32 R9, -RZ, R9.H1_H1 ;  /* 0x30000009ff097230 */ /* 0x000fe40000004100 */
[----:B------:R-:W-:Y:S01]  /*ad10*/  FMUL.FTZ R81, R79, R119 ;  /* 0x000000774f517220 */ /* 0x000fe20000410000 */
[----:B------:R-:W-:-:S02]  /*ad20*/  HADD2.F32 R80, -RZ, R123.H0_H0 ;  /* 0x2000007bff507230 */ /* 0x000fc40000004100 */
[C---:B------:R-:W-:Y:S01]  /*ad30*/  FFMA.FTZ R120, R11.reuse, R90, -R120 ;  /* 0x0000005a0b787223 */ /* 0x040fe20000010878 */
[----:B------:R-:W-:Y:S02]  /*ad40*/  HADD2.F32 R8, -RZ, R124.H0_H0 ;  /* 0x2000007cff087230 */ /* 0x000fe40000004100 */
[----:B------:R-:W-:Y:S01]  /*ad50*/  FFMA.FTZ R107, R11, R107, R110 ;  /* 0x0000006b0b6b7223 */ /* 0x000fe2000001006e */
[----:B------:R-:W-:Y:S01]  /*ad60*/  FMUL.FTZ R90, R79, R118 ;  /* 0x000000764f5a7220 */ /* 0x000fe20000410000 */
[C---:B------:R-:W-:Y:S01]  /*ad70*/  FMUL.FTZ R11, R9.reuse, R80 ;  /* 0x00000050090b7220 */ /* 0x040fe20000410000 */
[C---:B------:R-:W-:Y:S01]  /*ad80*/  FFMA.FTZ R81, R78.reuse, R118, -R81 ;  /* 0x000000764e517223 */ /* 0x040fe20000010851 */
[-C--:B------:R-:W-:Y:S01]  /*ad90*/  FMUL.FTZ R79, R9, R8.reuse ;  /* 0x00000008094f7220 */ /* 0x080fe20000410000 */
[----:B------:R-:W-:Y:S01]  /*ada0*/  FFMA.FTZ R90, R78, R119, R90 ;  /* 0x000000774e5a7223 */ /* 0x000fe2000001005a */
[----:B------:R-:W-:Y:S01]  /*adb0*/  FFMA.FTZ R9, R10, R8, -R11 ;  /* 0x000000080a097223 */ /* 0x000fe2000001080b */
[----:B------:R-:W-:Y:S01]  /*adc0*/  F2FP.F16.F32.PACK_AB R11, R122, R121 ;  /* 0x000000797a0b723e */ /* 0x000fe200000000ff */
[----:B------:R-:W-:Y:S01]  /*add0*/  FFMA.FTZ R80, R10, R80, R79 ;  /* 0x000000500a507223 */ /* 0x000fe2000001004f */
[----:B------:R-:W-:-:S02]  /*ade0*/  F2FP.F16.F32.PACK_AB R8, R107, R120 ;  /* 0x000000786b08723e */ /* 0x000fc400000000ff */
[----:B------:R-:W-:Y:S02]  /*adf0*/  F2FP.F16.F32.PACK_AB R10, R90, R81 ;  /* 0x000000515a0a723e */ /* 0x000fe400000000ff */
[----:B------:R-:W-:-:S05]  /*ae00*/  F2FP.F16.F32.PACK_AB R9, R80, R9 ;  /* 0x000000095009723e */ /* 0x000fca00000000ff */
[----:B------:R1:W-:Y:S02]  /*ae10*/  STS.128 [R125], R8 ;  /* 0x000000087d007388 */ /* 0x0003e40000000c00 */
.L_x_1695:
[----:B------:R-:W-:Y:S05]  /*ae20*/  BSYNC B2 ;  /* 0x0000000000027941 */ /* 0x000fea0003800000 */
.L_x_1694:
[----:B------:R-:W-:Y:S04]  /*ae30*/  BSSY B2, `(.L_x_1696) ;  /* 0x000002c000027945 */ /* 0x000fe80003800000 */
[----:B------:R-:W-:Y:S05]  /*ae40*/  @P1 BRA `(.L_x_1697) ;  /* 0x0000000000a81947 */ /* 0x000fea0003800000 */
[----:B-1---5:R-:W1:Y:S01]  /*ae50*/  LDS.128 R8, [R125+0x4000] ;  /* 0x004000007d087984 */ /* 0x022e620000000c00 */
[----:B------:R-:W-:Y:S01]  /*ae60*/  SHF.R.U32.HI R79, RZ, 0x10, R77 ;  /* 0x00000010ff4f7819 */ /* 0x000fe2000001164d */
[----:B------:R-:W-:Y:S01]  /*ae70*/  HADD2.F32 R78, -RZ, R116.H0_H0 ;  /* 0x20000074ff4e7230 */ /* 0x000fe20000004100 */
[----:B------:R-:W-:Y:S01]  /*ae80*/  SHF.R.U32.HI R81, RZ, 0x10, R75 ;  /* 0x00000010ff517819 */ /* 0x000fe2000001164b */
        /* <DEDUP_REMOVED lines=10> */
[C---:B------:R-:W-:Y:S01]  /*af30*/  FMUL.FTZ R110, R77.reuse, R79 ;  /* 0x0000004f4d6e7220 */ /* 0x040fe20000410000 */
[----:B------:R-:W-:Y:S02]  /*af40*/  HADD2.F32 R8, -RZ, R8.H1_H1 ;  /* 0x30000008ff087230 */ /* 0x000fe40000004100 */
[----:B------:R-:W-:Y:S01]  /*af50*/  FMUL.FTZ R91, R77, R81 ;  /* 0x000000514d5b7220 */ /* 0x000fe20000410000 */
[----:B------:R-:W-:-:S02]  /*af60*/  HADD2.F32 R74, -RZ, R10.H0_H0 ;  /* 0x2000000aff4a7230 */ /* 0x000fc40000004100 */
[----:B------:R-:W-:Y:S01]  /*af70*/  FFMA.FTZ R118, R76, R81, R110 ;  /* 0x000000514c767223 */ /* 0x000fe2000001006e */
[----:B------:R-:W-:Y:S02]  /*af80*/  HADD2.F32 R75, -RZ, R10.H1_H1 ;  /* 0x3000000aff4b7230 */ /* 0x000fe40000004100 */
[----:B------:R-:W-:Y:S01]  /*af90*/  FMUL.FTZ R90, R8, R80 ;  /* 0x00000050085a7220 */ /* 0x000fe20000410000 */
[--C-:B------:R-:W-:Y:S02]  /*afa0*/  HADD2.F32 R10, -RZ, R9.reuse.H0_H0 ;  /* 0x20000009ff0a7230 */ /* 0x100fe40000004100 */
[----:B------:R-:W-:Y:S01]  /*afb0*/  FFMA.FTZ R91, R76, R79, -R91 ;  /* 0x0000004f4c5b7223 */ /* 0x000fe2000001085b */
[-C--:B------:R-:W-:Y:S01]  /*afc0*/  FMUL.FTZ R110, R8, R78.reuse ;  /* 0x0000004e086e7220 */ /* 0x080fe20000410000 */
[----:B------:R-:W-:Y:S02]  /*afd0*/  HADD2.F32 R9, -RZ, R9.H1_H1 ;  /* 0x30000009ff097230 */ /* 0x000fe40000004100 */
[----:B------:R-:W-:Y:S01]  /*afe0*/  FFMA.FTZ R90, R11, R78, -R90 ;  /* 0x0000004e0b5a7223 */ /* 0x000fe2000001085a */
[----:B------:R-:W-:-:S02]  /*aff0*/  HADD2.F32 R76, -RZ, R107.H0_H0 ;  /* 0x2000006bff4c7230 */ /* 0x000fc40000004100 */
[----:B------:R-:W-:Y:S01]  /*b000*/  FFMA.FTZ R77, R11, R80, R110 ;  /* 0x000000500b4d7223 */ /* 0x000fe2000001006e */
[----:B------:R-:W-:Y:S02]  /*b010*/  HADD2.F32 R8, -RZ, R119.H0_H0 ;  /* 0x20000077ff087230 */ /* 0x000fe40000004100 */
[CC--:B------:R-:W-:Y:S01]  /*b020*/  FMUL.FTZ R79, R75.reuse, R117.reuse ;  /* 0x000000754b4f7220 */ /* 0x0c0fe20000410000 */
[----:B------:R-:W-:Y:S01]  /*b030*/  FMUL.FTZ R78, R75, R116 ;  /* 0x000000744b4e7220 */ /* 0x000fe20000410000 */
[C---:B------:R-:W-:Y:S01]  /*b040*/  FMUL.FTZ R11, R9.reuse, R76 ;  /* 0x0000004c090b7220 */ /* 0x040fe20000410000 */
[----:B------:R-:W-:Y:S01]  /*b050*/  FMUL.FTZ R75, R9, R8 ;  /* 0x00000008094b7220 */ /* 0x000fe20000410000 */
[C---:B------:R-:W-:Y:S01]  /*b060*/  FFMA.FTZ R79, R74.reuse, R116, -R79 ;  /* 0x000000744a4f7223 */ /* 0x040fe2000001084f */
[----:B------:R-:W-:Y:S01]  /*b070*/  FFMA.FTZ R78, R74, R117, R78 ;  /* 0x000000754a4e7223 */ /* 0x000fe2000001004e */
[C---:B------:R-:W-:Y:S01]  /*b080*/  FFMA.FTZ R9, R10.reuse, R8, -R11 ;  /* 0x000000080a097223 */ /* 0x040fe2000001080b */
[----:B------:R-:W-:Y:S01]  /*b090*/  FFMA.FTZ R76, R10, R76, R75 ;  /* 0x0000004c0a4c7223 */ /* 0x000fe2000001004b */
[----:B------:R-:W-:-:S02]  /*b0a0*/  F2FP.F16.F32.PACK_AB R11, R118, R91 ;  /* 0x0000005b760b723e */ /* 0x000fc400000000ff */
[----:B------:R-:W-:Y:S02]  /*b0b0*/  F2FP.F16.F32.PACK_AB R10, R78, R79 ;  /* 0x0000004f4e0a723e */ /* 0x000fe400000000ff */
[----:B------:R-:W-:Y:S02]  /*b0c0*/  F2FP.F16.F32.PACK_AB R8, R77, R90 ;  /* 0x0000005a4d08723e */ /* 0x000fe400000000ff */
[----:B------:R-:W-:-:S05]  /*b0d0*/  F2FP.F16.F32.PACK_AB R9, R76, R9 ;  /* 0x000000094c09723e */ /* 0x000fca00000000ff */
[----:B------:R2:W-:Y:S02]  /*b0e0*/  STS.128 [R125+0x4000], R8 ;  /* 0x004000087d007388 */ /* 0x0005e40000000c00 */
.L_x_1697:
[----:B------:R-:W-:Y:S05]  /*b0f0*/  BSYNC B2 ;  /* 0x0000000000027941 */ /* 0x000fea0003800000 */
.L_x_1696:
[----:B------:R-:W-:Y:S04]  /*b100*/  BSSY B2, `(.L_x_1698) ;  /* 0x000002c000027945 */ /* 0x000fe80003800000 */
[----:B------:R-:W-:Y:S05]  /*b110*/  @P2 BRA `(.L_x_1699) ;  /* 0x0000000000a82947 */ /* 0x000fea0003800000 */
[----:B-12--5:R-:W1:Y:S01]  /*b120*/  LDS.128 R8, [R125+0x8000] ;  /* 0x008000007d087984 */ /* 0x026e620000000c00 */
        /* <DEDUP_REMOVED lines=41> */
.L_x_1699:
[----:B------:R-:W-:Y:S05]  /*b3c0*/  BSYNC B2 ;  /* 0x0000000000027941 */ /* 0x000fea0003800000 */
.L_x_1698:
[----:B------:R-:W-:Y:S05]  /*b3d0*/  @P3 BRA `(.L_x_1693) ;  /* 0x0000000000a83947 */ /* 0x000fea0003800000 */
[----:B-123-5:R-:W1:Y:S01]  /*b3e0*/  LDS.128 R8, [R125+0xc000] ;  /* 0x00c000007d087984 */ /* 0x02ee620000000c00 */
[----:B------:R-:W-:Y:S01]  /*b3f0*/  SHF.R.U32.HI R71, RZ, 0x10, R61 ;  /* 0x00000010ff477819 */ /* 0x000fe2000001163d */
[----:B------:R-:W-:Y:S01]  /*b400*/  HADD2.F32 R70, -RZ, R112.H1_H1 ;  /* 0x30000070ff467230 */ /* 0x000fe20000004100 */
[--C-:B------:R-:W-:Y:S01]  /*b410*/  SHF.R.U32.HI R73, RZ, 0x10, R63.reuse ;  /* 0x00000010ff497819 */ /* 0x100fe2000001163f */
[----:B------:R-:W-:Y:S01]  /*b420*/  HADD2.F32 R72, -RZ, R113.H0_H0 ;  /* 0x20000071ff487230 */ /* 0x000fe20000004100 */
[----:B------:R-:W-:Y:S01]  /*b430*/  SHF.R.U64 R77, R62, 0x10, R63 ;  /* 0x000000103e4d7819 */ /* 0x000fe2000000123f */
[----:B------:R-:W-:Y:S01]  /*b440*/  HADD2.F32 R71, -RZ, R71.H0_H0 ;  /* 0x20000047ff477230 */ /* 0x000fe20000004100 */
[----:B------:R-:W-:Y:S01]  /*b450*/  SHF.R.U64 R79, R60, 0x10, R61 ;  /* 0x000000103c4f7819 */ /* 0x000fe2000000123d */
[----:B------:R-:W-:Y:S02]  /*b460*/  HADD2.F32 R73, -RZ, R73.H0_H0 ;  /* 0x20000049ff497230 */ /* 0x000fe40000004100 */
[----:B------:R-:W-:-:S02]  /*b470*/  HADD2.F32 R113, -RZ, R113.H1_H1 ;  /* 0x30000071ff717230 */ /* 0x000fc40000004100 */
[----:B------:R-:W-:Y:S02]  /*b480*/  HADD2.F32 R112, -RZ, R112.H0_H0 ;  /* 0x20000070ff707230 */ /* 0x000fe40000004100 */
        /* <DEDUP_REMOVED lines=31> */
.L_x_1693:
[----:B------:R-:W-:Y:S05]  /*b680*/  BSYNC B1 ;  /* 0x0000000000017941 */ /* 0x000fea0003800000 */
.L_x_1692:
[----:B-1234-:R-:W2:Y:S01]  /*b690*/  LDL R8, [R1+0xa0] ;  /* 0x0000a00001087983 */ /* 0x01eea20000100800 */
[----:B------:R-:W-:Y:S01]  /*b6a0*/  BSSY B1, `(.L_x_1700) ;  /* 0x00000bb000017945 */ /* 0x000fe20003800000 */
[----:B--2---:R-:W-:-:S13]  /*b6b0*/  ISETP.GE.AND P0, PT, R8, R0, PT ;  /* 0x000000000800720c */ /* 0x004fda0003f06270 */
        /* <DEDUP_REMOVED lines=9> */
[----:B-----5:R-:W1:Y:S01]  /*b750*/  LDS.128 R8, [R76+0x1000] ;  /* 0x001000004c087984 */ /* 0x020e620000000c00 */
[--C-:B------:R-:W-:Y:S01]  /*b760*/  SHF.R.U64 R75, R64, 0x10, R65.reuse ;  /* 0x00000010404b7819 */ /* 0x100fe20000001241 */
[--C-:B------:R-:W-:Y:S01]  /*b770*/  HADD2.F32 R64, -RZ, R109.reuse.H0_H0 ;  /* 0x2000006dff407230 */ /* 0x100fe20000004100 */
[----:B------:R-:W-:Y:S01]  /*b780*/  SHF.R.U32.HI R65, RZ, 0x10, R65 ;  /* 0x00000010ff417819 */ /* 0x000fe20000011641 */
[----:B------:R-:W-:Y:S01]  /*b790*/  HADD2.F32 R109, -RZ, R109.H1_H1 ;  /* 0x3000006dff6d7230 */ /* 0x000fe20000004100 */
[--C-:B------:R-:W-:Y:S01]  /*b7a0*/  SHF.R.U64 R73, R66, 0x10, R67.reuse ;  /* 0x0000001042497819 */ /* 0x100fe20000001243 */
[----:B------:R-:W-:Y:S01]  /*b7b0*/  HADD2.F32 R66, -RZ, R111.H0_H0 ;  /* 0x2000006fff427230 */ /* 0x000fe20000004100 */
[----:B------:R-:W-:Y:S01]  /*b7c0*/  SHF.R.U32.HI R67, RZ, 0x10, R67 ;  /* 0x00000010ff437819 */ /* 0x000fe20000011643 */
        /* <DEDUP_REMOVED lines=21> */
[C---:B------:R-:W-:Y:S01]  /*b920*/  FMUL.FTZ R65, R61.reuse, R111 ;  /* 0x0000006f3d417220 */ /* 0x040fe20000410000 */
[-C--:B------:R-:W-:Y:S01]  /*b930*/  FMUL.FTZ R64, R61, R109.reuse ;  /* 0x0000006d3d407220 */ /* 0x080fe20000410000 */
[C---:B------:R-:W-:Y:S01]  /*b940*/  FMUL.FTZ R11, R9.reuse, R62 ;  /* 0x0000003e090b7220 */ /* 0x040fe20000410000 */
[-C--:B------:R-:W-:Y:S01]  /*b950*/  FMUL.FTZ R61, R9, R8.reuse ;  /* 0x00000008093d7220 */ /* 0x080fe20000410000 */
        /* <DEDUP_REMOVED lines=9> */
.L_x_1703:
[----:B------:R-:W-:Y:S05]  /*b9f0*/  BSYNC B2 ;  /* 0x0000000000027941 */ /* 0x000fea0003800000 */
.L_x_1702:
[----:B------:R-:W-:Y:S04]  /*ba00*/  BSSY B2, `(.L_x_1704) ;  /* 0x000002c000027945 */ /* 0x000fe80003800000 */
[----:B------:R-:W-:Y:S05]  /*ba10*/  @P1 BRA `(.L_x_1705) ;  /* 0x0000000000a81947 */ /* 0x000fea0003800000 */
[----:B-1---5:R-:W1:Y:S01]  /*ba20*/  LDS.128 R8, [R76+0x5000] ;  /* 0x005000004c087984 */ /* 0x022e620000000c00 */
[----:B------:R-:W-:Y:S01]  /*ba30*/  SHF.R.U32.HI R61, RZ, 0x10, R57 ;  /* 0x00000010ff3d7819 */ /* 0x000fe20000011639 */
[----:B------:R-:W-:Y:S01]  /*ba40*/  HADD2.F32 R60, -RZ, R106.H0_H0 ;  /* 0x2000006aff3c7230 */ /* 0x000fe20000004100 */
[--C-:B------:R-:W-:Y:S01]  /*ba50*/  SHF.R.U32.HI R63, RZ, 0x10, R59.reuse ;  /* 0x00000010ff3f7819 */ /* 0x100fe2000001163b */
[--C-:B------:R-:W-:Y:S01]  /*ba60*/  HADD2.F32 R62, -RZ, R108.reuse.H0_H0 ;  /* 0x2000006cff3e7230 */ /* 0x100fe20000004100 */
        /* <DEDUP_REMOVED lines=37> */
.L_x_1705:
[----:B------:R-:W-:Y:S05]  /*bcc0*/  BSYNC B2 ;  /* 0x0000000000027941 */ /* 0x000fea0003800000 */
.L_x_1704:
        /* <DEDUP_REMOVED lines=44> */
.L_x_1707:
[----:B------:R-:W-:Y:S05]  /*bf90*/  BSYNC B2 ;  /* 0x0000000000027941 */ /* 0x000fea0003800000 */
.L_x_1706:
[----:B------:R-:W-:Y:S05]  /*bfa0*/  @P3 BRA `(.L_x_1701) ;  /* 0x0000000000a83947 */ /* 0x000fea0003800000 */
[----:B-123-5:R-:W1:Y:S01]  /*bfb0*/  LDS.128 R8, [R76+0xd000] ;  /* 0x00d000004c087984 */ /* 0x02ee620000000c00 */
        /* <DEDUP_REMOVED lines=41> */
.L_x_1701:
[----:B------:R-:W-:Y:S05]  /*c250*/  BSYNC B1 ;  /* 0x0000000000017941 */ /* 0x000fea0003800000 */
.L_x_1700:
[----:B------:R-:W-:Y:S01]  /*c260*/  ISETP.GE.AND P0, PT, R20, R0, PT ;  /* 0x000000001400720c */ /* 0x000fe20003f06270 */
[----:B------:R-:W-:-:S12]  /*c270*/  BSSY B1, `(.L_x_1708) ;  /* 0x00000ba000017945 */ /* 0x000fd80003800000 */
[----:B------:R-:W-:Y:S05]  /*c280*/  @P0 BRA `(.L_x_1709) ;  /* 0x0000000800e00947 */ /* 0x000fea0003800000 */
[----:B------:R0:W5:Y:S01]  /*c290*/  LDL R56, [R1+0x60] ;  /* 0x0000600001387983 */ /* 0x0001620000100800 */
[----:B-1234-:R-:W1:Y:S01]  /*c2a0*/  LDC R8, c[0x0][0x3f4] ;  /* 0x0000fd00ff087b82 */ /* 0x01ee620000000800 */
[----:B------:R-:W-:Y:S01]  /*c2b0*/  BSSY B2, `(.L_x_1710) ;  /* 0x0000030000027945 */ /* 0x000fe20003800000 */
[-C--:B-1----:R-:W-:Y:S02]  /*c2c0*/  ISETP.GE.AND P0, PT, R200, R8.reuse, PT ;  /* 0x00000008c800720c */ /* 0x082fe40003f06270 */
[-C--:B------:R-:W-:Y:S02]  /*c2d0*/  ISETP.GE.AND P1, PT, R69, R8.reuse, PT ;  /* 0x000000084500720c */ /* 0x080fe40003f26270 */
[-C--:B------:R-:W-:Y:S02]  /*c2e0*/  ISETP.GE.AND P2, PT, R68, R8.reuse, PT ;  /* 0x000000084400720c */ /* 0x080fe40003f46270 */
[----:B------:R-:W-:-:S07]  /*c2f0*/  ISETP.GE.AND P3, PT, R21, R8, PT ;  /* 0x000000081500720c */ /* 0x000fce0003f66270 */
[----:B0-----:R-:W-:Y:S06]  /*c300*/  @P0 BRA `(.L_x_1711) ;  /* 0x0000000000a80947 */ /* 0x001fec0003800000 */
[----:B-----5:R-:W0:Y:S01]  /*c310*/  LDS.128 R8, [R56+0x2000] ;  /* 0x0020000038087984 */ /* 0x020e220000000c00 */
[----:B------:R-:W-:Y:S01]  /*c320*/  SHF.R.U32.HI R50, RZ, 0x10, R47 ;  /* 0x00000010ff327819 */ /* 0x000fe2000001162f */
[--C-:B------:R-:W-:Y:S01]  /*c330*/  HADD2.F32 R49, -RZ, R105.reuse.H0_H0 ;  /* 0x20000069ff317230 */ /* 0x100fe20000004100 */
[--C-:B------:R-:W-:Y:S01]  /*c340*/  SHF.R.U32.HI R48, RZ, 0x10, R45.reuse ;  /* 0x00000010ff307819 */ /* 0x100fe2000001162d */
[----:B------:R-:W-:Y:S01]  /*c350*/  HADD2.F32 R105, -RZ, R105.H1_H1 ;  /* 0x30000069ff697230 */ /* 0x000fe20000004100 */
[----:B------:R-:W-:Y:S01]  /*c360*/  SHF.R.U64 R55, R44, 0x10, R45 ;  /* 0x000000102c377819 */ /* 0x000fe2000000122d */
[----:B------:R-:W-:Y:S01]  /*c370*/  HADD2.F32 R50, -RZ, R50.H0_H0 ;  /* 0x20000032ff327230 */ /* 0x000fe20000004100 */
[----:B------:R-:W-:Y:S01]  /*c380*/  SHF.R.U64 R54, R46, 0x10, R47 ;  /* 0x000000102e367819 */ /* 0x000fe2000000122f */
[----:B------:R-:W-:Y:S02]  /*c390*/  HADD2.F32 R48, -RZ, R48.H0_H0 ;  /* 0x20000030ff307230 */ /* 0x000fe40000004100 */
[----:B------:R-:W-:-:S02]  /*c3a0*/  HADD2.F32 R47, -RZ, R104.H0_H0 ;  /* 0x20000068ff2f7230 */ /* 0x000fc40000004100 */
[--C-:B0-----:R-:W-:Y:S02]  /*c3b0*/  HADD2.F32 R45, -RZ, R11.reuse.H0_H0 ;  /* 0x2000000bff2d7230 */ /* 0x101fe40000004100 */
[----:B------:R-:W-:Y:S02]  /*c3c0*/  HADD2.F32 R46, -RZ, R11.H1_H1 ;  /* 0x3000000bff2e7230 */ /* 0x000fe40000004100 */
[--C-:B------:R-:W-:Y:S02]  /*c3d0*/  HADD2.F32 R11, -RZ, R8.reuse.H0_H0 ;  /* 0x20000008ff0b7230 */ /* 0x100fe40000004100 */
[----:B------:R-:W-:Y:S02]  /*c3e0*/  HADD2.F32 R8, -RZ, R8.H1_H1 ;  /* 0x30000008ff087230 */ /* 0x000fe40000004100 */
[C---:B------:R-:W-:Y:S01]  /*c3f0*/  FMUL.FTZ R52, R46.reuse, R50 ;  /* 0x000000322e347220 */ /* 0x040fe20000410000 */
[----:B------:R-:W-:Y:S01]  /*c400*/  FMUL.FTZ R51, R46, R48 ;  /* 0x000000302e337220 */ /* 0x000fe20000410000 */
[----:B------:R-:W-:-:S02]  /*c410*/  HADD2.F32 R20, -RZ, R10.H0_H0 ;  /* 0x2000000aff147230 */ /* 0x000fc40000004100 */
[C---:B------:R-:W-:Y:S01]  /*c420*/  FMUL.FTZ R46, R8.reuse, R49 ;  /* 0x00000031082e7220 */ /* 0x040fe20000410000 */
[C---:B------:R-:W-:Y:S01]  /*c430*/  FFMA.FTZ R52, R45.reuse, R48, -R52 ;  /* 0x000000302d347223 */ /* 0x040fe20000010834 */
[----:B------:R-:W-:Y:S02]  /*c440*/  HADD2.F32 R44, -RZ, R10.H1_H1 ;  /* 0x3000000aff2c7230 */ /* 0x000fe40000004100 */
[-C--:B------:R-:W-:Y:S01]  /*c450*/  FMUL.FTZ R48, R8, R47.reuse ;  /* 0x0000002f08307220 */ /* 0x080fe20000410000 */
[--C-:B------:R-:W-:Y:S02]  /*c460*/  HADD2.F32 R10, -RZ, R9.reuse.H0_H0 ;  /* 0x20000009ff0a7230 */ /* 0x100fe40000004100 */
[----:B------:R-:W-:Y:S01]  /*c470*/  FFMA.FTZ R53, R45, R50, R51 ;  /* 0x000000322d357223 */ /* 0x000fe20000010033 */
[C---:B------:R-:W-:Y:S01]  /*c480*/  FFMA.FTZ R47, R11.reuse, R47, -R46 ;  /* 0x0000002f0b2f7223 */ /* 0x040fe2000001082e */
[----:B------:R-:W-:Y:S02]  /*c490*/  HADD2.F32 R9, -RZ, R9.H1_H1 ;  /* 0x30000009ff097230 */ /* 0x000fe40000004100 */
[----:B------:R-:W-:Y:S01]  /*c4a0*/  FFMA.FTZ R48, R11, R49, R48 ;  /* 0x000000310b307223 */ /* 0x000fe20000010030 */
[----:B------:R-:W-:-:S02]  /*c4b0*/  HADD2.F32 R45, -RZ, R104.H1_H1 ;  /* 0x30000068ff2d7230 */ /* 0x000fc40000004100 */
[C---:B------:R-:W-:Y:S01]  /*c4c0*/  FMUL.FTZ R51, R44.reuse, R105 ;  /* 0x000000692c337220 */ /* 0x040fe20000410000 */
[----:B------:R-:W-:Y:S02]  /*c4d0*/  HADD2.F32 R46, -RZ, R54.H0_H0 ;  /* 0x20000036ff2e7230 */ /* 0x000fe40000004100 */
[----:B------:R-:W-:Y:S02]  /*c4e0*/  HADD2.F32 R8, -RZ, R55.H0_H0 ;  /* 0x20000037ff087230 */ /* 0x000fe40000004100 */
[-C--:B------:R-:W-:Y:S01]  /*c4f0*/  FMUL.FTZ R44, R44, R45.reuse ;  /* 0x0000002d2c2c7220 */ /* 0x080fe20000410000 */
[C---:B------:R-:W-:Y:S01]  /*c500*/  FFMA.FTZ R51, R20.reuse, R45, -R51 ;  /* 0x0000002d14337223 */ /* 0x040fe20000010833 */
[C---:B------:R-:W-:Y:S01]  /*c510*/  FMUL.FTZ R11, R9.reuse, R46 ;  /* 0x0000002e090b7220 */ /* 0x040fe20000410000 */
[-C--:B------:R-:W-:Y:S01]  /*c520*/  FMUL.FTZ R49, R9, R8.reuse ;  /* 0x0000000809317220 */ /* 0x080fe20000410000 */
[----:B------:R-:W-:Y:S02]  /*c530*/  FFMA.FTZ R44, R20, R105, R44 ;  /* 0x00000069142c7223 */ /* 0x000fe4000001002c */
[C---:B------:R-:W-:Y:S01]  /*c540*/  FFMA.FTZ R9, R10.reuse, R8, -R11 ;  /* 0x000000080a097223 */ /* 0x040fe2000001080b */
[----:B------:R-:W-:Y:S01]  /*c550*/  F2FP.F16.F32.PACK_AB R11, R53, R52 ;  /* 0x00000034350b723e */ /* 0x000fe200000000ff */
[----:B------:R-:W-:Y:S01]  /*c560*/  FFMA.FTZ R46, R10, R46, R49 ;  /* 0x0000002e0a2e7223 */ /* 0x000fe20000010031 */
[----:B------:R-:W-:-:S02]  /*c570*/  F2FP.F16.F32.PACK_AB R8, R48, R47 ;  /* 0x0000002f3008723e */ /* 0x000fc400000000ff */
[----:B------:R-:W-:Y:S02]  /*c580*/  F2FP.F16.F32.PACK_AB R10, R44, R51 ;  /* 0x000000332c0a723e */ /* 0x000fe400000000ff */
[----:B------:R-:W-:-:S05]  /*c590*/  F2FP.F16.F32.PACK_AB R9, R46, R9 ;  /* 0x000000092e09723e */ /* 0x000fca00000000ff */
[----:B------:R0:W-:Y:S02]  /*c5a0*/  STS.128 [R56+0x2000], R8 ;  /* 0x0020000838007388 */ /* 0x0001e40000000c00 */
.L_x_1711:
[----:B------:R-:W-:Y:S05]  /*c5b0*/  BSYNC B2 ;  /* 0x0000000000027941 */ /* 0x000fea0003800000 */
.L_x_1710:
[----:B------:R-:W-:Y:S04]  /*c5c0*/  BSSY B2, `(.L_x_1712) ;  /* 0x000002c000027945 */ /* 0x000fe80003800000 */
[----:B------:R-:W-:Y:S05]  /*c5d0*/  @P1 BRA `(.L_x_1713) ;  /* 0x0000000000a81947 */ /* 0x000fea0003800000 */
[----:B0----5:R-:W0:Y:S01]  /*c5e0*/  LDS.128 R8, [R56+0x6000] ;  /* 0x0060000038087984 */ /* 0x021e220000000c00 */
[----:B------:R-:W-:Y:S01]  /*c5f0*/  SHF.R.U32.HI R44, RZ, 0x10, R41 ;  /* 0x00000010ff2c7819 */ /* 0x000fe20000011629 */
[----:B------:R-:W-:Y:S01]  /*c600*/  HADD2.F32 R45, -RZ, R98.H0_H0 ;  /* 0x20000062ff2d7230 */ /* 0x000fe20000004100 */
[----:B------:R-:W-:Y:S02]  /*c610*/  SHF.R.U32.HI R46, RZ, 0x10, R43 ;  /* 0x00000010ff2e7819 */ /* 0x000fe4000001162b */
[----:B------:R-:W-:Y:S01]  /*c620*/  SHF.R.U64 R51, R40, 0x10, R41 ;  /* 0x0000001028337819 */ /* 0x000fe20000001229 */
[----:B------:R-:W-:Y:S01]  /*c630*/  HADD2.F32 R44, -RZ, R44.H0_H0 ;  /* 0x2000002cff2c7230 */ /* 0x000fe20000004100 */
[----:B------:R-:W-:Y:S01]  /*c640*/  SHF.R.U64 R50, R42, 0x10, R43 ;  /* 0x000000102a327819 */ /* 0x000fe2000000122b */
[----:B------:R-:W-:Y:S02]  /*c650*/  HADD2.F32 R46, -RZ, R46.H0_H0 ;  /* 0x2000002eff2e7230 */ /* 0x000fe40000004100 */
[----:B------:R-:W-:-:S02]  /*c660*/  HADD2.F32 R43, -RZ, R97.H0_H0 ;  /* 0x20000061ff2b7230 */ /* 0x000fc40000004100 */
[----:B------:R-:W-:Y:S02]  /*c670*/  HADD2.F32 R97, -RZ, R97.H1_H1 ;  /* 0x30000061ff617230 */ /* 0x000fe40000004100 */
        /* <DEDUP_REMOVED lines=8> */
[----:B------:R-:W-:Y:S01]  /*c700*/  FFMA.FTZ R48, R41, R44, -R48 ;  /* 0x0000002c29307223 */ /* 0x000fe20000010830 */
[----:B------:R-:W-:Y:S02]  /*c710*/  HADD2.F32 R40, -RZ, R10.H1_H1 ;  /* 0x3000000aff287230 */ /* 0x000fe40000004100 */
[-C--:B------:R-:W-:Y:S01]  /*c720*/  FMUL.FTZ R44, R8, R43.reuse ;  /* 0x0000002b082c7220 */ /* 0x080fe20000410000 */
[----:B------:R-:W-:Y:S01]  /*c730*/  FFMA.FTZ R42, R11, R43, -R42 ;  /* 0x0000002b0b2a7223 */ /* 0x000fe2000001082a */
[--C-:B------:R-:W-:Y:S02]  /*c740*/  HADD2.F32 R10, -RZ, R9.reuse.H0_H0 ;  /* 0x20000009ff0a7230 */ /* 0x100fe40000004100 */
[----:B------:R-:W-:Y:S01]  /*c750*/  FFMA.FTZ R49, R41, R46, R47 ;  /* 0x0000002e29317223 */ /* 0x000fe2000001002f */
[----:B------:R-:W-:Y:S02]  /*c760*/  HADD2.F32 R43, -RZ, R98.H1_H1 ;  /* 0x30000062ff2b7230 */ /* 0x000fe40000004100 */
[----:B------:R-:W-:Y:S01]  /*c770*/  FFMA.FTZ R45, R11, R45, R44 ;  /* 0x0000002d0b2d7223 */ /* 0x000fe2000001002c */
[----:B------:R-:W-:-:S02]  /*c780*/  HADD2.F32 R9, -RZ, R9.H1_H1 ;  /* 0x30000009ff097230 */ /* 0x000fc40000004100 */
[C---:B------:R-:W-:Y:S01]  /*c790*/  FMUL.FTZ R44, R40.reuse, R97 ;  /* 0x00000061282c7220 */ /* 0x040fe20000410000 */
[----:B------:R-:W-:Y:S02]  /*c7a0*/  HADD2.F32 R41, -RZ, R50.H0_H0 ;  /* 0x20000032ff297230 */ /* 0x000fe40000004100 */
[-C--:B------:R-:W-:Y:S01]  /*c7b0*/  FMUL.FTZ R47, R40, R43.reuse ;  /* 0x0000002b282f7220 */ /* 0x080fe20000410000 */
[----:B------:R-:W-:Y:S02]  /*c7c0*/  HADD2.F32 R8, -RZ, R51.H0_H0 ;  /* 0x20000033ff087230 */ /* 0x000fe40000004100 */
[C---:B------:R-:W-:Y:S01]  /*c7d0*/  FFMA.FTZ R44, R20.reuse, R43, R44 ;  /* 0x0000002b142c7223 */ /* 0x040fe2000001002c */
[C---:B------:R-:W-:Y:S01]  /*c7e0*/  FMUL.FTZ R11, R9.reuse, R41 ;  /* 0x00000029090b7220 */ /* 0x040fe20000410000 */
[----:B------:R-:W-:Y:S01]  /*c7f0*/  FFMA.FTZ R47, R20, R97, -R47 ;  /* 0x00000061142f7223 */ /* 0x000fe2000001082f */
[-C--:B------:R-:W-:Y:S02]  /*c800*/  FMUL.FTZ R40, R9, R8.reuse ;  /* 0x0000000809287220 */ /* 0x080fe40000410000 */
[C---:B------:R-:W-:Y:S01]  /*c810*/  FFMA.FTZ R9, R10.reuse, R8, -R11 ;  /* 0x000000080a097223 */ /* 0x040fe2000001080b */
[----:B------:R-:W-:Y:S01]  /*c820*/  F2FP.F16.F32.PACK_AB R11, R49, R48 ;  /* 0x00000030310b723e */ /* 0x000fe200000000ff */
[----:B------:R-:W-:Y:S01]  /*c830*/  FFMA.FTZ R40, R10, R41, R40 ;  /* 0x000000290a287223 */ /* 0x000fe20000010028 */
[----:B------:R-:W-:-:S02]  /*c840*/  F2FP.F16.F32.PACK_AB R10, R44, R47 ;  /* 0x0000002f2c0a723e */ /* 0x000fc400000000ff */
[----:B------:R-:W-:Y:S02]  /*c850*/  F2FP.F16.F32.PACK_AB R8, R45, R42 ;  /* 0x0000002a2d08723e */ /* 0x000fe400000000ff */
[----:B------:R-:W-:-:S05]  /*c860*/  F2FP.F16.F32.PACK_AB R9, R40, R9 ;  /* 0x000000092809723e */ /* 0x000fca00000000ff */
[----:B------:R1:W-:Y:S02]  /*c870*/  STS.128 [R56+0x6000], R8 ;  /* 0x0060000838007388 */ /* 0x0003e40000000c00 */
.L_x_1713:
[----:B------:R-:W-:Y:S05]  /*c880*/  BSYNC B2 ;  /* 0x0000000000027941 */ /* 0x000fea0003800000 */
.L_x_1712:
[----:B------:R-:W-:Y:S04]  /*c890*/  BSSY B2, `(.L_x_1714) ;  /* 0x000002c000027945 */ /* 0x000fe80003800000 */
[----:B------:R-:W-:Y:S05]  /*c8a0*/  @P2 BRA `(.L_x_1715) ;  /* 0x0000000000a82947 */ /* 0x000fea0003800000 */
[----:B01---5:R-:W0:Y:S01]  /*c8b0*/  LDS.128 R8, [R56+0xa000] ;  /* 0x00a0000038087984 */ /* 0x023e220000000c00 */
[----:B------:R-:W-:Y:S01]  /*c8c0*/  SHF.R.U32.HI R40, RZ, 0x10, R37 ;  /* 0x00000010ff287819 */ /* 0x000fe20000011625 */
[----:B------:R-:W-:Y:S01]  /*c8d0*/  HADD2.F32 R41, -RZ, R96.H0_H0 ;  /* 0x20000060ff297230 */ /* 0x000fe20000004100 */
[----:B------:R-:W-:Y:S02]  /*c8e0*/  SHF.R.U32.HI R42, RZ, 0x10, R39 ;  /* 0x00000010ff2a7819 */ /* 0x000fe40000011627 */
[----:B------:R-:W-:Y:S01]  /*c8f0*/  SHF.R.U64 R46, R36, 0x10, R37 ;  /* 0x00000010242e7819 */ /* 0x000fe20000001225 */
[----:B------:R-:W-:Y:S01]  /*c900*/  HADD2.F32 R40, -RZ, R40.H0_H0 ;  /* 0x20000028ff287230 */ /* 0x000fe20000004100 */
[----:B------:R-:W-:Y:S01]  /*c910*/  SHF.R.U64 R45, R38, 0x10, R39 ;  /* 0x00000010262d7819 */ /* 0x000fe20000001227 */
[----:B------:R-:W-:Y:S02]  /*c920*/  HADD2.F32 R42, -RZ, R42.H0_H0 ;  /* 0x2000002aff2a7230 */ /* 0x000fe40000004100 */
[----:B------:R-:W-:-:S02]  /*c930*/  HADD2.F32 R39, -RZ, R94.H1_H1 ;  /* 0x3000005eff277230 */ /* 0x000fc40000004100 */
        /* <DEDUP_REMOVED lines=9> */
[----:B------:R-:W-:Y:S01]  /*c9d0*/  FFMA.FTZ R47, R37, R42, R43 ;  /* 0x0000002a252f7223 */ /* 0x000fe2000001002b */
[----:B------:R-:W-:Y:S02]  /*c9e0*/  HADD2.F32 R36, -RZ, R10.H1_H1 ;  /* 0x3000000aff247230 */ /* 0x000fe40000004100 */
[-C--:B------:R-:W-:Y:S01]  /*c9f0*/  FMUL.FTZ R42, R8, R39.reuse ;  /* 0x00000027082a7220 */ /* 0x080fe20000410000 */
[C---:B------:R-:W-:Y:S01]  /*ca00*/  FFMA.FTZ R40, R11.reuse, R39, -R38 ;  /* 0x000000270b287223 */ /* 0x040fe20000010826 */
[--C-:B------:R-:W-:Y:S02]  /*ca10*/  HADD2.F32 R10, -RZ, R9.reuse.H0_H0 ;  /* 0x20000009ff0a7230 */ /* 0x100fe40000004100 */
[----:B------:R-:W-:Y:S02]  /*ca20*/  HADD2.F32 R39, -RZ, R96.H1_H1 ;  /* 0x30000060ff277230 */ /* 0x000fe40000004100 */
[----:B------:R-:W-:Y:S01]  /*ca30*/  FFMA.FTZ R41, R11, R41, R42 ;  /* 0x000000290b297223 */ /* 0x000fe2000001002a */
[----:B------:R-:W-:-:S02]  /*ca40*/  HADD2.F32 R9, -RZ, R9.H1_H1 ;  /* 0x30000009ff097230 */ /* 0x000fc40000004100 */
[----:B------:R-:W-:Y:S02]  /*ca50*/  HADD2.F32 R37, -RZ, R94.H0_H0 ;  /* 0x2000005eff257230 */ /* 0x000fe40000004100 */
[----:B------:R-:W-:Y:S02]  /*ca60*/  HADD2.F32 R38, -RZ, R45.H0_H0 ;  /* 0x2000002dff267230 */ /* 0x000fe40000004100 */
[C---:B------:R-:W-:Y:S01]  /*ca70*/  FMUL.FTZ R45, R36.reuse, R39 ;  /* 0x00000027242d7220 */ /* 0x040fe20000410000 */
[----:B------:R-:W-:Y:S02]  /*ca80*/  HADD2.F32 R8, -RZ, R46.H0_H0 ;  /* 0x2000002eff087230 */ /* 0x000fe40000004100 */
        /* <DEDUP_REMOVED lines=8> */
[----:B------:R-:W-:-:S02]  /*cb10*/  F2FP.F16.F32.PACK_AB R8, R41, R40 ;  /* 0x000000282908723e */ /* 0x000fc400000000ff */
[----:B------:R-:W-:Y:S02]  /*cb20*/  F2FP.F16.F32.PACK_AB R10, R36, R45 ;  /* 0x0000002d240a723e */ /* 0x000fe400000000ff */
[----:B------:R-:W-:-:S05]  /*cb30*/  F2FP.F16.F32.PACK_AB R9, R38, R9 ;  /* 0x000000092609723e */ /* 0x000fca00000000ff */
[----:B------:R2:W-:Y:S02]  /*cb40*/  STS.128 [R56+0xa000], R8 ;  /* 0x00a0000838007388 */ /* 0x0005e40000000c00 */
.L_x_1715:
[----:B------:R-:W-:Y:S05]  /*cb50*/  BSYNC B2 ;  /* 0x0000000000027941 */ /* 0x000fea0003800000 */
.L_x_1714:
[----:B------:R-:W-:Y:S05]  /*cb60*/  @P3 BRA `(.L_x_1709) ;  /* 0x0000000000a83947 */ /* 0x000fea0003800000 */
[----:B012--5:R-:W0:Y:S01]  /*cb70*/  LDS.128 R8, [R56+0xe000] ;  /* 0x00e0000038087984 */ /* 0x027e220000000c00 */
[----:B------:R-:W-:Y:S01]  /*cb80*/  SHF.R.U32.HI R36, RZ, 0x10, R31 ;  /* 0x00000010ff247819 */ /* 0x000fe2000001161f */
[----:B------:R-:W-:Y:S01]  /*cb90*/  HADD2.F32 R37, -RZ, R92.H1_H1 ;  /* 0x3000005cff257230 */ /* 0x000fe20000004100 */
[----:B------:R-:W-:Y:S02]  /*cba0*/  SHF.R.U32.HI R38, RZ, 0x10, R29 ;  /* 0x00000010ff267819 */ /* 0x000fe4000001161d */
[----:B------:R-:W-:Y:S01]  /*cbb0*/  SHF.R.U64 R43, R30, 0x10, R31 ;  /* 0x000000101e2b7819 */ /* 0x000fe2000000121f */
[----:B------:R-:W-:Y:S01]  /*cbc0*/  HADD2.F32 R36, -RZ, R36.H0_H0 ;  /* 0x20000024ff247230 */ /* 0x000fe20000004100 */
[----:B------:R-:W-:Y:S01]  /*cbd0*/  SHF.R.U64 R42, R28, 0x10, R29 ;  /* 0x000000101c2a7819 */ /* 0x000fe2000000121d */
[----:B------:R-:W-:Y:S02]  /*cbe0*/  HADD2.F32 R38, -RZ, R38.H0_H0 ;  /* 0x20000026ff267230 */ /* 0x000fe40000004100 */
[----:B------:R-:W-:-:S02]  /*cbf0*/  HADD2.F32 R31, -RZ, R93.H1_H1 ;  /* 0x3000005dff1f7230 */ /* 0x000fc40000004100 */
[----:B------:R-:W-:Y:S02]  /*cc00*/  HADD2.F32 R93, -RZ, R93.H0_H0 ;  /* 0x2000005dff5d7230 */ /* 0x000fe40000004100 */
        /* <DEDUP_REMOVED lines=14> */
[----:B------:R-:W-:Y:S02]  /*ccf0*/  HADD2.F32 R31, -RZ, R92.H0_H0 ;  /* 0x2000005cff1f7230 */ /* 0x000fe40000004100 */
        /* <DEDUP_REMOVED lines=17> */
.L_x_1709:
[----:B------:R-:W-:Y:S05]  /*ce10*/  BSYNC B1 ;  /* 0x0000000000017941 */ /* 0x000fea0003800000 */
.L_x_1708:
[----:B------:R-:W-:-:S13]  /*ce20*/  ISETP.GE.AND P0, PT, R3, R0, PT ;  /* 0x000000000300720c */ /* 0x000fda0003f06270 */
[----:B------:R-:W-:Y:S05]  /*ce30*/  @P0 BRA `(.L_x_1716) ;  /* 0x0000005000f40947 */ /* 0x000fea0003800000 */
[----:B------:R0:W5:Y:S01]  /*ce40*/  LDL R37, [R1+0x60] ;  /* 0x0000600001257983 */ /* 0x0001620000100800 */
[----:B------:R-:W1:Y:S01]  /*ce50*/  LDC R0, c[0x0][0x3f4] ;  /* 0x0000fd00ff007b82 */ /* 0x000e620000000800 */
[----:B------:R-:W-:Y:S01]  /*ce60*/  BSSY B1, `(.L_x_1717) ;  /* 0x0000030000017945 */ /* 0x000fe20003800000 */
[-C--:B-1----:R-:W-:Y:S02]  /*ce70*/  ISETP.GE.AND P0, PT, R200, R0.reuse, PT ;  /* 0x00000000c800720c */ /* 0x082fe40003f06270 */
[-C--:B------:R-:W-:Y:S02]  /*ce80*/  ISETP.GE.AND P1, PT, R69, R0.reuse, PT ;  /* 0x000000004500720c */ /* 0x080fe40003f26270 */
[-C--:B------:R-:W-:Y:S02]  /*ce90*/  ISETP.GE.AND P2, PT, R68, R0.reuse, PT ;  /* 0x000000004400720c */ /* 0x080fe40003f46270 */
[----:B------:R-:W-:-:S07]  /*cea0*/  ISETP.GE.AND P3, PT, R21, R0, PT ;  /* 0x000000001500720c */ /* 0x000fce0003f66270 */
[----:B0-----:R-:W-:Y:S06]  /*ceb0*/  @P0 BRA `(.L_x_1718) ;  /* 0x0000000000a80947 */ /* 0x001fec0003800000 */
[----:B--2345:R-:W0:Y:S01]  /*cec0*/  LDS.128 R8, [R37+0x3000] ;  /* 0x0030000025087984 */ /* 0x03ce220000000c00 */
        /* <DEDUP_REMOVED lines=10> */
[--C-:B0-----:R-:W-:Y:S02]  /*cf70*/  HADD2.F32 R21, -RZ, R11.reuse.H1_H1 ;  /* 0x3000000bff157230 */ /* 0x101fe40000004100 */
[----:B------:R-:W-:Y:S02]  /*cf80*/  HADD2.F32 R20, -RZ, R11.H0_H0 ;  /* 0x2000000bff147230 */ /* 0x000fe40000004100 */
[--C-:B------:R-:W-:Y:S02]  /*cf90*/  HADD2.F32 R0, -RZ, R8.reuse.H0_H0 ;  /* 0x20000008ff007230 */ /* 0x100fe40000004100 */
[C---:B------:R-:W-:Y:S01]  /*cfa0*/  FMUL.FTZ R33, R21.reuse, R30 ;  /* 0x0000001e15217220 */ /* 0x040fe20000410000 */
[----:B------:R-:W-:Y:S02]  /*cfb0*/  HADD2.F32 R8, -RZ, R8.H1_H1 ;  /* 0x30000008ff087230 */ /* 0x000fe40000004100 */
[----:B------:R-:W-:Y:S01]  /*cfc0*/  FMUL.FTZ R35, R21, R28 ;  /* 0x0000001c15237220 */ /* 0x000fe20000410000 */
[----:B------:R-:W-:-:S02]  /*cfd0*/  HADD2.F32 R11, -RZ, R10.H0_H0 ;  /* 0x2000000aff0b7230 */ /* 0x000fc40000004100 */
[----:B------:R-:W-:Y:S01]  /*cfe0*/  FFMA.FTZ R32, R20, R28, -R33 ;  /* 0x0000001c14207223 */ /* 0x000fe20000010821 */
[----:B------:R-:W-:Y:S02]  /*cff0*/  HADD2.F32 R10, -RZ, R10.H1_H1 ;  /* 0x3000000aff0a7230 */ /* 0x000fe40000004100 */
[----:B------:R-:W-:Y:S01]  /*d000*/  FMUL.FTZ R21, R8, R31 ;  /* 0x0000001f08157220 */ /* 0x000fe20000410000 */
[--C-:B------:R-:W-:Y:S02]  /*d010*/  HADD2.F32 R3, -RZ, R9.reuse.H0_H0 ;  /* 0x20000009ff037230 */ /* 0x100fe40000004100 */
[----:B------:R-:W-:Y:S01]  /*d020*/  FFMA.FTZ R35, R20, R30, R35 ;  /* 0x0000001e14237223 */ /* 0x000fe20000010023 */
[-C--:B------:R-:W-:Y:S01]  /*d030*/  FMUL.FTZ R33, R8, R29.reuse ;  /* 0x0000001d08217220 */ /* 0x080fe20000410000 */
[----:B------:R-:W-:Y:S02]  /*d040*/  HADD2.F32 R9, -RZ, R9.H1_H1 ;  /* 0x30000009ff097230 */ /* 0x000fe40000004100 */
[----:B------:R-:W-:Y:S01]  /*d050*/  FFMA.FTZ R21, R0, R29, -R21 ;  /* 0x0000001d00157223 */ /* 0x000fe20000010815 */
[----:B------:R-:W-:-:S02]  /*d060*/  HADD2.F32 R20, -RZ, R34.H0_H0 ;  /* 0x20000022ff147230 */ /* 0x000fc40000004100 */
[C---:B------:R-:W-:Y:S01]  /*d070*/  FMUL.FTZ R28, R10.reuse, R89 ;  /* 0x000000590a1c7220 */ /* 0x040fe20000410000 */
[----:B------:R-:W-:Y:S02]  /*d080*/  HADD2.F32 R8, -RZ, R36.H0_H0 ;  /* 0x20000024ff087230 */ /* 0x000fe40000004100 */
[----:B------:R-:W-:Y:S01]  /*d090*/  FMUL.FTZ R30, R10, R88 ;  /* 0x000000580a1e7220 */ /* 0x000fe20000410000 */
[----:B------:R-:W-:Y:S01]  /*d0a0*/  FFMA.FTZ R0, R0, R31, R33 ;  /* 0x0000001f00007223 */ /* 0x000fe20000010021 */
[----:B------:R-:W-:Y:S01]  /*d0b0*/  FMUL.FTZ R10, R9, R20 ;  /* 0x00000014090a7220 */ /* 0x000fe20000410000 */
[----:B------:R-:W-:Y:S01]  /*d0c0*/  FFMA.FTZ R28, R11, R88, -R28 ;  /* 0x000000580b1c7223 */ /* 0x000fe2000001081c */
        /* <DEDUP_REMOVED lines=8> */
[----:B------:R0:W-:Y:S02]  /*d150*/  STS.128 [R37+0x3000], R8 ;  /* 0x0030000825007388 */ /* 0x0001e40000000c00 */
.L_x_1718:
[----:B------:R-:W-:Y:S05]  /*d160*/  BSYNC B1 ;  /* 0x0000000000017941 */ /* 0x000fea0003800000 */
.L_x_1717:
[----:B------:R-:W-:Y:S04]  /*d170*/  BSSY B1, `(.L_x_1719) ;  /* 0x000002c000017945 */ /* 0x000fe80003800000 */
[----:B------:R-:W-:Y:S05]  /*d180*/  @P1 BRA `(.L_x_1720) ;  /* 0x0000000000a81947 */ /* 0x000fea0003800000 */
[----:B0-2345:R-:W0:Y:S01]  /*d190*/  LDS.128 R8, [R37+0x7000] ;  /* 0x0070000025087984 */ /* 0x03de220000000c00 */
[----:B------:R-:W-:Y:S02]  /*d1a0*/  SHF.R.U64 R30, R26, 0x10, R27 ;  /* 0x000000101a1e7819 */ /* 0x000fe4000000121b */
[----:B------:R-:W-:Y:S02]  /*d1b0*/  SHF.R.U64 R32, R24, 0x10, R25 ;  /* 0x0000001018207819 */ /* 0x000fe40000001219 */
[----:B------:R-:W-:Y:S01]  /*d1c0*/  SHF.R.U32.HI R26, RZ, 0x10, R27 ;  /* 0x00000010ff1a7819 */ /* 0x000fe2000001161b */
[----:B------:R-:W-:Y:S01]  /*d1d0*/  HADD2.F32 R27, -RZ, R87.H1_H1 ;  /* 0x30000057ff1b7230 */ /* 0x000fe20000004100 */
[----:B------:R-:W-:Y:S01]  /*d1e0*/  SHF.R.U32.HI R24, RZ, 0x10, R25 ;  /* 0x00000010ff187819 */ /* 0x000fe20000011619 */
[----:B------:R-:W-:Y:S02]  /*d1f0*/  HADD2.F32 R25, -RZ, R86.H1_H1 ;  /* 0x30000056ff197230 */ /* 0x000fe40000004100 */
[----:B------:R-:W-:-:S02]  /*d200*/  HADD2.F32 R26, -RZ, R26.H0_H0 ;  /* 0x2000001aff1a7230 */ /* 0x000fc40000004100 */
[----:B------:R-:W-:Y:S02]  /*d210*/  HADD2.F32 R24, -RZ, R24.H0_H0 ;  /* 0x20000018ff187230 */ /* 0x000fe40000004100 */
[----:B------:R-:W-:Y:S02]  /*d220*/  HADD2.F32 R87, -RZ, R87.H0_H0 ;  /* 0x20000057ff577230 */ /* 0x000fe40000004100 */
[----:B------:R-:W-:Y:S02]  /*d230*/  HADD2.F32 R86, -RZ, R86.H0_H0 ;  /* 0x20000056ff567230 */ /* 0x000fe40000004100 */
[--C-:B0-----:R-:W-:Y:S02]  /*d240*/  HADD2.F32 R21, -RZ, R11.reuse.H1_H1 ;  /* 0x3000000bff157230 */ /* 0x101fe40000004100 */
[----:B------:R-:W-:Y:S02]  /*d250*/  HADD2.F32 R20, -RZ, R11.H0_H0 ;  /* 0x2000000bff147230 */ /* 0x000fe40000004100 */
[----:B------:R-:W-:-:S02]  /*d260*/  HADD2.F32 R0, -RZ, R8.H0_H0 ;  /* 0x20000008ff007230 */ /* 0x000fc40000004100 */
[C---:B------:R-:W-:Y:S01]  /*d270*/  FMUL.FTZ R29, R21.reuse, R26 ;  /* 0x0000001a151d7220 */ /* 0x040fe20000410000 */
[----:B------:R-:W-:Y:S02]  /*d280*/  HADD2.F32 R8, -RZ, R8.H1_H1 ;  /* 0x30000008ff087230 */ /* 0x000fe40000004100 */
[-C--:B------:R-:W-:Y:S01]  /*d290*/  FMUL.FTZ R31, R21, R24.reuse ;  /* 0x00000018151f7220 */ /* 0x080fe20000410000 */
[--C-:B------:R-:W-:Y:S02]  /*d2a0*/  HADD2.F32 R11, -RZ, R10.reuse.H0_H0 ;  /* 0x2000000aff0b7230 */ /* 0x100fe40000004100 */
[----:B------:R-:W-:Y:S01]  /*d2b0*/  FFMA.FTZ R28, R20, R24, -R29 ;  /* 0x00000018141c7223 */ /* 0x000fe2000001081d */
[----:B------:R-:W-:Y:S02]  /*d2c0*/  HADD2.F32 R10, -RZ, R10.H1_H1 ;  /* 0x3000000aff0a7230 */ /* 0x000fe40000004100 */
[----:B------:R-:W-:Y:S01]  /*d2d0*/  FMUL.FTZ R21, R8, R27 ;  /* 0x0000001b08157220 */ /* 0x000fe20000410000 */
[----:B------:R-:W-:-:S02]  /*d2e0*/  HADD2.F32 R3, -RZ, R9.H0_H0 ;  /* 0x20000009ff037230 */ /* 0x000fc40000004100 */
[----:B------:R-:W-:Y:S01]  /*d2f0*/  FFMA.FTZ R31, R20, R26, R31 ;  /* 0x0000001a141f7223 */ /* 0x000fe2000001001f */
[-C--:B------:R-:W-:Y:S01]  /*d300*/  FMUL.FTZ R29, R8, R25.reuse ;  /* 0x00000019081d7220 */ /* 0x080fe20000410000 */
[----:B------:R-:W-:Y:S02]  /*d310*/  HADD2.F32 R9, -RZ, R9.H1_H1 ;  /* 0x30000009ff097230 */ /* 0x000fe40000004100 */
[----:B------:R-:W-:Y:S01]  /*d320*/  FFMA.FTZ R21, R0, R25, -R21 ;  /* 0x0000001900157223 */ /* 0x000fe20000010815 */
[----:B------:R-:W-:Y:S02]  /*d330*/  HADD2.F32 R20, -RZ, R30.H0_H0 ;  /* 0x2000001eff147230 */ /* 0x000fe40000004100 */
        /* <DEDUP_REMOVED lines=15> */
.L_x_1720:
[----:B------:R-:W-:Y:S05]  /*d430*/  BSYNC B1 ;  /* 0x0000000000017941 */ /* 0x000fea0003800000 */
.L_x_1719:
[----:B------:R-:W-:Y:S04]  /*d440*/  BSSY B1, `(.L_x_1721) ;  /* 0x000002c000017945 */ /* 0x000fe80003800000 */
[----:B------:R-:W-:Y:S05]  /*d450*/  @P2 BRA `(.L_x_1722) ;  /* 0x0000000000a82947 */ /* 0x000fea0003800000 */
[----:B012345:R-:W0:Y:S01]  /*d460*/  LDS.128 R8, [R37+0xb000] ;  /* 0x00b0000025087984 */ /* 0x03fe220000000c00 */
[----:B------:R-:W-:Y:S01]  /*d470*/  SHF.R.U64 R28, R14, 0x10, R15 ;  /* 0x000000100e1c7819 */ /* 0x000fe2000000120f */
[--C-:B------:R-:W-:Y:S01]  /*d480*/  HADD2.F32 R21, -RZ, R85.reuse.H0_H0 ;  /* 0x20000055ff157230 */ /* 0x100fe20000004100 */
[----:B------:R-:W-:Y:S01]  /*d490*/  SHF.R.U32.HI R20, RZ, 0x10, R13 ;  /* 0x00000010ff147819 */ /* 0x000fe2000001160d */
[----:B------:R-:W-:Y:S01]  /*d4a0*/  HADD2.F32 R85, -RZ, R85.H1_H1 ;  /* 0x30000055ff557230 */ /* 0x000fe20000004100 */
[----:B------:R-:W-:Y:S01]  /*d4b0*/  SHF.R.U32.HI R14, RZ, 0x10, R15 ;  /* 0x00000010ff0e7819 */ /* 0x000fe2000001160f */
[----:B------:R-:W-:Y:S01]  /*d4c0*/  HADD2.F32 R15, -RZ, R84.H0_H0 ;  /* 0x20000054ff0f7230 */ /* 0x000fe20000004100 */
[----:B------:R-:W-:Y:S01]  /*d4d0*/  SHF.R.U64 R26, R12, 0x10, R13 ;  /* 0x000000100c1a7819 */ /* 0x000fe2000000120d */
[----:B------:R-:W-:Y:S02]  /*d4e0*/  HADD2.F32 R20, -RZ, R20.H0_H0 ;  /* 0x20000014ff147230 */ /* 0x000fe40000004100 */
[----:B------:R-:W-:-:S02]  /*d4f0*/  HADD2.F32 R14, -RZ, R14.H0_H0 ;  /* 0x2000000eff0e7230 */ /* 0x000fc40000004100 */
        /* <DEDUP_REMOVED lines=32> */
.L_x_1722:
[----:B------:R-:W-:Y:S05]  /*d700*/  BSYNC B1 ;  /* 0x0000000000017941 */ /* 0x000fea0003800000 */
.L_x_1721:
[----:B------:R-:W-:Y:S05]  /*d710*/  @P3 BRA `(.L_x_1716) ;  /* 0x0000004800bc3947 */ /* 0x000fea0003800000 */
[----:B012345:R-:W0:Y:S01]  /*d720*/  LDS.128 R8, [R37+0xf000] ;  /* 0x00f0000025087984 */ /* 0x03fe220000000c00 */
[--C-:B------:R-:W-:Y:S01]  /*d730*/  SHF.R.U64 R24, R4, 0x10, R5.reuse ;  /* 0x0000001004187819 */ /* 0x100fe20000001205 */
[----:B------:R-:W-:Y:S01]  /*d740*/  HADD2.F32 R13, -RZ, R82.H1_H1 ;  /* 0x30000052ff0d7230 */ /* 0x000fe20000004100 */
[----:B------:R-:W-:Y:S02]  /*d750*/  SHF.R.U32.HI R4, RZ, 0x10, R5 ;  /* 0x00000010ff047819 */ /* 0x000fe40000011605 */
[--C-:B------:R-:W-:Y:S02]  /*d760*/  SHF.R.U32.HI R12, RZ, 0x10, R7.reuse ;  /* 0x00000010ff0c7819 */ /* 0x100fe40000011607 */
[----:B------:R-:W-:Y:S01]  /*d770*/  SHF.R.U64 R20, R6, 0x10, R7 ;  /* 0x0000001006147819 */ /* 0x000fe20000001207 */
[----:B------:R-:W-:Y:S02]  /*d780*/  HADD2.F32 R6, -RZ, R4.H0_H0 ;  /* 0x20000004ff067230 */ /* 0x000fe40000004100 */
[----:B------:R-:W-:-:S02]  /*d790*/  HADD2.F32 R12, -RZ, R12.H0_H0 ;  /* 0x2000000cff0c7230 */ /* 0x000fc40000004100 */
[--C-:B------:R-:W-:Y:S02]  /*d7a0*/  HADD2.F32 R7, -RZ, R83.reuse.H1_H1 ;  /* 0x30000053ff077230 */ /* 0x100fe40000004100 */
[----:B------:R-:W-:Y:S02]  /*d7b0*/  HADD2.F32 R83, -RZ, R83.H0_H0 ;  /* 0x20000053ff537230 */ /* 0x000fe40000004100 */
[--C-:B0-----:R-:W-:Y:S02]  /*d7c0*/  HADD2.F32 R5, -RZ, R11.reuse.H0_H0 ;  /* 0x2000000bff057230 */ /* 0x101fe40000004100 */
[----:B------:R-:W-:Y:S02]  /*d7d0*/  HADD2.F32 R11, -RZ, R11.H1_H1 ;  /* 0x3000000bff0b7230 */ /* 0x000fe40000004100 */
[--C-:B------:R-:W-:Y:S02]  /*d7e0*/  HADD2.F32 R0, -RZ, R8.reuse.H0_H0 ;  /* 0x20000008ff007230 */ /* 0x100fe40000004100 */
[----:B------:R-:W-:-:S02]  /*d7f0*/  HADD2.F32 R8, -RZ, R8.H1_H1 ;  /* 0x30000008ff087230 */ /* 0x000fc40000004100 */
[C---:B------:R-:W-:Y:S01]  /*d800*/  FMUL.FTZ R14, R11.reuse, R12 ;  /* 0x0000000c0b0e7220 */ /* 0x040fe20000410000 */
[-C--:B------:R-:W-:Y:S01]  /*d810*/  FMUL.FTZ R15, R11, R6.reuse ;  /* 0x000000060b0f7220 */ /* 0x080fe20000410000 */
[--C-:B------:R-:W-:Y:S02]  /*d820*/  HADD2.F32 R4, -RZ, R10.reuse.H0_H0 ;  /* 0x2000000aff047230 */ /* 0x100fe40000004100 */
[C---:B------:R-:W-:Y:S01]  /*d830*/  FFMA.FTZ R14, R5.reuse, R6, -R14 ;  /* 0x00000006050e7223 */ /* 0x040fe2000001080e */
[----:B------:R-:W-:Y:S01]  /*d840*/  FFMA.FTZ R21, R5, R12, R15 ;  /* 0x0000000c05157223 */ /* 0x000fe2000001000f */
[----:B------:R-:W-:Y:S02]  /*d850*/  HADD2.F32 R10, -RZ, R10.H1_H1 ;  /* 0x3000000aff0a7230 */ /* 0x000fe40000004100 */
[C---:B------:R-:W-:Y:S01]  /*d860*/  FMUL.FTZ R11, R8.reuse, R13 ;  /* 0x0000000d080b7220 */ /* 0x040fe20000410000 */
[----:B------:R-:W-:Y:S02]  /*d870*/  HADD2.F32 R3, -RZ, R9.H0_H0 ;  /* 0x20000009ff037230 */ /* 0x000fe40000004100 */
[----:B------:R-:W-:Y:S01]  /*d880*/  FMUL.FTZ R15, R8, R7 ;  /* 0x00000007080f7220 */ /* 0x000fe20000410000 */
[----:B------:R-:W-:-:S02]  /*d890*/  HADD2.F32 R5, -RZ, R82.H0_H0 ;  /* 0x20000052ff057230 */ /* 0x000fc40000004100 */
[----:B------:R-:W-:Y:S01]  /*d8a0*/  FFMA.FTZ R11, R0, R7, -R11 ;  /* 0x00000007000b7223 */ /* 0x000fe2000001080b */
[----:B------:R-:W-:Y:S02]  /*d8b0*/  HADD2.F32 R9, -RZ, R9.H1_H1 ;  /* 0x30000009ff097230 */ /* 0x000fe40000004100 */
[C---:B------:R-:W-:Y:S01]  /*d8c0*/  FMUL.FTZ R12, R10.reuse, R83 ;  /* 0x000000530a0c7220 */ /* 0x040fe20000410000 */
[----:B------:R-:W-:Y:S02]  /*d8d0*/  HADD2.F32 R8, -RZ, R20.H0_H0 ;  /* 0x20000014ff087230 */ /* 0x000fe40000004100 */
[-C--:B------:R-:W-:Y:S01]  /*d8e0*/  FMUL.FTZ R7, R10, R5.reuse ;  /* 0x000000050a077220 */ /* 0x080fe20000410000 */
[----:B------:R-:W-:Y:S02]  /*d8f0*/  HADD2.F32 R6, -RZ, R24.H0_H0 ;  /* 0x20000018ff067230 */ /* 0x000fe40000004100 */
[----:B------:R-:W-:Y:S01]  /*d900*/  FFMA.FTZ R12, R4, R5, R12 ;  /* 0x00000005040c7223 */ /* 0x000fe2000001000c */
[----:B------:R-:W-:Y:S01]  /*d910*/  FFMA.FTZ R0, R0, R13, R15 ;  /* 0x0000000d00007223 */ /* 0x000fe2000001000f */
[C---:B------:R-:W-:Y:S01]  /*d920*/  FMUL.FTZ R10, R9.reuse, R8 ;  /* 0x00000008090a7220 */ /* 0x040fe20000410000 */
[----:B------:R-:W-:Y:S01]  /*d930*/  FFMA.FTZ R83, R4, R83, -R7 ;  /* 0x0000005304537223 */ /* 0x000fe20000010807 */
[----:B------:R-:W-:Y:S01]  /*d940*/  FMUL.FTZ R9, R9, R6 ;  /* 0x0000000609097220 */ /* 0x000fe20000410000 */
[----:B------:R-:W-:Y:S01]  /*d950*/  F2FP.F16.F32.PACK_AB R7, R21, R14 ;  /* 0x0000000e1507723e */ /* 0x000fe200000000ff */
[C---:B------:R-:W-:Y:S01]  /*d960*/  FFMA.FTZ R5, R3.reuse, R6, -R10 ;  /* 0x0000000603057223 */ /* 0x040fe2000001080a */
[----:B------:R-:W-:Y:S01]  /*d970*/  F2FP.F16.F32.PACK_AB R4, R0, R11 ;  /* 0x0000000b0004723e */ /* 0x000fe200000000ff */
[----:B------:R-:W-:Y:S01]  /*d980*/  FFMA.FTZ R8, R3, R8, R9 ;  /* 0x0000000803087223 */ /* 0x000fe20000010009 */
[----:B------:R-:W-:-:S04]  /*d990*/  F2FP.F16.F32.PACK_AB R6, R12, R83 ;  /* 0x000000530c06723e */ /* 0x000fc800000000ff */
[----:B------:R-:W-:-:S05]  /*d9a0*/  F2FP.F16.F32.PACK_AB R5, R8, R5 ;  /* 0x000000050805723e */ /* 0x000fca00000000ff */
[----:B------:R0:W-:Y:S01]  /*d9b0*/  STS.128 [R37+0xf000], R4 ;  /* 0x00f0000425007388 */ /* 0x0001e20000000c00 */
[----:B------:R-:W-:Y:S05]  /*d9c0*/  BRA `(.L_x_1716) ;  /* 0x0000004800107947 */ /* 0x000fea0003800000 */
.L_x_1677:
[----:B------:R-:W0:Y:S01]  /*d9d0*/  LDC R10, c[0x0][0x448] ;  /* 0x00011200ff0a7b82 */ /* 0x000e220000000800 */
[----:B------:R-:W-:Y:S01]  /*d9e0*/  ULDC.64 UR4, c[0x0][0x3f8] ;  /* 0x0000fe0000047ab9 */ /* 0x000fe20000000a00 */
[----:B------:R-:W-:Y:S01]  /*d9f0*/  MOV R25, R29 ;  /* 0x0000001d00197202 */ /* 0x000fe20000000f00 */
[----:B------:R-:W-:Y:S01]  /*da00*/  ULDC.64 UR6, c[0x0][0x408] ;  /* 0x0001020000067ab9 */ /* 0x000fe20000000a00 */
[----:B------:R-:W-:Y:S01]  /*da10*/  IMAD.MOV.U32 R27, RZ, RZ, R31 ;  /* 0x000000ffff1b7224 */ /* 0x000fe200078e001f */
[----:B0-----:R-:W-:-:S13]  /*da20*/  ISETP.NE.AND P0, PT, R10, 0x1, PT ;  /* 0x000000010a00780c */ /* 0x001fda0003f05270 */
[----:B------:R-:W0:Y:S08]  /*da30*/  @P0 LDC R0, c[0x0][0x44c] ;  /* 0x00011300ff000b82 */ /* 0x000e300000000800 */
[----:B------:R-:W1:Y:S01]  /*da40*/  @P0 LDC R5, c[0x0][0x450] ;  /* 0x00011400ff050b82 */ /* 0x000e620000000800 */
[----:B0-----:R-:W-:-:S05]  /*da50*/  @P0 IMAD.HI.U32 R0, R7, R0, RZ ;  /* 0x0000000007000227 */ /* 0x001fca00078e00ff */
[----:B-1----:R-:W-:-:S04]  /*da60*/  @P0 SHF.R.U32.HI R7, RZ, R5, R0 ;  /* 0x00000005ff070219 */ /* 0x002fc80000011600 */
        /* <DEDUP_REMOVED lines=21> */
.L_x_2063:
        /* <DEDUP_REMOVED lines=16> */
[----:B------:R-:W-:-:S09]  /*dcc0*/  ISETP.GE.AND P5, PT, R205, UR4, PT ;  /* 0x00000004cd007c0c */ /* 0x000fd2000bfa6270 */
[C---:B------:R-:W-:Y:S01]  /*dcd0*/  @!P4 IMAD.SHL.U32 R12, R16.reuse, 0x2, RZ ;  /* 0x00000002100cc824 */ /* 0x040fe200078e00ff */
[----:B------:R-:W-:-:S03]  /*dce0*/  @!P4 SHF.L.U64.HI R13, R16, 0x1, R17 ;  /* 0x00000001100dc819 */ /* 0x000fc60000010211 */
[----:B------:R-:W-:Y:S02]  /*dcf0*/  @!P5 SHF.L.U32 R15, R203, 0x1, RZ ;  /* 0x00000001cb0fd819 */ /* 0x000fe400000006ff */
[CC--:B--2---:R-:W-:Y:S02]  /*dd00*/  @!P4 IADD3 R10, P0, R7.reuse, R12.reuse, RZ ;  /* 0x0000000c070ac210 */ /* 0x0c4fe40007f1e0ff */
[----:B----4-:R-:W-:Y:S02]  /*dd10*/  @!P4 IADD3 R12, P1, R14, R12, RZ ;  /* 0x0000000c0e0cc210 */ /* 0x010fe40007f3e0ff */
[-C--:B------:R-:W-:Y:S01]  /*dd20*/  @!P5 IADD3 R24, P2, R7, R15.reuse, RZ ;  /* 0x0000000f0718d210 */ /* 0x080fe20007f5e0ff */
[----:B-1----:R-:W-:Y:S01]  /*dd30*/  @!P4 IMAD.X R11, R6, 0x1, R13, P0 ;  /* 0x00000001060bc824 */ /* 0x002fe200000e060d */
[----:B------:R-:W-:Y:S02]  /*dd40*/  @!P5 IADD3 R14, P3, R14, R15, RZ ;  /* 0x0000000f0e0ed210 */ /* 0x000fe40007f7e0ff */
[----:B------:R-:W-:-:S02]  /*dd50*/  CS2R R58, SRZ ;  /* 0x00000000003a7805 */ /* 0x000fc4000001ff00 */
[----:B------:R-:W-:Y:S02]  /*dd60*/  @!P5 SHF.L.U64.HI R7, R203, 0x1, R224 ;  /* 0x00000001cb07d819 */ /* 0x000fe400000102e0 */
[----:B------:R-:W-:Y:S02]  /*dd70*/  CS2R R56, SRZ ;  /* 0x0000000000387805 */ /* 0x000fe4000001ff00 */
[----:B------:R-:W-:Y:S02]  /*dd80*/  CS2R R70, SRZ ;  /* 0x0000000000467805 */ /* 0x000fe4000001ff00 */
[----:B------:R-:W-:Y:S02]  /*dd90*/  CS2R R68, SRZ ;  /* 0x0000000000447805 */ /* 0x000fe4000001ff00 */
[----:B------:R-:W-:Y:S02]  /*dda0*/  CS2R R62, SRZ ;  /* 0x00000000003e7805 */ /* 0x000fe4000001ff00 */
[----:B------:R-:W-:Y:S01]  /*ddb0*/  CS2R R60, SRZ ;  /* 0x00000000003c7805 */ /* 0x000fe2000001ff00 */
[----:B---3--:R-:W-:Y:S01]  /*ddc0*/  @!P4 IMAD.X R13, R9, 0x1, R13, P1 ;  /* 0x00000001090dc824 */ /* 0x008fe200008e060d */
[----:B------:R1:W5:Y:S01]  /*ddd0*/  @!P4 LD.E.128 R64, desc[UR60][R10.64] ;  /* 0x0000003c0a40c980 */ /* 0x000362000c101d00 */
[----:B------:R-:W-:-:S02]  /*dde0*/  @!P5 IMAD.X R25, R6, 0x1, R7, P2 ;  /* 0x000000010619d824 */ /* 0x000fc400010e0607 */
[----:B------:R-:W-:Y:S01]  /*ddf0*/  @!P5 IMAD.X R15, R9, 0x1, R7, P3 ;  /* 0x00000001090fd824 */ /* 0x000fe200018e0607 */
[----:B------:R1:W5:Y:S04]  /*de00*/  @!P4 LD.E.128 R56, desc[UR60][R12.64] ;  /* 0x0000003c0c38c980 */ /* 0x000368000c101d00 */
[----:B------:R1:W5:Y:S04]  /*de10*/  @!P5 LD.E.128 R68, desc[UR60][R24.64] ;  /* 0x0000003c1844d980 */ /* 0x000368000c101d00 */
[----:B------:R1:W5:Y:S02]  /*de20*/  @!P5 LD.E.128 R60, desc[UR60][R14.64] ;  /* 0x0000003c0e3cd980 */ /* 0x000364000c101d00 */
.L_x_1725:
[----:B------:R-:W-:Y:S05]  /*de30*/  BSYNC B1 ;  /* 0x0000000000017941 */ /* 0x000fea0003800000 */
.L_x_1724:
[----:B-1---5:R-:W-:Y:S01]  /*de40*/  MOV R6, R70 ;  /* 0x0000004600067202 */ /* 0x022fe20000000f00 */
[----:B--2---:R-:W-:Y:S01]  /*de50*/  IMAD.MOV.U32 R7, RZ, RZ, R71 ;  /* 0x000000ffff077224 */ /* 0x004fe200078e0047 */
[----:B------:R-:W-:Y:S01]  /*de60*/  UMOV UR4, 0xffffffff ;  /* 0xffffffff00047882 */ /* 0x000fe20000000000 */
[----:B---3--:R-:W-:Y:S01]  /*de70*/  IMAD.MOV.U32 R9, RZ, RZ, R68 ;  /* 0x000000ffff097224 */ /* 0x008fe200078e0044 */
[----:B------:R-:W-:Y:S01]  /*de80*/  PRMT R111, R111, 0x5410, R6 ;  /* 0x000054106f6f7816 */ /* 0x000fe20000000006 */
[----:B------:R-:W-:Y:S01]  /*de90*/  IMAD.MOV.U32 R10, RZ, RZ, R69 ;  /* 0x000000ffff0a7224 */ /* 0x000fe200078e0045 */
[----:B------:R-:W-:Y:S01]  /*dea0*/  CS2R R54, SRZ ;  /* 0x0000000000367805 */ /* 0x000fe2000001ff00 */
        /* <DEDUP_REMOVED lines=21> */
[----:B------:R-:W-:Y:S02]  /*e000*/  PRMT R116, R116, 0x5410, R6 ;  /* 0x0000541074747816 */ /* 0x000fe40000000006 */
[----:B------:R-:W-:Y:S02]  /*e010*/  PRMT R114, R7, 0x7610, R114 ;  /* 0x0000761007727816 */ /* 0x000fe40000000072 */
[----:B------:R-:W-:Y:S02]  /*e020*/  PRMT R118, R118, 0x5410, R9 ;  /* 0x0000541076767816 */ /* 0x000fe40000000009 */
[----:B------:R-:W-:Y:S01]  /*e030*/  PRMT R119, R10, 0x7610, R119 ;  /* 0x000076100a777816 */ /* 0x000fe20000000077 */
[----:B------:R-:W-:Y:S06]  /*e040*/  BRA.DIV UR4, `(.L_x_1726) ;  /* 0x000001be04007947 */ /* 0x000fec000b800000 */
[----:B------:R1:W2:Y:S04]  /*e050*/  SHFL.IDX PT, R6, R5, 0x1, 0x181f ;  /* 0x00381f0005067f89 */ /* 0x0002a800000e0000 */
[----:B------:R1:W3:Y:S04]  /*e060*/  SHFL.IDX PT, R7, R4, 0x1, 0x181f ;  /* 0x00381f0004077f89 */ /* 0x0002e800000e0000 */
[----:B------:R1:W0:Y:S04]  /*e070*/  SHFL.IDX PT, R9, R8, 0x1, 0x181f ;  /* 0x00381f0008097f89 */ /* 0x00022800000e0000 */
[----:B----4-:R1:W4:Y:S02]  /*e080*/  SHFL.IDX PT, R14, R0, 0x1, 0x181f ;  /* 0x00381f00000e7f89 */ /* 0x01032400000e0000 */
.L_x_2069:
        /* <DEDUP_REMOVED lines=18> */
[----:B------:R-:W-:Y:S01]  /*e1b0*/  @!P5 IMAD.SHL.U32 R15, R203, 0x2, RZ ;  /* 0x00000002cb0fd824 */ /* 0x000fe200078e00ff */
[CC--:B---3--:R-:W-:Y:S02]  /*e1c0*/  @!P4 IADD3 R10, P0, R7.reuse, R12.reuse, RZ ;  /* 0x0000000c070ac210 */ /* 0x0c8fe40007f1e0ff */
[----:B----4-:R-:W-:Y:S02]  /*e1d0*/  @!P4 IADD3 R12, P1, R14, R12, RZ ;  /* 0x0000000c0e0cc210 */ /* 0x010fe40007f3e0ff */
[-C--:B------:R-:W-:Y:S01]  /*e1e0*/  @!P5 IADD3 R24, P2, R7, R15.reuse, RZ ;  /* 0x0000000f0718d210 */ /* 0x080fe20007f5e0ff */
[----:B--2---:R-:W-:Y:S01]  /*e1f0*/  @!P4 IMAD.X R11, R6, 0x1, R13, P0 ;  /* 0x00000001060bc824 */ /* 0x004fe200000e060d */
[----:B------:R-:W-:Y:S02]  /*e200*/  @!P5 IADD3 R14, P3, R14, R15, RZ ;  /* 0x0000000f0e0ed210 */ /* 0x000fe40007f7e0ff */
[----:B------:R-:W-:Y:S02]  /*e210*/  @!P5 SHF.L.U64.HI R7, R203, 0x1, R224 ;  /* 0x00000001cb07d819 */ /* 0x000fe400000102e0 */
[----:B------:R-:W-:-:S02]  /*e220*/  CS2R R42, SRZ ;  /* 0x00000000002a7805 */ /* 0x000fc4000001ff00 */
[----:B------:R-:W-:Y:S02]  /*e230*/  CS2R R40, SRZ ;  /* 0x0000000000287805 */ /* 0x000fe4000001ff00 */
[----:B------:R-:W-:Y:S02]  /*e240*/  CS2R R54, SRZ ;  /* 0x0000000000367805 */ /* 0x000fe4000001ff00 */
[----:B------:R-:W-:Y:S02]  /*e250*/  CS2R R52, SRZ ;  /* 0x0000000000347805 */ /* 0x000fe4000001ff00 */
[----:B------:R-:W-:Y:S02]  /*e260*/  CS2R R46, SRZ ;  /* 0x00000000002e7805 */ /* 0x000fe4000001ff00 */
[----:B------:R-:W-:Y:S02]  /*e270*/  CS2R R44, SRZ ;  /* 0x00000000002c7805 */ /* 0x000fe4000001ff00 */
[C---:B0-----:R-:W-:Y:S01]  /*e280*/  @!P4 IADD3.X R13, R9.reuse, R13, RZ, P1, !PT ;  /* 0x0000000d090dc210 */ /* 0x041fe20000ffe4ff */
[--C-:B------:R-:W-:Y:S01]  /*e290*/  @!P5 IMAD.X R25, R6, 0x1, R7.reuse, P2 ;  /* 0x000000010619d824 */ /* 0x100fe200010e0607 */
[----:B------:R0:W5:Y:S01]  /*e2a0*/  @!P4 LD.E.128 R48, desc[UR60][R10.64] ;  /* 0x0000003c0a30c980 */ /* 0x000162000c101d00 */
[----:B------:R-:W-:-:S03]  /*e2b0*/  @!P5 IMAD.X R15, R9, 0x1, R7, P3 ;  /* 0x00000001090fd824 */ /* 0x000fc600018e0607 */
[----:B------:R0:W5:Y:S04]  /*e2c0*/  @!P4 LD.E.128 R40, desc[UR60][R12.64] ;  /* 0x0000003c0c28c980 */ /* 0x000168000c101d00 */
[----:B------:R0:W5:Y:S04]  /*e2d0*/  @!P5 LD.E.128 R52, desc[UR60][R24.64] ;  /* 0x0000003c1834d980 */ /* 0x000168000c101d00 */
[----:B------:R0:W5:Y:S02]  /*e2e0*/  @!P5 LD.E.128 R44, desc[UR60][R14.64] ;  /* 0x0000003c0e2cd980 */ /* 0x000164000c101d00 */
.L_x_1728:
[----:B------:R-:W-:Y:S05]  /*e2f0*/  BSYNC B1 ;  /* 0x0000000000017941 */ /* 0x000fea0003800000 */
.L_x_1727:
[----:B--2--5:R-:W-:Y:S01]  /*e300*/  IMAD.MOV.U32 R6, RZ, RZ, R54 ;  /* 0x000000ffff067224 */ /* 0x024fe200078e0036 */
[----:B0-----:R-:W-:Y:S01]  /*e310*/  MOV R9, R52 ;  /* 0x0000003400097202 */ /* 0x001fe20000000f00 */
[----:B---3--:R-:W-:Y:S01]  /*e320*/  IMAD.MOV.U32 R7, RZ, RZ, R55 ;  /* 0x000000ffff077224 */ /* 0x008fe200078e0037 */
[----:B------:R-:W-:Y:S01]  /*e330*/  UMOV UR4, 0xffffffff ;  /* 0xffffffff00047882 */ /* 0x000fe20000000000 */
        /* <DEDUP_REMOVED lines=25> */
[----:B----4-:R4:W0:Y:S02]  /*e4d0*/  SHFL.IDX PT, R14, R0, 0x2, 0x181f ;  /* 0x00581f00000e7f89 */ /* 0x01082400000e0000 */
.L_x_2075:
        /* <DEDUP_REMOVED lines=17> */
[----:B------:R-:W-:-:S07]  /*e5f0*/  CS2R R34, SRZ ;  /* 0x0000000000227805 */ /* 0x000fce000001ff00 */
[----:B------:R-:W-:-:S04]  /*e600*/  @!P5 IMAD.SHL.U32 R15, R203, 0x2, RZ ;  /* 0x00000002cb0fd824 */ /* 0x000fc800078e00ff */
[C---:B------:R-:W-:Y:S02]  /*e610*/  @!P4 SHF.L.U32 R10, R16.reuse, 0x1, RZ ;  /* 0x00000001100ac819 */ /* 0x040fe400000006ff */
[----:B------:R-:W-:Y:S02]  /*e620*/  @!P4 SHF.L.U64.HI R11, R16, 0x1, R17 ;  /* 0x00000001100bc819 */ /* 0x000fe40000010211 */
[CC--:B---3--:R-:W-:Y:S02]  /*e630*/  @!P4 IADD3 R72, P0, R7.reuse, R10.reuse, RZ ;  /* 0x0000000a0748c210 */ /* 0x0c8fe40007f1e0ff */
[----:B------:R-:W-:Y:S02]  /*e640*/  @!P5 IADD3 R12, P2, R7, R15, RZ ;  /* 0x0000000f070cd210 */ /* 0x000fe40007f5e0ff */
[----:B0-----:R-:W-:Y:S01]  /*e650*/  @!P4 IADD3 R10, P1, R14, R10, RZ ;  /* 0x0000000a0e0ac210 */ /* 0x001fe20007f3e0ff */
[----:B--2---:R-:W-:Y:S01]  /*e660*/  @!P4 IMAD.X R73, R6, 0x1, R11, P0 ;  /* 0x000000010649c824 */ /* 0x004fe200000e060b */
[----:B------:R-:W-:-:S02]  /*e670*/  @!P5 SHF.L.U64.HI R7, R203, 0x1, R224 ;  /* 0x00000001cb07d819 */ /* 0x000fc400000102e0 */
[----:B------:R-:W-:Y:S02]  /*e680*/  @!P5 IADD3 R14, P3, R14, R15, RZ ;  /* 0x0000000f0e0ed210 */ /* 0x000fe40007f7e0ff */
[----:B------:R-:W-:Y:S02]  /*e690*/  CS2R R32, SRZ ;  /* 0x0000000000207805 */ /* 0x000fe4000001ff00 */
[----:B------:R-:W-:Y:S02]  /*e6a0*/  CS2R R24, SRZ ;  /* 0x0000000000187805 */ /* 0x000fe4000001ff00 */
[----:B------:R-:W-:Y:S02]  /*e6b0*/  CS2R R26, SRZ ;  /* 0x00000000001a7805 */ /* 0x000fe4000001ff00 */
[----:B------:R-:W-:Y:S02]  /*e6c0*/  CS2R R38, SRZ ;  /* 0x0000000000267805 */ /* 0x000fe4000001ff00 */
[----:B------:R-:W-:Y:S01]  /*e6d0*/  CS2R R36, SRZ ;  /* 0x0000000000247805 */ /* 0x000fe2000001ff00 */
[C---:B------:R-:W-:Y:S01]  /*e6e0*/  @!P4 IMAD.X R11, R9.reuse, 0x1, R11, P1 ;  /* 0x00000001090bc824 */ /* 0x040fe200008e060b */
[----:B------:R-:W-:Y:S01]  /*e6f0*/  @!P5 IADD3.X R15, R9, R7, RZ, P3, !PT ;  /* 0x00000007090fd210 */ /* 0x000fe20001ffe4ff */
[----:B------:R-:W-:Y:S01]  /*e700*/  @!P5 IMAD.X R13, R6, 0x1, R7, P2 ;  /* 0x00000001060dd824 */ /* 0x000fe200010e0607 */
[----:B------:R0:W5:Y:S04]  /*e710*/  @!P4 LD.E.128 R28, desc[UR60][R72.64] ;  /* 0x0000003c481cc980 */ /* 0x000168000c101d00 */
[----:B------:R0:W5:Y:S04]  /*e720*/  @!P4 LD.E.128 R32, desc[UR60][R10.64] ;  /* 0x0000003c0a20c980 */ /* 0x000168000c101d00 */
[----:B------:R0:W5:Y:S04]  /*e730*/  @!P5 LD.E.128 R24, desc[UR60][R12.64] ;  /* 0x0000003c0c18d980 */ /* 0x000168000c101d00 */
[----:B------:R0:W5:Y:S02]  /*e740*/  @!P5 LD.E.128 R36, desc[UR60][R14.64] ;  /* 0x0000003c0e24d980 */ /* 0x000164000c101d00 */
.L_x_1731:
[----:B------:R-:W-:Y:S05]  /*e750*/  BSYNC B1 ;  /* 0x0000000000017941 */ /* 0x000fea0003800000 */
.L_x_1730:
[----:B--2--5:R-:W-:Y:S01]  /*e760*/  IMAD.MOV.U32 R6, RZ, RZ, R38 ;  /* 0x000000ffff067224 */ /* 0x024fe200078e0026 */
[----:B------:R-:W-:Y:S01]  /*e770*/  UMOV UR4, 0xffffffff ;  /* 0xffffffff00047882 */ /* 0x000fe20000000000 */
[----:B---3--:R-:W-:Y:S02]  /*e780*/  IMAD.MOV.U32 R7, RZ, RZ, R39 ;  /* 0x000000ffff077224 */ /* 0x008fe400078e0027 */
[----:B0-----:R-:W-:Y:S02]  /*e790*/  IMAD.MOV.U32 R9, RZ, RZ, R36 ;  /* 0x000000ffff097224 */ /* 0x001fe400078e0024 */
        /* <DEDUP_REMOVED lines=26> */
[----:B-1--4-:R-:W1:Y:S02]  /*e940*/  SHFL.IDX PT, R0, R0, 0x3, 0x181f ;  /* 0x00781f0000007f89 */ /* 0x012e6400000e0000 */
.L_x_2081:
[----:B------:R-:W4:Y:S01]  /*e950*/  LDL R13, [R1+0x7c] ;  /* 0x00007c00010d7983 */ /* 0x000f220000100800 */
[----:B------:R-:W-:Y:S01]  /*e960*/  VIADD R84, R84, 0x60 ;  /* 0x0000006054547836 */ /* 0x000fe20000000000 */
[----:B------:R-:W-:Y:S01]  /*e970*/  BSSY B1, `(.L_x_1733) ;  /* 0x0000029000017945 */ /* 0x000fe20003800000 */
[----:B0-----:R-:W-:Y:S02]  /*e980*/  CS2R R4, SRZ ;  /* 0x0000000000047805 */ /* 0x001fe4000001ff00 */
[----:B------:R-:W-:Y:S02]  /*e990*/  CS2R R10, SRZ ;  /* 0x00000000000a7805 */ /* 0x000fe4000001ff00 */
[----:B------:R-:W-:Y:S02]  /*e9a0*/  CS2R R14, SRZ ;  /* 0x00000000000e7805 */ /* 0x000fe4000001ff00 */
[----:B------:R-:W-:Y:S02]  /*e9b0*/  ISETP.GE.AND P0, PT, R84, R87, PT ;  /* 0x000000575400720c */ /* 0x000fe40003f06270 */
[----:B------:R-:W-:-:S02]  /*e9c0*/  CS2R R72, SRZ ;  /* 0x0000000000487805 */ /* 0x000fc4000001ff00 */
[----:B------:R-:W-:Y:S02]  /*e9d0*/  CS2R R74, SRZ ;  /* 0x00000000004a7805 */ /* 0x000fe4000001ff00 */
[----:B----4-:R-:W-:-:S04]  /*e9e0*/  LEA.HI R8, R13, R13, RZ, 0x1 ;  /* 0x0000000d0d087211 */ /* 0x010fc800078f08ff */
[----:B------:R-:W-:Y:S02]  /*e9f0*/  LOP3.LUT R12, R8, 0xfffffffe, RZ, 0xc0, !PT ;  /* 0xfffffffe080c7812 */ /* 0x000fe400078ec0ff */
[----:B------:R-:W-:-:S03]  /*ea00*/  CS2R R8, SRZ ;  /* 0x0000000000087805 */ /* 0x000fc6000001ff00 */
        /* <DEDUP_REMOVED lines=12> */
[-C--:B---3--:R-:W-:Y:S02]  /*ead0*/  @!P4 IADD3 R82, P0, R76, R79.reuse, RZ ;  /* 0x0000004f4c52c210 */ /* 0x088fe40007f1e0ff */
[----:B-1----:R-:W-:Y:S02]  /*eae0*/  @!P4 IADD3 R78, P1, R0, R79, RZ ;  /* 0x0000004f004ec210 */ /* 0x002fe40007f3e0ff */
[-C--:B------:R-:W-:Y:S01]  /*eaf0*/  @!P5 IADD3 R80, P2, R76, R5.reuse, RZ ;  /* 0x000000054c50d210 */ /* 0x080fe20007f5e0ff */
[--C-:B--2---:R-:W-:Y:S01]  /*eb00*/  @!P4 IMAD.X R83, R21, 0x1, R4.reuse, P0 ;  /* 0x000000011553c824 */ /* 0x104fe200000e0604 */
[----:B------:R-:W-:Y:S01]  /*eb10*/  @!P5 IADD3 R76, P3, R0, R5, RZ ;  /* 0x00000005004cd210 */ /* 0x000fe20007f7e0ff */
[----:B------:R-:W-:Y:S01]  /*eb20*/  @!P4 IMAD.X R79, R77, 0x1, R4, P1 ;  /* 0x000000014d4fc824 */ /* 0x000fe200008e0604 */
[----:B------:R-:W-:-:S02]  /*eb30*/  @!P5 SHF.L.U64.HI R0, R203, 0x1, R224 ;  /* 0x00000001cb00d819 */ /* 0x000fc400000102e0 */
[----:B------:R-:W-:Y:S02]  /*eb40*/  CS2R R10, SRZ ;  /* 0x00000000000a7805 */ /* 0x000fe4000001ff00 */
[----:B------:R-:W-:Y:S02]  /*eb50*/  CS2R R8, SRZ ;  /* 0x0000000000087805 */ /* 0x000fe4000001ff00 */
[----:B------:R-:W-:Y:S02]  /*eb60*/  CS2R R72, SRZ ;  /* 0x0000000000487805 */ /* 0x000fe4000001ff00 */
[----:B------:R-:W-:Y:S02]  /*eb70*/  CS2R R74, SRZ ;  /* 0x00000000004a7805 */ /* 0x000fe4000001ff00 */
[----:B------:R-:W-:Y:S02]  /*eb80*/  CS2R R6, SRZ ;  /* 0x0000000000067805 */ /* 0x000fe4000001ff00 */
[----:B------:R-:W-:Y:S01]  /*eb90*/  CS2R R4, SRZ ;  /* 0x0000000000047805 */ /* 0x000fe2000001ff00 */
[--C-:B------:R-:W-:Y:S01]  /*eba0*/  @!P5 IMAD.X R81, R21, 0x1, R0.reuse, P2 ;  /* 0x000000011551d824 */ /* 0x100fe200010e0600 */
[----:B------:R0:W5:Y:S01]  /*ebb0*/  @!P4 LD.E.128 R12, desc[UR60][R82.64] ;  /* 0x0000003c520cc980 */ /* 0x000162000c101d00 */
[----:B------:R-:W-:-:S03]  /*ebc0*/  @!P5 IMAD.X R77, R77, 0x1, R0, P3 ;  /* 0x000000014d4dd824 */ /* 0x000fc600018e0600 */
[----:B------:R0:W5:Y:S04]  /*ebd0*/  @!P4 LD.E.128 R8, desc[UR60][R78.64] ;  /* 0x0000003c4e08c980 */ /* 0x000168000c101d00 */
[----:B------:R0:W5:Y:S04]  /*ebe0*/  @!P5 LD.E.128 R72, desc[UR60][R80.64] ;  /* 0x0000003c5048d980 */ /* 0x000168000c101d00 */
[----:B------:R0:W5:Y:S02]  /*ebf0*/  @!P5 LD.E.128 R4, desc[UR60][R76.64] ;  /* 0x0000003c4c04d980 */ /* 0x000164000c101d00 */
.L_x_1734:
[----:B------:R-:W-:Y:S05]  /*ec00*/  BSYNC B1 ;  /* 0x0000000000017941 */ /* 0x000fea0003800000 */
.L_x_1733:
[----:B0-----:R-:W4:Y:S01]  /*ec10*/  LDL R79, [R1+0x4c] ;  /* 0x00004c00014f7983 */ /* 0x001f220000100800 */
[----:B------:R-:W0:Y:S03]  /*ec20*/  SYNCS.PHASECHK.TRANS64.TRYWAIT P0, [R18+URZ+0x30800], R115 ;  /* 0x03080073120075a7 */ /* 0x000e26000800017f */
[----:B------:R-:W4:Y:S01]  /*ec30*/  LDL R78, [R1+0xc] ;  /* 0x00000c00014e7983 */ /* 0x000f220000100800 */
[----:B--2--5:R-:W-:Y:S01]  /*ec40*/  IMAD.MOV.U32 R21, RZ, RZ, R7 ;  /* 0x000000ffff157224 */ /* 0x024fe200078e0007 */
[----:B-1----:R-:W-:Y:S01]  /*ec50*/  MOV R0, R6 ;  /* 0x0000000600007202 */ /* 0x002fe20000000f00 */
[----:B------:R-:W-:Y:S01]  /*ec60*/  IMAD.MOV.U32 R77, RZ, RZ, R10 ;  /* 0x000000ffff4d7224 */ /* 0x000fe200078e000a */
[----:B------:R-:W-:Y:S01]  /*ec70*/  BSSY B1, `(.L_x_1735) ;  /* 0x000001d000017945 */ /* 0x000fe20003800000 */
[----:B---3--:R-:W-:Y:S01]  /*ec80*/  IMAD.MOV.U32 R76, RZ, RZ, R5 ;  /* 0x000000ffff4c7224 */ /* 0x008fe200078e0005 */
        /* <DEDUP_REMOVED lines=10> */
[----:B------:R-:W-:Y:S02]  /*ed30*/  PRMT R93, R21, 0x5410, R76 ;  /* 0x00005410155d7816 */ /* 0x000fe4000000004c */
[----:B------:R-:W-:Y:S01]  /*ed40*/  PRMT R92, R92, 0x5410, R0 ;  /* 0x000054105c5c7816 */ /* 0x000fe20000000000 */
[----:B------:R-:W-:Y:S01]  /*ed50*/  IMAD.MOV.U32 R0, RZ, RZ, R13 ;  /* 0x000000ffff007224 */ /* 0x000fe200078e000d */
[----:B------:R-:W-:-:S04]  /*ed60*/  MOV R76, R14 ;  /* 0x0000000e004c7202 */ /* 0x000fc80000000f00 */
[----:B------:R-:W-:Y:S01]  /*ed70*/  PRMT R96, R76, 0x5410, R77 ;  /* 0x000054104c607816 */ /* 0x000fe2000000004d */
[----:B------:R-:W-:Y:S01]  /*ed80*/  IMAD.MOV.U32 R76, RZ, RZ, R72 ;  /* 0x000000ffff4c7224 */ /* 0x000fe200078e0048 */
[----:B------:R-:W-:Y:S01]  /*ed90*/  PRMT R94, R94, 0x5410, R0 ;  /* 0x000054105e5e7816 */ /* 0x000fe20000000000 */
[----:B------:R-:W-:Y:S01]  /*eda0*/  IMAD.MOV.U32 R77, RZ, RZ, R73 ;  /* 0x000000ffff4d7224 */ /* 0x000fe200078e0049 */
[----:B------:R-:W-:-:S04]  /*edb0*/  SHF.R.S32.HI R0, RZ, 0x1f, R205 ;  /* 0x0000001fff007819 */ /* 0x000fc800000114cd */
[----:B------:R-:W-:Y:S02]  /*edc0*/  PRMT R86, R76, 0x5410, R77 ;  /* 0x000054104c567816 */ /* 0x000fe4000000004d */
[----:B------:R-:W-:Y:S02]  /*edd0*/  LEA.HI R0, R0, R205, RZ, 0x3 ;  /* 0x000000cd00007211 */ /* 0x000fe400078f18ff */
[----:B------:R-:W-:Y:S02]  /*ede0*/  MOV R76, R75 ;  /* 0x0000004b004c7202 */ /* 0x000fe40000000f00 */
[----:B----4-:R-:W-:-:S04]  /*edf0*/  VIADDMNMX R21, R87, -R79, 0x80, PT ;  /* 0x0000008057157446 */ /* 0x010fc8000380094f */
[----:B------:R-:W-:Y:S01]  /*ee00*/  ISETP.GE.AND P1, PT, R78, R21, PT ;  /* 0x000000154e00720c */ /* 0x000fe20003f26270 */
[----:B------:R-:W-:-:S05]  /*ee10*/  IMAD.MOV.U32 R78, RZ, RZ, R74 ;  /* 0x000000ffff4e7224 */ /* 0x000fca00078e004a */
[----:B------:R-:W-:Y:S01]  /*ee20*/  PRMT R87, R78, 0x7610, R87 ;  /* 0x000076104e577816 */ /* 0x000fe20000000057 */
[----:B0-----:R-:W-:Y:S06]  /*ee30*/  @!P0 BRA `(.L_x_1736) ;  /* 0x000001b000d88947 */ /* 0x001fec0003800000 */
.L_x_2082:
[----:B------:R-:W-:Y:S05]  /*ee40*/  BSYNC B1 ;  /* 0x0000000000017941 */ /* 0x000fea0003800000 */
.L_x_1735:
[----:B------:R-:W-:Y:S01]  /*ee50*/  BSSY B1, `(.L_x_1737) ;  /* 0x00000cd000017945 */ /* 0x000fe20003800000 */
[----:B------:R-:W-:Y:S02]  /*ee60*/  PRMT R87, R87, 0x5410, R76 ;  /* 0x0000541057577816 */ /* 0x000fe4000000004c */
[----:B------:R-:W-:Y:S01]  /*ee70*/  SHF.R.S32.HI R0, RZ, 0x3, R0 ;  /* 0x00000003ff007819 */ /* 0x000fe20000011400 */
[----:B------:R-:W-:Y:S06]  /*ee80*/  @P1 BRA `(.L_x_1738) ;  /* 0x0000000c00241947 */ /* 0x000fec0003800000 */
[----:B------:R1:W5:Y:S01]  /*ee90*/  LDL R135, [R1+0x54] ;  /* 0x0000540001877983 */ /* 0x0003620000100800 */
[----:B0-----:R-:W0:Y:S03]  /*eea0*/  LDC R115, c[0x0][0x3f4] ;  /* 0x0000fd00ff737b82 */ /* 0x001e260000000800 */
[----:B------:R1:W5:Y:S04]  /*eeb0*/  LDL R134, [R1+0xa8] ;  /* 0x0000a80001867983 */ /* 0x0003680000100800 */
[----:B------:R1:W5:Y:S01]  /*eec0*/  LDL R133, [R1+0x5c] ;  /* 0x00005c0001857983 */ /* 0x0003620000100800 */
[----:B------:R-:W-:Y:S01]  /*eed0*/  BSSY B2, `(.L_x_1739) ;  /* 0x0000064000027945 */ /* 0x000fe20003800000 */
[----:B0-----:R-:W-:-:S02]  /*eee0*/  ISETP.GE.AND P0, PT, R16, R115, PT ;  /* 0x000000731000720c */ /* 0x001fc40003f06270 */
[----:B------:R-:W-:-:S11]  /*eef0*/  ISETP.GE.AND P1, PT, R205, R115, PT ;  /* 0x00000073cd00720c */ /* 0x000fd60003f26270 */
[----:B-1----:R-:W-:Y:S05]  /*ef00*/  @P0 BRA `(.L_x_1740) ;  /* 0x0000000400800947 */ /* 0x002fea0003800000 */
[----:B------:R-:W2:Y:S04]  /*ef10*/  LDL R77, [R1+0x70] ;  /* 0x00007000014d7983 */ /* 0x000ea80000100800 */
[----:B------:R-:W3:Y:S01]  /*ef20*/  LDL R136, [R1+0x60] ;  /* 0x0000600001887983 */ /* 0x000ee20000100800 */
[----:B------:R-:W-:Y:S01]  /*ef30*/  SHF.R.U32.HI R130, RZ, 0x10, R57 ;  /* 0x00000010ff827819 */ /* 0x000fe20000011639 */
[--C-:B------:R-:W-:Y:S01]  /*ef40*/  HADD2.F32 R129, -RZ, R119.reuse.H0_H0 ;  /* 0x20000077ff817230 */ /* 0x100fe20000004100 */
[--C-:B------:R-:W-:Y:S01]  /*ef50*/  SHF.R.U32.HI R127, RZ, 0x10, R65.reuse ;  /* 0x00000010ff7f7819 */ /* 0x100fe20000011641 */
[----:B------:R-:W-:Y:S01]  /*ef60*/  HADD2.F32 R126, -RZ, R119.H1_H1 ;  /* 0x30000077ff7e7230 */ /* 0x000fe20000004100 */
[----:B------:R-:W-:Y:S01]  /*ef70*/  SHF.R.U64 R64, R64, 0x10, R65 ;  /* 0x0000001040407819 */ /* 0x000fe20000001241 */
[----:B------:R-:W-:Y:S01]  /*ef80*/  HADD2.F32 R130, -RZ, R130.H0_H0 ;  /* 0x20000082ff827230 */ /* 0x000fe20000004100 */
[----:B------:R-:W-:Y:S01]  /*ef90*/  SHF.R.U64 R56, R56, 0x10, R57 ;  /* 0x0000001038387819 */ /* 0x000fe20000001239 */
[----:B------:R-:W-:Y:S01]  /*efa0*/  HADD2.F32 R127, -RZ, R127.H0_H0 ;  /* 0x2000007fff7f7230 */ /* 0x000fe20000004100 */
[----:B------:R-:W-:Y:S01]  /*efb0*/  SHF.R.U64 R57, R66, 0x10, R67 ;  /* 0x0000001042397819 */ /* 0x000fe20000001243 */
[----:B------:R-:W-:Y:S01]  /*efc0*/  HADD2.F32 R128, -RZ, R118.H1_H1 ;  /* 0x30000076ff807230 */ /* 0x000fe20000004100 */
[----:B------:R-:W-:-:S02]  /*efd0*/  SHF.R.U64 R58, R58, 0x10, R59 ;  /* 0x000000103a3a7819 */ /* 0x000fc4000000123b */
[----:B------:R-:W-:Y:S01]  /*efe0*/  SHF.R.U32.HI R66, RZ, 0x10, R67 ;  /* 0x00000010ff427819 */ /* 0x000fe20000011643 */
[----:B------:R-:W-:Y:S01]  /*eff0*/  HADD2.F32 R57, -RZ, R57.H0_H0 ;  /* 0x20000039ff397230 */ /* 0x000fe20000004100 */
[----:B------:R-:W-:-:S03]  /*f000*/  SHF.R.U32.HI R59, RZ, 0x10, R59 ;  /* 0x00000010ff3b7819 */ /* 0x000fc6000001163b */
[----:B------:R-:W-:Y:S01]  /*f010*/  HADD2.F32 R66, -RZ, R66.H0_H0 ;  /* 0x20000042ff427230 */ /* 0x000fe20000004100 */
[----:B--2---:R-:W-:-:S04]  /*f020*/  LEA.HI R76, R115, R77, RZ, 0x1d ;  /* 0x0000004d734c7211 */ /* 0x004fc800078fe8ff */
[----:B------:R-:W-:Y:S01]  /*f030*/  SHF.R.S32.HI R79, RZ, 0x1f, R76 ;  /* 0x0000001fff4f7819 */ /* 0x000fe2000001144c */
[----:B------:R-:W-:-:S03]  /*f040*/  IMAD.SHL.U32 R77, R76, 0x8, RZ ;  /* 0x000000084c4d7824 */ /* 0x000fc600078e00ff */
[----:B------:R-:W-:Y:S02]  /*f050*/  LEA.HI R79, R79, R76, RZ, 0x3 ;  /* 0x0000004c4f4f7211 */ /* 0x000fe400078f18ff */
[----:B-----5:R-:W-:-:S03]  /*f060*/  LOP3.LUT R77, R135, 0x38, R77, 0xf8, !PT ;  /* 0x00000038874d7812 */ /* 0x020fc600078ef84d */
[----:B------:R-:W-:Y:S01]  /*f070*/  IMAD.SHL.U32 R79, R79, 0x400, RZ ;  /* 0x000004004f4f7824 */ /* 0x000fe200078e00ff */
[----:B------:R-:W-:-:S04]  /*f080*/  LOP3.LUT R81, R77, R134, RZ, 0x3c, !PT ;  /* 0x000000864d517212 */ /* 0x000fc800078e3cff */
[----:B------:R-:W-:Y:S02]  /*f090*/  LOP3.LUT R80, R79, 0x7fffe000, RZ, 0xc0, !PT ;  /* 0x7fffe0004f507812 */ /* 0x000fe400078ec0ff */
[----:B---3--:R-:W0:Y:S02]  /*f0a0*/  LDS.128 R76, [R136] ;  /* 0x00000000884c7984 */ /* 0x008e240000000c00 */
[----:B------:R-:W-:-:S05]  /*f0b0*/  IADD3 R81, R81, R80, R133 ;  /* 0x0000005051517210 */ /* 0x000fca0007ffe085 */
[----:B------:R-:W-:-:S05]  /*f0c0*/  IMAD R117, R81, 0x2, R18 ;  /* 0x0000000251757824 */ /* 0x000fca00078e0212 */
[----:B------:R-:W1:Y:S01]  /*f0d0*/  LDS.128 R80, [R117+0x10400] ;  /* 0x0104000075507984 */ /* 0x000e620000000c00 */
[--C-:B0-----:R-:W-:Y:S02]  /*f0e0*/  HADD2.F32 R120, -RZ, R77.reuse.H0_H0 ;  /* 0x2000004dff787230 */ /* 0x101fe40000004100 */
[----:B------:R-:W-:Y:S02]  /*f0f0*/  HADD2.F32 R123, -RZ, R77.H1_H1 ;  /* 0x3000004dff7b7230 */ /* 0x000fe40000004100 */
[----:B------:R-:W-:Y:S02]  /*f100*/  HADD2.F32 R122, -RZ, R76.H0_H0 ;  /* 0x2000004cff7a7230 */ /* 0x000fe40000004100 */
[----:B------:R-:W-:Y:S02]  /*f110*/  HADD2.F32 R65, -RZ, R78.H0_H0 ;  /* 0x2000004eff417230 */ /* 0x000fe40000004100 */
[--C-:B------:R-:W-:Y:S02]  /*f120*/  HADD2.F32 R67, -RZ, R79.reuse.H0_H0 ;  /* 0x2000004fff437230 */ /* 0x100fe40000004100 */
[----:B------:R-:W-:-:S02]  /*f130*/  HADD2.F32 R79, -RZ, R79.H1_H1 ;  /* 0x3000004fff4f7230 */ /* 0x000fc40000004100 */
[--C-:B-1----:R-:W-:Y:S02]  /*f140*/  HADD2.F32 R77, -RZ, R81.reuse.H0_H0 ;  /* 0x20000051ff4d7230 */ /* 0x102fe40000004100 */
[----:B------:R-:W-:Y:S02]  /*f150*/  HADD2.F32 R124, -RZ, R81.H1_H1 ;  /* 0x30000051ff7c7230 */ /* 0x000fe40000004100 */
[----:B------:R-:W-:Y:S02]  /*f160*/  HADD2.F32 R119, -RZ, R80.H0_H0 ;  /* 0x20000050ff777230 */ /* 0x000fe40000004100 */
[C---:B------:R-:W-:Y:S01]  /*f170*/  FMUL.FTZ R81, R77.reuse, R129 ;  /* 0x000000814d517220 */ /* 0x040fe20000410000 */
[----:B------:R-:W-:Y:S01]  /*f180*/  FMUL.FTZ R131, R77, R126 ;  /* 0x0000007e4d837220 */ /* 0x000fe20000410000 */
[----:B------:R-:W-:Y:S01]  /*f190*/  FMUL.FTZ R132, R124, R130 ;  /* 0x000000827c847220 */ /* 0x000fe20000410000 */
[----:B------:R-:W-:Y:S02]  /*f1a0*/  HADD2.F32 R125, -RZ, R82.H0_H0 ;  /* 0x20000052ff7d7230 */ /* 0x000fe40000004100 */
[----:B------:R-:W-:Y:S01]  /*f1b0*/  FFMA.FTZ R77, R120, R126, -R81 ;  /* 0x0000007e784d7223 */ /* 0x000fe20000010851 */
[----:B------:R-:W-:-:S02]  /*f1c0*/  HADD2.F32 R126, -RZ, R118.H0_H0 ;  /* 0x20000076ff7e7230 */ /* 0x000fc40000004100 */
[----:B------:R-:W-:Y:S01]  /*f1d0*/  FFMA.FTZ R81, R120, R129, R131 ;  /* 0x0000008178517223 */ /* 0x000fe20000010083 */
[-C--:B------:R-:W-:Y:S01]  /*f1e0*/  FMUL.FTZ R120, R124, R127.reuse ;  /* 0x0000007f7c787220 */ /* 0x080fe20000410000 */
[----:B------:R-:W-:Y:S01]  /*f1f0*/  FFMA.FTZ R118, R123, R127, -R132 ;  /* 0x0000007f7b767223 */ /* 0x000fe20000010884 */
[C---:B------:R-:W-:Y:S01]  /*f200*/  FMUL.FTZ R127, R119.reuse, R128 ;  /* 0x00000080777f7220 */ /* 0x040fe20000410000 */
[----:B------:R-:W-:Y:S01]  /*f210*/  FMUL.FTZ R129, R119, R126 ;  /* 0x0000007e77817220 */ /* 0x000fe20000410000 */
[--C-:B------:R-:W-:Y:S02]  /*f220*/  HADD2.F32 R132, -RZ, R116.reuse.H1_H1 ;  /* 0x30000074ff847230 */ /* 0x100fe40000004100 */
[----:B------:R-:W-:Y:S01]  /*f230*/  FFMA.FTZ R120, R123, R130, R120 ;  /* 0x000000827b787223 */ /* 0x000fe20000010078 */
[----:B------:R-:W-:Y:S02]  /*f240*/  HADD2.F32 R124, -RZ, R116.H0_H0 ;  /* 0x20000074ff7c7230 */ /* 0x000fe40000004100 */
[C---:B------:R-:W-:Y:S01]  /*f250*/  FFMA.FTZ R119, R122.reuse, R126, -R127 ;  /* 0x0000007e7a777223 */ /* 0x040fe2000001087f */
[----:B------:R-:W-:Y:S01]  /*f260*/  FFMA.FTZ R116, R122, R128, R129 ;  /* 0x000000807a747223 */ /* 0x000fe20000010081 */
[----:B------:R-:W-:-:S02]  /*f270*/  HADD2.F32 R122, -RZ, R114.H1_H1 ;  /* 0x30000072ff7a7230 */ /* 0x000fc40000004100 */
[C---:B------:R-:W-:Y:S01]  /*f280*/  FMUL.FTZ R126, R125.reuse, R132 ;  /* 0x000000847d7e7220 */ /* 0x040fe20000410000 */
[--C-:B------:R-:W-:Y:S02]  /*f290*/  HADD2.F32 R121, -RZ, R83.reuse.H0_H0 ;  /* 0x20000053ff797230 */ /* 0x100fe40000004100 */
[-C--:B------:R-:W-:Y:S01]  /*f2a0*/  FMUL.FTZ R128, R125, R124.reuse ;  /* 0x0000007c7d807220 */ /* 0x080fe20000410000 */
[----:B------:R-:W-:Y:S02]  /*f2b0*/  HADD2.F32 R114, -RZ, R114.H0_H0 ;  /* 0x20000072ff727230 */ /* 0x000fe40000004100 */
[C---:B------:R-:W-:Y:S01]  /*f2c0*/  FFMA.FTZ R126, R65.reuse, R124, -R126 ;  /* 0x0000007c417e7223 */ /* 0x040fe2000001087e */
[----:B------:R-:W-:Y:S02]  /*f2d0*/  HADD2.F32 R83, -RZ, R83.H1_H1 ;  /* 0x30000053ff537230 */ /* 0x000fe40000004100 */
[----:B------:R-:W-:Y:S01]  /*f2e0*/  FFMA.FTZ R128, R65, R132, R128 ;  /* 0x0000008441807223 */ /* 0x000fe20000010080 */
[----:B------:R-:W-:-:S02]  /*f2f0*/  HADD2.F32 R124, -RZ, R59.H0_H0 ;  /* 0x2000003bff7c7230 */ /* 0x000fc40000004100 */
[C---:B------:R-:W-:Y:S01]  /*f300*/  FMUL.FTZ R130, R121.reuse, R114 ;  /* 0x0000007279827220 */ /* 0x040fe20000410000 */
[-C--:B------:R-:W-:Y:S01]  /*f310*/  FMUL.FTZ R121, R121, R122.reuse ;  /* 0x0000007a79797220 */ /* 0x080fe20000410000 */
[----:B------:R-:W-:Y:S02]  /*f320*/  HADD2.F32 R80, -RZ, R80.H1_H1 ;  /* 0x30000050ff507230 */ /* 0x000fe40000004100 */
[C---:B------:R-:W-:Y:S01]  /*f330*/  FFMA.FTZ R130, R67.reuse, R122, -R130 ;  /* 0x0000007a43827223 */ /* 0x040fe20000010882 */
[----:B------:R-:W-:Y:S01]  /*f340*/  FFMA.FTZ R114, R67, R114, R121 ;  /* 0x0000007243727223 */ /* 0x000fe20000010079 */
[----:B------:R-:W-:Y:S02]  /*f350*/  HADD2.F32 R82, -RZ, R82.H1_H1 ;  /* 0x30000052ff527230 */ /* 0x000fe40000004100 */
[C---:B------:R-:W-:Y:S01]  /*f360*/  FMUL.FTZ R132, R83.reuse, R124 ;  /* 0x0000007c53847220 */ /* 0x040fe20000410000 */
[----:B------:R-:W-:Y:S01]  /*f370*/  FMUL.FTZ R122, R83, R66 ;  /* 0x00000042537a7220 */ /* 0x000fe20000410000 */
[----:B------:R-:W-:-:S02]  /*f380*/  HADD2.F32 R65, -RZ, R56.H0_H0 ;  /* 0x20000038ff417230 */ /* 0x000fc40000004100 */
[----:B------:R-:W-:Y:S02]  /*f390*/  HADD2.F32 R67, -RZ, R58.H0_H0 ;  /* 0x2000003aff437230 */ /* 0x000fe40000004100 */
[C---:B------:R-:W-:Y:S01]  /*f3a0*/  FFMA.FTZ R123, R79.reuse, R66, -R132 ;  /* 0x000000424f7b7223 */ /* 0x040fe20000010884 */
[----:B------:R-:W-:Y:S02]  /*f3b0*/  HADD2.F32 R59, -RZ, R64.H0_H0 ;  /* 0x20000040ff3b7230 */ /* 0x000fe40000004100 */
[----:B------:R-:W-:Y:S01]  /*f3c0*/  FFMA.FTZ R125, R79, R124, R122 ;  /* 0x0000007c4f7d7223 */ /* 0x000fe2000001007a */
[----:B------:R-:W-:Y:S02]  /*f3d0*/  HADD2.F32 R76, -RZ, R76.H1_H1 ;  /* 0x3000004cff4c7230 */ /* 0x000fe40000004100 */
[----:B------:R-:W-:Y:S01]  /*f3e0*/  FMUL.FTZ R79, R80, R65 ;  /* 0x00000041504f7220 */ /* 0x000fe20000410000 */
[----:B------:R-:W-:Y:S02]  /*f3f0*/  HADD2.F32 R78, -RZ, R78.H1_H1 ;  /* 0x3000004eff4e7230 */ /* 0x000fe40000004100 */
        /* <DEDUP_REMOVED lines=17> */
.L_x_1740:
[----:B------:R-:W-:Y:S05]  /*f510*/  BSYNC B2 ;  /* 0x0000000000027941 */ /* 0x000fea0003800000 */
.L_x_1739:
[----:B------:R-:W-:Y:S05]  /*f520*/  @P1 BRA `(.L_x_1738) ;  /* 0x00000004007c1947 */ /* 0x000fea0003800000 */
[----:B------:R-:W2:Y:S01]  /*f530*/  LDL R120, [R1+0x9c] ;  /* 0x00009c0001787983 */ /* 0x000ea20000100800 */
[----:B------:R-:W-:Y:S01]  /*f540*/  LEA.HI R115, R115, R0, RZ, 0x1d ;  /* 0x0000000073737211 */ /* 0x000fe200078fe8ff */
[--C-:B------:R-:W-:Y:S01]  /*f550*/  HADD2.F32 R114, -RZ, R113.reuse.H0_H0 ;  /* 0x20000071ff727230 */ /* 0x100fe20000004100 */
[----:B------:R-:W-:Y:S01]  /*f560*/  SHF.R.U64 R68, R68, 0x10, R69 ;  /* 0x0000001044447819 */ /* 0x000fe20000001245 */
[----:B------:R-:W-:Y:S01]  /*f570*/  HADD2.F32 R82, -RZ, R113.H1_H1 ;  /* 0x30000071ff527230 */ /* 0x000fe20000004100 */
[----:B0-----:R-:W-:Y:S01]  /*f580*/  SHF.R.S32.HI R58, RZ, 0x1f, R115 ;  /* 0x0000001fff3a7819 */ /* 0x001fe20000011473 */
[----:B------:R-:W-:Y:S01]  /*f590*/  IMAD.SHL.U32 R56, R115, 0x8, RZ ;  /* 0x0000000873387824 */ /* 0x000fe200078e00ff */
[----:B------:R-:W-:Y:S02]  /*f5a0*/  SHF.R.U32.HI R81, RZ, 0x10, R69 ;  /* 0x00000010ff517819 */ /* 0x000fe40000011645 */
[----:B------:R-:W-:Y:S02]  /*f5b0*/  LEA.HI R58, R58, R115, RZ, 0x3 ;  /* 0x000000733a3a7211 */ /* 0x000fe400078f18ff */
[----:B-----5:R-:W-:Y:S01]  /*f5c0*/  LOP3.LUT R56, R135, 0x38, R56, 0xf8, !PT ;  /* 0x0000003887387812 */ /* 0x020fe200078ef838 */
[----:B------:R-:W-:Y:S01]  /*f5d0*/  HADD2.F32 R81, -RZ, R81.H0_H0 ;  /* 0x20000051ff517230 */ /* 0x000fe20000004100 */
[----:B------:R-:W-:-:S02]  /*f5e0*/  SHF.L.U32 R58, R58, 0xa, RZ ;  /* 0x0000000a3a3a7819 */ /* 0x000fc400000006ff */
[----:B------:R-:W-:Y:S02]  /*f5f0*/  LOP3.LUT R65, R56, R134, RZ, 0x3c, !PT ;  /* 0x0000008638417212 */ /* 0x000fe400078e3cff */
[----:B------:R-:W-:Y:S02]  /*f600*/  LOP3.LUT R64, R58, 0x7fffe000, RZ, 0xc0, !PT ;  /* 0x7fffe0003a407812 */ /* 0x000fe400078ec0ff */
[----:B------:R-:W-:Y:S02]  /*f610*/  SHF.R.U64 R69, R60, 0x10, R61 ;  /* 0x000000103c457819 */ /* 0x000fe4000000123d */
[----:B------:R-:W-:Y:S02]  /*f620*/  IADD3 R65, R65, R64, R133 ;  /* 0x0000004041417210 */ /* 0x000fe40007ffe085 */
[----:B------:R-:W-:Y:S01]  /*f630*/  SHF.R.U32.HI R83, RZ, 0x10, R61 ;  /* 0x00000010ff537819 */ /* 0x000fe2000001163d */
[----:B------:R-:W-:Y:S01]  /*f640*/  HADD2.F32 R69, -RZ, R69.H0_H0 ;  /* 0x20000045ff457230 */ /* 0x000fe20000004100 */
[----:B------:R-:W-:Y:S01]  /*f650*/  SHF.R.U64 R60, R70, 0x10, R71 ;  /* 0x00000010463c7819 */ /* 0x000fe20000001247 */
[----:B------:R-:W-:Y:S01]  /*f660*/  IMAD R76, R65, 0x2, R18 ;  /* 0x00000002414c7824 */ /* 0x000fe200078e0212 */
[--C-:B------:R-:W-:Y:S01]  /*f670*/  SHF.R.U64 R61, R62, 0x10, R63.reuse ;  /* 0x000000103e3d7819 */ /* 0x100fe2000000123f */
[----:B------:R-:W-:Y:S01]  /*f680*/  HADD2.F32 R83, -RZ, R83.H0_H0 ;  /* 0x20000053ff537230 */ /* 0x000fe20000004100 */
[----:B------:R-:W-:-:S02]  /*f690*/  SHF.R.U32.HI R117, RZ, 0x10, R63 ;  /* 0x00000010ff757819 */ /* 0x000fc4000001163f */
[----:B------:R-:W0:Y:S01]  /*f6a0*/  LDS.128 R64, [R76+0x10400] ;  /* 0x010400004c407984 */ /* 0x000e220000000c00 */
[----:B------:R-:W-:Y:S01]  /*f6b0*/  SHF.R.U32.HI R119, RZ, 0x10, R71 ;  /* 0x00000010ff777819 */ /* 0x000fe20000011647 */
[----:B0-----:R-:W-:Y:S02]  /*f6c0*/  HADD2.F32 R78, -RZ, R65.H1_H1 ;  /* 0x30000041ff4e7230 */ /* 0x001fe40000004100 */
[----:B------:R-:W-:Y:S02]  /*f6d0*/  HADD2.F32 R79, -RZ, R66.H0_H0 ;  /* 0x20000042ff4f7230 */ /* 0x000fe40000004100 */
[--C-:B------:R-:W-:Y:S02]  /*f6e0*/  HADD2.F32 R80, -RZ, R67.reuse.H0_H0 ;  /* 0x20000043ff507230 */ /* 0x100fe40000004100 */
[C---:B------:R-:W-:Y:S01]  /*f6f0*/  FMUL.FTZ R113, R78.reuse, R83 ;  /* 0x000000534e717220 */ /* 0x040fe20000410000 */
[----:B------:R-:W-:Y:S01]  /*f700*/  FMUL.FTZ R115, R78, R81 ;  /* 0x000000514e737220 */ /* 0x000fe20000410000 */
[----:B------:R-:W-:-:S02]  /*f710*/  HADD2.F32 R67, -RZ, R67.H1_H1 ;  /* 0x30000043ff437230 */ /* 0x000fc40000004100 */
[----:B------:R-:W-:Y:S01]  /*f720*/  HADD2.F32 R66, -RZ, R66.H1_H1 ;  /* 0x30000042ff427230 */ /* 0x000fe20000004100 */
[----:B--2---:R-:W0:Y:S02]  /*f730*/  LDS.128 R56, [R120] ;  /* 0x0000000078387984 */ /* 0x004e240000000c00 */
[--C-:B0-----:R-:W-:Y:S02]  /*f740*/  HADD2.F32 R63, -RZ, R57.reuse.H0_H0 ;  /* 0x20000039ff3f7230 */ /* 0x101fe40000004100 */
[----:B------:R-:W-:Y:S02]  /*f750*/  HADD2.F32 R70, -RZ, R57.H1_H1 ;  /* 0x30000039ff467230 */ /* 0x000fe40000004100 */
[----:B------:R-:W-:Y:S02]  /*f760*/  HADD2.F32 R57, -RZ, R65.H0_H0 ;  /* 0x20000041ff397230 */ /* 0x000fe40000004100 */
[----:B------:R-:W-:Y:S02]  /*f770*/  HADD2.F32 R65, -RZ, R64.H0_H0 ;  /* 0x20000040ff417230 */ /* 0x000fe40000004100 */
[----:B------:R-:W-:Y:S01]  /*f780*/  FFMA.FTZ R78, R70, R81, -R113 ;  /* 0x00000051464e7223 */ /* 0x000fe20000010871 */
[----:B------:R-:W-:-:S02]  /*f790*/  HADD2.F32 R62, -RZ, R56.H0_H0 ;  /* 0x20000038ff3e7230 */ /* 0x000fc40000004100 */
[C---:B------:R-:W-:Y:S01]  /*f7a0*/  FMUL.FTZ R116, R57.reuse, R114 ;  /* 0x0000007239747220 */ /* 0x040fe20000410000 */
[-C--:B------:R-:W-:Y:S01]  /*f7b0*/  FMUL.FTZ R118, R57, R82.reuse ;  /* 0x0000005239767220 */ /* 0x080fe20000410000 */
[----:B------:R-:W-:Y:S01]  /*f7c0*/  FFMA.FTZ R115, R70, R83, R115 ;  /* 0x0000005346737223 */ /* 0x000fe20000010073 */
[----:B------:R-:W-:Y:S02]  /*f7d0*/  HADD2.F32 R70, -RZ, R111.H1_H1 ;  /* 0x3000006fff467230 */ /* 0x000fe40000004100 */
[C---:B------:R-:W-:Y:S01]  /*f7e0*/  FFMA.FTZ R57, R63.reuse, R82, -R116 ;  /* 0x000000523f397223 */ /* 0x040fe20000010874 */
[----:B------:R-:W-:Y:S02]  /*f7f0*/  HADD2.F32 R82, -RZ, R110.H0_H0 ;  /* 0x2000006eff527230 */ /* 0x000fe40000004100 */
[----:B------:R-:W-:Y:S01]  /*f800*/  FFMA.FTZ R118, R63, R114, R118 ;  /* 0x000000723f767223 */ /* 0x000fe20000010076 */
[----:B------:R-:W-:Y:S02]  /*f810*/  HADD2.F32 R63, -RZ, R112.H0_H0 ;  /* 0x20000070ff3f7230 */ /* 0x000fe40000004100 */
[----:B------:R-:W-:Y:S01]  /*f820*/  FMUL.FTZ R114, R79, R70 ;  /* 0x000000464f727220 */ /* 0x000fe20000410000 */
[----:B------:R-:W-:-:S02]  /*f830*/  HADD2.F32 R110, -RZ, R110.H1_H1 ;  /* 0x3000006eff6e7230 */ /* 0x000fc40000004100 */
[CC--:B------:R-:W-:Y:S01]  /*f840*/  FMUL.FTZ R81, R65.reuse, R82.reuse ;  /* 0x0000005241517220 */ /* 0x0c0fe20000410000 */
[----:B------:R-:W-:Y:S02]  /*f850*/  HADD2.F32 R71, -RZ, R58.H0_H0 ;  /* 0x2000003aff477230 */ /* 0x000fe40000004100 */
[-C--:B------:R-:W-:Y:S01]  /*f860*/  FMUL.FTZ R65, R65, R63.reuse ;  /* 0x0000003f41417220 */ /* 0x080fe20000410000 */
[----:B------:R-:W-:Y:S02]  /*f870*/  HADD2.F32 R111, -RZ, R111.H0_H0 ;  /* 0x2000006fff6f7230 */ /* 0x000fe40000004100 */
[C---:B------:R-:W-:Y:S01]  /*f880*/  FFMA.FTZ R81, R62.reuse, R63, -R81 ;  /* 0x0000003f3e517223 */ /* 0x040fe20000010851 */
[----:B------:R-:W-:Y:S02]  /*f890*/  HADD2.F32 R77, -RZ, R59.H0_H0 ;  /* 0x2000003bff4d7230 */ /* 0x000fe40000004100 */
[----:B------:R-:W-:Y:S01]  /*f8a0*/  FFMA.FTZ R82, R62, R82, R65 ;  /* 0x000000523e527223 */ /* 0x000fe20000010041 */
[----:B------:R-:W-:Y:S01]  /*f8b0*/  FMUL.FTZ R62, R79, R110 ;  /* 0x0000006e4f3e7220 */ /* 0x000fe20000410000 */
[----:B------:R-:W-:-:S02]  /*f8c0*/  HADD2.F32 R112, -RZ, R112.H1_H1 ;  /* 0x30000070ff707230 */ /* 0x000fc40000004100 */
[C---:B------:R-:W-:Y:S01]  /*f8d0*/  FMUL.FTZ R116, R80.reuse, R111 ;  /* 0x0000006f50747220 */ /* 0x040fe20000410000 */
[----:B------:R-:W-:Y:S02]  /*f8e0*/  HADD2.F32 R59, -RZ, R59.H1_H1 ;  /* 0x3000003bff3b7230 */ /* 0x000fe40000004100 */
[C---:B------:R-:W-:Y:S01]  /*f8f0*/  FFMA.FTZ R79, R71.reuse, R70, -R62 ;  /* 0x00000046474f7223 */ /* 0x040fe2000001083e */
[----:B------:R-:W-:Y:S02]  /*f900*/  HADD2.F32 R70, -RZ, R117.H0_H0 ;  /* 0x20000075ff467230 */ /* 0x000fe40000004100 */
[----:B------:R-:W-:Y:S01]  /*f910*/  FMUL.FTZ R80, R80, R112 ;  /* 0x0000007050507220 */ /* 0x000fe20000410000 */
[----:B------:R-:W-:Y:S02]  /*f920*/  HADD2.F32 R62, -RZ, R119.H0_H0 ;  /* 0x20000077ff3e7230 */ /* 0x000fe40000004100 */
[----:B------:R-:W-:Y:S01]  /*f930*/  FFMA.FTZ R114, R71, R110, R114 ;  /* 0x0000006e47727223 */ /* 0x000fe20000010072 */
[----:B------:R-:W-:Y:S01]  /*f940*/  FFMA.FTZ R116, R77, R112, -R116 ;  /* 0x000000704d747223 */ /* 0x000fe20000010874 */
[----:B------:R-:W-:-:S02]  /*f950*/  HADD2.F32 R64, -RZ, R64.H1_H1 ;  /* 0x30000040ff407230 */ /* 0x000fc40000004100 */
[C---:B------:R-:W-:Y:S01]  /*f960*/  FMUL.FTZ R110, R67.reuse, R70 ;  /* 0x00000046436e7220 */ /* 0x040fe20000410000 */
[-C--:B------:R-:W-:Y:S01]  /*f970*/  FMUL.FTZ R112, R67, R62.reuse ;  /* 0x0000003e43707220 */ /* 0x080fe20000410000 */
[----:B------:R-:W-:Y:S02]  /*f980*/  HADD2.F32 R65, -RZ, R61.H0_H0 ;  /* 0x2000003dff417230 */ /* 0x000fe40000004100 */
[----:B------:R-:W-:Y:S01]  /*f990*/  FFMA.FTZ R80, R77, R111, R80 ;  /* 0x0000006f4d507223 */ /* 0x000fe20000010050 */
[----:B------:R-:W-:Y:S02]  /*f9a0*/  HADD2.F32 R63, -RZ, R68.H0_H0 ;  /* 0x20000044ff3f7230 */ /* 0x000fe40000004100 */
[C---:B------:R-:W-:Y:S01]  /*f9b0*/  FFMA.FTZ R71, R59.reuse, R62, -R110 ;  /* 0x0000003e3b477223 */ /* 0x040fe2000001086e */
[----:B------:R-:W-:Y:S02]  /*f9c0*/  HADD2.F32 R61, -RZ, R60.H0_H0 ;  /* 0x2000003cff3d7230 */ /* 0x000fe40000004100 */
[----:B------:R-:W-:Y:S01]  /*f9d0*/  FFMA.FTZ R77, R59, R70, R112 ;  /* 0x000000463b4d7223 */ /* 0x000fe20000010070 */
[----:B------:R-:W-:-:S02]  /*f9e0*/  HADD2.F32 R56, -RZ, R56.H1_H1 ;  /* 0x30000038ff387230 */ /* 0x000fc40000004100 */
        /* <DEDUP_REMOVED lines=19> */
.L_x_1738:
[----:B------:R-:W-:Y:S05]  /*fb20*/  BSYNC B1 ;  /* 0x0000000000017941 */ /* 0x000fea0003800000 */
.L_x_1737:
[----:B01----:R-:W2:Y:S01]  /*fb30*/  LDL R56, [R1+0xa0] ;  /* 0x0000a00001387983 */ /* 0x003ea20000100800 */
[----:B------:R-:W-:Y:S01]  /*fb40*/  BSSY B1, `(.L_x_1741) ;  /* 0x00000cc000017945 */ /* 0x000fe20003800000 */
[----:B--2---:R-:W-:-:S13]  /*fb50*/  ISETP.GE.AND P0, PT, R56, R21, PT ;  /* 0x000000153800720c */ /* 0x004fda0003f06270 */
[----:B------:R-:W-:Y:S05]  /*fb60*/  @P0 BRA `(.L_x_1742) ;  /* 0x0000000c00240947 */ /* 0x000fea0003800000 */
[----:B------:R0:W5:Y:S01]  /*fb70*/  LDL R112, [R1+0x50] ;  /* 0x0000500001707983 */ /* 0x0001620000100800 */
[----:B------:R-:W1:Y:S03]  /*fb80*/  LDC R65, c[0x0][0x3f4] ;  /* 0x0000fd00ff417b82 */ /* 0x000e660000000800 */
[----:B------:R0:W5:Y:S04]  /*fb90*/  LDL R111, [R1+0xa4] ;  /* 0x0000a400016f7983 */ /* 0x0001680000100800 */
[----:B------:R0:W5:Y:S01]  /*fba0*/  LDL R110, [R1+0x58] ;  /* 0x00005800016e7983 */ /* 0x0001620000100800 */
[----:B------:R-:W-:Y:S01]  /*fbb0*/  BSSY B2, `(.L_x_1743) ;  /* 0x0000064000027945 */ /* 0x000fe20003800000 */
[----:B-1----:R-:W-:-:S02]  /*fbc0*/  ISETP.GE.AND P0, PT, R16, R65, PT ;  /* 0x000000411000720c */ /* 0x002fc40003f06270 */
[----:B------:R-:W-:-:S11]  /*fbd0*/  ISETP.GE.AND P1, PT, R205, R65, PT ;  /* 0x00000041cd00720c */ /* 0x000fd60003f26270 */
[----:B0-----:R-:W-:Y:S05]  /*fbe0*/  @P0 BRA `(.L_x_1744) ;  /* 0x0000000400800947 */ /* 0x001fea0003800000 */
[----:B------:R-:W2:Y:S04]  /*fbf0*/  LDL R56, [R1+0x70] ;  /* 0x0000700001387983 */ /* 0x000ea80000100800 */
[----:B------:R-:W3:Y:S01]  /*fc00*/  LDL R113, [R1+0x98] ;  /* 0x0000980001717983 */ /* 0x000ee20000100800 */
[--C-:B------:R-:W-:Y:S01]  /*fc10*/  SHF.R.U64 R83, R48, 0x10, R49.reuse ;  /* 0x0000001030537819 */ /* 0x100fe20000001231 */
[----:B------:R-:W-:Y:S01]  /*fc20*/  HADD2.F32 R66, -RZ, R107.H1_H1 ;  /* 0x3000006bff427230 */ /* 0x000fe20000004100 */
[----:B------:R-:W-:Y:S01]  /*fc30*/  SHF.R.U32.HI R67, RZ, 0x10, R49 ;  /* 0x00000010ff437819 */ /* 0x000fe20000011631 */
[--C-:B------:R-:W-:Y:S01]  /*fc40*/  HADD2.F32 R68, -RZ, R109.reuse.H1_H1 ;  /* 0x3000006dff447230 */ /* 0x100fe20000004100 */
[--C-:B------:R-:W-:Y:S01]  /*fc50*/  SHF.R.U64 R79, R40, 0x10, R41.reuse ;  /* 0x00000010284f7819 */ /* 0x100fe20000001229 */
[----:B------:R-:W-:Y:S01]  /*fc60*/  HADD2.F32 R109, -RZ, R109.H0_H0 ;  /* 0x2000006dff6d7230 */ /* 0x000fe20000004100 */
[----:B------:R-:W-:Y:S01]  /*fc70*/  SHF.R.U32.HI R70, RZ, 0x10, R41 ;  /* 0x00000010ff467819 */ /* 0x000fe20000011629 */
[----:B------:R-:W-:Y:S01]  /*fc80*/  HADD2.F32 R107, -RZ, R107.H0_H0 ;  /* 0x2000006bff6b7230 */ /* 0x000fe20000004100 */
[----:B------:R-:W-:-:S02]  /*fc90*/  SHF.R.U64 R82, R50, 0x10, R51 ;  /* 0x0000001032527819 */ /* 0x000fc40000001233 */
[----:B------:R-:W-:Y:S01]  /*fca0*/  SHF.R.U32.HI R81, RZ, 0x10, R51 ;  /* 0x00000010ff517819 */ /* 0x000fe20000011633 */
[----:B------:R-:W-:Y:S01]  /*fcb0*/  HADD2.F32 R70, -RZ, R70.H0_H0 ;  /* 0x20000046ff467230 */ /* 0x000fe20000004100 */
[--C-:B------:R-:W-:Y:S02]  /*fcc0*/  SHF.R.U32.HI R71, RZ, 0x10, R43.reuse ;  /* 0x00000010ff477819 */ /* 0x100fe4000001162b */
[----:B------:R-:W-:Y:S02]  /*fcd0*/  SHF.R.U64 R77, R42, 0x10, R43 ;  /* 0x000000102a4d7819 */ /* 0x000fe4000000122b */
        /* <DEDUP_REMOVED lines=13> */
[----:B------:R-:W-:Y:S02]  /*fdb0*/  HADD2.F32 R40, -RZ, R56.H0_H0 ;  /* 0x20000038ff287230 */ /* 0x000fe40000004100 */
[----:B------:R-:W-:Y:S02]  /*fdc0*/  HADD2.F32 R57, -RZ, R57.H1_H1 ;  /* 0x30000039ff397230 */ /* 0x000fe40000004100 */
[----:B------:R-:W-:Y:S02]  /*fdd0*/  HADD2.F32 R42, -RZ, R58.H0_H0 ;  /* 0x2000003aff2a7230 */ /* 0x000fe40000004100 */
[--C-:B------:R-:W-:Y:S02]  /*fde0*/  HADD2.F32 R43, -RZ, R59.reuse.H0_H0 ;  /* 0x2000003bff2b7230 */ /* 0x100fe40000004100 */
[----:B------:R-:W-:-:S02]  /*fdf0*/  HADD2.F32 R59, -RZ, R59.H1_H1 ;  /* 0x3000003bff3b7230 */ /* 0x000fc40000004100 */
[--C-:B-1----:R-:W-:Y:S02]  /*fe00*/  HADD2.F32 R49, -RZ, R61.reuse.H0_H0 ;  /* 0x2000003dff317230 */ /* 0x102fe40000004100 */
[----:B------:R-:W-:Y:S02]  /*fe10*/  HADD2.F32 R48, -RZ, R60.H0_H0 ;  /* 0x2000003cff307230 */ /* 0x000fe40000004100 */
[----:B------:R-:W-:Y:S02]  /*fe20*/  HADD2.F32 R61, -RZ, R61.H1_H1 ;  /* 0x3000003dff3d7230 */ /* 0x000fe40000004100 */
[C---:B------:R-:W-:Y:S01]  /*fe30*/  FMUL.FTZ R76, R49.reuse, R68 ;  /* 0x00000044314c7220 */ /* 0x040fe20000410000 */
[-C--:B------:R-:W-:Y:S01]  /*fe40*/  FMUL.FTZ R78, R49, R66.reuse ;  /* 0x00000042314e7220 */ /* 0x080fe20000410000 */
[----:B------:R-:W-:Y:S02]  /*fe50*/  HADD2.F32 R49, -RZ, R108.H0_H0 ;  /* 0x2000006cff317230 */ /* 0x000fe40000004100 */
[C---:B------:R-:W-:Y:S01]  /*fe60*/  FFMA.FTZ R76, R41.reuse, R66, -R76 ;  /* 0x00000042294c7223 */ /* 0x040fe2000001084c */
[----:B------:R-:W-:Y:S01]  /*fe70*/  FFMA.FTZ R78, R41, R68, R78 ;  /* 0x00000044294e7223 */ /* 0x000fe2000001004e */
[----:B------:R-:W-:Y:S01]  /*fe80*/  FMUL.FTZ R41, R48, R109 ;  /* 0x0000006d30297220 */ /* 0x000fe20000410000 */
[----:B------:R-:W-:-:S02]  /*fe90*/  HADD2.F32 R66, -RZ, R67.H0_H0 ;  /* 0x20000043ff427230 */ /* 0x000fc40000004100 */
[-C--:B------:R-:W-:Y:S01]  /*fea0*/  FMUL.FTZ R48, R48, R107.reuse ;  /* 0x0000006b30307220 */ /* 0x080fe20000410000 */
[----:B------:R-:W-:Y:S02]  /*feb0*/  HADD2.F32 R51, -RZ, R63.H0_H0 ;  /* 0x2000003fff337230 */ /* 0x000fe40000004100 */
[----:B------:R-:W-:Y:S01]  /*fec0*/  FFMA.FTZ R107, R40, R107, -R41 ;  /* 0x0000006b286b7223 */ /* 0x000fe20000010829 */
[C---:B------:R-:W-:Y:S01]  /*fed0*/  FMUL.FTZ R80, R61.reuse, R70 ;  /* 0x000000463d507220 */ /* 0x040fe20000410000 */
[----:B------:R-:W-:Y:S02]  /*fee0*/  HADD2.F32 R41, -RZ, R106.H0_H0 ;  /* 0x2000006aff297230 */ /* 0x000fe40000004100 */
[-C--:B------:R-:W-:Y:S01]  /*fef0*/  FMUL.FTZ R68, R61, R66.reuse ;  /* 0x000000423d447220 */ /* 0x080fe20000410000 */
[----:B------:R-:W-:Y:S02]  /*ff00*/  HADD2.F32 R108, -RZ, R108.H1_H1 ;  /* 0x3000006cff6c7230 */ /* 0x000fe40000004100 */
[----:B------:R-:W-:Y:S01]  /*ff10*/  FFMA.FTZ R61, R57, R66, -R80 ;  /* 0x00000042393d7223 */ /* 0x000fe20000010850 */
[----:B------:R-:W-:-:S02]  /*ff20*/  HADD2.F32 R50, -RZ, R62.H0_H0 ;  /* 0x2000003eff327230 */ /* 0x000fc40000004100 */
[----:B------:R-:W-:Y:S01]  /*ff30*/  FFMA.FTZ R67, R57, R70, R68 ;  /* 0x0000004639437223 */ /* 0x000fe20000010044 */
[----:B------:R-:W-:Y:S02]  /*ff40*/  HADD2.F32 R106, -RZ, R106.H1_H1 ;  /* 0x3000006aff6a7230 */ /* 0x000fe40000004100 */
[----:B------:R-:W-:Y:S01]  /*ff50*/  FFMA.FTZ R109, R40, R109, R48 ;  /* 0x0000006d286d7223 */ /* 0x000fe20000010030 */
[C---:B------:R-:W-:Y:S01]  /*ff60*/  FMUL.FTZ R66, R51.reuse, R108 ;  /* 0x0000006c33427220 */ /* 0x040fe20000410000 */
[----:B------:R-:W-:Y:S02]  /*ff70*/  HADD2.F32 R63, -RZ, R63.H1_H1 ;  /* 0x3000003fff3f7230 */ /* 0x000fe40000004100 */
[C---:B------:R-:W-:Y:S01]  /*ff80*/  FMUL.FTZ R57, R50.reuse, R49 ;  /* 0x0000003132397220 */ /* 0x040fe20000410000 */
[----:B------:R-:W-:Y:S01]  /*ff90*/  FMUL.FTZ R69, R50, R41 ;  /* 0x0000002932457220 */ /* 0x000fe20000410000 */
[----:B------:R-:W-:Y:S02]  /*ffa0*/  HADD2.F32 R48, -RZ, R71.H0_H0 ;  /* 0x20000047ff307230 */ /* 0x000fe40000004100 */
[----:B------:R-:W-:Y:S01]  /*ffb0*/  FMUL.FTZ R51, R51, R106 ;  /* 0x0000006a33337220 */ /* 0x000fe20000410000 */
[----:B------:R-:W-:-:S02]  /*ffc0*/  HADD2.F32 R40, -RZ, R81.H0_H0 ;  /* 0x20000051ff287230 */ /* 0x000fc40000004100 */
[C---:B------:R-:W-:Y:S01]  /*ffd0*/  FFMA.FTZ R50, R42.reuse, R41, -R57 ;  /* 0x000000292a327223 */ /* 0x040fe20000010839 */
[----:B------:R-:W-:Y:S01]  /*ffe0*/  FFMA.FTZ R69, R42, R49, R69 ;  /* 0x000000312a457223 */ /* 0x000fe20000010045 */
[----:B------:R-:W-:Y:S01]  /*fff0*/  FFMA.FTZ R108, R43, R108, R51 ;  /* 0x0000006c2b6c7223 */ /* 0x000fe20000010033 */
[----:B------:R-:W-:Y:S02]  /*10000*/  HADD2.F32 R60, -RZ, R60.H1_H1 ;  /* 0x3000003cff3c7230 */ /* 0x000fe40000004100 */
[----:B------:R-:W-:Y:S01]  /*10010*/  FMUL.FTZ R42, R63, R48 ;  /* 0x000000303f2a7220 */ /* 0x000fe20000410000 */
[----:B------:R-:W-:Y:S02]  /*10020*/  HADD2.F32 R62, -RZ, R62.H1_H1 ;  /* 0x3000003eff3e7230 */ /* 0x000fe40000004100 */
[----:B------:R-:W-:Y:S01]  /*10030*/  FFMA.FTZ R66, R43, R106, -R66 ;  /* 0x0000006a2b427223 */ /* 0x000fe20000010842 */
[----:B------:R-:W-:Y:S01]  /*10040*/  FMUL.FTZ R68, R63, R40 ;  /* 0x000000283f447220 */ /* 0x000fe20000410000 */
[----:B------:R-:W-:-:S02]  /*10050*/  HADD2.F32 R49, -RZ, R79.H0_H0 ;  /* 0x2000004fff317230 */ /* 0x000fc40000004100 */
[C---:B------:R-:W-:Y:S01]  /*10060*/  FFMA.FTZ R63, R59.reuse, R40, -R42 ;  /* 0x000000283b3f7223 */ /* 0x040fe2000001082a */
[----:B------:R-:W-:Y:S02]  /*10070*/  HADD2.F32 R51, -RZ, R77.H0_H0 ;  /* 0x2000004dff337230 */ /* 0x000fe40000004100 */
[----:B------:R-:W-:Y:S01]  /*10080*/  FFMA.FTZ R71, R59, R48, R68 ;  /* 0x000000303b477223 */ /* 0x000fe20000010044 */
[----:B------:R-:W-:Y:S02]  /*10090*/  HADD2.F32 R41, -RZ, R83.H0_H0 ;  /* 0x20000053ff297230 */ /* 0x000fe40000004100 */
[----:B------:R-:W-:Y:S01]  /*100a0*/  FMUL.FTZ R57, R60, R49 ;  /* 0x000000313c397220 */ /* 0x000fe20000410000 */
[----:B------:R-:W-:Y:S02]  /*100b0*/  HADD2.F32 R43, -RZ, R82.H0_H0 ;  /* 0x20000052ff2b7230 */ /* 0x000fe40000004100 */
[----:B------:R-:W-:Y:S01]  /*100c0*/  FMUL.FTZ R59, R62, R51 ;  /* 0x000000333e3b7220 */ /* 0x000fe20000410000 */
[----:B------:R-:W-:-:S02]  /*100d0*/  HADD2.F32 R56, -RZ, R56.H1_H1 ;  /* 0x30000038ff387230 */ /* 0x000fc40000004100 */
[----:B------:R-:W-:Y:S01]  /*100e0*/  FMUL.FTZ R60, R60, R41 ;  /* 0x000000293c3c7220 */ /* 0x000fe20000410000 */
[----:B------:R-:W-:Y:S02]  /*100f0*/  HADD2.F32 R58, -RZ, R58.H1_H1 ;  /* 0x3000003aff3a7230 */ /* 0x000fe40000004100 */
[----:B------:R-:W-:Y:S01]  /*10100*/  FMUL.FTZ R62, R62, R43 ;  /* 0x0000002b3e3e7220 */ /* 0x000fe20000410000 */
        /* <DEDUP_REMOVED lines=14> */
.L_x_1744:
[----:B------:R-:W-:Y:S05]  /*101f0*/  BSYNC B2 ;  /* 0x0000000000027941 */ /* 0x000fea0003800000 */
.L_x_1743:
[----:B------:R-:W-:Y:S05]  /*10200*/  @P1 BRA `(.L_x_1742) ;  /* 0x00000004007c1947 */ /* 0x000fea0003800000 */
[----:B------:R-:W2:Y:S01]  /*10210*/  LDL R71, [R1+0x94] ;  /* 0x0000940001477983 */ /* 0x000ea20000100800 */
[----:B------:R-:W-:Y:S01]  /*10220*/  LEA.HI R65, R65, R0, RZ, 0x1d ;  /* 0x0000000041417211 */ /* 0x000fe200078fe8ff */
[----:B------:R-:W-:Y:S01]  /*10230*/  HADD2.F32 R57, -RZ, R103.H1_H1 ;  /* 0x30000067ff397230 */ /* 0x000fe20000004100 */
[----:B------:R-:W-:Y:S01]  /*10240*/  SHF.R.U32.HI R60, RZ, 0x10, R45 ;  /* 0x00000010ff3c7819 */ /* 0x000fe2000001162d */
[----:B------:R-:W-:Y:S01]  /*10250*/  HADD2.F32 R59, -RZ, R105.H1_H1 ;  /* 0x30000069ff3b7230 */ /* 0x000fe20000004100 */
[----:B0-----:R-:W-:Y:S02]  /*10260*/  SHF.R.S32.HI R42, RZ, 0x1f, R65 ;  /* 0x0000001fff2a7819 */ /* 0x001fe40000011441 */
[----:B------:R-:W-:Y:S01]  /*10270*/  SHF.L.U32 R40, R65, 0x3, RZ ;  /* 0x0000000341287819 */ /* 0x000fe200000006ff */
[----:B------:R-:W-:Y:S01]  /*10280*/  HADD2.F32 R60, -RZ, R60.H0_H0 ;  /* 0x2000003cff3c7230 */ /* 0x000fe20000004100 */
[----:B------:R-:W-:Y:S02]  /*10290*/  LEA.HI R42, R42, R65, RZ, 0x3 ;  /* 0x000000412a2a7211 */ /* 0x000fe400078f18ff */
[----:B-----5:R-:W-:-:S02]  /*102a0*/  LOP3.LUT R40, R112, 0x38, R40, 0xf8, !PT ;  /* 0x0000003870287812 */ /* 0x020fc400078ef828 */
[--C-:B------:R-:W-:Y:S01]  /*102b0*/  SHF.R.U64 R70, R52, 0x10, R53.reuse ;  /* 0x0000001034467819 */ /* 0x100fe20000001235 */
[----:B------:R-:W-:Y:S01]  /*102c0*/  IMAD.SHL.U32 R42, R42, 0x400, RZ ;  /* 0x000004002a2a7824 */ /* 0x000fe200078e00ff */
[----:B------:R-:W-:Y:S02]  /*102d0*/  LOP3.LUT R48, R40, R111, RZ, 0x3c, !PT ;  /* 0x0000006f28307212 */ /* 0x000fe400078e3cff */
[----:B------:R-:W-:Y:S02]  /*102e0*/  SHF.R.U32.HI R58, RZ, 0x10, R53 ;  /* 0x00000010ff3a7819 */ /* 0x000fe40000011635 */
[----:B------:R-:W-:Y:S02]  /*102f0*/  LOP3.LUT R49, R42, 0x7fffe000, RZ, 0xc0, !PT ;  /* 0x7fffe0002a317812 */ /* 0x000fe400078ec0ff */
[----:B------:R-:W-:Y:S02]  /*10300*/  SHF.R.U64 R68, R44, 0x10, R45 ;  /* 0x000000102c447819 */ /* 0x000fe4000000122d */
[----:B------:R-:W-:-:S02]  /*10310*/  IADD3 R49, R48, R49, R110 ;  /* 0x0000003130317210 */ /* 0x000fc40007ffe06e */
[--C-:B------:R-:W-:Y:S02]  /*10320*/  SHF.R.U64 R69, R54, 0x10, R55.reuse ;  /* 0x0000001036457819 */ /* 0x100fe40000001237 */
[----:B------:R-:W-:Y:S01]  /*10330*/  SHF.R.U32.HI R66, RZ, 0x10, R55 ;  /* 0x00000010ff427819 */ /* 0x000fe20000011637 */
[----:B------:R-:W-:Y:S01]  /*10340*/  IMAD R56, R49, 0x2, R18 ;  /* 0x0000000231387824 */ /* 0x000fe200078e0212 */
[--C-:B------:R-:W-:Y:S02]  /*10350*/  SHF.R.U32.HI R65, RZ, 0x10, R47.reuse ;  /* 0x00000010ff417819 */ /* 0x100fe4000001162f */
[----:B------:R-:W-:Y:S02]  /*10360*/  SHF.R.U64 R67, R46, 0x10, R47 ;  /* 0x000000102e437819 */ /* 0x000fe4000000122f */
[----:B------:R-:W0:Y:S02]  /*10370*/  LDS.128 R48, [R56+0x10400] ;  /* 0x0104000038307984 */ /* 0x000e240000000c00 */
[----:B0-----:R-:W-:-:S02]  /*10380*/  HADD2.F32 R52, -RZ, R49.H0_H0 ;  /* 0x20000031ff347230 */ /* 0x001fc40000004100 */
[----:B------:R-:W-:Y:S02]  /*10390*/  HADD2.F32 R53, -RZ, R49.H1_H1 ;  /* 0x30000031ff357230 */ /* 0x000fe40000004100 */
[----:B------:R-:W-:Y:S02]  /*103a0*/  HADD2.F32 R49, -RZ, R48.H0_H0 ;  /* 0x20000030ff317230 */ /* 0x000fe40000004100 */
[C---:B------:R-:W-:Y:S01]  /*103b0*/  FMUL.FTZ R61, R52.reuse, R59 ;  /* 0x0000003b343d7220 */ /* 0x040fe20000410000 */
[----:B------:R-:W-:Y:S01]  /*103c0*/  FMUL.FTZ R63, R52, R57 ;  /* 0x00000039343f7220 */ /* 0x000fe20000410000 */
[----:B------:R-:W-:Y:S02]  /*103d0*/  HADD2.F32 R52, -RZ, R58.H0_H0 ;  /* 0x2000003aff347230 */ /* 0x000fe40000004100 */
[----:B------:R-:W-:Y:S01]  /*103e0*/  FMUL.FTZ R62, R53, R60 ;  /* 0x0000003c353e7220 */ /* 0x000fe20000410000 */
[----:B------:R-:W-:Y:S02]  /*103f0*/  HADD2.F32 R58, -RZ, R105.H0_H0 ;  /* 0x20000069ff3a7230 */ /* 0x000fe40000004100 */
[----:B------:R-:W-:-:S02]  /*10400*/  HADD2.F32 R54, -RZ, R50.H0_H0 ;  /* 0x20000032ff367230 */ /* 0x000fc40000004100 */
[----:B------:R-:W-:Y:S01]  /*10410*/  FMUL.FTZ R64, R53, R52 ;  /* 0x0000003435407220 */ /* 0x000fe20000410000 */
[--C-:B------:R-:W-:Y:S02]  /*10420*/  HADD2.F32 R53, -RZ, R104.reuse.H0_H0 ;  /* 0x20000068ff357230 */ /* 0x100fe40000004100 */
[--C-:B------:R-:W-:Y:S02]  /*10430*/  HADD2.F32 R55, -RZ, R51.reuse.H0_H0 ;  /* 0x20000033ff377230 */ /* 0x100fe40000004100 */
[----:B------:R-:W-:Y:S02]  /*10440*/  HADD2.F32 R104, -RZ, R104.H1_H1 ;  /* 0x30000068ff687230 */ /* 0x000fe40000004100 */
[----:B------:R-:W-:Y:S02]  /*10450*/  HADD2.F32 R51, -RZ, R51.H1_H1 ;  /* 0x30000033ff337230 */ /* 0x000fe40000004100 */
[----:B------:R-:W-:Y:S02]  /*10460*/  HADD2.F32 R48, -RZ, R48.H1_H1 ;  /* 0x30000030ff307230 */ /* 0x000fe40000004100 */
[----:B------:R-:W-:Y:S01]  /*10470*/  HADD2.F32 R50, -RZ, R50.H1_H1 ;  /* 0x30000032ff327230 */ /* 0x000fe20000004100 */
[----:B--2---:R-:W0:Y:S02]  /*10480*/  LDS.128 R40, [R71] ;  /* 0x0000000047287984 */ /* 0x004e240000000c00 */
[----:B0-----:R-:W-:-:S02]  /*10490*/  HADD2.F32 R44, -RZ, R41.H0_H0 ;  /* 0x20000029ff2c7230 */ /* 0x001fc40000004100 */
[----:B------:R-:W-:Y:S02]  /*104a0*/  HADD2.F32 R45, -RZ, R41.H1_H1 ;  /* 0x30000029ff2d7230 */ /* 0x000fe40000004100 */
[----:B------:R-:W-:Y:S02]  /*104b0*/  HADD2.F32 R41, -RZ, R40.H0_H0 ;  /* 0x20000028ff297230 */ /* 0x000fe40000004100 */
[C---:B------:R-:W-:Y:S01]  /*104c0*/  FFMA.FTZ R61, R44.reuse, R57, -R61 ;  /* 0x000000392c3d7223 */ /* 0x040fe2000001083d */
[----:B------:R-:W-:Y:S01]  /*104d0*/  FFMA.FTZ R63, R44, R59, R63 ;  /* 0x0000003b2c3f7223 */ /* 0x000fe2000001003f */
[----:B------:R-:W-:Y:S02]  /*104e0*/  HADD2.F32 R44, -RZ, R103.H0_H0 ;  /* 0x20000067ff2c7230 */ /* 0x000fe40000004100 */
[----:B------:R-:W-:Y:S01]  /*104f0*/  FFMA.FTZ R62, R45, R52, -R62 ;  /* 0x000000342d3e7223 */ /* 0x000fe2000001083e */
[----:B------:R-:W-:Y:S01]  /*10500*/  FMUL.FTZ R52, R49, R58 ;  /* 0x0000003a31347220 */ /* 0x000fe20000410000 */
[----:B------:R-:W-:Y:S01]  /*10510*/  FFMA.FTZ R64, R45, R60, R64 ;  /* 0x0000003c2d407223 */ /* 0x000fe20000010040 */
[----:B------:R-:W-:-:S02]  /*10520*/  HADD2.F32 R45, -RZ, R101.H0_H0 ;  /* 0x20000065ff2d7230 */ /* 0x000fc40000004100 */
[-C--:B------:R-:W-:Y:S01]  /*10530*/  FMUL.FTZ R49, R49, R44.reuse ;  /* 0x0000002c31317220 */ /* 0x080fe20000410000 */
[----:B------:R-:W-:Y:S01]  /*10540*/  FFMA.FTZ R57, R41, R44, -R52 ;  /* 0x0000002c29397223 */ /* 0x000fe20000010834 */
[----:B------:R-:W-:Y:S02]  /*10550*/  HADD2.F32 R44, -RZ, R101.H1_H1 ;  /* 0x30000065ff2c7230 */ /* 0x000fe40000004100 */
[----:B------:R-:W-:Y:S01]  /*10560*/  FMUL.FTZ R60, R55, R104 ;  /* 0x00000068373c7220 */ /* 0x000fe20000410000 */
[----:B------:R-:W-:Y:S01]  /*10570*/  FFMA.FTZ R58, R41, R58, R49 ;  /* 0x0000003a293a7223 */ /* 0x000fe20000010031 */
[----:B------:R-:W-:Y:S02]  /*10580*/  HADD2.F32 R47, -RZ, R43.H0_H0 ;  /* 0x2000002bff2f7230 */ /* 0x000fe40000004100 */
[C---:B------:R-:W-:Y:S01]  /*10590*/  FMUL.FTZ R41, R54.reuse, R53 ;  /* 0x0000003536297220 */ /* 0x040fe20000410000 */
[----:B------:R-:W-:Y:S01]  /*105a0*/  FMUL.FTZ R49, R54, R45 ;  /* 0x0000002d36317220 */ /* 0x000fe20000410000 */
[----:B------:R-:W-:-:S02]  /*105b0*/  HADD2.F32 R46, -RZ, R42.H0_H0 ;  /* 0x2000002aff2e7230 */ /* 0x000fc40000004100 */
[-C--:B------:R-:W-:Y:S01]  /*105c0*/  FMUL.FTZ R55, R55, R44.reuse ;  /* 0x0000002c37377220 */ /* 0x080fe20000410000 */
[----:B------:R-:W-:Y:S02]  /*105d0*/  HADD2.F32 R54, -RZ, R65.H0_H0 ;  /* 0x20000041ff367230 */ /* 0x000fe40000004100 */
[C---:B------:R-:W-:Y:S01]  /*105e0*/  FFMA.FTZ R60, R47.reuse, R44, -R60 ;  /* 0x0000002c2f3c7223 */ /* 0x040fe2000001083c */
[----:B------:R-:W-:Y:S02]  /*105f0*/  HADD2.F32 R52, -RZ, R66.H0_H0 ;  /* 0x20000042ff347230 */ /* 0x000fe40000004100 */
[----:B------:R-:W-:Y:S01]  /*10600*/  FFMA.FTZ R55, R47, R104, R55 ;  /* 0x000000682f377223 */ /* 0x000fe20000010037 */
[----:B------:R-:W-:Y:S02]  /*10610*/  HADD2.F32 R43, -RZ, R43.H1_H1 ;  /* 0x3000002bff2b7230 */ /* 0x000fe40000004100 */
[----:B------:R-:W-:Y:S01]  /*10620*/  FFMA.FTZ R59, R46, R45, -R41 ;  /* 0x0000002d2e3b7223 */ /* 0x000fe20000010829 */
[C---:B------:R-:W-:Y:S01]  /*10630*/  FMUL.FTZ R66, R51.reuse, R54 ;  /* 0x0000003633427220 */ /* 0x040fe20000410000 */
[----:B------:R-:W-:Y:S01]  /*10640*/  FMUL.FTZ R44, R51, R52 ;  /* 0x00000034332c7220 */ /* 0x000fe20000410000 */
[----:B------:R-:W-:-:S02]  /*10650*/  HADD2.F32 R47, -RZ, R68.H0_H0 ;  /* 0x20000044ff2f7230 */ /* 0x000fc40000004100 */
[----:B------:R-:W-:Y:S01]  /*10660*/  FFMA.FTZ R46, R46, R53, R49 ;  /* 0x000000352e2e7223 */ /* 0x000fe20000010031 */
[----:B------:R-:W-:Y:S02]  /*10670*/  HADD2.F32 R41, -RZ, R70.H0_H0 ;  /* 0x20000046ff297230 */ /* 0x000fe40000004100 */
[C---:B------:R-:W-:Y:S01]  /*10680*/  FFMA.FTZ R65, R43.reuse, R52, -R66 ;  /* 0x000000342b417223 */ /* 0x040fe20000010842 */
[----:B------:R-:W-:Y:S02]  /*10690*/  HADD2.F32 R49, -RZ, R67.H0_H0 ;  /* 0x20000043ff317230 */ /* 0x000fe40000004100 */
[----:B------:R-:W-:Y:S01]  /*106a0*/  FFMA.FTZ R54, R43, R54, R44 ;  /* 0x000000362b367223 */ /* 0x000fe2000001002c */
[----:B------:R-:W-:Y:S02]  /*106b0*/  HADD2.F32 R45, -RZ, R69.H0_H0 ;  /* 0x20000045ff2d7230 */ /* 0x000fe40000004100 */
[----:B------:R-:W-:Y:S01]  /*106c0*/  FMUL.FTZ R43, R48, R47 ;  /* 0x0000002f302b7220 */ /* 0x000fe20000410000 */
[----:B------:R-:W-:-:S02]  /*106d0*/  HADD2.F32 R40, -RZ, R40.H1_H1 ;  /* 0x30000028ff287230 */ /* 0x000fc40000004100 */
[----:B------:R-:W-:Y:S01]  /*106e0*/  FMUL.FTZ R48, R48, R41 ;  /* 0x0000002930307220 */ /* 0x000fe20000410000 */
[----:B------:R-:W-:Y:S02]  /*106f0*/  HADD2.F32 R42, -RZ, R42.H1_H1 ;  /* 0x3000002aff2a7230 */ /* 0x000fe40000004100 */
[C---:B------:R-:W-:Y:S01]  /*10700*/  FMUL.FTZ R53, R50.reuse, R49 ;  /* 0x0000003132357220 */ /* 0x040fe20000410000 */
[----:B------:R-:W-:Y:S01]  /*10710*/  FMUL.FTZ R50, R50, R45 ;  /* 0x0000002d32327220 */ /* 0x000fe20000410000 */
[C---:B------:R-:W-:Y:S01]  /*10720*/  FFMA.FTZ R51, R40.reuse, R47, R48 ;  /* 0x0000002f28337223 */ /* 0x040fe20000010030 */
[----:B------:R-:W-:Y:S01]  /*10730*/  FFMA.FTZ R44, R40, R41, -R43 ;  /* 0x00000029282c7223 */ /* 0x000fe2000001082b */
        /* <DEDUP_REMOVED lines=12> */
.L_x_1742:
[----:B------:R-:W-:Y:S05]  /*10800*/  BSYNC B1 ;  /* 0x0000000000017941 */ /* 0x000fea0003800000 */
.L_x_1741:
[----:B------:R-:W-:Y:S01]  /*10810*/  ISETP.GE.AND P0, PT, R20, R21, PT ;  /* 0x000000151400720c */ /* 0x000fe20003f06270 */
[----:B------:R-:W-:-:S12]  /*10820*/  BSSY B1, `(.L_x_1745) ;  /* 0x00000cf000017945 */ /* 0x000fd80003800000 */
[----:B------:R-:W-:Y:S05]  /*10830*/  @P0 BRA `(.L_x_1746) ;  /* 0x0000000c00340947 */ /* 0x000fea0003800000 */
[----:B------:R-:W2:Y:S01]  /*10840*/  LDC R65, c[0x0][0x3f4] ;  /* 0x0000fd00ff417b82 */ /* 0x000ea20000000800 */
[----:B01----:R-:W-:Y:S01]  /*10850*/  SHF.R.S32.HI R41, RZ, 0x1f, R20 ;  /* 0x0000001fff297819 */ /* 0x003fe20000011414 */
        /* <DEDUP_REMOVED lines=9> */
[----:B------:R-:W-:Y:S05]  /*108f0*/  @P0 BRA `(.L_x_1748) ;  /* 0x0000000400800947 */ /* 0x000fea0003800000 */
        /* <DEDUP_REMOVED lines=11> */
[----:B------:R-:W-:Y:S02]  /*109b0*/  SHF.R.U32.HI R57, RZ, 0x10, R35 ;  /* 0x00000010ff397819 */ /* 0x000fe40000011623 */
[--C-:B------:R-:W-:Y:S02]  /*109c0*/  SHF.R.U32.HI R62, RZ, 0x10, R31.reuse ;  /* 0x00000010ff3e7819 */ /* 0x100fe4000001161f */
[----:B------:R-:W-:Y:S02]  /*109d0*/  SHF.R.U64 R63, R30, 0x10, R31 ;  /* 0x000000101e3f7819 */ /* 0x000fe4000000121f */
        /* <DEDUP_REMOVED lines=23> */
[----:B------:R-:W-:Y:S02]  /*10b50*/  HADD2.F32 R33, -RZ, R98.H0_H0 ;  /* 0x20000062ff217230 */ /* 0x000fe40000004100 */
[----:B------:R-:W-:Y:S01]  /*10b60*/  FMUL.FTZ R60, R45, R54 ;  /* 0x000000362d3c7220 */ /* 0x000fe20000410000 */
[----:B------:R-:W-:Y:S01]  /*10b70*/  FFMA.FTZ R56, R29, R50, -R56 ;  /* 0x000000321d387223 */ /* 0x000fe20000010838 */
[----:B------:R-:W-:-:S02]  /*10b80*/  HADD2.F32 R50, -RZ, R51.H0_H0 ;  /* 0x20000033ff327230 */ /* 0x000fc40000004100 */
[----:B------:R-:W-:Y:S01]  /*10b90*/  FFMA.FTZ R58, R29, R52, R58 ;  /* 0x000000341d3a7223 */ /* 0x000fe2000001003a */
[C---:B------:R-:W-:Y:S01]  /*10ba0*/  FMUL.FTZ R29, R32.reuse, R33 ;  /* 0x00000021201d7220 */ /* 0x040fe20000410000 */
[-C--:B------:R-:W-:Y:S01]  /*10bb0*/  FMUL.FTZ R32, R32, R99.reuse ;  /* 0x0000006320207220 */ /* 0x080fe20000410000 */
[----:B------:R-:W-:Y:S02]  /*10bc0*/  HADD2.F32 R34, -RZ, R46.H0_H0 ;  /* 0x2000002eff227230 */ /* 0x000fe40000004100 */
[-C--:B------:R-:W-:Y:S01]  /*10bd0*/  FMUL.FTZ R52, R45, R50.reuse ;  /* 0x000000322d347220 */ /* 0x080fe20000410000 */
[C---:B------:R-:W-:Y:S01]  /*10be0*/  FFMA.FTZ R51, R41.reuse, R50, -R60 ;  /* 0x0000003229337223 */ /* 0x040fe2000001083c */
[C---:B------:R-:W-:Y:S01]  /*10bf0*/  FFMA.FTZ R99, R28.reuse, R99, -R29 ;  /* 0x000000631c637223 */ /* 0x040fe2000001081d */
[----:B------:R-:W-:Y:S02]  /*10c00*/  HADD2.F32 R35, -RZ, R47.H0_H0 ;  /* 0x2000002fff237230 */ /* 0x000fe40000004100 */
[----:B------:R-:W-:Y:S01]  /*10c10*/  FFMA.FTZ R53, R41, R54, R52 ;  /* 0x0000003629357223 */ /* 0x000fe20000010034 */
[----:B------:R-:W-:Y:S01]  /*10c20*/  FFMA.FTZ R41, R28, R33, R32 ;  /* 0x000000211c297223 */ /* 0x000fe20000010020 */
[----:B------:R-:W-:-:S02]  /*10c30*/  HADD2.F32 R45, -RZ, R97.H0_H0 ;  /* 0x20000061ff2d7230 */ /* 0x000fc40000004100 */
[--C-:B------:R-:W-:Y:S02]  /*10c40*/  HADD2.F32 R29, -RZ, R100.reuse.H0_H0 ;  /* 0x20000064ff1d7230 */ /* 0x100fe40000004100 */
[----:B------:R-:W-:Y:S02]  /*10c50*/  HADD2.F32 R32, -RZ, R97.H1_H1 ;  /* 0x30000061ff207230 */ /* 0x000fe40000004100 */
[C---:B------:R-:W-:Y:S01]  /*10c60*/  FMUL.FTZ R33, R34.reuse, R45 ;  /* 0x0000002d22217220 */ /* 0x040fe20000410000 */
[----:B------:R-:W-:Y:S02]  /*10c70*/  HADD2.F32 R100, -RZ, R100.H1_H1 ;  /* 0x30000064ff647230 */ /* 0x000fe40000004100 */
[----:B------:R-:W-:Y:S01]  /*10c80*/  FMUL.FTZ R55, R34, R29 ;  /* 0x0000001d22377220 */ /* 0x000fe20000410000 */
[----:B------:R-:W-:Y:S02]  /*10c90*/  HADD2.F32 R47, -RZ, R47.H1_H1 ;  /* 0x3000002fff2f7230 */ /* 0x000fe40000004100 */
[----:B------:R-:W-:Y:S01]  /*10ca0*/  FMUL.FTZ R52, R35, R32 ;  /* 0x0000002023347220 */ /* 0x000fe20000410000 */
[----:B------:R-:W-:-:S02]  /*10cb0*/  HADD2.F32 R34, -RZ, R57.H0_H0 ;  /* 0x20000039ff227230 */ /* 0x000fc40000004100 */
[----:B------:R-:W-:Y:S01]  /*10cc0*/  FMUL.FTZ R35, R35, R100 ;  /* 0x0000006423237220 */ /* 0x000fe20000410000 */
[----:B------:R-:W-:Y:S02]  /*10cd0*/  HADD2.F32 R28, -RZ, R62.H0_H0 ;  /* 0x2000003eff1c7230 */ /* 0x000fe40000004100 */
        /* <DEDUP_REMOVED lines=34> */
.L_x_1748:
[----:B------:R-:W-:Y:S05]  /*10f00*/  BSYNC B2 ;  /* 0x0000000000027941 */ /* 0x000fea0003800000 */
.L_x_1747:
[----:B------:R-:W-:Y:S05]  /*10f10*/  @P1 BRA `(.L_x_1746) ;  /* 0x00000004007c1947 */ /* 0x000fea0003800000 */
[----:B------:R-:W2:Y:S01]  /*10f20*/  LDL R53, [R1+0x8c] ;  /* 0x00008c0001357983 */ /* 0x000ea20000100800 */
[----:B------:R-:W-:Y:S01]  /*10f30*/  LEA.HI R65, R65, R0, RZ, 0x1d ;  /* 0x0000000041417211 */ /* 0x000fe200078fe8ff */
[--C-:B------:R-:W-:Y:S01]  /*10f40*/  HADD2.F32 R41, -RZ, R89.reuse.H1_H1 ;  /* 0x30000059ff297230 */ /* 0x100fe20000004100 */
[----:B0-----:R-:W-:Y:S01]  /*10f50*/  SHF.R.U64 R49, R36, 0x10, R37 ;  /* 0x0000001024317819 */ /* 0x001fe20000001225 */
[--C-:B------:R-:W-:Y:S01]  /*10f60*/  HADD2.F32 R40, -RZ, R90.reuse.H1_H1 ;  /* 0x3000005aff287230 */ /* 0x100fe20000004100 */
[----:B------:R-:W-:Y:S01]  /*10f70*/  SHF.R.S32.HI R28, RZ, 0x1f, R65 ;  /* 0x0000001fff1c7819 */ /* 0x000fe20000011441 */
[----:B------:R-:W-:Y:S01]  /*10f80*/  IMAD.SHL.U32 R29, R65, 0x8, RZ ;  /* 0x00000008411d7824 */ /* 0x000fe200078e00ff */
[----:B------:R-:W-:Y:S01]  /*10f90*/  SHF.R.U32.HI R42, RZ, 0x10, R37 ;  /* 0x00000010ff2a7819 */ /* 0x000fe20000011625 */
[----:B------:R-:W-:Y:S01]  /*10fa0*/  HADD2.F32 R89, -RZ, R89.H0_H0 ;  /* 0x20000059ff597230 */ /* 0x000fe20000004100 */
[----:B------:R-:W-:Y:S01]  /*10fb0*/  LEA.HI R28, R28, R65, RZ, 0x3 ;  /* 0x000000411c1c7211 */ /* 0x000fe200078f18ff */
[----:B------:R-:W-:Y:S01]  /*10fc0*/  HADD2.F32 R90, -RZ, R90.H0_H0 ;  /* 0x2000005aff5a7230 */ /* 0x000fe20000004100 */
[----:B------:R-:W-:Y:S01]  /*10fd0*/  LOP3.LUT R29, R66, 0x38, R29, 0xf8, !PT ;  /* 0x00000038421d7812 */ /* 0x000fe200078ef81d */
[----:B------:R-:W-:Y:S01]  /*10fe0*/  HADD2.F32 R42, -RZ, R42.H0_H0 ;  /* 0x2000002aff2a7230 */ /* 0x000fe20000004100 */
[----:B------:R-:W-:Y:S01]  /*10ff0*/  SHF.R.U64 R52, R24, 0x10, R25 ;  /* 0x0000001018347819 */ /* 0x000fe20000001219 */
[----:B------:R-:W-:Y:S01]  /*11000*/  IMAD.SHL.U32 R28, R28, 0x400, RZ ;  /* 0x000004001c1c7824 */ /* 0x000fe200078e00ff */
[----:B------:R-:W-:-:S02]  /*11010*/  LOP3.LUT R33, R29, R48, RZ, 0x3c, !PT ;  /* 0x000000301d217212 */ /* 0x000fc400078e3cff */
[----:B------:R-:W-:Y:S02]  /*11020*/  SHF.R.U32.HI R43, RZ, 0x10, R25 ;  /* 0x00000010ff2b7819 */ /* 0x000fe40000011619 */
[----:B------:R-:W-:Y:S02]  /*11030*/  LOP3.LUT R32, R28, 0x7fffe000, RZ, 0xc0, !PT ;  /* 0x7fffe0001c207812 */ /* 0x000fe400078ec0ff */
[--C-:B------:R-:W-:Y:S02]  /*11040*/  SHF.R.U64 R47, R38, 0x10, R39.reuse ;  /* 0x00000010262f7819 */ /* 0x100fe40000001227 */
[----:B------:R-:W-:Y:S02]  /*11050*/  IADD3 R33, R33, R32, R20 ;  /* 0x0000002021217210 */ /* 0x000fe40007ffe014 */
[----:B------:R-:W-:Y:S02]  /*11060*/  SHF.R.U32.HI R45, RZ, 0x10, R39 ;  /* 0x00000010ff2d7819 */ /* 0x000fe40000011627 */
[----:B------:R-:W-:-:S02]  /*11070*/  LEA R20, R33, R18, 0x1 ;  /* 0x0000001221147211 */ /* 0x000fc400078e08ff */
[--C-:B------:R-:W-:Y:S02]  /*11080*/  SHF.R.U32.HI R50, RZ, 0x10, R27.reuse ;  /* 0x00000010ff327819 */ /* 0x100fe4000001161b */
[----:B------:R-:W-:Y:S01]  /*11090*/  SHF.R.U64 R51, R26, 0x10, R27 ;  /* 0x000000101a337819 */ /* 0x000fe2000000121b */
[----:B------:R-:W0:Y:S02]  /*110a0*/  LDS.128 R32, [R20+0x10400] ;  /* 0x0104000014207984 */ /* 0x000e240000000c00 */
[--C-:B0-----:R-:W-:Y:S02]  /*110b0*/  HADD2.F32 R36, -RZ, R33.reuse.H0_H0 ;  /* 0x20000021ff247230 */ /* 0x101fe40000004100 */
[----:B------:R-:W-:Y:S02]  /*110c0*/  HADD2.F32 R37, -RZ, R33.H1_H1 ;  /* 0x30000021ff257230 */ /* 0x000fe40000004100 */
[----:B------:R-:W-:Y:S02]  /*110d0*/  HADD2.F32 R33, -RZ, R32.H0_H0 ;  /* 0x20000020ff217230 */ /* 0x000fe40000004100 */
[C---:B------:R-:W-:Y:S01]  /*110e0*/  FMUL.FTZ R44, R36.reuse, R41 ;  /* 0x00000029242c7220 */ /* 0x040fe20000410000 */
[----:B------:R-:W-:Y:S01]  /*110f0*/  FMUL.FTZ R46, R36, R40 ;  /* 0x00000028242e7220 */ /* 0x000fe20000410000 */
[----:B------:R-:W-:-:S02]  /*11100*/  HADD2.F32 R36, -RZ, R43.H0_H0 ;  /* 0x2000002bff247230 */ /* 0x000fc40000004100 */
[----:B------:R-:W-:Y:S02]  /*11110*/  HADD2.F32 R38, -RZ, R34.H0_H0 ;  /* 0x20000022ff267230 */ /* 0x000fe40000004100 */
[--C-:B------:R-:W-:Y:S02]  /*11120*/  HADD2.F32 R39, -RZ, R35.reuse.H0_H0 ;  /* 0x20000023ff277230 */ /* 0x100fe40000004100 */
[----:B------:R-:W-:Y:S01]  /*11130*/  FMUL.FTZ R48, R37, R36 ;  /* 0x0000002425307220 */ /* 0x000fe20000410000 */
[----:B------:R-:W-:Y:S02]  /*11140*/  HADD2.F32 R35, -RZ, R35.H1_H1 ;  /* 0x30000023ff237230 */ /* 0x000fe40000004100 */
[----:B------:R-:W-:Y:S02]  /*11150*/  HADD2.F32 R32, -RZ, R32.H1_H1 ;  /* 0x30000020ff207230 */ /* 0x000fe40000004100 */
[----:B------:R-:W-:Y:S01]  /*11160*/  HADD2.F32 R34, -RZ, R34.H1_H1 ;  /* 0x30000022ff227230 */ /* 0x000fe20000004100 */
[----:B--2---:R-:W0:Y:S02]  /*11170*/  LDS.128 R28, [R53] ;  /* 0x00000000351c7984 */ /* 0x004e240000000c00 */
[----:B0-----:R-:W-:-:S02]  /*11180*/  HADD2.F32 R25, -RZ, R29.H0_H0 ;  /* 0x2000001dff197230 */ /* 0x001fc40000004100 */
[----:B------:R-:W-:Y:S02]  /*11190*/  HADD2.F32 R29, -RZ, R29.H1_H1 ;  /* 0x3000001dff1d7230 */ /* 0x000fe40000004100 */
[----:B------:R-:W-:Y:S02]  /*111a0*/  HADD2.F32 R24, -RZ, R28.H0_H0 ;  /* 0x2000001cff187230 */ /* 0x000fe40000004100 */
[----:B------:R-:W-:Y:S01]  /*111b0*/  FFMA.FTZ R44, R25, R40, -R44 ;  /* 0x00000028192c7223 */ /* 0x000fe2000001082c */
[----:B------:R-:W-:Y:S01]  /*111c0*/  FMUL.FTZ R40, R37, R42 ;  /* 0x0000002a25287220 */ /* 0x000fe20000410000 */
[----:B------:R-:W-:Y:S01]  /*111d0*/  FFMA.FTZ R46, R25, R41, R46 ;  /* 0x00000029192e7223 */ /* 0x000fe2000001002e */
[----:B------:R-:W-:Y:S01]  /*111e0*/  FMUL.FTZ R25, R33, R89 ;  /* 0x0000005921197220 */ /* 0x000fe20000410000 */
[----:B------:R-:W-:Y:S02]  /*111f0*/  HADD2.F32 R37, -RZ, R88.H0_H0 ;  /* 0x20000058ff257230 */ /* 0x000fe40000004100 */
[----:B------:R-:W-:Y:S01]  /*11200*/  FFMA.FTZ R41, R29, R36, -R40 ;  /* 0x000000241d297223 */ /* 0x000fe20000010828 */
[-C--:B------:R-:W-:Y:S01]  /*11210*/  FMUL.FTZ R36, R33, R90.reuse ;  /* 0x0000005a21247220 */ /* 0x080fe20000410000 */
[----:B------:R-:W-:Y:S01]  /*11220*/  FFMA.FTZ R90, R24, R90, -R25 ;  /* 0x0000005a185a7223 */ /* 0x000fe20000010819 */
[----:B------:R-:W-:-:S02]  /*11230*/  HADD2.F32 R25, -RZ, R91.H0_H0 ;  /* 0x2000005bff197230 */ /* 0x000fc40000004100 */
[----:B------:R-:W-:Y:S01]  /*11240*/  FFMA.FTZ R43, R29, R42, R48 ;  /* 0x0000002a1d2b7223 */ /* 0x000fe20000010030 */
[----:B------:R-:W-:Y:S01]  /*11250*/  FFMA.FTZ R89, R24, R89, R36 ;  /* 0x0000005918597223 */ /* 0x000fe20000010024 */
[----:B------:R-:W-:Y:S02]  /*11260*/  HADD2.F32 R88, -RZ, R88.H1_H1 ;  /* 0x30000058ff587230 */ /* 0x000fe40000004100 */
[C---:B------:R-:W-:Y:S01]  /*11270*/  FMUL.FTZ R29, R38.reuse, R37 ;  /* 0x00000025261d7220 */ /* 0x040fe20000410000 */
[----:B------:R-:W-:Y:S02]  /*11280*/  HADD2.F32 R24, -RZ, R91.H1_H1 ;  /* 0x3000005bff187230 */ /* 0x000fe40000004100 */
[----:B------:R-:W-:Y:S01]  /*11290*/  FMUL.FTZ R33, R38, R25 ;  /* 0x0000001926217220 */ /* 0x000fe20000410000 */
[----:B------:R-:W-:Y:S02]  /*112a0*/  HADD2.F32 R26, -RZ, R30.H0_H0 ;  /* 0x2000001eff1a7230 */ /* 0x000fe40000004100 */
        /* <DEDUP_REMOVED lines=9> */
[----:B------:R-:W-:Y:S01]  /*11340*/  FMUL.FTZ R26, R35, R38 ;  /* 0x00000026231a7220 */ /* 0x000fe20000410000 */
[----:B------:R-:W-:Y:S01]  /*11350*/  FFMA.FTZ R88, R27, R88, R39 ;  /* 0x000000581b587223 */ /* 0x000fe20000010027 */
        /* <DEDUP_REMOVED lines=27> */
.L_x_1746:
[----:B------:R-:W-:Y:S05]  /*11510*/  BSYNC B1 ;  /* 0x0000000000017941 */ /* 0x000fea0003800000 */
.L_x_1745:
[----:B------:R-:W-:-:S13]  /*11520*/  ISETP.GE.AND P0, PT, R3, R21, PT ;  /* 0x000000150300720c */ /* 0x000fda0003f06270 */
[----:B------:R-:W-:Y:S05]  /*11530*/  @P0 BRA `(.L_x_1716) ;  /* 0x0000000c00340947 */ /* 0x000fea0003800000 */
[----:B-1----:R-:W1:Y:S01]  /*11540*/  LDC R45, c[0x0][0x3f4] ;  /* 0x0000fd00ff2d7b82 */ /* 0x002e620000000800 */
[----:B--2---:R-:W-:Y:S01]  /*11550*/  SHF.R.S32.HI R24, RZ, 0x1f, R3 ;  /* 0x0000001fff187819 */ /* 0x004fe20000011403 */
[----:B------:R-:W-:Y:S01]  /*11560*/  IMAD.SHL.U32 R20, R3, 0x40, RZ ;  /* 0x0000004003147824 */ /* 0x000fe200078e00ff */
[----:B------:R-:W-:Y:S02]  /*11570*/  BSSY B1, `(.L_x_1749) ;  /* 0x0000069000017945 */ /* 0x000fe40003800000 */
[----:B------:R-:W-:Y:S02]  /*11580*/  LEA.HI R24, R24, R3, RZ, 0x3 ;  /* 0x0000000318187211 */ /* 0x000fe400078f18ff */
[----:B------:R-:W-:-:S03]  /*11590*/  LOP3.LUT R46, R20, 0x1c0, RZ, 0xc0, !PT ;  /* 0x000001c0142e7812 */ /* 0x000fc600078ec0ff */
[----:B------:R-:W-:Y:S01]  /*115a0*/  IMAD.SHL.U32 R24, R24, 0x40, RZ ;  /* 0x0000004018187824 */ /* 0x000fe200078e00ff */
[----:B------:R-:W-:-:S04]  /*115b0*/  SHF.R.U32.HI R47, RZ, 0x3, R46 ;  /* 0x00000003ff2f7819 */ /* 0x000fc8000001162e */
[----:B0-----:R-:W-:Y:S02]  /*115c0*/  LOP3.LUT R48, R24, 0xfffffe00, RZ, 0xc0, !PT ;  /* 0xfffffe0018307812 */ /* 0x001fe400078ec0ff */
[-C--:B-1----:R-:W-:Y:S02]  /*115d0*/  ISETP.GE.AND P0, PT, R16, R45.reuse, PT ;  /* 0x0000002d1000720c */ /* 0x082fe40003f06270 */
[----:B------:R-:W-:-:S11]  /*115e0*/  ISETP.GE.AND P1, PT, R205, R45, PT ;  /* 0x0000002dcd00720c */ /* 0x000fd60003f26270 */
[----:B------:R-:W-:Y:S05]  /*115f0*/  @P0 BRA `(.L_x_1750) ;  /* 0x0000000400800947 */ /* 0x000fea0003800000 */
[----:B------:R-:W2:Y:S04]  /*11600*/  LDL R25, [R1+0x70] ;  /* 0x0000700001197983 */ /* 0x000ea80000100800 */
[----:B------:R-:W3:Y:S01]  /*11610*/  LDL R49, [R1+0x88] ;  /* 0x0000880001317983 */ /* 0x000ee20000100800 */
[--C-:B------:R-:W-:Y:S01]  /*11620*/  SHF.R.U64 R44, R12, 0x10, R13.reuse ;  /* 0x000000100c2c7819 */ /* 0x100fe2000000120d */
[--C-:B------:R-:W-:Y:S01]  /*11630*/  HADD2.F32 R32, -RZ, R93.reuse.H1_H1 ;  /* 0x3000005dff207230 */ /* 0x100fe20000004100 */
[----:B------:R-:W-:Y:S01]  /*11640*/  SHF.R.U32.HI R21, RZ, 0x10, R13 ;  /* 0x00000010ff157819 */ /* 0x000fe2000001160d */
[----:B------:R-:W-:Y:S01]  /*11650*/  HADD2.F32 R93, -RZ, R93.H0_H0 ;  /* 0x2000005dff5d7230 */ /* 0x000fe20000004100 */
[--C-:B------:R-:W-:Y:S02]  /*11660*/  SHF.R.U64 R41, R8, 0x10, R9.reuse ;  /* 0x0000001008297819 */ /* 0x100fe40000001209 */
[----:B------:R-:W-:-:S02]  /*11670*/  SHF.R.U32.HI R34, RZ, 0x10, R9 ;  /* 0x00000010ff227819 */ /* 0x000fc40000011609 */
[--C-:B------:R-:W-:Y:S02]  /*11680*/  SHF.R.U64 R43, R14, 0x10, R15.reuse ;  /* 0x000000100e2b7819 */ /* 0x100fe4000000120f */
        /* <DEDUP_REMOVED lines=12> */
[----:B---3--:R-:W0:Y:S02]  /*11750*/  LDS.128 R24, [R49] ;  /* 0x0000000031187984 */ /* 0x008e240000000c00 */
[----:B------:R-:W-:Y:S01]  /*11760*/  IADD3 R3, R3, R20, R48 ;  /* 0x0000001403037210 */ /* 0x000fe20007ffe030 */
[----:B------:R-:W-:-:S03]  /*11770*/  HADD2.F32 R20, -RZ, R94.H1_H1 ;  /* 0x3000005eff147230 */ /* 0x000fc60000004100 */
[----:B------:R-:W-:-:S05]  /*11780*/  LEA R3, R3, R18, 0x1 ;  /* 0x0000001203037211 */ /* 0x000fca00078e08ff */
        /* <DEDUP_REMOVED lines=15> */
[----:B------:R-:W-:-:S02]  /*11880*/  HADD2.F32 R20, -RZ, R21.H0_H0 ;  /* 0x20000015ff147230 */ /* 0x000fc40000004100 */
[C---:B------:R-:W-:Y:S01]  /*11890*/  FMUL.FTZ R21, R12.reuse, R93 ;  /* 0x0000005d0c157220 */ /* 0x040fe20000410000 */
[----:B------:R-:W-:Y:S02]  /*118a0*/  HADD2.F32 R9, -RZ, R94.H0_H0 ;  /* 0x2000005eff097230 */ /* 0x000fe40000004100 */
[C---:B------:R-:W-:Y:S01]  /*118b0*/  FMUL.FTZ R40, R29.reuse, R34 ;  /* 0x000000221d287220 */ /* 0x040fe20000410000 */
[----:B------:R-:W-:Y:S02]  /*118c0*/  HADD2.F32 R15, -RZ, R31.H0_H0 ;  /* 0x2000001fff0f7230 */ /* 0x000fe40000004100 */
[----:B------:R-:W-:Y:S01]  /*118d0*/  FMUL.FTZ R32, R29, R20 ;  /* 0x000000141d207220 */ /* 0x000fe20000410000 */
[----:B------:R-:W-:Y:S02]  /*118e0*/  HADD2.F32 R92, -RZ, R92.H1_H1 ;  /* 0x3000005cff5c7230 */ /* 0x000fe40000004100 */
[-C--:B------:R-:W-:Y:S01]  /*118f0*/  FMUL.FTZ R12, R12, R9.reuse ;  /* 0x000000090c0c7220 */ /* 0x080fe20000410000 */
[----:B------:R-:W-:Y:S01]  /*11900*/  FFMA.FTZ R21, R8, R9, -R21 ;  /* 0x0000000908157223 */ /* 0x000fe20000010815 */
[----:B------:R-:W-:-:S02]  /*11910*/  HADD2.F32 R9, -RZ, R96.H0_H0 ;  /* 0x20000060ff097230 */ /* 0x000fc40000004100 */
[C---:B------:R-:W-:Y:S01]  /*11920*/  FFMA.FTZ R29, R25.reuse, R20, -R40 ;  /* 0x00000014191d7223 */ /* 0x040fe20000010828 */
[----:B------:R-:W-:Y:S02]  /*11930*/  HADD2.F32 R14, -RZ, R30.H0_H0 ;  /* 0x2000001eff0e7230 */ /* 0x000fe40000004100 */
[----:B------:R-:W-:Y:S01]  /*11940*/  FFMA.FTZ R33, R25, R34, R32 ;  /* 0x0000002219217223 */ /* 0x000fe20000010020 */
[----:B------:R-:W-:Y:S02]  /*11950*/  HADD2.F32 R96, -RZ, R96.H1_H1 ;  /* 0x30000060ff607230 */ /* 0x000fe40000004100 */
[----:B------:R-:W-:Y:S01]  /*11960*/  FFMA.FTZ R93, R8, R93, R12 ;  /* 0x0000005d085d7223 */ /* 0x000fe2000001000c */
[----:B------:R-:W-:Y:S01]  /*11970*/  FMUL.FTZ R20, R15, R92 ;  /* 0x0000005c0f147220 */ /* 0x000fe20000410000 */
[----:B------:R-:W-:Y:S02]  /*11980*/  HADD2.F32 R31, -RZ, R31.H1_H1 ;  /* 0x3000001fff1f7230 */ /* 0x000fe40000004100 */
[C---:B------:R-:W-:Y:S01]  /*11990*/  FMUL.FTZ R25, R14.reuse, R13 ;  /* 0x0000000d0e197220 */ /* 0x040fe20000410000 */
        /* <DEDUP_REMOVED lines=38> */
.L_x_1750:
[----:B------:R-:W-:Y:S05]  /*11c00*/  BSYNC B1 ;  /* 0x0000000000017941 */ /* 0x000fea0003800000 */
.L_x_1749:
[----:B------:R-:W-:Y:S05]  /*11c10*/  @P1 BRA `(.L_x_1716) ;  /* 0x00000004007c1947 */ /* 0x000fea0003800000 */
[----:B------:R-:W2:Y:S01]  /*11c20*/  LDL R38, [R1+0x84] ;  /* 0x0000840001267983 */ /* 0x000ea20000100800 */
[----:B------:R-:W-:Y:S01]  /*11c30*/  LEA.HI R0, R45, R0, RZ, 0x1d ;  /* 0x000000002d007211 */ /* 0x000fe200078fe8ff */
[----:B------:R-:W-:Y:S01]  /*11c40*/  HADD2.F32 R25, -RZ, R86.H1_H1 ;  /* 0x30000056ff197230 */ /* 0x000fe20000004100 */
[----:B------:R-:W-:Y:S01]  /*11c50*/  SHF.R.U32.HI R26, RZ, 0x10, R5 ;  /* 0x00000010ff1a7819 */ /* 0x000fe20000011605 */
[--C-:B------:R-:W-:Y:S01]  /*11c60*/  HADD2.F32 R27, -RZ, R85.reuse.H1_H1 ;  /* 0x30000055ff1b7230 */ /* 0x100fe20000004100 */
[----:B0-----:R-:W-:Y:S01]  /*11c70*/  SHF.R.S32.HI R9, RZ, 0x1f, R0 ;  /* 0x0000001fff097819 */ /* 0x001fe20000011400 */
[----:B------:R-:W-:Y:S01]  /*11c80*/  IMAD.SHL.U32 R3, R0, 0x8, RZ ;  /* 0x0000000800037824 */ /* 0x000fe200078e00ff */
[----:B------:R-:W-:Y:S01]  /*11c90*/  SHF.R.U64 R37, R72, 0x10, R73 ;  /* 0x0000001048257819 */ /* 0x000fe20000001249 */
[----:B------:R-:W-:Y:S01]  /*11ca0*/  HADD2.F32 R26, -RZ, R26.H0_H0 ;  /* 0x2000001aff1a7230 */ /* 0x000fe20000004100 */
[----:B------:R-:W-:Y:S01]  /*11cb0*/  LEA.HI R9, R9, R0, RZ, 0x3 ;  /* 0x0000000009097211 */ /* 0x000fe200078f18ff */
[----:B------:R-:W-:Y:S01]  /*11cc0*/  HADD2.F32 R85, -RZ, R85.H0_H0 ;  /* 0x20000055ff557230 */ /* 0x000fe20000004100 */
[----:B------:R-:W-:Y:S01]  /*11cd0*/  LOP3.LUT R0, R46, 0x38, R3, 0xf8, !PT ;  /* 0x000000382e007812 */ /* 0x000fe200078ef803 */
[----:B------:R-:W-:Y:S01]  /*11ce0*/  HADD2.F32 R86, -RZ, R86.H0_H0 ;  /* 0x20000056ff567230 */ /* 0x000fe20000004100 */
[----:B------:R-:W-:Y:S01]  /*11cf0*/  SHF.R.U32.HI R72, RZ, 0x10, R73 ;  /* 0x00000010ff487819 */ /* 0x000fe20000011649 */
[----:B------:R-:W-:Y:S01]  /*11d00*/  IMAD.SHL.U32 R9, R9, 0x400, RZ ;  /* 0x0000040009097824 */ /* 0x000fe200078e00ff */
[----:B------:R-:W-:-:S02]  /*11d10*/  LOP3.LUT R0, R0, R47, RZ, 0x3c, !PT ;  /* 0x0000002f00007212 */ /* 0x000fc400078e3cff */
[----:B------:R-:W-:Y:S02]  /*11d20*/  SHF.R.U64 R35, R4, 0x10, R5 ;  /* 0x0000001004237819 */ /* 0x000fe40000001205 */
[----:B------:R-:W-:Y:S02]  /*11d30*/  LOP3.LUT R3, R9, 0x7fffe000, RZ, 0xc0, !PT ;  /* 0x7fffe00009037812 */ /* 0x000fe400078ec0ff */
[--C-:B------:R-:W-:Y:S02]  /*11d40*/  SHF.R.U64 R34, R6, 0x10, R7.reuse ;  /* 0x0000001006227819 */ /* 0x100fe40000001207 */
[----:B------:R-:W-:Y:S02]  /*11d50*/  IADD3 R3, R0, R3, R48 ;  /* 0x0000000300037210 */ /* 0x000fe40007ffe030 */
[----:B------:R-:W-:Y:S02]  /*11d60*/  SHF.R.U32.HI R33, RZ, 0x10, R7 ;  /* 0x00000010ff217819 */ /* 0x000fe40000011607 */
[--C-:B------:R-:W-:Y:S01]  /*11d70*/  SHF.R.U64 R36, R74, 0x10, R75.reuse ;  /* 0x000000104a247819 */ /* 0x100fe2000000124b */
[----:B------:R-:W-:Y:S01]  /*11d80*/  IMAD R3, R3, 0x2, R18 ;  /* 0x0000000203037824 */ /* 0x000fe200078e0212 */
[----:B------:R-:W-:-:S04]  /*11d90*/  SHF.R.U32.HI R74, RZ, 0x10, R75 ;  /* 0x00000010ff4a7819 */ /* 0x000fc8000001164b */
[----:B------:R-:W0:Y:S02]  /*11da0*/  LDS.128 R12, [R3+0x10400] ;  /* 0x01040000030c7984 */ /* 0x000e240000000c00 */
[--C-:B0-----:R-:W-:Y:S02]  /*11db0*/  HADD2.F32 R20, -RZ, R13.reuse.H0_H0 ;  /* 0x2000000dff147230 */ /* 0x101fe40000004100 */
[----:B------:R-:W-:Y:S02]  /*11dc0*/  HADD2.F32 R13, -RZ, R13.H1_H1 ;  /* 0x3000000dff0d7230 */ /* 0x000fe40000004100 */
[----:B------:R-:W-:Y:S02]  /*11dd0*/  HADD2.F32 R7, -RZ, R12.H0_H0 ;  /* 0x2000000cff077230 */ /* 0x000fe40000004100 */
[C---:B------:R-:W-:Y:S01]  /*11de0*/  FMUL.FTZ R29, R20.reuse, R27 ;  /* 0x0000001b141d7220 */ /* 0x040fe20000410000 */
[----:B------:R-:W-:Y:S01]  /*11df0*/  FMUL.FTZ R31, R20, R25 ;  /* 0x00000019141f7220 */ /* 0x000fe20000410000 */
[----:B------:R-:W-:-:S02]  /*11e00*/  HADD2.F32 R20, -RZ, R72.H0_H0 ;  /* 0x20000048ff147230 */ /* 0x000fc40000004100 */
[----:B------:R-:W-:Y:S01]  /*11e10*/  FMUL.FTZ R28, R13, R26 ;  /* 0x0000001a0d1c7220 */ /* 0x000fe20000410000 */
[----:B------:R-:W-:Y:S02]  /*11e20*/  HADD2.F32 R21, -RZ, R14.H0_H0 ;  /* 0x2000000eff157230 */ /* 0x000fe40000004100 */
[--C-:B------:R-:W-:Y:S02]  /*11e30*/  HADD2.F32 R24, -RZ, R15.reuse.H0_H0 ;  /* 0x2000000fff187230 */ /* 0x100fe40000004100 */
        /* <DEDUP_REMOVED lines=9> */
[-C--:B------:R-:W-:Y:S01]  /*11ed0*/  FMUL.FTZ R4, R13, R20.reuse ;  /* 0x000000140d047220 */ /* 0x080fe20000410000 */
[----:B------:R-:W-:Y:S01]  /*11ee0*/  FFMA.FTZ R30, R9, R20, -R28 ;  /* 0x00000014091e7223 */ /* 0x000fe2000001081c */
[C---:B------:R-:W-:Y:S01]  /*11ef0*/  FMUL.FTZ R13, R7.reuse, R85 ;  /* 0x00000055070d7220 */ /* 0x040fe20000410000 */
[----:B------:R-:W-:Y:S02]  /*11f00*/  HADD2.F32 R20, -RZ, R84.H0_H0 ;  /* 0x20000054ff147230 */ /* 0x000fe40000004100 */
[----:B------:R-:W-:Y:S01]  /*11f10*/  FMUL.FTZ R28, R7, R86 ;  /* 0x00000056071c7220 */ /* 0x000fe20000410000 */
[----:B------:R-:W-:Y:S01]  /*11f20*/  FFMA.FTZ R26, R9, R26, R4 ;  /* 0x0000001a091a7223 */ /* 0x000fe20000010004 */
[----:B------:R-:W-:-:S02]  /*11f30*/  HADD2.F32 R5, -RZ, R10.H0_H0 ;  /* 0x2000000aff057230 */ /* 0x000fc40000004100 */
[C---:B------:R-:W-:Y:S01]  /*11f40*/  FFMA.FTZ R86, R0.reuse, R86, -R13 ;  /* 0x0000005600567223 */ /* 0x040fe2000001080d */
[--C-:B------:R-:W-:Y:S02]  /*11f50*/  HADD2.F32 R4, -RZ, R87.reuse.H0_H0 ;  /* 0x20000057ff047230 */ /* 0x100fe40000004100 */
[----:B------:R-:W-:Y:S01]  /*11f60*/  FFMA.FTZ R28, R0, R85, R28 ;  /* 0x00000055001c7223 */ /* 0x000fe2000001001c */
[----:B------:R-:W-:Y:S02]  /*11f70*/  HADD2.F32 R7, -RZ, R84.H1_H1 ;  /* 0x30000054ff077230 */ /* 0x000fe40000004100 */
[C---:B------:R-:W-:Y:S01]  /*11f80*/  FMUL.FTZ R0, R21.reuse, R20 ;  /* 0x0000001415007220 */ /* 0x040fe20000410000 */
[----:B------:R-:W-:Y:S02]  /*11f90*/  HADD2.F32 R87, -RZ, R87.H1_H1 ;  /* 0x30000057ff577230 */ /* 0x000fe40000004100 */
[----:B------:R-:W-:Y:S01]  /*11fa0*/  FMUL.FTZ R32, R21, R4 ;  /* 0x0000000415207220 */ /* 0x000fe20000410000 */
[----:B------:R-:W-:-:S02]  /*11fb0*/  HADD2.F32 R6, -RZ, R11.H0_H0 ;  /* 0x2000000bff067230 */ /* 0x000fc40000004100 */
[C---:B------:R-:W-:Y:S01]  /*11fc0*/  FFMA.FTZ R25, R5.reuse, R4, -R0 ;  /* 0x0000000405197223 */ /* 0x040fe20000010800 */
[C---:B------:R-:W-:Y:S01]  /*11fd0*/  FMUL.FTZ R9, R24.reuse, R7 ;  /* 0x0000000718097220 */ /* 0x040fe20000410000 */
[----:B------:R-:W-:Y:S02]  /*11fe0*/  HADD2.F32 R4, -RZ, R33.H0_H0 ;  /* 0x20000021ff047230 */ /* 0x000fe40000004100 */
[-C--:B------:R-:W-:Y:S01]  /*11ff0*/  FMUL.FTZ R24, R24, R87.reuse ;  /* 0x0000005718187220 */ /* 0x080fe20000410000 */
[----:B------:R-:W-:Y:S02]  /*12000*/  HADD2.F32 R0, -RZ, R74.H0_H0 ;  /* 0x2000004aff007230 */ /* 0x000fe40000004100 */
[----:B------:R-:W-:Y:S01]  /*12010*/  FFMA.FTZ R32, R5, R20, R32 ;  /* 0x0000001405207223 */ /* 0x000fe20000010020 */
[----:B------:R-:W-:Y:S02]  /*12020*/  HADD2.F32 R11, -RZ, R11.H1_H1 ;  /* 0x3000000bff0b7230 */ /* 0x000fe40000004100 */
[C---:B------:R-:W-:Y:S01]  /*12030*/  FFMA.FTZ R87, R6.reuse, R87, -R9 ;  /* 0x0000005706577223 */ /* 0x040fe20000010809 */
[----:B------:R-:W-:Y:S01]  /*12040*/  FFMA.FTZ R24, R6, R7, R24 ;  /* 0x0000000706187223 */ /* 0x000fe20000010018 */
[C---:B------:R-:W-:Y:S01]  /*12050*/  FMUL.FTZ R20, R15.reuse, R4 ;  /* 0x000000040f147220 */ /* 0x040fe20000410000 */
[----:B------:R-:W-:Y:S01]  /*12060*/  FMUL.FTZ R6, R15, R0 ;  /* 0x000000000f067220 */ /* 0x000fe20000410000 */
[----:B------:R-:W-:-:S02]  /*12070*/  HADD2.F32 R9, -RZ, R35.H0_H0 ;  /* 0x20000023ff097230 */ /* 0x000fc40000004100 */
[----:B------:R-:W-:Y:S02]  /*12080*/  HADD2.F32 R13, -RZ, R34.H0_H0 ;  /* 0x20000022ff0d7230 */ /* 0x000fe40000004100 */
[C---:B------:R-:W-:Y:S01]  /*12090*/  FFMA.FTZ R20, R11.reuse, R0, -R20 ;  /* 0x000000000b147223 */ /* 0x040fe20000010814 */
[----:B------:R-:W-:Y:S02]  /*120a0*/  HADD2.F32 R5, -RZ, R37.H0_H0 ;  /* 0x20000025ff057230 */ /* 0x000fe40000004100 */
[----:B------:R-:W-:Y:S01]  /*120b0*/  FFMA.FTZ R33, R11, R4, R6 ;  /* 0x000000040b217223 */ /* 0x000fe20000010006 */
[----:B------:R-:W-:Y:S02]  /*120c0*/  HADD2.F32 R7, -RZ, R36.H0_H0 ;  /* 0x20000024ff077230 */ /* 0x000fe40000004100 */
[----:B------:R-:W-:Y:S01]  /*120d0*/  FMUL.FTZ R11, R12, R9 ;  /* 0x000000090c0b7220 */ /* 0x000fe20000410000 */
[----:B------:R-:W-:Y:S02]  /*120e0*/  HADD2.F32 R8, -RZ, R8.H1_H1 ;  /* 0x30000008ff087230 */ /* 0x000fe40000004100 */
[----:B------:R-:W-:Y:S01]  /*120f0*/  FMUL.FTZ R27, R14, R13 ;  /* 0x0000000d0e1b7220 */ /* 0x000fe20000410000 */
[----:B------:R-:W-:-:S02]  /*12100*/  HADD2.F32 R10, -RZ, R10.H1_H1 ;  /* 0x3000000aff0a7230 */ /* 0x000fc40000004100 */
[----:B------:R-:W-:Y:S01]  /*12110*/  FMUL.FTZ R12, R12, R5 ;  /* 0x000000050c0c7220 */ /* 0x000fe20000410000 */
[----:B------:R-:W-:Y:S01]  /*12120*/  FMUL.FTZ R14, R14, R7 ;  /* 0x000000070e0e7220 */ /* 0x000fe20000410000 */
[----:B------:R-:W-:Y:S01]  /*12130*/  FFMA.FTZ R15, R8, R5, -R11 ;  /* 0x00000005080f7223 */ /* 0x000fe2000001080b */
[----:B------:R-:W-:Y:S01]  /*12140*/  F2FP.F16.F32.PACK_AB R11, R20, R87 ;  /* 0x00000057140b723e */ /* 0x000fe200000000ff */
[----:B------:R-:W-:Y:S01]  /*12150*/  FFMA.FTZ R0, R10, R7, -R27 ;  /* 0x000000070a007223 */ /* 0x000fe2000001081b */
[----:B------:R-:W-:Y:S01]  /*12160*/  FFMA.FTZ R21, R8, R9, R12 ;  /* 0x0000000908157223 */ /* 0x000fe2000001000c */
[----:B------:R-:W-:Y:S01]  /*12170*/  FFMA.FTZ R13, R10, R13, R14 ;  /* 0x0000000d0a0d7223 */ /* 0x000fe2000001000e */
[----:B------:R-:W-:Y:S02]  /*12180*/  F2FP.F16.F32.PACK_AB R9, R30, R29 ;  /* 0x0000001d1e09723e */ /* 0x000fe400000000ff */
[----:B------:R-:W-:Y:S02]  /*12190*/  F2FP.F16.F32.PACK_AB R8, R15, R86 ;  /* 0x000000560f08723e */ /* 0x000fe400000000ff */
[----:B------:R-:W-:-:S02]  /*121a0*/  F2FP.F16.F32.PACK_AB R10, R0, R25 ;  /* 0x00000019000a723e */ /* 0x000fc400000000ff */
[----:B------:R-:W-:Y:S02]  /*121b0*/  F2FP.F16.F32.PACK_AB R7, R33, R24 ;  /* 0x000000182107723e */ /* 0x000fe400000000ff */
[----:B------:R-:W-:Y:S01]  /*121c0*/  F2FP.F16.F32.PACK_AB R5, R26, R31 ;  /* 0x0000001f1a05723e */ /* 0x000fe200000000ff */
[----:B------:R3:W-:Y:S01]  /*121d0*/  STS.128 [R38], R8 ;  /* 0x0000000826007388 */ /* 0x0007e20000000c00 */
[----:B------:R-:W-:Y:S02]  /*121e0*/  F2FP.F16.F32.PACK_AB R4, R21, R28 ;  /* 0x0000001c1504723e */ /* 0x000fe400000000ff */
[----:B------:R-:W-:-:S05]  /*121f0*/  F2FP.F16.F32.PACK_AB R6, R13, R32 ;  /* 0x000000200d06723e */ /* 0x000fca00000000ff */
[----:B------:R3:W-:Y:S02]  /*12200*/  STS.128 [R3+0x10400], R4 ;  /* 0x0104000403007388 */ /* 0x0007e40000000c00 */
.L_x_1716:
[----:B------:R-:W-:Y:S05]  /*12210*/  BSYNC B0 ;  /* 0x0000000000007941 */ /* 0x000fea0003800000 */
.L_x_1676:
        /* <DEDUP_REMOVED lines=8> */
.L_x_1673:
[----:B------:R-:W-:-:S13]  /*122a0*/  ISETP.NE.AND P0, PT, R225, 0x3, PT ;  /* 0x00000003e100780c */ /* 0x000fda0003f05270 */
[----:B------:R-:W-:Y:S05]  /*122b0*/  @!P0 BRA `(.L_x_1751) ;  /* 0x0000000000048947 */ /* 0x000fea0003800000 */
[----:B------:R-:W-:Y:S01]  /*122c0*/  BPT.TRAP 0x1 ;  /* 0x000000040000795c */ /* 0x000fe20000300000 */
.L_x_1751:
[----:B0-234-:R-:W-:Y:S01]  /*122d0*/  IMAD R8, R204, 0x8, R18 ;  /* 0x00000008cc087824 */ /* 0x01dfe200078e0212 */
[----:B-1----:R-:W-:-:S04]  /*122e0*/  SHF.L.U32 R3, R218, 0x1f, RZ ;  /* 0x0000001fda037819 */ /* 0x002fc800000006ff */
[----:B------:R0:W1:Y:S01]  /*122f0*/  SYNCS.PHASECHK.TRANS64.TRYWAIT P1, [R8+URZ+0x30830], R3 ;  /* 0x03083003080075a7 */ /* 0x000062000802017f */
[----:B------:R-:W-:Y:S05]  /*12300*/  @!P0 BRA `(.L_x_1752) ;  /* 0x0000000000048947 */ /* 0x000fea0003800000 */
[----:B------:R-:W-:Y:S01]  /*12310*/  BPT.TRAP 0x1 ;  /* 0x000000040000795c */ /* 0x000fe20000300000 */
.L_x_1752:
[----:B------:R-:W-:Y:S01]  /*12320*/  IADD3 R0, R18, 0x20400, RZ ;  /* 0x0002040012007810 */ /* 0x000fe20007ffe0ff */
[----:B------:R-:W-:Y:S01]  /*12330*/  IMAD.MOV.U32 R7, RZ, RZ, 0x40000040 ;  /* 0x40000040ff077424 */ /* 0x000fe200078e00ff */
[----:B------:R-:W-:Y:S02]  /*12340*/  LOP3.LUT R6, R2, 0x10000, RZ, 0xfc, !PT ;  /* 0x0001000002067812 */ /* 0x000fe400078efcff */
[----:B------:R-:W-:-:S04]  /*12350*/  SHF.R.U32.HI R0, RZ, 0x4, R0 ;  /* 0x00000004ff007819 */ /* 0x000fc80000011600 */
[----:B------:R-:W-:-:S04]  /*12360*/  LOP3.LUT R0, R0, 0x3fff, RZ, 0xc0, !PT ;  /* 0x00003fff00007812 */ /* 0x000fc800078ec0ff */
[----:B------:R-:W-:-:S05]  /*12370*/  LOP3.LUT R0, R0, 0x10000, RZ, 0xfc, !PT ;  /* 0x0001000000007812 */ /* 0x000fca00078efcff */
[----:B------:R2:W-:Y:S01]  /*12380*/  STL [R1+0x44], R0 ;  /* 0x0000440001007387 */ /* 0x0005e20000100800 */
[----:B-1----:R-:W-:Y:S05]  /*12390*/  @P1 BRA `(.L_x_1753) ;  /* 0x0000000000081947 */ /* 0x002fea0003800000 */
[----:B------:R-:W1:Y:S02]  /*123a0*/  SYNCS.PHASECHK.TRANS64.TRYWAIT P1, [R8+URZ+0x30830], R3 ;  /* 0x03083003080075a7 */ /* 0x000e64000802017f */
[----:B-1----:R-:W-:Y:S05]  /*123b0*/  @!P1 BRA `(.L_x_1754) ;  /* 0x0000017c008c9947 */ /* 0x002fea0003800000 */
.L_x_1753:
[----:B--2---:R-:W2:Y:S01]  /*123c0*/  LDL R0, [R1+0x44] ;  /* 0x0000440001007983 */ /* 0x004ea20000100800 */
[----:B01----:R-:W-:Y:S01]  /*123d0*/  IMAD.MOV.U32 R3, RZ, RZ, 0x40000040 ;  /* 0x40000040ff037424 */ /* 0x003fe200078e00ff */
[----:B------:R-:W-:Y:S05]  /*123e0*/  WARPSYNC.ALL ;  /* 0x0000000000007948 */ /* 0x000fea0003800000 */
[C---:B------:R-:W-:Y:S01]  /*123f0*/  R2UR UR4, R6.reuse ;  /* 0x00000000060472ca */ /* 0x040fe200000e0000 */
[----:B-----5:R-:W-:Y:S01]  /*12400*/  WARPGROUP.ARRIVE ;  /* 0x00000000000079c5 */ /* 0x020fe20000000000 */
[----:B------:R-:W-:Y:S01]  /*12410*/  R2UR UR5, R7 ;  /* 0x00000000070572ca */ /* 0x000fe200000e0000 */
[C---:B------:R-:W-:Y:S01]  /*12420*/  VIADD R64, R6.reuse, 0x2 ;  /* 0x0000000206407836 */ /* 0x040fe20000000000 */
[----:B------:R-:W-:Y:S01]  /*12430*/  R2UR UR7, R3 ;  /* 0x00000000030772ca */ /* 0x000fe200000e0000 */
[----:B------:R-:W-:Y:S01]  /*12440*/  IMAD.MOV.U32 R65, RZ, RZ, 0x40000040 ;  /* 0x40000040ff417424 */ /* 0x000fe200078e00ff */
[----:B------:R-:W-:Y:S01]  /*12450*/  MOV R63, 0x40000040 ;  /* 0x40000040003f7802 */ /* 0x000fe20000000f00 */
[----:B------:R-:W-:Y:S01]  /*12460*/  IMAD.MOV.U32 R5, RZ, RZ, 0x40000040 ;  /* 0x40000040ff057424 */ /* 0x000fe200078e00ff */
[C---:B------:R-:W-:Y:S01]  /*12470*/  IADD3 R56, R6.reuse, 0x402, RZ ;  /* 0x0000040206387810 */ /* 0x040fe20007ffe0ff */
[C---:B------:R-:W-:Y:S01]  /*12480*/  VIADD R62, R6.reuse, 0x4 ;  /* 0x00000004063e7836 */ /* 0x040fe20000000000 */
[----:B------:R-:W-:Y:S01]  /*12490*/  MOV R215, 0x40000040 ;  /* 0x4000004000d77802 */ /* 0x000fe20000000f00 */
[C---:B------:R-:W-:Y:S01]  /*124a0*/  VIADD R60, R6.reuse, 0x6 ;  /* 0x00000006063c7836 */ /* 0x040fe20000000000 */
[C---:B------:R-:W-:Y:S01]  /*124b0*/  IADD3 R208, R6.reuse, 0x804, RZ ;  /* 0x0000080406d07810 */ /* 0x040fe20007ffe0ff */
[----:B------:R-:W-:Y:S01]  /*124c0*/  IMAD.MOV.U32 R61, RZ, RZ, 0x40000040 ;  /* 0x40000040ff3d7424 */ /* 0x000fe200078e00ff */
[----:B------:R-:W-:Y:S01]  /*124d0*/  MOV R21, 0x40000040 ;  /* 0x4000004000157802 */ /* 0x000fe20000000f00 */
[C---:B------:R-:W-:Y:S01]  /*124e0*/  VIADD R58, R6.reuse, 0x400 ;  /* 0x00000400063a7836 */ /* 0x040fe20000000000 */
[----:B------:R-:W-:Y:S01]  /*124f0*/  IADD3 R10, R6, 0xc06, RZ ;  /* 0x00000c06060a7810 */ /* 0x000fe20007ffe0ff */
[----:B------:R-:W-:Y:S01]  /*12500*/  IMAD.MOV.U32 R59, RZ, RZ, 0x40000040 ;  /* 0x40000040ff3b7424 */ /* 0x000fe200078e00ff */
[----:B------:R0:W-:Y:S01]  /*12510*/  STL.64 [R1+0x38], R64 ;  /* 0x0000384001007387 */ /* 0x0001e20000100a00 */
[----:B------:R-:W-:-:S02]  /*12520*/  IMAD.MOV.U32 R57, RZ, RZ, 0x40000040 ;  /* 0x40000040ff397424 */ /* 0x000fc400078e00ff */
[C---:B------:R-:W-:Y:S01]  /*12530*/  VIADD R216, R6.reuse, 0x404 ;  /* 0x0000040406d87836 */ /* 0x040fe20000000000 */
[----:B------:R0:W-:Y:S01]  /*12540*/  STL.64 [R1+0x30], R62 ;  /* 0x0000303e01007387 */ /* 0x0001e20000100a00 */
[----:B------:R-:W-:Y:S02]  /*12550*/  IMAD.MOV.U32 R217, RZ, RZ, 0x40000040 ;  /* 0x40000040ffd97424 */ /* 0x000fe400078e00ff */
[C---:B------:R-:W-:Y:S01]  /*12560*/  VIADD R214, R6.reuse, 0x406 ;  /* 0x0000040606d67836 */ /* 0x040fe20000000000 */
[----:B------:R0:W-:Y:S01]  /*12570*/  STL.64 [R1+0x28], R60 ;  /* 0x0000283c01007387 */ /* 0x0001e20000100a00 */
[C---:B------:R-:W-:Y:S02]  /*12580*/  VIADD R212, R6.reuse, 0x800 ;  /* 0x0000080006d47836 */ /* 0x040fe40000000000 */
[----:B------:R-:W-:Y:S01]  /*12590*/  IMAD.MOV.U32 R213, RZ, RZ, 0x40000040 ;  /* 0x40000040ffd57424 */ /* 0x000fe200078e00ff */
[----:B------:R0:W-:Y:S01]  /*125a0*/  STL.64 [R1+0x20], R58 ;  /* 0x0000203a01007387 */ /* 0x0001e20000100a00 */
[----:B------:R-:W-:-:S02]  /*125b0*/  VIADD R210, R6, 0x802 ;  /* 0x0000080206d27836 */ /* 0x000fc40000000000 */
[----:B------:R-:W-:Y:S01]  /*125c0*/  IMAD.MOV.U32 R211, RZ, RZ, 0x40000040 ;  /* 0x40000040ffd37424 */ /* 0x000fe200078e00ff */
[----:B------:R0:W-:Y:S01]  /*125d0*/  STL.64 [R1+0x18], R56 ;  /* 0x0000183801007387 */ /* 0x0001e20000100a00 */
[----:B------:R-:W-:Y:S02]  /*125e0*/  IMAD.MOV.U32 R209, RZ, RZ, 0x40000040 ;  /* 0x40000040ffd17424 */ /* 0x000fe400078e00ff */
[C---:B------:R-:W-:Y:S02]  /*125f0*/  VIADD R206, R6.reuse, 0x806 ;  /* 0x0000080606ce7836 */ /* 0x040fe40000000000 */
[----:B------:R-:W-:Y:S02]  /*12600*/  IMAD.MOV.U32 R207, RZ, RZ, 0x40000040 ;  /* 0x40000040ffcf7424 */ /* 0x000fe400078e00ff */
[C---:B------:R-:W-:Y:S02]  /*12610*/  VIADD R20, R6.reuse, 0xc00 ;  /* 0x00000c0006147836 */ /* 0x040fe40000000000 */
[----:B------:R-:W-:-:S02]  /*12620*/  VIADD R14, R6, 0xc02 ;  /* 0x00000c02060e7836 */ /* 0x000fc40000000000 */
[----:B------:R-:W-:Y:S02]  /*12630*/  IMAD.MOV.U32 R15, RZ, RZ, 0x40000040 ;  /* 0x40000040ff0f7424 */ /* 0x000fe400078e00ff */
[----:B------:R-:W-:Y:S02]  /*12640*/  VIADD R12, R6, 0xc04 ;  /* 0x00000c04060c7836 */ /* 0x000fe40000000000 */
[----:B------:R-:W-:Y:S02]  /*12650*/  IMAD.MOV.U32 R13, RZ, RZ, 0x40000040 ;  /* 0x40000040ff0d7424 */ /* 0x000fe400078e00ff */
[----:B------:R-:W-:Y:S02]  /*12660*/  IMAD.MOV.U32 R11, RZ, RZ, 0x40000040 ;  /* 0x40000040ff0b7424 */ /* 0x000fe400078e00ff */
[----:B------:R-:W-:Y:S02]  /*12670*/  IMAD.MOV.U32 R3, RZ, RZ, 0x40000040 ;  /* 0x40000040ff037424 */ /* 0x000fe400078e00ff */
[----:B--2---:R-:W-:-:S05]  /*12680*/  IMAD R2, R204, 0x800, R0 ;  /* 0x00000800cc027824 */ /* 0x004fca00078e0200 */
[C---:B------:R-:W-:Y:S02]  /*12690*/  R2UR UR6, R2.reuse ;  /* 0x00000000020672ca */ /* 0x040fe400000e0000 */
[----:B------:R-:W-:-:S11]  /*126a0*/  IADD3 R4, R2, 0x2, RZ ;  /* 0x0000000202047810 */ /* 0x000fd60007ffe0ff */
[----:B------:R-:W-:Y:S01]  /*126b0*/  HGMMA.64x64x16.F32 R24, gdesc[UR4], RZ, !UPT, gsb0 ;  /* 0x00e00000041879f0 */ /* 0x000fe2000c0008ff */
[----:B------:R-:W-:Y:S02]  /*126c0*/  R2UR UR4, R64 ;  /* 0x00000000400472ca */ /* 0x000fe400000e0000 */
[----:B------:R-:W-:Y:S02]  /*126d0*/  R2UR UR5, R65 ;  /* 0x00000000410572ca */ /* 0x000fe400000e0000 */
[----:B------:R-:W-:Y:S01]  /*126e0*/  R2UR UR6, R4 ;  /* 0x00000000040672ca */ /* 0x000fe200000e0000 */
[----:B------:R-:W-:Y:S01]  /*126f0*/  VIADD R4, R2, 0x4 ;  /* 0x0000000402047836 */ /* 0x000fe20000000000 */
[----:B------:R-:W-:Y:S01]  /*12700*/  R2UR UR7, R5 ;  /* 0x00000000050772ca */ /* 0x000fe200000e0000 */
[----:B------:R-:W-:Y:S01]  /*12710*/  IMAD.MOV.U32 R5, RZ, RZ, 0x40000040 ;  /* 0x40000040ff057424 */ /* 0x000fe200078e00ff */
[----:B------:R-:W-:Y:S02]  /*12720*/  WARPGROUP.DEPBAR.LE gsb0, 0x0 ;  /* 0x00008000000079c5 */ /* 0x000fe40000010000 */
[----:B------:R-:W-:-:S09]  /*12730*/  WARPGROUP.ARRIVE ;  /* 0x00000000000079c5 */ /* 0x000fd20000000000 */
[----:B------:R-:W-:Y:S01]  /*12740*/  HGMMA.64x64x16.F32 R24, gdesc[UR4], R24, gsb0 ;  /* 0x00e00000041879f0 */ /* 0x000fe20008000818 */
[----:B------:R-:W-:Y:S02]  /*12750*/  R2UR UR4, R62 ;  /* 0x000000003e0472ca */ /* 0x000fe400000e0000 */
[----:B------:R-:W-:Y:S02]  /*12760*/  R2UR UR5, R63 ;  /* 0x000000003f0572ca */ /* 0x000fe400000e0000 */
[----:B------:R-:W-:Y:S01]  /*12770*/  R2UR UR6, R4 ;  /* 0x00000000040672ca */ /* 0x000fe200000e0000 */
[----:B------:R-:W-:Y:S01]  /*12780*/  VIADD R4, R2, 0x6 ;  /* 0x0000000602047836 */ /* 0x000fe20000000000 */
[----:B------:R-:W-:Y:S02]  /*12790*/  R2UR UR7, R5 ;  /* 0x00000000050772ca */ /* 0x000fe400000e0000 */
[----:B------:R-:W-:Y:S01]  /*127a0*/  MOV R5, 0x40000040 ;  /* 0x4000004000057802 */ /* 0x000fe20000000f00 */
[----:B------:R-:W-:-:S02]  /*127b0*/  WARPGROUP.DEPBAR.LE gsb0, 0x0 ;  /* 0x00008000000079c5 */ /* 0x000fc40000010000 */
[----:B------:R-:W-:-:S08]  /*127c0*/  WARPGROUP.ARRIVE ;  /* 0x00000000000079c5 */ /* 0x000fd00000000000 */
[----:B------:R-:W-:Y:S01]  /*127d0*/  HGMMA.64x64x16.F32 R24, gdesc[UR4], R24, gsb0 ;  /* 0x00e00000041879f0 */ /* 0x000fe20008000818 */
        /* <DEDUP_REMOVED lines=20> */
[----:B------:R-:W-:Y:S02]  /*12920*/  R2UR UR6, R4 ;  /* 0x00000000040672ca */ /* 0x000fe400000e0000 */
[----:B------:R-:W-:Y:S01]  /*12930*/  R2UR UR7, R5 ;  /* 0x00000000050772ca */ /* 0x000fe200000e0000 */
[----:B------:R-:W-:Y:S01]  /*12940*/  IMAD.MOV.U32 R5, RZ, RZ, 0x40000040 ;  /* 0x40000040ff057424 */ /* 0x000fe200078e00ff */
[----:B------:R-:W-:Y:S01]  /*12950*/  IADD3 R4, R2, 0x204, RZ ;  /* 0x0000020402047810 */ /* 0x000fe20007ffe0ff */
        /* <DEDUP_REMOVED lines=69> */
[C---:B------:R-:W-:Y:S01]  /*12db0*/  VIADD R4, R2.reuse, 0x604 ;  /* 0x0000060402047836 */ /* 0x040fe20000000000 */
[----:B------:R-:W-:Y:S01]  /*12dc0*/  R2UR UR7, R5 ;  /* 0x00000000050772ca */ /* 0x000fe200000e0000 */
[----:B------:R-:W-:Y:S02]  /*12dd0*/  IMAD.MOV.U32 R5, RZ, RZ, 0x40000040 ;  /* 0x40000040ff057424 */ /* 0x000fe400078e00ff */
[----:B------:R-:W-:Y:S01]  /*12de0*/  VIADD R2, R2, 0x606 ;  /* 0x0000060602027836 */ /* 0x000fe20000000000 */
[----:B------:R-:W-:-:S02]  /*12df0*/  WARPGROUP.DEPBAR.LE gsb0, 0x0 ;  /* 0x00008000000079c5 */ /* 0x000fc40000010000 */
[----:B------:R-:W-:-:S07]  /*12e00*/  WARPGROUP.ARRIVE ;  /* 0x00000000000079c5 */ /* 0x000fce0000000000 */
[----:B------:R-:W-:Y:S01]  /*12e10*/  HGMMA.64x64x16.F32 R24, gdesc[UR4], R24, gsb0 ;  /* 0x00e00000041879f0 */ /* 0x000fe20008000818 */
[----:B------:R-:W-:Y:S02]  /*12e20*/  R2UR UR4, R12 ;  /* 0x000000000c0472ca */ /* 0x000fe400000e0000 */
[----:B------:R-:W-:Y:S02]  /*12e30*/  R2UR UR5, R13 ;  /* 0x000000000d0572ca */ /* 0x000fe400000e0000 */
[----:B------:R-:W-:Y:S02]  /*12e40*/  R2UR UR6, R4 ;  /* 0x00000000040672ca */ /* 0x000fe400000e0000 */
[----:B------:R-:W-:Y:S01]  /*12e50*/  R2UR UR7, R5 ;  /* 0x00000000050772ca */ /* 0x000fe200000e0000 */
[----:B------:R-:W-:Y:S02]  /*12e60*/  WARPGROUP.DEPBAR.LE gsb0, 0x0 ;  /* 0x00008000000079c5 */ /* 0x000fe40000010000 */
[----:B------:R-:W-:-:S10]  /*12e70*/  WARPGROUP.ARRIVE ;  /* 0x00000000000079c5 */ /* 0x000fd40000000000 */
[----:B------:R-:W-:Y:S01]  /*12e80*/  HGMMA.64x64x16.F32 R24, gdesc[UR4], R24, gsb0 ;  /* 0x00e00000041879f0 */ /* 0x000fe20008000818 */
[----:B------:R-:W-:Y:S02]  /*12e90*/  R2UR UR4, R10 ;  /* 0x000000000a0472ca */ /* 0x000fe400000e0000 */
[----:B------:R-:W-:Y:S02]  /*12ea0*/  R2UR UR5, R11 ;  /* 0x000000000b0572ca */ /* 0x000fe400000e0000 */
[----:B------:R-:W-:Y:S02]  /*12eb0*/  R2UR UR6, R2 ;  /* 0x00000000020672ca */ /* 0x000fe400000e0000 */
[----:B------:R-:W-:Y:S01]  /*12ec0*/  R2UR UR7, R3 ;  /* 0x00000000030772ca */ /* 0x000fe200000e0000 */
[----:B------:R-:W-:Y:S02]  /*12ed0*/  WARPGROUP.DEPBAR.LE gsb0, 0x0 ;  /* 0x00008000000079c5 */ /* 0x000fe40000010000 */
[----:B------:R-:W-:-:S10]  /*12ee0*/  WARPGROUP.ARRIVE ;  /* 0x00000000000079c5 */ /* 0x000fd40000000000 */
[----:B------:R-:W-:Y:S03]  /*12ef0*/  HGMMA.64x64x16.F32 R24, gdesc[UR4], R24, gsb0 ;  /* 0x00e00000041879f0 */ /* 0x000fe60008000818 */
[----:B------:R-:W-:Y:S02]  /*12f00*/  WARPGROUP.DEPBAR.LE gsb0, 0x0 ;  /* 0x00008000000079c5 */ /* 0x000fe40000010000 */
[----:B0-----:R-:W-:Y:S05]  /*12f10*/  @!P0 BRA `(.L_x_1755) ;  /* 0x0000000000048947 */ /* 0x001fea0003800000 */
[----:B------:R-:W-:Y:S01]  /*12f20*/  BPT.TRAP 0x1 ;  /* 0x000000040000795c */ /* 0x000fe20000300000 */
.L_x_1755:
[----:B------:R-:W2:Y:S01]  /*12f30*/  LDL R0, [R1+0x64] ;  /* 0x0000640001007983 */ /* 0x000ea20000100800 */
[----:B------:R-:W0:Y:S03]  /*12f40*/  LDC R72, c[0x0][0x448] ;  /* 0x00011200ff487b82 */ /* 0x000e260000000800 */
[----:B------:R-:W2:Y:S04]  /*12f50*/  LDL R70, [R1+0x4c] ;  /* 0x00004c0001467983 */ /* 0x000ea80000100800 */
[----:B------:R-:W3:Y:S01]  /*12f60*/  LDL R9, [R1+0x4] ;  /* 0x0000040001097983 */ /* 0x000ee20000100800 */
[----:B------:R-:W1:Y:S03]  /*12f70*/  LDC.64 R56, c[0x0][0x9e0] ;  /* 0x00027800ff387b82 */ /* 0x000e660000000a00 */
[----:B------:R-:W4:Y:S01]  /*12f80*/  LDL R65, [R1+0x8] ;  /* 0x0000080001417983 */ /* 0x000f220000100800 */
[----:B------:R-:W-:Y:S01]  /*12f90*/  LOP3.LUT R22, R22, 0xffffffbf, RZ, 0xc0, !PT ;  /* 0xffffffbf16167812 */ /* 0x000fe200078ec0ff */
[----:B------:R-:W-:Y:S01]  /*12fa0*/  ULDC UR4, c[0x0][0x9dc] ;  /* 0x0002770000047ab9 */ /* 0x000fe20000000800 */
[----:B0-----:R-:W-:-:S13]  /*12fb0*/  ISETP.NE.AND P1, PT, R72, 0x1, PT ;  /* 0x000000014800780c */ /* 0x001fda0003f25270 */
[----:B------:R-:W0:Y:S08]  /*12fc0*/  @P1 LDC R3, c[0x0][0x44c] ;  /* 0x00011300ff031b82 */ /* 0x000e300000000800 */
[----:B------:R-:W5:Y:S01]  /*12fd0*/  @P1 LDC R4, c[0x0][0x450] ;  /* 0x00011400ff041b82 */ /* 0x000f620000000800 */
[----:B------:R-:W-:Y:S01]  /*12fe0*/  @P1 LOP3.LUT R22, R22, 0x40, RZ, 0xfc, !PT ;  /* 0x0000004016161812 */ /* 0x000fe200078efcff */
[----:B------:R-:W-:-:S03]  /*12ff0*/  IMAD.U32 R223, RZ, RZ, UR4 ;  /* 0x00000004ffdf7e24 */ /* 0x000fc6000f8e00ff */
[----:B------:R-:W-:Y:S02]  /*13000*/  LOP3.LUT R22, R22, 0xffffffdf, RZ, 0xc0, !PT ;  /* 0xffffffdf16167812 */ /* 0x000fe400078ec0ff */
[----:B------:R-:W-:Y:S01]  /*13010*/  LEA R58, R95, 0xffffffc0, 0x6 ;  /* 0xffffffc05f3a7811 */ /* 0x000fe200078e30ff */
[----:B--2---:R-:W-:-:S04]  /*13020*/  IMAD.IADD R0, R0, 0x1, R70 ;  /* 0x0000000100007824 */ /* 0x004fc800078e0246 */
[----:B0-----:R-:W-:Y:S01]  /*13030*/  @P1 IMAD.HI.U32 R3, R0, R3, RZ ;  /* 0x0000000300031227 */ /* 0x001fe200078e00ff */
[----:B------:R-:W-:-:S04]  /*13040*/  MOV R2, R0 ;  /* 0x0000000000027202 */ /* 0x000fc80000000f00 */
[----:B-----5:R-:W-:Y:S01]  /*13050*/  @P1 SHF.R.U32.HI R2, RZ, R4, R3 ;  /* 0x00000004ff021219 */ /* 0x020fe20000011603 */
[----:B------:R-:W-:Y:S02]  /*13060*/  IMAD.MOV.U32 R4, RZ, RZ, -0x40 ;  /* 0xffffffc0ff047424 */ /* 0x000fe400078e00ff */
[----:B------:R-:W-:Y:S02]  /*13070*/  VIADD R0, R8, 0x30840 ;  /* 0x0003084008007836 */ /* 0x000fe40000000000 */
[----:B------:R-:W0:Y:S01]  /*13080*/  SHFL.IDX PT, R8, R2, RZ, 0x1c1f ;  /* 0x001c1fff02087589 */ /* 0x000e2200000e0000 */
[----:B------:R-:W-:-:S04]  /*13090*/  IMAD R5, R95, R4, 0x40 ;  /* 0x000000405f057424 */ /* 0x000fc800078e0204 */
[----:B------:R-:W-:Y:S01]  /*130a0*/  VIADD R3, R5, 0x1 ;  /* 0x0000000105037836 */ /* 0x000fe20000000000 */
[----:B---3--:R-:W-:Y:S02]  /*130b0*/  PRMT R0, R9, 0x654, R0 ;  /* 0x0000065409007816 */ /* 0x008fe40000000000 */
[----:B-1----:R-:W-:Y:S01]  /*130c0*/  ISETP.GE.AND P1, PT, R57, 0x1, PT ;  /* 0x000000013900780c */ /* 0x002fe20003f26270 */
[----:B----4-:R-:W-:Y:S01]  /*130d0*/  IMAD R3, R65, -0x2, R3 ;  /* 0xfffffffe41037824 */ /* 0x010fe200078e0203 */
[----:B------:R1:W-:Y:S01]  /*130e0*/  SYNCS.ARRIVE.TRANS64.RED.A1T0 RZ, [R0+URZ], RZ ;  /* 0x000000ff00ff79a7 */ /* 0x0003e2000810043f */
[----:B------:R-:W-:-:S03]  /*130f0*/  LOP3.LUT R4, RZ, R223, RZ, 0x33, !PT ;  /* 0x000000dfff047212 */ /* 0x000fc600078e33ff */
[----:B------:R-:W-:Y:S02]  /*13100*/  IADD3 R3, -R219, R3, R220 ;  /* 0x00000003db037210 */ /* 0x000fe40007ffe1dc */
[----:B-1----:R-:W-:-:S03]  /*13110*/  IADD3 R0, R220, R5, RZ ;  /* 0x00000005dc007210 */ /* 0x002fc60007ffe0ff */
[C---:B------:R-:W-:Y:S02]  /*13120*/  IMAD.IADD R60, R3.reuse, 0x1, R56 ;  /* 0x00000001033c7824 */ /* 0x040fe400078e0238 */
[----:B------:R-:W-:Y:S02]  /*13130*/  IMAD.IADD R61, R3, 0x1, R4 ;  /* 0x00000001033d7824 */ /* 0x000fe400078e0204 */
[----:B------:R-:W-:Y:S01]  /*13140*/  IMAD R59, R65, -0x2, R0 ;  /* 0xfffffffe413b7824 */ /* 0x000fe200078e0200 */
[----:B------:R-:W-:Y:S01]  /*13150*/  @P1 LOP3.LUT R22, R22, 0x20, RZ, 0xfc, !PT ;  /* 0x0000002016161812 */ /* 0x000fe200078efcff */
[----:B0-----:R-:W-:-:S03]  /*13160*/  IMAD.IADD R4, R61, 0x1, R8 ;  /* 0x000000013d047824 */ /* 0x001fc600078e0208 */
[----:B------:R-:W-:Y:S01]  /*13170*/  VIADDMNMX R0, R8, R60, R59, PT ;  /* 0x0000003c08007246 */ /* 0x000fe2000380013b */
[----:B------:R-:W-:Y:S06]  /*13180*/  @!P1 BRA `(.L_x_1756) ;  /* 0x0000000000509947 */ /* 0x000fec0003800000 */
[----:B------:R-:W-:Y:S01]  /*13190*/  IADD3 R3, -R219, R220, R8 ;  /* 0x000000dcdb037210 */ /* 0x000fe20007ffe108 */
[----:B------:R-:W-:Y:S03]  /*131a0*/  BSSY B0, `(.L_x_1757) ;  /* 0x000000e000007945 */ /* 0x000fe60003800000 */
[----:B------:R-:W-:-:S13]  /*131b0*/  ISETP.GT.AND P1, PT, R3, -0x1, PT ;  /* 0xffffffff0300780c */ /* 0x000fda0003f24270 */
        /* <DEDUP_REMOVED lines=8> */
.L_x_1758:
[----:B------:R-:W-:-:S13]  /*13240*/  ISETP.NE.AND P1, PT, R57, 0x1, PT ;  /* 0x000000013900780c */ /* 0x000fda0003f25270 */
[----:B------:R-:W0:Y:S02]  /*13250*/  @P1 LDC.64 R8, c[0x0][0x9e8] ;  /* 0x00027a00ff081b82 */ /* 0x000e240000000a00 */
[----:B0-----:R-:W-:-:S05]  /*13260*/  @P1 IMAD.HI.U32 R8, R3, R8, RZ ;  /* 0x0000000803081227 */ /* 0x001fca00078e00ff */
[----:B------:R-:W-:-:S07]  /*13270*/  @P1 SHF.R.U32.HI R3, RZ, R9, R8 ;  /* 0x00000009ff031219 */ /* 0x000fce0000011608 */
.L_x_1759:
[----:B------:R-:W-:Y:S05]  /*13280*/  BSYNC B0 ;  /* 0x0000000000007941 */ /* 0x000fea0003800000 */
.L_x_1757:
[----:B------:R-:W-:-:S04]  /*13290*/  IMAD R3, R3, R57, -R58 ;  /* 0x0000003903037224 */ /* 0x000fc800078e0a3a */
[----:B------:R-:W-:-:S05]  /*132a0*/  IMAD R3, R65, -0x2, R3 ;  /* 0xfffffffe41037824 */ /* 0x000fca00078e0203 */
[----:B------:R-:W-:Y:S02]  /*132b0*/  VIMNMX R4, R4, R3, !PT ;  /* 0x0000000304047248 */ /* 0x000fe40007fe0100 */
[----:B------:R-:W-:-:S07]  /*132c0*/  VIADDMNMX R0, R3, R57, R0, PT ;  /* 0x0000003903007246 */ /* 0x000fce0003800100 */
.L_x_1756:
[C---:B------:R-:W-:Y:S01]  /*132d0*/  ISETP.GE.AND P2, PT, R5.reuse, 0x9, PT ;  /* 0x000000090500780c */ /* 0x040fe20003f46270 */
[----:B------:R-:W0:Y:S01]  /*132e0*/  SHFL.IDX PT, R2, R2, 0x1, 0x1c1f ;  /* 0x003c1f0002027f89 */ /* 0x000e2200000e0000 */
[C---:B------:R-:W-:Y:S02]  /*132f0*/  ISETP.GE.AND P1, PT, R5.reuse, 0x2, PT ;  /* 0x000000020500780c */ /* 0x040fe40003f26270 */
[C---:B------:R-:W-:Y:S02]  /*13300*/  ISETP.GT.AND P3, PT, R4.reuse, 0x8, !P2 ;  /* 0x000000080400780c */ /* 0x040fe40005764270 */
[----:B------:R-:W-:Y:S02]  /*13310*/  ISETP.GT.AND P4, PT, R4, 0x1, !P1 ;  /* 0x000000010400780c */ /* 0x000fe40004f84270 */
[----:B------:R-:W-:Y:S02]  /*13320*/  ISETP.LT.OR P3, PT, R0, 0x9, P3 ;  /* 0x000000090000780c */ /* 0x000fe40001f61670 */
[----:B------:R-:W-:-:S02]  /*13330*/  ISETP.GE.AND P5, PT, R5, 0xa, PT ;  /* 0x0000000a0500780c */ /* 0x000fc40003fa6270 */
[----:B------:R-:W-:Y:S02]  /*13340*/  FSEL R73, R28, -INF , !P3 ;  /* 0xff8000001c497808 */ /* 0x000fe40005800000 */
[----:B------:R-:W-:Y:S02]  /*13350*/  ISETP.LT.OR P4, PT, R0, 0x2, P4 ;  /* 0x000000020000780c */ /* 0x000fe40002781670 */
[----:B------:R-:W-:Y:S02]  /*13360*/  ISETP.GT.AND P3, PT, R4, 0x9, !P5 ;  /* 0x000000090400780c */ /* 0x000fe40006f64270 */
[----:B------:R-:W-:Y:S02]  /*13370*/  FSEL R71, R25, -INF , !P4 ;  /* 0xff80000019477808 */ /* 0x000fe40006000000 */
        /* <DEDUP_REMOVED lines=26> */
[C---:B------:R-:W-:Y:S02]  /*13520*/  ISETP.GE.AND P4, PT, R5.reuse, 0x22, PT ;  /* 0x000000220500780c */ /* 0x040fe40003f86270 */
        /* <DEDUP_REMOVED lines=26> */
[----:B------:R-:W-:Y:S02]  /*136d0*/  ISETP.GE.AND P3, PT, R5, 0x39, PT ;  /* 0x000000390500780c */ /* 0x000fe40003f66270 */
[----:B------:R-:W-:Y:S02]  /*136e0*/  P2R R28, PR, RZ, 0x20 ;  /* 0x00000020ff1c7803 */ /* 0x000fe40000000000 */
[----:B------:R-:W-:-:S02]  /*136f0*/  ISETP.GT.AND P4, PT, R4, 0x38, !P3 ;  /* 0x000000380400780c */ /* 0x000fc40005f84270 */
[----:B------:R-:W-:Y:S02]  /*13700*/  ISETP.GE.AND P5, PT, R5, 0x3a, PT ;  /* 0x0000003a0500780c */ /* 0x000fe40003fa6270 */
[----:B------:R-:W-:-:S04]  /*13710*/  ISETP.LT.OR P4, PT, R0, 0x39, P4 ;  /* 0x000000390000780c */ /* 0x000fc80002781670 */
[----:B------:R-:W-:Y:S02]  /*13720*/  FSEL R3, R52, -INF , !P4 ;  /* 0xff80000034037808 */ /* 0x000fe40006000000 */
[----:B------:R-:W-:-:S04]  /*13730*/  ISETP.GT.AND P4, PT, R4, RZ, !P6 ;  /* 0x000000ff0400720c */ /* 0x000fc80007784270 */
[----:B------:R-:W-:-:S04]  /*13740*/  ISETP.LT.OR P4, PT, R0, 0x1, P4 ;  /* 0x000000010000780c */ /* 0x000fc80002781670 */
[----:B------:R-:W-:Y:S02]  /*13750*/  FSEL R69, R24, -INF , !P4 ;  /* 0xff80000018457808 */ /* 0x000fe40006000000 */
[----:B------:R-:W-:Y:S01]  /*13760*/  ISETP.GT.AND P4, PT, R4, 0x39, !P5 ;  /* 0x000000390400780c */ /* 0x000fe20006f84270 */
[----:B0-----:R-:W-:-:S03]  /*13770*/  IMAD.IADD R4, R61, 0x1, R2 ;  /* 0x000000013d047824 */ /* 0x001fc600078e0202 */
[----:B------:R-:W-:Y:S02]  /*13780*/  ISETP.LT.OR P4, PT, R0, 0x3a, P4 ;  /* 0x0000003a0000780c */ /* 0x000fe40002781670 */
[----:B------:R-:W-:Y:S02]  /*13790*/  VIADDMNMX R0, R2, R60, R59, PT ;  /* 0x0000003c02007246 */ /* 0x000fe4000380013b */
[----:B------:R-:W-:Y:S02]  /*137a0*/  FSEL R53, R53, -INF , !P4 ;  /* 0xff80000035357808 */ /* 0x000fe40006000000 */
[----:B------:R-:W-:-:S13]  /*137b0*/  ISETP.GE.AND P4, PT, R57, 0x1, PT ;  /* 0x000000013900780c */ /* 0x000fda0003f86270 */
[----:B------:R-:W-:Y:S05]  /*137c0*/  @!P4 BRA `(.L_x_1760) ;  /* 0x000000000050c947 */ /* 0x000fea0003800000 */
        /* <DEDUP_REMOVED lines=11> */
.L_x_1762:
[----:B------:R-:W-:-:S13]  /*13880*/  ISETP.NE.AND P4, PT, R57, 0x1, PT ;  /* 0x000000013900780c */ /* 0x000fda0003f85270 */
[----:B------:R-:W0:Y:S02]  /*13890*/  @P4 LDC.64 R60, c[0x0][0x9e8] ;  /* 0x00027a00ff3c4b82 */ /* 0x000e240000000a00 */
[----:B0-----:R-:W-:-:S05]  /*138a0*/  @P4 IMAD.HI.U32 R8, R2, R60, RZ ;  /* 0x0000003c02084227 */ /* 0x001fca00078e00ff */
[----:B------:R-:W-:-:S07]  /*138b0*/  @P4 SHF.R.U32.HI R2, RZ, R61, R8 ;  /* 0x0000003dff024219 */ /* 0x000fce0000011608 */
.L_x_1763:
[----:B------:R-:W-:Y:S05]  /*138c0*/  BSYNC B0 ;  /* 0x0000000000007941 */ /* 0x000fea0003800000 */
.L_x_1761:
[----:B------:R-:W-:-:S04]  /*138d0*/  IMAD R2, R2, R57, -R58 ;  /* 0x0000003902027224 */ /* 0x000fc800078e0a3a */
[----:B------:R-:W-:-:S05]  /*138e0*/  IMAD R5, R65, -0x2, R2 ;  /* 0xfffffffe41057824 */ /* 0x000fca00078e0202 */
[----:B------:R-:W-:Y:S02]  /*138f0*/  VIMNMX R4, R4, R5, !PT ;  /* 0x0000000504047248 */ /* 0x000fe40007fe0100 */
[----:B------:R-:W-:-:S07]  /*13900*/  VIADDMNMX R0, R5, R57, R0, PT ;  /* 0x0000003905007246 */ /* 0x000fce0003800100 */
.L_x_1760:
[----:B------:R-:W-:Y:S01]  /*13910*/  FMNMX.FTZ R2, R69, R71, !PT ;  /* 0x0000004745027209 */ /* 0x000fe20007810000 */
[----:B------:R-:W-:Y:S01]  /*13920*/  ULDC UR4, c[0x0][0x988] ;  /* 0x0002620000047ab9 */ /* 0x000fe20000000800 */
        /* <DEDUP_REMOVED lines=14> */
[C---:B------:R-:W-:Y:S02]  /*13a10*/  ISETP.GT.AND P2, PT, R4.reuse, 0x8, !P2 ;  /* 0x000000080400780c */ /* 0x040fe40005744270 */
[----:B------:R-:W-:Y:S02]  /*13a20*/  ISETP.GT.AND P1, PT, R4, 0x10, !P1 ;  /* 0x000000100400780c */ /* 0x000fe40004f24270 */
[----:B------:R-:W-:-:S02]  /*13a30*/  FMNMX.FTZ R2, R29, R2, !PT ;  /* 0x000000021d027209 */ /* 0x000fc40007810000 */
[C---:B------:R-:W-:Y:S02]  /*13a40*/  ISETP.LT.OR P2, PT, R0.reuse, 0x9, P2 ;  /* 0x000000090000780c */ /* 0x040fe40001741670 */
[----:B------:R-:W-:Y:S02]  /*13a50*/  ISETP.LT.OR P1, PT, R0, 0x11, P1 ;  /* 0x000000110000780c */ /* 0x000fe40000f21670 */
[----:B------:R-:W-:Y:S02]  /*13a60*/  FMNMX.FTZ R2, R41, R2, !PT ;  /* 0x0000000229027209 */ /* 0x000fe40007810000 */
[----:B------:R-:W-:Y:S02]  /*13a70*/  FSEL R59, R30, -INF , !P2 ;  /* 0xff8000001e3b7808 */ /* 0x000fe40005000000 */
[----:B------:R-:W-:Y:S02]  /*13a80*/  ISETP.NE.AND P2, PT, R63, RZ, PT ;  /* 0x000000ff3f00720c */ /* 0x000fe40003f45270 */
[----:B------:R-:W-:-:S02]  /*13a90*/  FSEL R63, R34, -INF , !P1 ;  /* 0xff800000223f7808 */ /* 0x000fc40004800000 */
[----:B------:R-:W-:Y:S02]  /*13aa0*/  FMNMX.FTZ R2, R25, R2, !PT ;  /* 0x0000000219027209 */ /* 0x000fe40007810000 */
[----:B------:R-:W-:Y:S02]  /*13ab0*/  ISETP.NE.AND P1, PT, R32, RZ, PT ;  /* 0x000000ff2000720c */ /* 0x000fe40003f25270 */
[----:B------:R-:W-:Y:S02]  /*13ac0*/  FMNMX.FTZ R2, R45, R2, !PT ;  /* 0x000000022d027209 */ /* 0x000fe40007810000 */
[----:B------:R-:W-:Y:S02]  /*13ad0*/  ISETP.GT.AND P1, PT, R4, 0x11, !P1 ;  /* 0x000000110400780c */ /* 0x000fe40004f24270 */
[----:B------:R-:W-:Y:S02]  /*13ae0*/  FMNMX.FTZ R2, R9, R2, !PT ;  /* 0x0000000209027209 */ /* 0x000fe40007810000 */
[----:B------:R-:W-:-:S02]  /*13af0*/  ISETP.LT.OR P1, PT, R0, 0x12, P1 ;  /* 0x000000120000780c */ /* 0x000fc40000f21670 */
[----:B------:R-:W-:Y:S02]  /*13b00*/  ISETP.GT.AND P6, PT, R4, RZ, !P6 ;  /* 0x000000ff0400720c */ /* 0x000fe400077c4270 */
[----:B------:R-:W-:Y:S02]  /*13b10*/  FMNMX.FTZ R2, R49, R2, !PT ;  /* 0x0000000231027209 */ /* 0x000fe40007810000 */
[----:B------:R-:W-:Y:S02]  /*13b20*/  FSEL R35, R35, -INF , !P1 ;  /* 0xff80000023237808 */ /* 0x000fe40004800000 */
[----:B------:R-:W-:Y:S02]  /*13b30*/  ISETP.NE.AND P1, PT, R64, RZ, PT ;  /* 0x000000ff4000720c */ /* 0x000fe40003f25270 */
[----:B------:R-:W-:Y:S02]  /*13b40*/  ISETP.LT.OR P6, PT, R0, 0x1, P6 ;  /* 0x000000010000780c */ /* 0x000fe400037c1670 */
[----:B------:R-:W-:-:S02]  /*13b50*/  FMNMX.FTZ R2, R3, R2, !PT ;  /* 0x0000000203027209 */ /* 0x000fc40007810000 */
[----:B------:R-:W-:Y:S02]  /*13b60*/  ISETP.GT.AND P1, PT, R4, 0x18, !P1 ;  /* 0x000000180400780c */ /* 0x000fe40004f24270 */
[----:B------:R-:W-:Y:S02]  /*13b70*/  FSEL R31, R26, -INF , !P6 ;  /* 0xff8000001a1f7808 */ /* 0x000fe40007000000 */
[----:B------:R-:W-:Y:S02]  /*13b80*/  FMNMX.FTZ R26, R53, R2, !PT ;  /* 0x00000002351a7209 */ /* 0x000fe40007810000 */
[----:B------:R-:W-:Y:S02]  /*13b90*/  ISETP.LT.OR P1, PT, R0, 0x19, P1 ;  /* 0x000000190000780c */ /* 0x000fe40000f21670 */
[----:B------:R-:W-:Y:S01]  /*13ba0*/  ISETP.NE.AND P4, PT, R44, RZ, PT ;  /* 0x000000ff2c00720c */ /* 0x000fe20003f85270 */
[----:B------:R-:W0:Y:S01]  /*13bb0*/  SHFL.BFLY PT, R5, R26, 0x2, 0x1f ;  /* 0x0c401f001a057f89 */ /* 0x000e2200000e0000 */
[----:B------:R-:W-:-:S02]  /*13bc0*/  FSEL R65, R38, -INF , !P1 ;  /* 0xff80000026417808 */ /* 0x000fc40004800000 */
[----:B------:R-:W-:Y:S02]  /*13bd0*/  ISETP.NE.AND P1, PT, R36, RZ, PT ;  /* 0x000000ff2400720c */ /* 0x000fe40003f25270 */
[----:B------:R-:W-:Y:S02]  /*13be0*/  MOV R2, UR4 ;  /* 0x0000000400027c02 */ /* 0x000fe40008000f00 */
[C---:B------:R-:W-:Y:S02]  /*13bf0*/  ISETP.GT.AND P1, PT, R4.reuse, 0x19, !P1 ;  /* 0x000000190400780c */ /* 0x040fe40004f24270 */
[----:B------:R-:W-:Y:S02]  /*13c00*/  ISETP.GT.AND P3, PT, R4, 0x38, !P3 ;  /* 0x000000380400780c */ /* 0x000fe40005f64270 */
[----:B------:R-:W-:Y:S02]  /*13c10*/  ISETP.LT.OR P1, PT, R0, 0x1a, P1 ;  /* 0x0000001a0000780c */ /* 0x000fe40000f21670 */
[----:B------:R-:W-:-:S02]  /*13c20*/  ISETP.GT.AND P5, PT, R4, 0x39, !P5 ;  /* 0x000000390400780c */ /* 0x000fc40006fa4270 */
[----:B------:R-:W-:Y:S02]  /*13c30*/  FSEL R39, R39, -INF , !P1 ;  /* 0xff80000027277808 */ /* 0x000fe40004800000 */
[----:B------:R-:W-:Y:S02]  /*13c40*/  ISETP.NE.AND P1, PT, R66, RZ, PT ;  /* 0x000000ff4200720c */ /* 0x000fe40003f25270 */
[----:B------:R-:W-:Y:S02]  /*13c50*/  ISETP.LT.OR P3, PT, R0, 0x39, P3 ;  /* 0x000000390000780c */ /* 0x000fe40001f61670 */
[----:B------:R-:W-:Y:S02]  /*13c60*/  ISETP.GT.AND P1, PT, R4, 0x20, !P1 ;  /* 0x000000200400780c */ /* 0x000fe40004f24270 */
[C---:B------:R-:W-:Y:S02]  /*13c70*/  ISETP.LT.OR P5, PT, R0.reuse, 0x3a, P5 ;  /* 0x0000003a0000780c */ /* 0x040fe40002fa1670 */
[----:B------:R-:W-:-:S02]  /*13c80*/  ISETP.LT.OR P1, PT, R0, 0x21, P1 ;  /* 0x000000210000780c */ /* 0x000fc40000f21670 */
[----:B0-----:R-:W-:Y:S02]  /*13c90*/  FMNMX.FTZ R28, R26, R5, !PT ;  /* 0x000000051a1c7209 */ /* 0x001fe40007810000 */
[----:B------:R-:W-:Y:S02]  /*13ca0*/  FSEL R67, R42, -INF , !P1 ;  /* 0xff8000002a437808 */ /* 0x000fe40004800000 */
[----:B------:R-:W-:Y:S01]  /*13cb0*/  ISETP.NE.AND P1, PT, R40, RZ, PT ;  /* 0x000000ff2800720c */ /* 0x000fe20003f25270 */
[----:B------:R-:W0:Y:S01]  /*13cc0*/  SHFL.BFLY PT, R5, R28, 0x1, 0x1f ;  /* 0x0c201f001c057f89 */ /* 0x000e2200000e0000 */
[----:B------:R-:W-:Y:S02]  /*13cd0*/  FSEL R55, R55, -INF , !P5 ;  /* 0xff80000037377808 */ /* 0x000fe40006800000 */
[----:B------:R-:W-:-:S04]  /*13ce0*/  ISETP.GT.AND P1, PT, R4, 0x21, !P1 ;  /* 0x000000210400780c */ /* 0x000fc80004f24270 */
[----:B------:R-:W-:-:S04]  /*13cf0*/  ISETP.LT.OR P1, PT, R0, 0x22, P1 ;  /* 0x000000220000780c */ /* 0x000fc80000f21670 */
[----:B------:R-:W-:Y:S02]  /*13d00*/  FSEL R43, R43, -INF , !P1 ;  /* 0xff8000002b2b7808 */ /* 0x000fe40004800000 */
[----:B------:R-:W-:Y:S02]  /*13d10*/  ISETP.GT.AND P1, PT, R4, 0x28, !P2 ;  /* 0x000000280400780c */ /* 0x000fe40005724270 */
[----:B------:R-:W-:Y:S02]  /*13d20*/  ISETP.NE.AND P2, PT, R68, RZ, PT ;  /* 0x000000ff4400720c */ /* 0x000fe40003f45270 */
[----:B------:R-:W-:-:S04]  /*13d30*/  ISETP.LT.OR P1, PT, R0, 0x29, P1 ;  /* 0x000000290000780c */ /* 0x000fc80000f21670 */
[----:B------:R-:W-:Y:S02]  /*13d40*/  FSEL R27, R46, -INF , !P1 ;  /* 0xff8000002e1b7808 */ /* 0x000fe40004800000 */
[----:B------:R-:W-:Y:S02]  /*13d50*/  ISETP.GT.AND P1, PT, R4, 0x29, !P4 ;  /* 0x000000290400780c */ /* 0x000fe40006724270 */
[----:B0-----:R-:W-:Y:S02]  /*13d60*/  FMNMX.FTZ R5, R28, R5, !PT ;  /* 0x000000051c057209 */ /* 0x001fe40007810000 */
[----:B------:R-:W-:Y:S02]  /*13d70*/  ISETP.LT.OR P1, PT, R0, 0x2a, P1 ;  /* 0x0000002a0000780c */ /* 0x000fe40000f21670 */
[----:B------:R-:W-:Y:S01]  /*13d80*/  ISETP.NE.AND P4, PT, R48, RZ, PT ;  /* 0x000000ff3000720c */ /* 0x000fe20003f85270 */
[----:B------:R-:W-:Y:S01]  /*13d90*/  FMUL.FTZ R24, R5, R2 ;  /* 0x0000000205187220 */ /* 0x000fe20000410000 */
[----:B------:R-:W-:-:S02]  /*13da0*/  FSEL R47, R47, -INF , !P1 ;  /* 0xff8000002f2f7808 */ /* 0x000fc40004800000 */
[----:B------:R-:W-:-:S04]  /*13db0*/  FSETP.NEU.FTZ.AND P1, PT, R5, -INF , PT ;  /* 0xff8000000500780b */ /* 0x000fc80003f3d000 */
[----:B------:R-:W-:Y:S02]  /*13dc0*/  FSEL R30, R24, RZ, P1 ;  /* 0x000000ff181e7208 */ /* 0x000fe40000800000 */
[----:B------:R-:W-:Y:S02]  /*13dd0*/  FMNMX.FTZ R24, R31, R8, !PT ;  /* 0x000000081f187209 */ /* 0x000fe40007810000 */
[C---:B------:R-:W-:Y:S01]  /*13de0*/  ISETP.GT.AND P1, PT, R4.reuse, 0x30, !P2 ;  /* 0x000000300400780c */ /* 0x040fe20005724270 */
[--C-:B------:R-:W-:Y:S01]  /*13df0*/  FFMA.FTZ R26, R71, R2, -R30.reuse ;  /* 0x00000002471a7223 */ /* 0x100fe2000001081e */
[----:B------:R-:W-:Y:S01]  /*13e00*/  FMNMX.FTZ R24, R59, R24, !PT ;  /* 0x000000183b187209 */ /* 0x000fe20007810000 */
[-CC-:B------:R-:W-:Y:S01]  /*13e10*/  FFMA.FTZ R28, R79, R2.reuse, -R30.reuse ;  /* 0x000000024f1c7223 */ /* 0x180fe2000001081e */
[----:B------:R-:W-:Y:S01]  /*13e20*/  ISETP.GT.AND P2, PT, R4, 0x31, !P4 ;  /* 0x000000310400780c */ /* 0x000fe20006744270 */
[--C-:B------:R-:W-:Y:S01]  /*13e30*/  FFMA.FTZ R4, R69, R2, -R30.reuse ;  /* 0x0000000245047223 */ /* 0x100fe2000001081e */
[----:B------:R-:W-:Y:S01]  /*13e40*/  FMNMX.FTZ R24, R61, R24, !PT ;  /* 0x000000183d187209 */ /* 0x000fe20007810000 */
[----:B------:R0:W-:Y:S01]  /*13e50*/  MUFU.EX2 R75, R26 ;  /* 0x0000001a004b7308 */ /* 0x0001e20000000800 */
[C---:B------:R-:W-:Y:S01]  /*13e60*/  ISETP.LT.OR P1, PT, R0.reuse, 0x31, P1 ;  /* 0x000000310000780c */ /* 0x040fe20000f21670 */
[--C-:B------:R-:W-:Y:S01]  /*13e70*/  FFMA.FTZ R37, R37, R2, -R30.reuse ;  /* 0x0000000225257223 */ /* 0x100fe2000001081e */
[----:B------:R-:W-:Y:S01]  /*13e80*/  FMNMX.FTZ R24, R63, R24, !PT ;  /* 0x000000183f187209 */ /* 0x000fe20007810000 */
[-CC-:B------:R-:W-:Y:S01]  /*13e90*/  FFMA.FTZ R33, R33, R2.reuse, -R30.reuse ;  /* 0x0000000221217223 */ /* 0x180fe2000001081e */
[----:B------:R-:W-:Y:S01]  /*13ea0*/  ISETP.LT.OR P2, PT, R0, 0x32, P2 ;  /* 0x000000320000780c */ /* 0x000fe20001741670 */
[--C-:B------:R-:W-:Y:S01]  /*13eb0*/  FFMA.FTZ R0, R73, R2, -R30.reuse ;  /* 0x0000000249007223 */ /* 0x100fe2000001081e */
[----:B------:R-:W-:Y:S01]  /*13ec0*/  FMNMX.FTZ R24, R35, R24, !PT ;  /* 0x0000001823187209 */ /* 0x000fe20007810000 */
[----:B------:R1:W-:Y:S01]  /*13ed0*/  MUFU.EX2 R196, R4 ;  /* 0x0000000400c47308 */ /* 0x0003e20000000800 */
[----:B------:R-:W-:Y:S01]  /*13ee0*/  FSEL R69, R50, -INF , !P1 ;  /* 0xff80000032457808 */ /* 0x000fe20004800000 */
[--C-:B0-----:R-:W-:Y:S01]  /*13ef0*/  FFMA.FTZ R26, R81, R2, -R30.reuse ;  /* 0x00000002511a7223 */ /* 0x101fe2000001081e */
[----:B------:R-:W-:Y:S01]  /*13f00*/  FMNMX.FTZ R24, R65, R24, !PT ;  /* 0x0000001841187209 */ /* 0x000fe20007810000 */
[-CC-:B------:R-:W-:Y:S01]  /*13f10*/  FFMA.FTZ R29, R29, R2.reuse, -R30.reuse ;  /* 0x000000021d1d7223 */ /* 0x180fe2000001081e */
[----:B------:R-:W-:Y:S01]  /*13f20*/  FSEL R51, R51, -INF , !P2 ;  /* 0xff80000033337808 */ /* 0x000fe20005000000 */
[--C-:B------:R-:W-:Y:S01]  /*13f30*/  FFMA.FTZ R41, R41, R2, -R30.reuse ;  /* 0x0000000229297223 */ /* 0x100fe2000001081e */
[----:B------:R-:W-:Y:S01]  /*13f40*/  FMNMX.FTZ R24, R39, R24, !PT ;  /* 0x0000001827187209 */ /* 0x000fe20007810000 */
[----:B------:R-:W-:Y:S01]  /*13f50*/  MUFU.EX2 R0, R0 ;  /* 0x0000000000007308 */ /* 0x000fe20000000800 */
[----:B------:R-:W-:Y:S01]  /*13f60*/  FSEL R71, R54, -INF , !P3 ;  /* 0xff80000036477808 */ /* 0x000fe20005800000 */
[--C-:B-1----:R-:W-:Y:S01]  /*13f70*/  FFMA.FTZ R4, R77, R2, -R30.reuse ;  /* 0x000000024d047223 */ /* 0x102fe2000001081e */
[----:B------:R-:W-:Y:S01]  /*13f80*/  FMNMX.FTZ R24, R67, R24, !PT ;  /* 0x0000001843187209 */ /* 0x000fe20007810000 */
[-CC-:B------:R-:W-:Y:S01]  /*13f90*/  FFMA.FTZ R25, R25, R2.reuse, -R30.reuse ;  /* 0x0000000219197223 */ /* 0x180fe2000001081e */
[----:B------:R-:W-:Y:S01]  /*13fa0*/  ISETP.NE.AND P4, PT, R72, 0x1, PT ;  /* 0x000000014800780c */ /* 0x000fe20003f85270 */
[--C-:B------:R-:W-:Y:S01]  /*13fb0*/  FFMA.FTZ R45, R45, R2, -R30.reuse ;  /* 0x000000022d2d7223 */ /* 0x100fe2000001081e */
[----:B------:R-:W-:Y:S01]  /*13fc0*/  FMNMX.FTZ R24, R43, R24, !PT ;  /* 0x000000182b187209 */ /* 0x000fe20007810000 */
[----:B------:R-:W0:Y:S01]  /*13fd0*/  MUFU.EX2 R77, R4 ;  /* 0x00000004004d7308 */ /* 0x000e220000000800 */
[-CC-:B------:R-:W-:Y:S01]  /*13fe0*/  FFMA.FTZ R9, R9, R2.reuse, -R30.reuse ;  /* 0x0000000209097223 */ /* 0x180fe2000001081e */
[--C-:B------:R-:W-:Y:S01]  /*13ff0*/  FFMA.FTZ R49, R49, R2, -R30.reuse ;  /* 0x0000000231317223 */ /* 0x100fe2000001081e */
[----:B------:R-:W-:Y:S01]  /*14000*/  FMNMX.FTZ R24, R27, R24, !PT ;  /* 0x000000181b187209 */ /* 0x000fe20007810000 */
[-CC-:B------:R-:W-:Y:S01]  /*14010*/  FFMA.FTZ R3, R3, R2.reuse, -R30.reuse ;  /* 0x0000000203037223 */ /* 0x180fe2000001081e */
[----:B------:R-:W-:-:S02]  /*14020*/  FFMA.FTZ R30, R53, R2, -R30 ;  /* 0x00000002351e7223 */ /* 0x000fc4000001081e */
[----:B------:R-:W-:Y:S01]  /*14030*/  FMNMX.FTZ R24, R47, R24, !PT ;  /* 0x000000182f187209 */ /* 0x000fe20007810000 */
[----:B------:R-:W-:Y:S02]  /*14040*/  MUFU.EX2 R28, R28 ;  /* 0x0000001c001c7308 */ /* 0x000fe40000000800 */
[----:B------:R-:W1:Y:S01]  /*14050*/  @P4 LDC R44, c[0x0][0x450] ;  /* 0x00011400ff2c4b82 */ /* 0x000e620000000800 */
[----:B------:R-:W-:-:S04]  /*14060*/  FMNMX.FTZ R24, R69, R24, !PT ;  /* 0x0000001845187209 */ /* 0x000fc80007810000 */
[----:B------:R-:W-:Y:S01]  /*14070*/  FMNMX.FTZ R24, R51, R24, !PT ;  /* 0x0000001833187209 */ /* 0x000fe20007810000 */
[----:B------:R-:W2:Y:S01]  /*14080*/  MUFU.EX2 R79, R26 ;  /* 0x0000001a004f7308 */ /* 0x000ea20000000800 */
[----:B0-----:R-:W-:Y:S02]  /*14090*/  F2FP.F16.F32.PACK_AB R198, R77, R0 ;  /* 0x000000004dc6723e */ /* 0x001fe400000000ff */
[----:B------:R-:W-:-:S04]  /*140a0*/  FMNMX.FTZ R24, R71, R24, !PT ;  /* 0x0000001847187209 */ /* 0x000fc80007810000 */
[----:B------:R-:W-:Y:S01]  /*140b0*/  FMNMX.FTZ R24, R55, R24, !PT ;  /* 0x0000001837187209 */ /* 0x000fe20007810000 */
[----:B------:R0:W-:Y:S04]  /*140c0*/  MUFU.EX2 R194, R37 ;  /* 0x0000002500c27308 */ /* 0x0001e80000000800 */
[----:B------:R-:W3:Y:S04]  /*140d0*/  SHFL.BFLY PT, R73, R24, 0x2, 0x1f ;  /* 0x0c401f0018497f89 */ /* 0x000ee800000e0000 */
[----:B------:R-:W-:Y:S01]  /*140e0*/  MUFU.EX2 R33, R33 ;  /* 0x0000002100217308 */ /* 0x000fe20000000800 */
[----:B0-----:R-:W-:Y:S01]  /*140f0*/  FADD.FTZ R37, R196, R75 ;  /* 0x0000004bc4257221 */ /* 0x001fe20000010000 */
[----:B--2---:R-:W-:-:S02]  /*14100*/  F2FP.F16.F32.PACK_AB R192, R79, R28 ;  /* 0x0000001c4fc0723e */ /* 0x004fc400000000ff */
[----:B------:R-:W-:Y:S01]  /*14110*/  F2FP.F16.F32.PACK_AB R196, R75, R196 ;  /* 0x000000c44bc4723e */ /* 0x000fe200000000ff */
[----:B------:R-:W-:-:S03]  /*14120*/  FADD.FTZ R38, R0, R37 ;  /* 0x0000002500267221 */ /* 0x000fc60000010000 */
[----:B------:R-:W-:Y:S08]  /*14130*/  MUFU.EX2 R29, R29 ;  /* 0x0000001d001d7308 */ /* 0x000ff00000000800 */
[----:B------:R0:W-:Y:S01]  /*14140*/  MUFU.EX2 R188, R41 ;  /* 0x0000002900bc7308 */ /* 0x0001e20000000800 */
[----:B---3--:R-:W-:-:S07]  /*14150*/  FMNMX.FTZ R73, R24, R73, !PT ;  /* 0x0000004918497209 */ /* 0x008fce0007810000 */
[----:B------:R-:W-:Y:S01]  /*14160*/  MUFU.EX2 R25, R25 ;  /* 0x0000001900197308 */ /* 0x000fe20000000800 */
[----:B------:R-:W2:Y:S01]  /*14170*/  SHFL.BFLY PT, R4, R73, 0x1, 0x1f ;  /* 0x0c201f0049047f89 */ /* 0x000ea200000e0000 */
[----:B0-----:R-:W0:Y:S06]  /*14180*/  @P4 LDC R41, c[0x0][0x44c] ;  /* 0x00011300ff294b82 */ /* 0x001e2c0000000800 */
[----:B------:R-:W-:Y:S08]  /*14190*/  MUFU.EX2 R190, R45 ;  /* 0x0000002d00be7308 */ /* 0x000ff00000000800 */
[----:B------:R-:W-:Y:S08]  /*141a0*/  MUFU.EX2 R9, R9 ;  /* 0x0000000900097308 */ /* 0x000ff00000000800 */
[----:B------:R-:W-:Y:S01]  /*141b0*/  MUFU.EX2 R184, R49 ;  /* 0x0000003100b87308 */ /* 0x000fe20000000800 */
[----:B--2---:R-:W-:Y:S01]  /*141c0*/  FMNMX.FTZ R4, R73, R4, !PT ;  /* 0x0000000449047209 */ /* 0x004fe20007810000 */
[----:B0-----:R-:W-:-:S03]  /*141d0*/  @P4 IMAD.HI.U32 R41, R70, R41, RZ ;  /* 0x0000002946294227 */ /* 0x001fc600078e00ff */
[C---:B------:R-:W-:Y:S01]  /*141e0*/  FSETP.NEU.FTZ.AND P1, PT, R4.reuse, -INF , PT ;  /* 0xff8000000400780b */ /* 0x040fe20003f3d000 */
[----:B------:R-:W-:Y:S02]  /*141f0*/  FMUL.FTZ R24, R4, R2 ;  /* 0x0000000204187220 */ /* 0x000fe40000410000 */
[----:B------:R-:W-:Y:S03]  /*14200*/  MUFU.EX2 R3, R3 ;  /* 0x0000000300037308 */ /* 0x000fe60000000800 */
[----:B------:R-:W-:-:S05]  /*14210*/  FSEL R24, R24, RZ, P1 ;  /* 0x000000ff18187208 */ /* 0x000fca0000800000 */
        /* <DEDUP_REMOVED lines=14> */
[----:B------:R-:W0:Y:S01]  /*14300*/  MUFU.EX2 R8, R8 ;  /* 0x0000000800087308 */ /* 0x000e220000000800 */
[-CC-:B------:R-:W-:Y:S01]  /*14310*/  FFMA.FTZ R51, R51, R2.reuse, -R24.reuse ;  /* 0x0000000233337223 */ /* 0x180fe20000010818 */
[-CC-:B------:R-:W-:Y:S01]  /*14320*/  FFMA.FTZ R71, R71, R2.reuse, -R24.reuse ;  /* 0x0000000247477223 */ /* 0x180fe20000010818 */
[----:B------:R-:W-:-:S05]  /*14330*/  FFMA.FTZ R55, R55, R2, -R24 ;  /* 0x0000000237377223 */ /* 0x000fca0000010818 */
[----:B------:R-:W-:Y:S08]  /*14340*/  MUFU.EX2 R59, R59 ;  /* 0x0000003b003b7308 */ /* 0x000ff00000000800 */
[----:B------:R-:W2:Y:S01]  /*14350*/  MUFU.EX2 R26, R61 ;  /* 0x0000003d001a7308 */ /* 0x000ea20000000800 */
[----:B0-----:R-:W-:-:S07]  /*14360*/  F2FP.F16.F32.PACK_AB R197, R8, R31 ;  /* 0x0000001f08c5723e */ /* 0x001fce00000000ff */
[----:B------:R-:W-:Y:S08]  /*14370*/  MUFU.EX2 R63, R63 ;  /* 0x0000003f003f7308 */ /* 0x000ff00000000800 */
[----:B------:R0:W3:Y:S01]  /*14380*/  MUFU.EX2 R32, R35 ;  /* 0x0000002300207308 */ /* 0x0000e20000000800 */
[----:B--2---:R-:W-:-:S07]  /*14390*/  F2FP.F16.F32.PACK_AB R199, R26, R59 ;  /* 0x0000003b1ac7723e */ /* 0x004fce00000000ff */
[----:B------:R-:W2:Y:S01]  /*143a0*/  MUFU.EX2 R65, R65 ;  /* 0x0000004100417308 */ /* 0x000ea20000000800 */
[----:B0-----:R-:W-:Y:S01]  /*143b0*/  FADD.FTZ R35, R77, R38 ;  /* 0x000000264d237221 */ /* 0x001fe20000010000 */
[----:B------:R-:W-:-:S03]  /*143c0*/  FADD.FTZ R38, R31, R8 ;  /* 0x000000081f267221 */ /* 0x000fc60000010000 */
[----:B------:R-:W-:Y:S01]  /*143d0*/  FADD.FTZ R40, R28, R35 ;  /* 0x000000231c287221 */ /* 0x000fe20000010000 */
[----:B------:R-:W-:Y:S02]  /*143e0*/  FADD.FTZ R35, R59, R38 ;  /* 0x000000263b237221 */ /* 0x000fe40000010000 */
[----:B------:R0:W4:Y:S01]  /*143f0*/  MUFU.EX2 R34, R39 ;  /* 0x0000002700227308 */ /* 0x0001220000000800 */
[----:B------:R-:W-:Y:S01]  /*14400*/  FADD.FTZ R42, R79, R40 ;  /* 0x000000284f2a7221 */ /* 0x000fe20000010000 */
[----:B------:R-:W-:Y:S01]  /*14410*/  FADD.FTZ R40, R26, R35 ;  /* 0x000000231a287221 */ /* 0x000fe20000010000 */
[----:B---3--:R-:W-:Y:S02]  /*14420*/  F2FP.F16.F32.PACK_AB R193, R32, R63 ;  /* 0x0000003f20c1723e */ /* 0x008fe400000000ff */
[----:B------:R-:W-:Y:S01]  /*14430*/  FADD.FTZ R37, R33, R42 ;  /* 0x0000002a21257221 */ /* 0x000fe20000010000 */
[----:B------:R-:W-:Y:S02]  /*14440*/  FADD.FTZ R35, R63, R40 ;  /* 0x000000283f237221 */ /* 0x000fe40000010000 */
[----:B------:R-:W3:Y:S01]  /*14450*/  MUFU.EX2 R67, R67 ;  /* 0x0000004300437308 */ /* 0x000ee20000000800 */
[----:B------:R-:W-:Y:S01]  /*14460*/  FADD.FTZ R42, R194, R37 ;  /* 0x00000025c22a7221 */ /* 0x000fe20000010000 */
[----:B------:R-:W-:Y:S01]  /*14470*/  FADD.FTZ R40, R32, R35 ;  /* 0x0000002320287221 */ /* 0x000fe20000010000 */
[----:B------:R-:W-:Y:S01]  /*14480*/  F2FP.F16.F32.PACK_AB R194, R194, R33 ;  /* 0x00000021c2c2723e */ /* 0x000fe200000000ff */
[----:B0-----:R-:W-:-:S02]  /*14490*/  IMAD.MOV.U32 R39, RZ, RZ, R70 ;  /* 0x000000ffff277224 */ /* 0x001fc400078e0046 */
[----:B------:R-:W-:Y:S01]  /*144a0*/  FADD.FTZ R37, R29, R42 ;  /* 0x0000002a1d257221 */ /* 0x000fe20000010000 */
[----:B--2---:R-:W-:Y:S01]  /*144b0*/  FADD.FTZ R35, R65, R40 ;  /* 0x0000002841237221 */ /* 0x004fe20000010000 */
[----:B-1----:R-:W-:Y:S01]  /*144c0*/  @P4 SHF.R.U32.HI R39, RZ, R44, R41 ;  /* 0x0000002cff274219 */ /* 0x002fe20000011629 */
[----:B------:R-:W0:Y:S01]  /*144d0*/  MUFU.EX2 R36, R43 ;  /* 0x0000002b00247308 */ /* 0x000e220000000800 */
[----:B------:R-:W-:Y:S01]  /*144e0*/  FADD.FTZ R42, R188, R37 ;  /* 0x00000025bc2a7221 */ /* 0x000fe20000010000 */
[----:B----4-:R-:W-:Y:S01]  /*144f0*/  FADD.FTZ R40, R34, R35 ;  /* 0x0000002322287221 */ /* 0x010fe20000010000 */
[----:B------:R-:W-:Y:S01]  /*14500*/  ISETP.GE.AND P4, PT, R57, 0x1, PT ;  /* 0x000000013900780c */ /* 0x000fe20003f86270 */
[----:B------:R-:W-:Y:S02]  /*14510*/  IMAD.IADD R39, R102, 0x1, R39 ;  /* 0x0000000166277824 */ /* 0x000fe400078e0227 */
[----:B------:R-:W-:Y:S01]  /*14520*/  FADD.FTZ R37, R25, R42 ;  /* 0x0000002a19257221 */ /* 0x000fe20000010000 */
[----:B------:R-:W-:Y:S01]  /*14530*/  F2FP.F16.F32.PACK_AB R188, R188, R29 ;  /* 0x0000001dbcbc723e */ /* 0x000fe200000000ff */
[----:B------:R-:W1:Y:S01]  /*14540*/  MUFU.EX2 R27, R27 ;  /* 0x0000001b001b7308 */ /* 0x000e620000000800 */
[----:B---3--:R-:W-:Y:S01]  /*14550*/  FADD.FTZ R35, R67, R40 ;  /* 0x0000002843237221 */ /* 0x008fe20000010000 */
[C---:B------:R-:W-:Y:S01]  /*14560*/  FADD.FTZ R40, R190.reuse, R37 ;  /* 0x00000025be287221 */ /* 0x040fe20000010000 */
[----:B------:R-:W-:Y:S01]  /*14570*/  F2FP.F16.F32.PACK_AB R190, R190, R25 ;  /* 0x00000019bebe723e */ /* 0x000fe200000000ff */
[----:B------:R-:W-:Y:S01]  /*14580*/  IMAD.IADD R56, R39, 0x1, R56 ;  /* 0x0000000127387824 */ /* 0x000fe200078e0238 */
[----:B------:R-:W-:-:S03]  /*14590*/  F2FP.F16.F32.PACK_AB R195, R34, R65 ;  /* 0x0000004122c3723e */ /* 0x000fc600000000ff */
[----:B------:R-:W2:Y:S01]  /*145a0*/  MUFU.EX2 R38, R47 ;  /* 0x0000002f00267308 */ /* 0x000ea20000000800 */
[C---:B0-----:R-:W-:Y:S01]  /*145b0*/  FADD.FTZ R0, R36.reuse, R35 ;  /* 0x0000002324007221 */ /* 0x041fe20000010000 */
[----:B------:R-:W-:Y:S01]  /*145c0*/  FADD.FTZ R35, R9, R40 ;  /* 0x0000002809237221 */ /* 0x000fe20000010000 */
[----:B------:R-:W-:-:S03]  /*145d0*/  F2FP.F16.F32.PACK_AB R189, R36, R67 ;  /* 0x0000004324bd723e */ /* 0x000fc600000000ff */
[C---:B------:R-:W-:Y:S01]  /*145e0*/  FADD.FTZ R40, R184.reuse, R35 ;  /* 0x00000023b8287221 */ /* 0x040fe20000010000 */
[----:B------:R-:W-:Y:S01]  /*145f0*/  F2FP.F16.F32.PACK_AB R184, R184, R9 ;  /* 0x00000009b8b8723e */ /* 0x000fe200000000ff */
[----:B------:R-:W0:Y:S01]  /*14600*/  MUFU.EX2 R69, R69 ;  /* 0x0000004500457308 */ /* 0x000e220000000800 */
[----:B-1----:R-:W-:Y:S01]  /*14610*/  FADD.FTZ R33, R27, R0 ;  /* 0x000000001b217221 */ /* 0x002fe20000010000 */
[----:B------:R-:W-:-:S06]  /*14620*/  FADD.FTZ R221, R3, R40 ;  /* 0x0000002803dd7221 */ /* 0x000fcc0000010000 */
        /* <DEDUP_REMOVED lines=9> */
[----:B--2---:R-:W-:Y:S01]  /*146c0*/  FADD.FTZ R9, R71, R8 ;  /* 0x0000000847097221 */ /* 0x004fe20000010000 */
[----:B------:R-:W-:Y:S02]  /*146d0*/  VIADD R8, R95, 0xfffffffe ;  /* 0xfffffffe5f087836 */ /* 0x000fe40000000000 */
[C---:B0-----:R-:W-:Y:S01]  /*146e0*/  FADD.FTZ R221, R30.reuse, R221 ;  /* 0x000000dd1edd7221 */ /* 0x041fe20000010000 */
[----:B------:R-:W-:Y:S01]  /*146f0*/  F2FP.F16.F32.PACK_AB R186, R30, R3 ;  /* 0x000000031eba723e */ /* 0x000fe200000000ff */
[C---:B-1----:R-:W-:Y:S01]  /*14700*/  FADD.FTZ R9, R0.reuse, R9 ;  /* 0x0000000900097221 */ /* 0x042fe20000010000 */
[----:B------:R-:W-:Y:S01]  /*14710*/  F2FP.F16.F32.PACK_AB R187, R0, R71 ;  /* 0x0000004700bb723e */ /* 0x000fe200000000ff */
[----:B------:R-:W-:Y:S06]  /*14720*/  @!P4 BRA `(.L_x_1764) ;  /* 0x000000000048c947 */ /* 0x000fec0003800000 */
[C---:B------:R-:W-:Y:S01]  /*14730*/  ISETP.GT.AND P1, PT, R39.reuse, RZ, PT ;  /* 0x000000ff2700720c */ /* 0x040fe20003f24270 */
[----:B------:R-:W-:Y:S01]  /*14740*/  BSSY B0, `(.L_x_1765) ;  /* 0x000000e000007945 */ /* 0x000fe20003800000 */
[----:B------:R-:W-:-:S11]  /*14750*/  IADD3 R0, R39, -0x1, RZ ;  /* 0xffffffff27007810 */ /* 0x000fd60007ffe0ff */
        /* <DEDUP_REMOVED lines=8> */
.L_x_1766:
[----:B------:R-:W-:-:S13]  /*147e0*/  ISETP.NE.AND P1, PT, R57, 0x1, PT ;  /* 0x000000013900780c */ /* 0x000fda0003f25270 */
[----:B------:R-:W0:Y:S02]  /*147f0*/  @P1 LDC.64 R24, c[0x0][0x9e8] ;  /* 0x00027a00ff181b82 */ /* 0x000e240000000a00 */
[----:B0-----:R-:W-:-:S05]  /*14800*/  @P1 IMAD.HI.U32 R24, R0, R24, RZ ;  /* 0x0000001800181227 */ /* 0x001fca00078e00ff */
[----:B------:R-:W-:-:S07]  /*14810*/  @P1 SHF.R.U32.HI R0, RZ, R25, R24 ;  /* 0x00000019ff001219 */ /* 0x000fce0000011618 */
.L_x_1767:
[----:B------:R-:W-:Y:S05]  /*14820*/  BSYNC B0 ;  /* 0x0000000000007941 */ /* 0x000fea0003800000 */
.L_x_1765:
[----:B------:R-:W-:-:S05]  /*14830*/  IMAD R57, R0, R57, R57 ;  /* 0x0000003900397224 */ /* 0x000fca00078e0239 */
[----:B------:R-:W-:-:S07]  /*14840*/  VIMNMX R56, R56, R57, PT ;  /* 0x0000003938387248 */ /* 0x000fce0003fe0100 */
.L_x_1764:
[----:B------:R-:W2:Y:S01]  /*14850*/  LDL R25, [R1+0x68] ;  /* 0x0000680001197983 */ /* 0x000ea20000100800 */
[----:B------:R-:W-:Y:S01]  /*14860*/  SHF.R.S32.HI R3, RZ, 0x1f, R56 ;  /* 0x0000001fff037819 */ /* 0x000fe20000011438 */
[----:B------:R-:W-:Y:S01]  /*14870*/  BSSY B1, `(.L_x_1768) ;  /* 0x000032b000017945 */ /* 0x000fe20003800000 */
[----:B------:R-:W-:Y:S01]  /*14880*/  IMAD.MOV.U32 R0, RZ, RZ, 0x3f800000 ;  /* 0x3f800000ff007424 */ /* 0x000fe200078e00ff */
[----:B------:R-:W-:Y:S02]  /*14890*/  CS2R R150, SRZ ;  /* 0x0000000000967805 */ /* 0x000fe4000001ff00 */
[----:B------:R-:W-:Y:S01]  /*148a0*/  LEA.HI R24, R3, R56, RZ, 0x6 ;  /* 0x0000003803187211 */ /* 0x000fe200078f30ff */
[----:B------:R-:W-:Y:S01]  /*148b0*/  IMAD.MOV.U32 R3, RZ, RZ, 0x3f800000 ;  /* 0x3f800000ff037424 */ /* 0x000fe200078e00ff */
[----:B------:R-:W-:Y:S02]  /*148c0*/  CS2R R148, SRZ ;  /* 0x0000000000947805 */ /* 0x000fe4000001ff00 */
[----:B------:R-:W-:-:S02]  /*148d0*/  CS2R R146, SRZ ;  /* 0x0000000000927805 */ /* 0x000fc4000001ff00 */
[----:B------:R-:W-:Y:S02]  /*148e0*/  SHF.R.S32.HI R24, RZ, 0x6, R24 ;  /* 0x00000006ff187819 */ /* 0x000fe40000011418 */
        /* <DEDUP_REMOVED lines=60> */
[----:B--2---:R-:W-:-:S04]  /*14cb0*/  VIMNMX R25, R25, R24, !PT ;  /* 0x0000001819197248 */ /* 0x004fc80007fe0100 */
[----:B------:R-:W-:Y:S01]  /*14cc0*/  ISETP.GE.AND P1, PT, R8, R25, PT ;  /* 0x000000190800720c */ /* 0x000fe20003f26270 */
[----:B------:R0:W-:Y:S02]  /*14cd0*/  STL [R1+0x10], R25 ;  /* 0x0000101901007387 */ /* 0x0001e40000100800 */
[----:B0-----:R-:W-:-:S10]  /*14ce0*/  CS2R R24, SRZ ;  /* 0x0000000000187805 */ /* 0x001fd4000001ff00 */
[----:B------:R-:W-:Y:S05]  /*14cf0*/  @!P1 BRA `(.L_x_1769) ;  /* 0x0000002c00889947 */ /* 0x000fea0003800000 */
[----:B------:R-:W-:Y:S01]  /*14d00*/  BSSY B0, `(.L_x_1770) ;  /* 0x00002dd000007945 */ /* 0x000fe20003800000 */
[----:B------:R-:W-:Y:S01]  /*14d10*/  IMAD.MOV.U32 R0, RZ, RZ, 0x3f800000 ;  /* 0x3f800000ff007424 */ /* 0x000fe200078e00ff */
[----:B------:R-:W-:-:S07]  /*14d20*/  MOV R151, RZ ;  /* 0x000000ff00977202 */ /* 0x000fce0000000f00 */
.L_x_1791:
[----:B------:R-:W-:-:S05]  /*14d30*/  VIADD R222, R204, 0x1 ;  /* 0x00000001ccde7836 */ /* 0x000fca0000000000 */
[----:B------:R-:W-:-:S04]  /*14d40*/  ISETP.NE.AND P1, PT, R222, 0x2, PT ;  /* 0x00000002de00780c */ /* 0x000fc80003f25270 */
[----:B------:R-:W-:Y:S02]  /*14d50*/  SEL R226, RZ, 0x1, P1 ;  /* 0x00000001ffe27807 */ /* 0x000fe40000800000 */
[----:B------:R-:W-:Y:S02]  /*14d60*/  SEL R222, R222, RZ, P1 ;  /* 0x000000ffdede7207 */ /* 0x000fe40000800000 */
[----:B------:R-:W-:Y:S01]  /*14d70*/  LOP3.LUT R226, R218, R226, RZ, 0x3c, !PT ;  /* 0x000000e2dae27212 */ /* 0x000fe200078e3cff */
[----:B------:R-:W-:Y:S06]  /*14d80*/  @!P0 BRA `(.L_x_1771) ;  /* 0x0000000000048947 */ /* 0x000fec0003800000 */
[----:B------:R-:W-:Y:S01]  /*14d90*/  BPT.TRAP 0x1 ;  /* 0x000000040000795c */ /* 0x000fe20000300000 */
.L_x_1771:
[----:B------:R-:W-:Y:S01]  /*14da0*/  IMAD R223, R222, 0x8, R18 ;  /* 0x00000008dedf7824 */ /* 0x000fe200078e0212 */
[----:B------:R-:W-:-:S04]  /*14db0*/  SHF.L.U32 R152, R226, 0x1f, RZ ;  /* 0x0000001fe2987819 */ /* 0x000fc800000006ff */
[----:B------:R0:W1:Y:S01]  /*14dc0*/  SYNCS.PHASECHK.TRANS64.TRYWAIT P1, [R223+URZ+0x30830], R152 ;  /* 0x03083098df0075a7 */ /* 0x000062000802017f */
[----:B------:R-:W-:Y:S05]  /*14dd0*/  @!P0 BRA `(.L_x_1772) ;  /* 0x0000000000048947 */ /* 0x000fea0003800000 */
[----:B------:R-:W-:Y:S01]  /*14de0*/  BPT.TRAP 0x1 ;  /* 0x000000040000795c */ /* 0x000fe20000300000 */
.L_x_1772:
[----:B------:R-:W2:Y:S01]  /*14df0*/  LDL R2, [R1+0x44] ;  /* 0x0000440001027983 */ /* 0x000ea20000100800 */
[----:B------:R-:W-:Y:S01]  /*14e00*/  BSSY B2, `(.L_x_1773) ;  /* 0x0000007000027945 */ /* 0x000fe20003800000 */
[----:B--2---:R-:W-:-:S04]  /*14e10*/  IMAD R2, R222, 0x800, R2 ;  /* 0x00000800de027824 */ /* 0x004fc800078e0202 */
[C---:B------:R-:W-:Y:S01]  /*14e20*/  VIADD R156, R2.reuse, 0x2 ;  /* 0x00000002029c7836 */ /* 0x040fe20000000000 */
[----:B------:R-:W-:Y:S01]  /*14e30*/  IADD3 R155, R2, 0x4, RZ ;  /* 0x00000004029b7810 */ /* 0x000fe20007ffe0ff */
[----:B-1----:R-:W-:Y:S06]  /*14e40*/  @P1 BRA `(.L_x_1774) ;  /* 0x0000000000081947 */ /* 0x002fec0003800000 */
[----:B------:R-:W1:Y:S02]  /*14e50*/  SYNCS.PHASECHK.TRANS64.TRYWAIT P1, [R223+URZ+0x30830], R152 ;  /* 0x03083098df0075a7 */ /* 0x000e64000802017f */
[----:B-1----:R-:W-:Y:S05]  /*14e60*/  @!P1 BRA `(.L_x_1775) ;  /* 0x0000015000f49947 */ /* 0x002fea0003800000 */
.L_x_1774:
[----:B------:R-:W-:Y:S05]  /*14e70*/  BSYNC B2 ;  /* 0x0000000000027941 */ /* 0x000fea0003800000 */
.L_x_1773:
[----:B------:R2:W-:Y:S04]  /*14e80*/  STL.64 [R1+0xd0], R18 ;  /* 0x0000d01201007387 */ /* 0x0005e80000100a00 */
[----:B--2---:R-:W2:Y:S04]  /*14e90*/  LDL.64 R18, [R1+0x38] ;  /* 0x0000380001127983 */ /* 0x004ea80000100a00 */
[----:B------:R3:W-:Y:S04]  /*14ea0*/  STL.64 [R1+0xc8], R16 ;  /* 0x0000c81001007387 */ /* 0x0007e80000100a00 */
[----:B---3--:R-:W3:Y:S04]  /*14eb0*/  LDL.64 R16, [R1+0x30] ;  /* 0x0000300001107983 */ /* 0x008ee80000100a00 */
[----:B------:R4:W-:Y:S04]  /*14ec0*/  STL.64 [R1+0xc0], R8 ;  /* 0x0000c00801007387 */ /* 0x0009e80000100a00 */
[----:B----4-:R-:W4:Y:S01]  /*14ed0*/  LDL.64 R8, [R1+0x28] ;  /* 0x0000280001087983 */ /* 0x010f220000100a00 */
[----:B01----:R-:W-:-:S02]  /*14ee0*/  IMAD.MOV.U32 R152, RZ, RZ, R2 ;  /* 0x000000ffff987224 */ /* 0x003fc400078e0002 */
[----:B------:R-:W-:Y:S01]  /*14ef0*/  VIADD R154, R2, 0x6 ;  /* 0x00000006029a7836 */ /* 0x000fe20000000000 */
[----:B------:R0:W-:Y:S02]  /*14f00*/  STL.64 [R1+0xb8], R4 ;  /* 0x0000b80401007387 */ /* 0x0001e40000100a00 */
[----:B------:R-:W-:Y:S01]  /*14f10*/  R2UR UR6, R152 ;  /* 0x00000000980672ca */ /* 0x000fe200000e0000 */
[----:B------:R-:W-:-:S05]  /*14f20*/  IMAD.MOV.U32 R152, RZ, RZ, R156 ;  /* 0x000000ffff987224 */ /* 0x000fca00078e009c */
[----:B------:R-:W-:Y:S02]  /*14f30*/  R2UR UR4, R152 ;  /* 0x00000000980472ca */ /* 0x000fe400000e0000 */
[----:B------:R-:W-:Y:S01]  /*14f40*/  MOV R152, R155 ;  /* 0x0000009b00987202 */ /* 0x000fe20000000f00 */
[----:B------:R-:W-:Y:S02]  /*14f50*/  IMAD.MOV.U32 R155, RZ, RZ, 0x40000040 ;  /* 0x40000040ff9b7424 */ /* 0x000fe400078e00ff */
[----:B------:R-:W-:Y:S01]  /*14f60*/  IMAD.MOV.U32 R153, RZ, RZ, 0x40000040 ;  /* 0x40000040ff997424 */ /* 0x000fe200078e00ff */
[----:B------:R-:W-:Y:S01]  /*14f70*/  R2UR UR8, R152 ;  /* 0x00000000980872ca */ /* 0x000fe200000e0000 */
[----:B------:R-:W-:Y:S01]  /*14f80*/  VIADD R152, R2, 0x200 ;  /* 0x0000020002987836 */ /* 0x000fe20000000000 */
[----:B------:R-:W-:Y:S01]  /*14f90*/  R2UR UR10, R154 ;  /* 0x000000009a0a72ca */ /* 0x000fe200000e0000 */
[----:B------:R-:W-:Y:S01]  /*14fa0*/  VIADD R156, R2, 0x204 ;  /* 0x00000204029c7836 */ /* 0x000fe20000000000 */
[----:B------:R-:W-:Y:S01]  /*14fb0*/  R2UR UR11, R155 ;  /* 0x000000009b0b72ca */ /* 0x000fe200000e0000 */
[----:B------:R-:W-:Y:S01]  /*14fc0*/  IMAD.MOV.U32 R157, RZ, RZ, 0x40000040 ;  /* 0x40000040ff9d7424 */ /* 0x000fe200078e00ff */
[----:B------:R-:W-:Y:S01]  /*14fd0*/  R2UR UR14, R152 ;  /* 0x00000000980e72ca */ /* 0x000fe200000e0000 */
[----:B0-----:R-:W4:Y:S01]  /*14fe0*/  LDL.64 R4, [R1+0x20] ;  /* 0x0000200001047983 */ /* 0x001f220000100a00 */
[C---:B------:R-:W-:Y:S01]  /*14ff0*/  IADD3 R152, R2.reuse, 0x206, RZ ;  /* 0x0000020602987810 */ /* 0x040fe20007ffe0ff */
[----:B------:R-:W-:Y:S01]  /*15000*/  VIADD R154, R2, 0x202 ;  /* 0x00000202029a7836 */ /* 0x000fe20000000000 */
[----:B------:R-:W-:Y:S01]  /*15010*/  R2UR UR5, R153 ;  /* 0x00000000990572ca */ /* 0x000fe200000e0000 */
[-C--:B------:R-:W-:Y:S01]  /*15020*/  FMUL.FTZ R24, R24, R3.reuse ;  /* 0x0000000318187220 */ /* 0x080fe20000410000 */
[----:B------:R-:W-:Y:S01]  /*15030*/  R2UR UR26, R152 ;  /* 0x00000000981a72ca */ /* 0x000fe200000e0000 */
[----:B------:R-:W-:Y:S01]  /*15040*/  VIADD R152, R2, 0x404 ;  /* 0x0000040402987836 */ /* 0x000fe20000000000 */
[----:B------:R-:W-:Y:S01]  /*15050*/  R2UR UR22, R156 ;  /* 0x000000009c1672ca */ /* 0x000fe200000e0000 */
[----:B------:R-:W-:Y:S01]  /*15060*/  VIADD R156, R2, 0x400 ;  /* 0x00000400029c7836 */ /* 0x000fe20000000000 */
[----:B------:R-:W-:Y:S01]  /*15070*/  R2UR UR18, R154 ;  /* 0x000000009a1272ca */ /* 0x000fe200000e0000 */
[----:B------:R-:W-:Y:S01]  /*15080*/  VIADD R154, R2, 0x402 ;  /* 0x00000402029a7836 */ /* 0x000fe20000000000 */
[----:B------:R-:W-:Y:S01]  /*15090*/  R2UR UR38, R152 ;  /* 0x00000000982672ca */ /* 0x000fe200000e0000 */
[----:B------:R-:W-:Y:S01]  /*150a0*/  VIADD R152, R2, 0x600 ;  /* 0x0000060002987836 */ /* 0x000fe20000000000 */
[----:B------:R-:W-:Y:S01]  /*150b0*/  R2UR UR30, R156 ;  /* 0x000000009c1e72ca */ /* 0x000fe200000e0000 */
[-C--:B------:R-:W-:Y:S01]  /*150c0*/  FMUL.FTZ R25, R25, R3.reuse ;  /* 0x0000000319197220 */ /* 0x080fe20000410000 */
[----:B------:R-:W-:Y:S01]  /*150d0*/  IADD3 R156, R2, 0x406, RZ ;  /* 0x00000406029c7810 */ /* 0x000fe20007ffe0ff */
[-C--:B------:R-:W-:Y:S01]  /*150e0*/  FMUL.FTZ R28, R28, R3.reuse ;  /* 0x000000031c1c7220 */ /* 0x080fe20000410000 */
[----:B------:R-:W-:Y:S01]  /*150f0*/  MOV R229, UR11 ;  /* 0x0000000b00e57c02 */ /* 0x000fe20008000f00 */
[----:B------:R-:W-:Y:S01]  /*15100*/  UMOV UR11, UR5 ;  /* 0x00000005000b7c82 */ /* 0x000fe20008000000 */
[----:B------:R-:W-:Y:S01]  /*15110*/  MOV R227, UR10 ;  /* 0x0000000a00e37c02 */ /* 0x000fe20008000f00 */
[----:B------:R-:W-:Y:S01]  /*15120*/  UMOV UR10, UR4 ;  /* 0x00000004000a7c82 */ /* 0x000fe20008000000 */
        /* <DEDUP_REMOVED lines=10> */
[----:B------:R-:W-:Y:S01]  /*151d0*/  R2UR UR5, R7 ;  /* 0x00000000070572ca */ /* 0x000fe200000e0000 */
[-C--:B------:R-:W-:Y:S01]  /*151e0*/  FMUL.FTZ R33, R33, R3.reuse ;  /* 0x0000000321217220 */ /* 0x080fe20000410000 */
[C---:B------:R-:W-:Y:S01]  /*151f0*/  R2UR UR9, R153.reuse ;  /* 0x00000000990972ca */ /* 0x040fe200000e0000 */
[-C--:B------:R-:W-:Y:S01]  /*15200*/  FMUL.FTZ R36, R36, R3.reuse ;  /* 0x0000000324247220 */ /* 0x080fe20000410000 */
[----:B------:R-:W-:Y:S01]  /*15210*/  R2UR UR15, R153 ;  /* 0x00000000990f72ca */ /* 0x000fe200000e0000 */
        /* <DEDUP_REMOVED lines=29> */
[----:B------:R-:W-:Y:S01]  /*153f0*/  WARPGROUP.ARRIVE ;  /* 0x00000000000079c5 */ /* 0x000fe20000000000 */
[-C--:B------:R-:W-:Y:S01]  /*15400*/  FMUL.FTZ R68, R68, R3.reuse ;  /* 0x0000000344447220 */ /* 0x080fe20000410000 */
[-C--:B------:R-:W-:Y:S01]  /*15410*/  FMUL.FTZ R69, R69, R3.reuse ;  /* 0x0000000345457220 */ /* 0x080fe20000410000 */
[-C--:B------:R-:W-:Y:S01]  /*15420*/  FMUL.FTZ R72, R72, R3.reuse ;  /* 0x0000000348487220 */ /* 0x080fe20000410000 */
[-C--:B------:R-:W-:Y:S01]  /*15430*/  FMUL.FTZ R73, R73, R3.reuse ;  /* 0x0000000349497220 */ /* 0x080fe20000410000 */
[-C--:B------:R-:W-:Y:S01]  /*15440*/  FMUL.FTZ R76, R76, R3.reuse ;  /* 0x000000034c4c7220 */ /* 0x080fe20000410000 */
[----:B------:R-:W-:Y:S01]  /*15450*/  HGMMA.64x64x16.F32 R152, gdesc[UR4], RZ, !UPT, gsb0 ;  /* 0x00e00000049879f0 */ /* 0x000fe2000c0008ff */
[----:B------:R-:W-:Y:S01]  /*15460*/  UMOV UR6, UR8 ;  /* 0x0000000800067c82 */ /* 0x000fe20008000000 */
[----:B------:R-:W-:Y:S01]  /*15470*/  UMOV UR7, UR9 ;  /* 0x0000000900077c82 */ /* 0x000fe20008000000 */
        /* <DEDUP_REMOVED lines=36> */
[----:B------:R-:W-:-:S02]  /*156c0*/  FMUL.FTZ R149, R149, R3 ;  /* 0x0000000395957220 */ /* 0x000fc40000410000 */
[----:B------:R-:W4:Y:S01]  /*156d0*/  LDL.64 R2, [R1+0x18] ;  /* 0x0000180001027983 */ /* 0x000f220000100a00 */
        /* <DEDUP_REMOVED lines=66> */
[----:B--2---:R-:W-:-:S02]  /*15b00*/  R2UR UR8, R18 ;  /* 0x00000000120872ca */ /* 0x004fc400000e0000 */
[----:B------:R-:W-:Y:S02]  /*15b10*/  R2UR UR9, R19 ;  /* 0x00000000130972ca */ /* 0x000fe400000e0000 */
[----:B------:R-:W-:Y:S01]  /*15b20*/  R2UR UR20, R216 ;  /* 0x00000000d81472ca */ /* 0x000fe200000e0000 */
[----:B------:R0:W5:Y:S10]  /*15b30*/  LDL.LU.64 R18, [R1+0xd0] ;  /* 0x0000d00001127983 */ /* 0x0001740000300a00 */
[----:B------:R-:W-:Y:S01]  /*15b40*/  HGMMA.64x64x16.F32 R152, gdesc[UR8], R152, gsb0 ;  /* 0x00e00000089879f0 */ /* 0x000fe20008000898 */
[----:B---3--:R-:W-:-:S02]  /*15b50*/  R2UR UR4, R16 ;  /* 0x00000000100472ca */ /* 0x008fc400000e0000 */
[----:B------:R-:W-:Y:S02]  /*15b60*/  R2UR UR5, R17 ;  /* 0x00000000110572ca */ /* 0x000fe400000e0000 */
[----:B------:R-:W-:Y:S01]  /*15b70*/  R2UR UR11, R229 ;  /* 0x00000000e50b72ca */ /* 0x000fe200000e0000 */
[----:B------:R0:W5:Y:S01]  /*15b80*/  LDL.LU.64 R16, [R1+0xc8] ;  /* 0x0000c80001107983 */ /* 0x0001620000300a00 */
[----:B------:R-:W-:Y:S01]  /*15b90*/  R2UR UR10, R227 ;  /* 0x00000000e30a72ca */ /* 0x000fe200000e0000 */
[----:B------:R-:W-:Y:S02]  /*15ba0*/  WARPGROUP.DEPBAR.LE gsb0, 0x0 ;  /* 0x00008000000079c5 */ /* 0x000fe40000010000 */
[----:B------:R-:W-:-:S06]  /*15bb0*/  WARPGROUP.ARRIVE ;  /* 0x00000000000079c5 */ /* 0x000fcc0000000000 */
[----:B------:R-:W-:Y:S01]  /*15bc0*/  HGMMA.64x64x16.F32 R152, gdesc[UR4], R152, gsb0 ;  /* 0x00e00000049879f0 */ /* 0x000fe20008000898 */
[----:B----4-:R-:W-:Y:S02]  /*15bd0*/  R2UR UR8, R8 ;  /* 0x00000000080872ca */ /* 0x010fe400000e0000 */
[----:B------:R-:W-:Y:S02]  /*15be0*/  R2UR UR9, R9 ;  /* 0x00000000090972ca */ /* 0x000fe400000e0000 */
[----:B------:R-:W-:Y:S01]  /*15bf0*/  R2UR UR12, R4 ;  /* 0x00000000040c72ca */ /* 0x000fe200000e0000 */
[----:B------:R0:W5:Y:S01]  /*15c00*/  LDL.LU.64 R8, [R1+0xc0] ;  /* 0x0000c00001087983 */ /* 0x0001620000300a00 */
[----:B------:R-:W-:Y:S02]  /*15c10*/  WARPGROUP.DEPBAR.LE gsb0, 0x0 ;  /* 0x00008000000079c5 */ /* 0x000fe40000010000 */
[----:B------:R-:W-:-:S07]  /*15c20*/  WARPGROUP.ARRIVE ;  /* 0x00000000000079c5 */ /* 0x000fce0000000000 */
[----:B------:R-:W-:Y:S01]  /*15c30*/  HGMMA.64x64x16.F32 R152, gdesc[UR8], R152, gsb0 ;  /* 0x00e00000089879f0 */ /* 0x000fe20008000898 */
[----:B------:R-:W-:Y:S02]  /*15c40*/  R2UR UR13, R5 ;  /* 0x00000000050d72ca */ /* 0x000fe400000e0000 */
[----:B------:R-:W-:Y:S01]  /*15c50*/  R2UR UR16, R2 ;  /* 0x00000000021072ca */ /* 0x000fe200000e0000 */
[----:B------:R0:W5:Y:S01]  /*15c60*/  LDL.LU.64 R4, [R1+0xb8] ;  /* 0x0000b80001047983 */ /* 0x0001620000300a00 */
[----:B------:R-:W-:Y:S02]  /*15c70*/  WARPGROUP.DEPBAR.LE gsb0, 0x0 ;  /* 0x00008000000079c5 */ /* 0x000fe40000010000 */
[----:B------:R-:W-:-:S07]  /*15c80*/  WARPGROUP.ARRIVE ;  /* 0x00000000000079c5 */ /* 0x000fce0000000000 */
[----:B------:R-:W-:Y:S01]  /*15c90*/  HGMMA.64x64x16.F32 R152, gdesc[UR12], R152, gsb0 ;  /* 0x00e000000c9879f0 */ /* 0x000fe20008000898 */
[----:B------:R-:W-:Y:S02]  /*15ca0*/  R2UR UR17, R3 ;  /* 0x00000000031172ca */ /* 0x000fe400000e0000 */
[----:B------:R-:W-:Y:S02]  /*15cb0*/  WARPGROUP.DEPBAR.LE gsb0, 0x0 ;  /* 0x00008000000079c5 */ /* 0x000fe40000010000 */
[----:B------:R-:W-:-:S09]  /*15cc0*/  WARPGROUP.ARRIVE ;  /* 0x00000000000079c5 */ /* 0x000fd20000000000 */
[----:B------:R-:W-:Y:S01]  /*15cd0*/  HGMMA.64x64x16.F32 R152, gdesc[UR16], R152, gsb0 ;  /* 0x00e00000109879f0 */ /* 0x000fe20008000898 */
[----:B------:R-:W-:Y:S02]  /*15ce0*/  R2UR UR21, R217 ;  /* 0x00000000d91572ca */ /* 0x000fe400000e0000 */
[----:B------:R-:W-:Y:S02]  /*15cf0*/  WARPGROUP.DEPBAR.LE gsb0, 0x0 ;  /* 0x00008000000079c5 */ /* 0x000fe40000010000 */
[----:B------:R-:W-:-:S09]  /*15d00*/  WARPGROUP.ARRIVE ;  /* 0x00000000000079c5 */ /* 0x000fd20000000000 */
[----:B------:R-:W-:Y:S01]  /*15d10*/  HGMMA.64x64x16.F32 R152, gdesc[UR20], R152, gsb0 ;  /* 0x00e00000149879f0 */ /* 0x000fe20008000898 */
[----:B------:R-:W-:Y:S02]  /*15d20*/  R2UR UR24, R214 ;  /* 0x00000000d61872ca */ /* 0x000fe400000e0000 */
[----:B------:R-:W-:Y:S01]  /*15d30*/  R2UR UR25, R215 ;  /* 0x00000000d71972ca */ /* 0x000fe200000e0000 */
[----:B------:R-:W-:Y:S02]  /*15d40*/  WARPGROUP.DEPBAR.LE gsb0, 0x0 ;  /* 0x00008000000079c5 */ /* 0x000fe40000010000 */
[----:B------:R-:W-:-:S10]  /*15d50*/  WARPGROUP.ARRIVE ;  /* 0x00000000000079c5 */ /* 0x000fd40000000000 */
        /* <DEDUP_REMOVED lines=44> */
.L_x_1776:
[----:B------:R-:W-:Y:S02]  /*16020*/  SHF.L.U32 R0, R218, 0x1f, RZ ;  /* 0x0000001fda007819 */ /* 0x000fe400000006ff */
[----:B-----5:R-:W-:-:S04]  /*16030*/  LEA R218, R204, R18, 0x3 ;  /* 0x00000012ccda7211 */ /* 0x020fc800078e18ff */
[----:B------:R0:W1:Y:S01]  /*16040*/  SYNCS.PHASECHK.TRANS64.TRYWAIT P1, [R218+URZ+0x30850], R0 ;  /* 0x03085000da0075a7 */ /* 0x000062000802017f */
[----:B------:R-:W-:Y:S05]  /*16050*/  @!P0 BRA `(.L_x_1777) ;  /* 0x0000000000048947 */ /* 0x000fea0003800000 */
[----:B------:R-:W-:Y:S01]  /*16060*/  BPT.TRAP 0x1 ;  /* 0x000000040000795c */ /* 0x000fe20000300000 */
.L_x_1777:
[----:B------:R-:W-:Y:S04]  /*16070*/  BSSY B2, `(.L_x_1778) ;  /* 0x0000004000027945 */ /* 0x000fe80003800000 */
[----:B-1----:R-:W-:Y:S05]  /*16080*/  @P1 BRA `(.L_x_1779) ;  /* 0x0000000000081947 */ /* 0x002fea0003800000 */
[----:B------:R-:W1:Y:S02]  /*16090*/  SYNCS.PHASECHK.TRANS64.TRYWAIT P1, [R218+URZ+0x30850], R0 ;  /* 0x03085000da0075a7 */ /* 0x000e64000802017f */
[----:B-1----:R-:W-:Y:S05]  /*160a0*/  @!P1 BRA `(.L_x_1780) ;  /* 0x0000014000789947 */ /* 0x002fea0003800000 */
.L_x_1779:
[----:B------:R-:W-:Y:S05]  /*160b0*/  BSYNC B2 ;  /* 0x0000000000027941 */ /* 0x000fea0003800000 */
.L_x_1778:
[----:B01----:R-:W-:Y:S01]  /*160c0*/  VIADD R0, R18, 0x400 ;  /* 0x0000040012007836 */ /* 0x003fe20000000000 */
[----:B------:R-:W-:Y:S01]  /*160d0*/  WARPGROUP.ARRIVE ;  /* 0x00000000000079c5 */ /* 0x000fe20000000000 */
[----:B------:R-:W-:-:S03]  /*160e0*/  IMAD.MOV.U32 R3, RZ, RZ, 0x40000040 ;  /* 0x40000040ff037424 */ /* 0x000fc600078e00ff */
[----:B------:R-:W-:Y:S02]  /*160f0*/  SHF.R.U32.HI R0, RZ, 0x4, R0 ;  /* 0x00000004ff007819 */ /* 0x000fe40000011600 */
[----:B------:R-:W-:Y:S01]  /*16100*/  R2UR UR7, R3 ;  /* 0x00000000030772ca */ /* 0x000fe200000e0000 */
[----:B------:R-:W-:Y:S01]  /*16110*/  IMAD.MOV.U32 R3, RZ, RZ, 0x40000040 ;  /* 0x40000040ff037424 */ /* 0x000fe200078e00ff */
[----:B------:R-:W-:-:S04]  /*16120*/  LOP3.LUT R0, R0, 0x3fff, RZ, 0xc0, !PT ;  /* 0x00003fff00007812 */ /* 0x000fc800078ec0ff */
[----:B------:R-:W-:-:S05]  /*16130*/  LOP3.LUT R0, R0, 0x2000000, RZ, 0xfc, !PT ;  /* 0x0200000000007812 */ /* 0x000fca00078efcff */
[----:B------:R-:W-:-:S05]  /*16140*/  IMAD R2, R204, 0x800, R0 ;  /* 0x00000800cc027824 */ /* 0x000fca00078e0200 */
[----:B------:R-:W-:-:S13]  /*16150*/  R2UR UR6, R2 ;  /* 0x00000000020672ca */ /* 0x000fda00000e0000 */
[----:B------:R-:W-:Y:S03]  /*16160*/  HGMMA.64x256x16.F32 R24, R196, gdesc[UR4].tnspB, R24, gsb0 ;  /* 0x43e00004c4187df0 */ /* 0x000fe60008000818 */
[----:B------:R-:W-:Y:S02]  /*16170*/  WARPGROUP.DEPBAR.LE gsb0, 0x0 ;  /* 0x00008000000079c5 */ /* 0x000fe40000010000 */
[----:B------:R-:W-:Y:S01]  /*16180*/  VIADD R196, R2, 0x80 ;  /* 0x0000008002c47836 */ /* 0x000fe20000000000 */
[----:B------:R-:W-:Y:S01]  /*16190*/  MOV R197, 0x40000040 ;  /* 0x4000004000c57802 */ /* 0x000fe20000000f00 */
[----:B------:R-:W-:-:S03]  /*161a0*/  WARPGROUP.ARRIVE ;  /* 0x00000000000079c5 */ /* 0x000fc60000000000 */
[----:B------:R-:W-:Y:S02]  /*161b0*/  R2UR UR6, R196 ;  /* 0x00000000c40672ca */ /* 0x000fe400000e0000 */
[----:B------:R-:W-:-:S15]  /*161c0*/  R2UR UR7, R197 ;  /* 0x00000000c50772ca */ /* 0x000fde00000e0000 */
[----:B------:R-:W-:-:S01]  /*161d0*/  NOP ;  /* 0x0000000000007918 */ /* 0x000fc20000000000 */
[----:B------:R-:W-:Y:S03]  /*161e0*/  HGMMA.64x256x16.F32 R24, R192, gdesc[UR4].tnspB, R24, gsb0 ;  /* 0x43e00004c0187df0 */ /* 0x000fe60008000818 */
[----:B------:R-:W-:Y:S02]  /*161f0*/  WARPGROUP.DEPBAR.LE gsb0, 0x0 ;  /* 0x00008000000079c5 */ /* 0x000fe40000010000 */
[C---:B------:R-:W-:Y:S01]  /*16200*/  VIADD R192, R2.reuse, 0x100 ;  /* 0x0000010002c07836 */ /* 0x040fe20000000000 */
[----:B------:R-:W-:Y:S01]  /*16210*/  WARPGROUP.ARRIVE ;  /* 0x00000000000079c5 */ /* 0x000fe20000000000 */
[----:B------:R-:W-:Y:S02]  /*16220*/  IMAD.MOV.U32 R193, RZ, RZ, 0x40000040 ;  /* 0x40000040ffc17424 */ /* 0x000fe400078e00ff */
[----:B------:R-:W-:Y:S01]  /*16230*/  VIADD R2, R2, 0x180 ;  /* 0x0000018002027836 */ /* 0x000fe20000000000 */
[----:B------:R-:W-:-:S02]  /*16240*/  R2UR UR6, R192 ;  /* 0x00000000c00672ca */ /* 0x000fc400000e0000 */
[----:B------:R-:W-:-:S15]  /*16250*/  R2UR UR7, R193 ;  /* 0x00000000c10772ca */ /* 0x000fde00000e0000 */
[----:B------:R-:W-:-:S01]  /*16260*/  NOP ;  /* 0x0000000000007918 */ /* 0x000fc20000000000 */
        /* <DEDUP_REMOVED lines=10> */
.L_x_1781:
[----:B------:R-:W2:Y:S01]  /*16310*/  LDL R184, [R1+0x4c] ;  /* 0x00004c0001b87983 */ /* 0x000ea20000100800 */
[----:B------:R-:W0:Y:S03]  /*16320*/  LDC R0, c[0x0][0x448] ;  /* 0x00011200ff007b82 */ /* 0x000e260000000800 */
[----:B------:R-:W2:Y:S04]  /*16330*/  LDL R3, [R1+0x64] ;  /* 0x0000640001037983 */ /* 0x000ea80000100800 */
[----:B------:R-:W3:Y:S04]  /*16340*/  LDL R191, [R1+0x4] ;  /* 0x0000040001bf7983 */ /* 0x000ee80000100800 */
[----:B------:R-:W4:Y:S01]  /*16350*/  LDL R192, [R1+0x8] ;  /* 0x0000080001c07983 */ /* 0x000f220000100800 */
[----:B------:R-:W-:Y:S01]  /*16360*/  VIADD R223, R223, 0x30840 ;  /* 0x00030840dfdf7836 */ /* 0x000fe20000000000 */
[----:B------:R-:W-:Y:S01]  /*16370*/  ULDC UR4, c[0x0][0x9dc] ;  /* 0x0002770000047ab9 */ /* 0x000fe20000000800 */
[----:B0-----:R-:W-:-:S13]  /*16380*/  ISETP.NE.AND P1, PT, R0, 0x1, PT ;  /* 0x000000010000780c */ /* 0x001fda0003f25270 */
[----:B------:R-:W0:Y:S08]  /*16390*/  @P1 LDC R2, c[0x0][0x44c] ;  /* 0x00011300ff021b82 */ /* 0x000e300000000800 */
[----:B------:R-:W1:Y:S01]  /*163a0*/  @P1 LDC R0, c[0x0][0x450] ;  /* 0x00011400ff001b82 */ /* 0x000e620000000800 */
[----:B------:R-:W-:Y:S02]  /*163b0*/  LOP3.LUT P5, RZ, R22, 0x20, RZ, 0xc0, !PT ;  /* 0x0000002016ff7812 */ /* 0x000fe400078ac0ff */
[----:B--2---:R-:W-:-:S05]  /*163c0*/  IADD3 R188, R3, R184, RZ ;  /* 0x000000b803bc7210 */ /* 0x004fca0007ffe0ff */
[----:B0-----:R-:W-:-:S05]  /*163d0*/  @P1 IMAD.HI.U32 R2, R188, R2, RZ ;  /* 0x00000002bc021227 */ /* 0x001fca00078e00ff */
[----:B-1----:R-:W-:Y:S01]  /*163e0*/  @P1 SHF.R.U32.HI R188, RZ, R0, R2 ;  /* 0x00000000ffbc1219 */ /* 0x002fe20000011602 */
[----:B------:R-:W-:Y:S01]  /*163f0*/  IMAD.SHL.U32 R0, R8, 0x40, RZ ;  /* 0x0000004008007824 */ /* 0x000fe200078e00ff */
[----:B---3--:R-:W-:-:S03]  /*16400*/  PRMT R223, R191, 0x654, R223 ;  /* 0x00000654bfdf7816 */ /* 0x008fc600000000df */
[----:B------:R-:W0:Y:S01]  /*16410*/  SHFL.IDX PT, R189, R188, RZ, 0x1c1f ;  /* 0x001c1fffbcbd7589 */ /* 0x000e2200000e0000 */
[----:B------:R-:W-:Y:S01]  /*16420*/  IADD3 R186, -R0, 0x1, RZ ;  /* 0x0000000100ba7810 */ /* 0x000fe20007ffe1ff */
[----:B------:R1:W-:Y:S04]  /*16430*/  SYNCS.ARRIVE.TRANS64.RED.A1T0 RZ, [R223+URZ], RZ ;  /* 0x000000ffdfff79a7 */ /* 0x0003e8000810043f */
[----:B----4-:R-:W-:Y:S02]  /*16440*/  IMAD R186, R192, -0x2, R186 ;  /* 0xfffffffec0ba7824 */ /* 0x010fe400078e02ba */
[----:B-1----:R-:W-:-:S03]  /*16450*/  IMAD.U32 R223, RZ, RZ, UR4 ;  /* 0x00000004ffdf7e24 */ /* 0x002fc6000f8e00ff */
[----:B------:R-:W-:Y:S01]  /*16460*/  IADD3 R186, -R219, R186, R220 ;  /* 0x000000badbba7210 */ /* 0x000fe20007ffe1dc */
[----:B------:R-:W-:Y:S01]  /*16470*/  ULDC UR4, c[0x0][0x9e0] ;  /* 0x0002780000047ab9 */ /* 0x000fe20000000800 */
[----:B------:R-:W-:-:S05]  /*16480*/  LOP3.LUT R187, RZ, R223, RZ, 0x33, !PT ;  /* 0x000000dfffbb7212 */ /* 0x000fca00078e33ff */
[----:B------:R-:W-:Y:S01]  /*16490*/  IMAD.IADD R187, R187, 0x1, R186 ;  /* 0x00000001bbbb7824 */ /* 0x000fe200078e02ba */
[----:B------:R-:W-:-:S03]  /*164a0*/  IADD3 R186, R186, UR4, RZ ;  /* 0x00000004baba7c10 */ /* 0x000fc6000fffe0ff */
[--C-:B0-----:R-:W-:Y:S02]  /*164b0*/  IMAD.IADD R184, R187, 0x1, R189.reuse ;  /* 0x00000001bbb87824 */ /* 0x101fe400078e02bd */
[----:B------:R-:W-:Y:S01]  /*164c0*/  IMAD.IADD R185, R186, 0x1, R189 ;  /* 0x00000001bab97824 */ /* 0x000fe200078e02bd */
[----:B------:R-:W-:Y:S06]  /*164d0*/  @!P5 BRA `(.L_x_1782) ;  /* 0x000000000060d947 */ /* 0x000fec0003800000 */
[----:B------:R-:W-:Y:S01]  /*164e0*/  IADD3 R189, -R219, R220, R189 ;  /* 0x000000dcdbbd7210 */ /* 0x000fe20007ffe1bd */
[----:B------:R-:W-:Y:S03]  /*164f0*/  BSSY B2, `(.L_x_1783) ;  /* 0x0000012000027945 */ /* 0x000fe60003800000 */
        /* <DEDUP_REMOVED lines=11> */
.L_x_1784:
[----:B------:R-:W-:Y:S02]  /*165b0*/  ULDC UR4, c[0x0][0x9e4] ;  /* 0x0002790000047ab9 */ /* 0x000fe40000000800 */
[----:B------:R-:W-:-:S05]  /*165c0*/  IMAD.U32 R190, RZ, RZ, UR4 ;  /* 0x00000004ffbe7e24 */ /* 0x000fca000f8e00ff */
[----:B------:R-:W-:-:S13]  /*165d0*/  ISETP.NE.AND P1, PT, R190, 0x1, PT ;  /* 0x00000001be00780c */ /* 0x000fda0003f25270 */
[----:B------:R-:W0:Y:S02]  /*165e0*/  @P1 LDC.64 R2, c[0x0][0x9e8] ;  /* 0x00027a00ff021b82 */ /* 0x000e240000000a00 */
[----:B0-----:R-:W-:-:S05]  /*165f0*/  @P1 IMAD.HI.U32 R2, R189, R2, RZ ;  /* 0x00000002bd021227 */ /* 0x001fca00078e00ff */
[----:B------:R-:W-:-:S07]  /*16600*/  @P1 SHF.R.U32.HI R189, RZ, R3, R2 ;  /* 0x00000003ffbd1219 */ /* 0x000fce0000011602 */
.L_x_1785:
[----:B------:R-:W-:Y:S05]  /*16610*/  BSYNC B2 ;  /* 0x0000000000027941 */ /* 0x000fea0003800000 */
.L_x_1783:
[----:B------:R-:W-:-:S04]  /*16620*/  IMAD R189, R189, R190, -R0 ;  /* 0x000000bebdbd7224 */ /* 0x000fc800078e0a00 */
[----:B------:R-:W-:-:S05]  /*16630*/  IMAD R189, R192, -0x2, R189 ;  /* 0xfffffffec0bd7824 */ /* 0x000fca00078e02bd */
[----:B------:R-:W-:Y:S02]  /*16640*/  VIMNMX R184, R184, R189, !PT ;  /* 0x000000bdb8b87248 */ /* 0x000fe40007fe0100 */
[----:B------:R-:W-:-:S07]  /*16650*/  VIADDMNMX R185, R189, R190, R185, PT ;  /* 0x000000bebdb97246 */ /* 0x000fce00038001b9 */
.L_x_1782:
[----:B------:R-:W-:Y:S01]  /*16660*/  ISETP.GT.AND P1, PT, R8, -0x1, PT ;  /* 0xffffffff0800780c */ /* 0x000fe20003f24270 */
[----:B------:R-:W0:Y:S03]  /*16670*/  SHFL.IDX PT, R188, R188, 0x1, 0x1c1f ;  /* 0x003c1f00bcbc7f89 */ /* 0x000e2600000e0000 */
[C---:B------:R-:W-:Y:S02]  /*16680*/  ISETP.GT.AND P2, PT, R184.reuse, RZ, P1 ;  /* 0x000000ffb800720c */ /* 0x040fe40000f44270 */
[C---:B------:R-:W-:Y:S02]  /*16690*/  ISETP.GT.AND P4, PT, R184.reuse, 0x1, P1 ;  /* 0x00000001b800780c */ /* 0x040fe40000f84270 */
[----:B------:R-:W-:Y:S02]  /*166a0*/  ISETP.LT.OR P3, PT, R185, 0x1, P2 ;  /* 0x00000001b900780c */ /* 0x000fe40001761670 */
[----:B------:R-:W-:-:S02]  /*166b0*/  ISETP.GT.AND P2, PT, R184, 0x8, P1 ;  /* 0x00000008b800780c */ /* 0x000fc40000f44270 */
[----:B------:R-:W-:Y:S02]  /*166c0*/  FSEL R152, R152, -INF , !P3 ;  /* 0xff80000098987808 */ /* 0x000fe40005800000 */
[----:B------:R-:W-:Y:S02]  /*166d0*/  ISETP.GT.AND P3, PT, R184, 0x9, P1 ;  /* 0x00000009b800780c */ /* 0x000fe40000f64270 */
[C---:B------:R-:W-:Y:S02]  /*166e0*/  ISETP.LT.OR P4, PT, R185.reuse, 0x2, P4 ;  /* 0x00000002b900780c */ /* 0x040fe40002781670 */
[C---:B------:R-:W-:Y:S02]  /*166f0*/  ISETP.LT.OR P2, PT, R185.reuse, 0x9, P2 ;  /* 0x00000009b900780c */ /* 0x040fe40001741670 */
[----:B------:R-:W-:Y:S02]  /*16700*/  ISETP.LT.OR P3, PT, R185, 0xa, P3 ;  /* 0x0000000ab900780c */ /* 0x000fe40001f61670 */
[----:B------:R-:W-:-:S02]  /*16710*/  FSEL R153, R153, -INF , !P4 ;  /* 0xff80000099997808 */ /* 0x000fc40006000000 */
[----:B------:R-:W-:Y:S01]  /*16720*/  FSEL R156, R156, -INF , !P2 ;  /* 0xff8000009c9c7808 */ /* 0x000fe20005000000 */
[----:B0-----:R-:W-:Y:S01]  /*16730*/  IMAD.IADD R187, R187, 0x1, R188 ;  /* 0x00000001bbbb7824 */ /* 0x001fe200078e02bc */
[----:B------:R-:W-:Y:S02]  /*16740*/  FSEL R157, R157, -INF , !P3 ;  /* 0xff8000009d9d7808 */ /* 0x000fe40005800000 */
[C---:B------:R-:W-:Y:S02]  /*16750*/  ISETP.GT.AND P4, PT, R184.reuse, 0x10, P1 ;  /* 0x00000010b800780c */ /* 0x040fe40000f84270 */
[C---:B------:R-:W-:Y:S02]  /*16760*/  ISETP.GT.AND P2, PT, R184.reuse, 0x11, P1 ;  /* 0x00000011b800780c */ /* 0x040fe40000f44270 */
[----:B------:R-:W-:Y:S02]  /*16770*/  ISETP.GT.AND P3, PT, R184, 0x18, P1 ;  /* 0x00000018b800780c */ /* 0x000fe40000f64270 */
[----:B------:R-:W-:-:S02]  /*16780*/  ISETP.LT.OR P4, PT, R185, 0x11, P4 ;  /* 0x00000011b900780c */ /* 0x000fc40002781670 */
[C---:B------:R-:W-:Y:S02]  /*16790*/  ISETP.LT.OR P2, PT, R185.reuse, 0x12, P2 ;  /* 0x00000012b900780c */ /* 0x040fe40001741670 */
[----:B------:R-:W-:Y:S02]  /*167a0*/  ISETP.LT.OR P3, PT, R185, 0x19, P3 ;  /* 0x00000019b900780c */ /* 0x000fe40001f61670 */
[----:B------:R-:W-:Y:S02]  /*167b0*/  FSEL R160, R160, -INF , !P4 ;  /* 0xff800000a0a07808 */ /* 0x000fe40006000000 */
[----:B------:R-:W-:Y:S02]  /*167c0*/  FSEL R161, R161, -INF , !P2 ;  /* 0xff800000a1a17808 */ /* 0x000fe40005000000 */
[----:B------:R-:W-:Y:S02]  /*167d0*/  FSEL R164, R164, -INF , !P3 ;  /* 0xff800000a4a47808 */ /* 0x000fe40005800000 */
[----:B------:R-:W-:-:S02]  /*167e0*/  ISETP.GT.AND P4, PT, R184, 0x19, P1 ;  /* 0x00000019b800780c */ /* 0x000fc40000f84270 */
[C---:B------:R-:W-:Y:S02]  /*167f0*/  ISETP.GT.AND P2, PT, R184.reuse, 0x20, P1 ;  /* 0x00000020b800780c */ /* 0x040fe40000f44270 */
[----:B------:R-:W-:Y:S02]  /*16800*/  ISETP.GT.AND P3, PT, R184, 0x21, P1 ;  /* 0x00000021b800780c */ /* 0x000fe40000f64270 */
[C---:B------:R-:W-:Y:S02]  /*16810*/  ISETP.LT.OR P4, PT, R185.reuse, 0x1a, P4 ;  /* 0x0000001ab900780c */ /* 0x040fe40002781670 */
[C---:B------:R-:W-:Y:S02]  /*16820*/  ISETP.LT.OR P2, PT, R185.reuse, 0x21, P2 ;  /* 0x00000021b900780c */ /* 0x040fe40001741670 */
[----:B------:R-:W-:Y:S02]  /*16830*/  ISETP.LT.OR P3, PT, R185, 0x22, P3 ;  /* 0x00000022b900780c */ /* 0x000fe40001f61670 */
[----:B------:R-:W-:-:S02]  /*16840*/  FSEL R165, R165, -INF , !P4 ;  /* 0xff800000a5a57808 */ /* 0x000fc40006000000 */
[----:B------:R-:W-:Y:S02]  /*16850*/  FSEL R168, R168, -INF , !P2 ;  /* 0xff800000a8a87808 */ /* 0x000fe40005000000 */
        /* <DEDUP_REMOVED lines=16> */
[----:B------:R-:W-:-:S02]  /*16960*/  IADD3 R186, R186, R188, RZ ;  /* 0x000000bcbaba7210 */ /* 0x000fc40007ffe0ff */
[----:B------:R-:W-:Y:S02]  /*16970*/  FSEL R177, R177, -INF , !P4 ;  /* 0xff800000b1b17808 */ /* 0x000fe40006000000 */
[----:B------:R-:W-:Y:S02]  /*16980*/  FSEL R180, R180, -INF , !P2 ;  /* 0xff800000b4b47808 */ /* 0x000fe40005000000 */
[----:B------:R-:W-:Y:S01]  /*16990*/  FSEL R181, R181, -INF , !P3 ;  /* 0xff800000b5b57808 */ /* 0x000fe20005800000 */
        /* <DEDUP_REMOVED lines=14> */
.L_x_1788:
[----:B------:R-:W-:Y:S02]  /*16a80*/  ULDC UR4, c[0x0][0x9e4] ;  /* 0x0002790000047ab9 */ /* 0x000fe40000000800 */
[----:B------:R-:W-:-:S05]  /*16a90*/  IMAD.U32 R184, RZ, RZ, UR4 ;  /* 0x00000004ffb87e24 */ /* 0x000fca000f8e00ff */
[----:B------:R-:W-:-:S13]  /*16aa0*/  ISETP.NE.AND P2, PT, R184, 0x1, PT ;  /* 0x00000001b800780c */ /* 0x000fda0003f45270 */
[----:B------:R-:W0:Y:S02]  /*16ab0*/  @P2 LDC.64 R2, c[0x0][0x9e8] ;  /* 0x00027a00ff022b82 */ /* 0x000e240000000a00 */
[----:B0-----:R-:W-:-:S05]  /*16ac0*/  @P2 IMAD.HI.U32 R2, R188, R2, RZ ;  /* 0x00000002bc022227 */ /* 0x001fca00078e00ff */
[----:B------:R-:W-:-:S07]  /*16ad0*/  @P2 SHF.R.U32.HI R188, RZ, R3, R2 ;  /* 0x00000003ffbc2219 */ /* 0x000fce0000011602 */
.L_x_1789:
[----:B------:R-:W-:Y:S05]  /*16ae0*/  BSYNC B2 ;  /* 0x0000000000027941 */ /* 0x000fea0003800000 */
.L_x_1787:
[----:B------:R-:W-:-:S04]  /*16af0*/  IMAD R0, R188, R184, -R0 ;  /* 0x000000b8bc007224 */ /* 0x000fc800078e0a00 */
[----:B------:R-:W-:-:S05]  /*16b00*/  IMAD R0, R192, -0x2, R0 ;  /* 0xfffffffec0007824 */ /* 0x000fca00078e0200 */
[----:B------:R-:W-:Y:S02]  /*16b10*/  VIMNMX R187, R187, R0, !PT ;  /* 0x00000000bbbb7248 */ /* 0x000fe40007fe0100 */
[----:B------:R-:W-:-:S07]  /*16b20*/  VIADDMNMX R186, R0, R184, R186, PT ;  /* 0x000000b800ba7246 */ /* 0x000fce00038001ba */
.L_x_1786:
[----:B------:R-:W-:Y:S01]  /*16b30*/  FMNMX.FTZ R2, R152, R5, !PT ;  /* 0x0000000598027209 */ /* 0x000fe20007810000 */
[----:B------:R-:W-:Y:S01]  /*16b40*/  ULDC UR4, c[0x0][0x988] ;  /* 0x0002620000047ab9 */ /* 0x000fe20000000800 */
[----:B------:R-:W-:Y:S02]  /*16b50*/  LOP3.LUT R22, R22, 0xffffdfff, RZ, 0xc0, !PT ;  /* 0xffffdfff16167812 */ /* 0x000fe400078ec0ff */
[----:B------:R-:W-:Y:S02]  /*16b60*/  FMNMX.FTZ R2, R153, R2, !PT ;  /* 0x0000000299027209 */ /* 0x000fe40007810000 */
[C---:B------:R-:W-:Y:S02]  /*16b70*/  ISETP.GT.AND P2, PT, R187.reuse, 0x1, P1 ;  /* 0x00000001bb00780c */ /* 0x040fe40000f44270 */
[----:B------:R-:W-:Y:S02]  /*16b80*/  FMNMX.FTZ R2, R156, R2, !PT ;  /* 0x000000029c027209 */ /* 0x000fe40007810000 */
[----:B------:R-:W-:-:S02]  /*16b90*/  ISETP.GT.AND P3, PT, R187, 0x8, P1 ;  /* 0x00000008bb00780c */ /* 0x000fc40000f64270 */
[----:B------:R-:W-:Y:S02]  /*16ba0*/  FMNMX.FTZ R2, R157, R2, !PT ;  /* 0x000000029d027209 */ /* 0x000fe40007810000 */
[----:B------:R-:W-:Y:S02]  /*16bb0*/  @P0 LOP3.LUT R22, R22, 0x2000, RZ, 0xfc, !PT ;  /* 0x0000200016160812 */ /* 0x000fe400078efcff */
[----:B------:R-:W-:Y:S02]  /*16bc0*/  FMNMX.FTZ R2, R160, R2, !PT ;  /* 0x00000002a0027209 */ /* 0x000fe40007810000 */
[----:B------:R-:W-:Y:S02]  /*16bd0*/  ISETP.GT.AND P0, PT, R187, 0x21, P1 ;  /* 0x00000021bb00780c */ /* 0x000fe40000f04270 */
[----:B------:R-:W-:Y:S02]  /*16be0*/  FMNMX.FTZ R2, R161, R2, !PT ;  /* 0x00000002a1027209 */ /* 0x000fe40007810000 */
[----:B------:R-:W-:-:S02]  /*16bf0*/  ISETP.LT.OR P2, PT, R186, 0x2, P2 ;  /* 0x00000002ba00780c */ /* 0x000fc40001741670 */
[----:B------:R-:W-:Y:S02]  /*16c00*/  FMNMX.FTZ R2, R164, R2, !PT ;  /* 0x00000002a4027209 */ /* 0x000fe40007810000 */
[----:B------:R-:W-:Y:S02]  /*16c10*/  ISETP.LT.OR P3, PT, R186, 0x9, P3 ;  /* 0x00000009ba00780c */ /* 0x000fe40001f61670 */
[----:B------:R-:W-:Y:S02]  /*16c20*/  FMNMX.FTZ R2, R165, R2, !PT ;  /* 0x00000002a5027209 */ /* 0x000fe40007810000 */
[----:B------:R-:W-:Y:S02]  /*16c30*/  FSEL R0, R155, -INF , !P2 ;  /* 0xff8000009b007808 */ /* 0x000fe40005000000 */
[----:B------:R-:W-:Y:S02]  /*16c40*/  FMNMX.FTZ R2, R168, R2, !PT ;  /* 0x00000002a8027209 */ /* 0x000fe40007810000 */
[----:B------:R-:W-:-:S02]  /*16c50*/  FSEL R158, R158, -INF , !P3 ;  /* 0xff8000009e9e7808 */ /* 0x000fc40005800000 */
[----:B------:R-:W-:Y:S02]  /*16c60*/  FMNMX.FTZ R2, R169, R2, !PT ;  /* 0x00000002a9027209 */ /* 0x000fe40007810000 */
[C---:B------:R-:W-:Y:S02]  /*16c70*/  ISETP.GT.AND P4, PT, R187.reuse, 0x9, P1 ;  /* 0x00000009bb00780c */ /* 0x040fe40000f84270 */
[----:B------:R-:W-:Y:S02]  /*16c80*/  FMNMX.FTZ R2, R172, R2, !PT ;  /* 0x00000002ac027209 */ /* 0x000fe40007810000 */
[----:B------:R-:W-:Y:S02]  /*16c90*/  ISETP.GT.AND P2, PT, R187, 0x10, P1 ;  /* 0x00000010bb00780c */ /* 0x000fe40000f44270 */
[----:B------:R-:W-:Y:S02]  /*16ca0*/  FMNMX.FTZ R2, R173, R2, !PT ;  /* 0x00000002ad027209 */ /* 0x000fe40007810000 */
[----:B------:R-:W-:-:S02]  /*16cb0*/  ISETP.GT.AND P3, PT, R187, 0x11, P1 ;  /* 0x00000011bb00780c */ /* 0x000fc40000f64270 */
[----:B------:R-:W-:Y:S02]  /*16cc0*/  FMNMX.FTZ R2, R176, R2, !PT ;  /* 0x00000002b0027209 */ /* 0x000fe40007810000 */
[----:B------:R-:W-:Y:S02]  /*16cd0*/  LOP3.LUT R22, R22, 0xffff7fff, RZ, 0xc0, !PT ;  /* 0xffff7fff16167812 */ /* 0x000fe400078ec0ff */
[----:B------:R-:W-:Y:S02]  /*16ce0*/  FMNMX.FTZ R2, R177, R2, !PT ;  /* 0x00000002b1027209 */ /* 0x000fe40007810000 */
[----:B------:R-:W-:Y:S02]  /*16cf0*/  ISETP.LT.OR P4, PT, R186, 0xa, P4 ;  /* 0x0000000aba00780c */ /* 0x000fe40002781670 */
[----:B------:R-:W-:Y:S02]  /*16d00*/  FMNMX.FTZ R2, R180, R2, !PT ;  /* 0x00000002b4027209 */ /* 0x000fe40007810000 */
[----:B------:R-:W-:-:S02]  /*16d10*/  ISETP.LT.OR P2, PT, R186, 0x11, P2 ;  /* 0x00000011ba00780c */ /* 0x000fc40001741670 */
[----:B------:R-:W-:Y:S02]  /*16d20*/  FMNMX.FTZ R2, R181, R2, !PT ;  /* 0x00000002b5027209 */ /* 0x000fe40007810000 */
[----:B------:R-:W-:Y:S02]  /*16d30*/  ISETP.LT.OR P3, PT, R186, 0x12, P3 ;  /* 0x00000012ba00780c */ /* 0x000fe40001f61670 */
[----:B------:R-:W-:Y:S01]  /*16d40*/  @P0 LOP3.LUT R22, R22, 0x8000, RZ, 0xfc, !PT ;  /* 0x0000800016160812 */ /* 0x000fe200078efcff */
[----:B------:R-:W0:Y:S01]  /*16d50*/  SHFL.BFLY PT, R3, R2, 0x2, 0x1f ;  /* 0x0c401f0002037f89 */ /* 0x000e2200000e0000 */
[----:B------:R-:W-:Y:S02]  /*16d60*/  ISETP.GT.AND P0, PT, R187, RZ, P1 ;  /* 0x000000ffbb00720c */ /* 0x000fe40000f04270 */
[----:B------:R-:W-:Y:S02]  /*16d70*/  FSEL R159, R159, -INF , !P4 ;  /* 0xff8000009f9f7808 */ /* 0x000fe40006000000 */
[----:B------:R-:W-:-:S02]  /*16d80*/  FSEL R162, R162, -INF , !P2 ;  /* 0xff800000a2a27808 */ /* 0x000fc40005000000 */
[----:B------:R-:W-:Y:S02]  /*16d90*/  FSEL R163, R163, -INF , !P3 ;  /* 0xff800000a3a37808 */ /* 0x000fe40005800000 */
[C---:B------:R-:W-:Y:S02]  /*16da0*/  ISETP.GT.AND P4, PT, R187.reuse, 0x18, P1 ;  /* 0x00000018bb00780c */ /* 0x040fe40000f84270 */
[C---:B------:R-:W-:Y:S02]  /*16db0*/  ISETP.GT.AND P2, PT, R187.reuse, 0x19, P1 ;  /* 0x00000019bb00780c */ /* 0x040fe40000f44270 */
[----:B------:R-:W-:Y:S02]  /*16dc0*/  ISETP.GT.AND P3, PT, R187, 0x20, P1 ;  /* 0x00000020bb00780c */ /* 0x000fe40000f64270 */
[C---:B------:R-:W-:Y:S02]  /*16dd0*/  ISETP.LT.OR P4, PT, R186.reuse, 0x19, P4 ;  /* 0x00000019ba00780c */ /* 0x040fe40002781670 */
[----:B------:R-:W-:-:S02]  /*16de0*/  ISETP.LT.OR P2, PT, R186, 0x1a, P2 ;  /* 0x0000001aba00780c */ /* 0x000fc40001741670 */
[----:B------:R-:W-:Y:S02]  /*16df0*/  ISETP.LT.OR P3, PT, R186, 0x21, P3 ;  /* 0x00000021ba00780c */ /* 0x000fe40001f61670 */
[----:B------:R-:W-:Y:S02]  /*16e00*/  LOP3.LUT R22, R22, 0xfffffff7, RZ, 0xc0, !PT ;  /* 0xfffffff716167812 */ /* 0x000fe400078ec0ff */
[----:B------:R-:W-:Y:S02]  /*16e10*/  FSEL R166, R166, -INF , !P4 ;  /* 0xff800000a6a67808 */ /* 0x000fe40006000000 */
[----:B------:R-:W-:Y:S02]  /*16e20*/  FSEL R167, R167, -INF , !P2 ;  /* 0xff800000a7a77808 */ /* 0x000fe40005000000 */
[----:B------:R-:W-:Y:S02]  /*16e30*/  FSEL R170, R170, -INF , !P3 ;  /* 0xff800000aaaa7808 */ /* 0x000fe40005800000 */
[----:B------:R-:W-:-:S02]  /*16e40*/  ISETP.GT.AND P2, PT, R187, 0x28, P1 ;  /* 0x00000028bb00780c */ /* 0x000fc40000f44270 */
[C---:B------:R-:W-:Y:S02]  /*16e50*/  ISETP.GT.AND P3, PT, R187.reuse, 0x29, P1 ;  /* 0x00000029bb00780c */ /* 0x040fe40000f64270 */
[C---:B------:R-:W-:Y:S02]  /*16e60*/  ISETP.GT.AND P4, PT, R187.reuse, 0x30, P1 ;  /* 0x00000030bb00780c */ /* 0x040fe40000f84270 */
[C---:B------:R-:W-:Y:S02]  /*16e70*/  ISETP.GT.AND P5, PT, R187.reuse, 0x31, P1 ;  /* 0x00000031bb00780c */ /* 0x040fe40000fa4270 */
[C---:B------:R-:W-:Y:S02]  /*16e80*/  ISETP.GT.AND P6, PT, R187.reuse, 0x38, P1 ;  /* 0x00000038bb00780c */ /* 0x040fe40000fc4270 */
[----:B------:R-:W-:Y:S02]  /*16e90*/  ISETP.GT.AND P1, PT, R187, 0x39, P1 ;  /* 0x00000039bb00780c */ /* 0x000fe40000f24270 */
[----:B------:R-:W-:-:S02]  /*16ea0*/  @P0 LOP3.LUT R22, R22, 0x8, RZ, 0xfc, !PT ;  /* 0x0000000816160812 */ /* 0x000fc400078efcff */
[----:B0-----:R-:W-:Y:S01]  /*16eb0*/  FMNMX.FTZ R3, R2, R3, !PT ;  /* 0x0000000302037209 */ /* 0x001fe20007810000 */
[----:B------:R-:W-:Y:S01]  /*16ec0*/  IMAD.U32 R2, RZ, RZ, UR4 ;  /* 0x00000004ff027e24 */ /* 0x000fe2000f8e00ff */
[C---:B------:R-:W-:Y:S02]  /*16ed0*/  LOP3.LUT P0, RZ, R22.reuse, 0x8000, RZ, 0xc0, !PT ;  /* 0x0000800016ff7812 */ /* 0x040fe4000780c0ff */
[----:B------:R-:W-:Y:S01]  /*16ee0*/  LOP3.LUT R22, R22, 0xfffffffd, RZ, 0xc0, !PT ;  /* 0xfffffffd16167812 */ /* 0x000fe200078ec0ff */
[----:B------:R-:W0:Y:S01]  /*16ef0*/  SHFL.BFLY PT, R155, R3, 0x1, 0x1f ;  /* 0x0c201f00039b7f89 */ /* 0x000e2200000e0000 */
[C---:B------:R-:W-:Y:S02]  /*16f00*/  ISETP.LT.OR P0, PT, R186.reuse, 0x22, P0 ;  /* 0x00000022ba00780c */ /* 0x040fe40000701670 */
[----:B------:R-:W-:Y:S02]  /*16f10*/  ISETP.LT.OR P4, PT, R186, 0x31, P4 ;  /* 0x00000031ba00780c */ /* 0x000fe40002781670 */
[----:B------:R-:W-:-:S02]  /*16f20*/  @P1 LOP3.LUT R22, R22, 0x2, RZ, 0xfc, !PT ;  /* 0x0000000216161812 */ /* 0x000fc400078efcff */
[----:B------:R-:W-:Y:S02]  /*16f30*/  ISETP.LT.OR P5, PT, R186, 0x32, P5 ;  /* 0x00000032ba00780c */ /* 0x000fe40002fa1670 */
[C---:B------:R-:W-:Y:S02]  /*16f40*/  LOP3.LUT P1, RZ, R22.reuse, 0x8, RZ, 0xc0, !PT ;  /* 0x0000000816ff7812 */ /* 0x040fe4000782c0ff */
[----:B------:R-:W-:Y:S02]  /*16f50*/  LOP3.LUT R22, R22, 0xffffffef, RZ, 0xc0, !PT ;  /* 0xffffffef16167812 */ /* 0x000fe400078ec0ff */
[----:B------:R-:W-:Y:S02]  /*16f60*/  ISETP.LT.OR P1, PT, R186, 0x1, P1 ;  /* 0x00000001ba00780c */ /* 0x000fe40000f21670 */
[----:B------:R-:W-:Y:S02]  /*16f70*/  @P0 LOP3.LUT R22, R22, 0x10, RZ, 0xfc, !PT ;  /* 0x0000001016160812 */ /* 0x000fe400078efcff */
[----:B------:R-:W-:-:S02]  /*16f80*/  ISETP.LT.OR P0, PT, R186, 0x29, P2 ;  /* 0x00000029ba00780c */ /* 0x000fc40001701670 */
[C---:B------:R-:W-:Y:S02]  /*16f90*/  LOP3.LUT P2, RZ, R22.reuse, 0x2, RZ, 0xc0, !PT ;  /* 0x0000000216ff7812 */ /* 0x040fe4000784c0ff */
[----:B------:R-:W-:Y:S02]  /*16fa0*/  LOP3.LUT R22, R22, 0xfffffffb, RZ, 0xc0, !PT ;  /* 0xfffffffb16167812 */ /* 0x000fe400078ec0ff */
[----:B------:R-:W-:Y:S02]  /*16fb0*/  FSEL R154, R154, -INF , !P1 ;  /* 0xff8000009a9a7808 */ /* 0x000fe40004800000 */
[----:B0-----:R-:W-:Y:S02]  /*16fc0*/  FMNMX.FTZ R155, R3, R155, !PT ;  /* 0x0000009b039b7209 */ /* 0x001fe40007810000 */
[----:B------:R-:W-:Y:S02]  /*16fd0*/  FSEL R178, R178, -INF , !P4 ;  /* 0xff800000b2b27808 */ /* 0x000fe40006000000 */
[----:B------:R-:W-:-:S02]  /*16fe0*/  ISETP.LT.OR P6, PT, R186, 0x39, P6 ;  /* 0x00000039ba00780c */ /* 0x000fc400037c1670 */
[----:B------:R-:W-:Y:S02]  /*16ff0*/  @P0 LOP3.LUT R22, R22, 0x4, RZ, 0xfc, !PT ;  /* 0x0000000416160812 */ /* 0x000fe400078efcff */
[----:B------:R-:W-:Y:S02]  /*17000*/  ISETP.LT.OR P0, PT, R186, 0x2a, P3 ;  /* 0x0000002aba00780c */ /* 0x000fe40001f01670 */
[C---:B------:R-:W-:Y:S02]  /*17010*/  FSETP.NEU.FTZ.AND P3, PT, R155.reuse, -INF , PT ;  /* 0xff8000009b00780b */ /* 0x040fe40003f7d000 */
[----:B------:R-:W-:Y:S02]  /*17020*/  LOP3.LUT R22, R22, 0xffffbfff, RZ, 0xc0, !PT ;  /* 0xffffbfff16167812 */ /* 0x000fe400078ec0ff */
[----:B------:R-:W-:Y:S02]  /*17030*/  FSEL R3, R155, RZ, P3 ;  /* 0x000000ff9b037208 */ /* 0x000fe40001800000 */
[----:B------:R-:W-:-:S02]  /*17040*/  FSEL R179, R179, -INF , !P5 ;  /* 0xff800000b3b37808 */ /* 0x000fc40006800000 */
[----:B------:R-:W-:Y:S01]  /*17050*/  ISETP.LT.OR P2, PT, R186, 0x3a, P2 ;  /* 0x0000003aba00780c */ /* 0x000fe20001741670 */
[----:B------:R-:W-:Y:S01]  /*17060*/  FADD.FTZ R3, -R3, R5 ;  /* 0x0000000503037221 */ /* 0x000fe20000010100 */
[-C--:B------:R-:W-:Y:S01]  /*17070*/  FMUL.FTZ R5, R155, R2.reuse ;  /* 0x000000029b057220 */ /* 0x080fe20000410000 */
[----:B------:R-:W-:Y:S02]  /*17080*/  @P0 LOP3.LUT R22, R22, 0x4000, RZ, 0xfc, !PT ;  /* 0x0000400016160812 */ /* 0x000fe400078efcff */
[----:B------:R-:W-:Y:S01]  /*17090*/  FSEL R182, R182, -INF , !P6 ;  /* 0xff800000b6b67808 */ /* 0x000fe20007000000 */
[-C--:B------:R-:W-:Y:S01]  /*170a0*/  FMUL.FTZ R3, R3, R2.reuse ;  /* 0x0000000203037220 */ /* 0x080fe20000410000 */
[----:B------:R-:W-:Y:S02]  /*170b0*/  FSEL R5, R5, RZ, P3 ;  /* 0x000000ff05057208 */ /* 0x000fe40001800000 */
[C---:B------:R-:W-:Y:S02]  /*170c0*/  LOP3.LUT P0, RZ, R22.reuse, 0x10, RZ, 0xc0, !PT ;  /* 0x0000001016ff7812 */ /* 0x040fe4000780c0ff */
[----:B------:R-:W-:Y:S01]  /*170d0*/  LOP3.LUT P3, RZ, R22, 0x4, RZ, 0xc0, !PT ;  /* 0x0000000416ff7812 */ /* 0x000fe2000786c0ff */
[-CC-:B------:R-:W-:Y:S01]  /*170e0*/  FFMA.FTZ R152, R152, R2.reuse, -R5.reuse ;  /* 0x0000000298987223 */ /* 0x180fe20000010805 */
        /* <DEDUP_REMOVED lines=14> */
[----:B------:R-:W-:Y:S01]  /*171d0*/  FFMA.FTZ R5, R181, R2, -R5 ;  /* 0x00000002b5057223 */ /* 0x000fe20000010805 */
[----:B------:R-:W-:Y:S01]  /*171e0*/  FMNMX.FTZ R181, R154, R4, !PT ;  /* 0x000000049ab57209 */ /* 0x000fe20007810000 */
[----:B------:R-:W-:Y:S01]  /*171f0*/  MUFU.EX2 R196, R152 ;  /* 0x0000009800c47308 */ /* 0x000fe20000000800 */
[----:B------:R-:W-:-:S02]  /*17200*/  FSEL R171, R171, -INF , !P0 ;  /* 0xff800000abab7808 */ /* 0x000fc40004000000 */
[----:B------:R-:W-:Y:S02]  /*17210*/  FMNMX.FTZ R181, R0, R181, !PT ;  /* 0x000000b500b57209 */ /* 0x000fe40007810000 */
[----:B------:R-:W-:Y:S02]  /*17220*/  LOP3.LUT P0, RZ, R22, 0x4000, RZ, 0xc0, !PT ;  /* 0x0000400016ff7812 */ /* 0x000fe4000780c0ff */
[----:B------:R-:W-:Y:S01]  /*17230*/  FMNMX.FTZ R181, R158, R181, !PT ;  /* 0x000000b59eb57209 */ /* 0x000fe20007810000 */
[----:B------:R-:W0:Y:S01]  /*17240*/  MUFU.EX2 R3, R3 ;  /* 0x0000000300037308 */ /* 0x000e220000000800 */
[----:B------:R-:W-:Y:S02]  /*17250*/  FSEL R174, R174, -INF , !P3 ;  /* 0xff800000aeae7808 */ /* 0x000fe40005800000 */
[----:B------:R-:W-:Y:S02]  /*17260*/  FMNMX.FTZ R181, R159, R181, !PT ;  /* 0x000000b59fb57209 */ /* 0x000fe40007810000 */
[----:B------:R-:W-:-:S02]  /*17270*/  FSEL R175, R175, -INF , !P0 ;  /* 0xff800000afaf7808 */ /* 0x000fc40004000000 */
[----:B------:R-:W-:Y:S01]  /*17280*/  FMNMX.FTZ R181, R162, R181, !PT ;  /* 0x000000b5a2b57209 */ /* 0x000fe20007810000 */
[----:B------:R-:W1:Y:S01]  /*17290*/  MUFU.EX2 R153, R153 ;  /* 0x0000009900997308 */ /* 0x000e620000000800 */
[----:B------:R-:W-:Y:S02]  /*172a0*/  FSEL R183, R183, -INF , !P2 ;  /* 0xff800000b7b77808 */ /* 0x000fe40005000000 */
[----:B------:R-:W-:Y:S02]  /*172b0*/  FMNMX.FTZ R181, R163, R181, !PT ;  /* 0x000000b5a3b57209 */ /* 0x000fe40007810000 */
[----:B------:R-:W-:Y:S02]  /*172c0*/  LOP3.LUT P0, RZ, R22, 0x2000, RZ, 0xc0, !PT ;  /* 0x0000200016ff7812 */ /* 0x000fe4000780c0ff */
[----:B------:R-:W-:Y:S01]  /*172d0*/  FMNMX.FTZ R181, R166, R181, !PT ;  /* 0x000000b5a6b57209 */ /* 0x000fe20007810000 */
[----:B------:R-:W2:Y:S01]  /*172e0*/  MUFU.EX2 R156, R156 ;  /* 0x0000009c009c7308 */ /* 0x000ea20000000800 */
[----:B0-----:R-:W-:-:S02]  /*172f0*/  FFMA.FTZ R221, R3, R221, R196 ;  /* 0x000000dd03dd7223 */ /* 0x001fc400000100c4 */
[----:B------:R-:W-:-:S04]  /*17300*/  FMNMX.FTZ R181, R167, R181, !PT ;  /* 0x000000b5a7b57209 */ /* 0x000fc80007810000 */
[----:B------:R-:W-:Y:S01]  /*17310*/  FMNMX.FTZ R181, R170, R181, !PT ;  /* 0x000000b5aab57209 */ /* 0x000fe20007810000 */
[----:B------:R-:W-:Y:S03]  /*17320*/  MUFU.EX2 R157, R157 ;  /* 0x0000009d009d7308 */ /* 0x000fe60000000800 */
        /* <DEDUP_REMOVED lines=9> */
[----:B------:R-:W-:-:S05]  /*173c0*/  FMNMX.FTZ R181, R183, R181, !PT ;  /* 0x000000b5b7b57209 */ /* 0x000fca0007810000 */
[----:B------:R-:W0:Y:S01]  /*173d0*/  SHFL.BFLY PT, R184, R181, 0x2, 0x1f ;  /* 0x0c401f00b5b87f89 */ /* 0x000e2200000e0000 */
        /* <DEDUP_REMOVED lines=9> */
[----:B0-----:R-:W-:-:S04]  /*17470*/  FMNMX.FTZ R152, R181, R184, !PT ;  /* 0x000000b8b5987209 */ /* 0x001fc80007810000 */
[----:B------:R-:W-:-:S03]  /*17480*/  FSETP.NEU.FTZ.AND P1, PT, R152, -INF , PT ;  /* 0xff8000009800780b */ /* 0x000fc60003f3d000 */
[----:B------:R-:W-:Y:S01]  /*17490*/  MUFU.EX2 R180, R180 ;  /* 0x000000b400b47308 */ /* 0x000fe20000000800 */
[----:B------:R-:W-:-:S05]  /*174a0*/  FSEL R181, R152, RZ, P1 ;  /* 0x000000ff98b57208 */ /* 0x000fca0000800000 */
[----:B------:R-:W-:Y:S01]  /*174b0*/  FADD.FTZ R4, -R181, R4 ;  /* 0x00000004b5047221 */ /* 0x000fe20000010100 */
[-C--:B------:R-:W-:Y:S01]  /*174c0*/  FMUL.FTZ R181, R152, R2.reuse ;  /* 0x0000000298b57220 */ /* 0x080fe20000410000 */
[----:B------:R-:W-:Y:S02]  /*174d0*/  MUFU.EX2 R5, R5 ;  /* 0x0000000500057308 */ /* 0x000fe40000000800 */
[----:B------:R-:W-:Y:S02]  /*174e0*/  FMUL.FTZ R4, R4, R2 ;  /* 0x0000000204047220 */ /* 0x000fe40000410000 */
[----:B------:R-:W-:-:S05]  /*174f0*/  FSEL R181, R181, RZ, P1 ;  /* 0x000000ffb5b57208 */ /* 0x000fca0000800000 */
        /* <DEDUP_REMOVED lines=17> */
[----:B------:R-:W-:-:S04]  /*17610*/  FFMA.FTZ R181, R183, R2, -R181 ;  /* 0x00000002b7b57223 */ /* 0x000fc800000108b5 */
[----:B------:R1:W0:Y:S08]  /*17620*/  MUFU.EX2 R0, R4 ;  /* 0x0000000400007308 */ /* 0x0002300000000800 */
[----:B------:R-:W3:Y:S01]  /*17630*/  MUFU.EX2 R158, R158 ;  /* 0x0000009e009e7308 */ /* 0x000ee20000000800 */
[----:B-1----:R-:W-:-:S04]  /*17640*/  FADD.FTZ R4, R153, R221 ;  /* 0x000000dd99047221 */ /* 0x002fc80000010000 */
[----:B--2---:R-:W-:-:S03]  /*17650*/  FADD.FTZ R4, R156, R4 ;  /* 0x000000049c047221 */ /* 0x004fc60000010000 */
[----:B------:R-:W1:Y:S01]  /*17660*/  MUFU.EX2 R159, R159 ;  /* 0x0000009f009f7308 */ /* 0x000e620000000800 */
[----:B0-----:R-:W-:Y:S01]  /*17670*/  FFMA.FTZ R9, R0, R9, R154 ;  /* 0x0000000900097223 */ /* 0x001fe2000001009a */
[----:B------:R-:W-:-:S03]  /*17680*/  FADD.FTZ R4, R157, R4 ;  /* 0x000000049d047221 */ /* 0x000fc60000010000 */
[----:B------:R-:W-:Y:S01]  /*17690*/  FADD.FTZ R9, R197, R9 ;  /* 0x00000009c5097221 */ /* 0x000fe20000010000 */
[----:B------:R-:W-:Y:S02]  /*176a0*/  FADD.FTZ R4, R160, R4 ;  /* 0x00000004a0047221 */ /* 0x000fe40000010000 */
[----:B------:R-:W0:Y:S01]  /*176b0*/  MUFU.EX2 R162, R162 ;  /* 0x000000a200a27308 */ /* 0x000e220000000800 */
[----:B---3--:R-:W-:Y:S01]  /*176c0*/  FADD.FTZ R9, R158, R9 ;  /* 0x000000099e097221 */ /* 0x008fe20000010000 */
[----:B------:R-:W-:-:S04]  /*176d0*/  FADD.FTZ R4, R161, R4 ;  /* 0x00000004a1047221 */ /* 0x000fc80000010000 */
[----:B------:R-:W-:Y:S02]  /*176e0*/  FADD.FTZ R4, R164, R4 ;  /* 0x00000004a4047221 */ /* 0x000fe40000010000 */
[----:B------:R-:W2:Y:S01]  /*176f0*/  MUFU.EX2 R163, R163 ;  /* 0x000000a300a37308 */ /* 0x000ea20000000800 */
[----:B-1----:R-:W-:Y:S01]  /*17700*/  FADD.FTZ R9, R159, R9 ;  /* 0x000000099f097221 */ /* 0x002fe20000010000 */
[----:B------:R-:W-:-:S04]  /*17710*/  FADD.FTZ R4, R165, R4 ;  /* 0x00000004a5047221 */ /* 0x000fc80000010000 */
[----:B------:R-:W-:Y:S02]  /*17720*/  FADD.FTZ R4, R168, R4 ;  /* 0x00000004a8047221 */ /* 0x000fe40000010000 */
[----:B------:R-:W1:Y:S01]  /*17730*/  MUFU.EX2 R166, R166 ;  /* 0x000000a600a67308 */ /* 0x000e620000000800 */
[----:B0-----:R-:W-:Y:S01]  /*17740*/  FADD.FTZ R9, R162, R9 ;  /* 0x00000009a2097221 */ /* 0x001fe20000010000 */
[----:B------:R-:W-:-:S04]  /*17750*/  FADD.FTZ R4, R169, R4 ;  /* 0x00000004a9047221 */ /* 0x000fc80000010000 */
[----:B------:R-:W-:Y:S02]  /*17760*/  FADD.FTZ R4, R172, R4 ;  /* 0x00000004ac047221 */ /* 0x000fe40000010000 */
[----:B------:R-:W0:Y:S01]  /*17770*/  MUFU.EX2 R167, R167 ;  /* 0x000000a700a77308 */ /* 0x000e220000000800 */
[----:B--2---:R-:W-:Y:S01]  /*17780*/  FADD.FTZ R9, R163, R9 ;  /* 0x00000009a3097221 */ /* 0x004fe20000010000 */
        /* <DEDUP_REMOVED lines=8> */
[----:B------:R-:W-:-:S06]  /*17810*/  FADD.FTZ R221, R5, R4 ;  /* 0x0000000405dd7221 */ /* 0x000fcc0000010000 */
        /* <DEDUP_REMOVED lines=11> */
[----:B0-----:R-:W-:-:S04]  /*178d0*/  FADD.FTZ R9, R179, R9 ;  /* 0x00000009b3097221 */ /* 0x001fc80000010000 */
[----:B--2---:R-:W-:-:S04]  /*178e0*/  FADD.FTZ R9, R182, R9 ;  /* 0x00000009b6097221 */ /* 0x004fc80000010000 */
[----:B-1----:R-:W-:Y:S01]  /*178f0*/  FADD.FTZ R9, R181, R9 ;  /* 0x00000009b5097221 */ /* 0x002fe20000010000 */
[----:B------:R-:W-:Y:S06]  /*17900*/  @!P0 BRA `(.L_x_1790) ;  /* 0x0000000000048947 */ /* 0x000fec0003800000 */
[----:B------:R-:W-:Y:S01]  /*17910*/  BPT.TRAP 0x1 ;  /* 0x000000040000795c */ /* 0x000fe20000300000 */
.L_x_1790:
[----:B------:R-:W2:Y:S01]  /*17920*/  LDL R4, [R1+0x10] ;  /* 0x0000100001047983 */ /* 0x000ea20000100800 */
[----:B------:R-:W-:Y:S02]  /*17930*/  IADD3 R218, R218, 0x30860, RZ ;  /* 0x00030860dada7810 */ /* 0x000fe40007ffe0ff */
[----:B------:R-:W-:Y:S01]  /*17940*/  F2FP.F16.F32.PACK_AB R186, R5, R180 ;  /* 0x000000b405ba723e */ /* 0x000fe200000000ff */
[----:B------:R-:W-:Y:S01]  /*17950*/  IMAD.MOV.U32 R5, RZ, RZ, R155 ;  /* 0x000000ffff057224 */ /* 0x000fe200078e009b */
[----:B------:R-:W-:Y:S02]  /*17960*/  PRMT R218, R191, 0x654, R218 ;  /* 0x00000654bfda7816 */ /* 0x000fe400000000da */
[----:B------:R-:W-:Y:S02]  /*17970*/  F2FP.F16.F32.PACK_AB R196, R153, R196 ;  /* 0x000000c499c4723e */ /* 0x000fe400000000ff */
[----:B------:R0:W-:Y:S01]  /*17980*/  SYNCS.ARRIVE.TRANS64.RED.A1T0 RZ, [R218+URZ], RZ ;  /* 0x000000ffdaff79a7 */ /* 0x0001e2000810043f */
[----:B------:R-:W-:-:S02]  /*17990*/  F2FP.F16.F32.PACK_AB R197, R197, R154 ;  /* 0x0000009ac5c5723e */ /* 0x000fc400000000ff */
[----:B------:R-:W-:Y:S02]  /*179a0*/  F2FP.F16.F32.PACK_AB R198, R157, R156 ;  /* 0x0000009c9dc6723e */ /* 0x000fe400000000ff */
[----:B------:R-:W-:Y:S02]  /*179b0*/  F2FP.F16.F32.PACK_AB R199, R159, R158 ;  /* 0x0000009e9fc7723e */ /* 0x000fe400000000ff */
[----:B------:R-:W-:Y:S01]  /*179c0*/  F2FP.F16.F32.PACK_AB R192, R161, R160 ;  /* 0x000000a0a1c0723e */ /* 0x000fe200000000ff */
[----:B0-----:R-:W-:Y:S01]  /*179d0*/  IMAD.MOV.U32 R218, RZ, RZ, R226 ;  /* 0x000000ffffda7224 */ /* 0x001fe200078e00e2 */
        /* <DEDUP_REMOVED lines=10> */
[----:B------:R-:W-:Y:S02]  /*17a80*/  MOV R204, R222 ;  /* 0x000000de00cc7202 */ /* 0x000fe40000000f00 */
[C---:B--2---:R-:W-:Y:S01]  /*17a90*/  ISETP.GT.AND P1, PT, R8.reuse, R4, PT ;  /* 0x000000040800720c */ /* 0x044fe20003f24270 */
[----:B------:R-:W-:Y:S02]  /*17aa0*/  VIADD R8, R8, 0xffffffff ;  /* 0xffffffff08087836 */ /* 0x000fe40000000000 */
[----:B------:R-:W-:-:S10]  /*17ab0*/  IMAD.MOV.U32 R4, RZ, RZ, R152 ;  /* 0x000000ffff047224 */ /* 0x000fd400078e0098 */
[----:B------:R-:W-:Y:S05]  /*17ac0*/  @P1 BRA `(.L_x_1791) ;  /* 0xffffffd000981947 */ /* 0x000fea000383ffff */
[----:B------:R-:W-:Y:S05]  /*17ad0*/  BSYNC B0 ;  /* 0x0000000000007941 */ /* 0x000fea0003800000 */
.L_x_1770:
[----:B------:R-:W-:Y:S02]  /*17ae0*/  IMAD.MOV.U32 R4, RZ, RZ, R152 ;  /* 0x000000ffff047224 */ /* 0x000fe400078e0098 */
[----:B------:R-:W-:Y:S02]  /*17af0*/  IMAD.MOV.U32 R5, RZ, RZ, R155 ;  /* 0x000000ffff057224 */ /* 0x000fe400078e009b */
[----:B------:R-:W-:Y:S02]  /*17b00*/  IMAD.MOV.U32 R204, RZ, RZ, R222 ;  /* 0x000000ffffcc7224 */ /* 0x000fe400078e00de */
[----:B------:R-:W-:-:S07]  /*17b10*/  IMAD.MOV.U32 R218, RZ, RZ, R226 ;  /* 0x000000ffffda7224 */ /* 0x000fce00078e00e2 */
.L_x_1769:
[----:B------:R-:W-:Y:S05]  /*17b20*/  BSYNC B1 ;  /* 0x0000000000017941 */ /* 0x000fea0003800000 */
.L_x_1768:
[----:B------:R-:W2:Y:S01]  /*17b30*/  LDL R153, [R1+0x4c] ;  /* 0x00004c0001997983 */ /* 0x000ea20000100800 */
[----:B------:R-:W0:Y:S01]  /*17b40*/  LDC R152, c[0x0][0x448] ;  /* 0x00011200ff987b82 */ /* 0x000e220000000800 */
[----:B------:R-:W-:-:S07]  /*17b50*/  LOP3.LUT R22, R22, 0xffffffdf, RZ, 0xc0, !PT ;  /* 0xffffffdf16167812 */ /* 0x000fce00078ec0ff */
[----:B------:R-:W1:Y:S01]  /*17b60*/  LDC R155, c[0x0][0x9e4] ;  /* 0x00027900ff9b7b82 */ /* 0x000e620000000800 */
[----:B0-----:R-:W-:-:S13]  /*17b70*/  ISETP.NE.AND P1, PT, R152, 0x1, PT ;  /* 0x000000019800780c */ /* 0x001fda0003f25270 */
[----:B------:R-:W0:Y:S01]  /*17b80*/  @P1 LDC R154, c[0x0][0x44c] ;  /* 0x00011300ff9a1b82 */ /* 0x000e220000000800 */
[----:B------:R-:W-:-:S04]  /*17b90*/  @P1 LOP3.LUT R22, R22, 0x20, RZ, 0xfc, !PT ;  /* 0x0000002016161812 */ /* 0x000fc800078efcff */
[----:B------:R-:W-:-:S03]  /*17ba0*/  LOP3.LUT R22, R22, 0xffffffbf, RZ, 0xc0, !PT ;  /* 0xffffffbf16167812 */ /* 0x000fc600078ec0ff */
[----:B------:R-:W3:Y:S01]  /*17bb0*/  @P1 LDC R152, c[0x0][0x450] ;  /* 0x00011400ff981b82 */ /* 0x000ee20000000800 */
[----:B--2---:R-:W-:-:S05]  /*17bc0*/  IADD3 R153, R153, 0x7f, RZ ;  /* 0x0000007f99997810 */ /* 0x004fca0007ffe0ff */
[----:B0-----:R-:W-:-:S05]  /*17bd0*/  @P1 IMAD.HI.U32 R154, R153, R154, RZ ;  /* 0x0000009a999a1227 */ /* 0x001fca00078e00ff */
[----:B---3--:R-:W-:Y:S02]  /*17be0*/  @P1 SHF.R.U32.HI R153, RZ, R152, R154 ;  /* 0x00000098ff991219 */ /* 0x008fe4000001169a */
[----:B-1----:R-:W-:Y:S02]  /*17bf0*/  ISETP.GE.AND P1, PT, R155, 0x1, PT ;  /* 0x000000019b00780c */ /* 0x002fe40003f26270 */
[----:B------:R-:W-:-:S05]  /*17c00*/  IADD3 R152, R220, 0x1, -R219 ;  /* 0x00000001dc987810 */ /* 0x000fca0007ffe8db */
[----:B------:R-:W-:-:S04]  /*17c10*/  IMAD.IADD R153, R152, 0x1, R153 ;  /* 0x0000000198997824 */ /* 0x000fc800078e0299 */
[----:B------:R-:W-:Y:S02]  /*17c20*/  IMAD.IADD R223, R153, 0x1, -R223 ;  /* 0x0000000199df7824 */ /* 0x000fe400078e0adf */
[----:B------:R-:W-:Y:S01]  /*17c30*/  @P1 LOP3.LUT R22, R22, 0x40, RZ, 0xfc, !PT ;  /* 0x0000004016161812 */ /* 0x000fe200078efcff */
[----:B------:R-:W-:Y:S06]  /*17c40*/  @!P1 BRA `(.L_x_1792) ;  /* 0x0000000000489947 */ /* 0x000fec0003800000 */
[----:B------:R-:W-:Y:S01]  /*17c50*/  IMAD.MOV.U32 R154, RZ, RZ, R153 ;  /* 0x000000ffff9a7224 */ /* 0x000fe200078e0099 */
[----:B------:R-:W-:Y:S04]  /*17c60*/  BSSY B0, `(.L_x_1793) ;  /* 0x000000e000007945 */ /* 0x000fe80003800000 */
        /* <DEDUP_REMOVED lines=9> */
.L_x_1794:
[----:B------:R-:W-:-:S13]  /*17d00*/  ISETP.NE.AND P1, PT, R155, 0x1, PT ;  /* 0x000000019b00780c */ /* 0x000fda0003f25270 */
[----:B------:R-:W0:Y:S02]  /*17d10*/  @P1 LDC.64 R152, c[0x0][0x9e8] ;  /* 0x00027a00ff981b82 */ /* 0x000e240000000a00 */
[----:B0-----:R-:W-:-:S05]  /*17d20*/  @P1 IMAD.HI.U32 R152, R154, R152, RZ ;  /* 0x000000989a981227 */ /* 0x001fca00078e00ff */
[----:B------:R-:W-:-:S07]  /*17d30*/  @P1 SHF.R.U32.HI R154, RZ, R153, R152 ;  /* 0x00000099ff9a1219 */ /* 0x000fce0000011698 */
.L_x_1795:
[----:B------:R-:W-:Y:S05]  /*17d40*/  BSYNC B0 ;  /* 0x0000000000007941 */ /* 0x000fea0003800000 */
.L_x_1793:
[----:B------:R-:W-:-:S05]  /*17d50*/  IMAD R154, R154, R155, RZ ;  /* 0x0000009b9a9a7224 */ /* 0x000fca00078e02ff */
[----:B------:R-:W-:-:S07]  /*17d60*/  VIMNMX R223, R223, R154, !PT ;  /* 0x0000009adfdf7248 */ /* 0x000fce0007fe0100 */
.L_x_1792:
[----:B------:R-:W2:Y:S01]  /*17d70*/  LDL R153, [R1+0x68] ;  /* 0x0000680001997983 */ /* 0x000ea20000100800 */
[----:B------:R-:W-:Y:S01]  /*17d80*/  VIADD R223, R223, 0x3f ;  /* 0x0000003fdfdf7836 */ /* 0x000fe20000000000 */
[----:B------:R-:W-:Y:S04]  /*17d90*/  BSSY B0, `(.L_x_1796) ;  /* 0x0000224000007945 */ /* 0x000fe80003800000 */
[----:B------:R-:W-:-:S04]  /*17da0*/  SHF.R.S32.HI R152, RZ, 0x1f, R223 ;  /* 0x0000001fff987819 */ /* 0x000fc800000114df */
[----:B------:R-:W-:-:S04]  /*17db0*/  LEA.HI R152, R152, R223, RZ, 0x6 ;  /* 0x000000df98987211 */ /* 0x000fc800078f30ff */
[----:B------:R-:W-:-:S04]  /*17dc0*/  SHF.R.S32.HI R152, RZ, 0x6, R152 ;  /* 0x00000006ff987819 */ /* 0x000fc80000011498 */
[----:B--2---:R-:W-:-:S04]  /*17dd0*/  VIMNMX R153, R153, R152, !PT ;  /* 0x0000009899997248 */ /* 0x004fc80007fe0100 */
[----:B------:R-:W-:Y:S01]  /*17de0*/  ISETP.GE.AND P1, PT, R8, R153, PT ;  /* 0x000000990800720c */ /* 0x000fe20003f26270 */
[----:B------:R0:W-:-:S12]  /*17df0*/  STL [R1+0x48], R153 ;  /* 0x0000489901007387 */ /* 0x0001d80000100800 */
[----:B0-----:R-:W-:Y:S05]  /*17e00*/  @!P1 BRA `(.L_x_1797) ;  /* 0x0000002000709947 */ /* 0x001fea0003800000 */
[----:B------:R-:W-:Y:S01]  /*17e10*/  BSSY B1, `(.L_x_1798) ;  /* 0x000021a000017945 */ /* 0x000fe20003800000 */
[----:B------:R-:W-:Y:S01]  /*17e20*/  IMAD.MOV.U32 R227, RZ, RZ, R8 ;  /* 0x000000ffffe37224 */ /* 0x000fe200078e0008 */
[----:B------:R-:W-:Y:S01]  /*17e30*/  MOV R226, R4 ;  /* 0x0000000400e27202 */ /* 0x000fe20000000f00 */
[----:B------:R-:W-:Y:S02]  /*17e40*/  IMAD.MOV.U32 R222, RZ, RZ, R5 ;  /* 0x000000ffffde7224 */ /* 0x000fe400078e0005 */
[----:B------:R-:W-:Y:S02]  /*17e50*/  IMAD.MOV.U32 R8, RZ, RZ, R218 ;  /* 0x000000ffff087224 */ /* 0x000fe400078e00da */
[----:B------:R-:W-:-:S07]  /*17e60*/  IMAD.MOV.U32 R229, RZ, RZ, R204 ;  /* 0x000000ffffe57224 */ /* 0x000fce00078e00cc */
.L_x_1811:
[----:B------:R-:W-:-:S04]  /*17e70*/  ISETP.NE.AND P1, PT, R229, 0x1, PT ;  /* 0x00000001e500780c */ /* 0x000fc80003f25270 */
[----:B------:R-:W-:-:S04]  /*17e80*/  SEL R218, RZ, 0x1, P1 ;  /* 0x00000001ffda7807 */ /* 0x000fc80000800000 */
[----:B------:R-:W-:Y:S01]  /*17e90*/  LOP3.LUT R218, R8, R218, RZ, 0x3c, !PT ;  /* 0x000000da08da7212 */ /* 0x000fe200078e3cff */
[----:B------:R-:W-:Y:S06]  /*17ea0*/  @!P0 BRA `(.L_x_1799) ;  /* 0x0000000000048947 */ /* 0x000fec0003800000 */
[----:B------:R-:W-:Y:S01]  /*17eb0*/  BPT.TRAP 0x1 ;  /* 0x000000040000795c */ /* 0x000fe20000300000 */
.L_x_1799:
[----:B------:R-:W-:Y:S02]  /*17ec0*/  IADD3 R204, R229, 0x1, RZ ;  /* 0x00000001e5cc7810 */ /* 0x000fe40007ffe0ff */
[----:B------:R-:W-:Y:S02]  /*17ed0*/  SHF.L.U32 R4, R218, 0x1f, RZ ;  /* 0x0000001fda047819 */ /* 0x000fe400000006ff */
[----:B------:R-:W-:-:S04]  /*17ee0*/  ISETP.NE.AND P1, PT, R204, 0x2, PT ;  /* 0x00000002cc00780c */ /* 0x000fc80003f25270 */
[----:B------:R-:W-:-:S05]  /*17ef0*/  SEL R204, R204, RZ, P1 ;  /* 0x000000ffcccc7207 */ /* 0x000fca0000800000 */
[----:B------:R-:W-:-:S04]  /*17f00*/  IMAD R223, R204, 0x8, R18 ;  /* 0x00000008ccdf7824 */ /* 0x000fc800078e0212 */
[----:B------:R0:W1:Y:S01]  /*17f10*/  SYNCS.PHASECHK.TRANS64.TRYWAIT P1, [R223+URZ+0x30830], R4 ;  /* 0x03083004df0075a7 */ /* 0x000062000802017f */
[----:B------:R-:W-:Y:S05]  /*17f20*/  @!P0 BRA `(.L_x_1800) ;  /* 0x0000000000048947 */ /* 0x000fea0003800000 */
[----:B------:R-:W-:Y:S01]  /*17f30*/  BPT.TRAP 0x1 ;  /* 0x000000040000795c */ /* 0x000fe20000300000 */
.L_x_1800:
[----:B------:R-:W2:Y:S01]  /*17f40*/  LDL R2, [R1+0x44] ;  /* 0x0000440001027983 */ /* 0x000ea20000100800 */
[----:B------:R-:W-:Y:S01]  /*17f50*/  BSSY B2, `(.L_x_1801) ;  /* 0x0000007000027945 */ /* 0x000fe20003800000 */
[----:B--2---:R-:W-:-:S04]  /*17f60*/  IMAD R2, R204, 0x800, R2 ;  /* 0x00000800cc027824 */ /* 0x004fc800078e0202 */
[C---:B------:R-:W-:Y:S02]  /*17f70*/  VIADD R154, R2.reuse, 0x2 ;  /* 0x00000002029a7836 */ /* 0x040fe40000000000 */
[----:B------:R-:W-:Y:S01]  /*17f80*/  VIADD R153, R2, 0x4 ;  /* 0x0000000402997836 */ /* 0x000fe20000000000 */
[----:B-1----:R-:W-:Y:S06]  /*17f90*/  @P1 BRA `(.L_x_1802) ;  /* 0x0000000000081947 */ /* 0x002fec0003800000 */
[----:B------:R-:W1:Y:S02]  /*17fa0*/  SYNCS.PHASECHK.TRANS64.TRYWAIT P1, [R223+URZ+0x30830], R4 ;  /* 0x03083004df0075a7 */ /* 0x000e64000802017f */
[----:B-1----:R-:W-:Y:S05]  /*17fb0*/  @!P1 BRA `(.L_x_1803) ;  /* 0x0000012000c89947 */ /* 0x002fea0003800000 */
.L_x_1802:
[----:B------:R-:W-:Y:S05]  /*17fc0*/  BSYNC B2 ;  /* 0x0000000000027941 */ /* 0x000fea0003800000 */
.L_x_1801:
[----:B------:R-:W-:Y:S04]  /*17fd0*/  STL.64 [R1+0xd0], R22 ;  /* 0x0000d01601007387 */ /* 0x000fe80000100a00 */
[----:B------:R-:W-:Y:S04]  /*17fe0*/  STL [R1+0xc8], R18 ;  /* 0x0000c81201007387 */ /* 0x000fe80000100800 */
[----:B------:R2:W-:Y:S04]  /*17ff0*/  STL.64 [R1+0xc0], R16 ;  /* 0x0000c01001007387 */ /* 0x0005e80000100a00 */
[----:B--2---:R-:W2:Y:S04]  /*18000*/  LDL.64 R16, [R1+0x30] ;  /* 0x0000300001107983 */ /* 0x004ea80000100a00 */
[----:B------:R3:W-:Y:S04]  /*18010*/  STL.64 [R1+0xb8], R8 ;  /* 0x0000b80801007387 */ /* 0x0007e80000100a00 */
[----:B------:R-:W4:Y:S01]  /*18020*/  LDL.64 R22, [R1+0x38] ;  /* 0x0000380001167983 */ /* 0x000f220000100a00 */
[----:B01----:R-:W-:-:S04]  /*18030*/  MOV R4, R2 ;  /* 0x0000000200047202 */ /* 0x003fc80000000f00 */
[----:B------:R-:W-:Y:S01]  /*18040*/  R2UR UR6, R4 ;  /* 0x00000000040672ca */ /* 0x000fe200000e0000 */
[----:B------:R-:W-:Y:S02]  /*18050*/  IMAD.MOV.U32 R4, RZ, RZ, R154 ;  /* 0x000000ffff047224 */ /* 0x000fe400078e009a */
[----:B------:R-:W-:Y:S01]  /*18060*/  VIADD R152, R2, 0x6 ;  /* 0x0000000602987836 */ /* 0x000fe20000000000 */
[----:B---3--:R-:W3:Y:S01]  /*18070*/  LDL.64 R8, [R1+0x28] ;  /* 0x0000280001087983 */ /* 0x008ee20000100a00 */
[----:B------:R-:W-:Y:S01]  /*18080*/  IMAD.MOV.U32 R5, RZ, RZ, 0x40000040 ;  /* 0x40000040ff057424 */ /* 0x000fe200078e00ff */
[----:B------:R-:W-:Y:S01]  /*18090*/  R2UR UR4, R4 ;  /* 0x00000000040472ca */ /* 0x000fe200000e0000 */
[----:B------:R-:W-:Y:S01]  /*180a0*/  IMAD.MOV.U32 R4, RZ, RZ, R153 ;  /* 0x000000ffff047224 */ /* 0x000fe200078e0099 */
[----:B------:R-:W-:Y:S01]  /*180b0*/  R2UR UR10, R152 ;  /* 0x00000000980a72ca */ /* 0x000fe200000e0000 */
[----:B------:R-:W-:Y:S01]  /*180c0*/  IMAD.MOV.U32 R153, RZ, RZ, 0x40000040 ;  /* 0x40000040ff997424 */ /* 0x000fe200078e00ff */
[----:B------:R-:W-:-:S02]  /*180d0*/  R2UR UR7, R5 ;  /* 0x00000000050772ca */ /* 0x000fc400000e0000 */
[----:B------:R-:W-:Y:S02]  /*180e0*/  R2UR UR8, R4 ;  /* 0x00000000040872ca */ /* 0x000fe400000e0000 */
[----:B------:R-:W-:Y:S02]  /*180f0*/  R2UR UR11, R153 ;  /* 0x00000000990b72ca */ /* 0x000fe400000e0000 */
[C---:B------:R-:W-:Y:S01]  /*18100*/  IADD3 R4, R2.reuse, 0x200, RZ ;  /* 0x0000020002047810 */ /* 0x040fe20007ffe0ff */
[----:B------:R-:W-:Y:S01]  /*18110*/  VIADD R154, R2, 0x204 ;  /* 0x00000204029a7836 */ /* 0x000fe20000000000 */
[C---:B------:R-:W-:Y:S02]  /*18120*/  R2UR UR5, R5.reuse ;  /* 0x00000000050572ca */ /* 0x040fe400000e0000 */
[----:B------:R-:W-:Y:S01]  /*18130*/  R2UR UR14, R4 ;  /* 0x00000000040e72ca */ /* 0x000fe200000e0000 */
[----:B------:R-:W-:Y:S01]  /*18140*/  VIADD R4, R2, 0x206 ;  /* 0x0000020602047836 */ /* 0x000fe20000000000 */
[----:B------:R-:W-:Y:S01]  /*18150*/  R2UR UR22, R154 ;  /* 0x000000009a1672ca */ /* 0x000fe200000e0000 */
[----:B------:R-:W-:Y:S01]  /*18160*/  FMUL.FTZ R24, R24, R3 ;  /* 0x0000000318187220 */ /* 0x000fe20000410000 */
[----:B------:R-:W-:-:S02]  /*18170*/  R2UR UR9, R5 ;  /* 0x00000000050972ca */ /* 0x000fc400000e0000 */
[----:B------:R-:W-:Y:S02]  /*18180*/  R2UR UR26, R4 ;  /* 0x00000000041a72ca */ /* 0x000fe400000e0000 */
[----:B------:R-:W-:Y:S01]  /*18190*/  MOV R152, UR11 ;  /* 0x0000000b00987c02 */ /* 0x000fe20008000f00 */
[C---:B------:R-:W-:Y:S02]  /*181a0*/  VIADD R4, R2.reuse, 0x404 ;  /* 0x0000040402047836 */ /* 0x040fe40000000000 */
[----:B------:R-:W-:Y:S02]  /*181b0*/  VIADD R154, R2, 0x400 ;  /* 0x00000400029a7836 */ /* 0x000fe40000000000 */
[----:B------:R0:W-:Y:S01]  /*181c0*/  STL [R1+0x14], R152 ;  /* 0x0000149801007387 */ /* 0x0001e20000100800 */
[----:B------:R-:W-:Y:S02]  /*181d0*/  R2UR UR38, R4 ;  /* 0x00000000042672ca */ /* 0x000fe400000e0000 */
[----:B------:R-:W-:-:S02]  /*181e0*/  IADD3 R4, R2, 0x600, RZ ;  /* 0x0000060002047810 */ /* 0x000fc40007ffe0ff */
[----:B------:R-:W-:Y:S01]  /*181f0*/  R2UR UR30, R154 ;  /* 0x000000009a1e72ca */ /* 0x000fe200000e0000 */
[----:B0-----:R-:W-:Y:S01]  /*18200*/  VIADD R152, R2, 0x202 ;  /* 0x0000020202987836 */ /* 0x001fe20000000000 */
[----:B------:R-:W-:Y:S01]  /*18210*/  R2UR UR46, R4 ;  /* 0x00000000042e72ca */ /* 0x000fe200000e0000 */
[----:B------:R-:W-:-:S03]  /*18220*/  VIADD R154, R2, 0x406 ;  /* 0x00000406029a7836 */ /* 0x000fc60000000000 */
[----:B------:R-:W-:Y:S01]  /*18230*/  R2UR UR18, R152 ;  /* 0x00000000981272ca */ /* 0x000fe200000e0000 */
[C---:B------:R-:W-:Y:S02]  /*18240*/  VIADD R152, R2.reuse, 0x402 ;  /* 0x0000040202987836 */ /* 0x040fe40000000000 */
[----:B------:R-:W-:Y:S01]  /*18250*/  VIADD R4, R2, 0x606 ;  /* 0x0000060602047836 */ /* 0x000fe20000000000 */
[----:B------:R-:W-:Y:S01]  /*18260*/  R2UR UR42, R154 ;  /* 0x000000009a2a72ca */ /* 0x000fe200000e0000 */
[----:B------:R-:W-:Y:S01]  /*18270*/  VIADD R154, R2, 0x602 ;  /* 0x00000602029a7836 */ /* 0x000fe20000000000 */
[----:B------:R-:W-:Y:S01]  /*18280*/  R2UR UR34, R152 ;  /* 0x00000000982272ca */ /* 0x000fe200000e0000 */
[----:B------:R-:W-:Y:S01]  /*18290*/  VIADD R152, R2, 0x604 ;  /* 0x0000060402987836 */ /* 0x000fe20000000000 */
        /* <DEDUP_REMOVED lines=69> */
[----:B------:R-:W3:Y:S01]  /*186f0*/  LDL.64 R4, [R1+0x18] ;  /* 0x0000180001047983 */ /* 0x000ee20000100a00 */
[-C--:B------:R-:W-:Y:S01]  /*18700*/  FMUL.FTZ R26, R26, R0.reuse ;  /* 0x000000001a1a7220 */ /* 0x080fe20000410000 */
[-C--:B------:R-:W-:Y:S01]  /*18710*/  FMUL.FTZ R27, R27, R0.reuse ;  /* 0x000000001b1b7220 */ /* 0x080fe20000410000 */
[-C--:B------:R-:W-:Y:S01]  /*18720*/  FMUL.FTZ R30, R30, R0.reuse ;  /* 0x000000001e1e7220 */ /* 0x080fe20000410000 */
[----:B------:R-:W3:Y:S01]  /*18730*/  LDL.64 R2, [R1+0x20] ;  /* 0x0000200001027983 */ /* 0x000ee20000100a00 */
        /* <DEDUP_REMOVED lines=61> */
[----:B------:R-:W3:Y:S01]  /*18b10*/  LDL.LU R0, [R1+0x14] ;  /* 0x0000140001007983 */ /* 0x000ee20000300800 */
[----:B------:R-:W-:Y:S01]  /*18b20*/  MOV R18, UR10 ;  /* 0x0000000a00127c02 */ /* 0x000fe20008000f00 */
[----:B------:R-:W-:Y:S01]  /*18b30*/  UMOV UR10, UR4 ;  /* 0x00000004000a7c82 */ /* 0x000fe20008000000 */
[----:B------:R-:W-:Y:S01]  /*18b40*/  UMOV UR11, UR5 ;  /* 0x00000005000b7c82 */ /* 0x000fe20008000000 */
[----:B------:R-:W-:Y:S02]  /*18b50*/  R2UR UR4, R6 ;  /* 0x00000000060472ca */ /* 0x000fe400000e0000 */
[----:B------:R-:W-:Y:S02]  /*18b60*/  R2UR UR5, R7 ;  /* 0x00000000070572ca */ /* 0x000fe400000e0000 */
[----:B------:R-:W-:Y:S02]  /*18b70*/  MOV R155, 0x40000040 ;  /* 0x40000040009b7802 */ /* 0x000fe40000000f00 */
[----:B------:R-:W-:-:S02]  /*18b80*/  R2UR UR19, R153 ;  /* 0x00000000991372ca */ /* 0x000fc400000e0000 */
[C---:B------:R-:W-:Y:S02]  /*18b90*/  R2UR UR23, R155.reuse ;  /* 0x000000009b1772ca */ /* 0x040fe400000e0000 */
[----:B------:R-:W-:Y:S02]  /*18ba0*/  R2UR UR31, R155 ;  /* 0x000000009b1f72ca */ /* 0x000fe400000e0000 */
[----:B------:R-:W-:Y:S02]  /*18bb0*/  R2UR UR35, R153 ;  /* 0x00000000992372ca */ /* 0x000fe400000e0000 */
[C---:B------:R-:W-:Y:S02]  /*18bc0*/  R2UR UR43, R155.reuse ;  /* 0x000000009b2b72ca */ /* 0x040fe400000e0000 */
[----:B------:R-:W-:Y:S02]  /*18bd0*/  R2UR UR50, R154 ;  /* 0x000000009a3272ca */ /* 0x000fe400000e0000 */
[----:B------:R-:W-:-:S02]  /*18be0*/  R2UR UR51, R155 ;  /* 0x000000009b3372ca */ /* 0x000fc400000e0000 */
[----:B------:R-:W-:Y:S02]  /*18bf0*/  R2UR UR54, R152 ;  /* 0x00000000983672ca */ /* 0x000fe400000e0000 */
[----:B------:R-:W-:Y:S02]  /*18c00*/  R2UR UR55, R153 ;  /* 0x00000000993772ca */ /* 0x000fe400000e0000 */
[----:B------:R-:W-:-:S06]  /*18c10*/  WARPGROUP.ARRIVE ;  /* 0x00000000000079c5 */ /* 0x000fcc0000000000 */
[----:B------:R-:W-:Y:S01]  /*18c20*/  HGMMA.64x64x16.F32 R152, gdesc[UR4], RZ, !UPT, gsb0 ;  /* 0x00e00000049879f0 */ /* 0x000fe2000c0008ff */
[----:B------:R-:W-:Y:S01]  /*18c30*/  UMOV UR6, UR8 ;  /* 0x0000000800067c82 */ /* 0x000fe20008000000 */
[----:B------:R-:W-:Y:S01]  /*18c40*/  UMOV UR7, UR9 ;  /* 0x0000000900077c82 */ /* 0x000fe20008000000 */
[----:B----4-:R-:W-:Y:S02]  /*18c50*/  R2UR UR8, R22 ;  /* 0x00000000160872ca */ /* 0x010fe400000e0000 */
[----:B------:R-:W-:Y:S02]  /*18c60*/  R2UR UR9, R23 ;  /* 0x00000000170972ca */ /* 0x000fe400000e0000 */
[----:B--2---:R-:W-:Y:S01]  /*18c70*/  R2UR UR4, R16 ;  /* 0x00000000100472ca */ /* 0x004fe200000e0000 */
        /* <DEDUP_REMOVED lines=9> */
[----:B---3--:R-:W-:Y:S01]  /*18d10*/  R2UR UR8, R8 ;  /* 0x00000000080872ca */ /* 0x008fe200000e0000 */
[----:B------:R0:W5:Y:S01]  /*18d20*/  LDL.LU R18, [R1+0xc8] ;  /* 0x0000c80001127983 */ /* 0x0001620000300800 */
[----:B------:R-:W-:Y:S02]  /*18d30*/  R2UR UR9, R9 ;  /* 0x00000000090972ca */ /* 0x000fe400000e0000 */
[----:B------:R-:W-:Y:S01]  /*18d40*/  R2UR UR20, R216 ;  /* 0x00000000d81472ca */ /* 0x000fe200000e0000 */
[----:B------:R0:W5:Y:S01]  /*18d50*/  LDL.LU.64 R16, [R1+0xc0] ;  /* 0x0000c00001107983 */ /* 0x0001620000300a00 */
[----:B------:R-:W-:Y:S02]  /*18d60*/  R2UR UR21, R217 ;  /* 0x00000000d91572ca */ /* 0x000fe400000e0000 */
[----:B------:R-:W-:Y:S01]  /*18d70*/  R2UR UR24, R214 ;  /* 0x00000000d61872ca */ /* 0x000fe200000e0000 */
[----:B------:R0:W5:Y:S01]  /*18d80*/  LDL.LU.64 R8, [R1+0xb8] ;  /* 0x0000b80001087983 */ /* 0x0001620000300a00 */
[----:B------:R-:W-:-:S02]  /*18d90*/  WARPGROUP.DEPBAR.LE gsb0, 0x0 ;  /* 0x00008000000079c5 */ /* 0x000fc40000010000 */
[----:B------:R-:W-:Y:S01]  /*18da0*/  WARPGROUP.ARRIVE ;  /* 0x00000000000079c5 */ /* 0x000fe20000000000 */
[----:B------:R-:W-:-:S13]  /*18db0*/  R2UR UR11, R0 ;  /* 0x00000000000b72ca */ /* 0x000fda00000e0000 */
        /* <DEDUP_REMOVED lines=12> */
[----:B------:R-:W-:-:S06]  /*18e80*/  WARPGROUP.ARRIVE ;  /* 0x00000000000079c5 */ /* 0x000fcc0000000000 */
        /* <DEDUP_REMOVED lines=48> */
.L_x_1804:
[----:B-----5:R-:W-:Y:S01]  /*19190*/  SHF.L.U32 R0, R8, 0x1f, RZ ;  /* 0x0000001f08007819 */ /* 0x020fe200000006ff */
[----:B------:R-:W-:-:S04]  /*191a0*/  IMAD R8, R229, 0x8, R18 ;  /* 0x00000008e5087824 */ /* 0x000fc800078e0212 */
[----:B------:R0:W1:Y:S01]  /*191b0*/  SYNCS.PHASECHK.TRANS64.TRYWAIT P1, [R8+URZ+0x30850], R0 ;  /* 0x03085000080075a7 */ /* 0x000062000802017f */
[----:B------:R-:W-:Y:S05]  /*191c0*/  @!P0 BRA `(.L_x_1805) ;  /* 0x0000000000048947 */ /* 0x000fea0003800000 */
[----:B------:R-:W-:Y:S01]  /*191d0*/  BPT.TRAP 0x1 ;  /* 0x000000040000795c */ /* 0x000fe20000300000 */
.L_x_1805:
[----:B------:R-:W-:Y:S04]  /*191e0*/  BSSY B2, `(.L_x_1806) ;  /* 0x0000004000027945 */ /* 0x000fe80003800000 */
[----:B-1----:R-:W-:Y:S05]  /*191f0*/  @P1 BRA `(.L_x_1807) ;  /* 0x0000000000081947 */ /* 0x002fea0003800000 */
[----:B------:R-:W1:Y:S02]  /*19200*/  SYNCS.PHASECHK.TRANS64.TRYWAIT P1, [R8+URZ+0x30850], R0 ;  /* 0x03085000080075a7 */ /* 0x000e64000802017f */
[----:B-1----:R-:W-:Y:S05]  /*19210*/  @!P1 BRA `(.L_x_1808) ;  /* 0x0000011000449947 */ /* 0x002fea0003800000 */
.L_x_1807:
[----:B------:R-:W-:Y:S05]  /*19220*/  BSYNC B2 ;  /* 0x0000000000027941 */ /* 0x000fea0003800000 */
.L_x_1806:
[----:B01----:R-:W-:Y:S01]  /*19230*/  IADD3 R0, R18, 0x400, RZ ;  /* 0x0000040012007810 */ /* 0x003fe20007ffe0ff */
[----:B------:R-:W-:Y:S01]  /*19240*/  IMAD.MOV.U32 R3, RZ, RZ, 0x40000040 ;  /* 0x40000040ff037424 */ /* 0x000fe200078e00ff */
[----:B------:R-:W-:Y:S01]  /*19250*/  WARPGROUP.ARRIVE ;  /* 0x00000000000079c5 */ /* 0x000fe20000000000 */
[----:B------:R-:W-:Y:S01]  /*19260*/  IMAD.MOV.U32 R5, RZ, RZ, 0x40000040 ;  /* 0x40000040ff057424 */ /* 0x000fe200078e00ff */
        /* <DEDUP_REMOVED lines=12> */
[C---:B------:R-:W-:Y:S01]  /*19330*/  IADD3 R4, R2.reuse, 0x100, RZ ;  /* 0x0000010002047810 */ /* 0x040fe20007ffe0ff */
[----:B------:R-:W-:Y:S01]  /*19340*/  VIADD R2, R2, 0x180 ;  /* 0x0000018002027836 */ /* 0x000fe20000000000 */
[----:B------:R-:W-:Y:S02]  /*19350*/  WARPGROUP.DEPBAR.LE gsb0, 0x0 ;  /* 0x00008000000079c5 */ /* 0x000fe40000010000 */
[----:B------:R-:W-:-:S15]  /*19360*/  WARPGROUP.ARRIVE ;  /* 0x00000000000079c5 */ /* 0x000fde0000000000 */
[----:B------:R-:W-:-:S04]  /*19370*/  NOP ;  /* 0x0000000000007918 */ /* 0x000fc80000000000 */
        /* <DEDUP_REMOVED lines=16> */
.L_x_1809:
[----:B------:R-:W2:Y:S01]  /*19480*/  LDL R185, [R1+0x4] ;  /* 0x0000040001b97983 */ /* 0x000ea20000100800 */
[----:B------:R-:W-:Y:S01]  /*19490*/  FMNMX.FTZ R0, R152, R222, !PT ;  /* 0x000000de98007209 */ /* 0x000fe20007810000 */
[----:B------:R-:W-:Y:S01]  /*194a0*/  ULDC UR4, c[0x0][0x988] ;  /* 0x0002620000047ab9 */ /* 0x000fe20000000800 */
[----:B------:R-:W-:Y:S02]  /*194b0*/  VIADD R223, R223, 0x30840 ;  /* 0x00030840dfdf7836 */ /* 0x000fe40000000000 */
[----:B------:R-:W-:-:S04]  /*194c0*/  FMNMX.FTZ R0, R153, R0, !PT ;  /* 0x0000000099007209 */ /* 0x000fc80007810000 */
        /* <DEDUP_REMOVED lines=13> */
[----:B------:R-:W-:-:S05]  /*195a0*/  FMNMX.FTZ R0, R181, R0, !PT ;  /* 0x00000000b5007209 */ /* 0x000fca0007810000 */
[----:B------:R-:W0:Y:S02]  /*195b0*/  SHFL.BFLY PT, R2, R0, 0x2, 0x1f ;  /* 0x0c401f0000027f89 */ /* 0x000e2400000e0000 */
[----:B0-----:R-:W-:Y:S02]  /*195c0*/  FMNMX.FTZ R2, R0, R2, !PT ;  /* 0x0000000200027209 */ /* 0x001fe40007810000 */
[----:B------:R-:W-:-:S03]  /*195d0*/  FMNMX.FTZ R0, R154, R226, !PT ;  /* 0x000000e29a007209 */ /* 0x000fc60007810000 */
[----:B------:R-:W0:Y:S01]  /*195e0*/  SHFL.BFLY PT, R5, R2, 0x1, 0x1f ;  /* 0x0c201f0002057f89 */ /* 0x000e2200000e0000 */
[----:B------:R-:W-:-:S04]  /*195f0*/  FMNMX.FTZ R0, R155, R0, !PT ;  /* 0x000000009b007209 */ /* 0x000fc80007810000 */
[----:B------:R-:W-:-:S04]  /*19600*/  FMNMX.FTZ R0, R158, R0, !PT ;  /* 0x000000009e007209 */ /* 0x000fc80007810000 */
[----:B------:R-:W-:-:S04]  /*19610*/  FMNMX.FTZ R0, R159, R0, !PT ;  /* 0x000000009f007209 */ /* 0x000fc80007810000 */
[----:B------:R-:W-:-:S04]  /*19620*/  FMNMX.FTZ R0, R162, R0, !PT ;  /* 0x00000000a2007209 */ /* 0x000fc80007810000 */
[----:B------:R-:W-:-:S04]  /*19630*/  FMNMX.FTZ R0, R163, R0, !PT ;  /* 0x00000000a3007209 */ /* 0x000fc80007810000 */
[----:B------:R-:W-:Y:S02]  /*19640*/  FMNMX.FTZ R0, R166, R0, !PT ;  /* 0x00000000a6007209 */ /* 0x000fe40007810000 */
[----:B0-----:R-:W-:Y:S02]  /*19650*/  FMNMX.FTZ R5, R2, R5, !PT ;  /* 0x0000000502057209 */ /* 0x001fe40007810000 */
[----:B------:R-:W-:-:S03]  /*19660*/  FMNMX.FTZ R0, R167, R0, !PT ;  /* 0x00000000a7007209 */ /* 0x000fc60007810000 */
[----:B------:R-:W-:Y:S01]  /*19670*/  FADD.FTZ R3, -R5, R222 ;  /* 0x000000de05037221 */ /* 0x000fe20000010100 */
        /* <DEDUP_REMOVED lines=9> */
[----:B0-----:R-:W-:-:S05]  /*19710*/  FMNMX.FTZ R2, R0, R2, !PT ;  /* 0x0000000200027209 */ /* 0x001fca0007810000 */
[----:B------:R-:W0:Y:S02]  /*19720*/  SHFL.BFLY PT, R4, R2, 0x1, 0x1f ;  /* 0x0c201f0002047f89 */ /* 0x000e2400000e0000 */
[----:B0-----:R-:W-:Y:S02]  /*19730*/  FMNMX.FTZ R4, R2, R4, !PT ;  /* 0x0000000402047209 */ /* 0x001fe40007810000 */
[----:B------:R-:W-:-:S03]  /*19740*/  MOV R2, UR4 ;  /* 0x0000000400027c02 */ /* 0x000fc60008000f00 */
[----:B------:R-:W-:Y:S02]  /*19750*/  FADD.FTZ R0, -R4, R226 ;  /* 0x000000e204007221 */ /* 0x000fe40000010100 */
[-C--:B------:R-:W-:Y:S01]  /*19760*/  FMUL.FTZ R184, R5, R2.reuse ;  /* 0x0000000205b87220 */ /* 0x080fe20000410000 */
[-C--:B------:R-:W-:Y:S01]  /*19770*/  FMUL.FTZ R3, R3, R2.reuse ;  /* 0x0000000203037220 */ /* 0x080fe20000410000 */
[-C--:B------:R-:W-:Y:S02]  /*19780*/  FMUL.FTZ R0, R0, R2.reuse ;  /* 0x0000000200007220 */ /* 0x080fe40000410000 */
        /* <DEDUP_REMOVED lines=15> */
[-C--:B------:R-:W-:Y:S01]  /*19880*/  FFMA.FTZ R181, R181, R2.reuse, -R184 ;  /* 0x00000002b5b57223 */ /* 0x080fe200000108b8 */
[-C--:B------:R-:W-:Y:S01]  /*19890*/  FMUL.FTZ R184, R4, R2.reuse ;  /* 0x0000000204b87220 */ /* 0x080fe20000410000 */
[----:B------:R-:W-:Y:S03]  /*198a0*/  MUFU.EX2 R3, R3 ;  /* 0x0000000300037308 */ /* 0x000fe60000000800 */
        /* <DEDUP_REMOVED lines=18> */
[----:B------:R-:W1:Y:S01]  /*199d0*/  MUFU.EX2 R197, R154 ;  /* 0x0000009a00c57308 */ /* 0x000e620000000800 */
[----:B0-----:R-:W-:-:S07]  /*199e0*/  FFMA.FTZ R221, R3, R221, R152 ;  /* 0x000000dd03dd7223 */ /* 0x001fce0000010098 */
[----:B------:R-:W0:Y:S08]  /*199f0*/  MUFU.EX2 R153, R153 ;  /* 0x0000009900997308 */ /* 0x000e300000000800 */
[----:B------:R-:W3:Y:S01]  /*19a00*/  MUFU.EX2 R155, R155 ;  /* 0x0000009b009b7308 */ /* 0x000ee20000000800 */
[----:B-1----:R-:W-:-:S07]  /*19a10*/  FFMA.FTZ R9, R0, R9, R197 ;  /* 0x0000000900097223 */ /* 0x002fce00000100c5 */
[----:B------:R-:W1:Y:S01]  /*19a20*/  MUFU.EX2 R156, R156 ;  /* 0x0000009c009c7308 */ /* 0x000e620000000800 */
[----:B0-----:R-:W-:-:S07]  /*19a30*/  FADD.FTZ R221, R153, R221 ;  /* 0x000000dd99dd7221 */ /* 0x001fce0000010000 */
[----:B------:R-:W0:Y:S01]  /*19a40*/  MUFU.EX2 R158, R158 ;  /* 0x0000009e009e7308 */ /* 0x000e220000000800 */
[----:B---3--:R-:W-:Y:S01]  /*19a50*/  FADD.FTZ R154, R155, R9 ;  /* 0x000000099b9a7221 */ /* 0x008fe20000010000 */
[----:B--2---:R-:W-:-:S06]  /*19a60*/  PRMT R223, R185, 0x654, R223 ;  /* 0x00000654b9df7816 */ /* 0x004fcc00000000df */
[----:B------:R-:W2:Y:S01]  /*19a70*/  MUFU.EX2 R157, R157 ;  /* 0x0000009d009d7308 */ /* 0x000ea20000000800 */
[----:B-1----:R-:W-:Y:S01]  /*19a80*/  FADD.FTZ R9, R156, R221 ;  /* 0x000000dd9c097221 */ /* 0x002fe20000010000 */
[----:B------:R1:W-:Y:S06]  /*19a90*/  SYNCS.ARRIVE.TRANS64.RED.A1T0 RZ, [R223+URZ], RZ ;  /* 0x000000ffdfff79a7 */ /* 0x0003ec000810043f */
[----:B------:R-:W3:Y:S01]  /*19aa0*/  MUFU.EX2 R159, R159 ;  /* 0x0000009f009f7308 */ /* 0x000ee20000000800 */
[----:B0-----:R-:W-:-:S07]  /*19ab0*/  FADD.FTZ R154, R158, R154 ;  /* 0x0000009a9e9a7221 */ /* 0x001fce0000010000 */
[----:B------:R-:W0:Y:S01]  /*19ac0*/  MUFU.EX2 R160, R160 ;  /* 0x000000a000a07308 */ /* 0x000e220000000800 */
[----:B--2---:R-:W-:-:S07]  /*19ad0*/  FADD.FTZ R9, R157, R9 ;  /* 0x000000099d097221 */ /* 0x004fce0000010000 */
[----:B------:R-:W2:Y:S01]  /*19ae0*/  MUFU.EX2 R162, R162 ;  /* 0x000000a200a27308 */ /* 0x000ea20000000800 */
[----:B---3--:R-:W-:-:S07]  /*19af0*/  FADD.FTZ R154, R159, R154 ;  /* 0x0000009a9f9a7221 */ /* 0x008fce0000010000 */
        /* <DEDUP_REMOVED lines=43> */
[----:B0-----:R-:W-:Y:S01]  /*19db0*/  FADD.FTZ R182, R187, R182 ;  /* 0x000000b6bbb67221 */ /* 0x001fe20000010000 */
[----:B--2---:R-:W-:-:S03]  /*19dc0*/  FADD.FTZ R221, R181, R9 ;  /* 0x00000009b5dd7221 */ /* 0x004fc60000010000 */
[----:B---3--:R-:W-:Y:S01]  /*19dd0*/  FADD.FTZ R9, R154, R182 ;  /* 0x000000b69a097221 */ /* 0x008fe20000010000 */
[----:B-1----:R-:W-:Y:S06]  /*19de0*/  @!P0 BRA `(.L_x_1810) ;  /* 0x0000000000048947 */ /* 0x002fec0003800000 */
[----:B------:R-:W-:Y:S01]  /*19df0*/  BPT.TRAP 0x1 ;  /* 0x000000040000795c */ /* 0x000fe20000300000 */
.L_x_1810:
[----:B------:R-:W2:Y:S01]  /*19e00*/  LDL R182, [R1+0x48] ;  /* 0x0000480001b67983 */ /* 0x000ea20000100800 */
[----:B------:R-:W-:Y:S01]  /*19e10*/  VIADD R8, R8, 0x30860 ;  /* 0x0003086008087836 */ /* 0x000fe20000000000 */
[----:B------:R-:W-:Y:S01]  /*19e20*/  F2FP.F16.F32.PACK_AB R196, R153, R152 ;  /* 0x0000009899c4723e */ /* 0x000fe200000000ff */
[----:B------:R-:W-:Y:S01]  /*19e30*/  IMAD.MOV.U32 R226, RZ, RZ, R4 ;  /* 0x000000ffffe27224 */ /* 0x000fe200078e0004 */
[----:B------:R-:W-:Y:S01]  /*19e40*/  F2FP.F16.F32.PACK_AB R197, R155, R197 ;  /* 0x000000c59bc5723e */ /* 0x000fe200000000ff */
[----:B------:R-:W-:Y:S01]  /*19e50*/  IMAD.MOV.U32 R222, RZ, RZ, R5 ;  /* 0x000000ffffde7224 */ /* 0x000fe200078e0005 */
[----:B------:R-:W-:Y:S01]  /*19e60*/  PRMT R8, R185, 0x654, R8 ;  /* 0x00000654b9087816 */ /* 0x000fe20000000008 */
[----:B------:R-:W-:Y:S01]  /*19e70*/  IMAD.MOV.U32 R229, RZ, RZ, R204 ;  /* 0x000000ffffe57224 */ /* 0x000fe200078e00cc */
[----:B------:R-:W-:Y:S02]  /*19e80*/  F2FP.F16.F32.PACK_AB R198, R157, R156 ;  /* 0x0000009c9dc6723e */ /* 0x000fe400000000ff */
        /* <DEDUP_REMOVED lines=14> */
[----:B0-----:R-:W-:Y:S02]  /*19f70*/  MOV R8, R218 ;  /* 0x000000da00087202 */ /* 0x001fe40000000f00 */
[C---:B--2---:R-:W-:Y:S01]  /*19f80*/  ISETP.GT.AND P1, PT, R227.reuse, R182, PT ;  /* 0x000000b6e300720c */ /* 0x044fe20003f24270 */
[----:B------:R-:W-:-:S12]  /*19f90*/  VIADD R227, R227, 0xffffffff ;  /* 0xffffffffe3e37836 */ /* 0x000fd80000000000 */
[----:B------:R-:W-:Y:S05]  /*19fa0*/  @P1 BRA `(.L_x_1811) ;  /* 0xffffffdc00b01947 */ /* 0x000fea000383ffff */
[----:B------:R-:W-:Y:S05]  /*19fb0*/  BSYNC B1 ;  /* 0x0000000000017941 */ /* 0x000fea0003800000 */
.L_x_1798:
[----:B------:R-:W-:-:S07]  /*19fc0*/  IMAD.MOV.U32 R8, RZ, RZ, R227 ;  /* 0x000000ffff087224 */ /* 0x000fce00078e00e3 */
.L_x_1797:
[----:B------:R-:W-:Y:S05]  /*19fd0*/  BSYNC B0 ;  /* 0x0000000000007941 */ /* 0x000fea0003800000 */
.L_x_1796:
[----:B------:R-:W2:Y:S01]  /*19fe0*/  LDL R152, [R1+0x68] ;  /* 0x0000680001987983 */ /* 0x000ea20000100800 */
[----:B------:R-:W-:Y:S01]  /*19ff0*/  BSSY B0, `(.L_x_1812) ;  /* 0x00002e4000007945 */ /* 0x000fe20003800000 */
[----:B--2---:R-:W-:-:S13]  /*1a000*/  ISETP.GE.AND P1, PT, R8, R152, PT ;  /* 0x000000980800720c */ /* 0x004fda0003f26270 */
[----:B------:R-:W-:Y:S05]  /*1a010*/  @!P1 BRA `(.L_x_1813) ;  /* 0x0000002c00849947 */ /* 0x000fea0003800000 */
[----:B------:R-:W-:Y:S01]  /*1a020*/  IMAD.MOV.U32 R227, RZ, RZ, R4 ;  /* 0x000000ffffe37224 */ /* 0x000fe200078e0004 */
[----:B------:R-:W-:Y:S01]  /*1a030*/  MOV R222, R218 ;  /* 0x000000da00de7202 */ /* 0x000fe20000000f00 */
[----:B------:R-:W-:Y:S02]  /*1a040*/  IMAD.MOV.U32 R226, RZ, RZ, R5 ;  /* 0x000000ffffe27224 */ /* 0x000fe400078e0005 */
[----:B------:R-:W-:-:S07]  /*1a050*/  IMAD.MOV.U32 R229, RZ, RZ, R204 ;  /* 0x000000ffffe57224 */ /* 0x000fce00078e00cc */
.L_x_1834:
[----:B------:R-:W-:-:S04]  /*1a060*/  ISETP.NE.AND P1, PT, R229, 0x1, PT ;  /* 0x00000001e500780c */ /* 0x000fc80003f25270 */
[----:B------:R-:W-:-:S04]  /*1a070*/  SEL R218, RZ, 0x1, P1 ;  /* 0x00000001ffda7807 */ /* 0x000fc80000800000 */
[----:B------:R-:W-:Y:S01]  /*1a080*/  LOP3.LUT R218, R222, R218, RZ, 0x3c, !PT ;  /* 0x000000dadeda7212 */ /* 0x000fe200078e3cff */
[----:B------:R-:W-:Y:S06]  /*1a090*/  @!P0 BRA `(.L_x_1814) ;  /* 0x0000000000048947 */ /* 0x000fec0003800000 */
[----:B------:R-:W-:Y:S01]  /*1a0a0*/  BPT.TRAP 0x1 ;  /* 0x000000040000795c */ /* 0x000fe20000300000 */
.L_x_1814:
[----:B------:R-:W-:Y:S01]  /*1a0b0*/  VIADD R204, R229, 0x1 ;  /* 0x00000001e5cc7836 */ /* 0x000fe20000000000 */
[----:B------:R-:W-:-:S04]  /*1a0c0*/  SHF.L.U32 R4, R218, 0x1f, RZ ;  /* 0x0000001fda047819 */ /* 0x000fc800000006ff */
[----:B------:R-:W-:-:S04]  /*1a0d0*/  ISETP.NE.AND P1, PT, R204, 0x2, PT ;  /* 0x00000002cc00780c */ /* 0x000fc80003f25270 */
[----:B------:R-:W-:-:S05]  /*1a0e0*/  SEL R204, R204, RZ, P1 ;  /* 0x000000ffcccc7207 */ /* 0x000fca0000800000 */
[----:B------:R-:W-:-:S04]  /*1a0f0*/  IMAD R223, R204, 0x8, R18 ;  /* 0x00000008ccdf7824 */ /* 0x000fc800078e0212 */
[----:B------:R0:W1:Y:S01]  /*1a100*/  SYNCS.PHASECHK.TRANS64.TRYWAIT P1, [R223+URZ+0x30830], R4 ;  /* 0x03083004df0075a7 */ /* 0x000062000802017f */
[----:B------:R-:W-:Y:S05]  /*1a110*/  @!P0 BRA `(.L_x_1815) ;  /* 0x0000000000048947 */ /* 0x000fea0003800000 */
[----:B------:R-:W-:Y:S01]  /*1a120*/  BPT.TRAP 0x1 ;  /* 0x000000040000795c */ /* 0x000fe20000300000 */
.L_x_1815:
        /* <DEDUP_REMOVED lines=8> */
.L_x_1817:
[----:B------:R-:W-:Y:S05]  /*1a1b0*/  BSYNC B1 ;  /* 0x0000000000017941 */ /* 0x000fea0003800000 */
.L_x_1816:
[----:B------:R-:W-:Y:S04]  /*1a1c0*/  STL.64 [R1+0xd0], R22 ;  /* 0x0000d01601007387 */ /* 0x000fe80000100a00 */
[----:B------:R-:W-:Y:S04]  /*1a1d0*/  STL [R1+0xc8], R18 ;  /* 0x0000c81201007387 */ /* 0x000fe80000100800 */
[----:B------:R2:W-:Y:S04]  /*1a1e0*/  STL.64 [R1+0xc0], R16 ;  /* 0x0000c01001007387 */ /* 0x0005e80000100a00 */
[----:B--2---:R-:W2:Y:S04]  /*1a1f0*/  LDL.64 R16, [R1+0x30] ;  /* 0x0000300001107983 */ /* 0x004ea80000100a00 */
[----:B------:R3:W-:Y:S04]  /*1a200*/  STL.64 [R1+0xb8], R8 ;  /* 0x0000b80801007387 */ /* 0x0007e80000100a00 */
[----:B------:R-:W4:Y:S01]  /*1a210*/  LDL.64 R22, [R1+0x38] ;  /* 0x0000380001167983 */ /* 0x000f220000100a00 */
[----:B01----:R-:W-:-:S05]  /*1a220*/  IMAD.MOV.U32 R4, RZ, RZ, R2 ;  /* 0x000000ffff047224 */ /* 0x003fca00078e0002 */
[----:B------:R-:W-:Y:S02]  /*1a230*/  R2UR UR6, R4 ;  /* 0x00000000040672ca */ /* 0x000fe400000e0000 */
[----:B------:R-:W-:Y:S01]  /*1a240*/  MOV R4, R154 ;  /* 0x0000009a00047202 */ /* 0x000fe20000000f00 */
[----:B------:R-:W-:Y:S01]  /*1a250*/  VIADD R152, R2, 0x6 ;  /* 0x0000000602987836 */ /* 0x000fe20000000000 */
[----:B---3--:R-:W3:Y:S01]  /*1a260*/  LDL.64 R8, [R1+0x28] ;  /* 0x0000280001087983 */ /* 0x008ee20000100a00 */
[----:B------:R-:W-:Y:S01]  /*1a270*/  IMAD.MOV.U32 R5, RZ, RZ, 0x40000040 ;  /* 0x40000040ff057424 */ /* 0x000fe200078e00ff */
[----:B------:R-:W-:Y:S01]  /*1a280*/  R2UR UR4, R4 ;  /* 0x00000000040472ca */ /* 0x000fe200000e0000 */
[----:B------:R-:W-:Y:S01]  /*1a290*/  IMAD.MOV.U32 R4, RZ, RZ, R153 ;  /* 0x000000ffff047224 */ /* 0x000fe200078e0099 */
[----:B------:R-:W-:Y:S01]  /*1a2a0*/  R2UR UR10, R152 ;  /* 0x00000000980a72ca */ /* 0x000fe200000e0000 */
[----:B------:R-:W-:Y:S01]  /*1a2b0*/  IMAD.MOV.U32 R153, RZ, RZ, 0x40000040 ;  /* 0x40000040ff997424 */ /* 0x000fe200078e00ff */
[----:B------:R-:W-:-:S02]  /*1a2c0*/  IADD3 R154, R2, 0x204, RZ ;  /* 0x00000204029a7810 */ /* 0x000fc40007ffe0ff */
[----:B------:R-:W-:Y:S01]  /*1a2d0*/  R2UR UR8, R4 ;  /* 0x00000000040872ca */ /* 0x000fe200000e0000 */
[----:B------:R-:W-:Y:S01]  /*1a2e0*/  VIADD R4, R2, 0x200 ;  /* 0x0000020002047836 */ /* 0x000fe20000000000 */
[----:B------:R-:W-:Y:S01]  /*1a2f0*/  R2UR UR11, R153 ;  /* 0x00000000990b72ca */ /* 0x000fe200000e0000 */
[-C--:B------:R-:W-:Y:S01]  /*1a300*/  FMUL.FTZ R24, R24, R3.reuse ;  /* 0x0000000318187220 */ /* 0x080fe20000410000 */
[----:B------:R-:W-:Y:S02]  /*1a310*/  R2UR UR7, R5 ;  /* 0x00000000050772ca */ /* 0x000fe400000e0000 */
[----:B------:R-:W-:Y:S01]  /*1a320*/  R2UR UR14, R4 ;  /* 0x00000000040e72ca */ /* 0x000fe200000e0000 */
[----:B------:R-:W-:Y:S01]  /*1a330*/  VIADD R4, R2, 0x206 ;  /* 0x0000020602047836 */ /* 0x000fe20000000000 */
[----:B------:R-:W-:Y:S01]  /*1a340*/  R2UR UR22, R154 ;  /* 0x000000009a1672ca */ /* 0x000fe200000e0000 */
[----:B------:R-:W-:Y:S01]  /*1a350*/  FMUL.FTZ R25, R25, R3 ;  /* 0x0000000319197220 */ /* 0x000fe20000410000 */
[----:B------:R-:W-:-:S02]  /*1a360*/  R2UR UR5, R5 ;  /* 0x00000000050572ca */ /* 0x000fc400000e0000 */
[----:B------:R-:W-:Y:S01]  /*1a370*/  R2UR UR26, R4 ;  /* 0x00000000041a72ca */ /* 0x000fe200000e0000 */
[----:B------:R-:W-:Y:S01]  /*1a380*/  FMUL.FTZ R28, R28, R3 ;  /* 0x000000031c1c7220 */ /* 0x000fe20000410000 */
[----:B------:R-:W-:Y:S02]  /*1a390*/  R2UR UR9, R5 ;  /* 0x00000000050972ca */ /* 0x000fe400000e0000 */
[----:B------:R-:W-:Y:S02]  /*1a3a0*/  MOV R152, UR11 ;  /* 0x0000000b00987c02 */ /* 0x000fe40008000f00 */
[C---:B------:R-:W-:Y:S01]  /*1a3b0*/  IADD3 R4, R2.reuse, 0x404, RZ ;  /* 0x0000040402047810 */ /* 0x040fe20007ffe0ff */
[----:B------:R-:W-:Y:S02]  /*1a3c0*/  VIADD R154, R2, 0x400 ;  /* 0x00000400029a7836 */ /* 0x000fe40000000000 */
[----:B------:R0:W-:Y:S01]  /*1a3d0*/  STL [R1+0x14], R152 ;  /* 0x0000149801007387 */ /* 0x0001e20000100800 */
[----:B------:R-:W-:Y:S01]  /*1a3e0*/  R2UR UR38, R4 ;  /* 0x00000000042672ca */ /* 0x000fe200000e0000 */
[----:B------:R-:W-:Y:S01]  /*1a3f0*/  VIADD R4, R2, 0x600 ;  /* 0x0000060002047836 */ /* 0x000fe20000000000 */
[----:B------:R-:W-:Y:S01]  /*1a400*/  R2UR UR30, R154 ;  /* 0x000000009a1e72ca */ /* 0x000fe200000e0000 */
[----:B------:R-:W-:-:S02]  /*1a410*/  VIADD R154, R2, 0x406 ;  /* 0x00000406029a7836 */ /* 0x000fc40000000000 */
[----:B0-----:R-:W-:Y:S01]  /*1a420*/  VIADD R152, R2, 0x202 ;  /* 0x0000020202987836 */ /* 0x001fe20000000000 */
[----:B------:R-:W-:Y:S02]  /*1a430*/  R2UR UR46, R4 ;  /* 0x00000000042e72ca */ /* 0x000fe400000e0000 */
[----:B------:R-:W-:Y:S02]  /*1a440*/  IADD3 R4, R2, 0x606, RZ ;  /* 0x0000060602047810 */ /* 0x000fe40007ffe0ff */
[----:B------:R-:W-:Y:S01]  /*1a450*/  R2UR UR18, R152 ;  /* 0x00000000981272ca */ /* 0x000fe200000e0000 */
[----:B------:R-:W-:Y:S01]  /*1a460*/  VIADD R152, R2, 0x402 ;  /* 0x0000040202987836 */ /* 0x000fe20000000000 */
[----:B------:R-:W-:Y:S01]  /*1a470*/  R2UR UR42, R154 ;  /* 0x000000009a2a72ca */ /* 0x000fe200000e0000 */
[----:B------:R-:W-:Y:S01]  /*1a480*/  VIADD R154, R2, 0x602 ;  /* 0x00000602029a7836 */ /* 0x000fe20000000000 */
[----:B------:R-:W-:Y:S01]  /*1a490*/  R2UR UR15, R5 ;  /* 0x00000000050f72ca */ /* 0x000fe200000e0000 */
[-C--:B------:R-:W-:Y:S01]  /*1a4a0*/  FMUL.FTZ R29, R29, R3.reuse ;  /* 0x000000031d1d7220 */ /* 0x080fe20000410000 */
[----:B------:R-:W-:Y:S01]  /*1a4b0*/  R2UR UR34, R152 ;  /* 0x00000000982272ca */ /* 0x000fe200000e0000 */
[----:B------:R-:W-:Y:S01]  /*1a4c0*/  VIADD R152, R2, 0x604 ;  /* 0x0000060402987836 */ /* 0x000fe20000000000 */
        /* <DEDUP_REMOVED lines=135> */
[----:B------:R-:W-:Y:S01]  /*1ad40*/  R2UR UR4, R6 ;  /* 0x00000000060472ca */ /* 0x000fe200000e0000 */
[----:B------:R-:W-:Y:S01]  /*1ad50*/  IMAD.MOV.U32 R155, RZ, RZ, 0x40000040 ;  /* 0x40000040ff9b7424 */ /* 0x000fe200078e00ff */
[----:B------:R-:W-:Y:S02]  /*1ad60*/  R2UR UR5, R7 ;  /* 0x00000000070572ca */ /* 0x000fe400000e0000 */
[----:B------:R-:W-:Y:S02]  /*1ad70*/  R2UR UR19, R153 ;  /* 0x00000000991372ca */ /* 0x000fe400000e0000 */
[----:B------:R-:W-:-:S02]  /*1ad80*/  R2UR UR23, R155 ;  /* 0x000000009b1772ca */ /* 0x000fc400000e0000 */
[----:B------:R-:W-:Y:S02]  /*1ad90*/  R2UR UR31, R155 ;  /* 0x000000009b1f72ca */ /* 0x000fe400000e0000 */
[----:B------:R-:W-:Y:S02]  /*1ada0*/  R2UR UR35, R153 ;  /* 0x00000000992372ca */ /* 0x000fe400000e0000 */
[C---:B------:R-:W-:Y:S02]  /*1adb0*/  R2UR UR43, R155.reuse ;  /* 0x000000009b2b72ca */ /* 0x040fe400000e0000 */
[----:B------:R-:W-:Y:S02]  /*1adc0*/  R2UR UR50, R154 ;  /* 0x000000009a3272ca */ /* 0x000fe400000e0000 */
[----:B------:R-:W-:Y:S02]  /*1add0*/  R2UR UR51, R155 ;  /* 0x000000009b3372ca */ /* 0x000fe400000e0000 */
[----:B------:R-:W-:-:S02]  /*1ade0*/  R2UR UR54, R152 ;  /* 0x00000000983672ca */ /* 0x000fc400000e0000 */
[----:B------:R-:W-:Y:S02]  /*1adf0*/  R2UR UR55, R153 ;  /* 0x00000000993772ca */ /* 0x000fe400000e0000 */
[----:B------:R-:W-:-:S06]  /*1ae00*/  WARPGROUP.ARRIVE ;  /* 0x00000000000079c5 */ /* 0x000fcc0000000000 */
[----:B------:R-:W-:Y:S01]  /*1ae10*/  HGMMA.64x64x16.F32 R152, gdesc[UR4], RZ, !UPT, gsb0 ;  /* 0x00e00000049879f0 */ /* 0x000fe2000c0008ff */
[----:B------:R-:W-:Y:S01]  /*1ae20*/  UMOV UR6, UR8 ;  /* 0x0000000800067c82 */ /* 0x000fe20008000000 */
[----:B------:R-:W-:Y:S01]  /*1ae30*/  UMOV UR7, UR9 ;  /* 0x0000000900077c82 */ /* 0x000fe20008000000 */
[----:B----4-:R-:W-:Y:S02]  /*1ae40*/  R2UR UR8, R22 ;  /* 0x00000000160872ca */ /* 0x010fe400000e0000 */
[----:B------:R-:W-:Y:S01]  /*1ae50*/  R2UR UR9, R23 ;  /* 0x00000000170972ca */ /* 0x000fe200000e0000 */
[----:B------:R-:W-:Y:S02]  /*1ae60*/  WARPGROUP.DEPBAR.LE gsb0, 0x0 ;  /* 0x00008000000079c5 */ /* 0x000fe40000010000 */
[----:B------:R-:W-:Y:S01]  /*1ae70*/  WARPGROUP.ARRIVE ;  /* 0x00000000000079c5 */ /* 0x000fe20000000000 */
[----:B--2---:R-:W-:Y:S01]  /*1ae80*/  R2UR UR4, R16 ;  /* 0x00000000100472ca */ /* 0x004fe200000e0000 */
[----:B------:R0:W5:Y:S08]  /*1ae90*/  LDL.LU.64 R22, [R1+0xd0] ;  /* 0x0000d00001167983 */ /* 0x0001700000300a00 */
[----:B------:R-:W-:Y:S01]  /*1aea0*/  HGMMA.64x64x16.F32 R152, gdesc[UR8], R152, gsb0 ;  /* 0x00e00000089879f0 */ /* 0x000fe20008000898 */
[----:B------:R-:W-:-:S02]  /*1aeb0*/  R2UR UR5, R17 ;  /* 0x00000000110572ca */ /* 0x000fc400000e0000 */
        /* <DEDUP_REMOVED lines=76> */
.L_x_1819:
[----:B------:R-:W-:Y:S01]  /*1b380*/  SHF.L.U32 R0, R222, 0x1f, RZ ;  /* 0x0000001fde007819 */ /* 0x000fe200000006ff */
[----:B-----5:R-:W-:-:S04]  /*1b390*/  IMAD R222, R229, 0x8, R18 ;  /* 0x00000008e5de7824 */ /* 0x020fc800078e0212 */
[----:B------:R0:W1:Y:S01]  /*1b3a0*/  SYNCS.PHASECHK.TRANS64.TRYWAIT P1, [R222+URZ+0x30850], R0 ;  /* 0x03085000de0075a7 */ /* 0x000062000802017f */
[----:B------:R-:W-:Y:S05]  /*1b3b0*/  @!P0 BRA `(.L_x_1820) ;  /* 0x0000000000048947 */ /* 0x000fea0003800000 */
[----:B------:R-:W-:Y:S01]  /*1b3c0*/  BPT.TRAP 0x1 ;  /* 0x000000040000795c */ /* 0x000fe20000300000 */
.L_x_1820:
[----:B------:R-:W-:Y:S04]  /*1b3d0*/  BSSY B1, `(.L_x_1821) ;  /* 0x0000004000017945 */ /* 0x000fe80003800000 */
[----:B-1----:R-:W-:Y:S05]  /*1b3e0*/  @P1 BRA `(.L_x_1822) ;  /* 0x0000000000081947 */ /* 0x002fea0003800000 */
[----:B------:R-:W1:Y:S02]  /*1b3f0*/  SYNCS.PHASECHK.TRANS64.TRYWAIT P1, [R222+URZ+0x30850], R0 ;  /* 0x03085000de0075a7 */ /* 0x000e64000802017f */
[----:B-1----:R-:W-:Y:S05]  /*1b400*/  @!P1 BRA `(.L_x_1823) ;  /* 0x000000ec00f09947 */ /* 0x002fea0003800000 */
.L_x_1822:
[----:B------:R-:W-:Y:S05]  /*1b410*/  BSYNC B1 ;  /* 0x0000000000017941 */ /* 0x000fea0003800000 */
.L_x_1821:
[----:B01----:R-:W-:Y:S01]  /*1b420*/  VIADD R0, R18, 0x400 ;  /* 0x0000040012007836 */ /* 0x003fe20000000000 */
[----:B------:R-:W-:Y:S01]  /*1b430*/  WARPGROUP.ARRIVE ;  /* 0x00000000000079c5 */ /* 0x000fe20000000000 */
[----:B------:R-:W-:Y:S02]  /*1b440*/  IMAD.MOV.U32 R3, RZ, RZ, 0x40000040 ;  /* 0x40000040ff037424 */ /* 0x000fe400078e00ff */
[----:B------:R-:W-:Y:S01]  /*1b450*/  IMAD.MOV.U32 R5, RZ, RZ, 0x40000040 ;  /* 0x40000040ff057424 */ /* 0x000fe200078e00ff */
[----:B------:R-:W-:Y:S02]  /*1b460*/  SHF.R.U32.HI R0, RZ, 0x4, R0 ;  /* 0x00000004ff007819 */ /* 0x000fe40000011600 */
[----:B------:R-:W-:Y:S02]  /*1b470*/  R2UR UR7, R3 ;  /* 0x00000000030772ca */ /* 0x000fe400000e0000 */
[----:B------:R-:W-:Y:S02]  /*1b480*/  LOP3.LUT R0, R0, 0x3fff, RZ, 0xc0, !PT ;  /* 0x00003fff00007812 */ /* 0x000fe400078ec0ff */
[----:B------:R-:W-:-:S02]  /*1b490*/  MOV R3, 0x40000040 ;  /* 0x4000004000037802 */ /* 0x000fc40000000f00 */
[----:B------:R-:W-:-:S05]  /*1b4a0*/  LOP3.LUT R0, R0, 0x2000000, RZ, 0xfc, !PT ;  /* 0x0200000000007812 */ /* 0x000fca00078efcff */
[----:B------:R-:W-:-:S05]  /*1b4b0*/  IMAD R2, R229, 0x800, R0 ;  /* 0x00000800e5027824 */ /* 0x000fca00078e0200 */
[C---:B------:R-:W-:Y:S02]  /*1b4c0*/  R2UR UR6, R2.reuse ;  /* 0x00000000020672ca */ /* 0x040fe400000e0000 */
[----:B------:R-:W-:-:S11]  /*1b4d0*/  IADD3 R4, R2, 0x80, RZ ;  /* 0x0000008002047810 */ /* 0x000fd60007ffe0ff */
[----:B------:R-:W-:Y:S01]  /*1b4e0*/  HGMMA.64x256x16.F32 R24, R196, gdesc[UR4].tnspB, R24, gsb0 ;  /* 0x43e00004c4187df0 */ /* 0x000fe20008000818 */
[----:B------:R-:W-:Y:S01]  /*1b4f0*/  R2UR UR6, R4 ;  /* 0x00000000040672ca */ /* 0x000fe200000e0000 */
[C---:B------:R-:W-:Y:S01]  /*1b500*/  VIADD R4, R2.reuse, 0x100 ;  /* 0x0000010002047836 */ /* 0x040fe20000000000 */
[----:B------:R-:W-:Y:S01]  /*1b510*/  R2UR UR7, R5 ;  /* 0x00000000050772ca */ /* 0x000fe200000e0000 */
[----:B------:R-:W-:Y:S02]  /*1b520*/  IMAD.MOV.U32 R5, RZ, RZ, 0x40000040 ;  /* 0x40000040ff057424 */ /* 0x000fe400078e00ff */
        /* <DEDUP_REMOVED lines=20> */
.L_x_1824:
[----:B------:R-:W2:Y:S01]  /*1b670*/  LDL R4, [R1+0x4c] ;  /* 0x00004c0001047983 */ /* 0x000ea20000100800 */
[----:B------:R-:W0:Y:S01]  /*1b680*/  LDC R0, c[0x0][0x448] ;  /* 0x00011200ff007b82 */ /* 0x000e220000000800 */
[----:B------:R-:W-:Y:S02]  /*1b690*/  ULDC UR4, c[0x0][0x9dc] ;  /* 0x0002770000047ab9 */ /* 0x000fe40000000800 */
[----:B------:R-:W2:Y:S04]  /*1b6a0*/  LDL R3, [R1+0x64] ;  /* 0x0000640001037983 */ /* 0x000ea80000100800 */
[----:B------:R-:W3:Y:S04]  /*1b6b0*/  LDL R190, [R1+0x8] ;  /* 0x0000080001be7983 */ /* 0x000ee80000100800 */
[----:B------:R-:W4:Y:S01]  /*1b6c0*/  LDL R189, [R1+0x4] ;  /* 0x0000040001bd7983 */ /* 0x000f220000100800 */
[----:B------:R-:W-:Y:S01]  /*1b6d0*/  VIADD R223, R223, 0x30840 ;  /* 0x00030840dfdf7836 */ /* 0x000fe20000000000 */
[----:B------:R-:W-:Y:S01]  /*1b6e0*/  ULOP3.LUT UR4, URZ, UR4, URZ, 0x33, !UPT ;  /* 0x000000043f047292 */ /* 0x000fe2000f8e333f */
[----:B------:R-:W-:Y:S01]  /*1b6f0*/  ULDC UR5, c[0x0][0x9e0] ;  /* 0x0002780000057ab9 */ /* 0x000fe20000000800 */
[----:B0-----:R-:W-:-:S13]  /*1b700*/  ISETP.NE.AND P1, PT, R0, 0x1, PT ;  /* 0x000000010000780c */ /* 0x001fda0003f25270 */
[----:B------:R-:W0:Y:S08]  /*1b710*/  @P1 LDC R2, c[0x0][0x44c] ;  /* 0x00011300ff021b82 */ /* 0x000e300000000800 */
[----:B------:R-:W1:Y:S01]  /*1b720*/  @P1 LDC R0, c[0x0][0x450] ;  /* 0x00011400ff001b82 */ /* 0x000e620000000800 */
[----:B--2---:R-:W-:-:S07]  /*1b730*/  IMAD.IADD R186, R3, 0x1, R4 ;  /* 0x0000000103ba7824 */ /* 0x004fce00078e0204 */
[----:B------:R-:W2:Y:S01]  /*1b740*/  LDC R3, c[0x0][0x9e4] ;  /* 0x00027900ff037b82 */ /* 0x000ea20000000800 */
[----:B0-----:R-:W-:Y:S01]  /*1b750*/  @P1 IMAD.HI.U32 R2, R186, R2, RZ ;  /* 0x00000002ba021227 */ /* 0x001fe200078e00ff */
[----:B----4-:R-:W-:-:S04]  /*1b760*/  PRMT R223, R189, 0x654, R223 ;  /* 0x00000654bddf7816 */ /* 0x010fc800000000df */
[----:B-1----:R-:W-:Y:S01]  /*1b770*/  @P1 SHF.R.U32.HI R186, RZ, R0, R2 ;  /* 0x00000000ffba1219 */ /* 0x002fe20000011602 */
[----:B------:R-:W-:Y:S01]  /*1b780*/  IMAD.SHL.U32 R0, R8, 0x40, RZ ;  /* 0x0000004008007824 */ /* 0x000fe200078e00ff */
[----:B------:R0:W-:Y:S03]  /*1b790*/  SYNCS.ARRIVE.TRANS64.RED.A1T0 RZ, [R223+URZ], RZ ;  /* 0x000000ffdfff79a7 */ /* 0x0001e6000810043f */
[----:B------:R-:W1:Y:S01]  /*1b7a0*/  SHFL.IDX PT, R187, R186, RZ, 0x1c1f ;  /* 0x001c1fffbabb7589 */ /* 0x000e6200000e0000 */
[----:B------:R-:W-:-:S05]  /*1b7b0*/  IADD3 R2, -R0, 0x1, RZ ;  /* 0x0000000100027810 */ /* 0x000fca0007ffe1ff */
[----:B---3--:R-:W-:Y:S01]  /*1b7c0*/  IMAD R2, R190, -0x2, R2 ;  /* 0xfffffffebe027824 */ /* 0x008fe200078e0202 */
[----:B--2---:R-:W-:-:S04]  /*1b7d0*/  ISETP.GE.AND P5, PT, R3, 0x1, PT ;  /* 0x000000010300780c */ /* 0x004fc80003fa6270 */
[----:B------:R-:W-:-:S05]  /*1b7e0*/  IADD3 R184, -R219, R2, R220 ;  /* 0x00000002dbb87210 */ /* 0x000fca0007ffe1dc */
[C---:B------:R-:W-:Y:S01]  /*1b7f0*/  VIADD R185, R184.reuse, UR5 ;  /* 0x00000005b8b97c36 */ /* 0x040fe20008000000 */
[----:B------:R-:W-:-:S03]  /*1b800*/  IADD3 R184, R184, UR4, RZ ;  /* 0x00000004b8b87c10 */ /* 0x000fc6000fffe0ff */
[--C-:B-1----:R-:W-:Y:S02]  /*1b810*/  IMAD.IADD R5, R185, 0x1, R187.reuse ;  /* 0x00000001b9057824 */ /* 0x102fe400078e02bb */
[----:B------:R-:W-:Y:S01]  /*1b820*/  IMAD.IADD R4, R184, 0x1, R187 ;  /* 0x00000001b8047824 */ /* 0x000fe200078e02bb */
[----:B0-----:R-:W-:Y:S06]  /*1b830*/  @!P5 BRA `(.L_x_1825) ;  /* 0x000000000060d947 */ /* 0x001fec0003800000 */
        /* <DEDUP_REMOVED lines=13> */
.L_x_1827:
[----:B------:R-:W-:Y:S02]  /*1b910*/  ULDC UR4, c[0x0][0x9e4] ;  /* 0x0002790000047ab9 */ /* 0x000fe40000000800 */
[----:B------:R-:W-:-:S05]  /*1b920*/  IMAD.U32 R188, RZ, RZ, UR4 ;  /* 0x00000004ffbc7e24 */ /* 0x000fca000f8e00ff */
[----:B------:R-:W-:-:S13]  /*1b930*/  ISETP.NE.AND P1, PT, R188, 0x1, PT ;  /* 0x00000001bc00780c */ /* 0x000fda0003f25270 */
[----:B------:R-:W0:Y:S02]  /*1b940*/  @P1 LDC.64 R2, c[0x0][0x9e8] ;  /* 0x00027a00ff021b82 */ /* 0x000e240000000a00 */
[----:B0-----:R-:W-:-:S05]  /*1b950*/  @P1 IMAD.HI.U32 R2, R187, R2, RZ ;  /* 0x00000002bb021227 */ /* 0x001fca00078e00ff */
[----:B------:R-:W-:-:S07]  /*1b960*/  @P1 SHF.R.U32.HI R187, RZ, R3, R2 ;  /* 0x00000003ffbb1219 */ /* 0x000fce0000011602 */
.L_x_1828:
[----:B------:R-:W-:Y:S05]  /*1b970*/  BSYNC B1 ;  /* 0x0000000000017941 */ /* 0x000fea0003800000 */
.L_x_1826:
[----:B------:R-:W-:-:S04]  /*1b980*/  IMAD R187, R187, R188, -R0 ;  /* 0x000000bcbbbb7224 */ /* 0x000fc800078e0a00 */
[----:B------:R-:W-:-:S05]  /*1b990*/  IMAD R187, R190, -0x2, R187 ;  /* 0xfffffffebebb7824 */ /* 0x000fca00078e02bb */
[----:B------:R-:W-:Y:S02]  /*1b9a0*/  VIMNMX R4, R4, R187, !PT ;  /* 0x000000bb04047248 */ /* 0x000fe40007fe0100 */
[----:B------:R-:W-:-:S07]  /*1b9b0*/  VIADDMNMX R5, R187, R188, R5, PT ;  /* 0x000000bcbb057246 */ /* 0x000fce0003800105 */
.L_x_1825:
        /* <DEDUP_REMOVED lines=66> */
.L_x_1831:
[----:B------:R-:W-:Y:S02]  /*1bde0*/  ULDC UR4, c[0x0][0x9e4] ;  /* 0x0002790000047ab9 */ /* 0x000fe40000000800 */
[----:B------:R-:W-:-:S05]  /*1bdf0*/  IMAD.U32 R4, RZ, RZ, UR4 ;  /* 0x00000004ff047e24 */ /* 0x000fca000f8e00ff */
[----:B------:R-:W-:-:S13]  /*1be00*/  ISETP.NE.AND P2, PT, R4, 0x1, PT ;  /* 0x000000010400780c */ /* 0x000fda0003f45270 */
[----:B------:R-:W0:Y:S02]  /*1be10*/  @P2 LDC.64 R2, c[0x0][0x9e8] ;  /* 0x00027a00ff022b82 */ /* 0x000e240000000a00 */
[----:B0-----:R-:W-:-:S05]  /*1be20*/  @P2 IMAD.HI.U32 R2, R186, R2, RZ ;  /* 0x00000002ba022227 */ /* 0x001fca00078e00ff */
[----:B------:R-:W-:-:S07]  /*1be30*/  @P2 SHF.R.U32.HI R186, RZ, R3, R2 ;  /* 0x00000003ffba2219 */ /* 0x000fce0000011602 */
.L_x_1832:
[----:B------:R-:W-:Y:S05]  /*1be40*/  BSYNC B1 ;  /* 0x0000000000017941 */ /* 0x000fea0003800000 */
.L_x_1830:
[----:B------:R-:W-:-:S04]  /*1be50*/  IMAD R0, R186, R4, -R0 ;  /* 0x00000004ba007224 */ /* 0x000fc800078e0a00 */
[----:B------:R-:W-:-:S05]  /*1be60*/  IMAD R0, R190, -0x2, R0 ;  /* 0xfffffffebe007824 */ /* 0x000fca00078e0200 */
[----:B------:R-:W-:Y:S02]  /*1be70*/  VIMNMX R184, R184, R0, !PT ;  /* 0x00000000b8b87248 */ /* 0x000fe40007fe0100 */
[----:B------:R-:W-:-:S07]  /*1be80*/  VIADDMNMX R185, R0, R4, R185, PT ;  /* 0x0000000400b97246 */ /* 0x000fce00038001b9 */
.L_x_1829:
[----:B------:R-:W-:Y:S01]  /*1be90*/  FMNMX.FTZ R0, R152, R226, !PT ;  /* 0x000000e298007209 */ /* 0x000fe20007810000 */
[----:B------:R-:W-:Y:S01]  /*1bea0*/  ULDC UR4, c[0x0][0x988] ;  /* 0x0002620000047ab9 */ /* 0x000fe20000000800 */
[----:B------:R-:W-:Y:S02]  /*1beb0*/  LOP3.LUT R22, R22, 0xffffdfff, RZ, 0xc0, !PT ;  /* 0xffffdfff16167812 */ /* 0x000fe400078ec0ff */
[----:B------:R-:W-:Y:S02]  /*1bec0*/  FMNMX.FTZ R0, R153, R0, !PT ;  /* 0x0000000099007209 */ /* 0x000fe40007810000 */
[----:B------:R-:W-:Y:S02]  /*1bed0*/  ISETP.GT.AND P2, PT, R184, 0x1, P1 ;  /* 0x00000001b800780c */ /* 0x000fe40000f44270 */
[----:B------:R-:W-:Y:S02]  /*1bee0*/  FMNMX.FTZ R0, R156, R0, !PT ;  /* 0x000000009c007209 */ /* 0x000fe40007810000 */
[----:B------:R-:W-:-:S02]  /*1bef0*/  ISETP.GT.AND P3, PT, R184, 0x8, P1 ;  /* 0x00000008b800780c */ /* 0x000fc40000f64270 */
[----:B------:R-:W-:Y:S02]  /*1bf00*/  FMNMX.FTZ R0, R157, R0, !PT ;  /* 0x000000009d007209 */ /* 0x000fe40007810000 */
[----:B------:R-:W-:Y:S02]  /*1bf10*/  @P0 LOP3.LUT R22, R22, 0x2000, RZ, 0xfc, !PT ;  /* 0x0000200016160812 */ /* 0x000fe400078efcff */
[----:B------:R-:W-:Y:S02]  /*1bf20*/  FMNMX.FTZ R0, R160, R0, !PT ;  /* 0x00000000a0007209 */ /* 0x000fe40007810000 */
[----:B------:R-:W-:Y:S02]  /*1bf30*/  ISETP.LT.OR P2, PT, R185, 0x2, P2 ;  /* 0x00000002b900780c */ /* 0x000fe40001741670 */
[----:B------:R-:W-:Y:S02]  /*1bf40*/  FMNMX.FTZ R0, R161, R0, !PT ;  /* 0x00000000a1007209 */ /* 0x000fe40007810000 */
[----:B------:R-:W-:-:S02]  /*1bf50*/  ISETP.LT.OR P3, PT, R185, 0x9, P3 ;  /* 0x00000009b900780c */ /* 0x000fc40001f61670 */
[----:B------:R-:W-:Y:S02]  /*1bf60*/  FMNMX.FTZ R0, R164, R0, !PT ;  /* 0x00000000a4007209 */ /* 0x000fe40007810000 */
[----:B------:R-:W-:Y:S02]  /*1bf70*/  ISETP.GT.AND P0, PT, R184, 0x21, P1 ;  /* 0x00000021b800780c */ /* 0x000fe40000f04270 */
[----:B------:R-:W-:Y:S02]  /*1bf80*/  FMNMX.FTZ R0, R165, R0, !PT ;  /* 0x00000000a5007209 */ /* 0x000fe40007810000 */
[----:B------:R-:W-:Y:S02]  /*1bf90*/  FSEL R155, R155, -INF , !P2 ;  /* 0xff8000009b9b7808 */ /* 0x000fe40005000000 */
[----:B------:R-:W-:Y:S02]  /*1bfa0*/  FMNMX.FTZ R0, R168, R0, !PT ;  /* 0x00000000a8007209 */ /* 0x000fe40007810000 */
[----:B------:R-:W-:-:S02]  /*1bfb0*/  FSEL R158, R158, -INF , !P3 ;  /* 0xff8000009e9e7808 */ /* 0x000fc40005800000 */
[----:B------:R-:W-:Y:S02]  /*1bfc0*/  FMNMX.FTZ R0, R169, R0, !PT ;  /* 0x00000000a9007209 */ /* 0x000fe40007810000 */
[----:B------:R-:W-:Y:S02]  /*1bfd0*/  ISETP.GT.AND P4, PT, R184, 0x9, P1 ;  /* 0x00000009b800780c */ /* 0x000fe40000f84270 */
[----:B------:R-:W-:Y:S02]  /*1bfe0*/  FMNMX.FTZ R0, R172, R0, !PT ;  /* 0x00000000ac007209 */ /* 0x000fe40007810000 */
[C---:B------:R-:W-:Y:S02]  /*1bff0*/  ISETP.GT.AND P2, PT, R184.reuse, 0x10, P1 ;  /* 0x00000010b800780c */ /* 0x040fe40000f44270 */
[----:B------:R-:W-:Y:S02]  /*1c000*/  FMNMX.FTZ R0, R173, R0, !PT ;  /* 0x00000000ad007209 */ /* 0x000fe40007810000 */
[----:B------:R-:W-:-:S02]  /*1c010*/  ISETP.GT.AND P3, PT, R184, 0x11, P1 ;  /* 0x00000011b800780c */ /* 0x000fc40000f64270 */
[----:B------:R-:W-:Y:S02]  /*1c020*/  FMNMX.FTZ R0, R176, R0, !PT ;  /* 0x00000000b0007209 */ /* 0x000fe40007810000 */
[----:B------:R-:W-:Y:S02]  /*1c030*/  ISETP.LT.OR P4, PT, R185, 0xa, P4 ;  /* 0x0000000ab900780c */ /* 0x000fe40002781670 */
[----:B------:R-:W-:Y:S02]  /*1c040*/  FMNMX.FTZ R0, R177, R0, !PT ;  /* 0x00000000b1007209 */ /* 0x000fe40007810000 */
[C---:B------:R-:W-:Y:S02]  /*1c050*/  ISETP.LT.OR P2, PT, R185.reuse, 0x11, P2 ;  /* 0x00000011b900780c */ /* 0x040fe40001741670 */
[----:B------:R-:W-:Y:S02]  /*1c060*/  ISETP.LT.OR P3, PT, R185, 0x12, P3 ;  /* 0x00000012b900780c */ /* 0x000fe40001f61670 */
[----:B------:R-:W-:-:S02]  /*1c070*/  LOP3.LUT R22, R22, 0xffff7fff, RZ, 0xc0, !PT ;  /* 0xffff7fff16167812 */ /* 0x000fc400078ec0ff */
[----:B------:R-:W-:Y:S02]  /*1c080*/  FMNMX.FTZ R0, R180, R0, !PT ;  /* 0x00000000b4007209 */ /* 0x000fe40007810000 */
[----:B------:R-:W-:Y:S02]  /*1c090*/  FSEL R159, R159, -INF , !P4 ;  /* 0xff8000009f9f7808 */ /* 0x000fe40006000000 */
[----:B------:R-:W-:Y:S02]  /*1c0a0*/  FSEL R162, R162, -INF , !P2 ;  /* 0xff800000a2a27808 */ /* 0x000fe40005000000 */
[----:B------:R-:W-:Y:S02]  /*1c0b0*/  FSEL R163, R163, -INF , !P3 ;  /* 0xff800000a3a37808 */ /* 0x000fe40005800000 */
[C---:B------:R-:W-:Y:S02]  /*1c0c0*/  ISETP.GT.AND P4, PT, R184.reuse, 0x18, P1 ;  /* 0x00000018b800780c */ /* 0x040fe40000f84270 */
[----:B------:R-:W-:-:S02]  /*1c0d0*/  ISETP.GT.AND P2, PT, R184, 0x19, P1 ;  /* 0x00000019b800780c */ /* 0x000fc40000f44270 */
[----:B------:R-:W-:Y:S02]  /*1c0e0*/  ISETP.GT.AND P3, PT, R184, 0x20, P1 ;  /* 0x00000020b800780c */ /* 0x000fe40000f64270 */
[----:B------:R-:W-:Y:S02]  /*1c0f0*/  @P0 LOP3.LUT R22, R22, 0x8000, RZ, 0xfc, !PT ;  /* 0x0000800016160812 */ /* 0x000fe400078efcff */
[----:B------:R-:W-:Y:S02]  /*1c100*/  ISETP.GT.AND P0, PT, R184, RZ, P1 ;  /* 0x000000ffb800720c */ /* 0x000fe40000f04270 */
[----:B------:R-:W-:Y:S02]  /*1c110*/  FMNMX.FTZ R0, R181, R0, !PT ;  /* 0x00000000b5007209 */ /* 0x000fe40007810000 */
[C---:B------:R-:W-:Y:S02]  /*1c120*/  ISETP.LT.OR P4, PT, R185.reuse, 0x19, P4 ;  /* 0x00000019b900780c */ /* 0x040fe40002781670 */
[C---:B------:R-:W-:Y:S01]  /*1c130*/  ISETP.LT.OR P2, PT, R185.reuse, 0x1a, P2 ;  /* 0x0000001ab900780c */ /* 0x040fe20001741670 */
[----:B------:R-:W0:Y:S01]  /*1c140*/  SHFL.BFLY PT, R2, R0, 0x2, 0x1f ;  /* 0x0c401f0000027f89 */ /* 0x000e2200000e0000 */
[----:B------:R-:W-:-:S02]  /*1c150*/  ISETP.LT.OR P3, PT, R185, 0x21, P3 ;  /* 0x00000021b900780c */ /* 0x000fc40001f61670 */
[----:B------:R-:W-:Y:S02]  /*1c160*/  FSEL R166, R166, -INF , !P4 ;  /* 0xff800000a6a67808 */ /* 0x000fe40006000000 */
[----:B------:R-:W-:Y:S02]  /*1c170*/  FSEL R167, R167, -INF , !P2 ;  /* 0xff800000a7a77808 */ /* 0x000fe40005000000 */
[----:B------:R-:W-:Y:S02]  /*1c180*/  FSEL R170, R170, -INF , !P3 ;  /* 0xff800000aaaa7808 */ /* 0x000fe40005800000 */
[C---:B------:R-:W-:Y:S02]  /*1c190*/  ISETP.GT.AND P2, PT, R184.reuse, 0x28, P1 ;  /* 0x00000028b800780c */ /* 0x040fe40000f44270 */
[C---:B------:R-:W-:Y:S02]  /*1c1a0*/  ISETP.GT.AND P3, PT, R184.reuse, 0x29, P1 ;  /* 0x00000029b800780c */ /* 0x040fe40000f64270 */
[----:B------:R-:W-:-:S02]  /*1c1b0*/  ISETP.GT.AND P4, PT, R184, 0x30, P1 ;  /* 0x00000030b800780c */ /* 0x000fc40000f84270 */
[C---:B------:R-:W-:Y:S02]  /*1c1c0*/  ISETP.GT.AND P5, PT, R184.reuse, 0x31, P1 ;  /* 0x00000031b800780c */ /* 0x040fe40000fa4270 */
[----:B------:R-:W-:Y:S02]  /*1c1d0*/  ISETP.GT.AND P6, PT, R184, 0x38, P1 ;  /* 0x00000038b800780c */ /* 0x000fe40000fc4270 */
[----:B------:R-:W-:Y:S02]  /*1c1e0*/  LOP3.LUT R22, R22, 0xfffffff7, RZ, 0xc0, !PT ;  /* 0xfffffff716167812 */ /* 0x000fe400078ec0ff */
[----:B------:R-:W-:Y:S02]  /*1c1f0*/  ISETP.GT.AND P1, PT, R184, 0x39, P1 ;  /* 0x00000039b800780c */ /* 0x000fe40000f24270 */
[----:B------:R-:W-:Y:S02]  /*1c200*/  @P0 LOP3.LUT R22, R22, 0x8, RZ, 0xfc, !PT ;  /* 0x0000000816160812 */ /* 0x000fe400078efcff */
[----:B0-----:R-:W-:-:S02]  /*1c210*/  FMNMX.FTZ R2, R0, R2, !PT ;  /* 0x0000000200027209 */ /* 0x001fc40007810000 */
[C---:B------:R-:W-:Y:S02]  /*1c220*/  LOP3.LUT P0, RZ, R22.reuse, 0x8000, RZ, 0xc0, !PT ;  /* 0x0000800016ff7812 */ /* 0x040fe4000780c0ff */
[----:B------:R-:W-:Y:S01]  /*1c230*/  LOP3.LUT R22, R22, 0xfffffffd, RZ, 0xc0, !PT ;  /* 0xfffffffd16167812 */ /* 0x000fe200078ec0ff */
[----:B------:R-:W0:Y:S01]  /*1c240*/  SHFL.BFLY PT, R5, R2, 0x1, 0x1f ;  /* 0x0c201f0002057f89 */ /* 0x000e2200000e0000 */
[C---:B------:R-:W-:Y:S02]  /*1c250*/  ISETP.LT.OR P0, PT, R185.reuse, 0x22, P0 ;  /* 0x00000022b900780c */ /* 0x040fe40000701670 */
[C---:B------:R-:W-:Y:S02]  /*1c260*/  ISETP.LT.OR P4, PT, R185.reuse, 0x31, P4 ;  /* 0x00000031b900780c */ /* 0x040fe40002781670 */
[----:B------:R-:W-:Y:S02]  /*1c270*/  @P1 LOP3.LUT R22, R22, 0x2, RZ, 0xfc, !PT ;  /* 0x0000000216161812 */ /* 0x000fe400078efcff */
[----:B------:R-:W-:-:S02]  /*1c280*/  ISETP.LT.OR P5, PT, R185, 0x32, P5 ;  /* 0x00000032b900780c */ /* 0x000fc40002fa1670 */
[C---:B------:R-:W-:Y:S02]  /*1c290*/  LOP3.LUT P1, RZ, R22.reuse, 0x8, RZ, 0xc0, !PT ;  /* 0x0000000816ff7812 */ /* 0x040fe4000782c0ff */
[----:B------:R-:W-:Y:S02]  /*1c2a0*/  LOP3.LUT R22, R22, 0xffffffef, RZ, 0xc0, !PT ;  /* 0xffffffef16167812 */ /* 0x000fe400078ec0ff */
[C---:B------:R-:W-:Y:S02]  /*1c2b0*/  ISETP.LT.OR P1, PT, R185.reuse, 0x1, P1 ;  /* 0x00000001b900780c */ /* 0x040fe40000f21670 */
[----:B------:R-:W-:Y:S02]  /*1c2c0*/  @P0 LOP3.LUT R22, R22, 0x10, RZ, 0xfc, !PT ;  /* 0x0000001016160812 */ /* 0x000fe400078efcff */
[----:B------:R-:W-:Y:S02]  /*1c2d0*/  FSEL R154, R154, -INF , !P1 ;  /* 0xff8000009a9a7808 */ /* 0x000fe40004800000 */
[----:B------:R-:W-:-:S02]  /*1c2e0*/  ISETP.LT.OR P0, PT, R185, 0x29, P2 ;  /* 0x00000029b900780c */ /* 0x000fc40001701670 */
[----:B------:R-:W-:Y:S02]  /*1c2f0*/  FMNMX.FTZ R4, R154, R227, !PT ;  /* 0x000000e39a047209 */ /* 0x000fe40007810000 */
[C---:B------:R-:W-:Y:S02]  /*1c300*/  LOP3.LUT P2, RZ, R22.reuse, 0x2, RZ, 0xc0, !PT ;  /* 0x0000000216ff7812 */ /* 0x040fe4000784c0ff */
[----:B------:R-:W-:Y:S02]  /*1c310*/  FMNMX.FTZ R4, R155, R4, !PT ;  /* 0x000000049b047209 */ /* 0x000fe40007810000 */
[----:B------:R-:W-:Y:S02]  /*1c320*/  LOP3.LUT R22, R22, 0xfffffffb, RZ, 0xc0, !PT ;  /* 0xfffffffb16167812 */ /* 0x000fe400078ec0ff */
[----:B------:R-:W-:Y:S02]  /*1c330*/  FMNMX.FTZ R4, R158, R4, !PT ;  /* 0x000000049e047209 */ /* 0x000fe40007810000 */
[----:B0-----:R-:W-:Y:S01]  /*1c340*/  FMNMX.FTZ R5, R2, R5, !PT ;  /* 0x0000000502057209 */ /* 0x001fe20007810000 */
[----:B------:R-:W-:Y:S01]  /*1c350*/  IMAD.U32 R2, RZ, RZ, UR4 ;  /* 0x00000004ff027e24 */ /* 0x000fe2000f8e00ff */
[----:B------:R-:W-:-:S02]  /*1c360*/  @P0 LOP3.LUT R22, R22, 0x4, RZ, 0xfc, !PT ;  /* 0x0000000416160812 */ /* 0x000fc400078efcff */
[----:B------:R-:W-:Y:S01]  /*1c370*/  ISETP.LT.OR P0, PT, R185, 0x2a, P3 ;  /* 0x0000002ab900780c */ /* 0x000fe20001f01670 */
[----:B------:R-:W-:Y:S01]  /*1c380*/  FMUL.FTZ R3, R5, R2 ;  /* 0x0000000205037220 */ /* 0x000fe20000410000 */
[----:B------:R-:W-:Y:S02]  /*1c390*/  FMNMX.FTZ R4, R159, R4, !PT ;  /* 0x000000049f047209 */ /* 0x000fe40007810000 */
[----:B------:R-:W-:Y:S02]  /*1c3a0*/  LOP3.LUT R22, R22, 0xffffbfff, RZ, 0xc0, !PT ;  /* 0xffffbfff16167812 */ /* 0x000fe400078ec0ff */
[----:B------:R-:W-:Y:S02]  /*1c3b0*/  FMNMX.FTZ R4, R162, R4, !PT ;  /* 0x00000004a2047209 */ /* 0x000fe40007810000 */
[----:B------:R-:W-:Y:S02]  /*1c3c0*/  FSETP.NEU.FTZ.AND P3, PT, R5, -INF , PT ;  /* 0xff8000000500780b */ /* 0x000fe40003f7d000 */
[----:B------:R-:W-:-:S02]  /*1c3d0*/  FMNMX.FTZ R4, R163, R4, !PT ;  /* 0x00000004a3047209 */ /* 0x000fc40007810000 */
[----:B------:R-:W-:Y:S02]  /*1c3e0*/  FSEL R0, R5, RZ, P3 ;  /* 0x000000ff05007208 */ /* 0x000fe40001800000 */
[----:B------:R-:W-:Y:S02]  /*1c3f0*/  @P0 LOP3.LUT R22, R22, 0x4000, RZ, 0xfc, !PT ;  /* 0x0000400016160812 */ /* 0x000fe400078efcff */
[----:B------:R-:W-:Y:S01]  /*1c400*/  FMNMX.FTZ R4, R166, R4, !PT ;  /* 0x00000004a6047209 */ /* 0x000fe20007810000 */
[----:B------:R-:W-:Y:S01]  /*1c410*/  FADD.FTZ R0, -R0, R226 ;  /* 0x000000e200007221 */ /* 0x000fe20000010100 */
[----:B------:R-:W-:Y:S02]  /*1c420*/  LOP3.LUT P0, RZ, R22, 0x10, RZ, 0xc0, !PT ;  /* 0x0000001016ff7812 */ /* 0x000fe4000780c0ff */
[----:B------:R-:W-:Y:S01]  /*1c430*/  FMNMX.FTZ R4, R167, R4, !PT ;  /* 0x00000004a7047209 */ /* 0x000fe20007810000 */
[----:B------:R-:W-:Y:S01]  /*1c440*/  FMUL.FTZ R184, R0, R2 ;  /* 0x0000000200b87220 */ /* 0x000fe20000410000 */
[----:B------:R-:W-:-:S02]  /*1c450*/  FSEL R3, R3, RZ, P3 ;  /* 0x000000ff03037208 */ /* 0x000fc40001800000 */
[----:B------:R-:W-:Y:S02]  /*1c460*/  LOP3.LUT P3, RZ, R22, 0x4, RZ, 0xc0, !PT ;  /* 0x0000000416ff7812 */ /* 0x000fe4000786c0ff */
[----:B------:R-:W-:Y:S01]  /*1c470*/  FSEL R171, R171, -INF , !P0 ;  /* 0xff800000abab7808 */ /* 0x000fe20004000000 */
[--C-:B------:R-:W-:Y:S01]  /*1c480*/  FFMA.FTZ R152, R152, R2, -R3.reuse ;  /* 0x0000000298987223 */ /* 0x100fe20000010803 */
[----:B------:R-:W-:Y:S01]  /*1c490*/  FMNMX.FTZ R4, R170, R4, !PT ;  /* 0x00000004aa047209 */ /* 0x000fe20007810000 */
[-CC-:B------:R-:W-:Y:S01]  /*1c4a0*/  FFMA.FTZ R153, R153, R2.reuse, -R3.reuse ;  /* 0x0000000299997223 */ /* 0x180fe20000010803 */
[----:B------:R-:W-:Y:S01]  /*1c4b0*/  LOP3.LUT P0, RZ, R22, 0x4000, RZ, 0xc0, !PT ;  /* 0x0000400016ff7812 */ /* 0x000fe2000780c0ff */
[-CC-:B------:R-:W-:Y:S01]  /*1c4c0*/  FFMA.FTZ R156, R156, R2.reuse, -R3.reuse ;  /* 0x000000029c9c7223 */ /* 0x180fe20000010803 */
[----:B------:R-:W-:Y:S01]  /*1c4d0*/  FSEL R174, R174, -INF , !P3 ;  /* 0xff800000aeae7808 */ /* 0x000fe20005800000 */
[--C-:B------:R-:W-:Y:S01]  /*1c4e0*/  FFMA.FTZ R157, R157, R2, -R3.reuse ;  /* 0x000000029d9d7223 */ /* 0x100fe20000010803 */
[----:B------:R-:W-:Y:S01]  /*1c4f0*/  FMNMX.FTZ R4, R171, R4, !PT ;  /* 0x00000004ab047209 */ /* 0x000fe20007810000 */
        /* <DEDUP_REMOVED lines=9> */
[----:B------:R-:W-:Y:S01]  /*1c590*/  ISETP.LT.OR P6, PT, R185, 0x39, P6 ;  /* 0x00000039b900780c */ /* 0x000fe200037c1670 */
        /* <DEDUP_REMOVED lines=11> */
[----:B------:R-:W-:Y:S01]  /*1c650*/  FSEL R183, R183, -INF , !P2 ;  /* 0xff800000b7b77808 */ /* 0x000fe20005000000 */
[----:B------:R-:W-:Y:S01]  /*1c660*/  FFMA.FTZ R3, R181, R2, -R3 ;  /* 0x00000002b5037223 */ /* 0x000fe20000010803 */
[----:B------:R-:W-:Y:S01]  /*1c670*/  FMNMX.FTZ R4, R182, R4, !PT ;  /* 0x00000004b6047209 */ /* 0x000fe20007810000 */
[----:B------:R-:W-:Y:S01]  /*1c680*/  MUFU.EX2 R152, R152 ;  /* 0x0000009800987308 */ /* 0x000fe20000000800 */
[----:B------:R-:W-:-:S02]  /*1c690*/  LOP3.LUT P0, RZ, R22, 0x2000, RZ, 0xc0, !PT ;  /* 0x0000200016ff7812 */ /* 0x000fc4000780c0ff */
[----:B------:R-:W-:-:S05]  /*1c6a0*/  FMNMX.FTZ R4, R183, R4, !PT ;  /* 0x00000004b7047209 */ /* 0x000fca0007810000 */
[----:B------:R-:W0:Y:S01]  /*1c6b0*/  SHFL.BFLY PT, R181, R4, 0x2, 0x1f ;  /* 0x0c401f0004b57f89 */ /* 0x000e2200000e0000 */
        /* <DEDUP_REMOVED lines=10> */
[C---:B------:R-:W-:Y:S01]  /*1c760*/  FSETP.NEU.FTZ.AND P1, PT, R4.reuse, -INF , PT ;  /* 0xff8000000400780b */ /* 0x040fe20003f3d000 */
[C---:B-1----:R-:W-:Y:S02]  /*1c770*/  FMUL.FTZ R3, R4.reuse, R2 ;  /* 0x0000000204037220 */ /* 0x042fe40000410000 */
[----:B------:R-:W-:Y:S01]  /*1c780*/  MUFU.EX2 R165, R165 ;  /* 0x000000a500a57308 */ /* 0x000fe20000000800 */
[----:B------:R-:W-:Y:S02]  /*1c790*/  FSEL R181, R4, RZ, P1 ;  /* 0x000000ff04b57208 */ /* 0x000fe40000800000 */
[----:B------:R-:W-:-:S03]  /*1c7a0*/  FSEL R0, R3, RZ, P1 ;  /* 0x000000ff03007208 */ /* 0x000fc60000800000 */
[----:B------:R-:W-:Y:S02]  /*1c7b0*/  FADD.FTZ R181, -R181, R227 ;  /* 0x000000e3b5b57221 */ /* 0x000fe40000010100 */
[----:B------:R-:W0:Y:S01]  /*1c7c0*/  MUFU.EX2 R3, R184 ;  /* 0x000000b800037308 */ /* 0x000e220000000800 */
[-CC-:B------:R-:W-:Y:S01]  /*1c7d0*/  FFMA.FTZ R154, R154, R2.reuse, -R0.reuse ;  /* 0x000000029a9a7223 */ /* 0x180fe20000010800 */
[-CC-:B------:R-:W-:Y:S01]  /*1c7e0*/  FFMA.FTZ R155, R155, R2.reuse, -R0.reuse ;  /* 0x000000029b9b7223 */ /* 0x180fe20000010800 */
[-C--:B------:R-:W-:Y:S01]  /*1c7f0*/  FMUL.FTZ R181, R181, R2.reuse ;  /* 0x00000002b5b57220 */ /* 0x080fe20000410000 */
        /* <DEDUP_REMOVED lines=14> */
[----:B------:R-:W-:Y:S01]  /*1c8e0*/  MUFU.EX2 R154, R154 ;  /* 0x0000009a009a7308 */ /* 0x000fe20000000800 */
[----:B0-----:R-:W-:-:S04]  /*1c8f0*/  FFMA.FTZ R221, R3, R221, R152 ;  /* 0x000000dd03dd7223 */ /* 0x001fc80000010098 */
[----:B------:R-:W-:-:S03]  /*1c900*/  FADD.FTZ R221, R153, R221 ;  /* 0x000000dd99dd7221 */ /* 0x000fc60000010000 */
[----:B------:R-:W0:Y:S08]  /*1c910*/  MUFU.EX2 R0, R181 ;  /* 0x000000b500007308 */ /* 0x000e300000000800 */
[----:B------:R-:W1:Y:S08]  /*1c920*/  MUFU.EX2 R155, R155 ;  /* 0x0000009b009b7308 */ /* 0x000e700000000800 */
[----:B------:R-:W2:Y:S01]  /*1c930*/  MUFU.EX2 R158, R158 ;  /* 0x0000009e009e7308 */ /* 0x000ea20000000800 */
[----:B0-----:R-:W-:-:S07]  /*1c940*/  FFMA.FTZ R9, R0, R9, R154 ;  /* 0x0000000900097223 */ /* 0x001fce000001009a */
[----:B------:R-:W0:Y:S01]  /*1c950*/  MUFU.EX2 R159, R159 ;  /* 0x0000009f009f7308 */ /* 0x000e220000000800 */
[----:B-1----:R-:W-:Y:S01]  /*1c960*/  FADD.FTZ R181, R155, R9 ;  /* 0x000000099bb57221 */ /* 0x002fe20000010000 */
[----:B------:R-:W-:-:S04]  /*1c970*/  FADD.FTZ R9, R156, R221 ;  /* 0x000000dd9c097221 */ /* 0x000fc80000010000 */
[----:B------:R-:W-:Y:S02]  /*1c980*/  FADD.FTZ R9, R157, R9 ;  /* 0x000000099d097221 */ /* 0x000fe40000010000 */
[----:B------:R-:W1:Y:S01]  /*1c990*/  MUFU.EX2 R162, R162 ;  /* 0x000000a200a27308 */ /* 0x000e620000000800 */
[----:B--2---:R-:W-:Y:S01]  /*1c9a0*/  FADD.FTZ R181, R158, R181 ;  /* 0x000000b59eb57221 */ /* 0x004fe20000010000 */
[----:B------:R-:W-:-:S04]  /*1c9b0*/  FADD.FTZ R9, R160, R9 ;  /* 0x00000009a0097221 */ /* 0x000fc80000010000 */
[----:B------:R-:W-:Y:S02]  /*1c9c0*/  FADD.FTZ R9, R161, R9 ;  /* 0x00000009a1097221 */ /* 0x000fe40000010000 */
[----:B------:R-:W2:Y:S01]  /*1c9d0*/  MUFU.EX2 R163, R163 ;  /* 0x000000a300a37308 */ /* 0x000ea20000000800 */
[----:B0-----:R-:W-:Y:S01]  /*1c9e0*/  FADD.FTZ R181, R159, R181 ;  /* 0x000000b59fb57221 */ /* 0x001fe20000010000 */
[----:B------:R-:W-:-:S04]  /*1c9f0*/  FADD.FTZ R9, R164, R9 ;  /* 0x00000009a4097221 */ /* 0x000fc80000010000 */
[----:B------:R-:W-:Y:S02]  /*1ca00*/  FADD.FTZ R9, R165, R9 ;  /* 0x00000009a5097221 */ /* 0x000fe40000010000 */
        /* <DEDUP_REMOVED lines=33> */
[----:B--2---:R-:W-:-:S04]  /*1cc20*/  FADD.FTZ R9, R180, R9 ;  /* 0x00000009b4097221 */ /* 0x004fc80000010000 */
[----:B------:R-:W-:Y:S01]  /*1cc30*/  FADD.FTZ R221, R186, R9 ;  /* 0x00000009badd7221 */ /* 0x000fe20000010000 */
[----:B0-----:R-:W-:-:S04]  /*1cc40*/  FADD.FTZ R181, R182, R181 ;  /* 0x000000b5b6b57221 */ /* 0x001fc80000010000 */
[----:B-1----:R-:W-:Y:S01]  /*1cc50*/  FADD.FTZ R9, R183, R181 ;  /* 0x000000b5b7097221 */ /* 0x002fe20000010000 */
[----:B------:R-:W-:Y:S06]  /*1cc60*/  @!P0 BRA `(.L_x_1833) ;  /* 0x0000000000048947 */ /* 0x000fec0003800000 */
[----:B------:R-:W-:Y:S01]  /*1cc70*/  BPT.TRAP 0x1 ;  /* 0x000000040000795c */ /* 0x000fe20000300000 */
.L_x_1833:
[----:B------:R-:W2:Y:S01]  /*1cc80*/  LDL R181, [R1+0x68] ;  /* 0x0000680001b57983 */ /* 0x000ea20000100800 */
[----:B------:R-:W-:Y:S01]  /*1cc90*/  IADD3 R222, R222, 0x30860, RZ ;  /* 0x00030860dede7810 */ /* 0x000fe20007ffe0ff */
[----:B------:R-:W-:Y:S01]  /*1cca0*/  IMAD.MOV.U32 R227, RZ, RZ, R4 ;  /* 0x000000ffffe37224 */ /* 0x000fe200078e0004 */
        /* <DEDUP_REMOVED lines=22> */
[----:B------:R-:W-:-:S12]  /*1ce10*/  VIADD R8, R8, 0xffffffff ;  /* 0xffffffff08087836 */ /* 0x000fd80000000000 */
[----:B------:R-:W-:Y:S05]  /*1ce20*/  @P1 BRA `(.L_x_1834) ;  /* 0xffffffd0008c1947 */ /* 0x000fea000383ffff */
.L_x_1813:
[----:B------:R-:W-:Y:S05]  /*1ce30*/  BSYNC B0 ;  /* 0x0000000000007941 */ /* 0x000fea0003800000 */
.L_x_1812:
        /* <DEDUP_REMOVED lines=131> */
.L_x_1835:
[----:B------:R-:W-:Y:S01]  /*1d670*/  IMAD R8, R204, 0x8, R18 ;  /* 0x00000008cc087824 */ /* 0x000fe200078e0212 */
[----:B------:R-:W-:-:S04]  /*1d680*/  SHF.L.U32 R3, R218, 0x1f, RZ ;  /* 0x0000001fda037819 */ /* 0x000fc800000006ff */
[----:B------:R0:W1:Y:S01]  /*1d690*/  SYNCS.PHASECHK.TRANS64.TRYWAIT P1, [R8+URZ+0x30850], R3 ;  /* 0x03085003080075a7 */ /* 0x000062000802017f */
[----:B------:R-:W-:Y:S05]  /*1d6a0*/  @!P0 BRA `(.L_x_1836) ;  /* 0x0000000000048947 */ /* 0x000fea0003800000 */
[----:B------:R-:W-:Y:S01]  /*1d6b0*/  BPT.TRAP 0x1 ;  /* 0x000000040000795c */ /* 0x000fe20000300000 */
.L_x_1836:
        /* <DEDUP_REMOVED lines=9> */
.L_x_1838:
[----:B------:R-:W-:Y:S05]  /*1d750*/  BSYNC B0 ;  /* 0x0000000000007941 */ /* 0x000fea0003800000 */
.L_x_1837:
[----:B------:R-:W-:Y:S01]  /*1d760*/  IMAD.MOV.U32 R6, RZ, RZ, R0 ;  /* 0x000000ffff067224 */ /* 0x000fe200078e0000 */
[----:B------:R-:W-:Y:S01]  /*1d770*/  MOV R7, 0x40000040 ;  /* 0x4000004000077802 */ /* 0x000fe20000000f00 */
[----:B------:R-:W-:-:S03]  /*1d780*/  WARPGROUP.ARRIVE ;  /* 0x00000000000079c5 */ /* 0x000fc60000000000 */
[----:B------:R-:W-:Y:S01]  /*1d790*/  R2UR UR6, R6 ;  /* 0x00000000060672ca */ /* 0x000fe200000e0000 */
[----:B------:R-:W-:Y:S01]  /*1d7a0*/  VIADD R6, R0, 0x80 ;  /* 0x0000008000067836 */ /* 0x000fe20000000000 */
[----:B------:R-:W-:Y:S01]  /*1d7b0*/  R2UR UR7, R7 ;  /* 0x00000000070772ca */ /* 0x000fe200000e0000 */
[----:B------:R-:W-:-:S12]  /*1d7c0*/  IMAD.MOV.U32 R7, RZ, RZ, 0x40000040 ;  /* 0x40000040ff077424 */ /* 0x000fd800078e00ff */
[----:B------:R-:W-:Y:S01]  /*1d7d0*/  HGMMA.64x256x16.F32 R24, R196, gdesc[UR4].tnspB, R24, gsb0 ;  /* 0x43e00004c4187df0 */ /* 0x000fe20008000818 */
[----:B------:R-:W-:Y:S01]  /*1d7e0*/  R2UR UR6, R6 ;  /* 0x00000000060672ca */ /* 0x000fe200000e0000 */
[----:B------:R-:W-:Y:S01]  /*1d7f0*/  VIADD R6, R0, 0x100 ;  /* 0x0000010000067836 */ /* 0x000fe20000000000 */
[----:B------:R-:W-:Y:S01]  /*1d800*/  R2UR UR7, R7 ;  /* 0x00000000070772ca */ /* 0x000fe200000e0000 */
[----:B------:R-:W-:Y:S01]  /*1d810*/  IMAD.MOV.U32 R7, RZ, RZ, 0x40000040 ;  /* 0x40000040ff077424 */ /* 0x000fe200078e00ff */
[----:B------:R-:W-:Y:S02]  /*1d820*/  WARPGROUP.DEPBAR.LE gsb0, 0x0 ;  /* 0x00008000000079c5 */ /* 0x000fe40000010000 */
[----:B------:R-:W-:-:S15]  /*1d830*/  WARPGROUP.ARRIVE ;  /* 0x00000000000079c5 */ /* 0x000fde0000000000 */
[----:B------:R-:W-:-:S06]  /*1d840*/  NOP ;  /* 0x0000000000007918 */ /* 0x000fcc0000000000 */
[----:B------:R-:W-:Y:S01]  /*1d850*/  HGMMA.64x256x16.F32 R24, R192, gdesc[UR4].tnspB, R24, gsb0 ;  /* 0x43e00004c0187df0 */ /* 0x000fe20008000818 */
[----:B------:R-:W-:Y:S02]  /*1d860*/  R2UR UR6, R6 ;  /* 0x00000000060672ca */ /* 0x000fe400000e0000 */
[----:B------:R-:W-:Y:S01]  /*1d870*/  R2UR UR7, R7 ;  /* 0x00000000070772ca */ /* 0x000fe200000e0000 */
[----:B------:R-:W-:Y:S01]  /*1d880*/  IMAD.MOV.U32 R7, RZ, RZ, 0x40000040 ;  /* 0x40000040ff077424 */ /* 0x000fe200078e00ff */
[----:B------:R-:W-:Y:S02]  /*1d890*/  IADD3 R6, R0, 0x180, RZ ;  /* 0x0000018000067810 */ /* 0x000fe40007ffe0ff */
[----:B------:R-:W2:Y:S02]  /*1d8a0*/  SHFL.BFLY PT, R0, R221, 0x2, 0x1f ;  /* 0x0c401f00dd007f89 */ /* 0x000ea400000e0000 */
[----:B--2---:R-:W-:-:S05]  /*1d8b0*/  FADD.FTZ R0, R0, R221 ;  /* 0x000000dd00007221 */ /* 0x004fca0000010000 */
[----:B01----:R-:W0:Y:S02]  /*1d8c0*/  SHFL.BFLY PT, R3, R0, 0x1, 0x1f ;  /* 0x0c201f0000037f89 */ /* 0x003e2400000e0000 */
[----:B0-----:R-:W-:Y:S01]  /*1d8d0*/  FADD.FTZ R13, R0, R3 ;  /* 0x00000003000d7221 */ /* 0x001fe20000010000 */
[----:B------:R-:W-:Y:S02]  /*1d8e0*/  IMAD.MOV.U32 R3, RZ, RZ, -0x800000 ;  /* 0xff800000ff037424 */ /* 0x000fe400078e00ff */
[----:B------:R-:W-:Y:S02]  /*1d8f0*/  IMAD.MOV.U32 R0, RZ, RZ, -0x800000 ;  /* 0xff800000ff007424 */ /* 0x000fe400078e00ff */
[----:B------:R-:W-:-:S13]  /*1d900*/  FSETP.NE.FTZ.AND P1, PT, R13, RZ, PT ;  /* 0x000000ff0d00720b */ /* 0x000fda0003f35000 */
[----:B------:R-:W0:Y:S02]  /*1d910*/  @P1 MUFU.LG2 R11, R13 ;  /* 0x0000000d000b1308 */ /* 0x000e240000000c00 */
[----:B0-----:R-:W-:Y:S01]  /*1d920*/  @P1 FMUL.FTZ R11, R11, 0.69314718246459960938 ;  /* 0x3f3172180b0b1820 */ /* 0x001fe20000410000 */
[----:B------:R-:W-:Y:S02]  /*1d930*/  WARPGROUP.DEPBAR.LE gsb0, 0x0 ;  /* 0x00008000000079c5 */ /* 0x000fe40000010000 */
[----:B------:R-:W-:-:S06]  /*1d940*/  WARPGROUP.ARRIVE ;  /* 0x00000000000079c5 */ /* 0x000fcc0000000000 */
[----:B------:R-:W-:Y:S01]  /*1d950*/  HGMMA.64x256x16.F32 R24, R188, gdesc[UR4].tnspB, R24, gsb0 ;  /* 0x43e00004bc187df0 */ /* 0x000fe20008000818 */
[----:B------:R-:W-:Y:S02]  /*1d960*/  R2UR UR6, R6 ;  /* 0x00000000060672ca */ /* 0x000fe400000e0000 */
[----:B------:R-:W-:Y:S01]  /*1d970*/  R2UR UR7, R7 ;  /* 0x00000000070772ca */ /* 0x000fe200000e0000 */
[----:B------:R-:W0:Y:S02]  /*1d980*/  SHFL.BFLY PT, R6, R9, 0x2, 0x1f ;  /* 0x0c401f0009067f89 */ /* 0x000e2400000e0000 */
[----:B0-----:R-:W-:-:S05]  /*1d990*/  FADD.FTZ R10, R6, R9 ;  /* 0x00000009060a7221 */ /* 0x001fca0000010000 */
[----:B------:R-:W0:Y:S02]  /*1d9a0*/  SHFL.BFLY PT, R7, R10, 0x1, 0x1f ;  /* 0x0c201f000a077f89 */ /* 0x000e2400000e0000 */
[----:B0-----:R-:W-:Y:S01]  /*1d9b0*/  FADD.FTZ R14, R10, R7 ;  /* 0x000000070a0e7221 */ /* 0x001fe20000010000 */
[----:B------:R-:W-:Y:S01]  /*1d9c0*/  CS2R R6, SRZ ;  /* 0x0000000000067805 */ /* 0x000fe2000001ff00 */
[----:B------:R-:W-:-:S03]  /*1d9d0*/  @P1 FMUL.FTZ R10, R2, 0.69314718246459960938 ;  /* 0x3f317218020a1820 */ /* 0x000fc60000410000 */
[----:B------:R-:W-:Y:S01]  /*1d9e0*/  FSETP.NE.FTZ.AND P2, PT, R14, RZ, PT ;  /* 0x000000ff0e00720b */ /* 0x000fe20003f55000 */
[----:B------:R-:W-:Y:S01]  /*1d9f0*/  @P1 FFMA.FTZ R3, R10, R5, R11 ;  /* 0x000000050a031223 */ /* 0x000fe2000001000b */
        /* <DEDUP_REMOVED lines=12> */
.L_x_1840:
[----:B------:R-:W2:Y:S01]  /*1dac0*/  LDL.LU R2, [R1+0x4] ;  /* 0x0000040001027983 */ /* 0x000ea20000300800 */
[----:B------:R-:W-:Y:S02]  /*1dad0*/  VIADD R4, R8, 0x30860 ;  /* 0x0003086008047836 */ /* 0x000fe40000000000 */
[-C--:B------:R-:W-:Y:S01]  /*1dae0*/  FMUL.FTZ R24, R24, R7.reuse ;  /* 0x0000000718187220 */ /* 0x080fe20000410000 */
[----:B------:R-:W-:Y:S01]  /*1daf0*/  FMUL.FTZ R25, R25, R7 ;  /* 0x0000000719197220 */ /* 0x000fe20000410000 */
[----:B------:R-:W3:Y:S01]  /*1db00*/  LDL.LU R18, [R1+0x7c] ;  /* 0x00007c0001127983 */ /* 0x000ee20000300800 */
[----:B------:R-:W-:Y:S01]  /*1db10*/  IADD3 R204, R204, 0x1, RZ ;  /* 0x00000001cccc7810 */ /* 0x000fe20007ffe0ff */
[----:B------:R-:W-:-:S03]  /*1db20*/  FMUL.FTZ R14, R27, R6 ;  /* 0x000000061b0e7220 */ /* 0x000fc60000410000 */
[----:B------:R-:W-:Y:S01]  /*1db30*/  ISETP.NE.AND P1, PT, R204, 0x2, PT ;  /* 0x00000002cc00780c */ /* 0x000fe20003f25270 */
[-C--:B------:R-:W-:Y:S01]  /*1db40*/  FMUL.FTZ R172, R112, R7.reuse ;  /* 0x0000000770ac7220 */ /* 0x080fe20000410000 */
[-C--:B------:R-:W-:Y:S02]  /*1db50*/  FMUL.FTZ R173, R116, R7.reuse ;  /* 0x0000000774ad7220 */ /* 0x080fe40000410000 */
        /* <DEDUP_REMOVED lines=122> */
[----:B------:R-:W-:-:S02]  /*1e300*/  LOP3.LUT R218, R218, R27, RZ, 0x3c, !PT ;  /* 0x0000001bdada7212 */ /* 0x000fc400078e3cff */
[----:B------:R-:W-:Y:S02]  /*1e310*/  SEL R204, R204, RZ, P1 ;  /* 0x000000ffcccc7207 */ /* 0x000fe40000800000 */
[----:B--2---:R-:W-:Y:S01]  /*1e320*/  PRMT R4, R2, 0x654, R4 ;  /* 0x0000065402047816 */ /* 0x004fe20000000004 */
[----:B---3--:R-:W-:Y:S02]  /*1e330*/  VIADD R18, R18, 0x1 ;  /* 0x0000000112127836 */ /* 0x008fe40000000000 */
[----:B------:R-:W-:Y:S01]  /*1e340*/  FMUL.FTZ R2, R37, R7 ;  /* 0x0000000725027220 */ /* 0x000fe20000410000 */
[----:B------:R0:W-:Y:S02]  /*1e350*/  SYNCS.ARRIVE.TRANS64.RED.A1T0 RZ, [R4+URZ], RZ ;  /* 0x000000ff04ff79a7 */ /* 0x0001e4000810043f */
[----:B------:R1:W-:Y:S01]  /*1e360*/  STL [R1+0x7c], R18 ;  /* 0x00007c1201007387 */ /* 0x0003e20000100800 */
[-C--:B------:R-:W-:Y:S01]  /*1e370*/  FMUL.FTZ R7, R38, R6.reuse ;  /* 0x0000000626077220 */ /* 0x080fe20000410000 */
[----:B0-----:R-:W-:-:S07]  /*1e380*/  FMUL.FTZ R4, R26, R6 ;  /* 0x000000061a047220 */ /* 0x001fce0000410000 */
.L_x_1666:
[----:B------:R-:W0:Y:S08]  /*1e390*/  S2UR UR4, SR_CgaCtaId ;  /* 0x00000000000479c3 */ /* 0x000e300000008800 */
[----:B------:R-:W-:Y:S01]  /*1e3a0*/  BAR.SYNC.DEFER_BLOCKING 0x5, 0x180 ;  /* 0x0146000000007b1d */ /* 0x000fe20000010000 */
[----:B-1----:R-:W-:-:S05]  /*1e3b0*/  MOV R18, 0x400 ;  /* 0x0000040000127802 */ /* 0x002fca0000000f00 */
[----:B------:R-:W-:Y:S01]  /*1e3c0*/  BSSY B0, `(.L_x_1841) ;  /* 0x00002d0000007945 */ /* 0x000fe20003800000 */
[----:B0-----:R-:W-:-:S05]  /*1e3d0*/  IMAD.U32 R6, RZ, RZ, UR4 ;  /* 0x00000004ff067e24 */ /* 0x001fca000f8e00ff */
[----:B------:R0:W-:Y:S01]  /*1e3e0*/  STL [R1+0x4], R6 ;  /* 0x0000040601007387 */ /* 0x0001e20000100800 */
[----:B------:R-:W-:-:S05]  /*1e3f0*/  LEA R18, R6, R18, 0x18 ;  /* 0x0000001206127211 */ /* 0x000fca00078ec0ff */
[----:B------:R0:W1:Y:S01]  /*1e400*/  LDS.128 R36, [R18+0x308d0] ;  /* 0x0308d00012247984 */ /* 0x0000620000000c00 */
[----:B------:R-:W-:Y:S06]  /*1e410*/  BAR.ARV 0x4, 0x180 ;  /* 0x0106000000007b1d */ /* 0x000fec0000002000 */
[----:B------:R-:W-:Y:S05]  /*1e420*/  @P0 BRA `(.L_x_1842) ;  /* 0x0000001c00d80947 */ /* 0x000fea0003800000 */
[----:B0-----:R-:W2:Y:S04]  /*1e430*/  LDL R6, [R1+0xb4] ;  /* 0x0000b40001067983 */ /* 0x001ea80000100800 */
[----:B------:R-:W3:Y:S01]  /*1e440*/  LDL R180, [R1+0x78] ;  /* 0x0000780001b47983 */ /* 0x000ee20000100800 */
[----:B------:R-:W0:Y:S01]  /*1e450*/  S2R R27, SR_SWINHI ;  /* 0x00000000001b7919 */ /* 0x000e220000002f00 */
[----:B------:R-:W-:Y:S01]  /*1e460*/  F2FP.F16.F32.PACK_AB R24, R25, R24 ;  /* 0x000000181918723e */ /* 0x000fe200000000ff */
[----:B------:R-:W-:Y:S01]  /*1e470*/  ULDC.64 UR4, c[0x0][0xc00] ;  /* 0x0003000000047ab9 */ /* 0x000fe20000000a00 */
[----:B------:R-:W4:Y:S01]  /*1e480*/  LDL R178, [R1+0x74] ;  /* 0x0000740001b27983 */ /* 0x000f220000100800 */
        /* <DEDUP_REMOVED lines=26> */
[----:B------:R-:W-:Y:S01]  /*1e630*/  BAR.SYNC.DEFER_BLOCKING 0x1, 0x100 ;  /* 0x0044000000007b1d */ /* 0x000fe20000010000 */
[----:B--2---:R-:W-:-:S03]  /*1e640*/  IMAD.WIDE R134, R6, 0x2, R34 ;  /* 0x0000000206867825 */ /* 0x004fc600078e0222 */
[C---:B------:R-:W-:Y:S02]  /*1e650*/  IADD3 R95, P1, R134.reuse, 0x20, RZ ;  /* 0x00000020865f7810 */ /* 0x040fe40007f3e0ff */
[----:B------:R-:W-:Y:S02]  /*1e660*/  IADD3 R103, P0, R134, 0x40, RZ ;  /* 0x0000004086677810 */ /* 0x000fe40007f1e0ff */
[----:B------:R-:W-:Y:S02]  /*1e670*/  LOP3.LUT R94, R95, 0x380, RZ, 0xc0, !PT ;  /* 0x000003805f5e7812 */ /* 0x000fe400078ec0ff */
[----:B------:R-:W-:Y:S02]  /*1e680*/  LOP3.LUT R102, R103, 0x380, RZ, 0xc0, !PT ;  /* 0x0000038067667812 */ /* 0x000fe400078ec0ff */
[----:B------:R-:W-:Y:S02]  /*1e690*/  SHF.R.U64 R94, R94, 0x3, RZ ;  /* 0x000000035e5e7819 */ /* 0x000fe400000012ff */
[----:B------:R-:W-:-:S02]  /*1e6a0*/  IADD3 R119, P5, R134, 0x4040, RZ ;  /* 0x0000404086777810 */ /* 0x000fc40007fbe0ff */
[----:B------:R-:W-:Y:S01]  /*1e6b0*/  LOP3.LUT R94, R94, R95, RZ, 0x3c, !PT ;  /* 0x0000005f5e5e7212 */ /* 0x000fe200078e3cff */
[--C-:B------:R-:W-:Y:S01]  /*1e6c0*/  IMAD.X R95, RZ, RZ, R135.reuse, P1 ;  /* 0x000000ffff5f7224 */ /* 0x100fe200008e0687 */
[----:B------:R-:W-:Y:S02]  /*1e6d0*/  SHF.R.U64 R102, R102, 0x3, RZ ;  /* 0x0000000366667819 */ /* 0x000fe400000012ff */
[C---:B------:R-:W-:Y:S02]  /*1e6e0*/  IADD3 R123, P1, R134.reuse, 0x8000, RZ ;  /* 0x00008000867b7810 */ /* 0x040fe40007f3e0ff */
[----:B------:R-:W-:Y:S02]  /*1e6f0*/  IADD3 R121, P2, R134, 0x4060, RZ ;  /* 0x0000406086797810 */ /* 0x000fe40007f5e0ff */
[----:B------:R-:W-:Y:S02]  /*1e700*/  LOP3.LUT R118, R119, 0x380, RZ, 0xc0, !PT ;  /* 0x0000038077767812 */ /* 0x000fe400078ec0ff */
[----:B------:R-:W-:Y:S01]  /*1e710*/  LOP3.LUT R102, R102, R103, RZ, 0x3c, !PT ;  /* 0x0000006766667212 */ /* 0x000fe200078e3cff */
[----:B------:R-:W-:Y:S01]  /*1e720*/  IMAD.X R103, RZ, RZ, R135, P0 ;  /* 0x000000ffff677224 */ /* 0x000fe200000e0687 */
[----:B------:R-:W-:-:S02]  /*1e730*/  LOP3.LUT R122, R123, 0x380, RZ, 0xc0, !PT ;  /* 0x000003807b7a7812 */ /* 0x000fc400078ec0ff */
[C---:B------:R-:W-:Y:S02]  /*1e740*/  LOP3.LUT R27, R134.reuse, 0x380, RZ, 0xc0, !PT ;  /* 0x00000380861b7812 */ /* 0x040fe400078ec0ff */
[C---:B------:R-:W-:Y:S02]  /*1e750*/  IADD3 R107, P4, R134.reuse, 0x60, RZ ;  /* 0x00000060866b7810 */ /* 0x040fe40007f9e0ff */
[C---:B------:R-:W-:Y:S02]  /*1e760*/  IADD3 R111, P3, R134.reuse, 0x4000, RZ ;  /* 0x00004000866f7810 */ /* 0x040fe40007f7e0ff */
[----:B------:R-:W-:Y:S02]  /*1e770*/  LOP3.LUT R120, R121, 0x380, RZ, 0xc0, !PT ;  /* 0x0000038079787812 */ /* 0x000fe400078ec0ff */
[----:B------:R-:W-:Y:S02]  /*1e780*/  IADD3 R125, P0, R134, 0x8020, RZ ;  /* 0x00008020867d7810 */ /* 0x000fe40007f1e0ff */
[----:B------:R-:W-:-:S02]  /*1e790*/  SHF.R.U64 R118, R118, 0x3, RZ ;  /* 0x0000000376767819 */ /* 0x000fc400000012ff */
[----:B------:R-:W-:Y:S02]  /*1e7a0*/  SHF.R.U64 R122, R122, 0x3, RZ ;  /* 0x000000037a7a7819 */ /* 0x000fe400000012ff */
[----:B------:R-:W-:Y:S02]  /*1e7b0*/  SHF.R.U64 R27, R27, 0x3, RZ ;  /* 0x000000031b1b7819 */ /* 0x000fe400000012ff */
[----:B------:R-:W-:Y:S02]  /*1e7c0*/  LOP3.LUT R106, R107, 0x380, RZ, 0xc0, !PT ;  /* 0x000003806b6a7812 */ /* 0x000fe400078ec0ff */
[----:B------:R-:W-:Y:S02]  /*1e7d0*/  IADD3 R115, P6, R134, 0x4020, RZ ;  /* 0x0000402086737810 */ /* 0x000fe40007fde0ff */
[----:B------:R-:W-:Y:S02]  /*1e7e0*/  LOP3.LUT R110, R111, 0x380, RZ, 0xc0, !PT ;  /* 0x000003806f6e7812 */ /* 0x000fe400078ec0ff */
[----:B------:R-:W-:-:S02]  /*1e7f0*/  SHF.R.U64 R120, R120, 0x3, RZ ;  /* 0x0000000378787819 */ /* 0x000fc400000012ff */
[----:B------:R-:W-:Y:S02]  /*1e800*/  LOP3.LUT R124, R125, 0x380, RZ, 0xc0, !PT ;  /* 0x000003807d7c7812 */ /* 0x000fe400078ec0ff */
[----:B------:R-:W-:Y:S01]  /*1e810*/  LOP3.LUT R118, R118, R119, RZ, 0x3c, !PT ;  /* 0x0000007776767212 */ /* 0x000fe200078e3cff */
[--C-:B------:R-:W-:Y:S01]  /*1e820*/  IMAD.X R119, RZ, RZ, R135.reuse, P5 ;  /* 0x000000ffff777224 */ /* 0x100fe200028e0687 */
[----:B------:R-:W-:Y:S01]  /*1e830*/  LOP3.LUT R122, R122, R123, RZ, 0x3c, !PT ;  /* 0x0000007b7a7a7212 */ /* 0x000fe200078e3cff */
[--C-:B------:R-:W-:Y:S01]  /*1e840*/  IMAD.X R123, RZ, RZ, R135.reuse, P1 ;  /* 0x000000ffff7b7224 */ /* 0x100fe200008e0687 */
[----:B------:R-:W-:Y:S01]  /*1e850*/  LOP3.LUT R26, R27, R134, RZ, 0x3c, !PT ;  /* 0x000000861b1a7212 */ /* 0x000fe200078e3cff */
[----:B------:R-:W-:Y:S01]  /*1e860*/  IMAD.MOV.U32 R27, RZ, RZ, R135 ;  /* 0x000000ffff1b7224 */ /* 0x000fe200078e0087 */
[----:B------:R-:W-:Y:S02]  /*1e870*/  SHF.R.U64 R106, R106, 0x3, RZ ;  /* 0x000000036a6a7819 */ /* 0x000fe400000012ff */
[----:B------:R-:W-:-:S02]  /*1e880*/  LOP3.LUT R114, R115, 0x380, RZ, 0xc0, !PT ;  /* 0x0000038073727812 */ /* 0x000fc400078ec0ff */
[----:B------:R-:W-:Y:S02]  /*1e890*/  IADD3 R177, P5, R134, 0xc020, RZ ;  /* 0x0000c02086b17810 */ /* 0x000fe40007fbe0ff */
[----:B------:R-:W-:Y:S02]  /*1e8a0*/  SHF.R.U64 R110, R110, 0x3, RZ ;  /* 0x000000036e6e7819 */ /* 0x000fe400000012ff */
[----:B------:R-:W-:Y:S02]  /*1e8b0*/  LOP3.LUT R120, R120, R121, RZ, 0x3c, !PT ;  /* 0x0000007978787212 */ /* 0x000fe400078e3cff */
[----:B------:R-:W-:Y:S02]  /*1e8c0*/  SHF.R.U64 R124, R124, 0x3, RZ ;  /* 0x000000037c7c7819 */ /* 0x000fe400000012ff */
[----:B------:R-:W-:Y:S02]  /*1e8d0*/  IADD3 R181, P1, R134, 0xc060, RZ ;  /* 0x0000c06086b57810 */ /* 0x000fe40007f3e0ff */
[----:B------:R-:W-:-:S02]  /*1e8e0*/  IADD3.X R121, RZ, R135, RZ, P2, !PT ;  /* 0x00000087ff797210 */ /* 0x000fc400017fe4ff */
[----:B------:R-:W-:Y:S02]  /*1e8f0*/  IADD3 R179, P2, R134, 0xc040, RZ ;  /* 0x0000c04086b37810 */ /* 0x000fe40007f5e0ff */
[----:B------:R-:W-:Y:S02]  /*1e900*/  LOP3.LUT R106, R106, R107, RZ, 0x3c, !PT ;  /* 0x0000006b6a6a7212 */ /* 0x000fe400078e3cff */
[----:B------:R-:W-:Y:S02]  /*1e910*/  SHF.R.U64 R114, R114, 0x3, RZ ;  /* 0x0000000372727819 */ /* 0x000fe400000012ff */
[----:B------:R-:W-:Y:S02]  /*1e920*/  LOP3.LUT R4, R177, 0x380, RZ, 0xc0, !PT ;  /* 0x00000380b1047812 */ /* 0x000fe400078ec0ff */
[----:B------:R-:W-:Y:S01]  /*1e930*/  LOP3.LUT R110, R110, R111, RZ, 0x3c, !PT ;  /* 0x0000006f6e6e7212 */ /* 0x000fe200078e3cff */
[----:B------:R-:W-:Y:S01]  /*1e940*/  IMAD.X R111, RZ, RZ, R135, P3 ;  /* 0x000000ffff6f7224 */ /* 0x000fe200018e0687 */
[----:B------:R-:W-:-:S02]  /*1e950*/  IADD3.X R107, RZ, R135, RZ, P4, !PT ;  /* 0x00000087ff6b7210 */ /* 0x000fc400027fe4ff */
[----:B------:R-:W-:Y:S01]  /*1e960*/  LOP3.LUT R124, R124, R125, RZ, 0x3c, !PT ;  /* 0x0000007d7c7c7212 */ /* 0x000fe200078e3cff */
[----:B------:R-:W-:Y:S01]  /*1e970*/  IMAD.X R125, RZ, RZ, R135, P0 ;  /* 0x000000ffff7d7224 */ /* 0x000fe200000e0687 */
[----:B------:R-:W-:Y:S02]  /*1e980*/  MOV R6, R26 ;  /* 0x0000001a00067202 */ /* 0x000fe40000000f00 */
[----:B------:R-:W-:Y:S02]  /*1e990*/  LOP3.LUT R14, R181, 0x380, RZ, 0xc0, !PT ;  /* 0x00000380b50e7812 */ /* 0x000fe400078ec0ff */
[----:B------:R-:W-:Y:S02]  /*1e9a0*/  IADD3 R127, P4, R134, 0x8040, RZ ;  /* 0x00008040867f7810 */ /* 0x000fe40007f9e0ff */
[----:B------:R-:W-:Y:S02]  /*1e9b0*/  F2FP.F16.F32.PACK_AB R27, R12, R30 ;  /* 0x0000001e0c1b723e */ /* 0x000fe400000000ff */
[----:B------:R-:W-:-:S02]  /*1e9c0*/  IADD3 R129, P3, R134, 0x8060, RZ ;  /* 0x0000806086817810 */ /* 0x000fc40007f7e0ff */
[----:B------:R-:W-:Y:S02]  /*1e9d0*/  F2FP.F16.F32.PACK_AB R26, R29, R28 ;  /* 0x0000001c1d1a723e */ /* 0x000fe400000000ff */
[----:B------:R-:W-:Y:S02]  /*1e9e0*/  LOP3.LUT R12, R179, 0x380, RZ, 0xc0, !PT ;  /* 0x00000380b30c7812 */ /* 0x000fe400078ec0ff */
[----:B------:R-:W-:Y:S02]  /*1e9f0*/  ISETP.NE.U32.AND P0, PT, RZ, UR4, PT ;  /* 0x00000004ff007c0c */ /* 0x000fe4000bf05070 */
[----:B------:R-:W-:Y:S01]  /*1ea00*/  LOP3.LUT R114, R114, R115, RZ, 0x3c, !PT ;  /* 0x0000007372727212 */ /* 0x000fe200078e3cff */
[----:B------:R-:W-:Y:S01]  /*1ea10*/  IMAD.X R115, RZ, RZ, R135, P6 ;  /* 0x000000ffff737224 */ /* 0x000fe200030e0687 */
[----:B------:R-:W-:Y:S02]  /*1ea20*/  SHF.R.U64 R4, R4, 0x3, RZ ;  /* 0x0000000304047819 */ /* 0x000fe400000012ff */
[----:B------:R-:W-:-:S02]  /*1ea30*/  SHF.R.U64 R14, R14, 0x3, RZ ;  /* 0x000000030e0e7819 */ /* 0x000fc400000012ff */
[----:B------:R-:W-:Y:S02]  /*1ea40*/  IADD3 R131, P6, R134, 0xc000, RZ ;  /* 0x0000c00086837810 */ /* 0x000fe40007fde0ff */
[----:B------:R-:W-:Y:S01]  /*1ea50*/  LOP3.LUT R126, R127, 0x380, RZ, 0xc0, !PT ;  /* 0x000003807f7e7812 */ /* 0x000fe200078ec0ff */
[--C-:B------:R-:W-:Y:S01]  /*1ea60*/  IMAD.X R29, RZ, RZ, R135.reuse, P1 ;  /* 0x000000ffff1d7224 */ /* 0x100fe200008e0687 */
[----:B------:R-:W-:Y:S01]  /*1ea70*/  LOP3.LUT R128, R129, 0x380, RZ, 0xc0, !PT ;  /* 0x0000038081807812 */ /* 0x000fe200078ec0ff */
[----:B------:R0:W-:Y:S01]  /*1ea80*/  STSM.16.M88.4 [R6], R24 ;  /* 0x0000001806007844 */ /* 0x0001e20000000200 */
[----:B------:R-:W-:Y:S02]  /*1ea90*/  SHF.R.U64 R12, R12, 0x3, RZ ;  /* 0x000000030c0c7819 */ /* 0x000fe400000012ff */
[----:B------:R-:W-:Y:S01]  /*1eaa0*/  ISETP.NE.AND.EX P0, PT, RZ, UR5, PT, P0 ;  /* 0x00000005ff007c0c */ /* 0x000fe2000bf05300 */
[----:B------:R-:W-:Y:S01]  /*1eab0*/  ULDC.64 UR4, c[0x0][0xc08] ;  /* 0x0003020000047ab9 */ /* 0x000fe20000000a00 */
[----:B------:R-:W-:Y:S01]  /*1eac0*/  LOP3.LUT R138, R4, R177, RZ, 0x3c, !PT ;  /* 0x000000b1048a7212 */ /* 0x000fe200078e3cff */
[----:B------:R-:W-:Y:S01]  /*1ead0*/  IMAD.X R143, RZ, RZ, R135, P2 ;  /* 0x000000ffff8f7224 */ /* 0x000fe200010e0687 */
[----:B------:R-:W-:-:S02]  /*1eae0*/  LOP3.LUT R28, R14, R181, RZ, 0x3c, !PT ;  /* 0x000000b50e1c7212 */ /* 0x000fc400078e3cff */
[----:B------:R-:W-:Y:S02]  /*1eaf0*/  MOV R94, R94 ;  /* 0x0000005e005e7202 */ /* 0x000fe40000000f00 */
[----:B------:R-:W-:Y:S02]  /*1eb00*/  F2FP.F16.F32.PACK_AB R4, R33, R153 ;  /* 0x000000992104723e */ /* 0x000fe400000000ff */
[----:B------:R-:W-:Y:S02]  /*1eb10*/  LOP3.LUT R130, R131, 0x380, RZ, 0xc0, !PT ;  /* 0x0000038083827812 */ /* 0x000fe400078ec0ff */
[----:B------:R-:W-:Y:S02]  /*1eb20*/  SHF.R.U64 R126, R126, 0x3, RZ ;  /* 0x000000037e7e7819 */ /* 0x000fe400000012ff */
[----:B0-----:R-:W-:Y:S02]  /*1eb30*/  F2FP.F16.F32.PACK_AB R6, R2, R154 ;  /* 0x0000009a0206723e */ /* 0x001fe400000000ff */
[----:B------:R-:W-:-:S02]  /*1eb40*/  ISETP.NE.U32.AND P2, PT, RZ, UR4, PT ;  /* 0x00000004ff007c0c */ /* 0x000fc4000bf45070 */
[----:B------:R-:W-:Y:S02]  /*1eb50*/  SHF.R.U64 R128, R128, 0x3, RZ ;  /* 0x0000000380807819 */ /* 0x000fe400000012ff */
[----:B------:R-:W-:Y:S02]  /*1eb60*/  LOP3.LUT R142, R12, R179, RZ, 0x3c, !PT ;  /* 0x000000b30c8e7212 */ /* 0x000fe400078e3cff */
[----:B------:R-:W-:Y:S02]  /*1eb70*/  MOV R102, R102 ;  /* 0x0000006600667202 */ /* 0x000fe40000000f00 */
[----:B------:R-:W-:Y:S02]  /*1eb80*/  MOV R106, R106 ;  /* 0x0000006a006a7202 */ /* 0x000fe40000000f00 */
[----:B------:R-:W-:Y:S02]  /*1eb90*/  F2FP.F16.F32.PACK_AB R12, R49, R157 ;  /* 0x0000009d310c723e */ /* 0x000fe400000000ff */
[----:B------:R-:W-:Y:S01]  /*1eba0*/  F2FP.F16.F32.PACK_AB R14, R53, R52 ;  /* 0x00000034350e723e */ /* 0x000fe200000000ff */
[----:B------:R0:W-:Y:S01]  /*1ebb0*/  STSM.16.M88.4 [R94], R4 ;  /* 0x000000045e007844 */ /* 0x0001e20000000200 */
[----:B------:R-:W-:-:S02]  /*1ebc0*/  MOV R110, R110 ;  /* 0x0000006e006e7202 */ /* 0x000fc40000000f00 */
[----:B------:R-:W-:Y:S02]  /*1ebd0*/  MOV R2, R28 ;  /* 0x0000001c00027202 */ /* 0x000fe40000000f00 */
[----:B------:R-:W-:Y:S02]  /*1ebe0*/  F2FP.F16.F32.PACK_AB R24, R57, R158 ;  /* 0x0000009e3918723e */ /* 0x000fe400000000ff */
[----:B------:R-:W-:Y:S02]  /*1ebf0*/  F2FP.F16.F32.PACK_AB R25, R59, R58 ;  /* 0x0000003a3b19723e */ /* 0x000fe400000000ff */
[----:B------:R-:W-:Y:S02]  /*1ec00*/  F2FP.F16.F32.PACK_AB R26, R61, R159 ;  /* 0x0000009f3d1a723e */ /* 0x000fe400000000ff */
[----:B------:R-:W-:Y:S02]  /*1ec10*/  F2FP.F16.F32.PACK_AB R27, R63, R62 ;  /* 0x0000003e3f1b723e */ /* 0x000fe400000000ff */
[----:B------:R-:W-:-:S02]  /*1ec20*/  SHF.R.U64 R130, R130, 0x3, RZ ;  /* 0x0000000382827819 */ /* 0x000fc400000012ff */
[----:B------:R-:W-:Y:S01]  /*1ec30*/  LOP3.LUT R126, R126, R127, RZ, 0x3c, !PT ;  /* 0x0000007f7e7e7212 */ /* 0x000fe200078e3cff */
[--C-:B------:R-:W-:Y:S01]  /*1ec40*/  IMAD.X R127, RZ, RZ, R135.reuse, P4 ;  /* 0x000000ffff7f7224 */ /* 0x100fe200020e0687 */
[----:B------:R-:W-:Y:S02]  /*1ec50*/  MOV R114, R114 ;  /* 0x0000007200727202 */ /* 0x000fe40000000f00 */
[----:B------:R-:W-:Y:S02]  /*1ec60*/  F2FP.F16.F32.PACK_AB R28, R65, R160 ;  /* 0x000000a0411c723e */ /* 0x000fe400000000ff */
[----:B------:R-:W-:Y:S02]  /*1ec70*/  F2FP.F16.F32.PACK_AB R29, R67, R66 ;  /* 0x00000042431d723e */ /* 0x000fe400000000ff */
[----:B------:R-:W-:Y:S02]  /*1ec80*/  F2FP.F16.F32.PACK_AB R30, R69, R161 ;  /* 0x000000a1451e723e */ /* 0x000fe400000000ff */
[----:B------:R-:W-:Y:S01]  /*1ec90*/  ISETP.NE.AND.EX P2, PT, RZ, UR5, PT, P2 ;  /* 0x00000005ff007c0c */ /* 0x000fe2000bf45320 */
[----:B------:R2:W-:Y:S01]  /*1eca0*/  STSM.16.M88.4 [R102], R8 ;  /* 0x0000000866007844 */ /* 0x0005e20000000200 */
[----:B------:R-:W-:Y:S01]  /*1ecb0*/  LOP3.LUT R128, R128, R129, RZ, 0x3c, !PT ;  /* 0x0000008180807212 */ /* 0x000fe200078e3cff */
[----:B------:R-:W-:Y:S01]  /*1ecc0*/  IMAD.X R129, RZ, RZ, R135, P3 ;  /* 0x000000ffff817224 */ /* 0x000fe200018e0687 */
[----:B------:R-:W-:-:S02]  /*1ecd0*/  MOV R118, R118 ;  /* 0x0000007600767202 */ /* 0x000fc40000000f00 */
[----:B0-----:R-:W-:Y:S02]  /*1ece0*/  F2FP.F16.F32.PACK_AB R4, R73, R162 ;  /* 0x000000a24904723e */ /* 0x001fe400000000ff */
[----:B------:R-:W-:Y:S02]  /*1ecf0*/  F2FP.F16.F32.PACK_AB R5, R75, R74 ;  /* 0x0000004a4b05723e */ /* 0x000fe400000000ff */
[----:B------:R-:W-:Y:S02]  /*1ed00*/  F2FP.F16.F32.PACK_AB R6, R77, R163 ;  /* 0x000000a34d06723e */ /* 0x000fe400000000ff */
[----:B------:R-:W-:Y:S01]  /*1ed10*/  F2FP.F16.F32.PACK_AB R7, R79, R78 ;  /* 0x0000004e4f07723e */ /* 0x000fe200000000ff */
[----:B------:R0:W-:Y:S01]  /*1ed20*/  STSM.16.M88.4 [R106], R12 ;  /* 0x0000000c6a007844 */ /* 0x0001e20000000200 */
[----:B------:R-:W-:Y:S01]  /*1ed30*/  MOV R120, R120 ;  /* 0x0000007800787202 */ /* 0x000fe20000000f00 */
[----:B------:R-:W-:Y:S01]  /*1ed40*/  IMAD.X R139, RZ, RZ, R135, P5 ;  /* 0x000000ffff8b7224 */ /* 0x000fe200028e0687 */
[----:B------:R-:W-:Y:S01]  /*1ed50*/  LOP3.LUT R130, R130, R131, RZ, 0x3c, !PT ;  /* 0x0000008382827212 */ /* 0x000fe200078e3cff */
[----:B------:R-:W-:Y:S01]  /*1ed60*/  STSM.16.M88.4 [R110], R24 ;  /* 0x000000186e007844 */ /* 0x000fe20000000200 */
[----:B--2---:R-:W-:-:S02]  /*1ed70*/  F2FP.F16.F32.PACK_AB R8, R81, R164 ;  /* 0x000000a45108723e */ /* 0x004fc400000000ff */
[----:B------:R-:W-:Y:S02]  /*1ed80*/  F2FP.F16.F32.PACK_AB R9, R83, R82 ;  /* 0x000000525309723e */ /* 0x000fe400000000ff */
[----:B------:R-:W-:Y:S02]  /*1ed90*/  F2FP.F16.F32.PACK_AB R10, R85, R165 ;  /* 0x000000a5550a723e */ /* 0x000fe400000000ff */
[----:B------:R-:W-:Y:S01]  /*1eda0*/  F2FP.F16.F32.PACK_AB R11, R87, R86 ;  /* 0x00000056570b723e */ /* 0x000fe200000000ff */
[----:B------:R-:W-:Y:S01]  /*1edb0*/  STSM.16.M88.4 [R114], R28 ;  /* 0x0000001c72007844 */ /* 0x000fe20000000200 */
[----:B------:R-:W-:Y:S02]  /*1edc0*/  MOV R122, R122 ;  /* 0x0000007a007a7202 */ /* 0x000fe40000000f00 */
[----:B------:R-:W-:Y:S02]  /*1edd0*/  IADD3.X R131, RZ, R135, RZ, P6, !PT ;  /* 0x00000087ff837210 */ /* 0x000fe400037fe4ff */
[----:B0-----:R-:W-:-:S02]  /*1ede0*/  F2FP.F16.F32.PACK_AB R12, R89, R166 ;  /* 0x000000a6590c723e */ /* 0x001fc400000000ff */
[----:B------:R-:W-:Y:S02]  /*1edf0*/  F2FP.F16.F32.PACK_AB R13, R91, R90 ;  /* 0x0000005a5b0d723e */ /* 0x000fe400000000ff */
[----:B------:R-:W-:Y:S02]  /*1ee00*/  F2FP.F16.F32.PACK_AB R14, R93, R167 ;  /* 0x000000a75d0e723e */ /* 0x000fe400000000ff */
[----:B------:R-:W-:Y:S01]  /*1ee10*/  F2FP.F16.F32.PACK_AB R15, R21, R20 ;  /* 0x00000014150f723e */ /* 0x000fe200000000ff */
[----:B------:R0:W-:Y:S01]  /*1ee20*/  STSM.16.M88.4 [R118], R4 ;  /* 0x0000000476007844 */ /* 0x0001e20000000200 */
[----:B------:R-:W-:Y:S02]  /*1ee30*/  MOV R124, R124 ;  /* 0x0000007c007c7202 */ /* 0x000fe40000000f00 */
[----:B------:R-:W-:Y:S02]  /*1ee40*/  F2FP.F16.F32.PACK_AB R52, R97, R168 ;  /* 0x000000a86134723e */ /* 0x000fe400000000ff */
[----:B------:R-:W-:-:S02]  /*1ee50*/  F2FP.F16.F32.PACK_AB R53, R99, R98 ;  /* 0x000000626335723e */ /* 0x000fc400000000ff */
[----:B------:R-:W-:Y:S01]  /*1ee60*/  MOV R126, R126 ;  /* 0x0000007e007e7202 */ /* 0x000fe20000000f00 */
[----:B------:R2:W-:Y:S01]  /*1ee70*/  STSM.16.M88.4 [R120], R8 ;  /* 0x0000000878007844 */ /* 0x0005e20000000200 */
[----:B------:R-:W-:Y:S02]  /*1ee80*/  MOV R128, R128 ;  /* 0x0000008000807202 */ /* 0x000fe40000000f00 */
[----:B------:R-:W-:Y:S01]  /*1ee90*/  MOV R130, R130 ;  /* 0x0000008200827202 */ /* 0x000fe20000000f00 */
[----:B------:R3:W-:Y:S01]  /*1eea0*/  STSM.16.M88.4 [R122], R12 ;  /* 0x0000000c7a007844 */ /* 0x0007e20000000200 */
[----:B-1----:R-:W-:Y:S02]  /*1eeb0*/  MOV R36, R138 ;  /* 0x0000008a00247202 */ /* 0x002fe40000000f00 */
[----:B0-----:R-:W-:Y:S02]  /*1eec0*/  F2FP.F16.F32.PACK_AB R4, R113, R172 ;  /* 0x000000ac7104723e */ /* 0x001fe400000000ff */
[----:B------:R-:W-:-:S02]  /*1eed0*/  F2FP.F16.F32.PACK_AB R5, R56, R50 ;  /* 0x000000323805723e */ /* 0x000fc400000000ff */
[----:B------:R-:W-:Y:S02]  /*1eee0*/  F2FP.F16.F32.PACK_AB R6, R117, R173 ;  /* 0x000000ad7506723e */ /* 0x000fe400000000ff */
[----:B------:R-:W-:Y:S01]  /*1eef0*/  F2FP.F16.F32.PACK_AB R7, R64, R60 ;  /* 0x0000003c4007723e */ /* 0x000fe200000000ff */
[----:B------:R-:W-:Y:S01]  /*1ef00*/  STSM.16.M88.4 [R124], R52 ;  /* 0x000000347c007844 */ /* 0x000fe20000000200 */
[----:B--2---:R-:W-:Y:S02]  /*1ef10*/  F2FP.F16.F32.PACK_AB R8, R112, R174 ;  /* 0x000000ae7008723e */ /* 0x004fe400000000ff */
[----:B------:R-:W-:Y:S02]  /*1ef20*/  F2FP.F16.F32.PACK_AB R9, R71, R68 ;  /* 0x000000444709723e */ /* 0x000fe400000000ff */
[----:B------:R-:W-:Y:S02]  /*1ef30*/  F2FP.F16.F32.PACK_AB R10, R116, R175 ;  /* 0x000000af740a723e */ /* 0x000fe400000000ff */
[----:B------:R-:W-:Y:S01]  /*1ef40*/  F2FP.F16.F32.PACK_AB R11, R76, R72 ;  /* 0x000000484c0b723e */ /* 0x000fe200000000ff */
[----:B------:R-:W-:Y:S01]  /*1ef50*/  STSM.16.M88.4 [R126], R40 ;  /* 0x000000287e007844 */ /* 0x000fe20000000200 */
[----:B------:R-:W-:Y:S01]  /*1ef60*/  F2FP.F16.F32.PACK_AB R153, R84, R80 ;  /* 0x000000505499723e */ /* 0x000fe200000000ff */
[----:B---3--:R-:W0:Y:S01]  /*1ef70*/  LDC.64 R12, c[0x0][0xc00] ;  /* 0x00030000ff0c7b82 */ /* 0x008e220000000a00 */
[----:B------:R-:W-:Y:S01]  /*1ef80*/  F2FP.F16.F32.PACK_AB R154, R133, R132 ;  /* 0x00000084859a723e */ /* 0x000fe200000000ff */
[----:B------:R1:W-:Y:S01]  /*1ef90*/  STSM.16.M88.4 [R128], R4 ;  /* 0x0000000480007844 */ /* 0x0003e20000000200 */
[----:B------:R-:W-:-:S02]  /*1efa0*/  MOV R142, R142 ;  /* 0x0000008e008e7202 */ /* 0x000fc40000000f00 */
[----:B------:R-:W-:Y:S02]  /*1efb0*/  F2FP.F16.F32.PACK_AB R138, R141, R140 ;  /* 0x0000008c8d8a723e */ /* 0x000fe400000000ff */
[----:B------:R-:W-:Y:S01]  /*1efc0*/  F2FP.F16.F32.PACK_AB R139, R108, R104 ;  /* 0x000000686c8b723e */ /* 0x000fe200000000ff */
[----:B------:R-:W-:Y:S01]  /*1efd0*/  STSM.16.M88.4 [R130], R8 ;  /* 0x0000000882007844 */ /* 0x000fe20000000200 */
[----:B------:R-:W-:Y:S01]  /*1efe0*/  ULDC UR4, c[0x0][0xa88] ;  /* 0x0002a20000047ab9 */ /* 0x000fe20000000800 */
[----:B------:R-:W-:Y:S01]  /*1eff0*/  IMAD.MOV.U32 R20, RZ, RZ, RZ ;  /* 0x000000ffff147224 */ /* 0x000fe200078e00ff */
[----:B------:R-:W2:Y:S01]  /*1f000*/  LDC R80, c[0x0][0xbe8] ;  /* 0x0002fa00ff507b82 */ /* 0x000ea20000000800 */
[----:B------:R-:W-:Y:S04]  /*1f010*/  STSM.16.M88.4 [R36], R152 ;  /* 0x0000009824007844 */ /* 0x000fe80000000200 */
[----:B------:R-:W-:Y:S03]  /*1f020*/  STSM.16.M88.4 [R142], R136 ;  /* 0x000000888e007844 */ /* 0x000fe60000000200 */
[----:B-1----:R-:W1:Y:S01]  /*1f030*/  @P2 LDC.64 R4, c[0x0][0xc08] ;  /* 0x00030200ff042b82 */ /* 0x002e620000000a00 */
[----:B------:R4:W-:Y:S01]  /*1f040*/  STSM.16.M88.4 [R2], R144 ;  /* 0x0000009002007844 */ /* 0x0009e20000000200 */
[----:B------:R-:W-:Y:S01]  /*1f050*/  MOV R7, UR4 ;  /* 0x0000000400077c02 */ /* 0x000fe20008000f00 */
[----:B0-----:R-:W-:-:S05]  /*1f060*/  IMAD.WIDE R12, R180, 0x4, R12 ;  /* 0x00000004b40c7825 */ /* 0x001fca00078e020c */
[----:B------:R-:W-:Y:S01]  /*1f070*/  BAR.SYNC.DEFER_BLOCKING 0x1, 0x100 ;  /* 0x0044000000007b1d */ /* 0x000fe20000010000 */
[----:B-1----:R-:W-:-:S05]  /*1f080*/  @P2 IMAD.WIDE R4, R180, 0x4, R4 ;  /* 0x00000004b4042825 */ /* 0x002fca00078e0204 */
[----:B------:R0:W5:Y:S04]  /*1f090*/  @P0 LDG.E R20, desc[UR60][R12.64] ;  /* 0x0000003c0c140981 */ /* 0x000168000c1e1900 */
[----:B------:R0:W5:Y:S01]  /*1f0a0*/  @P2 LDG.E R7, desc[UR60][R4.64] ;  /* 0x0000003c04072981 */ /* 0x000162000c1e1900 */
[----:B--2---:R-:W-:-:S13]  /*1f0b0*/  ISETP.NE.AND P1, PT, R80, 0x1, PT ;  /* 0x000000015000780c */ /* 0x004fda0003f25270 */
[----:B------:R-:W1:Y:S08]  /*1f0c0*/  @P1 LDC R6, c[0x0][0xbec] ;  /* 0x0002fb00ff061b82 */ /* 0x000e700000000800 */
[----:B------:R-:W2:Y:S01]  /*1f0d0*/  @P1 LDC R15, c[0x0][0xbf0] ;  /* 0x0002fc00ff0f1b82 */ /* 0x000ea20000000800 */
[----:B----4-:R-:W-:Y:S01]  /*1f0e0*/  SHF.R.S32.HI R2, RZ, 0x1f, R178 ;  /* 0x0000001fff027819 */ /* 0x010fe200000114b2 */
[----:B0-----:R-:W-:Y:S06]  /*1f0f0*/  @P2 BRA `(.L_x_1843) ;  /* 0x0000000000102947 */ /* 0x001fec0003800000 */
[----:B------:R-:W-:Y:S05]  /*1f100*/  @!P0 BRA `(.L_x_1843) ;  /* 0x00000000000c8947 */ /* 0x000fea0003800000 */
[----:B------:R-:W3:Y:S04]  /*1f110*/  LDG.E R4, desc[UR60][R12.64] ;  /* 0x0000003c0c047981 */ /* 0x000ee8000c1e1900 */
[----:B-----5:R-:W3:Y:S02]  /*1f120*/  LDG.E R7, desc[UR60][R12.64+0x4] ;  /* 0x0000043c0c077981 */ /* 0x020ee4000c1e1900 */
[----:B---3--:R-:W-:-:S07]  /*1f130*/  IMAD.IADD R7, R7, 0x1, -R4 ;  /* 0x0000000107077824 */ /* 0x008fce00078e0a04 */
.L_x_1843:
[----:B------:R-:W3:Y:S01]  /*1f140*/  LDL R5, [R1+0x64] ;  /* 0x0000640001057983 */ /* 0x000ee20000100800 */
[----:B------:R-:W-:-:S03]  /*1f150*/  ULDC.64 UR4, c[0x0][0xb90] ;  /* 0x0002e40000047ab9 */ /* 0x000fc60000000a00 */
[----:B------:R-:W4:Y:S01]  /*1f160*/  LDL R87, [R1+0x70] ;  /* 0x0000700001577983 */ /* 0x000f220000100800 */
[----:B-----5:R-:W-:Y:S02]  /*1f170*/  SHF.R.S32.HI R21, RZ, 0x1f, R20 ;  /* 0x0000001fff157819 */ /* 0x020fe40000011414 */
[----:B------:R-:W-:Y:S01]  /*1f180*/  SHF.R.S32.HI R36, RZ, 0x1f, R180 ;  /* 0x0000001fff247819 */ /* 0x000fe200000114b4 */
[----:B------:R-:W3:Y:S01]  /*1f190*/  LDL.LU R86, [R1+0x4c] ;  /* 0x00004c0001567983 */ /* 0x000ee20000300800 */
[----:B------:R-:W-:Y:S01]  /*1f1a0*/  SEL R81, R180, RZ, !P0 ;  /* 0x000000ffb4517207 */ /* 0x000fe20004000000 */
[----:B------:R-:W-:Y:S01]  /*1f1b0*/  IMAD R82, R7, R80, RZ ;  /* 0x0000005007527224 */ /* 0x000fe200078e02ff */
[----:B------:R-:W0:Y:S01]  /*1f1c0*/  @P1 LDC R83, c[0x0][0xbec] ;  /* 0x0002fb00ff531b82 */ /* 0x000e220000000800 */
[----:B------:R-:W4:Y:S01]  /*1f1d0*/  LDL R84, [R1+0xc] ;  /* 0x00000c0001547983 */ /* 0x000f220000100800 */
[----:B------:R-:W-:Y:S01]  /*1f1e0*/  IMAD R4, R2, UR4, RZ ;  /* 0x0000000402047c24 */ /* 0x000fe2000f8e02ff */
[----:B------:R-:W-:-:S02]  /*1f1f0*/  SEL R36, R36, RZ, !P0 ;  /* 0x000000ff24247207 */ /* 0x000fc40004000000 */
[----:B------:R-:W2:Y:S01]  /*1f200*/  LDL R14, [R1+0xb0] ;  /* 0x0000b000010e7983 */ /* 0x000ea20000100800 */
[C---:B------:R-:W-:Y:S02]  /*1f210*/  IMAD R13, R178.reuse, UR5, R4 ;  /* 0x00000005b20d7c24 */ /* 0x040fe4000f8e0204 */
[----:B------:R-:W0:Y:S01]  /*1f220*/  @P1 LDC R85, c[0x0][0xbf0] ;  /* 0x0002fc00ff551b82 */ /* 0x000e220000000800 */
[----:B------:R-:W2:Y:S01]  /*1f230*/  LDL R10, [R1+0x80] ;  /* 0x00008000010a7983 */ /* 0x000ea20000100800 */
[----:B---3--:R-:W-:Y:S02]  /*1f240*/  IMAD.IADD R25, R5, 0x1, R86 ;  /* 0x0000000105197824 */ /* 0x008fe400078e0256 */
[----:B------:R-:W-:Y:S01]  /*1f250*/  IMAD.WIDE.U32 R4, R178, UR4, R20 ;  /* 0x00000004b2047c25 */ /* 0x000fe2000f8e0014 */
[----:B------:R-:W-:-:S03]  /*1f260*/  ULDC.64 UR4, c[0x0][0xb98] ;  /* 0x0002e60000047ab9 */ /* 0x000fc60000000a00 */
[----:B-1----:R-:W-:-:S04]  /*1f270*/  @P1 IMAD.HI.U32 R6, R25, R6, RZ ;  /* 0x0000000619061227 */ /* 0x002fc800078e00ff */
[----:B----4-:R-:W-:Y:S02]  /*1f280*/  IMAD R11, R84, 0x8, R87 ;  /* 0x00000008540b7824 */ /* 0x010fe400078e0257 */
[----:B------:R-:W-:Y:S01]  /*1f290*/  IMAD.MOV.U32 R9, RZ, RZ, R25 ;  /* 0x000000ffff097224 */ /* 0x000fe200078e0019 */
[----:B--2---:R-:W-:Y:S01]  /*1f2a0*/  @P1 SHF.R.U32.HI R9, RZ, R15, R6 ;  /* 0x0000000fff091219 */ /* 0x004fe20000011606 */
[----:B------:R-:W-:Y:S01]  /*1f2b0*/  IMAD.IADD R5, R5, 0x1, R13 ;  /* 0x0000000105057824 */ /* 0x000fe200078e020d */
[----:B------:R-:W-:-:S03]  /*1f2c0*/  SHF.L.U32 R11, R11, 0x3, RZ ;  /* 0x000000030b0b7819 */ /* 0x000fc600000006ff */
[----:B------:R-:W-:Y:S02]  /*1f2d0*/  IMAD.MOV R13, RZ, RZ, -R9 ;  /* 0x000000ffff0d7224 */ /* 0x000fe400078e0a09 */
[----:B------:R-:W-:-:S04]  /*1f2e0*/  IMAD.WIDE R34, R11, 0x2, R34 ;  /* 0x000000020b227825 */ /* 0x000fc800078e0222 */
[----:B------:R-:W-:Y:S02]  /*1f2f0*/  IMAD R6, R36, UR4, RZ ;  /* 0x0000000424067c24 */ /* 0x000fe4000f8e02ff */
[----:B------:R-:W-:-:S04]  /*1f300*/  IMAD.WIDE.U32 R4, R81, UR4, R4 ;  /* 0x0000000451047c25 */ /* 0x000fc8000f8e0004 */
[----:B------:R-:W-:Y:S01]  /*1f310*/  IMAD R11, R80, R13, R25 ;  /* 0x0000000d500b7224 */ /* 0x000fe200078e0219 */
[----:B------:R-:W-:Y:S01]  /*1f320*/  SHF.R.S32.HI R13, RZ, 0x1f, R9 ;  /* 0x0000001fff0d7819 */ /* 0x000fe20000011409 */
[----:B------:R-:W-:Y:S01]  /*1f330*/  IMAD R8, R81, UR5, R6 ;  /* 0x0000000551087c24 */ /* 0x000fe2000f8e0206 */
[----:B------:R-:W-:Y:S01]  /*1f340*/  IADD3 R4, P0, R9, R4, RZ ;  /* 0x0000000409047210 */ /* 0x000fe20007f1e0ff */
[----:B------:R-:W-:Y:S01]  /*1f350*/  ULDC.64 UR4, c[0x0][0xb88] ;  /* 0x0002e20000047ab9 */ /* 0x000fe20000000a00 */
        /* <DEDUP_REMOVED lines=8> */
[----:B------:R-:W-:Y:S02]  /*1f3e0*/  LEA.HI.X R4, R4, UR5, R5, 0x2, P0 ;  /* 0x0000000504047c11 */ /* 0x000fe400080f1405 */
[C---:B------:R-:W-:Y:S01]  /*1f3f0*/  IADD3 R33, P2, R34.reuse, 0x5000, RZ ;  /* 0x0000500022217810 */ /* 0x040fe20007f5e0ff */
[----:B------:R-:W-:Y:S01]  /*1f400*/  SHFL.IDX PT, R54, R6, RZ, 0x1c1f ;  /* 0x001c1fff06367589 */ /* 0x000fe200000e0000 */
[----:B------:R-:W-:Y:S01]  /*1f410*/  IADD3 R25, P0, R34, 0x3000, RZ ;  /* 0x0000300022197810 */ /* 0x000fe20007f1e0ff */
[----:B------:R-:W-:Y:S01]  /*1f420*/  IMAD.IADD R15, R14, 0x1, R86 ;  /* 0x000000010e0f7824 */ /* 0x000fe200078e0256 */
[----:B------:R-:W-:Y:S02]  /*1f430*/  ULDC.64 UR4, c[0x0][0xaa0] ;  /* 0x0002a80000047ab9 */ /* 0x000fe40000000a00 */
[----:B------:R-:W-:Y:S02]  /*1f440*/  LOP3.LUT R24, R25, 0x380, RZ, 0xc0, !PT ;  /* 0x0000038019187812 */ /* 0x000fe400078ec0ff */
[----:B------:R-:W-:-:S02]  /*1f450*/  LOP3.LUT R32, R33, 0x380, RZ, 0xc0, !PT ;  /* 0x0000038021207812 */ /* 0x000fc400078ec0ff */
[----:B------:R-:W-:Y:S02]  /*1f460*/  SHF.R.U64 R24, R24, 0x3, RZ ;  /* 0x0000000318187819 */ /* 0x000fe400000012ff */
[----:B------:R-:W-:Y:S02]  /*1f470*/  SHF.R.U64 R32, R32, 0x3, RZ ;  /* 0x0000000320207819 */ /* 0x000fe400000012ff */
[----:B------:R-:W-:Y:S01]  /*1f480*/  LOP3.LUT R24, R24, R25, RZ, 0x3c, !PT ;  /* 0x0000001918187212 */ /* 0x000fe200078e3cff */
[--C-:B------:R-:W-:Y:S01]  /*1f490*/  IMAD.X R25, RZ, RZ, R35.reuse, P0 ;  /* 0x000000ffff197224 */ /* 0x100fe200000e0623 */
[----:B------:R-:W-:Y:S02]  /*1f4a0*/  IADD3 R53, P0, R34, 0x9000, RZ ;  /* 0x0000900022357810 */ /* 0x000fe40007f1e0ff */
[----:B------:R-:W-:Y:S01]  /*1f4b0*/  LOP3.LUT R32, R32, R33, RZ, 0x3c, !PT ;  /* 0x0000002120207212 */ /* 0x000fe200078e3cff */
[----:B------:R-:W-:Y:S01]  /*1f4c0*/  IMAD.X R33, RZ, RZ, R35, P2 ;  /* 0x000000ffff217224 */ /* 0x000fe200010e0623 */
[----:B------:R-:W-:-:S02]  /*1f4d0*/  LOP3.LUT R52, R53, 0x380, RZ, 0xc0, !PT ;  /* 0x0000038035347812 */ /* 0x000fc400078ec0ff */
[----:B------:R-:W-:Y:S01]  /*1f4e0*/  IADD3 R61, P2, R34, 0xb000, RZ ;  /* 0x0000b000223d7810 */ /* 0x000fe20007f5e0ff */
[----:B------:R-:W1:Y:S01]  /*1f4f0*/  SHFL.IDX PT, R55, R4, RZ, 0x1c1f ;  /* 0x001c1fff04377589 */ /* 0x000e6200000e0000 */
[----:B------:R-:W-:Y:S02]  /*1f500*/  SHF.R.U64 R52, R52, 0x3, RZ ;  /* 0x0000000334347819 */ /* 0x000fe400000012ff */
[----:B------:R-:W-:Y:S02]  /*1f510*/  LOP3.LUT R60, R61, 0x380, RZ, 0xc0, !PT ;  /* 0x000003803d3c7812 */ /* 0x000fe400078ec0ff */
[----:B------:R-:W-:Y:S01]  /*1f520*/  LOP3.LUT R52, R52, R53, RZ, 0x3c, !PT ;  /* 0x0000003534347212 */ /* 0x000fe200078e3cff */
[----:B------:R-:W-:Y:S01]  /*1f530*/  IMAD.X R53, RZ, RZ, R35, P0 ;  /* 0x000000ffff357224 */ /* 0x000fe200000e0623 */
[----:B------:R-:W-:Y:S02]  /*1f540*/  SHF.R.U64 R60, R60, 0x3, RZ ;  /* 0x000000033c3c7819 */ /* 0x000fe400000012ff */
[----:B------:R-:W-:-:S02]  /*1f550*/  LOP3.LUT P0, RZ, R10, 0x3, RZ, 0xc0, !PT ;  /* 0x000000030aff7812 */ /* 0x000fc4000780c0ff */
[----:B------:R-:W-:Y:S01]  /*1f560*/  LOP3.LUT R60, R60, R61, RZ, 0x3c, !PT ;  /* 0x0000003d3c3c7212 */ /* 0x000fe200078e3cff */
[----:B------:R-:W-:Y:S01]  /*1f570*/  IMAD.X R61, RZ, RZ, R35, P2 ;  /* 0x000000ffff3d7224 */ /* 0x000fe200010e0623 */
[C---:B------:R-:W-:Y:S01]  /*1f580*/  ISETP.GE.OR P2, PT, R15.reuse, R82, P0 ;  /* 0x000000520f00720c */ /* 0x040fe20000746670 */
[----:B------:R-:W-:Y:S04]  /*1f590*/  SHFL.IDX PT, R58, R6, 0x1, 0x1c1f ;  /* 0x003c1f00063a7f89 */ /* 0x000fe800000e0000 */
[----:B------:R-:W2:Y:S01]  /*1f5a0*/  SHFL.IDX PT, R59, R4, 0x1, 0x1c1f ;  /* 0x003c1f00043b7f89 */ /* 0x000ea200000e0000 */
[----:B------:R-:W-:-:S05]  /*1f5b0*/  VIADD R5, R15, 0x8 ;  /* 0x000000080f057836 */ /* 0x000fca0000000000 */
[----:B------:R-:W-:Y:S02]  /*1f5c0*/  ISETP.GE.OR P0, PT, R5, R82, P0 ;  /* 0x000000520500720c */ /* 0x000fe40000706670 */
[----:B-1----:R1:W-:Y:S02]  /*1f5d0*/  @!P2 ST.E desc[UR60][R54.64], R3 ;  /* 0x000000033600a985 */ /* 0x0023e4000c10193c */
[----:B-1----:R-:W-:-:S04]  /*1f5e0*/  IMAD R3, R21, UR4, RZ ;  /* 0x0000000415037c24 */ /* 0x002fc8000f8e02ff */
[C---:B------:R-:W-:Y:S02]  /*1f5f0*/  IMAD R3, R20.reuse, UR5, R3 ;  /* 0x0000000514037c24 */ /* 0x040fe4000f8e0203 */
[----:B------:R-:W-:Y:S01]  /*1f600*/  IMAD.WIDE.U32 R20, R20, UR4, RZ ;  /* 0x0000000414147c25 */ /* 0x000fe2000f8e00ff */
[----:B------:R-:W-:-:S03]  /*1f610*/  ULDC.64 UR4, c[0x0][0xae8] ;  /* 0x0002ba0000047ab9 */ /* 0x000fc60000000a00 */
[----:B------:R-:W-:Y:S02]  /*1f620*/  IMAD.IADD R3, R21, 0x1, R3 ;  /* 0x0000000115037824 */ /* 0x000fe400078e0203 */
[----:B------:R-:W-:Y:S01]  /*1f630*/  IMAD R21, R87, 0x20, R84 ;  /* 0x0000002057157824 */ /* 0x000fe200078e0254 */
[----:B--2---:R1:W-:Y:S01]  /*1f640*/  @!P0 ST.E desc[UR60][R58.64], R0 ;  /* 0x000000003a008985 */ /* 0x0043e2000c10193c */
[----:B------:R-:W-:Y:S02]  /*1f650*/  IADD3 R87, R84, R86, RZ ;  /* 0x0000005654577210 */ /* 0x000fe40007ffe0ff */
[C---:B------:R-:W-:Y:S02]  /*1f660*/  IADD3 R9, P5, R34.reuse, 0x1000, RZ ;  /* 0x0000100022097810 */ /* 0x040fe40007fbe0ff */
[C---:B------:R-:W-:Y:S02]  /*1f670*/  IADD3 R13, P4, R34.reuse, 0x2000, RZ ;  /* 0x00002000220d7810 */ /* 0x040fe40007f9e0ff */
[----:B------:R-:W-:-:S02]  /*1f680*/  IADD3 R29, P3, R34, 0x4000, RZ ;  /* 0x00004000221d7810 */ /* 0x000fc40007f7e0ff */
[C---:B------:R-:W-:Y:S02]  /*1f690*/  IADD3 R41, P6, R34.reuse, 0x6000, RZ ;  /* 0x0000600022297810 */ /* 0x040fe40007fde0ff */
[----:B------:R-:W-:Y:S01]  /*1f6a0*/  LOP3.LUT R11, R34, 0x380, RZ, 0xc0, !PT ;  /* 0x00000380220b7812 */ /* 0x000fe200078ec0ff */
[----:B-1----:R-:W-:Y:S01]  /*1f6b0*/  IMAD R0, R2, UR4, RZ ;  /* 0x0000000402007c24 */ /* 0x002fe2000f8e02ff */
[----:B------:R-:W5:Y:S01]  /*1f6c0*/  LD.E.128 R24, desc[UR60][R24.64] ;  /* 0x0000003c18187980 */ /* 0x000f62000c101d00 */
[----:B------:R-:W-:Y:S01]  /*1f6d0*/  IMAD.MOV.U32 R2, RZ, RZ, R20 ;  /* 0x000000ffff027224 */ /* 0x000fe200078e0014 */
[----:B------:R-:W-:Y:S02]  /*1f6e0*/  IADD3 R20, R86, R21, RZ ;  /* 0x0000001556147210 */ /* 0x000fe40007ffe0ff */
[----:B------:R1:W5:Y:S01]  /*1f6f0*/  LDL R86, [R1] ;  /* 0x0000000001567983 */ /* 0x0003620000100800 */
[----:B------:R-:W-:Y:S02]  /*1f700*/  LOP3.LUT R8, R9, 0x380, RZ, 0xc0, !PT ;  /* 0x0000038009087812 */ /* 0x000fe400078ec0ff */
[----:B------:R-:W-:Y:S01]  /*1f710*/  LOP3.LUT R12, R13, 0x380, RZ, 0xc0, !PT ;  /* 0x000003800d0c7812 */ /* 0x000fe200078ec0ff */
[----:B------:R-:W-:Y:S01]  /*1f720*/  IMAD.MOV.U32 R5, RZ, RZ, R35 ;  /* 0x000000ffff057224 */ /* 0x000fe200078e0023 */
[----:B------:R-:W-:Y:S01]  /*1f730*/  LOP3.LUT R28, R29, 0x380, RZ, 0xc0, !PT ;  /* 0x000003801d1c7812 */ /* 0x000fe200078ec0ff */
[----:B------:R-:W5:Y:S01]  /*1f740*/  LD.E.128 R52, desc[UR60][R52.64] ;  /* 0x0000003c34347980 */ /* 0x000f62000c101d00 */
[----:B------:R-:W-:-:S02]  /*1f750*/  SHF.R.U64 R8, R8, 0x3, RZ ;  /* 0x0000000308087819 */ /* 0x000fc400000012ff */
[----:B------:R-:W-:Y:S01]  /*1f760*/  SHF.R.U64 R12, R12, 0x3, RZ ;  /* 0x000000030c0c7819 */ /* 0x000fe200000012ff */
[----:B------:R-:W5:Y:S01]  /*1f770*/  LD.E.128 R60, desc[UR60][R60.64] ;  /* 0x0000003c3c3c7980 */ /* 0x000f62000c101d00 */
[----:B------:R-:W-:Y:S02]  /*1f780*/  SHF.R.U64 R28, R28, 0x3, RZ ;  /* 0x000000031c1c7819 */ /* 0x000fe400000012ff */
[----:B------:R-:W-:Y:S01]  /*1f790*/  LOP3.LUT R8, R8, R9, RZ, 0x3c, !PT ;  /* 0x0000000908087212 */ /* 0x000fe200078e3cff */
[--C-:B------:R-:W-:Y:S01]  /*1f7a0*/  IMAD.X R9, RZ, RZ, R35.reuse, P5 ;  /* 0x000000ffff097224 */ /* 0x100fe200028e0623 */
[----:B------:R-:W-:Y:S02]  /*1f7b0*/  LOP3.LUT R12, R12, R13, RZ, 0x3c, !PT ;  /* 0x0000000d0c0c7212 */ /* 0x000fe400078e3cff */
[----:B------:R-:W-:Y:S01]  /*1f7c0*/  LOP3.LUT R28, R28, R29, RZ, 0x3c, !PT ;  /* 0x0000001d1c1c7212 */ /* 0x000fe200078e3cff */
[----:B------:R-:W-:Y:S01]  /*1f7d0*/  IMAD.X R29, RZ, RZ, R35, P3 ;  /* 0x000000ffff1d7224 */ /* 0x000fe200018e0623 */
[----:B------:R-:W-:-:S02]  /*1f7e0*/  IADD3.X R13, RZ, R35, RZ, P4, !PT ;  /* 0x00000023ff0d7210 */ /* 0x000fc400027fe4ff */
[C---:B------:R-:W-:Y:S02]  /*1f7f0*/  IADD3 R45, P5, R34.reuse, 0x7000, RZ ;  /* 0x00007000222d7810 */ /* 0x040fe40007fbe0ff */
[----:B------:R-:W-:Y:S02]  /*1f800*/  IADD3 R49, P4, R34, 0x8000, RZ ;  /* 0x0000800022317810 */ /* 0x000fe40007f9e0ff */
[----:B------:R-:W-:Y:S01]  /*1f810*/  LOP3.LUT R40, R41, 0x380, RZ, 0xc0, !PT ;  /* 0x0000038029287812 */ /* 0x000fe200078ec0ff */
[----:B------:R-:W-:Y:S01]  /*1f820*/  IMAD R21, R178, UR5, R0 ;  /* 0x00000005b2157c24 */ /* 0x000fe2000f8e0200 */
[----:B------:R-:W-:Y:S01]  /*1f830*/  IADD3 R57, P3, R34, 0xa000, RZ ;  /* 0x0000a00022397810 */ /* 0x000fe20007f7e0ff */
[----:B------:R-:W-:Y:S01]  /*1f840*/  IMAD.WIDE.U32 R2, R178, UR4, R2 ;  /* 0x00000004b2027c25 */ /* 0x000fe2000f8e0002 */
[----:B------:R-:W-:Y:S01]  /*1f850*/  LOP3.LUT R44, R45, 0x380, RZ, 0xc0, !PT ;  /* 0x000003802d2c7812 */ /* 0x000fe200078ec0ff */
[----:B------:R-:W-:Y:S01]  /*1f860*/  ULDC.64 UR4, c[0x0][0xaf0] ;  /* 0x0002bc0000047ab9 */ /* 0x000fe20000000a00 */
[----:B------:R-:W-:Y:S01]  /*1f870*/  LOP3.LUT R48, R49, 0x380, RZ, 0xc0, !PT ;  /* 0x0000038031307812 */ /* 0x000fe200078ec0ff */
[----:B------:R-:W5:Y:S01]  /*1f880*/  LD.E.128 R12, desc[UR60][R12.64] ;  /* 0x0000003c0c0c7980 */ /* 0x000f62000c101d00 */
[----:B------:R-:W-:-:S02]  /*1f890*/  LOP3.LUT R56, R57, 0x380, RZ, 0xc0, !PT ;  /* 0x0000038039387812 */ /* 0x000fc400078ec0ff */
[----:B------:R-:W-:Y:S01]  /*1f8a0*/  SHF.R.U64 R40, R40, 0x3, RZ ;  /* 0x0000000328287819 */ /* 0x000fe200000012ff */
[----:B------:R-:W5:Y:S01]  /*1f8b0*/  LD.E.128 R28, desc[UR60][R28.64] ;  /* 0x0000003c1c1c7980 */ /* 0x000f62000c101d00 */
[----:B------:R-:W-:Y:S02]  /*1f8c0*/  SHF.R.U64 R44, R44, 0x3, RZ ;  /* 0x000000032c2c7819 */ /* 0x000fe400000012ff */
[----:B------:R-:W-:Y:S02]  /*1f8d0*/  SHF.R.U64 R48, R48, 0x3, RZ ;  /* 0x0000000330307819 */ /* 0x000fe400000012ff */
[----:B------:R-:W-:Y:S02]  /*1f8e0*/  SHF.R.U64 R56, R56, 0x3, RZ ;  /* 0x0000000338387819 */ /* 0x000fe400000012ff */
[----:B------:R-:W-:Y:S01]  /*1f8f0*/  LOP3.LUT R40, R40, R41, RZ, 0x3c, !PT ;  /* 0x0000002928287212 */ /* 0x000fe200078e3cff */
[----:B------:R-:W-:Y:S01]  /*1f900*/  IMAD.X R41, RZ, RZ, R35, P6 ;  /* 0x000000ffff297224 */ /* 0x000fe200030e0623 */
[----:B------:R-:W-:-:S02]  /*1f910*/  LOP3.LUT R44, R44, R45, RZ, 0x3c, !PT ;  /* 0x0000002d2c2c7212 */ /* 0x000fc400078e3cff */
[----:B------:R-:W-:Y:S01]  /*1f920*/  LOP3.LUT R48, R48, R49, RZ, 0x3c, !PT ;  /* 0x0000003130307212 */ /* 0x000fe200078e3cff */
[----:B------:R-:W-:Y:S01]  /*1f930*/  IMAD.X R49, RZ, RZ, R35, P4 ;  /* 0x000000ffff317224 */ /* 0x000fe200020e0623 */
[----:B------:R-:W-:Y:S01]  /*1f940*/  LOP3.LUT R56, R56, R57, RZ, 0x3c, !PT ;  /* 0x0000003938387212 */ /* 0x000fe200078e3cff */
[----:B0-----:R-:W-:Y:S01]  /*1f950*/  @P1 IMAD.HI.U32 R0, R20, R83, RZ ;  /* 0x0000005314001227 */ /* 0x001fe200078e00ff */
[-C--:B------:R-:W-:Y:S01]  /*1f960*/  IADD3.X R45, RZ, R35.reuse, RZ, P5, !PT ;  /* 0x00000023ff2d7210 */ /* 0x080fe20002ffe4ff */
[----:B------:R-:W5:Y:S01]  /*1f970*/  LD.E.128 R40, desc[UR60][R40.64] ;  /* 0x0000003c28287980 */ /* 0x000f62000c101d00 */
[C---:B------:R-:W-:Y:S02]  /*1f980*/  IADD3 R65, P6, R34.reuse, 0xc000, RZ ;  /* 0x0000c00022417810 */ /* 0x040fe40007fde0ff */
[C---:B------:R-:W-:Y:S01]  /*1f990*/  IADD3 R69, P5, R34.reuse, 0xd000, RZ ;  /* 0x0000d00022457810 */ /* 0x040fe20007fbe0ff */
[----:B------:R-:W-:Y:S01]  /*1f9a0*/  IMAD.IADD R3, R3, 0x1, R21 ;  /* 0x0000000103037824 */ /* 0x000fe200078e0215 */
[----:B------:R-:W-:Y:S01]  /*1f9b0*/  IADD3 R73, P4, R34, 0xe000, RZ ;  /* 0x0000e00022497810 */ /* 0x000fe20007f9e0ff */
[----:B------:R-:W-:Y:S01]  /*1f9c0*/  IMAD R36, R36, UR4, RZ ;  /* 0x0000000424247c24 */ /* 0x000fe2000f8e02ff */
[----:B------:R-:W-:Y:S01]  /*1f9d0*/  IADD3.X R57, RZ, R35, RZ, P3, !PT ;  /* 0x00000023ff397210 */ /* 0x000fe20001ffe4ff */
[----:B------:R-:W5:Y:S01]  /*1f9e0*/  LD.E.128 R44, desc[UR60][R44.64] ;  /* 0x0000003c2c2c7980 */ /* 0x000f62000c101d00 */
[----:B------:R-:W-:-:S02]  /*1f9f0*/  IADD3 R7, P3, R34, 0xf000, RZ ;  /* 0x0000f00022077810 */ /* 0x000fc40007f7e0ff */
[----:B------:R-:W-:Y:S01]  /*1fa00*/  LOP3.LUT R64, R65, 0x380, RZ, 0xc0, !PT ;  /* 0x0000038041407812 */ /* 0x000fe200078ec0ff */
[----:B------:R-:W5:Y:S01]  /*1fa10*/  LD.E.128 R48, desc[UR60][R48.64] ;  /* 0x0000003c30307980 */ /* 0x000f62000c101d00 */
[----:B------:R-:W-:Y:S02]  /*1fa20*/  LOP3.LUT R68, R69, 0x380, RZ, 0xc0, !PT ;  /* 0x0000038045447812 */ /* 0x000fe400078ec0ff */
[----:B------:R-:W-:Y:S01]  /*1fa30*/  LOP3.LUT R72, R73, 0x380, RZ, 0xc0, !PT ;  /* 0x0000038049487812 */ /* 0x000fe200078ec0ff */
[----:B------:R-:W-:Y:S01]  /*1fa40*/  IMAD.MOV.U32 R21, RZ, RZ, R20 ;  /* 0x000000ffff157224 */ /* 0x000fe200078e0014 */
[----:B------:R-:W-:Y:S02]  /*1fa50*/  LOP3.LUT R6, R7, 0x380, RZ, 0xc0, !PT ;  /* 0x0000038007067812 */ /* 0x000fe400078ec0ff */
[----:B------:R-:W-:Y:S01]  /*1fa60*/  SHF.R.U64 R11, R11, 0x3, RZ ;  /* 0x000000030b0b7819 */ /* 0x000fe200000012ff */
[C---:B------:R-:W-:Y:S01]  /*1fa70*/  IMAD R83, R81.reuse, UR5, R36 ;  /* 0x0000000551537c24 */ /* 0x040fe2000f8e0224 */
[----:B------:R-:W-:Y:S01]  /*1fa80*/  SHF.R.U64 R64, R64, 0x3, RZ ;  /* 0x0000000340407819 */ /* 0x000fe200000012ff */
[----:B------:R-:W-:Y:S01]  /*1fa90*/  IMAD.WIDE.U32 R2, R81, UR4, R2 ;  /* 0x0000000451027c25 */ /* 0x000fe2000f8e0002 */
[----:B------:R-:W-:Y:S01]  /*1faa0*/  SHF.R.U64 R68, R68, 0x3, RZ ;  /* 0x0000000344447819 */ /* 0x000fe200000012ff */
[----:B------:R-:W-:Y:S01]  /*1fab0*/  ULDC.64 UR4, c[0x0][0xae0] ;  /* 0x0002b80000047ab9 */ /* 0x000fe20000000a00 */
[----:B------:R-:W-:Y:S01]  /*1fac0*/  SHF.R.U64 R72, R72, 0x3, RZ ;  /* 0x0000000348487819 */ /* 0x000fe200000012ff */
[----:B------:R-:W5:Y:S01]  /*1fad0*/  LD.E.128 R56, desc[UR60][R56.64] ;  /* 0x0000003c38387980 */ /* 0x000f62000c101d00 */
[----:B------:R-:W-:-:S02]  /*1fae0*/  @P1 SHF.R.U32.HI R21, RZ, R85, R0 ;  /* 0x00000055ff151219 */ /* 0x000fc40000011600 */
[----:B------:R-:W-:Y:S02]  /*1faf0*/  SHF.R.U64 R6, R6, 0x3, RZ ;  /* 0x0000000306067819 */ /* 0x000fe400000012ff */
[----:B------:R-:W-:Y:S01]  /*1fb00*/  LOP3.LUT R64, R64, R65, RZ, 0x3c, !PT ;  /* 0x0000004140407212 */ /* 0x000fe200078e3cff */
[--C-:B------:R-:W-:Y:S01]  /*1fb10*/  IMAD.X R65, RZ, RZ, R35.reuse, P6 ;  /* 0x000000ffff417224 */ /* 0x100fe200030e0623 */
[----:B------:R-:W-:Y:S01]  /*1fb20*/  LOP3.LUT R68, R68, R69, RZ, 0x3c, !PT ;  /* 0x0000004544447212 */ /* 0x000fe200078e3cff */
[--C-:B------:R-:W-:Y:S01]  /*1fb30*/  IMAD.X R69, RZ, RZ, R35.reuse, P5 ;  /* 0x000000ffff457224 */ /* 0x100fe200028e0623 */
[----:B------:R-:W-:Y:S01]  /*1fb40*/  LOP3.LUT R72, R72, R73, RZ, 0x3c, !PT ;  /* 0x0000004948487212 */ /* 0x000fe200078e3cff */
[----:B------:R-:W-:Y:S01]  /*1fb50*/  IMAD.X R73, RZ, RZ, R35, P4 ;  /* 0x000000ffff497224 */ /* 0x000fe200020e0623 */
[--C-:B------:R-:W-:Y:S01]  /*1fb60*/  SHF.R.S32.HI R0, RZ, 0x1f, R21.reuse ;  /* 0x0000001fff007819 */ /* 0x100fe20000011415 */
[----:B------:R-:W-:Y:S01]  /*1fb70*/  IMAD.MOV R81, RZ, RZ, -R21 ;  /* 0x000000ffff517224 */ /* 0x000fe200078e0a15 */
[----:B------:R-:W-:Y:S01]  /*1fb80*/  LOP3.LUT R4, R11, R34, RZ, 0x3c, !PT ;  /* 0x000000220b047212 */ /* 0x000fe200078e3cff */
[----:B------:R-:W5:Y:S01]  /*1fb90*/  LD.E.128 R64, desc[UR60][R64.64] ;  /* 0x0000003c40407980 */ /* 0x000f62000c101d00 */
[----:B------:R-:W-:-:S02]  /*1fba0*/  IADD3.X R77, RZ, R35, RZ, P3, !PT ;  /* 0x00000023ff4d7210 */ /* 0x000fc40001ffe4ff */
[----:B------:R-:W-:Y:S01]  /*1fbb0*/  LOP3.LUT R76, R6, R7, RZ, 0x3c, !PT ;  /* 0x00000007064c7212 */ /* 0x000fe200078e3cff */
[----:B------:R-:W-:Y:S01]  /*1fbc0*/  IMAD R0, R0, UR4, RZ ;  /* 0x0000000400007c24 */ /* 0x000fe2000f8e02ff */
[----:B------:R-:W5:Y:S01]  /*1fbd0*/  LD.E.128 R4, desc[UR60][R4.64] ;  /* 0x0000003c04047980 */ /* 0x000f62000c101d00 */
[----:B------:R-:W-:Y:S02]  /*1fbe0*/  IMAD R81, R80, R81, R20 ;  /* 0x0000005150517224 */ /* 0x000fe400078e0214 */
[----:B------:R-:W-:Y:S01]  /*1fbf0*/  IMAD.IADD R3, R3, 0x1, R83 ;  /* 0x0000000103037824 */ /* 0x000fe200078e0253 */
[----:B------:R-:W5:Y:S01]  /*1fc00*/  LD.E.128 R8, desc[UR60][R8.64] ;  /* 0x0000003c08087980 */ /* 0x000f62000c101d00 */
[----:B------:R-:W-:-:S03]  /*1fc10*/  IMAD R83, R21, UR5, R0 ;  /* 0x0000000515537c24 */ /* 0x000fc6000f8e0200 */
[----:B------:R-:W5:Y:S01]  /*1fc20*/  LD.E.128 R32, desc[UR60][R32.64] ;  /* 0x0000003c20207980 */ /* 0x000f62000c101d00 */
[----:B------:R-:W-:-:S03]  /*1fc30*/  SHF.R.S32.HI R0, RZ, 0x1f, R81 ;  /* 0x0000001fff007819 */ /* 0x000fc60000011451 */
[----:B------:R-:W5:Y:S04]  /*1fc40*/  LD.E.128 R68, desc[UR60][R68.64] ;  /* 0x0000003c44447980 */ /* 0x000f68000c101d00 */
[----:B------:R-:W5:Y:S04]  /*1fc50*/  LD.E.128 R72, desc[UR60][R72.64] ;  /* 0x0000003c48487980 */ /* 0x000f68000c101d00 */
[----:B------:R-:W5:Y:S01]  /*1fc60*/  LD.E.128 R76, desc[UR60][R76.64] ;  /* 0x0000003c4c4c7980 */ /* 0x000f62000c101d00 */
[----:B------:R-:W-:Y:S01]  /*1fc70*/  IMAD.WIDE.U32 R2, R21, UR4, R2 ;  /* 0x0000000415027c25 */ /* 0x000fe2000f8e0002 */
[----:B------:R-:W-:Y:S01]  /*1fc80*/  ULDC.64 UR4, c[0x0][0xad8] ;  /* 0x0002b60000047ab9 */ /* 0x000fe20000000a00 */
        /* <DEDUP_REMOVED lines=8> */
[----:B------:R-:W-:Y:S01]  /*1fd10*/  IMAD.WIDE.U32 R2, R81, UR4, R2 ;  /* 0x0000000451027c25 */ /* 0x000fe2000f8e0002 */
[----:B------:R-:W-:-:S03]  /*1fd20*/  ISETP.GE.AND P2, PT, R87, R82, PT ;  /* 0x000000525700720c */ /* 0x000fc60003f46270 */
[----:B------:R-:W-:Y:S01]  /*1fd30*/  IMAD R83, R81, UR5, R0 ;  /* 0x0000000551537c24 */ /* 0x000fe2000f8e0200 */
[----:B------:R-:W-:Y:S01]  /*1fd40*/  ULDC.64 UR4, c[0x0][0xa80] ;  /* 0x0002a00000047ab9 */ /* 0x000fe20000000a00 */
[----:B------:R-:W-:Y:S01]  /*1fd50*/  VIADD R0, R18, 0x30820 ;  /* 0x0003082012007836 */ /* 0x000fe20000000000 */
[C---:B------:R-:W-:Y:S01]  /*1fd60*/  LEA R36, P3, R2.reuse, UR4, 0x1 ;  /* 0x0000000402247c11 */ /* 0x040fe2000f8608ff */
[----:B------:R-:W-:Y:S01]  /*1fd70*/  VIADD R21, R87, 0x20 ;  /* 0x0000002057157836 */ /* 0x000fe20000000000 */
[----:B------:R-:W-:Y:S02]  /*1fd80*/  IADD3 R3, R3, R83, RZ ;  /* 0x0000005303037210 */ /* 0x000fe40007ffe0ff */
[----:B------:R-:W-:Y:S02]  /*1fd90*/  PRMT R0, RZ, 0x654, R0 ;  /* 0x00000654ff007816 */ /* 0x000fe40000000000 */
[----:B------:R-:W-:Y:S02]  /*1fda0*/  LEA.HI.X R83, R2, UR5, R3, 0x1, P3 ;  /* 0x0000000502537c11 */ /* 0x000fe400098f0c03 */
[-C--:B------:R-:W-:Y:S01]  /*1fdb0*/  ISETP.GE.AND P1, PT, R21, R82.reuse, PT ;  /* 0x000000521500720c */ /* 0x080fe20003f26270 */
[----:B------:R-:W-:Y:S01]  /*1fdc0*/  VIADD R21, R87, 0x40 ;  /* 0x0000004057157836 */ /* 0x000fe20000000000 */
[----:B0-----:R1:W0:Y:S01]  /*1fdd0*/  SHFL.IDX PT, R84, R36, RZ, 0x181f ;  /* 0x00181fff24547589 */ /* 0x00122200000e0000 */
[----:B------:R-:W-:Y:S01]  /*1fde0*/  BSSY B1, `(.L_x_1844) ;  /* 0x0000016000017945 */ /* 0x000fe20003800000 */
[----:B------:R2:W-:Y:S02]  /*1fdf0*/  SYNCS.ARRIVE.TRANS64.RED.A1T0 RZ, [R0+URZ], RZ ;  /* 0x000000ff00ff79a7 */ /* 0x0005e4000810043f */
[----:B------:R-:W-:Y:S01]  /*1fe00*/  ISETP.GE.AND P0, PT, R21, R82, PT ;  /* 0x000000521500720c */ /* 0x000fe20003f06270 */
[----:B--2---:R1:W2:Y:S01]  /*1fe10*/  SHFL.IDX PT, R0, R83, RZ, 0x181f ;  /* 0x00181fff53007589 */ /* 0x0042a200000e0000 */
[----:B------:R-:W-:Y:S11]  /*1fe20*/  @P2 BRA `(.L_x_1845) ;  /* 0x0000000000442947 */ /* 0x000ff60003800000 */
        /* <DEDUP_REMOVED lines=17> */
.L_x_1845:
[----:B------:R-:W-:Y:S05]  /*1ff40*/  BSYNC B1 ;  /* 0x0000000000017941 */ /* 0x000fea0003800000 */
.L_x_1844:
        /* <DEDUP_REMOVED lines=9> */
[CC--:B---3--:R-:W-:Y:S02]  /*1ffe0*/  @!P4 LEA R2, P6, R16.reuse, R20.reuse, 0x1 ;  /* 0x000000141002c211 */ /* 0x0c8fe400078c08ff */
        /* <DEDUP_REMOVED lines=11> */
.L_x_1847:
[----:B------:R-:W-:Y:S05]  /*200a0*/  BSYNC B1 ;  /* 0x0000000000017941 */ /* 0x000fea0003800000 */
.L_x_1846:
        /* <DEDUP_REMOVED lines=9> */
[CC--:B---3--:R-:W-:Y:S02]  /*20140*/  @!P3 LEA R2, P6, R16.reuse, R8.reuse, 0x1 ;  /* 0x000000081002b211 */ /* 0x0c8fe400078c08ff */
        /* <DEDUP_REMOVED lines=11> */
.L_x_1849:
[----:B------:R-:W-:Y:S05]  /*20200*/  BSYNC B1 ;  /* 0x0000000000017941 */ /* 0x000fea0003800000 */
.L_x_1848:
[----:B0-----:R-:W-:Y:S01]  /*20210*/  VIADD R3, R87, 0x60 ;  /* 0x0000006057037836 */ /* 0x001fe20000000000 */
[----:B-12-4-:R-:W4:Y:S04]  /*20220*/  SHFL.IDX PT, R83, R83, 0x3, 0x181f ;  /* 0x00781f0053537f89 */ /* 0x016f2800000e0000 */
[----:B------:R-:W-:Y:S01]  /*20230*/  ISETP.GE.AND P0, PT, R3, R82, PT ;  /* 0x000000520300720c */ /* 0x000fe20003f06270 */
[----:B------:R-:W0:-:S12]  /*20240*/  SHFL.IDX PT, R36, R36, 0x3, 0x181f ;  /* 0x00781f0024247f89 */ /* 0x000e1800000e0000 */
[----:B------:R-:W-:Y:S05]  /*20250*/  @P0 BRA `(.L_x_1850) ;  /* 0x0000000c00980947 */ /* 0x000fea0003800000 */
[----:B------:R-:W-:Y:S02]  /*20260*/  ULDC UR4, c[0x0][0xac8] ;  /* 0x0002b20000047ab9 */ /* 0x000fe40000000800 */
[----:B------:R-:W-:Y:S02]  /*20270*/  ISETP.GE.AND P3, PT, R16, UR4, PT ;  /* 0x0000000410007c0c */ /* 0x000fe4000bf66270 */
[----:B------:R-:W-:Y:S02]  /*20280*/  ISETP.GE.AND P4, PT, R205, UR4, PT ;  /* 0x00000004cd007c0c */ /* 0x000fe4000bf86270 */
[----:B------:R-:W-:-:S09]  /*20290*/  ISETP.GE.AND P5, PT, R19, UR4, PT ;  /* 0x0000000413007c0c */ /* 0x000fd2000bfa6270 */
[CC--:B0-----:R-:W-:Y:S02]  /*202a0*/  @!P3 LEA R2, P0, R16.reuse, R36.reuse, 0x1 ;  /* 0x000000241002b211 */ /* 0x0c1fe400078008ff */
[-C--:B------:R-:W-:Y:S02]  /*202b0*/  @!P4 LEA R4, P1, R203, R36.reuse, 0x1 ;  /* 0x00000024cb04c211 */ /* 0x080fe400078208ff */
[----:B------:R-:W-:Y:S02]  /*202c0*/  @!P5 LEA R6, P2, R19, R36, 0x1 ;  /* 0x000000241306d211 */ /* 0x000fe400078408ff */
[-C--:B----4-:R-:W-:Y:S02]  /*202d0*/  @!P3 LEA.HI.X R3, R16, R83.reuse, R17, 0x1, P0 ;  /* 0x000000531003b211 */ /* 0x090fe400000f0c11 */
        /* <DEDUP_REMOVED lines=11> */
.L_x_1842:
[----:B------:R-:W2:Y:S01]  /*20390*/  LDL R9, [R1+0x78] ;  /* 0x0000780001097983 */ /* 0x000ea20000100800 */
[----:B------:R-:W-:Y:S01]  /*203a0*/  ULDC.64 UR4, c[0x0][0xc00] ;  /* 0x0003000000047ab9 */ /* 0x000fe20000000a00 */
[----:B------:R-:W2:Y:S01]  /*203b0*/  LDC.64 R2, c[0x0][0xc00] ;  /* 0x00030000ff027b82 */ /* 0x000ea20000000a00 */
[----:B------:R-:W-:Y:S01]  /*203c0*/  ISETP.NE.U32.AND P0, PT, RZ, UR4, PT ;  /* 0x00000004ff007c0c */ /* 0x000fe2000bf05070 */
[----:B0-----:R-:W-:-:S03]  /*203d0*/  IMAD.MOV.U32 R6, RZ, RZ, RZ ;  /* 0x000000ffff067224 */ /* 0x001fc600078e00ff */
[----:B------:R-:W-:Y:S01]  /*203e0*/  ISETP.NE.AND.EX P0, PT, RZ, UR5, PT, P0 ;  /* 0x00000005ff007c0c */ /* 0x000fe2000bf05300 */
[----:B------:R-:W-:Y:S02]  /*203f0*/  ULDC.64 UR4, c[0x0][0xc08] ;  /* 0x0003020000047ab9 */ /* 0x000fe40000000a00 */
[----:B------:R-:W-:Y:S01]  /*20400*/  ISETP.NE.U32.AND P1, PT, RZ, UR4, PT ;  /* 0x00000004ff007c0c */ /* 0x000fe2000bf25070 */
[----:B------:R-:W0:Y:S03]  /*20410*/  LDC R25, c[0x0][0xbe8] ;  /* 0x0002fa00ff197b82 */ /* 0x000e260000000800 */
[----:B------:R-:W-:-:S13]  /*20420*/  ISETP.NE.AND.EX P1, PT, RZ, UR5, PT, P1 ;  /* 0x00000005ff007c0c */ /* 0x000fda000bf25310 */
[----:B------:R-:W3:Y:S01]  /*20430*/  @P1 LDC.64 R4, c[0x0][0xc08] ;  /* 0x00030200ff041b82 */ /* 0x000ee20000000a00 */
[----:B------:R-:W-:Y:S02]  /*20440*/  ULDC UR4, c[0x0][0xa88] ;  /* 0x0002a20000047ab9 */ /* 0x000fe40000000800 */
[----:B------:R-:W-:Y:S01]  /*20450*/  IMAD.U32 R0, RZ, RZ, UR4 ;  /* 0x00000004ff007e24 */ /* 0x000fe2000f8e00ff */
[----:B------:R-:W4:Y:S01]  /*20460*/  S2R R8, SR_TID.X ;  /* 0x0000000000087919 */ /* 0x000f220000002100 */
[----:B--2---:R-:W-:-:S04]  /*20470*/  IMAD.WIDE R2, R9, 0x4, R2 ;  /* 0x0000000409027825 */ /* 0x004fc800078e0202 */
[----:B---3--:R-:W-:Y:S01]  /*20480*/  @P1 IMAD.WIDE R4, R9, 0x4, R4 ;  /* 0x0000000409041825 */ /* 0x008fe200078e0204 */
[----:B------:R2:W5:Y:S04]  /*20490*/  @P0 LDG.E R6, desc[UR60][R2.64] ;  /* 0x0000003c02060981 */ /* 0x000568000c1e1900 */
[----:B------:R2:W5:Y:S01]  /*204a0*/  @P1 LDG.E R0, desc[UR60][R4.64] ;  /* 0x0000003c04001981 */ /* 0x000562000c1e1900 */
[----:B0-----:R-:W-:Y:S01]  /*204b0*/  ISETP.NE.AND P2, PT, R25, 0x1, PT ;  /* 0x000000011900780c */ /* 0x001fe20003f45270 */
[----:B----4-:R-:W-:-:S05]  /*204c0*/  VIADD R7, R8, 0xffffff80 ;  /* 0xffffff8008077836 */ /* 0x010fca0000000000 */
[----:B------:R-:W-:Y:S02]  /*204d0*/  ISETP.GE.AND P3, PT, R7, 0x80, PT ;  /* 0x000000800700780c */ /* 0x000fe40003f66270 */
[----:B------:R-:W-:-:S05]  /*204e0*/  SHF.R.S32.HI R7, RZ, 0x1f, R9 ;  /* 0x0000001fff077819 */ /* 0x000fca0000011409 */
[----:B------:R-:W0:Y:S08]  /*204f0*/  @P2 LDC R14, c[0x0][0xbec] ;  /* 0x0002fb00ff0e2b82 */ /* 0x000e300000000800 */
[----:B------:R-:W3:Y:S01]  /*20500*/  @P2 LDC R27, c[0x0][0xbf0] ;  /* 0x0002fc00ff1b2b82 */ /* 0x000ee20000000800 */
[----:B--2---:R-:W-:Y:S05]  /*20510*/  @P1 BRA `(.L_x_1851) ;  /* 0x0000000000101947 */ /* 0x004fea0003800000 */
[----:B------:R-:W-:Y:S05]  /*20520*/  @!P0 BRA `(.L_x_1851) ;  /* 0x00000000000c8947 */ /* 0x000fea0003800000 */
[----:B------:R-:W2:Y:S04]  /*20530*/  LDG.E R5, desc[UR60][R2.64] ;  /* 0x0000003c02057981 */ /* 0x000ea8000c1e1900 */
[----:B-----5:R-:W2:Y:S02]  /*20540*/  LDG.E R0, desc[UR60][R2.64+0x4] ;  /* 0x0000043c02007981 */ /* 0x020ea4000c1e1900 */
[----:B--2---:R-:W-:-:S07]  /*20550*/  IADD3 R0, -R5, R0, RZ ;  /* 0x0000000005007210 */ /* 0x004fce0007ffe1ff */
.L_x_1851:
[----:B------:R-:W2:Y:S04]  /*20560*/  LDL R24, [R1+0x74] ;  /* 0x0000740001187983 */ /* 0x000ea80000100800 */
[----:B------:R4:W5:Y:S01]  /*20570*/  LDL R20, [R1+0x4c] ;  /* 0x00004c0001147983 */ /* 0x0009620000100800 */
[----:B------:R-:W-:Y:S01]  /*20580*/  BSSY B1, `(.L_x_1852) ;  /* 0x000002c000017945 */ /* 0x000fe20003800000 */
[----:B------:R-:W-:Y:S02]  /*20590*/  SEL R13, R9, RZ, !P0 ;  /* 0x000000ff090d7207 */ /* 0x000fe40004000000 */
[----:B------:R-:W-:Y:S02]  /*205a0*/  SEL R12, R7, RZ, !P0 ;  /* 0x000000ff070c7207 */ /* 0x000fe40004000000 */
[----:B-----5:R-:W-:-:S02]  /*205b0*/  SHF.R.S32.HI R11, RZ, 0x1f, R6 ;  /* 0x0000001fff0b7819 */ /* 0x020fc40000011406 */
[----:B--2---:R-:W-:Y:S01]  /*205c0*/  SHF.R.S32.HI R10, RZ, 0x1f, R24 ;  /* 0x0000001fff0a7819 */ /* 0x004fe20000011418 */
[----:B----4-:R-:W-:Y:S06]  /*205d0*/  @P3 BRA `(.L_x_1853) ;  /* 0x0000000000983947 */ /* 0x010fec0003800000 */
[----:B------:R-:W2:Y:S01]  /*205e0*/  LDC R9, c[0x0][0xbe8] ;  /* 0x0002fa00ff097b82 */ /* 0x000ea20000000800 */
[----:B------:R-:W-:Y:S01]  /*205f0*/  IADD3 R8, R20, -0x80, R8 ;  /* 0xffffff8014087810 */ /* 0x000fe20007ffe008 */
[----:B--2---:R-:W-:-:S05]  /*20600*/  IMAD R2, R0, R9, RZ ;  /* 0x0000000900027224 */ /* 0x004fca00078e02ff */
[----:B------:R-:W-:-:S13]  /*20610*/  ISETP.GE.AND P0, PT, R8, R2, PT ;  /* 0x000000020800720c */ /* 0x000fda0003f06270 */
[----:B------:R-:W-:Y:S05]  /*20620*/  @P0 BRA `(.L_x_1853) ;  /* 0x0000000000840947 */ /* 0x000fea0003800000 */
[----:B------:R-:W-:Y:S01]  /*20630*/  ISETP.NE.AND P0, PT, R9, 0x1, PT ;  /* 0x000000010900780c */ /* 0x000fe20003f05270 */
[----:B------:R-:W-:Y:S01]  /*20640*/  ULDC.64 UR4, c[0x0][0xb90] ;  /* 0x0002e40000047ab9 */ /* 0x000fe20000000a00 */
[----:B------:R-:W-:Y:S02]  /*20650*/  IMAD.MOV.U32 R2, RZ, RZ, R6 ;  /* 0x000000ffff027224 */ /* 0x000fe400078e0006 */
[----:B------:R-:W-:Y:S02]  /*20660*/  IMAD R7, R10, UR4, RZ ;  /* 0x000000040a077c24 */ /* 0x000fe4000f8e02ff */
[----:B------:R-:W-:Y:S02]  /*20670*/  IMAD.MOV.U32 R3, RZ, RZ, R11 ;  /* 0x000000ffff037224 */ /* 0x000fe400078e000b */
[----:B------:R-:W-:Y:S02]  /*20680*/  IMAD.MOV.U32 R5, RZ, RZ, R8 ;  /* 0x000000ffff057224 */ /* 0x000fe400078e0008 */
[----:B------:R-:W-:-:S03]  /*20690*/  IMAD.WIDE.U32 R2, R24, UR4, R2 ;  /* 0x0000000418027c25 */ /* 0x000fc6000f8e0002 */
[----:B------:R-:W2:Y:S01]  /*206a0*/  @P0 LDC R15, c[0x0][0xbec] ;  /* 0x0002fb00ff0f0b82 */ /* 0x000ea20000000800 */
[----:B------:R-:W-:Y:S01]  /*206b0*/  IMAD R7, R24, UR5, R7 ;  /* 0x0000000518077c24 */ /* 0x000fe2000f8e0207 */
[----:B------:R-:W-:-:S03]  /*206c0*/  ULDC.64 UR4, c[0x0][0xb98] ;  /* 0x0002e60000047ab9 */ /* 0x000fc60000000a00 */
[----:B------:R-:W-:-:S03]  /*206d0*/  IMAD.IADD R3, R3, 0x1, R7 ;  /* 0x0000000103037824 */ /* 0x000fc600078e0207 */
[----:B------:R-:W4:Y:S01]  /*206e0*/  @P0 LDC R21, c[0x0][0xbf0] ;  /* 0x0002fc00ff150b82 */ /* 0x000f220000000800 */
[----:B------:R-:W-:-:S04]  /*206f0*/  IMAD.WIDE.U32 R2, R13, UR4, R2 ;  /* 0x000000040d027c25 */ /* 0x000fc8000f8e0002 */
[----:B--2---:R-:W-:-:S05]  /*20700*/  @P0 IMAD.HI.U32 R4, R8, R15, RZ ;  /* 0x0000000f08040227 */ /* 0x004fca00078e00ff */
        /* <DEDUP_REMOVED lines=19> */
.L_x_1853:
[----:B------:R-:W-:Y:S05]  /*20840*/  BSYNC B1 ;  /* 0x0000000000017941 */ /* 0x000fea0003800000 */
.L_x_1852:
[----:B--2---:R-:W2:Y:S01]  /*20850*/  LDL R4, [R1+0x70] ;  /* 0x0000700001047983 */ /* 0x004ea20000100800 */
[----:B------:R-:W-:-:S03]  /*20860*/  ULDC.64 UR4, c[0x0][0xaa0] ;  /* 0x0002a80000047ab9 */ /* 0x000fc60000000a00 */
[----:B------:R-:W2:Y:S04]  /*20870*/  LDL R8, [R1+0xc] ;  /* 0x00000c0001087983 */ /* 0x000ea80000100800 */
[----:B------:R4:W5:Y:S01]  /*20880*/  LDL R15, [R1] ;  /* 0x00000000010f7983 */ /* 0x0009620000100800 */
        /* <DEDUP_REMOVED lines=15> */
[----:B------:R-:W-:Y:S01]  /*20980*/  BSSY B1, `(.L_x_1854) ;  /* 0x0000031000017945 */ /* 0x000fe20003800000 */
[----:B--2---:R-:W-:-:S05]  /*20990*/  IMAD R4, R4, 0x20, R8 ;  /* 0x0000002004047824 */ /* 0x004fca00078e0208 */
[----:B------:R-:W-:-:S05]  /*209a0*/  IADD3 R9, R20, R4, RZ ;  /* 0x0000000414097210 */ /* 0x000fca0007ffe0ff */
[----:B0-----:R-:W-:-:S04]  /*209b0*/  @P2 IMAD.HI.U32 R4, R9, R14, RZ ;  /* 0x0000000e09042227 */ /* 0x001fc800078e00ff */
[----:B------:R-:W-:Y:S01]  /*209c0*/  IMAD.MOV.U32 R5, RZ, RZ, R9 ;  /* 0x000000ffff057224 */ /* 0x000fe200078e0009 */
[----:B---3--:R-:W-:-:S04]  /*209d0*/  @P2 SHF.R.U32.HI R5, RZ, R27, R4 ;  /* 0x0000001bff052219 */ /* 0x008fc80000011604 */
[--C-:B------:R-:W-:Y:S01]  /*209e0*/  SHF.R.S32.HI R4, RZ, 0x1f, R5.reuse ;  /* 0x0000001fff047819 */ /* 0x100fe20000011405 */
[----:B------:R-:W-:-:S04]  /*209f0*/  IMAD.MOV R6, RZ, RZ, -R5 ;  /* 0x000000ffff067224 */ /* 0x000fc800078e0a05 */
[----:B------:R-:W-:Y:S02]  /*20a00*/  IMAD R4, R4, UR4, RZ ;  /* 0x0000000404047c24 */ /* 0x000fe4000f8e02ff */
[----:B------:R-:W-:Y:S02]  /*20a10*/  IMAD R7, R25, R6, R9 ;  /* 0x0000000619077224 */ /* 0x000fe400078e0209 */
[C---:B------:R-:W-:Y:S02]  /*20a20*/  IMAD R9, R5.reuse, UR5, R4 ;  /* 0x0000000505097c24 */ /* 0x040fe4000f8e0204 */
[----:B------:R-:W-:Y:S01]  /*20a30*/  IMAD.WIDE.U32 R2, R5, UR4, R2 ;  /* 0x0000000405027c25 */ /* 0x000fe2000f8e0002 */
[----:B------:R-:W-:Y:S01]  /*20a40*/  SHF.R.S32.HI R4, RZ, 0x1f, R7 ;  /* 0x0000001fff047819 */ /* 0x000fe20000011407 */
[----:B------:R-:W-:-:S03]  /*20a50*/  ULDC.64 UR4, c[0x0][0xad8] ;  /* 0x0002b60000047ab9 */ /* 0x000fc60000000a00 */
[----:B------:R-:W-:Y:S01]  /*20a60*/  IADD3 R3, R3, R9, RZ ;  /* 0x0000000903037210 */ /* 0x000fe20007ffe0ff */
[----:B------:R-:W-:Y:S02]  /*20a70*/  IMAD R4, R4, UR4, RZ ;  /* 0x0000000404047c24 */ /* 0x000fe4000f8e02ff */
[----:B------:R-:W-:Y:S02]  /*20a80*/  IMAD.IADD R6, R8, 0x1, R20 ;  /* 0x0000000108067824 */ /* 0x000fe400078e0214 */
[----:B------:R-:W-:Y:S02]  /*20a90*/  IMAD R25, R0, R25, RZ ;  /* 0x0000001900197224 */ /* 0x000fe400078e02ff */
        /* <DEDUP_REMOVED lines=10> */
[----:B------:R4:W0:Y:S02]  /*20b40*/  SHFL.IDX PT, R2, R4, RZ, 0x181f ;  /* 0x00181fff04027589 */ /* 0x00082400000e0000 */
        /* <DEDUP_REMOVED lines=11> */
[----:B------:R3:W-:Y:S01]  /*20c00*/  @!P5 ST.E.128 desc[UR60][R8.64], RZ ;  /* 0x000000ff0800d985 */ /* 0x0007e2000c101d3c */
[----:B------:R-:W-:Y:S02]  /*20c10*/  @!P4 LEA.HI.X R11, R203, R0, R224, 0x1, P6 ;  /* 0x00000000cb0bc211 */ /* 0x000fe400030f0ce0 */
[----:B------:R-:W-:-:S03]  /*20c20*/  @!P3 LEA R12, P6, R19, R2, 0x1 ;  /* 0x00000002130cb211 */ /* 0x000fc600078c08ff */
[----:B------:R3:W-:Y:S01]  /*20c30*/  @!P4 ST.E.128 desc[UR60][R10.64], RZ ;  /* 0x000000ff0a00c985 */ /* 0x0007e2000c101d3c */
[----:B-----5:R-:W-:Y:S02]  /*20c40*/  @!P3 LEA.HI.X R13, R19, R0, R15, 0x1, P6 ;  /* 0x00000000130db211 */ /* 0x020fe400030f0c0f */
[----:B------:R-:W-:-:S03]  /*20c50*/  @!P2 LEA R2, P6, R23, R2, 0x1 ;  /* 0x000000021702a211 */ /* 0x000fc600078c08ff */
[----:B------:R3:W-:Y:S01]  /*20c60*/  @!P3 ST.E.128 desc[UR60][R12.64], RZ ;  /* 0x000000ff0c00b985 */ /* 0x0007e2000c101d3c */
[----:B------:R-:W-:-:S05]  /*20c70*/  @!P2 LEA.HI.X R3, R23, R0, R228, 0x1, P6 ;  /* 0x000000001703a211 */ /* 0x000fca00030f0ce4 */
[----:B------:R3:W-:Y:S04]  /*20c80*/  @!P2 ST.E.128 desc[UR60][R2.64], RZ ;  /* 0x000000ff0200a985 */ /* 0x0007e8000c101d3c */
.L_x_1855:
[----:B------:R-:W-:Y:S05]  /*20c90*/  BSYNC B1 ;  /* 0x0000000000017941 */ /* 0x000fea0003800000 */
.L_x_1854:
[----:B--2---:R2:W1:Y:S01]  /*20ca0*/  SHFL.IDX PT, R0, R5, 0x1, 0x181f ;  /* 0x00381f0005007f89 */ /* 0x00446200000e0000 */
[----:B------:R-:W-:Y:S03]  /*20cb0*/  BSSY B1, `(.L_x_1856) ;  /* 0x0000014000017945 */ /* 0x000fe60003800000 */
[----:B0--3--:R2:W0:Y:S01]  /*20cc0*/  SHFL.IDX PT, R2, R4, 0x1, 0x181f ;  /* 0x00381f0004027f89 */ /* 0x00942200000e0000 */
[----:B------:R-:W-:Y:S05]  /*20cd0*/  @P1 BRA `(.L_x_1857) ;  /* 0x0000000000441947 */ /* 0x000fea0003800000 */
[----:B------:R-:W-:Y:S02]  /*20ce0*/  ULDC UR4, c[0x0][0xac8] ;  /* 0x0002b20000047ab9 */ /* 0x000fe40000000800 */
[----:B------:R-:W-:Y:S02]  /*20cf0*/  ISETP.GE.AND P4, PT, R16, UR4, PT ;  /* 0x0000000410007c0c */ /* 0x000fe4000bf86270 */
[----:B------:R-:W-:Y:S02]  /*20d00*/  ISETP.GE.AND P3, PT, R205, UR4, PT ;  /* 0x00000004cd007c0c */ /* 0x000fe4000bf66270 */
[----:B------:R-:W-:Y:S02]  /*20d10*/  ISETP.GE.AND P2, PT, R19, UR4, PT ;  /* 0x0000000413007c0c */ /* 0x000fe4000bf46270 */
[----:B------:R-:W-:-:S07]  /*20d20*/  ISETP.GE.AND P1, PT, R23, UR4, PT ;  /* 0x0000000417007c0c */ /* 0x000fce000bf26270 */
[CC--:B0-----:R-:W-:Y:S02]  /*20d30*/  @!P4 LEA R8, P6, R16.reuse, R2.reuse, 0x1 ;  /* 0x000000021008c211 */ /* 0x0c1fe400078c08ff */
[----:B------:R-:W-:Y:S02]  /*20d40*/  @!P3 LEA R10, P5, R203, R2, 0x1 ;  /* 0x00000002cb0ab211 */ /* 0x000fe400078a08ff */
[----:B-1----:R-:W-:Y:S02]  /*20d50*/  @!P4 LEA.HI.X R9, R16, R0, R17, 0x1, P6 ;  /* 0x000000001009c211 */ /* 0x002fe400030f0c11 */
[----:B------:R-:W-:Y:S02]  /*20d60*/  @!P2 LEA R12, P6, R19, R2, 0x1 ;  /* 0x00000002130ca211 */ /* 0x000fe400078c08ff */
[----:B------:R-:W-:Y:S01]  /*20d70*/  @!P3 LEA.HI.X R11, R203, R0, R224, 0x1, P5 ;  /* 0x00000000cb0bb211 */ /* 0x000fe200028f0ce0 */
[----:B------:R3:W-:Y:S01]  /*20d80*/  @!P4 ST.E.128 desc[UR60][R8.64], RZ ;  /* 0x000000ff0800c985 */ /* 0x0007e2000c101d3c */
[----:B------:R-:W-:-:S02]  /*20d90*/  @!P1 LEA R2, P5, R23, R2, 0x1 ;  /* 0x0000000217029211 */ /* 0x000fc400078a08ff */
[-C--:B-----5:R-:W-:Y:S01]  /*20da0*/  @!P2 LEA.HI.X R13, R19, R0.reuse, R15, 0x1, P6 ;  /* 0x00000000130da211 */ /* 0x0a0fe200030f0c0f */
[----:B------:R3:W-:Y:S01]  /*20db0*/  @!P3 ST.E.128 desc[UR60][R10.64], RZ ;  /* 0x000000ff0a00b985 */ /* 0x0007e2000c101d3c */
[----:B------:R-:W-:-:S03]  /*20dc0*/  @!P1 LEA.HI.X R3, R23, R0, R228, 0x1, P5 ;  /* 0x0000000017039211 */ /* 0x000fc600028f0ce4 */
[----:B------:R3:W-:Y:S04]  /*20dd0*/  @!P2 ST.E.128 desc[UR60][R12.64], RZ ;  /* 0x000000ff0c00a985 */ /* 0x0007e8000c101d3c */
[----:B------:R3:W-:Y:S02]  /*20de0*/  @!P1 ST.E.128 desc[UR60][R2.64], RZ ;  /* 0x000000ff02009985 */ /* 0x0007e4000c101d3c */
.L_x_1857:
[----:B------:R-:W-:Y:S05]  /*20df0*/  BSYNC B1 ;  /* 0x0000000000017941 */ /* 0x000fea0003800000 */
.L_x_1856:
[----:B-1----:R1:W1:Y:S01]  /*20e00*/  SHFL.IDX PT, R0, R5, 0x2, 0x181f ;  /* 0x00581f0005007f89 */ /* 0x00226200000e0000 */
[----:B------:R-:W-:Y:S03]  /*20e10*/  BSSY B1, `(.L_x_1858) ;  /* 0x0000014000017945 */ /* 0x000fe60003800000 */
[----:B0--3--:R0:W3:Y:S01]  /*20e20*/  SHFL.IDX PT, R2, R4, 0x2, 0x181f ;  /* 0x00581f0004027f89 */ /* 0x0090e200000e0000 */
        /* <DEDUP_REMOVED lines=9> */
[----:B-1----:R-:W-:Y:S02]  /*20ec0*/  @!P3 LEA.HI.X R9, R16, R0, R17, 0x1, P6 ;  /* 0x000000001009b211 */ /* 0x002fe400030f0c11 */
[----:B------:R-:W-:Y:S02]  /*20ed0*/  @!P0 LEA R2, P6, R23, R2, 0x1 ;  /* 0x0000000217028211 */ /* 0x000fe400078c08ff */
[-C--:B------:R-:W-:Y:S01]  /*20ee0*/  @!P2 LEA.HI.X R11, R203, R0.reuse, R224, 0x1, P5 ;  /* 0x00000000cb0ba211 */ /* 0x080fe200028f0ce0 */
[----:B------:R1:W-:Y:S01]  /*20ef0*/  @!P3 ST.E.128 desc[UR60][R8.64], RZ ;  /* 0x000000ff0800b985 */ /* 0x0003e2000c101d3c */
[----:B-----5:R-:W-:-:S02]  /*20f00*/  @!P1 LEA.HI.X R13, R19, R0, R15, 0x1, P4 ;  /* 0x00000000130d9211 */ /* 0x020fc400020f0c0f */
[----:B------:R-:W-:Y:S01]  /*20f10*/  @!P0 LEA.HI.X R3, R23, R0, R228, 0x1, P6 ;  /* 0x0000000017038211 */ /* 0x000fe200030f0ce4 */
[----:B------:R1:W-:Y:S04]  /*20f20*/  @!P2 ST.E.128 desc[UR60][R10.64], RZ ;  /* 0x000000ff0a00a985 */ /* 0x0003e8000c101d3c */
[----:B------:R1:W-:Y:S04]  /*20f30*/  @!P1 ST.E.128 desc[UR60][R12.64], RZ ;  /* 0x000000ff0c009985 */ /* 0x0003e8000c101d3c */
[----:B------:R1:W-:Y:S02]  /*20f40*/  @!P0 ST.E.128 desc[UR60][R2.64], RZ ;  /* 0x000000ff02008985 */ /* 0x0003e4000c101d3c */
.L_x_1859:
[----:B------:R-:W-:Y:S05]  /*20f50*/  BSYNC B1 ;  /* 0x0000000000017941 */ /* 0x000fea0003800000 */
.L_x_1858:
[----:B-1----:R-:W-:Y:S01]  /*20f60*/  IADD3 R0, R6, 0x60, RZ ;  /* 0x0000006006007810 */ /* 0x002fe20007ffe0ff */
[----:B--2-4-:R-:W1:Y:S03]  /*20f70*/  SHFL.IDX PT, R5, R5, 0x3, 0x181f ;  /* 0x00781f0005057f89 */ /* 0x014e6600000e0000 */
[----:B------:R-:W-:Y:S01]  /*20f80*/  ISETP.GE.AND P0, PT, R0, R25, PT ;  /* 0x000000190000720c */ /* 0x000fe20003f06270 */
[----:B---3--:R2:W3:-:S12]  /*20f90*/  SHFL.IDX PT, R2, R4, 0x3, 0x181f ;  /* 0x00781f0004027f89 */ /* 0x0084d800000e0000 */
[----:B--2---:R-:W-:Y:S05]  /*20fa0*/  @P0 BRA `(.L_x_1850) ;  /* 0x0000000000440947 */ /* 0x004fea0003800000 */
[----:B------:R-:W-:Y:S02]  /*20fb0*/  ULDC UR4, c[0x0][0xac8] ;  /* 0x0002b20000047ab9 */ /* 0x000fe40000000800 */
[----:B------:R-:W-:Y:S02]  /*20fc0*/  ISETP.GE.AND P3, PT, R16, UR4, PT ;  /* 0x0000000410007c0c */ /* 0x000fe4000bf66270 */
[----:B------:R-:W-:Y:S02]  /*20fd0*/  ISETP.GE.AND P2, PT, R205, UR4, PT ;  /* 0x00000004cd007c0c */ /* 0x000fe4000bf46270 */
[----:B------:R-:W-:Y:S02]  /*20fe0*/  ISETP.GE.AND P1, PT, R19, UR4, PT ;  /* 0x0000000413007c0c */ /* 0x000fe4000bf26270 */
[----:B------:R-:W-:-:S07]  /*20ff0*/  ISETP.GE.AND P0, PT, R23, UR4, PT ;  /* 0x0000000417007c0c */ /* 0x000fce000bf06270 */
[CC--:B---3--:R-:W-:Y:S02]  /*21000*/  @!P3 LEA R6, P6, R16.reuse, R2.reuse, 0x1 ;  /* 0x000000021006b211 */ /* 0x0c8fe400078c08ff */
[-C--:B------:R-:W-:Y:S02]  /*21010*/  @!P2 LEA R8, P5, R203, R2.reuse, 0x1 ;  /* 0x00000002cb08a211 */ /* 0x080fe400078a08ff */
[-C--:B------:R-:W-:Y:S02]  /*21020*/  @!P1 LEA R10, P4, R19, R2.reuse, 0x1 ;  /* 0x00000002130a9211 */ /* 0x080fe400078808ff */
[-C--:B-1----:R-:W-:Y:S02]  /*21030*/  @!P3 LEA.HI.X R7, R16, R5.reuse, R17, 0x1, P6 ;  /* 0x000000051007b211 */ /* 0x082fe400030f0c11 */
        /* <DEDUP_REMOVED lines=8> */
.L_x_1850:
[----:B------:R-:W-:Y:S05]  /*210c0*/  BSYNC B0 ;  /* 0x0000000000007941 */ /* 0x000fea0003800000 */
.L_x_1841:
[----:B------:R-:W-:Y:S02]  /*210d0*/  ULDC UR4, c[0x0][0xc3c] ;  /* 0x00030f0000047ab9 */ /* 0x000fe40000000800 */
[----:B------:R-:W-:-:S13]  /*210e0*/  ISETP.GE.AND P0, PT, R39, UR4, PT ;  /* 0x0000000427007c0c */ /* 0x000fda000bf06270 */
[----:B------:R-:W-:Y:S05]  /*210f0*/  @!P0 BRA `(.L_x_1860) ;  /* 0xfffffe0000bc8947 */ /* 0x000fea000383ffff */
[----:B------:R-:W-:Y:S05]  /*21100*/  BRA `(.L_x_1557) ;  /* 0x0000007800687947 */ /* 0x000fea0003800000 */
.L_x_1555:
        /* <DEDUP_REMOVED lines=16> */
.L_x_1861:
        /* <DEDUP_REMOVED lines=31> */
[----:B------:R-:W1:Y:S02]  /*21400*/  SHFL.IDX PT, R6, R8, 0x1f, 0x1f ;  /* 0x03e01f0008067f89 */ /* 0x000e6400000e0000 */
[----:B-1----:R-:W-:-:S04]  /*21410*/  IMAD R6, R6, UR5, RZ ;  /* 0x0000000506067c24 */ /* 0x002fc8000f8e02ff */
[----:B------:R-:W-:Y:S01]  /*21420*/  IMAD.MOV.U32 R3, RZ, RZ, R6 ;  /* 0x000000ffff037224 */ /* 0x000fe200078e0006 */
[----:B0-----:R-:W-:-:S13]  /*21430*/  ISETP.GT.AND P6, PT, R6, UR6, PT ;  /* 0x0000000606007c0c */ /* 0x001fda000bfc4270 */
[----:B------:R-:W-:Y:S05]  /*21440*/  @P6 BRA `(.L_x_1863) ;  /* 0x0000000000986947 */ /* 0x000fea0003800000 */
[----:B------:R-:W0:Y:S01]  /*21450*/  LDC R10, c[0x0][0xc3c] ;  /* 0x00030f00ff0a7b82 */ /* 0x000e220000000800 */
[----:B------:R-:W-:Y:S01]  /*21460*/  IMAD.MOV.U32 R6, RZ, RZ, R3 ;  /* 0x000000ffff067224 */ /* 0x000fe200078e0003 */
[----:B------:R-:W-:Y:S01]  /*21470*/  UMOV UR4, URZ ;  /* 0x0000003f00047c82 */ /* 0x000fe20008000000 */
[----:B------:R-:W-:Y:S01]  /*21480*/  ULDC UR7, c[0x0][0xc3c] ;  /* 0x00030f0000077ab9 */ /* 0x000fe20000000800 */
[----:B------:R-:W-:-:S05]  /*21490*/  ULDC UR5, c[0x0][0xc38] ;  /* 0x00030e0000057ab9 */ /* 0x000fca0000000800 */
.L_x_1867:
[----:B------:R-:W-:Y:S01]  /*214a0*/  UIADD3 UR4, UR4, 0x1f, URZ ;  /* 0x0000001f04047890 */ /* 0x000fe2000fffe03f */
[----:B------:R-:W-:-:S05]  /*214b0*/  MOV R19, UR7 ;  /* 0x0000000700137c02 */ /* 0x000fca0008000f00 */
        /* <DEDUP_REMOVED lines=10> */
.L_x_1866:
[----:B------:R-:W-:Y:S05]  /*21560*/  BSYNC B0 ;  /* 0x0000000000007941 */ /* 0x000fea0003800000 */
.L_x_1865:
        /* <DEDUP_REMOVED lines=20> */
.L_x_1863:
[----:B------:R-:W-:-:S04]  /*216b0*/  IMAD.IADD R13, R6, 0x1, -R3 ;  /* 0x00000001060d7824 */ /* 0x000fc800078e0a03 */
[----:B------:R-:W-:-:S05]  /*216c0*/  IMAD R2, R8, UR5, R13 ;  /* 0x0000000508027c24 */ /* 0x000fca000f8e020d */
[----:B------:R-:W-:Y:S02]  /*216d0*/  ISETP.GT.AND P0, PT, R2, UR6, PT ;  /* 0x0000000602007c0c */ /* 0x000fe4000bf04270 */
[----:B------:R-:W0:Y:S11]  /*216e0*/  LDC.64 R2, c[0x0][0xc90] ;  /* 0x00032400ff027b82 */ /* 0x000e360000000a00 */
[----:B------:R-:W-:-:S04]  /*216f0*/  VOTE.ANY R9, PT, !P0 ;  /* 0x0000000000097806 */ /* 0x000fc800040e0100 */
[----:B------:R-:W1:Y:S02]  /*21700*/  POPC R15, R9 ;  /* 0x00000009000f7309 */ /* 0x000e640000000000 */
[----:B-1----:R-:W-:-:S05]  /*21710*/  IADD3 R19, R15, UR4, RZ ;  /* 0x000000040f137c10 */ /* 0x002fca000fffe0ff */
        /* <DEDUP_REMOVED lines=13> */
.L_x_1868:
[----:B---3--:R-:W-:Y:S01]  /*217f0*/  IMAD R16, R16, UR5, R13 ;  /* 0x0000000510107c24 */ /* 0x008fe2000f8e020d */
[----:B------:R-:W-:Y:S01]  /*21800*/  IABS R2, R6 ;  /* 0x0000000600027213 */ /* 0x000fe20000000000 */
[----:B01----:R-:W-:-:S03]  /*21810*/  IMAD.MOV R11, RZ, RZ, -R3 ;  /* 0x000000ffff0b7224 */ /* 0x003fc600078e0a03 */
[----:B--2---:R-:W-:Y:S01]  /*21820*/  IADD3 R9, -R16, UR6, RZ ;  /* 0x0000000610097c10 */ /* 0x004fe2000fffe1ff */
[----:B------:R-:W-:Y:S01]  /*21830*/  IMAD.MOV R10, RZ, RZ, -R2 ;  /* 0x000000ffff0a7224 */ /* 0x000fe200078e0a02 */
[----:B------:R-:W-:Y:S01]  /*21840*/  MOV R2, RZ ;  /* 0x000000ff00027202 */ /* 0x000fe20000000f00 */
[----:B------:R-:W-:Y:S01]  /*21850*/  IMAD R11, R11, R12, RZ ;  /* 0x0000000c0b0b7224 */ /* 0x000fe200078e02ff */
        /* <DEDUP_REMOVED lines=16> */
[----:B------:R-:W-:Y:S02]  /*21960*/  IMAD R8, R7, R2, RZ ;  /* 0x0000000207087224 */ /* 0x000fe400078e02ff */
[----:B------:R-:W-:Y:S02]  /*21970*/  IMAD.MOV R2, RZ, RZ, -R2 ;  /* 0x000000ffff027224 */ /* 0x000fe400078e0a02 */
[----:B------:R-:W-:Y:S02]  /*21980*/  IMAD.MOV R10, RZ, RZ, -R8 ;  /* 0x000000ffff0a7224 */ /* 0x000fe400078e0a08 */
[----:B------:R-:W-:Y:S02]  /*21990*/  IMAD R13, R6, R2, R9 ;  /* 0x00000002060d7224 */ /* 0x000fe400078e0209 */
[----:B------:R-:W-:Y:S01]  /*219a0*/  IMAD.MOV.U32 R2, RZ, RZ, RZ ;  /* 0x000000ffff027224 */ /* 0x000fe200078e00ff */
[----:B------:R-:W-:-:S04]  /*219b0*/  VIADDMNMX R18, R10, UR5, R7, PT ;  /* 0x000000050a127c46 */ /* 0x000fc8000b800107 */
[-C--:B------:R-:W-:Y:S02]  /*219c0*/  IABS R10, R18.reuse ;  /* 0x00000012000a7213 */ /* 0x080fe40000000000 */
[----:B------:R-:W-:Y:S02]  /*219d0*/  IABS R6, R18 ;  /* 0x0000001200067213 */ /* 0x000fe40000000000 */
[----:B------:R-:W0:Y:S08]  /*219e0*/  I2F.RP R7, R10 ;  /* 0x0000000a00077306 */ /* 0x000e300000209400 */
[----:B0-----:R-:W0:Y:S02]  /*219f0*/  MUFU.RCP R7, R7 ;  /* 0x0000000700077308 */ /* 0x001e240000001000 */
[----:B0-----:R-:W-:-:S06]  /*21a00*/  VIADD R3, R7, 0xffffffe ;  /* 0x0ffffffe07037836 */ /* 0x001fcc0000000000 */
[----:B------:R-:W0:Y:S02]  /*21a10*/  F2I.FTZ.U32.TRUNC.NTZ R3, R3 ;  /* 0x0000000300037305 */ /* 0x000e24000021f000 */
[----:B0-----:R-:W-:-:S05]  /*21a20*/  IADD3 R11, RZ, -R3, RZ ;  /* 0x80000003ff0b7210 */ /* 0x001fca0007ffe0ff */
        /* <DEDUP_REMOVED lines=8> */
[----:B------:R-:W-:Y:S01]  /*21ab0*/  @!P1 IMAD.IADD R3, R3, 0x1, -R10 ;  /* 0x0000000103039824 */ /* 0x000fe200078e0a0a */
[----:B------:R-:W-:Y:S02]  /*21ac0*/  @!P1 IADD3 R2, R2, 0x1, RZ ;  /* 0x0000000102029810 */ /* 0x000fe40007ffe0ff */
[----:B------:R-:W-:Y:S02]  /*21ad0*/  ISETP.NE.AND P1, PT, R18, RZ, PT ;  /* 0x000000ff1200720c */ /* 0x000fe40003f25270 */
[----:B------:R-:W-:Y:S02]  /*21ae0*/  ISETP.GE.U32.AND P0, PT, R3, R10, PT ;  /* 0x0000000a0300720c */ /* 0x000fe40003f06070 */
[----:B------:R-:W-:-:S04]  /*21af0*/  LOP3.LUT R3, R13, R18, RZ, 0x3c, !PT ;  /* 0x000000120d037212 */ /* 0x000fc800078e3cff */
[----:B------:R-:W-:Y:S01]  /*21b00*/  ISETP.GE.AND P2, PT, R3, RZ, PT ;  /* 0x000000ff0300720c */ /* 0x000fe20003f46270 */
[----:B------:R-:W-:-:S06]  /*21b10*/  IMAD.IADD R3, R13, 0x1, R8 ;  /* 0x000000010d037824 */ /* 0x000fcc00078e0208 */
[----:B------:R-:W-:-:S06]  /*21b20*/  @P0 VIADD R2, R2, 0x1 ;  /* 0x0000000102020836 */ /* 0x000fcc0000000000 */
[----:B------:R-:W-:Y:S01]  /*21b30*/  @!P2 IMAD.MOV R2, RZ, RZ, -R2 ;  /* 0x000000ffff02a224 */ /* 0x000fe200078e0a02 */
[----:B------:R-:W-:Y:S01]  /*21b40*/  @!P1 LOP3.LUT R2, RZ, R18, RZ, 0x33, !PT ;  /* 0x00000012ff029212 */ /* 0x000fe200078e33ff */
[----:B------:R-:W-:-:S03]  /*21b50*/  IMAD.MOV R18, RZ, RZ, -R18 ;  /* 0x000000ffff127224 */ /* 0x000fc600078e0a12 */
[----:B------:R-:W-:Y:S01]  /*21b60*/  LOP3.LUT R17, RZ, R2, RZ, 0x33, !PT ;  /* 0x00000002ff117212 */ /* 0x000fe200078e33ff */
[----:B------:R-:W-:-:S03]  /*21b70*/  IMAD R18, R2, R18, R3 ;  /* 0x0000001202127224 */ /* 0x000fc600078e0203 */
[----:B------:R-:W-:Y:S01]  /*21b80*/  IADD3 R17, R4, R17, RZ ;  /* 0x0000001104117210 */ /* 0x000fe20007ffe0ff */
[----:B------:R-:W-:Y:S06]  /*21b90*/  BRA `(.L_x_1869) ;  /* 0x00000000000c7947 */ /* 0x000fec0003800000 */
.L_x_1864:
[----:B------:R-:W-:Y:S02]  /*21ba0*/  IMAD.MOV.U32 R17, RZ, RZ, RZ ;  /* 0x000000ffff117224 */ /* 0x000fe400078e00ff */
[----:B------:R-:W-:Y:S02]  /*21bb0*/  IMAD.U32 R16, RZ, RZ, UR6 ;  /* 0x00000006ff107e24 */ /* 0x000fe4000f8e00ff */
[----:B------:R-:W-:-:S07]  /*21bc0*/  IMAD.MOV.U32 R18, RZ, RZ, RZ ;  /* 0x000000ffff127224 */ /* 0x000fce00078e00ff */
.L_x_1869:
[----:B------:R-:W-:-:S13]  /*21bd0*/  ISETP.NE.AND P0, PT, R5, RZ, PT ;  /* 0x000000ff0500720c */ /* 0x000fda0003f05270 */
[----:B------:R-:W0:Y:S01]  /*21be0*/  @!P0 S2R R3, SR_CgaCtaId ;  /* 0x0000000000038919 */ /* 0x000e220000008800 */
[----:B------:R-:W-:-:S04]  /*21bf0*/  @!P0 MOV R2, 0x400 ;  /* 0x0000040000028802 */ /* 0x000fc80000000f00 */
[----:B0-----:R-:W-:-:S05]  /*21c00*/  @!P0 LEA R2, R3, R2, 0x18 ;  /* 0x0000000203028211 */ /* 0x001fca00078ec0ff */
[----:B------:R0:W-:Y:S01]  /*21c10*/  @!P0 STS.128 [R2+0x308d0], R16 ;  /* 0x0308d01002008388 */ /* 0x0001e20000000c00 */
[----:B------:R-:W-:Y:S06]  /*21c20*/  BAR.ARV 0x5, 0x180 ;  /* 0x0146000000007b1d */ /* 0x000fec0000002000 */
.L_x_1862:
[----:B------:R2:W-:Y:S01]  /*21c30*/  STL [R1+0x34], RZ ;  /* 0x000034ff01007387 */ /* 0x0005e20000100800 */
[----:B------:R-:W-:Y:S01]  /*21c40*/  ULDC UR4, c[0x0][0xc3c] ;  /* 0x00030f0000047ab9 */ /* 0x000fe20000000800 */
[----:B------:R-:W-:Y:S01]  /*21c50*/  IMAD.MOV.U32 R29, RZ, RZ, 0x1 ;  /* 0x00000001ff1d7424 */ /* 0x000fe200078e00ff */
[----:B-1----:R-:W-:Y:S02]  /*21c60*/  ISETP.GE.AND P0, PT, R19, UR4, PT ;  /* 0x0000000413007c0c */ /* 0x002fe4000bf06270 */
[----:B------:R-:W-:-:S11]  /*21c70*/  MOV R25, RZ ;  /* 0x000000ff00197202 */ /* 0x000fd60000000f00 */
[----:B--2---:R-:W-:Y:S05]  /*21c80*/  @P0 BRA `(.L_x_1870) ;  /* 0x0000006800ac0947 */ /* 0x004fea0003800000 */
[----:B------:R-:W2:Y:S01]  /*21c90*/  LDL R4, [R1+0x20] ;  /* 0x0000200001047983 */ /* 0x000ea20000100800 */
[C---:B------:R-:W-:Y:S01]  /*21ca0*/  IMAD.SHL.U32 R37, R0.reuse, 0x8, RZ ;  /* 0x0000000800257824 */ /* 0x040fe200078e00ff */
[----:B0-----:R-:W-:Y:S01]  /*21cb0*/  LOP3.LUT R2, R0, 0x7f, RZ, 0xc0, !PT ;  /* 0x0000007f00027812 */ /* 0x001fe200078ec0ff */
[----:B------:R-:W0:Y:S01]  /*21cc0*/  S2UR UR5, SR_CgaCtaId ;  /* 0x00000000000579c3 */ /* 0x000e220000008800 */
[----:B------:R-:W-:Y:S01]  /*21cd0*/  UMOV UR4, 0x400 ;  /* 0x0000040000047882 */ /* 0x000fe20000000000 */
[----:B------:R-:W-:Y:S01]  /*21ce0*/  BSSY B8, `(.L_x_1870) ;  /* 0x00006a5000087945 */ /* 0x000fe20003800000 */
[----:B------:R-:W-:Y:S01]  /*21cf0*/  LOP3.LUT R3, R37, 0x1f8, RZ, 0xc0, !PT ;  /* 0x000001f825037812 */ /* 0x000fe200078ec0ff */
[----:B------:R-:W-:Y:S01]  /*21d00*/  IMAD.SHL.U32 R34, R2, 0x8, RZ ;  /* 0x0000000802227824 */ /* 0x000fe200078e00ff */
[----:B------:R-:W-:Y:S01]  /*21d10*/  SHF.R.U32.HI R2, RZ, 0x3, R2 ;  /* 0x00000003ff027819 */ /* 0x000fe20000011602 */
[----:B------:R-:W-:Y:S01]  /*21d20*/  IMAD.MOV.U32 R30, RZ, RZ, 0x1 ;  /* 0x00000001ff1e7424 */ /* 0x000fe200078e00ff */
[----:B------:R-:W-:Y:S01]  /*21d30*/  LOP3.LUT R3, R3, 0x38, R0, 0x78, !PT ;  /* 0x0000003803037812 */ /* 0x000fe200078e7800 */
[----:B------:R-:W-:Y:S01]  /*21d40*/  IMAD.SHL.U32 R0, R0, 0x10, RZ ;  /* 0x0000001000007824 */ /* 0x000fe200078e00ff */
[----:B------:R-:W-:Y:S01]  /*21d50*/  LOP3.LUT R37, R37, 0x38, RZ, 0xc0, !PT ;  /* 0x0000003825257812 */ /* 0x000fe200078ec0ff */
[----:B------:R-:W-:Y:S01]  /*21d60*/  IMAD.MOV.U32 R25, RZ, RZ, RZ ;  /* 0x000000ffff197224 */ /* 0x000fe200078e00ff */
[----:B------:R-:W-:Y:S01]  /*21d70*/  LOP3.LUT R34, R3, 0x200, R34, 0xf8, !PT ;  /* 0x0000020003227812 */ /* 0x000fe200078ef822 */
[----:B------:R-:W-:Y:S01]  /*21d80*/  IMAD.MOV.U32 R29, RZ, RZ, 0x1 ;  /* 0x00000001ff1d7424 */ /* 0x000fe200078e00ff */
[----:B------:R-:W-:Y:S01]  /*21d90*/  LOP3.LUT R0, R2, 0x70, R0, 0xf8, !PT ;  /* 0x0000007002007812 */ /* 0x000fe200078ef800 */
[----:B------:R-:W-:Y:S01]  /*21da0*/  ULDC.64 UR36, c[0x0][0x198] ;  /* 0x0000660000247ab9 */ /* 0x000fe20000000a00 */
[----:B------:R-:W-:Y:S01]  /*21db0*/  MOV R27, RZ ;  /* 0x000000ff001b7202 */ /* 0x000fe20000000f00 */
[----:B------:R-:W-:Y:S01]  /*21dc0*/  ULDC UR38, c[0x0][0xc] ;  /* 0x0000030000267ab9 */ /* 0x000fe20000000800 */
[----:B------:R-:W-:-:S02]  /*21dd0*/  LOP3.LUT R2, R37, 0x80, RZ, 0xfc, !PT ;  /* 0x0000008025027812 */ /* 0x000fc400078efcff */
[----:B------:R-:W-:Y:S01]  /*21de0*/  LOP3.LUT R0, R37, 0xc0, RZ, 0xfc, !PT ;  /* 0x000000c025007812 */ /* 0x000fe200078efcff */
[----:B0-----:R-:W-:-:S06]  /*21df0*/  ULEA UR4, UR5, UR4, 0x18 ;  /* 0x0000000405047291 */ /* 0x001fcc000f8ec03f */
[----:B------:R-:W-:-:S04]  /*21e00*/  IMAD.U32 R23, RZ, RZ, UR4 ;  /* 0x00000004ff177e24 */ /* 0x000fc8000f8e00ff */
[----:B------:R-:W-:Y:S01]  /*21e10*/  IMAD R36, R34, 0x2, R23 ;  /* 0x0000000222247824 */ /* 0x000fe200078e0217 */
[----:B--2---:R-:W-:-:S05]  /*21e20*/  LOP3.LUT R3, R4, 0x2, RZ, 0xfc, !PT ;  /* 0x0000000204037812 */ /* 0x004fca00078efcff */
[----:B------:R0:W-:Y:S04]  /*21e30*/  STL [R1+0x44], R3 ;  /* 0x0000440301007387 */ /* 0x0001e80000100800 */
[----:B------:R1:W-:Y:S01]  /*21e40*/  STL [R1+0x34], RZ ;  /* 0x000034ff01007387 */ /* 0x0003e20000100800 */
[----:B0-----:R-:W-:-:S07]  /*21e50*/  LOP3.LUT R3, R37, 0x40, RZ, 0xfc, !PT ;  /* 0x0000004025037812 */ /* 0x001fce00078efcff */
.L_x_1993:
[----:B------:R-:W-:Y:S05]  /*21e60*/  YIELD ;  /* 0x0000000000007946 */ /* 0x000fea0003800000 */
[----:B------:R-:W-:Y:S01]  /*21e70*/  ULDC.64 UR4, c[0x0][0xa28] ;  /* 0x00028a0000047ab9 */ /* 0x000fe20000000a00 */
[----:B------:R-:W-:Y:S01]  /*21e80*/  MOV R11, RZ ;  /* 0x000000ff000b7202 */ /* 0x000fe20000000f00 */
[----:B0-----:R-:W0:Y:S01]  /*21e90*/  LDC.64 R4, c[0x0][0xa00] ;  /* 0x00028000ff047b82 */ /* 0x001e220000000a00 */
[----:B------:R-:W-:Y:S01]  /*21ea0*/  ISETP.NE.U32.AND P0, PT, RZ, UR4, PT ;  /* 0x00000004ff007c0c */ /* 0x000fe2000bf05070 */
[----:B------:R-:W-:-:S03]  /*21eb0*/  ULDC.64 UR6, c[0x0][0xa10] ;  /* 0x0002840000067ab9 */ /* 0x000fc60000000a00 */
[----:B------:R-:W-:Y:S01]  /*21ec0*/  ISETP.NE.AND.EX P0, PT, RZ, UR5, PT, P0 ;  /* 0x00000005ff007c0c */ /* 0x000fe2000bf05300 */
[----:B------:R-:W-:-:S12]  /*21ed0*/  ULDC.64 UR4, c[0x0][0xa18] ;  /* 0x0002860000047ab9 */ /* 0x000fd80000000a00 */
[----:B--2---:R-:W2:Y:S01]  /*21ee0*/  @P0 LDC.64 R2, c[0x0][0xa28] ;  /* 0x00028a00ff020b82 */ /* 0x004ea20000000a00 */
[----:B------:R-:W-:Y:S01]  /*21ef0*/  ISETP.NE.U32.AND P1, PT, RZ, UR6, PT ;  /* 0x00000006ff007c0c */ /* 0x000fe2000bf25070 */
[----:B--2---:R-:W-:-:S05]  /*21f00*/  @P0 IMAD.WIDE R2, R19, 0x4, R2 ;  /* 0x0000000413020825 */ /* 0x004fca00078e0202 */
[----:B------:R2:W3:Y:S01]  /*21f10*/  @P0 LDG.E R11, desc[UR60][R2.64] ;  /* 0x0000003c020b0981 */ /* 0x0004e2000c1e1900 */
[----:B------:R-:W-:Y:S01]  /*21f20*/  ISETP.NE.U32.AND P0, PT, RZ, UR4, PT ;  /* 0x00000004ff007c0c */ /* 0x000fe2000bf05070 */
[----:B------:R-:W-:Y:S01]  /*21f30*/  IMAD.MOV.U32 R35, RZ, RZ, RZ ;  /* 0x000000ffff237224 */ /* 0x000fe200078e00ff */
[----:B------:R-:W-:Y:S01]  /*21f40*/  ISETP.NE.AND.EX P1, PT, RZ, UR7, PT, P1 ;  /* 0x00000007ff007c0c */ /* 0x000fe2000bf25310 */
[----:B------:R-:W-:Y:S01]  /*21f50*/  IMAD.MOV.U32 R0, RZ, RZ, RZ ;  /* 0x000000ffff007224 */ /* 0x000fe200078e00ff */
[----:B------:R-:W-:Y:S01]  /*21f60*/  ISETP.NE.AND.EX P2, PT, RZ, UR5, PT, P0 ;  /* 0x00000005ff007c0c */ /* 0x000fe2000bf45300 */
[----:B------:R-:W-:Y:S01]  /*21f70*/  ULDC.64 UR4, c[0x0][0xa00] ;  /* 0x0002800000047ab9 */ /* 0x000fe20000000a00 */
[----:B0-----:R-:W-:Y:S01]  /*21f80*/  IMAD.WIDE R4, R19, 0x4, R4 ;  /* 0x0000000413047825 */ /* 0x001fe200078e0204 */
[----:B------:R-:W-:Y:S01]  /*21f90*/  ISETP.NE.U32.AND P0, PT, RZ, UR4, PT ;  /* 0x00000004ff007c0c */ /* 0x000fe2000bf05070 */
[----:B--2---:R-:W0:Y:S03]  /*21fa0*/  LDC.64 R2, c[0x0][0xa10] ;  /* 0x00028400ff027b82 */ /* 0x004e260000000a00 */
[----:B------:R-:W-:-:S06]  /*21fb0*/  ISETP.NE.AND.EX P0, PT, RZ, UR5, PT, P0 ;  /* 0x00000005ff007c0c */ /* 0x000fcc000bf05300 */
[----:B------:R-:W2:Y:S07]  /*21fc0*/  @P2 LDC.64 R6, c[0x0][0xa18] ;  /* 0x00028600ff062b82 */ /* 0x000eae0000000a00 */
[----:B------:R-:W5:Y:S01]  /*21fd0*/  @P0 LDG.E R35, desc[UR60][R4.64] ;  /* 0x0000003c04230981 */ /* 0x000f62000c1e1900 */
[----:B0-----:R-:W-:-:S05]  /*21fe0*/  IMAD.WIDE R2, R19, 0x4, R2 ;  /* 0x0000000413027825 */ /* 0x001fca00078e0202 */
[----:B------:R-:W5:Y:S01]  /*21ff0*/  @P1 LDG.E R0, desc[UR60][R2.64] ;  /* 0x0000003c02001981 */ /* 0x000f62000c1e1900 */
[----:B------:R-:W-:Y:S02]  /*22000*/  ULDC UR4, c[0x0][0x288] ;  /* 0x0000a20000047ab9 */ /* 0x000fe40000000800 */
[----:B------:R-:W-:Y:S01]  /*22010*/  IMAD.U32 R31, RZ, RZ, UR4 ;  /* 0x00000004ff1f7e24 */ /* 0x000fe2000f8e00ff */
[----:B------:R-:W-:Y:S02]  /*22020*/  ULDC.64 UR4, c[0x0][0x418] ;  /* 0x0001060000047ab9 */ /* 0x000fe40000000a00 */
[----:B------:R-:W-:-:S03]  /*22030*/  UISETP.NE.U32.AND UP0, UPT, UR4, URZ, UPT ;  /* 0x0000003f0400728c */ /* 0x000fc6000bf05070 */
[----:B------:R-:W-:Y:S01]  /*22040*/  ULDC UR4, c[0x0][0x424] ;  /* 0x0001090000047ab9 */ /* 0x000fe20000000800 */
[----:B------:R-:W-:Y:S01]  /*22050*/  UISETP.NE.AND.EX UP0, UPT, UR5, URZ, UPT, UP0 ;  /* 0x0000003f0500728c */ /* 0x000fe2000bf05300 */
[----:B--2---:R-:W-:Y:S02]  /*22060*/  @P2 IMAD.WIDE R6, R19, 0x4, R6 ;  /* 0x0000000413062825 */ /* 0x004fe400078e0206 */
[----:B------:R-:W-:Y:S01]  /*22070*/  ULDC UR5, c[0x0][0x2f0] ;  /* 0x0000bc0000057ab9 */ /* 0x000fe20000000800 */
[----:B------:R-:W-:Y:S02]  /*22080*/  USEL UR4, UR4, 0x1, UP0 ;  /* 0x0000000104047887 */ /* 0x000fe40008000000 */
[----:B------:R0:W5:Y:S02]  /*22090*/  @P2 LDG.E R31, desc[UR60][R6.64] ;  /* 0x0000003c061f2981 */ /* 0x000164000c1e1900 */
[----:B------:R-:W-:-:S03]  /*220a0*/  UIMAD UR4, UR4, UR5, URZ ;  /* 0x00000005040472a4 */ /* 0x000fc6000f8e023f */
[----:B------:R-:W-:-:S03]  /*220b0*/  ULDC UR5, c[0x0][0x348] ;  /* 0x0000d20000057ab9 */ /* 0x000fc60000000800 */
[----:B------:R-:W-:Y:S01]  /*220c0*/  MOV R9, UR4 ;  /* 0x0000000400097c02 */ /* 0x000fe20008000f00 */
[----:B0-----:R-:W-:Y:S01]  /*220d0*/  IMAD.U32 R6, RZ, RZ, UR5 ;  /* 0x00000005ff067e24 */ /* 0x001fe2000f8e00ff */
[----:B---3--:R0:W-:Y:S01]  /*220e0*/  STL [R1+0x10], R11 ;  /* 0x0000100b01007387 */ /* 0x0081e20000100800 */
[----:B------:R-:W-:Y:S05]  /*220f0*/  @P2 BRA `(.L_x_1871) ;  /* 0x0000000000102947 */ /* 0x000fea0003800000 */
[----:B------:R-:W-:Y:S05]  /*22100*/  @!P0 BRA `(.L_x_1871) ;  /* 0x00000000000c8947 */ /* 0x000fea0003800000 */
[----:B------:R-:W2:Y:S04]  /*22110*/  LDG.E R8, desc[UR60][R4.64] ;  /* 0x0000003c04087981 */ /* 0x000ea8000c1e1900 */
[----:B-----5:R-:W2:Y:S02]  /*22120*/  LDG.E R31, desc[UR60][R4.64+0x4] ;  /* 0x0000043c041f7981 */ /* 0x020ea4000c1e1900 */
[----:B--2---:R-:W-:-:S07]  /*22130*/  IMAD.IADD R31, R31, 0x1, -R8 ;  /* 0x000000011f1f7824 */ /* 0x004fce00078e0a08 */
.L_x_1871:
[----:B------:R-:W-:Y:S02]  /*22140*/  ULDC.64 UR4, c[0x0][0xa20] ;  /* 0x0002880000047ab9 */ /* 0x000fe40000000a00 */
[----:B------:R-:W-:-:S04]  /*22150*/  ISETP.NE.U32.AND P0, PT, RZ, UR4, PT ;  /* 0x00000004ff007c0c */ /* 0x000fc8000bf05070 */
[----:B------:R-:W-:-:S13]  /*22160*/  ISETP.NE.AND.EX P0, PT, RZ, UR5, PT, P0 ;  /* 0x00000005ff007c0c */ /* 0x000fda000bf05300 */
[----:B------:R-:W-:Y:S05]  /*22170*/  @!P0 BRA `(.L_x_1872) ;  /* 0x0000000000108947 */ /* 0x000fea0003800000 */
[----:B------:R-:W2:Y:S02]  /*22180*/  LDC.64 R4, c[0x0][0xa20] ;  /* 0x00028800ff047b82 */ /* 0x000ea40000000a00 */
[----:B--2---:R-:W-:-:S05]  /*22190*/  IMAD.WIDE R4, R19, 0x4, R4 ;  /* 0x0000000413047825 */ /* 0x004fca00078e0204 */
[----:B------:R2:W5:Y:S01]  /*221a0*/  LDG.E R9, desc[UR60][R4.64] ;  /* 0x0000003c04097981 */ /* 0x000562000c1e1900 */
[----:B------:R-:W-:Y:S05]  /*221b0*/  BRA `(.L_x_1873) ;  /* 0x0000000000247947 */ /* 0x000fea0003800000 */
.L_x_1872:
[----:B------:R-:W-:Y:S02]  /*221c0*/  ULDC.64 UR4, c[0x0][0xa08] ;  /* 0x0002820000047ab9 */ /* 0x000fe40000000a00 */
[----:B------:R-:W-:-:S04]  /*221d0*/  ISETP.NE.U32.AND P0, PT, RZ, UR4, PT ;  /* 0x00000004ff007c0c */ /* 0x000fc8000bf05070 */
[----:B------:R-:W-:-:S13]  /*221e0*/  ISETP.NE.AND.EX P0, PT, RZ, UR5, PT, P0 ;  /* 0x00000005ff007c0c */ /* 0x000fda000bf05300 */
[----:B------:R-:W-:Y:S05]  /*221f0*/  @!P0 BRA `(.L_x_1873) ;  /* 0x0000000000148947 */ /* 0x000fea0003800000 */
[----:B------:R-:W2:Y:S02]  /*22200*/  LDC.64 R4, c[0x0][0xa08] ;  /* 0x00028200ff047b82 */ /* 0x000ea40000000a00 */
[----:B--2---:R-:W-:-:S05]  /*22210*/  IMAD.WIDE R4, R19, 0x4, R4 ;  /* 0x0000000413047825 */ /* 0x004fca00078e0204 */
[----:B------:R-:W2:Y:S04]  /*22220*/  LDG.E R9, desc[UR60][R4.64] ;  /* 0x0000003c04097981 */ /* 0x000ea8000c1e1900 */
[----:B------:R-:W2:Y:S02]  /*22230*/  LDG.E R8, desc[UR60][R4.64+0x4] ;  /* 0x0000043c04087981 */ /* 0x000ea4000c1e1900 */
[----:B--2---:R-:W-:-:S07]  /*22240*/  IMAD.IADD R9, R8, 0x1, -R9 ;  /* 0x0000000108097824 */ /* 0x004fce00078e0a09 */
.L_x_1873:
[----:B------:R-:W3:Y:S01]  /*22250*/  @P1 LDG.E R8, desc[UR60][R2.64] ;  /* 0x0000003c02081981 */ /* 0x000ee2000c1e1900 */
[----:B--2---:R-:W2:Y:S03]  /*22260*/  LDC R4, c[0x0][0x448] ;  /* 0x00011200ff047b82 */ /* 0x004ea60000000800 */
[----:B------:R-:W3:Y:S01]  /*22270*/  @P1 LDG.E R5, desc[UR60][R2.64+0x4] ;  /* 0x0000043c02051981 */ /* 0x000ee2000c1e1900 */
[----:B-----5:R-:W-:Y:S02]  /*22280*/  IMAD.IADD R9, R9, 0x1, -R11 ;  /* 0x0000000109097824 */ /* 0x020fe400078e0a0b */
[----:B------:R-:W-:-:S05]  /*22290*/  IMAD.SHL.U32 R28, R17, 0x80, RZ ;  /* 0x00000080111c7824 */ /* 0x000fca00078e00ff */
[----:B------:R-:W-:Y:S02]  /*222a0*/  IADD3 R7, R28, 0x7f, RZ ;  /* 0x0000007f1c077810 */ /* 0x000fe40007ffe0ff */
[----:B--2---:R-:W-:-:S13]  /*222b0*/  ISETP.NE.AND P2, PT, R4, 0x1, PT ;  /* 0x000000010400780c */ /* 0x004fda0003f45270 */
[----:B------:R-:W2:Y:S08]  /*222c0*/  @P2 LDC R10, c[0x0][0x44c] ;  /* 0x00011300ff0a2b82 */ /* 0x000eb00000000800 */
[----:B------:R-:W4:Y:S01]  /*222d0*/  @P2 LDC R4, c[0x0][0x450] ;  /* 0x00011400ff042b82 */ /* 0x000f220000000800 */
[----:B---3--:R-:W-:Y:S02]  /*222e0*/  @P1 IMAD.IADD R6, R5, 0x1, -R8 ;  /* 0x0000000105061824 */ /* 0x008fe400078e0a08 */
[----:B--2---:R-:W-:-:S04]  /*222f0*/  @P2 IMAD.HI.U32 R5, R7, R10, RZ ;  /* 0x0000000a07052227 */ /* 0x004fc800078e00ff */
[----:B------:R-:W-:Y:S01]  /*22300*/  IMAD.IADD R12, R9, 0x1, R6 ;  /* 0x00000001090c7824 */ /* 0x000fe200078e0206 */
[----:B----4-:R-:W-:-:S03]  /*22310*/  @P2 SHF.R.U32.HI R7, RZ, R4, R5 ;  /* 0x00000004ff072219 */ /* 0x010fc60000011605 */
[C---:B------:R-:W-:Y:S01]  /*22320*/  VIADD R2, R12.reuse, 0x3f ;  /* 0x0000003f0c027836 */ /* 0x040fe20000000000 */
[----:B------:R2:W-:Y:S01]  /*22330*/  STL [R1+0xc], R12 ;  /* 0x00000c0c01007387 */ /* 0x0005e20000100800 */
[----:B------:R-:W-:-:S03]  /*22340*/  IADD3 R8, R12, 0x1, -R31 ;  /* 0x000000010c087810 */ /* 0x000fc60007ffe81f */
[----:B------:R-:W-:Y:S02]  /*22350*/  SHF.R.S32.HI R3, RZ, 0x1f, R2 ;  /* 0x0000001fff037819 */ /* 0x000fe40000011402 */
[----:B------:R-:W-:Y:S02]  /*22360*/  IMAD.IADD R7, R8, 0x1, R7 ;  /* 0x0000000108077824 */ /* 0x000fe400078e0207 */
[----:B------:R-:W-:Y:S02]  /*22370*/  LEA.HI R10, R3, R2, RZ, 0x6 ;  /* 0x00000002030a7211 */ /* 0x000fe400078f30ff */
[----:B------:R-:W3:Y:S02]  /*22380*/  LDC.64 R2, c[0x0][0x9e0] ;  /* 0x00027800ff027b82 */ /* 0x000ee40000000a00 */
[----:B------:R-:W-:Y:S02]  /*22390*/  SHF.R.S32.HI R10, RZ, 0x6, R10 ;  /* 0x00000006ff0a7819 */ /* 0x000fe4000001140a */
[----:B---3--:R-:W-:-:S02]  /*223a0*/  ISETP.GE.AND P3, PT, R3, 0x1, PT ;  /* 0x000000010300780c */ /* 0x008fc40003f66270 */
[----:B------:R-:W-:-:S11]  /*223b0*/  IADD3 R2, R7, R2, RZ ;  /* 0x0000000207027210 */ /* 0x000fd60007ffe0ff */
[----:B--2---:R-:W-:Y:S05]  /*223c0*/  @!P3 BRA `(.L_x_1874) ;  /* 0x000000000048b947 */ /* 0x004fea0003800000 */
[C---:B------:R-:W-:Y:S01]  /*223d0*/  ISETP.GT.AND P0, PT, R7.reuse, RZ, PT ;  /* 0x000000ff0700720c */ /* 0x040fe20003f04270 */
[----:B------:R-:W-:Y:S01]  /*223e0*/  BSSY B0, `(.L_x_1875) ;  /* 0x000000e000007945 */ /* 0x000fe20003800000 */
[----:B0-----:R-:W-:-:S11]  /*223f0*/  VIADD R11, R7, 0xffffffff ;  /* 0xffffffff070b7836 */ /* 0x001fd60000000000 */
        /* <DEDUP_REMOVED lines=8> */
.L_x_1876:
[----:B------:R-:W-:-:S13]  /*22480*/  ISETP.NE.AND P0, PT, R3, 0x1, PT ;  /* 0x000000010300780c */ /* 0x000fda0003f05270 */
[----:B------:R-:W0:Y:S02]  /*22490*/  @P0 LDC.64 R4, c[0x0][0x9e8] ;  /* 0x00027a00ff040b82 */ /* 0x000e240000000a00 */
[----:B0-----:R-:W-:-:S05]  /*224a0*/  @P0 IMAD.HI.U32 R4, R11, R4, RZ ;  /* 0x000000040b040227 */ /* 0x001fca00078e00ff */
[----:B------:R-:W-:-:S07]  /*224b0*/  @P0 SHF.R.U32.HI R11, RZ, R5, R4 ;  /* 0x00000005ff0b0219 */ /* 0x000fce0000011604 */
.L_x_1877:
[----:B------:R-:W-:Y:S05]  /*224c0*/  BSYNC B0 ;  /* 0x0000000000007941 */ /* 0x000fea0003800000 */
.L_x_1875:
[----:B------:R-:W-:-:S05]  /*224d0*/  IMAD R11, R11, R3, R3 ;  /* 0x000000030b0b7224 */ /* 0x000fca00078e0203 */
[----:B------:R-:W-:-:S07]  /*224e0*/  VIMNMX R2, R2, R11, PT ;  /* 0x0000000b02027248 */ /* 0x000fce0003fe0100 */
.L_x_1874:
[----:B------:R-:W2:Y:S01]  /*224f0*/  @P2 LDC R7, c[0x0][0x44c] ;  /* 0x00011300ff072b82 */ /* 0x000ea20000000800 */
[----:B------:R-:W-:Y:S01]  /*22500*/  IMAD.MOV.U32 R4, RZ, RZ, R28 ;  /* 0x000000ffff047224 */ /* 0x000fe200078e001c */
[----:B------:R-:W-:-:S06]  /*22510*/  ULDC UR4, c[0x0][0x9dc] ;  /* 0x0002770000047ab9 */ /* 0x000fcc0000000800 */
[----:B------:R-:W3:Y:S01]  /*22520*/  @P2 LDC R5, c[0x0][0x450] ;  /* 0x00011400ff052b82 */ /* 0x000ee20000000800 */
[----:B--2---:R-:W-:-:S05]  /*22530*/  @P2 IMAD.HI.U32 R7, R28, R7, RZ ;  /* 0x000000071c072227 */ /* 0x004fca00078e00ff */
[----:B---3--:R-:W-:Y:S01]  /*22540*/  @P2 SHF.R.U32.HI R4, RZ, R5, R7 ;  /* 0x00000005ff042219 */ /* 0x008fe20000011607 */
[----:B------:R-:W-:-:S05]  /*22550*/  IMAD.IADD R7, R12, 0x1, -R31 ;  /* 0x000000010c077824 */ /* 0x000fca00078e0a1f */
[----:B------:R-:W-:-:S05]  /*22560*/  IADD3 R12, R7, R4, RZ ;  /* 0x00000004070c7210 */ /* 0x000fca0007ffe0ff */
[----:B0-----:R-:W-:Y:S01]  /*22570*/  VIADD R11, R12, -UR4 ;  /* 0x800000040c0b7c36 */ /* 0x001fe20008000000 */
        /* <DEDUP_REMOVED lines=11> */
.L_x_1880:
[----:B------:R-:W-:-:S13]  /*22630*/  ISETP.NE.AND P0, PT, R3, 0x1, PT ;  /* 0x000000010300780c */ /* 0x000fda0003f05270 */
[----:B------:R-:W0:Y:S02]  /*22640*/  @P0 LDC.64 R4, c[0x0][0x9e8] ;  /* 0x00027a00ff040b82 */ /* 0x000e240000000a00 */
[----:B0-----:R-:W-:-:S05]  /*22650*/  @P0 IMAD.HI.U32 R4, R12, R4, RZ ;  /* 0x000000040c040227 */ /* 0x001fca00078e00ff */
[----:B------:R-:W-:-:S07]  /*22660*/  @P0 SHF.R.U32.HI R12, RZ, R5, R4 ;  /* 0x00000005ff0c0219 */ /* 0x000fce0000011604 */
.L_x_1881:
[----:B------:R-:W-:Y:S05]  /*22670*/  BSYNC B0 ;  /* 0x0000000000007941 */ /* 0x000fea0003800000 */
.L_x_1879:
[----:B------:R-:W-:-:S05]  /*22680*/  IMAD R12, R12, R3, RZ ;  /* 0x000000030c0c7224 */ /* 0x000fca00078e02ff */
[----:B------:R-:W-:-:S07]  /*22690*/  VIMNMX R11, R11, R12, !PT ;  /* 0x0000000c0b0b7248 */ /* 0x000fce0007fe0100 */
.L_x_1878:
[----:B------:R-:W-:Y:S01]  /*226a0*/  VIADD R2, R2, 0x3f ;  /* 0x0000003f02027836 */ /* 0x000fe20000000000 */
[----:B------:R-:W-:Y:S01]  /*226b0*/  SHF.R.S32.HI R4, RZ, 0x1f, R11 ;  /* 0x0000001fff047819 */ /* 0x000fe2000001140b */
[----:B------:R-:W-:Y:S03]  /*226c0*/  BSSY B0, `(.L_x_1882) ;  /* 0x0000196000007945 */ /* 0x000fe60003800000 */
[----:B------:R-:W-:Y:S02]  /*226d0*/  SHF.R.S32.HI R3, RZ, 0x1f, R2 ;  /* 0x0000001fff037819 */ /* 0x000fe40000011402 */
[----:B------:R-:W-:Y:S02]  /*226e0*/  LEA.HI R4, R4, R11, RZ, 0x6 ;  /* 0x0000000b04047211 */ /* 0x000fe400078f30ff */
[----:B------:R-:W-:Y:S02]  /*226f0*/  LEA.HI R2, R3, R2, RZ, 0x6 ;  /* 0x0000000203027211 */ /* 0x000fe400078f30ff */
[----:B------:R-:W-:-:S02]  /*22700*/  SHF.R.S32.HI R4, RZ, 0x6, R4 ;  /* 0x00000006ff047819 */ /* 0x000fc40000011404 */
[----:B------:R-:W-:Y:S02]  /*22710*/  SHF.R.S32.HI R3, RZ, 0x6, R2 ;  /* 0x00000006ff037819 */ /* 0x000fe40000011402 */
[----:B------:R-:W-:Y:S02]  /*22720*/  VIMNMX R2, RZ, R4, !PT ;  /* 0x00000004ff027248 */ /* 0x000fe40007fe0100 */
[----:B------:R-:W-:-:S03]  /*22730*/  VIMNMX R4, R10, R3, PT ;  /* 0x000000030a047248 */ /* 0x000fc60003fe0100 */
[--C-:B------:R-:W-:Y:S02]  /*22740*/  IMAD R2, R2, 0x40, -R9.reuse ;  /* 0x0000004002027824 */ /* 0x100fe400078e0a09 */
[----:B------:R-:W-:-:S03]  /*22750*/  IMAD R9, R4, 0x40, -R9 ;  /* 0x0000004004097824 */ /* 0x000fc600078e0a09 */
[----:B------:R-:W-:Y:S02]  /*22760*/  VIMNMX R2, RZ, R2, !PT ;  /* 0x00000002ff027248 */ /* 0x000fe40007fe0100 */
[----:B------:R-:W-:Y:S02]  /*22770*/  VIMNMX R9, R9, R6, PT ;  /* 0x0000000609097248 */ /* 0x000fe40003fe0100 */
[----:B------:R-:W-:Y:S02]  /*22780*/  SHF.R.U32.HI R5, RZ, 0x6, R2 ;  /* 0x00000006ff057819 */ /* 0x000fe40000011602 */
[----:B------:R-:W-:-:S13]  /*22790*/  ISETP.GT.AND P0, PT, R9, R2, PT ;  /* 0x000000020900720c */ /* 0x000fda0003f04270 */
[----:B------:R-:W-:-:S04]  /*227a0*/  @P0 IADD3 R3, R9, 0x3f, RZ ;  /* 0x0000003f09030810 */ /* 0x000fc80007ffe0ff */
[----:B------:R-:W-:-:S04]  /*227b0*/  @P0 SHF.R.S32.HI R2, RZ, 0x1f, R3 ;  /* 0x0000001fff020819 */ /* 0x000fc80000011403 */
[----:B------:R-:W-:Y:S01]  /*227c0*/  @P0 LEA.HI R3, R2, R3, RZ, 0x6 ;  /* 0x0000000302030211 */ /* 0x000fe200078f30ff */
[----:B------:R-:W-:-:S03]  /*227d0*/  IMAD.MOV.U32 R2, RZ, RZ, R5 ;  /* 0x000000ffff027224 */ /* 0x000fc600078e0005 */
[----:B------:R-:W-:Y:S02]  /*227e0*/  @P0 SHF.R.S32.HI R2, RZ, 0x6, R3 ;  /* 0x00000006ff020819 */ /* 0x000fe40000011403 */
        /* <DEDUP_REMOVED lines=9> */
[----:B------:R0:W2:Y:S02]  /*22880*/  SHFL.IDX PT, R14, R3, RZ, 0x1f ;  /* 0x00001fff030e7589 */ /* 0x0000a400000e0000 */
.L_x_2085:
[----:B--2---:R-:W-:Y:S02]  /*22890*/  ISETP.NE.AND P0, PT, R14, RZ, PT ;  /* 0x000000ff0e00720c */ /* 0x004fe40003f05270 */
[----:B------:R-:W-:-:S11]  /*228a0*/  PLOP3.LUT P6, PT, PT, PT, PT, 0x8, 0x0 ;  /* 0x000000000000781c */ /* 0x000fd60003fce170 */
[----:B------:R-:W-:Y:S05]  /*228b0*/  @P0 BRA `(.L_x_1885) ;  /* 0x00000000000c0947 */ /* 0x000fea0003800000 */
[----:B------:R-:W-:-:S03]  /*228c0*/  UMOV UR4, 0xffffffff ;  /* 0xffffffff00047882 */ /* 0x000fc60000000000 */
[----:B------:R-:W-:Y:S05]  /*228d0*/  BRA.DIV UR4, `(.L_x_1886) ;  /* 0x0000007e04187947 */ /* 0x000fea000b800000 */
[----:B------:R-:W-:-:S13]  /*228e0*/  ELECT P6, URZ, PT ;  /* 0x00000000003f782f */ /* 0x000fda00038c0000 */
.L_x_1885:
[----:B0-----:R-:W2:Y:S01]  /*228f0*/  LDL R3, [R1+0x34] ;  /* 0x0000340001037983 */ /* 0x001ea20000100800 */
[----:B------:R-:W-:Y:S01]  /*22900*/  BSSY B1, `(.L_x_1887) ;  /* 0x0000008000017945 */ /* 0x000fe20003800000 */
[----:B--2---:R-:W-:-:S05]  /*22910*/  VIADD R3, R3, 0x1 ;  /* 0x0000000103037836 */ /* 0x004fca0000000000 */
[----:B------:R-:W-:-:S04]  /*22920*/  LEA.HI R6, R3, R3, RZ, 0x1 ;  /* 0x0000000303067211 */ /* 0x000fc800078f08ff */
[----:B------:R-:W-:-:S05]  /*22930*/  LOP3.LUT R6, R6, 0xfffffffe, RZ, 0xc0, !PT ;  /* 0xfffffffe06067812 */ /* 0x000fca00078ec0ff */
[----:B------:R-:W-:-:S05]  /*22940*/  IMAD.IADD R6, R3, 0x1, -R6 ;  /* 0x0000000103067824 */ /* 0x000fca00078e0a06 */
[----:B------:R-:W-:-:S04]  /*22950*/  SHF.L.U32 R6, R6, 0x1f, RZ ;  /* 0x0000001f06067819 */ /* 0x000fc800000006ff */
[----:B------:R-:W0:Y:S02]  /*22960*/  SYNCS.PHASECHK.TRANS64.TRYWAIT P0, [R23+URZ+0x30820], R6 ;  /* 0x03082006170075a7 */ /* 0x000e24000800017f */
[----:B0-----:R-:W-:Y:S05]  /*22970*/  @!P0 BRA `(.L_x_1888) ;  /* 0x0000007c00108947 */ /* 0x001fea0003800000 */
.L_x_2088:
[----:B------:R-:W-:Y:S05]  /*22980*/  BSYNC B1 ;  /* 0x0000000000017941 */ /* 0x000fea0003800000 */
.L_x_1887:
[----:B------:R-:W-:Y:S04]  /*22990*/  BSSY B1, `(.L_x_1889) ;  /* 0x00000ac000017945 */ /* 0x000fe80003800000 */
[----:B------:R-:W-:Y:S05]  /*229a0*/  @!P6 BRA `(.L_x_1890) ;  /* 0x0000000800a8e947 */ /* 0x000fea0003800000 */
[----:B------:R-:W-:Y:S01]  /*229b0*/  IMAD R13, R27, 0x8, R23 ;  /* 0x000000081b0d7824 */ /* 0x000fe200078e0217 */
[----:B------:R-:W-:Y:S01]  /*229c0*/  SHF.L.U32 R12, R30, 0x1f, RZ ;  /* 0x0000001f1e0c7819 */ /* 0x000fe200000006ff */
[----:B------:R-:W2:Y:S01]  /*229d0*/  S2R R3, SR_TID.X ;  /* 0x0000000000037919 */ /* 0x000ea20000002100 */
[----:B------:R-:W-:Y:S02]  /*229e0*/  BSSY B2, `(.L_x_1891) ;  /* 0x0000005000027945 */ /* 0x000fe40003800000 */
[----:B------:R-:W3:Y:S01]  /*229f0*/  SYNCS.PHASECHK.TRANS64.TRYWAIT P0, [R13+URZ+0x308a0], R12 ;  /* 0x0308a00c0d0075a7 */ /* 0x000ee2000800017f */
[----:B--2---:R-:W-:-:S04]  /*22a00*/  LOP3.LUT R3, R3, 0x7f, RZ, 0xc0, !PT ;  /* 0x0000007f03037812 */ /* 0x004fc800078ec0ff */
[----:B------:R-:W-:Y:S01]  /*22a10*/  ISETP.NE.AND P1, PT, R3, RZ, PT ;  /* 0x000000ff0300720c */ /* 0x000fe20003f25270 */
[----:B---3--:R-:W-:-:S12]  /*22a20*/  @!P0 BRA `(.L_x_1892) ;  /* 0x0000007800f88947 */ /* 0x008fd80003800000 */
.L_x_2089:
[----:B------:R-:W-:Y:S05]  /*22a30*/  BSYNC B2 ;  /* 0x0000000000027941 */ /* 0x000fea0003800000 */
.L_x_1891:
[----:B------:R-:W-:Y:S04]  /*22a40*/  BSSY B2, `(.L_x_1893) ;  /* 0x0000009000027945 */ /* 0x000fe80003800000 */
[----:B------:R-:W-:Y:S05]  /*22a50*/  @P1 BRA `(.L_x_1894) ;  /* 0x00000000001c1947 */ /* 0x000fea0003800000 */
[----:B0-----:R-:W0:Y:S01]  /*22a60*/  S2R R6, SR_TID.X ;  /* 0x0000000000067919 */ /* 0x001e220000002100 */
[----:B------:R-:W-:-:S04]  /*22a70*/  MOV R3, 0x8000 ;  /* 0x0000800000037802 */ /* 0x000fc80000000f00 */
[----:B------:R3:W-:Y:S01]  /*22a80*/  SYNCS.ARRIVE.TRANS64 RZ, [R13+URZ+0x30890], R3 ;  /* 0x030890030dff79a7 */ /* 0x0007e2000800003f */
[----:B0-----:R-:W-:-:S04]  /*22a90*/  LOP3.LUT R6, R6, 0x1f, RZ, 0xc0, !PT ;  /* 0x0000001f06067812 */ /* 0x001fc800078ec0ff */
[----:B------:R-:W-:-:S13]  /*22aa0*/  ISETP.NE.AND P0, PT, R6, RZ, PT ;  /* 0x000000ff0600720c */ /* 0x000fda0003f05270 */
[----:B---3--:R-:W-:Y:S05]  /*22ab0*/  @!P0 BRA `(.L_x_1894) ;  /* 0x0000000000048947 */ /* 0x008fea0003800000 */
[----:B------:R-:W-:Y:S01]  /*22ac0*/  BPT.TRAP 0x1 ;  /* 0x000000040000795c */ /* 0x000fe20000300000 */
.L_x_1894:
[----:B------:R-:W-:Y:S05]  /*22ad0*/  BSYNC B2 ;  /* 0x0000000000027941 */ /* 0x000fea0003800000 */
.L_x_1893:
[----:B------:R-:W-:Y:S01]  /*22ae0*/  IMAD.MOV.U32 R17, RZ, RZ, RZ ;  /* 0x000000ffff117224 */ /* 0x000fe200078e00ff */
[----:B------:R-:W-:Y:S01]  /*22af0*/  UIADD3 UR4, UP0, UR36, 0x570, URZ ;  /* 0x0000057024047890 */ /* 0x000fe2000ff1e03f */
[----:B------:R-:W-:Y:S01]  /*22b00*/  IMAD R11, R2, 0x40, R0 ;  /* 0x00000040020b7824 */ /* 0x000fe200078e0200 */
[----:B------:R-:W-:Y:S01]  /*22b10*/  PLOP3.LUT P0, PT, PT, PT, PT, 0x80, 0x0 ;  /* 0x000000000000781c */ /* 0x000fe20003f0f070 */
[----:B------:R-:W-:Y:S01]  /*22b20*/  IMAD R9, R27, 0x8000, R23 ;  /* 0x000080001b097824 */ /* 0x000fe200078e0217 */
[----:B------:R-:W-:Y:S01]  /*22b30*/  R2UR UR10, R17 ;  /* 0x00000000110a72ca */ /* 0x000fe200000e0000 */
[----:B------:R-:W-:Y:S01]  /*22b40*/  VIADD R11, R11, 0xffffffc0 ;  /* 0xffffffc00b0b7836 */ /* 0x000fe20000000000 */
[----:B0-----:R-:W-:Y:S01]  /*22b50*/  SHF.L.U32 R6, R27, 0xe, RZ ;  /* 0x0000000e1b067819 */ /* 0x001fe200000006ff */
[----:B------:R-:W-:Y:S01]  /*22b60*/  VIADD R3, R13, 0x30890 ;  /* 0x000308900d037836 */ /* 0x000fe20000000000 */
[----:B------:R-:W-:Y:S01]  /*22b70*/  UIADD3.X UR5, URZ, UR37, URZ, UP0, !UPT ;  /* 0x000000253f057290 */ /* 0x000fe200087fe43f */
[----:B------:R-:W-:Y:S01]  /*22b80*/  VIADD R14, R9, 0x20400 ;  /* 0x00020400090e7836 */ /* 0x000fe20000000000 */
[----:B------:R-:W-:Y:S01]  /*22b90*/  UMOV UR6, 0x0 ;  /* 0x0000000000067882 */ /* 0x000fe20000000000 */
[----:B------:R-:W-:-:S09]  /*22ba0*/  UMOV UR7, 0x12f00000 ;  /* 0x12f0000000077882 */ /* 0x000fd20000000000 */
.L_x_1895:
        /* <DEDUP_REMOVED lines=16> */
.L_x_1896:
        /* <DEDUP_REMOVED lines=16> */
.L_x_1897:
        /* <DEDUP_REMOVED lines=16> */
.L_x_1898:
        /* <DEDUP_REMOVED lines=13> */
.L_x_2090:
[----:B------:R-:W-:Y:S05]  /*22f80*/  BSYNC B2 ;  /* 0x0000000000027941 */ /* 0x000fea0003800000 */
.L_x_1899:
[----:B------:R-:W-:Y:S01]  /*22f90*/  BSSY B2, `(.L_x_1901) ;  /* 0x000000b000027945 */ /* 0x000fe20003800000 */
[----:B------:R-:W-:Y:S01]  /*22fa0*/  IMAD.MOV.U32 R14, RZ, RZ, 0x0 ;  /* 0x00000000ff0e7424 */ /* 0x000fe200078e00ff */
[----:B------:R-:W-:Y:S02]  /*22fb0*/  MOV R15, 0x12f00000 ;  /* 0x12f00000000f7802 */ /* 0x000fe40000000f00 */
[----:B------:R-:W-:Y:S05]  /*22fc0*/  @P1 BRA `(.L_x_1902) ;  /* 0x00000000001c1947 */ /* 0x000fea0003800000 */
[----:B------:R-:W3:Y:S01]  /*22fd0*/  S2R R9, SR_TID.X ;  /* 0x0000000000097919 */ /* 0x000ee20000002100 */
[----:B------:R-:W-:-:S04]  /*22fe0*/  IMAD.MOV.U32 R3, RZ, RZ, 0x8000 ;  /* 0x00008000ff037424 */ /* 0x000fc800078e00ff */
[----:B------:R4:W-:Y:S01]  /*22ff0*/  SYNCS.ARRIVE.TRANS64 RZ, [R13+URZ+0x308b0], R3 ;  /* 0x0308b0030dff79a7 */ /* 0x0009e2000800003f */
[----:B---3--:R-:W-:-:S04]  /*23000*/  LOP3.LUT R9, R9, 0x1f, RZ, 0xc0, !PT ;  /* 0x0000001f09097812 */ /* 0x008fc800078ec0ff */
[----:B------:R-:W-:-:S13]  /*23010*/  ISETP.NE.AND P0, PT, R9, RZ, PT ;  /* 0x000000ff0900720c */ /* 0x000fda0003f05270 */
[----:B----4-:R-:W-:Y:S05]  /*23020*/  @!P0 BRA `(.L_x_1902) ;  /* 0x0000000000048947 */ /* 0x010fea0003800000 */
[----:B------:R-:W-:Y:S01]  /*23030*/  BPT.TRAP 0x1 ;  /* 0x000000040000795c */ /* 0x000fe20000300000 */
.L_x_1902:
[----:B------:R-:W-:Y:S05]  /*23040*/  BSYNC B2 ;  /* 0x0000000000027941 */ /* 0x000fea0003800000 */
.L_x_1901:
[----:B------:R-:W-:Y:S01]  /*23050*/  R2UR UR10, R17 ;  /* 0x00000000110a72ca */ /* 0x000fe200000e0000 */
[----:B------:R-:W-:Y:S01]  /*23060*/  IMAD R6, R6, 0x2, R23 ;  /* 0x0000000206067824 */ /* 0x000fe200078e0217 */
[----:B------:R-:W-:Y:S01]  /*23070*/  R2UR UR6, R14 ;  /* 0x000000000e0672ca */ /* 0x000fe200000e0000 */
[----:B------:R-:W-:Y:S01]  /*23080*/  UIADD3 UR4, UP0, UR36, 0x670, URZ ;  /* 0x0000067024047890 */ /* 0x000fe2000ff1e03f */
[----:B------:R-:W-:Y:S01]  /*23090*/  R2UR UR7, R15 ;  /* 0x000000000f0772ca */ /* 0x000fe200000e0000 */
[----:B0-2---:R-:W-:Y:S01]  /*230a0*/  VIADD R13, R13, 0x308b0 ;  /* 0x000308b00d0d7836 */ /* 0x005fe20000000000 */
[----:B------:R-:W-:Y:S01]  /*230b0*/  PLOP3.LUT P0, PT, PT, PT, PT, 0x80, 0x0 ;  /* 0x000000000000781c */ /* 0x000fe20003f0f070 */
[----:B------:R-:W-:Y:S01]  /*230c0*/  VIADD R3, R6, 0x400 ;  /* 0x0000040006037836 */ /* 0x000fe20000000000 */
[----:B------:R-:W-:-:S12]  /*230d0*/  UIADD3.X UR5, URZ, UR37, URZ, UP0, !UPT ;  /* 0x000000253f057290 */ /* 0x000fd800087fe43f */
.L_x_1903:
        /* <DEDUP_REMOVED lines=15> */
.L_x_1904:
        /* <DEDUP_REMOVED lines=15> */
.L_x_1905:
        /* <DEDUP_REMOVED lines=15> */
.L_x_1906:
        /* <DEDUP_REMOVED lines=9> */
[----:B--2---:R-:W-:Y:S05]  /*23440*/  @P0 BRA.U.ANY `(.L_x_1906) ;  /* 0xfffffffd00d80947 */ /* 0x004fea000393ffff */
.L_x_1890:
[----:B------:R-:W-:Y:S05]  /*23450*/  BSYNC B1 ;  /* 0x0000000000017941 */ /* 0x000fea0003800000 */
.L_x_1889:
        /* <DEDUP_REMOVED lines=9> */
.L_x_1925:
[----:B------:R-:W-:Y:S05]  /*234f0*/  YIELD ;  /* 0x0000000000007946 */ /* 0x000fea0003800000 */
[----:B------:R-:W-:Y:S04]  /*23500*/  BSSY B1, `(.L_x_1907) ;  /* 0x00000a9000017945 */ /* 0x000fe80003800000 */
[----:B------:R-:W-:Y:S05]  /*23510*/  @!P6 BRA `(.L_x_1908) ;  /* 0x00000008009ce947 */ /* 0x000fea0003800000 */
[----:B0-----:R-:W-:Y:S01]  /*23520*/  LEA R6, R27, R23, 0x3 ;  /* 0x000000171b067211 */ /* 0x001fe200078e18ff */
[----:B------:R-:W0:Y:S01]  /*23530*/  S2R R2, SR_TID.X ;  /* 0x0000000000027919 */ /* 0x000e220000002100 */
[----:B------:R-:W-:Y:S01]  /*23540*/  SHF.L.U32 R3, R30, 0x1f, RZ ;  /* 0x0000001f1e037819 */ /* 0x000fe200000006ff */
[----:B------:R-:W-:Y:S03]  /*23550*/  BSSY B2, `(.L_x_1909) ;  /* 0x0000005000027945 */ /* 0x000fe60003800000 */
[----:B------:R-:W2:Y:S01]  /*23560*/  SYNCS.PHASECHK.TRANS64.TRYWAIT P1, [R6+URZ+0x308a0], R3 ;  /* 0x0308a003060075a7 */ /* 0x000ea2000802017f */
[----:B0-----:R-:W-:-:S04]  /*23570*/  LOP3.LUT R2, R2, 0x7f, RZ, 0xc0, !PT ;  /* 0x0000007f02027812 */ /* 0x001fc800078ec0ff */
[----:B------:R-:W-:Y:S01]  /*23580*/  ISETP.NE.AND P2, PT, R2, RZ, PT ;  /* 0x000000ff0200720c */ /* 0x000fe20003f45270 */
[----:B--2---:R-:W-:-:S12]  /*23590*/  @!P1 BRA `(.L_x_1910) ;  /* 0x0000007000449947 */ /* 0x004fd80003800000 */
.L_x_2091:
[----:B------:R-:W-:Y:S05]  /*235a0*/  BSYNC B2 ;  /* 0x0000000000027941 */ /* 0x000fea0003800000 */
.L_x_1909:
[----:B------:R-:W-:Y:S04]  /*235b0*/  BSSY B2, `(.L_x_1911) ;  /* 0x0000009000027945 */ /* 0x000fe80003800000 */
        /* <DEDUP_REMOVED lines=8> */
.L_x_1912:
[----:B------:R-:W-:Y:S05]  /*23640*/  BSYNC B2 ;  /* 0x0000000000027941 */ /* 0x000fea0003800000 */
.L_x_1911:
[----:B------:R-:W-:Y:S01]  /*23650*/  IMAD.MOV.U32 R14, RZ, RZ, RZ ;  /* 0x000000ffff0e7224 */ /* 0x000fe200078e00ff */
[----:B------:R-:W-:Y:S01]  /*23660*/  UIADD3 UR4, UP0, UR36, 0x570, URZ ;  /* 0x0000057024047890 */ /* 0x000fe2000ff1e03f */
[----:B------:R-:W-:Y:S01]  /*23670*/  IMAD R11, R27, 0x8000, R23 ;  /* 0x000080001b0b7824 */ /* 0x000fe200078e0217 */
[----:B------:R-:W-:Y:S01]  /*23680*/  PLOP3.LUT P1, PT, PT, PT, PT, 0x80, 0x0 ;  /* 0x000000000000781c */ /* 0x000fe20003f2f070 */
[----:B------:R-:W-:Y:S01]  /*23690*/  IMAD R12, R9, 0x40, R0 ;  /* 0x00000040090c7824 */ /* 0x000fe200078e0200 */
[----:B------:R-:W-:Y:S01]  /*236a0*/  R2UR UR10, R14 ;  /* 0x000000000e0a72ca */ /* 0x000fe200000e0000 */
[----:B------:R-:W-:Y:S01]  /*236b0*/  VIADD R13, R11, 0x20400 ;  /* 0x000204000b0d7836 */ /* 0x000fe20000000000 */
[----:B------:R-:W-:Y:S01]  /*236c0*/  IADD3 R2, R6, 0x30890, RZ ;  /* 0x0003089006027810 */ /* 0x000fe20007ffe0ff */
[----:B------:R-:W-:Y:S01]  /*236d0*/  UIADD3.X UR5, URZ, UR37, URZ, UP0, !UPT ;  /* 0x000000253f057290 */ /* 0x000fe200087fe43f */
[----:B------:R-:W-:Y:S01]  /*236e0*/  UMOV UR6, 0x0 ;  /* 0x0000000000067882 */ /* 0x000fe20000000000 */
[----:B------:R-:W-:-:S10]  /*236f0*/  UMOV UR7, 0x12f00000 ;  /* 0x12f0000000077882 */ /* 0x000fd40000000000 */
.L_x_1913:
        /* <DEDUP_REMOVED lines=10> */
[----:B------:R-:W-:Y:S01]  /*237a0*/  IMAD.MOV.U32 R20, RZ, RZ, 0x40 ;  /* 0x00000040ff147424 */ /* 0x000fe200078e00ff */
[----:B------:R-:W-:Y:S01]  /*237b0*/  PLOP3.LUT P1, PT, PT, PT, PT, 0x80, 0x0 ;  /* 0x000000000000781c */ /* 0x000fe20003f2f070 */
[----:B------:R-:W-:Y:S01]  /*237c0*/  VIADD R13, R11, 0x22400 ;  /* 0x000224000b0d7836 */ /* 0x000fe20000000000 */
[----:B------:R-:W-:Y:S01]  /*237d0*/  UMOV UR6, 0x0 ;  /* 0x0000000000067882 */ /* 0x000fe20000000000 */
[----:B------:R-:W-:Y:S01]  /*237e0*/  UMOV UR7, 0x12f00000 ;  /* 0x12f0000000077882 */ /* 0x000fe20000000000 */
[----:B------:R-:W-:-:S15]  /*237f0*/  R2UR UR10, R20 ;  /* 0x00000000140a72ca */ /* 0x000fde00000e0000 */
.L_x_1914:
        /* <DEDUP_REMOVED lines=12> */
[----:B------:R-:W-:Y:S01]  /*238c0*/  UMOV UR6, 0x0 ;  /* 0x0000000000067882 */ /* 0x000fe20000000000 */
[----:B------:R-:W-:Y:S01]  /*238d0*/  IADD3 R13, R11, 0x24400, RZ ;  /* 0x000244000b0d7810 */ /* 0x000fe20007ffe0ff */
[----:B------:R-:W-:Y:S01]  /*238e0*/  UMOV UR7, 0x12f00000 ;  /* 0x12f0000000077882 */ /* 0x000fe20000000000 */
[----:B------:R-:W-:-:S15]  /*238f0*/  R2UR UR10, R17 ;  /* 0x00000000110a72ca */ /* 0x000fde00000e0000 */
.L_x_1915:
        /* <DEDUP_REMOVED lines=16> */
.L_x_1916:
        /* <DEDUP_REMOVED lines=10> */
[----:B------:R-:W2:Y:S01]  /*23aa0*/  SYNCS.PHASECHK.TRANS64.TRYWAIT P1, [R6+URZ+0x308c0], R3 ;  /* 0x0308c003060075a7 */ /* 0x000ea2000802017f */
[----:B------:R-:W-:Y:S04]  /*23ab0*/  BSSY B2, `(.L_x_1917) ;  /* 0x0000002000027945 */ /* 0x000fe80003800000 */
[----:B--2---:R-:W-:Y:S05]  /*23ac0*/  @!P1 BRA `(.L_x_1918) ;  /* 0x0000006c000c9947 */ /* 0x004fea0003800000 */
.L_x_2092:
[----:B------:R-:W-:Y:S05]  /*23ad0*/  BSYNC B2 ;  /* 0x0000000000027941 */ /* 0x000fea0003800000 */
.L_x_1917:
[----:B------:R-:W-:Y:S01]  /*23ae0*/  BSSY B2, `(.L_x_1919) ;  /* 0x000000b000027945 */ /* 0x000fe20003800000 */
[----:B------:R-:W-:Y:S02]  /*23af0*/  IMAD.MOV.U32 R2, RZ, RZ, 0x0 ;  /* 0x00000000ff027424 */ /* 0x000fe400078e00ff */
[----:B0-2---:R-:W-:Y:S01]  /*23b00*/  IMAD.MOV.U32 R3, RZ, RZ, 0x12f00000 ;  /* 0x12f00000ff037424 */ /* 0x005fe200078e00ff */
[----:B------:R-:W-:Y:S06]  /*23b10*/  @P2 BRA `(.L_x_1920) ;  /* 0x00000000001c2947 */ /* 0x000fec0003800000 */
[----:B------:R-:W0:Y:S01]  /*23b20*/  S2R R21, SR_TID.X ;  /* 0x0000000000157919 */ /* 0x000e220000002100 */
[----:B------:R-:W-:-:S04]  /*23b30*/  MOV R13, 0x8000 ;  /* 0x00008000000d7802 */ /* 0x000fc80000000f00 */
[----:B------:R2:W-:Y:S01]  /*23b40*/  SYNCS.ARRIVE.TRANS64 RZ, [R6+URZ+0x308b0], R13 ;  /* 0x0308b00d06ff79a7 */ /* 0x0005e2000800003f */
[----:B0-----:R-:W-:-:S04]  /*23b50*/  LOP3.LUT R21, R21, 0x1f, RZ, 0xc0, !PT ;  /* 0x0000001f15157812 */ /* 0x001fc800078ec0ff */
[----:B------:R-:W-:-:S13]  /*23b60*/  ISETP.NE.AND P1, PT, R21, RZ, PT ;  /* 0x000000ff1500720c */ /* 0x000fda0003f25270 */
[----:B--2---:R-:W-:Y:S05]  /*23b70*/  @!P1 BRA `(.L_x_1920) ;  /* 0x0000000000049947 */ /* 0x004fea0003800000 */
[----:B------:R-:W-:Y:S01]  /*23b80*/  BPT.TRAP 0x1 ;  /* 0x000000040000795c */ /* 0x000fe20000300000 */
.L_x_1920:
[----:B------:R-:W-:Y:S05]  /*23b90*/  BSYNC B2 ;  /* 0x0000000000027941 */ /* 0x000fea0003800000 */
.L_x_1919:
[----:B------:R-:W-:Y:S01]  /*23ba0*/  R2UR UR10, R14 ;  /* 0x000000000e0a72ca */ /* 0x000fe200000e0000 */
[----:B------:R-:W-:Y:S01]  /*23bb0*/  UIADD3 UR4, UP0, UR36, 0x670, URZ ;  /* 0x0000067024047890 */ /* 0x000fe2000ff1e03f */
[----:B------:R-:W-:Y:S01]  /*23bc0*/  R2UR UR6, R2 ;  /* 0x00000000020672ca */ /* 0x000fe200000e0000 */
[----:B------:R-:W-:Y:S01]  /*23bd0*/  VIADD R6, R6, 0x308b0 ;  /* 0x000308b006067836 */ /* 0x000fe20000000000 */
[----:B------:R-:W-:Y:S01]  /*23be0*/  R2UR UR7, R3 ;  /* 0x00000000030772ca */ /* 0x000fe200000e0000 */
[----:B------:R-:W-:Y:S01]  /*23bf0*/  VIADD R13, R11, 0x400 ;  /* 0x000004000b0d7836 */ /* 0x000fe20000000000 */
[----:B------:R-:W-:Y:S01]  /*23c00*/  PLOP3.LUT P1, PT, PT, PT, PT, 0x80, 0x0 ;  /* 0x000000000000781c */ /* 0x000fe20003f2f070 */
[----:B------:R-:W-:-:S12]  /*23c10*/  UIADD3.X UR5, URZ, UR37, URZ, UP0, !UPT ;  /* 0x000000253f057290 */ /* 0x000fd800087fe43f */
.L_x_1921:
        /* <DEDUP_REMOVED lines=15> */
.L_x_1922:
        /* <DEDUP_REMOVED lines=15> */
.L_x_1923:
        /* <DEDUP_REMOVED lines=15> */
.L_x_1924:
        /* <DEDUP_REMOVED lines=10> */
.L_x_1908:
[----:B------:R-:W-:Y:S05]  /*23f90*/  BSYNC B1 ;  /* 0x0000000000017941 */ /* 0x000fea0003800000 */
.L_x_1907:
[----:B------:R-:W-:Y:S01]  /*23fa0*/  ISETP.GT.AND P2, PT, R9, R5, PT ;  /* 0x000000050900720c */ /* 0x000fe20003f44270 */
[----:B------:R-:W-:Y:S02]  /*23fb0*/  VIADD R27, R27, 0x1 ;  /* 0x000000011b1b7836 */ /* 0x000fe40000000000 */
[----:B------:R-:W-:-:S03]  /*23fc0*/  VIADD R9, R9, 0xffffffff ;  /* 0xffffffff09097836 */ /* 0x000fc60000000000 */
[----:B------:R-:W-:-:S04]  /*23fd0*/  ISETP.NE.AND P1, PT, R27, 0x2, PT ;  /* 0x000000021b00780c */ /* 0x000fc80003f25270 */
[----:B------:R-:W-:Y:S02]  /*23fe0*/  SEL R3, RZ, 0x1, P1 ;  /* 0x00000001ff037807 */ /* 0x000fe40000800000 */
[----:B------:R-:W-:Y:S02]  /*23ff0*/  SEL R27, R27, RZ, P1 ;  /* 0x000000ff1b1b7207 */ /* 0x000fe40000800000 */
[----:B------:R-:W-:Y:S01]  /*24000*/  LOP3.LUT R30, R30, R3, RZ, 0x3c, !PT ;  /* 0x000000031e1e7212 */ /* 0x000fe200078e3cff */
[----:B------:R-:W-:Y:S06]  /*24010*/  @P2 BRA `(.L_x_1925) ;  /* 0xfffffff400342947 */ /* 0x000fec000383ffff */
.L_x_1883:
[----:B------:R-:W-:Y:S05]  /*24020*/  BSYNC B0 ;  /* 0x0000000000007941 */ /* 0x000fea0003800000 */
.L_x_1882:
[----:B------:R-:W2:Y:S01]  /*24030*/  LDC R0, c[0x0][0x448] ;  /* 0x00011200ff007b82 */ /* 0x000ea20000000800 */
[----:B------:R-:W-:Y:S01]  /*24040*/  VIADD R5, R28, 0x7f ;  /* 0x0000007f1c057836 */ /* 0x000fe20000000000 */
[----:B------:R-:W-:Y:S06]  /*24050*/  @!P0 WARPSYNC.ALL ;  /* 0x0000000000008948 */ /* 0x000fec0003800000 */
[----:B------:R-:W-:Y:S01]  /*24060*/  @!P0 BAR.SYNC.DEFER_BLOCKING 0xc, 0x180 ;  /* 0x0306000000008b1d */ /* 0x000fe20000010000 */
[----:B--2---:R-:W-:-:S13]  /*24070*/  ISETP.NE.AND P1, PT, R0, 0x1, PT ;  /* 0x000000010000780c */ /* 0x004fda0003f25270 */
[----:B------:R-:W2:Y:S08]  /*24080*/  @P1 LDC R0, c[0x0][0x44c] ;  /* 0x00011300ff001b82 */ /* 0x000eb00000000800 */
[----:B------:R-:W3:Y:S01]  /*24090*/  @P1 LDC R3, c[0x0][0x450] ;  /* 0x00011400ff031b82 */ /* 0x000ee20000000800 */
[----:B--2---:R-:W-:-:S05]  /*240a0*/  @P1 IMAD.HI.U32 R0, R5, R0, RZ ;  /* 0x0000000005001227 */ /* 0x004fca00078e00ff */
[----:B---3--:R-:W-:Y:S02]  /*240b0*/  @P1 SHF.R.U32.HI R5, RZ, R3, R0 ;  /* 0x00000003ff051219 */ /* 0x008fe40000011600 */
[----:B------:R-:W2:Y:S03]  /*240c0*/  LDC.64 R2, c[0x0][0x9e0] ;  /* 0x00027800ff027b82 */ /* 0x000ea60000000a00 */
[----:B------:R-:W-:Y:S01]  /*240d0*/  IMAD.IADD R9, R8, 0x1, R5 ;  /* 0x0000000108097824 */ /* 0x000fe200078e0205 */
[----:B--2---:R-:W-:-:S04]  /*240e0*/  ISETP.GE.AND P2, PT, R3, 0x1, PT ;  /* 0x000000010300780c */ /* 0x004fc80003f46270 */
[----:B------:R-:W-:-:S09]  /*240f0*/  IADD3 R2, R9, R2, RZ ;  /* 0x0000000209027210 */ /* 0x000fd20007ffe0ff */
[----:B------:R-:W-:Y:S05]  /*24100*/  @!P2 BRA `(.L_x_1926) ;  /* 0x000000000048a947 */ /* 0x000fea0003800000 */
[C---:B------:R-:W-:Y:S01]  /*24110*/  ISETP.GT.AND P0, PT, R9.reuse, RZ, PT ;  /* 0x000000ff0900720c */ /* 0x040fe20003f04270 */
[----:B------:R-:W-:Y:S01]  /*24120*/  BSSY B0, `(.L_x_1927) ;  /* 0x000000e000007945 */ /* 0x000fe20003800000 */
[----:B------:R-:W-:-:S11]  /*24130*/  VIADD R0, R9, 0xffffffff ;  /* 0xffffffff09007836 */ /* 0x000fd60000000000 */
        /* <DEDUP_REMOVED lines=8> */
.L_x_1928:
[----:B------:R-:W-:-:S13]  /*241c0*/  ISETP.NE.AND P0, PT, R3, 0x1, PT ;  /* 0x000000010300780c */ /* 0x000fda0003f05270 */
[----:B------:R-:W2:Y:S02]  /*241d0*/  @P0 LDC.64 R4, c[0x0][0x9e8] ;  /* 0x00027a00ff040b82 */ /* 0x000ea40000000a00 */
[----:B--2---:R-:W-:-:S05]  /*241e0*/  @P0 IMAD.HI.U32 R4, R0, R4, RZ ;  /* 0x0000000400040227 */ /* 0x004fca00078e00ff */
[----:B------:R-:W-:-:S07]  /*241f0*/  @P0 SHF.R.U32.HI R0, RZ, R5, R4 ;  /* 0x00000005ff000219 */ /* 0x000fce0000011604 */
.L_x_1929:
[----:B------:R-:W-:Y:S05]  /*24200*/  BSYNC B0 ;  /* 0x0000000000007941 */ /* 0x000fea0003800000 */
.L_x_1927:
[----:B------:R-:W-:-:S05]  /*24210*/  IMAD R5, R0, R3, R3 ;  /* 0x0000000300057224 */ /* 0x000fca00078e0203 */
[----:B------:R-:W-:-:S07]  /*24220*/  VIMNMX R2, R2, R5, PT ;  /* 0x0000000502027248 */ /* 0x000fce0003fe0100 */
.L_x_1926:
[----:B------:R-:W-:Y:S01]  /*24230*/  VIADD R2, R2, 0x3f ;  /* 0x0000003f02027836 */ /* 0x000fe20000000000 */
[----:B------:R-:W2:Y:S01]  /*24240*/  @P1 LDC R9, c[0x0][0x44c] ;  /* 0x00011300ff091b82 */ /* 0x000ea20000000800 */
[----:B------:R-:W-:-:S03]  /*24250*/  ULDC UR4, c[0x0][0x9dc] ;  /* 0x0002770000047ab9 */ /* 0x000fc60000000800 */
[----:B------:R-:W-:-:S04]  /*24260*/  SHF.R.S32.HI R5, RZ, 0x1f, R2 ;  /* 0x0000001fff057819 */ /* 0x000fc80000011402 */
[----:B------:R-:W3:Y:S01]  /*24270*/  @P1 LDC R0, c[0x0][0x450] ;  /* 0x00011400ff001b82 */ /* 0x000ee20000000800 */
[----:B------:R-:W-:Y:S01]  /*24280*/  LEA.HI R5, R5, R2, RZ, 0x6 ;  /* 0x0000000205057211 */ /* 0x000fe200078f30ff */
[----:B------:R-:W-:-:S03]  /*24290*/  IMAD.MOV.U32 R2, RZ, RZ, R28 ;  /* 0x000000ffff027224 */ /* 0x000fc600078e001c */
[----:B------:R-:W-:-:S04]  /*242a0*/  SHF.R.S32.HI R5, RZ, 0x6, R5 ;  /* 0x00000006ff057819 */ /* 0x000fc80000011405 */
[----:B------:R-:W-:-:S05]  /*242b0*/  VIMNMX R26, R10, R5, PT ;  /* 0x000000050a1a7248 */ /* 0x000fca0003fe0100 */
[----:B------:R4:W-:Y:S01]  /*242c0*/  STL [R1+0x30], R26 ;  /* 0x0000301a01007387 */ /* 0x0009e20000100800 */
[----:B--2---:R-:W-:-:S05]  /*242d0*/  @P1 IMAD.HI.U32 R9, R28, R9, RZ ;  /* 0x000000091c091227 */ /* 0x004fca00078e00ff */
[----:B---3--:R-:W-:-:S04]  /*242e0*/  @P1 SHF.R.U32.HI R2, RZ, R0, R9 ;  /* 0x00000000ff021219 */ /* 0x008fc80000011609 */
[----:B------:R-:W-:-:S05]  /*242f0*/  IADD3 R7, R7, R2, RZ ;  /* 0x0000000207077210 */ /* 0x000fca0007ffe0ff */
[----:B------:R-:W-:Y:S01]  /*24300*/  VIADD R0, R7, -UR4 ;  /* 0x8000000407007c36 */ /* 0x000fe20008000000 */
[----:B----4-:R-:W-:Y:S06]  /*24310*/  @!P2 BRA `(.L_x_1930) ;  /* 0x000000000044a947 */ /* 0x010fec0003800000 */
        /* <DEDUP_REMOVED lines=10> */
.L_x_1932:
[----:B------:R-:W-:-:S13]  /*243c0*/  ISETP.NE.AND P0, PT, R3, 0x1, PT ;  /* 0x000000010300780c */ /* 0x000fda0003f05270 */
[----:B------:R-:W2:Y:S02]  /*243d0*/  @P0 LDC.64 R4, c[0x0][0x9e8] ;  /* 0x00027a00ff040b82 */ /* 0x000ea40000000a00 */
[----:B--2---:R-:W-:-:S05]  /*243e0*/  @P0 IMAD.HI.U32 R4, R7, R4, RZ ;  /* 0x0000000407040227 */ /* 0x004fca00078e00ff */
[----:B------:R-:W-:-:S07]  /*243f0*/  @P0 SHF.R.U32.HI R7, RZ, R5, R4 ;  /* 0x00000005ff070219 */ /* 0x000fce0000011604 */
.L_x_1933:
[----:B------:R-:W-:Y:S05]  /*24400*/  BSYNC B0 ;  /* 0x0000000000007941 */ /* 0x000fea0003800000 */
.L_x_1931:
[----:B------:R-:W-:-:S05]  /*24410*/  IMAD R3, R7, R3, RZ ;  /* 0x0000000307037224 */ /* 0x000fca00078e02ff */
[----:B------:R-:W-:-:S07]  /*24420*/  VIMNMX R0, R0, R3, !PT ;  /* 0x0000000300007248 */ /* 0x000fce0007fe0100 */
.L_x_1930:
[----:B------:R-:W-:Y:S01]  /*24430*/  SHF.R.S32.HI R3, RZ, 0x1f, R0 ;  /* 0x0000001fff037819 */ /* 0x000fe20000011400 */
[----:B------:R-:W-:Y:S03]  /*24440*/  BSSY B7, `(.L_x_1934) ;  /* 0x000036d000077945 */ /* 0x000fe60003800000 */
[----:B------:R-:W-:-:S04]  /*24450*/  LEA.HI R3, R3, R0, RZ, 0x6 ;  /* 0x0000000003037211 */ /* 0x000fc800078f30ff */
[----:B------:R-:W-:-:S04]  /*24460*/  SHF.R.S32.HI R3, RZ, 0x6, R3 ;  /* 0x00000006ff037819 */ /* 0x000fc80000011403 */
[----:B------:R-:W-:-:S04]  /*24470*/  VIMNMX R2, RZ, R3, !PT ;  /* 0x00000003ff027248 */ /* 0x000fc80007fe0100 */
[----:B------:R-:W-:Y:S01]  /*24480*/  ISETP.GT.AND P0, PT, R26, R2, PT ;  /* 0x000000021a00720c */ /* 0x000fe20003f04270 */
[----:B------:R2:W-:-:S12]  /*24490*/  STL [R1+0x14], R2 ;  /* 0x0000140201007387 */ /* 0x0005d80000100800 */
[----:B--2---:R-:W-:Y:S05]  /*244a0*/  @P0 BRA `(.L_x_1935) ;  /* 0x0000000000440947 */ /* 0x004fea0003800000 */
[----:B------:R-:W2:Y:S02]  /*244b0*/  S2R R2, SR_TID.X ;  /* 0x0000000000027919 */ /* 0x000ea40000002100 */
[----:B--2---:R-:W-:-:S04]  /*244c0*/  LOP3.LUT R2, R2, 0x7f, RZ, 0xc0, !PT ;  /* 0x0000007f02027812 */ /* 0x004fc800078ec0ff */
[----:B------:R-:W-:-:S13]  /*244d0*/  ISETP.NE.AND P0, PT, R2, RZ, PT ;  /* 0x000000ff0200720c */ /* 0x000fda0003f05270 */
[----:B------:R-:W-:Y:S05]  /*244e0*/  @P0 BRA `(.L_x_1936) ;  /* 0x0000003400880947 */ /* 0x000fea0003800000 */
[----:B------:R-:W2:Y:S01]  /*244f0*/  S2R R5, SR_LANEID ;  /* 0x0000000000057919 */ /* 0x000ea20000000000 */
[----:B------:R-:W-:Y:S01]  /*24500*/  VOTEU.ANY UR4, UPT, PT ;  /* 0x0000000000047886 */ /* 0x000fe200038e0100 */
[----:B------:R-:W3:Y:S01]  /*24510*/  LDC.64 R2, c[0x0][0xc60] ;  /* 0x00031800ff027b82 */ /* 0x000ee20000000a00 */
[----:B------:R-:W2:Y:S02]  /*24520*/  FLO.U32 R0, UR4 ;  /* 0x0000000400007d00 */ /* 0x000ea400080e0000 */
[----:B--2---:R-:W-:-:S06]  /*24530*/  ISETP.EQ.U32.AND P0, PT, R0, R5, PT ;  /* 0x000000050000720c */ /* 0x004fcc0003f02070 */
[----:B------:R-:W3:Y:S07]  /*24540*/  POPC R5, UR4 ;  /* 0x0000000400057d09 */ /* 0x000eee0008000000 */
[----:B---3--:R-:W2:Y:S01]  /*24550*/  @P0 ATOMG.E.ADD.STRONG.GPU PT, R3, desc[UR60][R2.64], R5 ;  /* 0x00000005020309a8 */ /* 0x008ea200081ee1fc */
[----:B------:R-:W3:Y:S02]  /*24560*/  S2R R4, SR_LTMASK ;  /* 0x0000000000047919 */ /* 0x000ee40000003900 */
[----:B---3--:R-:W-:-:S04]  /*24570*/  LOP3.LUT R4, R4, UR4, RZ, 0xc0, !PT ;  /* 0x0000000404047c12 */ /* 0x008fc8000f8ec0ff */
[----:B------:R-:W3:Y:S01]  /*24580*/  POPC R7, R4 ;  /* 0x0000000400077309 */ /* 0x000ee20000000000 */
[----:B--2---:R-:W3:Y:S02]  /*24590*/  SHFL.IDX PT, R0, R3, R0, 0x1f ;  /* 0x00001f0003007589 */ /* 0x004ee400000e0000 */
[----:B---3--:R-:W-:Y:S01]  /*245a0*/  IADD3 R16, R0, UR38, R7 ;  /* 0x0000002600107c10 */ /* 0x008fe2000fffe007 */
[----:B------:R-:W-:Y:S06]  /*245b0*/  BRA `(.L_x_1936) ;  /* 0x0000003400547947 */ /* 0x000fec0003800000 */
.L_x_1935:
        /* <DEDUP_REMOVED lines=8> */
[----:B------:R-:W-:Y:S01]  /*24640*/  IMAD.U32 R4, RZ, RZ, UR6 ;  /* 0x00000006ff047e24 */ /* 0x000fe2000f8e00ff */
[----:B0-----:R-:W-:Y:S01]  /*24650*/  MOV R6, UR8 ;  /* 0x0000000800067c02 */ /* 0x001fe20008000f00 */
[----:B------:R-:W0:Y:S01]  /*24660*/  LDC.64 R2, c[0x4][R2] ;  /* 0x0100000002027b82 */ /* 0x000e220000000a00 */
[----:B------:R-:W-:Y:S01]  /*24670*/  IMAD.U32 R5, RZ, RZ, UR7 ;  /* 0x00000007ff057e24 */ /* 0x000fe2000f8e00ff */
[----:B------:R-:W-:Y:S01]  /*24680*/  MOV R12, 0x1 ;  /* 0x00000001000c7802 */ /* 0x000fe20000000f00 */
[----:B------:R-:W-:Y:S02]  /*24690*/  IMAD.U32 R7, RZ, RZ, UR9 ;  /* 0x00000009ff077e24 */ /* 0x000fe4000f8e00ff */
[----:B------:R-:W-:-:S02]  /*246a0*/  IMAD.U32 R10, RZ, RZ, UR4 ;  /* 0x00000004ff0a7e24 */ /* 0x000fc4000f8e00ff */
[----:B------:R-:W-:Y:S02]  /*246b0*/  IMAD.U32 R11, RZ, RZ, UR5 ;  /* 0x00000005ff0b7e24 */ /* 0x000fe4000f8e00ff */
[----:B------:R-:W-:Y:S02]  /*246c0*/  IMAD.MOV.U32 R8, RZ, RZ, 0x70 ;  /* 0x00000070ff087424 */ /* 0x000fe400078e00ff */
[----:B------:R-:W-:-:S07]  /*246d0*/  IMAD.MOV.U32 R13, RZ, RZ, RZ ;  /* 0x000000ffff0d7224 */ /* 0x000fce00078e00ff */
[----:B------:R-:W-:-:S07]  /*246e0*/  LEPC R20, `(.L_x_1938) ;  /* 0x000000001014794e */ /* 0x000fce0000000000 */
[----:B01----:R-:W-:Y:S05]  /*246f0*/  CALL.ABS.NOINC R2 ;  /* 0x0000000002007343 */ /* 0x003fea0003c00000 */
.L_x_1938:
[----:B------:R-:W-:Y:S05]  /*24700*/  BSYNC B6 ;  /* 0x0000000000067941 */ /* 0x000fea0003800000 */
.L_x_1937:
        /* <DEDUP_REMOVED lines=8> */
[----:B------:R2:W3:Y:S01]  /*24790*/  LDC.64 R2, c[0x4][R17] ;  /* 0x0100000011027b82 */ /* 0x0004e20000000a00 */
[----:B------:R-:W-:Y:S01]  /*247a0*/  IMAD.U32 R4, RZ, RZ, UR6 ;  /* 0x00000006ff047e24 */ /* 0x000fe2000f8e00ff */
[----:B0-----:R-:W-:Y:S01]  /*247b0*/  MOV R6, UR8 ;  /* 0x0000000800067c02 */ /* 0x001fe20008000f00 */
[----:B------:R-:W-:Y:S01]  /*247c0*/  IMAD.U32 R5, RZ, RZ, UR7 ;  /* 0x00000007ff057e24 */ /* 0x000fe2000f8e00ff */
[----:B------:R-:W-:Y:S01]  /*247d0*/  MOV R12, 0x1 ;  /* 0x00000001000c7802 */ /* 0x000fe20000000f00 */
[----:B------:R-:W-:Y:S02]  /*247e0*/  IMAD.U32 R7, RZ, RZ, UR9 ;  /* 0x00000009ff077e24 */ /* 0x000fe4000f8e00ff */
[----:B------:R-:W-:-:S02]  /*247f0*/  IMAD.U32 R10, RZ, RZ, UR4 ;  /* 0x00000004ff0a7e24 */ /* 0x000fc4000f8e00ff */
[----:B------:R-:W-:Y:S02]  /*24800*/  IMAD.U32 R11, RZ, RZ, UR5 ;  /* 0x00000005ff0b7e24 */ /* 0x000fe4000f8e00ff */
[----:B------:R-:W-:Y:S02]  /*24810*/  IMAD.MOV.U32 R8, RZ, RZ, 0x70 ;  /* 0x00000070ff087424 */ /* 0x000fe400078e00ff */
[----:B--2---:R-:W-:-:S07]  /*24820*/  IMAD.MOV.U32 R13, RZ, RZ, RZ ;  /* 0x000000ffff0d7224 */ /* 0x004fce00078e00ff */
[----:B------:R-:W-:-:S07]  /*24830*/  LEPC R20, `(.L_x_1941) ;  /* 0x000000001014794e */ /* 0x000fce0000000000 */
[----:B-1-3--:R-:W-:Y:S05]  /*24840*/  CALL.ABS.NOINC R2 ;  /* 0x0000000002007343 */ /* 0x00afea0003c00000 */
.L_x_1941:
[----:B------:R0:W1:Y:S01]  /*24850*/  LDC.64 R2, c[0x4][R17] ;  /* 0x0100000011027b82 */ /* 0x0000620000000a00 */
[----:B------:R-:W-:Y:S01]  /*24860*/  ULDC.64 UR4, c[0x4][0x138] ;  /* 0x01004e0000047ab9 */ /* 0x000fe20000000a00 */
[----:B------:R-:W-:Y:S01]  /*24870*/  ULDC.64 UR6, c[0x4][0x140] ;  /* 0x0100500000067ab9 */ /* 0x000fe20000000a00 */
[----:B------:R-:W-:Y:S01]  /*24880*/  ULDC.64 UR8, c[0x4][0xd0] ;  /* 0x0100340000087ab9 */ /* 0x000fe20000000a00 */
[----:B------:R-:W-:Y:S01]  /*24890*/  IMAD.U32 R4, RZ, RZ, UR4 ;  /* 0x00000004ff047e24 */ /* 0x000fe2000f8e00ff */
[----:B------:R-:W-:Y:S01]  /*248a0*/  MOV R7, UR7 ;  /* 0x0000000700077c02 */ /* 0x000fe20008000f00 */
[----:B------:R-:W-:Y:S01]  /*248b0*/  IMAD.U32 R5, RZ, RZ, UR5 ;  /* 0x00000005ff057e24 */ /* 0x000fe2000f8e00ff */
[----:B------:R-:W-:Y:S01]  /*248c0*/  MOV R13, RZ ;  /* 0x000000ff000d7202 */ /* 0x000fe20000000f00 */
[----:B------:R-:W-:Y:S02]  /*248d0*/  IMAD.U32 R6, RZ, RZ, UR6 ;  /* 0x00000006ff067e24 */ /* 0x000fe4000f8e00ff */
[----:B------:R-:W-:-:S02]  /*248e0*/  IMAD.U32 R10, RZ, RZ, UR8 ;  /* 0x00000008ff0a7e24 */ /* 0x000fc4000f8e00ff */
[----:B------:R-:W-:Y:S02]  /*248f0*/  IMAD.U32 R11, RZ, RZ, UR9 ;  /* 0x00000009ff0b7e24 */ /* 0x000fe4000f8e00ff */
[----:B------:R-:W-:Y:S02]  /*24900*/  IMAD.MOV.U32 R8, RZ, RZ, 0x70 ;  /* 0x00000070ff087424 */ /* 0x000fe400078e00ff */
[----:B0-----:R-:W-:-:S07]  /*24910*/  IMAD.MOV.U32 R12, RZ, RZ, 0x1 ;  /* 0x00000001ff0c7424 */ /* 0x001fce00078e00ff */
[----:B------:R-:W-:-:S07]  /*24920*/  LEPC R20, `(.L_x_1940) ;  /* 0x000000001014794e */ /* 0x000fce0000000000 */
[----:B-1----:R-:W-:Y:S05]  /*24930*/  CALL.ABS.NOINC R2 ;  /* 0x0000000002007343 */ /* 0x002fea0003c00000 */
.L_x_1940:
[----:B------:R-:W-:Y:S05]  /*24940*/  BSYNC B6 ;  /* 0x0000000000067941 */ /* 0x000fea0003800000 */
.L_x_1939:
[----:B------:R-:W-:Y:S01]  /*24950*/  ULDC.64 UR4, c[0x0][0x9f8] ;  /* 0x00027e0000047ab9 */ /* 0x000fe20000000a00 */
[----:B------:R-:W2:Y:S01]  /*24960*/  LDL R24, [R1+0xc] ;  /* 0x00000c0001187983 */ /* 0x000ea20000100800 */
[----:B------:R-:W-:-:S03]  /*24970*/  ISETP.NE.U32.AND P0, PT, RZ, UR4, PT ;  /* 0x00000004ff007c0c */ /* 0x000fc6000bf05070 */
[----:B------:R-:W3:Y:S01]  /*24980*/  LDL R21, [R1+0x10] ;  /* 0x0000100001157983 */ /* 0x000ee20000100800 */
[----:B------:R-:W-:Y:S01]  /*24990*/  ISETP.NE.AND.EX P0, PT, RZ, UR5, PT, P0 ;  /* 0x00000005ff007c0c */ /* 0x000fe2000bf05300 */
[----:B------:R-:W-:Y:S01]  /*249a0*/  IMAD.MOV.U32 R33, RZ, RZ, R19 ;  /* 0x000000ffff217224 */ /* 0x000fe200078e0013 */
[----:B------:R-:W4:Y:S01]  /*249b0*/  LDC R7, c[0x0][0x430] ;  /* 0x00010c00ff077b82 */ /* 0x000f220000000800 */
[----:B------:R-:W3:Y:S01]  /*249c0*/  LDL R17, [R1+0x44] ;  /* 0x0000440001117983 */ /* 0x000ee20000100800 */
[----:B------:R-:W0:Y:S01]  /*249d0*/  S2R R20, SR_TID.X ;  /* 0x0000000000147919 */ /* 0x000e220000002100 */
[----:B------:R-:W-:Y:S01]  /*249e0*/  VIADD R8, R26, 0xffffffff ;  /* 0xffffffff1a087836 */ /* 0x000fe20000000000 */
[----:B------:R-:W-:Y:S01]  /*249f0*/  LOP3.LUT R22, R22, 0xfffffffe, RZ, 0xc0, !PT ;  /* 0xfffffffe16167812 */ /* 0x000fe200078ec0ff */
[----:B------:R-:W-:-:S06]  /*24a00*/  ULDC UR4, c[0x0][0x2f4] ;  /* 0x0000bd0000047ab9 */ /* 0x000fcc0000000800 */
[----:B------:R-:W1:Y:S02]  /*24a10*/  @P0 LDC.64 R2, c[0x0][0x9f8] ;  /* 0x00027e00ff020b82 */ /* 0x000e640000000a00 */
[----:B-1----:R-:W-:Y:S01]  /*24a20*/  @P0 IMAD.WIDE R2, R19, 0x4, R2 ;  /* 0x0000000413020825 */ /* 0x002fe200078e0202 */
[----:B0-----:R-:W-:-:S04]  /*24a30*/  LOP3.LUT R20, R20, 0x7f, RZ, 0xc0, !PT ;  /* 0x0000007f14147812 */ /* 0x001fc800078ec0ff */
[----:B------:R0:W3:Y:S01]  /*24a40*/  @P0 LDG.E R33, desc[UR60][R2.64] ;  /* 0x0000003c02210981 */ /* 0x0000e2000c1e1900 */
[----:B------:R-:W-:Y:S02]  /*24a50*/  SHF.R.U32.HI R32, RZ, 0x3, R20 ;  /* 0x00000003ff207819 */ /* 0x000fe40000011614 */
[----:B------:R-:W1:Y:S01]  /*24a60*/  S2R R20, SR_TID.X ;  /* 0x0000000000147919 */ /* 0x000e620000002100 */
[----:B----4-:R-:W-:-:S13]  /*24a70*/  ISETP.NE.AND P1, PT, R7, 0x1, PT ;  /* 0x000000010700780c */ /* 0x010fda0003f25270 */
[----:B------:R-:W4:Y:S08]  /*24a80*/  @P1 LDC R6, c[0x0][0x434] ;  /* 0x00010d00ff061b82 */ /* 0x000f300000000800 */
[----:B------:R-:W4:Y:S01]  /*24a90*/  @P1 LDC R0, c[0x0][0x438] ;  /* 0x00010e00ff001b82 */ /* 0x000f220000000800 */
[----:B-1----:R-:W-:-:S05]  /*24aa0*/  IMAD.SHL.U32 R20, R20, 0x10, RZ ;  /* 0x0000001014147824 */ /* 0x002fca00078e00ff */
[----:B------:R-:W-:-:S05]  /*24ab0*/  LOP3.LUT R20, R32, 0x70, R20, 0xf8, !PT ;  /* 0x0000007020147812 */ /* 0x000fca00078ef814 */
[----:B------:R-:W-:Y:S01]  /*24ac0*/  IMAD R5, R8, 0x40, R20 ;  /* 0x0000004008057824 */ /* 0x000fe200078e0214 */
[----:B------:R-:W-:-:S04]  /*24ad0*/  LOP3.LUT R11, R37, 0x40, RZ, 0xfc, !PT ;  /* 0x00000040250b7812 */ /* 0x000fc800078efcff */
[----:B------:R-:W-:Y:S02]  /*24ae0*/  ISETP.GE.AND P3, PT, R11, UR4, PT ;  /* 0x000000040b007c0c */ /* 0x000fe4000bf66270 */
[----:B------:R-:W-:-:S04]  /*24af0*/  LOP3.LUT R10, R37, 0x80, RZ, 0xfc, !PT ;  /* 0x00000080250a7812 */ /* 0x000fc800078efcff */
[----:B------:R-:W-:Y:S01]  /*24b00*/  ISETP.GE.AND P2, PT, R10, UR4, PT ;  /* 0x000000040a007c0c */ /* 0x000fe2000bf46270 */
[----:B------:R-:W-:Y:S01]  /*24b10*/  UMOV UR5, 0xffffffff ;  /* 0xffffffff00057882 */ /* 0x000fe20000000000 */
[----:B--2---:R-:W-:-:S04]  /*24b20*/  ISETP.GE.AND P0, PT, R5, R24, PT ;  /* 0x000000180500720c */ /* 0x004fc80003f06270 */
[----:B------:R-:W-:Y:S02]  /*24b30*/  ISETP.GT.U32.OR P0, PT, R20, 0x3f, P0 ;  /* 0x0000003f1400780c */ /* 0x000fe40000704470 */
[----:B---3--:R-:W-:-:S11]  /*24b40*/  IADD3 R5, R5, R21, RZ ;  /* 0x0000001505057210 */ /* 0x008fd60007ffe0ff */
[----:B0-----:R-:W0:Y:S01]  /*24b50*/  @!P0 LDC.64 R2, c[0x0][0x428] ;  /* 0x00010a00ff028b82 */ /* 0x001e220000000a00 */
[----:B----4-:R-:W-:-:S04]  /*24b60*/  @P1 IMAD.HI.U32 R6, R5, R6, RZ ;  /* 0x0000000605061227 */ /* 0x010fc800078e00ff */
[----:B------:R-:W-:Y:S01]  /*24b70*/  IMAD.MOV.U32 R4, RZ, RZ, R5 ;  /* 0x000000ffff047224 */ /* 0x000fe200078e0005 */
[----:B------:R-:W-:-:S05]  /*24b80*/  @P1 SHF.R.U32.HI R4, RZ, R0, R6 ;  /* 0x00000000ff041219 */ /* 0x000fca0000011606 */
[----:B------:R-:W-:-:S04]  /*24b90*/  IMAD.MOV R0, RZ, RZ, -R4 ;  /* 0x000000ffff007224 */ /* 0x000fc800078e0a04 */
[----:B------:R-:W-:Y:S01]  /*24ba0*/  IMAD R0, R7, R0, R5 ;  /* 0x0000000007007224 */ /* 0x000fe200078e0205 */
[--C-:B------:R-:W-:Y:S02]  /*24bb0*/  @!P0 SHF.R.S32.HI R5, RZ, 0x1f, R4.reuse ;  /* 0x0000001fff058819 */ /* 0x100fe40000011404 */
[----:B------:R-:W-:Y:S01]  /*24bc0*/  SHF.R.S32.HI R9, RZ, 0x1f, R33 ;  /* 0x0000001fff097819 */ /* 0x000fe20000011421 */
[----:B0-----:R-:W-:-:S04]  /*24bd0*/  @!P0 IMAD.WIDE.U32 R4, R33, R2, R4 ;  /* 0x0000000221048225 */ /* 0x001fc800078e0004 */
[----:B------:R-:W-:-:S04]  /*24be0*/  @!P0 IMAD R6, R9, R2, RZ ;  /* 0x0000000209068224 */ /* 0x000fc800078e02ff */
[----:B------:R-:W-:Y:S02]  /*24bf0*/  @!P0 IMAD R7, R33, R3, R6 ;  /* 0x0000000321078224 */ /* 0x000fe400078e0206 */
[----:B------:R-:W0:Y:S02]  /*24c00*/  @!P0 LDC.64 R2, c[0x0][0x418] ;  /* 0x00010600ff028b82 */ /* 0x000e240000000a00 */
[----:B------:R-:W-:Y:S01]  /*24c10*/  @!P0 IMAD.IADD R7, R5, 0x1, R7 ;  /* 0x0000000105078824 */ /* 0x000fe200078e0207 */
[----:B0-----:R-:W-:Y:S01]  /*24c20*/  @!P0 LEA R6, P1, R4, R2, 0x2 ;  /* 0x0000000204068211 */ /* 0x001fe200078210ff */
[----:B------:R-:W-:-:S03]  /*24c30*/  IMAD.MOV.U32 R2, RZ, RZ, RZ ;  /* 0x000000ffff027224 */ /* 0x000fc600078e00ff */
[----:B------:R-:W-:Y:S02]  /*24c40*/  @!P0 LEA.HI.X R7, R4, R3, R7, 0x2, P1 ;  /* 0x0000000304078211 */ /* 0x000fe400008f1407 */
[----:B------:R-:W-:-:S03]  /*24c50*/  ISETP.GT.U32.AND P1, PT, R20, 0x3f, PT ;  /* 0x0000003f1400780c */ /* 0x000fc60003f24070 */
[----:B------:R0:W5:Y:S01]  /*24c60*/  @!P0 LDG.E R2, desc[UR60][R6.64] ;  /* 0x0000003c06028981 */ /* 0x000162000c1e1900 */
[----:B------:R-:W-:-:S09]  /*24c70*/  ISETP.NE.AND P0, PT, R17, 0x3, PT ;  /* 0x000000031100780c */ /* 0x000fd20003f05270 */
[----:B------:R-:W-:Y:S02]  /*24c80*/  @P1 LOP3.LUT R22, R22, 0x1, RZ, 0xfc, !PT ;  /* 0x0000000116161812 */ /* 0x000fe400078efcff */
[----:B------:R-:W-:Y:S02]  /*24c90*/  ISETP.GE.AND P1, PT, R37, UR4, PT ;  /* 0x0000000425007c0c */ /* 0x000fe4000bf26270 */
[----:B------:R-:W-:-:S04]  /*24ca0*/  LOP3.LUT R22, R22, 0xffffffdf, RZ, 0xc0, !PT ;  /* 0xffffffdf16167812 */ /* 0x000fc800078ec0ff */
[----:B------:R-:W-:-:S04]  /*24cb0*/  @P0 LOP3.LUT R22, R22, 0x20, RZ, 0xfc, !PT ;  /* 0x0000002016160812 */ /* 0x000fc800078efcff */
[----:B------:R-:W-:-:S04]  /*24cc0*/  LOP3.LUT R22, R22, 0xffffffef, RZ, 0xc0, !PT ;  /* 0xffffffef16167812 */ /* 0x000fc800078ec0ff */
[----:B------:R-:W-:Y:S01]  /*24cd0*/  @P1 LOP3.LUT R22, R22, 0x10, RZ, 0xfc, !PT ;  /* 0x0000001016161812 */ /* 0x000fe200078efcff */
[----:B------:R1:W-:Y:S03]  /*24ce0*/  STL [R1+0x18], R9 ;  /* 0x0000180901007387 */ /* 0x0003e60000100800 */
[----:B------:R-:W-:-:S04]  /*24cf0*/  LOP3.LUT R22, R22, 0xfffffff7, RZ, 0xc0, !PT ;  /* 0xfffffff716167812 */ /* 0x000fc800078ec0ff */
[----:B------:R-:W-:Y:S02]  /*24d00*/  @P3 LOP3.LUT R22, R22, 0x8, RZ, 0xfc, !PT ;  /* 0x0000000816163812 */ /* 0x000fe400078efcff */
[----:B-1----:R-:W-:Y:S02]  /*24d10*/  LOP3.LUT R9, R37, 0xc0, RZ, 0xfc, !PT ;  /* 0x000000c025097812 */ /* 0x002fe400078efcff */
[----:B------:R-:W-:Y:S02]  /*24d20*/  LOP3.LUT R22, R22, 0xfffffffd, RZ, 0xc0, !PT ;  /* 0xfffffffd16167812 */ /* 0x000fe400078ec0ff */
[----:B------:R-:W-:Y:S02]  /*24d30*/  ISETP.GE.AND P1, PT, R9, UR4, PT ;  /* 0x0000000409007c0c */ /* 0x000fe4000bf26270 */
[----:B------:R-:W-:-:S04]  /*24d40*/  LOP3.LUT R22, R22, 0xfffffffb, RZ, 0xc0, !PT ;  /* 0xfffffffb16167812 */ /* 0x000fc800078ec0ff */
[----:B------:R-:W-:-:S07]  /*24d50*/  @P2 LOP3.LUT R22, R22, 0x4, RZ, 0xfc, !PT ;  /* 0x0000000416162812 */ /* 0x000fce00078efcff */
[----:B------:R-:W-:Y:S01]  /*24d60*/  @P1 LOP3.LUT R22, R22, 0x2, RZ, 0xfc, !PT ;  /* 0x0000000216161812 */ /* 0x000fe200078efcff */
[----:B0-----:R-:W-:Y:S06]  /*24d70*/  BRA.DIV UR5, `(.L_x_1942) ;  /* 0x0000005a05747947 */ /* 0x001fec000b800000 */
.L_x_2095:
[----:B------:R-:W-:Y:S02]  /*24d80*/  SHF.R.S32.HI R32, RZ, 0x1f, R18 ;  /* 0x0000001fff207819 */ /* 0x000fe40000011412 */
[----:B------:R-:W-:Y:S01]  /*24d90*/  MOV R26, R8 ;  /* 0x00000008001a7202 */ /* 0x000fe20000000f00 */
[----:B------:R-:W-:Y:S06]  /*24da0*/  @!P0 BRA `(.L_x_1943) ;  /* 0x0000000000048947 */ /* 0x000fec0003800000 */
[----:B------:R-:W-:Y:S01]  /*24db0*/  BPT.TRAP 0x1 ;  /* 0x000000040000795c */ /* 0x000fe20000300000 */
.L_x_1943:
        /* <DEDUP_REMOVED lines=19> */
[C---:B------:R-:W-:Y:S02]  /*24ef0*/  LEA R17, P0, R4.reuse, UR4, 0x1 ;  /* 0x0000000404117c11 */ /* 0x040fe4000f8008ff */
[----:B------:R-:W-:Y:S02]  /*24f00*/  SHF.L.U32 R5, R29, 0x1f, RZ ;  /* 0x0000001f1d057819 */ /* 0x000fe400000006ff */
[----:B------:R-:W-:Y:S01]  /*24f10*/  LEA.HI.X R24, R4, UR5, R24, 0x1, P0 ;  /* 0x0000000504187c11 */ /* 0x000fe200080f0c18 */
[----:B------:R-:W-:-:S07]  /*24f20*/  IMAD R4, R25, 0x8, R23 ;  /* 0x0000000819047824 */ /* 0x000fce00078e0217 */
[----:B------:R-:W0:Y:S02]  /*24f30*/  SYNCS.PHASECHK.TRANS64.TRYWAIT P0, [R4+URZ+0x30840], R5 ;  /* 0x03084005040075a7 */ /* 0x000e24000800017f */
[----:B0-----:R-:W-:Y:S05]  /*24f40*/  @!P0 BRA `(.L_x_1945) ;  /* 0x0000005800348947 */ /* 0x001fea0003800000 */
.L_x_2096:
[----:B------:R-:W-:Y:S05]  /*24f50*/  BSYNC B0 ;  /* 0x0000000000007941 */ /* 0x000fea0003800000 */
.L_x_1944:
[----:B------:R-:W0:Y:S01]  /*24f60*/  LDL R11, [R1+0xc] ;  /* 0x00000c00010b7983 */ /* 0x000e220000100800 */
[----:B------:R-:W-:Y:S01]  /*24f70*/  ULDC.64 UR4, c[0x0][0x300] ;  /* 0x0000c00000047ab9 */ /* 0x000fe20000000a00 */
[----:B------:R-:W-:Y:S01]  /*24f80*/  LOP3.LUT P5, RZ, R22, 0x10, RZ, 0xc0, !PT ;  /* 0x0000001016ff7812 */ /* 0x000fe200078ac0ff */
[----:B------:R-:W-:Y:S01]  /*24f90*/  IMAD R3, R3, UR4, RZ ;  /* 0x0000000403037c24 */ /* 0x000fe2000f8e02ff */
[----:B------:R-:W1:Y:S01]  /*24fa0*/  S2R R10, SR_TID.X ;  /* 0x00000000000a7919 */ /* 0x000e620000002100 */
[----:B------:R-:W-:Y:S01]  /*24fb0*/  IMAD.WIDE.U32 R6, R0, UR4, RZ ;  /* 0x0000000400067c25 */ /* 0x000fe2000f8e00ff */
[C---:B------:R-:W-:Y:S02]  /*24fc0*/  LOP3.LUT P4, RZ, R22.reuse, 0x8, RZ, 0xc0, !PT ;  /* 0x0000000816ff7812 */ /* 0x040fe4000788c0ff */
[----:B------:R-:W-:Y:S01]  /*24fd0*/  LOP3.LUT P3, RZ, R22, 0x4, RZ, 0xc0, !PT ;  /* 0x0000000416ff7812 */ /* 0x000fe2000786c0ff */
[----:B------:R-:W-:Y:S01]  /*24fe0*/  IMAD R3, R0, UR5, R3 ;  /* 0x0000000500037c24 */ /* 0x000fe2000f8e0203 */
[----:B------:R-:W-:Y:S01]  /*24ff0*/  ULDC.64 UR4, c[0x0][0x310] ;  /* 0x0000c40000047ab9 */ /* 0x000fe20000000a00 */
[----:B------:R-:W-:Y:S01]  /*25000*/  LOP3.LUT P2, RZ, R22, 0x2, RZ, 0xc0, !PT ;  /* 0x0000000216ff7812 */ /* 0x000fe2000784c0ff */
[----:B------:R-:W-:-:S02]  /*25010*/  IMAD R9, R9, UR4, RZ ;  /* 0x0000000409097c24 */ /* 0x000fc4000f8e02ff */
[----:B------:R-:W-:-:S03]  /*25020*/  IADD3 R7, R7, R3, RZ ;  /* 0x0000000307077210 */ /* 0x000fc60007ffe0ff */
[----:B------:R-:W-:-:S04]  /*25030*/  IMAD.WIDE.U32 R6, R2, UR4, R6 ;  /* 0x0000000402067c25 */ /* 0x000fc8000f8e0006 */
[----:B------:R-:W-:Y:S01]  /*25040*/  IMAD R2, R2, UR5, R9 ;  /* 0x0000000502027c24 */ /* 0x000fe2000f8e0209 */
[----:B------:R-:W-:Y:S02]  /*25050*/  ULDC.64 UR4, c[0x0][0x308] ;  /* 0x0000c20000047ab9 */ /* 0x000fe40000000a00 */
[----:B------:R-:W-:Y:S02]  /*25060*/  IMAD R0, R32, UR4, RZ ;  /* 0x0000000420007c24 */ /* 0x000fe4000f8e02ff */
[----:B------:R-:W-:Y:S01]  /*25070*/  IMAD.IADD R3, R7, 0x1, R2 ;  /* 0x0000000107037824 */ /* 0x000fe200078e0202 */
[----:B------:R-:W-:Y:S01]  /*25080*/  LEA R7, R25, R34, 0xe ;  /* 0x0000002219077211 */ /* 0x000fe200078e70ff */
[----:B------:R-:W-:Y:S02]  /*25090*/  IMAD.MOV.U32 R2, RZ, RZ, R6 ;  /* 0x000000ffff027224 */ /* 0x000fe400078e0006 */
[C---:B------:R-:W-:Y:S02]  /*250a0*/  IMAD R0, R18.reuse, UR5, R0 ;  /* 0x0000000512007c24 */ /* 0x040fe4000f8e0200 */
[----:B------:R-:W-:Y:S01]  /*250b0*/  IMAD.WIDE.U32 R2, R18, UR4, R2 ;  /* 0x0000000412027c25 */ /* 0x000fe2000f8e0002 */
[----:B------:R-:W-:Y:S01]  /*250c0*/  ULDC.64 UR4, c[0x0][0x2e8] ;  /* 0x0000ba0000047ab9 */ /* 0x000fe20000000a00 */
[----:B-1----:R-:W-:-:S02]  /*250d0*/  LOP3.LUT R10, R10, 0x7f, RZ, 0xc0, !PT ;  /* 0x0000007f0a0a7812 */ /* 0x002fc400078ec0ff */
[----:B------:R-:W-:Y:S01]  /*250e0*/  IMAD.IADD R6, R3, 0x1, R0 ;  /* 0x0000000103067824 */ /* 0x000fe200078e0200 */
[C---:B------:R-:W-:Y:S01]  /*250f0*/  LEA R0, P0, R2.reuse, UR4, 0x1 ;  /* 0x0000000402007c11 */ /* 0x040fe2000f8008ff */
[----:B------:R-:W-:Y:S01]  /*25100*/  UMOV UR4, 0xffffffff ;  /* 0xffffffff00047882 */ /* 0x000fe20000000000 */
[----:B------:R-:W-:Y:S02]  /*25110*/  SHF.R.U32.HI R10, RZ, 0x3, R10 ;  /* 0x00000003ff0a7819 */ /* 0x000fe4000001160a */
[----:B------:R-:W-:Y:S01]  /*25120*/  LEA.HI.X R6, R2, UR5, R6, 0x1, P0 ;  /* 0x0000000502067c11 */ /* 0x000fe200080f0c06 */
[----:B0-----:R-:W-:-:S04]  /*25130*/  IMAD R5, R8, -0x40, R11 ;  /* 0xffffffc008057824 */ /* 0x001fc800078e020b */
        /* <DEDUP_REMOVED lines=37> */
.L_x_2106:
[----:B------:R-:W-:-:S13]  /*25390*/  ISETP.GE.AND P0, PT, R5, 0x31, PT ;  /* 0x000000310500780c */ /* 0x000fda0003f06270 */
[----:B0-----:R-:W-:Y:S01]  /*253a0*/  @P0 LEA R2, P1, R37, R0, 0x1 ;  /* 0x0000000025020211 */ /* 0x001fe200078208ff */
[----:B------:R-:W-:-:S04]  /*253b0*/  @P0 IMAD R7, R7, 0x2, R23 ;  /* 0x0000000207070824 */ /* 0x000fc800078e0217 */
[----:B--2---:R-:W-:-:S05]  /*253c0*/  @P0 IMAD.X R3, RZ, RZ, R8, P1 ;  /* 0x000000ffff030224 */ /* 0x004fca00008e0608 */
        /* <DEDUP_REMOVED lines=9> */
.L_x_1947:
[----:B------:R-:W-:Y:S02]  /*25460*/  PLOP3.LUT P1, PT, P1, P0, PT, 0xa2, 0x0 ;  /* 0x000000000000781c */ /* 0x000fe40000f21472 */
[----:B------:R-:W-:-:S08]  /*25470*/  @P0 R2UR P1, UR4, R4 ;  /* 0x00000000040402ca */ /* 0x000fd00000020000 */
[----:B------:R-:W-:-:S05]  /*25480*/  @P0 PLOP3.LUT P0, PT, P1, PT, PT, 0x80, 0x0 ;  /* 0x000000000000081c */ /* 0x000fca0000f0f070 */
[----:B------:R-:W-:Y:S01]  /*25490*/  @!P1 SYNCS.ARRIVE.TRANS64.RED.A0T1 RZ, [UR4+0x30830], RZ ;  /* 0x030830ffffff99a7 */ /* 0x000fe20008200404 */
[----:B------:R-:W-:Y:S07]  /*254a0*/  @!P1 ARRIVES.LDGSTSBAR.64.TRANSCNT [UR4+0x30830] ;  /* 0x03083000ff0099b0 */ /* 0x000fee0008000a84 */
[----:B------:R-:W-:Y:S05]  /*254b0*/  @P0 BRA.U.ANY `(.L_x_1947) ;  /* 0xfffffffd00e80947 */ /* 0x000fea000393ffff */
[----:B------:R-:W-:Y:S01]  /*254c0*/  NOP ;  /* 0x0000000000007918 */ /* 0x000fe20000000000 */
[----:B------:R-:W2:Y:S02]  /*254d0*/  LDL R0, [R1+0x44] ;  /* 0x0000440001007983 */ /* 0x000ea40000100800 */
[----:B--2---:R-:W-:-:S13]  /*254e0*/  ISETP.NE.AND P2, PT, R0, 0x3, PT ;  /* 0x000000030000780c */ /* 0x004fda0003f45270 */
[----:B------:R-:W-:Y:S05]  /*254f0*/  @!P2 BRA `(.L_x_1948) ;  /* 0x000000000004a947 */ /* 0x000fea0003800000 */
[----:B------:R-:W-:Y:S01]  /*25500*/  BPT.TRAP 0x1 ;  /* 0x000000040000795c */ /* 0x000fe20000300000 */
.L_x_1948:
[----:B------:R1:W-:Y:S02]  /*25510*/  SYNCS.ARRIVE.TRANS64.A1T0 RZ, [R4+URZ+0x30830], RZ ;  /* 0x030830ff04ff79a7 */ /* 0x0003e4000810003f */
[----:B------:R-:W-:Y:S05]  /*25520*/  WARPSYNC.ALL ;  /* 0x0000000000007948 */ /* 0x000fea0003800000 */
[----:B------:R-:W-:Y:S01]  /*25530*/  ULDC.64 UR4, c[0x0][0xa00] ;  /* 0x0002800000047ab9 */ /* 0x000fe20000000a00 */
[----:B------:R-:W-:Y:S01]  /*25540*/  VIADD R0, R23, 0x10400 ;  /* 0x0001040017007836 */ /* 0x000fe20000000000 */
[----:B------:R-:W-:Y:S01]  /*25550*/  BAR.SYNC.DEFER_BLOCKING 0x8, 0x180 ;  /* 0x0206000000007b1d */ /* 0x000fe20000010000 */
[----:B------:R-:W-:-:S03]  /*25560*/  ISETP.NE.U32.AND P0, PT, RZ, UR4, PT ;  /* 0x00000004ff007c0c */ /* 0x000fc6000bf05070 */
[----:B------:R-:W-:Y:S02]  /*25570*/  LOP3.LUT P1, RZ, R0, 0x3ff, RZ, 0xc0, !PT ;  /* 0x000003ff00ff7812 */ /* 0x000fe4000782c0ff */
[----:B------:R-:W-:Y:S01]  /*25580*/  ISETP.NE.AND.EX P0, PT, RZ, UR5, PT, P0 ;  /* 0x00000005ff007c0c */ /* 0x000fe2000bf05300 */
[----:B------:R-:W-:Y:S01]  /*25590*/  ULDC.64 UR4, c[0x0][0x298] ;  /* 0x0000a60000047ab9 */ /* 0x000fe20000000a00 */
[----:B------:R-:W-:Y:S01]  /*255a0*/  SHF.R.S32.HI R0, RZ, 0x1f, R19 ;  /* 0x0000001fff007819 */ /* 0x000fe20000011413 */
[----:B------:R-:W-:Y:S01]  /*255b0*/  BSSY B6, `(.L_x_1949) ;  /* 0x000001c000067945 */ /* 0x000fe20003800000 */
[----:B0-----:R-:W-:Y:S02]  /*255c0*/  SEL R2, R19, RZ, !P0 ;  /* 0x000000ff13027207 */ /* 0x001fe40004000000 */
[----:B------:R-:W-:-:S05]  /*255d0*/  SEL R0, R0, RZ, !P0 ;  /* 0x000000ff00007207 */ /* 0x000fca0004000000 */
[----:B------:R0:W-:Y:S04]  /*255e0*/  STL [R1+0x38], R0 ;  /* 0x0000380001007387 */ /* 0x0001e80000100800 */
[----:B------:R2:W-:Y:S01]  /*255f0*/  STL [R1+0x24], R2 ;  /* 0x0000240201007387 */ /* 0x0005e20000100800 */
[----:B0-----:R-:W-:Y:S01]  /*25600*/  SHF.R.S32.HI R0, RZ, 0x1f, R35 ;  /* 0x0000001fff007819 */ /* 0x001fe20000011423 */
[----:B--2---:R-:W-:-:S04]  /*25610*/  IMAD.WIDE.U32 R2, R35, UR4, RZ ;  /* 0x0000000423027c25 */ /* 0x004fc8000f8e00ff */
[----:B------:R-:W-:Y:S01]  /*25620*/  IMAD R0, R0, UR4, RZ ;  /* 0x0000000400007c24 */ /* 0x000fe2000f8e02ff */
[----:B------:R0:W-:Y:S03]  /*25630*/  STL.64 [R1+0x28], R2 ;  /* 0x0000280201007387 */ /* 0x0001e60000100a00 */
[----:B------:R-:W-:-:S05]  /*25640*/  IMAD R0, R35, UR5, R0 ;  /* 0x0000000523007c24 */ /* 0x000fca000f8e0200 */
[----:B------:R-:W-:Y:S01]  /*25650*/  IADD3 R35, R3, R0, RZ ;  /* 0x0000000003237210 */ /* 0x000fe20007ffe0ff */
[----:B------:R-:W-:Y:S06]  /*25660*/  @!P1 BRA `(.L_x_1950) ;  /* 0x0000000000409947 */ /* 0x000fec0003800000 */
[----:B0-----:R-:W-:Y:S01]  /*25670*/  MOV R2, 0x0 ;  /* 0x0000000000027802 */ /* 0x001fe20000000f00 */
[----:B------:R-:W-:Y:S01]  /*25680*/  ULDC.64 UR4, c[0x4][0x138] ;  /* 0x01004e0000047ab9 */ /* 0x000fe20000000a00 */
[----:B------:R-:W-:Y:S01]  /*25690*/  ULDC.64 UR6, c[0x4][0x140] ;  /* 0x0100500000067ab9 */ /* 0x000fe20000000a00 */
[----:B------:R-:W-:Y:S01]  /*256a0*/  ULDC.64 UR8, c[0x4][0xb0] ;  /* 0x01002c0000087ab9 */ /* 0x000fe20000000a00 */
[----:B-1----:R-:W-:Y:S01]  /*256b0*/  IMAD.U32 R4, RZ, RZ, UR4 ;  /* 0x00000004ff047e24 */ /* 0x002fe2000f8e00ff */
[----:B------:R-:W-:Y:S01]  /*256c0*/  MOV R10, UR8 ;  /* 0x00000008000a7c02 */ /* 0x000fe20008000f00 */
[----:B------:R-:W0:Y:S01]  /*256d0*/  LDC.64 R2, c[0x4][R2] ;  /* 0x0100000002027b82 */ /* 0x000e220000000a00 */
[----:B------:R-:W-:Y:S02]  /*256e0*/  IMAD.U32 R5, RZ, RZ, UR5 ;  /* 0x00000005ff057e24 */ /* 0x000fe4000f8e00ff */
[----:B------:R-:W-:Y:S02]  /*256f0*/  IMAD.U32 R6, RZ, RZ, UR6 ;  /* 0x00000006ff067e24 */ /* 0x000fe4000f8e00ff */
[----:B------:R-:W-:-:S02]  /*25700*/  IMAD.U32 R7, RZ, RZ, UR7 ;  /* 0x00000007ff077e24 */ /* 0x000fc4000f8e00ff */
[----:B------:R-:W-:Y:S02]  /*25710*/  IMAD.U32 R11, RZ, RZ, UR9 ;  /* 0x00000009ff0b7e24 */ /* 0x000fe4000f8e00ff */
[----:B------:R-:W-:Y:S02]  /*25720*/  IMAD.MOV.U32 R8, RZ, RZ, 0x70 ;  /* 0x00000070ff087424 */ /* 0x000fe400078e00ff */
[----:B------:R-:W-:Y:S02]  /*25730*/  IMAD.MOV.U32 R12, RZ, RZ, 0x1 ;  /* 0x00000001ff0c7424 */ /* 0x000fe400078e00ff */
[----:B------:R-:W-:-:S07]  /*25740*/  IMAD.MOV.U32 R13, RZ, RZ, RZ ;  /* 0x000000ffff0d7224 */ /* 0x000fce00078e00ff */
[----:B------:R-:W-:-:S07]  /*25750*/  LEPC R20, `(.L_x_1950) ;  /* 0x000000001014794e */ /* 0x000fce0000000000 */
[----:B0-----:R-:W-:Y:S05]  /*25760*/  CALL.ABS.NOINC R2 ;  /* 0x0000000002007343 */ /* 0x001fea0003c00000 */
.L_x_1950:
[----:B------:R-:W-:Y:S05]  /*25770*/  BSYNC B6 ;  /* 0x0000000000067941 */ /* 0x000fea0003800000 */
.L_x_1949:
[----:B------:R-:W2:Y:S01]  /*25780*/  LDL.LU R20, [R1+0x38] ;  /* 0x0000380001147983 */ /* 0x000ea20000300800 */
[----:B------:R-:W-:Y:S01]  /*25790*/  ULDC.64 UR4, c[0x0][0x2d8] ;  /* 0x0000b60000047ab9 */ /* 0x000fe20000000a00 */
[----:B------:R-:W3:Y:S02]  /*257a0*/  LDC R7, c[0x0][0x448] ;  /* 0x00011200ff077b82 */ /* 0x000ee40000000800 */
[----:B------:R-:W4:Y:S04]  /*257b0*/  LDL.LU R21, [R1+0x24] ;  /* 0x0000240001157983 */ /* 0x000f280000300800 */
[----:B0-----:R-:W5:Y:S01]  /*257c0*/  LDL.LU.64 R2, [R1+0x28] ;  /* 0x0000280001027983 */ /* 0x001f620000300a00 */
[----:B------:R-:W-:Y:S01]  /*257d0*/  IMAD R0, R32, UR4, RZ ;  /* 0x0000000420007c24 */ /* 0x000fe2000f8e02ff */
[----:B------:R-:W-:-:S02]  /*257e0*/  LOP3.LUT R10, R37, 0x40, RZ, 0xfc, !PT ;  /* 0x00000040250a7812 */ /* 0x000fc400078efcff */
[C---:B------:R-:W-:Y:S01]  /*257f0*/  LOP3.LUT R8, R37.reuse, 0x80, RZ, 0xfc, !PT ;  /* 0x0000008025087812 */ /* 0x040fe200078efcff */
[----:B------:R-:W-:Y:S01]  /*25800*/  IMAD R0, R18, UR5, R0 ;  /* 0x0000000512007c24 */ /* 0x000fe2000f8e0200 */
[----:B------:R-:W-:Y:S02]  /*25810*/  LOP3.LUT R9, R37, 0xc0, RZ, 0xfc, !PT ;  /* 0x000000c025097812 */ /* 0x000fe400078efcff */
[----:B---3--:R-:W-:-:S13]  /*25820*/  ISETP.NE.AND P0, PT, R7, 0x1, PT ;  /* 0x000000010700780c */ /* 0x008fda0003f05270 */
[----:B------:R-:W0:Y:S08]  /*25830*/  @P0 LDC R5, c[0x0][0x44c] ;  /* 0x00011300ff050b82 */ /* 0x000e300000000800 */
[----:B------:R-:W3:Y:S01]  /*25840*/  @P0 LDC R6, c[0x0][0x450] ;  /* 0x00011400ff060b82 */ /* 0x000ee20000000800 */
[----:B-----5:R-:W-:-:S03]  /*25850*/  MOV R3, R35 ;  /* 0x0000002300037202 */ /* 0x020fc60000000f00 */
[----:B------:R-:W-:Y:S01]  /*25860*/  IMAD.WIDE.U32 R2, R18, UR4, R2 ;  /* 0x0000000412027c25 */ /* 0x000fe2000f8e0002 */
[----:B------:R-:W-:-:S03]  /*25870*/  ULDC.64 UR4, c[0x0][0x2e0] ;  /* 0x0000b80000047ab9 */ /* 0x000fc60000000a00 */
[----:B------:R-:W-:Y:S02]  /*25880*/  IMAD.IADD R3, R3, 0x1, R0 ;  /* 0x0000000103037824 */ /* 0x000fe400078e0200 */
[----:B--2---:R-:W-:Y:S02]  /*25890*/  IMAD R0, R20, UR4, RZ ;  /* 0x0000000414007c24 */ /* 0x004fe4000f8e02ff */
[----:B------:R-:W2:Y:S01]  /*258a0*/  S2R R20, SR_TID.X ;  /* 0x0000000000147919 */ /* 0x000ea20000002100 */
[----:B----4-:R-:W-:-:S04]  /*258b0*/  IMAD.WIDE.U32 R2, R21, UR4, R2 ;  /* 0x0000000415027c25 */ /* 0x010fc8000f8e0002 */
[----:B------:R-:W-:Y:S01]  /*258c0*/  IMAD R0, R21, UR5, R0 ;  /* 0x0000000515007c24 */ /* 0x000fe2000f8e0200 */
[----:B------:R-:W-:-:S03]  /*258d0*/  ULDC.64 UR4, c[0x0][0x2d0] ;  /* 0x0000b40000047ab9 */ /* 0x000fc60000000a00 */
[----:B------:R-:W-:Y:S01]  /*258e0*/  IMAD.IADD R3, R3, 0x1, R0 ;  /* 0x0000000103037824 */ /* 0x000fe200078e0200 */
[----:B--2---:R-:W-:-:S04]  /*258f0*/  LOP3.LUT R20, R20, 0x7f, RZ, 0xc0, !PT ;  /* 0x0000007f14147812 */ /* 0x004fc800078ec0ff */
[----:B------:R-:W-:Y:S02]  /*25900*/  SHF.R.U32.HI R21, RZ, 0x3, R20 ;  /* 0x00000003ff157819 */ /* 0x000fe40000011614 */
[----:B------:R-:W2:Y:S02]  /*25910*/  S2R R20, SR_TID.X ;  /* 0x0000000000147919 */ /* 0x000ea40000002100 */
[----:B--2---:R-:W-:-:S05]  /*25920*/  IMAD.SHL.U32 R20, R20, 0x10, RZ ;  /* 0x0000001014147824 */ /* 0x004fca00078e00ff */
[----:B------:R-:W-:-:S05]  /*25930*/  LOP3.LUT R20, R21, 0x70, R20, 0xf8, !PT ;  /* 0x0000007015147812 */ /* 0x000fca00078ef814 */
[----:B------:R-:W-:Y:S02]  /*25940*/  IMAD.IADD R0, R20, 0x1, R28 ;  /* 0x0000000114007824 */ /* 0x000fe400078e021c */
[----:B------:R-:W2:Y:S02]  /*25950*/  S2R R20, SR_TID.X ;  /* 0x0000000000147919 */ /* 0x000ea40000002100 */
[----:B0-----:R-:W-:Y:S01]  /*25960*/  @P0 IMAD.HI.U32 R5, R0, R5, RZ ;  /* 0x0000000500050227 */ /* 0x001fe200078e00ff */
[----:B-1----:R-:W-:-:S04]  /*25970*/  MOV R4, R0 ;  /* 0x0000000000047202 */ /* 0x002fc80000000f00 */
[----:B---3--:R-:W-:-:S05]  /*25980*/  @P0 SHF.R.U32.HI R4, RZ, R6, R5 ;  /* 0x00000006ff040219 */ /* 0x008fca0000011605 */
[----:B------:R-:W-:Y:S02]  /*25990*/  IMAD.MOV R5, RZ, RZ, -R4 ;  /* 0x000000ffff057224 */ /* 0x000fe400078e0a04 */
[----:B------:R-:W-:-:S04]  /*259a0*/  IMAD.WIDE.U32 R2, R4, UR4, R2 ;  /* 0x0000000404027c25 */ /* 0x000fc8000f8e0002 */
[----:B------:R-:W-:Y:S01]  /*259b0*/  IMAD R0, R7, R5, R0 ;  /* 0x0000000507007224 */ /* 0x000fe200078e0200 */
[----:B------:R-:W-:-:S05]  /*259c0*/  SHF.R.S32.HI R5, RZ, 0x1f, R4 ;  /* 0x0000001fff057819 */ /* 0x000fca0000011404 */
[----:B------:R-:W-:-:S04]  /*259d0*/  IMAD R5, R5, UR4, RZ ;  /* 0x0000000405057c24 */ /* 0x000fc8000f8e02ff */
[----:B------:R-:W-:Y:S01]  /*259e0*/  IMAD R5, R4, UR5, R5 ;  /* 0x0000000504057c24 */ /* 0x000fe2000f8e0205 */
[----:B------:R-:W-:Y:S01]  /*259f0*/  SHF.R.S32.HI R4, RZ, 0x1f, R0 ;  /* 0x0000001fff047819 */ /* 0x000fe20000011400 */
[----:B------:R-:W-:Y:S02]  /*25a00*/  ULDC.64 UR4, c[0x0][0x2c8] ;  /* 0x0000b20000047ab9 */ /* 0x000fe40000000a00 */
[----:B------:R-:W-:Y:S01]  /*25a10*/  IMAD.IADD R3, R3, 0x1, R5 ;  /* 0x0000000103037824 */ /* 0x000fe200078e0205 */
[----:B--2---:R-:W-:Y:S01]  /*25a20*/  LOP3.LUT R20, R20, 0x7f, RZ, 0xc0, !PT ;  /* 0x0000007f14147812 */ /* 0x004fe200078ec0ff */
[----:B------:R-:W-:Y:S02]  /*25a30*/  IMAD R4, R4, UR4, RZ ;  /* 0x0000000404047c24 */ /* 0x000fe4000f8e02ff */
[----:B------:R-:W-:-:S04]  /*25a40*/  IMAD.WIDE.U32 R2, R0, UR4, R2 ;  /* 0x0000000400027c25 */ /* 0x000fc8000f8e0002 */
[----:B------:R-:W-:Y:S01]  /*25a50*/  IMAD R0, R0, UR5, R4 ;  /* 0x0000000500007c24 */ /* 0x000fe2000f8e0204 */
[----:B------:R-:W-:Y:S02]  /*25a60*/  ULDC.64 UR4, c[0x0][0x280] ;  /* 0x0000a00000047ab9 */ /* 0x000fe40000000a00 */
[C---:B------:R-:W-:Y:S01]  /*25a70*/  LEA R4, P0, R2.reuse, UR4, 0x1 ;  /* 0x0000000402047c11 */ /* 0x040fe2000f8008ff */
[----:B------:R-:W-:Y:S01]  /*25a80*/  IMAD.IADD R0, R3, 0x1, R0 ;  /* 0x0000000103007824 */ /* 0x000fe200078e0200 */
[----:B------:R-:W-:Y:S02]  /*25a90*/  ULDC UR4, c[0x0][0x2b8] ;  /* 0x0000ae0000047ab9 */ /* 0x000fe40000000800 */
[----:B------:R-:W-:Y:S02]  /*25aa0*/  ISETP.GE.AND P4, PT, R37, UR4, PT ;  /* 0x0000000425007c0c */ /* 0x000fe4000bf86270 */
[----:B------:R-:W-:Y:S01]  /*25ab0*/  LEA.HI.X R0, R2, UR5, R0, 0x1, P0 ;  /* 0x0000000502007c11 */ /* 0x000fe200080f0c00 */
[----:B------:R-:W-:Y:S01]  /*25ac0*/  UMOV UR5, 0xffffffff ;  /* 0xffffffff00057882 */ /* 0x000fe20000000000 */
[----:B------:R-:W-:-:S02]  /*25ad0*/  ISETP.GE.AND P3, PT, R10, UR4, PT ;  /* 0x000000040a007c0c */ /* 0x000fc4000bf66270 */
[----:B------:R-:W-:Y:S02]  /*25ae0*/  ISETP.GE.AND P2, PT, R8, UR4, PT ;  /* 0x0000000408007c0c */ /* 0x000fe4000bf46270 */
[----:B------:R-:W-:Y:S02]  /*25af0*/  ISETP.GE.AND P1, PT, R9, UR4, PT ;  /* 0x0000000409007c0c */ /* 0x000fe4000bf26270 */
[----:B------:R-:W-:Y:S01]  /*25b00*/  SHF.R.U32.HI R8, RZ, 0x3, R20 ;  /* 0x00000003ff087819 */ /* 0x000fe20000011614 */
[----:B------:R-:W-:Y:S10]  /*25b10*/  BRA.DIV UR5, `(.L_x_1951) ;  /* 0x0000005205b07947 */ /* 0x000ff4000b800000 */
[----:B------:R-:W0:Y:S01]  /*25b20*/  SHFL.IDX PT, R3, R4, RZ, 0x181f ;  /* 0x00181fff04037589 */ /* 0x000e2200000e0000 */
[----:B------:R-:W-:Y:S02]  /*25b30*/  IMAD R5, R31, R7, RZ ;  /* 0x000000071f057224 */ /* 0x000fe400078e02ff */
[----:B------:R-:W-:Y:S01]  /*25b40*/  IMAD.IADD R28, R8, 0x1, R28 ;  /* 0x00000001081c7824 */ /* 0x000fe200078e021c */
[----:B------:R-:W1:Y:S03]  /*25b50*/  SHFL.IDX PT, R2, R0, RZ, 0x181f ;  /* 0x00181fff00027589 */ /* 0x000e6600000e0000 */
[C---:B------:R-:W-:Y:S01]  /*25b60*/  VIADD R6, R28.reuse, 0x10 ;  /* 0x000000101c067836 */ /* 0x040fe20000000000 */
[----:B------:R-:W-:Y:S01]  /*25b70*/  ISETP.GE.AND P0, PT, R28, R5, PT ;  /* 0x000000051c00720c */ /* 0x000fe20003f06270 */
[----:B------:R-:W-:-:S12]  /*25b80*/  SHFL.IDX PT, R14, R4, 0x7, 0x181f ;  /* 0x00f81f00040e7f89 */ /* 0x000fd800000e0000 */
[----:B0-----:R-:W-:-:S04]  /*25b90*/  @!P0 LEA R3, P5, R37, R3, 0x1 ;  /* 0x0000000325038211 */ /* 0x001fc800078a08ff */
[----:B-1----:R-:W-:-:S04]  /*25ba0*/  @!P0 IADD3.X R2, RZ, R2, RZ, P5, !PT ;  /* 0x00000002ff028210 */ /* 0x002fc80002ffe4ff */
[----:B------:R-:W-:-:S04]  /*25bb0*/  @!P0 LOP3.LUT R3, R3, R2, RZ, 0x3c, !PT ;  /* 0x0000000203038212 */ /* 0x000fc800078e3cff */
[----:B------:R-:W-:-:S04]  /*25bc0*/  @!P0 LOP3.LUT R2, R3, R2, RZ, 0x3c, !PT ;  /* 0x0000000203028212 */ /* 0x000fc800078e3cff */
[----:B------:R-:W-:-:S05]  /*25bd0*/  @!P0 LOP3.LUT R3, R3, R2, RZ, 0x3c, !PT ;  /* 0x0000000203038212 */ /* 0x000fca00078e3cff */
[----:B------:R-:W-:Y:S04]  /*25be0*/  @!P0 LDGSTS.E.BYPASS.LTC128B.128 [R36+0x10400], desc[UR60][R2.64], !P4 ;  /* 0x1040000002248fae */ /* 0x000fe8000e101d7c */
[----:B------:R-:W-:Y:S04]  /*25bf0*/  @!P0 LDGSTS.E.BYPASS.LTC128B.128 [R36+0x14400], desc[UR60][R2.64+0x80], !P3 ;  /* 0x1440008002248fae */ /* 0x000fe8000d901d7c */
[----:B------:R-:W-:Y:S04]  /*25c00*/  @!P0 LDGSTS.E.BYPASS.LTC128B.128 [R36+0x18400], desc[UR60][R2.64+0x100], !P2 ;  /* 0x1840010002248fae */ /* 0x000fe8000d101d7c */
[----:B------:R0:W-:Y:S01]  /*25c10*/  @!P0 LDGSTS.E.BYPASS.LTC128B.128 [R36+0x1c400], desc[UR60][R2.64+0x180], !P1 ;  /* 0x1c40018002248fae */ /* 0x0001e2000c901d7c */
[----:B------:R-:W-:Y:S01]  /*25c20*/  ISETP.GE.AND P0, PT, R6, R5, PT ;  /* 0x000000050600720c */ /* 0x000fe20003f06270 */
[----:B------:R-:W-:-:S02]  /*25c30*/  VIADD R6, R28, 0x20 ;  /* 0x000000201c067836 */ /* 0x000fc40000000000 */
[----:B0-----:R-:W0:Y:S04]  /*25c40*/  SHFL.IDX PT, R3, R4, 0x1, 0x181f ;  /* 0x00381f0004037f89 */ /* 0x001e2800000e0000 */
[----:B------:R-:W1:Y:S06]  /*25c50*/  SHFL.IDX PT, R2, R0, 0x1, 0x181f ;  /* 0x00381f0000027f89 */ /* 0x000e6c00000e0000 */
[----:B0-----:R-:W-:-:S05]  /*25c60*/  @!P0 LEA R3, P5, R37, R3, 0x1 ;  /* 0x0000000325038211 */ /* 0x001fca00078a08ff */
[----:B-1----:R-:W-:-:S05]  /*25c70*/  @!P0 IMAD.X R2, RZ, RZ, R2, P5 ;  /* 0x000000ffff028224 */ /* 0x002fca00028e0602 */
[----:B------:R-:W-:-:S04]  /*25c80*/  @!P0 LOP3.LUT R3, R3, R2, RZ, 0x3c, !PT ;  /* 0x0000000203038212 */ /* 0x000fc800078e3cff */
[----:B------:R-:W-:-:S04]  /*25c90*/  @!P0 LOP3.LUT R2, R3, R2, RZ, 0x3c, !PT ;  /* 0x0000000203028212 */ /* 0x000fc800078e3cff */
[----:B------:R-:W-:-:S05]  /*25ca0*/  @!P0 LOP3.LUT R3, R3, R2, RZ, 0x3c, !PT ;  /* 0x0000000203038212 */ /* 0x000fca00078e3cff */
[----:B------:R-:W-:Y:S04]  /*25cb0*/  @!P0 LDGSTS.E.BYPASS.LTC128B.128 [R36+0x10c00], desc[UR60][R2.64], !P4 ;  /* 0x10c0000002248fae */ /* 0x000fe8000e101d7c */
[----:B------:R-:W-:Y:S04]  /*25cc0*/  @!P0 LDGSTS.E.BYPASS.LTC128B.128 [R36+0x14c00], desc[UR60][R2.64+0x80], !P3 ;  /* 0x14c0008002248fae */ /* 0x000fe8000d901d7c */
[----:B------:R-:W-:Y:S04]  /*25cd0*/  @!P0 LDGSTS.E.BYPASS.LTC128B.128 [R36+0x18c00], desc[UR60][R2.64+0x100], !P2 ;  /* 0x18c0010002248fae */ /* 0x000fe8000d101d7c */
[----:B------:R0:W-:Y:S01]  /*25ce0*/  @!P0 LDGSTS.E.BYPASS.LTC128B.128 [R36+0x1cc00], desc[UR60][R2.64+0x180], !P1 ;  /* 0x1cc0018002248fae */ /* 0x0001e2000c901d7c */
[----:B------:R-:W-:-:S02]  /*25cf0*/  ISETP.GE.AND P0, PT, R6, R5, PT ;  /* 0x000000050600720c */ /* 0x000fc40003f06270 */
[----:B------:R-:W-:Y:S01]  /*25d00*/  IADD3 R6, R28, 0x30, RZ ;  /* 0x000000301c067810 */ /* 0x000fe20007ffe0ff */
        /* <DEDUP_REMOVED lines=50> */
[----:B------:R-:W-:-:S03]  /*26030*/  ISETP.GE.AND P0, PT, R6, R5, PT ;  /* 0x000000050600720c */ /* 0x000fc60003f06270 */
[----:B------:R-:W-:Y:S04]  /*26040*/  SHFL.IDX PT, R6, R0, 0x7, 0x181f ;  /* 0x00f81f0000067f89 */ /* 0x000fe800000e0000 */
[----:B0-----:R-:W0:Y:S04]  /*26050*/  SHFL.IDX PT, R3, R4, 0x6, 0x181f ;  /* 0x00d81f0004037f89 */ /* 0x001e2800000e0000 */
[----:B------:R-:W1:Y:S02]  /*26060*/  SHFL.IDX PT, R2, R0, 0x6, 0x181f ;  /* 0x00d81f0000027f89 */ /* 0x000e6400000e0000 */
[----:B0-----:R-:W-:-:S05]  /*26070*/  @!P0 LEA R3, P5, R37, R3, 0x1 ;  /* 0x0000000325038211 */ /* 0x001fca00078a08ff */
[----:B-1----:R-:W-:-:S05]  /*26080*/  @!P0 IMAD.X R2, RZ, RZ, R2, P5 ;  /* 0x000000ffff028224 */ /* 0x002fca00028e0602 */
[----:B------:R-:W-:-:S04]  /*26090*/  @!P0 LOP3.LUT R3, R3, R2, RZ, 0x3c, !PT ;  /* 0x0000000203038212 */ /* 0x000fc800078e3cff */
[----:B------:R-:W-:-:S04]  /*260a0*/  @!P0 LOP3.LUT R2, R3, R2, RZ, 0x3c, !PT ;  /* 0x0000000203028212 */ /* 0x000fc800078e3cff */
[----:B------:R-:W-:-:S05]  /*260b0*/  @!P0 LOP3.LUT R3, R3, R2, RZ, 0x3c, !PT ;  /* 0x0000000203038212 */ /* 0x000fca00078e3cff */
[----:B------:R0:W-:Y:S04]  /*260c0*/  @!P0 LDGSTS.E.BYPASS.LTC128B.128 [R36+0x13400], desc[UR60][R2.64], !P4 ;  /* 0x1340000002248fae */ /* 0x0001e8000e101d7c */
[----:B------:R0:W-:Y:S04]  /*260d0*/  @!P0 LDGSTS.E.BYPASS.LTC128B.128 [R36+0x17400], desc[UR60][R2.64+0x80], !P3 ;  /* 0x1740008002248fae */ /* 0x0001e8000d901d7c */
[----:B------:R0:W-:Y:S04]  /*260e0*/  @!P0 LDGSTS.E.BYPASS.LTC128B.128 [R36+0x1b400], desc[UR60][R2.64+0x100], !P2 ;  /* 0x1b40010002248fae */ /* 0x0001e8000d101d7c */
[----:B------:R0:W-:Y:S02]  /*260f0*/  @!P0 LDGSTS.E.BYPASS.LTC128B.128 [R36+0x1f400], desc[UR60][R2.64+0x180], !P1 ;  /* 0x1f40018002248fae */ /* 0x0001e4000c901d7c */
.L_x_2123:
[----:B------:R-:W-:Y:S01]  /*26100*/  VIADD R28, R28, 0x70 ;  /* 0x000000701c1c7836 */ /* 0x000fe20000000000 */
[----:B------:R-:W-:Y:S04]  /*26110*/  BSSY B0, `(.L_x_1952) ;  /* 0x000000c000007945 */ /* 0x000fe80003800000 */
[----:B------:R-:W-:-:S13]  /*26120*/  ISETP.GE.AND P0, PT, R28, R5, PT ;  /* 0x000000051c00720c */ /* 0x000fda0003f06270 */
[----:B------:R-:W-:Y:S05]  /*26130*/  @P0 BRA `(.L_x_1953) ;  /* 0x0000000000240947 */ /* 0x000fea0003800000 */
[----:B0-----:R-:W-:-:S05]  /*26140*/  LEA R2, P0, R37, R14, 0x1 ;  /* 0x0000000e25027211 */ /* 0x001fca00078008ff */
        /* <DEDUP_REMOVED lines=8> */
.L_x_1953:
[----:B------:R-:W-:Y:S05]  /*261d0*/  BSYNC B0 ;  /* 0x0000000000007941 */ /* 0x000fea0003800000 */
.L_x_1952:
[----:B------:R-:W-:Y:S01]  /*261e0*/  NOP ;  /* 0x0000000000007918 */ /* 0x000fe20000000000 */
[----:B------:R-:W-:-:S13]  /*261f0*/  PLOP3.LUT P0, PT, PT, PT, PT, 0x80, 0x0 ;  /* 0x000000000000781c */ /* 0x000fda0003f0f070 */
.L_x_1954:
[----:B------:R-:W-:Y:S02]  /*26200*/  PLOP3.LUT P1, PT, P1, P0, PT, 0xa2, 0x0 ;  /* 0x000000000000781c */ /* 0x000fe40000f21472 */
[----:B------:R-:W-:-:S08]  /*26210*/  @P0 R2UR P1, UR4, R23 ;  /* 0x00000000170402ca */ /* 0x000fd00000020000 */
[----:B------:R-:W-:-:S05]  /*26220*/  @P0 PLOP3.LUT P0, PT, P1, PT, PT, 0x80, 0x0 ;  /* 0x000000000000081c */ /* 0x000fca0000f0f070 */
[----:B------:R-:W-:Y:S01]  /*26230*/  @!P1 SYNCS.ARRIVE.TRANS64.RED.A0T1 RZ, [UR4+0x30800], RZ ;  /* 0x030800ffffff99a7 */ /* 0x000fe20008200404 */
[----:B------:R-:W-:Y:S07]  /*26240*/  @!P1 ARRIVES.LDGSTSBAR.64.TRANSCNT [UR4+0x30800] ;  /* 0x03080000ff0099b0 */ /* 0x000fee0008000a84 */
[----:B------:R-:W-:Y:S05]  /*26250*/  @P0 BRA.U.ANY `(.L_x_1954) ;  /* 0xfffffffd00e80947 */ /* 0x000fea000393ffff */
[----:B01----:R-:W2:Y:S04]  /*26260*/  LDL.LU R3, [R1+0x34] ;  /* 0x0000340001037983 */ /* 0x003ea80000300800 */
[----:B------:R-:W3:Y:S01]  /*26270*/  LDL.LU R2, [R1+0x30] ;  /* 0x0000300001027983 */ /* 0x000ee20000300800 */
[----:B--2---:R-:W-:-:S04]  /*26280*/  IADD3 R3, R3, 0x1, RZ ;  /* 0x0000000103037810 */ /* 0x004fc80007ffe0ff */
[----:B------:R-:W-:Y:S01]  /*26290*/  LEA.HI R0, R3, R3, RZ, 0x1 ;  /* 0x0000000303007211 */ /* 0x000fe200078f08ff */
[----:B------:R0:W-:Y:S01]  /*262a0*/  STL [R1+0x34], R3 ;  /* 0x0000340301007387 */ /* 0x0001e20000100800 */
[----:B---3--:R-:W-:Y:S02]  /*262b0*/  VIADD R4, R2, 0xfffffffe ;  /* 0xfffffffe02047836 */ /* 0x008fe40000000000 */
        /* <DEDUP_REMOVED lines=8> */
.L_x_2124:
[----:B------:R-:W-:Y:S05]  /*26340*/  BSYNC B0 ;  /* 0x0000000000007941 */ /* 0x000fea0003800000 */
.L_x_1955:
[----:B------:R-:W2:Y:S01]  /*26350*/  LDL R2, [R1+0x14] ;  /* 0x0000140001027983 */ /* 0x000ea20000100800 */
[----:B------:R-:W-:Y:S01]  /*26360*/  BSSY B0, `(.L_x_1957) ;  /* 0x0000105000007945 */ /* 0x000fe20003800000 */
[----:B--2---:R-:W-:-:S13]  /*26370*/  ISETP.GE.AND P0, PT, R4, R2, PT ;  /* 0x000000020400720c */ /* 0x004fda0003f06270 */
[----:B------:R-:W-:Y:S05]  /*26380*/  @!P0 BRA `(.L_x_1958) ;  /* 0x0000001000088947 */ /* 0x000fea0003800000 */
[C---:B------:R-:W-:Y:S01]  /*26390*/  LOP3.LUT R5, R37.reuse, 0x40, RZ, 0xfc, !PT ;  /* 0x0000004025057812 */ /* 0x040fe200078efcff */
[----:B------:R-:W-:Y:S01]  /*263a0*/  ULDC UR4, c[0x0][0x2f4] ;  /* 0x0000bd0000047ab9 */ /* 0x000fe20000000800 */
[C---:B------:R-:W-:Y:S01]  /*263b0*/  LOP3.LUT R3, R37.reuse, 0x80, RZ, 0xfc, !PT ;  /* 0x0000008025037812 */ /* 0x040fe200078efcff */
[----:B------:R-:W-:Y:S01]  /*263c0*/  IMAD.MOV.U32 R6, RZ, RZ, R25 ;  /* 0x000000ffff067224 */ /* 0x000fe200078e0019 */
[C---:B------:R-:W-:Y:S01]  /*263d0*/  LOP3.LUT R2, R37.reuse, 0xc0, RZ, 0xfc, !PT ;  /* 0x000000c025027812 */ /* 0x040fe200078efcff */
[----:B------:R-:W-:Y:S01]  /*263e0*/  IMAD.MOV.U32 R10, RZ, RZ, R29 ;  /* 0x000000ffff0a7224 */ /* 0x000fe200078e001d */
[----:B------:R-:W-:Y:S02]  /*263f0*/  MOV R31, R26 ;  /* 0x0000001a001f7202 */ /* 0x000fe40000000f00 */
[----:B------:R-:W-:Y:S02]  /*26400*/  ISETP.GE.AND P4, PT, R37, UR4, PT ;  /* 0x0000000425007c0c */ /* 0x000fe4000bf86270 */
[----:B------:R-:W-:-:S02]  /*26410*/  ISETP.GE.AND P3, PT, R5, UR4, PT ;  /* 0x0000000405007c0c */ /* 0x000fc4000bf66270 */
[----:B------:R-:W-:Y:S02]  /*26420*/  ISETP.GE.AND P2, PT, R3, UR4, PT ;  /* 0x0000000403007c0c */ /* 0x000fe4000bf46270 */
[----:B------:R-:W-:-:S13]  /*26430*/  ISETP.GE.AND P1, PT, R2, UR4, PT ;  /* 0x0000000402007c0c */ /* 0x000fda000bf26270 */
.L_x_1971:
[----:B------:R-:W2:Y:S01]  /*26440*/  LDL R3, [R1+0x10] ;  /* 0x0000100001037983 */ /* 0x000ea20000100800 */
[----:B------:R-:W1:Y:S03]  /*26450*/  LDC R5, c[0x0][0x430] ;  /* 0x00010c00ff057b82 */ /* 0x000e660000000800 */
[----:B------:R-:W3:Y:S04]  /*26460*/  LDL R12, [R1+0x18] ;  /* 0x00001800010c7983 */ /* 0x000ee80000100800 */
[----:B------:R-:W4:Y:S01]  /*26470*/  LDL R11, [R1+0x44] ;  /* 0x00004400010b7983 */ /* 0x000f220000100800 */
[----:B0-----:R-:W0:Y:S01]  /*26480*/  S2R R0, SR_TID.X ;  /* 0x0000000000007919 */ /* 0x001e220000002100 */
[----:B------:R-:W0:Y:S01]  /*26490*/  S2R R8, SR_TID.X ;  /* 0x0000000000087919 */ /* 0x000e220000002100 */
[----:B-1----:R-:W-:-:S13]  /*264a0*/  ISETP.NE.AND P0, PT, R5, 0x1, PT ;  /* 0x000000010500780c */ /* 0x002fda0003f05270 */
[----:B------:R-:W1:Y:S01]  /*264b0*/  @P0 LDC R2, c[0x0][0x434] ;  /* 0x00010d00ff020b82 */ /* 0x000e620000000800 */
[----:B0-----:R-:W-:Y:S01]  /*264c0*/  LOP3.LUT R0, R0, 0x7f, RZ, 0xc0, !PT ;  /* 0x0000007f00007812 */ /* 0x001fe200078ec0ff */
[----:B------:R-:W-:-:S03]  /*264d0*/  IMAD.SHL.U32 R8, R8, 0x10, RZ ;  /* 0x0000001008087824 */ /* 0x000fc600078e00ff */
[----:B------:R-:W-:-:S04]  /*264e0*/  SHF.R.U32.HI R0, RZ, 0x3, R0 ;  /* 0x00000003ff007819 */ /* 0x000fc80000011600 */
[----:B------:R-:W-:Y:S02]  /*264f0*/  LOP3.LUT R8, R0, 0x70, R8, 0xf8, !PT ;  /* 0x0000007000087812 */ /* 0x000fe400078ef808 */
[----:B------:R-:W0:Y:S02]  /*26500*/  @P0 LDC R0, c[0x0][0x438] ;  /* 0x00010e00ff000b82 */ /* 0x000e240000000800 */
[----:B------:R-:W-:Y:S01]  /*26510*/  ISETP.GT.U32.AND P5, PT, R8, 0x3f, PT ;  /* 0x0000003f0800780c */ /* 0x000fe20003fa4070 */
[----:B------:R-:W-:Y:S01]  /*26520*/  VIADD R25, R6, 0x1 ;  /* 0x0000000106197836 */ /* 0x000fe20000000000 */
[----:B------:R-:W-:Y:S05]  /*26530*/  YIELD ;  /* 0x0000000000007946 */ /* 0x000fea0003800000 */
[----:B------:R-:W-:-:S02]  /*26540*/  IMAD.MOV.U32 R26, RZ, RZ, R4 ;  /* 0x000000ffff1a7224 */ /* 0x000fc400078e0004 */
[----:B--2---:R-:W-:-:S04]  /*26550*/  IMAD R3, R4, 0x40, R3 ;  /* 0x0000004004037824 */ /* 0x004fc800078e0203 */
[----:B------:R-:W-:Y:S02]  /*26560*/  IMAD.IADD R3, R8, 0x1, R3 ;  /* 0x0000000108037824 */ /* 0x000fe400078e0203 */
[----:B------:R-:W3:Y:S02]  /*26570*/  @!P5 LDC.64 R8, c[0x0][0x428] ;  /* 0x00010a00ff08db82 */ /* 0x000ee40000000a00 */
[----:B-1----:R-:W-:-:S04]  /*26580*/  @P0 IMAD.HI.U32 R7, R3, R2, RZ ;  /* 0x0000000203070227 */ /* 0x002fc800078e00ff */
[----:B------:R-:W-:Y:S01]  /*26590*/  IMAD.MOV.U32 R2, RZ, RZ, R3 ;  /* 0x000000ffff027224 */ /* 0x000fe200078e0003 */
[----:B0-----:R-:W-:-:S04]  /*265a0*/  @P0 SHF.R.U32.HI R2, RZ, R0, R7 ;  /* 0x00000000ff020219 */ /* 0x001fc80000011607 */
[----:B------:R-:W-:-:S05]  /*265b0*/  IADD3 R0, -R2, RZ, RZ ;  /* 0x000000ff02007210 */ /* 0x000fca0007ffe1ff */
[----:B------:R-:W-:Y:S01]  /*265c0*/  IMAD R5, R5, R0, R3 ;  /* 0x0000000005057224 */ /* 0x000fe200078e0203 */
[--C-:B------:R-:W-:Y:S01]  /*265d0*/  @!P5 SHF.R.S32.HI R3, RZ, 0x1f, R2.reuse ;  /* 0x0000001fff03d819 */ /* 0x100fe20000011402 */
[-C--:B---3--:R-:W-:Y:S02]  /*265e0*/  @!P5 IMAD R0, R12, R8.reuse, RZ ;  /* 0x000000080c00d224 */ /* 0x088fe400078e02ff */
[----:B------:R-:W-:-:S04]  /*265f0*/  @!P5 IMAD.WIDE.U32 R2, R33, R8, R2 ;  /* 0x000000082102d225 */ /* 0x000fc800078e0002 */
[----:B------:R-:W-:Y:S02]  /*26600*/  @!P5 IMAD R0, R33, R9, R0 ;  /* 0x000000092100d224 */ /* 0x000fe400078e0200 */
[----:B------:R-:W0:Y:S02]  /*26610*/  @!P5 LDC.64 R8, c[0x0][0x418] ;  /* 0x00010600ff08db82 */ /* 0x000e240000000a00 */
[----:B------:R-:W-:Y:S01]  /*26620*/  @!P5 IMAD.IADD R0, R0, 0x1, R3 ;  /* 0x000000010000d824 */ /* 0x000fe200078e0203 */
[----:B0-----:R-:W-:-:S04]  /*26630*/  @!P5 LEA R8, P0, R2, R8, 0x2 ;  /* 0x000000080208d211 */ /* 0x001fc800078010ff */
[----:B------:R-:W-:Y:S01]  /*26640*/  @!P5 LEA.HI.X R9, R2, R9, R0, 0x2, P0 ;  /* 0x000000090209d211 */ /* 0x000fe200000f1400 */
[----:B------:R-:W-:-:S06]  /*26650*/  IMAD.MOV.U32 R0, RZ, RZ, RZ ;  /* 0x000000ffff007224 */ /* 0x000fcc00078e00ff */
[----:B------:R0:W5:Y:S01]  /*26660*/  @!P5 LDG.E R0, desc[UR60][R8.64] ;  /* 0x0000003c0800d981 */ /* 0x000162000c1e1900 */
[----:B----4-:R-:W-:Y:S02]  /*26670*/  ISETP.NE.AND P5, PT, R11, 0x3, PT ;  /* 0x000000030b00780c */ /* 0x010fe40003fa5270 */
[----:B------:R-:W-:-:S04]  /*26680*/  ISETP.NE.AND P0, PT, R25, 0x2, PT ;  /* 0x000000021900780c */ /* 0x000fc80003f05270 */
[----:B------:R-:W-:Y:S02]  /*26690*/  SEL R29, RZ, 0x1, P0 ;  /* 0x00000001ff1d7807 */ /* 0x000fe40000000000 */
[----:B------:R-:W-:Y:S02]  /*266a0*/  SEL R25, R25, RZ, P0 ;  /* 0x000000ff19197207 */ /* 0x000fe40000000000 */
[----:B------:R-:W-:-:S03]  /*266b0*/  LOP3.LUT R29, R10, R29, RZ, 0x3c, !PT ;  /* 0x0000001d0a1d7212 */ /* 0x000fc600078e3cff */
[----:B0-----:R-:W-:Y:S05]  /*266c0*/  @!P5 BRA `(.L_x_1959) ;  /* 0x000000000004d947 */ /* 0x001fea0003800000 */
[----:B------:R-:W-:Y:S01]  /*266d0*/  BPT.TRAP 0x1 ;  /* 0x000000040000795c */ /* 0x000fe20000300000 */
.L_x_1959:
[----:B------:R-:W-:Y:S01]  /*266e0*/  LEA R7, R25, R23, 0x3 ;  /* 0x0000001719077211 */ /* 0x000fe200078e18ff */
[----:B------:R-:W-:Y:S01]  /*266f0*/  BSSY B1, `(.L_x_1960) ;  /* 0x0000004000017945 */ /* 0x000fe20003800000 */
[----:B------:R-:W-:-:S04]  /*26700*/  SHF.L.U32 R2, R29, 0x1f, RZ ;  /* 0x0000001f1d027819 */ /* 0x000fc800000006ff */
[----:B------:R-:W0:Y:S02]  /*26710*/  SYNCS.PHASECHK.TRANS64.TRYWAIT P0, [R7+URZ+0x30840], R2 ;  /* 0x03084002070075a7 */ /* 0x000e24000800017f */
[----:B0-----:R-:W-:Y:S05]  /*26720*/  @!P0 BRA `(.L_x_1961) ;  /* 0x0000005000b48947 */ /* 0x001fea0003800000 */
.L_x_2125:
[----:B------:R-:W-:Y:S05]  /*26730*/  BSYNC B1 ;  /* 0x0000000000017941 */ /* 0x000fea0003800000 */
.L_x_1960:
        /* <DEDUP_REMOVED lines=61> */
.L_x_2135:
[----:B------:R-:W-:Y:S02]  /*26b10*/  LOP3.LUT R22, R22, 0xffffdfff, RZ, 0xc0, !PT ;  /* 0xffffdfff16167812 */ /* 0x000fe400078ec0ff */
[----:B--2---:R-:W-:Y:S02]  /*26b20*/  IADD3 R2, P0, R2, R4, RZ ;  /* 0x0000000402027210 */ /* 0x004fe40007f1e0ff */
[----:B------:R-:W-:Y:S02]  /*26b30*/  @P1 LOP3.LUT R22, R22, 0x2000, RZ, 0xfc, !PT ;  /* 0x0000200016161812 */ /* 0x000fe400078efcff */
[----:B------:R-:W-:Y:S02]  /*26b40*/  IADD3.X R3, RZ, R35, RZ, P0, !PT ;  /* 0x00000023ff037210 */ /* 0x000fe400007fe4ff */
[C---:B------:R-:W-:Y:S02]  /*26b50*/  LOP3.LUT P1, RZ, R22.reuse, 0x10, RZ, 0xc0, !PT ;  /* 0x0000001016ff7812 */ /* 0x040fe4000782c0ff */
[----:B------:R-:W-:-:S02]  /*26b60*/  LOP3.LUT P0, RZ, R22, 0x8, RZ, 0xc0, !PT ;  /* 0x0000000816ff7812 */ /* 0x000fc4000780c0ff */
        /* <DEDUP_REMOVED lines=11> */
.L_x_1963:
[----:B------:R-:W-:Y:S02]  /*26c20*/  PLOP3.LUT P5, PT, P5, P0, PT, 0xa2, 0x0 ;  /* 0x000000000000781c */ /* 0x000fe40002fa1472 */
[----:B------:R-:W-:-:S08]  /*26c30*/  @P0 R2UR P5, UR4, R7 ;  /* 0x00000000070402ca */ /* 0x000fd000000a0000 */
[----:B------:R-:W-:-:S05]  /*26c40*/  @P0 PLOP3.LUT P0, PT, P5, PT, PT, 0x80, 0x0 ;  /* 0x000000000000081c */ /* 0x000fca0002f0f070 */
[----:B------:R-:W-:Y:S01]  /*26c50*/  @!P5 SYNCS.ARRIVE.TRANS64.RED.A0T1 RZ, [UR4+0x30830], RZ ;  /* 0x030830ffffffd9a7 */ /* 0x000fe20008200404 */
[----:B------:R-:W-:Y:S07]  /*26c60*/  @!P5 ARRIVES.LDGSTSBAR.64.TRANSCNT [UR4+0x30830] ;  /* 0x03083000ff00d9b0 */ /* 0x000fee0008000a84 */
[----:B------:R-:W-:Y:S05]  /*26c70*/  @P0 BRA.U.ANY `(.L_x_1963) ;  /* 0xfffffffd00e80947 */ /* 0x000fea000393ffff */
[----:B------:R-:W-:Y:S01]  /*26c80*/  NOP ;  /* 0x0000000000007918 */ /* 0x000fe20000000000 */
[----:B-1----:R-:W2:Y:S02]  /*26c90*/  LDL R2, [R1+0x44] ;  /* 0x0000440001027983 */ /* 0x002ea40000100800 */
[----:B--2---:R-:W-:-:S13]  /*26ca0*/  ISETP.NE.AND P6, PT, R2, 0x3, PT ;  /* 0x000000030200780c */ /* 0x004fda0003fc5270 */
[----:B------:R-:W-:Y:S05]  /*26cb0*/  @!P6 BRA `(.L_x_1964) ;  /* 0x000000000004e947 */ /* 0x000fea0003800000 */
[----:B------:R-:W-:Y:S01]  /*26cc0*/  BPT.TRAP 0x1 ;  /* 0x000000040000795c */ /* 0x000fe20000300000 */
.L_x_1964:
[----:B------:R1:W-:Y:S01]  /*26cd0*/  SYNCS.ARRIVE.TRANS64.A1T0 RZ, [R7+URZ+0x30830], RZ ;  /* 0x030830ff07ff79a7 */ /* 0x0003e2000810003f */
[----:B------:R-:W-:Y:S05]  /*26ce0*/  @!P6 BRA `(.L_x_1965) ;  /* 0x000000000004e947 */ /* 0x000fea0003800000 */
[----:B------:R-:W-:Y:S01]  /*26cf0*/  BPT.TRAP 0x1 ;  /* 0x000000040000795c */ /* 0x000fe20000300000 */
.L_x_1965:
[----:B------:R-:W-:Y:S01]  /*26d00*/  SHF.L.U32 R2, R10, 0x1f, RZ ;  /* 0x0000001f0a027819 */ /* 0x000fe200000006ff */
[----:B-1----:R-:W-:Y:S01]  /*26d10*/  IMAD R7, R6, 0x8, R23 ;  /* 0x0000000806077824 */ /* 0x002fe200078e0217 */
[----:B------:R-:W-:Y:S03]  /*26d20*/  BSSY B1, `(.L_x_1966) ;  /* 0x0000003000017945 */ /* 0x000fe60003800000 */
[----:B------:R-:W1:Y:S02]  /*26d30*/  SYNCS.PHASECHK.TRANS64.TRYWAIT P0, [R7+URZ+0x30860], R2 ;  /* 0x03086002070075a7 */ /* 0x000e64000800017f */
[----:B-1----:R-:W-:Y:S05]  /*26d40*/  @!P0 BRA `(.L_x_1967) ;  /* 0x0000005000b48947 */ /* 0x002fea0003800000 */
.L_x_2136:
[----:B------:R-:W-:Y:S05]  /*26d50*/  BSYNC B1 ;  /* 0x0000000000017941 */ /* 0x000fea0003800000 */
.L_x_1966:
        /* <DEDUP_REMOVED lines=10> */
[----:B------:R-:W-:-:S03]  /*26e00*/  LEA R6, R6, R23, 0x1 ;  /* 0x0000001706067211 */ /* 0x000fc600078e08ff */
        /* <DEDUP_REMOVED lines=38> */
.L_x_2146:
[----:B-1----:R-:W-:Y:S01]  /*27070*/  IADD3 R2, P0, R2, R4, RZ ;  /* 0x0000000402027210 */ /* 0x002fe20007f1e0ff */
        /* <DEDUP_REMOVED lines=22> */
[----:B------:R-:W-:-:S03]  /*271e0*/  NOP ;  /* 0x0000000000007918 */ /* 0x000fc60000000000 */
[----:B------:R-:W-:Y:S01]  /*271f0*/  IADD3 R3, R3, R5, RZ ;  /* 0x0000000503037210 */ /* 0x000fe20007ffe0ff */
[----:B------:R-:W-:-:S04]  /*27200*/  IMAD R5, R32, UR4, RZ ;  /* 0x0000000420057c24 */ /* 0x000fc8000f8e02ff */
[C---:B------:R-:W-:Y:S02]  /*27210*/  IMAD R5, R18.reuse, UR5, R5 ;  /* 0x0000000512057c24 */ /* 0x040fe4000f8e0205 */
[----:B------:R-:W-:Y:S01]  /*27220*/  IMAD.WIDE.U32 R2, R18, UR4, R2 ;  /* 0x0000000412027c25 */ /* 0x000fe2000f8e0002 */
[----:B------:R-:W-:-:S03]  /*27230*/  ULDC.64 UR4, c[0x0][0x318] ;  /* 0x0000c60000047ab9 */ /* 0x000fc60000000a00 */
[----:B------:R-:W-:Y:S01]  /*27240*/  IMAD.IADD R3, R5, 0x1, R3 ;  /* 0x0000000105037824 */ /* 0x000fe200078e0203 */
[----:B0-----:R-:W-:-:S04]  /*27250*/  LEA R17, P0, R2, UR4, 0x1 ;  /* 0x0000000402117c11 */ /* 0x001fc8000f8008ff */
[----:B------:R-:W-:Y:S02]  /*27260*/  LEA.HI.X R24, R2, UR5, R3, 0x1, P0 ;  /* 0x0000000502187c11 */ /* 0x000fe400080f0c03 */
[----:B------:R-:W-:-:S13]  /*27270*/  PLOP3.LUT P0, PT, PT, PT, PT, 0x80, 0x0 ;  /* 0x000000000000781c */ /* 0x000fda0003f0f070 */
.L_x_1969:
        /* <DEDUP_REMOVED lines=11> */
.L_x_1970:
[----:B------:R-:W2:Y:S01]  /*27330*/  LDL R0, [R1+0x14] ;  /* 0x0000140001007983 */ /* 0x000ea20000100800 */
[----:B------:R1:W-:Y:S01]  /*27340*/  SYNCS.ARRIVE.TRANS64.A1T0 RZ, [R7+URZ+0x30850], RZ ;  /* 0x030850ff07ff79a7 */ /* 0x0003e2000810003f */
[C---:B------:R-:W-:Y:S01]  /*27350*/  VIADD R4, R26.reuse, 0xffffffff ;  /* 0xffffffff1a047836 */ /* 0x040fe20000000000 */
[----:B------:R-:W-:Y:S01]  /*27360*/  MOV R31, R26 ;  /* 0x0000001a001f7202 */ /* 0x000fe20000000f00 */
[----:B------:R-:W-:Y:S02]  /*27370*/  IMAD.MOV.U32 R6, RZ, RZ, R25 ;  /* 0x000000ffff067224 */ /* 0x000fe400078e0019 */
[----:B------:R-:W-:Y:S01]  /*27380*/  IMAD.MOV.U32 R10, RZ, RZ, R29 ;  /* 0x000000ffff0a7224 */ /* 0x000fe200078e001d */
[----:B--2---:R-:W-:-:S13]  /*27390*/  ISETP.GT.AND P0, PT, R26, R0, PT ;  /* 0x000000001a00720c */ /* 0x004fda0003f04270 */
[----:B-1----:R-:W-:Y:S05]  /*273a0*/  @P0 BRA `(.L_x_1971) ;  /* 0xfffffff000240947 */ /* 0x002fea000383ffff */
.L_x_1958:
[----:B------:R-:W-:Y:S05]  /*273b0*/  BSYNC B0 ;  /* 0x0000000000007941 */ /* 0x000fea0003800000 */
.L_x_1957:
        /* <DEDUP_REMOVED lines=8> */
[----:B------:R-:W0:Y:S02]  /*27440*/  FLO.U32 R0, UR4 ;  /* 0x0000000400007d00 */ /* 0x000e2400080e0000 */
[----:B0-----:R-:W-:-:S06]  /*27450*/  ISETP.EQ.U32.AND P0, PT, R0, R5, PT ;  /* 0x000000050000720c */ /* 0x001fcc0003f02070 */
[----:B------:R-:W1:Y:S07]  /*27460*/  POPC R5, UR4 ;  /* 0x0000000400057d09 */ /* 0x000e6e0008000000 */
[----:B-1----:R-:W2:Y:S01]  /*27470*/  @P0 ATOMG.E.ADD.STRONG.GPU PT, R3, desc[UR60][R2.64], R5 ;  /* 0x00000005020309a8 */ /* 0x002ea200081ee1fc */
[----:B------:R-:W0:Y:S02]  /*27480*/  S2R R4, SR_LTMASK ;  /* 0x0000000000047919 */ /* 0x000e240000003900 */
[----:B0-----:R-:W-:-:S04]  /*27490*/  LOP3.LUT R4, R4, UR4, RZ, 0xc0, !PT ;  /* 0x0000000404047c12 */ /* 0x001fc8000f8ec0ff */
[----:B------:R-:W0:Y:S01]  /*274a0*/  POPC R7, R4 ;  /* 0x0000000400077309 */ /* 0x000e220000000000 */
[----:B--2---:R-:W0:Y:S02]  /*274b0*/  SHFL.IDX PT, R0, R3, R0, 0x1f ;  /* 0x00001f0003007589 */ /* 0x004e2400000e0000 */
[----:B0-----:R-:W-:-:S07]  /*274c0*/  IADD3 R16, R0, UR38, R7 ;  /* 0x0000002600107c10 */ /* 0x001fce000fffe007 */
.L_x_1973:
[----:B------:R-:W-:Y:S05]  /*274d0*/  BSYNC B0 ;  /* 0x0000000000007941 */ /* 0x000fea0003800000 */
.L_x_1972:
[----:B------:R-:W2:Y:S02]  /*274e0*/  LDL R0, [R1+0x44] ;  /* 0x0000440001007983 */ /* 0x000ea40000100800 */
[----:B--2---:R-:W-:-:S13]  /*274f0*/  ISETP.NE.AND P0, PT, R0, 0x3, PT ;  /* 0x000000030000780c */ /* 0x004fda0003f05270 */
[----:B------:R-:W-:Y:S05]  /*27500*/  @!P0 BRA `(.L_x_1974) ;  /* 0x0000000000048947 */ /* 0x000fea0003800000 */
[----:B------:R-:W-:Y:S01]  /*27510*/  BPT.TRAP 0x1 ;  /* 0x000000040000795c */ /* 0x000fe20000300000 */
.L_x_1974:
[----:B------:R-:W2:Y:S01]  /*27520*/  LDL.LU R0, [R1+0xc] ;  /* 0x00000c0001007983 */ /* 0x000ea20000300800 */
[----:B------:R-:W-:Y:S01]  /*27530*/  IMAD R4, R25, 0x8, R23 ;  /* 0x0000000819047824 */ /* 0x000fe200078e0217 */
[----:B------:R-:W-:Y:S01]  /*27540*/  SHF.L.U32 R3, R29, 0x1f, RZ ;  /* 0x0000001f1d037819 */ /* 0x000fe200000006ff */
[----:B------:R-:W-:Y:S03]  /*27550*/  BSSY B0, `(.L_x_1975) ;  /* 0x0000004000007945 */ /* 0x000fe60003800000 */
[----:B------:R-:W0:Y:S01]  /*27560*/  SYNCS.PHASECHK.TRANS64.TRYWAIT P0, [R4+URZ+0x30860], R3 ;  /* 0x03086003040075a7 */ /* 0x000e22000800017f */
[----:B--2---:R-:W-:Y:S01]  /*27570*/  IMAD R5, R26, -0x40, R0 ;  /* 0xffffffc01a057824 */ /* 0x004fe200078e0200 */
[----:B0-----:R-:W-:Y:S06]  /*27580*/  @!P0 BRA `(.L_x_1976) ;  /* 0x0000005000348947 */ /* 0x001fec0003800000 */
.L_x_2147:
[----:B------:R-:W-:Y:S05]  /*27590*/  BSYNC B0 ;  /* 0x0000000000007941 */ /* 0x000fea0003800000 */
.L_x_1975:
[----:B------:R-:W1:Y:S01]  /*275a0*/  S2R R0, SR_TID.X ;  /* 0x0000000000007919 */ /* 0x000e620000002100 */
[----:B------:R-:W-:Y:S01]  /*275b0*/  UMOV UR4, 0xffffffff ;  /* 0xffffffff00047882 */ /* 0x000fe20000000000 */
[----:B-1----:R-:W-:-:S04]  /*275c0*/  LOP3.LUT R0, R0, 0x7f, RZ, 0xc0, !PT ;  /* 0x0000007f00007812 */ /* 0x002fc800078ec0ff */
[----:B------:R-:W-:-:S05]  /*275d0*/  SHF.R.U32.HI R0, RZ, 0x3, R0 ;  /* 0x00000003ff007819 */ /* 0x000fca0000011600 */
[----:B------:R-:W-:Y:S02]  /*275e0*/  IMAD.IADD R5, R5, 0x1, -R0 ;  /* 0x0000000105057824 */ /* 0x000fe400078e0a00 */
[----:B------:R-:W-:Y:S01]  /*275f0*/  IMAD R0, R25, 0x4000, R34 ;  /* 0x0000400019007824 */ /* 0x000fe200078e0222 */
[----:B------:R-:W-:Y:S06]  /*27600*/  BRA.DIV UR4, `(.L_x_1977) ;  /* 0x0000005204287947 */ /* 0x000fec000b800000 */
[----:B------:R-:W1:Y:S01]  /*27610*/  SHFL.IDX PT, R14, R17, RZ, 0x181f ;  /* 0x00181fff110e7589 */ /* 0x000e6200000e0000 */
[----:B------:R-:W-:Y:S01]  /*27620*/  ULDC UR4, c[0x0][0x2f4] ;  /* 0x0000bd0000047ab9 */ /* 0x000fe20000000800 */
[C---:B------:R-:W-:Y:S01]  /*27630*/  IMAD.SHL.U32 R8, R37.reuse, 0x2, RZ ;  /* 0x0000000225087824 */ /* 0x040fe200078e00ff */
[C---:B------:R-:W-:Y:S01]  /*27640*/  ISETP.GE.AND P3, PT, R37.reuse, UR4, PT ;  /* 0x0000000425007c0c */ /* 0x040fe2000bf66270 */
[----:B0-----:R-:W0:Y:S01]  /*27650*/  SHFL.IDX PT, R3, R24, RZ, 0x181f ;  /* 0x00181fff18037589 */ /* 0x001e2200000e0000 */
[----:B------:R-:W-:Y:S02]  /*27660*/  LOP3.LUT R2, R37, 0x40, RZ, 0xfc, !PT ;  /* 0x0000004025027812 */ /* 0x000fe400078efcff */
        /* <DEDUP_REMOVED lines=21> */
[C---:B------:R-:W-:Y:S01]  /*277c0*/  ISETP.LT.OR P4, PT, R5.reuse, 0x11, P3 ;  /* 0x000000110500780c */ /* 0x040fe20001f81670 */
[----:B--2---:R-:W0:Y:S04]  /*277d0*/  SHFL.IDX PT, R6, R24, 0x2, 0x181f ;  /* 0x00581f0018067f89 */ /* 0x004e2800000e0000 */
        /* <DEDUP_REMOVED lines=19> */
.L_x_2157:
        /* <DEDUP_REMOVED lines=15> */
.L_x_1978:
[----:B------:R-:W-:Y:S02]  /*27a00*/  PLOP3.LUT P1, PT, P1, P0, PT, 0xa2, 0x0 ;  /* 0x000000000000781c */ /* 0x000fe40000f21472 */
[----:B------:R-:W-:-:S08]  /*27a10*/  @P0 R2UR P1, UR4, R4 ;  /* 0x00000000040402ca */ /* 0x000fd00000020000 */
[----:B------:R-:W-:-:S05]  /*27a20*/  @P0 PLOP3.LUT P0, PT, P1, PT, PT, 0x80, 0x0 ;  /* 0x000000000000081c */ /* 0x000fca0000f0f070 */
[----:B------:R-:W-:Y:S01]  /*27a30*/  @!P1 SYNCS.ARRIVE.TRANS64.RED.A0T1 RZ, [UR4+0x30850], RZ ;  /* 0x030850ffffff99a7 */ /* 0x000fe20008200404 */
[----:B------:R-:W-:Y:S07]  /*27a40*/  @!P1 ARRIVES.LDGSTSBAR.64.TRANSCNT [UR4+0x30850] ;  /* 0x03085000ff0099b0 */ /* 0x000fee0008000a84 */
[----:B------:R-:W-:Y:S05]  /*27a50*/  @P0 BRA.U.ANY `(.L_x_1978) ;  /* 0xfffffffd00e80947 */ /* 0x000fea000393ffff */
[----:B------:R-:W-:Y:S01]  /*27a60*/  NOP ;  /* 0x0000000000007918 */ /* 0x000fe20000000000 */
[----:B0-----:R-:W2:Y:S02]  /*27a70*/  LDL R0, [R1+0x44] ;  /* 0x0000440001007983 */ /* 0x001ea40000100800 */
[----:B--2---:R-:W-:-:S13]  /*27a80*/  ISETP.NE.AND P2, PT, R0, 0x3, PT ;  /* 0x000000030000780c */ /* 0x004fda0003f45270 */
[----:B------:R-:W-:Y:S05]  /*27a90*/  @!P2 BRA `(.L_x_1979) ;  /* 0x000000000004a947 */ /* 0x000fea0003800000 */
[----:B------:R-:W-:Y:S01]  /*27aa0*/  BPT.TRAP 0x1 ;  /* 0x000000040000795c */ /* 0x000fe20000300000 */
.L_x_1979:
[----:B------:R2:W-:Y:S01]  /*27ab0*/  SYNCS.ARRIVE.TRANS64.A1T0 RZ, [R4+URZ+0x30850], RZ ;  /* 0x030850ff04ff79a7 */ /* 0x0005e2000810003f */
[----:B------:R-:W-:-:S04]  /*27ac0*/  IADD3 R25, R25, 0x1, RZ ;  /* 0x0000000119197810 */ /* 0x000fc80007ffe0ff */
[----:B------:R-:W-:-:S04]  /*27ad0*/  ISETP.NE.AND P0, PT, R25, 0x2, PT ;  /* 0x000000021900780c */ /* 0x000fc80003f05270 */
[----:B------:R-:W-:Y:S02]  /*27ae0*/  SEL R0, RZ, 0x1, P0 ;  /* 0x00000001ff007807 */ /* 0x000fe40000000000 */
[----:B------:R-:W-:Y:S02]  /*27af0*/  SEL R25, R25, RZ, P0 ;  /* 0x000000ff19197207 */ /* 0x000fe40000000000 */
[----:B--2---:R-:W-:-:S07]  /*27b00*/  LOP3.LUT R29, R29, R0, RZ, 0x3c, !PT ;  /* 0x000000001d1d7212 */ /* 0x004fce00078e3cff */
.L_x_1936:
[----:B------:R-:W-:Y:S05]  /*27b10*/  BSYNC B7 ;  /* 0x0000000000077941 */ /* 0x000fea0003800000 */
.L_x_1934:
[----:B------:R-:W-:-:S13]  /*27b20*/  LOP3.LUT P0, RZ, R22, 0x40, RZ, 0xc0, !PT ;  /* 0x0000004016ff7812 */ /* 0x000fda000780c0ff */
[----:B------:R-:W-:Y:S05]  /*27b30*/  @!P0 BRA `(.L_x_1980) ;  /* 0x0000000000248947 */ /* 0x000fea0003800000 */
[----:B------:R-:W-:Y:S05]  /*27b40*/  WARPSYNC.ALL ;  /* 0x0000000000007948 */ /* 0x000fea0003800000 */
[----:B------:R-:W2:Y:S08]  /*27b50*/  S2UR UR5, SR_CgaCtaId ;  /* 0x00000000000579c3 */ /* 0x000eb00000008800 */
[----:B------:R-:W-:Y:S06]  /*27b60*/  BAR.SYNC.DEFER_BLOCKING 0x5, 0x180 ;  /* 0x0146000000007b1d */ /* 0x000fec0000010000 */
[----:B------:R-:W-:-:S02]  /*27b70*/  UMOV UR4, 0x400 ;  /* 0x0000040000047882 */ /* 0x000fc40000000000 */
[----:B--2---:R-:W-:-:S06]  /*27b80*/  ULEA UR4, UR5, UR4, 0x18 ;  /* 0x0000000405047291 */ /* 0x004fcc000f8ec03f */
[----:B0-----:R-:W-:-:S05]  /*27b90*/  IMAD.U32 R23, RZ, RZ, UR4 ;  /* 0x00000004ff177e24 */ /* 0x001fca000f8e00ff */
[----:B------:R2:W3:Y:S01]  /*27ba0*/  LDS.128 R16, [R23+0x308d0] ;  /* 0x0308d00017107984 */ /* 0x0004e20000000c00 */
[----:B------:R-:W-:Y:S06]  /*27bb0*/  BAR.ARV 0x4, 0x180 ;  /* 0x0106000000007b1d */ /* 0x000fec0000002000 */
[----:B------:R-:W-:Y:S05]  /*27bc0*/  BRA `(.L_x_1981) ;  /* 0x0000000800cc7947 */ /* 0x000fea0003800000 */
.L_x_1980:
[----:B------:R-:W2:Y:S01]  /*27bd0*/  S2R R8, SR_TID.X ;  /* 0x0000000000087919 */ /* 0x000ea20000002100 */
[----:B------:R-:W-:Y:S01]  /*27be0*/  UMOV UR4, 0xffffffff ;  /* 0xffffffff00047882 */ /* 0x000fe20000000000 */
[----:B--2---:R-:W-:-:S04]  /*27bf0*/  LOP3.LUT R8, R8, 0x1f, RZ, 0xc0, !PT ;  /* 0x0000001f08087812 */ /* 0x004fc800078ec0ff */
[----:B------:R-:W-:Y:S01]  /*27c00*/  ISETP.NE.AND P0, PT, R8, 0x1f, PT ;  /* 0x0000001f0800780c */ /* 0x000fe20003f05270 */
[----:B------:R-:W-:-:S12]  /*27c10*/  BRA.DIV UR4, `(.L_x_1982) ;  /* 0x00000052044c7947 */ /* 0x000fd8000b800000 */
[----:B------:R-:W-:Y:S01]  /*27c20*/  IMAD.IADD R5, R19, 0x1, R8 ;  /* 0x0000000113057824 */ /* 0x000fe200078e0208 */
[----:B------:R-:W-:-:S04]  /*27c30*/  ULDC UR4, c[0x0][0xc3c] ;  /* 0x00030f0000047ab9 */ /* 0x000fc80000000800 */
[----:B------:R-:W-:-:S13]  /*27c40*/  ISETP.GE.OR P1, PT, R5, UR4, !P0 ;  /* 0x0000000405007c0c */ /* 0x000fda000c726670 */
[----:B------:R-:W2:Y:S02]  /*27c50*/  @!P1 LDC.64 R2, c[0x0][0xc80] ;  /* 0x00032000ff029b82 */ /* 0x000ea40000000a00 */
[----:B--2---:R-:W-:-:S06]  /*27c60*/  @!P1 IMAD.WIDE R2, R5, 0x4, R2 ;  /* 0x0000000405029825 */ /* 0x004fcc00078e0202 */
[----:B------:R-:W2:Y:S01]  /*27c70*/  @!P1 LDG.E R2, desc[UR60][R2.64] ;  /* 0x0000003c02029981 */ /* 0x000ea2000c1e1900 */
[----:B------:R-:W-:Y:S01]  /*27c80*/  IMAD.MOV.U32 R17, RZ, RZ, RZ ;  /* 0x000000ffff117224 */ /* 0x000fe200078e00ff */
[C---:B------:R-:W-:Y:S02]  /*27c90*/  ISETP.GE.U32.AND P2, PT, R8.reuse, 0x2, PT ;  /* 0x000000020800780c */ /* 0x040fe40003f46070 */
[C---:B------:R-:W-:Y:S01]  /*27ca0*/  ISETP.GE.U32.AND P3, PT, R8.reuse, 0x4, PT ;  /* 0x000000040800780c */ /* 0x040fe20003f66070 */
[----:B------:R-:W-:Y:S01]  /*27cb0*/  SHFL.IDX PT, R0, R16, RZ, 0x1f ;  /* 0x00001fff10007589 */ /* 0x000fe200000e0000 */
[C---:B------:R-:W-:Y:S02]  /*27cc0*/  ISETP.GE.U32.AND P4, PT, R8.reuse, 0x8, PT ;  /* 0x000000080800780c */ /* 0x040fe40003f86070 */
[C---:B------:R-:W-:Y:S01]  /*27cd0*/  ISETP.GE.U32.AND P5, PT, R8.reuse, 0x10, PT ;  /* 0x000000100800780c */ /* 0x040fe20003fa6070 */
[----:B--2---:R-:W-:Y:S01]  /*27ce0*/  @!P1 IMAD.MOV.U32 R17, RZ, RZ, R2 ;  /* 0x000000ffff119224 */ /* 0x004fe200078e0002 */
[----:B------:R-:W-:-:S04]  /*27cf0*/  ISETP.NE.AND P1, PT, R8, RZ, PT ;  /* 0x000000ff0800720c */ /* 0x000fc80003f25270 */
[----:B------:R-:W2:Y:S02]  /*27d00*/  SHFL.UP PT, R14, R17, 0x1, RZ ;  /* 0x04200000110e7989 */ /* 0x000ea400000e00ff */
[----:B--2---:R-:W-:-:S04]  /*27d10*/  SEL R4, R14, RZ, P1 ;  /* 0x000000ff0e047207 */ /* 0x004fc80000800000 */
[----:B------:R-:W-:-:S05]  /*27d20*/  IADD3 R4, R17, R4, RZ ;  /* 0x0000000411047210 */ /* 0x000fca0007ffe0ff */
[----:B------:R-:W2:Y:S02]  /*27d30*/  SHFL.UP PT, R14, R4, 0x2, RZ ;  /* 0x04400000040e7989 */ /* 0x000ea400000e00ff */
[----:B--2---:R-:W-:-:S05]  /*27d40*/  SEL R5, R14, RZ, P2 ;  /* 0x000000ff0e057207 */ /* 0x004fca0001000000 */
[----:B0-----:R-:W-:Y:S02]  /*27d50*/  IMAD.IADD R6, R4, 0x1, R5 ;  /* 0x0000000104067824 */ /* 0x001fe400078e0205 */
[----:B------:R-:W-:Y:S04]  /*27d60*/  SHFL.IDX PT, R5, R16, 0x1, 0x1f ;  /* 0x00201f0010057f89 */ /* 0x000fe800000e0000 */
        /* <DEDUP_REMOVED lines=9> */
[----:B------:R0:W2:Y:S02]  /*27e00*/  SHFL.IDX PT, R14, R2, 0x1f, 0x1f ;  /* 0x03e01f00020e7f89 */ /* 0x0000a400000e0000 */
.L_x_2167:
[----:B------:R-:W-:Y:S02]  /*27e10*/  ULDC UR4, c[0x0][0xc38] ;  /* 0x00030e0000047ab9 */ /* 0x000fe40000000800 */
[----:B------:R-:W-:-:S05]  /*27e20*/  MOV R4, UR4 ;  /* 0x0000000400047c02 */ /* 0x000fca0008000f00 */
[----:B--2---:R-:W-:-:S04]  /*27e30*/  IMAD R14, R14, R4, RZ ;  /* 0x000000040e0e7224 */ /* 0x004fc800078e02ff */
[----:B------:R-:W-:-:S05]  /*27e40*/  IMAD.IADD R5, R5, 0x1, R14 ;  /* 0x0000000105057824 */ /* 0x000fca00078e020e */
[----:B------:R-:W-:-:S13]  /*27e50*/  ISETP.GT.AND P6, PT, R5, R0, PT ;  /* 0x000000000500720c */ /* 0x000fda0003fc4270 */
[----:B------:R-:W-:Y:S05]  /*27e60*/  @P6 BRA `(.L_x_1983) ;  /* 0x00000000009c6947 */ /* 0x000fea0003800000 */
.L_x_1988:
[----:B0-----:R-:W0:Y:S01]  /*27e70*/  LDC R2, c[0x0][0xc3c] ;  /* 0x00030f00ff027b82 */ /* 0x001e220000000800 */
[----:B------:R-:W-:-:S05]  /*27e80*/  VIADD R19, R19, 0x1f ;  /* 0x0000001f13137836 */ /* 0x000fca0000000000 */
[----:B0-----:R-:W-:-:S13]  /*27e90*/  ISETP.GE.AND P6, PT, R19, R2, PT ;  /* 0x000000021300720c */ /* 0x001fda0003fc6270 */
[----:B------:R-:W-:Y:S05]  /*27ea0*/  @P6 BRA `(.L_x_1984) ;  /* 0x0000000400d06947 */ /* 0x000fea0003800000 */
[----:B------:R-:W0:Y:S01]  /*27eb0*/  S2R R3, SR_TID.X ;  /* 0x0000000000037919 */ /* 0x000e220000002100 */
[----:B------:R-:W-:Y:S01]  /*27ec0*/  BSSY B0, `(.L_x_1985) ;  /* 0x0000009000007945 */ /* 0x000fe20003800000 */
[----:B------:R-:W-:Y:S01]  /*27ed0*/  IMAD.MOV.U32 R17, RZ, RZ, RZ ;  /* 0x000000ffff117224 */ /* 0x000fe200078e00ff */
[----:B0-----:R-:W-:-:S05]  /*27ee0*/  LOP3.LUT R3, R3, 0x1f, RZ, 0xc0, !PT ;  /* 0x0000001f03037812 */ /* 0x001fca00078ec0ff */
[----:B------:R-:W-:-:S05]  /*27ef0*/  IMAD.IADD R7, R19, 0x1, R3 ;  /* 0x0000000113077824 */ /* 0x000fca00078e0203 */
[----:B------:R-:W-:-:S13]  /*27f00*/  ISETP.GE.OR P6, PT, R7, R2, !P0 ;  /* 0x000000020700720c */ /* 0x000fda00047c6670 */
[----:B------:R-:W-:Y:S05]  /*27f10*/  @P6 BRA `(.L_x_1986) ;  /* 0x00000000000c6947 */ /* 0x000fea0003800000 */
[----:B------:R-:W0:Y:S02]  /*27f20*/  LDC.64 R2, c[0x0][0xc80] ;  /* 0x00032000ff027b82 */ /* 0x000e240000000a00 */
[----:B0-----:R-:W-:-:S05]  /*27f30*/  IMAD.WIDE R2, R7, 0x4, R2 ;  /* 0x0000000407027825 */ /* 0x001fca00078e0202 */
[----:B------:R0:W5:Y:S02]  /*27f40*/  LDG.E R17, desc[UR60][R2.64] ;  /* 0x0000003c02117981 */ /* 0x000164000c1e1900 */
.L_x_1986:
[----:B------:R-:W-:Y:S05]  /*27f50*/  BSYNC B0 ;  /* 0x0000000000007941 */ /* 0x000fea0003800000 */
.L_x_1985:
[----:B------:R-:W-:-:S03]  /*27f60*/  UMOV UR4, 0xffffffff ;  /* 0xffffffff00047882 */ /* 0x000fc60000000000 */
[----:B------:R-:W-:Y:S05]  /*27f70*/  BRA.DIV UR4, `(.L_x_1987) ;  /* 0x0000005204987947 */ /* 0x000fea000b800000 */
[----:B-----5:R-:W2:Y:S02]  /*27f80*/  SHFL.UP PT, R14, R17, 0x1, RZ ;  /* 0x04200000110e7989 */ /* 0x020ea400000e00ff */
[----:B--2---:R-:W-:-:S04]  /*27f90*/  SEL R14, R14, RZ, P1 ;  /* 0x000000ff0e0e7207 */ /* 0x004fc80000800000 */
[----:B------:R-:W-:-:S05]  /*27fa0*/  IADD3 R13, R17, R14, RZ ;  /* 0x0000000e110d7210 */ /* 0x000fca0007ffe0ff */
        /* <DEDUP_REMOVED lines=13> */
.L_x_2175:
[----:B------:R-:W-:Y:S02]  /*28080*/  ULDC UR4, c[0x0][0xc38] ;  /* 0x00030e0000047ab9 */ /* 0x000fe40000000800 */
[----:B------:R-:W-:-:S05]  /*28090*/  MOV R4, UR4 ;  /* 0x0000000400047c02 */ /* 0x000fca0008000f00 */
[----:B--2---:R-:W-:-:S04]  /*280a0*/  IMAD R14, R14, R4, RZ ;  /* 0x000000040e0e7224 */ /* 0x004fc800078e02ff */
[----:B------:R-:W-:-:S05]  /*280b0*/  IMAD.IADD R5, R14, 0x1, R5 ;  /* 0x000000010e057824 */ /* 0x000fca00078e0205 */
[----:B------:R-:W-:-:S13]  /*280c0*/  ISETP.GT.AND P6, PT, R5, R0, PT ;  /* 0x000000000500720c */ /* 0x000fda0003fc4270 */
[----:B------:R-:W-:Y:S05]  /*280d0*/  @!P6 BRA `(.L_x_1988) ;  /* 0xfffffffc0064e947 */ /* 0x000fea000383ffff */
.L_x_1983:
        /* <DEDUP_REMOVED lines=8> */
.L_x_2179:
[----:B------:R-:W-:Y:S01]  /*28160*/  ISETP.NE.AND P0, PT, R3, RZ, PT ;  /* 0x000000ff0300720c */ /* 0x000fe20003f05270 */
[----:B------:R-:W-:-:S12]  /*28170*/  IMAD.MOV.U32 R14, RZ, RZ, RZ ;  /* 0x000000ffff0e7224 */ /* 0x000fd800078e00ff */
[----:B------:R-:W-:Y:S05]  /*28180*/  @!P0 BRA `(.L_x_1990) ;  /* 0x0000000000108947 */ /* 0x000fea0003800000 */
[----:B------:R-:W-:Y:S01]  /*28190*/  UMOV UR4, 0xffffffff ;  /* 0xffffffff00047882 */ /* 0x000fe20000000000 */
[----:B------:R-:W-:Y:S02]  /*281a0*/  VIADD R12, R6, 0xffffffff ;  /* 0xffffffff060c7836 */ /* 0x000fe40000000000 */
[----:B------:R-:W-:Y:S05]  /*281b0*/  BRA.DIV UR4, `(.L_x_1991) ;  /* 0x00000056040c7947 */ /* 0x000fea000b800000 */
[----:B------:R4:W0:Y:S02]  /*281c0*/  SHFL.IDX PT, R14, R2, R12, 0x1f ;  /* 0x00001f0c020e7589 */ /* 0x00082400000e0000 */
.L_x_1990:
[----:B0---4-:R-:W0:Y:S01]  /*281d0*/  LDC.64 R2, c[0x0][0xc90] ;  /* 0x00032400ff027b82 */ /* 0x011e220000000a00 */
[----:B------:R-:W-:-:S05]  /*281e0*/  IADD3 R19, R6, R19, RZ ;  /* 0x0000001306137210 */ /* 0x000fca0007ffe0ff */
[----:B0-----:R-:W-:-:S05]  /*281f0*/  IMAD.WIDE R2, R19, 0x4, R2 ;  /* 0x0000000413027825 */ /* 0x001fca00078e0202 */
[----:B------:R0:W2:Y:S01]  /*28200*/  LDG.E R7, desc[UR60][R2.64] ;  /* 0x0000003c02077981 */ /* 0x0000a2000c1e1900 */
[----:B------:R-:W-:Y:S02]  /*28210*/  IMAD R16, R14, R4, R5 ;  /* 0x000000040e107224 */ /* 0x000fe400078e0205 */
[----:B0-----:R-:W-:Y:S02]  /*28220*/  IMAD.MOV.U32 R2, RZ, RZ, RZ ;  /* 0x000000ffff027224 */ /* 0x001fe400078e00ff */
        /* <DEDUP_REMOVED lines=25> */
[----:B------:R-:W-:Y:S02]  /*283c0*/  IMAD R0, R7, R2, RZ ;  /* 0x0000000207007224 */ /* 0x000fe400078e02ff */
[----:B------:R-:W-:-:S03]  /*283d0*/  IMAD.MOV R2, RZ, RZ, -R2 ;  /* 0x000000ffff027224 */ /* 0x000fc600078e0a02 */
[----:B------:R-:W-:Y:S01]  /*283e0*/  IADD3 R3, -R0, RZ, RZ ;  /* 0x000000ff00037210 */ /* 0x000fe20007ffe1ff */
[----:B------:R-:W-:-:S03]  /*283f0*/  IMAD R5, R6, R2, R5 ;  /* 0x0000000206057224 */ /* 0x000fc600078e0205 */
[----:B------:R-:W-:-:S04]  /*28400*/  VIADDMNMX R4, R3, R4, R7, PT ;  /* 0x0000000403047246 */ /* 0x000fc80003800107 */
[-C--:B------:R-:W-:Y:S02]  /*28410*/  IABS R7, R4.reuse ;  /* 0x0000000400077213 */ /* 0x080fe40000000000 */
[----:B------:R-:W-:Y:S02]  /*28420*/  IABS R6, R4 ;  /* 0x0000000400067213 */ /* 0x000fe40000000000 */
[----:B------:R-:W0:Y:S02]  /*28430*/  I2F.RP R8, R7 ;  /* 0x0000000700087306 */ /* 0x000e240000209400 */
[----:B------:R-:W-:-:S06]  /*28440*/  IADD3 R6, RZ, -R6, RZ ;  /* 0x80000006ff067210 */ /* 0x000fcc0007ffe0ff */
        /* <DEDUP_REMOVED lines=8> */
[C---:B------:R-:W-:Y:S02]  /*284d0*/  LOP3.LUT R3, R5.reuse, R4, RZ, 0x3c, !PT ;  /* 0x0000000405037212 */ /* 0x040fe400078e3cff */
[----:B------:R-:W-:Y:S01]  /*284e0*/  IADD3 R5, R5, R0, RZ ;  /* 0x0000000005057210 */ /* 0x000fe20007ffe0ff */
        /* <DEDUP_REMOVED lines=16> */
.L_x_1984:
[----:B------:R-:W-:Y:S01]  /*285f0*/  UMOV UR4, URZ ;  /* 0x0000003f00047c82 */ /* 0x000fe20008000000 */
[----:B------:R-:W-:Y:S01]  /*28600*/  UMOV UR5, URZ ;  /* 0x0000003f00057c82 */ /* 0x000fe20008000000 */
[----:B------:R-:W-:Y:S01]  /*28610*/  ULDC UR6, c[0x0][0xc3c] ;  /* 0x00030f0000067ab9 */ /* 0x000fe20000000800 */
[----:B------:R-:W-:Y:S01]  /*28620*/  IMAD.MOV.U32 R16, RZ, RZ, R0 ;  /* 0x000000ffff107224 */ /* 0x000fe200078e0000 */
[----:B------:R-:W-:Y:S01]  /*28630*/  MOV R18, UR5 ;  /* 0x0000000500127c02 */ /* 0x000fe20008000f00 */
[----:B------:R-:W-:Y:S02]  /*28640*/  IMAD.U32 R17, RZ, RZ, UR4 ;  /* 0x00000004ff117e24 */ /* 0x000fe4000f8e00ff */
[----:B------:R-:W-:-:S07]  /*28650*/  IMAD.U32 R19, RZ, RZ, UR6 ;  /* 0x00000006ff137e24 */ /* 0x000fce000f8e00ff */
.L_x_1992:
[----:B------:R-:W0:Y:S01]  /*28660*/  S2R R0, SR_TID.X ;  /* 0x0000000000007919 */ /* 0x000e220000002100 */
[----:B------:R-:W-:Y:S05]  /*28670*/  WARPSYNC.ALL ;  /* 0x0000000000007948 */ /* 0x000fea0003800000 */
[----:B------:R-:W-:Y:S01]  /*28680*/  BAR.SYNC.DEFER_BLOCKING 0x4, 0x180 ;  /* 0x0106000000007b1d */ /* 0x000fe20000010000 */
[----:B0-----:R-:W-:-:S04]  /*28690*/  LOP3.LUT R0, R0, 0x1f, RZ, 0xc0, !PT ;  /* 0x0000001f00007812 */ /* 0x001fc800078ec0ff */
[----:B------:R-:W-:-:S13]  /*286a0*/  ISETP.NE.AND P0, PT, R0, RZ, PT ;  /* 0x000000ff0000720c */ /* 0x000fda0003f05270 */
[----:B------:R-:W0:Y:S01]  /*286b0*/  @!P0 S2R R3, SR_CgaCtaId ;  /* 0x0000000000038919 */ /* 0x000e220000008800 */
[----:B------:R-:W-:-:S04]  /*286c0*/  @!P0 MOV R0, 0x400 ;  /* 0x0000040000008802 */ /* 0x000fc80000000f00 */
[----:B0-----:R-:W-:-:S05]  /*286d0*/  @!P0 LEA R23, R3, R0, 0x18 ;  /* 0x0000000003178211 */ /* 0x001fca00078ec0ff */
[----:B------:R0:W-:Y:S01]  /*286e0*/  @!P0 STS.128 [R23+0x308d0], R16 ;  /* 0x0308d01017008388 */ /* 0x0001e20000000c00 */
[----:B------:R-:W-:Y:S06]  /*286f0*/  BAR.ARV 0x5, 0x180 ;  /* 0x0146000000007b1d */ /* 0x000fec0000002000 */
.L_x_1981:
[----:B------:R-:W-:Y:S02]  /*28700*/  ULDC UR4, c[0x0][0xc3c] ;  /* 0x00030f0000047ab9 */ /* 0x000fe40000000800 */
[----:B---3--:R-:W-:-:S13]  /*28710*/  ISETP.GE.AND P0, PT, R19, UR4, PT ;  /* 0x0000000413007c0c */ /* 0x008fda000bf06270 */
[----:B------:R-:W-:Y:S05]  /*28720*/  @!P0 BRA `(.L_x_1993) ;  /* 0xffffff9400cc8947 */ /* 0x000fea000383ffff */
[----:B------:R-:W-:Y:S05]  /*28730*/  BSYNC B8 ;  /* 0x0000000000087941 */ /* 0x000fea0003800000 */
.L_x_1870:
[----:B------:R-:W3:Y:S01]  /*28740*/  LDL.LU R0, [R1+0x34] ;  /* 0x0000340001007983 */ /* 0x000ee20000300800 */
[----:B------:R-:W-:Y:S01]  /*28750*/  BSSY B0, `(.L_x_1994) ;  /* 0x000000b000007945 */ /* 0x000fe20003800000 */
[----:B------:R-:W4:Y:S01]  /*28760*/  S2R R5, SR_CgaCtaId ;  /* 0x0000000000057919 */ /* 0x000f220000008800 */
[----:B---3--:R-:W-:-:S05]  /*28770*/  VIADD R0, R0, 0x1 ;  /* 0x0000000100007836 */ /* 0x008fca0000000000 */
[----:B0-----:R-:W-:-:S04]  /*28780*/  LEA.HI R2, R0, R0, RZ, 0x1 ;  /* 0x0000000000027211 */ /* 0x001fc800078f08ff */
[----:B------:R-:W-:Y:S02]  /*28790*/  LOP3.LUT R3, R2, 0xfffffffe, RZ, 0xc0, !PT ;  /* 0xfffffffe02037812 */ /* 0x000fe400078ec0ff */
[----:B------:R-:W-:-:S03]  /*287a0*/  MOV R2, 0x400 ;  /* 0x0000040000027802 */ /* 0x000fc60000000f00 */
[----:B------:R-:W-:Y:S01]  /*287b0*/  IMAD.IADD R0, R0, 0x1, -R3 ;  /* 0x0000000100007824 */ /* 0x000fe200078e0a03 */
[----:B----4-:R-:W-:-:S04]  /*287c0*/  LEA R5, R5, R2, 0x18 ;  /* 0x0000000205057211 */ /* 0x010fc800078ec0ff */
[----:B------:R-:W-:-:S04]  /*287d0*/  SHF.L.U32 R0, R0, 0x1f, RZ ;  /* 0x0000001f00007819 */ /* 0x000fc800000006ff */
[----:B------:R-:W0:Y:S02]  /*287e0*/  SYNCS.PHASECHK.TRANS64.TRYWAIT P0, [R5+URZ+0x30820], R0 ;  /* 0x03082000050075a7 */ /* 0x000e24000800017f */
[----:B0-----:R-:W-:Y:S05]  /*287f0*/  @!P0 BRA `(.L_x_1995) ;  /* 0x0000004c00a08947 */ /* 0x001fea0003800000 */
.L_x_2182:
[----:B------:R-:W-:Y:S05]  /*28800*/  BSYNC B0 ;  /* 0x0000000000007941 */ /* 0x000fea0003800000 */
.L_x_1994:
[----:B------:R-:W-:-:S03]  /*28810*/  UMOV UR4, 0xffffffff ;  /* 0xffffffff00047882 */ /* 0x000fc60000000000 */
[----:B------:R-:W-:Y:S05]  /*28820*/  BRA.DIV UR4, `(.L_x_1996) ;  /* 0x0000004e04a87947 */ /* 0x000fea000b800000 */
[----:B0-----:R-:W0:Y:S02]  /*28830*/  S2R R0, SR_TID.X ;  /* 0x0000000000007919 */ /* 0x001e240000002100 */
[----:B0-----:R-:W-:-:S04]  /*28840*/  SHF.R.U32.HI R0, RZ, 0x5, R0 ;  /* 0x00000005ff007819 */ /* 0x001fc80000011600 */
[----:B------:R-:W-:-:S05]  /*28850*/  LOP3.LUT R0, R0, 0x3, RZ, 0xc0, !PT ;  /* 0x0000000300007812 */ /* 0x000fca00078ec0ff */
[----:B------:R0:W3:Y:S02]  /*28860*/  SHFL.IDX PT, R14, R0, RZ, 0x1f ;  /* 0x00001fff000e7589 */ /* 0x0000e400000e0000 */
.L_x_2185:
[----:B---3--:R-:W-:-:S13]  /*28870*/  ISETP.NE.AND P0, PT, R14, RZ, PT ;  /* 0x000000ff0e00720c */ /* 0x008fda0003f05270 */
[----:B------:R-:W-:Y:S05]  /*28880*/  @P0 BRA `(.L_x_1557) ;  /* 0x0000000000880947 */ /* 0x000fea0003800000 */
[----:B------:R-:W-:-:S03]  /*28890*/  UMOV UR4, 0xffffffff ;  /* 0xffffffff00047882 */ /* 0x000fc60000000000 */
[----:B------:R-:W-:Y:S05]  /*288a0*/  BRA.DIV UR4, `(.L_x_1997) ;  /* 0x0000004e04bc7947 */ /* 0x000fea000b800000 */
[----:B------:R-:W-:-:S13]  /*288b0*/  ELECT P6, URZ, PT ;  /* 0x00000000003f782f */ /* 0x000fda00038c0000 */
.L_x_2188:
[----:B------:R-:W-:Y:S05]  /*288c0*/  @!P6 BRA `(.L_x_1557) ;  /* 0x000000000078e947 */ /* 0x000fea0003800000 */
[----:B0-----:R-:W3:Y:S02]  /*288d0*/  LDL.LU R0, [R1+0x20] ;  /* 0x0000200001007983 */ /* 0x001ee40000300800 */
[----:B---3--:R-:W-:-:S04]  /*288e0*/  LOP3.LUT R0, R0, 0x2, RZ, 0xfc, !PT ;  /* 0x0000000200007812 */ /* 0x008fc800078efcff */
[----:B------:R-:W-:-:S13]  /*288f0*/  ISETP.NE.AND P0, PT, R0, 0x3, PT ;  /* 0x000000030000780c */ /* 0x000fda0003f05270 */
[----:B------:R-:W-:Y:S05]  /*28900*/  @!P0 BRA `(.L_x_1998) ;  /* 0x0000000000048947 */ /* 0x000fea0003800000 */
[----:B------:R-:W-:Y:S01]  /*28910*/  BPT.TRAP 0x1 ;  /* 0x000000040000795c */ /* 0x000fe20000300000 */
.L_x_1998:
[----:B------:R-:W-:Y:S01]  /*28920*/  IMAD R3, R25, 0x8, R5 ;  /* 0x0000000819037824 */ /* 0x000fe200078e0205 */
[----:B------:R-:W-:Y:S02]  /*28930*/  SHF.L.U32 R2, R29, 0x1f, RZ ;  /* 0x0000001f1d027819 */ /* 0x000fe400000006ff */
[----:B------:R-:W-:Y:S02]  /*28940*/  IADD3 R25, R25, 0x1, RZ ;  /* 0x0000000119197810 */ /* 0x000fe40007ffe0ff */
[----:B------:R-:W0:Y:S02]  /*28950*/  SYNCS.PHASECHK.TRANS64.TRYWAIT P1, [R3+URZ+0x30840], R2 ;  /* 0x03084002030075a7 */ /* 0x000e24000802017f */
[----:B------:R-:W-:-:S04]  /*28960*/  ISETP.NE.AND P2, PT, R25, 0x2, PT ;  /* 0x000000021900780c */ /* 0x000fc80003f45270 */
[----:B------:R-:W-:Y:S01]  /*28970*/  SEL R0, RZ, 0x1, P2 ;  /* 0x00000001ff007807 */ /* 0x000fe20001000000 */
[----:B0-----:R-:W-:Y:S08]  /*28980*/  @!P1 BRA `(.L_x_1999) ;  /* 0x0000004c00a49947 */ /* 0x001ff00003800000 */
.L_x_2189:
[----:B------:R-:W-:Y:S02]  /*28990*/  SEL R25, R25, RZ, P2 ;  /* 0x000000ff19197207 */ /* 0x000fe40001000000 */
[----:B------:R-:W-:Y:S01]  /*289a0*/  LOP3.LUT R0, R29, R0, RZ, 0x3c, !PT ;  /* 0x000000001d007212 */ /* 0x000fe200078e3cff */
[----:B------:R-:W-:Y:S06]  /*289b0*/  @!P0 BRA `(.L_x_2000) ;  /* 0x0000000000048947 */ /* 0x000fec0003800000 */
[----:B------:R-:W-:Y:S01]  /*289c0*/  BPT.TRAP 0x1 ;  /* 0x000000040000795c */ /* 0x000fe20000300000 */
.L_x_2000:
[----:B------:R-:W-:Y:S01]  /*289d0*/  IMAD R25, R25, 0x8, R5 ;  /* 0x0000000819197824 */ /* 0x000fe200078e0205 */
[----:B------:R-:W-:-:S04]  /*289e0*/  SHF.L.U32 R0, R0, 0x1f, RZ ;  /* 0x0000001f00007819 */ /* 0x000fc800000006ff */
[----:B------:R-:W3:Y:S02]  /*289f0*/  SYNCS.PHASECHK.TRANS64.TRYWAIT P1, [R25+URZ+0x30840], R0 ;  /* 0x03084000190075a7 */ /* 0x000ee4000802017f */
[----:B---3--:R-:W-:Y:S05]  /*28a00*/  @!P1 BRA `(.L_x_2001) ;  /* 0x0000004c00989947 */ /* 0x008fea0003800000 */
.L_x_2190:
[----:B------:R-:W-:Y:S05]  /*28a10*/  @!P0 BRA `(.L_x_2002) ;  /* 0x0000000000048947 */ /* 0x000fea0003800000 */
[----:B------:R-:W-:Y:S01]  /*28a20*/  BPT.TRAP 0x1 ;  /* 0x000000040000795c */ /* 0x000fe20000300000 */
.L_x_2002:
[----:B------:R-:W4:Y:S02]  /*28a30*/  SYNCS.PHASECHK.TRANS64.TRYWAIT P1, [R3+URZ+0x30860], R2 ;  /* 0x03086002030075a7 */ /* 0x000f24000802017f */
[----:B----4-:R-:W-:Y:S05]  /*28a40*/  @!P1 BRA `(.L_x_2003) ;  /* 0x0000004c009c9947 */ /* 0x010fea0003800000 */
.L_x_2191:
[----:B------:R-:W-:Y:S05]  /*28a50*/  @!P0 BRA `(.L_x_2004) ;  /* 0x0000000000048947 */ /* 0x000fea0003800000 */
[----:B------:R-:W-:Y:S01]  /*28a60*/  BPT.TRAP 0x1 ;  /* 0x000000040000795c */ /* 0x000fe20000300000 */
.L_x_2004:
[----:B------:R0:W0:Y:S02]  /*28a70*/  SYNCS.PHASECHK.TRANS64.TRYWAIT P0, [R25+URZ+0x30860], R0 ;  /* 0x03086000190075a7 */ /* 0x000024000800017f */
[----:B0-----:R-:W-:Y:S05]  /*28a80*/  @!P0 NANOSLEEP.SYNCS 0x989680 ;  /* 0x009896800000895d */ /* 0x001fea0003900000 */
[----:B------:R-:W0:Y:S02]  /*28a90*/  @!P0 SYNCS.PHASECHK.TRANS64 P0, [R25+URZ+0x30860], R0 ;  /* 0x03086000190085a7 */ /* 0x000e24000800007f */
[----:B0-----:R-:W-:Y:S05]  /*28aa0*/  @!P0 BRA `(.L_x_2004) ;  /* 0xfffffffc00f08947 */ /* 0x001fea000383ffff */
.L_x_1557:
[----:B------:R-:W-:Y:S05]  /*28ab0*/  BSYNC B9 ;  /* 0x0000000000097941 */ /* 0x000fea0003800000 */
.L_x_1554:
[----:B------:R-:W-:Y:S05]  /*28ac0*/  EXIT ;  /* 0x000000000000794d */ /* 0x000fea0003800000 */
.L_x_1583:
[----:B0-----:R0:W1:Y:S02]  /*28ad0*/  SYNCS.PHASECHK.TRANS64.TRYWAIT P6, [R89+URZ+0x30890], R103 ;  /* 0x03089067590075a7 */ /* 0x00106400080c017f */
[----:B-1----:R-:W-:Y:S05]  /*28ae0*/  @!P6 NANOSLEEP.SYNCS 0x989680 ;  /* 0x009896800000e95d */ /* 0x002fea0003900000 */
[----:B------:R-:W1:Y:S02]  /*28af0*/  @!P6 SYNCS.PHASECHK.TRANS64 P6, [R89+URZ+0x30890], R103 ;  /* 0x030890675900e5a7 */ /* 0x000e6400080c007f */
[----:B-1----:R-:W-:Y:S05]  /*28b00*/  @!P6 BRA `(.L_x_1583) ;  /* 0xfffffffc00f0e947 */ /* 0x002fea000383ffff */
[----:B------:R-:W-:Y:S05]  /*28b10*/  BRA `(.L_x_2005) ;  /* 0xfffffda800847947 */ /* 0x000fea000383ffff */
.L_x_1584:
[----:B------:R-:W-:Y:S01]  /*28b20*/  BSSY B1, `(.L_x_2006) ;  /* 0x0000008000017945 */ /* 0x000fe20003800000 */
[----:B------:R-:W-:Y:S01]  /*28b30*/  IMAD.MOV.U32 R13, RZ, RZ, R112 ;  /* 0x000000ffff0d7224 */ /* 0x000fe200078e0070 */
[----:B------:R-:W-:Y:S01]  /*28b40*/  MOV R11, 0x181f ;  /* 0x0000181f000b7802 */ /* 0x000fe20000000f00 */
[----:B------:R-:W-:Y:S02]  /*28b50*/  IMAD.MOV.U32 R12, RZ, RZ, RZ ;  /* 0x000000ffff0c7224 */ /* 0x000fe400078e00ff */
[----:B------:R-:W-:-:S07]  /*28b60*/  IMAD.MOV.U32 R15, RZ, RZ, -0x1 ;  /* 0xffffffffff0f7424 */ /* 0x000fce00078e00ff */
[----:B0-----:R-:W-:Y:S05]  /*28b70*/  WARPSYNC.COLLECTIVE R15, `(.L_x_2007) ;  /* 0x000000000f087348 */ /* 0x001fea0003c00000 */
[----:B------:R1:W2:Y:S02]  /*28b80*/  SHFL.IDX P6, R14, R13, R12, R11 ;  /* 0x0000000c0d0e7389 */ /* 0x0002a400000c000b */
[----:B012---:R-:W-:Y:S01]  /*28b90*/  ENDCOLLECTIVE ;  /* 0x000000000000791b */ /* 0x007fe20003800000 */
.L_x_2007:
[----:B------:R-:W-:Y:S05]  /*28ba0*/  BSYNC B1 ;  /* 0x0000000000017941 */ /* 0x000fea0003800000 */
.L_x_2006:
        /* <DEDUP_REMOVED lines=8> */
.L_x_2008:
[----:B------:R-:W-:Y:S01]  /*28c30*/  IMAD.MOV.U32 R106, RZ, RZ, R14 ;  /* 0x000000ffff6a7224 */ /* 0x000fe200078e000e */
[----:B------:R-:W-:Y:S06]  /*28c40*/  BRA `(.L_x_2009) ;  /* 0xfffffda8004c7947 */ /* 0x000fec000383ffff */
.L_x_1601:
[----:B------:R-:W-:Y:S01]  /*28c50*/  BSSY B1, `(.L_x_2010) ;  /* 0x0000008000017945 */ /* 0x000fe20003800000 */
[----:B0---4-:R-:W-:Y:S01]  /*28c60*/  MOV R13, R112 ;  /* 0x00000070000d7202 */ /* 0x011fe20000000f00 */
[----:B------:R-:W-:Y:S02]  /*28c70*/  IMAD.MOV.U32 R12, RZ, RZ, 0x1 ;  /* 0x00000001ff0c7424 */ /* 0x000fe400078e00ff */
[----:B------:R-:W-:Y:S02]  /*28c80*/  IMAD.MOV.U32 R11, RZ, RZ, 0x181f ;  /* 0x0000181fff0b7424 */ /* 0x000fe400078e00ff */
[----:B------:R-:W-:-:S07]  /*28c90*/  IMAD.MOV.U32 R15, RZ, RZ, -0x1 ;  /* 0xffffffffff0f7424 */ /* 0x000fce00078e00ff */
[----:B-123--:R-:W-:Y:S05]  /*28ca0*/  WARPSYNC.COLLECTIVE R15, `(.L_x_2011) ;  /* 0x000000000f087348 */ /* 0x00efea0003c00000 */
[----:B------:R0:W4:Y:S02]  /*28cb0*/  SHFL.IDX P6, R14, R13, R12, R11 ;  /* 0x0000000c0d0e7389 */ /* 0x00012400000c000b */
[----:B01234-:R-:W-:Y:S01]  /*28cc0*/  ENDCOLLECTIVE ;  /* 0x000000000000791b */ /* 0x01ffe20003800000 */
.L_x_2011:
[----:B------:R-:W-:Y:S05]  /*28cd0*/  BSYNC B1 ;  /* 0x0000000000017941 */ /* 0x000fea0003800000 */
.L_x_2010:
[----:B------:R-:W-:Y:S01]  /*28ce0*/  IMAD.MOV.U32 R13, RZ, RZ, R105 ;  /* 0x000000ffff0d7224 */ /* 0x000fe200078e0069 */
[----:B------:R-:W-:Y:S01]  /*28cf0*/  MOV R15, 0xffffffff ;  /* 0xffffffff000f7802 */ /* 0x000fe20000000f00 */
[----:B------:R-:W-:Y:S01]  /*28d00*/  IMAD.MOV.U32 R12, RZ, RZ, 0x1 ;  /* 0x00000001ff0c7424 */ /* 0x000fe200078e00ff */
[----:B------:R-:W-:Y:S01]  /*28d10*/  MOV R112, R14 ;  /* 0x0000000e00707202 */ /* 0x000fe20000000f00 */
[----:B------:R-:W-:-:S07]  /*28d20*/  IMAD.MOV.U32 R11, RZ, RZ, 0x181f ;  /* 0x0000181fff0b7424 */ /* 0x000fce00078e00ff */
[----:B------:R-:W-:Y:S05]  /*28d30*/  WARPSYNC.COLLECTIVE R15, `(.L_x_2012) ;  /* 0x000000000f087348 */ /* 0x000fea0003c00000 */
[----:B------:R0:W1:Y:S02]  /*28d40*/  SHFL.IDX P6, R14, R13, R12, R11 ;  /* 0x0000000c0d0e7389 */ /* 0x00006400000c000b */
[----:B01----:R-:W-:Y:S01]  /*28d50*/  ENDCOLLECTIVE ;  /* 0x000000000000791b */ /* 0x003fe20003800000 */
.L_x_2012:
[----:B------:R-:W-:Y:S01]  /*28d60*/  IMAD.MOV.U32 R56, RZ, RZ, R14 ;  /* 0x000000ffff387224 */ /* 0x000fe200078e000e */
[----:B------:R-:W-:Y:S06]  /*28d70*/  BRA `(.L_x_2013) ;  /* 0xfffffdb400587947 */ /* 0x000fec000383ffff */
.L_x_1623:
[----:B0-----:R0:W1:Y:S02]  /*28d80*/  SYNCS.PHASECHK.TRANS64.TRYWAIT P6, [R89+URZ+0x30890], R103 ;  /* 0x03089067590075a7 */ /* 0x00106400080c017f */
[----:B-1----:R-:W-:Y:S05]  /*28d90*/  @!P6 NANOSLEEP.SYNCS 0x989680 ;  /* 0x009896800000e95d */ /* 0x002fea0003900000 */
[----:B------:R-:W1:Y:S02]  /*28da0*/  @!P6 SYNCS.PHASECHK.TRANS64 P6, [R89+URZ+0x30890], R103 ;  /* 0x030890675900e5a7 */ /* 0x000e6400080c007f */
[----:B-1----:R-:W-:Y:S05]  /*28db0*/  @!P6 BRA `(.L_x_1623) ;  /* 0xfffffffc00f0e947 */ /* 0x002fea000383ffff */
[----:B------:R-:W-:Y:S05]  /*28dc0*/  BRA `(.L_x_2014) ;  /* 0xfffffdc800a07947 */ /* 0x000fea000383ffff */
.L_x_1624:
        /* <DEDUP_REMOVED lines=8> */
.L_x_2016:
[----:B------:R-:W-:Y:S05]  /*28e50*/  BSYNC B1 ;  /* 0x0000000000017941 */ /* 0x000fea0003800000 */
.L_x_2015:
        /* <DEDUP_REMOVED lines=8> */
.L_x_2017:
[----:B------:R-:W-:Y:S01]  /*28ee0*/  IMAD.MOV.U32 R106, RZ, RZ, R14 ;  /* 0x000000ffff6a7224 */ /* 0x000fe200078e000e */
[----:B------:R-:W-:Y:S06]  /*28ef0*/  BRA `(.L_x_2018) ;  /* 0xfffffdc8006c7947 */ /* 0x000fec000383ffff */
.L_x_1633:
[----:B------:R-:W-:Y:S01]  /*28f00*/  BSSY B1, `(.L_x_2019) ;  /* 0x0000008000017945 */ /* 0x000fe20003800000 */
[----:B---3--:R-:W-:Y:S01]  /*28f10*/  MOV R13, R112 ;  /* 0x00000070000d7202 */ /* 0x008fe20000000f00 */
[----:B------:R-:W-:Y:S02]  /*28f20*/  IMAD.MOV.U32 R12, RZ, RZ, 0x1 ;  /* 0x00000001ff0c7424 */ /* 0x000fe400078e00ff */
[----:B--2---:R-:W-:Y:S02]  /*28f30*/  IMAD.MOV.U32 R11, RZ, RZ, 0x181f ;  /* 0x0000181fff0b7424 */ /* 0x004fe400078e00ff */
[----:B------:R-:W-:-:S07]  /*28f40*/  IMAD.MOV.U32 R15, RZ, RZ, -0x1 ;  /* 0xffffffffff0f7424 */ /* 0x000fce00078e00ff */
[----:B01----:R-:W-:Y:S05]  /*28f50*/  WARPSYNC.COLLECTIVE R15, `(.L_x_2020) ;  /* 0x000000000f087348 */ /* 0x003fea0003c00000 */
[----:B------:R2:W3:Y:S02]  /*28f60*/  SHFL.IDX P6, R14, R13, R12, R11 ;  /* 0x0000000c0d0e7389 */ /* 0x0004e400000c000b */
[----:B0123--:R-:W-:Y:S01]  /*28f70*/  ENDCOLLECTIVE ;  /* 0x000000000000791b */ /* 0x00ffe20003800000 */
.L_x_2020:
[----:B------:R-:W-:Y:S05]  /*28f80*/  BSYNC B1 ;  /* 0x0000000000017941 */ /* 0x000fea0003800000 */
.L_x_2019:
        /* <DEDUP_REMOVED lines=8> */
.L_x_2021:
[----:B------:R-:W-:Y:S01]  /*29010*/  IMAD.MOV.U32 R44, RZ, RZ, R14 ;  /* 0x000000ffff2c7224 */ /* 0x000fe200078e000e */
[----:B------:R-:W-:Y:S06]  /*29020*/  BRA `(.L_x_2022) ;  /* 0xfffffdd400f47947 */ /* 0x000fec000383ffff */
.L_x_1642:
[----:B0-----:R0:W1:Y:S02]  /*29030*/  SYNCS.PHASECHK.TRANS64.TRYWAIT P0, [R89+URZ+0x30890], R103 ;  /* 0x03089067590075a7 */ /* 0x001064000800017f */
[----:B-1----:R-:W-:Y:S05]  /*29040*/  @!P0 NANOSLEEP.SYNCS 0x989680 ;  /* 0x009896800000895d */ /* 0x002fea0003900000 */
[----:B------:R-:W1:Y:S02]  /*29050*/  @!P0 SYNCS.PHASECHK.TRANS64 P0, [R89+URZ+0x30890], R103 ;  /* 0x03089067590085a7 */ /* 0x000e64000800007f */
[----:B-1----:R-:W-:Y:S05]  /*29060*/  @!P0 BRA `(.L_x_1642) ;  /* 0xfffffffc00f08947 */ /* 0x002fea000383ffff */
[----:B------:R-:W-:Y:S05]  /*29070*/  BRA `(.L_x_2023) ;  /* 0xfffffde400cc7947 */ /* 0x000fea000383ffff */
.L_x_1643:
        /* <DEDUP_REMOVED lines=8> */
.L_x_2025:
[----:B------:R-:W-:Y:S05]  /*29100*/  BSYNC B1 ;  /* 0x0000000000017941 */ /* 0x000fea0003800000 */
.L_x_2024:
        /* <DEDUP_REMOVED lines=8> */
.L_x_2026:
[----:B------:R-:W-:Y:S01]  /*29190*/  IMAD.MOV.U32 R42, RZ, RZ, R14 ;  /* 0x000000ffff2a7224 */ /* 0x000fe200078e000e */
[----:B------:R-:W-:Y:S06]  /*291a0*/  BRA `(.L_x_2027) ;  /* 0xfffffde400f47947 */ /* 0x000fec000383ffff */
.L_x_1646:
[----:B------:R-:W-:Y:S01]  /*291b0*/  BSSY B1, `(.L_x_2028) ;  /* 0x0000008000017945 */ /* 0x000fe20003800000 */
[----:B----4-:R-:W-:Y:S01]  /*291c0*/  MOV R13, R43 ;  /* 0x0000002b000d7202 */ /* 0x010fe20000000f00 */
[----:B------:R-:W-:Y:S02]  /*291d0*/  IMAD.MOV.U32 R12, RZ, RZ, 0x1 ;  /* 0x00000001ff0c7424 */ /* 0x000fe400078e00ff */
[----:B------:R-:W-:Y:S02]  /*291e0*/  IMAD.MOV.U32 R11, RZ, RZ, 0x181f ;  /* 0x0000181fff0b7424 */ /* 0x000fe400078e00ff */
[----:B------:R-:W-:-:S07]  /*291f0*/  IMAD.MOV.U32 R15, RZ, RZ, -0x1 ;  /* 0xffffffffff0f7424 */ /* 0x000fce00078e00ff */
[----:B0123--:R-:W-:Y:S05]  /*29200*/  WARPSYNC.COLLECTIVE R15, `(.L_x_2029) ;  /* 0x000000000f087348 */ /* 0x00ffea0003c00000 */
[----:B------:R4:W0:Y:S02]  /*29210*/  SHFL.IDX P6, R14, R13, R12, R11 ;  /* 0x0000000c0d0e7389 */ /* 0x00082400000c000b */
[----:B01234-:R-:W-:Y:S01]  /*29220*/  ENDCOLLECTIVE ;  /* 0x000000000000791b */ /* 0x01ffe20003800000 */
.L_x_2029:
[----:B------:R-:W-:Y:S05]  /*29230*/  BSYNC B1 ;  /* 0x0000000000017941 */ /* 0x000fea0003800000 */
.L_x_2028:
        /* <DEDUP_REMOVED lines=8> */
.L_x_2030:
[----:B------:R-:W-:Y:S01]  /*292c0*/  IMAD.MOV.U32 R42, RZ, RZ, R14 ;  /* 0x000000ffff2a7224 */ /* 0x000fe200078e000e */
[----:B------:R-:W-:Y:S06]  /*292d0*/  BRA `(.L_x_2031) ;  /* 0xfffffde8001c7947 */ /* 0x000fec000383ffff */
.L_x_1650:
[----:B--2---:R2:W0:Y:S02]  /*292e0*/  SYNCS.PHASECHK.TRANS64.TRYWAIT P4, [R89+URZ+0x308b0], R103 ;  /* 0x0308b067590075a7 */ /* 0x004424000808017f */
[----:B0-----:R-:W-:Y:S05]  /*292f0*/  @!P4 NANOSLEEP.SYNCS 0x989680 ;  /* 0x009896800000c95d */ /* 0x001fea0003900000 */
[----:B------:R-:W0:Y:S02]  /*29300*/  @!P4 SYNCS.PHASECHK.TRANS64 P4, [R89+URZ+0x308b0], R103 ;  /* 0x0308b0675900c5a7 */ /* 0x000e24000808007f */
[----:B0-----:R-:W-:Y:S05]  /*29310*/  @!P4 BRA `(.L_x_1650) ;  /* 0xfffffffc00f0c947 */ /* 0x001fea000383ffff */
[----:B------:R-:W-:Y:S05]  /*29320*/  BRA `(.L_x_2032) ;  /* 0xfffffde800c07947 */ /* 0x000fea000383ffff */
.L_x_1678:
        /* <DEDUP_REMOVED lines=8> */
.L_x_2034:
[----:B------:R-:W-:Y:S05]  /*293b0*/  BSYNC B1 ;  /* 0x0000000000017941 */ /* 0x000fea0003800000 */
.L_x_2033:
        /* <DEDUP_REMOVED lines=8> */
.L_x_2035:
[----:B------:R-:W-:Y:S01]  /*29440*/  MOV R13, R8 ;  /* 0x00000008000d7202 */ /* 0x000fe20000000f00 */
[----:B------:R-:W-:-:S07]  /*29450*/  IMAD.MOV.U32 R4, RZ, RZ, R14 ;  /* 0x000000ffff047224 */ /* 0x000fce00078e000e */
[----:B------:R-:W-:Y:S05]  /*29460*/  WARPSYNC.COLLECTIVE R15, `(.L_x_2036) ;  /* 0x000000000f087348 */ /* 0x000fea0003c00000 */
[----:B------:R0:W1:Y:S02]  /*29470*/  SHFL.IDX P6, R14, R13, R12, R11 ;  /* 0x0000000c0d0e7389 */ /* 0x00006400000c000b */
[----:B01----:R-:W-:Y:S01]  /*29480*/  ENDCOLLECTIVE ;  /* 0x000000000000791b */ /* 0x003fe20003800000 */
.L_x_2036:
[----:B------:R-:W-:Y:S02]  /*29490*/  IMAD.MOV.U32 R13, RZ, RZ, R0 ;  /* 0x000000ffff0d7224 */ /* 0x000fe400078e0000 */
[----:B------:R-:W-:-:S07]  /*294a0*/  IMAD.MOV.U32 R9, RZ, RZ, R14 ;  /* 0x000000ffff097224 */ /* 0x000fce00078e000e */
[----:B------:R-:W-:Y:S05]  /*294b0*/  WARPSYNC.COLLECTIVE R15, `(.L_x_2037) ;  /* 0x000000000f087348 */ /* 0x000fea0003c00000 */
[----:B------:R0:W1:Y:S02]  /*294c0*/  SHFL.IDX P6, R14, R13, R12, R11 ;  /* 0x0000000c0d0e7389 */ /* 0x00006400000c000b */
[----:B01----:R-:W-:Y:S01]  /*294d0*/  ENDCOLLECTIVE ;  /* 0x000000000000791b */ /* 0x003fe20003800000 */
.L_x_2037:
[----:B------:R-:W-:Y:S05]  /*294e0*/  BRA `(.L_x_2038) ;  /* 0xfffffe0000107947 */ /* 0x000fea000383ffff */
.L_x_1681:
[----:B------:R-:W-:Y:S01]  /*294f0*/  BSSY B1, `(.L_x_2039) ;  /* 0x0000008000017945 */ /* 0x000fe20003800000 */
[----:B------:R-:W-:Y:S01]  /*29500*/  IMAD.MOV.U32 R13, RZ, RZ, R7 ;  /* 0x000000ffff0d7224 */ /* 0x000fe200078e0007 */
[----:B------:R-:W-:Y:S01]  /*29510*/  MOV R12, 0x1 ;  /* 0x00000001000c7802 */ /* 0x000fe20000000f00 */
[----:B------:R-:W-:Y:S02]  /*29520*/  IMAD.MOV.U32 R11, RZ, RZ, 0x181f ;  /* 0x0000181fff0b7424 */ /* 0x000fe400078e00ff */
[----:B------:R-:W-:-:S07]  /*29530*/  IMAD.MOV.U32 R15, RZ, RZ, -0x1 ;  /* 0xffffffffff0f7424 */ /* 0x000fce00078e00ff */
[----:B0---4-:R-:W-:Y:S05]  /*29540*/  WARPSYNC.COLLECTIVE R15, `(.L_x_2040) ;  /* 0x000000000f087348 */ /* 0x011fea0003c00000 */
[----:B----4-:R1:W2:Y:S02]  /*29550*/  SHFL.IDX P6, R14, R13, R12, R11 ;  /* 0x0000000c0d0e7389 */ /* 0x0102a400000c000b */
[----:B012---:R-:W-:Y:S01]  /*29560*/  ENDCOLLECTIVE ;  /* 0x000000000000791b */ /* 0x007fe20003800000 */
.L_x_2040:
[----:B------:R-:W-:Y:S05]  /*29570*/  BSYNC B1 ;  /* 0x0000000000017941 */ /* 0x000fea0003800000 */
.L_x_2039:
[----:B------:R-:W-:Y:S01]  /*29580*/  MOV R13, R6 ;  /* 0x00000006000d7202 */ /* 0x000fe20000000f00 */
[----:B------:R-:W-:Y:S02]  /*29590*/  IMAD.MOV.U32 R12, RZ, RZ, 0x1 ;  /* 0x00000001ff0c7424 */ /* 0x000fe400078e00ff */
[----:B------:R-:W-:Y:S02]  /*295a0*/  IMAD.MOV.U32 R11, RZ, RZ, 0x181f ;  /* 0x0000181fff0b7424 */ /* 0x000fe400078e00ff */
[----:B------:R-:W-:Y:S02]  /*295b0*/  IMAD.MOV.U32 R15, RZ, RZ, -0x1 ;  /* 0xffffffffff0f7424 */ /* 0x000fe400078e00ff */
[----:B------:R-:W-:-:S07]  /*295c0*/  IMAD.MOV.U32 R5, RZ, RZ, R14 ;  /* 0x000000ffff057224 */ /* 0x000fce00078e000e */
[----:B------:R-:W-:Y:S05]  /*295d0*/  WARPSYNC.COLLECTIVE R15, `(.L_x_2041) ;  /* 0x000000000f087348 */ /* 0x000fea0003c00000 */
[----:B------:R0:W1:Y:S02]  /*295e0*/  SHFL.IDX P6, R14, R13, R12, R11 ;  /* 0x0000000c0d0e7389 */ /* 0x00006400000c000b */
[----:B01----:R-:W-:Y:S01]  /*295f0*/  ENDCOLLECTIVE ;  /* 0x000000000000791b */ /* 0x003fe20003800000 */
.L_x_2041:
[----:B------:R-:W-:Y:S01]  /*29600*/  IMAD.MOV.U32 R13, RZ, RZ, R8 ;  /* 0x000000ffff0d7224 */ /* 0x000fe200078e0008 */
[----:B------:R-:W-:-:S07]  /*29610*/  MOV R4, R14 ;  /* 0x0000000e00047202 */ /* 0x000fce0000000f00 */
[----:B------:R-:W-:Y:S05]  /*29620*/  WARPSYNC.COLLECTIVE R15, `(.L_x_2042) ;  /* 0x000000000f087348 */ /* 0x000fea0003c00000 */
[----:B------:R0:W1:Y:S02]  /*29630*/  SHFL.IDX P6, R14, R13, R12, R11 ;  /* 0x0000000c0d0e7389 */ /* 0x00006400000c000b */
[----:B01----:R-:W-:Y:S01]  /*29640*/  ENDCOLLECTIVE ;  /* 0x000000000000791b */ /* 0x003fe20003800000 */
.L_x_2042:
[----:B------:R-:W-:Y:S02]  /*29650*/  IMAD.MOV.U32 R13, RZ, RZ, R0 ;  /* 0x000000ffff0d7224 */ /* 0x000fe400078e0000 */
[----:B------:R-:W-:-:S07]  /*29660*/  IMAD.MOV.U32 R9, RZ, RZ, R14 ;  /* 0x000000ffff097224 */ /* 0x000fce00078e000e */
[----:B------:R-:W-:Y:S05]  /*29670*/  WARPSYNC.COLLECTIVE R15, `(.L_x_2043) ;  /* 0x000000000f087348 */ /* 0x000fea0003c00000 */
[----:B------:R0:W1:Y:S02]  /*29680*/  SHFL.IDX P6, R14, R13, R12, R11 ;  /* 0x0000000c0d0e7389 */ /* 0x00006400000c000b */
[----:B01----:R-:W-:Y:S01]  /*29690*/  ENDCOLLECTIVE ;  /* 0x000000000000791b */ /* 0x003fe20003800000 */
.L_x_2043:
[----:B------:R-:W-:Y:S05]  /*296a0*/  BRA `(.L_x_2044) ;  /* 0xfffffe0000f87947 */ /* 0x000fea000383ffff */
.L_x_1684:
[----:B------:R-:W-:Y:S01]  /*296b0*/  BSSY B1, `(.L_x_2045) ;  /* 0x0000008000017945 */ /* 0x000fe20003800000 */
[----:B------:R-:W-:Y:S01]  /*296c0*/  MOV R13, R7 ;  /* 0x00000007000d7202 */ /* 0x000fe20000000f00 */
[----:B------:R-:W-:Y:S02]  /*296d0*/  IMAD.MOV.U32 R12, RZ, RZ, 0x2 ;  /* 0x00000002ff0c7424 */ /* 0x000fe400078e00ff */
[----:B------:R-:W-:Y:S02]  /*296e0*/  IMAD.MOV.U32 R11, RZ, RZ, 0x181f ;  /* 0x0000181fff0b7424 */ /* 0x000fe400078e00ff */
[----:B------:R-:W-:-:S07]  /*296f0*/  IMAD.MOV.U32 R15, RZ, RZ, -0x1 ;  /* 0xffffffffff0f7424 */ /* 0x000fce00078e00ff */
[----:B-1--4-:R-:W-:Y:S05]  /*29700*/  WARPSYNC.COLLECTIVE R15, `(.L_x_2046) ;  /* 0x000000000f087348 */ /* 0x012fea0003c00000 */
[----:B----4-:R0:W2:Y:S02]  /*29710*/  SHFL.IDX P6, R14, R13, R12, R11 ;  /* 0x0000000c0d0e7389 */ /* 0x0100a400000c000b */
[----:B012---:R-:W-:Y:S01]  /*29720*/  ENDCOLLECTIVE ;  /* 0x000000000000791b */ /* 0x007fe20003800000 */
.L_x_2046:
[----:B------:R-:W-:Y:S05]  /*29730*/  BSYNC B1 ;  /* 0x0000000000017941 */ /* 0x000fea0003800000 */
.L_x_2045:
        /* <DEDUP_REMOVED lines=8> */
.L_x_2047:
[----:B------:R-:W-:Y:S02]  /*297c0*/  IMAD.MOV.U32 R13, RZ, RZ, R8 ;  /* 0x000000ffff0d7224 */ /* 0x000fe400078e0008 */
[----:B------:R-:W-:-:S07]  /*297d0*/  IMAD.MOV.U32 R4, RZ, RZ, R14 ;  /* 0x000000ffff047224 */ /* 0x000fce00078e000e */
[----:B------:R-:W-:Y:S05]  /*297e0*/  WARPSYNC.COLLECTIVE R15, `(.L_x_2048) ;  /* 0x000000000f087348 */ /* 0x000fea0003c00000 */
[----:B------:R0:W1:Y:S02]  /*297f0*/  SHFL.IDX P6, R14, R13, R12, R11 ;  /* 0x0000000c0d0e7389 */ /* 0x00006400000c000b */
[----:B01----:R-:W-:Y:S01]  /*29800*/  ENDCOLLECTIVE ;  /* 0x000000000000791b */ /* 0x003fe20003800000 */
.L_x_2048:
[----:B------:R-:W-:Y:S01]  /*29810*/  MOV R13, R0 ;  /* 0x00000000000d7202 */ /* 0x000fe20000000f00 */
[----:B------:R-:W-:-:S07]  /*29820*/  IMAD.MOV.U32 R9, RZ, RZ, R14 ;  /* 0x000000ffff097224 */ /* 0x000fce00078e000e */
[----:B------:R-:W-:Y:S05]  /*29830*/  WARPSYNC.COLLECTIVE R15, `(.L_x_2049) ;  /* 0x000000000f087348 */ /* 0x000fea0003c00000 */
[----:B------:R0:W1:Y:S02]  /*29840*/  SHFL.IDX P6, R14, R13, R12, R11 ;  /* 0x0000000c0d0e7389 */ /* 0x00006400000c000b */
[----:B01----:R-:W-:Y:S01]  /*29850*/  ENDCOLLECTIVE ;  /* 0x000000000000791b */ /* 0x003fe20003800000 */
.L_x_2049:
[----:B------:R-:W-:Y:S05]  /*29860*/  BRA `(.L_x_2050) ;  /* 0xfffffe0400d87947 */ /* 0x000fea000383ffff */
.L_x_1687:
[----:B------:R-:W-:Y:S01]  /*29870*/  BSSY B1, `(.L_x_2051) ;  /* 0x0000008000017945 */ /* 0x000fe20003800000 */
[----:B------:R-:W-:Y:S01]  /*29880*/  IMAD.MOV.U32 R13, RZ, RZ, R7 ;  /* 0x000000ffff0d7224 */ /* 0x000fe200078e0007 */
[----:B------:R-:W-:Y:S01]  /*29890*/  MOV R15, 0xffffffff ;  /* 0xffffffff000f7802 */ /* 0x000fe20000000f00 */
[----:B------:R-:W-:Y:S02]  /*298a0*/  IMAD.MOV.U32 R12, RZ, RZ, 0x3 ;  /* 0x00000003ff0c7424 */ /* 0x000fe400078e00ff */
[----:B------:R-:W-:-:S07]  /*298b0*/  IMAD.MOV.U32 R11, RZ, RZ, 0x181f ;  /* 0x0000181fff0b7424 */ /* 0x000fce00078e00ff */
[----:B-1--4-:R-:W-:Y:S05]  /*298c0*/  WARPSYNC.COLLECTIVE R15, `(.L_x_2052) ;  /* 0x000000000f087348 */ /* 0x012fea0003c00000 */
[----:B------:R0:W2:Y:S02]  /*298d0*/  SHFL.IDX P6, R14, R13, R12, R11 ;  /* 0x0000000c0d0e7389 */ /* 0x0000a400000c000b */
[----:B012-4-:R-:W-:Y:S01]  /*298e0*/  ENDCOLLECTIVE ;  /* 0x000000000000791b */ /* 0x017fe20003800000 */
.L_x_2052:
[----:B------:R-:W-:Y:S05]  /*298f0*/  BSYNC B1 ;  /* 0x0000000000017941 */ /* 0x000fea0003800000 */
.L_x_2051:
[----:B------:R-:W-:Y:S01]  /*29900*/  IMAD.MOV.U32 R13, RZ, RZ, R6 ;  /* 0x000000ffff0d7224 */ /* 0x000fe200078e0006 */
[----:B------:R-:W-:Y:S01]  /*29910*/  MOV R11, 0x181f ;  /* 0x0000181f000b7802 */ /* 0x000fe20000000f00 */
[----:B------:R-:W-:Y:S02]  /*29920*/  IMAD.MOV.U32 R12, RZ, RZ, 0x3 ;  /* 0x00000003ff0c7424 */ /* 0x000fe400078e00ff */
[----:B------:R-:W-:Y:S02]  /*29930*/  IMAD.MOV.U32 R15, RZ, RZ, -0x1 ;  /* 0xffffffffff0f7424 */ /* 0x000fe400078e00ff */
[----:B------:R-:W-:-:S07]  /*29940*/  IMAD.MOV.U32 R9, RZ, RZ, R14 ;  /* 0x000000ffff097224 */ /* 0x000fce00078e000e */
[----:B------:R-:W-:Y:S05]  /*29950*/  WARPSYNC.COLLECTIVE R15, `(.L_x_2053) ;  /* 0x000000000f087348 */ /* 0x000fea0003c00000 */
[----:B------:R0:W1:Y:S02]  /*29960*/  SHFL.IDX P6, R14, R13, R12, R11 ;  /* 0x0000000c0d0e7389 */ /* 0x00006400000c000b */
[----:B01----:R-:W-:Y:S01]  /*29970*/  ENDCOLLECTIVE ;  /* 0x000000000000791b */ /* 0x003fe20003800000 */
.L_x_2053:
[----:B------:R-:W-:Y:S02]  /*29980*/  IMAD.MOV.U32 R13, RZ, RZ, R8 ;  /* 0x000000ffff0d7224 */ /* 0x000fe400078e0008 */
[----:B------:R-:W-:-:S07]  /*29990*/  IMAD.MOV.U32 R10, RZ, RZ, R14 ;  /* 0x000000ffff0a7224 */ /* 0x000fce00078e000e */
[----:B------:R-:W-:Y:S05]  /*299a0*/  WARPSYNC.COLLECTIVE R15, `(.L_x_2054) ;  /* 0x000000000f087348 */ /* 0x000fea0003c00000 */
[----:B------:R0:W1:Y:S02]  /*299b0*/  SHFL.IDX P6, R14, R13, R12, R11 ;  /* 0x0000000c0d0e7389 */ /* 0x00006400000c000b */
[----:B01----:R-:W-:Y:S01]  /*299c0*/  ENDCOLLECTIVE ;  /* 0x000000000000791b */ /* 0x003fe20003800000 */
.L_x_2054:
[----:B------:R-:W-:Y:S01]  /*299d0*/  IMAD.MOV.U32 R13, RZ, RZ, R0 ;  /* 0x000000ffff0d7224 */ /* 0x000fe200078e0000 */
[----:B------:R-:W-:-:S07]  /*299e0*/  MOV R83, R14 ;  /* 0x0000000e00537202 */ /* 0x000fce0000000f00 */
[----:B------:R-:W-:Y:S05]  /*299f0*/  WARPSYNC.COLLECTIVE R15, `(.L_x_2055) ;  /* 0x000000000f087348 */ /* 0x000fea0003c00000 */
[----:B------:R0:W1:Y:S02]  /*29a00*/  SHFL.IDX P6, R14, R13, R12, R11 ;  /* 0x0000000c0d0e7389 */ /* 0x00006400000c000b */
[----:B01----:R-:W-:Y:S01]  /*29a10*/  ENDCOLLECTIVE ;  /* 0x000000000000791b */ /* 0x003fe20003800000 */
.L_x_2055:
[----:B------:R-:W-:Y:S01]  /*29a20*/  IMAD.MOV.U32 R82, RZ, RZ, R14 ;  /* 0x000000ffff527224 */ /* 0x000fe200078e000e */
[----:B------:R-:W-:Y:S06]  /*29a30*/  BRA `(.L_x_2056) ;  /* 0xfffffe0800bc7947 */ /* 0x000fec000383ffff */
.L_x_1691:
[----:B0-----:R0:W1:Y:S02]  /*29a40*/  SYNCS.PHASECHK.TRANS64.TRYWAIT P0, [R18+URZ+0x30800], R121 ;  /* 0x03080079120075a7 */ /* 0x001064000800017f */
[----:B-1----:R-:W-:Y:S05]  /*29a50*/  @!P0 NANOSLEEP.SYNCS 0x989680 ;  /* 0x009896800000895d */ /* 0x002fea0003900000 */
[----:B------:R-:W1:Y:S02]  /*29a60*/  @!P0 SYNCS.PHASECHK.TRANS64 P0, [R18+URZ+0x30800], R121 ;  /* 0x03080079120085a7 */ /* 0x000e64000800007f */
[----:B-1----:R-:W-:Y:S05]  /*29a70*/  @!P0 BRA `(.L_x_1691) ;  /* 0xfffffffc00f08947 */ /* 0x002fea000383ffff */
[----:B------:R-:W-:Y:S05]  /*29a80*/  BRA `(.L_x_2057) ;  /* 0xfffffe10000c7947 */ /* 0x000fea000383ffff */
.L_x_1723:
        /* <DEDUP_REMOVED lines=8> */
.L_x_2059:
[----:B------:R-:W-:Y:S05]  /*29b10*/  BSYNC B1 ;  /* 0x0000000000017941 */ /* 0x000fea0003800000 */
.L_x_2058:
[----:B------:R-:W-:Y:S01]  /*29b20*/  MOV R13, R4 ;  /* 0x00000004000d7202 */ /* 0x000fe20000000f00 */
[----:B------:R-:W-:Y:S02]  /*29b30*/  IMAD.MOV.U32 R12, RZ, RZ, RZ ;  /* 0x000000ffff0c7224 */ /* 0x000fe400078e00ff */
[----:B------:R-:W-:Y:S02]  /*29b40*/  IMAD.MOV.U32 R11, RZ, RZ, 0x181f ;  /* 0x0000181fff0b7424 */ /* 0x000fe400078e00ff */
[----:B------:R-:W-:Y:S02]  /*29b50*/  IMAD.MOV.U32 R15, RZ, RZ, -0x1 ;  /* 0xffffffffff0f7424 */ /* 0x000fe400078e00ff */
[----:B------:R-:W-:-:S07]  /*29b60*/  IMAD.MOV.U32 R6, RZ, RZ, R14 ;  /* 0x000000ffff067224 */ /* 0x000fce00078e000e */
[----:B------:R-:W-:Y:S05]  /*29b70*/  WARPSYNC.COLLECTIVE R15, `(.L_x_2060) ;  /* 0x000000000f087348 */ /* 0x000fea0003c00000 */
[----:B------:R0:W1:Y:S02]  /*29b80*/  SHFL.IDX P6, R14, R13, R12, R11 ;  /* 0x0000000c0d0e7389 */ /* 0x00006400000c000b */
[----:B01----:R-:W-:Y:S01]  /*29b90*/  ENDCOLLECTIVE ;  /* 0x000000000000791b */ /* 0x003fe20003800000 */
.L_x_2060:
[----:B------:R-:W-:Y:S01]  /*29ba0*/  IMAD.MOV.U32 R13, RZ, RZ, R8 ;  /* 0x000000ffff0d7224 */ /* 0x000fe200078e0008 */
[----:B------:R-:W-:-:S07]  /*29bb0*/  MOV R7, R14 ;  /* 0x0000000e00077202 */ /* 0x000fce0000000f00 */
[----:B------:R-:W-:Y:S05]  /*29bc0*/  WARPSYNC.COLLECTIVE R15, `(.L_x_2061) ;  /* 0x000000000f087348 */ /* 0x000fea0003c00000 */
[----:B------:R0:W1:Y:S02]  /*29bd0*/  SHFL.IDX P6, R14, R13, R12, R11 ;  /* 0x0000000c0d0e7389 */ /* 0x00006400000c000b */
[----:B01----:R-:W-:Y:S01]  /*29be0*/  ENDCOLLECTIVE ;  /* 0x000000000000791b */ /* 0x003fe20003800000 */
.L_x_2061:
[----:B------:R-:W-:Y:S02]  /*29bf0*/  IMAD.MOV.U32 R13, RZ, RZ, R0 ;  /* 0x000000ffff0d7224 */ /* 0x000fe400078e0000 */
[----:B------:R-:W-:-:S07]  /*29c00*/  IMAD.MOV.U32 R9, RZ, RZ, R14 ;  /* 0x000000ffff097224 */ /* 0x000fce00078e000e */
[----:B------:R-:W-:Y:S05]  /*29c10*/  WARPSYNC.COLLECTIVE R15, `(.L_x_2062) ;  /* 0x000000000f087348 */ /* 0x000fea0003c00000 */
[----:B------:R0:W1:Y:S02]  /*29c20*/  SHFL.IDX P6, R14, R13, R12, R11 ;  /* 0x0000000c0d0e7389 */ /* 0x00006400000c000b */
[----:B01----:R-:W-:Y:S01]  /*29c30*/  ENDCOLLECTIVE ;  /* 0x000000000000791b */ /* 0x003fe20003800000 */
.L_x_2062:
[----:B------:R-:W-:Y:S05]  /*29c40*/  BRA `(.L_x_2063) ;  /* 0xfffffe3c00dc7947 */ /* 0x000fea000383ffff */
.L_x_1726:
[----:B------:R-:W-:Y:S01]  /*29c50*/  BSSY B1, `(.L_x_2064) ;  /* 0x0000008000017945 */ /* 0x000fe20003800000 */
[----:B------:R-:W-:Y:S01]  /*29c60*/  MOV R13, R5 ;  /* 0x00000005000d7202 */ /* 0x000fe20000000f00 */
[----:B------:R-:W-:Y:S02]  /*29c70*/  IMAD.MOV.U32 R12, RZ, RZ, 0x1 ;  /* 0x00000001ff0c7424 */ /* 0x000fe400078e00ff */
[----:B------:R-:W-:Y:S02]  /*29c80*/  IMAD.MOV.U32 R11, RZ, RZ, 0x181f ;  /* 0x0000181fff0b7424 */ /* 0x000fe400078e00ff */
[----:B------:R-:W-:-:S07]  /*29c90*/  IMAD.MOV.U32 R15, RZ, RZ, -0x1 ;  /* 0xffffffffff0f7424 */ /* 0x000fce00078e00ff */
[----:B0---4-:R-:W-:Y:S05]  /*29ca0*/  WARPSYNC.COLLECTIVE R15, `(.L_x_2065) ;  /* 0x000000000f087348 */ /* 0x011fea0003c00000 */
[----:B----4-:R1:W2:Y:S02]  /*29cb0*/  SHFL.IDX P6, R14, R13, R12, R11 ;  /* 0x0000000c0d0e7389 */ /* 0x0102a400000c000b */
[----:B012---:R-:W-:Y:S01]  /*29cc0*/  ENDCOLLECTIVE ;  /* 0x000000000000791b */ /* 0x007fe20003800000 */
.L_x_2065:
[----:B------:R-:W-:Y:S05]  /*29cd0*/  BSYNC B1 ;  /* 0x0000000000017941 */ /* 0x000fea0003800000 */
.L_x_2064:
        /* <DEDUP_REMOVED lines=8> */
.L_x_2066:
[----:B------:R-:W-:Y:S02]  /*29d60*/  IMAD.MOV.U32 R13, RZ, RZ, R8 ;  /* 0x000000ffff0d7224 */ /* 0x000fe400078e0008 */
[----:B------:R-:W-:-:S07]  /*29d70*/  IMAD.MOV.U32 R7, RZ, RZ, R14 ;  /* 0x000000ffff077224 */ /* 0x000fce00078e000e */
[----:B------:R-:W-:Y:S05]  /*29d80*/  WARPSYNC.COLLECTIVE R15, `(.L_x_2067) ;  /* 0x000000000f087348 */ /* 0x000fea0003c00000 */
[----:B------:R0:W1:Y:S02]  /*29d90*/  SHFL.IDX P6, R14, R13, R12, R11 ;  /* 0x0000000c0d0e7389 */ /* 0x00006400000c000b */
[----:B01----:R-:W-:Y:S01]  /*29da0*/  ENDCOLLECTIVE ;  /* 0x000000000000791b */ /* 0x003fe20003800000 */
.L_x_2067:
[----:B------:R-:W-:Y:S01]  /*29db0*/  MOV R13, R0 ;  /* 0x00000000000d7202 */ /* 0x000fe20000000f00 */
[----:B------:R-:W-:-:S07]  /*29dc0*/  IMAD.MOV.U32 R9, RZ, RZ, R14 ;  /* 0x000000ffff097224 */ /* 0x000fce00078e000e */
[----:B------:R-:W-:Y:S05]  /*29dd0*/  WARPSYNC.COLLECTIVE R15, `(.L_x_2068) ;  /* 0x000000000f087348 */ /* 0x000fea0003c00000 */
[----:B------:R0:W1:Y:S02]  /*29de0*/  SHFL.IDX P6, R14, R13, R12, R11 ;  /* 0x0000000c0d0e7389 */ /* 0x00006400000c000b */
[----:B01----:R-:W-:Y:S01]  /*29df0*/  ENDCOLLECTIVE ;  /* 0x000000000000791b */ /* 0x003fe20003800000 */
.L_x_2068:
[----:B------:R-:W-:Y:S05]  /*29e00*/  BRA `(.L_x_2069) ;  /* 0xfffffe4000a07947 */ /* 0x000fea000383ffff */
.L_x_1729:
[----:B------:R-:W-:Y:S01]  /*29e10*/  BSSY B1, `(.L_x_2070) ;  /* 0x0000008000017945 */ /* 0x000fe20003800000 */
[----:B------:R-:W-:Y:S01]  /*29e20*/  IMAD.MOV.U32 R13, RZ, RZ, R5 ;  /* 0x000000ffff0d7224 */ /* 0x000fe200078e0005 */
[----:B------:R-:W-:Y:S01]  /*29e30*/  MOV R15, 0xffffffff ;  /* 0xffffffff000f7802 */ /* 0x000fe20000000f00 */
[----:B------:R-:W-:Y:S02]  /*29e40*/  IMAD.MOV.U32 R12, RZ, RZ, 0x2 ;  /* 0x00000002ff0c7424 */ /* 0x000fe400078e00ff */
[----:B------:R-:W-:-:S07]  /*29e50*/  IMAD.MOV.U32 R11, RZ, RZ, 0x181f ;  /* 0x0000181fff0b7424 */ /* 0x000fce00078e00ff */
[----:B-1--4-:R-:W-:Y:S05]  /*29e60*/  WARPSYNC.COLLECTIVE R15, `(.L_x_2071) ;  /* 0x000000000f087348 */ /* 0x012fea0003c00000 */
[----:B----4-:R0:W2:Y:S02]  /*29e70*/  SHFL.IDX P6, R14, R13, R12, R11 ;  /* 0x0000000c0d0e7389 */ /* 0x0100a400000c000b */
[----:B012---:R-:W-:Y:S01]  /*29e80*/  ENDCOLLECTIVE ;  /* 0x000000000000791b */ /* 0x007fe20003800000 */
.L_x_2071:
[----:B------:R-:W-:Y:S05]  /*29e90*/  BSYNC B1 ;  /* 0x0000000000017941 */ /* 0x000fea0003800000 */
.L_x_2070:
        /* <DEDUP_REMOVED lines=8> */
.L_x_2072:
[----:B------:R-:W-:Y:S02]  /*29f20*/  IMAD.MOV.U32 R13, RZ, RZ, R8 ;  /* 0x000000ffff0d7224 */ /* 0x000fe400078e0008 */
[----:B------:R-:W-:-:S07]  /*29f30*/  IMAD.MOV.U32 R7, RZ, RZ, R14 ;  /* 0x000000ffff077224 */ /* 0x000fce00078e000e */
[----:B------:R-:W-:Y:S05]  /*29f40*/  WARPSYNC.COLLECTIVE R15, `(.L_x_2073) ;  /* 0x000000000f087348 */ /* 0x000fea0003c00000 */
[----:B------:R0:W1:Y:S02]  /*29f50*/  SHFL.IDX P6, R14, R13, R12, R11 ;  /* 0x0000000c0d0e7389 */ /* 0x00006400000c000b */
[----:B01----:R-:W-:Y:S01]  /*29f60*/  ENDCOLLECTIVE ;  /* 0x000000000000791b */ /* 0x003fe20003800000 */
.L_x_2073:
[----:B------:R-:W-:Y:S01]  /*29f70*/  IMAD.MOV.U32 R13, RZ, RZ, R0 ;  /* 0x000000ffff0d7224 */ /* 0x000fe200078e0000 */
[----:B------:R-:W-:-:S07]  /*29f80*/  MOV R9, R14 ;  /* 0x0000000e00097202 */ /* 0x000fce0000000f00 */
[----:B------:R-:W-:Y:S05]  /*29f90*/  WARPSYNC.COLLECTIVE R15, `(.L_x_2074) ;  /* 0x000000000f087348 */ /* 0x000fea0003c00000 */
[----:B------:R0:W1:Y:S02]  /*29fa0*/  SHFL.IDX P6, R14, R13, R12, R11 ;  /* 0x0000000c0d0e7389 */ /* 0x00006400000c000b */
[----:B01----:R-:W-:Y:S01]  /*29fb0*/  ENDCOLLECTIVE ;  /* 0x000000000000791b */ /* 0x003fe20003800000 */
.L_x_2074:
[----:B------:R-:W-:Y:S05]  /*29fc0*/  BRA `(.L_x_2075) ;  /* 0xfffffe4400447947 */ /* 0x000fea000383ffff */
.L_x_1732:
[----:B------:R-:W-:Y:S01]  /*29fd0*/  BSSY B1, `(.L_x_2076) ;  /* 0x0000008000017945 */ /* 0x000fe20003800000 */
[----:B------:R-:W-:Y:S01]  /*29fe0*/  IMAD.MOV.U32 R13, RZ, RZ, R5 ;  /* 0x000000ffff0d7224 */ /* 0x000fe200078e0005 */
[----:B------:R-:W-:Y:S01]  /*29ff0*/  MOV R11, 0x181f ;  /* 0x0000181f000b7802 */ /* 0x000fe20000000f00 */
[----:B------:R-:W-:Y:S02]  /*2a000*/  IMAD.MOV.U32 R12, RZ, RZ, 0x3 ;  /* 0x00000003ff0c7424 */ /* 0x000fe400078e00ff */
[----:B------:R-:W-:-:S07]  /*2a010*/  IMAD.MOV.U32 R15, RZ, RZ, -0x1 ;  /* 0xffffffffff0f7424 */ /* 0x000fce00078e00ff */
[----:B-1--4-:R-:W-:Y:S05]  /*2a020*/  WARPSYNC.COLLECTIVE R15, `(.L_x_2077) ;  /* 0x000000000f087348 */ /* 0x012fea0003c00000 */
[----:B------:R0:W2:Y:S02]  /*2a030*/  SHFL.IDX P6, R14, R13, R12, R11 ;  /* 0x0000000c0d0e7389 */ /* 0x0000a400000c000b */
[----:B012-4-:R-:W-:Y:S01]  /*2a040*/  ENDCOLLECTIVE ;  /* 0x000000000000791b */ /* 0x017fe20003800000 */
.L_x_2077:
[----:B------:R-:W-:Y:S05]  /*2a050*/  BSYNC B1 ;  /* 0x0000000000017941 */ /* 0x000fea0003800000 */
.L_x_2076:
        /* <DEDUP_REMOVED lines=8> */
.L_x_2078:
[----:B------:R-:W-:Y:S01]  /*2a0e0*/  MOV R13, R8 ;  /* 0x00000008000d7202 */ /* 0x000fe20000000f00 */
[----:B------:R-:W-:-:S07]  /*2a0f0*/  IMAD.MOV.U32 R76, RZ, RZ, R14 ;  /* 0x000000ffff4c7224 */ /* 0x000fce00078e000e */
[----:B------:R-:W-:Y:S05]  /*2a100*/  WARPSYNC.COLLECTIVE R15, `(.L_x_2079) ;  /* 0x000000000f087348 */ /* 0x000fea0003c00000 */
[----:B------:R0:W1:Y:S02]  /*2a110*/  SHFL.IDX P6, R14, R13, R12, R11 ;  /* 0x0000000c0d0e7389 */ /* 0x00006400000c000b */
[----:B01----:R-:W-:Y:S01]  /*2a120*/  ENDCOLLECTIVE ;  /* 0x000000000000791b */ /* 0x003fe20003800000 */
.L_x_2079:
[----:B------:R-:W-:Y:S02]  /*2a130*/  IMAD.MOV.U32 R13, RZ, RZ, R0 ;  /* 0x000000ffff0d7224 */ /* 0x000fe400078e0000 */
[----:B------:R-:W-:-:S07]  /*2a140*/  IMAD.MOV.U32 R77, RZ, RZ, R14 ;  /* 0x000000ffff4d7224 */ /* 0x000fce00078e000e */
[----:B------:R-:W-:Y:S05]  /*2a150*/  WARPSYNC.COLLECTIVE R15, `(.L_x_2080) ;  /* 0x000000000f087348 */ /* 0x000fea0003c00000 */
[----:B------:R0:W1:Y:S02]  /*2a160*/  SHFL.IDX P6, R14, R13, R12, R11 ;  /* 0x0000000c0d0e7389 */ /* 0x00006400000c000b */
[----:B01----:R-:W-:Y:S01]  /*2a170*/  ENDCOLLECTIVE ;  /* 0x000000000000791b */ /* 0x003fe20003800000 */
.L_x_2080:
[----:B------:R-:W-:Y:S01]  /*2a180*/  IMAD.MOV.U32 R0, RZ, RZ, R14 ;  /* 0x000000ffff007224 */ /* 0x000fe200078e000e */
[----:B------:R-:W-:Y:S06]  /*2a190*/  BRA `(.L_x_2081) ;  /* 0xfffffe4400ec7947 */ /* 0x000fec000383ffff */
.L_x_1736:
[----:B0-----:R0:W1:Y:S02]  /*2a1a0*/  SYNCS.PHASECHK.TRANS64.TRYWAIT P0, [R18+URZ+0x30800], R115 ;  /* 0x03080073120075a7 */ /* 0x001064000800017f */
[----:B-1----:R-:W-:Y:S05]  /*2a1b0*/  @!P0 NANOSLEEP.SYNCS 0x989680 ;  /* 0x009896800000895d */ /* 0x002fea0003900000 */
[----:B------:R-:W1:Y:S02]  /*2a1c0*/  @!P0 SYNCS.PHASECHK.TRANS64 P0, [R18+URZ+0x30800], R115 ;  /* 0x03080073120085a7 */ /* 0x000e64000800007f */
[----:B-1----:R-:W-:Y:S05]  /*2a1d0*/  @!P0 BRA `(.L_x_1736) ;  /* 0xfffffffc00f08947 */ /* 0x002fea000383ffff */
[----:B------:R-:W-:Y:S05]  /*2a1e0*/  BRA `(.L_x_2082) ;  /* 0xfffffe4c00147947 */ /* 0x000fea000383ffff */
.L_x_1754:
[----:B-1----:R1:W3:Y:S02]  /*2a1f0*/  SYNCS.PHASECHK.TRANS64.TRYWAIT P1, [R8+URZ+0x30830], R3 ;  /* 0x03083003080075a7 */ /* 0x0022e4000802017f */
[----:B---3--:R-:W-:Y:S05]  /*2a200*/  @!P1 NANOSLEEP.SYNCS 0x989680 ;  /* 0x009896800000995d */ /* 0x008fea0003900000 */
[----:B------:R-:W3:Y:S02]  /*2a210*/  @!P1 SYNCS.PHASECHK.TRANS64 P1, [R8+URZ+0x30830], R3 ;  /* 0x03083003080095a7 */ /* 0x000ee4000802007f */
[----:B---3--:R-:W-:Y:S05]  /*2a220*/  @!P1 BRA `(.L_x_1754) ;  /* 0xfffffffc00f09947 */ /* 0x008fea000383ffff */
[----:B------:R-:W-:Y:S05]  /*2a230*/  BRA `(.L_x_1753) ;  /* 0xfffffe8000607947 */ /* 0x000fea000383ffff */
.L_x_1775:
[----:B-1----:R1:W2:Y:S02]  /*2a240*/  SYNCS.PHASECHK.TRANS64.TRYWAIT P1, [R223+URZ+0x30830], R152 ;  /* 0x03083098df0075a7 */ /* 0x0022a4000802017f */
[----:B--2---:R-:W-:Y:S05]  /*2a250*/  @!P1 NANOSLEEP.SYNCS 0x989680 ;  /* 0x009896800000995d */ /* 0x004fea0003900000 */
[----:B------:R-:W2:Y:S02]  /*2a260*/  @!P1 SYNCS.PHASECHK.TRANS64 P1, [R223+URZ+0x30830], R152 ;  /* 0x03083098df0095a7 */ /* 0x000ea4000802007f */
[----:B--2---:R-:W-:Y:S05]  /*2a270*/  @!P1 BRA `(.L_x_1775) ;  /* 0xfffffffc00f09947 */ /* 0x004fea000383ffff */
[----:B------:R-:W-:Y:S05]  /*2a280*/  BRA `(.L_x_1774) ;  /* 0xfffffea800f87947 */ /* 0x000fea000383ffff */
.L_x_1780:
[----:B-1----:R1:W2:Y:S02]  /*2a290*/  SYNCS.PHASECHK.TRANS64.TRYWAIT P1, [R218+URZ+0x30850], R0 ;  /* 0x03085000da0075a7 */ /* 0x0022a4000802017f */
[----:B--2---:R-:W-:Y:S05]  /*2a2a0*/  @!P1 NANOSLEEP.SYNCS 0x989680 ;  /* 0x009896800000995d */ /* 0x004fea0003900000 */
[----:B------:R-:W2:Y:S02]  /*2a2b0*/  @!P1 SYNCS.PHASECHK.TRANS64 P1, [R218+URZ+0x30850], R0 ;  /* 0x03085000da0095a7 */ /* 0x000ea4000802007f */
[----:B--2---:R-:W-:Y:S05]  /*2a2c0*/  @!P1 BRA `(.L_x_1780) ;  /* 0xfffffffc00f09947 */ /* 0x004fea000383ffff */
[----:B------:R-:W-:Y:S05]  /*2a2d0*/  BRA `(.L_x_1779) ;  /* 0xfffffebc00747947 */ /* 0x000fea000383ffff */
.L_x_1803:
[----:B-1----:R1:W2:Y:S02]  /*2a2e0*/  SYNCS.PHASECHK.TRANS64.TRYWAIT P1, [R223+URZ+0x30830], R4 ;  /* 0x03083004df0075a7 */ /* 0x0022a4000802017f */
[----:B--2---:R-:W-:Y:S05]  /*2a2f0*/  @!P1 NANOSLEEP.SYNCS 0x989680 ;  /* 0x009896800000995d */ /* 0x004fea0003900000 */
[----:B------:R-:W2:Y:S02]  /*2a300*/  @!P1 SYNCS.PHASECHK.TRANS64 P1, [R223+URZ+0x30830], R4 ;  /* 0x03083004df0095a7 */ /* 0x000ea4000802007f */
[----:B--2---:R-:W-:Y:S05]  /*2a310*/  @!P1 BRA `(.L_x_1803) ;  /* 0xfffffffc00f09947 */ /* 0x004fea000383ffff */
[----:B------:R-:W-:Y:S05]  /*2a320*/  BRA `(.L_x_1802) ;  /* 0xfffffedc00247947 */ /* 0x000fea000383ffff */
.L_x_1808:
[----:B-1----:R1:W2:Y:S02]  /*2a330*/  SYNCS.PHASECHK.TRANS64.TRYWAIT P1, [R8+URZ+0x30850], R0 ;  /* 0x03085000080075a7 */ /* 0x0022a4000802017f */
[----:B--2---:R-:W-:Y:S05]  /*2a340*/  @!P1 NANOSLEEP.SYNCS 0x989680 ;  /* 0x009896800000995d */ /* 0x004fea0003900000 */
[----:B------:R-:W2:Y:S02]  /*2a350*/  @!P1 SYNCS.PHASECHK.TRANS64 P1, [R8+URZ+0x30850], R0 ;  /* 0x03085000080095a7 */ /* 0x000ea4000802007f */
[----:B--2---:R-:W-:Y:S05]  /*2a360*/  @!P1 BRA `(.L_x_1808) ;  /* 0xfffffffc00f09947 */ /* 0x004fea000383ffff */
[----:B------:R-:W-:Y:S05]  /*2a370*/  BRA `(.L_x_1807) ;  /* 0xfffffeec00a87947 */ /* 0x000fea000383ffff */
.L_x_1818:
[----:B-1----:R1:W2:Y:S02]  /*2a380*/  SYNCS.PHASECHK.TRANS64.TRYWAIT P1, [R223+URZ+0x30830], R4 ;  /* 0x03083004df0075a7 */ /* 0x0022a4000802017f */
[----:B--2---:R-:W-:Y:S05]  /*2a390*/  @!P1 NANOSLEEP.SYNCS 0x989680 ;  /* 0x009896800000995d */ /* 0x004fea0003900000 */
[----:B------:R-:W2:Y:S02]  /*2a3a0*/  @!P1 SYNCS.PHASECHK.TRANS64 P1, [R223+URZ+0x30830], R4 ;  /* 0x03083004df0095a7 */ /* 0x000ea4000802007f */
[----:B--2---:R-:W-:Y:S05]  /*2a3b0*/  @!P1 BRA `(.L_x_1818) ;  /* 0xfffffffc00f09947 */ /* 0x004fea000383ffff */
[----:B------:R-:W-:Y:S05]  /*2a3c0*/  BRA `(.L_x_1817) ;  /* 0xfffffefc00787947 */ /* 0x000fea000383ffff */
.L_x_1823:
[----:B-1----:R1:W2:Y:S02]  /*2a3d0*/  SYNCS.PHASECHK.TRANS64.TRYWAIT P1, [R222+URZ+0x30850], R0 ;  /* 0x03085000de0075a7 */ /* 0x0022a4000802017f */
[----:B--2---:R-:W-:Y:S05]  /*2a3e0*/  @!P1 NANOSLEEP.SYNCS 0x989680 ;  /* 0x009896800000995d */ /* 0x004fea0003900000 */
[----:B------:R-:W2:Y:S02]  /*2a3f0*/  @!P1 SYNCS.PHASECHK.TRANS64 P1, [R222+URZ+0x30850], R0 ;  /* 0x03085000de0095a7 */ /* 0x000ea4000802007f */
[----:B--2---:R-:W-:Y:S05]  /*2a400*/  @!P1 BRA `(.L_x_1823) ;  /* 0xfffffffc00f09947 */ /* 0x004fea000383ffff */
[----:B------:R-:W-:Y:S05]  /*2a410*/  BRA `(.L_x_1822) ;  /* 0xffffff0c00fc7947 */ /* 0x000fea000383ffff */
.L_x_1839:
[----:B-1----:R1:W2:Y:S02]  /*2a420*/  SYNCS.PHASECHK.TRANS64.TRYWAIT P1, [R8+URZ+0x30850], R3 ;  /* 0x03085003080075a7 */ /* 0x0022a4000802017f */
[----:B--2---:R-:W-:Y:S05]  /*2a430*/  @!P1 NANOSLEEP.SYNCS 0x989680 ;  /* 0x009896800000995d */ /* 0x004fea0003900000 */
[----:B------:R-:W2:Y:S02]  /*2a440*/  @!P1 SYNCS.PHASECHK.TRANS64 P1, [R8+URZ+0x30850], R3 ;  /* 0x03085003080095a7 */ /* 0x000ea4000802007f */
[----:B--2---:R-:W-:Y:S05]  /*2a450*/  @!P1 BRA `(.L_x_1839) ;  /* 0xfffffffc00f09947 */ /* 0x004fea000383ffff */
[----:B------:R-:W-:Y:S05]  /*2a460*/  BRA `(.L_x_1838) ;  /* 0xffffff3000b87947 */ /* 0x000fea000383ffff */
.L_x_1884:
[----:B------:R-:W0:Y:S01]  /*2a470*/  S2R R12, SR_TID.X ;  /* 0x00000000000c7919 */ /* 0x000e220000002100 */
[----:B------:R-:W-:Y:S01]  /*2a480*/  BSSY B1, `(.L_x_2083) ;  /* 0x000000a000017945 */ /* 0x000fe20003800000 */
[----:B------:R-:W-:Y:S02]  /*2a490*/  IMAD.MOV.U32 R11, RZ, RZ, 0x1f ;  /* 0x0000001fff0b7424 */ /* 0x000fe400078e00ff */
[----:B------:R-:W-:Y:S01]  /*2a4a0*/  IMAD.MOV.U32 R15, RZ, RZ, -0x1 ;  /* 0xffffffffff0f7424 */ /* 0x000fe200078e00ff */
[----:B0-----:R-:W-:-:S04]  /*2a4b0*/  SHF.R.U32.HI R12, RZ, 0x5, R12 ;  /* 0x00000005ff0c7819 */ /* 0x001fc8000001160c */
[----:B------:R-:W-:-:S04]  /*2a4c0*/  LOP3.LUT R12, R12, 0x3, RZ, 0xc0, !PT ;  /* 0x000000030c0c7812 */ /* 0x000fc800078ec0ff */
[----:B------:R-:W-:Y:S01]  /*2a4d0*/  MOV R13, R12 ;  /* 0x0000000c000d7202 */ /* 0x000fe20000000f00 */
[----:B------:R-:W-:-:S07]  /*2a4e0*/  IMAD.MOV.U32 R12, RZ, RZ, RZ ;  /* 0x000000ffff0c7224 */ /* 0x000fce00078e00ff */
[----:B-1----:R-:W-:Y:S05]  /*2a4f0*/  WARPSYNC.COLLECTIVE R15, `(.L_x_2084) ;  /* 0x000000000f087348 */ /* 0x002fea0003c00000 */
[----:B------:R0:W2:Y:S02]  /*2a500*/  SHFL.IDX P6, R14, R13, R12, R11 ;  /* 0x0000000c0d0e7389 */ /* 0x0000a400000c000b */
[----:B012---:R-:W-:Y:S01]  /*2a510*/  ENDCOLLECTIVE ;  /* 0x000000000000791b */ /* 0x007fe20003800000 */
.L_x_2084:
[----:B------:R-:W-:Y:S05]  /*2a520*/  BSYNC B1 ;  /* 0x0000000000017941 */ /* 0x000fea0003800000 */
.L_x_2083:
[----:B------:R-:W-:Y:S05]  /*2a530*/  BRA `(.L_x_2085) ;  /* 0xffffff8000d47947 */ /* 0x000fea000383ffff */
.L_x_1886:
[----:B------:R-:W-:Y:S01]  /*2a540*/  BSSY B1, `(.L_x_2086) ;  /* 0x0000006000017945 */ /* 0x000fe20003800000 */
[----:B------:R-:W-:-:S07]  /*2a550*/  MOV R15, 0xffffffff ;  /* 0xffffffff000f7802 */ /* 0x000fce0000000f00 */
[----:B01----:R-:W-:Y:S05]  /*2a560*/  WARPSYNC.COLLECTIVE R15, `(.L_x_2087) ;  /* 0x000000000f0c7348 */ /* 0x003fea0003c00000 */
[----:B------:R-:W-:Y:S02]  /*2a570*/  ELECT P6, UR62, PT ;  /* 0x00000000003e782f */ /* 0x000fe400038c0000 */
[----:B------:R-:W-:Y:S01]  /*2a580*/  MOV R14, UR62 ;  /* 0x0000003e000e7c02 */ /* 0x000fe20008000f00 */
[----:B01----:R-:W-:Y:S10]  /*2a590*/  ENDCOLLECTIVE ;  /* 0x000000000000791b */ /* 0x003ff40003800000 */
.L_x_2087:
[----:B------:R-:W-:Y:S05]  /*2a5a0*/  BSYNC B1 ;  /* 0x0000000000017941 */ /* 0x000fea0003800000 */
.L_x_2086:
[----:B------:R-:W-:Y:S05]  /*2a5b0*/  BRA `(.L_x_1885) ;  /* 0xffffff8000cc7947 */ /* 0x000fea000383ffff */
.L_x_1888:
[----:B0-----:R0:W2:Y:S02]  /*2a5c0*/  SYNCS.PHASECHK.TRANS64.TRYWAIT P0, [R23+URZ+0x30820], R6 ;  /* 0x03082006170075a7 */ /* 0x0010a4000800017f */
[----:B--2---:R-:W-:Y:S05]  /*2a5d0*/  @!P0 NANOSLEEP.SYNCS 0x989680 ;  /* 0x009896800000895d */ /* 0x004fea0003900000 */
[----:B------:R-:W2:Y:S02]  /*2a5e0*/  @!P0 SYNCS.PHASECHK.TRANS64 P0, [R23+URZ+0x30820], R6 ;  /* 0x03082006170085a7 */ /* 0x000ea4000800007f */
[----:B--2---:R-:W-:Y:S05]  /*2a5f0*/  @!P0 BRA `(.L_x_1888) ;  /* 0xfffffffc00f08947 */ /* 0x004fea000383ffff */
[----:B------:R-:W-:Y:S05]  /*2a600*/  BRA `(.L_x_2088) ;  /* 0xffffff8000dc7947 */ /* 0x000fea000383ffff */
.L_x_1892:
[----:B--2---:R2:W3:Y:S02]  /*2a610*/  SYNCS.PHASECHK.TRANS64.TRYWAIT P0, [R13+URZ+0x308a0], R12 ;  /* 0x0308a00c0d0075a7 */ /* 0x0044e4000800017f */
[----:B---3--:R-:W-:Y:S05]  /*2a620*/  @!P0 NANOSLEEP.SYNCS 0x989680 ;  /* 0x009896800000895d */ /* 0x008fea0003900000 */
[----:B------:R-:W3:Y:S02]  /*2a630*/  @!P0 SYNCS.PHASECHK.TRANS64 P0, [R13+URZ+0x308a0], R12 ;  /* 0x0308a00c0d0085a7 */ /* 0x000ee4000800007f */
[----:B---3--:R-:W-:Y:S05]  /*2a640*/  @!P0 BRA `(.L_x_1892) ;  /* 0xfffffffc00f08947 */ /* 0x008fea000383ffff */
[----:B------:R-:W-:Y:S05]  /*2a650*/  BRA `(.L_x_2089) ;  /* 0xffffff8000f47947 */ /* 0x000fea000383ffff */
.L_x_1900:
[----:B0-----:R0:W3:Y:S02]  /*2a660*/  SYNCS.PHASECHK.TRANS64.TRYWAIT P0, [R13+URZ+0x308c0], R12 ;  /* 0x0308c00c0d0075a7 */ /* 0x0010e4000800017f */
[----:B---3--:R-:W-:Y:S05]  /*2a670*/  @!P0 NANOSLEEP.SYNCS 0x989680 ;  /* 0x009896800000895d */ /* 0x008fea0003900000 */
[----:B------:R-:W3:Y:S02]  /*2a680*/  @!P0 SYNCS.PHASECHK.TRANS64 P0, [R13+URZ+0x308c0], R12 ;  /* 0x0308c00c0d0085a7 */ /* 0x000ee4000800007f */
[----:B---3--:R-:W-:Y:S05]  /*2a690*/  @!P0 BRA `(.L_x_1900) ;  /* 0xfffffffc00f08947 */ /* 0x008fea000383ffff */
[----:B------:R-:W-:Y:S05]  /*2a6a0*/  BRA `(.L_x_2090) ;  /* 0xffffff8800347947 */ /* 0x000fea000383ffff */
.L_x_1910:
[----:B0-----:R0:W2:Y:S02]  /*2a6b0*/  SYNCS.PHASECHK.TRANS64.TRYWAIT P1, [R6+URZ+0x308a0], R3 ;  /* 0x0308a003060075a7 */ /* 0x0010a4000802017f */
[----:B--2---:R-:W-:Y:S05]  /*2a6c0*/  @!P1 NANOSLEEP.SYNCS 0x989680 ;  /* 0x009896800000995d */ /* 0x004fea0003900000 */
[----:B------:R-:W2:Y:S02]  /*2a6d0*/  @!P1 SYNCS.PHASECHK.TRANS64 P1, [R6+URZ+0x308a0], R3 ;  /* 0x0308a003060095a7 */ /* 0x000ea4000802007f */
[----:B--2---:R-:W-:Y:S05]  /*2a6e0*/  @!P1 BRA `(.L_x_1910) ;  /* 0xfffffffc00f09947 */ /* 0x004fea000383ffff */
[----:B------:R-:W-:Y:S05]  /*2a6f0*/  BRA `(.L_x_2091) ;  /* 0xffffff8c00a87947 */ /* 0x000fea000383ffff */
.L_x_1918:
[----:B--2---:R2:W3:Y:S02]  /*2a700*/  SYNCS.PHASECHK.TRANS64.TRYWAIT P1, [R6+URZ+0x308c0], R3 ;  /* 0x0308c003060075a7 */ /* 0x0044e4000802017f */
[----:B---3--:R-:W-:Y:S05]  /*2a710*/  @!P1 NANOSLEEP.SYNCS 0x989680 ;  /* 0x009896800000995d */ /* 0x008fea0003900000 */
[----:B------:R-:W3:Y:S02]  /*2a720*/  @!P1 SYNCS.PHASECHK.TRANS64 P1, [R6+URZ+0x308c0], R3 ;  /* 0x0308c003060095a7 */ /* 0x000ee4000802007f */
[----:B---3--:R-:W-:Y:S05]  /*2a730*/  @!P1 BRA `(.L_x_1918) ;  /* 0xfffffffc00f09947 */ /* 0x008fea000383ffff */
[----:B------:R-:W-:Y:S05]  /*2a740*/  BRA `(.L_x_2092) ;  /* 0xffffff9000e07947 */ /* 0x000fea000383ffff */
.L_x_1942:
[----:B------:R-:W0:Y:S01]  /*2a750*/  S2R R9, SR_TID.X ;  /* 0x0000000000097919 */ /* 0x000e220000002100 */
[----:B------:R-:W-:Y:S01]  /*2a760*/  BSSY B0, `(.L_x_2093) ;  /* 0x000000a000007945 */ /* 0x000fe20003800000 */
[----:B------:R-:W-:Y:S01]  /*2a770*/  IMAD.MOV.U32 R12, RZ, RZ, RZ ;  /* 0x000000ffff0c7224 */ /* 0x000fe200078e00ff */
[----:B------:R-:W-:Y:S01]  /*2a780*/  MOV R15, 0xffffffff ;  /* 0xffffffff000f7802 */ /* 0x000fe20000000f00 */
[----:B------:R-:W-:Y:S01]  /*2a790*/  IMAD.MOV.U32 R11, RZ, RZ, 0x1f ;  /* 0x0000001fff0b7424 */ /* 0x000fe200078e00ff */
[----:B0-----:R-:W-:-:S04]  /*2a7a0*/  SHF.R.U32.HI R9, RZ, 0x5, R9 ;  /* 0x00000005ff097819 */ /* 0x001fc80000011609 */
[----:B------:R-:W-:-:S05]  /*2a7b0*/  LOP3.LUT R9, R9, 0x3, RZ, 0xc0, !PT ;  /* 0x0000000309097812 */ /* 0x000fca00078ec0ff */
[----:B------:R-:W-:-:S07]  /*2a7c0*/  IMAD.MOV.U32 R13, RZ, RZ, R9 ;  /* 0x000000ffff0d7224 */ /* 0x000fce00078e0009 */
[----:B-----5:R-:W-:Y:S05]  /*2a7d0*/  WARPSYNC.COLLECTIVE R15, `(.L_x_2094) ;  /* 0x000000000f087348 */ /* 0x020fea0003c00000 */
[----:B------:R0:W1:Y:S02]  /*2a7e0*/  SHFL.IDX P6, R14, R13, R12, R11 ;  /* 0x0000000c0d0e7389 */ /* 0x00006400000c000b */
[----:B01---5:R-:W-:Y:S01]  /*2a7f0*/  ENDCOLLECTIVE ;  /* 0x000000000000791b */ /* 0x023fe20003800000 */
.L_x_2094:
[----:B------:R-:W-:Y:S05]  /*2a800*/  BSYNC B0 ;  /* 0x0000000000007941 */ /* 0x000fea0003800000 */
.L_x_2093:
[----:B------:R-:W-:Y:S05]  /*2a810*/  BRA `(.L_x_2095) ;  /* 0xffffffa400587947 */ /* 0x000fea000383ffff */
.L_x_1945:
[----:B0-----:R0:W1:Y:S02]  /*2a820*/  SYNCS.PHASECHK.TRANS64.TRYWAIT P0, [R4+URZ+0x30840], R5 ;  /* 0x03084005040075a7 */ /* 0x001064000800017f */
[----:B-1----:R-:W-:Y:S05]  /*2a830*/  @!P0 NANOSLEEP.SYNCS 0x989680 ;  /* 0x009896800000895d */ /* 0x002fea0003900000 */
[----:B------:R-:W1:Y:S02]  /*2a840*/  @!P0 SYNCS.PHASECHK.TRANS64 P0, [R4+URZ+0x30840], R5 ;  /* 0x03084005040085a7 */ /* 0x000e64000800007f */
[----:B-1----:R-:W-:Y:S05]  /*2a850*/  @!P0 BRA `(.L_x_1945) ;  /* 0xfffffffc00f08947 */ /* 0x002fea000383ffff */
[----:B------:R-:W-:Y:S05]  /*2a860*/  BRA `(.L_x_2096) ;  /* 0xffffffa400b87947 */ /* 0x000fea000383ffff */
.L_x_1946:
        /* <DEDUP_REMOVED lines=8> */
.L_x_2098:
[----:B------:R-:W-:Y:S05]  /*2a8f0*/  BSYNC B0 ;  /* 0x0000000000007941 */ /* 0x000fea0003800000 */
.L_x_2097:
[----:B------:R-:W-:Y:S01]  /*2a900*/  IMAD.MOV.U32 R13, RZ, RZ, R0 ;  /* 0x000000ffff0d7224 */ /* 0x000fe200078e0000 */
[----:B------:R-:W-:Y:S01]  /*2a910*/  MOV R11, 0x181f ;  /* 0x0000181f000b7802 */ /* 0x000fe20000000f00 */
[----:B------:R-:W-:Y:S01]  /*2a920*/  IMAD.MOV.U32 R12, RZ, RZ, RZ ;  /* 0x000000ffff0c7224 */ /* 0x000fe200078e00ff */
[----:B------:R-:W-:Y:S01]  /*2a930*/  @P0 LEA R9, R7, R23, 0x1 ;  /* 0x0000001707090211 */ /* 0x000fe200078e08ff */
[----:B------:R-:W-:Y:S02]  /*2a940*/  IMAD.MOV.U32 R15, RZ, RZ, -0x1 ;  /* 0xffffffffff0f7424 */ /* 0x000fe400078e00ff */
[----:B------:R-:W-:-:S07]  /*2a950*/  IMAD.MOV.U32 R2, RZ, RZ, R14 ;  /* 0x000000ffff027224 */ /* 0x000fce00078e000e */
[----:B------:R-:W-:Y:S05]  /*2a960*/  WARPSYNC.COLLECTIVE R15, `(.L_x_2099) ;  /* 0x000000000f087348 */ /* 0x000fea0003c00000 */
[----:B------:R0:W1:Y:S02]  /*2a970*/  SHFL.IDX P6, R14, R13, R12, R11 ;  /* 0x0000000c0d0e7389 */ /* 0x00006400000c000b */
[----:B01----:R-:W-:Y:S01]  /*2a980*/  ENDCOLLECTIVE ;  /* 0x000000000000791b */ /* 0x003fe20003800000 */
.L_x_2099:
[----:B------:R-:W-:Y:S02]  /*2a990*/  IMAD.MOV.U32 R13, RZ, RZ, R6 ;  /* 0x000000ffff0d7224 */ /* 0x000fe400078e0006 */
[----:B------:R-:W-:Y:S02]  /*2a9a0*/  IMAD.MOV.U32 R12, RZ, RZ, 0x1 ;  /* 0x00000001ff0c7424 */ /* 0x000fe400078e00ff */
[----:B------:R-:W-:-:S07]  /*2a9b0*/  IMAD.MOV.U32 R3, RZ, RZ, R14 ;  /* 0x000000ffff037224 */ /* 0x000fce00078e000e */
[----:B------:R-:W-:Y:S05]  /*2a9c0*/  WARPSYNC.COLLECTIVE R15, `(.L_x_2100) ;  /* 0x000000000f087348 */ /* 0x000fea0003c00000 */
[----:B------:R0:W1:Y:S02]  /*2a9d0*/  SHFL.IDX P6, R14, R13, R12, R11 ;  /* 0x0000000c0d0e7389 */ /* 0x00006400000c000b */
[----:B01----:R-:W-:Y:S01]  /*2a9e0*/  ENDCOLLECTIVE ;  /* 0x000000000000791b */ /* 0x003fe20003800000 */
.L_x_2100:
[----:B------:R-:W-:-:S05]  /*2a9f0*/  @P0 LEA R3, P1, R37, R3, 0x1 ;  /* 0x0000000325030211 */ /* 0x000fca00078208ff */
[----:B------:R-:W-:-:S05]  /*2aa00*/  @P0 IMAD.X R2, RZ, RZ, R2, P1 ;  /* 0x000000ffff020224 */ /* 0x000fca00008e0602 */
[----:B------:R-:W-:Y:S02]  /*2aa10*/  @P0 LOP3.LUT R3, R3, R2, RZ, 0x3c, !PT ;  /* 0x0000000203030212 */ /* 0x000fe400078e3cff */
[----:B------:R-:W-:Y:S02]  /*2aa20*/  MOV R13, R0 ;  /* 0x00000000000d7202 */ /* 0x000fe40000000f00 */
[----:B------:R-:W-:-:S04]  /*2aa30*/  @P0 LOP3.LUT R2, R3, R2, RZ, 0x3c, !PT ;  /* 0x0000000203020212 */ /* 0x000fc800078e3cff */
[----:B------:R-:W-:Y:S01]  /*2aa40*/  @P0 LOP3.LUT R3, R3, R2, RZ, 0x3c, !PT ;  /* 0x0000000203030212 */ /* 0x000fe200078e3cff */
[----:B------:R-:W-:-:S07]  /*2aa50*/  IMAD.MOV.U32 R8, RZ, RZ, R14 ;  /* 0x000000ffff087224 */ /* 0x000fce00078e000e */
[----:B------:R-:W-:Y:S05]  /*2aa60*/  WARPSYNC.COLLECTIVE R15, `(.L_x_2101) ;  /* 0x000000000f087348 */ /* 0x000fea0003c00000 */
[----:B------:R0:W1:Y:S02]  /*2aa70*/  SHFL.IDX P6, R14, R13, R12, R11 ;  /* 0x0000000c0d0e7389 */ /* 0x00006400000c000b */
[----:B01----:R-:W-:Y:S01]  /*2aa80*/  ENDCOLLECTIVE ;  /* 0x000000000000791b */ /* 0x003fe20003800000 */
.L_x_2101:
[----:B------:R-:W-:Y:S01]  /*2aa90*/  @!PT LDS RZ, [RZ] ;  /* 0x00000000fffff984 */ /* 0x000fe20000000800 */
[----:B------:R-:W-:Y:S01]  /*2aaa0*/  @!PT LDS RZ, [RZ] ;  /* 0x00000000fffff984 */ /* 0x000fe20000000800 */
[----:B------:R-:W-:Y:S01]  /*2aab0*/  @!PT LDS RZ, [RZ] ;  /* 0x00000000fffff984 */ /* 0x000fe20000000800 */
[----:B------:R-:W-:Y:S04]  /*2aac0*/  @P0 LDGSTS.E.BYPASS.LTC128B.128 [R9+0x20400], desc[UR60][R2.64], !P5 ;  /* 0x2040000002090fae */ /* 0x000fe8000e901d7c */
[----:B------:R-:W-:Y:S04]  /*2aad0*/  @P0 LDGSTS.E.BYPASS.LTC128B.128 [R9+0x22400], desc[UR60][R2.64+0x80], !P4 ;  /* 0x2240008002090fae */ /* 0x000fe8000e101d7c */
[----:B------:R-:W-:Y:S01]  /*2aae0*/  @P0 LDGSTS.E.BYPASS.LTC128B.128 [R9+0x24400], desc[UR60][R2.64+0x100], !P3 ;  /* 0x2440010002090fae */ /* 0x000fe2000d901d7c */
[----:B------:R-:W-:Y:S01]  /*2aaf0*/  MOV R13, R6 ;  /* 0x00000006000d7202 */ /* 0x000fe20000000f00 */
[----:B------:R-:W-:-:S02]  /*2ab00*/  IMAD.MOV.U32 R12, RZ, RZ, 0x2 ;  /* 0x00000002ff0c7424 */ /* 0x000fc400078e00ff */
[----:B------:R0:W-:Y:S01]  /*2ab10*/  @P0 LDGSTS.E.BYPASS.LTC128B.128 [R9+0x26400], desc[UR60][R2.64+0x180], !P2 ;  /* 0x2640018002090fae */ /* 0x0001e2000d101d7c */
[----:B------:R-:W-:Y:S01]  /*2ab20*/  ISETP.GE.AND P0, PT, R5, 0x11, PT ;  /* 0x000000110500780c */ /* 0x000fe20003f06270 */
[----:B0-----:R-:W-:-:S12]  /*2ab30*/  IMAD.MOV.U32 R2, RZ, RZ, R14 ;  /* 0x000000ffff027224 */ /* 0x001fd800078e000e */
[----:B------:R-:W-:Y:S05]  /*2ab40*/  WARPSYNC.COLLECTIVE R15, `(.L_x_2102) ;  /* 0x000000000f087348 */ /* 0x000fea0003c00000 */
[----:B------:R0:W1:Y:S02]  /*2ab50*/  SHFL.IDX P6, R14, R13, R12, R11 ;  /* 0x0000000c0d0e7389 */ /* 0x00006400000c000b */
[----:B01----:R-:W-:Y:S01]  /*2ab60*/  ENDCOLLECTIVE ;  /* 0x000000000000791b */ /* 0x003fe20003800000 */
.L_x_2102:
        /* <DEDUP_REMOVED lines=16> */
.L_x_2103:
[----:B------:R-:W-:Y:S02]  /*2ac70*/  @P0 IMAD R9, R7, 0x2, R23 ;  /* 0x0000000207090824 */ /* 0x000fe400078e0217 */
[----:B------:R-:W-:Y:S01]  /*2ac80*/  IMAD.MOV.U32 R13, RZ, RZ, R6 ;  /* 0x000000ffff0d7224 */ /* 0x000fe200078e0006 */
[----:B------:R-:W-:Y:S02]  /*2ac90*/  MOV R12, 0x3 ;  /* 0x00000003000c7802 */ /* 0x000fe40000000f00 */
[----:B------:R-:W-:-:S07]  /*2aca0*/  MOV R2, R14 ;  /* 0x0000000e00027202 */ /* 0x000fce0000000f00 */
[----:B------:R-:W-:Y:S05]  /*2acb0*/  WARPSYNC.COLLECTIVE R15, `(.L_x_2104) ;  /* 0x000000000f087348 */ /* 0x000fea0003c00000 */
[----:B------:R0:W1:Y:S02]  /*2acc0*/  SHFL.IDX P6, R14, R13, R12, R11 ;  /* 0x0000000c0d0e7389 */ /* 0x00006400000c000b */
[----:B01----:R-:W-:Y:S01]  /*2acd0*/  ENDCOLLECTIVE ;  /* 0x000000000000791b */ /* 0x003fe20003800000 */
.L_x_2104:
        /* <DEDUP_REMOVED lines=14> */
.L_x_2105:
[----:B------:R-:W-:Y:S01]  /*2adc0*/  IMAD.MOV.U32 R0, RZ, RZ, R14 ;  /* 0x000000ffff007224 */ /* 0x000fe200078e000e */
[----:B------:R-:W-:Y:S06]  /*2add0*/  BRA `(.L_x_2106) ;  /* 0xffffffa4006c7947 */ /* 0x000fec000383ffff */
.L_x_1951:
[----:B------:R-:W-:Y:S01]  /*2ade0*/  MOV R13, R0 ;  /* 0x00000000000d7202 */ /* 0x000fe20000000f00 */
        /* <DEDUP_REMOVED lines=8> */
.L_x_2107:
[C---:B------:R-:W-:Y:S01]  /*2ae70*/  VIADD R6, R28.reuse, 0x10 ;  /* 0x000000101c067836 */ /* 0x040fe20000000000 */
[----:B------:R-:W-:Y:S01]  /*2ae80*/  ISETP.GE.AND P0, PT, R28, R5, PT ;  /* 0x000000051c00720c */ /* 0x000fe20003f06270 */
[----:B------:R-:W-:Y:S01]  /*2ae90*/  IMAD.MOV.U32 R13, RZ, RZ, R4 ;  /* 0x000000ffff0d7224 */ /* 0x000fe200078e0004 */
[----:B------:R-:W-:-:S11]  /*2aea0*/  MOV R2, R14 ;  /* 0x0000000e00027202 */ /* 0x000fd60000000f00 */
[----:B------:R-:W-:Y:S05]  /*2aeb0*/  WARPSYNC.COLLECTIVE R15, `(.L_x_2108) ;  /* 0x000000000f087348 */ /* 0x000fea0003c00000 */
[----:B------:R0:W1:Y:S02]  /*2aec0*/  SHFL.IDX P6, R14, R13, R12, R11 ;  /* 0x0000000c0d0e7389 */ /* 0x00006400000c000b */
[----:B01----:R-:W-:Y:S01]  /*2aed0*/  ENDCOLLECTIVE ;  /* 0x000000000000791b */ /* 0x003fe20003800000 */
.L_x_2108:
[----:B------:R-:W-:Y:S02]  /*2aee0*/  IMAD.MOV.U32 R13, RZ, RZ, R0 ;  /* 0x000000ffff0d7224 */ /* 0x000fe400078e0000 */
[----:B------:R-:W-:Y:S02]  /*2aef0*/  IMAD.MOV.U32 R12, RZ, RZ, 0x1 ;  /* 0x00000001ff0c7424 */ /* 0x000fe400078e00ff */
[----:B------:R-:W-:-:S07]  /*2af00*/  IMAD.MOV.U32 R3, RZ, RZ, R14 ;  /* 0x000000ffff037224 */ /* 0x000fce00078e000e */
[----:B------:R-:W-:Y:S05]  /*2af10*/  WARPSYNC.COLLECTIVE R15, `(.L_x_2109) ;  /* 0x000000000f087348 */ /* 0x000fea0003c00000 */
[----:B------:R0:W1:Y:S02]  /*2af20*/  SHFL.IDX P6, R14, R13, R12, R11 ;  /* 0x0000000c0d0e7389 */ /* 0x00006400000c000b */
[----:B01----:R-:W-:Y:S01]  /*2af30*/  ENDCOLLECTIVE ;  /* 0x000000000000791b */ /* 0x003fe20003800000 */
.L_x_2109:
[----:B------:R-:W-:-:S04]  /*2af40*/  @!P0 LEA R3, P5, R37, R3, 0x1 ;  /* 0x0000000325038211 */ /* 0x000fc800078a08ff */
[----:B------:R-:W-:-:S04]  /*2af50*/  @!P0 IADD3.X R2, RZ, R2, RZ, P5, !PT ;  /* 0x00000002ff028210 */ /* 0x000fc80002ffe4ff */
[----:B------:R-:W-:Y:S01]  /*2af60*/  @!P0 LOP3.LUT R3, R3, R2, RZ, 0x3c, !PT ;  /* 0x0000000203038212 */ /* 0x000fe200078e3cff */
[----:B------:R-:W-:-:S03]  /*2af70*/  IMAD.MOV.U32 R13, RZ, RZ, R4 ;  /* 0x000000ffff0d7224 */ /* 0x000fc600078e0004 */
[----:B------:R-:W-:-:S04]  /*2af80*/  @!P0 LOP3.LUT R2, R3, R2, RZ, 0x3c, !PT ;  /* 0x0000000203028212 */ /* 0x000fc800078e3cff */
[----:B------:R-:W-:-:S05]  /*2af90*/  @!P0 LOP3.LUT R3, R3, R2, RZ, 0x3c, !PT ;  /* 0x0000000203038212 */ /* 0x000fca00078e3cff */
        /* <DEDUP_REMOVED lines=12> */
.L_x_2110:
[----:B------:R-:W-:Y:S02]  /*2b060*/  IMAD.MOV.U32 R13, RZ, RZ, R0 ;  /* 0x000000ffff0d7224 */ /* 0x000fe400078e0000 */
[----:B------:R-:W-:Y:S02]  /*2b070*/  IMAD.MOV.U32 R12, RZ, RZ, 0x2 ;  /* 0x00000002ff0c7424 */ /* 0x000fe400078e00ff */
[----:B------:R-:W-:-:S07]  /*2b080*/  IMAD.MOV.U32 R3, RZ, RZ, R14 ;  /* 0x000000ffff037224 */ /* 0x000fce00078e000e */
[----:B------:R-:W-:Y:S05]  /*2b090*/  WARPSYNC.COLLECTIVE R15, `(.L_x_2111) ;  /* 0x000000000f087348 */ /* 0x000fea0003c00000 */
[----:B------:R0:W1:Y:S02]  /*2b0a0*/  SHFL.IDX P6, R14, R13, R12, R11 ;  /* 0x0000000c0d0e7389 */ /* 0x00006400000c000b */
[----:B01----:R-:W-:Y:S01]  /*2b0b0*/  ENDCOLLECTIVE ;  /* 0x000000000000791b */ /* 0x003fe20003800000 */
.L_x_2111:
[----:B------:R-:W-:-:S05]  /*2b0c0*/  @!P0 LEA R3, P5, R37, R3, 0x1 ;  /* 0x0000000325038211 */ /* 0x000fca00078a08ff */
[----:B------:R-:W-:-:S05]  /*2b0d0*/  @!P0 IMAD.X R2, RZ, RZ, R2, P5 ;  /* 0x000000ffff028224 */ /* 0x000fca00028e0602 */
[----:B------:R-:W-:Y:S02]  /*2b0e0*/  @!P0 LOP3.LUT R3, R3, R2, RZ, 0x3c, !PT ;  /* 0x0000000203038212 */ /* 0x000fe400078e3cff */
[----:B------:R-:W-:Y:S02]  /*2b0f0*/  MOV R13, R4 ;  /* 0x00000004000d7202 */ /* 0x000fe40000000f00 */
        /* <DEDUP_REMOVED lines=8> */
[----:B------:R0:W-:Y:S02]  /*2b180*/  @!P0 LDGSTS.E.BYPASS.LTC128B.128 [R36+0x1cc00], desc[UR60][R2.64+0x180], !P1 ;  /* 0x1cc0018002248fae */ /* 0x0001e4000c901d7c */
[----:B0-----:R-:W-:-:S04]  /*2b190*/  IADD3 R2, R28, 0x20, RZ ;  /* 0x000000201c027810 */ /* 0x001fc80007ffe0ff */
[----:B------:R-:W-:Y:S01]  /*2b1a0*/  ISETP.GE.AND P0, PT, R2, R5, PT ;  /* 0x000000050200720c */ /* 0x000fe20003f06270 */
[----:B------:R-:W-:-:S12]  /*2b1b0*/  IMAD.MOV.U32 R2, RZ, RZ, R14 ;  /* 0x000000ffff027224 */ /* 0x000fd800078e000e */
[----:B------:R-:W-:Y:S05]  /*2b1c0*/  WARPSYNC.COLLECTIVE R15, `(.L_x_2112) ;  /* 0x000000000f087348 */ /* 0x000fea0003c00000 */
[----:B------:R0:W1:Y:S02]  /*2b1d0*/  SHFL.IDX P6, R14, R13, R12, R11 ;  /* 0x0000000c0d0e7389 */ /* 0x00006400000c000b */
[----:B01----:R-:W-:Y:S01]  /*2b1e0*/  ENDCOLLECTIVE ;  /* 0x000000000000791b */ /* 0x003fe20003800000 */
.L_x_2112:
[----:B------:R-:W-:Y:S01]  /*2b1f0*/  MOV R13, R0 ;  /* 0x00000000000d7202 */ /* 0x000fe20000000f00 */
[----:B------:R-:W-:Y:S02]  /*2b200*/  IMAD.MOV.U32 R12, RZ, RZ, 0x3 ;  /* 0x00000003ff0c7424 */ /* 0x000fe400078e00ff */
[----:B------:R-:W-:-:S07]  /*2b210*/  IMAD.MOV.U32 R3, RZ, RZ, R14 ;  /* 0x000000ffff037224 */ /* 0x000fce00078e000e */
[----:B------:R-:W-:Y:S05]  /*2b220*/  WARPSYNC.COLLECTIVE R15, `(.L_x_2113) ;  /* 0x000000000f087348 */ /* 0x000fea0003c00000 */
[----:B------:R0:W1:Y:S02]  /*2b230*/  SHFL.IDX P6, R14, R13, R12, R11 ;  /* 0x0000000c0d0e7389 */ /* 0x00006400000c000b */
[----:B01----:R-:W-:Y:S01]  /*2b240*/  ENDCOLLECTIVE ;  /* 0x000000000000791b */ /* 0x003fe20003800000 */
.L_x_2113:
[----:B------:R-:W-:-:S05]  /*2b250*/  @!P0 LEA R3, P5, R37, R3, 0x1 ;  /* 0x0000000325038211 */ /* 0x000fca00078a08ff */
[----:B------:R-:W-:-:S05]  /*2b260*/  @!P0 IMAD.X R2, RZ, RZ, R2, P5 ;  /* 0x000000ffff028224 */ /* 0x000fca00028e0602 */
        /* <DEDUP_REMOVED lines=11> */
[----:B0-----:R-:W-:-:S05]  /*2b320*/  VIADD R2, R28, 0x30 ;  /* 0x000000301c027836 */ /* 0x001fca0000000000 */
[----:B------:R-:W-:Y:S01]  /*2b330*/  ISETP.GE.AND P0, PT, R2, R5, PT ;  /* 0x000000050200720c */ /* 0x000fe20003f06270 */
[----:B------:R-:W-:-:S12]  /*2b340*/  IMAD.MOV.U32 R2, RZ, RZ, R14 ;  /* 0x000000ffff027224 */ /* 0x000fd800078e000e */
[----:B------:R-:W-:Y:S05]  /*2b350*/  WARPSYNC.COLLECTIVE R15, `(.L_x_2114) ;  /* 0x000000000f087348 */ /* 0x000fea0003c00000 */
[----:B------:R0:W1:Y:S02]  /*2b360*/  SHFL.IDX P6, R14, R13, R12, R11 ;  /* 0x0000000c0d0e7389 */ /* 0x00006400000c000b */
[----:B01----:R-:W-:Y:S01]  /*2b370*/  ENDCOLLECTIVE ;  /* 0x000000000000791b */ /* 0x003fe20003800000 */
.L_x_2114:
[----:B------:R-:W-:Y:S01]  /*2b380*/  IMAD.MOV.U32 R13, RZ, RZ, R0 ;  /* 0x000000ffff0d7224 */ /* 0x000fe200078e0000 */
[----:B------:R-:W-:Y:S02]  /*2b390*/  MOV R12, 0x4 ;  /* 0x00000004000c7802 */ /* 0x000fe40000000f00 */
[----:B------:R-:W-:-:S07]  /*2b3a0*/  MOV R3, R14 ;  /* 0x0000000e00037202 */ /* 0x000fce0000000f00 */
[----:B------:R-:W-:Y:S05]  /*2b3b0*/  WARPSYNC.COLLECTIVE R15, `(.L_x_2115) ;  /* 0x000000000f087348 */ /* 0x000fea0003c00000 */
[----:B------:R0:W1:Y:S02]  /*2b3c0*/  SHFL.IDX P6, R14, R13, R12, R11 ;  /* 0x0000000c0d0e7389 */ /* 0x00006400000c000b */
[----:B01----:R-:W-:Y:S01]  /*2b3d0*/  ENDCOLLECTIVE ;  /* 0x000000000000791b */ /* 0x003fe20003800000 */
.L_x_2115:
        /* <DEDUP_REMOVED lines=19> */
.L_x_2116:
[----:B------:R-:W-:Y:S02]  /*2b510*/  IMAD.MOV.U32 R13, RZ, RZ, R0 ;  /* 0x000000ffff0d7224 */ /* 0x000fe400078e0000 */
[----:B------:R-:W-:Y:S02]  /*2b520*/  IMAD.MOV.U32 R12, RZ, RZ, 0x5 ;  /* 0x00000005ff0c7424 */ /* 0x000fe400078e00ff */
[----:B------:R-:W-:-:S07]  /*2b530*/  IMAD.MOV.U32 R3, RZ, RZ, R14 ;  /* 0x000000ffff037224 */ /* 0x000fce00078e000e */
[----:B------:R-:W-:Y:S05]  /*2b540*/  WARPSYNC.COLLECTIVE R15, `(.L_x_2117) ;  /* 0x000000000f087348 */ /* 0x000fea0003c00000 */
[----:B------:R0:W1:Y:S02]  /*2b550*/  SHFL.IDX P6, R14, R13, R12, R11 ;  /* 0x0000000c0d0e7389 */ /* 0x00006400000c000b */
[----:B01----:R-:W-:Y:S01]  /*2b560*/  ENDCOLLECTIVE ;  /* 0x000000000000791b */ /* 0x003fe20003800000 */
.L_x_2117:
        /* <DEDUP_REMOVED lines=14> */
[----:B------:R-:W-:Y:S02]  /*2b650*/  ISETP.GE.AND P0, PT, R2, R5, PT ;  /* 0x000000050200720c */ /* 0x000fe40003f06270 */
[----:B------:R-:W-:-:S11]  /*2b660*/  MOV R2, R14 ;  /* 0x0000000e00027202 */ /* 0x000fd60000000f00 */
[----:B------:R-:W-:Y:S05]  /*2b670*/  WARPSYNC.COLLECTIVE R15, `(.L_x_2118) ;  /* 0x000000000f087348 */ /* 0x000fea0003c00000 */
[----:B------:R0:W1:Y:S02]  /*2b680*/  SHFL.IDX P6, R14, R13, R12, R11 ;  /* 0x0000000c0d0e7389 */ /* 0x00006400000c000b */
[----:B01----:R-:W-:Y:S01]  /*2b690*/  ENDCOLLECTIVE ;  /* 0x000000000000791b */ /* 0x003fe20003800000 */
.L_x_2118:
[----:B------:R-:W-:Y:S02]  /*2b6a0*/  IMAD.MOV.U32 R13, RZ, RZ, R0 ;  /* 0x000000ffff0d7224 */ /* 0x000fe400078e0000 */
[----:B------:R-:W-:Y:S02]  /*2b6b0*/  IMAD.MOV.U32 R12, RZ, RZ, 0x6 ;  /* 0x00000006ff0c7424 */ /* 0x000fe400078e00ff */
[----:B------:R-:W-:-:S07]  /*2b6c0*/  IMAD.MOV.U32 R3, RZ, RZ, R14 ;  /* 0x000000ffff037224 */ /* 0x000fce00078e000e */
[----:B------:R-:W-:Y:S05]  /*2b6d0*/  WARPSYNC.COLLECTIVE R15, `(.L_x_2119) ;  /* 0x000000000f087348 */ /* 0x000fea0003c00000 */
[----:B------:R0:W1:Y:S02]  /*2b6e0*/  SHFL.IDX P6, R14, R13, R12, R11 ;  /* 0x0000000c0d0e7389 */ /* 0x00006400000c000b */
[----:B01----:R-:W-:Y:S01]  /*2b6f0*/  ENDCOLLECTIVE ;  /* 0x000000000000791b */ /* 0x003fe20003800000 */
.L_x_2119:
        /* <DEDUP_REMOVED lines=19> */
.L_x_2120:
[----:B------:R-:W-:Y:S01]  /*2b830*/  IMAD.MOV.U32 R13, RZ, RZ, R0 ;  /* 0x000000ffff0d7224 */ /* 0x000fe200078e0000 */
[----:B------:R-:W-:Y:S01]  /*2b840*/  MOV R12, 0x7 ;  /* 0x00000007000c7802 */ /* 0x000fe20000000f00 */
[----:B------:R-:W-:-:S07]  /*2b850*/  IMAD.MOV.U32 R3, RZ, RZ, R14 ;  /* 0x000000ffff037224 */ /* 0x000fce00078e000e */
[----:B------:R-:W-:Y:S05]  /*2b860*/  WARPSYNC.COLLECTIVE R15, `(.L_x_2121) ;  /* 0x000000000f087348 */ /* 0x000fea0003c00000 */
[----:B------:R0:W1:Y:S02]  /*2b870*/  SHFL.IDX P6, R14, R13, R12, R11 ;  /* 0x0000000c0d0e7389 */ /* 0x00006400000c000b */
[----:B01----:R-:W-:Y:S01]  /*2b880*/  ENDCOLLECTIVE ;  /* 0x000000000000791b */ /* 0x003fe20003800000 */
.L_x_2121:
[----:B------:R-:W-:-:S05]  /*2b890*/  @!P0 LEA R3, P5, R37, R3, 0x1 ;  /* 0x0000000325038211 */ /* 0x000fca00078a08ff */
[----:B------:R-:W-:-:S05]  /*2b8a0*/  @!P0 IMAD.X R2, RZ, RZ, R2, P5 ;  /* 0x000000ffff028224 */ /* 0x000fca00028e0602 */
[----:B------:R-:W-:Y:S01]  /*2b8b0*/  @!P0 LOP3.LUT R3, R3, R2, RZ, 0x3c, !PT ;  /* 0x0000000203038212 */ /* 0x000fe200078e3cff */
[----:B------:R-:W-:-:S03]  /*2b8c0*/  IMAD.MOV.U32 R13, RZ, RZ, R4 ;  /* 0x000000ffff0d7224 */ /* 0x000fc600078e0004 */
[----:B------:R-:W-:-:S04]  /*2b8d0*/  @!P0 LOP3.LUT R2, R3, R2, RZ, 0x3c, !PT ;  /* 0x0000000203028212 */ /* 0x000fc800078e3cff */
[----:B------:R-:W-:Y:S01]  /*2b8e0*/  @!P0 LOP3.LUT R3, R3, R2, RZ, 0x3c, !PT ;  /* 0x0000000203038212 */ /* 0x000fe200078e3cff */
[----:B------:R-:W-:-:S04]  /*2b8f0*/  IMAD.MOV.U32 R6, RZ, RZ, R14 ;  /* 0x000000ffff067224 */ /* 0x000fc800078e000e */
        /* <DEDUP_REMOVED lines=10> */
.L_x_2122:
[----:B------:R-:W-:Y:S05]  /*2b9a0*/  BRA `(.L_x_2123) ;  /* 0xffffffa400d47947 */ /* 0x000fea000383ffff */
.L_x_1956:
[----:B0-----:R0:W1:Y:S02]  /*2b9b0*/  SYNCS.PHASECHK.TRANS64.TRYWAIT P0, [R23+URZ+0x30820], R0 ;  /* 0x03082000170075a7 */ /* 0x001064000800017f */
[----:B-1----:R-:W-:Y:S05]  /*2b9c0*/  @!P0 NANOSLEEP.SYNCS 0x989680 ;  /* 0x009896800000895d */ /* 0x002fea0003900000 */
[----:B------:R-:W1:Y:S02]  /*2b9d0*/  @!P0 SYNCS.PHASECHK.TRANS64 P0, [R23+URZ+0x30820], R0 ;  /* 0x03082000170085a7 */ /* 0x000e64000800007f */
[----:B-1----:R-:W-:Y:S05]  /*2b9e0*/  @!P0 BRA `(.L_x_1956) ;  /* 0xfffffffc00f08947 */ /* 0x002fea000383ffff */
[----:B------:R-:W-:Y:S05]  /*2b9f0*/  BRA `(.L_x_2124) ;  /* 0xffffffa800507947 */ /* 0x000fea000383ffff */
.L_x_1961:
[----:B0-----:R0:W1:Y:S02]  /*2ba00*/  SYNCS.PHASECHK.TRANS64.TRYWAIT P0, [R7+URZ+0x30840], R2 ;  /* 0x03084002070075a7 */ /* 0x001064000800017f */
[----:B-1----:R-:W-:Y:S05]  /*2ba10*/  @!P0 NANOSLEEP.SYNCS 0x989680 ;  /* 0x009896800000895d */ /* 0x002fea0003900000 */
[----:B------:R-:W1:Y:S02]  /*2ba20*/  @!P0 SYNCS.PHASECHK.TRANS64 P0, [R7+URZ+0x30840], R2 ;  /* 0x03084002070085a7 */ /* 0x000e64000800007f */
[----:B-1----:R-:W-:Y:S05]  /*2ba30*/  @!P0 BRA `(.L_x_1961) ;  /* 0xfffffffc00f08947 */ /* 0x002fea000383ffff */
[----:B------:R-:W-:Y:S05]  /*2ba40*/  BRA `(.L_x_2125) ;  /* 0xffffffac00387947 */ /* 0x000fea000383ffff */
.L_x_1962:
        /* <DEDUP_REMOVED lines=8> */
.L_x_2127:
[----:B------:R-:W-:Y:S05]  /*2bad0*/  BSYNC B1 ;  /* 0x0000000000017941 */ /* 0x000fea0003800000 */
.L_x_2126:
[----:B------:R-:W-:Y:S01]  /*2bae0*/  MOV R13, R8 ;  /* 0x00000008000d7202 */ /* 0x000fe20000000f00 */
[----:B------:R-:W-:Y:S01]  /*2baf0*/  IMAD.MOV.U32 R12, RZ, RZ, RZ ;  /* 0x000000ffff0c7224 */ /* 0x000fe200078e00ff */
[----:B------:R-:W-:Y:S01]  /*2bb00*/  LOP3.LUT R22, R22, 0xffff7fff, RZ, 0xc0, !PT ;  /* 0xffff7fff16167812 */ /* 0x000fe200078ec0ff */
[----:B------:R-:W-:Y:S02]  /*2bb10*/  IMAD.MOV.U32 R11, RZ, RZ, 0x181f ;  /* 0x0000181fff0b7424 */ /* 0x000fe400078e00ff */
[----:B------:R-:W-:Y:S01]  /*2bb20*/  IMAD.MOV.U32 R15, RZ, RZ, -0x1 ;  /* 0xffffffffff0f7424 */ /* 0x000fe200078e00ff */
[----:B------:R-:W-:Y:S01]  /*2bb30*/  @P3 LOP3.LUT R22, R22, 0x8000, RZ, 0xfc, !PT ;  /* 0x0000800016163812 */ /* 0x000fe200078efcff */
[----:B------:R-:W-:Y:S02]  /*2bb40*/  IMAD.MOV.U32 R3, RZ, RZ, R14 ;  /* 0x000000ffff037224 */ /* 0x000fe400078e000e */
[----:B------:R-:W-:-:S07]  /*2bb50*/  IMAD.SHL.U32 R4, R37, 0x2, RZ ;  /* 0x0000000225047824 */ /* 0x000fce00078e00ff */
[----:B------:R-:W-:Y:S05]  /*2bb60*/  WARPSYNC.COLLECTIVE R15, `(.L_x_2128) ;  /* 0x000000000f087348 */ /* 0x000fea0003c00000 */
[----:B------:R0:W1:Y:S02]  /*2bb70*/  SHFL.IDX P6, R14, R13, R12, R11 ;  /* 0x0000000c0d0e7389 */ /* 0x00006400000c000b */
[----:B01----:R-:W-:Y:S01]  /*2bb80*/  ENDCOLLECTIVE ;  /* 0x000000000000791b */ /* 0x003fe20003800000 */
.L_x_2128:
[C---:B------:R-:W-:Y:S01]  /*2bb90*/  LOP3.LUT P3, RZ, R22.reuse, 0x10, RZ, 0xc0, !PT ;  /* 0x0000001016ff7812 */ /* 0x040fe2000786c0ff */
[----:B------:R-:W-:Y:S01]  /*2bba0*/  IMAD R9, R9, 0x2, R23 ;  /* 0x0000000209097824 */ /* 0x000fe200078e0217 */
[----:B------:R-:W-:-:S04]  /*2bbb0*/  LOP3.LUT R22, R22, 0xffffbfff, RZ, 0xc0, !PT ;  /* 0xffffbfff16167812 */ /* 0x000fc800078ec0ff */
[----:B------:R-:W-:-:S04]  /*2bbc0*/  @P2 LOP3.LUT R22, R22, 0x4000, RZ, 0xfc, !PT ;  /* 0x0000400016162812 */ /* 0x000fc800078efcff */
[C---:B------:R-:W-:Y:S02]  /*2bbd0*/  LOP3.LUT P2, RZ, R22.reuse, 0x8, RZ, 0xc0, !PT ;  /* 0x0000000816ff7812 */ /* 0x040fe4000784c0ff */
[----:B------:R-:W-:Y:S01]  /*2bbe0*/  LOP3.LUT R22, R22, 0xffffdfff, RZ, 0xc0, !PT ;  /* 0xffffdfff16167812 */ /* 0x000fe200078ec0ff */
[----:B------:R-:W-:Y:S01]  /*2bbf0*/  IMAD.MOV.U32 R12, RZ, RZ, 0x1 ;  /* 0x00000001ff0c7424 */ /* 0x000fe200078e00ff */
[----:B------:R-:W-:Y:S02]  /*2bc00*/  MOV R13, R21 ;  /* 0x00000015000d7202 */ /* 0x000fe40000000f00 */
[----:B------:R-:W-:-:S04]  /*2bc10*/  @P1 LOP3.LUT R22, R22, 0x2000, RZ, 0xfc, !PT ;  /* 0x0000200016161812 */ /* 0x000fc800078efcff */
[----:B------:R-:W-:Y:S02]  /*2bc20*/  LOP3.LUT P1, RZ, R22, 0x4, RZ, 0xc0, !PT ;  /* 0x0000000416ff7812 */ /* 0x000fe4000782c0ff */
[----:B------:R-:W-:-:S11]  /*2bc30*/  MOV R2, R14 ;  /* 0x0000000e00027202 */ /* 0x000fd60000000f00 */
[----:B------:R-:W-:Y:S05]  /*2bc40*/  WARPSYNC.COLLECTIVE R15, `(.L_x_2129) ;  /* 0x000000000f087348 */ /* 0x000fea0003c00000 */
[----:B------:R0:W1:Y:S02]  /*2bc50*/  SHFL.IDX P6, R14, R13, R12, R11 ;  /* 0x0000000c0d0e7389 */ /* 0x00006400000c000b */
[----:B01----:R-:W-:Y:S01]  /*2bc60*/  ENDCOLLECTIVE ;  /* 0x000000000000791b */ /* 0x003fe20003800000 */
.L_x_2129:
        /* <DEDUP_REMOVED lines=14> */
.L_x_2130:
[----:B------:R-:W-:Y:S02]  /*2bd50*/  IMAD.MOV.U32 R13, RZ, RZ, R21 ;  /* 0x000000ffff0d7224 */ /* 0x000fe400078e0015 */
[----:B------:R-:W-:Y:S01]  /*2bd60*/  IMAD.MOV.U32 R12, RZ, RZ, 0x2 ;  /* 0x00000002ff0c7424 */ /* 0x000fe200078e00ff */
[----:B------:R-:W-:-:S07]  /*2bd70*/  MOV R2, R14 ;  /* 0x0000000e00027202 */ /* 0x000fce0000000f00 */
[----:B------:R-:W-:Y:S05]  /*2bd80*/  WARPSYNC.COLLECTIVE R15, `(.L_x_2131) ;  /* 0x000000000f087348 */ /* 0x000fea0003c00000 */
[----:B------:R0:W1:Y:S02]  /*2bd90*/  SHFL.IDX P6, R14, R13, R12, R11 ;  /* 0x0000000c0d0e7389 */ /* 0x00006400000c000b */
[----:B01----:R-:W-:Y:S01]  /*2bda0*/  ENDCOLLECTIVE ;  /* 0x000000000000791b */ /* 0x003fe20003800000 */
.L_x_2131:
        /* <DEDUP_REMOVED lines=14> */
.L_x_2132:
[----:B------:R-:W-:Y:S01]  /*2be90*/  MOV R13, R21 ;  /* 0x00000015000d7202 */ /* 0x000fe20000000f00 */
[----:B------:R-:W-:Y:S02]  /*2bea0*/  IMAD.MOV.U32 R12, RZ, RZ, 0x3 ;  /* 0x00000003ff0c7424 */ /* 0x000fe400078e00ff */
[----:B------:R-:W-:-:S07]  /*2beb0*/  IMAD.MOV.U32 R2, RZ, RZ, R14 ;  /* 0x000000ffff027224 */ /* 0x000fce00078e000e */
[----:B------:R-:W-:Y:S05]  /*2bec0*/  WARPSYNC.COLLECTIVE R15, `(.L_x_2133) ;  /* 0x000000000f087348 */ /* 0x000fea0003c00000 */
[----:B------:R0:W1:Y:S02]  /*2bed0*/  SHFL.IDX P6, R14, R13, R12, R11 ;  /* 0x0000000c0d0e7389 */ /* 0x00006400000c000b */
[----:B01----:R-:W-:Y:S01]  /*2bee0*/  ENDCOLLECTIVE ;  /* 0x000000000000791b */ /* 0x003fe20003800000 */
.L_x_2133:
        /* <DEDUP_REMOVED lines=17> */
.L_x_2134:
[----:B------:R-:W-:Y:S01]  /*2c000*/  MOV R2, R14 ;  /* 0x0000000e00027202 */ /* 0x000fe20000000f00 */
[----:B------:R-:W-:Y:S06]  /*2c010*/  BRA `(.L_x_2135) ;  /* 0xffffffa800bc7947 */ /* 0x000fec000383ffff */
.L_x_1967:
[----:B-1----:R1:W2:Y:S02]  /*2c020*/  SYNCS.PHASECHK.TRANS64.TRYWAIT P0, [R7+URZ+0x30860], R2 ;  /* 0x03086002070075a7 */ /* 0x0022a4000800017f */
[----:B--2---:R-:W-:Y:S05]  /*2c030*/  @!P0 NANOSLEEP.SYNCS 0x989680 ;  /* 0x009896800000895d */ /* 0x004fea0003900000 */
[----:B------:R-:W2:Y:S02]  /*2c040*/  @!P0 SYNCS.PHASECHK.TRANS64 P0, [R7+URZ+0x30860], R2 ;  /* 0x03086002070085a7 */ /* 0x000ea4000800007f */
[----:B--2---:R-:W-:Y:S05]  /*2c050*/  @!P0 BRA `(.L_x_1967) ;  /* 0xfffffffc00f08947 */ /* 0x004fea000383ffff */
[----:B------:R-:W-:Y:S05]  /*2c060*/  BRA `(.L_x_2136) ;  /* 0xffffffac00387947 */ /* 0x000fea000383ffff */
.L_x_1968:
[----:B------:R-:W-:Y:S01]  /*2c070*/  BSSY B1, `(.L_x_2137) ;  /* 0x0000008000017945 */ /* 0x000fe20003800000 */
[----:B------:R-:W-:Y:S01]  /*2c080*/  IMAD.MOV.U32 R13, RZ, RZ, R24 ;  /* 0x000000ffff0d7224 */ /* 0x000fe200078e0018 */
[----:B------:R-:W-:Y:S01]  /*2c090*/  MOV R15, 0xffffffff ;  /* 0xffffffff000f7802 */ /* 0x000fe20000000f00 */
[----:B------:R-:W-:Y:S02]  /*2c0a0*/  IMAD.MOV.U32 R12, RZ, RZ, RZ ;  /* 0x000000ffff0c7224 */ /* 0x000fe400078e00ff */
[----:B------:R-:W-:-:S07]  /*2c0b0*/  IMAD.MOV.U32 R11, RZ, RZ, 0x181f ;  /* 0x0000181fff0b7424 */ /* 0x000fce00078e00ff */
[----:B-1----:R-:W-:Y:S05]  /*2c0c0*/  WARPSYNC.COLLECTIVE R15, `(.L_x_2138) ;  /* 0x000000000f087348 */ /* 0x002fea0003c00000 */
[----:B------:R0:W2:Y:S02]  /*2c0d0*/  SHFL.IDX P6, R14, R13, R12, R11 ;  /* 0x0000000c0d0e7389 */ /* 0x0000a400000c000b */
[----:B012---:R-:W-:Y:S01]  /*2c0e0*/  ENDCOLLECTIVE ;  /* 0x000000000000791b */ /* 0x007fe20003800000 */
.L_x_2138:
[----:B------:R-:W-:Y:S05]  /*2c0f0*/  BSYNC B1 ;  /* 0x0000000000017941 */ /* 0x000fea0003800000 */
.L_x_2137:
[----:B------:R-:W-:Y:S01]  /*2c100*/  IMAD.MOV.U32 R13, RZ, RZ, R17 ;  /* 0x000000ffff0d7224 */ /* 0x000fe200078e0011 */
[----:B------:R-:W-:Y:S01]  /*2c110*/  MOV R11, 0x181f ;  /* 0x0000181f000b7802 */ /* 0x000fe20000000f00 */
[----:B------:R-:W-:Y:S01]  /*2c120*/  IMAD.MOV.U32 R12, RZ, RZ, RZ ;  /* 0x000000ffff0c7224 */ /* 0x000fe200078e00ff */
[----:B------:R-:W-:Y:S01]  /*2c130*/  LEA R6, R6, R23, 0x1 ;  /* 0x0000001706067211 */ /* 0x000fe200078e08ff */
[----:B------:R-:W-:Y:S02]  /*2c140*/  IMAD.MOV.U32 R15, RZ, RZ, -0x1 ;  /* 0xffffffffff0f7424 */ /* 0x000fe400078e00ff */
[----:B------:R-:W-:-:S07]  /*2c150*/  IMAD.MOV.U32 R3, RZ, RZ, R14 ;  /* 0x000000ffff037224 */ /* 0x000fce00078e000e */
[----:B------:R-:W-:Y:S05]  /*2c160*/  WARPSYNC.COLLECTIVE R15, `(.L_x_2139) ;  /* 0x000000000f087348 */ /* 0x000fea0003c00000 */
[----:B------:R0:W1:Y:S02]  /*2c170*/  SHFL.IDX P6, R14, R13, R12, R11 ;  /* 0x0000000c0d0e7389 */ /* 0x00006400000c000b */
[----:B01----:R-:W-:Y:S01]  /*2c180*/  ENDCOLLECTIVE ;  /* 0x000000000000791b */ /* 0x003fe20003800000 */
.L_x_2139:
[----:B------:R-:W-:Y:S02]  /*2c190*/  IMAD.MOV.U32 R13, RZ, RZ, R24 ;  /* 0x000000ffff0d7224 */ /* 0x000fe400078e0018 */
[----:B------:R-:W-:Y:S02]  /*2c1a0*/  IMAD.MOV.U32 R12, RZ, RZ, 0x1 ;  /* 0x00000001ff0c7424 */ /* 0x000fe400078e00ff */
[----:B------:R-:W-:-:S07]  /*2c1b0*/  IMAD.MOV.U32 R2, RZ, RZ, R14 ;  /* 0x000000ffff027224 */ /* 0x000fce00078e000e */
[----:B------:R-:W-:Y:S05]  /*2c1c0*/  WARPSYNC.COLLECTIVE R15, `(.L_x_2140) ;  /* 0x000000000f087348 */ /* 0x000fea0003c00000 */
[----:B------:R0:W1:Y:S02]  /*2c1d0*/  SHFL.IDX P6, R14, R13, R12, R11 ;  /* 0x0000000c0d0e7389 */ /* 0x00006400000c000b */
[----:B01----:R-:W-:Y:S01]  /*2c1e0*/  ENDCOLLECTIVE ;  /* 0x000000000000791b */ /* 0x003fe20003800000 */
.L_x_2140:
        /* <DEDUP_REMOVED lines=18> */
.L_x_2141:
[----:B------:R-:W-:Y:S01]  /*2c310*/  IMAD.MOV.U32 R13, RZ, RZ, R24 ;  /* 0x000000ffff0d7224 */ /* 0x000fe200078e0018 */
[----:B------:R-:W-:Y:S01]  /*2c320*/  MOV R12, 0x2 ;  /* 0x00000002000c7802 */ /* 0x000fe20000000f00 */
[----:B------:R-:W-:-:S07]  /*2c330*/  IMAD.MOV.U32 R2, RZ, RZ, R14 ;  /* 0x000000ffff027224 */ /* 0x000fce00078e000e */
[----:B------:R-:W-:Y:S05]  /*2c340*/  WARPSYNC.COLLECTIVE R15, `(.L_x_2142) ;  /* 0x000000000f087348 */ /* 0x000fea0003c00000 */
[----:B------:R0:W1:Y:S02]  /*2c350*/  SHFL.IDX P6, R14, R13, R12, R11 ;  /* 0x0000000c0d0e7389 */ /* 0x00006400000c000b */
[----:B01----:R-:W-:Y:S01]  /*2c360*/  ENDCOLLECTIVE ;  /* 0x000000000000791b */ /* 0x003fe20003800000 */
.L_x_2142:
        /* <DEDUP_REMOVED lines=18> */
.L_x_2143:
[----:B------:R-:W-:Y:S02]  /*2c490*/  IMAD.MOV.U32 R13, RZ, RZ, R24 ;  /* 0x000000ffff0d7224 */ /* 0x000fe400078e0018 */
[----:B------:R-:W-:Y:S02]  /*2c4a0*/  IMAD.MOV.U32 R12, RZ, RZ, 0x3 ;  /* 0x00000003ff0c7424 */ /* 0x000fe400078e00ff */
[----:B------:R-:W-:-:S07]  /*2c4b0*/  IMAD.MOV.U32 R2, RZ, RZ, R14 ;  /* 0x000000ffff027224 */ /* 0x000fce00078e000e */
[----:B------:R-:W-:Y:S05]  /*2c4c0*/  WARPSYNC.COLLECTIVE R15, `(.L_x_2144) ;  /* 0x000000000f087348 */ /* 0x000fea0003c00000 */
[----:B------:R0:W1:Y:S02]  /*2c4d0*/  SHFL.IDX P6, R14, R13, R12, R11 ;  /* 0x0000000c0d0e7389 */ /* 0x00006400000c000b */
[----:B01----:R-:W-:Y:S01]  /*2c4e0*/  ENDCOLLECTIVE ;  /* 0x000000000000791b */ /* 0x003fe20003800000 */
.L_x_2144:
[----:B------:R-:W-:-:S04]  /*2c4f0*/  IADD3 R2, P0, R2, R4, RZ ;  /* 0x0000000402027210 */ /* 0x000fc80007f1e0ff */
        /* <DEDUP_REMOVED lines=12> */
.L_x_2145:
        /* <DEDUP_REMOVED lines=10> */
.L_x_1976:
[----:B0-----:R0:W1:Y:S02]  /*2c660*/  SYNCS.PHASECHK.TRANS64.TRYWAIT P0, [R4+URZ+0x30860], R3 ;  /* 0x03086003040075a7 */ /* 0x001064000800017f */
[----:B-1----:R-:W-:Y:S05]  /*2c670*/  @!P0 NANOSLEEP.SYNCS 0x989680 ;  /* 0x009896800000895d */ /* 0x002fea0003900000 */
[----:B------:R-:W1:Y:S02]  /*2c680*/  @!P0 SYNCS.PHASECHK.TRANS64 P0, [R4+URZ+0x30860], R3 ;  /* 0x03086003040085a7 */ /* 0x000e64000800007f */
[----:B-1----:R-:W-:Y:S05]  /*2c690*/  @!P0 BRA `(.L_x_1976) ;  /* 0xfffffffc00f08947 */ /* 0x002fea000383ffff */
[----:B------:R-:W-:Y:S05]  /*2c6a0*/  BRA `(.L_x_2147) ;  /* 0xffffffac00b87947 */ /* 0x000fea000383ffff */
.L_x_1977:
        /* <DEDUP_REMOVED lines=8> */
.L_x_2149:
[----:B------:R-:W-:Y:S05]  /*2c730*/  BSYNC B0 ;  /* 0x0000000000007941 */ /* 0x000fea0003800000 */
.L_x_2148:
[----:B------:R-:W-:Y:S01]  /*2c740*/  IMAD.MOV.U32 R13, RZ, RZ, R17 ;  /* 0x000000ffff0d7224 */ /* 0x000fe200078e0011 */
[----:B------:R-:W-:Y:S01]  /*2c750*/  MOV R12, RZ ;  /* 0x000000ff000c7202 */ /* 0x000fe20000000f00 */
[----:B------:R-:W-:Y:S01]  /*2c760*/  IMAD.MOV.U32 R11, RZ, RZ, 0x181f ;  /* 0x0000181fff0b7424 */ /* 0x000fe200078e00ff */
[C---:B------:R-:W-:Y:S01]  /*2c770*/  LOP3.LUT R7, R37.reuse, 0x40, RZ, 0xfc, !PT ;  /* 0x0000004025077812 */ /* 0x040fe200078efcff */
[----:B------:R-:W-:Y:S01]  /*2c780*/  IMAD.MOV.U32 R15, RZ, RZ, -0x1 ;  /* 0xffffffffff0f7424 */ /* 0x000fe200078e00ff */
[C---:B------:R-:W-:Y:S01]  /*2c790*/  LOP3.LUT R6, R37.reuse, 0x80, RZ, 0xfc, !PT ;  /* 0x0000008025067812 */ /* 0x040fe200078efcff */
[----:B------:R-:W-:Y:S02]  /*2c7a0*/  IMAD.MOV.U32 R3, RZ, RZ, R14 ;  /* 0x000000ffff037224 */ /* 0x000fe400078e000e */
[----:B------:R-:W-:-:S07]  /*2c7b0*/  IMAD.SHL.U32 R8, R37, 0x2, RZ ;  /* 0x0000000225087824 */ /* 0x000fce00078e00ff */
[----:B------:R-:W-:Y:S05]  /*2c7c0*/  WARPSYNC.COLLECTIVE R15, `(.L_x_2150) ;  /* 0x000000000f087348 */ /* 0x000fea0003c00000 */
[----:B------:R0:W1:Y:S02]  /*2c7d0*/  SHFL.IDX P6, R14, R13, R12, R11 ;  /* 0x0000000c0d0e7389 */ /* 0x00006400000c000b */
[----:B01----:R-:W-:Y:S01]  /*2c7e0*/  ENDCOLLECTIVE ;  /* 0x000000000000791b */ /* 0x003fe20003800000 */
.L_x_2150:
[----:B------:R-:W-:Y:S01]  /*2c7f0*/  ULDC UR4, c[0x0][0x2f4] ;  /* 0x0000bd0000047ab9 */ /* 0x000fe20000000800 */
[----:B------:R-:W-:Y:S01]  /*2c800*/  IMAD R0, R0, 0x2, R23 ;  /* 0x0000000200007824 */ /* 0x000fe200078e0217 */
[----:B------:R-:W-:Y:S02]  /*2c810*/  ISETP.GE.AND P3, PT, R37, UR4, PT ;  /* 0x0000000425007c0c */ /* 0x000fe4000bf66270 */
[----:B------:R-:W-:Y:S02]  /*2c820*/  ISETP.GE.AND P2, PT, R7, UR4, PT ;  /* 0x0000000407007c0c */ /* 0x000fe4000bf46270 */
[----:B------:R-:W-:Y:S02]  /*2c830*/  ISETP.LT.OR P4, PT, R5, 0x1, P3 ;  /* 0x000000010500780c */ /* 0x000fe40001f81670 */
[----:B------:R-:W-:Y:S02]  /*2c840*/  ISETP.GE.AND P1, PT, R6, UR4, PT ;  /* 0x0000000406007c0c */ /* 0x000fe4000bf26270 */
[----:B------:R-:W-:Y:S01]  /*2c850*/  LOP3.LUT R6, R37, 0xc0, RZ, 0xfc, !PT ;  /* 0x000000c025067812 */ /* 0x000fe200078efcff */
[----:B------:R-:W-:-:S02]  /*2c860*/  IMAD.MOV.U32 R13, RZ, RZ, R24 ;  /* 0x000000ffff0d7224 */ /* 0x000fc400078e0018 */
[----:B------:R-:W-:Y:S01]  /*2c870*/  IMAD.MOV.U32 R12, RZ, RZ, 0x1 ;  /* 0x00000001ff0c7424 */ /* 0x000fe200078e00ff */
[----:B------:R-:W-:-:S04]  /*2c880*/  IADD3 R2, P0, R14, R8, RZ ;  /* 0x000000080e027210 */ /* 0x000fc80007f1e0ff */
[----:B------:R-:W-:Y:S02]  /*2c890*/  IADD3.X R3, RZ, R3, RZ, P0, !PT ;  /* 0x00000003ff037210 */ /* 0x000fe400007fe4ff */
[----:B------:R-:W-:-:S03]  /*2c8a0*/  ISETP.LT.OR P0, PT, R5, 0x1, P2 ;  /* 0x000000010500780c */ /* 0x000fc60001701670 */
[----:B------:R-:W-:Y:S01]  /*2c8b0*/  @!PT LDS RZ, [RZ] ;  /* 0x00000000fffff984 */ /* 0x000fe20000000800 */
[----:B------:R-:W-:Y:S01]  /*2c8c0*/  @!PT LDS RZ, [RZ] ;  /* 0x00000000fffff984 */ /* 0x000fe20000000800 */
[----:B------:R-:W-:Y:S01]  /*2c8d0*/  @!PT LDS RZ, [RZ] ;  /* 0x00000000fffff984 */ /* 0x000fe20000000800 */
[----:B------:R0:W-:Y:S01]  /*2c8e0*/  LDGSTS.E.BYPASS.LTC128B.128 [R0+0x400], desc[UR60][R2.64], !P4 ;  /* 0x0040000002007fae */ /* 0x0001e2000e101d7c */
[----:B------:R-:W-:-:S09]  /*2c8f0*/  ISETP.LT.OR P4, PT, R5, 0x1, P1 ;  /* 0x000000010500780c */ /* 0x000fd20000f81670 */
[----:B------:R0:W-:Y:S01]  /*2c900*/  LDGSTS.E.BYPASS.LTC128B.128 [R0+0x2400], desc[UR60][R2.64+0x80], !P0 ;  /* 0x0240008002007fae */ /* 0x0001e2000c101d7c */
[----:B------:R-:W-:-:S13]  /*2c910*/  ISETP.GE.AND P0, PT, R6, UR4, PT ;  /* 0x0000000406007c0c */ /* 0x000fda000bf06270 */
[----:B0-----:R-:W-:Y:S05]  /*2c920*/  WARPSYNC.COLLECTIVE R15, `(.L_x_2151) ;  /* 0x000000000f087348 */ /* 0x001fea0003c00000 */
[----:B------:R1:W2:Y:S02]  /*2c930*/  SHFL.IDX P6, R14, R13, R12, R11 ;  /* 0x0000000c0d0e7389 */ /* 0x0002a400000c000b */
[----:B012---:R-:W-:Y:S01]  /*2c940*/  ENDCOLLECTIVE ;  /* 0x000000000000791b */ /* 0x007fe20003800000 */
.L_x_2151:
[----:B------:R-:W-:Y:S01]  /*2c950*/  @!PT LDS RZ, [RZ] ;  /* 0x00000000fffff984 */ /* 0x000fe20000000800 */
[----:B------:R-:W-:Y:S01]  /*2c960*/  @!PT LDS RZ, [RZ] ;  /* 0x00000000fffff984 */ /* 0x000fe20000000800 */
[----:B------:R-:W-:Y:S01]  /*2c970*/  @!PT LDS RZ, [RZ] ;  /* 0x00000000fffff984 */ /* 0x000fe20000000800 */
[----:B------:R-:W-:Y:S01]  /*2c980*/  LDGSTS.E.BYPASS.LTC128B.128 [R0+0x4400], desc[UR60][R2.64+0x100], !P4 ;  /* 0x0440010002007fae */ /* 0x000fe2000e101d7c */
[----:B------:R-:W-:Y:S01]  /*2c990*/  ISETP.LT.OR P4, PT, R5, 0x1, P0 ;  /* 0x000000010500780c */ /* 0x000fe20000781670 */
[----:B------:R-:W-:-:S12]  /*2c9a0*/  IMAD.MOV.U32 R13, RZ, RZ, R17 ;  /* 0x000000ffff0d7224 */ /* 0x000fd800078e0011 */
[----:B------:R0:W-:Y:S02]  /*2c9b0*/  LDGSTS.E.BYPASS.LTC128B.128 [R0+0x6400], desc[UR60][R2.64+0x180], !P4 ;  /* 0x0640018002007fae */ /* 0x0001e4000e101d7c */
[----:B0-----:R-:W-:-:S07]  /*2c9c0*/  MOV R3, R14 ;  /* 0x0000000e00037202 */ /* 0x001fce0000000f00 */
[----:B------:R-:W-:Y:S05]  /*2c9d0*/  WARPSYNC.COLLECTIVE R15, `(.L_x_2152) ;  /* 0x000000000f087348 */ /* 0x000fea0003c00000 */
[----:B------:R0:W1:Y:S02]  /*2c9e0*/  SHFL.IDX P6, R14, R13, R12, R11 ;  /* 0x0000000c0d0e7389 */ /* 0x00006400000c000b */
[----:B01----:R-:W-:Y:S01]  /*2c9f0*/  ENDCOLLECTIVE ;  /* 0x000000000000791b */ /* 0x003fe20003800000 */
.L_x_2152:
[----:B------:R-:W-:Y:S01]  /*2ca00*/  IMAD.MOV.U32 R13, RZ, RZ, R24 ;  /* 0x000000ffff0d7224 */ /* 0x000fe200078e0018 */
[----:B------:R-:W-:Y:S02]  /*2ca10*/  MOV R12, 0x2 ;  /* 0x00000002000c7802 */ /* 0x000fe40000000f00 */
[----:B------:R-:W-:-:S13]  /*2ca20*/  IADD3 R2, P4, R14, R8, RZ ;  /* 0x000000080e027210 */ /* 0x000fda0007f9e0ff */
[----:B------:R-:W-:Y:S05]  /*2ca30*/  WARPSYNC.COLLECTIVE R15, `(.L_x_2153) ;  /* 0x000000000f087348 */ /* 0x000fea0003c00000 */
[----:B------:R0:W1:Y:S02]  /*2ca40*/  SHFL.IDX P6, R14, R13, R12, R11 ;  /* 0x0000000c0d0e7389 */ /* 0x00006400000c000b */
[----:B01----:R-:W-:Y:S01]  /*2ca50*/  ENDCOLLECTIVE ;  /* 0x000000000000791b */ /* 0x003fe20003800000 */
.L_x_2153:
        /* <DEDUP_REMOVED lines=12> */
.L_x_2154:
        /* <DEDUP_REMOVED lines=14> */
.L_x_2155:
        /* <DEDUP_REMOVED lines=12> */
.L_x_2156:
        /* <DEDUP_REMOVED lines=9> */
.L_x_1982:
[----:B------:R-:W-:Y:S01]  /*2cd50*/  BSSY B0, `(.L_x_2158) ;  /* 0x0000008000007945 */ /* 0x000fe20003800000 */
[----:B------:R-:W-:Y:S01]  /*2cd60*/  MOV R13, R16 ;  /* 0x00000010000d7202 */ /* 0x000fe20000000f00 */
[----:B------:R-:W-:Y:S02]  /*2cd70*/  IMAD.MOV.U32 R12, RZ, RZ, RZ ;  /* 0x000000ffff0c7224 */ /* 0x000fe400078e00ff */
[----:B------:R-:W-:Y:S02]  /*2cd80*/  IMAD.MOV.U32 R11, RZ, RZ, 0x1f ;  /* 0x0000001fff0b7424 */ /* 0x000fe400078e00ff */
[----:B------:R-:W-:-:S07]  /*2cd90*/  IMAD.MOV.U32 R15, RZ, RZ, -0x1 ;  /* 0xffffffffff0f7424 */ /* 0x000fce00078e00ff */
[----:B01----:R-:W-:Y:S05]  /*2cda0*/  WARPSYNC.COLLECTIVE R15, `(.L_x_2159) ;  /* 0x000000000f087348 */ /* 0x003fea0003c00000 */
[----:B------:R2:W3:Y:S02]  /*2cdb0*/  SHFL.IDX P6, R14, R13, R12, R11 ;  /* 0x0000000c0d0e7389 */ /* 0x0004e400000c000b */
[----:B0123--:R-:W-:Y:S01]  /*2cdc0*/  ENDCOLLECTIVE ;  /* 0x000000000000791b */ /* 0x00ffe20003800000 */
.L_x_2159:
[----:B------:R-:W-:Y:S05]  /*2cdd0*/  BSYNC B0 ;  /* 0x0000000000007941 */ /* 0x000fea0003800000 */
.L_x_2158:
[----:B------:R-:W-:Y:S01]  /*2cde0*/  IMAD.MOV.U32 R13, RZ, RZ, R16 ;  /* 0x000000ffff0d7224 */ /* 0x000fe200078e0010 */
[----:B------:R-:W-:Y:S01]  /*2cdf0*/  MOV R15, 0xffffffff ;  /* 0xffffffff000f7802 */ /* 0x000fe20000000f00 */
[----:B------:R-:W-:Y:S01]  /*2ce00*/  IMAD.MOV.U32 R12, RZ, RZ, 0x1 ;  /* 0x00000001ff0c7424 */ /* 0x000fe200078e00ff */
[----:B------:R-:W-:Y:S01]  /*2ce10*/  MOV R0, R14 ;  /* 0x0000000e00007202 */ /* 0x000fe20000000f00 */
[----:B------:R-:W-:Y:S02]  /*2ce20*/  IMAD.MOV.U32 R11, RZ, RZ, 0x1f ;  /* 0x0000001fff0b7424 */ /* 0x000fe400078e00ff */
[----:B------:R-:W-:-:S07]  /*2ce30*/  IMAD.IADD R7, R19, 0x1, R8 ;  /* 0x0000000113077824 */ /* 0x000fce00078e0208 */
[----:B------:R-:W-:Y:S05]  /*2ce40*/  WARPSYNC.COLLECTIVE R15, `(.L_x_2160) ;  /* 0x000000000f087348 */ /* 0x000fea0003c00000 */
[----:B------:R0:W1:Y:S02]  /*2ce50*/  SHFL.IDX P6, R14, R13, R12, R11 ;  /* 0x0000000c0d0e7389 */ /* 0x00006400000c000b */
[----:B01----:R-:W-:Y:S01]  /*2ce60*/  ENDCOLLECTIVE ;  /* 0x000000000000791b */ /* 0x003fe20003800000 */
.L_x_2160:
        /* <DEDUP_REMOVED lines=18> */
.L_x_2161:
[----:B------:R-:W-:Y:S01]  /*2cf90*/  IMAD.MOV.U32 R12, RZ, RZ, 0x2 ;  /* 0x00000002ff0c7424 */ /* 0x000fe200078e00ff */
[----:B------:R-:W-:-:S05]  /*2cfa0*/  SEL R4, R14, RZ, P1 ;  /* 0x000000ff0e047207 */ /* 0x000fca0000800000 */
[----:B------:R-:W-:-:S05]  /*2cfb0*/  IMAD.IADD R4, R17, 0x1, R4 ;  /* 0x0000000111047824 */ /* 0x000fca00078e0204 */
[----:B------:R-:W-:-:S07]  /*2cfc0*/  MOV R13, R4 ;  /* 0x00000004000d7202 */ /* 0x000fce0000000f00 */
[----:B------:R-:W-:Y:S05]  /*2cfd0*/  WARPSYNC.COLLECTIVE R15, `(.L_x_2162) ;  /* 0x000000000f087348 */ /* 0x000fea0003c00000 */
[----:B------:R0:W1:Y:S02]  /*2cfe0*/  SHFL.UP P6, R14, R13, R12, R11 ;  /* 0x0400000c0d0e7389 */ /* 0x00006400000c000b */
[----:B01----:R-:W-:Y:S01]  /*2cff0*/  ENDCOLLECTIVE ;  /* 0x000000000000791b */ /* 0x003fe20003800000 */
.L_x_2162:
[----:B------:R-:W-:Y:S02]  /*2d000*/  MOV R12, 0x4 ;  /* 0x00000004000c7802 */ /* 0x000fe40000000f00 */
[----:B------:R-:W-:-:S05]  /*2d010*/  SEL R3, R14, RZ, P2 ;  /* 0x000000ff0e037207 */ /* 0x000fca0001000000 */
[----:B------:R-:W-:-:S04]  /*2d020*/  IMAD.IADD R6, R4, 0x1, R3 ;  /* 0x0000000104067824 */ /* 0x000fc800078e0203 */
[----:B------:R-:W-:-:S07]  /*2d030*/  IMAD.MOV.U32 R13, RZ, RZ, R6 ;  /* 0x000000ffff0d7224 */ /* 0x000fce00078e0006 */
[----:B------:R-:W-:Y:S05]  /*2d040*/  WARPSYNC.COLLECTIVE R15, `(.L_x_2163) ;  /* 0x000000000f087348 */ /* 0x000fea0003c00000 */
[----:B------:R0:W1:Y:S02]  /*2d050*/  SHFL.UP P6, R14, R13, R12, R11 ;  /* 0x0400000c0d0e7389 */ /* 0x00006400000c000b */
[----:B01----:R-:W-:Y:S01]  /*2d060*/  ENDCOLLECTIVE ;  /* 0x000000000000791b */ /* 0x003fe20003800000 */
.L_x_2163:
[----:B------:R-:W-:Y:S01]  /*2d070*/  IMAD.MOV.U32 R12, RZ, RZ, 0x8 ;  /* 0x00000008ff0c7424 */ /* 0x000fe200078e00ff */
[----:B------:R-:W-:-:S05]  /*2d080*/  SEL R3, R14, RZ, P3 ;  /* 0x000000ff0e037207 */ /* 0x000fca0001800000 */
[----:B------:R-:W-:-:S04]  /*2d090*/  IMAD.IADD R2, R6, 0x1, R3 ;  /* 0x0000000106027824 */ /* 0x000fc800078e0203 */
[----:B------:R-:W-:-:S07]  /*2d0a0*/  IMAD.MOV.U32 R13, RZ, RZ, R2 ;  /* 0x000000ffff0d7224 */ /* 0x000fce00078e0002 */
[----:B------:R-:W-:Y:S05]  /*2d0b0*/  WARPSYNC.COLLECTIVE R15, `(.L_x_2164) ;  /* 0x000000000f087348 */ /* 0x000fea0003c00000 */
[----:B------:R0:W1:Y:S02]  /*2d0c0*/  SHFL.UP P6, R14, R13, R12, R11 ;  /* 0x0400000c0d0e7389 */ /* 0x00006400000c000b */
[----:B01----:R-:W-:Y:S01]  /*2d0d0*/  ENDCOLLECTIVE ;  /* 0x000000000000791b */ /* 0x003fe20003800000 */
.L_x_2164:
[----:B------:R-:W-:Y:S01]  /*2d0e0*/  IMAD.MOV.U32 R12, RZ, RZ, 0x10 ;  /* 0x00000010ff0c7424 */ /* 0x000fe200078e00ff */
[----:B------:R-:W-:-:S04]  /*2d0f0*/  SEL R3, R14, RZ, P4 ;  /* 0x000000ff0e037207 */ /* 0x000fc80002000000 */
[----:B------:R-:W-:-:S05]  /*2d100*/  IADD3 R3, R2, R3, RZ ;  /* 0x0000000302037210 */ /* 0x000fca0007ffe0ff */
[----:B------:R-:W-:-:S07]  /*2d110*/  IMAD.MOV.U32 R13, RZ, RZ, R3 ;  /* 0x000000ffff0d7224 */ /* 0x000fce00078e0003 */
[----:B------:R-:W-:Y:S05]  /*2d120*/  WARPSYNC.COLLECTIVE R15, `(.L_x_2165) ;  /* 0x000000000f087348 */ /* 0x000fea0003c00000 */
[----:B------:R0:W1:Y:S02]  /*2d130*/  SHFL.UP P6, R14, R13, R12, R11 ;  /* 0x0400000c0d0e7389 */ /* 0x00006400000c000b */
[----:B01----:R-:W-:Y:S01]  /*2d140*/  ENDCOLLECTIVE ;  /* 0x000000000000791b */ /* 0x003fe20003800000 */
.L_x_2165:
[----:B------:R-:W-:Y:S02]  /*2d150*/  IMAD.MOV.U32 R12, RZ, RZ, 0x1f ;  /* 0x0000001fff0c7424 */ /* 0x000fe400078e00ff */
[----:B------:R-:W-:Y:S01]  /*2d160*/  IMAD.MOV.U32 R11, RZ, RZ, 0x1f ;  /* 0x0000001fff0b7424 */ /* 0x000fe200078e00ff */
[----:B------:R-:W-:-:S05]  /*2d170*/  SEL R2, R14, RZ, P5 ;  /* 0x000000ff0e027207 */ /* 0x000fca0002800000 */
[----:B------:R-:W-:-:S05]  /*2d180*/  IMAD.IADD R2, R3, 0x1, R2 ;  /* 0x0000000103027824 */ /* 0x000fca00078e0202 */
[----:B------:R-:W-:-:S07]  /*2d190*/  MOV R13, R2 ;  /* 0x00000002000d7202 */ /* 0x000fce0000000f00 */
[----:B------:R-:W-:Y:S05]  /*2d1a0*/  WARPSYNC.COLLECTIVE R15, `(.L_x_2166) ;  /* 0x000000000f087348 */ /* 0x000fea0003c00000 */
[----:B------:R0:W1:Y:S02]  /*2d1b0*/  SHFL.IDX P6, R14, R13, R12, R11 ;  /* 0x0000000c0d0e7389 */ /* 0x00006400000c000b */
[----:B01----:R-:W-:Y:S01]  /*2d1c0*/  ENDCOLLECTIVE ;  /* 0x000000000000791b */ /* 0x003fe20003800000 */
.L_x_2166:
[----:B------:R-:W-:Y:S05]  /*2d1d0*/  BRA `(.L_x_2167) ;  /* 0xffffffac000c7947 */ /* 0x000fea000383ffff */
.L_x_1987:
[----:B------:R-:W-:Y:S01]  /*2d1e0*/  BSSY B0, `(.L_x_2168) ;  /* 0x0000008000007945 */ /* 0x000fe20003800000 */
[----:B-----5:R-:W-:Y:S01]  /*2d1f0*/  IMAD.MOV.U32 R13, RZ, RZ, R17 ;  /* 0x000000ffff0d7224 */ /* 0x020fe200078e0011 */
[----:B------:R-:W-:Y:S01]  /*2d200*/  MOV R12, 0x1 ;  /* 0x00000001000c7802 */ /* 0x000fe20000000f00 */
[----:B------:R-:W-:Y:S02]  /*2d210*/  IMAD.MOV.U32 R11, RZ, RZ, RZ ;  /* 0x000000ffff0b7224 */ /* 0x000fe400078e00ff */
[----:B------:R-:W-:-:S07]  /*2d220*/  IMAD.MOV.U32 R15, RZ, RZ, -0x1 ;  /* 0xffffffffff0f7424 */ /* 0x000fce00078e00ff */
[----:B01----:R-:W-:Y:S05]  /*2d230*/  WARPSYNC.COLLECTIVE R15, `(.L_x_2169) ;  /* 0x000000000f087348 */ /* 0x003fea0003c00000 */
[----:B------:R2:W3:Y:S02]  /*2d240*/  SHFL.UP P6, R14, R13, R12, R11 ;  /* 0x0400000c0d0e7389 */ /* 0x0004e400000c000b */
[----:B0123--:R-:W-:Y:S01]  /*2d250*/  ENDCOLLECTIVE ;  /* 0x000000000000791b */ /* 0x00ffe20003800000 */
.L_x_2169:
[----:B------:R-:W-:Y:S05]  /*2d260*/  BSYNC B0 ;  /* 0x0000000000007941 */ /* 0x000fea0003800000 */
.L_x_2168:
        /* <DEDUP_REMOVED lines=8> */
.L_x_2170:
[----:B------:R-:W-:Y:S01]  /*2d2f0*/  IMAD.MOV.U32 R12, RZ, RZ, 0x4 ;  /* 0x00000004ff0c7424 */ /* 0x000fe200078e00ff */
[----:B------:R-:W-:-:S05]  /*2d300*/  SEL R2, R14, RZ, P2 ;  /* 0x000000ff0e027207 */ /* 0x000fca0001000000 */
[----:B------:R-:W-:-:S05]  /*2d310*/  IMAD.IADD R2, R13, 0x1, R2 ;  /* 0x000000010d027824 */ /* 0x000fca00078e0202 */
[----:B------:R-:W-:-:S07]  /*2d320*/  MOV R13, R2 ;  /* 0x00000002000d7202 */ /* 0x000fce0000000f00 */
[----:B------:R-:W-:Y:S05]  /*2d330*/  WARPSYNC.COLLECTIVE R15, `(.L_x_2171) ;  /* 0x000000000f087348 */ /* 0x000fea0003c00000 */
[----:B------:R0:W1:Y:S02]  /*2d340*/  SHFL.UP P6, R14, R13, R12, R11 ;  /* 0x0400000c0d0e7389 */ /* 0x00006400000c000b */
[----:B01----:R-:W-:Y:S01]  /*2d350*/  ENDCOLLECTIVE ;  /* 0x000000000000791b */ /* 0x003fe20003800000 */
.L_x_2171:
[----:B------:R-:W-:Y:S02]  /*2d360*/  MOV R12, 0x8 ;  /* 0x00000008000c7802 */ /* 0x000fe40000000f00 */
[----:B------:R-:W-:-:S05]  /*2d370*/  SEL R3, R14, RZ, P3 ;  /* 0x000000ff0e037207 */ /* 0x000fca0001800000 */
[----:B------:R-:W-:-:S04]  /*2d380*/  IMAD.IADD R3, R2, 0x1, R3 ;  /* 0x0000000102037824 */ /* 0x000fc800078e0203 */
[----:B------:R-:W-:-:S07]  /*2d390*/  IMAD.MOV.U32 R13, RZ, RZ, R3 ;  /* 0x000000ffff0d7224 */ /* 0x000fce00078e0003 */
[----:B------:R-:W-:Y:S05]  /*2d3a0*/  WARPSYNC.COLLECTIVE R15, `(.L_x_2172) ;  /* 0x000000000f087348 */ /* 0x000fea0003c00000 */
[----:B------:R0:W1:Y:S02]  /*2d3b0*/  SHFL.UP P6, R14, R13, R12, R11 ;  /* 0x0400000c0d0e7389 */ /* 0x00006400000c000b */
[----:B01----:R-:W-:Y:S01]  /*2d3c0*/  ENDCOLLECTIVE ;  /* 0x000000000000791b */ /* 0x003fe20003800000 */
.L_x_2172:
[----:B------:R-:W-:Y:S01]  /*2d3d0*/  IMAD.MOV.U32 R12, RZ, RZ, 0x10 ;  /* 0x00000010ff0c7424 */ /* 0x000fe200078e00ff */
[----:B------:R-:W-:-:S05]  /*2d3e0*/  SEL R4, R14, RZ, P4 ;  /* 0x000000ff0e047207 */ /* 0x000fca0002000000 */
[----:B------:R-:W-:-:S04]  /*2d3f0*/  IMAD.IADD R4, R3, 0x1, R4 ;  /* 0x0000000103047824 */ /* 0x000fc800078e0204 */
[----:B------:R-:W-:-:S07]  /*2d400*/  IMAD.MOV.U32 R13, RZ, RZ, R4 ;  /* 0x000000ffff0d7224 */ /* 0x000fce00078e0004 */
[----:B------:R-:W-:Y:S05]  /*2d410*/  WARPSYNC.COLLECTIVE R15, `(.L_x_2173) ;  /* 0x000000000f087348 */ /* 0x000fea0003c00000 */
[----:B------:R0:W1:Y:S02]  /*2d420*/  SHFL.UP P6, R14, R13, R12, R11 ;  /* 0x0400000c0d0e7389 */ /* 0x00006400000c000b */
[----:B01----:R-:W-:Y:S01]  /*2d430*/  ENDCOLLECTIVE ;  /* 0x000000000000791b */ /* 0x003fe20003800000 */
.L_x_2173:
[----:B------:R-:W-:Y:S02]  /*2d440*/  IMAD.MOV.U32 R12, RZ, RZ, 0x1f ;  /* 0x0000001fff0c7424 */ /* 0x000fe400078e00ff */
[----:B------:R-:W-:Y:S01]  /*2d450*/  IMAD.MOV.U32 R11, RZ, RZ, 0x1f ;  /* 0x0000001fff0b7424 */ /* 0x000fe200078e00ff */
[----:B------:R-:W-:-:S04]  /*2d460*/  SEL R3, R14, RZ, P5 ;  /* 0x000000ff0e037207 */ /* 0x000fc80002800000 */
[----:B------:R-:W-:-:S05]  /*2d470*/  IADD3 R2, R4, R3, RZ ;  /* 0x0000000304027210 */ /* 0x000fca0007ffe0ff */
[----:B------:R-:W-:-:S07]  /*2d480*/  IMAD.MOV.U32 R13, RZ, RZ, R2 ;  /* 0x000000ffff0d7224 */ /* 0x000fce00078e0002 */
[----:B------:R-:W-:Y:S05]  /*2d490*/  WARPSYNC.COLLECTIVE R15, `(.L_x_2174) ;  /* 0x000000000f087348 */ /* 0x000fea0003c00000 */
[----:B------:R0:W1:Y:S02]  /*2d4a0*/  SHFL.IDX P6, R14, R13, R12, R11 ;  /* 0x0000000c0d0e7389 */ /* 0x00006400000c000b */
[----:B01----:R-:W-:Y:S01]  /*2d4b0*/  ENDCOLLECTIVE ;  /* 0x000000000000791b */ /* 0x003fe20003800000 */
.L_x_2174:
[----:B------:R-:W-:Y:S05]  /*2d4c0*/  BRA `(.L_x_2175) ;  /* 0xffffffa800ec7947 */ /* 0x000fea000383ffff */
.L_x_1989:
[----:B------:R-:W-:Y:S01]  /*2d4d0*/  BSSY B0, `(.L_x_2176) ;  /* 0x0000006000007945 */ /* 0x000fe20003800000 */
[----:B------:R-:W-:Y:S02]  /*2d4e0*/  PLOP3.LUT P6, PT, P6, PT, PT, 0x8, 0x0 ;  /* 0x000000000000781c */ /* 0x000fe400037ce170 */
[----:B------:R-:W-:-:S11]  /*2d4f0*/  MOV R15, 0xffffffff ;  /* 0xffffffff000f7802 */ /* 0x000fd60000000f00 */
[----:B01----:R-:W-:Y:S05]  /*2d500*/  WARPSYNC.COLLECTIVE R15, `(.L_x_2177) ;  /* 0x000000000f087348 */ /* 0x003fea0003c00000 */
[----:B------:R-:W-:Y:S01]  /*2d510*/  VOTE.ANY R14, PT, P6 ;  /* 0x00000000000e7806 */ /* 0x000fe200030e0100 */
[----:B01----:R-:W-:Y:S06]  /*2d520*/  ENDCOLLECTIVE ;  /* 0x000000000000791b */ /* 0x003fec0003800000 */
.L_x_2177:
[----:B------:R-:W-:Y:S05]  /*2d530*/  BSYNC B0 ;  /* 0x0000000000007941 */ /* 0x000fea0003800000 */
.L_x_2176:
[----:B------:R-:W-:Y:S01]  /*2d540*/  IMAD.MOV.U32 R3, RZ, RZ, R14 ;  /* 0x000000ffff037224 */ /* 0x000fe200078e000e */
[----:B------:R-:W-:Y:S01]  /*2d550*/  MOV R11, 0x1f ;  /* 0x0000001f000b7802 */ /* 0x000fe20000000f00 */
[----:B------:R-:W-:Y:S02]  /*2d560*/  IMAD.MOV.U32 R13, RZ, RZ, R17 ;  /* 0x000000ffff0d7224 */ /* 0x000fe400078e0011 */
[----:B------:R-:W0:Y:S01]  /*2d570*/  POPC R6, R3 ;  /* 0x0000000300067309 */ /* 0x000e220000000000 */
[----:B------:R-:W-:Y:S02]  /*2d580*/  IMAD.MOV.U32 R15, RZ, RZ, -0x1 ;  /* 0xffffffffff0f7424 */ /* 0x000fe400078e00ff */
[----:B0-----:R-:W-:-:S07]  /*2d590*/  IMAD.MOV.U32 R12, RZ, RZ, R6 ;  /* 0x000000ffff0c7224 */ /* 0x001fce00078e0006 */
[----:B------:R-:W-:Y:S05]  /*2d5a0*/  WARPSYNC.COLLECTIVE R15, `(.L_x_2178) ;  /* 0x000000000f087348 */ /* 0x000fea0003c00000 */
[----:B------:R0:W1:Y:S02]  /*2d5b0*/  SHFL.IDX P6, R14, R13, R12, R11 ;  /* 0x0000000c0d0e7389 */ /* 0x00006400000c000b */
[----:B01----:R-:W-:Y:S01]  /*2d5c0*/  ENDCOLLECTIVE ;  /* 0x000000000000791b */ /* 0x003fe20003800000 */
.L_x_2178:
[----:B------:R-:W-:Y:S01]  /*2d5d0*/  IMAD.MOV.U32 R17, RZ, RZ, R14 ;  /* 0x000000ffff117224 */ /* 0x000fe200078e000e */
[----:B------:R-:W-:Y:S06]  /*2d5e0*/  BRA `(.L_x_2179) ;  /* 0xffffffa800dc7947 */ /* 0x000fec000383ffff */
.L_x_1991:
[----:B------:R-:W-:Y:S01]  /*2d5f0*/  BSSY B0, `(.L_x_2180) ;  /* 0x0000007000007945 */ /* 0x000fe20003800000 */
[----:B------:R-:W-:Y:S01]  /*2d600*/  IMAD.MOV.U32 R13, RZ, RZ, R2 ;  /* 0x000000ffff0d7224 */ /* 0x000fe200078e0002 */
[----:B------:R-:W-:Y:S01]  /*2d610*/  MOV R11, 0x1f ;  /* 0x0000001f000b7802 */ /* 0x000fe20000000f00 */
[----:B------:R-:W-:-:S07]  /*2d620*/  IMAD.MOV.U32 R15, RZ, RZ, -0x1 ;  /* 0xffffffffff0f7424 */ /* 0x000fce00078e00ff */
[----:B0123--:R-:W-:Y:S05]  /*2d630*/  WARPSYNC.COLLECTIVE R15, `(.L_x_2181) ;  /* 0x000000000f087348 */ /* 0x00ffea0003c00000 */
[----:B------:R4:W0:Y:S02]  /*2d640*/  SHFL.IDX P6, R14, R13, R12, R11 ;  /* 0x0000000c0d0e7389 */ /* 0x00082400000c000b */
[----:B01234-:R-:W-:Y:S01]  /*2d650*/  ENDCOLLECTIVE ;  /* 0x000000000000791b */ /* 0x01ffe20003800000 */
.L_x_2181:
[----:B------:R-:W-:Y:S05]  /*2d660*/  BSYNC B0 ;  /* 0x0000000000007941 */ /* 0x000fea0003800000 */
.L_x_2180:
[----:B------:R-:W-:Y:S05]  /*2d670*/  BRA `(.L_x_1990) ;  /* 0xffffffa800d47947 */ /* 0x000fea000383ffff */
.L_x_1995:
[----:B0-----:R0:W3:Y:S02]  /*2d680*/  SYNCS.PHASECHK.TRANS64.TRYWAIT P0, [R5+URZ+0x30820], R0 ;  /* 0x03082000050075a7 */ /* 0x0010e4000800017f */
[----:B---3--:R-:W-:Y:S05]  /*2d690*/  @!P0 NANOSLEEP.SYNCS 0x989680 ;  /* 0x009896800000895d */ /* 0x008fea0003900000 */
[----:B------:R-:W3:Y:S02]  /*2d6a0*/  @!P0 SYNCS.PHASECHK.TRANS64 P0, [R5+URZ+0x30820], R0 ;  /* 0x03082000050085a7 */ /* 0x000ee4000800007f */
[----:B---3--:R-:W-:Y:S05]  /*2d6b0*/  @!P0 BRA `(.L_x_1995) ;  /* 0xfffffffc00f08947 */ /* 0x008fea000383ffff */
[----:B------:R-:W-:Y:S05]  /*2d6c0*/  BRA `(.L_x_2182) ;  /* 0xffffffb0004c7947 */ /* 0x000fea000383ffff */
.L_x_1996:
[----:B------:R-:W3:Y:S01]  /*2d6d0*/  S2R R2, SR_TID.X ;  /* 0x0000000000027919 */ /* 0x000ee20000002100 */
[----:B------:R-:W-:Y:S01]  /*2d6e0*/  BSSY B0, `(.L_x_2183) ;  /* 0x000000a000007945 */ /* 0x000fe20003800000 */
[----:B------:R-:W-:Y:S01]  /*2d6f0*/  IMAD.MOV.U32 R12, RZ, RZ, RZ ;  /* 0x000000ffff0c7224 */ /* 0x000fe200078e00ff */
[----:B------:R-:W-:Y:S01]  /*2d700*/  MOV R11, 0x1f ;  /* 0x0000001f000b7802 */ /* 0x000fe20000000f00 */
[----:B------:R-:W-:Y:S01]  /*2d710*/  IMAD.MOV.U32 R15, RZ, RZ, -0x1 ;  /* 0xffffffffff0f7424 */ /* 0x000fe200078e00ff */
[----:B---3--:R-:W-:-:S04]  /*2d720*/  SHF.R.U32.HI R2, RZ, 0x5, R2 ;  /* 0x00000005ff027819 */ /* 0x008fc80000011602 */
[----:B------:R-:W-:-:S05]  /*2d730*/  LOP3.LUT R2, R2, 0x3, RZ, 0xc0, !PT ;  /* 0x0000000302027812 */ /* 0x000fca00078ec0ff */
[----:B------:R-:W-:-:S07]  /*2d740*/  IMAD.MOV.U32 R13, RZ, RZ, R2 ;  /* 0x000000ffff0d7224 */ /* 0x000fce00078e0002 */
[----:B012---:R-:W-:Y:S05]  /*2d750*/  WARPSYNC.COLLECTIVE R15, `(.L_x_2184) ;  /* 0x000000000f087348 */ /* 0x007fea0003c00000 */
[----:B------:R3:W4:Y:S02]  /*2d760*/  SHFL.IDX P6, R14, R13, R12, R11 ;  /* 0x0000000c0d0e7389 */ /* 0x00072400000c000b */
[----:B01234-:R-:W-:Y:S01]  /*2d770*/  ENDCOLLECTIVE ;  /* 0x000000000000791b */ /* 0x01ffe20003800000 */
.L_x_2184:
[----:B------:R-:W-:Y:S05]  /*2d780*/  BSYNC B0 ;  /* 0x0000000000007941 */ /* 0x000fea0003800000 */
.L_x_2183:
[----:B------:R-:W-:Y:S05]  /*2d790*/  BRA `(.L_x_2185) ;  /* 0xffffffb000347947 */ /* 0x000fea000383ffff */
.L_x_1997:
[----:B------:R-:W-:Y:S01]  /*2d7a0*/  BSSY B0, `(.L_x_2186) ;  /* 0x0000006000007945 */ /* 0x000fe20003800000 */
[----:B------:R-:W-:-:S07]  /*2d7b0*/  IMAD.MOV.U32 R15, RZ, RZ, -0x1 ;  /* 0xffffffffff0f7424 */ /* 0x000fce00078e00ff */
[----:B012---:R-:W-:Y:S05]  /*2d7c0*/  WARPSYNC.COLLECTIVE R15, `(.L_x_2187) ;  /* 0x000000000f0c7348 */ /* 0x007fea0003c00000 */
[----:B------:R-:W-:Y:S02]  /*2d7d0*/  ELECT P6, UR62, PT ;  /* 0x00000000003e782f */ /* 0x000fe400038c0000 */
[----:B------:R-:W-:Y:S01]  /*2d7e0*/  MOV R14, UR62 ;  /* 0x0000003e000e7c02 */ /* 0x000fe20008000f00 */
[----:B012---:R-:W-:Y:S10]  /*2d7f0*/  ENDCOLLECTIVE ;  /* 0x000000000000791b */ /* 0x007ff40003800000 */
.L_x_2187:
[----:B------:R-:W-:Y:S05]  /*2d800*/  BSYNC B0 ;  /* 0x0000000000007941 */ /* 0x000fea0003800000 */
.L_x_2186:
[----:B------:R-:W-:Y:S05]  /*2d810*/  BRA `(.L_x_2188) ;  /* 0xffffffb000287947 */ /* 0x000fea000383ffff */
.L_x_1999:
[----:B0-----:R0:W3:Y:S02]  /*2d820*/  SYNCS.PHASECHK.TRANS64.TRYWAIT P1, [R3+URZ+0x30840], R2 ;  /* 0x03084002030075a7 */ /* 0x0010e4000802017f */
[----:B---3--:R-:W-:Y:S05]  /*2d830*/  @!P1 NANOSLEEP.SYNCS 0x989680 ;  /* 0x009896800000995d */ /* 0x008fea0003900000 */
[----:B------:R-:W3:Y:S02]  /*2d840*/  @!P1 SYNCS.PHASECHK.TRANS64 P1, [R3+URZ+0x30840], R2 ;  /* 0x03084002030095a7 */ /* 0x000ee4000802007f */
[----:B---3--:R-:W-:Y:S05]  /*2d850*/  @!P1 BRA `(.L_x_1999) ;  /* 0xfffffffc00f09947 */ /* 0x008fea000383ffff */
[----:B------:R-:W-:Y:S05]  /*2d860*/  BRA `(.L_x_2189) ;  /* 0xffffffb000487947 */ /* 0x000fea000383ffff */
.L_x_2001:
[----:B---3--:R3:W4:Y:S02]  /*2d870*/  SYNCS.PHASECHK.TRANS64.TRYWAIT P1, [R25+URZ+0x30840], R0 ;  /* 0x03084000190075a7 */ /* 0x008724000802017f */
[----:B----4-:R-:W-:Y:S05]  /*2d880*/  @!P1 NANOSLEEP.SYNCS 0x989680 ;  /* 0x009896800000995d */ /* 0x010fea0003900000 */
[----:B------:R-:W4:Y:S02]  /*2d890*/  @!P1 SYNCS.PHASECHK.TRANS64 P1, [R25+URZ+0x30840], R0 ;  /* 0x03084000190095a7 */ /* 0x000f24000802007f */
[----:B----4-:R-:W-:Y:S05]  /*2d8a0*/  @!P1 BRA `(.L_x_2001) ;  /* 0xfffffffc00f09947 */ /* 0x010fea000383ffff */
[----:B------:R-:W-:Y:S05]  /*2d8b0*/  BRA `(.L_x_2190) ;  /* 0xffffffb000547947 */ /* 0x000fea000383ffff */
.L_x_2003:
[----:B----4-:R4:W0:Y:S02]  /*2d8c0*/  SYNCS.PHASECHK.TRANS64.TRYWAIT P1, [R3+URZ+0x30860], R2 ;  /* 0x03086002030075a7 */ /* 0x010824000802017f */
[----:B0-----:R-:W-:Y:S05]  /*2d8d0*/  @!P1 NANOSLEEP.SYNCS 0x989680 ;  /* 0x009896800000995d */ /* 0x001fea0003900000 */
[----:B------:R-:W0:Y:S02]  /*2d8e0*/  @!P1 SYNCS.PHASECHK.TRANS64 P1, [R3+URZ+0x30860], R2 ;  /* 0x03086002030095a7 */ /* 0x000e24000802007f */
[----:B0-----:R-:W-:Y:S05]  /*2d8f0*/  @!P1 BRA `(.L_x_2003) ;  /* 0xfffffffc00f09947 */ /* 0x001fea000383ffff */
[----:B------:R-:W-:Y:S05]  /*2d900*/  BRA `(.L_x_2191) ;  /* 0xffffffb000507947 */ /* 0x000fea000383ffff */
.L_x_2192:
        /* <DEDUP_REMOVED lines=15> */
.L_x_15841:


//--------------------- .text._ZN7cutlass13device_kernelIN5flash11enable_sm90INS1_16FlashAttnFwdSm90INS1_25CollectiveMainloopFwdSm90ILi2EN4cute5tupleIJNS5_1CILi1EEES8_S8_EEENS6_IJNS7_ILi128EEENS7_ILi80EEENS7_ILi256EEEEEELi256ENS_6half_tEfNS_4arch4Sm90ELb1ELb0ELb0ELb0ELb1ELb0ELb0ELb1ELb1ELb1ELb0ELb0EEENS1_21CollectiveEpilogueFwdINS6_IJSA_SC_SB_EEES9_SE_SG_Li256ELb0ELb1ELb0ELb0EEENS1_30DynamicPersistentTileSchedulerILi256ELi128ELb0ELb1ELb1EEEEEEEEEvNT_6ParamsE --------------------------
	.section	.text._ZN7cutlass13device_kernelIN5flash11enable_sm90INS1_16FlashAttnFwdSm90INS1_25CollectiveMainloopFwdSm90ILi2EN4cute5tupleIJNS5_1CILi1EEES8_S8_EEENS6_IJNS7_ILi128EEENS7_ILi80EEENS7_ILi256EEEEEELi256ENS_6half_tEfNS_4arch4Sm90ELb1ELb0ELb0ELb0ELb1ELb0ELb0ELb1ELb1ELb1ELb0ELb0EEENS1_21CollectiveEpilogueFwdINS6_IJSA_SC_SB_EEES9_SE_SG_Li256ELb0ELb1ELb0ELb0EEENS1_30DynamicPersistentTileSchedulerILi256ELi128ELb0ELb1ELb1EEEEEEEEEvNT_6ParamsE,"ax",@progbits
	.align	128
.text._ZN7cutlass13device_kernelIN5flash11enable_sm90INS1_16FlashAttnFwdSm90INS1_25CollectiveMainloopFwdSm90ILi2EN4cute5tupleIJNS5_1CILi1EEES8_S8_EEENS6_IJNS7_ILi128EEENS7_ILi80EEENS7_ILi256EEEEEELi256ENS_6half_tEfNS_4arch4Sm90ELb1ELb0ELb0ELb0ELb1ELb0ELb0ELb1ELb1ELb1ELb0ELb0EEENS1_21CollectiveEpilogueFwdINS6_IJSA_SC_SB_EEES9_SE_SG_Li256ELb0ELb1ELb0ELb0EEENS1_30DynamicPersistentTileSchedulerILi256ELi128ELb0ELb1ELb1EEEEEEEEEvNT_6ParamsE:
        .type           _ZN7cutlass13device_kernelIN5flash11enable_sm90INS1_16FlashAttnFwdSm90INS1_25CollectiveMainloopFwdSm90ILi2EN4cute5tupleIJNS5_1CILi1EEES8_S8_EEENS6_IJNS7_ILi128EEENS7_ILi80EEENS7_ILi256EEEEEELi256ENS_6half_tEfNS_4arch4Sm90ELb1ELb0ELb0ELb0ELb1ELb0ELb0ELb1ELb1ELb1ELb0ELb0EEENS1_21CollectiveEpilogueFwdINS6_IJSA_SC_SB_EEES9_SE_SG_Li256ELb0ELb1ELb0ELb0EEENS1_30DynamicPersistentTileSchedulerILi256ELi128ELb0ELb1ELb1EEEEEEEEEvNT_6ParamsE,@function
        .size           _ZN7cutlass13device_kernelIN5flash11enable_sm90INS1_16FlashAttnFwdSm90INS1_25CollectiveMainloopFwdSm90ILi2EN4cute5tupleIJNS5_1CILi1EEES8_S8_EEENS6_IJNS7_ILi128EEENS7_ILi80EEENS7_ILi256EEEEEELi256ENS_6half_tEfNS_4arch4Sm90ELb1ELb0ELb0ELb0ELb1ELb0ELb0ELb1ELb1ELb1ELb0ELb0EEENS1_21CollectiveEpilogueFwdINS6_IJSA_SC_SB_EEES9_SE_SG_Li256ELb0ELb1ELb0ELb0EEENS1_30DynamicPersistentTileSchedulerILi256ELi128ELb0ELb1ELb1EEEEEEEEEvNT_6ParamsE,(.L_x_15842 - _ZN7cutlass13device_kernelIN5flash11enable_sm90INS1_16FlashAttnFwdSm90INS1_25CollectiveMainloopFwdSm90ILi2EN4cute5tupleIJNS5_1CILi1EEES8_S8_EEENS6_IJNS7_ILi128EEENS7_ILi80EEENS7_ILi256EEEEEELi256ENS_6half_tEfNS_4arch4Sm90ELb1ELb0ELb0ELb0ELb1ELb0ELb0ELb1ELb1ELb1ELb0ELb0EEENS1_21CollectiveEpilogueFwdINS6_IJSA_SC_SB_EEES9_SE_SG_Li256ELb0ELb1ELb0ELb0EEENS1_30DynamicPersistentTileSchedulerILi256ELi128ELb0ELb1ELb1EEEEEEEEEvNT_6ParamsE)
        .other          _ZN7cutlass13device_kernelIN5flash11enable_sm90INS1_16FlashAttnFwdSm90INS1_25CollectiveMainloopFwdSm90ILi2EN4cute5tupleIJNS5_1CILi1EEES8_S8_EEENS6_IJNS7_ILi128EEENS7_ILi80EEENS7_ILi256EEEEEELi256ENS_6half_tEfNS_4arch4Sm90ELb1ELb0ELb0ELb0ELb1ELb0ELb0ELb1ELb1ELb1ELb0ELb0EEENS1_21CollectiveEpilogueFwdINS6_IJSA_SC_SB_EEES9_SE_SG_Li256ELb0ELb1ELb0ELb0EEENS1_30DynamicPersistentTileSchedulerILi256ELi128ELb0ELb1ELb1EEEEEEEEEvNT_6ParamsE,@"STO_CUDA_ENTRY STV_DEFAULT"
_ZN7cutlass13device_kernelIN5flash11enable_sm90INS1_16FlashAttnFwdSm90INS1_25CollectiveMainloopFwdSm90ILi2EN4cute5tupleIJNS5_1CILi1EEES8_S8_EEENS6_IJNS7_ILi128EEENS7_ILi80EEENS7_ILi256EEEEEELi256ENS_6half_tEfNS_4arch4Sm90ELb1ELb0ELb0ELb0ELb1ELb0ELb0ELb1ELb1ELb1ELb0ELb0EEENS1_21CollectiveEpilogueFwdINS6_IJSA_SC_SB_EEES9_SE_SG_Li256ELb0ELb1ELb0ELb0EEENS1_30DynamicPersistentTileSchedulerILi256ELi128ELb0ELb1ELb1EEEEEEEEEvNT_6ParamsE:
        /* <DEDUP_REMOVED lines=45> */
.L_x_2193:
        /* <DEDUP_REMOVED lines=22> */
.L_x_2194:
        /* <DEDUP_REMOVED lines=18> */
.L_x_2195:
        /* <DEDUP_REMOVED lines=22> */
.L_x_2196:
        /* <DEDUP_REMOVED lines=23> */
.L_x_2197:
        /* <DEDUP_REMOVED lines=10> */
.L_x_2199:
        /* <DEDUP_REMOVED lines=10> */
[----:B------:R-:W2:Y:S01]  /*0960*/  LDL R3, [R1+0x4] ;  /* 0x0000040001037983 */ /* 0x000ea20000100800 */
[----:B------:R-:W-:Y:S01]  /*0970*/  UMOV UR36, URZ ;  /* 0x0000003f00247c82 */ /* 0x000fe20008000000 */
[----:B0-----:R-:W0:Y:S02]  /*0980*/  S2R R2, SR_TID.X ;  /* 0x0000000000027919 */ /* 0x001e240000002100 */
[----:B0-----:R-:W-:-:S05]  /*0990*/  VIADD R12, R2, 0xffffff80 ;  /* 0xffffff80020c7836 */ /* 0x001fca0000000000 */
[----:B------:R-:W-:-:S04]  /*09a0*/  SHF.R.S32.HI R0, RZ, 0x1f, R12 ;  /* 0x0000001fff007819 */ /* 0x000fc8000001140c */
[CC--:B------:R-:W-:Y:S02]  /*09b0*/  LEA.HI R2, R0.reuse, R12.reuse, RZ, 0x7 ;  /* 0x0000000c00027211 */ /* 0x0c0fe400078f38ff */
[-C--:B------:R-:W-:Y:S02]  /*09c0*/  LEA.HI R4, R0, R12.reuse, RZ, 0x5 ;  /* 0x0000000c00047211 */ /* 0x080fe400078f28ff */
[----:B------:R-:W-:Y:S02]  /*09d0*/  LOP3.LUT R224, R2, 0xffffff80, RZ, 0xc0, !PT ;  /* 0xffffff8002e07812 */ /* 0x000fe400078ec0ff */
[----:B------:R-:W-:Y:S01]  /*09e0*/  LEA.HI R11, R0, R12, RZ, 0x2 ;  /* 0x0000000c000b7211 */ /* 0x000fe200078f10ff */
[----:B------:R-:W-:Y:S01]  /*09f0*/  IMAD.SHL.U32 R5, R4, 0x20, RZ ;  /* 0x0000002004057824 */ /* 0x000fe200078e00ff */
[----:B------:R-:W-:Y:S01]  /*0a00*/  SHF.R.S32.HI R225, RZ, 0x7, R2 ;  /* 0x00000007ffe17819 */ /* 0x000fe20000011402 */
[----:B------:R-:W-:Y:S01]  /*0a10*/  IMAD.IADD R224, R12, 0x1, -R224 ;  /* 0x000000010ce07824 */ /* 0x000fe200078e0ae0 */
[----:B------:R-:W-:-:S02]  /*0a20*/  LOP3.LUT R11, R11, 0xfffffffc, RZ, 0xc0, !PT ;  /* 0xfffffffc0b0b7812 */ /* 0x000fc400078ec0ff */
[----:B------:R-:W-:Y:S02]  /*0a30*/  LEA.HI R2, R2, R225, RZ, 0x1 ;  /* 0x000000e102027211 */ /* 0x000fe400078f08ff */
[----:B------:R-:W-:Y:S01]  /*0a40*/  SHF.R.S32.HI R7, RZ, 0x1f, R224 ;  /* 0x0000001fff077819 */ /* 0x000fe200000114e0 */
[----:B------:R-:W-:Y:S01]  /*0a50*/  IMAD.IADD R11, R12, 0x1, -R11 ;  /* 0x000000010c0b7824 */ /* 0x000fe200078e0a0b */
[----:B------:R-:W-:Y:S02]  /*0a60*/  LOP3.LUT R5, R5, 0xfffffc00, RZ, 0xc0, !PT ;  /* 0xfffffc0005057812 */ /* 0x000fe400078ec0ff */
[CC--:B------:R-:W-:Y:S02]  /*0a70*/  LEA.HI R8, R7.reuse, R224.reuse, RZ, 0x2 ;  /* 0x000000e007087211 */ /* 0x0c0fe400078f10ff */
[----:B------:R-:W-:Y:S02]  /*0a80*/  LEA.HI R7, R7, R224, RZ, 0x5 ;  /* 0x000000e007077211 */ /* 0x000fe400078f28ff */
[----:B------:R-:W-:-:S02]  /*0a90*/  SHF.R.S32.HI R9, RZ, 0x2, R8 ;  /* 0x00000002ff097819 */ /* 0x000fc40000011408 */
[----:B------:R-:W-:Y:S02]  /*0aa0*/  SHF.R.S32.HI R10, RZ, 0x1f, R8 ;  /* 0x0000001fff0a7819 */ /* 0x000fe40000011408 */
[----:B------:R-:W-:Y:S02]  /*0ab0*/  SHF.R.S32.HI R7, RZ, 0x5, R7 ;  /* 0x00000005ff077819 */ /* 0x000fe40000011407 */
[----:B------:R-:W-:Y:S02]  /*0ac0*/  LEA.HI R10, R10, R9, RZ, 0x3 ;  /* 0x000000090a0a7211 */ /* 0x000fe400078f18ff */
[----:B------:R-:W-:Y:S02]  /*0ad0*/  LOP3.LUT R2, R2, 0x3fffffe, RZ, 0xc0, !PT ;  /* 0x03fffffe02027812 */ /* 0x000fe400078ec0ff */
[----:B------:R-:W-:-:S03]  /*0ae0*/  LOP3.LUT R10, R10, 0xfffffff8, RZ, 0xc0, !PT ;  /* 0xfffffff80a0a7812 */ /* 0x000fc600078ec0ff */
[----:B------:R-:W-:Y:S02]  /*0af0*/  IMAD.IADD R2, R225, 0x1, -R2 ;  /* 0x00000001e1027824 */ /* 0x000fe400078e0a02 */
[----:B------:R-:W-:-:S04]  /*0b00*/  IMAD.IADD R10, R9, 0x1, -R10 ;  /* 0x00000001090a7824 */ /* 0x000fc800078e0a0a */
[----:B------:R-:W-:-:S04]  /*0b10*/  IMAD R7, R7, 0x10, R10 ;  /* 0x0000001007077824 */ /* 0x000fc800078e020a */
[----:B------:R-:W-:Y:S01]  /*0b20*/  IMAD R226, R2, 0x40, R7 ;  /* 0x0000004002e27824 */ /* 0x000fe200078e0207 */
[----:B--2---:R-:W-:Y:S02]  /*0b30*/  R2UR UR5, R3 ;  /* 0x00000000030572ca */ /* 0x004fe400000e0000 */
[CC--:B------:R-:W-:Y:S02]  /*0b40*/  LEA.HI R3, R0.reuse, R12.reuse, RZ, 0x4 ;  /* 0x0000000c00037211 */ /* 0x0c0fe400078f20ff */
[----:B------:R-:W-:Y:S02]  /*0b50*/  LEA.HI R0, R0, R12, RZ, 0x3 ;  /* 0x0000000c00007211 */ /* 0x000fe400078f18ff */
[----:B------:R-:W-:Y:S02]  /*0b60*/  SHF.R.S32.HI R6, RZ, 0x4, R3 ;  /* 0x00000004ff067819 */ /* 0x000fe40000011403 */
[C---:B------:R-:W-:Y:S02]  /*0b70*/  LOP3.LUT R4, R3.reuse, 0x3fffff0, RZ, 0xc0, !PT ;  /* 0x03fffff003047812 */ /* 0x040fe400078ec0ff */
[----:B------:R-:W-:-:S02]  /*0b80*/  LEA.HI R3, R3, R6, RZ, 0x1 ;  /* 0x0000000603037211 */ /* 0x000fc400078f08ff */
[----:B------:R-:W-:Y:S01]  /*0b90*/  LOP3.LUT R219, R0, 0xfffffff8, RZ, 0xc0, !PT ;  /* 0xfffffff800db7812 */ /* 0x000fe200078ec0ff */
[C---:B------:R-:W-:Y:S01]  /*0ba0*/  IMAD.IADD R4, R12.reuse, 0x1, -R4 ;  /* 0x000000010c047824 */ /* 0x040fe200078e0a04 */
[----:B------:R-:W-:Y:S01]  /*0bb0*/  LOP3.LUT R3, R3, 0x1ffffffe, RZ, 0xc0, !PT ;  /* 0x1ffffffe03037812 */ /* 0x000fe200078ec0ff */
[----:B------:R-:W-:Y:S01]  /*0bc0*/  ULOP3.LUT UR6, UR5, 0x1, URZ, 0xfc, !UPT ;  /* 0x0000000105067892 */ /* 0x000fe2000f8efc3f */
[----:B------:R-:W-:Y:S01]  /*0bd0*/  IADD3 R219, R12, -R219, RZ ;  /* 0x800000db0cdb7210 */ /* 0x000fe20007ffe0ff */
[----:B------:R-:W-:Y:S01]  /*0be0*/  IMAD R4, R4, 0x40, R5 ;  /* 0x0000004004047824 */ /* 0x000fe200078e0205 */
[----:B------:R-:W-:Y:S01]  /*0bf0*/  LEA.HI R5, R11, R11, RZ, 0x1 ;  /* 0x0000000b0b057211 */ /* 0x000fe200078f08ff */
[----:B------:R-:W-:Y:S01]  /*0c00*/  IMAD.IADD R3, R6, 0x1, -R3 ;  /* 0x0000000106037824 */ /* 0x000fe200078e0a03 */
[----:B------:R-:W-:Y:S01]  /*0c10*/  UMOV UR5, URZ ;  /* 0x0000003f00057c82 */ /* 0x000fe20008000000 */
[----:B------:R-:W-:Y:S01]  /*0c20*/  IMAD.SHL.U32 R22, R219, 0x8, RZ ;  /* 0x00000008db167824 */ /* 0x000fe200078e00ff */
[----:B------:R-:W-:Y:S01]  /*0c30*/  LOP3.LUT R6, R5, 0x1ffffffe, RZ, 0xc0, !PT ;  /* 0x1ffffffe05067812 */ /* 0x000fe200078ec0ff */
[----:B------:R-:W-:Y:S01]  /*0c40*/  IMAD R227, R3, 0x8, R4 ;  /* 0x0000000803e37824 */ /* 0x000fe200078e0204 */
[----:B------:R-:W-:Y:S01]  /*0c50*/  LOP3.LUT R3, R8, 0x7ffffffc, RZ, 0xc0, !PT ;  /* 0x7ffffffc08037812 */ /* 0x000fe200078ec0ff */
[----:B------:R-:W-:Y:S01]  /*0c60*/  IMAD.U32 R2, RZ, RZ, UR6 ;  /* 0x00000006ff027e24 */ /* 0x000fe2000f8e00ff */
[----:B------:R-:W-:Y:S01]  /*0c70*/  SHF.R.S32.HI R222, RZ, 0x3, R0 ;  /* 0x00000003ffde7819 */ /* 0x000fe20000011400 */
[C---:B------:R-:W-:Y:S01]  /*0c80*/  VIADD R217, R22.reuse, 0x40 ;  /* 0x0000004016d97836 */ /* 0x040fe20000000000 */
[----:B------:R-:W-:Y:S01]  /*0c90*/  SHF.R.S32.HI R0, RZ, 0x1f, R22 ;  /* 0x0000001fff007819 */ /* 0x000fe20000011416 */
[C---:B------:R-:W-:Y:S01]  /*0ca0*/  VIADD R216, R22.reuse, 0x80 ;  /* 0x0000008016d87836 */ /* 0x040fe20000000000 */
[----:B------:R0:W-:Y:S01]  /*0cb0*/  STL [R1], R2 ;  /* 0x0000000201007387 */ /* 0x0001e20000100800 */
[----:B------:R-:W-:Y:S01]  /*0cc0*/  VIADD R218, R22, 0xc0 ;  /* 0x000000c016da7836 */ /* 0x000fe20000000000 */
[----:B------:R-:W-:Y:S01]  /*0cd0*/  SHF.R.S32.HI R4, RZ, 0x1f, R217 ;  /* 0x0000001fff047819 */ /* 0x000fe200000114d9 */
[----:B------:R-:W-:-:S02]  /*0ce0*/  IMAD.IADD R215, R11, 0x1, -R6 ;  /* 0x000000010bd77824 */ /* 0x000fc400078e0a06 */
[----:B------:R-:W-:Y:S01]  /*0cf0*/  IMAD.U32 R223, RZ, RZ, UR5 ;  /* 0x00000005ffdf7e24 */ /* 0x000fe2000f8e00ff */
[----:B------:R-:W-:Y:S01]  /*0d00*/  SHF.R.S32.HI R0, RZ, 0x1f, R218 ;  /* 0x0000001fff007819 */ /* 0x000fe200000114da */
[----:B------:R-:W-:Y:S02]  /*0d10*/  IMAD.IADD R214, R224, 0x1, -R3 ;  /* 0x00000001e0d67824 */ /* 0x000fe400078e0a03 */
[----:B------:R-:W-:Y:S01]  /*0d20*/  IMAD R215, R215, 0x8, R226 ;  /* 0x00000008d7d77824 */ /* 0x000fe200078e02e2 */
[----:B0-----:R-:W-:Y:S01]  /*0d30*/  SHF.R.S32.HI R2, RZ, 0x1f, R216 ;  /* 0x0000001fff027819 */ /* 0x001fe200000114d8 */
[----:B------:R-:W-:-:S07]  /*0d40*/  IMAD.U32 R17, RZ, RZ, UR5 ;  /* 0x00000005ff117e24 */ /* 0x000fce000f8e00ff */
.L_x_2256:
        /* <DEDUP_REMOVED lines=21> */
.L_x_2200:
[----:B------:R-:W-:Y:S01]  /*0ea0*/  ULDC UR8, c[0x0][0xc54] ;  /* 0x0003150000087ab9 */ /* 0x000fe20000000800 */
[----:B------:R-:W-:Y:S01]  /*0eb0*/  UMOV UR4, UR9 ;  /* 0x0000000900047c82 */ /* 0x000fe20008000000 */
[----:B------:R-:W-:-:S11]  /*0ec0*/  UISETP.NE.AND UP0, UPT, UR8, 0x1, UPT ;  /* 0x000000010800788c */ /* 0x000fd6000bf05270 */
[----:B------:R-:W-:Y:S02]  /*0ed0*/  @UP0 ULDC.64 UR10, c[0x0][0xc58] ;  /* 0x00031600000a0ab9 */ /* 0x000fe40000000a00 */
[----:B------:R-:W-:-:S04]  /*0ee0*/  UIMAD.WIDE.U32 UR6, UR9, UR10, URZ ;  /* 0x0000000a090672a5 */ /* 0x000fc8000f8e003f */
[----:B------:R-:W-:-:S04]  /*0ef0*/  @UP0 USHF.R.U32.HI UR4, URZ, UR11, UR7 ;  /* 0x0000000b3f040299 */ /* 0x000fc80008011607 */
[----:B------:R-:W-:-:S12]  /*0f00*/  UIMAD UR6, UR4, UR8, URZ ;  /* 0x00000008040672a4 */ /* 0x000fd8000f8e023f */
.L_x_2201:
[----:B------:R-:W-:Y:S01]  /*0f10*/  ULDC.64 UR10, c[0x0][0x418] ;  /* 0x00010600000a7ab9 */ /* 0x000fe20000000a00 */
[----:B------:R-:W-:Y:S01]  /*0f20*/  ULOP3.LUT UR4, URZ, UR4, URZ, 0x33, !UPT ;  /* 0x000000043f047292 */ /* 0x000fe2000f8e333f */
[----:B------:R-:W-:Y:S01]  /*0f30*/  PLOP3.LUT P0, PT, PT, PT, PT, 0x80, 0x0 ;  /* 0x000000000000781c */ /* 0x000fe20003f0f070 */
[----:B------:R-:W-:Y:S01]  /*0f40*/  UISETP.NE.U32.AND UP0, UPT, UR10, URZ, UPT ;  /* 0x0000003f0a00728c */ /* 0x000fe2000bf05070 */
[----:B------:R-:W-:Y:S01]  /*0f50*/  CS2R R2, SRZ ;  /* 0x0000000000027805 */ /* 0x000fe2000001ff00 */
[----:B------:R-:W-:Y:S01]  /*0f60*/  UIADD3 UR10, UR9, -UR6, URZ ;  /* 0x80000006090a7290 */ /* 0x000fe2000fffe03f */
[----:B------:R-:W-:Y:S01]  /*0f70*/  IMAD.MOV.U32 R0, RZ, RZ, RZ ;  /* 0x000000ffff007224 */ /* 0x000fe200078e00ff */
[----:B------:R-:W-:Y:S01]  /*0f80*/  ULDC UR7, c[0x0][0x448] ;  /* 0x0001120000077ab9 */ /* 0x000fe20000000800 */
[----:B------:R-:W-:Y:S01]  /*0f90*/  ULDC UR6, c[0x0][0xc3c] ;  /* 0x00030f0000067ab9 */ /* 0x000fe20000000800 */
[----:B------:R-:W-:Y:S01]  /*0fa0*/  UISETP.NE.AND UP2, UPT, UR7, 0x1, UPT ;  /* 0x000000010700788c */ /* 0x000fe2000bf45270 */
[----:B------:R-:W-:Y:S01]  /*0fb0*/  CS2R R164, SRZ ;  /* 0x0000000000a47805 */ /* 0x000fe2000001ff00 */
[----:B------:R-:W-:Y:S01]  /*0fc0*/  UIADD3 UR4, UR4, UR6, URZ ;  /* 0x0000000604047290 */ /* 0x000fe2000fffe03f */
[----:B------:R-:W-:Y:S01]  /*0fd0*/  CS2R R162, SRZ ;  /* 0x0000000000a27805 */ /* 0x000fe2000001ff00 */
[----:B------:R-:W-:Y:S01]  /*0fe0*/  UP2UR UR6, UPR, URZ, 0x4 ;  /* 0x000000043f067883 */ /* 0x000fe20008000000 */
[----:B------:R-:W-:Y:S01]  /*0ff0*/  CS2R R148, SRZ ;  /* 0x0000000000947805 */ /* 0x000fe2000001ff00 */
[----:B------:R-:W-:Y:S01]  /*1000*/  USHF.L.U32 UR4, UR4, 0x7, URZ ;  /* 0x0000000704047899 */ /* 0x000fe2000800063f */
[----:B------:R-:W-:Y:S01]  /*1010*/  CS2R R160, SRZ ;  /* 0x0000000000a07805 */ /* 0x000fe2000001ff00 */
[----:B------:R-:W-:Y:S01]  /*1020*/  UISETP.NE.AND.EX UP0, UPT, UR11, URZ, UPT, UP0 ;  /* 0x0000003f0b00728c */ /* 0x000fe2000bf05300 */
[----:B------:R-:W-:-:S02]  /*1030*/  CS2R R144, SRZ ;  /* 0x0000000000907805 */ /* 0x000fc4000001ff00 */
[----:B------:R-:W-:Y:S01]  /*1040*/  MOV R212, UR6 ;  /* 0x0000000600d47c02 */ /* 0x000fe20008000f00 */
[----:B------:R-:W-:Y:S01]  /*1050*/  ULDC UR9, c[0x0][0x424] ;  /* 0x0001090000097ab9 */ /* 0x000fe20000000800 */
[----:B------:R-:W-:Y:S01]  /*1060*/  IMAD.U32 R213, RZ, RZ, UR4 ;  /* 0x00000004ffd57e24 */ /* 0x000fe2000f8e00ff */
[----:B------:R-:W-:Y:S01]  /*1070*/  UIADD3 UR4, UR4, 0x7f, URZ ;  /* 0x0000007f04047890 */ /* 0x000fe2000fffe03f */
[----:B------:R-:W-:Y:S01]  /*1080*/  CS2R R128, SRZ ;  /* 0x0000000000807805 */ /* 0x000fe2000001ff00 */
[----:B------:R-:W-:Y:S01]  /*1090*/  ULDC UR8, c[0x0][0x288] ;  /* 0x0000a20000087ab9 */ /* 0x000fe20000000800 */
[----:B------:R-:W-:Y:S01]  /*10a0*/  @UP2 ULDC UR6, c[0x0][0x44c] ;  /* 0x0001130000062ab9 */ /* 0x000fe20000000800 */
[----:B------:R-:W-:Y:S01]  /*10b0*/  UIADD3 UR8, -UR8, 0x50, URZ ;  /* 0x0000005008087890 */ /* 0x000fe2000fffe13f */
[----:B------:R-:W-:Y:S01]  /*10c0*/  CS2R R140, SRZ ;  /* 0x00000000008c7805 */ /* 0x000fe2000001ff00 */
[----:B------:R-:W-:Y:S01]  /*10d0*/  UIMAD.WIDE.U32 UR6, UR4, UR6, URZ ;  /* 0x00000006040672a5 */ /* 0x000fe2000f8e003f */
[----:B------:R-:W-:Y:S01]  /*10e0*/  CS2R R124, SRZ ;  /* 0x00000000007c7805 */ /* 0x000fe2000001ff00 */
[----:B------:R-:W-:Y:S01]  /*10f0*/  USEL UR14, UR9, 0x1, UP0 ;  /* 0x00000001090e7887 */ /* 0x000fe20008000000 */
[----:B------:R-:W-:Y:S01]  /*1100*/  CS2R R96, SRZ ;  /* 0x0000000000607805 */ /* 0x000fe2000001ff00 */
[----:B------:R-:W-:Y:S01]  /*1110*/  ULDC UR12, c[0x0][0x2f0] ;  /* 0x0000bc00000c7ab9 */ /* 0x000fe20000000800 */
[----:B------:R-:W-:Y:S01]  /*1120*/  @UP2 ULDC UR9, c[0x0][0x450] ;  /* 0x0001140000092ab9 */ /* 0x000fe20000000800 */
[----:B------:R-:W-:Y:S01]  /*1130*/  UIMAD UR8, UR14, UR12, UR8 ;  /* 0x0000000c0e0872a4 */ /* 0x000fe2000f8e0208 */
[----:B------:R-:W-:Y:S01]  /*1140*/  CS2R R136, SRZ ;  /* 0x0000000000887805 */ /* 0x000fe2000001ff00 */
[----:B------:R-:W-:Y:S01]  /*1150*/  @UP2 USHF.R.U32.HI UR4, URZ, UR9, UR7 ;  /* 0x000000093f042299 */ /* 0x000fe20008011607 */
[----:B------:R-:W-:Y:S01]  /*1160*/  IMAD.U32 R23, RZ, RZ, UR14 ;  /* 0x0000000eff177e24 */ /* 0x000fe2000f8e00ff */
[----:B------:R-:W-:Y:S01]  /*1170*/  UIMAD UR6, UR14, UR12, 0x4f ;  /* 0x0000004f0e0674a4 */ /* 0x000fe2000f8e020c */
[----:B------:R-:W-:Y:S01]  /*1180*/  CS2R R92, SRZ ;  /* 0x00000000005c7805 */ /* 0x000fe2000001ff00 */
[----:B------:R-:W-:Y:S01]  /*1190*/  UIADD3 UR8, UR8, UR4, URZ ;  /* 0x0000000408087290 */ /* 0x000fe2000fffe03f */
[----:B------:R-:W-:Y:S01]  /*11a0*/  CS2R R88, SRZ ;  /* 0x0000000000587805 */ /* 0x000fe2000001ff00 */
[----:B------:R-:W-:Y:S01]  /*11b0*/  UIMAD.WIDE UR6, UR6, 0x66666667, URZ ;  /* 0x66666667060678a5 */ /* 0x000fe2000f8e023f */
[----:B------:R-:W-:Y:S01]  /*11c0*/  CS2R R132, SRZ ;  /* 0x0000000000847805 */ /* 0x000fe2000001ff00 */
[----:B------:R-:W-:Y:S01]  /*11d0*/  UIMAD.WIDE UR8, UR8, 0x66666667, URZ ;  /* 0x66666667080878a5 */ /* 0x000fe2000f8e023f */
[----:B------:R-:W-:Y:S01]  /*11e0*/  CS2R R84, SRZ ;  /* 0x0000000000547805 */ /* 0x000fe2000001ff00 */
[----:B------:R-:W-:Y:S01]  /*11f0*/  ULDC UR13, c[0x0][0xc54] ;  /* 0x00031500000d7ab9 */ /* 0x000fe20000000800 */
[----:B------:R-:W-:Y:S01]  /*1200*/  USHF.R.U32.HI UR4, URZ, 0x1f, UR7 ;  /* 0x0000001f3f047899 */ /* 0x000fe20008011607 */
[----:B------:R-:W-:Y:S01]  /*1210*/  CS2R R80, SRZ ;  /* 0x0000000000507805 */ /* 0x000fe2000001ff00 */
[----:B------:R-:W-:Y:S01]  /*1220*/  UIMAD UR12, UR5, UR13, UR10 ;  /* 0x0000000d050c72a4 */ /* 0x000fe2000f8e020a */
[----:B------:R-:W-:Y:S01]  /*1230*/  CS2R R194, SRZ ;  /* 0x0000000000c27805 */ /* 0x000fe2000001ff00 */
[----:B------:R-:W-:Y:S01]  /*1240*/  USHF.R.U32.HI UR5, URZ, 0x1f, UR9 ;  /* 0x0000001f3f057899 */ /* 0x000fe20008011609 */
[----:B------:R-:W-:Y:S01]  /*1250*/  CS2R R76, SRZ ;  /* 0x00000000004c7805 */ /* 0x000fe2000001ff00 */
[----:B------:R-:W-:Y:S01]  /*1260*/  ULDC UR11, c[0x0][0xc48] ;  /* 0x00031200000b7ab9 */ /* 0x000fe20000000800 */
[----:B------:R-:W-:Y:S01]  /*1270*/  ULEA.HI.SX32 UR7, UR7, UR4, 0x1b ;  /* 0x0000000407077291 */ /* 0x000fe2000f8fda3f */
[----:B------:R-:W-:Y:S01]  /*1280*/  CS2R R72, SRZ ;  /* 0x0000000000487805 */ /* 0x000fe2000001ff00 */
[----:B------:R-:W-:Y:S01]  /*1290*/  UISETP.NE.AND UP1, UPT, UR11, 0x1, UPT ;  /* 0x000000010b00788c */ /* 0x000fe2000bf25270 */
[----:B------:R-:W-:Y:S01]  /*12a0*/  CS2R R68, SRZ ;  /* 0x0000000000447805 */ /* 0x000fe2000001ff00 */
[----:B------:R-:W-:Y:S01]  /*12b0*/  ULEA.HI.SX32 UR9, UR9, UR5, 0x1b ;  /* 0x0000000509097291 */ /* 0x000fe2000f8fda3f */
[----:B------:R-:W-:Y:S01]  /*12c0*/  CS2R R64, SRZ ;  /* 0x0000000000407805 */ /* 0x000fe2000001ff00 */
[----:B------:R-:W-:Y:S01]  /*12d0*/  UMOV UR14, UR12 ;  /* 0x0000000c000e7c82 */ /* 0x000fe20008000000 */
[----:B------:R-:W-:Y:S01]  /*12e0*/  CS2R R170, SRZ ;  /* 0x0000000000aa7805 */ /* 0x000fe2000001ff00 */
[----:B------:R-:W-:Y:S01]  /*12f0*/  UISETP.LT.AND UP0, UPT, UR7, UR9, UPT ;  /* 0x000000090700728c */ /* 0x000fe2000bf01270 */
[----:B------:R-:W-:-:S02]  /*1300*/  CS2R R192, SRZ ;  /* 0x0000000000c07805 */ /* 0x000fc4000001ff00 */
[----:B------:R-:W-:Y:S02]  /*1310*/  CS2R R60, SRZ ;  /* 0x00000000003c7805 */ /* 0x000fe4000001ff00 */
[----:B------:R-:W-:Y:S01]  /*1320*/  CS2R R56, SRZ ;  /* 0x0000000000387805 */ /* 0x000fe2000001ff00 */
[----:B------:R-:W-:Y:S01]  /*1330*/  USEL UR60, UR7, UR9, UP0 ;  /* 0x00000009073c7287 */ /* 0x000fe20008000000 */
[----:B------:R-:W-:Y:S01]  /*1340*/  CS2R R168, SRZ ;  /* 0x0000000000a87805 */ /* 0x000fe2000001ff00 */
[----:B------:R-:W-:Y:S01]  /*1350*/  @UP1 ULDC UR10, c[0x0][0xc4c] ;  /* 0x00031300000a1ab9 */ /* 0x000fe20000000800 */
[----:B------:R-:W-:Y:S01]  /*1360*/  @UP1 ULDC UR6, c[0x0][0xc50] ;  /* 0x0003140000061ab9 */ /* 0x000fe20000000800 */
[----:B------:R-:W-:Y:S01]  /*1370*/  UIMAD.WIDE.U32 UR4, UR12, UR10, URZ ;  /* 0x0000000a0c0472a5 */ /* 0x000fe2000f8e003f */
[----:B------:R-:W-:Y:S01]  /*1380*/  CS2R R52, SRZ ;  /* 0x0000000000347805 */ /* 0x000fe2000001ff00 */
[----:B------:R-:W-:Y:S01]  /*1390*/  UISETP.GE.AND UP0, UPT, UR60, 0x1, UPT ;  /* 0x000000013c00788c */ /* 0x000fe2000bf06270 */
[----:B------:R-:W-:Y:S01]  /*13a0*/  CS2R R48, SRZ ;  /* 0x0000000000307805 */ /* 0x000fe2000001ff00 */
[----:B------:R-:W-:Y:S01]  /*13b0*/  @UP1 USHF.R.U32.HI UR14, URZ, UR6, UR5 ;  /* 0x000000063f0e1299 */ /* 0x000fe20008011605 */
[----:B------:R-:W-:-:S02]  /*13c0*/  CS2R R190, SRZ ;  /* 0x0000000000be7805 */ /* 0x000fc4000001ff00 */
[----:B------:R-:W-:Y:S02]  /*13d0*/  CS2R R44, SRZ ;  /* 0x00000000002c7805 */ /* 0x000fe4000001ff00 */
[----:B------:R-:W-:Y:S02]  /*13e0*/  CS2R R40, SRZ ;  /* 0x0000000000287805 */ /* 0x000fe4000001ff00 */
[----:B------:R-:W-:Y:S01]  /*13f0*/  PLOP3.LUT P1, PT, PT, PT, UP0, 0x80, 0x0 ;  /* 0x000000000000781c */ /* 0x000fe20003f2f008 */
[----:B------:R-:W-:Y:S02]  /*1400*/  UIADD3 UR4, -UR14, URZ, URZ ;  /* 0x0000003f0e047290 */ /* 0x000fe4000fffe13f */
[----:B------:R-:W-:Y:S01]  /*1410*/  IMAD.U32 R221, RZ, RZ, UR14 ;  /* 0x0000000effdd7e24 */ /* 0x000fe2000f8e00ff */
[----:B------:R-:W-:Y:S02]  /*1420*/  CS2R R166, SRZ ;  /* 0x0000000000a67805 */ /* 0x000fe4000001ff00 */
[----:B------:R-:W-:Y:S01]  /*1430*/  CS2R R36, SRZ ;  /* 0x0000000000247805 */ /* 0x000fe2000001ff00 */
[----:B------:R-:W-:Y:S01]  /*1440*/  UIMAD UR4, UR11, UR4, UR12 ;  /* 0x000000040b0472a4 */ /* 0x000fe2000f8e020c */
[----:B------:R-:W-:-:S02]  /*1450*/  CS2R R32, SRZ ;  /* 0x0000000000207805 */ /* 0x000fc4000001ff00 */
[----:B------:R-:W-:Y:S01]  /*1460*/  CS2R R188, SRZ ;  /* 0x0000000000bc7805 */ /* 0x000fe2000001ff00 */
[----:B------:R-:W-:Y:S01]  /*1470*/  IMAD.MOV.U32 R16, RZ, RZ, RZ ;  /* 0x000000ffff107224 */ /* 0x000fe200078e00ff */
[----:B------:R-:W-:Y:S02]  /*1480*/  CS2R R98, SRZ ;  /* 0x0000000000627805 */ /* 0x000fe4000001ff00 */
[----:B------:R-:W-:Y:S01]  /*1490*/  CS2R R186, SRZ ;  /* 0x0000000000ba7805 */ /* 0x000fe2000001ff00 */
[----:B------:R-:W-:Y:S01]  /*14a0*/  IMAD.U32 R220, RZ, RZ, UR4 ;  /* 0x00000004ffdc7e24 */ /* 0x000fe2000f8e00ff */
        /* <DEDUP_REMOVED lines=33> */
[----:B------:R-:W-:Y:S02]  /*16c0*/  UIADD3 UR6, UR7, 0x14400, URZ ;  /* 0x0001440007067890 */ /* 0x000fe4000fffe03f */
[----:B------:R-:W-:Y:S02]  /*16d0*/  IMAD.U32 R16, RZ, RZ, UR7 ;  /* 0x00000007ff107e24 */ /* 0x000fe4000f8e00ff */
        /* <DEDUP_REMOVED lines=25> */
.L_x_2203:
[----:B------:R-:W2:Y:S01]  /*1870*/  LDL R2, [R1] ;  /* 0x0000000001027983 */ /* 0x000ea20000100800 */
[----:B------:R-:W-:Y:S02]  /*1880*/  R2UR UR7, R223 ;  /* 0x00000000df0772ca */ /* 0x000fe400000e0000 */
[----:B------:R-:W-:-:S11]  /*1890*/  R2UR UR6, R16 ;  /* 0x00000000100672ca */ /* 0x000fd600000e0000 */
[----:B------:R-:W-:-:S04]  /*18a0*/  ULEA.HI UR4, UR7, UR7, URZ, 0x1 ;  /* 0x0000000707047291 */ /* 0x000fc8000f8f083f */
[----:B------:R-:W-:-:S04]  /*18b0*/  ULOP3.LUT UR4, UR4, 0xfffffffe, URZ, 0xc0, !UPT ;  /* 0xfffffffe04047892 */ /* 0x000fc8000f8ec03f */
[----:B------:R-:W-:-:S06]  /*18c0*/  UIADD3 UR4, UR7, -UR4, URZ ;  /* 0x8000000407047290 */ /* 0x000fcc000fffe03f */
[----:B------:R-:W-:-:S05]  /*18d0*/  IMAD.U32 R0, RZ, RZ, UR4 ;  /* 0x00000004ff007e24 */ /* 0x000fca000f8e00ff */
[----:B------:R-:W-:-:S04]  /*18e0*/  SHF.L.U32 R0, R0, 0x1f, RZ ;  /* 0x0000001f00007819 */ /* 0x000fc800000006ff */
[----:B------:R-:W0:Y:S01]  /*18f0*/  SYNCS.PHASECHK.TRANS64.TRYWAIT P1, [UR6+0x38800], R0 ;  /* 0x03880000ff0075a7 */ /* 0x000e220008020146 */
[----:B--2---:R-:W-:-:S13]  /*1900*/  R2UR UR5, R2 ;  /* 0x00000000020572ca */ /* 0x004fda00000e0000 */
[----:B------:R-:W-:-:S05]  /*1910*/  IMAD.U32 R2, RZ, RZ, UR5 ;  /* 0x00000005ff027e24 */ /* 0x000fca000f8e00ff */
[----:B------:R-:W-:Y:S01]  /*1920*/  ISETP.NE.AND P0, PT, R2, 0x3, PT ;  /* 0x000000030200780c */ /* 0x000fe20003f05270 */
[----:B0-----:R-:W-:-:S12]  /*1930*/  @!P1 BRA `(.L_x_2204) ;  /* 0x0000013800cc9947 */ /* 0x001fd80003800000 */
.L_x_2322:
[----:B------:R-:W-:Y:S05]  /*1940*/  @!P0 BRA `(.L_x_2205) ;  /* 0x0000000000048947 */ /* 0x000fea0003800000 */
[----:B------:R-:W-:Y:S01]  /*1950*/  BPT.TRAP 0x1 ;  /* 0x000000040000795c */ /* 0x000fe20000300000 */
.L_x_2205:
[----:B------:R-:W-:Y:S01]  /*1960*/  R2UR UR5, R17 ;  /* 0x00000000110572ca */ /* 0x000fe200000e0000 */
[----:B0-----:R-:W-:Y:S01]  /*1970*/  IMAD.U32 R0, RZ, RZ, UR36 ;  /* 0x00000024ff007e24 */ /* 0x001fe2000f8e00ff */
[----:B------:R-:W-:-:S11]  /*1980*/  R2UR UR4, R16 ;  /* 0x00000000100472ca */ /* 0x000fd600000e0000 */
[----:B------:R-:W-:Y:S02]  /*1990*/  IMAD.U32 R3, RZ, RZ, UR5 ;  /* 0x00000005ff037e24 */ /* 0x000fe4000f8e00ff */
[----:B------:R-:W-:-:S03]  /*19a0*/  LEA R0, R0, UR4, 0x3 ;  /* 0x0000000400007c11 */ /* 0x000fc6000f8e18ff */
[----:B------:R-:W-:-:S04]  /*19b0*/  SHF.L.U32 R3, R3, 0x1f, RZ ;  /* 0x0000001f03037819 */ /* 0x000fc800000006ff */
[----:B------:R0:W1:Y:S01]  /*19c0*/  SYNCS.PHASECHK.TRANS64.TRYWAIT P1, [R0+URZ+0x38830], R3 ;  /* 0x03883003000075a7 */ /* 0x000062000802017f */
[----:B------:R-:W-:Y:S05]  /*19d0*/  @!P0 BRA `(.L_x_2206) ;  /* 0x0000000000048947 */ /* 0x000fea0003800000 */
[----:B------:R-:W-:Y:S01]  /*19e0*/  BPT.TRAP 0x1 ;  /* 0x000000040000795c */ /* 0x000fe20000300000 */
.L_x_2206:
[----:B-1----:R-:W-:Y:S05]  /*19f0*/  @P1 BRA `(.L_x_2207) ;  /* 0x0000000000081947 */ /* 0x002fea0003800000 */
[----:B------:R-:W1:Y:S02]  /*1a00*/  SYNCS.PHASECHK.TRANS64.TRYWAIT P1, [R0+URZ+0x38830], R3 ;  /* 0x03883003000075a7 */ /* 0x000e64000802017f */
[----:B-1----:R-:W-:Y:S05]  /*1a10*/  @!P1 BRA `(.L_x_2208) ;  /* 0x0000013800b09947 */ /* 0x002fea0003800000 */
.L_x_2207:
[----:B------:R-:W-:Y:S05]  /*1a20*/  WARPSYNC.ALL ;  /* 0x0000000000007948 */ /* 0x000fea0003800000 */
[----:B------:R-:W-:Y:S01]  /*1a30*/  R2UR UR4, R16 ;  /* 0x00000000100472ca */ /* 0x000fe200000e0000 */
[----:B------:R-:W-:Y:S01]  /*1a40*/  ULOP3.LUT UR5, UR37, 0x10000, URZ, 0xfc, !UPT ;  /* 0x0001000025057892 */ /* 0x000fe2000f8efc3f */
[----:B------:R-:W-:Y:S01]  /*1a50*/  WARPGROUP.ARRIVE ;  /* 0x00000000000079c5 */ /* 0x000fe20000000000 */
[----:B------:R-:W-:Y:S01]  /*1a60*/  UMOV UR17, 0x40000040 ;  /* 0x4000004000117882 */ /* 0x000fe20000000000 */
[----:B------:R-:W-:Y:S01]  /*1a70*/  UMOV UR19, 0x40000040 ;  /* 0x4000004000137882 */ /* 0x000fe20000000000 */
[----:B------:R-:W-:Y:S01]  /*1a80*/  UMOV UR9, UR17 ;  /* 0x0000001100097c82 */ /* 0x000fe20008000000 */
[----:B------:R-:W-:Y:S01]  /*1a90*/  UMOV UR11, 0x40000040 ;  /* 0x40000040000b7882 */ /* 0x000fe20000000000 */
[----:B------:R-:W-:Y:S01]  /*1aa0*/  UMOV UR13, UR17 ;  /* 0x00000011000d7c82 */ /* 0x000fe20008000000 */
[----:B------:R-:W-:Y:S01]  /*1ab0*/  UMOV UR16, UR5 ;  /* 0x0000000500107c82 */ /* 0x000fe20008000000 */
[----:B------:R-:W-:Y:S01]  /*1ac0*/  UMOV UR15, 0x40000040 ;  /* 0x40000040000f7882 */ /* 0x000fe20000000000 */
[----:B------:R-:W-:Y:S01]  /*1ad0*/  UMOV UR8, UR16 ;  /* 0x0000001000087c82 */ /* 0x000fe20008000000 */
[----:B------:R-:W-:Y:S01]  /*1ae0*/  UMOV UR12, UR16 ;  /* 0x00000010000c7c82 */ /* 0x000fe20008000000 */
[----:B------:R-:W-:Y:S01]  /*1af0*/  IMAD.U32 R14, RZ, RZ, UR16 ;  /* 0x00000010ff0e7e24 */ /* 0x000fe2000f8e00ff */
[----:B------:R-:W-:Y:S01]  /*1b00*/  UIADD3 UR4, UR4, 0x24400, URZ ;  /* 0x0002440004047890 */ /* 0x000fe2000fffe03f */
[----:B------:R-:W-:Y:S01]  /*1b10*/  IMAD.U32 R15, RZ, RZ, UR17 ;  /* 0x00000011ff0f7e24 */ /* 0x000fe2000f8e00ff */
[----:B------:R-:W-:Y:S01]  /*1b20*/  UMOV UR23, 0x40000040 ;  /* 0x4000004000177882 */ /* 0x000fe20000000000 */
[----:B------:R-:W-:Y:S01]  /*1b30*/  UMOV UR27, 0x40000040 ;  /* 0x40000040001b7882 */ /* 0x000fe20000000000 */
[----:B------:R-:W-:Y:S01]  /*1b40*/  USHF.R.U32.HI UR4, URZ, 0x4, UR4 ;  /* 0x000000043f047899 */ /* 0x000fe20008011604 */
[----:B------:R-:W-:Y:S01]  /*1b50*/  MOV R4, UR39 ;  /* 0x0000002700047c02 */ /* 0x000fe20008000f00 */
[----:B------:R-:W-:Y:S01]  /*1b60*/  UMOV UR31, 0x40000040 ;  /* 0x40000040001f7882 */ /* 0x000fe20000000000 */
[----:B------:R-:W-:Y:S01]  /*1b70*/  UMOV UR35, 0x40000040 ;  /* 0x4000004000237882 */ /* 0x000fe20000000000 */
[----:B------:R-:W-:Y:S01]  /*1b80*/  ULOP3.LUT UR4, UR4, 0x3fff, URZ, 0xc0, !UPT ;  /* 0x00003fff04047892 */ /* 0x000fe2000f8ec03f */
[----:B------:R-:W-:Y:S01]  /*1b90*/  MOV R5, UR38 ;  /* 0x0000002600057c02 */ /* 0x000fe20008000f00 */
[----:B------:R-:W-:Y:S01]  /*1ba0*/  UMOV UR43, 0x40000040 ;  /* 0x40000040002b7882 */ /* 0x000fe20000000000 */
[----:B------:R-:W-:Y:S01]  /*1bb0*/  UMOV UR47, 0x40000040 ;  /* 0x40000040002f7882 */ /* 0x000fe20000000000 */
[----:B------:R-:W-:Y:S01]  /*1bc0*/  ULOP3.LUT UR6, UR4, 0x10000, URZ, 0xfc, !UPT ;  /* 0x0001000004067892 */ /* 0x000fe2000f8efc3f */
[----:B------:R-:W-:Y:S01]  /*1bd0*/  MOV R18, UR36 ;  /* 0x0000002400127c02 */ /* 0x000fe20008000f00 */
[----:B------:R-:W-:Y:S01]  /*1be0*/  UMOV UR51, 0x40000040 ;  /* 0x4000004000337882 */ /* 0x000fe20000000000 */
[----:B------:R-:W-:Y:S01]  /*1bf0*/  UMOV UR55, 0x40000040 ;  /* 0x4000004000377882 */ /* 0x000fe20000000000 */
[----:B------:R-:W-:-:S02]  /*1c00*/  UIMAD UR4, UR36, 0xa00, UR6 ;  /* 0x00000a00240478a4 */ /* 0x000fc4000f8e0206 */
[----:B------:R-:W-:Y:S01]  /*1c10*/  IMAD.U32 R19, RZ, RZ, UR6 ;  /* 0x00000006ff137e24 */ /* 0x000fe2000f8e00ff */
[----:B------:R-:W-:Y:S01]  /*1c20*/  UMOV UR59, 0x40000040 ;  /* 0x40000040003b7882 */ /* 0x000fe20000000000 */
[----:B------:R-:W-:Y:S02]  /*1c30*/  UIADD3 UR10, UR4, 0x80, URZ ;  /* 0x00000080040a7890 */ /* 0x000fe4000fffe03f */
[----:B------:R-:W-:Y:S02]  /*1c40*/  UIADD3 UR14, UR4, 0x100, URZ ;  /* 0x00000100040e7890 */ /* 0x000fe4000fffe03f */
[----:B------:R-:W-:Y:S01]  /*1c50*/  UMOV UR18, UR4 ;  /* 0x0000000400127c82 */ /* 0x000fe20008000000 */
[----:B------:R-:W-:Y:S01]  /*1c60*/  UIADD3 UR6, UR4, 0x180, URZ ;  /* 0x0000018004067890 */ /* 0x000fe2000fffe03f */
[----:B------:R-:W-:Y:S01]  /*1c70*/  HGMMA.64x16x16.F32 R56, gdesc[UR16], RZ, !UPT, gsb0 ;  /* 0x00200000103879f0 */ /* 0x000fe2000c0008ff */
[----:B------:R-:W-:Y:S01]  /*1c80*/  UIADD3 UR7, UR4, 0x200, URZ ;  /* 0x0000020004077890 */ /* 0x000fe2000fffe03f */
[----:B------:R-:W-:Y:S01]  /*1c90*/  UMOV UR19, 0x40000040 ;  /* 0x4000004000137882 */ /* 0x000fe20000000000 */
[----:B------:R-:W-:-:S02]  /*1ca0*/  UIADD3 UR22, UR4, 0x384, URZ ;  /* 0x0000038404167890 */ /* 0x000fc4000fffe03f */
[----:B------:R-:W-:Y:S02]  /*1cb0*/  UIADD3 UR26, UR4, 0x386, URZ ;  /* 0x00000386041a7890 */ /* 0x000fe4000fffe03f */
[----:B------:R-:W-:Y:S02]  /*1cc0*/  UIADD3 UR30, UR4, 0x600, URZ ;  /* 0x00000600041e7890 */ /* 0x000fe4000fffe03f */
[----:B------:R-:W-:Y:S02]  /*1cd0*/  UIADD3 UR34, UR4, 0x602, URZ ;  /* 0x0000060204227890 */ /* 0x000fe4000fffe03f */
[----:B------:R-:W-:Y:S02]  /*1ce0*/  UIADD3 UR42, UR4, 0x584, URZ ;  /* 0x00000584042a7890 */ /* 0x000fe4000fffe03f */
[----:B------:R-:W-:Y:S02]  /*1cf0*/  UIADD3 UR46, UR4, 0x586, URZ ;  /* 0x00000586042e7890 */ /* 0x000fe4000fffe03f */
[----:B------:R-:W-:-:S02]  /*1d00*/  UIADD3 UR50, UR4, 0x800, URZ ;  /* 0x0000080004327890 */ /* 0x000fc4000fffe03f */
[----:B------:R-:W-:Y:S02]  /*1d10*/  UIADD3 UR54, UR4, 0x802, URZ ;  /* 0x0000080204367890 */ /* 0x000fe4000fffe03f */
        /* <DEDUP_REMOVED lines=177> */
[----:B------:R-:W-:Y:S02]  /*2830*/  MOV R2, UR13 ;  /* 0x0000000d00027c02 */ /* 0x000fe40008000f00 */
[----:B01----:R-:W-:Y:S01]  /*2840*/  MOV R3, UR12 ;  /* 0x0000000c00037c02 */ /* 0x003fe20008000f00 */
        /* <DEDUP_REMOVED lines=272> */
[----:B------:R-:W-:Y:S01]  /*3950*/  MOV R6, UR12 ;  /* 0x0000000c00067c02 */ /* 0x000fe20008000f00 */
        /* <DEDUP_REMOVED lines=35> */
[----:B------:R-:W-:-:S07]  /*3b90*/  UIADD3 UR6, UR4, 0x786, URZ ;  /* 0x0000078604067890 */ /* 0x000fce000fffe03f */
[----:B------:R-:W-:Y:S01]  /*3ba0*/  UMOV UR14, UR6 ;  /* 0x00000006000e7c82 */ /* 0x000fe20008000000 */
[----:B------:R-:W-:Y:S01]  /*3bb0*/  UIADD3 UR6, UR4, 0x906, URZ ;  /* 0x0000090604067890 */ /* 0x000fe2000fffe03f */
[----:B------:R-:W-:Y:S02]  /*3bc0*/  WARPGROUP.DEPBAR.LE gsb0, 0x0 ;  /* 0x00008000000079c5 */ /* 0x000fe40000010000 */
[----:B------:R-:W-:-:S06]  /*3bd0*/  WARPGROUP.ARRIVE ;  /* 0x00000000000079c5 */ /* 0x000fcc0000000000 */
[----:B------:R-:W-:Y:S01]  /*3be0*/  HGMMA.64x16x16.F32 R32, gdesc[UR52], R32, gsb0 ;  /* 0x00200000342079f0 */ /* 0x000fe20008000820 */
[----:B------:R-:W-:Y:S01]  /*3bf0*/  UMOV UR54, UR7 ;  /* 0x0000000700367c82 */ /* 0x000fe20008000000 */
[----:B------:R-:W-:Y:S01]  /*3c00*/  UMOV UR55, 0x40000040 ;  /* 0x4000004000377882 */ /* 0x000fe20000000000 */
        /* <DEDUP_REMOVED lines=35> */
.L_x_2209:
[----:B------:R-:W-:Y:S01]  /*3e40*/  R2UR UR4, R212 ;  /* 0x00000000d40472ca */ /* 0x000fe200000e0000 */
[----:B------:R-:W-:Y:S01]  /*3e50*/  ULDC UR10, c[0x0][0x2f0] ;  /* 0x0000bc00000a7ab9 */ /* 0x000fe20000000800 */
[----:B------:R-:W-:Y:S01]  /*3e60*/  R2UR UR7, R213 ;  /* 0x00000000d50772ca */ /* 0x000fe200000e0000 */
[----:B------:R-:W-:Y:S01]  /*3e70*/  IMAD.U32 R4, RZ, RZ, UR10 ;  /* 0x0000000aff047e24 */ /* 0x000fe2000f8e00ff */
[----:B------:R-:W-:Y:S01]  /*3e80*/  R2UR UR18, R23 ;  /* 0x00000000171272ca */ /* 0x000fe200000e0000 */
[----:B------:R-:W-:Y:S01]  /*3e90*/  ULDC UR14, c[0x0][0x288] ;  /* 0x0000a200000e7ab9 */ /* 0x000fe20000000800 */
[----:B------:R-:W-:Y:S02]  /*3ea0*/  CS2R R150, SRZ ;  /* 0x0000000000967805 */ /* 0x000fe4000001ff00 */
[----:B------:R-:W-:Y:S02]  /*3eb0*/  CS2R R148, SRZ ;  /* 0x0000000000947805 */ /* 0x000fe4000001ff00 */
[----:B------:R-:W-:-:S02]  /*3ec0*/  CS2R R146, SRZ ;  /* 0x0000000000927805 */ /* 0x000fc4000001ff00 */
[----:B------:R-:W-:Y:S02]  /*3ed0*/  CS2R R144, SRZ ;  /* 0x0000000000907805 */ /* 0x000fe4000001ff00 */
[----:B------:R-:W-:Y:S02]  /*3ee0*/  CS2R R142, SRZ ;  /* 0x00000000008e7805 */ /* 0x000fe4000001ff00 */
[----:B------:R-:W-:Y:S02]  /*3ef0*/  CS2R R140, SRZ ;  /* 0x00000000008c7805 */ /* 0x000fe4000001ff00 */
[----:B------:R-:W-:Y:S01]  /*3f00*/  CS2R R138, SRZ ;  /* 0x00000000008a7805 */ /* 0x000fe2000001ff00 */
[----:B------:R-:W-:Y:S01]  /*3f10*/  UISETP.NE.AND UP0, UPT, UR4, URZ, UPT ;  /* 0x0000003f0400728c */ /* 0x000fe2000bf05270 */
[----:B------:R-:W-:Y:S01]  /*3f20*/  CS2R R136, SRZ ;  /* 0x0000000000887805 */ /* 0x000fe2000001ff00 */
[----:B------:R-:W-:Y:S01]  /*3f30*/  VIADD R2, R215, UR7 ;  /* 0x00000007d7027c36 */ /* 0x000fe20008000000 */
[----:B------:R-:W-:Y:S01]  /*3f40*/  UMOV UR11, UR7 ;  /* 0x00000007000b7c82 */ /* 0x000fe20008000000 */
[----:B------:R-:W-:-:S02]  /*3f50*/  CS2R R134, SRZ ;  /* 0x0000000000867805 */ /* 0x000fc4000001ff00 */
[----:B------:R-:W-:Y:S02]  /*3f60*/  CS2R R132, SRZ ;  /* 0x0000000000847805 */ /* 0x000fe4000001ff00 */
[----:B------:R-:W-:Y:S02]  /*3f70*/  PLOP3.LUT P1, PT, PT, PT, UP0, 0x80, 0x0 ;  /* 0x000000000000781c */ /* 0x000fe40003f2f008 */
[----:B------:R-:W-:Y:S02]  /*3f80*/  CS2R R130, SRZ ;  /* 0x0000000000827805 */ /* 0x000fe4000001ff00 */
[----:B------:R-:W-:Y:S02]  /*3f90*/  PLOP3.LUT P2, PT, PT, PT, UP0, 0x80, 0x0 ;  /* 0x000000000000781c */ /* 0x000fe40003f4f008 */
[----:B------:R-:W-:Y:S02]  /*3fa0*/  CS2R R128, SRZ ;  /* 0x0000000000807805 */ /* 0x000fe4000001ff00 */
[----:B------:R-:W-:Y:S01]  /*3fb0*/  CS2R R126, SRZ ;  /* 0x00000000007e7805 */ /* 0x000fe2000001ff00 */
[----:B------:R-:W-:Y:S01]  /*3fc0*/  @UP0 ULDC UR4, c[0x0][0x44c] ;  /* 0x0001130000040ab9 */ /* 0x000fe20000000800 */
[----:B------:R-:W-:Y:S01]  /*3fd0*/  @UP0 ULDC UR6, c[0x0][0x44c] ;  /* 0x0001130000060ab9 */ /* 0x000fe20000000800 */
[----:B------:R-:W-:Y:S01]  /*3fe0*/  @UP0 ULDC UR15, c[0x0][0x450] ;  /* 0x00011400000f0ab9 */ /* 0x000fe20000000800 */
[----:B------:R-:W-:Y:S01]  /*3ff0*/  UIMAD.WIDE.U32 UR6, UR7, UR6, URZ ;  /* 0x00000006070672a5 */ /* 0x000fe2000f8e003f */
[----:B------:R-:W-:-:S02]  /*4000*/  CS2R R124, SRZ ;  /* 0x00000000007c7805 */ /* 0x000fc4000001ff00 */
[----:B------:R-:W-:Y:S02]  /*4010*/  CS2R R122, SRZ ;  /* 0x00000000007a7805 */ /* 0x000fe4000001ff00 */
[----:B------:R-:W-:Y:S01]  /*4020*/  CS2R R120, SRZ ;  /* 0x0000000000787805 */ /* 0x000fe2000001ff00 */
[----:B------:R-:W-:Y:S01]  /*4030*/  @UP0 USHF.R.U32.HI UR11, URZ, UR15, UR7 ;  /* 0x0000000f3f0b0299 */ /* 0x000fe20008011607 */
[----:B------:R-:W-:Y:S01]  /*4040*/  @P1 IMAD.HI.U32 R3, R2, UR4, RZ ;  /* 0x0000000402031c27 */ /* 0x000fe2000f8e00ff */
[----:B------:R-:W-:Y:S01]  /*4050*/  @UP0 ULDC UR4, c[0x0][0x450] ;  /* 0x0001140000040ab9 */ /* 0x000fe20000000800 */
[----:B------:R-:W-:Y:S02]  /*4060*/  CS2R R118, SRZ ;  /* 0x0000000000767805 */ /* 0x000fe4000001ff00 */
[----:B------:R-:W-:Y:S02]  /*4070*/  CS2R R116, SRZ ;  /* 0x0000000000747805 */ /* 0x000fe4000001ff00 */
[----:B------:R-:W-:-:S02]  /*4080*/  CS2R R114, SRZ ;  /* 0x0000000000727805 */ /* 0x000fc4000001ff00 */
[----:B------:R-:W-:Y:S01]  /*4090*/  @P2 SHF.R.U32.HI R2, RZ, UR4, R3 ;  /* 0x00000004ff022c19 */ /* 0x000fe20008011603 */
[----:B------:R-:W-:Y:S01]  /*40a0*/  UIMAD UR4, UR60, -0x50, URZ ;  /* 0xffffffb03c0478a4 */ /* 0x000fe2000f8e023f */
[----:B------:R-:W-:Y:S01]  /*40b0*/  CS2R R112, SRZ ;  /* 0x0000000000707805 */ /* 0x000fe2000001ff00 */
[----:B------:R-:W-:Y:S01]  /*40c0*/  UIADD3 UR60, UR60, -0x2, URZ ;  /* 0xfffffffe3c3c7890 */ /* 0x000fe2000fffe03f */
[----:B------:R-:W-:Y:S01]  /*40d0*/  CS2R R110, SRZ ;  /* 0x00000000006e7805 */ /* 0x000fe2000001ff00 */
[----:B------:R-:W0:Y:S01]  /*40e0*/  SHFL.IDX PT, R5, R2, 0x1, 0x1c1f ;  /* 0x003c1f0002057f89 */ /* 0x000e2200000e0000 */
[----:B------:R-:W-:Y:S01]  /*40f0*/  UIADD3 UR5, UR4, 0x51, URZ ;  /* 0x0000005104057890 */ /* 0x000fe2000fffe03f */
[----:B------:R-:W-:Y:S01]  /*4100*/  CS2R R108, SRZ ;  /* 0x00000000006c7805 */ /* 0x000fe2000001ff00 */
[----:B------:R-:W-:Y:S01]  /*4110*/  UIMAD UR4, UR18, UR10, UR4 ;  /* 0x0000000a120472a4 */ /* 0x000fe2000f8e0204 */
[----:B------:R-:W1:Y:S01]  /*4120*/  SHFL.IDX PT, R2, R2, RZ, 0x1c1f ;  /* 0x001c1fff02027589 */ /* 0x000e6200000e0000 */
[----:B------:R-:W-:Y:S01]  /*4130*/  UIMAD UR10, UR18, UR10, -UR14 ;  /* 0x0000000a120a72a4 */ /* 0x000fe2000f8e0a0e */
[----:B------:R-:W-:Y:S01]  /*4140*/  CS2R R106, SRZ ;  /* 0x00000000006a7805 */ /* 0x000fe2000001ff00 */
[----:B------:R-:W-:Y:S01]  /*4150*/  IMAD.U32 R3, RZ, RZ, UR5 ;  /* 0x00000005ff037e24 */ /* 0x000fe2000f8e00ff */
[----:B------:R-:W-:Y:S01]  /*4160*/  UIADD3 UR4, UR4, 0x50, URZ ;  /* 0x0000005004047890 */ /* 0x000fe2000fffe03f */
[----:B------:R-:W-:Y:S01]  /*4170*/  CS2R R104, SRZ ;  /* 0x0000000000687805 */ /* 0x000fe2000001ff00 */
[----:B------:R-:W-:Y:S01]  /*4180*/  ULDC UR5, c[0x0][0x988] ;  /* 0x0002620000057ab9 */ /* 0x000fe20000000800 */
[----:B------:R-:W-:Y:S01]  /*4190*/  IMAD R3, R214, -0x2, R3 ;  /* 0xfffffffed6037824 */ /* 0x000fe200078e0203 */
[----:B------:R-:W-:Y:S01]  /*41a0*/  UIADD3 UR6, UR10, UR11, URZ ;  /* 0x0000000b0a067290 */ /* 0x000fe2000fffe03f */
[----:B------:R-:W-:Y:S01]  /*41b0*/  CS2R R102, SRZ ;  /* 0x0000000000667805 */ /* 0x000fe2000001ff00 */
[----:B------:R-:W-:Y:S01]  /*41c0*/  IMAD.U32 R21, RZ, RZ, UR4 ;  /* 0x00000004ff157e24 */ /* 0x000fe2000f8e00ff */
[----:B------:R-:W-:Y:S01]  /*41d0*/  R2UR UR4, R0 ;  /* 0x00000000000472ca */ /* 0x000fe200000e0000 */
[----:B------:R-:W-:Y:S01]  /*41e0*/  IMAD R4, R4, UR18, R3 ;  /* 0x0000001204047c24 */ /* 0x000fe2000f8e0203 */
[----:B------:R-:W-:Y:S01]  /*41f0*/  UIMAD.WIDE UR6, UR6, 0x66666667, URZ ;  /* 0x66666667060678a5 */ /* 0x000fe2000f8e023f */
[----:B------:R-:W-:Y:S01]  /*4200*/  IMAD R3, R214, -0x2, R21 ;  /* 0xfffffffed6037824 */ /* 0x000fe200078e0215 */
[----:B------:R-:W2:Y:S01]  /*4210*/  S2UR UR18, SR_CgaCtaId ;  /* 0x00000000001279c3 */ /* 0x000ea20000008800 */
[----:B------:R-:W-:Y:S01]  /*4220*/  CS2R R100, SRZ ;  /* 0x0000000000647805 */ /* 0x000fe2000001ff00 */
[----:B------:R-:W-:Y:S01]  /*4230*/  USHF.R.U32.HI UR6, URZ, 0x1f, UR7 ;  /* 0x0000001f3f067899 */ /* 0x000fe20008011607 */
[----:B------:R-:W-:-:S02]  /*4240*/  CS2R R98, SRZ ;  /* 0x0000000000627805 */ /* 0x000fc4000001ff00 */
[----:B------:R-:W-:Y:S02]  /*4250*/  CS2R R96, SRZ ;  /* 0x0000000000607805 */ /* 0x000fe4000001ff00 */
[----:B0-----:R-:W-:Y:S01]  /*4260*/  IADD3 R18, R5, -UR14, R4 ;  /* 0x8000000e05127c10 */ /* 0x001fe2000fffe004 */
[----:B------:R-:W-:Y:S01]  /*4270*/  VIADD R4, R4, -UR14 ;  /* 0x8000000e04047c36 */ /* 0x000fe20008000000 */
[----:B------:R-:W-:Y:S01]  /*4280*/  ULEA.HI.SX32 UR6, UR7, UR6, 0x1b ;  /* 0x0000000607067291 */ /* 0x000fe2000f8fda3f */
[----:B------:R-:W-:Y:S02]  /*4290*/  CS2R R94, SRZ ;  /* 0x00000000005e7805 */ /* 0x000fe4000001ff00 */
[----:B------:R-:W-:Y:S01]  /*42a0*/  VIMNMX R18, R3, R18, PT ;  /* 0x0000001203127248 */ /* 0x000fe20003fe0100 */
[----:B------:R-:W-:Y:S01]  /*42b0*/  UIADD3 UR4, UR4, 0x38840, URZ ;  /* 0x0003884004047890 */ /* 0x000fe2000fffe03f */
[----:B-1----:R-:W-:Y:S01]  /*42c0*/  VIADDMNMX R4, R2, R4, R3, PT ;  /* 0x0000000402047246 */ /* 0x002fe20003800103 */
[----:B------:R-:W-:Y:S01]  /*42d0*/  UISETP.LT.AND UP0, UPT, URZ, UR6, UPT ;  /* 0x000000063f00728c */ /* 0x000fe2000bf01270 */
[----:B------:R-:W-:-:S02]  /*42e0*/  ISETP.GT.AND P1, PT, R18, RZ, PT ;  /* 0x000000ff1200720c */ /* 0x000fc40003f24270 */
[----:B------:R-:W-:Y:S02]  /*42f0*/  CS2R R92, SRZ ;  /* 0x00000000005c7805 */ /* 0x000fe4000001ff00 */
[C---:B------:R-:W-:Y:S01]  /*4300*/  ISETP.GT.AND P2, PT, R18.reuse, 0x1, PT ;  /* 0x000000011200780c */ /* 0x040fe20003f44270 */
[----:B------:R-:W-:Y:S01]  /*4310*/  USEL UR10, URZ, UR6, !UP0 ;  /* 0x000000063f0a7287 */ /* 0x000fe2000c000000 */
[----:B------:R-:W-:Y:S02]  /*4320*/  ISETP.GT.AND P3, PT, R18, 0x8, PT ;  /* 0x000000081200780c */ /* 0x000fe40003f64270 */
[----:B------:R-:W-:Y:S02]  /*4330*/  CS2R R90, SRZ ;  /* 0x00000000005a7805 */ /* 0x000fe4000001ff00 */
[----:B------:R-:W-:Y:S01]  /*4340*/  FSEL R58, R58, -INF , P1 ;  /* 0xff8000003a3a7808 */ /* 0x000fe20000800000 */
[----:B------:R-:W-:Y:S01]  /*4350*/  UISETP.GE.AND UP0, UPT, UR60, UR10, UPT ;  /* 0x0000000a3c00728c */ /* 0x000fe2000bf06270 */
[----:B------:R-:W-:-:S02]  /*4360*/  FSEL R59, R59, -INF , P2 ;  /* 0xff8000003b3b7808 */ /* 0x000fc40001000000 */
[----:B------:R-:W-:Y:S02]  /*4370*/  CS2R R88, SRZ ;  /* 0x0000000000587805 */ /* 0x000fe4000001ff00 */
[----:B------:R-:W-:Y:S01]  /*4380*/  ISETP.GT.AND P1, PT, R18, 0x9, PT ;  /* 0x000000091200780c */ /* 0x000fe20003f24270 */
[----:B--2---:R-:W-:Y:S01]  /*4390*/  UPRMT UR4, UR18, 0x654, UR4 ;  /* 0x0000065412047896 */ /* 0x004fe20008000004 */
[----:B------:R-:W-:Y:S02]  /*43a0*/  FSEL R62, R62, -INF , P3 ;  /* 0xff8000003e3e7808 */ /* 0x000fe40001800000 */
[----:B------:R-:W-:Y:S02]  /*43b0*/  CS2R R86, SRZ ;  /* 0x0000000000567805 */ /* 0x000fe4000001ff00 */
[----:B------:R-:W-:Y:S02]  /*43c0*/  FMNMX.FTZ R5, R58, R59, !PT ;  /* 0x0000003b3a057209 */ /* 0x000fe40007810000 */
[----:B------:R-:W-:-:S02]  /*43d0*/  CS2R R84, SRZ ;  /* 0x0000000000547805 */ /* 0x000fc4000001ff00 */
[----:B------:R-:W-:Y:S02]  /*43e0*/  ISETP.GT.AND P2, PT, R18, 0x10, PT ;  /* 0x000000101200780c */ /* 0x000fe40003f44270 */
[----:B------:R-:W-:Y:S02]  /*43f0*/  CS2R R82, SRZ ;  /* 0x0000000000527805 */ /* 0x000fe4000001ff00 */
[----:B------:R-:W-:Y:S02]  /*4400*/  FSEL R63, R63, -INF , P1 ;  /* 0xff8000003f3f7808 */ /* 0x000fe40000800000 */
[----:B------:R-:W-:Y:S02]  /*4410*/  CS2R R80, SRZ ;  /* 0x0000000000507805 */ /* 0x000fe4000001ff00 */
[----:B------:R-:W-:Y:S01]  /*4420*/  FMNMX.FTZ R20, R62, R5, !PT ;  /* 0x000000053e147209 */ /* 0x000fe20007810000 */
[----:B------:R-:W-:Y:S01]  /*4430*/  SYNCS.ARRIVE.TRANS64.RED.A1T0 RZ, [UR4], RZ ;  /* 0x000000ffffff79a7 */ /* 0x000fe20008100404 */
[----:B------:R-:W-:-:S02]  /*4440*/  ISETP.GT.AND P1, PT, R18, 0x11, PT ;  /* 0x000000111200780c */ /* 0x000fc40003f24270 */
[----:B------:R-:W-:Y:S02]  /*4450*/  CS2R R78, SRZ ;  /* 0x00000000004e7805 */ /* 0x000fe4000001ff00 */
[----:B------:R-:W-:Y:S02]  /*4460*/  FSEL R50, R50, -INF , P2 ;  /* 0xff80000032327808 */ /* 0x000fe40001000000 */
[----:B------:R-:W-:Y:S02]  /*4470*/  CS2R R76, SRZ ;  /* 0x00000000004c7805 */ /* 0x000fe4000001ff00 */
[----:B------:R-:W-:Y:S02]  /*4480*/  FMNMX.FTZ R5, R63, R20, !PT ;  /* 0x000000143f057209 */ /* 0x000fe40007810000 */
[----:B------:R-:W-:Y:S02]  /*4490*/  CS2R R74, SRZ ;  /* 0x00000000004a7805 */ /* 0x000fe4000001ff00 */
        /* <DEDUP_REMOVED lines=9> */
[----:B------:R-:W-:Y:S02]  /*4530*/  FMNMX.FTZ R5, R51, R20, !PT ;  /* 0x0000001433057209 */ /* 0x000fe40007810000 */
[----:B------:R-:W-:Y:S02]  /*4540*/  ISETP.GT.AND P2, PT, R18, 0x20, PT ;  /* 0x000000201200780c */ /* 0x000fe40003f44270 */
[----:B------:R-:W-:Y:S02]  /*4550*/  FSEL R55, R55, -INF , P1 ;  /* 0xff80000037377808 */ /* 0x000fe40000800000 */
[----:B------:R-:W-:-:S02]  /*4560*/  FMNMX.FTZ R20, R54, R5, !PT ;  /* 0x0000000536147209 */ /* 0x000fc40007810000 */
[----:B------:R-:W-:Y:S02]  /*4570*/  ISETP.GT.AND P1, PT, R18, 0x21, PT ;  /* 0x000000211200780c */ /* 0x000fe40003f24270 */
        /* <DEDUP_REMOVED lines=32> */
[----:B------:R-:W-:Y:S02]  /*4780*/  FSEL R31, R31, -INF , P1 ;  /* 0xff8000001f1f7808 */ /* 0x000fe40000800000 */
[----:B------:R-:W-:Y:S02]  /*4790*/  FMNMX.FTZ R18, R30, R5, !PT ;  /* 0x000000051e127209 */ /* 0x000fe40007810000 */
[----:B------:R-:W-:-:S02]  /*47a0*/  ISETP.GT.AND P1, PT, R4, RZ, PT ;  /* 0x000000ff0400720c */ /* 0x000fc40003f24270 */
[----:B------:R-:W-:Y:S02]  /*47b0*/  FMNMX.FTZ R18, R31, R18, !PT ;  /* 0x000000121f127209 */ /* 0x000fe40007810000 */
[C---:B------:R-:W-:Y:S02]  /*47c0*/  ISETP.GT.AND P2, PT, R4.reuse, 0x1, PT ;  /* 0x000000010400780c */ /* 0x040fe40003f44270 */
[----:B------:R-:W-:Y:S01]  /*47d0*/  ISETP.GT.AND P3, PT, R4, 0x8, PT ;  /* 0x000000080400780c */ /* 0x000fe20003f64270 */
[----:B------:R-:W0:Y:S01]  /*47e0*/  SHFL.BFLY PT, R5, R18, 0x2, 0x1f ;  /* 0x0c401f0012057f89 */ /* 0x000e2200000e0000 */
[----:B------:R-:W-:Y:S02]  /*47f0*/  FSEL R56, R56, -INF , P1 ;  /* 0xff80000038387808 */ /* 0x000fe40000800000 */
[----:B------:R-:W-:Y:S02]  /*4800*/  FSEL R57, R57, -INF , P2 ;  /* 0xff80000039397808 */ /* 0x000fe40001000000 */
[----:B------:R-:W-:-:S02]  /*4810*/  ISETP.GT.AND P1, PT, R4, 0x9, PT ;  /* 0x000000090400780c */ /* 0x000fc40003f24270 */
[----:B------:R-:W-:Y:S02]  /*4820*/  FSEL R60, R60, -INF , P3 ;  /* 0xff8000003c3c7808 */ /* 0x000fe40001800000 */
[----:B------:R-:W-:Y:S02]  /*4830*/  FMNMX.FTZ R3, R56, R57, !PT ;  /* 0x0000003938037209 */ /* 0x000fe40007810000 */
[----:B------:R-:W-:Y:S02]  /*4840*/  FSEL R61, R61, -INF , P1 ;  /* 0xff8000003d3d7808 */ /* 0x000fe40000800000 */
[----:B------:R-:W-:Y:S02]  /*4850*/  ISETP.GT.AND P1, PT, R4, 0x10, PT ;  /* 0x000000100400780c */ /* 0x000fe40003f24270 */
[----:B------:R-:W-:Y:S02]  /*4860*/  FMNMX.FTZ R2, R60, R3, !PT ;  /* 0x000000033c027209 */ /* 0x000fe40007810000 */
[----:B------:R-:W-:-:S02]  /*4870*/  ISETP.GT.AND P2, PT, R4, 0x11, PT ;  /* 0x000000110400780c */ /* 0x000fc40003f44270 */
[----:B------:R-:W-:Y:S02]  /*4880*/  FSEL R48, R48, -INF , P1 ;  /* 0xff80000030307808 */ /* 0x000fe40000800000 */
[----:B------:R-:W-:Y:S02]  /*4890*/  FMNMX.FTZ R3, R61, R2, !PT ;  /* 0x000000023d037209 */ /* 0x000fe40007810000 */
[----:B------:R-:W-:Y:S02]  /*48a0*/  ISETP.GT.AND P1, PT, R4, 0x18, PT ;  /* 0x000000180400780c */ /* 0x000fe40003f24270 */
[----:B------:R-:W-:Y:S02]  /*48b0*/  FSEL R49, R49, -INF , P2 ;  /* 0xff80000031317808 */ /* 0x000fe40001000000 */
[----:B------:R-:W-:Y:S02]  /*48c0*/  FMNMX.FTZ R2, R48, R3, !PT ;  /* 0x0000000330027209 */ /* 0x000fe40007810000 */
[----:B0-----:R-:W-:-:S02]  /*48d0*/  FMNMX.FTZ R20, R18, R5, !PT ;  /* 0x0000000512147209 */ /* 0x001fc40007810000 */
[----:B------:R-:W-:Y:S02]  /*48e0*/  ISETP.GT.AND P3, PT, R4, 0x19, PT ;  /* 0x000000190400780c */ /* 0x000fe40003f64270 */
[----:B------:R-:W-:Y:S01]  /*48f0*/  FSEL R52, R52, -INF , P1 ;  /* 0xff80000034347808 */ /* 0x000fe20000800000 */
[----:B------:R-:W0:Y:S01]  /*4900*/  SHFL.BFLY PT, R21, R20, 0x1, 0x1f ;  /* 0x0c201f0014157f89 */ /* 0x000e2200000e0000 */
[----:B------:R-:W-:Y:S02]  /*4910*/  FMNMX.FTZ R5, R49, R2, !PT ;  /* 0x0000000231057209 */ /* 0x000fe40007810000 */
[----:B------:R-:W-:Y:S02]  /*4920*/  FSEL R53, R53, -INF , P3 ;  /* 0xff80000035357808 */ /* 0x000fe40001800000 */
[----:B------:R-:W-:Y:S02]  /*4930*/  ISETP.GT.AND P1, PT, R4, 0x20, PT ;  /* 0x000000200400780c */ /* 0x000fe40003f24270 */
        /* <DEDUP_REMOVED lines=36> */
[----:B0-----:R-:W-:-:S02]  /*4b80*/  FMNMX.FTZ R3, R20, R21, !PT ;  /* 0x0000001514037209 */ /* 0x001fc40007810000 */
[----:B------:R-:W-:Y:S02]  /*4b90*/  FMNMX.FTZ R2, R29, R2, !PT ;  /* 0x000000021d027209 */ /* 0x000fe40007810000 */
[C---:B------:R-:W-:Y:S01]  /*4ba0*/  FSETP.NEU.FTZ.AND P4, PT, R3.reuse, -INF , PT ;  /* 0xff8000000300780b */ /* 0x040fe20003f9d000 */
[----:B------:R-:W-:Y:S02]  /*4bb0*/  FMUL.FTZ R18, R3, UR5 ;  /* 0x0000000503127c20 */ /* 0x000fe40008410000 */
[----:B------:R-:W0:Y:S03]  /*4bc0*/  SHFL.BFLY PT, R5, R2, 0x2, 0x1f ;  /* 0x0c401f0002057f89 */ /* 0x000e2600000e0000 */
[----:B------:R-:W-:-:S05]  /*4bd0*/  FSEL R18, R18, RZ, P4 ;  /* 0x000000ff12127208 */ /* 0x000fca0002000000 */
        /* <DEDUP_REMOVED lines=16> */
[----:B0-----:R-:W-:Y:S01]  /*4ce0*/  FMNMX.FTZ R5, R2, R5, !PT ;  /* 0x0000000502057209 */ /* 0x001fe20007810000 */
[--C-:B------:R-:W-:Y:S01]  /*4cf0*/  FFMA.FTZ R38, R38, UR5, -R18.reuse ;  /* 0x0000000526267c23 */ /* 0x100fe20008010812 */
[--C-:B------:R-:W-:Y:S01]  /*4d00*/  FFMA.FTZ R39, R39, UR5, -R18.reuse ;  /* 0x0000000527277c23 */ /* 0x100fe20008010812 */
[--C-:B------:R-:W-:Y:S01]  /*4d10*/  FFMA.FTZ R26, R26, UR5, -R18.reuse ;  /* 0x000000051a1a7c23 */ /* 0x100fe20008010812 */
[--C-:B------:R-:W-:Y:S01]  /*4d20*/  FFMA.FTZ R27, R27, UR5, -R18.reuse ;  /* 0x000000051b1b7c23 */ /* 0x100fe20008010812 */
[----:B------:R-:W0:Y:S01]  /*4d30*/  SHFL.BFLY PT, R4, R5, 0x1, 0x1f ;  /* 0x0c201f0005047f89 */ /* 0x000e2200000e0000 */
[----:B------:R-:W2:Y:S01]  /*4d40*/  MUFU.EX2 R62, R62 ;  /* 0x0000003e003e7308 */ /* 0x000ea20000000800 */
[--C-:B------:R-:W-:Y:S01]  /*4d50*/  FFMA.FTZ R30, R30, UR5, -R18.reuse ;  /* 0x000000051e1e7c23 */ /* 0x100fe20008010812 */
[----:B------:R-:W-:-:S06]  /*4d60*/  FFMA.FTZ R18, R31, UR5, -R18 ;  /* 0x000000051f127c23 */ /* 0x000fcc0008010812 */
[----:B------:R-:W3:Y:S01]  /*4d70*/  MUFU.EX2 R63, R63 ;  /* 0x0000003f003f7308 */ /* 0x000ee20000000800 */
[----:B-1----:R-:W-:Y:S01]  /*4d80*/  FADD.FTZ R21, R58, R59 ;  /* 0x0000003b3a157221 */ /* 0x002fe20000010000 */
[----:B------:R-:W-:Y:S02]  /*4d90*/  F2FP.F16.F32.PACK_AB R209, R59, R58 ;  /* 0x0000003a3bd1723e */ /* 0x000fe400000000ff */
[----:B------:R-:W-:-:S04]  /*4da0*/  CS2R R58, SRZ ;  /* 0x00000000003a7805 */ /* 0x000fc8000001ff00 */
[----:B------:R-:W-:Y:S01]  /*4db0*/  MUFU.EX2 R50, R50 ;  /* 0x0000003200327308 */ /* 0x000fe20000000800 */
[----:B--2---:R-:W-:Y:S01]  /*4dc0*/  FADD.FTZ R64, R62, R21 ;  /* 0x000000153e407221 */ /* 0x004fe20000010000 */
[----:B0-----:R-:W-:-:S06]  /*4dd0*/  FMNMX.FTZ R4, R5, R4, !PT ;  /* 0x0000000405047209 */ /* 0x001fcc0007810000 */
[----:B------:R-:W0:Y:S01]  /*4de0*/  MUFU.EX2 R51, R51 ;  /* 0x0000003300337308 */ /* 0x000e220000000800 */
[C---:B---3--:R-:W-:Y:S01]  /*4df0*/  FADD.FTZ R21, R63.reuse, R64 ;  /* 0x000000403f157221 */ /* 0x048fe20000010000 */
[----:B------:R-:W-:Y:S02]  /*4e00*/  F2FP.F16.F32.PACK_AB R211, R63, R62 ;  /* 0x0000003e3fd3723e */ /* 0x000fe400000000ff */
[----:B------:R-:W-:Y:S01]  /*4e10*/  CS2R R64, SRZ ;  /* 0x0000000000407805 */ /* 0x000fe2000001ff00 */
[C---:B------:R-:W-:Y:S01]  /*4e20*/  FMUL.FTZ R2, R4.reuse, UR5 ;  /* 0x0000000504027c20 */ /* 0x040fe20008410000 */
[----:B------:R-:W-:Y:S02]  /*4e30*/  FSETP.NEU.FTZ.AND P1, PT, R4, -INF , PT ;  /* 0xff8000000400780b */ /* 0x000fe40003f3d000 */
[----:B------:R-:W-:Y:S01]  /*4e40*/  CS2R R62, SRZ ;  /* 0x00000000003e7805 */ /* 0x000fe2000001ff00 */
[----:B------:R-:W-:Y:S01]  /*4e50*/  MUFU.EX2 R54, R54 ;  /* 0x0000003600367308 */ /* 0x000fe20000000800 */
[----:B------:R-:W-:-:S02]  /*4e60*/  FSEL R2, R2, RZ, P1 ;  /* 0x000000ff02027208 */ /* 0x000fc40000800000 */
[----:B------:R-:W-:-:S03]  /*4e70*/  PLOP3.LUT P1, PT, PT, PT, UP0, 0x80, 0x0 ;  /* 0x000000000000781c */ /* 0x000fc60003f2f008 */
        /* <DEDUP_REMOVED lines=21> */
[----:B------:R-:W-:Y:S01]  /*4fd0*/  FFMA.FTZ R2, R29, UR5, -R2 ;  /* 0x000000051d027c23 */ /* 0x000fe20008010802 */
[----:B------:R-:W2:Y:S01]  /*4fe0*/  MUFU.EX2 R60, R60 ;  /* 0x0000003c003c7308 */ /* 0x000ea20000000800 */
[----:B0-----:R-:W-:-:S07]  /*4ff0*/  F2FP.F16.F32.PACK_AB R205, R51, R50 ;  /* 0x0000003233cd723e */ /* 0x001fce00000000ff */
[----:B------:R-:W0:Y:S01]  /*5000*/  MUFU.EX2 R61, R61 ;  /* 0x0000003d003d7308 */ /* 0x000e220000000800 */
[----:B-1----:R-:W-:Y:S01]  /*5010*/  FADD.FTZ R5, R56, R57 ;  /* 0x0000003938057221 */ /* 0x002fe20000010000 */
[----:B------:R-:W-:Y:S02]  /*5020*/  F2FP.F16.F32.PACK_AB R208, R57, R56 ;  /* 0x0000003839d0723e */ /* 0x000fe400000000ff */
[----:B------:R-:W-:-:S04]  /*5030*/  CS2R R56, SRZ ;  /* 0x0000000000387805 */ /* 0x000fc8000001ff00 */
[----:B------:R-:W1:Y:S01]  /*5040*/  MUFU.EX2 R48, R48 ;  /* 0x0000003000307308 */ /* 0x000e620000000800 */
[----:B--2---:R-:W-:-:S07]  /*5050*/  FADD.FTZ R20, R60, R5 ;  /* 0x000000053c147221 */ /* 0x004fce0000010000 */
[----:B------:R-:W2:Y:S01]  /*5060*/  MUFU.EX2 R49, R49 ;  /* 0x0000003100317308 */ /* 0x000ea20000000800 */
[C---:B0-----:R-:W-:Y:S01]  /*5070*/  FADD.FTZ R5, R61.reuse, R20 ;  /* 0x000000143d057221 */ /* 0x041fe20000010000 */
[----:B------:R-:W-:Y:S01]  /*5080*/  FADD.FTZ R20, R50, R21 ;  /* 0x0000001532147221 */ /* 0x000fe20000010000 */
[----:B------:R-:W-:Y:S02]  /*5090*/  F2FP.F16.F32.PACK_AB R210, R61, R60 ;  /* 0x0000003c3dd2723e */ /* 0x000fe400000000ff */
[----:B------:R-:W-:Y:S01]  /*50a0*/  CS2R R60, SRZ ;  /* 0x00000000003c7805 */ /* 0x000fe2000001ff00 */
[----:B------:R-:W-:Y:S01]  /*50b0*/  FADD.FTZ R21, R51, R20 ;  /* 0x0000001433157221 */ /* 0x000fe20000010000 */
[----:B------:R-:W-:Y:S01]  /*50c0*/  CS2R R50, SRZ ;  /* 0x0000000000327805 */ /* 0x000fe2000001ff00 */
[----:B------:R-:W0:Y:S01]  /*50d0*/  MUFU.EX2 R52, R52 ;  /* 0x0000003400347308 */ /* 0x000e220000000800 */
[----:B-1----:R-:W-:Y:S01]  /*50e0*/  FADD.FTZ R0, R48, R5 ;  /* 0x0000000530007221 */ /* 0x002fe20000010000 */
[----:B------:R-:W-:-:S06]  /*50f0*/  FADD.FTZ R20, R54, R21 ;  /* 0x0000001536147221 */ /* 0x000fcc0000010000 */
[----:B------:R-:W1:Y:S01]  /*5100*/  MUFU.EX2 R53, R53 ;  /* 0x0000003500357308 */ /* 0x000e620000000800 */
[C---:B--2---:R-:W-:Y:S01]  /*5110*/  FADD.FTZ R5, R49.reuse, R0 ;  /* 0x0000000031057221 */ /* 0x044fe20000010000 */
[----:B------:R-:W-:Y:S02]  /*5120*/  F2FP.F16.F32.PACK_AB R204, R49, R48 ;  /* 0x0000003031cc723e */ /* 0x000fe400000000ff */
[----:B------:R-:W-:-:S04]  /*5130*/  CS2R R48, SRZ ;  /* 0x0000000000307805 */ /* 0x000fc8000001ff00 */
[----:B------:R-:W2:Y:S01]  /*5140*/  MUFU.EX2 R55, R55 ;  /* 0x0000003700377308 */ /* 0x000ea20000000800 */
[----:B0-----:R-:W-:-:S07]  /*5150*/  FADD.FTZ R0, R52, R5 ;  /* 0x0000000534007221 */ /* 0x001fce0000010000 */
[----:B------:R-:W0:Y:S01]  /*5160*/  MUFU.EX2 R40, R40 ;  /* 0x0000002800287308 */ /* 0x000e220000000800 */
[C---:B-1----:R-:W-:Y:S01]  /*5170*/  FADD.FTZ R5, R53.reuse, R0 ;  /* 0x0000000035057221 */ /* 0x042fe20000010000 */
[----:B------:R-:W-:Y:S02]  /*5180*/  F2FP.F16.F32.PACK_AB R206, R53, R52 ;  /* 0x0000003435ce723e */ /* 0x000fe400000000ff */
[----:B------:R-:W-:-:S04]  /*5190*/  CS2R R52, SRZ ;  /* 0x0000000000347805 */ /* 0x000fc8000001ff00 */
[----:B------:R-:W1:Y:S01]  /*51a0*/  MUFU.EX2 R42, R42 ;  /* 0x0000002a002a7308 */ /* 0x000e620000000800 */
[C---:B--2---:R-:W-:Y:S01]  /*51b0*/  FADD.FTZ R21, R55.reuse, R20 ;  /* 0x0000001437157221 */ /* 0x044fe20000010000 */
[----:B------:R-:W-:Y:S02]  /*51c0*/  F2FP.F16.F32.PACK_AB R207, R55, R54 ;  /* 0x0000003637cf723e */ /* 0x000fe400000000ff */
[----:B------:R-:W-:-:S04]  /*51d0*/  CS2R R54, SRZ ;  /* 0x0000000000367805 */ /* 0x000fc8000001ff00 */
[----:B------:R-:W2:Y:S01]  /*51e0*/  MUFU.EX2 R41, R41 ;  /* 0x0000002900297308 */ /* 0x000ea20000000800 */
[----:B0-----:R-:W-:-:S07]  /*51f0*/  FADD.FTZ R0, R40, R5 ;  /* 0x0000000528007221 */ /* 0x001fce0000010000 */
[----:B------:R-:W0:Y:S01]  /*5200*/  MUFU.EX2 R43, R43 ;  /* 0x0000002b002b7308 */ /* 0x000e220000000800 */
[----:B-1----:R-:W-:-:S07]  /*5210*/  FADD.FTZ R20, R42, R21 ;  /* 0x000000152a147221 */ /* 0x002fce0000010000 */
[----:B------:R-:W1:Y:S01]  /*5220*/  MUFU.EX2 R44, R44 ;  /* 0x0000002c002c7308 */ /* 0x000e620000000800 */
[C---:B--2---:R-:W-:Y:S01]  /*5230*/  FADD.FTZ R5, R41.reuse, R0 ;  /* 0x0000000029057221 */ /* 0x044fe20000010000 */
[----:B------:R-:W-:Y:S02]  /*5240*/  F2FP.F16.F32.PACK_AB R200, R41, R40 ;  /* 0x0000002829c8723e */ /* 0x000fe400000000ff */
[----:B------:R-:W-:-:S04]  /*5250*/  CS2R R40, SRZ ;  /* 0x0000000000287805 */ /* 0x000fc8000001ff00 */
[----:B------:R-:W2:Y:S01]  /*5260*/  MUFU.EX2 R46, R46 ;  /* 0x0000002e002e7308 */ /* 0x000ea20000000800 */
[C---:B0-----:R-:W-:Y:S01]  /*5270*/  FADD.FTZ R21, R43.reuse, R20 ;  /* 0x000000142b157221 */ /* 0x041fe20000010000 */
[----:B------:R-:W-:Y:S02]  /*5280*/  F2FP.F16.F32.PACK_AB R201, R43, R42 ;  /* 0x0000002a2bc9723e */ /* 0x000fe400000000ff */
[----:B------:R-:W-:-:S04]  /*5290*/  CS2R R42, SRZ ;  /* 0x00000000002a7805 */ /* 0x000fc8000001ff00 */
[----:B------:R-:W0:Y:S01]  /*52a0*/  MUFU.EX2 R45, R45 ;  /* 0x0000002d002d7308 */ /* 0x000e220000000800 */
[----:B-1----:R-:W-:-:S07]  /*52b0*/  FADD.FTZ R0, R44, R5 ;  /* 0x000000052c007221 */ /* 0x002fce0000010000 */
[----:B------:R-:W1:Y:S01]  /*52c0*/  MUFU.EX2 R47, R47 ;  /* 0x0000002f002f7308 */ /* 0x000e620000000800 */
[----:B--2---:R-:W-:-:S07]  /*52d0*/  FADD.FTZ R20, R46, R21 ;  /* 0x000000152e147221 */ /* 0x004fce0000010000 */
[----:B------:R-:W2:Y:S01]  /*52e0*/  MUFU.EX2 R32, R32 ;  /* 0x0000002000207308 */ /* 0x000ea20000000800 */
[C---:B0-----:R-:W-:Y:S01]  /*52f0*/  FADD.FTZ R5, R45.reuse, R0 ;  /* 0x000000002d057221 */ /* 0x041fe20000010000 */
[----:B------:R-:W-:Y:S02]  /*5300*/  F2FP.F16.F32.PACK_AB R202, R45, R44 ;  /* 0x0000002c2dca723e */ /* 0x000fe400000000ff */
[----:B------:R-:W-:-:S04]  /*5310*/  CS2R R44, SRZ ;  /* 0x00000000002c7805 */ /* 0x000fc8000001ff00 */
[----:B------:R-:W0:Y:S01]  /*5320*/  MUFU.EX2 R34, R34 ;  /* 0x0000002200227308 */ /* 0x000e220000000800 */
[C---:B-1----:R-:W-:Y:S01]  /*5330*/  FADD.FTZ R21, R47.reuse, R20 ;  /* 0x000000142f157221 */ /* 0x042fe20000010000 */
[----:B------:R-:W-:Y:S02]  /*5340*/  F2FP.F16.F32.PACK_AB R203, R47, R46 ;  /* 0x0000002e2fcb723e */ /* 0x000fe400000000ff */
[----:B------:R-:W-:-:S04]  /*5350*/  CS2R R46, SRZ ;  /* 0x00000000002e7805 */ /* 0x000fc8000001ff00 */
[----:B------:R-:W1:Y:S01]  /*5360*/  MUFU.EX2 R33, R33 ;  /* 0x0000002100217308 */ /* 0x000e620000000800 */
[----:B--2---:R-:W-:-:S07]  /*5370*/  FADD.FTZ R0, R32, R5 ;  /* 0x0000000520007221 */ /* 0x004fce0000010000 */
        /* <DEDUP_REMOVED lines=18> */
[----:B------:R-:W-:Y:S01]  /*54a0*/  MUFU.EX2 R26, R26 ;  /* 0x0000001a001a7308 */ /* 0x000fe20000000800 */
[C---:B0-----:R-:W-:Y:S01]  /*54b0*/  FADD.FTZ R29, R39.reuse, R20 ;  /* 0x00000014271d7221 */ /* 0x041fe20000010000 */
[----:B------:R-:W-:Y:S01]  /*54c0*/  IMAD.U32 R20, RZ, RZ, UR10 ;  /* 0x0000000aff147e24 */ /* 0x000fe2000f8e00ff */
[----:B------:R-:W-:Y:S02]  /*54d0*/  F2FP.F16.F32.PACK_AB R199, R39, R38 ;  /* 0x0000002627c7723e */ /* 0x000fe400000000ff */
[----:B------:R-:W-:-:S03]  /*54e0*/  CS2R R38, SRZ ;  /* 0x0000000000267805 */ /* 0x000fc6000001ff00 */
[----:B------:R-:W0:Y:S01]  /*54f0*/  MUFU.EX2 R25, R25 ;  /* 0x0000001900197308 */ /* 0x000e220000000800 */
[----:B-1----:R-:W-:-:S07]  /*5500*/  FADD.FTZ R0, R24, R21 ;  /* 0x0000001518007221 */ /* 0x002fce0000010000 */
[----:B------:R-:W1:Y:S08]  /*5510*/  MUFU.EX2 R27, R27 ;  /* 0x0000001b001b7308 */ /* 0x000e700000000800 */
[----:B------:R-:W2:Y:S01]  /*5520*/  MUFU.EX2 R28, R28 ;  /* 0x0000001c001c7308 */ /* 0x000ea20000000800 */
[C---:B0-----:R-:W-:Y:S01]  /*5530*/  FADD.FTZ R21, R25.reuse, R0 ;  /* 0x0000000019157221 */ /* 0x041fe20000010000 */
[----:B------:R-:W-:-:S02]  /*5540*/  F2FP.F16.F32.PACK_AB R192, R25, R24 ;  /* 0x0000001819c0723e */ /* 0x000fc400000000ff */
[----:B------:R-:W-:-:S04]  /*5550*/  CS2R R24, SRZ ;  /* 0x0000000000187805 */ /* 0x000fc8000001ff00 */
[----:B------:R-:W0:Y:S01]  /*5560*/  MUFU.EX2 R30, R30 ;  /* 0x0000001e001e7308 */ /* 0x000e220000000800 */
[----:B-1----:R-:W-:-:S07]  /*5570*/  F2FP.F16.F32.PACK_AB R193, R27, R26 ;  /* 0x0000001a1bc1723e */ /* 0x002fce00000000ff */
[----:B------:R1:W3:Y:S08]  /*5580*/  MUFU.EX2 R5, R2 ;  /* 0x0000000200057308 */ /* 0x0002f00000000800 */
[----:B------:R2:W4:Y:S01]  /*5590*/  MUFU.EX2 R195, R18 ;  /* 0x0000001200c37308 */ /* 0x0005220000000800 */
[----:B-1----:R-:W-:-:S04]  /*55a0*/  FADD.FTZ R2, R26, R29 ;  /* 0x0000001d1a027221 */ /* 0x002fc80000010000 */
[----:B------:R-:W-:Y:S01]  /*55b0*/  FADD.FTZ R29, R27, R2 ;  /* 0x000000021b1d7221 */ /* 0x000fe20000010000 */
[----:B------:R-:W-:Y:S01]  /*55c0*/  IMAD.MOV.U32 R2, RZ, RZ, 0x3f800000 ;  /* 0x3f800000ff027424 */ /* 0x000fe200078e00ff */
[----:B------:R-:W-:Y:S01]  /*55d0*/  CS2R R26, SRZ ;  /* 0x00000000001a7805 */ /* 0x000fe2000001ff00 */
[----:B--2---:R-:W-:Y:S01]  /*55e0*/  FADD.FTZ R18, R28, R21 ;  /* 0x000000151c127221 */ /* 0x004fe20000010000 */
[----:B0-----:R-:W-:Y:S01]  /*55f0*/  FADD.FTZ R0, R30, R29 ;  /* 0x0000001d1e007221 */ /* 0x001fe20000010000 */
[C---:B---3--:R-:W-:Y:S02]  /*5600*/  F2FP.F16.F32.PACK_AB R194, R5.reuse, R28 ;  /* 0x0000001c05c2723e */ /* 0x048fe400000000ff */
[----:B------:R-:W-:Y:S01]  /*5610*/  CS2R R28, SRZ ;  /* 0x00000000001c7805 */ /* 0x000fe2000001ff00 */
[----:B------:R-:W-:Y:S01]  /*5620*/  FADD.FTZ R18, R5, R18 ;  /* 0x0000001205127221 */ /* 0x000fe20000010000 */
[C---:B----4-:R-:W-:Y:S01]  /*5630*/  FADD.FTZ R5, R195.reuse, R0 ;  /* 0x00000000c3057221 */ /* 0x050fe20000010000 */
[----:B------:R-:W-:Y:S01]  /*5640*/  F2FP.F16.F32.PACK_AB R195, R195, R30 ;  /* 0x0000001ec3c3723e */ /* 0x000fe200000000ff */
[----:B------:R-:W-:Y:S01]  /*5650*/  IMAD.MOV.U32 R0, RZ, RZ, 0x3f800000 ;  /* 0x3f800000ff007424 */ /* 0x000fe200078e00ff */
[----:B------:R-:W-:Y:S01]  /*5660*/  CS2R R30, SRZ ;  /* 0x00000000001e7805 */ /* 0x000fe2000001ff00 */
[----:B------:R-:W-:Y:S06]  /*5670*/  @!P1 BRA `(.L_x_2210) ;  /* 0x0000003c00889947 */ /* 0x000fec0003800000 */
[----:B------:R-:W-:Y:S01]  /*5680*/  R2UR UR4, R17 ;  /* 0x00000000110472ca */ /* 0x000fe200000e0000 */
[----:B------:R-:W-:Y:S01]  /*5690*/  IMAD.MOV.U32 R21, RZ, RZ, R3 ;  /* 0x000000ffff157224 */ /* 0x000fe200078e0003 */
[----:B------:R-:W-:Y:S01]  /*56a0*/  MOV R151, RZ ;  /* 0x000000ff00977202 */ /* 0x000fe20000000f00 */
[----:B------:R-:W-:Y:S01]  /*56b0*/  IMAD.MOV.U32 R228, RZ, RZ, R4 ;  /* 0x000000ffffe47224 */ /* 0x000fe200078e0004 */
[----:B------:R-:W-:Y:S01]  /*56c0*/  UMOV UR37, UR36 ;  /* 0x0000002400257c82 */ /* 0x000fe20008000000 */
[----:B------:R-:W-:-:S08]  /*56d0*/  IMAD.MOV.U32 R2, RZ, RZ, 0x3f800000 ;  /* 0x3f800000ff027424 */ /* 0x000fd000078e00ff */
[----:B------:R-:W-:-:S07]  /*56e0*/  IMAD.U32 R229, RZ, RZ, UR4 ;  /* 0x00000004ffe57e24 */ /* 0x000fce000f8e00ff */
.L_x_2221:
[----:B------:R-:W-:Y:S01]  /*56f0*/  R2UR UR5, R229 ;  /* 0x00000000e50572ca */ /* 0x000fe200000e0000 */
[----:B------:R-:W-:-:S04]  /*5700*/  UISETP.NE.AND UP0, UPT, UR37, 0x1, UPT ;  /* 0x000000012500788c */ /* 0x000fc8000bf05270 */
[----:B------:R-:W-:-:S08]  /*5710*/  USEL UR4, URZ, 0x1, UP0 ;  /* 0x000000013f047887 */ /* 0x000fd00008000000 */
[----:B------:R-:W-:-:S06]  /*5720*/  ULOP3.LUT UR4, UR5, UR4, URZ, 0x3c, !UPT ;  /* 0x0000000405047292 */ /* 0x000fcc000f8e3c3f */
[----:B------:R-:W-:Y:S01]  /*5730*/  IMAD.U32 R17, RZ, RZ, UR4 ;  /* 0x00000004ff117e24 */ /* 0x000fe2000f8e00ff */
[----:B------:R-:W-:Y:S06]  /*5740*/  @!P0 BRA `(.L_x_2211) ;  /* 0x0000000000048947 */ /* 0x000fec0003800000 */
[----:B------:R-:W-:Y:S01]  /*5750*/  BPT.TRAP 0x1 ;  /* 0x000000040000795c */ /* 0x000fe20000300000 */
.L_x_2211:
[----:B------:R-:W-:Y:S01]  /*5760*/  R2UR UR5, R16 ;  /* 0x00000000100572ca */ /* 0x000fe200000e0000 */
[----:B------:R-:W-:Y:S01]  /*5770*/  UIADD3 UR36, UR37, 0x1, URZ ;  /* 0x0000000125247890 */ /* 0x000fe2000fffe03f */
[----:B------:R-:W-:-:S03]  /*5780*/  R2UR UR4, R17 ;  /* 0x00000000110472ca */ /* 0x000fc600000e0000 */
[----:B------:R-:W-:-:S04]  /*5790*/  UISETP.NE.AND UP0, UPT, UR36, 0x2, UPT ;  /* 0x000000022400788c */ /* 0x000fc8000bf05270 */
[----:B------:R-:W-:-:S04]  /*57a0*/  USEL UR36, UR36, URZ, UP0 ;  /* 0x0000003f24247287 */ /* 0x000fc80008000000 */
[----:B------:R-:W-:Y:S02]  /*57b0*/  ULEA UR61, UR36, UR5, 0x3 ;  /* 0x00000005243d7291 */ /* 0x000fe4000f8e183f */
[----:B------:R-:W-:-:S05]  /*57c0*/  IMAD.U32 R3, RZ, RZ, UR4 ;  /* 0x00000004ff037e24 */ /* 0x000fca000f8e00ff */
[----:B------:R-:W-:-:S04]  /*57d0*/  SHF.L.U32 R3, R3, 0x1f, RZ ;  /* 0x0000001f03037819 */ /* 0x000fc800000006ff */
[----:B------:R0:W1:Y:S01]  /*57e0*/  SYNCS.PHASECHK.TRANS64.TRYWAIT P1, [UR61+0x38830], R3 ;  /* 0x03883003ff0075a7 */ /* 0x000062000802017d */
[----:B------:R-:W-:Y:S05]  /*57f0*/  @!P0 BRA `(.L_x_2212) ;  /* 0x0000000000048947 */ /* 0x000fea0003800000 */
[----:B------:R-:W-:Y:S01]  /*5800*/  BPT.TRAP 0x1 ;  /* 0x000000040000795c */ /* 0x000fe20000300000 */
.L_x_2212:
[----:B-1----:R-:W-:Y:S05]  /*5810*/  @P1 BRA `(.L_x_2213) ;  /* 0x0000000000081947 */ /* 0x002fea0003800000 */
[----:B------:R-:W1:Y:S02]  /*5820*/  SYNCS.PHASECHK.TRANS64.TRYWAIT P1, [UR61+0x38830], R3 ;  /* 0x03883003ff0075a7 */ /* 0x000e64000802017d */
[----:B-1----:R-:W-:Y:S05]  /*5830*/  @!P1 BRA `(.L_x_2214) ;  /* 0x000000fc003c9947 */ /* 0x002fea0003800000 */
.L_x_2213:
        /* <DEDUP_REMOVED lines=23> */
[----:B------:R-:W-:Y:S01]  /*59b0*/  UIADD3 UR58, UR4, 0x80, URZ ;  /* 0x00000080043a7890 */ /* 0x000fe2000fffe03f */
[-C--:B------:R-:W-:Y:S01]  /*59c0*/  FMUL.FTZ R28, R28, R0.reuse ;  /* 0x000000001c1c7220 */ /* 0x080fe20000410000 */
        /* <DEDUP_REMOVED lines=57> */
[----:B------:R-:W-:Y:S01]  /*5d60*/  UIADD3 UR58, UR4, 0x100, URZ ;  /* 0x00000100043a7890 */ /* 0x000fe2000fffe03f */
[-C--:B------:R-:W-:Y:S01]  /*5d70*/  FMUL.FTZ R109, R109, R0.reuse ;  /* 0x000000006d6d7220 */ /* 0x080fe20000410000 */
[----:B------:R-:W-:Y:S01]  /*5d80*/  UMOV UR56, UR6 ;  /* 0x0000000600387c82 */ /* 0x000fe20008000000 */
[----:B------:R-:W-:Y:S01]  /*5d90*/  UMOV UR57, UR7 ;  /* 0x0000000700397c82 */ /* 0x000fe20008000000 */
        /* <DEDUP_REMOVED lines=95> */
[----:B------:R-:W-:Y:S01]  /*6390*/  UIADD3 UR58, UR4, 0x200, URZ ;  /* 0x00000200043a7890 */ /* 0x000fe2000fffe03f */
[----:B------:R-:W-:Y:S01]  /*63a0*/  UMOV UR56, UR6 ;  /* 0x0000000600387c82 */ /* 0x000fe20008000000 */
[----:B------:R-:W-:Y:S01]  /*63b0*/  UMOV UR57, UR7 ;  /* 0x0000000700397c82 */ /* 0x000fe20008000000 */
[----:B------:R-:W-:Y:S01]  /*63c0*/  UMOV UR59, 0x40000040 ;  /* 0x40000040003b7882 */ /* 0x000fe20000000000 */
        /* <DEDUP_REMOVED lines=141> */
[----:B------:R-:W-:Y:S02]  /*6ca0*/  UIADD3 UR10, UR4, 0x986, URZ ;  /* 0x00000986040a7890 */ /* 0x000fe4000fffe03f */
        /* <DEDUP_REMOVED lines=23> */
[----:B------:R-:W-:Y:S02]  /*6e20*/  R2UR UR14, R6 ;  /* 0x00000000060e72ca */ /* 0x000fe400000e0000 */
[----:B------:R-:W-:-:S11]  /*6e30*/  R2UR UR15, R7 ;  /* 0x00000000070f72ca */ /* 0x000fd600000e0000 */
[----:B------:R-:W-:Y:S02]  /*6e40*/  UMOV UR56, UR14 ;  /* 0x0000000e00387c82 */ /* 0x000fe40008000000 */
[----:B------:R-:W-:Y:S01]  /*6e50*/  UMOV UR57, UR15 ;  /* 0x0000000f00397c82 */ /* 0x000fe20008000000 */
[----:B------:R-:W-:Y:S01]  /*6e60*/  UMOV UR5, UR15 ;  /* 0x0000000f00057c82 */ /* 0x000fe20008000000 */
        /* <DEDUP_REMOVED lines=22> */
[----:B------:R-:W-:Y:S03]  /*6fd0*/  HGMMA.64x16x16.F32 R152, gdesc[UR16], R152, gsb0 ;  /* 0x00200000109879f0 */ /* 0x000fe60008000898 */
        /* <DEDUP_REMOVED lines=215> */
.L_x_2215:
[----:B------:R-:W-:Y:S02]  /*7d50*/  R2UR UR4, R16 ;  /* 0x00000000100472ca */ /* 0x000fe400000e0000 */
[----:B------:R-:W-:-:S11]  /*7d60*/  R2UR UR5, R229 ;  /* 0x00000000e50572ca */ /* 0x000fd600000e0000 */
[----:B------:R-:W-:Y:S02]  /*7d70*/  ULEA UR4, UR37, UR4, 0x3 ;  /* 0x0000000425047291 */ /* 0x000fe4000f8e183f */
[----:B------:R-:W-:-:S05]  /*7d80*/  IMAD.U32 R0, RZ, RZ, UR5 ;  /* 0x00000005ff007e24 */ /* 0x000fca000f8e00ff */
[----:B------:R-:W-:-:S04]  /*7d90*/  SHF.L.U32 R0, R0, 0x1f, RZ ;  /* 0x0000001f00007819 */ /* 0x000fc800000006ff */
[----:B------:R2:W3:Y:S01]  /*7da0*/  SYNCS.PHASECHK.TRANS64.TRYWAIT P1, [UR4+0x38850], R0 ;  /* 0x03885000ff0075a7 */ /* 0x0004e20008020144 */
[----:B------:R-:W-:Y:S05]  /*7db0*/  @!P0 BRA `(.L_x_2216) ;  /* 0x0000000000048947 */ /* 0x000fea0003800000 */
[----:B------:R-:W-:Y:S01]  /*7dc0*/  BPT.TRAP 0x1 ;  /* 0x000000040000795c */ /* 0x000fe20000300000 */
.L_x_2216:
[----:B---3--:R-:W-:Y:S05]  /*7dd0*/  @P1 BRA `(.L_x_2217) ;  /* 0x0000000000081947 */ /* 0x008fea0003800000 */
[----:B------:R-:W3:Y:S02]  /*7de0*/  SYNCS.PHASECHK.TRANS64.TRYWAIT P1, [UR4+0x38850], R0 ;  /* 0x03885000ff0075a7 */ /* 0x000ee40008020144 */
[----:B---3--:R-:W-:Y:S05]  /*7df0*/  @!P1 BRA `(.L_x_2218) ;  /* 0x000000d400e49947 */ /* 0x008fea0003800000 */
.L_x_2217:
[----:B------:R-:W-:Y:S01]  /*7e00*/  R2UR UR5, R16 ;  /* 0x00000000100572ca */ /* 0x000fe200000e0000 */
[----:B------:R-:W-:Y:S01]  /*7e10*/  WARPGROUP.ARRIVE ;  /* 0x00000000000079c5 */ /* 0x000fe20000000000 */
[----:B------:R-:W-:-:S11]  /*7e20*/  UMOV UR7, 0x40000040 ;  /* 0x4000004000077882 */ /* 0x000fd60000000000 */
[----:B------:R-:W-:-:S04]  /*7e30*/  UIADD3 UR5, UR5, 0x400, URZ ;  /* 0x0000040005057890 */ /* 0x000fc8000fffe03f */
        /* <DEDUP_REMOVED lines=33> */
.L_x_2219:
[----:B------:R-:W-:Y:S01]  /*8050*/  R2UR UR6, R212 ;  /* 0x00000000d40672ca */ /* 0x000fe200000e0000 */
[----:B------:R-:W4:Y:S01]  /*8060*/  LDC R193, c[0x0][0x2f0] ;  /* 0x0000bc00ffc17b82 */ /* 0x000f220000000800 */
[----:B------:R-:W-:Y:S01]  /*8070*/  R2UR UR5, R213 ;  /* 0x00000000d50572ca */ /* 0x000fe200000e0000 */
[----:B------:R-:W-:Y:S01]  /*8080*/  IMAD.MOV.U32 R195, RZ, RZ, -0x2 ;  /* 0xfffffffeffc37424 */ /* 0x000fe200078e00ff */
[----:B------:R-:W-:Y:S01]  /*8090*/  R2UR UR7, R23 ;  /* 0x00000000170772ca */ /* 0x000fe200000e0000 */
[----:B------:R-:W-:-:S08]  /*80a0*/  UIADD3 UR61, UR61, 0x38840, URZ ;  /* 0x000388403d3d7890 */ /* 0x000fd0000fffe03f */
[----:B------:R-:W-:Y:S02]  /*80b0*/  UISETP.NE.AND UP0, UPT, UR6, URZ, UPT ;  /* 0x0000003f0600728c */ /* 0x000fe4000bf05270 */
[----:B--23--:R-:W-:Y:S01]  /*80c0*/  VIADD R0, R215, UR5 ;  /* 0x00000005d7007c36 */ /* 0x00cfe20008000000 */
[----:B------:R-:W-:-:S03]  /*80d0*/  ULDC UR6, c[0x0][0x288] ;  /* 0x0000a20000067ab9 */ /* 0x000fc60000000800 */
[----:B------:R-:W-:Y:S02]  /*80e0*/  PLOP3.LUT P1, PT, PT, PT, UP0, 0x80, 0x0 ;  /* 0x000000000000781c */ /* 0x000fe40003f2f008 */
[----:B------:R-:W-:-:S03]  /*80f0*/  PLOP3.LUT P2, PT, PT, PT, UP0, 0x80, 0x0 ;  /* 0x000000000000781c */ /* 0x000fc60003f4f008 */
[----:B------:R-:W-:-:S08]  /*8100*/  @UP0 ULDC UR5, c[0x0][0x44c] ;  /* 0x0001130000050ab9 */ /* 0x000fd00000000800 */
[----:B------:R-:W-:Y:S01]  /*8110*/  @P1 IMAD.HI.U32 R2, R0, UR5, RZ ;  /* 0x0000000500021c27 */ /* 0x000fe2000f8e00ff */
[----:B------:R-:W-:-:S04]  /*8120*/  @UP0 ULDC UR5, c[0x0][0x450] ;  /* 0x0001140000050ab9 */ /* 0x000fc80000000800 */
[----:B------:R-:W-:Y:S01]  /*8130*/  @P2 SHF.R.U32.HI R0, RZ, UR5, R2 ;  /* 0x00000005ff002c19 */ /* 0x000fe20008011602 */
[----:B------:R-:W-:Y:S02]  /*8140*/  UMOV UR5, 0x1 ;  /* 0x0000000100057882 */ /* 0x000fe40000000000 */
[----:B------:R-:W-:Y:S02]  /*8150*/  UIMAD UR5, UR60, -0x50, UR5 ;  /* 0xffffffb03c0578a4 */ /* 0x000fe4000f8e0205 */
[----:B01----:R-:W0:Y:S04]  /*8160*/  SHFL.IDX PT, R3, R0, RZ, 0x1c1f ;  /* 0x001c1fff00037589 */ /* 0x003e2800000e0000 */
[----:B------:R-:W-:Y:S01]  /*8170*/  IMAD R2, R214, R195, UR5 ;  /* 0x00000005d6027e24 */ /* 0x000fe2000f8e02c3 */
[----:B------:R-:W-:-:S03]  /*8180*/  ULDC UR5, c[0x0][0x988] ;  /* 0x0002620000057ab9 */ /* 0x000fc60000000800 */
[----:B----4-:R-:W-:-:S05]  /*8190*/  IMAD R2, R193, UR7, R2 ;  /* 0x00000007c1027c24 */ /* 0x010fca000f8e0202 */
[----:B0-----:R-:W-:-:S04]  /*81a0*/  IADD3 R3, R3, -UR6, R2 ;  /* 0x8000000603037c10 */ /* 0x001fc8000fffe002 */
[C---:B------:R-:W-:Y:S02]  /*81b0*/  ISETP.GT.AND P1, PT, R3.reuse, RZ, PT ;  /* 0x000000ff0300720c */ /* 0x040fe40003f24270 */
[C---:B------:R-:W-:Y:S02]  /*81c0*/  ISETP.GT.AND P2, PT, R3.reuse, 0x1, PT ;  /* 0x000000010300780c */ /* 0x040fe40003f44270 */
[----:B------:R-:W-:Y:S02]  /*81d0*/  FSEL R184, R184, -INF , P1 ;  /* 0xff800000b8b87808 */ /* 0x000fe40000800000 */
        /* <DEDUP_REMOVED lines=56> */
[----:B------:R-:W0:Y:S02]  /*8560*/  SHFL.IDX PT, R3, R0, 0x1, 0x1c1f ;  /* 0x003c1f0000037f89 */ /* 0x000e2400000e0000 */
[----:B------:R-:W-:-:S05]  /*8570*/  FMNMX.FTZ R192, R157, R4, !PT ;  /* 0x000000049dc07209 */ /* 0x000fca0007810000 */
[----:B------:R-:W1:Y:S01]  /*8580*/  SHFL.BFLY PT, R193, R192, 0x2, 0x1f ;  /* 0x0c401f00c0c17f89 */ /* 0x000e6200000e0000 */
[----:B0-----:R-:W-:Y:S01]  /*8590*/  IADD3 R2, R3, -UR6, R2 ;  /* 0x8000000603027c10 */ /* 0x001fe2000fffe002 */
[----:B------:R-:W0:Y:S03]  /*85a0*/  S2UR UR6, SR_CgaCtaId ;  /* 0x00000000000679c3 */ /* 0x000e260000008800 */
[C---:B------:R-:W-:Y:S02]  /*85b0*/  ISETP.GT.AND P1, PT, R2.reuse, RZ, PT ;  /* 0x000000ff0200720c */ /* 0x040fe40003f24270 */
[----:B------:R-:W-:Y:S02]  /*85c0*/  ISETP.GT.AND P2, PT, R2, 0x1, PT ;  /* 0x000000010200780c */ /* 0x000fe40003f44270 */
[----:B-1----:R-:W-:Y:S02]  /*85d0*/  FMNMX.FTZ R193, R192, R193, !PT ;  /* 0x000000c1c0c17209 */ /* 0x002fe40007810000 */
[----:B------:R-:W-:-:S02]  /*85e0*/  FSEL R186, R186, -INF , P1 ;  /* 0xff800000baba7808 */ /* 0x000fc40000800000 */
[----:B------:R-:W-:Y:S01]  /*85f0*/  ISETP.GT.AND P1, PT, R2, 0x8, PT ;  /* 0x000000080200780c */ /* 0x000fe20003f24270 */
[----:B------:R-:W1:Y:S01]  /*8600*/  SHFL.BFLY PT, R194, R193, 0x1, 0x1f ;  /* 0x0c201f00c1c27f89 */ /* 0x000e6200000e0000 */
[----:B------:R-:W-:Y:S02]  /*8610*/  FSEL R187, R187, -INF , P2 ;  /* 0xff800000bbbb7808 */ /* 0x000fe40001000000 */
[----:B------:R-:W-:Y:S02]  /*8620*/  FMNMX.FTZ R4, R186, R21, !PT ;  /* 0x00000015ba047209 */ /* 0x000fe40007810000 */
[----:B------:R-:W-:Y:S02]  /*8630*/  ISETP.GT.AND P2, PT, R2, 0x9, PT ;  /* 0x000000090200780c */ /* 0x000fe40003f44270 */
[----:B------:R-:W-:Y:S02]  /*8640*/  FSEL R190, R190, -INF , P1 ;  /* 0xff800000bebe7808 */ /* 0x000fe40000800000 */
[----:B------:R-:W-:-:S02]  /*8650*/  FMNMX.FTZ R3, R187, R4, !PT ;  /* 0x00000004bb037209 */ /* 0x000fc40007810000 */
[----:B------:R-:W-:Y:S01]  /*8660*/  FSEL R191, R191, -INF , P2 ;  /* 0xff800000bfbf7808 */ /* 0x000fe20001000000 */
[----:B0-----:R-:W-:Y:S01]  /*8670*/  UPRMT UR61, UR6, 0x654, UR61 ;  /* 0x00000654063d7896 */ /* 0x001fe2000800003d */
[----:B------:R-:W-:Y:S02]  /*8680*/  ISETP.GT.AND P1, PT, R2, 0x10, PT ;  /* 0x000000100200780c */ /* 0x000fe40003f24270 */
[----:B------:R-:W-:Y:S02]  /*8690*/  FMNMX.FTZ R0, R190, R3, !PT ;  /* 0x00000003be007209 */ /* 0x000fe40007810000 */
[----:B------:R-:W-:Y:S02]  /*86a0*/  ISETP.GT.AND P2, PT, R2, 0x11, PT ;  /* 0x000000110200780c */ /* 0x000fe40003f44270 */
[----:B------:R-:W-:Y:S02]  /*86b0*/  FSEL R178, R178, -INF , P1 ;  /* 0xff800000b2b27808 */ /* 0x000fe40000800000 */
[----:B------:R-:W-:Y:S01]  /*86c0*/  FMNMX.FTZ R3, R191, R0, !PT ;  /* 0x00000000bf037209 */ /* 0x000fe20007810000 */
[----:B------:R-:W-:Y:S01]  /*86d0*/  SYNCS.ARRIVE.TRANS64.RED.A1T0 RZ, [UR61], RZ ;  /* 0x000000ffffff79a7 */ /* 0x000fe2000810043d */
[----:B------:R-:W-:-:S02]  /*86e0*/  ISETP.GT.AND P3, PT, R2, 0x18, PT ;  /* 0x000000180200780c */ /* 0x000fc40003f64270 */
[----:B-1----:R-:W-:Y:S02]  /*86f0*/  FMNMX.FTZ R4, R193, R194, !PT ;  /* 0x000000c2c1047209 */ /* 0x002fe40007810000 */
[----:B------:R-:W-:Y:S02]  /*8700*/  FSEL R179, R179, -INF , P2 ;  /* 0xff800000b3b37808 */ /* 0x000fe40001000000 */
[----:B------:R-:W-:Y:S01]  /*8710*/  FMNMX.FTZ R0, R178, R3, !PT ;  /* 0x00000003b2007209 */ /* 0x000fe20007810000 */
[C---:B------:R-:W-:Y:S01]  /*8720*/  FMUL.FTZ R192, R4.reuse, UR5 ;  /* 0x0000000504c07c20 */ /* 0x040fe20008410000 */
[----:B------:R-:W-:Y:S02]  /*8730*/  FSETP.NEU.FTZ.AND P1, PT, R4, -INF , PT ;  /* 0xff8000000400780b */ /* 0x000fe40003f3d000 */
[----:B------:R-:W-:Y:S02]  /*8740*/  ISETP.GT.AND P4, PT, R2, 0x19, PT ;  /* 0x000000190200780c */ /* 0x000fe40003f84270 */
[----:B------:R-:W-:-:S02]  /*8750*/  FSEL R182, R182, -INF , P3 ;  /* 0xff800000b6b67808 */ /* 0x000fc40001800000 */
[----:B------:R-:W-:Y:S02]  /*8760*/  FMNMX.FTZ R3, R179, R0, !PT ;  /* 0x00000000b3037209 */ /* 0x000fe40007810000 */
[----:B------:R-:W-:Y:S02]  /*8770*/  FSEL R0, R192, RZ, P1 ;  /* 0x000000ffc0007208 */ /* 0x000fe40000800000 */
[----:B------:R-:W-:Y:S02]  /*8780*/  ISETP.GT.AND P2, PT, R2, 0x20, PT ;  /* 0x000000200200780c */ /* 0x000fe40003f44270 */
[----:B------:R-:W-:Y:S01]  /*8790*/  FSEL R183, R183, -INF , P4 ;  /* 0xff800000b7b77808 */ /* 0x000fe20002000000 */
[--C-:B------:R-:W-:Y:S01]  /*87a0*/  FFMA.FTZ R208, R184, UR5, -R0.reuse ;  /* 0x00000005b8d07c23 */ /* 0x100fe20008010800 */
[----:B------:R-:W-:Y:S01]  /*87b0*/  FMNMX.FTZ R192, R182, R3, !PT ;  /* 0x00000003b6c07209 */ /* 0x000fe20007810000 */
[--C-:B------:R-:W-:Y:S01]  /*87c0*/  FFMA.FTZ R185, R185, UR5, -R0.reuse ;  /* 0x00000005b9b97c23 */ /* 0x100fe20008010800 */
[----:B------:R-:W-:Y:S01]  /*87d0*/  ISETP.GT.AND P3, PT, R2, 0x21, PT ;  /* 0x000000210200780c */ /* 0x000fe20003f64270 */
[--C-:B------:R-:W-:Y:S01]  /*87e0*/  FFMA.FTZ R210, R188, UR5, -R0.reuse ;  /* 0x00000005bcd27c23 */ /* 0x100fe20008010800 */
        /* <DEDUP_REMOVED lines=16> */
[----:B------:R-:W-:Y:S01]  /*88f0*/  FSEL R184, R175, -INF , P3 ;  /* 0xff800000afb87808 */ /* 0x000fe20001800000 */
[--C-:B------:R-:W-:Y:S01]  /*8900*/  FFMA.FTZ R176, R181, UR5, -R0.reuse ;  /* 0x00000005b5b07c23 */ /* 0x100fe20008010800 */
[----:B------:R-:W-:Y:S01]  /*8910*/  ISETP.GT.AND P2, PT, R2, 0x30, PT ;  /* 0x000000300200780c */ /* 0x000fe20003f44270 */
[----:B------:R0:W-:Y:S01]  /*8920*/  MUFU.EX2 R175, R185 ;  /* 0x000000b900af7308 */ /* 0x0001e20000000800 */
[----:B------:R-:W-:Y:S01]  /*8930*/  FMNMX.FTZ R3, R174, R3, !PT ;  /* 0x00000003ae037209 */ /* 0x000fe20007810000 */
[--C-:B------:R-:W-:Y:S01]  /*8940*/  FFMA.FTZ R202, R172, UR5, -R0.reuse ;  /* 0x00000005acca7c23 */ /* 0x100fe20008010800 */
[----:B------:R-:W-:Y:S01]  /*8950*/  ISETP.GT.AND P3, PT, R2, 0x31, PT ;  /* 0x000000310200780c */ /* 0x000fe20003f64270 */
[--C-:B------:R-:W-:Y:S01]  /*8960*/  FFMA.FTZ R196, R160, UR5, -R0.reuse ;  /* 0x00000005a0c47c23 */ /* 0x100fe20008010800 */
[----:B------:R-:W-:Y:S01]  /*8970*/  FSEL R162, R162, -INF , P2 ;  /* 0xff800000a2a27808 */ /* 0x000fe20001000000 */
[--C-:B------:R-:W-:Y:S01]  /*8980*/  FFMA.FTZ R198, R164, UR5, -R0.reuse ;  /* 0x00000005a4c67c23 */ /* 0x100fe20008010800 */
[----:B------:R-:W-:Y:S01]  /*8990*/  FMNMX.FTZ R3, R184, R3, !PT ;  /* 0x00000003b8037209 */ /* 0x000fe20007810000 */
[----:B------:R-:W-:Y:S01]  /*89a0*/  FFMA.FTZ R153, R157, UR5, -R0 ;  /* 0x000000059d997c23 */ /* 0x000fe20008010800 */
[----:B------:R-:W-:Y:S01]  /*89b0*/  ISETP.GT.AND P2, PT, R2, 0x38, PT ;  /* 0x000000380200780c */ /* 0x000fe20003f44270 */
[----:B------:R-:W-:Y:S01]  /*89c0*/  MUFU.EX2 R208, R208 ;  /* 0x000000d000d07308 */ /* 0x000fe20000000800 */
[----:B------:R-:W-:-:S02]  /*89d0*/  FSEL R163, R163, -INF , P3 ;  /* 0xff800000a3a37808 */ /* 0x000fc40001800000 */
[----:B------:R-:W-:Y:S02]  /*89e0*/  FMNMX.FTZ R188, R162, R3, !PT ;  /* 0x00000003a2bc7209 */ /* 0x000fe40007810000 */
[----:B------:R-:W-:Y:S02]  /*89f0*/  ISETP.GT.AND P3, PT, R2, 0x39, PT ;  /* 0x000000390200780c */ /* 0x000fe40003f64270 */
[----:B0-----:R-:W-:Y:S01]  /*8a00*/  FSEL R185, R166, -INF , P2 ;  /* 0xff800000a6b97808 */ /* 0x001fe20001000000 */
[----:B------:R-:W-:Y:S01]  /*8a10*/  FFMA.FTZ R166, R189, UR5, -R0 ;  /* 0x00000005bda67c23 */ /* 0x000fe20008010800 */
[----:B------:R-:W-:Y:S01]  /*8a20*/  FMNMX.FTZ R188, R163, R188, !PT ;  /* 0x000000bca3bc7209 */ /* 0x000fe20007810000 */
[----:B------:R-:W-:Y:S01]  /*8a30*/  MUFU.EX2 R210, R210 ;  /* 0x000000d200d27308 */ /* 0x000fe20000000800 */
[----:B------:R-:W-:Y:S02]  /*8a40*/  FSEL R167, R167, -INF , P3 ;  /* 0xff800000a7a77808 */ /* 0x000fe40001800000 */
[----:B------:R-:W-:-:S02]  /*8a50*/  ISETP.GT.AND P2, PT, R2, 0x40, PT ;  /* 0x000000400200780c */ /* 0x000fc40003f44270 */
[----:B------:R-:W-:Y:S02]  /*8a60*/  FMNMX.FTZ R188, R185, R188, !PT ;  /* 0x000000bcb9bc7209 */ /* 0x000fe40007810000 */
[----:B------:R-:W-:Y:S01]  /*8a70*/  ISETP.GT.AND P3, PT, R2, 0x41, PT ;  /* 0x000000410200780c */ /* 0x000fe20003f64270 */
[----:B------:R-:W-:Y:S01]  /*8a80*/  MUFU.EX2 R166, R166 ;  /* 0x000000a600a67308 */ /* 0x000fe20000000800 */
[----:B------:R-:W-:Y:S02]  /*8a90*/  FSEL R154, R154, -INF , P2 ;  /* 0xff8000009a9a7808 */ /* 0x000fe40001000000 */
[----:B------:R-:W-:Y:S02]  /*8aa0*/  FMNMX.FTZ R3, R167, R188, !PT ;  /* 0x000000bca7037209 */ /* 0x000fe40007810000 */
[----:B------:R-:W-:Y:S02]  /*8ab0*/  ISETP.GT.AND P2, PT, R2, 0x48, PT ;  /* 0x000000480200780c */ /* 0x000fe40003f44270 */
[----:B------:R-:W-:Y:S01]  /*8ac0*/  FSEL R188, R155, -INF , P3 ;  /* 0xff8000009bbc7808 */ /* 0x000fe20001800000 */
[----:B------:R-:W-:Y:S01]  /*8ad0*/  FFMA.FTZ R155, R165, UR5, -R0 ;  /* 0x00000005a59b7c23 */ /* 0x000fe20008010800 */
[----:B------:R-:W-:Y:S01]  /*8ae0*/  FMNMX.FTZ R3, R154, R3, !PT ;  /* 0x000000039a037209 */ /* 0x000fe20007810000 */
[----:B------:R-:W-:Y:S01]  /*8af0*/  MUFU.EX2 R204, R204 ;  /* 0x000000cc00cc7308 */ /* 0x000fe20000000800 */
[----:B------:R-:W-:-:S02]  /*8b00*/  ISETP.GT.AND P3, PT, R2, 0x49, PT ;  /* 0x000000490200780c */ /* 0x000fc40003f64270 */
[----:B------:R-:W-:Y:S01]  /*8b10*/  FSEL R189, R158, -INF , P2 ;  /* 0xff8000009ebd7808 */ /* 0x000fe20001000000 */
[--C-:B------:R-:W-:Y:S01]  /*8b20*/  FFMA.FTZ R158, R161, UR5, -R0.reuse ;  /* 0x00000005a19e7c23 */ /* 0x100fe20008010800 */
[----:B------:R-:W-:Y:S02]  /*8b30*/  FMNMX.FTZ R2, R188, R3, !PT ;  /* 0x00000003bc027209 */ /* 0x000fe40007810000 */
[----:B------:R-:W-:Y:S01]  /*8b40*/  FSEL R193, R159, -INF , P3 ;  /* 0xff8000009fc17808 */ /* 0x000fe20001800000 */
[----:B------:R-:W-:Y:S01]  /*8b50*/  FFMA.FTZ R159, R173, UR5, -R0 ;  /* 0x00000005ad9f7c23 */ /* 0x000fe20008010800 */
[----:B------:R-:W-:Y:S01]  /*8b60*/  FMNMX.FTZ R2, R189, R2, !PT ;  /* 0x00000002bd027209 */ /* 0x000fe20007810000 */
[----:B------:R-:W-:Y:S01]  /*8b70*/  MUFU.EX2 R177, R177 ;  /* 0x000000b100b17308 */ /* 0x000fe20000000800 */
[----:B------:R-:W-:Y:S02]  /*8b80*/  FSEL R165, R4, RZ, P1 ;  /* 0x000000ff04a57208 */ /* 0x000fe40000800000 */
[----:B------:R-:W-:-:S03]  /*8b90*/  FMNMX.FTZ R2, R193, R2, !PT ;  /* 0x00000002c1027209 */ /* 0x000fc60007810000 */
[----:B------:R-:W-:Y:S02]  /*8ba0*/  FADD.FTZ R165, -R165, R228 ;  /* 0x000000e4a5a57221 */ /* 0x000fe40000010100 */
[----:B------:R-:W0:Y:S01]  /*8bb0*/  SHFL.BFLY PT, R3, R2, 0x2, 0x1f ;  /* 0x0c401f0002037f89 */ /* 0x000e2200000e0000 */
[----:B------:R-:W-:Y:S01]  /*8bc0*/  MUFU.EX2 R206, R206 ;  /* 0x000000ce00ce7308 */ /* 0x000fe20000000800 */
[----:B------:R-:W-:-:S07]  /*8bd0*/  FMUL.FTZ R0, R165, UR5 ;  /* 0x00000005a5007c20 */ /* 0x000fce0008410000 */
[----:B------:R-:W1:Y:S08]  /*8be0*/  MUFU.EX2 R0, R0 ;  /* 0x0000000000007308 */ /* 0x000e700000000800 */
[----:B------:R-:W-:Y:S01]  /*8bf0*/  MUFU.EX2 R176, R176 ;  /* 0x000000b000b07308 */ /* 0x000fe20000000800 */
[----:B0-----:R-:W-:-:S07]  /*8c00*/  FMNMX.FTZ R169, R2, R3, !PT ;  /* 0x0000000302a97209 */ /* 0x001fce0007810000 */
[----:B------:R-:W-:Y:S01]  /*8c10*/  MUFU.EX2 R200, R200 ;  /* 0x000000c800c87308 */ /* 0x000fe20000000800 */
[----:B-1----:R-:W-:Y:S01]  /*8c20*/  FFMA.FTZ R18, R0, R18, R208 ;  /* 0x0000001200127223 */ /* 0x002fe200000100d0 */
[----:B------:R-:W0:Y:S06]  /*8c30*/  SHFL.BFLY PT, R2, R169, 0x1, 0x1f ;  /* 0x0c201f00a9027f89 */ /* 0x000e2c00000e0000 */
[----:B------:R-:W-:Y:S08]  /*8c40*/  MUFU.EX2 R168, R168 ;  /* 0x000000a800a87308 */ /* 0x000ff00000000800 */
[----:B------:R-:W-:Y:S08]  /*8c50*/  MUFU.EX2 R202, R202 ;  /* 0x000000ca00ca7308 */ /* 0x000ff00000000800 */
[----:B------:R-:W-:Y:S01]  /*8c60*/  MUFU.EX2 R159, R159 ;  /* 0x0000009f009f7308 */ /* 0x000fe20000000800 */
[----:B0-----:R-:W-:-:S04]  /*8c70*/  FMNMX.FTZ R3, R169, R2, !PT ;  /* 0x00000002a9037209 */ /* 0x001fc80007810000 */
[C---:B------:R-:W-:Y:S01]  /*8c80*/  FSETP.NEU.FTZ.AND P2, PT, R3.reuse, -INF , PT ;  /* 0xff8000000300780b */ /* 0x040fe20003f5d000 */
[C---:B------:R-:W-:Y:S02]  /*8c90*/  FMUL.FTZ R156, R3.reuse, UR5 ;  /* 0x00000005039c7c20 */ /* 0x040fe40008410000 */
[----:B------:R-:W-:Y:S01]  /*8ca0*/  MUFU.EX2 R196, R196 ;  /* 0x000000c400c47308 */ /* 0x000fe20000000800 */
[----:B------:R-:W-:Y:S02]  /*8cb0*/  FSEL R2, R3, RZ, P2 ;  /* 0x000000ff03027208 */ /* 0x000fe40001000000 */
[----:B------:R-:W-:-:S03]  /*8cc0*/  FSEL R156, R156, RZ, P2 ;  /* 0x000000ff9c9c7208 */ /* 0x000fc60001000000 */
[----:B------:R-:W-:Y:S01]  /*8cd0*/  FADD.FTZ R2, -R2, R21 ;  /* 0x0000001502027221 */ /* 0x000fe20000010100 */
[----:B------:R-:W-:Y:S01]  /*8ce0*/  FADD.FTZ R21, R175, R18 ;  /* 0x00000012af157221 */ /* 0x000fe20000010000 */
[--C-:B------:R-:W-:Y:S01]  /*8cf0*/  FFMA.FTZ R209, R186, UR5, -R156.reuse ;  /* 0x00000005bad17c23 */ /* 0x100fe2000801089c */
[--C-:B------:R-:W-:Y:S01]  /*8d00*/  FFMA.FTZ R164, R187, UR5, -R156.reuse ;  /* 0x00000005bba47c23 */ /* 0x100fe2000801089c */
[----:B------:R-:W-:Y:S01]  /*8d10*/  FMUL.FTZ R2, R2, UR5 ;  /* 0x0000000502027c20 */ /* 0x000fe20008410000 */
[--C-:B------:R-:W-:Y:S01]  /*8d20*/  FFMA.FTZ R211, R190, UR5, -R156.reuse ;  /* 0x00000005bed37c23 */ /* 0x100fe2000801089c */
[--C-:B------:R-:W-:Y:S01]  /*8d30*/  FFMA.FTZ R161, R191, UR5, -R156.reuse ;  /* 0x00000005bfa17c23 */ /* 0x100fe2000801089c */
[--C-:B------:R-:W-:Y:S01]  /*8d40*/  FFMA.FTZ R205, R178, UR5, -R156.reuse ;  /* 0x00000005b2cd7c23 */ /* 0x100fe2000801089c */
[----:B------:R-:W-:Y:S01]  /*8d50*/  MUFU.EX2 R209, R209 ;  /* 0x000000d100d17308 */ /* 0x000fe20000000800 */
[--C-:B------:R-:W-:Y:S01]  /*8d60*/  FFMA.FTZ R160, R179, UR5, -R156.reuse ;  /* 0x00000005b3a07c23 */ /* 0x100fe2000801089c */
[--C-:B------:R-:W-:Y:S01]  /*8d70*/  FFMA.FTZ R207, R182, UR5, -R156.reuse ;  /* 0x00000005b6cf7c23 */ /* 0x100fe2000801089c */
[--C-:B------:R-:W-:Y:S01]  /*8d80*/  FFMA.FTZ R157, R183, UR5, -R156.reuse ;  /* 0x00000005b79d7c23 */ /* 0x100fe2000801089c */
[----:B------:R-:W-:Y:S01]  /*8d90*/  FADD.FTZ R21, R210, R21 ;  /* 0x00000015d2157221 */ /* 0x000fe20000010000 */
[--C-:B------:R-:W-:Y:S01]  /*8da0*/  FFMA.FTZ R201, R170, UR5, -R156.reuse ;  /* 0x00000005aac97c23 */ /* 0x100fe2000801089c */
[--C-:B------:R-:W-:Y:S01]  /*8db0*/  FFMA.FTZ R169, R171, UR5, -R156.reuse ;  /* 0x00000005aba97c23 */ /* 0x100fe2000801089c */
[--C-:B------:R-:W-:Y:S01]  /*8dc0*/  FFMA.FTZ R197, R162, UR5, -R156.reuse ;  /* 0x00000005a2c57c23 */ /* 0x100fe2000801089c */
        /* <DEDUP_REMOVED lines=10> */
[----:B------:R-:W-:-:S03]  /*8e70*/  FFMA.FTZ R162, R167, UR5, -R156 ;  /* 0x00000005a7a27c23 */ /* 0x000fc6000801089c */
[----:B------:R-:W-:-:S03]  /*8e80*/  FADD.FTZ R21, R206, R21 ;  /* 0x00000015ce157221 */ /* 0x000fc60000010000 */
[----:B------:R-:W2:Y:S01]  /*8e90*/  MUFU.EX2 R211, R211 ;  /* 0x000000d300d37308 */ /* 0x000ea20000000800 */
[----:B0-----:R-:W-:-:S07]  /*8ea0*/  FFMA.FTZ R5, R2, R5, R209 ;  /* 0x0000000502057223 */ /* 0x001fce00000100d1 */
        /* <DEDUP_REMOVED lines=10> */
[----:B------:R-:W-:Y:S01]  /*8f50*/  FADD.FTZ R5, R176, R21 ;  /* 0x00000015b0057221 */ /* 0x000fe20000010000 */
[--C-:B------:R-:W-:Y:S01]  /*8f60*/  FFMA.FTZ R21, R154, UR5, -R156.reuse ;  /* 0x000000059a157c23 */ /* 0x100fe2000801089c */
[--C-:B------:R-:W-:Y:S01]  /*8f70*/  FFMA.FTZ R154, R188, UR5, -R156.reuse ;  /* 0x00000005bc9a7c23 */ /* 0x100fe2000801089c */
[----:B------:R-:W-:Y:S01]  /*8f80*/  FFMA.FTZ R156, R193, UR5, -R156 ;  /* 0x00000005c19c7c23 */ /* 0x000fe2000801089c */
[----:B------:R-:W-:Y:S02]  /*8f90*/  FADD.FTZ R5, R200, R5 ;  /* 0x00000005c8057221 */ /* 0x000fe40000010000 */
[----:B------:R-:W2:Y:S01]  /*8fa0*/  MUFU.EX2 R201, R201 ;  /* 0x000000c900c97308 */ /* 0x000ea20000000800 */
[----:B0-----:R-:W-:Y:S01]  /*8fb0*/  FADD.FTZ R18, R207, R18 ;  /* 0x00000012cf127221 */ /* 0x001fe20000010000 */
[----:B------:R-:W-:-:S04]  /*8fc0*/  FADD.FTZ R5, R168, R5 ;  /* 0x00000005a8057221 */ /* 0x000fc80000010000 */
[----:B------:R-:W-:Y:S02]  /*8fd0*/  FADD.FTZ R170, R202, R5 ;  /* 0x00000005caaa7221 */ /* 0x000fe40000010000 */
[----:B------:R-:W0:Y:S01]  /*8fe0*/  MUFU.EX2 R169, R169 ;  /* 0x000000a900a97308 */ /* 0x000e220000000800 */
[----:B-1----:R-:W-:Y:S01]  /*8ff0*/  FADD.FTZ R18, R157, R18 ;  /* 0x000000129d127221 */ /* 0x002fe20000010000 */
[----:B------:R-:W-:-:S04]  /*9000*/  FADD.FTZ R5, R159, R170 ;  /* 0x000000aa9f057221 */ /* 0x000fc80000010000 */
[----:B------:R-:W-:Y:S02]  /*9010*/  FADD.FTZ R5, R196, R5 ;  /* 0x00000005c4057221 */ /* 0x000fe40000010000 */
        /* <DEDUP_REMOVED lines=38> */
.L_x_2220:
[----:B------:R-:W0:Y:S01]  /*9280*/  S2UR UR7, SR_CgaCtaId ;  /* 0x00000000000779c3 */ /* 0x000e220000008800 */
[----:B------:R-:W-:Y:S01]  /*9290*/  R2UR UR6, R20 ;  /* 0x00000000140672ca */ /* 0x000fe200000e0000 */
[----:B------:R-:W-:Y:S01]  /*92a0*/  UIADD3 UR4, UR4, 0x38860, URZ ;  /* 0x0003886004047890 */ /* 0x000fe2000fffe03f */
[----:B------:R-:W-:Y:S01]  /*92b0*/  F2FP.F16.F32.PACK_AB R193, R154, R21 ;  /* 0x000000159ac1723e */ /* 0x000fe200000000ff */
[----:B------:R-:W-:Y:S01]  /*92c0*/  UMOV UR37, UR36 ;  /* 0x0000002400257c82 */ /* 0x000fe20008000000 */
[----:B------:R-:W-:Y:S01]  /*92d0*/  F2FP.F16.F32.PACK_AB R208, R175, R208 ;  /* 0x000000d0afd0723e */ /* 0x000fe200000000ff */
[----:B------:R-:W-:Y:S01]  /*92e0*/  IMAD.MOV.U32 R21, RZ, RZ, R3 ;  /* 0x000000ffff157224 */ /* 0x000fe200078e0003 */
[----:B------:R-:W-:Y:S01]  /*92f0*/  F2FP.F16.F32.PACK_AB R209, R164, R209 ;  /* 0x000000d1a4d1723e */ /* 0x000fe200000000ff */
[----:B------:R-:W-:Y:S01]  /*9300*/  IMAD.MOV.U32 R228, RZ, RZ, R4 ;  /* 0x000000ffffe47224 */ /* 0x000fe200078e0004 */
[----:B------:R-:W-:Y:S02]  /*9310*/  F2FP.F16.F32.PACK_AB R210, R166, R210 ;  /* 0x000000d2a6d2723e */ /* 0x000fe400000000ff */
[----:B------:R-:W-:-:S02]  /*9320*/  F2FP.F16.F32.PACK_AB R211, R161, R211 ;  /* 0x000000d3a1d3723e */ /* 0x000fc400000000ff */
[----:B------:R-:W-:Y:S01]  /*9330*/  F2FP.F16.F32.PACK_AB R204, R177, R204 ;  /* 0x000000ccb1cc723e */ /* 0x000fe200000000ff */
[----:B------:R-:W-:Y:S01]  /*9340*/  UISETP.GT.AND UP0, UPT, UR60, UR6, UPT ;  /* 0x000000063c00728c */ /* 0x000fe2000bf04270 */
[----:B------:R-:W-:Y:S01]  /*9350*/  F2FP.F16.F32.PACK_AB R205, R160, R205 ;  /* 0x000000cda0cd723e */ /* 0x000fe200000000ff */
[----:B------:R-:W-:Y:S01]  /*9360*/  UIADD3 UR60, UR60, -0x1, URZ ;  /* 0xffffffff3c3c7890 */ /* 0x000fe2000fffe03f */
[----:B------:R-:W-:Y:S02]  /*9370*/  F2FP.F16.F32.PACK_AB R206, R176, R206 ;  /* 0x000000ceb0ce723e */ /* 0x000fe400000000ff */
[----:B------:R-:W-:Y:S02]  /*9380*/  F2FP.F16.F32.PACK_AB R207, R157, R207 ;  /* 0x000000cf9dcf723e */ /* 0x000fe400000000ff */
[----:B------:R-:W-:Y:S02]  /*9390*/  PLOP3.LUT P1, PT, PT, PT, UP0, 0x80, 0x0 ;  /* 0x000000000000781c */ /* 0x000fe40003f2f008 */
[----:B------:R-:W-:Y:S01]  /*93a0*/  F2FP.F16.F32.PACK_AB R200, R168, R200 ;  /* 0x000000c8a8c8723e */ /* 0x000fe200000000ff */
[----:B0-----:R-:W-:Y:S01]  /*93b0*/  UPRMT UR4, UR7, 0x654, UR4 ;  /* 0x0000065407047896 */ /* 0x001fe20008000004 */
[----:B------:R-:W-:-:S02]  /*93c0*/  F2FP.F16.F32.PACK_AB R201, R169, R201 ;  /* 0x000000c9a9c9723e */ /* 0x000fc400000000ff */
[----:B------:R-:W-:Y:S02]  /*93d0*/  F2FP.F16.F32.PACK_AB R202, R159, R202 ;  /* 0x000000ca9fca723e */ /* 0x000fe400000000ff */
[----:B------:R-:W-:Y:S02]  /*93e0*/  F2FP.F16.F32.PACK_AB R203, R165, R203 ;  /* 0x000000cba5cb723e */ /* 0x000fe400000000ff */
[----:B------:R-:W-:Y:S02]  /*93f0*/  F2FP.F16.F32.PACK_AB R196, R158, R196 ;  /* 0x000000c49ec4723e */ /* 0x000fe400000000ff */
[----:B------:R-:W-:Y:S01]  /*9400*/  SYNCS.ARRIVE.TRANS64.RED.A1T0 RZ, [UR4], RZ ;  /* 0x000000ffffff79a7 */ /* 0x000fe20008100404 */
[----:B------:R-:W-:Y:S02]  /*9410*/  R2UR UR4, R17 ;  /* 0x00000000110472ca */ /* 0x000fe400000e0000 */
[----:B------:R-:W-:Y:S02]  /*9420*/  F2FP.F16.F32.PACK_AB R197, R163, R197 ;  /* 0x000000c5a3c5723e */ /* 0x000fe400000000ff */
[----:B------:R-:W-:-:S02]  /*9430*/  F2FP.F16.F32.PACK_AB R198, R155, R198 ;  /* 0x000000c69bc6723e */ /* 0x000fc400000000ff */
[----:B------:R-:W-:Y:S02]  /*9440*/  F2FP.F16.F32.PACK_AB R199, R162, R199 ;  /* 0x000000c7a2c7723e */ /* 0x000fe400000000ff */
[----:B------:R-:W-:Y:S02]  /*9450*/  F2FP.F16.F32.PACK_AB R192, R152, R192 ;  /* 0x000000c098c0723e */ /* 0x000fe400000000ff */
[----:B------:R-:W-:Y:S02]  /*9460*/  F2FP.F16.F32.PACK_AB R194, R153, R194 ;  /* 0x000000c299c2723e */ /* 0x000fe400000000ff */
[----:B------:R-:W-:Y:S01]  /*9470*/  F2FP.F16.F32.PACK_AB R195, R156, R195 ;  /* 0x000000c39cc3723e */ /* 0x000fe200000000ff */
[----:B------:R-:W-:Y:S01]  /*9480*/  IMAD.U32 R229, RZ, RZ, UR4 ;  /* 0x00000004ffe57e24 */ /* 0x000fe2000f8e00ff */
[----:B------:R-:W-:Y:S06]  /*9490*/  @P1 BRA `(.L_x_2221) ;  /* 0xffffffc000941947 */ /* 0x000fec000383ffff */
.L_x_2210:
[----:B------:R-:W-:-:S13]  /*94a0*/  ISETP.LE.AND P1, PT, RZ, UR60, PT ;  /* 0x0000003cff007c0c */ /* 0x000fda000bf23270 */
[----:B------:R-:W-:Y:S05]  /*94b0*/  @!P1 BRA `(.L_x_2222) ;  /* 0x0000003800b89947 */ /* 0x000fea0003800000 */
[----:B------:R-:W-:Y:S01]  /*94c0*/  R2UR UR61, R17 ;  /* 0x00000000113d72ca */ /* 0x000fe200000e0000 */
[----:B------:R-:W-:Y:S01]  /*94d0*/  IMAD.MOV.U32 R20, RZ, RZ, R3 ;  /* 0x000000ffff147224 */ /* 0x000fe200078e0003 */
[----:B------:R-:W-:Y:S01]  /*94e0*/  UMOV UR37, UR36 ;  /* 0x0000002400257c82 */ /* 0x000fe20008000000 */
[----:B------:R-:W-:-:S12]  /*94f0*/  IMAD.MOV.U32 R21, RZ, RZ, R4 ;  /* 0x000000ffff157224 */ /* 0x000fd800078e0004 */
.L_x_2233:
[----:B------:R-:W-:-:S04]  /*9500*/  UIADD3 UR36, UR37, 0x1, URZ ;  /* 0x0000000125247890 */ /* 0x000fc8000fffe03f */
[----:B------:R-:W-:-:S04]  /*9510*/  UISETP.NE.AND UP0, UPT, UR36, 0x2, UPT ;  /* 0x000000022400788c */ /* 0x000fc8000bf05270 */
[----:B------:R-:W-:Y:S02]  /*9520*/  USEL UR4, URZ, 0x1, UP0 ;  /* 0x000000013f047887 */ /* 0x000fe40008000000 */
[----:B------:R-:W-:Y:S02]  /*9530*/  USEL UR36, UR36, URZ, UP0 ;  /* 0x0000003f24247287 */ /* 0x000fe40008000000 */
[----:B------:R-:W-:-:S06]  /*9540*/  ULOP3.LUT UR4, UR61, UR4, URZ, 0x3c, !UPT ;  /* 0x000000043d047292 */ /* 0x000fcc000f8e3c3f */
[----:B------:R-:W-:Y:S01]  /*9550*/  IMAD.U32 R17, RZ, RZ, UR4 ;  /* 0x00000004ff117e24 */ /* 0x000fe2000f8e00ff */
[----:B------:R-:W-:Y:S06]  /*9560*/  @!P0 BRA `(.L_x_2223) ;  /* 0x0000000000048947 */ /* 0x000fec0003800000 */
[----:B------:R-:W-:Y:S01]  /*9570*/  BPT.TRAP 0x1 ;  /* 0x000000040000795c */ /* 0x000fe20000300000 */
.L_x_2223:
[----:B------:R-:W-:Y:S02]  /*9580*/  R2UR UR4, R16 ;  /* 0x00000000100472ca */ /* 0x000fe400000e0000 */
[----:B------:R-:W-:-:S11]  /*9590*/  R2UR UR5, R17 ;  /* 0x00000000110572ca */ /* 0x000fd600000e0000 */
[----:B------:R-:W-:Y:S02]  /*95a0*/  ULEA UR4, UR36, UR4, 0x3 ;  /* 0x0000000424047291 */ /* 0x000fe4000f8e183f */
[----:B------:R-:W-:-:S05]  /*95b0*/  IMAD.U32 R3, RZ, RZ, UR5 ;  /* 0x00000005ff037e24 */ /* 0x000fca000f8e00ff */
[----:B------:R-:W-:-:S04]  /*95c0*/  SHF.L.U32 R3, R3, 0x1f, RZ ;  /* 0x0000001f03037819 */ /* 0x000fc800000006ff */
[----:B------:R0:W1:Y:S01]  /*95d0*/  SYNCS.PHASECHK.TRANS64.TRYWAIT P1, [UR4+0x38830], R3 ;  /* 0x03883003ff0075a7 */ /* 0x0000620008020144 */
[----:B------:R-:W-:Y:S05]  /*95e0*/  @!P0 BRA `(.L_x_2224) ;  /* 0x0000000000048947 */ /* 0x000fea0003800000 */
[----:B------:R-:W-:Y:S01]  /*95f0*/  BPT.TRAP 0x1 ;  /* 0x000000040000795c */ /* 0x000fe20000300000 */
.L_x_2224:
[----:B-1----:R-:W-:Y:S05]  /*9600*/  @P1 BRA `(.L_x_2225) ;  /* 0x0000000000081947 */ /* 0x002fea0003800000 */
[----:B------:R-:W1:Y:S02]  /*9610*/  SYNCS.PHASECHK.TRANS64.TRYWAIT P1, [UR4+0x38830], R3 ;  /* 0x03883003ff0075a7 */ /* 0x000e640008020144 */
[----:B-1----:R-:W-:Y:S05]  /*9620*/  @!P1 BRA `(.L_x_2226) ;  /* 0x000000bc00f09947 */ /* 0x002fea0003800000 */
.L_x_2225:
        /* <DEDUP_REMOVED lines=618> */
[----:B------:R-:W-:-:S03]  /*bcd0*/  UIADD3 UR6, UR4, 0x886, URZ ;  /* 0x0000088604067890 */ /* 0x000fc6000fffe03f */
        /* <DEDUP_REMOVED lines=37> */
.L_x_2227:
[----:B------:R-:W-:Y:S01]  /*bf30*/  R2UR UR4, R16 ;  /* 0x00000000100472ca */ /* 0x000fe200000e0000 */
[----:B------:R-:W-:-:S05]  /*bf40*/  IMAD.U32 R0, RZ, RZ, UR61 ;  /* 0x0000003dff007e24 */ /* 0x000fca000f8e00ff */
[----:B------:R-:W-:-:S07]  /*bf50*/  SHF.L.U32 R0, R0, 0x1f, RZ ;  /* 0x0000001f00007819 */ /* 0x000fce00000006ff */
[----:B------:R-:W-:-:S09]  /*bf60*/  ULEA UR4, UR37, UR4, 0x3 ;  /* 0x0000000425047291 */ /* 0x000fd2000f8e183f */
[----:B------:R2:W3:Y:S01]  /*bf70*/  SYNCS.PHASECHK.TRANS64.TRYWAIT P1, [UR4+0x38850], R0 ;  /* 0x03885000ff0075a7 */ /* 0x0004e20008020144 */
[----:B------:R-:W-:Y:S05]  /*bf80*/  @!P0 BRA `(.L_x_2228) ;  /* 0x0000000000048947 */ /* 0x000fea0003800000 */
[----:B------:R-:W-:Y:S01]  /*bf90*/  BPT.TRAP 0x1 ;  /* 0x000000040000795c */ /* 0x000fe20000300000 */
.L_x_2228:
[----:B---3--:R-:W-:Y:S05]  /*bfa0*/  @P1 BRA `(.L_x_2229) ;  /* 0x0000000000081947 */ /* 0x008fea0003800000 */
[----:B------:R-:W3:Y:S02]  /*bfb0*/  SYNCS.PHASECHK.TRANS64.TRYWAIT P1, [UR4+0x38850], R0 ;  /* 0x03885000ff0075a7 */ /* 0x000ee40008020144 */
[----:B---3--:R-:W-:Y:S05]  /*bfc0*/  @!P1 BRA `(.L_x_2230) ;  /* 0x0000009400a09947 */ /* 0x008fea0003800000 */
.L_x_2229:
        /* <DEDUP_REMOVED lines=37> */
.L_x_2231:
[----:B---3--:R-:W-:Y:S01]  /*c220*/  FMNMX.FTZ R2, R186, R20, !PT ;  /* 0x00000014ba027209 */ /* 0x008fe20007810000 */
[----:B------:R-:W-:Y:S01]  /*c230*/  ULDC UR5, c[0x0][0x988] ;  /* 0x0002620000057ab9 */ /* 0x000fe20000000800 */
[----:B--2---:R-:W-:Y:S01]  /*c240*/  FMNMX.FTZ R0, R184, R21, !PT ;  /* 0x00000015b8007209 */ /* 0x004fe20007810000 */
[----:B------:R-:W2:Y:S01]  /*c250*/  S2UR UR7, SR_CgaCtaId ;  /* 0x00000000000779c3 */ /* 0x000ea20000008800 */
[----:B------:R-:W-:Y:S02]  /*c260*/  FMNMX.FTZ R23, R187, R2, !PT ;  /* 0x00000002bb177209 */ /* 0x000fe40007810000 */
[----:B01----:R-:W-:Y:S02]  /*c270*/  FMNMX.FTZ R3, R185, R0, !PT ;  /* 0x00000000b9037209 */ /* 0x003fe40007810000 */
        /* <DEDUP_REMOVED lines=36> */
[----:B------:R-:W-:Y:S01]  /*c4c0*/  R2UR UR6, R16 ;  /* 0x00000000100672ca */ /* 0x000fe200000e0000 */
[----:B------:R-:W0:Y:S04]  /*c4d0*/  SHFL.BFLY PT, R193, R2, 0x2, 0x1f ;  /* 0x0c401f0002c17f89 */ /* 0x000e2800000e0000 */
[----:B------:R-:W1:Y:S08]  /*c4e0*/  SHFL.BFLY PT, R3, R0, 0x2, 0x1f ;  /* 0x0c401f0000037f89 */ /* 0x000e7000000e0000 */
[----:B------:R-:W-:-:S04]  /*c4f0*/  ULEA UR6, UR36, UR6, 0x3 ;  /* 0x0000000624067291 */ /* 0x000fc8000f8e183f */
[----:B------:R-:W-:-:S04]  /*c500*/  UIADD3 UR6, UR6, 0x38840, URZ ;  /* 0x0003884006067890 */ /* 0x000fc8000fffe03f */
[----:B--2---:R-:W-:Y:S01]  /*c510*/  UPRMT UR6, UR7, 0x654, UR6 ;  /* 0x0000065407067896 */ /* 0x004fe20008000006 */
[----:B0-----:R-:W-:Y:S02]  /*c520*/  FMNMX.FTZ R193, R2, R193, !PT ;  /* 0x000000c102c17209 */ /* 0x001fe40007810000 */
[----:B-1----:R-:W-:-:S03]  /*c530*/  FMNMX.FTZ R23, R0, R3, !PT ;  /* 0x0000000300177209 */ /* 0x002fc60007810000 */
[----:B------:R-:W0:Y:S03]  /*c540*/  SHFL.BFLY PT, R192, R193, 0x1, 0x1f ;  /* 0x0c201f00c1c07f89 */ /* 0x000e2600000e0000 */
[----:B------:R-:W-:Y:S01]  /*c550*/  SYNCS.ARRIVE.TRANS64.RED.A1T0 RZ, [UR6], RZ ;  /* 0x000000ffffff79a7 */ /* 0x000fe20008100406 */
[----:B------:R-:W1:Y:S01]  /*c560*/  SHFL.BFLY PT, R4, R23, 0x1, 0x1f ;  /* 0x0c201f0017047f89 */ /* 0x000e6200000e0000 */
[----:B0-----:R-:W-:Y:S02]  /*c570*/  FMNMX.FTZ R3, R193, R192, !PT ;  /* 0x000000c0c1037209 */ /* 0x001fe40007810000 */
[----:B-1----:R-:W-:-:S03]  /*c580*/  FMNMX.FTZ R4, R23, R4, !PT ;  /* 0x0000000417047209 */ /* 0x002fc60007810000 */
[----:B------:R-:W-:-:S04]  /*c590*/  FADD.FTZ R20, -R3, R20 ;  /* 0x0000001403147221 */ /* 0x000fc80000010100 */
[----:B------:R-:W-:Y:S01]  /*c5a0*/  FMUL.FTZ R2, R20, UR5 ;  /* 0x0000000514027c20 */ /* 0x000fe20008410000 */
[C---:B------:R-:W-:Y:S01]  /*c5b0*/  FMUL.FTZ R20, R4.reuse, UR5 ;  /* 0x0000000504147c20 */ /* 0x040fe20008410000 */
[----:B------:R-:W-:-:S03]  /*c5c0*/  FADD.FTZ R21, -R4, R21 ;  /* 0x0000001504157221 */ /* 0x000fc60000010100 */
[--C-:B------:R-:W-:Y:S01]  /*c5d0*/  FFMA.FTZ R192, R152, UR5, -R20.reuse ;  /* 0x0000000598c07c23 */ /* 0x100fe20008010814 */
[----:B------:R-:W-:Y:S01]  /*c5e0*/  FMUL.FTZ R152, R3, UR5 ;  /* 0x0000000503987c20 */ /* 0x000fe20008410000 */
[--C-:B------:R-:W-:Y:S01]  /*c5f0*/  FFMA.FTZ R208, R184, UR5, -R20.reuse ;  /* 0x00000005b8d07c23 */ /* 0x100fe20008010814 */
[----:B------:R-:W-:Y:S01]  /*c600*/  FMUL.FTZ R21, R21, UR5 ;  /* 0x0000000515157c20 */ /* 0x000fe20008410000 */
[----:B------:R-:W-:Y:S01]  /*c610*/  FFMA.FTZ R185, R185, UR5, -R20 ;  /* 0x00000005b9b97c23 */ /* 0x000fe20008010814 */
[----:B------:R-:W-:Y:S01]  /*c620*/  FFMA.FTZ R209, R186, UR5, -R152 ;  /* 0x00000005bad17c23 */ /* 0x000fe20008010898 */
[----:B------:R-:W-:Y:S01]  /*c630*/  FFMA.FTZ R206, R180, UR5, -R20 ;  /* 0x00000005b4ce7c23 */ /* 0x000fe20008010814 */
[----:B------:R-:W-:Y:S01]  /*c640*/  FFMA.FTZ R180, R187, UR5, -R152 ;  /* 0x00000005bbb47c23 */ /* 0x000fe20008010898 */
[----:B------:R0:W-:Y:S01]  /*c650*/  MUFU.EX2 R0, R21 ;  /* 0x0000001500007308 */ /* 0x0001e20000000800 */
[----:B------:R-:W-:Y:S01]  /*c660*/  FFMA.FTZ R210, R188, UR5, -R20 ;  /* 0x00000005bcd27c23 */ /* 0x000fe20008010814 */
[----:B------:R-:W-:Y:S01]  /*c670*/  FFMA.FTZ R211, R190, UR5, -R152 ;  /* 0x00000005bed37c23 */ /* 0x000fe20008010898 */
[--C-:B------:R-:W-:Y:S01]  /*c680*/  FFMA.FTZ R200, R168, UR5, -R20.reuse ;  /* 0x00000005a8c87c23 */ /* 0x100fe20008010814 */
[--C-:B------:R-:W-:Y:S01]  /*c690*/  FFMA.FTZ R184, R189, UR5, -R20.reuse ;  /* 0x00000005bdb87c23 */ /* 0x100fe20008010814 */
[----:B------:R-:W-:Y:S01]  /*c6a0*/  FFMA.FTZ R168, R173, UR5, -R20 ;  /* 0x00000005ada87c23 */ /* 0x000fe20008010814 */
[----:B------:R-:W-:Y:S01]  /*c6b0*/  FFMA.FTZ R173, R191, UR5, -R152 ;  /* 0x00000005bfad7c23 */ /* 0x000fe20008010898 */
[----:B------:R-:W-:Y:S01]  /*c6c0*/  FFMA.FTZ R204, R176, UR5, -R20 ;  /* 0x00000005b0cc7c23 */ /* 0x000fe20008010814 */
[----:B------:R-:W1:Y:S01]  /*c6d0*/  MUFU.EX2 R208, R208 ;  /* 0x000000d000d07308 */ /* 0x000e620000000800 */
[----:B------:R-:W-:Y:S01]  /*c6e0*/  FFMA.FTZ R205, R178, UR5, -R152 ;  /* 0x00000005b2cd7c23 */ /* 0x000fe20008010898 */
[--C-:B------:R-:W-:Y:S01]  /*c6f0*/  FFMA.FTZ R177, R177, UR5, -R20.reuse ;  /* 0x00000005b1b17c23 */ /* 0x100fe20008010814 */
[----:B------:R-:W-:Y:S01]  /*c700*/  FFMA.FTZ R202, R172, UR5, -R20 ;  /* 0x00000005acca7c23 */ /* 0x000fe20008010814 */
[--C-:B------:R-:W-:Y:S01]  /*c710*/  FFMA.FTZ R172, R179, UR5, -R152.reuse ;  /* 0x00000005b3ac7c23 */ /* 0x100fe20008010898 */
[----:B------:R-:W-:Y:S01]  /*c720*/  FFMA.FTZ R207, R182, UR5, -R152 ;  /* 0x00000005b6cf7c23 */ /* 0x000fe20008010898 */
[--C-:B0-----:R-:W-:Y:S01]  /*c730*/  FFMA.FTZ R21, R153, UR5, -R20.reuse ;  /* 0x0000000599157c23 */ /* 0x101fe20008010814 */
[--C-:B------:R-:W-:Y:S01]  /*c740*/  FFMA.FTZ R176, R181, UR5, -R20.reuse ;  /* 0x00000005b5b07c23 */ /* 0x100fe20008010814 */
[----:B------:R-:W-:Y:S01]  /*c750*/  MUFU.EX2 R2, R2 ;  /* 0x0000000200027308 */ /* 0x000fe20000000800 */
[----:B------:R-:W-:Y:S01]  /*c760*/  FFMA.FTZ R23, R165, UR5, -R20 ;  /* 0x00000005a5177c23 */ /* 0x000fe20008010814 */
[--C-:B------:R-:W-:Y:S01]  /*c770*/  FFMA.FTZ R165, R183, UR5, -R152.reuse ;  /* 0x00000005b7a57c23 */ /* 0x100fe20008010898 */
[----:B------:R-:W-:Y:S01]  /*c780*/  FFMA.FTZ R201, R170, UR5, -R152 ;  /* 0x00000005aac97c23 */ /* 0x000fe20008010898 */
[--C-:B------:R-:W-:Y:S01]  /*c790*/  FFMA.FTZ R169, R169, UR5, -R20.reuse ;  /* 0x00000005a9a97c23 */ /* 0x100fe20008010814 */
[----:B------:R-:W-:Y:S01]  /*c7a0*/  FFMA.FTZ R198, R164, UR5, -R20 ;  /* 0x00000005a4c67c23 */ /* 0x000fe20008010814 */
[----:B------:R-:W-:Y:S01]  /*c7b0*/  FFMA.FTZ R164, R171, UR5, -R152 ;  /* 0x00000005aba47c23 */ /* 0x000fe20008010898 */
[----:B------:R-:W-:Y:S01]  /*c7c0*/  FFMA.FTZ R194, R156, UR5, -R20 ;  /* 0x000000059cc27c23 */ /* 0x000fe20008010814 */
[----:B------:R-:W0:Y:S01]  /*c7d0*/  MUFU.EX2 R209, R209 ;  /* 0x000000d100d17308 */ /* 0x000e220000000800 */
[----:B-1----:R-:W-:Y:S01]  /*c7e0*/  FFMA.FTZ R18, R0, R18, R208 ;  /* 0x0000001200127223 */ /* 0x002fe200000100d0 */
[----:B------:R-:W-:Y:S01]  /*c7f0*/  FFMA.FTZ R203, R174, UR5, -R152 ;  /* 0x00000005aecb7c23 */ /* 0x000fe20008010898 */
[--C-:B------:R-:W-:Y:S01]  /*c800*/  FFMA.FTZ R196, R160, UR5, -R20.reuse ;  /* 0x00000005a0c47c23 */ /* 0x100fe20008010814 */
[----:B------:R-:W-:Y:S01]  /*c810*/  FFMA.FTZ R160, R161, UR5, -R20 ;  /* 0x00000005a1a07c23 */ /* 0x000fe20008010814 */
[--C-:B------:R-:W-:Y:S01]  /*c820*/  FFMA.FTZ R161, R175, UR5, -R152.reuse ;  /* 0x00000005afa17c23 */ /* 0x100fe20008010898 */
[----:B------:R-:W-:Y:S01]  /*c830*/  FFMA.FTZ R197, R162, UR5, -R152 ;  /* 0x00000005a2c57c23 */ /* 0x000fe20008010898 */
[----:B------:R-:W-:Y:S01]  /*c840*/  FFMA.FTZ R20, R157, UR5, -R20 ;  /* 0x000000059d147c23 */ /* 0x000fe20008010814 */
[----:B------:R-:W1:Y:S01]  /*c850*/  MUFU.EX2 R185, R185 ;  /* 0x000000b900b97308 */ /* 0x000e620000000800 */
[--C-:B------:R-:W-:Y:S01]  /*c860*/  FFMA.FTZ R157, R163, UR5, -R152.reuse ;  /* 0x00000005a39d7c23 */ /* 0x100fe20008010898 */
[--C-:B------:R-:W-:Y:S01]  /*c870*/  FFMA.FTZ R193, R154, UR5, -R152.reuse ;  /* 0x000000059ac17c23 */ /* 0x100fe20008010898 */
[--C-:B------:R-:W-:Y:S01]  /*c880*/  FFMA.FTZ R199, R166, UR5, -R152.reuse ;  /* 0x00000005a6c77c23 */ /* 0x100fe20008010898 */
[----:B------:R-:W-:-:S04]  /*c890*/  FFMA.FTZ R195, R158, UR5, -R152 ;  /* 0x000000059ec37c23 */ /* 0x000fc80008010898 */
        /* <DEDUP_REMOVED lines=20> */
[----:B------:R-:W-:-:S06]  /*c9e0*/  FFMA.FTZ R156, R167, UR5, -R152 ;  /* 0x00000005a79c7c23 */ /* 0x000fcc0008010898 */
        /* <DEDUP_REMOVED lines=60> */
.L_x_2232:
[----:B------:R-:W0:Y:S01]  /*cdb0*/  S2UR UR6, SR_CgaCtaId ;  /* 0x00000000000679c3 */ /* 0x000e220000008800 */
[----:B------:R-:W-:Y:S01]  /*cdc0*/  UIADD3 UR4, UR4, 0x38860, URZ ;  /* 0x0003886004047890 */ /* 0x000fe2000fffe03f */
[----:B------:R-:W-:Y:S01]  /*cdd0*/  ISETP.LT.AND P1, PT, RZ, UR60, PT ;  /* 0x0000003cff007c0c */ /* 0x000fe2000bf21270 */
[----:B------:R-:W-:Y:S01]  /*cde0*/  UIADD3 UR60, UR60, -0x1, URZ ;  /* 0xffffffff3c3c7890 */ /* 0x000fe2000fffe03f */
[----:B------:R-:W-:Y:S01]  /*cdf0*/  R2UR UR61, R17 ;  /* 0x00000000113d72ca */ /* 0x000fe200000e0000 */
[----:B------:R-:W-:Y:S01]  /*ce00*/  UMOV UR37, UR36 ;  /* 0x0000002400257c82 */ /* 0x000fe20008000000 */
        /* <DEDUP_REMOVED lines=16> */
[----:B------:R-:W-:Y:S02]  /*cf10*/  F2FP.F16.F32.PACK_AB R203, R161, R203 ;  /* 0x000000cba1cb723e */ /* 0x000fe400000000ff */
[----:B------:R-:W-:Y:S02]  /*cf20*/  F2FP.F16.F32.PACK_AB R196, R160, R196 ;  /* 0x000000c4a0c4723e */ /* 0x000fe400000000ff */
[----:B------:R-:W-:-:S02]  /*cf30*/  F2FP.F16.F32.PACK_AB R197, R157, R197 ;  /* 0x000000c59dc5723e */ /* 0x000fc400000000ff */
[----:B------:R-:W-:Y:S02]  /*cf40*/  F2FP.F16.F32.PACK_AB R198, R23, R198 ;  /* 0x000000c617c6723e */ /* 0x000fe400000000ff */
[----:B------:R-:W-:Y:S02]  /*cf50*/  F2FP.F16.F32.PACK_AB R199, R156, R199 ;  /* 0x000000c79cc7723e */ /* 0x000fe400000000ff */
[----:B------:R-:W-:Y:S02]  /*cf60*/  F2FP.F16.F32.PACK_AB R193, R153, R193 ;  /* 0x000000c199c1723e */ /* 0x000fe400000000ff */
[----:B------:R-:W-:Y:S02]  /*cf70*/  F2FP.F16.F32.PACK_AB R195, R152, R195 ;  /* 0x000000c398c3723e */ /* 0x000fe400000000ff */
[----:B------:R-:W-:Y:S01]  /*cf80*/  MOV R20, R3 ;  /* 0x0000000300147202 */ /* 0x000fe20000000f00 */
[----:B------:R-:W-:Y:S06]  /*cf90*/  @P1 BRA `(.L_x_2233) ;  /* 0xffffffc400581947 */ /* 0x000fec000383ffff */
.L_x_2222:
        /* <DEDUP_REMOVED lines=131> */
.L_x_2234:
        /* <DEDUP_REMOVED lines=8> */
.L_x_2235:
[----:B-1----:R-:W-:Y:S05]  /*d850*/  @P1 BRA `(.L_x_2236) ;  /* 0x0000000000081947 */ /* 0x002fea0003800000 */
[----:B------:R-:W1:Y:S02]  /*d860*/  SYNCS.PHASECHK.TRANS64.TRYWAIT P1, [UR7+0x38850], R0 ;  /* 0x03885000ff0075a7 */ /* 0x000e640008020147 */
[----:B-1----:R-:W-:Y:S05]  /*d870*/  @!P1 BRA `(.L_x_2237) ;  /* 0x0000007c008c9947 */ /* 0x002fea0003800000 */
.L_x_2236:
[----:B------:R-:W-:Y:S01]  /*d880*/  R2UR UR4, R16 ;  /* 0x00000000100472ca */ /* 0x000fe200000e0000 */
[----:B------:R-:W-:Y:S01]  /*d890*/  WARPGROUP.ARRIVE ;  /* 0x00000000000079c5 */ /* 0x000fe20000000000 */
[----:B------:R-:W-:Y:S01]  /*d8a0*/  UMOV UR11, 0x40000040 ;  /* 0x40000040000b7882 */ /* 0x000fe20000000000 */
[----:B-1----:R-:W1:Y:S01]  /*d8b0*/  SHFL.BFLY PT, R7, R18, 0x2, 0x1f ;  /* 0x0c401f0012077f89 */ /* 0x002e6200000e0000 */
[----:B------:R-:W-:Y:S02]  /*d8c0*/  IMAD.MOV.U32 R6, RZ, RZ, RZ ;  /* 0x000000ffff067224 */ /* 0x000fe400078e00ff */
[----:B------:R-:W-:Y:S01]  /*d8d0*/  IMAD.U32 R13, RZ, RZ, UR5 ;  /* 0x00000005ff0d7e24 */ /* 0x000fe2000f8e00ff */
[----:B0-----:R-:W0:Y:S06]  /*d8e0*/  SHFL.BFLY PT, R0, R5, 0x2, 0x1f ;  /* 0x0c401f0005007f89 */ /* 0x001e2c00000e0000 */
[----:B------:R-:W-:-:S04]  /*d8f0*/  UIADD3 UR4, UR4, 0x400, URZ ;  /* 0x0000040004047890 */ /* 0x000fc8000fffe03f */
[----:B------:R-:W-:-:S04]  /*d900*/  USHF.R.U32.HI UR4, URZ, 0x4, UR4 ;  /* 0x000000043f047899 */ /* 0x000fc80008011604 */
[----:B------:R-:W-:-:S04]  /*d910*/  ULOP3.LUT UR4, UR4, 0x3fff, URZ, 0xc0, !UPT ;  /* 0x00003fff04047892 */ /* 0x000fc8000f8ec03f */
[----:B------:R-:W-:Y:S01]  /*d920*/  ULOP3.LUT UR4, UR4, 0x2800000, URZ, 0xfc, !UPT ;  /* 0x0280000004047892 */ /* 0x000fe2000f8efc3f */
[----:B-1----:R-:W-:-:S03]  /*d930*/  FADD.FTZ R7, R7, R18 ;  /* 0x0000001207077221 */ /* 0x002fc60000010000 */
[----:B------:R-:W-:Y:S01]  /*d940*/  UIMAD UR4, UR36, 0xa00, UR4 ;  /* 0x00000a00240478a4 */ /* 0x000fe2000f8e0204 */
[----:B0-----:R-:W-:Y:S01]  /*d950*/  FADD.FTZ R2, R0, R5 ;  /* 0x0000000500027221 */ /* 0x001fe20000010000 */
[----:B------:R-:W-:Y:S02]  /*d960*/  IMAD.MOV.U32 R5, RZ, RZ, RZ ;  /* 0x000000ffff057224 */ /* 0x000fe400078e00ff */
[----:B------:R-:W-:Y:S01]  /*d970*/  UIADD3 UR6, UR4, 0x80, URZ ;  /* 0x0000008004067890 */ /* 0x000fe2000fffe03f */
[----:B------:R-:W0:Y:S02]  /*d980*/  SHFL.BFLY PT, R0, R7, 0x1, 0x1f ;  /* 0x0c201f0007007f89 */ /* 0x000e2400000e0000 */
[----:B------:R-:W-:Y:S02]  /*d990*/  UMOV UR10, UR4 ;  /* 0x00000004000a7c82 */ /* 0x000fe40008000000 */
[----:B------:R-:W-:Y:S01]  /*d9a0*/  HGMMA.64x256x16.F32 R24, R208, gdesc[UR8].tnspB, R24, gsb0 ;  /* 0x43e00008d0187df0 */ /* 0x000fe20008000818 */
[----:B------:R-:W-:Y:S01]  /*d9b0*/  UMOV UR11, 0x40000040 ;  /* 0x40000040000b7882 */ /* 0x000fe20000000000 */
[----:B------:R-:W-:Y:S01]  /*d9c0*/  UMOV UR10, UR6 ;  /* 0x00000006000a7c82 */ /* 0x000fe20008000000 */
[----:B------:R-:W-:Y:S01]  /*d9d0*/  UIADD3 UR6, UR4, 0x100, URZ ;  /* 0x0000010004067890 */ /* 0x000fe2000fffe03f */
[----:B------:R-:W1:Y:S01]  /*d9e0*/  SHFL.BFLY PT, R9, R2, 0x1, 0x1f ;  /* 0x0c201f0002097f89 */ /* 0x000e6200000e0000 */
[----:B0-----:R-:W-:Y:S01]  /*d9f0*/  FADD.FTZ R11, R7, R0 ;  /* 0x00000000070b7221 */ /* 0x001fe20000010000 */
[----:B------:R-:W-:-:S02]  /*da00*/  IMAD.U32 R7, RZ, RZ, UR5 ;  /* 0x00000005ff077e24 */ /* 0x000fc4000f8e00ff */
[----:B------:R-:W-:Y:S02]  /*da10*/  IMAD.MOV.U32 R0, RZ, RZ, -0x800000 ;  /* 0xff800000ff007424 */ /* 0x000fe400078e00ff */
[----:B------:R-:W-:Y:S01]  /*da20*/  FSETP.NE.FTZ.AND P1, PT, R11, RZ, PT ;  /* 0x000000ff0b00720b */ /* 0x000fe20003f35000 */
[----:B-1----:R-:W-:Y:S01]  /*da30*/  FADD.FTZ R12, R2, R9 ;  /* 0x00000009020c7221 */ /* 0x002fe20000010000 */
[----:B------:R-:W-:-:S04]  /*da40*/  IMAD.MOV.U32 R2, RZ, RZ, -0x800000 ;  /* 0xff800000ff027424 */ /* 0x000fc800078e00ff */
[----:B------:R-:W-:-:S07]  /*da50*/  FSETP.NE.FTZ.AND P2, PT, R12, RZ, PT ;  /* 0x000000ff0c00720b */ /* 0x000fce0003f55000 */
[----:B------:R-:W0:Y:S01]  /*da60*/  @P1 MUFU.LG2 R8, R11 ;  /* 0x0000000b00081308 */ /* 0x000e220000000c00 */
[----:B------:R-:W-:-:S07]  /*da70*/  @P1 FMUL.FTZ R7, R7, 0.69314718246459960938 ;  /* 0x3f31721807071820 */ /* 0x000fce0000410000 */
[----:B------:R-:W1:Y:S01]  /*da80*/  @P2 MUFU.LG2 R9, R12 ;  /* 0x0000000c00092308 */ /* 0x000e620000000c00 */
[----:B------:R-:W-:-:S07]  /*da90*/  @P2 FMUL.FTZ R13, R13, 0.69314718246459960938 ;  /* 0x3f3172180d0d2820 */ /* 0x000fce0000410000 */
        /* <DEDUP_REMOVED lines=32> */
.L_x_2238:
[----:B------:R-:W0:Y:S01]  /*dca0*/  S2UR UR8, SR_CgaCtaId ;  /* 0x00000000000879c3 */ /* 0x000e220000008800 */
[----:B------:R-:W-:Y:S01]  /*dcb0*/  UIADD3 UR4, UR7, 0x38860, URZ ;  /* 0x0003886007047890 */ /* 0x000fe2000fffe03f */
[----:B------:R-:W-:Y:S01]  /*dcc0*/  R2UR UR6, R223 ;  /* 0x00000000df0672ca */ /* 0x000fe200000e0000 */
[----:B------:R-:W-:Y:S01]  /*dcd0*/  UIADD3 UR36, UR36, 0x1, URZ ;  /* 0x0000000124247890 */ /* 0x000fe2000fffe03f */
[----:B------:R-:W-:Y:S01]  /*dce0*/  R2UR UR5, R17 ;  /* 0x00000000110572ca */ /* 0x000fe200000e0000 */
        /* <DEDUP_REMOVED lines=138> */
.L_x_2202:
[----:B------:R-:W0:Y:S08]  /*e590*/  S2UR UR5, SR_CgaCtaId ;  /* 0x00000000000579c3 */ /* 0x000e300000008800 */
[----:B------:R-:W-:Y:S06]  /*e5a0*/  BAR.SYNC.DEFER_BLOCKING 0x5, 0x180 ;  /* 0x0146000000007b1d */ /* 0x000fec0000010000 */
[----:B------:R-:W-:Y:S01]  /*e5b0*/  UMOV UR4, 0x400 ;  /* 0x0000040000047882 */ /* 0x000fe20000000000 */
[----:B------:R-:W-:Y:S01]  /*e5c0*/  BSSY B0, `(.L_x_2239) ;  /* 0x00002a5000007945 */ /* 0x000fe20003800000 */
[----:B0-----:R-:W-:-:S09]  /*e5d0*/  ULEA UR13, UR5, UR4, 0x18 ;  /* 0x00000004050d7291 */ /* 0x001fd2000f8ec03f */
[----:B------:R-:W0:Y:S02]  /*e5e0*/  LDS R4, [UR13+0x388d0] ;  /* 0x0388d00dff047984 */ /* 0x000e240008000800 */
[----:B0-----:R-:W-:Y:S01]  /*e5f0*/  R2UR UR4, R4 ;  /* 0x00000000040472ca */ /* 0x001fe200000e0000 */
[----:B------:R-:W-:Y:S06]  /*e600*/  BAR.ARV 0x4, 0x180 ;  /* 0x0106000000007b1d */ /* 0x000fec0000002000 */
[----:B------:R-:W-:Y:S08]  /*e610*/  @P0 BRA `(.L_x_2240) ;  /* 0x0000001c00700947 */ /* 0x000ff00003800000 */
[----:B------:R-:W0:Y:S01]  /*e620*/  S2UR UR5, SR_SWINHI ;  /* 0x00000000000579c3 */ /* 0x000e220000002f00 */
[----:B------:R-:W-:Y:S01]  /*e630*/  IMAD.MOV.U32 R18, RZ, RZ, 0x2 ;  /* 0x00000002ff127424 */ /* 0x000fe200078e00ff */
[----:B------:R-:W-:Y:S01]  /*e640*/  LEA R156, R222, R22, 0x6 ;  /* 0x00000016de9c7211 */ /* 0x000fe200078e30ff */
[----:B------:R-:W-:Y:S01]  /*e650*/  IMAD.MOV.U32 R157, RZ, RZ, 0x2 ;  /* 0x00000002ff9d7424 */ /* 0x000fe200078e00ff */
[----:B------:R-:W-:-:S04]  /*e660*/  R2UR UR11, R220 ;  /* 0x00000000dc0b72ca */ /* 0x000fc800000e0000 */
[----:B------:R-:W-:Y:S01]  /*e670*/  BAR.SYNC.DEFER_BLOCKING 0x1, 0x100 ;  /* 0x0044000000007b1d */ /* 0x000fe20000010000 */
[----:B------:R-:W-:Y:S02]  /*e680*/  R2UR UR14, R213 ;  /* 0x00000000d50e72ca */ /* 0x000fe400000e0000 */
[----:B------:R-:W-:Y:S02]  /*e690*/  F2FP.F16.F32.PACK_AB R24, R25, R24 ;  /* 0x000000181918723e */ /* 0x000fe400000000ff */
[----:B------:R-:W-:Y:S01]  /*e6a0*/  R2UR UR15, R221 ;  /* 0x00000000dd0f72ca */ /* 0x000fe200000e0000 */
[----:B------:R-:W-:Y:S01]  /*e6b0*/  ULDC.64 UR8, c[0x0][0xb90] ;  /* 0x0002e40000087ab9 */ /* 0x000fe20000000a00 */
[----:B------:R-:W-:Y:S02]  /*e6c0*/  F2FP.F16.F32.PACK_AB R25, R27, R26 ;  /* 0x0000001a1b19723e */ /* 0x000fe400000000ff */
[----:B------:R-:W-:Y:S02]  /*e6d0*/  F2FP.F16.F32.PACK_AB R27, R31, R30 ;  /* 0x0000001e1f1b723e */ /* 0x000fe400000000ff */
[----:B------:R-:W-:Y:S01]  /*e6e0*/  F2FP.F16.F32.PACK_AB R26, R29, R28 ;  /* 0x0000001c1d1a723e */ /* 0x000fe200000000ff */
[----:B------:R-:W-:Y:S01]  /*e6f0*/  USHF.R.S32.HI UR10, URZ, 0x1f, UR11 ;  /* 0x0000001f3f0a7899 */ /* 0x000fe2000801140b */
[----:B------:R-:W-:-:S02]  /*e700*/  F2FP.F16.F32.PACK_AB R161, R162, R161 ;  /* 0x000000a1a2a1723e */ /* 0x000fc400000000ff */
[----:B------:R-:W-:Y:S02]  /*e710*/  F2FP.F16.F32.PACK_AB R162, R149, R148 ;  /* 0x0000009495a2723e */ /* 0x000fe400000000ff */
[----:B------:R-:W-:Y:S01]  /*e720*/  F2FP.F16.F32.PACK_AB R163, R165, R163 ;  /* 0x000000a3a5a3723e */ /* 0x000fe200000000ff */
[----:B------:R-:W-:Y:S01]  /*e730*/  USHF.R.S32.HI UR12, URZ, 0x1f, UR15 ;  /* 0x0000001f3f0c7899 */ /* 0x000fe2000801140f */
[----:B------:R-:W-:Y:S01]  /*e740*/  UMOV UR6, UR13 ;  /* 0x0000000d00067c82 */ /* 0x000fe20008000000 */
[----:B0-----:R-:W-:Y:S01]  /*e750*/  UMOV UR7, UR5 ;  /* 0x0000000500077c82 */ /* 0x001fe20008000000 */
[----:B------:R-:W-:Y:S01]  /*e760*/  UIMAD UR5, UR10, UR8, URZ ;  /* 0x000000080a0572a4 */ /* 0x000fe2000f8e023f */
[----:B------:R-:W-:-:S03]  /*e770*/  IMAD.WIDE R18, R227, R18, UR6 ;  /* 0x00000006e3127e25 */ /* 0x000fc6000f8e0212 */
[----:B------:R-:W-:Y:S01]  /*e780*/  UIMAD UR5, UR11, UR9, UR5 ;  /* 0x000000090b0572a4 */ /* 0x000fe2000f8e0205 */
[----:B------:R-:W-:Y:S01]  /*e790*/  IMAD.WIDE R156, R156, R157, UR6 ;  /* 0x000000069c9c7e25 */ /* 0x000fe2000f8e029d */
[C---:B------:R-:W-:Y:S01]  /*e7a0*/  IADD3 R109, P2, R18.reuse, 0x8020, RZ ;  /* 0x00008020126d7810 */ /* 0x040fe20007f5e0ff */
[----:B------:R-:W-:Y:S01]  /*e7b0*/  UIMAD.WIDE.U32 UR6, UR11, UR8, URZ ;  /* 0x000000080b0672a5 */ /* 0x000fe2000f8e003f */
[C---:B------:R-:W-:Y:S02]  /*e7c0*/  LOP3.LUT R159, R18.reuse, 0x380, RZ, 0xc0, !PT ;  /* 0x00000380129f7812 */ /* 0x040fe400078ec0ff */
[C---:B------:R-:W-:Y:S01]  /*e7d0*/  IADD3 R135, P4, R18.reuse, 0xc040, RZ ;  /* 0x0000c04012877810 */ /* 0x040fe20007f9e0ff */
[----:B------:R-:W-:Y:S01]  /*e7e0*/  IMAD.X R147, RZ, RZ, R19, P2 ;  /* 0x000000ffff937224 */ /* 0x000fe200010e0613 */
[C---:B------:R-:W-:Y:S01]  /*e7f0*/  IADD3 R15, P3, R18.reuse, 0xc060, RZ ;  /* 0x0000c060120f7810 */ /* 0x040fe20007f7e0ff */
[----:B------:R-:W-:Y:S01]  /*e800*/  ULDC.64 UR8, c[0x0][0xb98] ;  /* 0x0002e60000087ab9 */ /* 0x000fe20000000a00 */
[----:B------:R-:W-:Y:S01]  /*e810*/  LOP3.LUT R10, R109, 0x380, RZ, 0xc0, !PT ;  /* 0x000003806d0a7812 */ /* 0x000fe200078ec0ff */
[----:B------:R-:W-:Y:S01]  /*e820*/  UIADD3 UR7, UR7, UR5, URZ ;  /* 0x0000000507077290 */ /* 0x000fe2000fffe03f */
[----:B------:R-:W-:Y:S01]  /*e830*/  SHF.R.U64 R159, R159, 0x3, RZ ;  /* 0x000000039f9f7819 */ /* 0x000fe200000012ff */
[----:B------:R-:W-:Y:S01]  /*e840*/  UIMAD UR5, UR12, UR8, URZ ;  /* 0x000000080c0572a4 */ /* 0x000fe2000f8e023f */
[----:B------:R-:W-:Y:S01]  /*e850*/  LOP3.LUT R134, R135, 0x380, RZ, 0xc0, !PT ;  /* 0x0000038087867812 */ /* 0x000fe200078ec0ff */
[----:B------:R-:W-:Y:S01]  /*e860*/  UIMAD.WIDE.U32 UR6, UR15, UR8, UR6 ;  /* 0x000000080f0672a5 */ /* 0x000fe2000f8e0006 */
[----:B------:R-:W-:Y:S01]  /*e870*/  IADD3 R4, P2, R18, 0x4000, RZ ;  /* 0x0000400012047810 */ /* 0x000fe20007f5e0ff */
[----:B------:R-:W-:Y:S01]  /*e880*/  UIMAD UR5, UR15, UR9, UR5 ;  /* 0x000000090f0572a4 */ /* 0x000fe2000f8e0205 */
[----:B------:R-:W-:-:S02]  /*e890*/  LOP3.LUT R14, R15, 0x380, RZ, 0xc0, !PT ;  /* 0x000003800f0e7812 */ /* 0x000fc400078ec0ff */
[----:B------:R-:W-:Y:S01]  /*e8a0*/  IADD3 R115, P6, R18, 0xc000, RZ ;  /* 0x0000c00012737810 */ /* 0x000fe20007fde0ff */
[--C-:B------:R-:W-:Y:S01]  /*e8b0*/  IMAD.X R127, RZ, RZ, R19.reuse, P2 ;  /* 0x000000ffff7f7224 */ /* 0x100fe200010e0613 */
[----:B------:R-:W-:Y:S01]  /*e8c0*/  SHF.R.U64 R10, R10, 0x3, RZ ;  /* 0x000000030a0a7819 */ /* 0x000fe200000012ff */
[----:B------:R-:W-:Y:S01]  /*e8d0*/  ULDC.64 UR8, c[0x0][0xae8] ;  /* 0x0002ba0000087ab9 */ /* 0x000fe20000000a00 */
[----:B------:R-:W-:Y:S01]  /*e8e0*/  IADD3 R113, P0, R18, 0x8060, RZ ;  /* 0x0000806012717810 */ /* 0x000fe20007f1e0ff */
[--C-:B------:R-:W-:Y:S01]  /*e8f0*/  IMAD.X R143, RZ, RZ, R19.reuse, P6 ;  /* 0x000000ffff8f7224 */ /* 0x100fe200030e0613 */
[----:B------:R-:W-:Y:S01]  /*e900*/  LOP3.LUT R158, R159, R18, RZ, 0x3c, !PT ;  /* 0x000000129f9e7212 */ /* 0x000fe200078e3cff */
[--C-:B------:R-:W-:Y:S01]  /*e910*/  IMAD.MOV.U32 R159, RZ, RZ, R19.reuse ;  /* 0x000000ffff9f7224 */ /* 0x100fe200078e0013 */
[----:B------:R-:W-:Y:S01]  /*e920*/  SHF.R.U64 R134, R134, 0x3, RZ ;  /* 0x0000000386867819 */ /* 0x000fe200000012ff */
[----:B------:R-:W-:Y:S01]  /*e930*/  IMAD.X R151, RZ, RZ, R19, P0 ;  /* 0x000000ffff977224 */ /* 0x000fe200000e0613 */
[----:B------:R-:W-:-:S02]  /*e940*/  SHF.R.U64 R14, R14, 0x3, RZ ;  /* 0x000000030e0e7819 */ /* 0x000fc400000012ff */
[----:B------:R-:W-:Y:S02]  /*e950*/  LOP3.LUT R8, R115, 0x380, RZ, 0xc0, !PT ;  /* 0x0000038073087812 */ /* 0x000fe400078ec0ff */
[----:B------:R-:W-:Y:S02]  /*e960*/  LOP3.LUT R146, R10, R109, RZ, 0x3c, !PT ;  /* 0x0000006d0a927212 */ /* 0x000fe400078e3cff */
[----:B------:R-:W-:Y:S02]  /*e970*/  LOP3.LUT R6, R113, 0x380, RZ, 0xc0, !PT ;  /* 0x0000038071067812 */ /* 0x000fe400078ec0ff */
[----:B------:R-:W-:Y:S02]  /*e980*/  IADD3 R109, P2, R156, 0x7000, RZ ;  /* 0x000070009c6d7810 */ /* 0x000fe40007f5e0ff */
[----:B------:R-:W-:Y:S01]  /*e990*/  LOP3.LUT R134, R134, R135, RZ, 0x3c, !PT ;  /* 0x0000008786867212 */ /* 0x000fe200078e3cff */
[--C-:B------:R-:W-:Y:S01]  /*e9a0*/  IMAD.X R135, RZ, RZ, R19.reuse, P4 ;  /* 0x000000ffff877224 */ /* 0x100fe200020e0613 */
[----:B------:R-:W-:Y:S01]  /*e9b0*/  LOP3.LUT R14, R14, R15, RZ, 0x3c, !PT ;  /* 0x0000000f0e0e7212 */ /* 0x000fe200078e3cff */
[----:B------:R-:W-:Y:S01]  /*e9c0*/  IMAD.X R15, RZ, RZ, R19, P3 ;  /* 0x000000ffff0f7224 */ /* 0x000fe200018e0613 */
[----:B------:R-:W-:-:S02]  /*e9d0*/  SHF.R.U64 R8, R8, 0x3, RZ ;  /* 0x0000000308087819 */ /* 0x000fc400000012ff */
[----:B------:R-:W-:Y:S02]  /*e9e0*/  MOV R159, R158 ;  /* 0x0000009e009f7202 */ /* 0x000fe40000000f00 */
[----:B------:R-:W-:Y:S01]  /*e9f0*/  IADD3 R107, P4, R18, 0x8000, RZ ;  /* 0x00008000126b7810 */ /* 0x000fe20007f9e0ff */
[----:B------:R-:W0:Y:S01]  /*ea00*/  LDC R158, c[0x0][0xbe8] ;  /* 0x0002fa00ff9e7b82 */ /* 0x000e220000000800 */
[----:B------:R-:W-:Y:S01]  /*ea10*/  SHF.R.U64 R6, R6, 0x3, RZ ;  /* 0x0000000306067819 */ /* 0x000fe200000012ff */
[----:B------:R1:W-:Y:S01]  /*ea20*/  STSM.16.M88.4 [R159], R24 ;  /* 0x000000189f007844 */ /* 0x0003e20000000200 */
[----:B------:R-:W-:Y:S01]  /*ea30*/  LOP3.LUT R108, R109, 0x380, RZ, 0xc0, !PT ;  /* 0x000003806d6c7812 */ /* 0x000fe200078ec0ff */
[----:B------:R-:W-:Y:S01]  /*ea40*/  IMAD.X R155, RZ, RZ, R19, P4 ;  /* 0x000000ffff9b7224 */ /* 0x000fe200020e0613 */
[----:B------:R-:W-:Y:S02]  /*ea50*/  IADD3 R21, P3, R18, 0x20, RZ ;  /* 0x0000002012157810 */ /* 0x000fe40007f7e0ff */
[----:B------:R-:W-:-:S02]  /*ea60*/  LOP3.LUT R142, R8, R115, RZ, 0x3c, !PT ;  /* 0x00000073088e7212 */ /* 0x000fc400078e3cff */
[C---:B------:R-:W-:Y:S01]  /*ea70*/  IADD3 R139, P5, R18.reuse, 0xc020, RZ ;  /* 0x0000c020128b7810 */ /* 0x040fe20007fbe0ff */
[--C-:B------:R-:W-:Y:S01]  /*ea80*/  IMAD.X R153, RZ, RZ, R19.reuse, P3 ;  /* 0x000000ffff997224 */ /* 0x100fe200018e0613 */
[----:B------:R-:W-:Y:S02]  /*ea90*/  IADD3 R111, P1, R18, 0x8040, RZ ;  /* 0x00008040126f7810 */ /* 0x000fe40007f3e0ff */
[----:B------:R-:W-:Y:S02]  /*eaa0*/  LOP3.LUT R150, R6, R113, RZ, 0x3c, !PT ;  /* 0x0000007106967212 */ /* 0x000fe400078e3cff */
[----:B------:R-:W-:Y:S01]  /*eab0*/  LOP3.LUT R8, R107, 0x380, RZ, 0xc0, !PT ;  /* 0x000003806b087812 */ /* 0x000fe200078ec0ff */
[----:B------:R-:W-:Y:S01]  /*eac0*/  IMAD.X R131, RZ, RZ, R19, P1 ;  /* 0x000000ffff837224 */ /* 0x000fe200008e0613 */
[----:B------:R-:W-:Y:S02]  /*ead0*/  SHF.R.U64 R108, R108, 0x3, RZ ;  /* 0x000000036c6c7819 */ /* 0x000fe400000012ff */
[----:B------:R-:W-:-:S02]  /*eae0*/  LOP3.LUT R6, R21, 0x380, RZ, 0xc0, !PT ;  /* 0x0000038015067812 */ /* 0x000fc400078ec0ff */
[----:B------:R-:W-:Y:S02]  /*eaf0*/  LOP3.LUT R138, R139, 0x380, RZ, 0xc0, !PT ;  /* 0x000003808b8a7812 */ /* 0x000fe400078ec0ff */
[----:B------:R-:W-:Y:S02]  /*eb00*/  SHF.R.U64 R8, R8, 0x3, RZ ;  /* 0x0000000308087819 */ /* 0x000fe400000012ff */
[----:B------:R-:W-:Y:S01]  /*eb10*/  LOP3.LUT R108, R108, R109, RZ, 0x3c, !PT ;  /* 0x0000006d6c6c7212 */ /* 0x000fe200078e3cff */
[----:B------:R-:W-:Y:S01]  /*eb20*/  IMAD.X R109, RZ, RZ, R157, P2 ;  /* 0x000000ffff6d7224 */ /* 0x000fe200010e069d */
[----:B------:R-:W-:Y:S02]  /*eb30*/  IADD3 R101, P0, R18, 0x4020, RZ ;  /* 0x0000402012657810 */ /* 0x000fe40007f1e0ff */
[----:B------:R-:W-:Y:S02]  /*eb40*/  SHF.R.U64 R6, R6, 0x3, RZ ;  /* 0x0000000306067819 */ /* 0x000fe400000012ff */
[----:B------:R-:W-:Y:S01]  /*eb50*/  IADD3 R23, P1, R18, 0x40, RZ ;  /* 0x0000004012177810 */ /* 0x000fe20007f3e0ff */
[----:B------:R-:W-:Y:S01]  /*eb60*/  IMAD.X R9, RZ, RZ, R19, P0 ;  /* 0x000000ffff097224 */ /* 0x000fe200000e0613 */
[----:B------:R-:W-:-:S02]  /*eb70*/  IADD3 R123, P2, R156, 0xe000, RZ ;  /* 0x0000e0009c7b7810 */ /* 0x000fc40007f5e0ff */
[----:B------:R-:W-:Y:S01]  /*eb80*/  SHF.R.U64 R138, R138, 0x3, RZ ;  /* 0x000000038a8a7819 */ /* 0x000fe200000012ff */
[----:B------:R-:W-:Y:S01]  /*eb90*/  IMAD.X R7, RZ, RZ, R19, P1 ;  /* 0x000000ffff077224 */ /* 0x000fe200008e0613 */
[----:B------:R-:W-:Y:S02]  /*eba0*/  LOP3.LUT R154, R8, R107, RZ, 0x3c, !PT ;  /* 0x0000006b089a7212 */ /* 0x000fe400078e3cff */
[----:B------:R-:W-:Y:S02]  /*ebb0*/  LOP3.LUT R152, R6, R21, RZ, 0x3c, !PT ;  /* 0x0000001506987212 */ /* 0x000fe400078e3cff */
[----:B------:R-:W-:Y:S02]  /*ebc0*/  LOP3.LUT R8, R101, 0x380, RZ, 0xc0, !PT ;  /* 0x0000038065087812 */ /* 0x000fe400078ec0ff */
[----:B------:R-:W-:Y:S02]  /*ebd0*/  LOP3.LUT R6, R23, 0x380, RZ, 0xc0, !PT ;  /* 0x0000038017067812 */ /* 0x000fe400078ec0ff */
[----:B------:R-:W-:-:S02]  /*ebe0*/  LOP3.LUT R122, R123, 0x380, RZ, 0xc0, !PT ;  /* 0x000003807b7a7812 */ /* 0x000fc400078ec0ff */
[----:B------:R-:W-:Y:S02]  /*ebf0*/  LOP3.LUT R138, R138, R139, RZ, 0x3c, !PT ;  /* 0x0000008b8a8a7212 */ /* 0x000fe400078e3cff */
[----:B------:R-:W-:Y:S02]  /*ec00*/  IADD3.X R139, RZ, R19, RZ, P5, !PT ;  /* 0x00000013ff8b7210 */ /* 0x000fe40002ffe4ff */
[----:B------:R-:W-:Y:S02]  /*ec10*/  SHF.R.U64 R8, R8, 0x3, RZ ;  /* 0x0000000308087819 */ /* 0x000fe400000012ff */
[C---:B------:R-:W-:Y:S02]  /*ec20*/  IADD3 R105, P5, R18.reuse, 0x4060, RZ ;  /* 0x0000406012697810 */ /* 0x040fe40007fbe0ff */
[C---:B------:R-:W-:Y:S02]  /*ec30*/  IADD3 R103, P6, R18.reuse, 0x4040, RZ ;  /* 0x0000404012677810 */ /* 0x040fe40007fde0ff */
[----:B------:R-:W-:Y:S01]  /*ec40*/  IADD3 R20, P3, R18, 0x60, RZ ;  /* 0x0000006012147810 */ /* 0x000fe20007f7e0ff */
[--C-:B------:R-:W-:Y:S01]  /*ec50*/  IMAD.X R13, RZ, RZ, R19.reuse, P5 ;  /* 0x000000ffff0d7224 */ /* 0x100fe200028e0613 */
[----:B------:R-:W-:Y:S01]  /*ec60*/  SHF.R.U64 R6, R6, 0x3, RZ ;  /* 0x0000000306067819 */ /* 0x000fe200000012ff */
[--C-:B------:R-:W-:Y:S01]  /*ec70*/  IMAD.X R11, RZ, RZ, R19.reuse, P6 ;  /* 0x000000ffff0b7224 */ /* 0x100fe200030e0613 */
[----:B------:R-:W-:Y:S01]  /*ec80*/  SHF.R.U64 R122, R122, 0x3, RZ ;  /* 0x000000037a7a7819 */ /* 0x000fe200000012ff */
[----:B------:R-:W-:Y:S01]  /*ec90*/  IMAD.X R5, RZ, RZ, R19, P3 ;  /* 0x000000ffff057224 */ /* 0x000fe200018e0613 */
[----:B------:R-:W-:-:S02]  /*eca0*/  LOP3.LUT R8, R8, R101, RZ, 0x3c, !PT ;  /* 0x0000006508087212 */ /* 0x000fc400078e3cff */
[----:B------:R-:W-:Y:S02]  /*ecb0*/  LOP3.LUT R6, R6, R23, RZ, 0x3c, !PT ;  /* 0x0000001706067212 */ /* 0x000fe400078e3cff */
[----:B------:R-:W-:Y:S02]  /*ecc0*/  LOP3.LUT R101, R4, 0x380, RZ, 0xc0, !PT ;  /* 0x0000038004657812 */ /* 0x000fe400078ec0ff */
[----:B------:R-:W-:Y:S01]  /*ecd0*/  LOP3.LUT R122, R122, R123, RZ, 0x3c, !PT ;  /* 0x0000007b7a7a7212 */ /* 0x000fe200078e3cff */
[----:B------:R-:W-:Y:S01]  /*ece0*/  IMAD.X R123, RZ, RZ, R157, P2 ;  /* 0x000000ffff7b7224 */ /* 0x000fe200010e069d */
[----:B------:R-:W-:Y:S02]  /*ecf0*/  LOP3.LUT R23, R20, 0x380, RZ, 0xc0, !PT ;  /* 0x0000038014177812 */ /* 0x000fe400078ec0ff */
[----:B------:R-:W-:Y:S02]  /*ed00*/  IADD3 R19, P3, R156, 0x1000, RZ ;  /* 0x000010009c137810 */ /* 0x000fe40007f7e0ff */
[----:B0-----:R-:W-:-:S02]  /*ed10*/  ISETP.NE.AND P2, PT, R158, 0x1, PT ;  /* 0x000000019e00780c */ /* 0x001fc40003f45270 */
[----:B------:R-:W-:Y:S02]  /*ed20*/  SHF.R.U64 R101, R101, 0x3, RZ ;  /* 0x0000000365657819 */ /* 0x000fe400000012ff */
[----:B------:R-:W-:Y:S02]  /*ed30*/  SHF.R.U64 R23, R23, 0x3, RZ ;  /* 0x0000000317177819 */ /* 0x000fe400000012ff */
[----:B------:R-:W-:Y:S02]  /*ed40*/  LOP3.LUT R18, R19, 0x380, RZ, 0xc0, !PT ;  /* 0x0000038013127812 */ /* 0x000fe400078ec0ff */
[----:B------:R-:W-:Y:S02]  /*ed50*/  LOP3.LUT R12, R111, 0x380, RZ, 0xc0, !PT ;  /* 0x000003806f0c7812 */ /* 0x000fe400078ec0ff */
[----:B------:R-:W-:Y:S02]  /*ed60*/  LOP3.LUT R126, R101, R4, RZ, 0x3c, !PT ;  /* 0x00000004657e7212 */ /* 0x000fe400078e3cff */
[----:B------:R-:W-:-:S02]  /*ed70*/  LOP3.LUT R4, R23, R20, RZ, 0x3c, !PT ;  /* 0x0000001417047212 */ /* 0x000fc400078e3cff */
[----:B------:R-:W-:Y:S02]  /*ed80*/  SHF.R.U64 R18, R18, 0x3, RZ ;  /* 0x0000000312127819 */ /* 0x000fe400000012ff */
[----:B------:R-:W-:Y:S02]  /*ed90*/  SHF.R.U64 R12, R12, 0x3, RZ ;  /* 0x000000030c0c7819 */ /* 0x000fe400000012ff */
[----:B------:R-:W-:Y:S02]  /*eda0*/  MOV R142, R142 ;  /* 0x0000008e008e7202 */ /* 0x000fe40000000f00 */
[----:B------:R-:W-:Y:S02]  /*edb0*/  MOV R143, R4 ;  /* 0x00000004008f7202 */ /* 0x000fe40000000f00 */
[----:B------:R-:W-:Y:S01]  /*edc0*/  LOP3.LUT R18, R18, R19, RZ, 0x3c, !PT ;  /* 0x0000001312127212 */ /* 0x000fe200078e3cff */
[----:B------:R-:W-:Y:S01]  /*edd0*/  IMAD.X R19, RZ, RZ, R157, P3 ;  /* 0x000000ffff137224 */ /* 0x000fe200018e069d */
[----:B------:R-:W-:-:S02]  /*ede0*/  F2FP.F16.F32.PACK_AB R5, R35, R34 ;  /* 0x000000222305723e */ /* 0x000fc400000000ff */
[----:B------:R-:W-:Y:S01]  /*edf0*/  LOP3.LUT R130, R12, R111, RZ, 0x3c, !PT ;  /* 0x0000006f0c827212 */ /* 0x000fe200078e3cff */
[----:B------:R-:W0:Y:S01]  /*ee00*/  @P2 LDC R34, c[0x0][0xbec] ;  /* 0x0002fb00ff222b82 */ /* 0x000e220000000800 */
[----:B------:R-:W-:Y:S02]  /*ee10*/  IADD3 R111, P3, R156, 0x8000, RZ ;  /* 0x000080009c6f7810 */ /* 0x000fe40007f7e0ff */
[----:B------:R-:W-:Y:S02]  /*ee20*/  LOP3.LUT R12, R105, 0x380, RZ, 0xc0, !PT ;  /* 0x00000380690c7812 */ /* 0x000fe400078ec0ff */
[----:B------:R-:W-:Y:S02]  /*ee30*/  LOP3.LUT R110, R111, 0x380, RZ, 0xc0, !PT ;  /* 0x000003806f6e7812 */ /* 0x000fe400078ec0ff */
[----:B------:R-:W-:Y:S01]  /*ee40*/  SHF.R.U64 R12, R12, 0x3, RZ ;  /* 0x000000030c0c7819 */ /* 0x000fe200000012ff */
[----:B------:R-:W2:Y:S01]  /*ee50*/  @P2 LDC R35, c[0x0][0xbf0] ;  /* 0x0002fc00ff232b82 */ /* 0x000ea20000000800 */
[----:B------:R-:W-:-:S02]  /*ee60*/  SHF.R.U64 R110, R110, 0x3, RZ ;  /* 0x000000036e6e7819 */ /* 0x000fc400000012ff */
[----:B------:R-:W-:Y:S02]  /*ee70*/  LOP3.LUT R12, R12, R105, RZ, 0x3c, !PT ;  /* 0x000000690c0c7212 */ /* 0x000fe400078e3cff */
[----:B------:R-:W-:Y:S02]  /*ee80*/  IADD3 R105, P0, R156, 0x5000, RZ ;  /* 0x000050009c697810 */ /* 0x000fe40007f1e0ff */
[----:B------:R-:W-:Y:S01]  /*ee90*/  LOP3.LUT R110, R110, R111, RZ, 0x3c, !PT ;  /* 0x0000006f6e6e7212 */ /* 0x000fe200078e3cff */
[----:B------:R-:W-:Y:S01]  /*eea0*/  IMAD.X R111, RZ, RZ, R157, P3 ;  /* 0x000000ffff6f7224 */ /* 0x000fe200018e069d */
[----:B------:R-:W-:Y:S02]  /*eeb0*/  LOP3.LUT R10, R103, 0x380, RZ, 0xc0, !PT ;  /* 0x00000380670a7812 */ /* 0x000fe400078ec0ff */
[----:B------:R-:W-:Y:S02]  /*eec0*/  IADD3 R30, P3, R156, 0xf000, RZ ;  /* 0x0000f0009c1e7810 */ /* 0x000fe40007f7e0ff */
[----:B------:R-:W-:-:S02]  /*eed0*/  LOP3.LUT R104, R105, 0x380, RZ, 0xc0, !PT ;  /* 0x0000038069687812 */ /* 0x000fc400078ec0ff */
[----:B------:R-:W-:Y:S01]  /*eee0*/  MOV R146, R146 ;  /* 0x0000009200927202 */ /* 0x000fe20000000f00 */
[----:B------:R-:W-:Y:S01]  /*eef0*/  IMAD.X R31, RZ, RZ, R157, P3 ;  /* 0x000000ffff1f7224 */ /* 0x000fe200018e069d */
[----:B------:R-:W-:Y:S02]  /*ef00*/  MOV R147, R6 ;  /* 0x0000000600937202 */ /* 0x000fe40000000f00 */
[----:B------:R-:W-:Y:S02]  /*ef10*/  SHF.R.U64 R10, R10, 0x3, RZ ;  /* 0x000000030a0a7819 */ /* 0x000fe400000012ff */
[----:B------:R-:W-:Y:S02]  /*ef20*/  LOP3.LUT R23, R30, 0x380, RZ, 0xc0, !PT ;  /* 0x000003801e177812 */ /* 0x000fe400078ec0ff */
[----:B------:R-:W-:Y:S01]  /*ef30*/  F2FP.F16.F32.PACK_AB R6, R37, R172 ;  /* 0x000000ac2506723e */ /* 0x000fe200000000ff */
[----:B------:R-:W-:Y:S01]  /*ef40*/  VIADD R37, R215, UR14 ;  /* 0x0000000ed7257c36 */ /* 0x000fe20008000000 */
[----:B------:R-:W-:-:S02]  /*ef50*/  SHF.R.U64 R104, R104, 0x3, RZ ;  /* 0x0000000368687819 */ /* 0x000fc400000012ff */
[----:B------:R-:W-:Y:S01]  /*ef60*/  LOP3.LUT R10, R10, R103, RZ, 0x3c, !PT ;  /* 0x000000670a0a7212 */ /* 0x000fe200078e3cff */
[----:B0-----:R-:W-:Y:S01]  /*ef70*/  @P2 IMAD.HI.U32 R34, R37, R34, RZ ;  /* 0x0000002225222227 */ /* 0x001fe200078e00ff */
[----:B------:R-:W-:Y:S02]  /*ef80*/  SHF.R.U64 R23, R23, 0x3, RZ ;  /* 0x0000000317177819 */ /* 0x000fe400000012ff */
[----:B------:R-:W-:Y:S01]  /*ef90*/  LOP3.LUT R104, R104, R105, RZ, 0x3c, !PT ;  /* 0x0000006968687212 */ /* 0x000fe200078e3cff */
[----:B------:R-:W-:Y:S01]  /*efa0*/  IMAD.X R105, RZ, RZ, R157, P0 ;  /* 0x000000ffff697224 */ /* 0x000fe200000e069d */
[----:B------:R-:W-:Y:S02]  /*efb0*/  MOV R134, R134 ;  /* 0x0000008600867202 */ /* 0x000fe40000000f00 */
[----:B------:R-:W-:Y:S02]  /*efc0*/  MOV R138, R138 ;  /* 0x0000008a008a7202 */ /* 0x000fe40000000f00 */
[----:B------:R-:W-:-:S02]  /*efd0*/  IADD3 R119, P0, R156, 0xc000, RZ ;  /* 0x0000c0009c777810 */ /* 0x000fc40007f1e0ff */
[----:B------:R-:W-:Y:S02]  /*efe0*/  LOP3.LUT R30, R23, R30, RZ, 0x3c, !PT ;  /* 0x0000001e171e7212 */ /* 0x000fe400078e3cff */
[----:B------:R-:W-:Y:S02]  /*eff0*/  MOV R130, R130 ;  /* 0x0000008200827202 */ /* 0x000fe40000000f00 */
[----:B------:R-:W-:Y:S02]  /*f000*/  MOV R152, R152 ;  /* 0x0000009800987202 */ /* 0x000fe40000000f00 */
[----:B------:R-:W-:Y:S02]  /*f010*/  MOV R135, R10 ;  /* 0x0000000a00877202 */ /* 0x000fe40000000f00 */
[----:B------:R-:W-:Y:S02]  /*f020*/  MOV R139, R8 ;  /* 0x00000008008b7202 */ /* 0x000fe40000000f00 */
[----:B------:R-:W-:Y:S01]  /*f030*/  F2FP.F16.F32.PACK_AB R4, R33, R171 ;  /* 0x000000ab2104723e */ /* 0x000fe200000000ff */
[----:B------:R-:W-:Y:S01]  /*f040*/  IMAD.MOV.U32 R33, RZ, RZ, R37 ;  /* 0x000000ffff217224 */ /* 0x000fe200078e0025 */
[----:B------:R-:W-:-:S02]  /*f050*/  F2FP.F16.F32.PACK_AB R7, R39, R38 ;  /* 0x000000262707723e */ /* 0x000fc400000000ff */
[----:B------:R-:W-:Y:S02]  /*f060*/  MOV R23, R14 ;  /* 0x0000000e00177202 */ /* 0x000fe40000000f00 */
[----:B------:R-:W-:Y:S01]  /*f070*/  MOV R131, R12 ;  /* 0x0000000c00837202 */ /* 0x000fe20000000f00 */
[----:B------:R0:W-:Y:S01]  /*f080*/  STSM.16.M88.4 [R152], R4 ;  /* 0x0000000498007844 */ /* 0x0001e20000000200 */
[----:B------:R-:W-:Y:S02]  /*f090*/  F2FP.F16.F32.PACK_AB R8, R41, R173 ;  /* 0x000000ad2908723e */ /* 0x000fe400000000ff */
[----:B------:R-:W-:Y:S02]  /*f0a0*/  F2FP.F16.F32.PACK_AB R9, R43, R42 ;  /* 0x0000002a2b09723e */ /* 0x000fe400000000ff */
[----:B------:R-:W-:Y:S02]  /*f0b0*/  F2FP.F16.F32.PACK_AB R10, R45, R174 ;  /* 0x000000ae2d0a723e */ /* 0x000fe400000000ff */
[----:B------:R-:W-:-:S02]  /*f0c0*/  F2FP.F16.F32.PACK_AB R11, R47, R46 ;  /* 0x0000002e2f0b723e */ /* 0x000fc400000000ff */
[----:B------:R-:W-:Y:S02]  /*f0d0*/  F2FP.F16.F32.PACK_AB R12, R49, R175 ;  /* 0x000000af310c723e */ /* 0x000fe400000000ff */
[----:B------:R-:W-:Y:S01]  /*f0e0*/  F2FP.F16.F32.PACK_AB R13, R51, R50 ;  /* 0x00000032330d723e */ /* 0x000fe200000000ff */
[----:B------:R3:W-:Y:S01]  /*f0f0*/  STSM.16.M88.4 [R147], R8 ;  /* 0x0000000893007844 */ /* 0x0007e20000000200 */
[----:B------:R-:W-:Y:S02]  /*f100*/  F2FP.F16.F32.PACK_AB R14, R53, R176 ;  /* 0x000000b0350e723e */ /* 0x000fe400000000ff */
[----:B------:R-:W-:Y:S02]  /*f110*/  F2FP.F16.F32.PACK_AB R15, R55, R54 ;  /* 0x00000036370f723e */ /* 0x000fe400000000ff */
[----:B--2---:R-:W-:Y:S02]  /*f120*/  @P2 SHF.R.U32.HI R33, RZ, R35, R34 ;  /* 0x00000023ff212219 */ /* 0x004fe40000011622 */
[----:B------:R-:W-:Y:S01]  /*f130*/  LOP3.LUT R118, R119, 0x380, RZ, 0xc0, !PT ;  /* 0x0000038077767812 */ /* 0x000fe200078ec0ff */
[----:B------:R2:W-:Y:S01]  /*f140*/  STSM.16.M88.4 [R143], R12 ;  /* 0x0000000c8f007844 */ /* 0x0005e20000000200 */
[----:B------:R-:W-:Y:S01]  /*f150*/  MOV R126, R126 ;  /* 0x0000007e007e7202 */ /* 0x000fe20000000f00 */
[----:B------:R-:W-:Y:S01]  /*f160*/  IMAD.MOV R35, RZ, RZ, -R33 ;  /* 0x000000ffff237224 */ /* 0x000fe200078e0a21 */
[----:B-1----:R-:W-:-:S02]  /*f170*/  F2FP.F16.F32.PACK_AB R24, R57, R177 ;  /* 0x000000b13918723e */ /* 0x002fc400000000ff */
[----:B------:R-:W-:Y:S01]  /*f180*/  F2FP.F16.F32.PACK_AB R25, R59, R58 ;  /* 0x0000003a3b19723e */ /* 0x000fe200000000ff */
[----:B------:R-:W-:Y:S01]  /*f190*/  IMAD R35, R158, R35, R37 ;  /* 0x000000239e237224 */ /* 0x000fe200078e0225 */
[----:B------:R-:W-:Y:S02]  /*f1a0*/  F2FP.F16.F32.PACK_AB R26, R61, R178 ;  /* 0x000000b23d1a723e */ /* 0x000fe400000000ff */
[----:B------:R-:W-:Y:S02]  /*f1b0*/  F2FP.F16.F32.PACK_AB R27, R63, R62 ;  /* 0x0000003e3f1b723e */ /* 0x000fe400000000ff */
[----:B0-----:R-:W-:Y:S02]  /*f1c0*/  F2FP.F16.F32.PACK_AB R4, R65, R179 ;  /* 0x000000b34104723e */ /* 0x001fe400000000ff */
[----:B------:R-:W-:Y:S01]  /*f1d0*/  F2FP.F16.F32.PACK_AB R5, R67, R66 ;  /* 0x000000424305723e */ /* 0x000fe200000000ff */
[----:B------:R-:W-:Y:S01]  /*f1e0*/  STSM.16.M88.4 [R126], R24 ;  /* 0x000000187e007844 */ /* 0x000fe20000000200 */
[----:B------:R-:W-:-:S02]  /*f1f0*/  F2FP.F16.F32.PACK_AB R6, R69, R180 ;  /* 0x000000b44506723e */ /* 0x000fc400000000ff */
[----:B------:R-:W-:Y:S02]  /*f200*/  F2FP.F16.F32.PACK_AB R7, R71, R70 ;  /* 0x000000464707723e */ /* 0x000fe400000000ff */
[----:B------:R-:W-:Y:S02]  /*f210*/  IADD3 R107, P1, R156, 0x6000, RZ ;  /* 0x000060009c6b7810 */ /* 0x000fe40007f3e0ff */
[----:B---3--:R-:W-:Y:S01]  /*f220*/  F2FP.F16.F32.PACK_AB R8, R73, R181 ;  /* 0x000000b54908723e */ /* 0x008fe200000000ff */
[----:B------:R-:W-:Y:S01]  /*f230*/  STSM.16.M88.4 [R139], R4 ;  /* 0x000000048b007844 */ /* 0x000fe20000000200 */
[----:B------:R-:W-:Y:S02]  /*f240*/  F2FP.F16.F32.PACK_AB R9, R75, R74 ;  /* 0x0000004a4b09723e */ /* 0x000fe400000000ff */
[----:B------:R-:W-:Y:S02]  /*f250*/  F2FP.F16.F32.PACK_AB R10, R77, R182 ;  /* 0x000000b64d0a723e */ /* 0x000fe400000000ff */
[----:B------:R-:W-:-:S02]  /*f260*/  F2FP.F16.F32.PACK_AB R11, R79, R78 ;  /* 0x0000004e4f0b723e */ /* 0x000fc400000000ff */
[----:B------:R-:W-:Y:S02]  /*f270*/  SHF.R.U64 R118, R118, 0x3, RZ ;  /* 0x0000000376767819 */ /* 0x000fe400000012ff */
[----:B--2---:R-:W-:Y:S01]  /*f280*/  F2FP.F16.F32.PACK_AB R12, R81, R183 ;  /* 0x000000b7510c723e */ /* 0x004fe200000000ff */
[----:B------:R0:W-:Y:S01]  /*f290*/  STSM.16.M88.4 [R135], R8 ;  /* 0x0000000887007844 */ /* 0x0001e20000000200 */
[----:B------:R-:W-:Y:S02]  /*f2a0*/  F2FP.F16.F32.PACK_AB R13, R83, R82 ;  /* 0x00000052530d723e */ /* 0x000fe400000000ff */
[----:B------:R-:W-:Y:S02]  /*f2b0*/  F2FP.F16.F32.PACK_AB R14, R85, R184 ;  /* 0x000000b8550e723e */ /* 0x000fe400000000ff */
[----:B------:R-:W-:Y:S02]  /*f2c0*/  F2FP.F16.F32.PACK_AB R15, R87, R86 ;  /* 0x00000056570f723e */ /* 0x000fe400000000ff */
[----:B------:R-:W-:-:S02]  /*f2d0*/  LOP3.LUT R106, R107, 0x380, RZ, 0xc0, !PT ;  /* 0x000003806b6a7812 */ /* 0x000fc400078ec0ff */
[----:B------:R-:W-:Y:S01]  /*f2e0*/  LOP3.LUT R118, R118, R119, RZ, 0x3c, !PT ;  /* 0x0000007776767212 */ /* 0x000fe200078e3cff */
[----:B------:R-:W-:Y:S01]  /*f2f0*/  IMAD.X R119, RZ, RZ, R157, P0 ;  /* 0x000000ffff777224 */ /* 0x000fe200000e069d */
[----:B------:R1:W-:Y:S01]  /*f300*/  STSM.16.M88.4 [R131], R12 ;  /* 0x0000000c83007844 */ /* 0x0003e20000000200 */
[----:B------:R-:W-:Y:S02]  /*f310*/  SHF.R.U64 R106, R106, 0x3, RZ ;  /* 0x000000036a6a7819 */ /* 0x000fe400000012ff */
[----:B------:R-:W-:Y:S01]  /*f320*/  MOV R154, R154 ;  /* 0x0000009a009a7202 */ /* 0x000fe20000000f00 */
[----:B0-----:R-:W-:Y:S01]  /*f330*/  IMAD.U32 R10, RZ, RZ, UR5 ;  /* 0x00000005ff0a7e24 */ /* 0x001fe2000f8e00ff */
[----:B------:R-:W-:Y:S01]  /*f340*/  SHF.R.S32.HI R9, RZ, 0x1f, R33 ;  /* 0x0000001fff097819 */ /* 0x000fe20000011421 */
[----:B------:R-:W-:Y:S01]  /*f350*/  ULDC UR5, c[0x0][0xa88] ;  /* 0x0002a20000057ab9 */ /* 0x000fe20000000800 */
[----:B------:R-:W-:Y:S02]  /*f360*/  SHF.R.S32.HI R8, RZ, 0x1f, R35 ;  /* 0x0000001fff087819 */ /* 0x000fe40000011423 */
[----:B------:R-:W-:Y:S01]  /*f370*/  LOP3.LUT R106, R106, R107, RZ, 0x3c, !PT ;  /* 0x0000006b6a6a7212 */ /* 0x000fe200078e3cff */
[----:B------:R-:W-:Y:S01]  /*f380*/  IMAD.X R107, RZ, RZ, R157, P1 ;  /* 0x000000ffff6b7224 */ /* 0x000fe200008e069d */
[----:B------:R-:W-:-:S02]  /*f390*/  IADD3 R121, P1, R156, 0xd000, RZ ;  /* 0x0000d0009c797810 */ /* 0x000fc40007f3e0ff */
[----:B------:R-:W-:Y:S02]  /*f3a0*/  F2FP.F16.F32.PACK_AB R24, R89, R185 ;  /* 0x000000b95918723e */ /* 0x000fe400000000ff */
[----:B-1----:R-:W-:Y:S01]  /*f3b0*/  IADD3 R12, P0, R33, UR6, RZ ;  /* 0x00000006210c7c10 */ /* 0x002fe2000ff1e0ff */
[----:B------:R-:W-:Y:S01]  /*f3c0*/  VIADD R14, R226, UR14 ;  /* 0x0000000ee20e7c36 */ /* 0x000fe20008000000 */
[----:B------:R-:W-:Y:S02]  /*f3d0*/  F2FP.F16.F32.PACK_AB R25, R91, R90 ;  /* 0x0000005a5b19723e */ /* 0x000fe400000000ff */
[----:B------:R-:W-:Y:S01]  /*f3e0*/  IADD3.X R13, R9, UR7, R10, P0, !PT ;  /* 0x00000007090d7c10 */ /* 0x000fe200087fe40a */
[----:B------:R-:W-:Y:S01]  /*f3f0*/  ULDC.64 UR6, c[0x0][0xb88] ;  /* 0x0002e20000067ab9 */ /* 0x000fe20000000a00 */
[----:B------:R-:W-:Y:S01]  /*f400*/  F2FP.F16.F32.PACK_AB R26, R93, R186 ;  /* 0x000000ba5d1a723e */ /* 0x000fe200000000ff */
[----:B------:R-:W-:Y:S01]  /*f410*/  IMAD R8, R8, UR6, RZ ;  /* 0x0000000608087c24 */ /* 0x000fe2000f8e02ff */
[----:B------:R-:W-:Y:S01]  /*f420*/  F2FP.F16.F32.PACK_AB R27, R95, R94 ;  /* 0x0000005e5f1b723e */ /* 0x000fe200000000ff */
[----:B------:R-:W-:Y:S01]  /*f430*/  IMAD.WIDE.U32 R12, R35, UR6, R12 ;  /* 0x00000006230c7c25 */ /* 0x000fe2000f8e000c */
[----:B------:R-:W-:-:S02]  /*f440*/  F2FP.F16.F32.PACK_AB R4, R97, R187 ;  /* 0x000000bb6104723e */ /* 0x000fc400000000ff */
[----:B------:R-:W-:Y:S01]  /*f450*/  F2FP.F16.F32.PACK_AB R5, R99, R98 ;  /* 0x000000626305723e */ /* 0x000fe200000000ff */
[----:B------:R-:W-:Y:S01]  /*f460*/  IMAD R35, R35, UR7, R8 ;  /* 0x0000000723237c24 */ /* 0x000fe2000f8e0208 */
[----:B------:R-:W-:Y:S01]  /*f470*/  F2FP.F16.F32.PACK_AB R6, R164, R188 ;  /* 0x000000bca406723e */ /* 0x000fe200000000ff */
[----:B------:R-:W-:Y:S01]  /*f480*/  STSM.16.M88.4 [R154], R24 ;  /* 0x000000189a007844 */ /* 0x000fe20000000200 */
[----:B------:R-:W-:Y:S01]  /*f490*/  F2FP.F16.F32.PACK_AB R7, R16, R3 ;  /* 0x000000031007723e */ /* 0x000fe200000000ff */
[----:B------:R-:W-:Y:S01]  /*f4a0*/  ULDC.64 UR6, c[0x0][0xb50] ;  /* 0x0002d40000067ab9 */ /* 0x000fe20000000a00 */
[----:B------:R-:W-:Y:S01]  /*f4b0*/  LOP3.LUT R120, R121, 0x380, RZ, 0xc0, !PT ;  /* 0x0000038079787812 */ /* 0x000fe200078ec0ff */
[----:B------:R-:W-:Y:S01]  /*f4c0*/  IMAD R3, R158, UR5, RZ ;  /* 0x000000059e037c24 */ /* 0x000fe2000f8e02ff */
[----:B------:R-:W-:Y:S01]  /*f4d0*/  LEA R16, P3, R12, UR6, 0x2 ;  /* 0x000000060c107c11 */ /* 0x000fe2000f8610ff */
[----:B------:R0:W-:Y:S01]  /*f4e0*/  STSM.16.M88.4 [R146], R4 ;  /* 0x0000000492007844 */ /* 0x0001e20000000200 */
[----:B------:R-:W-:-:S02]  /*f4f0*/  SHF.R.U64 R120, R120, 0x3, RZ ;  /* 0x0000000378787819 */ /* 0x000fc400000012ff */
[----:B------:R-:W-:Y:S02]  /*f500*/  LOP3.LUT P0, RZ, R224, 0x3, RZ, 0xc0, !PT ;  /* 0x00000003e0ff7812 */ /* 0x000fe4000780c0ff */
[----:B------:R-:W-:Y:S02]  /*f510*/  F2FP.F16.F32.PACK_AB R8, R166, R189 ;  /* 0x000000bda608723e */ /* 0x000fe400000000ff */
[----:B------:R-:W-:Y:S02]  /*f520*/  F2FP.F16.F32.PACK_AB R9, R36, R32 ;  /* 0x000000202409723e */ /* 0x000fe400000000ff */
[----:B------:R-:W-:Y:S02]  /*f530*/  F2FP.F16.F32.PACK_AB R10, R167, R190 ;  /* 0x000000bea70a723e */ /* 0x000fe400000000ff */
[----:B------:R-:W-:Y:S02]  /*f540*/  F2FP.F16.F32.PACK_AB R11, R44, R40 ;  /* 0x000000282c0b723e */ /* 0x000fe400000000ff */
[----:B------:R-:W-:-:S02]  /*f550*/  LOP3.LUT R120, R120, R121, RZ, 0x3c, !PT ;  /* 0x0000007978787212 */ /* 0x000fc400078e3cff */
[----:B------:R-:W-:Y:S01]  /*f560*/  IADD3.X R121, RZ, R157, RZ, P1, !PT ;  /* 0x0000009dff797210 */ /* 0x000fe20000ffe4ff */
[----:B0-----:R-:W-:Y:S01]  /*f570*/  IMAD.IADD R5, R13, 0x1, R35 ;  /* 0x000000010d057824 */ /* 0x001fe200078e0223 */
[C---:B------:R-:W-:Y:S01]  /*f580*/  ISETP.GE.OR P1, PT, R14.reuse, R3, P0 ;  /* 0x000000030e00720c */ /* 0x040fe20000726670 */
[----:B------:R-:W-:Y:S01]  /*f590*/  VIADD R4, R14, 0x8 ;  /* 0x000000080e047836 */ /* 0x000fe20000000000 */
[----:B------:R-:W-:Y:S01]  /*f5a0*/  MOV R150, R150 ;  /* 0x0000009600967202 */ /* 0x000fe20000000f00 */
[----:B------:R0:W-:Y:S01]  /*f5b0*/  STSM.16.M88.4 [R130], R8 ;  /* 0x0000000882007844 */ /* 0x0001e20000000200 */
[----:B------:R-:W-:Y:S02]  /*f5c0*/  LEA.HI.X R27, R12, UR7, R5, 0x2, P3 ;  /* 0x000000070c1b7c11 */ /* 0x000fe400098f1405 */
[----:B------:R-:W-:Y:S02]  /*f5d0*/  ISETP.GE.OR P0, PT, R4, R3, P0 ;  /* 0x000000030400720c */ /* 0x000fe40000706670 */
[----:B------:R-:W-:Y:S01]  /*f5e0*/  F2FP.F16.F32.PACK_AB R4, R168, R191 ;  /* 0x000000bfa804723e */ /* 0x000fe200000000ff */
[----:B------:R-:W-:Y:S01]  /*f5f0*/  SHFL.IDX PT, R49, R27, RZ, 0x1c1f ;  /* 0x001c1fff1b317589 */ /* 0x000fe200000e0000 */
[----:B------:R-:W-:-:S02]  /*f600*/  F2FP.F16.F32.PACK_AB R5, R52, R48 ;  /* 0x000000303405723e */ /* 0x000fc400000000ff */
[----:B------:R-:W-:Y:S01]  /*f610*/  F2FP.F16.F32.PACK_AB R6, R169, R192 ;  /* 0x000000c0a906723e */ /* 0x000fe200000000ff */
[----:B------:R1:W-:Y:S01]  /*f620*/  SHFL.IDX PT, R53, R27, 0x1, 0x1c1f ;  /* 0x003c1f001b357f89 */ /* 0x0003e200000e0000 */
[----:B------:R-:W-:Y:S02]  /*f630*/  F2FP.F16.F32.PACK_AB R7, R60, R56 ;  /* 0x000000383c07723e */ /* 0x000fe400000000ff */
[----:B------:R-:W-:Y:S01]  /*f640*/  F2FP.F16.F32.PACK_AB R12, R129, R195 ;  /* 0x000000c3810c723e */ /* 0x000fe200000000ff */
[----:B------:R-:W2:Y:S01]  /*f650*/  SHFL.IDX PT, R48, R16, RZ, 0x1c1f ;  /* 0x001c1fff10307589 */ /* 0x000ea200000e0000 */
[----:B------:R-:W-:Y:S02]  /*f660*/  F2FP.F16.F32.PACK_AB R13, R84, R80 ;  /* 0x00000050540d723e */ /* 0x000fe400000000ff */
[----:B0-----:R-:W-:Y:S01]  /*f670*/  F2FP.F16.F32.PACK_AB R8, R170, R193 ;  /* 0x000000c1aa08723e */ /* 0x001fe200000000ff */
[----:B------:R-:W-:Y:S01]  /*f680*/  STSM.16.M88.4 [R150], R4 ;  /* 0x0000000496007844 */ /* 0x000fe20000000200 */
[----:B------:R-:W-:-:S02]  /*f690*/  F2FP.F16.F32.PACK_AB R9, R68, R64 ;  /* 0x000000404409723e */ /* 0x000fc400000000ff */
[----:B------:R-:W-:Y:S01]  /*f6a0*/  F2FP.F16.F32.PACK_AB R10, R125, R194 ;  /* 0x000000c27d0a723e */ /* 0x000fe200000000ff */
[----:B------:R-:W0:Y:S01]  /*f6b0*/  SHFL.IDX PT, R52, R16, 0x1, 0x1c1f ;  /* 0x003c1f0010347f89 */ /* 0x000e2200000e0000 */
        /* <DEDUP_REMOVED lines=8> */
[----:B-1----:R-:W-:Y:S02]  /*f740*/  F2FP.F16.F32.PACK_AB R27, R160, R128 ;  /* 0x00000080a01b723e */ /* 0x002fe400000000ff */
[----:B------:R-:W-:Y:S02]  /*f750*/  F2FP.F16.F32.PACK_AB R160, R145, R144 ;  /* 0x0000009091a0723e */ /* 0x000fe400000000ff */
[C---:B------:R-:W-:Y:S01]  /*f760*/  IADD3 R100, P4, R156.reuse, 0x2000, RZ ;  /* 0x000020009c647810 */ /* 0x040fe20007f9e0ff */
[----:B------:R-:W-:Y:S01]  /*f770*/  STSM.16.M88.4 [R134], R24 ;  /* 0x0000001886007844 */ /* 0x000fe20000000200 */
[----:B------:R-:W-:Y:S02]  /*f780*/  IADD3 R101, P5, R156, 0x3000, RZ ;  /* 0x000030009c657810 */ /* 0x000fe40007fbe0ff */
[----:B------:R-:W-:Y:S01]  /*f790*/  LOP3.LUT R21, R100, 0x380, RZ, 0xc0, !PT ;  /* 0x0000038064157812 */ /* 0x000fe200078ec0ff */
[----:B------:R1:W-:Y:S01]  /*f7a0*/  STSM.16.M88.4 [R23], R160 ;  /* 0x000000a017007844 */ /* 0x0003e20000000200 */
[----:B------:R-:W-:-:S02]  /*f7b0*/  IADD3 R103, P6, R156, 0x4000, RZ ;  /* 0x000040009c677810 */ /* 0x000fc40007fde0ff */
[----:B------:R-:W-:Y:S01]  /*f7c0*/  SHF.R.U64 R21, R21, 0x3, RZ ;  /* 0x0000000315157819 */ /* 0x000fe200000012ff */
[----:B------:R-:W-:Y:S01]  /*f7d0*/  BAR.SYNC.DEFER_BLOCKING 0x1, 0x100 ;  /* 0x0044000000007b1d */ /* 0x000fe20000010000 */
[----:B------:R-:W-:Y:S02]  /*f7e0*/  LOP3.LUT R102, R103, 0x380, RZ, 0xc0, !PT ;  /* 0x0000038067667812 */ /* 0x000fe400078ec0ff */
[----:B------:R-:W-:Y:S01]  /*f7f0*/  LOP3.LUT R20, R21, R100, RZ, 0x3c, !PT ;  /* 0x0000006415147212 */ /* 0x000fe200078e3cff */
[----:B------:R-:W-:Y:S01]  /*f800*/  UIMAD UR5, UR10, UR8, URZ ;  /* 0x000000080a0572a4 */ /* 0x000fe2000f8e023f */
[----:B------:R-:W-:Y:S01]  /*f810*/  LOP3.LUT R100, R101, 0x380, RZ, 0xc0, !PT ;  /* 0x0000038065647812 */ /* 0x000fe200078ec0ff */
[----:B------:R-:W-:Y:S01]  /*f820*/  IMAD.X R21, RZ, RZ, R157, P4 ;  /* 0x000000ffff157224 */ /* 0x000fe200020e069d */
[----:B------:R-:W-:Y:S02]  /*f830*/  SHF.R.U64 R102, R102, 0x3, RZ ;  /* 0x0000000366667819 */ /* 0x000fe400000012ff */
[----:B------:R-:W-:-:S02]  /*f840*/  SHF.R.U64 R100, R100, 0x3, RZ ;  /* 0x0000000364647819 */ /* 0x000fc400000012ff */
[----:B------:R-:W-:Y:S01]  /*f850*/  LOP3.LUT R29, R156, 0x380, RZ, 0xc0, !PT ;  /* 0x000003809c1d7812 */ /* 0x000fe200078ec0ff */
[----:B-1----:R-:W1:Y:S01]  /*f860*/  @P2 LDC R23, c[0x0][0xbf0] ;  /* 0x0002fc00ff172b82 */ /* 0x002e620000000800 */
[----:B------:R-:W-:Y:S01]  /*f870*/  LOP3.LUT R100, R100, R101, RZ, 0x3c, !PT ;  /* 0x0000006564647212 */ /* 0x000fe200078e3cff */
[--C-:B------:R-:W-:Y:S01]  /*f880*/  IMAD.X R101, RZ, RZ, R157.reuse, P5 ;  /* 0x000000ffff657224 */ /* 0x100fe200028e069d */
[----:B------:R-:W-:Y:S01]  /*f890*/  LOP3.LUT R102, R102, R103, RZ, 0x3c, !PT ;  /* 0x0000006766667212 */ /* 0x000fe200078e3cff */
[----:B------:R-:W-:Y:S01]  /*f8a0*/  IMAD.X R103, RZ, RZ, R157, P6 ;  /* 0x000000ffff677224 */ /* 0x000fe200030e069d */
[----:B--2---:R2:W-:Y:S01]  /*f8b0*/  @!P1 ST.E desc[UR38][R48.64], R0 ;  /* 0x0000000030009985 */ /* 0x0045e2000c101926 */
[----:B------:R-:W-:Y:S01]  /*f8c0*/  UIMAD.WIDE.U32 UR6, UR11, UR8, URZ ;  /* 0x000000080b0672a5 */ /* 0x000fe2000f8e003f */
[C---:B------:R-:W-:Y:S02]  /*f8d0*/  IADD3 R113, P4, R156.reuse, 0x9000, RZ ;  /* 0x000090009c717810 */ /* 0x040fe40007f9e0ff */
[----:B0-----:R0:W-:Y:S01]  /*f8e0*/  @!P0 ST.E desc[UR38][R52.64], R2 ;  /* 0x0000000234008985 */ /* 0x0011e2000c101926 */
[----:B------:R-:W-:Y:S01]  /*f8f0*/  UIMAD UR5, UR11, UR9, UR5 ;  /* 0x000000090b0572a4 */ /* 0x000fe2000f8e0205 */
[----:B------:R-:W-:-:S02]  /*f900*/  IADD3 R115, P5, R156, 0xa000, RZ ;  /* 0x0000a0009c737810 */ /* 0x000fc40007fbe0ff */
[----:B------:R3:W5:Y:S01]  /*f910*/  LD.E.128 R36, desc[UR38][R18.64] ;  /* 0x0000002612247980 */ /* 0x000762000c101d00 */
[----:B------:R-:W-:Y:S01]  /*f920*/  IADD3 R117, P6, R156, 0xb000, RZ ;  /* 0x0000b0009c757810 */ /* 0x000fe20007fde0ff */
[----:B------:R-:W-:Y:S01]  /*f930*/  ULDC.64 UR10, c[0x0][0xaf0] ;  /* 0x0002bc00000a7ab9 */ /* 0x000fe20000000a00 */
[----:B------:R-:W-:Y:S01]  /*f940*/  SHF.R.U64 R29, R29, 0x3, RZ ;  /* 0x000000031d1d7819 */ /* 0x000fe200000012ff */
[----:B--2---:R-:W-:Y:S01]  /*f950*/  IMAD R0, R219, 0x20, R222 ;  /* 0x00000020db007824 */ /* 0x004fe200078e02de */
[----:B------:R-:W-:Y:S01]  /*f960*/  UIADD3 UR7, UR7, UR5, URZ ;  /* 0x0000000507077290 */ /* 0x000fe2000fffe03f */
[----:B------:R-:W-:Y:S01]  /*f970*/  LOP3.LUT R112, R113, 0x380, RZ, 0xc0, !PT ;  /* 0x0000038071707812 */ /* 0x000fe200078ec0ff */
[----:B------:R2:W5:Y:S01]  /*f980*/  LD.E.128 R40, desc[UR38][R20.64] ;  /* 0x0000002614287980 */ /* 0x000562000c101d00 */
[----:B------:R-:W-:Y:S01]  /*f990*/  LOP3.LUT R114, R115, 0x380, RZ, 0xc0, !PT ;  /* 0x0000038073727812 */ /* 0x000fe200078ec0ff */
[----:B---3--:R-:W3:Y:S01]  /*f9a0*/  @P2 LDC R19, c[0x0][0xbec] ;  /* 0x0002fb00ff132b82 */ /* 0x008ee20000000800 */
[----:B0-----:R-:W-:Y:S01]  /*f9b0*/  VIADD R2, R0, UR14 ;  /* 0x0000000e00027c36 */ /* 0x001fe20008000000 */
[----:B------:R-:W-:Y:S01]  /*f9c0*/  UIMAD UR8, UR12, UR10, URZ ;  /* 0x0000000a0c0872a4 */ /* 0x000fe2000f8e023f */
[----:B------:R-:W-:Y:S01]  /*f9d0*/  LOP3.LUT R116, R117, 0x380, RZ, 0xc0, !PT ;  /* 0x0000038075747812 */ /* 0x000fe200078ec0ff */
[----:B------:R-:W-:Y:S01]  /*f9e0*/  UIMAD.WIDE.U32 UR6, UR15, UR10, UR6 ;  /* 0x0000000a0f0672a5 */ /* 0x000fe2000f8e0006 */
[----:B------:R-:W-:Y:S01]  /*f9f0*/  SHF.R.U64 R112, R112, 0x3, RZ ;  /* 0x0000000370707819 */ /* 0x000fe200000012ff */
[----:B------:R0:W5:Y:S01]  /*fa00*/  LD.E.128 R4, desc[UR38][R100.64] ;  /* 0x0000002664047980 */ /* 0x000162000c101d00 */
[----:B--2---:R-:W-:Y:S01]  /*fa10*/  IMAD.MOV.U32 R21, RZ, RZ, R2 ;  /* 0x000000ffff157224 */ /* 0x004fe200078e0002 */
[----:B------:R-:W-:Y:S01]  /*fa20*/  UIMAD UR5, UR15, UR11, UR8 ;  /* 0x0000000b0f0572a4 */ /* 0x000fe2000f8e0208 */
[----:B------:R-:W-:Y:S01]  /*fa30*/  SHF.R.U64 R114, R114, 0x3, RZ ;  /* 0x0000000372727819 */ /* 0x000fe200000012ff */
[----:B------:R0:W5:Y:S01]  /*fa40*/  LD.E.128 R8, desc[UR38][R102.64] ;  /* 0x0000002666087980 */ /* 0x000162000c101d00 */
[----:B------:R-:W-:Y:S01]  /*fa50*/  SHF.R.U64 R116, R116, 0x3, RZ ;  /* 0x0000000374747819 */ /* 0x000fe200000012ff */
[----:B------:R-:W-:Y:S01]  /*fa60*/  UIADD3 UR5, UR7, UR5, URZ ;  /* 0x0000000507057290 */ /* 0x000fe2000fffe03f */
[----:B------:R-:W-:Y:S01]  /*fa70*/  LOP3.LUT R28, R29, R156, RZ, 0x3c, !PT ;  /* 0x0000009c1d1c7212 */ /* 0x000fe200078e3cff */
[--C-:B------:R-:W-:Y:S01]  /*fa80*/  IMAD.MOV.U32 R29, RZ, RZ, R157.reuse ;  /* 0x000000ffff1d7224 */ /* 0x100fe200078e009d */
[----:B------:R-:W-:Y:S01]  /*fa90*/  LOP3.LUT R112, R112, R113, RZ, 0x3c, !PT ;  /* 0x0000007170707212 */ /* 0x000fe200078e3cff */
[--C-:B------:R-:W-:Y:S01]  /*faa0*/  IMAD.X R113, RZ, RZ, R157.reuse, P4 ;  /* 0x000000ffff717224 */ /* 0x100fe200020e069d */
[----:B------:R-:W-:Y:S01]  /*fab0*/  LOP3.LUT R114, R114, R115, RZ, 0x3c, !PT ;  /* 0x0000007372727212 */ /* 0x000fe200078e3cff */
[--C-:B------:R-:W-:Y:S01]  /*fac0*/  IMAD.X R115, RZ, RZ, R157.reuse, P5 ;  /* 0x000000ffff737224 */ /* 0x100fe200028e069d */
[----:B------:R-:W-:Y:S01]  /*fad0*/  LOP3.LUT R116, R116, R117, RZ, 0x3c, !PT ;  /* 0x0000007574747212 */ /* 0x000fe200078e3cff */
[----:B------:R-:W-:Y:S01]  /*fae0*/  IMAD.X R117, RZ, RZ, R157, P6 ;  /* 0x000000ffff757224 */ /* 0x000fe200030e069d */
[----:B------:R-:W-:Y:S01]  /*faf0*/  ULDC.64 UR8, c[0x0][0xae0] ;  /* 0x0002b80000087ab9 */ /* 0x000fe20000000a00 */
[----:B------:R0:W5:Y:S01]  /*fb00*/  LD.E.128 R32, desc[UR38][R28.64] ;  /* 0x000000261c207980 */ /* 0x000162000c101d00 */
[----:B---3--:R-:W-:-:S03]  /*fb10*/  @P2 IMAD.HI.U32 R0, R2, R19, RZ ;  /* 0x0000001302002227 */ /* 0x008fc600078e00ff */
[----:B------:R0:W5:Y:S02]  /*fb20*/  LD.E.128 R12, desc[UR38][R104.64] ;  /* 0x00000026680c7980 */ /* 0x000164000c101d00 */
[----:B-1----:R-:W-:Y:S01]  /*fb30*/  @P2 SHF.R.U32.HI R21, RZ, R23, R0 ;  /* 0x00000017ff152219 */ /* 0x002fe20000011600 */
[----:B------:R-:W-:Y:S01]  /*fb40*/  IMAD.U32 R18, RZ, RZ, UR6 ;  /* 0x00000006ff127e24 */ /* 0x000fe2000f8e00ff */
[----:B------:R0:W5:Y:S02]  /*fb50*/  LD.E.128 R24, desc[UR38][R106.64] ;  /* 0x000000266a187980 */ /* 0x000164000c101d00 */
[----:B------:R-:W-:Y:S02]  /*fb60*/  SHF.R.S32.HI R0, RZ, 0x1f, R21 ;  /* 0x0000001fff007819 */ /* 0x000fe40000011415 */
[----:B------:R-:W-:Y:S01]  /*fb70*/  IADD3 R23, -R21, RZ, RZ ;  /* 0x000000ff15177210 */ /* 0x000fe20007ffe1ff */
[----:B------:R-:W-:Y:S01]  /*fb80*/  IMAD.U32 R19, RZ, RZ, UR7 ;  /* 0x00000007ff137e24 */ /* 0x000fe2000f8e00ff */
[----:B------:R0:W5:Y:S01]  /*fb90*/  LD.E.128 R44, desc[UR38][R108.64] ;  /* 0x000000266c2c7980 */ /* 0x000162000c101d00 */
[----:B------:R-:W-:Y:S01]  /*fba0*/  IMAD R0, R0, UR8, RZ ;  /* 0x0000000800007c24 */ /* 0x000fe2000f8e02ff */
[----:B------:R-:W-:Y:S01]  /*fbb0*/  ULDC.64 UR6, c[0x0][0xad8] ;  /* 0x0002b60000067ab9 */ /* 0x000fe20000000a00 */
[----:B------:R-:W-:Y:S01]  /*fbc0*/  IMAD R23, R158, R23, R2 ;  /* 0x000000179e177224 */ /* 0x000fe200078e0202 */
[----:B------:R0:W5:Y:S01]  /*fbd0*/  LD.E.128 R64, desc[UR38][R110.64] ;  /* 0x000000266e407980 */ /* 0x000162000c101d00 */
[----:B------:R-:W-:-:S02]  /*fbe0*/  IMAD.U32 R19, RZ, RZ, UR5 ;  /* 0x00000005ff137e24 */ /* 0x000fc4000f8e00ff */
[----:B------:R-:W-:Y:S01]  /*fbf0*/  IMAD R77, R21, UR9, R0 ;  /* 0x00000009154d7c24 */ /* 0x000fe2000f8e0200 */
[----:B------:R0:W5:Y:S01]  /*fc00*/  LD.E.128 R48, desc[UR38][R112.64] ;  /* 0x0000002670307980 */ /* 0x000162000c101d00 */
[----:B------:R-:W-:-:S03]  /*fc10*/  SHF.R.S32.HI R0, RZ, 0x1f, R23 ;  /* 0x0000001fff007819 */ /* 0x000fc60000011417 */
[----:B------:R0:W5:Y:S01]  /*fc20*/  LD.E.128 R52, desc[UR38][R114.64] ;  /* 0x0000002672347980 */ /* 0x000162000c101d00 */
[----:B------:R-:W-:-:S03]  /*fc30*/  IMAD.WIDE.U32 R18, R21, UR8, R18 ;  /* 0x0000000815127c25 */ /* 0x000fc6000f8e0012 */
[----:B------:R0:W5:Y:S04]  /*fc40*/  LD.E.128 R56, desc[UR38][R116.64] ;  /* 0x0000002674387980 */ /* 0x000168000c101d00 */
[----:B------:R0:W5:Y:S04]  /*fc50*/  LD.E.128 R72, desc[UR38][R118.64] ;  /* 0x0000002676487980 */ /* 0x000168000c101d00 */
[----:B------:R0:W5:Y:S04]  /*fc60*/  LD.E.128 R68, desc[UR38][R120.64] ;  /* 0x0000002678447980 */ /* 0x000168000c101d00 */
[----:B------:R0:W5:Y:S04]  /*fc70*/  LD.E.128 R60, desc[UR38][R122.64] ;  /* 0x000000267a3c7980 */ /* 0x000168000c101d00 */
[----:B------:R-:W5:Y:S01]  /*fc80*/  LD.E.128 R28, desc[UR38][R30.64] ;  /* 0x000000261e1c7980 */ /* 0x000f62000c101d00 */
[----:B------:R-:W-:Y:S01]  /*fc90*/  @!PT LDS RZ, [RZ] ;  /* 0x00000000fffff984 */ /* 0x000fe20000000800 */
[----:B------:R-:W-:Y:S01]  /*fca0*/  @!PT LDS RZ, [RZ] ;  /* 0x00000000fffff984 */ /* 0x000fe20000000800 */
[----:B------:R-:W-:Y:S01]  /*fcb0*/  @!PT LDS RZ, [RZ] ;  /* 0x00000000fffff984 */ /* 0x000fe20000000800 */
[----:B------:R-:W-:Y:S01]  /*fcc0*/  @!PT LDS RZ, [RZ] ;  /* 0x00000000fffff984 */ /* 0x000fe20000000800 */
[----:B------:R1:W-:Y:S06]  /*fcd0*/  MEMBAR.ALL.CTA ;  /* 0x0000000000007992 */ /* 0x0003ec0000008000 */
[----:B-1----:R-:W1:Y:S01]  /*fce0*/  FENCE.VIEW.ASYNC.S ;  /* 0x00000000000073c6 */ /* 0x002e620000000000 */
[----:B------:R-:W-:-:S02]  /*fcf0*/  IMAD.IADD R19, R19, 0x1, R77 ;  /* 0x0000000113137824 */ /* 0x000fc400078e024d */
[----:B------:R-:W-:Y:S02]  /*fd00*/  IMAD R2, R0, UR6, RZ ;  /* 0x0000000600027c24 */ /* 0x000fe4000f8e02ff */
[----:B------:R-:W-:Y:S01]  /*fd10*/  VIADD R80, R222, UR14 ;  /* 0x0000000ede507c36 */ /* 0x000fe20008000000 */
[----:B------:R-:W-:Y:S01]  /*fd20*/  UIADD3 UR5, UR13, 0x38820, URZ ;  /* 0x000388200d057890 */ /* 0x000fe2000fffe03f */
[C---:B------:R-:W-:Y:S02]  /*fd30*/  IMAD R21, R23.reuse, UR7, R2 ;  /* 0x0000000717157c24 */ /* 0x040fe4000f8e0202 */
[----:B------:R-:W-:Y:S01]  /*fd40*/  IMAD.WIDE.U32 R18, R23, UR6, R18 ;  /* 0x0000000617127c25 */ /* 0x000fe2000f8e0012 */
[----:B------:R-:W-:Y:S01]  /*fd50*/  ISETP.GE.AND P2, PT, R80, R3, PT ;  /* 0x000000035000720c */ /* 0x000fe20003f46270 */
[----:B------:R-:W-:Y:S01]  /*fd60*/  ULDC.64 UR6, c[0x0][0xa80] ;  /* 0x0002a00000067ab9 */ /* 0x000fe20000000a00 */
[----:B------:R-:W-:Y:S01]  /*fd70*/  UPRMT UR5, URZ, 0x654, UR5 ;  /* 0x000006543f057896 */ /* 0x000fe20008000005 */
[----:B------:R-:W-:Y:S01]  /*fd80*/  IMAD.IADD R19, R19, 0x1, R21 ;  /* 0x0000000113137824 */ /* 0x000fe200078e0215 */
[----:B------:R-:W-:Y:S01]  /*fd90*/  LEA R2, P3, R18, UR6, 0x1 ;  /* 0x0000000612027c11 */ /* 0x000fe2000f8608ff */
[----:B------:R-:W-:-:S03]  /*fda0*/  VIADD R0, R80, 0x20 ;  /* 0x0000002050007836 */ /* 0x000fc60000000000 */
[----:B------:R-:W-:Y:S02]  /*fdb0*/  LEA.HI.X R16, R18, UR7, R19, 0x1, P3 ;  /* 0x0000000712107c11 */ /* 0x000fe400098f0c13 */
[-C--:B------:R-:W-:Y:S01]  /*fdc0*/  ISETP.GE.AND P1, PT, R0, R3.reuse, PT ;  /* 0x000000030000720c */ /* 0x080fe20003f26270 */
[----:B------:R-:W-:Y:S01]  /*fdd0*/  VIADD R0, R80, 0x40 ;  /* 0x0000004050007836 */ /* 0x000fe20000000000 */
[----:B-1----:R0:W1:Y:S01]  /*fde0*/  SHFL.IDX PT, R79, R2, RZ, 0x181f ;  /* 0x00181fff024f7589 */ /* 0x00206200000e0000 */
[----:B------:R-:W-:Y:S01]  /*fdf0*/  BSSY B1, `(.L_x_2241) ;  /* 0x000001a000017945 */ /* 0x000fe20003800000 */
[----:B------:R-:W-:Y:S02]  /*fe00*/  SYNCS.ARRIVE.TRANS64.RED.A1T0 RZ, [UR5], RZ ;  /* 0x000000ffffff79a7 */ /* 0x000fe40008100405 */
[----:B------:R0:W2:Y:S01]  /*fe10*/  SHFL.IDX PT, R23, R16, RZ, 0x181f ;  /* 0x00181fff10177589 */ /* 0x0000a200000e0000 */
[----:B------:R-:W-:Y:S02]  /*fe20*/  ISETP.GE.AND P0, PT, R0, R3, PT ;  /* 0x000000030000720c */ /* 0x000fe40003f06270 */
[----:B------:R-:W-:-:S02]  /*fe30*/  SHF.R.S32.HI R196, RZ, 0x1f, R218 ;  /* 0x0000001fffc47819 */ /* 0x000fc400000114da */
[----:B------:R-:W-:Y:S02]  /*fe40*/  SHF.R.S32.HI R197, RZ, 0x1f, R216 ;  /* 0x0000001fffc57819 */ /* 0x000fe400000114d8 */
[----:B------:R-:W-:Y:S02]  /*fe50*/  SHF.R.S32.HI R198, RZ, 0x1f, R217 ;  /* 0x0000001fffc67819 */ /* 0x000fe400000114d9 */
[----:B------:R-:W-:Y:S01]  /*fe60*/  SHF.R.S32.HI R199, RZ, 0x1f, R22 ;  /* 0x0000001fffc77819 */ /* 0x000fe20000011416 */
[----:B0-----:R-:W-:Y:S06]  /*fe70*/  @P2 BRA `(.L_x_2242) ;  /* 0x0000000000442947 */ /* 0x001fec0003800000 */
        /* <DEDUP_REMOVED lines=17> */
.L_x_2242:
[----:B------:R-:W-:Y:S05]  /*ff90*/  BSYNC B1 ;  /* 0x0000000000017941 */ /* 0x000fea0003800000 */
.L_x_2241:
[----:B0-----:R0:W3:Y:S01]  /*ffa0*/  SHFL.IDX PT, R21, R16, 0x1, 0x181f ;  /* 0x00381f0010157f89 */ /* 0x0010e200000e0000 */
[----:B------:R-:W-:Y:S03]  /*ffb0*/  BSSY B1, `(.L_x_2243) ;  /* 0x0000014000017945 */ /* 0x000fe60003800000 */
[----:B------:R0:W4:Y:S01]  /*ffc0*/  SHFL.IDX PT, R19, R2, 0x1, 0x181f ;  /* 0x00381f0002137f89 */ /* 0x00012200000e0000 */
[----:B------:R-:W-:Y:S05]  /*ffd0*/  @P1 BRA `(.L_x_2244) ;  /* 0x0000000000441947 */ /* 0x000fea0003800000 */
[----:B------:R-:W-:Y:S02]  /*ffe0*/  ULDC UR5, c[0x0][0xac8] ;  /* 0x0002b20000057ab9 */ /* 0x000fe40000000800 */
[----:B------:R-:W-:Y:S02]  /*fff0*/  ISETP.GE.AND P4, PT, R22, UR5, PT ;  /* 0x0000000516007c0c */ /* 0x000fe4000bf86270 */
[----:B------:R-:W-:Y:S02]  /*10000*/  ISETP.GE.AND P3, PT, R217, UR5, PT ;  /* 0x00000005d9007c0c */ /* 0x000fe4000bf66270 */
[----:B------:R-:W-:Y:S02]  /*10010*/  ISETP.GE.AND P2, PT, R216, UR5, PT ;  /* 0x00000005d8007c0c */ /* 0x000fe4000bf46270 */
[----:B------:R-:W-:-:S07]  /*10020*/  ISETP.GE.AND P1, PT, R218, UR5, PT ;  /* 0x00000005da007c0c */ /* 0x000fce000bf26270 */
[CC--:B----45:R-:W-:Y:S02]  /*10030*/  @!P4 LEA R8, P6, R22.reuse, R19.reuse, 0x1 ;  /* 0x000000131608c211 */ /* 0x0f0fe400078c08ff */
[C---:B------:R-:W-:Y:S02]  /*10040*/  @!P3 LEA R10, P5, R217.reuse, R19, 0x1 ;  /* 0x00000013d90ab211 */ /* 0x040fe400078a08ff */
[----:B---3--:R-:W-:Y:S02]  /*10050*/  @!P4 LEA.HI.X R9, R22, R21, R199, 0x1, P6 ;  /* 0x000000151609c211 */ /* 0x008fe400030f0cc7 */
        /* <DEDUP_REMOVED lines=9> */
.L_x_2244:
[----:B------:R-:W-:Y:S05]  /*100f0*/  BSYNC B1 ;  /* 0x0000000000017941 */ /* 0x000fea0003800000 */
.L_x_2243:
[----:B---3-5:R3:W0:Y:S01]  /*10100*/  SHFL.IDX PT, R15, R16, 0x2, 0x181f ;  /* 0x00581f00100f7f89 */ /* 0x02862200000e0000 */
        /* <DEDUP_REMOVED lines=8> */
[-C--:B0-----:R-:W-:Y:S02]  /*10190*/  @!P3 LEA R8, P6, R22, R11.reuse, 0x1 ;  /* 0x0000000b1608b211 */ /* 0x081fe400078c08ff */
[CC--:B------:R-:W-:Y:S02]  /*101a0*/  @!P2 LEA R10, P5, R217.reuse, R11.reuse, 0x1 ;  /* 0x0000000bd90aa211 */ /* 0x0c0fe400078a08ff */
[----:B------:R-:W-:Y:S02]  /*101b0*/  @!P1 LEA R12, P4, R216, R11, 0x1 ;  /* 0x0000000bd80c9211 */ /* 0x000fe400078808ff */
[----:B------:R-:W-:Y:S02]  /*101c0*/  @!P3 LEA.HI.X R9, R22, R15, R199, 0x1, P6 ;  /* 0x0000000f1609b211 */ /* 0x000fe400030f0cc7 */
        /* <DEDUP_REMOVED lines=8> */
.L_x_2246:
[----:B------:R-:W-:Y:S05]  /*10250*/  BSYNC B1 ;  /* 0x0000000000017941 */ /* 0x000fea0003800000 */
.L_x_2245:
[----:B------:R-:W-:Y:S01]  /*10260*/  VIADD R0, R80, 0x60 ;  /* 0x0000006050007836 */ /* 0x000fe20000000000 */
[----:B0-----:R0:W0:Y:S04]  /*10270*/  SHFL.IDX PT, R13, R16, 0x3, 0x181f ;  /* 0x00781f00100d7f89 */ /* 0x00102800000e0000 */
[----:B------:R-:W-:Y:S01]  /*10280*/  ISETP.GE.AND P0, PT, R0, R3, PT ;  /* 0x000000030000720c */ /* 0x000fe20003f06270 */
[----:B------:R0:W0:-:S12]  /*10290*/  SHFL.IDX PT, R15, R2, 0x3, 0x181f ;  /* 0x00781f00020f7f89 */ /* 0x00001800000e0000 */
[----:B------:R-:W-:Y:S05]  /*102a0*/  @P0 BRA `(.L_x_2247) ;  /* 0x0000000c00580947 */ /* 0x000fea0003800000 */
[----:B------:R-:W-:Y:S02]  /*102b0*/  ULDC UR5, c[0x0][0xac8] ;  /* 0x0002b20000057ab9 */ /* 0x000fe40000000800 */
[----:B------:R-:W-:Y:S02]  /*102c0*/  ISETP.GE.AND P3, PT, R22, UR5, PT ;  /* 0x0000000516007c0c */ /* 0x000fe4000bf66270 */
[----:B------:R-:W-:Y:S02]  /*102d0*/  ISETP.GE.AND P4, PT, R217, UR5, PT ;  /* 0x00000005d9007c0c */ /* 0x000fe4000bf86270 */
[----:B------:R-:W-:-:S09]  /*102e0*/  ISETP.GE.AND P5, PT, R216, UR5, PT ;  /* 0x00000005d8007c0c */ /* 0x000fd2000bfa6270 */
[-C--:B0--3--:R-:W-:Y:S02]  /*102f0*/  @!P3 LEA R2, P0, R22, R15.reuse, 0x1 ;  /* 0x0000000f1602b211 */ /* 0x089fe400078008ff */
[CC--:B------:R-:W-:Y:S02]  /*10300*/  @!P4 LEA R8, P1, R217.reuse, R15.reuse, 0x1 ;  /* 0x0000000fd908c211 */ /* 0x0c0fe400078208ff */
[----:B------:R-:W-:Y:S02]  /*10310*/  @!P5 LEA R10, P2, R216, R15, 0x1 ;  /* 0x0000000fd80ad211 */ /* 0x000fe400078408ff */
[-C--:B------:R-:W-:Y:S02]  /*10320*/  @!P3 LEA.HI.X R3, R22, R13.reuse, R199, 0x1, P0 ;  /* 0x0000000d1603b211 */ /* 0x080fe400000f0cc7 */
        /* <DEDUP_REMOVED lines=11> */
.L_x_2240:
[----:B------:R-:W0:Y:S01]  /*103e0*/  LDC R8, c[0x0][0xbe8] ;  /* 0x0002fa00ff087b82 */ /* 0x000e220000000800 */
[----:B------:R-:W1:Y:S01]  /*103f0*/  S2R R0, SR_TID.X ;  /* 0x0000000000007919 */ /* 0x000e620000002100 */
[----:B------:R-:W-:Y:S01]  /*10400*/  R2UR UR6, R220 ;  /* 0x00000000dc0672ca */ /* 0x000fe200000e0000 */
[----:B------:R-:W-:Y:S01]  /*10410*/  BSSY B1, `(.L_x_2248) ;  /* 0x0000036000017945 */ /* 0x000fe20003800000 */
[----:B------:R-:W-:Y:S01]  /*10420*/  R2UR UR5, R221 ;  /* 0x00000000dd0572ca */ /* 0x000fe200000e0000 */
[----:B------:R-:W-:-:S10]  /*10430*/  IMAD R6, R219, 0x20, R222 ;  /* 0x00000020db067824 */ /* 0x000fd400078e02de */
[----:B------:R-:W-:Y:S02]  /*10440*/  USHF.R.S32.HI UR8, URZ, 0x1f, UR6 ;  /* 0x0000001f3f087899 */ /* 0x000fe40008011406 */
[----:B------:R-:W-:Y:S01]  /*10450*/  USHF.R.S32.HI UR9, URZ, 0x1f, UR5 ;  /* 0x0000001f3f097899 */ /* 0x000fe20008011405 */
[----:B0-----:R-:W-:Y:S01]  /*10460*/  ISETP.NE.AND P1, PT, R8, 0x1, PT ;  /* 0x000000010800780c */ /* 0x001fe20003f25270 */
[----:B-1----:R-:W-:-:S12]  /*10470*/  VIADD R0, R0, 0xffffff80 ;  /* 0xffffff8000007836 */ /* 0x002fd80000000000 */
[----:B------:R-:W0:Y:S01]  /*10480*/  @P1 LDC R9, c[0x0][0xbec] ;  /* 0x0002fb00ff091b82 */ /* 0x000e220000000800 */
[----:B------:R-:W-:-:S07]  /*10490*/  ISETP.GE.AND P0, PT, R0, 0x80, PT ;  /* 0x000000800000780c */ /* 0x000fce0003f06270 */
[----:B------:R-:W1:Y:S06]  /*104a0*/  @P1 LDC R11, c[0x0][0xbf0] ;  /* 0x0002fc00ff0b1b82 */ /* 0x000e6c0000000800 */
[----:B------:R-:W-:Y:S05]  /*104b0*/  @P0 BRA `(.L_x_2249) ;  /* 0x0000000000ac0947 */ /* 0x000fea0003800000 */
[----:B------:R-:W2:Y:S01]  /*104c0*/  S2R R0, SR_TID.X ;  /* 0x0000000000007919 */ /* 0x000ea20000002100 */
[----:B------:R-:W3:Y:S01]  /*104d0*/  LDC R3, c[0x0][0xbe8] ;  /* 0x0002fa00ff037b82 */ /* 0x000ee20000000800 */
[----:B------:R-:W-:-:S13]  /*104e0*/  R2UR UR5, R213 ;  /* 0x00000000d50572ca */ /* 0x000fda00000e0000 */
        /* <DEDUP_REMOVED lines=23> */
[----:B---3--:R-:W-:-:S04]  /*10660*/  @P0 SHF.R.U32.HI R2, RZ, R7, R0 ;  /* 0x00000007ff020219 */ /* 0x008fc80000011600 */
[----:B------:R-:W-:-:S05]  /*10670*/  IADD3 R5, -R2, RZ, RZ ;  /* 0x000000ff02057210 */ /* 0x000fca0007ffe1ff */
        /* <DEDUP_REMOVED lines=15> */
.L_x_2249:
[----:B------:R-:W-:Y:S05]  /*10770*/  BSYNC B1 ;  /* 0x0000000000017941 */ /* 0x000fea0003800000 */
.L_x_2248:
[----:B------:R-:W-:Y:S01]  /*10780*/  R2UR UR12, R213 ;  /* 0x00000000d50c72ca */ /* 0x000fe200000e0000 */
[----:B------:R-:W-:Y:S01]  /*10790*/  ULDC.64 UR10, c[0x0][0xae8] ;  /* 0x0002ba00000a7ab9 */ /* 0x000fe20000000a00 */
[----:B------:R-:W-:Y:S01]  /*107a0*/  R2UR UR14, R220 ;  /* 0x00000000dc0e72ca */ /* 0x000fe200000e0000 */
[----:B------:R-:W-:Y:S01]  /*107b0*/  UIMAD UR5, UR8, UR10, URZ ;  /* 0x0000000a080572a4 */ /* 0x000fe2000f8e023f */
[----:B------:R-:W-:Y:S01]  /*107c0*/  R2UR UR13, R221 ;  /* 0x00000000dd0d72ca */ /* 0x000fe200000e0000 */
[----:B------:R-:W-:Y:S01]  /*107d0*/  BSSY B1, `(.L_x_2250) ;  /* 0x0000041000017945 */ /* 0x000fe20003800000 */
[----:B------:R-:W-:Y:S02]  /*107e0*/  SHF.R.S32.HI R16, RZ, 0x1f, R218 ;  /* 0x0000001fff107819 */ /* 0x000fe400000114da */
[----:B------:R-:W-:Y:S02]  /*107f0*/  SHF.R.S32.HI R18, RZ, 0x1f, R216 ;  /* 0x0000001fff127819 */ /* 0x000fe400000114d8 */
[----:B------:R-:W-:-:S02]  /*10800*/  SHF.R.S32.HI R19, RZ, 0x1f, R217 ;  /* 0x0000001fff137819 */ /* 0x000fc400000114d9 */
[----:B------:R-:W-:Y:S01]  /*10810*/  SHF.R.S32.HI R20, RZ, 0x1f, R22 ;  /* 0x0000001fff147819 */ /* 0x000fe20000011416 */
[----:B------:R-:W-:Y:S02]  /*10820*/  VIADD R6, R6, UR12 ;  /* 0x0000000c06067c36 */ /* 0x000fe40008000000 */
[----:B------:R-:W-:Y:S02]  /*10830*/  UIMAD.WIDE.U32 UR6, UR14, UR10, URZ ;  /* 0x0000000a0e0672a5 */ /* 0x000fe4000f8e003f */
[----:B------:R-:W-:Y:S01]  /*10840*/  UIMAD UR5, UR14, UR11, UR5 ;  /* 0x0000000b0e0572a4 */ /* 0x000fe2000f8e0205 */
[----:B0-----:R-:W-:Y:S02]  /*10850*/  @P1 IMAD.HI.U32 R0, R6, R9, RZ ;  /* 0x0000000906001227 */ /* 0x001fe400078e00ff */
[----:B------:R-:W-:Y:S01]  /*10860*/  ULDC.64 UR10, c[0x0][0xaf0] ;  /* 0x0002bc00000a7ab9 */ /* 0x000fe20000000a00 */
[----:B------:R-:W-:Y:S01]  /*10870*/  UIADD3 UR7, UR7, UR5, URZ ;  /* 0x0000000507077290 */ /* 0x000fe2000fffe03f */
[----:B--2---:R-:W-:Y:S01]  /*10880*/  IMAD.MOV.U32 R5, RZ, RZ, R6 ;  /* 0x000000ffff057224 */ /* 0x004fe200078e0006 */
[----:B------:R-:W-:Y:S01]  /*10890*/  UIMAD UR5, UR9, UR10, URZ ;  /* 0x0000000a090572a4 */ /* 0x000fe2000f8e023f */
[----:B-1----:R-:W-:Y:S01]  /*108a0*/  @P1 SHF.R.U32.HI R5, RZ, R11, R0 ;  /* 0x0000000bff051219 */ /* 0x002fe20000011600 */
        /* <DEDUP_REMOVED lines=18> */
[----:B------:R-:W-:Y:S02]  /*109d0*/  VIADD R6, R222, UR12 ;  /* 0x0000000cde067c36 */ /* 0x000fe40008000000 */
        /* <DEDUP_REMOVED lines=10> */
[----:B------:R-:W-:Y:S01]  /*10a80*/  LEA.HI.X R5, R2, UR7, R3, 0x1, P3 ;  /* 0x0000000702057c11 */ /* 0x000fe200098f0c03 */
[----:B------:R0:W1:Y:S03]  /*10a90*/  SHFL.IDX PT, R7, R4, RZ, 0x181f ;  /* 0x00181fff04077589 */ /* 0x00006600000e0000 */
[----:B------:R-:W-:Y:S01]  /*10aa0*/  ISETP.GE.AND P0, PT, R0, R9, PT ;  /* 0x000000090000720c */ /* 0x000fe20003f06270 */
[----:B------:R0:W2:Y:S01]  /*10ab0*/  SHFL.IDX PT, R3, R5, RZ, 0x181f ;  /* 0x00181fff05037589 */ /* 0x0000a200000e0000 */
[----:B------:R-:W-:Y:S11]  /*10ac0*/  @P2 BRA `(.L_x_2251) ;  /* 0x0000000000442947 */ /* 0x000ff60003800000 */
        /* <DEDUP_REMOVED lines=17> */
.L_x_2251:
[----:B------:R-:W-:Y:S05]  /*10be0*/  BSYNC B1 ;  /* 0x0000000000017941 */ /* 0x000fea0003800000 */
.L_x_2250:
[----:B--23--:R2:W3:Y:S01]  /*10bf0*/  SHFL.IDX PT, R3, R5, 0x1, 0x181f ;  /* 0x00381f0005037f89 */ /* 0x00c4e200000e0000 */
[----:B------:R-:W-:Y:S03]  /*10c00*/  BSSY B1, `(.L_x_2252) ;  /* 0x0000014000017945 */ /* 0x000fe60003800000 */
[----:B-1----:R2:W1:Y:S01]  /*10c10*/  SHFL.IDX PT, R7, R4, 0x1, 0x181f ;  /* 0x00381f0004077f89 */ /* 0x00246200000e0000 */
[----:B------:R-:W-:Y:S05]  /*10c20*/  @P1 BRA `(.L_x_2253) ;  /* 0x0000000000441947 */ /* 0x000fea0003800000 */
[----:B------:R-:W-:Y:S02]  /*10c30*/  ULDC UR5, c[0x0][0xac8] ;  /* 0x0002b20000057ab9 */ /* 0x000fe40000000800 */
[----:B------:R-:W-:Y:S02]  /*10c40*/  ISETP.GE.AND P4, PT, R22, UR5, PT ;  /* 0x0000000516007c0c */ /* 0x000fe4000bf86270 */
[----:B------:R-:W-:Y:S02]  /*10c50*/  ISETP.GE.AND P3, PT, R217, UR5, PT ;  /* 0x00000005d9007c0c */ /* 0x000fe4000bf66270 */
[----:B------:R-:W-:Y:S02]  /*10c60*/  ISETP.GE.AND P2, PT, R216, UR5, PT ;  /* 0x00000005d8007c0c */ /* 0x000fe4000bf46270 */
[----:B------:R-:W-:-:S07]  /*10c70*/  ISETP.GE.AND P1, PT, R218, UR5, PT ;  /* 0x00000005da007c0c */ /* 0x000fce000bf26270 */
[CC--:B-1----:R-:W-:Y:S02]  /*10c80*/  @!P4 LEA R10, P6, R22.reuse, R7.reuse, 0x1 ;  /* 0x00000007160ac211 */ /* 0x0c2fe400078c08ff */
[C---:B------:R-:W-:Y:S02]  /*10c90*/  @!P3 LEA R12, P5, R217.reuse, R7, 0x1 ;  /* 0x00000007d90cb211 */ /* 0x040fe400078a08ff */
[----:B---3--:R-:W-:Y:S02]  /*10ca0*/  @!P4 LEA.HI.X R11, R22, R3, R20, 0x1, P6 ;  /* 0x00000003160bc211 */ /* 0x008fe400030f0c14 */
        /* <DEDUP_REMOVED lines=9> */
.L_x_2253:
[----:B------:R-:W-:Y:S05]  /*10d40*/  BSYNC B1 ;  /* 0x0000000000017941 */ /* 0x000fea0003800000 */
.L_x_2252:
[----:B---34-:R3:W4:Y:S01]  /*10d50*/  SHFL.IDX PT, R3, R5, 0x2, 0x181f ;  /* 0x00581f0005037f89 */ /* 0x01872200000e0000 */
        /* <DEDUP_REMOVED lines=8> */
[-C--:B-1----:R-:W-:Y:S02]  /*10de0*/  @!P3 LEA R10, P6, R22, R7.reuse, 0x1 ;  /* 0x00000007160ab211 */ /* 0x082fe400078c08ff */
[CC--:B------:R-:W-:Y:S02]  /*10df0*/  @!P2 LEA R12, P5, R217.reuse, R7.reuse, 0x1 ;  /* 0x00000007d90ca211 */ /* 0x0c0fe400078a08ff */
[----:B------:R-:W-:Y:S02]  /*10e00*/  @!P1 LEA R14, P4, R216, R7, 0x1 ;  /* 0x00000007d80e9211 */ /* 0x000fe400078808ff */
[----:B----4-:R-:W-:Y:S02]  /*10e10*/  @!P3 LEA.HI.X R11, R22, R3, R20, 0x1, P6 ;  /* 0x00000003160bb211 */ /* 0x010fe400030f0c14 */
        /* <DEDUP_REMOVED lines=8> */
.L_x_2255:
[----:B------:R-:W-:Y:S05]  /*10ea0*/  BSYNC B1 ;  /* 0x0000000000017941 */ /* 0x000fea0003800000 */
.L_x_2254:
[----:B------:R-:W-:Y:S01]  /*10eb0*/  VIADD R0, R6, 0x60 ;  /* 0x0000006006007836 */ /* 0x000fe20000000000 */
[----:B0-23--:R-:W0:Y:S04]  /*10ec0*/  SHFL.IDX PT, R5, R5, 0x3, 0x181f ;  /* 0x00781f0005057f89 */ /* 0x00de2800000e0000 */
[----:B------:R-:W-:Y:S01]  /*10ed0*/  ISETP.GE.AND P0, PT, R0, R9, PT ;  /* 0x000000090000720c */ /* 0x000fe20003f06270 */
[----:B-1--4-:R1:W2:-:S12]  /*10ee0*/  SHFL.IDX PT, R3, R4, 0x3, 0x181f ;  /* 0x00781f0004037f89 */ /* 0x01229800000e0000 */
[----:B-1----:R-:W-:Y:S05]  /*10ef0*/  @P0 BRA `(.L_x_2247) ;  /* 0x0000000000440947 */ /* 0x002fea0003800000 */
[----:B------:R-:W-:Y:S02]  /*10f00*/  ULDC UR5, c[0x0][0xac8] ;  /* 0x0002b20000057ab9 */ /* 0x000fe40000000800 */
[----:B------:R-:W-:Y:S02]  /*10f10*/  ISETP.GE.AND P3, PT, R22, UR5, PT ;  /* 0x0000000516007c0c */ /* 0x000fe4000bf66270 */
[----:B------:R-:W-:Y:S02]  /*10f20*/  ISETP.GE.AND P2, PT, R217, UR5, PT ;  /* 0x00000005d9007c0c */ /* 0x000fe4000bf46270 */
[----:B------:R-:W-:Y:S02]  /*10f30*/  ISETP.GE.AND P1, PT, R216, UR5, PT ;  /* 0x00000005d8007c0c */ /* 0x000fe4000bf26270 */
[----:B------:R-:W-:-:S07]  /*10f40*/  ISETP.GE.AND P0, PT, R218, UR5, PT ;  /* 0x00000005da007c0c */ /* 0x000fce000bf06270 */
[-C--:B--2---:R-:W-:Y:S02]  /*10f50*/  @!P3 LEA R6, P6, R22, R3.reuse, 0x1 ;  /* 0x000000031606b211 */ /* 0x084fe400078c08ff */
[CC--:B------:R-:W-:Y:S02]  /*10f60*/  @!P2 LEA R8, P5, R217.reuse, R3.reuse, 0x1 ;  /* 0x00000003d908a211 */ /* 0x0c0fe400078a08ff */
        /* <DEDUP_REMOVED lines=10> */
.L_x_2247:
[----:B------:R-:W-:Y:S05]  /*11010*/  BSYNC B0 ;  /* 0x0000000000007941 */ /* 0x000fea0003800000 */
.L_x_2239:
[----:B------:R-:W-:Y:S02]  /*11020*/  ULDC UR5, c[0x0][0xc38] ;  /* 0x00030e0000057ab9 */ /* 0x000fe40000000800 */
[----:B------:R-:W-:-:S06]  /*11030*/  UISETP.GE.AND UP0, UPT, UR4, UR5, UPT ;  /* 0x000000050400728c */ /* 0x000fcc000bf06270 */
[----:B------:R-:W-:-:S13]  /*11040*/  PLOP3.LUT P0, PT, PT, PT, UP0, 0x80, 0x0 ;  /* 0x000000000000781c */ /* 0x000fda0003f0f008 */
[----:B------:R-:W-:Y:S05]  /*11050*/  @!P0 BRA `(.L_x_2256) ;  /* 0xfffffefc003c8947 */ /* 0x000fea000383ffff */
[----:B------:R-:W-:Y:S05]  /*11060*/  EXIT ;  /* 0x000000000000794d */ /* 0x000fea0003800000 */
.L_x_2198:
        /* <DEDUP_REMOVED lines=16> */
[----:B------:R-:W-:Y:S01]  /*11170*/  ULDC UR9, c[0x0][0x2b8] ;  /* 0x0000ae0000097ab9 */ /* 0x000fe20000000800 */
[----:B------:R-:W-:Y:S01]  /*11180*/  LOP3.LUT R16, R16, 0xfffffff7, RZ, 0xc0, !PT ;  /* 0xfffffff710107812 */ /* 0x000fe200078ec0ff */
[----:B------:R-:W0:Y:S01]  /*11190*/  S2UR UR8, SR_CgaCtaId ;  /* 0x00000000000879c3 */ /* 0x000e220000008800 */
[----:B------:R-:W1:Y:S01]  /*111a0*/  S2R R3, SR_TID.X ;  /* 0x0000000000037919 */ /* 0x000e620000002100 */
[----:B------:R-:W-:Y:S01]  /*111b0*/  ULDC.64 UR4, c[0x0][0x418] ;  /* 0x0001060000047ab9 */ /* 0x000fe20000000a00 */
[----:B------:R-:W-:Y:S01]  /*111c0*/  ULDC UR40, c[0x0][0x288] ;  /* 0x0000a20000287ab9 */ /* 0x000fe20000000800 */
[----:B------:R-:W-:Y:S01]  /*111d0*/  UISETP.NE.U32.AND UP0, UPT, UR4, URZ, UPT ;  /* 0x0000003f0400728c */ /* 0x000fe2000bf05070 */
[----:B------:R3:W-:Y:S01]  /*111e0*/  STL [R1], RZ ;  /* 0x000000ff01007387 */ /* 0x0007e20000100800 */
[----:B------:R-:W-:Y:S01]  /*111f0*/  ULDC UR37, c[0x0][0x448] ;  /* 0x0001120000257ab9 */ /* 0x000fe20000000800 */
[----:B------:R-:W-:Y:S01]  /*11200*/  ULDC UR4, c[0x0][0x424] ;  /* 0x0001090000047ab9 */ /* 0x000fe20000000800 */
[----:B------:R-:W-:Y:S01]  /*11210*/  UISETP.NE.AND.EX UP0, UPT, UR5, URZ, UPT, UP0 ;  /* 0x0000003f0500728c */ /* 0x000fe2000bf05300 */
[----:B------:R-:W-:Y:S01]  /*11220*/  IMAD.U32 R34, RZ, RZ, UR10 ;  /* 0x0000000aff227e24 */ /* 0x000fe2000f8e00ff */
[----:B------:R-:W-:Y:S01]  /*11230*/  UIMAD UR37, UR37, UR40, URZ ;  /* 0x00000028252572a4 */ /* 0x000fe2000f8e023f */
[----:B------:R-:W-:Y:S01]  /*11240*/  IMAD.MOV.U32 R26, RZ, RZ, 0x1 ;  /* 0x00000001ff1a7424 */ /* 0x000fe200078e00ff */
[----:B------:R-:W-:Y:S01]  /*11250*/  USEL UR4, UR4, 0x1, UP0 ;  /* 0x0000000104047887 */ /* 0x000fe20008000000 */
[----:B------:R-:W-:Y:S01]  /*11260*/  IMAD.MOV.U32 R23, RZ, RZ, RZ ;  /* 0x000000ffff177224 */ /* 0x000fe200078e00ff */
[----:B------:R-:W-:Y:S01]  /*11270*/  UMOV UR5, 0x400 ;  /* 0x0000040000057882 */ /* 0x000fe20000000000 */
[----:B------:R-:W-:Y:S01]  /*11280*/  ULDC UR46, c[0x0][0xc] ;  /* 0x00000300002e7ab9 */ /* 0x000fe20000000800 */
[----:B0-----:R-:W-:-:S06]  /*11290*/  ULEA UR8, UR8, UR5, 0x18 ;  /* 0x0000000508087291 */ /* 0x001fcc000f8ec03f */
[----:B------:R-:W-:Y:S02]  /*112a0*/  IMAD.U32 R17, RZ, RZ, UR8 ;  /* 0x00000008ff117e24 */ /* 0x000fe4000f8e00ff */
[----:B-1----:R-:W-:-:S05]  /*112b0*/  IMAD.SHL.U32 R37, R3, 0x8, RZ ;  /* 0x0000000803257824 */ /* 0x002fca00078e00ff */
[----:B------:R-:W-:-:S04]  /*112c0*/  LOP3.LUT R0, R37, 0x1f8, RZ, 0xc0, !PT ;  /* 0x000001f825007812 */ /* 0x000fc800078ec0ff */
[----:B------:R-:W-:-:S04]  /*112d0*/  LOP3.LUT R0, R0, 0x38, R3, 0x78, !PT ;  /* 0x0000003800007812 */ /* 0x000fc800078e7803 */
[----:B------:R-:W-:Y:S02]  /*112e0*/  LOP3.LUT R30, R0, 0x200, R37, 0xf8, !PT ;  /* 0x00000200001e7812 */ /* 0x000fe400078ef825 */
[----:B------:R-:W-:-:S03]  /*112f0*/  LOP3.LUT R37, R37, 0x38, RZ, 0xc0, !PT ;  /* 0x0000003825257812 */ /* 0x000fc600078ec0ff */
[----:B------:R-:W-:Y:S01]  /*11300*/  IMAD R31, R30, 0x2, R17 ;  /* 0x000000021e1f7824 */ /* 0x000fe200078e0211 */
[C---:B------:R-:W-:Y:S02]  /*11310*/  LOP3.LUT R0, R37.reuse, 0x40, RZ, 0xfc, !PT ;  /* 0x0000004025007812 */ /* 0x040fe400078efcff */
[----:B------:R-:W-:Y:S02]  /*11320*/  LOP3.LUT R2, R37, 0x80, RZ, 0xfc, !PT ;  /* 0x0000008025027812 */ /* 0x000fe400078efcff */
[----:B------:R-:W-:Y:S02]  /*11330*/  ISETP.GE.AND P1, PT, R0, UR9, PT ;  /* 0x0000000900007c0c */ /* 0x000fe4000bf26270 */
[----:B--2---:R-:W-:Y:S02]  /*11340*/  R2UR UR6, R4 ;  /* 0x00000000040672ca */ /* 0x004fe400000e0000 */
[C---:B------:R-:W-:Y:S01]  /*11350*/  LOP3.LUT R4, R3.reuse, 0x7f, RZ, 0xc0, !PT ;  /* 0x0000007f03047812 */ /* 0x040fe200078ec0ff */
[----:B------:R-:W-:-:S03]  /*11360*/  IMAD.SHL.U32 R3, R3, 0x10, RZ ;  /* 0x0000001003037824 */ /* 0x000fc600078e00ff */
[----:B------:R-:W-:-:S07]  /*11370*/  SHF.R.U32.HI R36, RZ, 0x3, R4 ;  /* 0x00000003ff247819 */ /* 0x000fce0000011604 */
[----:B------:R-:W-:-:S03]  /*11380*/  ULOP3.LUT UR47, UR6, 0x2, URZ, 0xfc, !UPT ;  /* 0x00000002062f7892 */ /* 0x000fc6000f8efc3f */
[----:B------:R-:W-:Y:S02]  /*11390*/  ULDC.64 UR6, c[0x0][0x2f0] ;  /* 0x0000bc0000067ab9 */ /* 0x000fe40000000a00 */
[C---:B------:R-:W-:Y:S01]  /*113a0*/  ISETP.GE.AND P2, PT, R0.reuse, UR7, PT ;  /* 0x0000000700007c0c */ /* 0x040fe2000bf46270 */
[----:B------:R-:W-:Y:S01]  /*113b0*/  UIMAD UR36, UR4, UR6, URZ ;  /* 0x00000006042472a4 */ /* 0x000fe2000f8e023f */
[----:B------:R-:W-:Y:S02]  /*113c0*/  ISETP.GE.AND P0, PT, R0, UR7, PT ;  /* 0x0000000700007c0c */ /* 0x000fe4000bf06270 */
[----:B------:R-:W-:Y:S01]  /*113d0*/  LOP3.LUT R0, R36, 0x70, R3, 0xf8, !PT ;  /* 0x0000007024007812 */ /* 0x000fe200078ef803 */
[----:B------:R-:W-:Y:S01]  /*113e0*/  UIADD3 UR4, UR36, 0x4f, URZ ;  /* 0x0000004f24047890 */ /* 0x000fe2000fffe03f */
[----:B------:R-:W-:Y:S01]  /*113f0*/  LOP3.LUT R0, R37, 0xc0, RZ, 0xfc, !PT ;  /* 0x000000c025007812 */ /* 0x000fe200078efcff */
[----:B------:R-:W-:Y:S02]  /*11400*/  UIADD3 UR40, UR36, 0x50, -UR40 ;  /* 0x0000005024287890 */ /* 0x000fe4000fffe828 */
[----:B------:R-:W-:-:S04]  /*11410*/  UIMAD.WIDE UR4, UR4, 0x66666667, URZ ;  /* 0x66666667040478a5 */ /* 0x000fc8000f8e023f */
[----:B------:R-:W-:Y:S01]  /*11420*/  @P2 LOP3.LUT R16, R16, 0x8, RZ, 0xfc, !PT ;  /* 0x0000000810102812 */ /* 0x000fe200078efcff */
[----:B------:R-:W-:Y:S01]  /*11430*/  USHF.R.U32.HI UR41, URZ, 0x1f, UR5 ;  /* 0x0000001f3f297899 */ /* 0x000fe20008011605 */
[----:B------:R-:W-:Y:S02]  /*11440*/  ISETP.GE.AND P2, PT, R2, UR7, PT ;  /* 0x0000000702007c0c */ /* 0x000fe4000bf46270 */
[----:B------:R-:W-:Y:S01]  /*11450*/  LOP3.LUT R16, R16, 0xffffdfff, RZ, 0xc0, !PT ;  /* 0xffffdfff10107812 */ /* 0x000fe200078ec0ff */
[----:B------:R-:W-:-:S03]  /*11460*/  ULEA.HI.SX32 UR41, UR5, UR41, 0x1b ;  /* 0x0000002905297291 */ /* 0x000fc6000f8fda3f */
        /* <DEDUP_REMOVED lines=28> */
[----:B---3--:R-:W-:-:S07]  /*11630*/  @P0 LOP3.LUT R16, R16, 0x4000, RZ, 0xfc, !PT ;  /* 0x0000400010100812 */ /* 0x008fce00078efcff */
.L_x_2308:
        /* <DEDUP_REMOVED lines=22> */
.L_x_2258:
[----:B------:R-:W-:Y:S01]  /*117a0*/  ULDC UR8, c[0x0][0xc54] ;  /* 0x0003150000087ab9 */ /* 0x000fe20000000800 */
[----:B------:R-:W-:Y:S01]  /*117b0*/  UMOV UR6, UR7 ;  /* 0x0000000700067c82 */ /* 0x000fe20008000000 */
[----:B------:R-:W-:-:S11]  /*117c0*/  UISETP.NE.AND UP0, UPT, UR8, 0x1, UPT ;  /* 0x000000010800788c */ /* 0x000fd6000bf05270 */
[----:B------:R-:W-:Y:S02]  /*117d0*/  @UP0 ULDC.64 UR10, c[0x0][0xc58] ;  /* 0x00031600000a0ab9 */ /* 0x000fe40000000a00 */
[----:B------:R-:W-:-:S04]  /*117e0*/  UIMAD.WIDE.U32 UR4, UR7, UR10, URZ ;  /* 0x0000000a070472a5 */ /* 0x000fc8000f8e003f */
[----:B------:R-:W-:-:S04]  /*117f0*/  @UP0 USHF.R.U32.HI UR6, URZ, UR11, UR5 ;  /* 0x0000000b3f060299 */ /* 0x000fc80008011605 */
[----:B------:R-:W-:-:S12]  /*11800*/  UIMAD UR4, UR6, UR8, URZ ;  /* 0x00000008060472a4 */ /* 0x000fd8000f8e023f */
.L_x_2259:
        /* <DEDUP_REMOVED lines=25> */
[----:B------:R-:W-:Y:S01]  /*119a0*/  UP2UR UR48, UPR, URZ, 0x4 ;  /* 0x000000043f307883 */ /* 0x000fe20008000000 */
[----:B------:R-:W-:Y:S01]  /*119b0*/  BSSY B7, `(.L_x_2260) ;  /* 0x0000356000077945 */ /* 0x000fe20003800000 */
[----:B------:R-:W-:-:S04]  /*119c0*/  USHF.L.U32 UR6, UR44, 0x7, URZ ;  /* 0x000000072c067899 */ /* 0x000fc8000800063f */
[----:B------:R-:W-:Y:S01]  /*119d0*/  UIADD3 UR6, UR6, 0x7f, URZ ;  /* 0x0000007f06067890 */ /* 0x000fe2000fffe03f */
[----:B------:R-:W-:Y:S01]  /*119e0*/  @UP2 ULDC UR4, c[0x0][0x44c] ;  /* 0x0001130000042ab9 */ /* 0x000fe20000000800 */
[----:B------:R-:W-:Y:S02]  /*119f0*/  @UP2 ULDC UR7, c[0x0][0x450] ;  /* 0x0001140000072ab9 */ /* 0x000fe40000000800 */
[----:B------:R-:W-:-:S04]  /*11a00*/  UIMAD.WIDE.U32 UR4, UR6, UR4, URZ ;  /* 0x00000004060472a5 */ /* 0x000fc8000f8e003f */
[----:B------:R-:W-:-:S04]  /*11a10*/  @UP2 USHF.R.U32.HI UR6, URZ, UR7, UR5 ;  /* 0x000000073f062299 */ /* 0x000fc80008011605 */
[----:B------:R-:W-:-:S04]  /*11a20*/  UIADD3 UR4, UR40, UR6, URZ ;  /* 0x0000000628047290 */ /* 0x000fc8000fffe03f */
[----:B------:R-:W-:-:S04]  /*11a30*/  UIMAD.WIDE UR4, UR4, 0x66666667, URZ ;  /* 0x66666667040478a5 */ /* 0x000fc8000f8e023f */
[----:B------:R-:W-:-:S04]  /*11a40*/  USHF.R.U32.HI UR4, URZ, 0x1f, UR5 ;  /* 0x0000001f3f047899 */ /* 0x000fc80008011605 */
[----:B------:R-:W-:-:S04]  /*11a50*/  ULEA.HI.SX32 UR4, UR5, UR4, 0x1b ;  /* 0x0000000405047291 */ /* 0x000fc8000f8fda3f */
[----:B------:R-:W-:-:S04]  /*11a60*/  UISETP.LT.AND UP0, UPT, UR41, UR4, UPT ;  /* 0x000000042900728c */ /* 0x000fc8000bf01270 */
[----:B------:R-:W-:-:S06]  /*11a70*/  USEL UR45, UR41, UR4, UP0 ;  /* 0x00000004292d7287 */ /* 0x000fcc0008000000 */
[----:B------:R-:W-:-:S13]  /*11a80*/  ISETP.LT.AND P0, PT, RZ, UR45, PT ;  /* 0x0000002dff007c0c */ /* 0x000fda000bf01270 */
[----:B0-----:R-:W-:Y:S05]  /*11a90*/  @P0 BRA `(.L_x_2261) ;  /* 0x0000000000440947 */ /* 0x001fea0003800000 */
        /* <DEDUP_REMOVED lines=17> */
.L_x_2261:
[----:B------:R-:W-:Y:S01]  /*11bb0*/  IADD3 R0, R17, 0x24400, RZ ;  /* 0x0002440011007810 */ /* 0x000fe20007ffe0ff */
[----:B------:R-:W-:Y:S03]  /*11bc0*/  BSSY B6, `(.L_x_2263) ;  /* 0x0000013000067945 */ /* 0x000fe60003800000 */
        /* <DEDUP_REMOVED lines=17> */
[----:B0----5:R-:W-:Y:S05]  /*11ce0*/  CALL.ABS.NOINC R2 ;  /* 0x0000000002007343 */ /* 0x021fea0003c00000 */
.L_x_2264:
[----:B------:R-:W-:Y:S05]  /*11cf0*/  BSYNC B6 ;  /* 0x0000000000067941 */ /* 0x000fea0003800000 */
.L_x_2263:
        /* <DEDUP_REMOVED lines=19> */
[----:B-1---5:R-:W-:Y:S05]  /*11e30*/  CALL.ABS.NOINC R2 ;  /* 0x0000000002007343 */ /* 0x022fea0003c00000 */
.L_x_2267:
[----:B------:R0:W1:Y:S01]  /*11e40*/  LDC.64 R2, c[0x4][R18] ;  /* 0x0100000012027b82 */ /* 0x0000620000000a00 */
[----:B------:R-:W-:Y:S01]  /*11e50*/  ULDC.64 UR4, c[0x4][0x138] ;  /* 0x01004e0000047ab9 */ /* 0x000fe20000000a00 */
[----:B------:R-:W-:Y:S01]  /*11e60*/  ULDC.64 UR6, c[0x4][0x140] ;  /* 0x0100500000067ab9 */ /* 0x000fe20000000a00 */
[----:B------:R-:W-:Y:S01]  /*11e70*/  IMAD.U32 R4, RZ, RZ, UR4 ;  /* 0x00000004ff047e24 */ /* 0x000fe2000f8e00ff */
[----:B------:R-:W-:Y:S01]  /*11e80*/  MOV R13, RZ ;  /* 0x000000ff000d7202 */ /* 0x000fe20000000f00 */
[----:B------:R-:W-:Y:S01]  /*11e90*/  IMAD.U32 R5, RZ, RZ, UR5 ;  /* 0x00000005ff057e24 */ /* 0x000fe2000f8e00ff */
[----:B------:R-:W-:Y:S01]  /*11ea0*/  ULDC.64 UR4, c[0x4][0xa8] ;  /* 0x01002a0000047ab9 */ /* 0x000fe20000000a00 */
[----:B------:R-:W-:Y:S02]  /*11eb0*/  IMAD.U32 R6, RZ, RZ, UR6 ;  /* 0x00000006ff067e24 */ /* 0x000fe4000f8e00ff */
[----:B------:R-:W-:Y:S02]  /*11ec0*/  IMAD.U32 R7, RZ, RZ, UR7 ;  /* 0x00000007ff077e24 */ /* 0x000fe4000f8e00ff */
[----:B------:R-:W-:-:S02]  /*11ed0*/  IMAD.U32 R10, RZ, RZ, UR4 ;  /* 0x00000004ff0a7e24 */ /* 0x000fc4000f8e00ff */
[----:B------:R-:W-:Y:S02]  /*11ee0*/  IMAD.U32 R11, RZ, RZ, UR5 ;  /* 0x00000005ff0b7e24 */ /* 0x000fe4000f8e00ff */
[----:B------:R-:W-:Y:S02]  /*11ef0*/  IMAD.MOV.U32 R8, RZ, RZ, 0x70 ;  /* 0x00000070ff087424 */ /* 0x000fe400078e00ff */
[----:B0-----:R-:W-:-:S07]  /*11f00*/  IMAD.MOV.U32 R12, RZ, RZ, 0x1 ;  /* 0x00000001ff0c7424 */ /* 0x001fce00078e00ff */
[----:B------:R-:W-:-:S07]  /*11f10*/  LEPC R20, `(.L_x_2266) ;  /* 0x000000001014794e */ /* 0x000fce0000000000 */
[----:B-1----:R-:W-:Y:S05]  /*11f20*/  CALL.ABS.NOINC R2 ;  /* 0x0000000002007343 */ /* 0x002fea0003c00000 */
.L_x_2266:
[----:B------:R-:W-:Y:S05]  /*11f30*/  BSYNC B6 ;  /* 0x0000000000067941 */ /* 0x000fea0003800000 */
.L_x_2265:
        /* <DEDUP_REMOVED lines=9> */
[----:B------:R-:W-:Y:S01]  /*11fd0*/  ULDC UR4, c[0x0][0xc48] ;  /* 0x0003120000047ab9 */ /* 0x000fe20000000800 */
[----:B------:R-:W-:-:S05]  /*11fe0*/  IMAD.U32 R3, RZ, RZ, UR5 ;  /* 0x00000005ff037e24 */ /* 0x000fca000f8e00ff */
[----:B------:R1:W5:Y:S01]  /*11ff0*/  @P0 LDG.E R29, desc[UR38][R2.64] ;  /* 0x00000026021d0981 */ /* 0x000362000c1e1900 */
[----:B------:R-:W-:Y:S01]  /*12000*/  UMOV UR5, 0xffffffff ;  /* 0xffffffff00057882 */ /* 0x000fe20000000000 */
[----:B------:R-:W-:Y:S02]  /*12010*/  IMAD.U32 R22, RZ, RZ, UR4 ;  /* 0x00000004ff167e24 */ /* 0x000fe4000f8e00ff */
[----:B------:R-:W-:Y:S05]  /*12020*/  BRA.DIV UR5, `(.L_x_2268) ;  /* 0x0000003605b87947 */ /* 0x000fea000b800000 */
.L_x_2324:
[----:B------:R-:W2:Y:S01]  /*12030*/  S2R R0, SR_TID.X ;  /* 0x0000000000007919 */ /* 0x000ea20000002100 */
[----:B------:R-:W-:Y:S01]  /*12040*/  UIADD3 UR4, UR45, -0x1, URZ ;  /* 0xffffffff2d047890 */ /* 0x000fe2000fffe03f */
[----:B0-----:R-:W-:Y:S02]  /*12050*/  ISETP.NE.AND P1, PT, R10, 0x1, PT ;  /* 0x000000010a00780c */ /* 0x001fe40003f25270 */
[----:B-----5:R-:W-:Y:S02]  /*12060*/  SHF.R.S32.HI R33, RZ, 0x1f, R29 ;  /* 0x0000001fff217819 */ /* 0x020fe4000001141d */
[----:B------:R-:W-:Y:S01]  /*12070*/  LOP3.LUT R16, R16, 0xfffffbff, RZ, 0xc0, !PT ;  /* 0xfffffbff10107812 */ /* 0x000fe200078ec0ff */
[----:B------:R-:W-:-:S08]  /*12080*/  IMAD.U32 R7, RZ, RZ, UR4 ;  /* 0x00000004ff077e24 */ /* 0x000fd0000f8e00ff */
[----:B-1----:R-:W0:Y:S01]  /*12090*/  @P1 LDC R3, c[0x0][0x434] ;  /* 0x00010d00ff031b82 */ /* 0x002e220000000800 */
[----:B------:R-:W-:-:S07]  /*120a0*/  @P1 LOP3.LUT R16, R16, 0x400, RZ, 0xfc, !PT ;  /* 0x0000040010101812 */ /* 0x000fce00078efcff */
[----:B------:R-:W1:Y:S01]  /*120b0*/  @P1 LDC R5, c[0x0][0x438] ;  /* 0x00010e00ff051b82 */ /* 0x000e620000000800 */
[----:B--2---:R-:W-:-:S05]  /*120c0*/  IMAD.SHL.U32 R8, R0, 0x10, RZ ;  /* 0x0000001000087824 */ /* 0x004fca00078e00ff */
[----:B------:R-:W-:-:S05]  /*120d0*/  LOP3.LUT R8, R36, 0x70, R8, 0xf8, !PT ;  /* 0x0000007024087812 */ /* 0x000fca00078ef808 */
[----:B------:R-:W-:-:S04]  /*120e0*/  IMAD R7, R7, 0x50, R8 ;  /* 0x0000005007077824 */ /* 0x000fc800078e0208 */
[C---:B------:R-:W-:Y:S01]  /*120f0*/  IMAD.IADD R0, R7.reuse, 0x1, R32 ;  /* 0x0000000107007824 */ /* 0x040fe200078e0220 */
[----:B------:R-:W-:-:S03]  /*12100*/  ISETP.GE.AND P0, PT, R7, UR36, PT ;  /* 0x0000002407007c0c */ /* 0x000fc6000bf06270 */
[----:B0-----:R-:W-:Y:S01]  /*12110*/  @P1 IMAD.HI.U32 R2, R0, R3, RZ ;  /* 0x0000000300021227 */ /* 0x001fe200078e00ff */
[----:B------:R-:W-:-:S03]  /*12120*/  ISETP.GT.U32.OR P0, PT, R8, 0x4f, P0 ;  /* 0x0000004f0800780c */ /* 0x000fc60000704470 */
[----:B------:R-:W-:Y:S01]  /*12130*/  IMAD.MOV.U32 R9, RZ, RZ, R0 ;  /* 0x000000ffff097224 */ /* 0x000fe200078e0000 */
[----:B-1----:R-:W-:-:S09]  /*12140*/  @P1 SHF.R.U32.HI R9, RZ, R5, R2 ;  /* 0x00000005ff091219 */ /* 0x002fd20000011602 */
[----:B------:R-:W0:Y:S01]  /*12150*/  @!P0 LDC.64 R6, c[0x0][0x428] ;  /* 0x00010a00ff068b82 */ /* 0x000e220000000a00 */
[----:B------:R-:W-:-:S07]  /*12160*/  @!P0 SHF.R.S32.HI R3, RZ, 0x1f, R9 ;  /* 0x0000001fff038819 */ /* 0x000fce0000011409 */
[----:B------:R-:W1:Y:S01]  /*12170*/  @!P0 LDC.64 R4, c[0x0][0x418] ;  /* 0x00010600ff048b82 */ /* 0x000e620000000a00 */
[----:B0-----:R-:W-:-:S04]  /*12180*/  @!P0 IMAD R2, R33, R6, RZ ;  /* 0x0000000621028224 */ /* 0x001fc800078e02ff */
[----:B------:R-:W-:Y:S02]  /*12190*/  @!P0 IMAD R7, R29, R7, R2 ;  /* 0x000000071d078224 */ /* 0x000fe400078e0202 */
[----:B------:R-:W-:-:S04]  /*121a0*/  @!P0 IMAD.MOV.U32 R2, RZ, RZ, R9 ;  /* 0x000000ffff028224 */ /* 0x000fc800078e0009 */
[----:B------:R-:W-:-:S04]  /*121b0*/  @!P0 IMAD.WIDE.U32 R2, R29, R6, R2 ;  /* 0x000000061d028225 */ /* 0x000fc800078e0002 */
[----:B------:R-:W-:Y:S01]  /*121c0*/  @!P0 IMAD.IADD R3, R3, 0x1, R7 ;  /* 0x0000000103038824 */ /* 0x000fe200078e0207 */
[----:B-1----:R-:W-:Y:S01]  /*121d0*/  @!P0 LEA R4, P1, R2, R4, 0x2 ;  /* 0x0000000402048211 */ /* 0x002fe200078210ff */
[----:B------:R-:W-:-:S03]  /*121e0*/  IMAD.MOV.U32 R6, RZ, RZ, RZ ;  /* 0x000000ffff067224 */ /* 0x000fc600078e00ff */
[----:B------:R-:W-:Y:S01]  /*121f0*/  @!P0 LEA.HI.X R5, R2, R5, R3, 0x2, P1 ;  /* 0x0000000502058211 */ /* 0x000fe200008f1403 */
[----:B------:R-:W-:-:S04]  /*12200*/  IMAD.MOV R7, RZ, RZ, -R9 ;  /* 0x000000ffff077224 */ /* 0x000fc800078e0a09 */
[----:B------:R0:W5:Y:S01]  /*12210*/  @!P0 LDG.E R6, desc[UR38][R4.64] ;  /* 0x0000002604068981 */ /* 0x000162000c1e1900 */
[----:B------:R-:W-:Y:S01]  /*12220*/  ISETP.GT.U32.AND P0, PT, R8, 0x4f, PT ;  /* 0x0000004f0800780c */ /* 0x000fe20003f04070 */
[----:B------:R-:W-:Y:S01]  /*12230*/  IMAD R3, RZ, RZ, -UR43 ;  /* 0x8000002bff037e24 */ /* 0x000fe2000f8e02ff */
[----:B------:R-:W-:Y:S01]  /*12240*/  LOP3.LUT R16, R16, 0xfffffdff, RZ, 0xc0, !PT ;  /* 0xfffffdff10107812 */ /* 0x000fe200078ec0ff */
[----:B------:R-:W-:Y:S02]  /*12250*/  IMAD.U32 R24, RZ, RZ, UR4 ;  /* 0x00000004ff187e24 */ /* 0x000fe4000f8e00ff */
[----:B------:R-:W-:Y:S02]  /*12260*/  IMAD R22, R22, R3, UR42 ;  /* 0x0000002a16167e24 */ /* 0x000fe4000f8e0203 */
[----:B0-----:R-:W-:Y:S01]  /*12270*/  IMAD R5, R10, R7, R0 ;  /* 0x000000070a057224 */ /* 0x001fe200078e0200 */
[----:B------:R-:W-:Y:S02]  /*12280*/  MOV R0, UR47 ;  /* 0x0000002f00007c02 */ /* 0x000fe40008000f00 */
[----:B------:R-:W-:-:S02]  /*12290*/  SHF.R.S32.HI R28, RZ, 0x1f, R22 ;  /* 0x0000001fff1c7819 */ /* 0x000fc40000011416 */
[----:B------:R-:W-:-:S13]  /*122a0*/  ISETP.NE.AND P2, PT, R0, 0x3, PT ;  /* 0x000000030000780c */ /* 0x000fda0003f45270 */
[----:B------:R-:W-:-:S04]  /*122b0*/  @P2 LOP3.LUT R16, R16, 0x200, RZ, 0xfc, !PT ;  /* 0x0000020010102812 */ /* 0x000fc800078efcff */
[----:B------:R-:W-:-:S04]  /*122c0*/  LOP3.LUT R16, R16, 0xfffffffe, RZ, 0xc0, !PT ;  /* 0xfffffffe10107812 */ /* 0x000fc800078ec0ff */
[----:B------:R-:W-:Y:S01]  /*122d0*/  @P0 LOP3.LUT R16, R16, 0x1, RZ, 0xfc, !PT ;  /* 0x0000000110100812 */ /* 0x000fe200078efcff */
[----:B------:R-:W-:Y:S06]  /*122e0*/  @!P2 BRA `(.L_x_2269) ;  /* 0x000000000004a947 */ /* 0x000fec0003800000 */
[----:B------:R-:W-:Y:S01]  /*122f0*/  BPT.TRAP 0x1 ;  /* 0x000000040000795c */ /* 0x000fe20000300000 */
.L_x_2269:
[----:B------:R-:W-:Y:S01]  /*12300*/  SHF.R.S32.HI R7, RZ, 0x1f, R5 ;  /* 0x0000001fff077819 */ /* 0x000fe20000011405 */
[----:B------:R-:W-:Y:S01]  /*12310*/  ULDC.64 UR4, c[0x0][0x328] ;  /* 0x0000ca0000047ab9 */ /* 0x000fe20000000a00 */
[----:B-----5:R-:W-:Y:S01]  /*12320*/  SHF.R.S32.HI R4, RZ, 0x1f, R6 ;  /* 0x0000001fff047819 */ /* 0x020fe20000011406 */
[----:B------:R-:W-:Y:S01]  /*12330*/  IMAD.WIDE.U32 R2, R5, UR4, RZ ;  /* 0x0000000405027c25 */ /* 0x000fe2000f8e00ff */
[----:B------:R-:W-:Y:S03]  /*12340*/  BSSY B0, `(.L_x_2270) ;  /* 0x0000015000007945 */ /* 0x000fe60003800000 */
[----:B------:R-:W-:-:S04]  /*12350*/  IMAD R0, R7, UR4, RZ ;  /* 0x0000000407007c24 */ /* 0x000fc8000f8e02ff */
[----:B------:R-:W-:Y:S01]  /*12360*/  IMAD R9, R5, UR5, R0 ;  /* 0x0000000505097c24 */ /* 0x000fe2000f8e0200 */
[----:B------:R-:W-:Y:S01]  /*12370*/  ULDC.64 UR4, c[0x0][0x338] ;  /* 0x0000ce0000047ab9 */ /* 0x000fe20000000a00 */
[----:B------:R-:W-:Y:S02]  /*12380*/  IMAD R0, R23, 0x8, R17 ;  /* 0x0000000817007824 */ /* 0x000fe400078e0211 */
        /* <DEDUP_REMOVED lines=16> */
.L_x_2325:
[----:B------:R-:W-:Y:S05]  /*12490*/  BSYNC B0 ;  /* 0x0000000000007941 */ /* 0x000fea0003800000 */
.L_x_2270:
        /* <DEDUP_REMOVED lines=9> */
[----:B------:R-:W-:Y:S01]  /*12530*/  ULDC.64 UR4, c[0x0][0x308] ;  /* 0x0000c20000047ab9 */ /* 0x000fe20000000a00 */
[----:B------:R-:W-:Y:S02]  /*12540*/  IMAD.MOV.U32 R7, RZ, RZ, -0x50 ;  /* 0xffffffb0ff077424 */ /* 0x000fe400078e00ff */
[----:B------:R-:W-:Y:S02]  /*12550*/  IMAD.IADD R3, R3, 0x1, R5 ;  /* 0x0000000103037824 */ /* 0x000fe400078e0205 */
[----:B------:R-:W-:Y:S02]  /*12560*/  IMAD R5, R28, UR4, RZ ;  /* 0x000000041c057c24 */ /* 0x000fe4000f8e02ff */
[----:B------:R-:W-:-:S04]  /*12570*/  IMAD.WIDE.U32 R2, R22, UR4, R2 ;  /* 0x0000000416027c25 */ /* 0x000fc8000f8e0002 */
[----:B------:R-:W-:Y:S01]  /*12580*/  IMAD R5, R22, UR5, R5 ;  /* 0x0000000516057c24 */ /* 0x000fe2000f8e0205 */
[----:B------:R-:W-:Y:S01]  /*12590*/  ULDC.64 UR4, c[0x0][0x2e8] ;  /* 0x0000ba0000047ab9 */ /* 0x000fe20000000a00 */
[----:B------:R-:W-:Y:S01]  /*125a0*/  IMAD R7, R24, R7, UR36 ;  /* 0x0000002418077e24 */ /* 0x000fe2000f8e0207 */
[C---:B------:R-:W-:Y:S01]  /*125b0*/  LEA R4, P0, R2.reuse, UR4, 0x1 ;  /* 0x0000000402047c11 */ /* 0x040fe2000f8008ff */
[----:B------:R-:W-:Y:S01]  /*125c0*/  IMAD.IADD R3, R3, 0x1, R5 ;  /* 0x0000000103037824 */ /* 0x000fe200078e0205 */
[----:B------:R-:W-:Y:S01]  /*125d0*/  UMOV UR4, 0xffffffff ;  /* 0xffffffff00047882 */ /* 0x000fe20000000000 */
[----:B------:R-:W-:Y:S02]  /*125e0*/  IMAD.IADD R7, R7, 0x1, -R36 ;  /* 0x0000000107077824 */ /* 0x000fe400078e0a24 */
[----:B------:R-:W-:Y:S01]  /*125f0*/  IMAD R5, R23, 0x5000, R30 ;  /* 0x0000500017057824 */ /* 0x000fe200078e021e */
[----:B------:R-:W-:Y:S02]  /*12600*/  LEA.HI.X R6, R2, UR5, R3, 0x1, P0 ;  /* 0x0000000502067c11 */ /* 0x000fe400080f0c03 */
[----:B------:R-:W-:Y:S01]  /*12610*/  ISETP.GE.AND P0, PT, R7, 0x1, PT ;  /* 0x000000010700780c */ /* 0x000fe20003f06270 */
[----:B------:R-:W-:-:S12]  /*12620*/  BRA.DIV UR4, `(.L_x_2272) ;  /* 0x0000003204787947 */ /* 0x000fd8000b800000 */
[----:B------:R-:W0:Y:S01]  /*12630*/  SHFL.IDX PT, R14, R4, RZ, 0x181f ;  /* 0x00181fff040e7589 */ /* 0x000e2200000e0000 */
[C---:B------:R-:W-:Y:S01]  /*12640*/  LOP3.LUT P5, RZ, R16.reuse, 0x10, RZ, 0xc0, !PT ;  /* 0x0000001010ff7812 */ /* 0x040fe200078ac0ff */
[----:B------:R-:W-:Y:S01]  /*12650*/  @P0 IMAD R9, R5, 0x2, R17 ;  /* 0x0000000205090824 */ /* 0x000fe200078e0211 */
[C---:B------:R-:W-:Y:S01]  /*12660*/  LOP3.LUT P4, RZ, R16.reuse, 0x8, RZ, 0xc0, !PT ;  /* 0x0000000810ff7812 */ /* 0x040fe2000788c0ff */
[----:B------:R-:W1:Y:S01]  /*12670*/  SHFL.IDX PT, R2, R6, RZ, 0x181f ;  /* 0x00181fff06027589 */ /* 0x000e6200000e0000 */
[C---:B------:R-:W-:Y:S02]  /*12680*/  LOP3.LUT P3, RZ, R16.reuse, 0x4, RZ, 0xc0, !PT ;  /* 0x0000000410ff7812 */ /* 0x040fe4000786c0ff */
[----:B------:R-:W-:Y:S01]  /*12690*/  LOP3.LUT P2, RZ, R16, 0x2, RZ, 0xc0, !PT ;  /* 0x0000000210ff7812 */ /* 0x000fe2000784c0ff */
        /* <DEDUP_REMOVED lines=11> */
[----:B------:R-:W-:-:S03]  /*12750*/  @P0 IMAD R25, R5, 0x2, R17 ;  /* 0x0000000205190824 */ /* 0x000fc600078e0211 */
[----:B------:R-:W-:Y:S01]  /*12760*/  @P0 IADD3.X R21, RZ, R8, RZ, P1, !PT ;  /* 0x00000008ff150210 */ /* 0x000fe20000ffe4ff */
[----:B-1----:R-:W-:Y:S01]  /*12770*/  @P0 IMAD.MOV.U32 R2, RZ, RZ, R14 ;  /* 0x000000ffff020224 */ /* 0x002fe200078e000e */
[----:B------:R-:W-:Y:S03]  /*12780*/  SHFL.IDX PT, R8, R6, 0x2, 0x181f ;  /* 0x00581f0006087f89 */ /* 0x000fe600000e0000 */
[----:B------:R-:W-:Y:S01]  /*12790*/  @P0 IMAD.MOV.U32 R3, RZ, RZ, R21 ;  /* 0x000000ffff030224 */ /* 0x000fe200078e0015 */
        /* <DEDUP_REMOVED lines=10> */
[----:B------:R-:W-:Y:S01]  /*12840*/  SHFL.IDX PT, R8, R6, 0x3, 0x181f ;  /* 0x00781f0006087f89 */ /* 0x000fe200000e0000 */
[----:B------:R-:W-:-:S03]  /*12850*/  @P0 IMAD.MOV.U32 R3, RZ, RZ, R9 ;  /* 0x000000ffff030224 */ /* 0x000fc600078e0009 */
        /* <DEDUP_REMOVED lines=17> */
.L_x_2337:
[----:B------:R-:W-:Y:S01]  /*12970*/  ISETP.GE.AND P0, PT, R7, 0x41, PT ;  /* 0x000000410700780c */ /* 0x000fe20003f06270 */
[----:B------:R-:W-:-:S12]  /*12980*/  BSSY B0, `(.L_x_2273) ;  /* 0x0000010000007945 */ /* 0x000fd80003800000 */
[----:B------:R-:W-:Y:S05]  /*12990*/  @!P0 BRA `(.L_x_2274) ;  /* 0x0000000000388947 */ /* 0x000fea0003800000 */
[C---:B------:R-:W-:Y:S01]  /*129a0*/  LOP3.LUT P4, RZ, R16.reuse, 0x10, RZ, 0xc0, !PT ;  /* 0x0000001010ff7812 */ /* 0x040fe2000788c0ff */
[----:B------:R-:W-:Y:S01]  /*129b0*/  IMAD R5, R5, 0x2, R17 ;  /* 0x0000000205057824 */ /* 0x000fe200078e0211 */
[C---:B------:R-:W-:Y:S02]  /*129c0*/  LOP3.LUT P3, RZ, R16.reuse, 0x8, RZ, 0xc0, !PT ;  /* 0x0000000810ff7812 */ /* 0x040fe4000786c0ff */
[C---:B------:R-:W-:Y:S02]  /*129d0*/  LOP3.LUT P2, RZ, R16.reuse, 0x4, RZ, 0xc0, !PT ;  /* 0x0000000410ff7812 */ /* 0x040fe4000784c0ff */
[----:B------:R-:W-:Y:S02]  /*129e0*/  LOP3.LUT P1, RZ, R16, 0x2, RZ, 0xc0, !PT ;  /* 0x0000000210ff7812 */ /* 0x000fe4000782c0ff */
[----:B0-2---:R-:W-:-:S05]  /*129f0*/  LEA R2, P0, R37, R14, 0x1 ;  /* 0x0000000e25027211 */ /* 0x005fca00078008ff */
        /* <DEDUP_REMOVED lines=8> */
.L_x_2274:
[----:B------:R-:W-:Y:S05]  /*12a80*/  BSYNC B0 ;  /* 0x0000000000007941 */ /* 0x000fea0003800000 */
.L_x_2273:
[----:B------:R-:W-:Y:S01]  /*12a90*/  NOP ;  /* 0x0000000000007918 */ /* 0x000fe20000000000 */
[----:B------:R-:W-:-:S13]  /*12aa0*/  PLOP3.LUT P0, PT, PT, PT, PT, 0x80, 0x0 ;  /* 0x000000000000781c */ /* 0x000fda0003f0f070 */
.L_x_2275:
        /* <DEDUP_REMOVED lines=10> */
.L_x_2276:
[----:B------:R4:W-:Y:S02]  /*12b50*/  SYNCS.ARRIVE.TRANS64.A1T0 RZ, [R0+URZ+0x38830], RZ ;  /* 0x038830ff00ff79a7 */ /* 0x0009e4000810003f */
[----:B------:R-:W-:Y:S05]  /*12b60*/  WARPSYNC.ALL ;  /* 0x0000000000007948 */ /* 0x000fea0003800000 */
[----:B------:R-:W-:Y:S01]  /*12b70*/  BSSY B6, `(.L_x_2277) ;  /* 0x0000015000067945 */ /* 0x000fe20003800000 */
[----:B----4-:R-:W-:Y:S01]  /*12b80*/  IADD3 R0, R17, 0x14400, RZ ;  /* 0x0001440011007810 */ /* 0x010fe20007ffe0ff */
[----:B------:R-:W-:Y:S03]  /*12b90*/  BAR.SYNC.DEFER_BLOCKING 0x8, 0x180 ;  /* 0x0206000000007b1d */ /* 0x000fe60000010000 */
[----:B------:R-:W-:-:S13]  /*12ba0*/  LOP3.LUT P0, RZ, R0, 0x3ff, RZ, 0xc0, !PT ;  /* 0x000003ff00ff7812 */ /* 0x000fda000780c0ff */
[----:B------:R-:W-:Y:S05]  /*12bb0*/  @!P0 BRA `(.L_x_2278) ;  /* 0x0000000000408947 */ /* 0x000fea0003800000 */
[----:B0--3--:R-:W-:Y:S01]  /*12bc0*/  MOV R2, 0x0 ;  /* 0x0000000000027802 */ /* 0x009fe20000000f00 */
[----:B------:R-:W-:Y:S01]  /*12bd0*/  ULDC.64 UR6, c[0x4][0x138] ;  /* 0x01004e0000067ab9 */ /* 0x000fe20000000a00 */
[----:B------:R-:W-:Y:S01]  /*12be0*/  ULDC.64 UR8, c[0x4][0x140] ;  /* 0x0100500000087ab9 */ /* 0x000fe20000000a00 */
[----:B------:R-:W-:Y:S01]  /*12bf0*/  ULDC.64 UR4, c[0x4][0xb0] ;  /* 0x01002c0000047ab9 */ /* 0x000fe20000000a00 */
[----:B------:R-:W-:Y:S02]  /*12c00*/  IMAD.U32 R4, RZ, RZ, UR6 ;  /* 0x00000006ff047e24 */ /* 0x000fe4000f8e00ff */
[----:B------:R-:W0:Y:S01]  /*12c10*/  LDC.64 R2, c[0x4][R2] ;  /* 0x0100000002027b82 */ /* 0x000e220000000a00 */
[----:B------:R-:W-:Y:S02]  /*12c20*/  IMAD.U32 R5, RZ, RZ, UR7 ;  /* 0x00000007ff057e24 */ /* 0x000fe4000f8e00ff */
[----:B------:R-:W-:Y:S02]  /*12c30*/  IMAD.U32 R6, RZ, RZ, UR8 ;  /* 0x00000008ff067e24 */ /* 0x000fe4000f8e00ff */
[----:B------:R-:W-:-:S02]  /*12c40*/  IMAD.U32 R7, RZ, RZ, UR9 ;  /* 0x00000009ff077e24 */ /* 0x000fc4000f8e00ff */
[----:B------:R-:W-:Y:S02]  /*12c50*/  IMAD.U32 R10, RZ, RZ, UR4 ;  /* 0x00000004ff0a7e24 */ /* 0x000fe4000f8e00ff */
[----:B------:R-:W-:Y:S02]  /*12c60*/  IMAD.U32 R11, RZ, RZ, UR5 ;  /* 0x00000005ff0b7e24 */ /* 0x000fe4000f8e00ff */
[----:B-1----:R-:W-:Y:S02]  /*12c70*/  IMAD.MOV.U32 R8, RZ, RZ, 0x70 ;  /* 0x00000070ff087424 */ /* 0x002fe400078e00ff */
[----:B------:R-:W-:Y:S02]  /*12c80*/  IMAD.MOV.U32 R12, RZ, RZ, 0x1 ;  /* 0x00000001ff0c7424 */ /* 0x000fe400078e00ff */
[----:B------:R-:W-:-:S07]  /*12c90*/  IMAD.MOV.U32 R13, RZ, RZ, RZ ;  /* 0x000000ffff0d7224 */ /* 0x000fce00078e00ff */
[----:B------:R-:W-:-:S07]  /*12ca0*/  LEPC R20, `(.L_x_2278) ;  /* 0x000000001014794e */ /* 0x000fce0000000000 */
[----:B0-2---:R-:W-:Y:S05]  /*12cb0*/  CALL.ABS.NOINC R2 ;  /* 0x0000000002007343 */ /* 0x005fea0003c00000 */
.L_x_2278:
[----:B------:R-:W-:Y:S05]  /*12cc0*/  BSYNC B6 ;  /* 0x0000000000067941 */ /* 0x000fea0003800000 */
.L_x_2277:
[----:B0--3--:R-:W0:Y:S01]  /*12cd0*/  S2R R2, SR_TID.X ;  /* 0x0000000000027919 */ /* 0x009e220000002100 */
[----:B------:R-:W-:Y:S01]  /*12ce0*/  UISETP.NE.AND UP0, UPT, UR48, URZ, UPT ;  /* 0x0000003f3000728c */ /* 0x000fe2000bf05270 */
[----:B------:R-:W-:Y:S01]  /*12cf0*/  IMAD.U32 R0, RZ, RZ, UR44 ;  /* 0x0000002cff007e24 */ /* 0x000fe2000f8e00ff */
[----:B------:R-:W-:Y:S01]  /*12d00*/  R2UR UR6, R28 ;  /* 0x000000001c0672ca */ /* 0x000fe200000e0000 */
[----:B------:R-:W-:Y:S01]  /*12d10*/  ULDC.64 UR8, c[0x0][0x2d8] ;  /* 0x0000b60000087ab9 */ /* 0x000fe20000000a00 */
[----:B------:R-:W-:Y:S02]  /*12d20*/  R2UR UR7, R22 ;  /* 0x00000000160772ca */ /* 0x000fe400000e0000 */
[----:B------:R-:W-:Y:S02]  /*12d30*/  PLOP3.LUT P0, PT, PT, PT, UP0, 0x80, 0x0 ;  /* 0x000000000000781c */ /* 0x000fe40003f0f008 */
[C---:B------:R-:W-:Y:S02]  /*12d40*/  LOP3.LUT P2, RZ, R16.reuse, 0x4000, RZ, 0xc0, !PT ;  /* 0x0000400010ff7812 */ /* 0x040fe4000784c0ff */
[C---:B------:R-:W-:Y:S01]  /*12d50*/  LOP3.LUT P3, RZ, R16.reuse, 0x2000, RZ, 0xc0, !PT ;  /* 0x0000200010ff7812 */ /* 0x040fe2000786c0ff */
[----:B------:R-:W-:Y:S01]  /*12d60*/  @UP0 ULDC UR4, c[0x0][0x44c] ;  /* 0x0001130000040ab9 */ /* 0x000fe20000000800 */
[----:B------:R-:W-:-:S02]  /*12d70*/  LOP3.LUT P4, RZ, R16, 0x1000, RZ, 0xc0, !PT ;  /* 0x0000100010ff7812 */ /* 0x000fc4000788c0ff */
[----:B------:R-:W-:Y:S01]  /*12d80*/  LOP3.LUT P5, RZ, R16, 0x800, RZ, 0xc0, !PT ;  /* 0x0000080010ff7812 */ /* 0x000fe200078ac0ff */
[----:B------:R-:W-:-:S04]  /*12d90*/  UIMAD UR6, UR6, UR8, URZ ;  /* 0x00000008060672a4 */ /* 0x000fc8000f8e023f */
[----:B------:R-:W-:Y:S02]  /*12da0*/  UIMAD UR7, UR7, UR9, UR6 ;  /* 0x00000009070772a4 */ /* 0x000fe4000f8e0206 */
[----:B------:R-:W-:Y:S01]  /*12db0*/  USHF.R.S32.HI UR6, URZ, 0x1f, UR43 ;  /* 0x0000001f3f067899 */ /* 0x000fe2000801142b */
[----:B0-----:R-:W-:-:S05]  /*12dc0*/  IMAD.SHL.U32 R2, R2, 0x10, RZ ;  /* 0x0000001002027824 */ /* 0x001fca00078e00ff */
[----:B------:R-:W-:-:S05]  /*12dd0*/  LOP3.LUT R2, R36, 0x70, R2, 0xf8, !PT ;  /* 0x0000007024027812 */ /* 0x000fca00078ef802 */
[----:B------:R-:W-:-:S04]  /*12de0*/  IMAD R0, R0, 0x80, R2 ;  /* 0x0000008000007824 */ /* 0x000fc800078e0202 */
[----:B------:R-:W-:Y:S01]  /*12df0*/  @P0 IMAD.HI.U32 R3, R0, UR4, RZ ;  /* 0x0000000400030c27 */ /* 0x000fe2000f8e00ff */
[----:B------:R-:W-:Y:S01]  /*12e00*/  PLOP3.LUT P0, PT, PT, PT, UP0, 0x80, 0x0 ;  /* 0x000000000000781c */ /* 0x000fe20003f0f008 */
[----:B------:R-:W-:Y:S02]  /*12e10*/  @UP0 ULDC UR4, c[0x0][0x450] ;  /* 0x0001140000040ab9 */ /* 0x000fe40000000800 */
[----:B------:R-:W-:-:S10]  /*12e20*/  IMAD.MOV.U32 R2, RZ, RZ, R0 ;  /* 0x000000ffff027224 */ /* 0x000fd400078e0000 */
[----:B------:R-:W-:Y:S02]  /*12e30*/  @P0 SHF.R.U32.HI R2, RZ, UR4, R3 ;  /* 0x00000004ff020c19 */ /* 0x000fe40008011603 */
[----:B------:R-:W-:Y:S02]  /*12e40*/  R2UR UR4, R22 ;  /* 0x00000000160472ca */ /* 0x000fe400000e0000 */
[----:B------:R-:W-:-:S11]  /*12e50*/  IADD3 R5, -R2, RZ, RZ ;  /* 0x000000ff02057210 */ /* 0x000fd60007ffe1ff */
        /* <DEDUP_REMOVED lines=27> */
[----:B--2---:R-:W0:Y:S01]  /*13010*/  SHFL.IDX PT, R14, R5, RZ, 0x181f ;  /* 0x00181fff050e7589 */ /* 0x004e2200000e0000 */
[----:B------:R-:W-:-:S03]  /*13020*/  IMAD.U32 R3, RZ, RZ, UR44 ;  /* 0x0000002cff037e24 */ /* 0x000fc6000f8e00ff */
[----:B------:R-:W2:Y:S01]  /*13030*/  SHFL.IDX PT, R2, R4, RZ, 0x181f ;  /* 0x00181fff04027589 */ /* 0x000ea200000e0000 */
[----:B------:R-:W-:-:S03]  /*13040*/  IMAD R0, R3, 0x80, R36 ;  /* 0x0000008003007824 */ /* 0x000fc600078e0224 */
[----:B------:R-:W-:Y:S01]  /*13050*/  SHFL.IDX PT, R6, R4, 0x1, 0x181f ;  /* 0x00381f0004067f89 */ /* 0x000fe200000e0000 */
[C---:B------:R-:W-:Y:S01]  /*13060*/  VIADD R7, R0.reuse, 0x10 ;  /* 0x0000001000077836 */ /* 0x040fe20000000000 */
[----:B------:R-:W-:-:S13]  /*13070*/  ISETP.GE.AND P0, PT, R0, UR37, PT ;  /* 0x0000002500007c0c */ /* 0x000fda000bf06270 */
[----:B0-----:R-:W-:-:S05]  /*13080*/  @!P0 LEA R14, P1, R37, R14, 0x1 ;  /* 0x0000000e250e8211 */ /* 0x001fca00078208ff */
[----:B--2---:R-:W-:Y:S02]  /*13090*/  @!P0 IMAD.X R3, RZ, RZ, R2, P1 ;  /* 0x000000ffff038224 */ /* 0x004fe400008e0602 */
        /* <DEDUP_REMOVED lines=20> */
[----:B--2---:R-:W-:Y:S01]  /*131e0*/  @!P0 MOV R2, R14 ;  /* 0x0000000e00028202 */ /* 0x004fe20000000f00 */
[----:B------:R-:W-:Y:S01]  /*131f0*/  @!P0 IMAD.X R7, RZ, RZ, R6, P1 ;  /* 0x000000ffff078224 */ /* 0x000fe200008e0606 */
[----:B------:R-:W0:Y:S03]  /*13200*/  SHFL.IDX PT, R14, R5, 0x3, 0x181f ;  /* 0x00781f00050e7f89 */ /* 0x000e2600000e0000 */
[----:B------:R-:W-:Y:S01]  /*13210*/  @!P0 IMAD.MOV.U32 R3, RZ, RZ, R7 ;  /* 0x000000ffff038224 */ /* 0x000fe200078e0007 */
[----:B------:R-:W2:Y:S01]  /*13220*/  SHFL.IDX PT, R6, R4, 0x3, 0x181f ;  /* 0x00781f0004067f89 */ /* 0x000ea200000e0000 */
[----:B------:R-:W-:-:S03]  /*13230*/  VIADD R7, R0, 0x30 ;  /* 0x0000003000077836 */ /* 0x000fc60000000000 */
[----:B------:R-:W-:Y:S04]  /*13240*/  @!P0 LDGSTS.E.BYPASS.LTC128B.128 [R31+0x15400], desc[UR38][R2.64], !P2 ;  /* 0x15400000021f8fae */ /* 0x000fe8000d101d66 */
[----:B------:R-:W-:Y:S04]  /*13250*/  @!P0 LDGSTS.E.BYPASS.LTC128B.128 [R31+0x19400], desc[UR38][R2.64+0x80], !P3 ;  /* 0x19400080021f8fae */ /* 0x000fe8000d901d66 */
[----:B------:R-:W-:Y:S04]  /*13260*/  @!P0 LDGSTS.E.BYPASS.LTC128B.128 [R31+0x1d400], desc[UR38][R2.64+0x100], !P4 ;  /* 0x1d400100021f8fae */ /* 0x000fe8000e101d66 */
[----:B------:R3:W-:Y:S01]  /*13270*/  @!P0 LDGSTS.E.BYPASS.LTC128B.128 [R31+0x21400], desc[UR38][R2.64+0x180], !P5 ;  /* 0x21400180021f8fae */ /* 0x0007e2000e901d66 */
[----:B------:R-:W-:-:S13]  /*13280*/  ISETP.GE.AND P0, PT, R7, UR37, PT ;  /* 0x0000002507007c0c */ /* 0x000fda000bf06270 */
[----:B0-----:R-:W-:-:S05]  /*13290*/  @!P0 LEA R14, P1, R37, R14, 0x1 ;  /* 0x0000000e250e8211 */ /* 0x001fca00078208ff */
[----:B--2---:R-:W-:Y:S02]  /*132a0*/  @!P0 IMAD.X R7, RZ, RZ, R6, P1 ;  /* 0x000000ffff078224 */ /* 0x004fe400008e0606 */
[----:B---3--:R-:W-:Y:S01]  /*132b0*/  @!P0 IMAD.MOV.U32 R2, RZ, RZ, R14 ;  /* 0x000000ffff028224 */ /* 0x008fe200078e000e */
        /* <DEDUP_REMOVED lines=25> */
[----:B------:R-:W-:Y:S01]  /*13450*/  @!P0 IMAD.MOV.U32 R3, RZ, RZ, R7 ;  /* 0x000000ffff038224 */ /* 0x000fe200078e0007 */
[----:B------:R-:W-:Y:S02]  /*13460*/  IADD3 R7, R0, 0x60, RZ ;  /* 0x0000006000077810 */ /* 0x000fe40007ffe0ff */
        /* <DEDUP_REMOVED lines=9> */
[----:B------:R0:W2:Y:S01]  /*13500*/  SHFL.IDX PT, R6, R4, 0x7, 0x181f ;  /* 0x00f81f0004067f89 */ /* 0x0000a200000e0000 */
[----:B------:R-:W-:-:S03]  /*13510*/  @!P0 IMAD.MOV.U32 R3, RZ, RZ, R7 ;  /* 0x000000ffff038224 */ /* 0x000fc600078e0007 */
[----:B------:R0:W3:Y:S04]  /*13520*/  SHFL.IDX PT, R14, R5, 0x7, 0x181f ;  /* 0x00f81f00050e7f89 */ /* 0x0000e800000e0000 */
[----:B------:R0:W-:Y:S04]  /*13530*/  @!P0 LDGSTS.E.BYPASS.LTC128B.128 [R31+0x17400], desc[UR38][R2.64], !P2 ;  /* 0x17400000021f8fae */ /* 0x0001e8000d101d66 */
[----:B------:R0:W-:Y:S04]  /*13540*/  @!P0 LDGSTS.E.BYPASS.LTC128B.128 [R31+0x1b400], desc[UR38][R2.64+0x80], !P3 ;  /* 0x1b400080021f8fae */ /* 0x0001e8000d901d66 */
[----:B------:R0:W-:Y:S04]  /*13550*/  @!P0 LDGSTS.E.BYPASS.LTC128B.128 [R31+0x1f400], desc[UR38][R2.64+0x100], !P4 ;  /* 0x1f400100021f8fae */ /* 0x0001e8000e101d66 */
[----:B------:R0:W-:Y:S02]  /*13560*/  @!P0 LDGSTS.E.BYPASS.LTC128B.128 [R31+0x23400], desc[UR38][R2.64+0x180], !P5 ;  /* 0x23400180021f8fae */ /* 0x0001e4000e901d66 */
.L_x_2354:
[----:B------:R-:W-:-:S05]  /*13570*/  VIADD R0, R0, 0x70 ;  /* 0x0000007000007836 */ /* 0x000fca0000000000 */
[----:B------:R-:W-:-:S13]  /*13580*/  ISETP.GE.AND P0, PT, R0, UR37, PT ;  /* 0x0000002500007c0c */ /* 0x000fda000bf06270 */
[----:B0--3--:R-:W-:-:S05]  /*13590*/  @!P0 LEA R2, P1, R37, R14, 0x1 ;  /* 0x0000000e25028211 */ /* 0x009fca00078208ff */
        /* <DEDUP_REMOVED lines=10> */
.L_x_2280:
        /* <DEDUP_REMOVED lines=18> */
.L_x_2355:
[----:B------:R-:W-:Y:S05]  /*13760*/  BSYNC B0 ;  /* 0x0000000000007941 */ /* 0x000fea0003800000 */
.L_x_2281:
[----:B------:R-:W-:-:S06]  /*13770*/  UISETP.GE.AND UP0, UPT, UR45, 0x2, UPT ;  /* 0x000000022d00788c */ /* 0x000fcc000bf06270 */
[----:B------:R-:W-:-:S13]  /*13780*/  PLOP3.LUT P0, PT, PT, PT, UP0, 0x40, 0x0 ;  /* 0x000000000000781c */ /* 0x000fda0003f0e808 */
[----:B------:R-:W-:Y:S05]  /*13790*/  @P0 BRA `(.L_x_2283) ;  /* 0x0000000c00fc0947 */ /* 0x000fea0003800000 */
[----:B------:R-:W-:Y:S01]  /*137a0*/  UIADD3 UR4, UR45, -0x2, URZ ;  /* 0xfffffffe2d047890 */ /* 0x000fe2000fffe03f */
[----:B------:R-:W-:Y:S01]  /*137b0*/  BSSY B0, `(.L_x_2283) ;  /* 0x00000fd000007945 */ /* 0x000fe20003800000 */
[----:B------:R-:W-:Y:S02]  /*137c0*/  IMAD.MOV.U32 R10, RZ, RZ, R26 ;  /* 0x000000ffff0a7224 */ /* 0x000fe400078e001a */
[----:B------:R-:W-:Y:S02]  /*137d0*/  IMAD.MOV.U32 R7, RZ, RZ, R23 ;  /* 0x000000ffff077224 */ /* 0x000fe400078e0017 */
[----:B------:R-:W-:Y:S02]  /*137e0*/  IMAD.MOV.U32 R27, RZ, RZ, R24 ;  /* 0x000000ffff1b7224 */ /* 0x000fe400078e0018 */
[----:B0-----:R-:W-:-:S07]  /*137f0*/  IMAD.U32 R0, RZ, RZ, UR4 ;  /* 0x00000004ff007e24 */ /* 0x001fce000f8e00ff */
.L_x_2296:
[----:B------:R-:W0:Y:S01]  /*13800*/  S2R R2, SR_TID.X ;  /* 0x0000000000027919 */ /* 0x000e220000002100 */
[----:B------:R-:W2:Y:S01]  /*13810*/  LDC R3, c[0x0][0x430] ;  /* 0x00010c00ff037b82 */ /* 0x000ea20000000800 */
[----:B------:R-:W-:Y:S01]  /*13820*/  IMAD R6, R0, 0x50, R32 ;  /* 0x0000005000067824 */ /* 0x000fe200078e0220 */
[----:B------:R-:W-:Y:S01]  /*13830*/  LOP3.LUT P1, RZ, R16, 0x200, RZ, 0xc0, !PT ;  /* 0x0000020010ff7812 */ /* 0x000fe2000782c0ff */
[----:B------:R-:W-:Y:S01]  /*13840*/  VIADD R23, R7, 0x1 ;  /* 0x0000000107177836 */ /* 0x000fe20000000000 */
[----:B--2---:R-:W-:Y:S01]  /*13850*/  ISETP.NE.AND P0, PT, R3, 0x1, PT ;  /* 0x000000010300780c */ /* 0x004fe20003f05270 */
[----:B0-----:R-:W-:-:S05]  /*13860*/  IMAD.SHL.U32 R2, R2, 0x10, RZ ;  /* 0x0000001002027824 */ /* 0x001fca00078e00ff */
[----:B------:R-:W-:-:S07]  /*13870*/  LOP3.LUT R2, R36, 0x70, R2, 0xf8, !PT ;  /* 0x0000007024027812 */ /* 0x000fce00078ef802 */
[----:B------:R-:W0:Y:S01]  /*13880*/  @P0 LDC R3, c[0x0][0x434] ;  /* 0x00010d00ff030b82 */ /* 0x000e220000000800 */
[C---:B------:R-:W-:Y:S01]  /*13890*/  ISETP.GT.U32.AND P2, PT, R2.reuse, 0x4f, PT ;  /* 0x0000004f0200780c */ /* 0x040fe20003f44070 */
[----:B------:R-:W-:-:S06]  /*138a0*/  IMAD.IADD R6, R2, 0x1, R6 ;  /* 0x0000000102067824 */ /* 0x000fcc00078e0206 */
[----:B------:R-:W2:Y:S01]  /*138b0*/  @P0 LDC R9, c[0x0][0x438] ;  /* 0x00010e00ff090b82 */ /* 0x000ea20000000800 */
[----:B------:R-:W-:-:S07]  /*138c0*/  MOV R11, R6 ;  /* 0x00000006000b7202 */ /* 0x000fce0000000f00 */
[----:B------:R-:W3:Y:S01]  /*138d0*/  @!P2 LDC.64 R4, c[0x0][0x428] ;  /* 0x00010a00ff04ab82 */ /* 0x000ee20000000a00 */
[----:B0-----:R-:W-:-:S05]  /*138e0*/  @P0 IMAD.HI.U32 R2, R6, R3, RZ ;  /* 0x0000000306020227 */ /* 0x001fca00078e00ff */
[----:B--2---:R-:W-:Y:S02]  /*138f0*/  @P0 SHF.R.U32.HI R11, RZ, R9, R2 ;  /* 0x00000009ff0b0219 */ /* 0x004fe40000011602 */
[----:B-1----:R-:W0:Y:S02]  /*13900*/  @!P2 LDC.64 R8, c[0x0][0x418] ;  /* 0x00010600ff08ab82 */ /* 0x002e240000000a00 */
[----:B------:R-:W-:Y:S01]  /*13910*/  @!P2 SHF.R.S32.HI R3, RZ, 0x1f, R11 ;  /* 0x0000001fff03a819 */ /* 0x000fe2000001140b */
[----:B---3--:R-:W-:-:S04]  /*13920*/  @!P2 IMAD R2, R33, R4, RZ ;  /* 0x000000042102a224 */ /* 0x008fc800078e02ff */
[----:B------:R-:W-:Y:S02]  /*13930*/  @!P2 IMAD R5, R29, R5, R2 ;  /* 0x000000051d05a224 */ /* 0x000fe400078e0202 */
[----:B------:R-:W-:-:S04]  /*13940*/  @!P2 IMAD.MOV.U32 R2, RZ, RZ, R11 ;  /* 0x000000ffff02a224 */ /* 0x000fc800078e000b */
[----:B------:R-:W-:-:S04]  /*13950*/  @!P2 IMAD.WIDE.U32 R2, R29, R4, R2 ;  /* 0x000000041d02a225 */ /* 0x000fc800078e0002 */
[----:B------:R-:W-:Y:S02]  /*13960*/  @!P2 IMAD.IADD R3, R5, 0x1, R3 ;  /* 0x000000010503a824 */ /* 0x000fe400078e0203 */
[----:B------:R-:W-:Y:S01]  /*13970*/  IMAD.MOV.U32 R4, RZ, RZ, RZ ;  /* 0x000000ffff047224 */ /* 0x000fe200078e00ff */
[----:B0-----:R-:W-:-:S04]  /*13980*/  @!P2 LEA R8, P0, R2, R8, 0x2 ;  /* 0x000000080208a211 */ /* 0x001fc800078010ff */
[----:B------:R-:W-:Y:S01]  /*13990*/  @!P2 LEA.HI.X R9, R2, R9, R3, 0x2, P0 ;  /* 0x000000090209a211 */ /* 0x000fe200000f1403 */
[----:B------:R-:W-:Y:S01]  /*139a0*/  IMAD.MOV R5, RZ, RZ, -R11 ;  /* 0x000000ffff057224 */ /* 0x000fe200078e0a0b */
[----:B------:R-:W-:-:S03]  /*139b0*/  ISETP.NE.AND P0, PT, R23, 0x2, PT ;  /* 0x000000021700780c */ /* 0x000fc60003f05270 */
[----:B------:R0:W5:Y:S01]  /*139c0*/  @!P2 LDG.E R4, desc[UR38][R8.64] ;  /* 0x000000260804a981 */ /* 0x000162000c1e1900 */
[----:B------:R-:W-:Y:S05]  /*139d0*/  YIELD ;  /* 0x0000000000007946 */ /* 0x000fea0003800000 */
[----:B------:R-:W-:Y:S01]  /*139e0*/  ULDC UR4, c[0x0][0x430] ;  /* 0x00010c0000047ab9 */ /* 0x000fe20000000800 */
[----:B------:R-:W-:Y:S01]  /*139f0*/  SEL R3, RZ, 0x1, P0 ;  /* 0x00000001ff037807 */ /* 0x000fe20000000000 */
[----:B------:R-:W-:Y:S01]  /*13a00*/  IMAD R5, R5, UR4, R6 ;  /* 0x0000000405057c24 */ /* 0x000fe2000f8e0206 */
[----:B------:R-:W-:Y:S01]  /*13a10*/  SEL R23, R23, RZ, P0 ;  /* 0x000000ff17177207 */ /* 0x000fe20000000000 */
[----:B------:R-:W-:Y:S01]  /*13a20*/  IMAD.MOV.U32 R24, RZ, RZ, R0 ;  /* 0x000000ffff187224 */ /* 0x000fe200078e0000 */
[----:B------:R-:W-:Y:S01]  /*13a30*/  LOP3.LUT R26, R10, R3, RZ, 0x3c, !PT ;  /* 0x000000030a1a7212 */ /* 0x000fe200078e3cff */
[----:B------:R-:W-:Y:S06]  /*13a40*/  @!P1 BRA `(.L_x_2284) ;  /* 0x0000000000049947 */ /* 0x000fec0003800000 */
[----:B------:R-:W-:Y:S01]  /*13a50*/  BPT.TRAP 0x1 ;  /* 0x000000040000795c */ /* 0x000fe20000300000 */
.L_x_2284:
[----:B------:R-:W-:Y:S01]  /*13a60*/  IMAD R6, R23, 0x8, R17 ;  /* 0x0000000817067824 */ /* 0x000fe200078e0211 */
[----:B------:R-:W-:Y:S01]  /*13a70*/  SHF.L.U32 R3, R26, 0x1f, RZ ;  /* 0x0000001f1a037819 */ /* 0x000fe200000006ff */
[----:B------:R-:W-:Y:S03]  /*13a80*/  BSSY B1, `(.L_x_2285) ;  /* 0x0000003000017945 */ /* 0x000fe60003800000 */
[----:B------:R-:W1:Y:S02]  /*13a90*/  SYNCS.PHASECHK.TRANS64.TRYWAIT P0, [R6+URZ+0x38840], R3 ;  /* 0x03884003060075a7 */ /* 0x000e64000800017f */
[----:B-1----:R-:W-:Y:S05]  /*13aa0*/  @!P0 BRA `(.L_x_2286) ;  /* 0x0000002c00e48947 */ /* 0x002fea0003800000 */
.L_x_2356:
[----:B------:R-:W-:Y:S05]  /*13ab0*/  BSYNC B1 ;  /* 0x0000000000017941 */ /* 0x000fea0003800000 */
.L_x_2285:
[----:B------:R-:W-:Y:S01]  /*13ac0*/  SHF.R.S32.HI R21, RZ, 0x1f, R5 ;  /* 0x0000001fff157819 */ /* 0x000fe20000011405 */
[----:B------:R-:W-:Y:S01]  /*13ad0*/  ULDC.64 UR4, c[0x0][0x300] ;  /* 0x0000c00000047ab9 */ /* 0x000fe20000000a00 */
[----:B-----5:R-:W-:Y:S01]  /*13ae0*/  SHF.R.S32.HI R25, RZ, 0x1f, R4 ;  /* 0x0000001fff197819 */ /* 0x020fe20000011404 */
[----:B-1----:R-:W-:Y:S01]  /*13af0*/  IMAD.WIDE.U32 R2, R5, UR4, RZ ;  /* 0x0000000405027c25 */ /* 0x002fe2000f8e00ff */
[C---:B------:R-:W-:Y:S02]  /*13b00*/  LOP3.LUT P4, RZ, R16.reuse, 0x10, RZ, 0xc0, !PT ;  /* 0x0000001010ff7812 */ /* 0x040fe4000788c0ff */
[C---:B------:R-:W-:Y:S01]  /*13b10*/  LOP3.LUT P3, RZ, R16.reuse, 0x8, RZ, 0xc0, !PT ;  /* 0x0000000810ff7812 */ /* 0x040fe2000786c0ff */
[----:B------:R-:W-:Y:S01]  /*13b20*/  IMAD R0, R21, UR4, RZ ;  /* 0x0000000415007c24 */ /* 0x000fe2000f8e02ff */
[C---:B------:R-:W-:Y:S02]  /*13b30*/  LOP3.LUT P2, RZ, R16.reuse, 0x4, RZ, 0xc0, !PT ;  /* 0x0000000410ff7812 */ /* 0x040fe4000784c0ff */
[----:B------:R-:W-:Y:S01]  /*13b40*/  LOP3.LUT P1, RZ, R16, 0x2, RZ, 0xc0, !PT ;  /* 0x0000000210ff7812 */ /* 0x000fe2000782c0ff */
[----:B0-----:R-:W-:Y:S01]  /*13b50*/  IMAD R9, R5, UR5, R0 ;  /* 0x0000000505097c24 */ /* 0x001fe2000f8e0200 */
        /* <DEDUP_REMOVED lines=14> */
[----:B------:R-:W-:-:S03]  /*13c40*/  IMAD R9, R23, 0x5000, R30 ;  /* 0x0000500017097824 */ /* 0x000fc600078e021e */
        /* <DEDUP_REMOVED lines=15> */
[----:B------:R-:W0:Y:S02]  /*13d40*/  SHFL.IDX PT, R14, R8, 0x2, 0x181f ;  /* 0x00581f00080e7f89 */ /* 0x000e2400000e0000 */
[----:B------:R-:W-:Y:S02]  /*13d50*/  IADD3.X R3, RZ, R35, RZ, P0, !PT ;  /* 0x00000023ff037210 */ /* 0x000fe400007fe4ff */
        /* <DEDUP_REMOVED lines=21> */
.L_x_2368:
        /* <DEDUP_REMOVED lines=11> */
.L_x_2288:
        /* <DEDUP_REMOVED lines=10> */
.L_x_2289:
[----:B------:R1:W-:Y:S01]  /*14000*/  SYNCS.ARRIVE.TRANS64.A1T0 RZ, [R6+URZ+0x38830], RZ ;  /* 0x038830ff06ff79a7 */ /* 0x0003e2000810003f */
[----:B------:R-:W-:Y:S05]  /*14010*/  @!P2 BRA `(.L_x_2290) ;  /* 0x000000000004a947 */ /* 0x000fea0003800000 */
[----:B------:R-:W-:Y:S01]  /*14020*/  BPT.TRAP 0x1 ;  /* 0x000000040000795c */ /* 0x000fe20000300000 */
.L_x_2290:
[----:B0-----:R-:W-:Y:S01]  /*14030*/  SHF.L.U32 R3, R10, 0x1f, RZ ;  /* 0x0000001f0a037819 */ /* 0x001fe200000006ff */
[----:B-1----:R-:W-:Y:S01]  /*14040*/  IMAD R6, R7, 0x8, R17 ;  /* 0x0000000807067824 */ /* 0x002fe200078e0211 */
[----:B------:R-:W-:Y:S03]  /*14050*/  BSSY B1, `(.L_x_2291) ;  /* 0x0000003000017945 */ /* 0x000fe60003800000 */
[----:B------:R-:W0:Y:S02]  /*14060*/  SYNCS.PHASECHK.TRANS64.TRYWAIT P0, [R6+URZ+0x38860], R3 ;  /* 0x03886003060075a7 */ /* 0x000e24000800017f */
[----:B0-----:R-:W-:Y:S05]  /*14070*/  @!P0 BRA `(.L_x_2292) ;  /* 0x0000003000048947 */ /* 0x001fea0003800000 */
.L_x_2369:
[----:B------:R-:W-:Y:S05]  /*14080*/  BSYNC B1 ;  /* 0x0000000000017941 */ /* 0x000fea0003800000 */
.L_x_2291:
[----:B------:R-:W-:Y:S01]  /*14090*/  IMAD.MOV.U32 R2, RZ, RZ, -0x50 ;  /* 0xffffffb0ff027424 */ /* 0x000fe200078e00ff */
[----:B------:R-:W-:Y:S01]  /*140a0*/  UMOV UR4, 0xffffffff ;  /* 0xffffffff00047882 */ /* 0x000fe20000000000 */
[C---:B------:R-:W-:Y:S01]  /*140b0*/  LOP3.LUT P4, RZ, R16.reuse, 0x100, RZ, 0xc0, !PT ;  /* 0x0000010010ff7812 */ /* 0x040fe2000788c0ff */
[----:B------:R-:W-:Y:S01]  /*140c0*/  IMAD R7, R7, 0x5000, R30 ;  /* 0x0000500007077824 */ /* 0x000fe200078e021e */
[C---:B------:R-:W-:Y:S01]  /*140d0*/  LOP3.LUT P3, RZ, R16.reuse, 0x80, RZ, 0xc0, !PT ;  /* 0x0000008010ff7812 */ /* 0x040fe2000786c0ff */
[----:B0-----:R-:W-:Y:S01]  /*140e0*/  IMAD R3, R27, R2, UR36 ;  /* 0x000000241b037e24 */ /* 0x001fe2000f8e0202 */
        /* <DEDUP_REMOVED lines=55> */
.L_x_2381:
        /* <DEDUP_REMOVED lines=30> */
[----:B------:R-:W-:-:S04]  /*14640*/  LEA R18, P0, R2, UR4, 0x1 ;  /* 0x0000000402127c11 */ /* 0x000fc8000f8008ff */
[----:B------:R-:W-:Y:S02]  /*14650*/  LEA.HI.X R19, R2, UR5, R3, 0x1, P0 ;  /* 0x0000000502137c11 */ /* 0x000fe400080f0c03 */
[----:B------:R-:W-:-:S13]  /*14660*/  PLOP3.LUT P0, PT, PT, PT, PT, 0x80, 0x0 ;  /* 0x000000000000781c */ /* 0x000fda0003f0f070 */
.L_x_2294:
        /* <DEDUP_REMOVED lines=10> */
.L_x_2295:
[C---:B------:R-:W-:Y:S01]  /*14710*/  ISETP.GT.AND P0, PT, R24.reuse, RZ, PT ;  /* 0x000000ff1800720c */ /* 0x040fe20003f04270 */
[----:B------:R0:W-:Y:S01]  /*14720*/  SYNCS.ARRIVE.TRANS64.A1T0 RZ, [R6+URZ+0x38850], RZ ;  /* 0x038850ff06ff79a7 */ /* 0x0001e2000810003f */
[----:B------:R-:W-:Y:S02]  /*14730*/  VIADD R0, R24, 0xffffffff ;  /* 0xffffffff18007836 */ /* 0x000fe40000000000 */
[----:B------:R-:W-:Y:S02]  /*14740*/  IMAD.MOV.U32 R10, RZ, RZ, R26 ;  /* 0x000000ffff0a7224 */ /* 0x000fe400078e001a */
[----:B------:R-:W-:Y:S02]  /*14750*/  IMAD.MOV.U32 R7, RZ, RZ, R23 ;  /* 0x000000ffff077224 */ /* 0x000fe400078e0017 */
[----:B------:R-:W-:-:S05]  /*14760*/  IMAD.MOV.U32 R27, RZ, RZ, R24 ;  /* 0x000000ffff1b7224 */ /* 0x000fca00078e0018 */
[----:B0-----:R-:W-:Y:S05]  /*14770*/  @P0 BRA `(.L_x_2296) ;  /* 0xfffffff000200947 */ /* 0x001fea000383ffff */
[----:B------:R-:W-:Y:S05]  /*14780*/  BSYNC B0 ;  /* 0x0000000000007941 */ /* 0x000fea0003800000 */
.L_x_2283:
[----:B0-----:R-:W0:Y:S01]  /*14790*/  S2R R0, SR_TID.X ;  /* 0x0000000000007919 */ /* 0x001e220000002100 */
[----:B------:R-:W-:Y:S01]  /*147a0*/  BSSY B0, `(.L_x_2297) ;  /* 0x0000010000007945 */ /* 0x000fe20003800000 */
[----:B0-----:R-:W-:-:S04]  /*147b0*/  LOP3.LUT R0, R0, 0x7f, RZ, 0xc0, !PT ;  /* 0x0000007f00007812 */ /* 0x001fc800078ec0ff */
[----:B------:R-:W-:-:S13]  /*147c0*/  ISETP.NE.AND P2, PT, R0, RZ, PT ;  /* 0x000000ff0000720c */ /* 0x000fda0003f45270 */
[----:B------:R-:W-:Y:S05]  /*147d0*/  @P2 BRA `(.L_x_2298) ;  /* 0x0000000000302947 */ /* 0x000fea0003800000 */
[----:B------:R-:W0:Y:S01]  /*147e0*/  S2R R7, SR_LANEID ;  /* 0x0000000000077919 */ /* 0x000e220000000000 */
[----:B------:R-:W-:Y:S01]  /*147f0*/  VOTEU.ANY UR4, UPT, PT ;  /* 0x0000000000047886 */ /* 0x000fe200038e0100 */
[----:B------:R-:W2:Y:S01]  /*14800*/  LDC.64 R2, c[0x0][0xc80] ;  /* 0x00032000ff027b82 */ /* 0x000ea20000000a00 */
[----:B------:R-:W0:Y:S08]  /*14810*/  FLO.U32 R0, UR4 ;  /* 0x0000000400007d00 */ /* 0x000e3000080e0000 */
[----:B------:R-:W2:Y:S01]  /*14820*/  POPC R5, UR4 ;  /* 0x0000000400057d09 */ /* 0x000ea20008000000 */
[----:B0-----:R-:W-:-:S13]  /*14830*/  ISETP.EQ.U32.AND P0, PT, R0, R7, PT ;  /* 0x000000070000720c */ /* 0x001fda0003f02070 */
[----:B--2---:R-:W2:Y:S01]  /*14840*/  @P0 ATOMG.E.ADD.STRONG.GPU PT, R3, desc[UR38][R2.64], R5 ;  /* 0x00000005020309a8 */ /* 0x004ea200081ee1e6 */
[----:B------:R-:W0:Y:S02]  /*14850*/  S2R R4, SR_LTMASK ;  /* 0x0000000000047919 */ /* 0x000e240000003900 */
[----:B0-----:R-:W-:-:S04]  /*14860*/  LOP3.LUT R4, R4, UR4, RZ, 0xc0, !PT ;  /* 0x0000000404047c12 */ /* 0x001fc8000f8ec0ff */
[----:B------:R-:W0:Y:S01]  /*14870*/  POPC R7, R4 ;  /* 0x0000000400077309 */ /* 0x000e220000000000 */
[----:B--2---:R-:W0:Y:S02]  /*14880*/  SHFL.IDX PT, R0, R3, R0, 0x1f ;  /* 0x00001f0003007589 */ /* 0x004e2400000e0000 */
[----:B0-----:R-:W-:-:S07]  /*14890*/  IADD3 R34, R0, UR46, R7 ;  /* 0x0000002e00227c10 */ /* 0x001fce000fffe007 */
.L_x_2298:
[----:B------:R-:W-:Y:S05]  /*148a0*/  BSYNC B0 ;  /* 0x0000000000007941 */ /* 0x000fea0003800000 */
.L_x_2297:
[----:B------:R-:W-:-:S13]  /*148b0*/  LOP3.LUT P0, RZ, R16, 0x200, RZ, 0xc0, !PT ;  /* 0x0000020010ff7812 */ /* 0x000fda000780c0ff */
[----:B------:R-:W-:Y:S05]  /*148c0*/  @!P0 BRA `(.L_x_2299) ;  /* 0x0000000000048947 */ /* 0x000fea0003800000 */
[----:B------:R-:W-:Y:S01]  /*148d0*/  BPT.TRAP 0x1 ;  /* 0x000000040000795c */ /* 0x000fe20000300000 */
.L_x_2299:
[----:B------:R-:W-:Y:S01]  /*148e0*/  IMAD R4, R23, 0x8, R17 ;  /* 0x0000000817047824 */ /* 0x000fe200078e0211 */
[----:B------:R-:W-:Y:S01]  /*148f0*/  SHF.L.U32 R3, R26, 0x1f, RZ ;  /* 0x0000001f1a037819 */ /* 0x000fe200000006ff */
[----:B------:R-:W-:Y:S01]  /*14900*/  IMAD.MOV.U32 R5, RZ, RZ, -0x50 ;  /* 0xffffffb0ff057424 */ /* 0x000fe200078e00ff */
[----:B------:R-:W-:Y:S02]  /*14910*/  BSSY B0, `(.L_x_2300) ;  /* 0x0000004000007945 */ /* 0x000fe40003800000 */
[----:B------:R-:W0:Y:S01]  /*14920*/  SYNCS.PHASECHK.TRANS64.TRYWAIT P0, [R4+URZ+0x38860], R3 ;  /* 0x03886003040075a7 */ /* 0x000e22000800017f */
[----:B------:R-:W-:Y:S01]  /*14930*/  IMAD R5, R24, R5, UR36 ;  /* 0x0000002418057e24 */ /* 0x000fe2000f8e0205 */
[----:B0-----:R-:W-:Y:S06]  /*14940*/  @!P0 BRA `(.L_x_2301) ;  /* 0x0000002c00ac8947 */ /* 0x001fec0003800000 */
.L_x_2382:
[----:B------:R-:W-:Y:S05]  /*14950*/  BSYNC B0 ;  /* 0x0000000000007941 */ /* 0x000fea0003800000 */
.L_x_2300:
[----:B------:R-:W-:Y:S01]  /*14960*/  UMOV UR4, 0xffffffff ;  /* 0xffffffff00047882 */ /* 0x000fe20000000000 */
[C---:B------:R-:W-:Y:S01]  /*14970*/  LOP3.LUT P5, RZ, R16.reuse, 0x100, RZ, 0xc0, !PT ;  /* 0x0000010010ff7812 */ /* 0x040fe200078ac0ff */
[----:B-1----:R-:W-:Y:S01]  /*14980*/  IMAD R8, R23, 0x5000, R30 ;  /* 0x0000500017087824 */ /* 0x002fe200078e021e */
        /* <DEDUP_REMOVED lines=24> */
[----:B------:R-:W-:Y:S01]  /*14b10*/  ISETP.LT.OR P0, PT, R5, 0x11, P5 ;  /* 0x000000110500780c */ /* 0x000fe20002f01670 */
[----:B------:R-:W1:-:S12]  /*14b20*/  SHFL.IDX PT, R7, R19, 0x2, 0x181f ;  /* 0x00581f0013077f89 */ /* 0x000e5800000e0000 */
        /* <DEDUP_REMOVED lines=8> */
[----:B------:R-:W0:Y:S03]  /*14bb0*/  SHFL.IDX PT, R14, R18, 0x3, 0x181f ;  /* 0x00781f00120e7f89 */ /* 0x000e2600000e0000 */
[----:B-1----:R-:W-:Y:S01]  /*14bc0*/  IMAD.X R3, RZ, RZ, R7, P0 ;  /* 0x000000ffff037224 */ /* 0x002fe200000e0607 */
        /* <DEDUP_REMOVED lines=11> */
[----:B------:R3:W4:Y:S02]  /*14c80*/  SHFL.IDX PT, R14, R18, 0x4, 0x181f ;  /* 0x00981f00120e7f89 */ /* 0x00072400000e0000 */
[----:B-1----:R-:W-:Y:S02]  /*14c90*/  IADD3.X R3, RZ, R7, RZ, P0, !PT ;  /* 0x00000007ff037210 */ /* 0x002fe400007fe4ff */
        /* <DEDUP_REMOVED lines=8> */
.L_x_2394:
        /* <DEDUP_REMOVED lines=15> */
.L_x_2303:
        /* <DEDUP_REMOVED lines=10> */
.L_x_2304:
[----:B------:R1:W-:Y:S01]  /*14eb0*/  SYNCS.ARRIVE.TRANS64.A1T0 RZ, [R4+URZ+0x38850], RZ ;  /* 0x038850ff04ff79a7 */ /* 0x0003e2000810003f */
[----:B------:R-:W-:-:S05]  /*14ec0*/  VIADD R23, R23, 0x1 ;  /* 0x0000000117177836 */ /* 0x000fca0000000000 */
[----:B------:R-:W-:-:S04]  /*14ed0*/  ISETP.NE.AND P0, PT, R23, 0x2, PT ;  /* 0x000000021700780c */ /* 0x000fc80003f05270 */
[----:B0-----:R-:W-:Y:S02]  /*14ee0*/  SEL R3, RZ, 0x1, P0 ;  /* 0x00000001ff037807 */ /* 0x001fe40000000000 */
[----:B------:R-:W-:Y:S02]  /*14ef0*/  SEL R23, R23, RZ, P0 ;  /* 0x000000ff17177207 */ /* 0x000fe40000000000 */
[----:B-1----:R-:W-:-:S07]  /*14f00*/  LOP3.LUT R26, R26, R3, RZ, 0x3c, !PT ;  /* 0x000000031a1a7212 */ /* 0x002fce00078e3cff */
.L_x_2262:
[----:B------:R-:W-:Y:S05]  /*14f10*/  BSYNC B7 ;  /* 0x0000000000077941 */ /* 0x000fea0003800000 */
.L_x_2260:
        /* <DEDUP_REMOVED lines=11> */
.L_x_2305:
[----:B------:R-:W-:-:S03]  /*14fd0*/  UMOV UR4, 0xffffffff ;  /* 0xffffffff00047882 */ /* 0x000fc60000000000 */
[----:B------:R-:W-:Y:S05]  /*14fe0*/  BRA.DIV UR4, `(.L_x_2307) ;  /* 0x0000003204087947 */ /* 0x000fea000b800000 */
[----:B------:R0:W1:Y:S02]  /*14ff0*/  SHFL.IDX PT, R14, R34, RZ, 0x1f ;  /* 0x00001fff220e7589 */ /* 0x00006400000e0000 */
.L_x_2397:
        /* <DEDUP_REMOVED lines=8> */
.L_x_2306:
[----:B------:R-:W-:Y:S02]  /*15080*/  ULDC UR4, c[0x0][0xc38] ;  /* 0x00030e0000047ab9 */ /* 0x000fe40000000800 */
[----:B-1----:R-:W-:-:S13]  /*15090*/  ISETP.GE.AND P0, PT, R34, UR4, PT ;  /* 0x0000000422007c0c */ /* 0x002fda000bf06270 */
[----:B------:R-:W-:Y:S05]  /*150a0*/  @!P0 BRA `(.L_x_2308) ;  /* 0xffffffc400648947 */ /* 0x000fea000383ffff */
.L_x_2257:
[----:B------:R-:W2:Y:S01]  /*150b0*/  LDL.LU R0, [R1] ;  /* 0x0000000001007983 */ /* 0x000ea20000300800 */
[----:B------:R-:W-:Y:S01]  /*150c0*/  BSSY B0, `(.L_x_2309) ;  /* 0x000000b000007945 */ /* 0x000fe20003800000 */
[----:B------:R-:W1:Y:S01]  /*150d0*/  S2R R5, SR_CgaCtaId ;  /* 0x0000000000057919 */ /* 0x000e620000008800 */
[----:B--2---:R-:W-:-:S05]  /*150e0*/  VIADD R0, R0, 0x1 ;  /* 0x0000000100007836 */ /* 0x004fca0000000000 */
        /* <DEDUP_REMOVED lines=8> */
.L_x_2398:
[----:B------:R-:W-:Y:S05]  /*15170*/  BSYNC B0 ;  /* 0x0000000000007941 */ /* 0x000fea0003800000 */
.L_x_2309:
[----:B------:R-:W-:-:S03]  /*15180*/  UMOV UR4, 0xffffffff ;  /* 0xffffffff00047882 */ /* 0x000fc60000000000 */
[----:B------:R-:W-:Y:S05]  /*15190*/  BRA.DIV UR4, `(.L_x_2311) ;  /* 0x0000002e04d87947 */ /* 0x000fea000b800000 */
[----:B-1----:R-:W1:Y:S02]  /*151a0*/  S2R R0, SR_TID.X ;  /* 0x0000000000007919 */ /* 0x002e640000002100 */
[----:B-1----:R-:W-:-:S04]  /*151b0*/  SHF.R.U32.HI R0, RZ, 0x5, R0 ;  /* 0x00000005ff007819 */ /* 0x002fc80000011600 */
[----:B------:R-:W-:-:S05]  /*151c0*/  LOP3.LUT R0, R0, 0x3, RZ, 0xc0, !PT ;  /* 0x0000000300007812 */ /* 0x000fca00078ec0ff */
[----:B------:R1:W2:Y:S02]  /*151d0*/  SHFL.IDX PT, R14, R0, RZ, 0x1f ;  /* 0x00001fff000e7589 */ /* 0x0002a400000e0000 */
.L_x_2401:
[----:B--2---:R-:W-:Y:S01]  /*151e0*/  ISETP.NE.AND P0, PT, R14, RZ, PT ;  /* 0x000000ff0e00720c */ /* 0x004fe20003f05270 */
[----:B------:R-:W-:-:S12]  /*151f0*/  BSSY B0, `(.L_x_2312) ;  /* 0x0000026000007945 */ /* 0x000fd80003800000 */
[----:B------:R-:W-:Y:S05]  /*15200*/  @P0 BRA `(.L_x_2313) ;  /* 0x0000000000900947 */ /* 0x000fea0003800000 */
[----:B------:R-:W-:-:S03]  /*15210*/  UMOV UR4, 0xffffffff ;  /* 0xffffffff00047882 */ /* 0x000fc60000000000 */
[----:B------:R-:W-:Y:S05]  /*15220*/  BRA.DIV UR4, `(.L_x_2314) ;  /* 0x0000002e04e87947 */ /* 0x000fea000b800000 */
[----:B------:R-:W-:-:S13]  /*15230*/  ELECT P6, URZ, PT ;  /* 0x00000000003f782f */ /* 0x000fda00038c0000 */
.L_x_2404:
        /* <DEDUP_REMOVED lines=8> */
.L_x_2315:
[C---:B------:R-:W-:Y:S01]  /*152c0*/  IMAD R5, R23.reuse, 0x8, R4 ;  /* 0x0000000817057824 */ /* 0x040fe200078e0204 */
[----:B------:R-:W-:Y:S01]  /*152d0*/  SHF.L.U32 R0, R26, 0x1f, RZ ;  /* 0x0000001f1a007819 */ /* 0x000fe200000006ff */
[----:B------:R-:W-:-:S03]  /*152e0*/  VIADD R23, R23, 0x1 ;  /* 0x0000000117177836 */ /* 0x000fc60000000000 */
[----:B------:R-:W1:Y:S02]  /*152f0*/  SYNCS.PHASECHK.TRANS64.TRYWAIT P1, [R5+URZ+0x38840], R0 ;  /* 0x03884000050075a7 */ /* 0x000e64000802017f */
[----:B------:R-:W-:-:S04]  /*15300*/  ISETP.NE.AND P2, PT, R23, 0x2, PT ;  /* 0x000000021700780c */ /* 0x000fc80003f45270 */
[----:B------:R-:W-:Y:S01]  /*15310*/  SEL R3, RZ, 0x1, P2 ;  /* 0x00000001ff037807 */ /* 0x000fe20001000000 */
[----:B-1----:R-:W-:Y:S08]  /*15320*/  @!P1 BRA `(.L_x_2316) ;  /* 0x0000002c00c89947 */ /* 0x002ff00003800000 */
.L_x_2405:
[----:B------:R-:W-:Y:S02]  /*15330*/  SEL R23, R23, RZ, P2 ;  /* 0x000000ff17177207 */ /* 0x000fe40001000000 */
[----:B------:R-:W-:Y:S01]  /*15340*/  LOP3.LUT R2, R26, R3, RZ, 0x3c, !PT ;  /* 0x000000031a027212 */ /* 0x000fe200078e3cff */
[----:B------:R-:W-:Y:S06]  /*15350*/  @!P0 BRA `(.L_x_2317) ;  /* 0x0000000000048947 */ /* 0x000fec0003800000 */
[----:B------:R-:W-:Y:S01]  /*15360*/  BPT.TRAP 0x1 ;  /* 0x000000040000795c */ /* 0x000fe20000300000 */
.L_x_2317:
[----:B------:R-:W-:Y:S01]  /*15370*/  IMAD R23, R23, 0x8, R4 ;  /* 0x0000000817177824 */ /* 0x000fe200078e0204 */
[----:B------:R-:W-:-:S04]  /*15380*/  SHF.L.U32 R2, R2, 0x1f, RZ ;  /* 0x0000001f02027819 */ /* 0x000fc800000006ff */
[----:B------:R-:W2:Y:S02]  /*15390*/  SYNCS.PHASECHK.TRANS64.TRYWAIT P1, [R23+URZ+0x38840], R2 ;  /* 0x03884002170075a7 */ /* 0x000ea4000802017f */
[----:B--2---:R-:W-:Y:S05]  /*153a0*/  @!P1 BRA `(.L_x_2318) ;  /* 0x0000002c00bc9947 */ /* 0x004fea0003800000 */
.L_x_2406:
[----:B------:R-:W-:Y:S05]  /*153b0*/  @!P0 BRA `(.L_x_2319) ;  /* 0x0000000000048947 */ /* 0x000fea0003800000 */
[----:B------:R-:W-:Y:S01]  /*153c0*/  BPT.TRAP 0x1 ;  /* 0x000000040000795c */ /* 0x000fe20000300000 */
.L_x_2319:
[----:B------:R-:W3:Y:S02]  /*153d0*/  SYNCS.PHASECHK.TRANS64.TRYWAIT P1, [R5+URZ+0x38860], R0 ;  /* 0x03886000050075a7 */ /* 0x000ee4000802017f */
[----:B---3--:R-:W-:Y:S05]  /*153e0*/  @!P1 BRA `(.L_x_2320) ;  /* 0x0000002c00c09947 */ /* 0x008fea0003800000 */
.L_x_2407:
[----:B------:R-:W-:Y:S05]  /*153f0*/  @!P0 BRA `(.L_x_2321) ;  /* 0x0000000000048947 */ /* 0x000fea0003800000 */
[----:B------:R-:W-:Y:S01]  /*15400*/  BPT.TRAP 0x1 ;  /* 0x000000040000795c */ /* 0x000fe20000300000 */
.L_x_2321:
[----:B----4-:R4:W0:Y:S02]  /*15410*/  SYNCS.PHASECHK.TRANS64.TRYWAIT P0, [R23+URZ+0x38860], R2 ;  /* 0x03886002170075a7 */ /* 0x010824000800017f */
[----:B0-----:R-:W-:Y:S05]  /*15420*/  @!P0 NANOSLEEP.SYNCS 0x989680 ;  /* 0x009896800000895d */ /* 0x001fea0003900000 */
[----:B------:R-:W0:Y:S02]  /*15430*/  @!P0 SYNCS.PHASECHK.TRANS64 P0, [R23+URZ+0x38860], R2 ;  /* 0x03886002170085a7 */ /* 0x000e24000800007f */
[----:B0-----:R-:W-:Y:S05]  /*15440*/  @!P0 BRA `(.L_x_2321) ;  /* 0xfffffffc00f08947 */ /* 0x001fea000383ffff */
.L_x_2313:
[----:B------:R-:W-:Y:S05]  /*15450*/  BSYNC B0 ;  /* 0x0000000000007941 */ /* 0x000fea0003800000 */
.L_x_2312:
[----:B------:R-:W-:Y:S05]  /*15460*/  EXIT ;  /* 0x000000000000794d */ /* 0x000fea0003800000 */
.L_x_2204:
[----:B------:R-:W-:-:S13]  /*15470*/  R2UR UR4, R16 ;  /* 0x00000000100472ca */ /* 0x000fda00000e0000 */
[----:B0-----:R-:W-:-:S04]  /*15480*/  IMAD.U32 R3, RZ, RZ, UR4 ;  /* 0x00000004ff037e24 */ /* 0x001fc8000f8e00ff */
[----:B------:R0:W1:Y:S03]  /*15490*/  SYNCS.PHASECHK.TRANS64.TRYWAIT P1, [R3+URZ+0x38800], R0 ;  /* 0x03880000030075a7 */ /* 0x000066000802017f */
[----:B-1----:R-:W-:Y:S05]  /*154a0*/  @!P1 NANOSLEEP.SYNCS 0x989680 ;  /* 0x009896800000995d */ /* 0x002fea0003900000 */
[----:B------:R-:W1:Y:S02]  /*154b0*/  @!P1 SYNCS.PHASECHK.TRANS64 P1, [R3+URZ+0x38800], R0 ;  /* 0x03880000030095a7 */ /* 0x000e64000802007f */
[----:B-1----:R-:W-:Y:S05]  /*154c0*/  @!P1 BRA `(.L_x_2204) ;  /* 0xfffffffc00e89947 */ /* 0x002fea000383ffff */
[----:B------:R-:W-:Y:S05]  /*154d0*/  BRA `(.L_x_2322) ;  /* 0xfffffec400187947 */ /* 0x000fea000383ffff */
.L_x_2208:
[----:B-1----:R1:W2:Y:S02]  /*154e0*/  SYNCS.PHASECHK.TRANS64.TRYWAIT P1, [R0+URZ+0x38830], R3 ;  /* 0x03883003000075a7 */ /* 0x0022a4000802017f */
[----:B--2---:R-:W-:Y:S05]  /*154f0*/  @!P1 NANOSLEEP.SYNCS 0x989680 ;  /* 0x009896800000995d */ /* 0x004fea0003900000 */
[----:B------:R-:W2:Y:S02]  /*15500*/  @!P1 SYNCS.PHASECHK.TRANS64 P1, [R0+URZ+0x38830], R3 ;  /* 0x03883003000095a7 */ /* 0x000ea4000802007f */
[----:B--2---:R-:W-:Y:S05]  /*15510*/  @!P1 BRA `(.L_x_2208) ;  /* 0xfffffffc00f09947 */ /* 0x004fea000383ffff */
[----:B------:R-:W-:Y:S05]  /*15520*/  BRA `(.L_x_2207) ;  /* 0xfffffec4003c7947 */ /* 0x000fea000383ffff */
.L_x_2214:
[----:B-1----:R-:W-:-:S04]  /*15530*/  IMAD.U32 R4, RZ, RZ, UR61 ;  /* 0x0000003dff047e24 */ /* 0x002fc8000f8e00ff */
[----:B------:R1:W2:Y:S03]  /*15540*/  SYNCS.PHASECHK.TRANS64.TRYWAIT P1, [R4+URZ+0x38830], R3 ;  /* 0x03883003040075a7 */ /* 0x0002a6000802017f */
[----:B--2---:R-:W-:Y:S05]  /*15550*/  @!P1 NANOSLEEP.SYNCS 0x989680 ;  /* 0x009896800000995d */ /* 0x004fea0003900000 */
[----:B------:R-:W2:Y:S02]  /*15560*/  @!P1 SYNCS.PHASECHK.TRANS64 P1, [R4+URZ+0x38830], R3 ;  /* 0x03883003040095a7 */ /* 0x000ea4000802007f */
[----:B--2---:R-:W-:Y:S05]  /*15570*/  @!P1 BRA `(.L_x_2214) ;  /* 0xfffffffc00ec9947 */ /* 0x004fea000383ffff */
[----:B------:R-:W-:Y:S05]  /*15580*/  BRA `(.L_x_2213) ;  /* 0xffffff0000ac7947 */ /* 0x000fea000383ffff */
.L_x_2218:
[----:B---3--:R-:W-:-:S04]  /*15590*/  IMAD.U32 R2, RZ, RZ, UR4 ;  /* 0x00000004ff027e24 */ /* 0x008fc8000f8e00ff */
[----:B------:R3:W4:Y:S03]  /*155a0*/  SYNCS.PHASECHK.TRANS64.TRYWAIT P1, [R2+URZ+0x38850], R0 ;  /* 0x03885000020075a7 */ /* 0x000726000802017f */
[----:B----4-:R-:W-:Y:S05]  /*155b0*/  @!P1 NANOSLEEP.SYNCS 0x989680 ;  /* 0x009896800000995d */ /* 0x010fea0003900000 */
[----:B------:R-:W4:Y:S02]  /*155c0*/  @!P1 SYNCS.PHASECHK.TRANS64 P1, [R2+URZ+0x38850], R0 ;  /* 0x03885000020095a7 */ /* 0x000f24000802007f */
[----:B----4-:R-:W-:Y:S05]  /*155d0*/  @!P1 BRA `(.L_x_2218) ;  /* 0xfffffffc00ec9947 */ /* 0x010fea000383ffff */
[----:B------:R-:W-:Y:S05]  /*155e0*/  BRA `(.L_x_2217) ;  /* 0xffffff2800047947 */ /* 0x000fea000383ffff */
.L_x_2226:
[----:B-1----:R-:W-:-:S04]  /*155f0*/  MOV R4, UR4 ;  /* 0x0000000400047c02 */ /* 0x002fc80008000f00 */
[----:B------:R1:W2:Y:S03]  /*15600*/  SYNCS.PHASECHK.TRANS64.TRYWAIT P1, [R4+URZ+0x38830], R3 ;  /* 0x03883003040075a7 */ /* 0x0002a6000802017f */
[----:B--2---:R-:W-:Y:S05]  /*15610*/  @!P1 NANOSLEEP.SYNCS 0x989680 ;  /* 0x009896800000995d */ /* 0x004fea0003900000 */
[----:B------:R-:W2:Y:S02]  /*15620*/  @!P1 SYNCS.PHASECHK.TRANS64 P1, [R4+URZ+0x38830], R3 ;  /* 0x03883003040095a7 */ /* 0x000ea4000802007f */
[----:B--2---:R-:W-:Y:S05]  /*15630*/  @!P1 BRA `(.L_x_2226) ;  /* 0xfffffffc00ec9947 */ /* 0x004fea000383ffff */
[----:B------:R-:W-:Y:S05]  /*15640*/  BRA `(.L_x_2225) ;  /* 0xffffff3c00f87947 */ /* 0x000fea000383ffff */
.L_x_2230:
[----:B---3--:R-:W-:-:S04]  /*15650*/  IMAD.U32 R2, RZ, RZ, UR4 ;  /* 0x00000004ff027e24 */ /* 0x008fc8000f8e00ff */
[----:B------:R3:W4:Y:S03]  /*15660*/  SYNCS.PHASECHK.TRANS64.TRYWAIT P1, [R2+URZ+0x38850], R0 ;  /* 0x03885000020075a7 */ /* 0x000726000802017f */
[----:B----4-:R-:W-:Y:S05]  /*15670*/  @!P1 NANOSLEEP.SYNCS 0x989680 ;  /* 0x009896800000995d */ /* 0x010fea0003900000 */
[----:B------:R-:W4:Y:S02]  /*15680*/  @!P1 SYNCS.PHASECHK.TRANS64 P1, [R2+URZ+0x38850], R0 ;  /* 0x03885000020095a7 */ /* 0x000f24000802007f */
[----:B----4-:R-:W-:Y:S05]  /*15690*/  @!P1 BRA `(.L_x_2230) ;  /* 0xfffffffc00ec9947 */ /* 0x010fea000383ffff */
[----:B------:R-:W-:Y:S05]  /*156a0*/  BRA `(.L_x_2229) ;  /* 0xffffff6800487947 */ /* 0x000fea000383ffff */
.L_x_2237:
[----:B-1----:R-:W-:-:S04]  /*156b0*/  IMAD.U32 R7, RZ, RZ, UR7 ;  /* 0x00000007ff077e24 */ /* 0x002fc8000f8e00ff */
[----:B------:R1:W2:Y:S03]  /*156c0*/  SYNCS.PHASECHK.TRANS64.TRYWAIT P1, [R7+URZ+0x38850], R0 ;  /* 0x03885000070075a7 */ /* 0x0002a6000802017f */
[----:B--2---:R-:W-:Y:S05]  /*156d0*/  @!P1 NANOSLEEP.SYNCS 0x989680 ;  /* 0x009896800000995d */ /* 0x004fea0003900000 */
[----:B------:R-:W2:Y:S02]  /*156e0*/  @!P1 SYNCS.PHASECHK.TRANS64 P1, [R7+URZ+0x38850], R0 ;  /* 0x03885000070095a7 */ /* 0x000ea4000802007f */
[----:B--2---:R-:W-:Y:S05]  /*156f0*/  @!P1 BRA `(.L_x_2237) ;  /* 0xfffffffc00ec9947 */ /* 0x004fea000383ffff */
[----:B------:R-:W-:Y:S05]  /*15700*/  BRA `(.L_x_2236) ;  /* 0xffffff80005c7947 */ /* 0x000fea000383ffff */
.L_x_2268:
[----:B------:R-:W2:Y:S01]  /*15710*/  S2R R18, SR_TID.X ;  /* 0x0000000000127919 */ /* 0x000ea20000002100 */
        /* <DEDUP_REMOVED lines=9> */
.L_x_2323:
[----:B------:R-:W-:Y:S05]  /*157b0*/  BRA `(.L_x_2324) ;  /* 0xffffffc8001c7947 */ /* 0x000fea000383ffff */
.L_x_2271:
[----:B0-----:R0:W1:Y:S02]  /*157c0*/  SYNCS.PHASECHK.TRANS64.TRYWAIT P0, [R0+URZ+0x38840], R3 ;  /* 0x03884003000075a7 */ /* 0x001064000800017f */
[----:B-1----:R-:W-:Y:S05]  /*157d0*/  @!P0 NANOSLEEP.SYNCS 0x989680 ;  /* 0x009896800000895d */ /* 0x002fea0003900000 */
[----:B------:R-:W1:Y:S02]  /*157e0*/  @!P0 SYNCS.PHASECHK.TRANS64 P0, [R0+URZ+0x38840], R3 ;  /* 0x03884003000085a7 */ /* 0x000e64000800007f */
[----:B-1----:R-:W-:Y:S05]  /*157f0*/  @!P0 BRA `(.L_x_2271) ;  /* 0xfffffffc00f08947 */ /* 0x002fea000383ffff */
[----:B------:R-:W-:Y:S05]  /*15800*/  BRA `(.L_x_2325) ;  /* 0xffffffcc00207947 */ /* 0x000fea000383ffff */
.L_x_2272:
        /* <DEDUP_REMOVED lines=8> */
.L_x_2327:
[----:B------:R-:W-:Y:S05]  /*15890*/  BSYNC B0 ;  /* 0x0000000000007941 */ /* 0x000fea0003800000 */
.L_x_2326:
[----:B------:R-:W-:Y:S01]  /*158a0*/  IMAD.MOV.U32 R13, RZ, RZ, R4 ;  /* 0x000000ffff0d7224 */ /* 0x000fe200078e0004 */
[----:B------:R-:W-:Y:S01]  /*158b0*/  MOV R11, 0x181f ;  /* 0x0000181f000b7802 */ /* 0x000fe20000000f00 */
[----:B------:R-:W-:Y:S01]  /*158c0*/  IMAD.MOV.U32 R12, RZ, RZ, RZ ;  /* 0x000000ffff0c7224 */ /* 0x000fe200078e00ff */
        /* <DEDUP_REMOVED lines=9> */
.L_x_2328:
[----:B------:R-:W-:Y:S01]  /*15960*/  LOP3.LUT P2, RZ, R16, 0x2, RZ, 0xc0, !PT ;  /* 0x0000000210ff7812 */ /* 0x000fe2000784c0ff */
        /* <DEDUP_REMOVED lines=8> */
.L_x_2329:
        /* <DEDUP_REMOVED lines=13> */
.L_x_2330:
[----:B------:R-:W-:Y:S02]  /*15ac0*/  @P0 IMAD R25, R5, 0x2, R17 ;  /* 0x0000000205190824 */ /* 0x000fe400078e0211 */
[----:B------:R-:W-:Y:S01]  /*15ad0*/  IMAD.MOV.U32 R13, RZ, RZ, R6 ;  /* 0x000000ffff0d7224 */ /* 0x000fe200078e0006 */
[----:B------:R-:W-:Y:S02]  /*15ae0*/  MOV R12, 0x2 ;  /* 0x00000002000c7802 */ /* 0x000fe40000000f00 */
[----:B------:R-:W-:-:S05]  /*15af0*/  @P0 LEA R14, P1, R37, R14, 0x1 ;  /* 0x0000000e250e0211 */ /* 0x000fca00078208ff */
[----:B------:R-:W-:-:S08]  /*15b00*/  @P0 IMAD.MOV.U32 R2, RZ, RZ, R14 ;  /* 0x000000ffff020224 */ /* 0x000fd000078e000e */
[----:B------:R-:W-:Y:S05]  /*15b10*/  WARPSYNC.COLLECTIVE R15, `(.L_x_2331) ;  /* 0x000000000f087348 */ /* 0x000fea0003c00000 */
[----:B------:R0:W1:Y:S02]  /*15b20*/  SHFL.IDX P6, R14, R13, R12, R11 ;  /* 0x0000000c0d0e7389 */ /* 0x00006400000c000b */
[----:B01----:R-:W-:Y:S01]  /*15b30*/  ENDCOLLECTIVE ;  /* 0x000000000000791b */ /* 0x003fe20003800000 */
.L_x_2331:
        /* <DEDUP_REMOVED lines=15> */
.L_x_2332:
        /* <DEDUP_REMOVED lines=8> */
.L_x_2333:
        /* <DEDUP_REMOVED lines=15> */
.L_x_2334:
        /* <DEDUP_REMOVED lines=8> */
.L_x_2335:
[----:B------:R-:W-:-:S05]  /*15e20*/  @P0 IMAD.X R9, RZ, RZ, R8, P1 ;  /* 0x000000ffff090224 */ /* 0x000fca00008e0608 */
[----:B------:R-:W-:-:S05]  /*15e30*/  @P0 MOV R3, R9 ;  /* 0x0000000900030202 */ /* 0x000fca0000000f00 */
        /* <DEDUP_REMOVED lines=12> */
.L_x_2336:
[----:B------:R-:W-:Y:S05]  /*15f00*/  BRA `(.L_x_2337) ;  /* 0xffffffc800987947 */ /* 0x000fea000383ffff */
.L_x_2279:
[----:B------:R-:W-:Y:S02]  /*15f10*/  IMAD.MOV.U32 R13, RZ, RZ, R4 ;  /* 0x000000ffff0d7224 */ /* 0x000fe400078e0004 */
[----:B------:R-:W-:Y:S02]  /*15f20*/  IMAD.MOV.U32 R12, RZ, RZ, RZ ;  /* 0x000000ffff0c7224 */ /* 0x000fe400078e00ff */
[----:B------:R-:W-:Y:S02]  /*15f30*/  IMAD.MOV.U32 R11, RZ, RZ, 0x181f ;  /* 0x0000181fff0b7424 */ /* 0x000fe400078e00ff */
[----:B------:R-:W-:Y:S02]  /*15f40*/  IMAD.MOV.U32 R15, RZ, RZ, -0x1 ;  /* 0xffffffffff0f7424 */ /* 0x000fe400078e00ff */
[----:B------:R-:W-:-:S07]  /*15f50*/  IMAD.U32 R3, RZ, RZ, UR44 ;  /* 0x0000002cff037e24 */ /* 0x000fce000f8e00ff */
[----:B-12---:R-:W-:Y:S05]  /*15f60*/  WARPSYNC.COLLECTIVE R15, `(.L_x_2338) ;  /* 0x000000000f087348 */ /* 0x006fea0003c00000 */
[----:B--2---:R0:W2:Y:S02]  /*15f70*/  SHFL.IDX P6, R14, R13, R12, R11 ;  /* 0x0000000c0d0e7389 */ /* 0x0040a400000c000b */
[----:B012---:R-:W-:Y:S01]  /*15f80*/  ENDCOLLECTIVE ;  /* 0x000000000000791b */ /* 0x007fe20003800000 */
.L_x_2338:
[----:B------:R-:W-:-:S04]  /*15f90*/  IMAD R0, R3, 0x80, R36 ;  /* 0x0000008003007824 */ /* 0x000fc800078e0224 */
[C---:B------:R-:W-:Y:S01]  /*15fa0*/  VIADD R6, R0.reuse, 0x10 ;  /* 0x0000001000067836 */ /* 0x040fe20000000000 */
[----:B------:R-:W-:Y:S01]  /*15fb0*/  ISETP.GE.AND P0, PT, R0, UR37, PT ;  /* 0x0000002500007c0c */ /* 0x000fe2000bf06270 */
[----:B------:R-:W-:Y:S02]  /*15fc0*/  IMAD.MOV.U32 R13, RZ, RZ, R5 ;  /* 0x000000ffff0d7224 */ /* 0x000fe400078e0005 */
[----:B------:R-:W-:-:S10]  /*15fd0*/  IMAD.MOV.U32 R2, RZ, RZ, R14 ;  /* 0x000000ffff027224 */ /* 0x000fd400078e000e */
[----:B------:R-:W-:Y:S05]  /*15fe0*/  WARPSYNC.COLLECTIVE R15, `(.L_x_2339) ;  /* 0x000000000f087348 */ /* 0x000fea0003c00000 */
[----:B------:R0:W1:Y:S02]  /*15ff0*/  SHFL.IDX P6, R14, R13, R12, R11 ;  /* 0x0000000c0d0e7389 */ /* 0x00006400000c000b */
[----:B01----:R-:W-:Y:S01]  /*16000*/  ENDCOLLECTIVE ;  /* 0x000000000000791b */ /* 0x003fe20003800000 */
.L_x_2339:
        /* <DEDUP_REMOVED lines=8> */
.L_x_2340:
        /* <DEDUP_REMOVED lines=13> */
.L_x_2341:
[----:B------:R-:W-:Y:S02]  /*16160*/  IMAD.MOV.U32 R13, RZ, RZ, R4 ;  /* 0x000000ffff0d7224 */ /* 0x000fe400078e0004 */
[----:B------:R-:W-:Y:S01]  /*16170*/  IMAD.MOV.U32 R12, RZ, RZ, 0x2 ;  /* 0x00000002ff0c7424 */ /* 0x000fe200078e00ff */
[----:B------:R-:W-:-:S05]  /*16180*/  @!P0 LEA R14, P1, R37, R14, 0x1 ;  /* 0x0000000e250e8211 */ /* 0x000fca00078208ff */
[----:B------:R-:W-:-:S08]  /*16190*/  @!P0 IMAD.MOV.U32 R2, RZ, RZ, R14 ;  /* 0x000000ffff028224 */ /* 0x000fd000078e000e */
[----:B------:R-:W-:Y:S05]  /*161a0*/  WARPSYNC.COLLECTIVE R15, `(.L_x_2342) ;  /* 0x000000000f087348 */ /* 0x000fea0003c00000 */
[----:B------:R0:W1:Y:S02]  /*161b0*/  SHFL.IDX P6, R14, R13, R12, R11 ;  /* 0x0000000c0d0e7389 */ /* 0x00006400000c000b */
[----:B01----:R-:W-:Y:S01]  /*161c0*/  ENDCOLLECTIVE ;  /* 0x000000000000791b */ /* 0x003fe20003800000 */
.L_x_2342:
        /* <DEDUP_REMOVED lines=11> */
[----:B------:R-:W-:Y:S02]  /*16280*/  ISETP.GE.AND P0, PT, R6, UR37, PT ;  /* 0x0000002506007c0c */ /* 0x000fe4000bf06270 */
[----:B------:R-:W-:-:S11]  /*16290*/  MOV R6, R14 ;  /* 0x0000000e00067202 */ /* 0x000fd60000000f00 */
[----:B0-----:R-:W-:Y:S05]  /*162a0*/  WARPSYNC.COLLECTIVE R15, `(.L_x_2343) ;  /* 0x000000000f087348 */ /* 0x001fea0003c00000 */
[----:B------:R1:W2:Y:S02]  /*162b0*/  SHFL.IDX P6, R14, R13, R12, R11 ;  /* 0x0000000c0d0e7389 */ /* 0x0002a400000c000b */
[----:B012---:R-:W-:Y:S01]  /*162c0*/  ENDCOLLECTIVE ;  /* 0x000000000000791b */ /* 0x007fe20003800000 */
.L_x_2343:
[----:B------:R-:W-:Y:S02]  /*162d0*/  IMAD.MOV.U32 R13, RZ, RZ, R4 ;  /* 0x000000ffff0d7224 */ /* 0x000fe400078e0004 */
[----:B------:R-:W-:Y:S01]  /*162e0*/  IMAD.MOV.U32 R12, RZ, RZ, 0x3 ;  /* 0x00000003ff0c7424 */ /* 0x000fe200078e00ff */
[----:B------:R-:W-:-:S05]  /*162f0*/  @!P0 LEA R14, P1, R37, R14, 0x1 ;  /* 0x0000000e250e8211 */ /* 0x000fca00078208ff */
[----:B------:R-:W-:-:S08]  /*16300*/  @!P0 IMAD.MOV.U32 R2, RZ, RZ, R14 ;  /* 0x000000ffff028224 */ /* 0x000fd000078e000e */
[----:B------:R-:W-:Y:S05]  /*16310*/  WARPSYNC.COLLECTIVE R15, `(.L_x_2344) ;  /* 0x000000000f087348 */ /* 0x000fea0003c00000 */
[----:B------:R0:W1:Y:S02]  /*16320*/  SHFL.IDX P6, R14, R13, R12, R11 ;  /* 0x0000000c0d0e7389 */ /* 0x00006400000c000b */
[----:B01----:R-:W-:Y:S01]  /*16330*/  ENDCOLLECTIVE ;  /* 0x000000000000791b */ /* 0x003fe20003800000 */
.L_x_2344:
        /* <DEDUP_REMOVED lines=16> */
.L_x_2345:
[----:B------:R-:W-:Y:S02]  /*16440*/  IMAD.MOV.U32 R13, RZ, RZ, R4 ;  /* 0x000000ffff0d7224 */ /* 0x000fe400078e0004 */
[----:B------:R-:W-:Y:S01]  /*16450*/  IMAD.MOV.U32 R12, RZ, RZ, 0x4 ;  /* 0x00000004ff0c7424 */ /* 0x000fe200078e00ff */
[----:B------:R-:W-:-:S05]  /*16460*/  @!P0 LEA R14, P1, R37, R14, 0x1 ;  /* 0x0000000e250e8211 */ /* 0x000fca00078208ff */
[----:B------:R-:W-:-:S08]  /*16470*/  @!P0 IMAD.MOV.U32 R2, RZ, RZ, R14 ;  /* 0x000000ffff028224 */ /* 0x000fd000078e000e */
[----:B------:R-:W-:Y:S05]  /*16480*/  WARPSYNC.COLLECTIVE R15, `(.L_x_2346) ;  /* 0x000000000f087348 */ /* 0x000fea0003c00000 */
[----:B------:R0:W1:Y:S02]  /*16490*/  SHFL.IDX P6, R14, R13, R12, R11 ;  /* 0x0000000c0d0e7389 */ /* 0x00006400000c000b */
[----:B01----:R-:W-:Y:S01]  /*164a0*/  ENDCOLLECTIVE ;  /* 0x000000000000791b */ /* 0x003fe20003800000 */
.L_x_2346:
        /* <DEDUP_REMOVED lines=16> */
.L_x_2347:
[----:B------:R-:W-:Y:S02]  /*165b0*/  IMAD.MOV.U32 R13, RZ, RZ, R4 ;  /* 0x000000ffff0d7224 */ /* 0x000fe400078e0004 */
[----:B------:R-:W-:Y:S01]  /*165c0*/  IMAD.MOV.U32 R12, RZ, RZ, 0x5 ;  /* 0x00000005ff0c7424 */ /* 0x000fe200078e00ff */
[----:B------:R-:W-:-:S05]  /*165d0*/  @!P0 LEA R14, P1, R37, R14, 0x1 ;  /* 0x0000000e250e8211 */ /* 0x000fca00078208ff */
[----:B------:R-:W-:-:S08]  /*165e0*/  @!P0 IMAD.MOV.U32 R2, RZ, RZ, R14 ;  /* 0x000000ffff028224 */ /* 0x000fd000078e000e */
[----:B------:R-:W-:Y:S05]  /*165f0*/  WARPSYNC.COLLECTIVE R15, `(.L_x_2348) ;  /* 0x000000000f087348 */ /* 0x000fea0003c00000 */
[----:B------:R0:W1:Y:S02]  /*16600*/  SHFL.IDX P6, R14, R13, R12, R11 ;  /* 0x0000000c0d0e7389 */ /* 0x00006400000c000b */
[----:B01----:R-:W-:Y:S01]  /*16610*/  ENDCOLLECTIVE ;  /* 0x000000000000791b */ /* 0x003fe20003800000 */
.L_x_2348:
        /* <DEDUP_REMOVED lines=16> */
.L_x_2349:
        /* <DEDUP_REMOVED lines=8> */
.L_x_2350:
        /* <DEDUP_REMOVED lines=15> */
.L_x_2351:
[----:B------:R-:W-:Y:S02]  /*16890*/  IMAD.MOV.U32 R13, RZ, RZ, R4 ;  /* 0x000000ffff0d7224 */ /* 0x000fe400078e0004 */
[----:B------:R-:W-:Y:S01]  /*168a0*/  IMAD.MOV.U32 R12, RZ, RZ, 0x7 ;  /* 0x00000007ff0c7424 */ /* 0x000fe200078e00ff */
[----:B------:R-:W-:-:S05]  /*168b0*/  @!P0 LEA R14, P1, R37, R14, 0x1 ;  /* 0x0000000e250e8211 */ /* 0x000fca00078208ff */
[----:B------:R-:W-:-:S08]  /*168c0*/  @!P0 IMAD.MOV.U32 R2, RZ, RZ, R14 ;  /* 0x000000ffff028224 */ /* 0x000fd000078e000e */
[----:B------:R-:W-:Y:S05]  /*168d0*/  WARPSYNC.COLLECTIVE R15, `(.L_x_2352) ;  /* 0x000000000f087348 */ /* 0x000fea0003c00000 */
[----:B------:R0:W1:Y:S02]  /*168e0*/  SHFL.IDX P6, R14, R13, R12, R11 ;  /* 0x0000000c0d0e7389 */ /* 0x00006400000c000b */
[----:B01----:R-:W-:Y:S01]  /*168f0*/  ENDCOLLECTIVE ;  /* 0x000000000000791b */ /* 0x003fe20003800000 */
.L_x_2352:
        /* <DEDUP_REMOVED lines=10> */
[----:B------:R-:W-:-:S07]  /*169a0*/  MOV R6, R14 ;  /* 0x0000000e00067202 */ /* 0x000fce0000000f00 */
[----:B0-----:R-:W-:Y:S05]  /*169b0*/  WARPSYNC.COLLECTIVE R15, `(.L_x_2353) ;  /* 0x000000000f087348 */ /* 0x001fea0003c00000 */
[----:B------:R1:W2:Y:S02]  /*169c0*/  SHFL.IDX P6, R14, R13, R12, R11 ;  /* 0x0000000c0d0e7389 */ /* 0x0002a400000c000b */
[----:B012---:R-:W-:Y:S01]  /*169d0*/  ENDCOLLECTIVE ;  /* 0x000000000000791b */ /* 0x007fe20003800000 */
.L_x_2353:
[----:B------:R-:W-:Y:S05]  /*169e0*/  BRA `(.L_x_2354) ;  /* 0xffffffc800e07947 */ /* 0x000fea000383ffff */
.L_x_2282:
[----:B0-----:R0:W2:Y:S02]  /*169f0*/  SYNCS.PHASECHK.TRANS64.TRYWAIT P0, [R17+URZ+0x38820], R0 ;  /* 0x03882000110075a7 */ /* 0x0010a4000800017f */
[----:B--2---:R-:W-:Y:S05]  /*16a00*/  @!P0 NANOSLEEP.SYNCS 0x989680 ;  /* 0x009896800000895d */ /* 0x004fea0003900000 */
[----:B------:R-:W2:Y:S02]  /*16a10*/  @!P0 SYNCS.PHASECHK.TRANS64 P0, [R17+URZ+0x38820], R0 ;  /* 0x03882000110085a7 */ /* 0x000ea4000800007f */
[----:B--2---:R-:W-:Y:S05]  /*16a20*/  @!P0 BRA `(.L_x_2282) ;  /* 0xfffffffc00f08947 */ /* 0x004fea000383ffff */
[----:B------:R-:W-:Y:S05]  /*16a30*/  BRA `(.L_x_2355) ;  /* 0xffffffcc00487947 */ /* 0x000fea000383ffff */
.L_x_2286:
[----:B-1----:R1:W2:Y:S02]  /*16a40*/  SYNCS.PHASECHK.TRANS64.TRYWAIT P0, [R6+URZ+0x38840], R3 ;  /* 0x03884003060075a7 */ /* 0x0022a4000800017f */
[----:B--2---:R-:W-:Y:S05]  /*16a50*/  @!P0 NANOSLEEP.SYNCS 0x989680 ;  /* 0x009896800000895d */ /* 0x004fea0003900000 */
[----:B------:R-:W2:Y:S02]  /*16a60*/  @!P0 SYNCS.PHASECHK.TRANS64 P0, [R6+URZ+0x38840], R3 ;  /* 0x03884003060085a7 */ /* 0x000ea4000800007f */
[----:B--2---:R-:W-:Y:S05]  /*16a70*/  @!P0 BRA `(.L_x_2286) ;  /* 0xfffffffc00f08947 */ /* 0x004fea000383ffff */
[----:B------:R-:W-:Y:S05]  /*16a80*/  BRA `(.L_x_2356) ;  /* 0xffffffd000087947 */ /* 0x000fea000383ffff */
.L_x_2287:
        /* <DEDUP_REMOVED lines=8> */
.L_x_2358:
[----:B------:R-:W-:Y:S05]  /*16b10*/  BSYNC B1 ;  /* 0x0000000000017941 */ /* 0x000fea0003800000 */
.L_x_2357:
[----:B------:R-:W-:Y:S01]  /*16b20*/  IMAD.MOV.U32 R13, RZ, RZ, R8 ;  /* 0x000000ffff0d7224 */ /* 0x000fe200078e0008 */
[----:B------:R-:W-:Y:S01]  /*16b30*/  LEA R9, R9, R17, 0x1 ;  /* 0x0000001109097211 */ /* 0x000fe200078e08ff */
        /* <DEDUP_REMOVED lines=8> */
.L_x_2359:
[----:B------:R-:W-:Y:S02]  /*16bc0*/  IMAD.MOV.U32 R13, RZ, RZ, R20 ;  /* 0x000000ffff0d7224 */ /* 0x000fe400078e0014 */
[----:B------:R-:W-:Y:S01]  /*16bd0*/  IMAD.MOV.U32 R12, RZ, RZ, 0x1 ;  /* 0x00000001ff0c7424 */ /* 0x000fe200078e00ff */
[----:B------:R-:W-:-:S13]  /*16be0*/  IADD3 R2, P0, R14, R0, RZ ;  /* 0x000000000e027210 */ /* 0x000fda0007f1e0ff */
[----:B------:R-:W-:Y:S05]  /*16bf0*/  WARPSYNC.COLLECTIVE R15, `(.L_x_2360) ;  /* 0x000000000f087348 */ /* 0x000fea0003c00000 */
[----:B------:R0:W1:Y:S02]  /*16c00*/  SHFL.IDX P6, R14, R13, R12, R11 ;  /* 0x0000000c0d0e7389 */ /* 0x00006400000c000b */
[----:B01----:R-:W-:Y:S01]  /*16c10*/  ENDCOLLECTIVE ;  /* 0x000000000000791b */ /* 0x003fe20003800000 */
.L_x_2360:
        /* <DEDUP_REMOVED lines=13> */
.L_x_2361:
[----:B------:R-:W-:Y:S02]  /*16cf0*/  IMAD.MOV.U32 R13, RZ, RZ, R20 ;  /* 0x000000ffff0d7224 */ /* 0x000fe400078e0014 */
[----:B------:R-:W-:Y:S01]  /*16d00*/  IMAD.MOV.U32 R12, RZ, RZ, 0x2 ;  /* 0x00000002ff0c7424 */ /* 0x000fe200078e00ff */
[----:B------:R-:W-:-:S13]  /*16d10*/  IADD3 R2, P0, R14, R0, RZ ;  /* 0x000000000e027210 */ /* 0x000fda0007f1e0ff */
[----:B------:R-:W-:Y:S05]  /*16d20*/  WARPSYNC.COLLECTIVE R15, `(.L_x_2362) ;  /* 0x000000000f087348 */ /* 0x000fea0003c00000 */
[----:B------:R0:W1:Y:S02]  /*16d30*/  SHFL.IDX P6, R14, R13, R12, R11 ;  /* 0x0000000c0d0e7389 */ /* 0x00006400000c000b */
[----:B01----:R-:W-:Y:S01]  /*16d40*/  ENDCOLLECTIVE ;  /* 0x000000000000791b */ /* 0x003fe20003800000 */
.L_x_2362:
        /* <DEDUP_REMOVED lines=13> */
.L_x_2363:
[----:B------:R-:W-:Y:S02]  /*16e20*/  IMAD.MOV.U32 R13, RZ, RZ, R20 ;  /* 0x000000ffff0d7224 */ /* 0x000fe400078e0014 */
[----:B------:R-:W-:Y:S01]  /*16e30*/  IMAD.MOV.U32 R12, RZ, RZ, 0x3 ;  /* 0x00000003ff0c7424 */ /* 0x000fe200078e00ff */
[----:B------:R-:W-:-:S13]  /*16e40*/  IADD3 R2, P0, R14, R0, RZ ;  /* 0x000000000e027210 */ /* 0x000fda0007f1e0ff */
[----:B------:R-:W-:Y:S05]  /*16e50*/  WARPSYNC.COLLECTIVE R15, `(.L_x_2364) ;  /* 0x000000000f087348 */ /* 0x000fea0003c00000 */
[----:B------:R0:W1:Y:S02]  /*16e60*/  SHFL.IDX P6, R14, R13, R12, R11 ;  /* 0x0000000c0d0e7389 */ /* 0x00006400000c000b */
[----:B01----:R-:W-:Y:S01]  /*16e70*/  ENDCOLLECTIVE ;  /* 0x000000000000791b */ /* 0x003fe20003800000 */
.L_x_2364:
        /* <DEDUP_REMOVED lines=13> */
.L_x_2365:
[----:B------:R-:W-:Y:S02]  /*16f50*/  IMAD.MOV.U32 R13, RZ, RZ, R20 ;  /* 0x000000ffff0d7224 */ /* 0x000fe400078e0014 */
[----:B------:R-:W-:Y:S01]  /*16f60*/  IMAD.MOV.U32 R12, RZ, RZ, 0x4 ;  /* 0x00000004ff0c7424 */ /* 0x000fe200078e00ff */
[----:B------:R-:W-:-:S13]  /*16f70*/  IADD3 R2, P0, R14, R0, RZ ;  /* 0x000000000e027210 */ /* 0x000fda0007f1e0ff */
[----:B------:R-:W-:Y:S05]  /*16f80*/  WARPSYNC.COLLECTIVE R15, `(.L_x_2366) ;  /* 0x000000000f087348 */ /* 0x000fea0003c00000 */
[----:B------:R0:W1:Y:S02]  /*16f90*/  SHFL.IDX P6, R14, R13, R12, R11 ;  /* 0x0000000c0d0e7389 */ /* 0x00006400000c000b */
[----:B01----:R-:W-:Y:S01]  /*16fa0*/  ENDCOLLECTIVE ;  /* 0x000000000000791b */ /* 0x003fe20003800000 */
.L_x_2366:
        /* <DEDUP_REMOVED lines=13> */
.L_x_2367:
[----:B------:R-:W-:Y:S05]  /*17080*/  BRA `(.L_x_2368) ;  /* 0xffffffcc00887947 */ /* 0x000fea000383ffff */
.L_x_2292:
[----:B0-----:R0:W1:Y:S02]  /*17090*/  SYNCS.PHASECHK.TRANS64.TRYWAIT P0, [R6+URZ+0x38860], R3 ;  /* 0x03886003060075a7 */ /* 0x001064000800017f */
[----:B-1----:R-:W-:Y:S05]  /*170a0*/  @!P0 NANOSLEEP.SYNCS 0x989680 ;  /* 0x009896800000895d */ /* 0x002fea0003900000 */
[----:B------:R-:W1:Y:S02]  /*170b0*/  @!P0 SYNCS.PHASECHK.TRANS64 P0, [R6+URZ+0x38860], R3 ;  /* 0x03886003060085a7 */ /* 0x000e64000800007f */
[----:B-1----:R-:W-:Y:S05]  /*170c0*/  @!P0 BRA `(.L_x_2292) ;  /* 0xfffffffc00f08947 */ /* 0x002fea000383ffff */
[----:B------:R-:W-:Y:S05]  /*170d0*/  BRA `(.L_x_2369) ;  /* 0xffffffcc00e87947 */ /* 0x000fea000383ffff */
.L_x_2293:
        /* <DEDUP_REMOVED lines=8> */
.L_x_2371:
[----:B------:R-:W-:Y:S05]  /*17160*/  BSYNC B1 ;  /* 0x0000000000017941 */ /* 0x000fea0003800000 */
.L_x_2370:
[----:B------:R-:W-:Y:S01]  /*17170*/  IMAD.MOV.U32 R13, RZ, RZ, R18 ;  /* 0x000000ffff0d7224 */ /* 0x000fe200078e0012 */
[----:B------:R-:W-:Y:S01]  /*17180*/  MOV R12, RZ ;  /* 0x000000ff000c7202 */ /* 0x000fe20000000f00 */
[----:B------:R-:W-:Y:S02]  /*17190*/  IMAD.MOV.U32 R11, RZ, RZ, 0x181f ;  /* 0x0000181fff0b7424 */ /* 0x000fe400078e00ff */
[----:B------:R-:W-:Y:S02]  /*171a0*/  IMAD.MOV.U32 R15, RZ, RZ, -0x1 ;  /* 0xffffffffff0f7424 */ /* 0x000fe400078e00ff */
[----:B------:R-:W-:Y:S02]  /*171b0*/  IMAD.MOV.U32 R3, RZ, RZ, R14 ;  /* 0x000000ffff037224 */ /* 0x000fe400078e000e */
[----:B------:R-:W-:-:S07]  /*171c0*/  IMAD R7, R7, 0x2, R17 ;  /* 0x0000000207077824 */ /* 0x000fce00078e0211 */
[----:B------:R-:W-:Y:S05]  /*171d0*/  WARPSYNC.COLLECTIVE R15, `(.L_x_2372) ;  /* 0x000000000f087348 */ /* 0x000fea0003c00000 */
[----:B------:R0:W1:Y:S02]  /*171e0*/  SHFL.IDX P6, R14, R13, R12, R11 ;  /* 0x0000000c0d0e7389 */ /* 0x00006400000c000b */
[----:B01----:R-:W-:Y:S01]  /*171f0*/  ENDCOLLECTIVE ;  /* 0x000000000000791b */ /* 0x003fe20003800000 */
.L_x_2372:
[----:B------:R-:W-:Y:S02]  /*17200*/  IMAD.MOV.U32 R13, RZ, RZ, R19 ;  /* 0x000000ffff0d7224 */ /* 0x000fe400078e0013 */
[----:B------:R-:W-:Y:S01]  /*17210*/  IMAD.MOV.U32 R12, RZ, RZ, 0x1 ;  /* 0x00000001ff0c7424 */ /* 0x000fe200078e00ff */
[----:B------:R-:W-:-:S13]  /*17220*/  IADD3 R2, P0, R14, R0, RZ ;  /* 0x000000000e027210 */ /* 0x000fda0007f1e0ff */
[----:B------:R-:W-:Y:S05]  /*17230*/  WARPSYNC.COLLECTIVE R15, `(.L_x_2373) ;  /* 0x000000000f087348 */ /* 0x000fea0003c00000 */
[----:B------:R0:W1:Y:S02]  /*17240*/  SHFL.IDX P6, R14, R13, R12, R11 ;  /* 0x0000000c0d0e7389 */ /* 0x00006400000c000b */
[----:B01----:R-:W-:Y:S01]  /*17250*/  ENDCOLLECTIVE ;  /* 0x000000000000791b */ /* 0x003fe20003800000 */
.L_x_2373:
        /* <DEDUP_REMOVED lines=17> */
.L_x_2374:
[----:B------:R-:W-:Y:S02]  /*17370*/  IMAD.MOV.U32 R13, RZ, RZ, R19 ;  /* 0x000000ffff0d7224 */ /* 0x000fe400078e0013 */
[----:B------:R-:W-:Y:S01]  /*17380*/  IMAD.MOV.U32 R12, RZ, RZ, 0x2 ;  /* 0x00000002ff0c7424 */ /* 0x000fe200078e00ff */
[----:B------:R-:W-:-:S13]  /*17390*/  IADD3 R2, P0, R14, R0, RZ ;  /* 0x000000000e027210 */ /* 0x000fda0007f1e0ff */
[----:B------:R-:W-:Y:S05]  /*173a0*/  WARPSYNC.COLLECTIVE R15, `(.L_x_2375) ;  /* 0x000000000f087348 */ /* 0x000fea0003c00000 */
[----:B------:R0:W1:Y:S02]  /*173b0*/  SHFL.IDX P6, R14, R13, R12, R11 ;  /* 0x0000000c0d0e7389 */ /* 0x00006400000c000b */
[----:B01----:R-:W-:Y:S01]  /*173c0*/  ENDCOLLECTIVE ;  /* 0x000000000000791b */ /* 0x003fe20003800000 */
.L_x_2375:
        /* <DEDUP_REMOVED lines=17> */
.L_x_2376:
[----:B------:R-:W-:Y:S02]  /*174e0*/  IMAD.MOV.U32 R13, RZ, RZ, R19 ;  /* 0x000000ffff0d7224 */ /* 0x000fe400078e0013 */
[----:B------:R-:W-:Y:S01]  /*174f0*/  IMAD.MOV.U32 R12, RZ, RZ, 0x3 ;  /* 0x00000003ff0c7424 */ /* 0x000fe200078e00ff */
[----:B------:R-:W-:-:S13]  /*17500*/  IADD3 R2, P0, R14, R0, RZ ;  /* 0x000000000e027210 */ /* 0x000fda0007f1e0ff */
[----:B------:R-:W-:Y:S05]  /*17510*/  WARPSYNC.COLLECTIVE R15, `(.L_x_2377) ;  /* 0x000000000f087348 */ /* 0x000fea0003c00000 */
[----:B------:R0:W1:Y:S02]  /*17520*/  SHFL.IDX P6, R14, R13, R12, R11 ;  /* 0x0000000c0d0e7389 */ /* 0x00006400000c000b */
[----:B01----:R-:W-:Y:S01]  /*17530*/  ENDCOLLECTIVE ;  /* 0x000000000000791b */ /* 0x003fe20003800000 */
.L_x_2377:
        /* <DEDUP_REMOVED lines=17> */
.L_x_2378:
[----:B------:R-:W-:Y:S02]  /*17650*/  IMAD.MOV.U32 R13, RZ, RZ, R19 ;  /* 0x000000ffff0d7224 */ /* 0x000fe400078e0013 */
[----:B------:R-:W-:Y:S01]  /*17660*/  IMAD.MOV.U32 R12, RZ, RZ, 0x4 ;  /* 0x00000004ff0c7424 */ /* 0x000fe200078e00ff */
[----:B------:R-:W-:-:S13]  /*17670*/  IADD3 R2, P0, R14, R0, RZ ;  /* 0x000000000e027210 */ /* 0x000fda0007f1e0ff */
[----:B------:R-:W-:Y:S05]  /*17680*/  WARPSYNC.COLLECTIVE R15, `(.L_x_2379) ;  /* 0x000000000f087348 */ /* 0x000fea0003c00000 */
[----:B------:R0:W1:Y:S02]  /*17690*/  SHFL.IDX P6, R14, R13, R12, R11 ;  /* 0x0000000c0d0e7389 */ /* 0x00006400000c000b */
[----:B01----:R-:W-:Y:S01]  /*176a0*/  ENDCOLLECTIVE ;  /* 0x000000000000791b */ /* 0x003fe20003800000 */
.L_x_2379:
        /* <DEDUP_REMOVED lines=12> */
.L_x_2380:
        /* <DEDUP_REMOVED lines=9> */
.L_x_2301:
[----:B0-----:R0:W2:Y:S02]  /*17800*/  SYNCS.PHASECHK.TRANS64.TRYWAIT P0, [R4+URZ+0x38860], R3 ;  /* 0x03886003040075a7 */ /* 0x0010a4000800017f */
[----:B--2---:R-:W-:Y:S05]  /*17810*/  @!P0 NANOSLEEP.SYNCS 0x989680 ;  /* 0x009896800000895d */ /* 0x004fea0003900000 */
[----:B------:R-:W2:Y:S02]  /*17820*/  @!P0 SYNCS.PHASECHK.TRANS64 P0, [R4+URZ+0x38860], R3 ;  /* 0x03886003040085a7 */ /* 0x000ea4000800007f */
[----:B--2---:R-:W-:Y:S05]  /*17830*/  @!P0 BRA `(.L_x_2301) ;  /* 0xfffffffc00f08947 */ /* 0x004fea000383ffff */
[----:B------:R-:W-:Y:S05]  /*17840*/  BRA `(.L_x_2382) ;  /* 0xffffffd000407947 */ /* 0x000fea000383ffff */
.L_x_2302:
        /* <DEDUP_REMOVED lines=8> */
.L_x_2384:
[----:B------:R-:W-:Y:S05]  /*178d0*/  BSYNC B0 ;  /* 0x0000000000007941 */ /* 0x000fea0003800000 */
.L_x_2383:
        /* <DEDUP_REMOVED lines=9> */
.L_x_2385:
[----:B------:R-:W-:Y:S02]  /*17970*/  IMAD.MOV.U32 R13, RZ, RZ, R19 ;  /* 0x000000ffff0d7224 */ /* 0x000fe400078e0013 */
[----:B------:R-:W-:Y:S01]  /*17980*/  IMAD.MOV.U32 R12, RZ, RZ, 0x1 ;  /* 0x00000001ff0c7424 */ /* 0x000fe200078e00ff */
[----:B------:R-:W-:-:S13]  /*17990*/  IADD3 R2, P0, R14, R6, RZ ;  /* 0x000000060e027210 */ /* 0x000fda0007f1e0ff */
[----:B------:R-:W-:Y:S05]  /*179a0*/  WARPSYNC.COLLECTIVE R15, `(.L_x_2386) ;  /* 0x000000000f087348 */ /* 0x000fea0003c00000 */
[----:B------:R0:W1:Y:S02]  /*179b0*/  SHFL.IDX P6, R14, R13, R12, R11 ;  /* 0x0000000c0d0e7389 */ /* 0x00006400000c000b */
[----:B01----:R-:W-:Y:S01]  /*179c0*/  ENDCOLLECTIVE ;  /* 0x000000000000791b */ /* 0x003fe20003800000 */
.L_x_2386:
[----:B------:R-:W-:Y:S01]  /*179d0*/  IMAD.X R3, RZ, RZ, R0, P0 ;  /* 0x000000ffff037224 */ /* 0x000fe200000e0600 */
[----:B------:R-:W-:Y:S01]  /*179e0*/  ISETP.LT.OR P0, PT, R5, 0x1, P5 ;  /* 0x000000010500780c */ /* 0x000fe20002f01670 */
[----:B------:R-:W-:Y:S01]  /*179f0*/  IMAD R0, R8, 0x2, R17 ;  /* 0x0000000208007824 */ /* 0x000fe200078e0211 */
        /* <DEDUP_REMOVED lines=10> */
.L_x_2387:
        /* <DEDUP_REMOVED lines=14> */
.L_x_2388:
        /* <DEDUP_REMOVED lines=12> */
.L_x_2389:
        /* <DEDUP_REMOVED lines=14> */
.L_x_2390:
        /* <DEDUP_REMOVED lines=12> */
.L_x_2391:
        /* <DEDUP_REMOVED lines=14> */
.L_x_2392:
        /* <DEDUP_REMOVED lines=12> */
.L_x_2393:
        /* <DEDUP_REMOVED lines=9> */
.L_x_2307:
        /* <DEDUP_REMOVED lines=8> */
.L_x_2396:
[----:B------:R-:W-:Y:S05]  /*18090*/  BSYNC B0 ;  /* 0x0000000000007941 */ /* 0x000fea0003800000 */
.L_x_2395:
[----:B------:R-:W-:Y:S05]  /*180a0*/  BRA `(.L_x_2397) ;  /* 0xffffffcc00d47947 */ /* 0x000fea000383ffff */
.L_x_2310:
[----:B-1----:R1:W2:Y:S02]  /*180b0*/  SYNCS.PHASECHK.TRANS64.TRYWAIT P0, [R4+URZ+0x38820], R0 ;  /* 0x03882000040075a7 */ /* 0x0022a4000800017f */
[----:B--2---:R-:W-:Y:S05]  /*180c0*/  @!P0 NANOSLEEP.SYNCS 0x989680 ;  /* 0x009896800000895d */ /* 0x004fea0003900000 */
[----:B------:R-:W2:Y:S02]  /*180d0*/  @!P0 SYNCS.PHASECHK.TRANS64 P0, [R4+URZ+0x38820], R0 ;  /* 0x03882000040085a7 */ /* 0x000ea4000800007f */
[----:B--2---:R-:W-:Y:S05]  /*180e0*/  @!P0 BRA `(.L_x_2310) ;  /* 0xfffffffc00f08947 */ /* 0x004fea000383ffff */
[----:B------:R-:W-:Y:S05]  /*180f0*/  BRA `(.L_x_2398) ;  /* 0xffffffd0001c7947 */ /* 0x000fea000383ffff */
.L_x_2311:
        /* <DEDUP_REMOVED lines=11> */
.L_x_2400:
[----:B------:R-:W-:Y:S05]  /*181b0*/  BSYNC B0 ;  /* 0x0000000000007941 */ /* 0x000fea0003800000 */
.L_x_2399:
[----:B------:R-:W-:Y:S05]  /*181c0*/  BRA `(.L_x_2401) ;  /* 0xffffffd000047947 */ /* 0x000fea000383ffff */
.L_x_2314:
[----:B------:R-:W-:Y:S01]  /*181d0*/  BSSY B1, `(.L_x_2402) ;  /* 0x0000006000017945 */ /* 0x000fe20003800000 */
[----:B------:R-:W-:-:S07]  /*181e0*/  IMAD.MOV.U32 R15, RZ, RZ, -0x1 ;  /* 0xffffffffff0f7424 */ /* 0x000fce00078e00ff */
[----:B01---5:R-:W-:Y:S05]  /*181f0*/  WARPSYNC.COLLECTIVE R15, `(.L_x_2403) ;  /* 0x000000000f0c7348 */ /* 0x023fea0003c00000 */
[----:B------:R-:W-:Y:S02]  /*18200*/  ELECT P6, UR62, PT ;  /* 0x00000000003e782f */ /* 0x000fe400038c0000 */
[----:B------:R-:W-:Y:S01]  /*18210*/  MOV R14, UR62 ;  /* 0x0000003e000e7c02 */ /* 0x000fe20008000f00 */
[----:B01---5:R-:W-:Y:S10]  /*18220*/  ENDCOLLECTIVE ;  /* 0x000000000000791b */ /* 0x023ff40003800000 */
.L_x_2403:
[----:B------:R-:W-:Y:S05]  /*18230*/  BSYNC B1 ;  /* 0x0000000000017941 */ /* 0x000fea0003800000 */
.L_x_2402:
[----:B------:R-:W-:Y:S05]  /*18240*/  BRA `(.L_x_2404) ;  /* 0xffffffcc00fc7947 */ /* 0x000fea000383ffff */
.L_x_2316:
[----:B-1----:R1:W2:Y:S02]  /*18250*/  SYNCS.PHASECHK.TRANS64.TRYWAIT P1, [R5+URZ+0x38840], R0 ;  /* 0x03884000050075a7 */ /* 0x0022a4000802017f */
[----:B--2---:R-:W-:Y:S05]  /*18260*/  @!P1 NANOSLEEP.SYNCS 0x989680 ;  /* 0x009896800000995d */ /* 0x004fea0003900000 */
[----:B------:R-:W2:Y:S02]  /*18270*/  @!P1 SYNCS.PHASECHK.TRANS64 P1, [R5+URZ+0x38840], R0 ;  /* 0x03884000050095a7 */ /* 0x000ea4000802007f */
[----:B--2---:R-:W-:Y:S05]  /*18280*/  @!P1 BRA `(.L_x_2316) ;  /* 0xfffffffc00f09947 */ /* 0x004fea000383ffff */
[----:B------:R-:W-:Y:S05]  /*18290*/  BRA `(.L_x_2405) ;  /* 0xffffffd000247947 */ /* 0x000fea000383ffff */
.L_x_2318:
[----:B--2---:R2:W3:Y:S02]  /*182a0*/  SYNCS.PHASECHK.TRANS64.TRYWAIT P1, [R23+URZ+0x38840], R2 ;  /* 0x03884002170075a7 */ /* 0x0044e4000802017f */
[----:B---3--:R-:W-:Y:S05]  /*182b0*/  @!P1 NANOSLEEP.SYNCS 0x989680 ;  /* 0x009896800000995d */ /* 0x008fea0003900000 */
[----:B------:R-:W3:Y:S02]  /*182c0*/  @!P1 SYNCS.PHASECHK.TRANS64 P1, [R23+URZ+0x38840], R2 ;  /* 0x03884002170095a7 */ /* 0x000ee4000802007f */
[----:B---3--:R-:W-:Y:S05]  /*182d0*/  @!P1 BRA `(.L_x_2318) ;  /* 0xfffffffc00f09947 */ /* 0x008fea000383ffff */
[----:B------:R-:W-:Y:S05]  /*182e0*/  BRA `(.L_x_2406) ;  /* 0xffffffd000307947 */ /* 0x000fea000383ffff */
.L_x_2320:
[----:B---3--:R3:W4:Y:S02]  /*182f0*/  SYNCS.PHASECHK.TRANS64.TRYWAIT P1, [R5+URZ+0x38860], R0 ;  /* 0x03886000050075a7 */ /* 0x008724000802017f */
[----:B----4-:R-:W-:Y:S05]  /*18300*/  @!P1 NANOSLEEP.SYNCS 0x989680 ;  /* 0x009896800000995d */ /* 0x010fea0003900000 */
[----:B------:R-:W4:Y:S02]  /*18310*/  @!P1 SYNCS.PHASECHK.TRANS64 P1, [R5+URZ+0x38860], R0 ;  /* 0x03886000050095a7 */ /* 0x000f24000802007f */
[----:B----4-:R-:W-:Y:S05]  /*18320*/  @!P1 BRA `(.L_x_2320) ;  /* 0xfffffffc00f09947 */ /* 0x010fea000383ffff */
[----:B------:R-:W-:Y:S05]  /*18330*/  BRA `(.L_x_2407) ;  /* 0xffffffd0002c7947 */ /* 0x000fea000383ffff */
.L_x_2408:
        /* <DEDUP_REMOVED lines=12> */
.L_x_15842:


//--------------------- .text._ZN7cutlass13device_kernelIN5flash11enable_sm90INS1_16FlashAttnFwdSm90INS1_25CollectiveMainloopFwdSm90ILi2EN4cute5tupleIJNS5_1CILi1EEES8_S8_EEENS6_IJNS7_ILi128EEENS7_ILi80EEENS7_ILi256EEEEEELi256ENS_6half_tEfNS_4arch4Sm90ELb1ELb0ELb0ELb1ELb1ELb0ELb0ELb1ELb1ELb1ELb0ELb0EEENS1_21CollectiveEpilogueFwdINS6_IJSA_SC_SB_EEES9_SE_SG_Li256ELb1ELb1ELb0ELb0EEENS1_36VarlenDynamicPersistentTileSchedulerILi128ELi80ELi256ELi128ELb0ELb1ELb1ELb1ELb1ELb1EEEEEEEEEvNT_6ParamsE --------------------------
	.section	.text._ZN7cutlass13device_kernelIN5flash11enable_sm90INS1_16FlashAttnFwdSm90INS1_25CollectiveMainloopFwdSm90ILi2EN4cute5tupleIJNS5_1CILi1EEES8_S8_EEENS6_IJNS7_ILi128EEENS7_ILi80EEENS7_ILi256EEEEEELi256ENS_6half_tEfNS_4arch4Sm90ELb1ELb0ELb0ELb1ELb1ELb0ELb0ELb1ELb1ELb1ELb0ELb0EEENS1_21CollectiveEpilogueFwdINS6_IJSA_SC_SB_EEES9_SE_SG_Li256ELb1ELb1ELb0ELb0EEENS1_36VarlenDynamicPersistentTileSchedulerILi128ELi80ELi256ELi128ELb0ELb1ELb1ELb1ELb1ELb1EEEEEEEEEvNT_6ParamsE,"ax",@progbits
	.align	128
.text._ZN7cutlass13device_kernelIN5flash11enable_sm90INS1_16FlashAttnFwdSm90INS1_25CollectiveMainloopFwdSm90ILi2EN4cute5tupleIJNS5_1CILi1EEES8_S8_EEENS6_IJNS7_ILi128EEENS7_ILi80EEENS7_ILi256EEEEEELi256ENS_6half_tEfNS_4arch4Sm90ELb1ELb0ELb0ELb1ELb1ELb0ELb0ELb1ELb1ELb1ELb0ELb0EEENS1_21CollectiveEpilogueFwdINS6_IJSA_SC_SB_EEES9_SE_SG_Li256ELb1ELb1ELb0ELb0EEENS1_36VarlenDynamicPersistentTileSchedulerILi128ELi80ELi256ELi128ELb0ELb1ELb1ELb1ELb1ELb1EEEEEEEEEvNT_6ParamsE:
        .type           _ZN7cutlass13device_kernelIN5flash11enable_sm90INS1_16FlashAttnFwdSm90INS1_25CollectiveMainloopFwdSm90ILi2EN4cute5tupleIJNS5_1CILi1EEES8_S8_EEENS6_IJNS7_ILi128EEENS7_ILi80EEENS7_ILi256EEEEEELi256ENS_6half_tEfNS_4arch4Sm90ELb1ELb0ELb0ELb1ELb1ELb0ELb0ELb1ELb1ELb1ELb0ELb0EEENS1_21CollectiveEpilogueFwdINS6_IJSA_SC_SB_EEES9_SE_SG_Li256ELb1ELb1ELb0ELb0EEENS1_36VarlenDynamicPersistentTileSchedulerILi128ELi80ELi256ELi128ELb0ELb1ELb1ELb1ELb1ELb1EEEEEEEEEvNT_6ParamsE,@function
        .size           _ZN7cutlass13device_kernelIN5flash11enable_sm90INS1_16FlashAttnFwdSm90INS1_25CollectiveMainloopFwdSm90ILi2EN4cute5tupleIJNS5_1CILi1EEES8_S8_EEENS6_IJNS7_ILi128EEENS7_ILi80EEENS7_ILi256EEEEEELi256ENS_6half_tEfNS_4arch4Sm90ELb1ELb0ELb0ELb1ELb1ELb0ELb0ELb1ELb1ELb1ELb0ELb0EEENS1_21CollectiveEpilogueFwdINS6_IJSA_SC_SB_EEES9_SE_SG_Li256ELb1ELb1ELb0ELb0EEENS1_36VarlenDynamicPersistentTileSchedulerILi128ELi80ELi256ELi128ELb0ELb1ELb1ELb1ELb1ELb1EEEEEEEEEvNT_6ParamsE,(.L_x_15843 - _ZN7cutlass13device_kernelIN5flash11enable_sm90INS1_16FlashAttnFwdSm90INS1_25CollectiveMainloopFwdSm90ILi2EN4cute5tupleIJNS5_1CILi1EEES8_S8_EEENS6_IJNS7_ILi128EEENS7_ILi80EEENS7_ILi256EEEEEELi256ENS_6half_tEfNS_4arch4Sm90ELb1ELb0ELb0ELb1ELb1ELb0ELb0ELb1ELb1ELb1ELb0ELb0EEENS1_21CollectiveEpilogueFwdINS6_IJSA_SC_SB_EEES9_SE_SG_Li256ELb1ELb1ELb0ELb0EEENS1_36VarlenDynamicPersistentTileSchedulerILi128ELi80ELi256ELi128ELb0ELb1ELb1ELb1ELb1ELb1EEEEEEEEEvNT_6ParamsE)
        .other          _ZN7cutlass13device_kernelIN5flash11enable_sm90INS1_16FlashAttnFwdSm90INS1_25CollectiveMainloopFwdSm90ILi2EN4cute5tupleIJNS5_1CILi1EEES8_S8_EEENS6_IJNS7_ILi128EEENS7_ILi80EEENS7_ILi256EEEEEELi256ENS_6half_tEfNS_4arch4Sm90ELb1ELb0ELb0ELb1ELb1ELb0ELb0ELb1ELb1ELb1ELb0ELb0EEENS1_21CollectiveEpilogueFwdINS6_IJSA_SC_SB_EEES9_SE_SG_Li256ELb1ELb1ELb0ELb0EEENS1_36VarlenDynamicPersistentTileSchedulerILi128ELi80ELi256ELi128ELb0ELb1ELb1ELb1ELb1ELb1EEEEEEEEEvNT_6ParamsE,@"STO_CUDA_ENTRY STV_DEFAULT"
_ZN7cutlass13device_kernelIN5flash11enable_sm90INS1_16FlashAttnFwdSm90INS1_25CollectiveMainloopFwdSm90ILi2EN4cute5tupleIJNS5_1CILi1EEES8_S8_EEENS6_IJNS7_ILi128EEENS7_ILi80EEENS7_ILi256EEEEEELi256ENS_6half_tEfNS_4arch4Sm90ELb1ELb0ELb0ELb1ELb1ELb0ELb0ELb1ELb1ELb1ELb0ELb0EEENS1_21CollectiveEpilogueFwdINS6_IJSA_SC_SB_EEES9_SE_SG_Li256ELb1ELb1ELb0ELb0EEENS1_36VarlenDynamicPersistentTileSchedulerILi128ELi80ELi256ELi128ELb0ELb1ELb1ELb1ELb1ELb1EEEEEEEEEvNT_6ParamsE:
        /* <DEDUP_REMOVED lines=45> */
.L_x_2409:
        /* <DEDUP_REMOVED lines=22> */
.L_x_2410:
        /* <DEDUP_REMOVED lines=18> */
.L_x_2411:
        /* <DEDUP_REMOVED lines=22> */
.L_x_2412:
        /* <DEDUP_REMOVED lines=23> */
.L_x_2413:
        /* <DEDUP_REMOVED lines=10> */
.L_x_2415:
        /* <DEDUP_REMOVED lines=18> */
[----:B------:R-:W0:Y:S02]  /*09e0*/  S2R R0, SR_TID.X ;  /* 0x0000000000007919 */ /* 0x000e240000002100 */
[----:B0-----:R-:W-:-:S05]  /*09f0*/  VIADD R12, R0, 0xffffff80 ;  /* 0xffffff80000c7836 */ /* 0x001fca0000000000 */
[----:B------:R-:W-:-:S04]  /*0a00*/  SHF.R.S32.HI R0, RZ, 0x1f, R12 ;  /* 0x0000001fff007819 */ /* 0x000fc8000001140c */
[CC--:B------:R-:W-:Y:S02]  /*0a10*/  LEA.HI R3, R0.reuse, R12.reuse, RZ, 0x4 ;  /* 0x0000000c00037211 */ /* 0x0c0fe400078f20ff */
[CC--:B------:R-:W-:Y:S02]  /*0a20*/  LEA.HI R4, R0.reuse, R12.reuse, RZ, 0x5 ;  /* 0x0000000c00047211 */ /* 0x0c0fe400078f28ff */
[----:B------:R-:W-:Y:S02]  /*0a30*/  SHF.R.S32.HI R6, RZ, 0x4, R3 ;  /* 0x00000004ff067819 */ /* 0x000fe40000011403 */
[----:B------:R-:W-:Y:S01]  /*0a40*/  LEA.HI R11, R0, R12, RZ, 0x2 ;  /* 0x0000000c000b7211 */ /* 0x000fe200078f10ff */
[----:B------:R-:W-:Y:S01]  /*0a50*/  IMAD.SHL.U32 R5, R4, 0x20, RZ ;  /* 0x0000002004057824 */ /* 0x000fe200078e00ff */
[C---:B------:R-:W-:Y:S02]  /*0a60*/  LOP3.LUT R4, R3.reuse, 0x3fffff0, RZ, 0xc0, !PT ;  /* 0x03fffff003047812 */ /* 0x040fe400078ec0ff */
[----:B------:R-:W-:-:S02]  /*0a70*/  LEA.HI R3, R3, R6, RZ, 0x1 ;  /* 0x0000000603037211 */ /* 0x000fc400078f08ff */
[----:B------:R-:W-:Y:S01]  /*0a80*/  LOP3.LUT R11, R11, 0xfffffffc, RZ, 0xc0, !PT ;  /* 0xfffffffc0b0b7812 */ /* 0x000fe200078ec0ff */
[C---:B------:R-:W-:Y:S01]  /*0a90*/  IMAD.IADD R4, R12.reuse, 0x1, -R4 ;  /* 0x000000010c047824 */ /* 0x040fe200078e0a04 */
[----:B------:R-:W-:Y:S02]  /*0aa0*/  LOP3.LUT R5, R5, 0xfffffc00, RZ, 0xc0, !PT ;  /* 0xfffffc0005057812 */ /* 0x000fe400078ec0ff */
[----:B------:R-:W-:Y:S01]  /*0ab0*/  LOP3.LUT R3, R3, 0x1ffffffe, RZ, 0xc0, !PT ;  /* 0x1ffffffe03037812 */ /* 0x000fe200078ec0ff */
[----:B------:R-:W-:Y:S02]  /*0ac0*/  IMAD.IADD R11, R12, 0x1, -R11 ;  /* 0x000000010c0b7824 */ /* 0x000fe400078e0a0b */
[----:B------:R-:W-:Y:S02]  /*0ad0*/  IMAD R4, R4, 0x40, R5 ;  /* 0x0000004004047824 */ /* 0x000fe400078e0205 */
[----:B------:R-:W-:Y:S01]  /*0ae0*/  IMAD.IADD R3, R6, 0x1, -R3 ;  /* 0x0000000106037824 */ /* 0x000fe200078e0a03 */
[----:B------:R-:W-:-:S03]  /*0af0*/  LEA.HI R5, R11, R11, RZ, 0x1 ;  /* 0x0000000b0b057211 */ /* 0x000fc600078f08ff */
[----:B------:R-:W-:Y:S01]  /*0b00*/  IMAD R3, R3, 0x8, R4 ;  /* 0x0000000803037824 */ /* 0x000fe200078e0204 */
[----:B------:R-:W-:-:S04]  /*0b10*/  LOP3.LUT R6, R5, 0x1ffffffe, RZ, 0xc0, !PT ;  /* 0x1ffffffe05067812 */ /* 0x000fc800078ec0ff */
[----:B------:R0:W-:Y:S01]  /*0b20*/  STL [R1+0x4], R3 ;  /* 0x0000040301007387 */ /* 0x0001e20000100800 */
[----:B------:R-:W-:Y:S01]  /*0b30*/  IMAD.IADD R6, R11, 0x1, -R6 ;  /* 0x000000010b067824 */ /* 0x000fe200078e0a06 */
[----:B--2---:R-:W-:Y:S02]  /*0b40*/  R2UR UR4, R2 ;  /* 0x00000000020472ca */ /* 0x004fe400000e0000 */
[CC--:B------:R-:W-:Y:S02]  /*0b50*/  LEA.HI R2, R0.reuse, R12.reuse, RZ, 0x7 ;  /* 0x0000000c00027211 */ /* 0x0c0fe400078f38ff */
[----:B------:R-:W-:Y:S02]  /*0b60*/  LEA.HI R0, R0, R12, RZ, 0x3 ;  /* 0x0000000c00007211 */ /* 0x000fe400078f18ff */
[----:B------:R-:W-:Y:S02]  /*0b70*/  LOP3.LUT R226, R2, 0xffffff80, RZ, 0xc0, !PT ;  /* 0xffffff8002e27812 */ /* 0x000fe400078ec0ff */
[----:B------:R-:W-:-:S02]  /*0b80*/  SHF.R.S32.HI R227, RZ, 0x7, R2 ;  /* 0x00000007ffe37819 */ /* 0x000fc40000011402 */
[----:B------:R-:W-:Y:S01]  /*0b90*/  LOP3.LUT R220, R0, 0xfffffff8, RZ, 0xc0, !PT ;  /* 0xfffffff800dc7812 */ /* 0x000fe200078ec0ff */
[----:B------:R-:W-:Y:S01]  /*0ba0*/  IMAD.IADD R226, R12, 0x1, -R226 ;  /* 0x000000010ce27824 */ /* 0x000fe200078e0ae2 */
[----:B------:R-:W-:Y:S01]  /*0bb0*/  LEA.HI R2, R2, R227, RZ, 0x1 ;  /* 0x000000e302027211 */ /* 0x000fe200078f08ff */
[----:B------:R-:W-:Y:S01]  /*0bc0*/  ULOP3.LUT UR7, UR4, 0x1, URZ, 0xfc, !UPT ;  /* 0x0000000104077892 */ /* 0x000fe2000f8efc3f */
[----:B------:R-:W-:Y:S02]  /*0bd0*/  IADD3 R220, R12, -R220, RZ ;  /* 0x800000dc0cdc7210 */ /* 0x000fe40007ffe0ff */
[----:B------:R-:W-:Y:S01]  /*0be0*/  SHF.R.S32.HI R7, RZ, 0x1f, R226 ;  /* 0x0000001fff077819 */ /* 0x000fe200000114e2 */
[----:B------:R-:W-:Y:S01]  /*0bf0*/  UMOV UR4, URZ ;  /* 0x0000003f00047c82 */ /* 0x000fe20008000000 */
[----:B------:R-:W-:Y:S01]  /*0c00*/  LOP3.LUT R2, R2, 0x3fffffe, RZ, 0xc0, !PT ;  /* 0x03fffffe02027812 */ /* 0x000fe200078ec0ff */
[----:B------:R-:W-:Y:S01]  /*0c10*/  IMAD.SHL.U32 R22, R220, 0x8, RZ ;  /* 0x00000008dc167824 */ /* 0x000fe200078e00ff */
[CC--:B------:R-:W-:Y:S01]  /*0c20*/  LEA.HI R8, R7.reuse, R226.reuse, RZ, 0x2 ;  /* 0x000000e207087211 */ /* 0x0c0fe200078f10ff */
[----:B0-----:R-:W-:Y:S01]  /*0c30*/  IMAD.U32 R3, RZ, RZ, UR7 ;  /* 0x00000007ff037e24 */ /* 0x001fe2000f8e00ff */
[----:B------:R-:W-:Y:S01]  /*0c40*/  LEA.HI R7, R7, R226, RZ, 0x5 ;  /* 0x000000e207077211 */ /* 0x000fe200078f28ff */
[----:B------:R-:W-:Y:S01]  /*0c50*/  IMAD.IADD R2, R227, 0x1, -R2 ;  /* 0x00000001e3027824 */ /* 0x000fe200078e0a02 */
[--C-:B------:R-:W-:Y:S01]  /*0c60*/  SHF.R.S32.HI R9, RZ, 0x2, R8.reuse ;  /* 0x00000002ff097819 */ /* 0x100fe20000011408 */
[C---:B------:R-:W-:Y:S01]  /*0c70*/  VIADD R218, R22.reuse, 0x40 ;  /* 0x0000004016da7836 */ /* 0x040fe20000000000 */
[----:B------:R-:W-:Y:S01]  /*0c80*/  SHF.R.S32.HI R10, RZ, 0x1f, R8 ;  /* 0x0000001fff0a7819 */ /* 0x000fe20000011408 */
[C---:B------:R-:W-:Y:S01]  /*0c90*/  VIADD R217, R22.reuse, 0x80 ;  /* 0x0000008016d97836 */ /* 0x040fe20000000000 */
[----:B------:R-:W-:Y:S01]  /*0ca0*/  SHF.R.S32.HI R7, RZ, 0x5, R7 ;  /* 0x00000005ff077819 */ /* 0x000fe20000011407 */
[----:B------:R-:W-:Y:S01]  /*0cb0*/  VIADD R219, R22, 0xc0 ;  /* 0x000000c016db7836 */ /* 0x000fe20000000000 */
[----:B------:R-:W-:Y:S01]  /*0cc0*/  LEA.HI R10, R10, R9, RZ, 0x3 ;  /* 0x000000090a0a7211 */ /* 0x000fe200078f18ff */
[----:B------:R-:W-:Y:S01]  /*0cd0*/  IMAD.U32 R225, RZ, RZ, UR4 ;  /* 0x00000004ffe17e24 */ /* 0x000fe2000f8e00ff */
[----:B------:R-:W-:Y:S01]  /*0ce0*/  LOP3.LUT R215, R8, 0x7ffffffc, RZ, 0xc0, !PT ;  /* 0x7ffffffc08d77812 */ /* 0x000fe200078ec0ff */
[----:B------:R-:W-:Y:S01]  /*0cf0*/  IMAD.U32 R17, RZ, RZ, UR4 ;  /* 0x00000004ff117e24 */ /* 0x000fe2000f8e00ff */
[----:B------:R-:W-:-:S02]  /*0d00*/  LOP3.LUT R10, R10, 0xfffffff8, RZ, 0xc0, !PT ;  /* 0xfffffff80a0a7812 */ /* 0x000fc400078ec0ff */
[----:B------:R-:W-:Y:S01]  /*0d10*/  SHF.R.S32.HI R224, RZ, 0x3, R0 ;  /* 0x00000003ffe07819 */ /* 0x000fe20000011400 */
[----:B------:R-:W-:Y:S01]  /*0d20*/  IMAD.IADD R215, R226, 0x1, -R215 ;  /* 0x00000001e2d77824 */ /* 0x000fe200078e0ad7 */
[----:B------:R-:W-:Y:S01]  /*0d30*/  SHF.R.S32.HI R0, RZ, 0x1f, R22 ;  /* 0x0000001fff007819 */ /* 0x000fe20000011416 */
[----:B------:R-:W-:Y:S01]  /*0d40*/  IMAD.IADD R10, R9, 0x1, -R10 ;  /* 0x00000001090a7824 */ /* 0x000fe200078e0a0a */
[----:B------:R-:W-:Y:S02]  /*0d50*/  SHF.R.S32.HI R4, RZ, 0x1f, R218 ;  /* 0x0000001fff047819 */ /* 0x000fe400000114da */
[----:B------:R-:W-:Y:S01]  /*0d60*/  SHF.R.S32.HI R0, RZ, 0x1f, R219 ;  /* 0x0000001fff007819 */ /* 0x000fe200000114db */
[----:B------:R-:W-:-:S04]  /*0d70*/  IMAD R7, R7, 0x10, R10 ;  /* 0x0000001007077824 */ /* 0x000fc800078e020a */
[----:B------:R-:W-:Y:S02]  /*0d80*/  IMAD R2, R2, 0x40, R7 ;  /* 0x0000004002027824 */ /* 0x000fe400078e0207 */
[----:B------:R-:W-:Y:S02]  /*0d90*/  IMAD.MOV.U32 R7, RZ, RZ, R15 ;  /* 0x000000ffff077224 */ /* 0x000fe400078e000f */
[----:B------:R-:W-:Y:S01]  /*0da0*/  IMAD R216, R6, 0x8, R2 ;  /* 0x0000000806d87824 */ /* 0x000fe200078e0202 */
[----:B------:R-:W-:Y:S04]  /*0db0*/  STL [R1], R2 ;  /* 0x0000000201007387 */ /* 0x000fe80000100800 */
[----:B------:R0:W-:Y:S02]  /*0dc0*/  STL [R1+0x8], R3 ;  /* 0x0000080301007387 */ /* 0x0001e40000100800 */
[----:B0-----:R-:W-:-:S07]  /*0dd0*/  SHF.R.S32.HI R3, RZ, 0x1f, R217 ;  /* 0x0000001fff037819 */ /* 0x001fce00000114d9 */
.L_x_2475:
[----:B012---:R-:W0:Y:S01]  /*0de0*/  LDC.64 R2, c[0x0][0xc88] ;  /* 0x00032200ff027b82 */ /* 0x007e220000000a00 */
[----:B------:R-:W-:Y:S01]  /*0df0*/  ULDC.64 UR8, c[0x0][0xa28] ;  /* 0x00028a0000087ab9 */ /* 0x000fe20000000a00 */
[----:B------:R-:W-:Y:S01]  /*0e00*/  ULDC.64 UR10, c[0x0][0xa18] ;  /* 0x00028600000a7ab9 */ /* 0x000fe20000000a00 */
[----:B0-----:R-:W-:-:S06]  /*0e10*/  IMAD.WIDE R2, R7, 0x4, R2 ;  /* 0x0000000407027825 */ /* 0x001fcc00078e0202 */
[----:B------:R-:W2:Y:S01]  /*0e20*/  LDG.E R2, desc[UR38][R2.64] ;  /* 0x0000002602027981 */ /* 0x000ea2000c1e1900 */
        /* <DEDUP_REMOVED lines=9> */
[----:B------:R-:W-:-:S04]  /*0ec0*/  @UP0 ULEA UR8, UP2, UR4, UR8, 0x2 ;  /* 0x0000000804080291 */ /* 0x000fc8000f84103f */
[----:B------:R-:W-:Y:S02]  /*0ed0*/  @UP0 ULEA.HI.X UR9, UR4, UR9, UR7, 0x2, UP2 ;  /* 0x0000000904090291 */ /* 0x000fe400090f1407 */
[----:B------:R-:W-:Y:S01]  /*0ee0*/  MOV R223, UR7 ;  /* 0x0000000700df7c02 */ /* 0x000fe20008000f00 */
[----:B------:R-:W-:Y:S01]  /*0ef0*/  @UP1 ULEA UR10, UP0, UR4, UR10, 0x2 ;  /* 0x0000000a040a1291 */ /* 0x000fe2000f80103f */
[----:B------:R-:W-:-:S03]  /*0f00*/  IMAD.U32 R2, RZ, RZ, UR8 ;  /* 0x00000008ff027e24 */ /* 0x000fc6000f8e00ff */
[----:B------:R-:W-:Y:S01]  /*0f10*/  @UP1 ULEA.HI.X UR11, UR4, UR11, UR7, 0x2, UP0 ;  /* 0x0000000b040b1291 */ /* 0x000fe200080f1407 */
[----:B------:R-:W-:Y:S01]  /*0f20*/  IMAD.U32 R3, RZ, RZ, UR9 ;  /* 0x00000009ff037e24 */ /* 0x000fe2000f8e00ff */
[----:B------:R-:W-:Y:S01]  /*0f30*/  ULDC.64 UR8, c[0x0][0x418] ;  /* 0x0001060000087ab9 */ /* 0x000fe20000000a00 */
[----:B------:R-:W-:Y:S01]  /*0f40*/  IMAD.U32 R4, RZ, RZ, UR10 ;  /* 0x0000000aff047e24 */ /* 0x000fe2000f8e00ff */
[----:B------:R-:W-:Y:S02]  /*0f50*/  ULDC UR7, c[0x0][0x424] ;  /* 0x0001090000077ab9 */ /* 0x000fe40000000800 */
[----:B------:R-:W-:Y:S01]  /*0f60*/  IMAD.U32 R5, RZ, RZ, UR11 ;  /* 0x0000000bff057e24 */ /* 0x000fe2000f8e00ff */
[----:B------:R-:W2:Y:S01]  /*0f70*/  @P0 LDG.E R2, desc[UR38][R2.64] ;  /* 0x0000002602020981 */ /* 0x000ea2000c1e1900 */
[----:B------:R-:W-:Y:S01]  /*0f80*/  UISETP.NE.U32.AND UP0, UPT, UR8, URZ, UPT ;  /* 0x0000003f0800728c */ /* 0x000fe2000bf05070 */
[----:B------:R-:W-:Y:S02]  /*0f90*/  ULDC.64 UR10, c[0x0][0xa20] ;  /* 0x00028800000a7ab9 */ /* 0x000fe40000000a00 */
[----:B---3--:R-:W3:Y:S01]  /*0fa0*/  @P2 LDG.E R4, desc[UR38][R4.64] ;  /* 0x0000002604042981 */ /* 0x008ee2000c1e1900 */
[----:B------:R-:W-:Y:S01]  /*0fb0*/  UISETP.NE.AND.EX UP0, UPT, UR9, URZ, UPT, UP0 ;  /* 0x0000003f0900728c */ /* 0x000fe2000bf05300 */
[----:B------:R-:W-:Y:S01]  /*0fc0*/  ISETP.NE.U32.AND P1, PT, RZ, UR10, PT ;  /* 0x0000000aff007c0c */ /* 0x000fe2000bf25070 */
[----:B------:R-:W-:Y:S01]  /*0fd0*/  ULDC UR8, c[0x0][0x2f0] ;  /* 0x0000bc0000087ab9 */ /* 0x000fe20000000800 */
[----:B------:R-:W-:Y:S01]  /*0fe0*/  UMOV UR4, URZ ;  /* 0x0000003f00047c82 */ /* 0x000fe20008000000 */
[----:B------:R-:W-:Y:S01]  /*0ff0*/  USEL UR7, UR7, 0x1, UP0 ;  /* 0x0000000107077887 */ /* 0x000fe20008000000 */
[----:B------:R-:W-:Y:S01]  /*1000*/  ISETP.NE.AND.EX P1, PT, RZ, UR11, PT, P1 ;  /* 0x0000000bff007c0c */ /* 0x000fe2000bf25310 */
[----:B------:R-:W-:-:S02]  /*1010*/  IMAD.U32 R222, RZ, RZ, UR6 ;  /* 0x00000006ffde7e24 */ /* 0x000fc4000f8e00ff */
[----:B------:R-:W-:Y:S01]  /*1020*/  UIMAD UR8, UR7, UR8, URZ ;  /* 0x00000008070872a4 */ /* 0x000fe2000f8e023f */
[----:B--2---:R-:W-:Y:S02]  /*1030*/  @P0 R2UR UR4, R2 ;  /* 0x00000000020402ca */ /* 0x004fe400000e0000 */
[----:B---3--:R-:W-:-:S13]  /*1040*/  @P2 R2UR UR7, R4 ;  /* 0x00000000040722ca */ /* 0x008fda00000e0000 */
[----:B------:R-:W-:Y:S01]  /*1050*/  IMAD.U32 R23, RZ, RZ, UR7 ;  /* 0x00000007ff177e24 */ /* 0x000fe2000f8e00ff */
[----:B----4-:R-:W-:Y:S06]  /*1060*/  @P2 BRA `(.L_x_2416) ;  /* 0x0000000000442947 */ /* 0x010fec0003800000 */
[----:B------:R-:W-:Y:S02]  /*1070*/  ULDC.64 UR6, c[0x0][0xa00] ;  /* 0x0002800000067ab9 */ /* 0x000fe40000000a00 */
[----:B------:R-:W-:Y:S01]  /*1080*/  ISETP.NE.U32.AND P0, PT, RZ, UR6, PT ;  /* 0x00000006ff007c0c */ /* 0x000fe2000bf05070 */
[----:B------:R-:W-:Y:S02]  /*1090*/  ULDC UR6, c[0x0][0x288] ;  /* 0x0000a20000067ab9 */ /* 0x000fe40000000800 */
[----:B------:R-:W-:Y:S01]  /*10a0*/  IMAD.U32 R23, RZ, RZ, UR6 ;  /* 0x00000006ff177e24 */ /* 0x000fe2000f8e00ff */
[----:B------:R-:W-:-:S13]  /*10b0*/  ISETP.NE.AND.EX P0, PT, RZ, UR7, PT, P0 ;  /* 0x00000007ff007c0c */ /* 0x000fda000bf05300 */
[----:B------:R-:W-:Y:S05]  /*10c0*/  @!P0 BRA `(.L_x_2416) ;  /* 0x00000000002c8947 */ /* 0x000fea0003800000 */
[----:B------:R-:W-:Y:S01]  /*10d0*/  R2UR UR9, R221 ;  /* 0x00000000dd0972ca */ /* 0x000fe200000e0000 */
[----:B------:R-:W-:-:S12]  /*10e0*/  ULDC.64 UR6, c[0x0][0xa00] ;  /* 0x0002800000067ab9 */ /* 0x000fd80000000a00 */
[----:B------:R-:W-:-:S06]  /*10f0*/  UIMAD.WIDE UR6, UR9, 0x4, UR6 ;  /* 0x00000004090678a5 */ /* 0x000fcc000f8e0206 */
[----:B------:R-:W-:Y:S02]  /*1100*/  IMAD.U32 R2, RZ, RZ, UR6 ;  /* 0x00000006ff027e24 */ /* 0x000fe4000f8e00ff */
[----:B------:R-:W-:-:S05]  /*1110*/  IMAD.U32 R3, RZ, RZ, UR7 ;  /* 0x00000007ff037e24 */ /* 0x000fca000f8e00ff */
[----:B------:R-:W2:Y:S04]  /*1120*/  LDG.E R4, desc[UR38][R2.64] ;  /* 0x0000002602047981 */ /* 0x000ea8000c1e1900 */
[----:B------:R-:W3:Y:S01]  /*1130*/  LDG.E R0, desc[UR38][R2.64+0x4] ;  /* 0x0000042602007981 */ /* 0x000ee2000c1e1900 */
[----:B--2---:R-:W-:Y:S02]  /*1140*/  R2UR UR6, R4 ;  /* 0x00000000040672ca */ /* 0x004fe400000e0000 */
[----:B---3--:R-:W-:-:S13]  /*1150*/  R2UR UR7, R0 ;  /* 0x00000000000772ca */ /* 0x008fda00000e0000 */
[----:B------:R-:W-:-:S06]  /*1160*/  UIADD3 UR6, -UR6, UR7, URZ ;  /* 0x0000000706067290 */ /* 0x000fcc000fffe13f */
[----:B------:R-:W-:-:S07]  /*1170*/  IMAD.U32 R23, RZ, RZ, UR6 ;  /* 0x00000006ff177e24 */ /* 0x000fce000f8e00ff */
.L_x_2416:
[----:B------:R-:W-:Y:S05]  /*1180*/  @!P1 BRA `(.L_x_2417) ;  /* 0x0000000000249947 */ /* 0x000fea0003800000 */
[----:B------:R-:W-:Y:S02]  /*1190*/  R2UR UR7, R221 ;  /* 0x00000000dd0772ca */ /* 0x000fe400000e0000 */
[----:B------:R-:W-:-:S11]  /*11a0*/  R2UR UR8, R223 ;  /* 0x00000000df0872ca */ /* 0x000fd600000e0000 */
[----:B------:R-:W-:-:S04]  /*11b0*/  ULEA UR6, UP0, UR7, UR10, 0x2 ;  /* 0x0000000a07067291 */ /* 0x000fc8000f80103f */
[----:B------:R-:W-:Y:S02]  /*11c0*/  ULEA.HI.X UR7, UR7, UR11, UR8, 0x2, UP0 ;  /* 0x0000000b07077291 */ /* 0x000fe400080f1408 */
[----:B------:R-:W-:-:S04]  /*11d0*/  IMAD.U32 R2, RZ, RZ, UR6 ;  /* 0x00000006ff027e24 */ /* 0x000fc8000f8e00ff */
[----:B------:R-:W-:-:S05]  /*11e0*/  IMAD.U32 R3, RZ, RZ, UR7 ;  /* 0x00000007ff037e24 */ /* 0x000fca000f8e00ff */
[----:B------:R-:W2:Y:S02]  /*11f0*/  LDG.E R2, desc[UR38][R2.64] ;  /* 0x0000002602027981 */ /* 0x000ea4000c1e1900 */
[----:B--2---:R-:W-:Y:S01]  /*1200*/  R2UR UR8, R2 ;  /* 0x00000000020872ca */ /* 0x004fe200000e0000 */
[----:B------:R-:W-:-:S14]  /*1210*/  BRA `(.L_x_2418) ;  /* 0x0000000000387947 */ /* 0x000fdc0003800000 */
.L_x_2417:
[----:B------:R-:W-:Y:S02]  /*1220*/  ULDC.64 UR6, c[0x0][0xa08] ;  /* 0x0002820000067ab9 */ /* 0x000fe40000000a00 */
[----:B------:R-:W-:-:S04]  /*1230*/  ISETP.NE.U32.AND P0, PT, RZ, UR6, PT ;  /* 0x00000006ff007c0c */ /* 0x000fc8000bf05070 */
[----:B------:R-:W-:-:S13]  /*1240*/  ISETP.NE.AND.EX P0, PT, RZ, UR7, PT, P0 ;  /* 0x00000007ff007c0c */ /* 0x000fda000bf05300 */
[----:B------:R-:W-:Y:S05]  /*1250*/  @!P0 BRA `(.L_x_2418) ;  /* 0x0000000000288947 */ /* 0x000fea0003800000 */
[----:B------:R-:W-:Y:S01]  /*1260*/  R2UR UR8, R221 ;  /* 0x00000000dd0872ca */ /* 0x000fe200000e0000 */
[----:B------:R-:W-:-:S12]  /*1270*/  ULDC.64 UR6, c[0x0][0xa08] ;  /* 0x0002820000067ab9 */ /* 0x000fd80000000a00 */
[----:B------:R-:W-:-:S06]  /*1280*/  UIMAD.WIDE UR6, UR8, 0x4, UR6 ;  /* 0x00000004080678a5 */ /* 0x000fcc000f8e0206 */
[----:B------:R-:W-:Y:S01]  /*1290*/  IMAD.U32 R2, RZ, RZ, UR6 ;  /* 0x00000006ff027e24 */ /* 0x000fe2000f8e00ff */
[----:B------:R-:W-:-:S05]  /*12a0*/  MOV R3, UR7 ;  /* 0x0000000700037c02 */ /* 0x000fca0008000f00 */
[----:B------:R-:W2:Y:S04]  /*12b0*/  LDG.E R4, desc[UR38][R2.64] ;  /* 0x0000002602047981 */ /* 0x000ea8000c1e1900 */
[----:B------:R-:W3:Y:S01]  /*12c0*/  LDG.E R0, desc[UR38][R2.64+0x4] ;  /* 0x0000042602007981 */ /* 0x000ee2000c1e1900 */
[----:B--2---:R-:W-:Y:S02]  /*12d0*/  R2UR UR8, R4 ;  /* 0x00000000040872ca */ /* 0x004fe400000e0000 */
[----:B---3--:R-:W-:-:S13]  /*12e0*/  R2UR UR6, R0 ;  /* 0x00000000000672ca */ /* 0x008fda00000e0000 */
[----:B------:R-:W-:-:S12]  /*12f0*/  UIADD3 UR8, -UR8, UR6, URZ ;  /* 0x0000000608087290 */ /* 0x000fd8000fffe13f */
.L_x_2418:
[----:B------:R-:W-:Y:S01]  /*1300*/  UIADD3 UR9, -UR4, UR8, URZ ;  /* 0x0000000804097290 */ /* 0x000fe2000fffe13f */
[----:B------:R-:W-:Y:S01]  /*1310*/  R2UR UR7, R23 ;  /* 0x00000000170772ca */ /* 0x000fe200000e0000 */
[----:B------:R-:W-:Y:S01]  /*1320*/  USHF.L.U32 UR5, UR5, 0x7, URZ ;  /* 0x0000000705057899 */ /* 0x000fe2000800063f */
[----:B------:R-:W-:Y:S01]  /*1330*/  PLOP3.LUT P0, PT, PT, PT, PT, 0x80, 0x0 ;  /* 0x000000000000781c */ /* 0x000fe20003f0f070 */
[----:B------:R-:W-:Y:S01]  /*1340*/  ULDC UR4, c[0x0][0x448] ;  /* 0x0001120000047ab9 */ /* 0x000fe20000000800 */
[----:B------:R-:W-:Y:S01]  /*1350*/  CS2R R2, SRZ ;  /* 0x0000000000027805 */ /* 0x000fe2000001ff00 */
[----:B------:R-:W-:Y:S01]  /*1360*/  UISETP.NE.AND UP0, UPT, UR4, 0x1, UPT ;  /* 0x000000010400788c */ /* 0x000fe2000bf05270 */
[----:B------:R-:W-:Y:S01]  /*1370*/  IMAD.U32 R212, RZ, RZ, UR9 ;  /* 0x00000009ffd47e24 */ /* 0x000fe2000f8e00ff */
[----:B------:R-:W-:Y:S02]  /*1380*/  UIADD3 UR6, UR5, 0x7f, URZ ;  /* 0x0000007f05067890 */ /* 0x000fe4000fffe03f */
[----:B------:R-:W-:Y:S01]  /*1390*/  IMAD.U32 R214, RZ, RZ, UR5 ;  /* 0x00000005ffd67e24 */ /* 0x000fe2000f8e00ff */
[----:B------:R-:W-:Y:S01]  /*13a0*/  UP2UR UR4, UPR, URZ, 0x1 ;  /* 0x000000013f047883 */ /* 0x000fe20008000000 */
[----:B------:R-:W-:Y:S01]  /*13b0*/  IMAD.MOV.U32 R0, RZ, RZ, RZ ;  /* 0x000000ffff007224 */ /* 0x000fe200078e00ff */
[----:B------:R-:W-:-:S02]  /*13c0*/  CS2R R150, SRZ ;  /* 0x0000000000967805 */ /* 0x000fc4000001ff00 */
[----:B------:R-:W-:Y:S01]  /*13d0*/  CS2R R148, SRZ ;  /* 0x0000000000947805 */ /* 0x000fe2000001ff00 */
[----:B------:R-:W-:Y:S01]  /*13e0*/  UIADD3 UR7, UR9, 0x50, -UR7 ;  /* 0x0000005009077890 */ /* 0x000fe2000fffe807 */
[----:B------:R-:W-:Y:S01]  /*13f0*/  CS2R R146, SRZ ;  /* 0x0000000000927805 */ /* 0x000fe2000001ff00 */
[----:B------:R-:W-:Y:S01]  /*1400*/  IMAD.U32 R213, RZ, RZ, UR4 ;  /* 0x00000004ffd57e24 */ /* 0x000fe2000f8e00ff */
[----:B------:R-:W-:Y:S01]  /*1410*/  @UP0 ULDC UR4, c[0x0][0x44c] ;  /* 0x0001130000040ab9 */ /* 0x000fe20000000800 */
[----:B------:R-:W-:Y:S01]  /*1420*/  @UP0 ULDC UR8, c[0x0][0x450] ;  /* 0x0001140000080ab9 */ /* 0x000fe20000000800 */
[----:B------:R-:W-:Y:S01]  /*1430*/  UIMAD.WIDE.U32 UR4, UR6, UR4, URZ ;  /* 0x00000004060472a5 */ /* 0x000fe2000f8e003f */
[----:B------:R-:W-:Y:S01]  /*1440*/  CS2R R144, SRZ ;  /* 0x0000000000907805 */ /* 0x000fe2000001ff00 */
[----:B------:R-:W-:Y:S01]  /*1450*/  UIADD3 UR4, UR9, 0x4f, URZ ;  /* 0x0000004f09047890 */ /* 0x000fe2000fffe03f */
[----:B------:R-:W-:Y:S01]  /*1460*/  CS2R R142, SRZ ;  /* 0x00000000008e7805 */ /* 0x000fe2000001ff00 */
[----:B------:R-:W-:Y:S01]  /*1470*/  @UP0 USHF.R.U32.HI UR6, URZ, UR8, UR5 ;  /* 0x000000083f060299 */ /* 0x000fe20008011605 */
[----:B------:R-:W-:Y:S01]  /*1480*/  CS2R R140, SRZ ;  /* 0x00000000008c7805 */ /* 0x000fe2000001ff00 */
[----:B------:R-:W-:Y:S01]  /*1490*/  UIMAD.WIDE UR4, UR4, 0x66666667, URZ ;  /* 0x66666667040478a5 */ /* 0x000fe2000f8e023f */
[----:B------:R-:W-:Y:S01]  /*14a0*/  CS2R R138, SRZ ;  /* 0x00000000008a7805 */ /* 0x000fe2000001ff00 */
[----:B------:R-:W-:Y:S01]  /*14b0*/  UIADD3 UR6, UR7, UR6, URZ ;  /* 0x0000000607067290 */ /* 0x000fe2000fffe03f */
[----:B------:R-:W-:Y:S01]  /*14c0*/  CS2R R136, SRZ ;  /* 0x0000000000887805 */ /* 0x000fe2000001ff00 */
[----:B------:R-:W-:Y:S01]  /*14d0*/  USHF.R.U32.HI UR4, URZ, 0x1f, UR5 ;  /* 0x0000001f3f047899 */ /* 0x000fe20008011605 */
[----:B------:R-:W-:Y:S01]  /*14e0*/  CS2R R134, SRZ ;  /* 0x0000000000867805 */ /* 0x000fe2000001ff00 */
[----:B------:R-:W-:Y:S01]  /*14f0*/  UIMAD.WIDE UR6, UR6, 0x66666667, URZ ;  /* 0x66666667060678a5 */ /* 0x000fe2000f8e023f */
[----:B------:R-:W-:Y:S01]  /*1500*/  CS2R R132, SRZ ;  /* 0x0000000000847805 */ /* 0x000fe2000001ff00 */
[----:B------:R-:W-:Y:S01]  /*1510*/  ULEA.HI.SX32 UR4, UR5, UR4, 0x1b ;  /* 0x0000000405047291 */ /* 0x000fe2000f8fda3f */
[----:B------:R-:W-:Y:S01]  /*1520*/  CS2R R130, SRZ ;  /* 0x0000000000827805 */ /* 0x000fe2000001ff00 */
[----:B------:R-:W-:Y:S01]  /*1530*/  USHF.R.U32.HI UR6, URZ, 0x1f, UR7 ;  /* 0x0000001f3f067899 */ /* 0x000fe20008011607 */
[----:B------:R-:W-:-:S02]  /*1540*/  CS2R R128, SRZ ;  /* 0x0000000000807805 */ /* 0x000fc4000001ff00 */
[----:B------:R-:W-:Y:S02]  /*1550*/  CS2R R126, SRZ ;  /* 0x00000000007e7805 */ /* 0x000fe4000001ff00 */
[----:B------:R-:W-:Y:S01]  /*1560*/  CS2R R124, SRZ ;  /* 0x00000000007c7805 */ /* 0x000fe2000001ff00 */
[----:B------:R-:W-:Y:S01]  /*1570*/  ULEA.HI.SX32 UR6, UR7, UR6, 0x1b ;  /* 0x0000000607067291 */ /* 0x000fe2000f8fda3f */
[----:B------:R-:W-:Y:S02]  /*1580*/  CS2R R122, SRZ ;  /* 0x00000000007a7805 */ /* 0x000fe4000001ff00 */
[----:B------:R-:W-:Y:S02]  /*1590*/  CS2R R120, SRZ ;  /* 0x0000000000787805 */ /* 0x000fe4000001ff00 */
[----:B------:R-:W-:Y:S01]  /*15a0*/  CS2R R118, SRZ ;  /* 0x0000000000767805 */ /* 0x000fe2000001ff00 */
[----:B------:R-:W-:Y:S01]  /*15b0*/  UISETP.LT.AND UP0, UPT, UR4, UR6, UPT ;  /* 0x000000060400728c */ /* 0x000fe2000bf01270 */
[----:B------:R-:W-:-:S02]  /*15c0*/  CS2R R116, SRZ ;  /* 0x0000000000747805 */ /* 0x000fc4000001ff00 */
[----:B------:R-:W-:Y:S02]  /*15d0*/  CS2R R114, SRZ ;  /* 0x0000000000727805 */ /* 0x000fe4000001ff00 */
[----:B------:R-:W-:Y:S01]  /*15e0*/  CS2R R112, SRZ ;  /* 0x0000000000707805 */ /* 0x000fe2000001ff00 */
[----:B------:R-:W-:Y:S01]  /*15f0*/  USEL UR60, UR4, UR6, UP0 ;  /* 0x00000006043c7287 */ /* 0x000fe20008000000 */
[----:B------:R-:W-:Y:S02]  /*1600*/  CS2R R110, SRZ ;  /* 0x00000000006e7805 */ /* 0x000fe4000001ff00 */
[----:B------:R-:W-:Y:S02]  /*1610*/  CS2R R108, SRZ ;  /* 0x00000000006c7805 */ /* 0x000fe4000001ff00 */
[----:B------:R-:W-:Y:S01]  /*1620*/  CS2R R106, SRZ ;  /* 0x00000000006a7805 */ /* 0x000fe2000001ff00 */
[----:B------:R-:W-:Y:S01]  /*1630*/  UISETP.GE.AND UP0, UPT, UR60, 0x1, UPT ;  /* 0x000000013c00788c */ /* 0x000fe2000bf06270 */
[----:B------:R-:W-:-:S02]  /*1640*/  CS2R R104, SRZ ;  /* 0x0000000000687805 */ /* 0x000fc4000001ff00 */
[----:B------:R-:W-:Y:S02]  /*1650*/  CS2R R102, SRZ ;  /* 0x0000000000667805 */ /* 0x000fe4000001ff00 */
[----:B------:R-:W-:Y:S01]  /*1660*/  CS2R R100, SRZ ;  /* 0x0000000000647805 */ /* 0x000fe2000001ff00 */
[----:B------:R-:W-:Y:S01]  /*1670*/  IMAD.MOV.U32 R166, RZ, RZ, RZ ;  /* 0x000000ffffa67224 */ /* 0x000fe200078e00ff */
[----:B------:R-:W-:Y:S02]  /*1680*/  CS2R R164, SRZ ;  /* 0x0000000000a47805 */ /* 0x000fe4000001ff00 */
[----:B------:R-:W-:Y:S02]  /*1690*/  PLOP3.LUT P1, PT, PT, PT, UP0, 0x80, 0x0 ;  /* 0x000000000000781c */ /* 0x000fe40003f2f008 */
        /* <DEDUP_REMOVED lines=70> */
.L_x_2420:
[----:B------:R-:W2:Y:S01]  /*1b00*/  LDL R2, [R1+0x8] ;  /* 0x0000080001027983 */ /* 0x000ea20000100800 */
        /* <DEDUP_REMOVED lines=12> */
.L_x_2564:
[----:B------:R-:W-:Y:S05]  /*1bd0*/  @!P0 BRA `(.L_x_2422) ;  /* 0x0000000000048947 */ /* 0x000fea0003800000 */
[----:B------:R-:W-:Y:S01]  /*1be0*/  BPT.TRAP 0x1 ;  /* 0x000000040000795c */ /* 0x000fe20000300000 */
.L_x_2422:
        /* <DEDUP_REMOVED lines=9> */
.L_x_2423:
[----:B-1----:R-:W-:Y:S05]  /*1c80*/  @P1 BRA `(.L_x_2424) ;  /* 0x0000000000081947 */ /* 0x002fea0003800000 */
[----:B------:R-:W1:Y:S02]  /*1c90*/  SYNCS.PHASECHK.TRANS64.TRYWAIT P1, [R0+URZ+0x38830], R3 ;  /* 0x03883003000075a7 */ /* 0x000e64000802017f */
[----:B-1----:R-:W-:Y:S05]  /*1ca0*/  @!P1 BRA `(.L_x_2425) ;  /* 0x0000015400789947 */ /* 0x002fea0003800000 */
.L_x_2424:
        /* <DEDUP_REMOVED lines=118> */
[----:B------:R-:W-:Y:S01]  /*2410*/  MOV R11, UR17 ;  /* 0x00000011000b7c02 */ /* 0x000fe20008000f00 */
        /* <DEDUP_REMOVED lines=459> */
.L_x_2426:
[----:B------:R-:W-:Y:S01]  /*40d0*/  R2UR UR4, R213 ;  /* 0x00000000d50472ca */ /* 0x000fe200000e0000 */
[----:B------:R-:W-:Y:S01]  /*40e0*/  UMOV UR5, 0xffffffb0 ;  /* 0xffffffb000057882 */ /* 0x000fe20000000000 */
[----:B------:R-:W-:Y:S01]  /*40f0*/  R2UR UR7, R214 ;  /* 0x00000000d60772ca */ /* 0x000fe200000e0000 */
[----:B------:R-:W-:Y:S01]  /*4100*/  UIMAD UR5, UR60, UR5, 0x51 ;  /* 0x000000513c0574a4 */ /* 0x000fe2000f8e0205 */
[----:B------:R-:W-:Y:S02]  /*4110*/  R2UR UR14, R212 ;  /* 0x00000000d40e72ca */ /* 0x000fe400000e0000 */
[----:B------:R-:W-:Y:S02]  /*4120*/  CS2R R150, SRZ ;  /* 0x0000000000967805 */ /* 0x000fe4000001ff00 */
[----:B------:R-:W-:Y:S02]  /*4130*/  R2UR UR15, R23 ;  /* 0x00000000170f72ca */ /* 0x000fe400000e0000 */
[----:B------:R-:W-:-:S02]  /*4140*/  CS2R R148, SRZ ;  /* 0x0000000000947805 */ /* 0x000fc4000001ff00 */
[----:B------:R-:W-:Y:S01]  /*4150*/  CS2R R146, SRZ ;  /* 0x0000000000927805 */ /* 0x000fe2000001ff00 */
[----:B------:R-:W-:Y:S01]  /*4160*/  IMAD.U32 R4, RZ, RZ, UR5 ;  /* 0x00000005ff047e24 */ /* 0x000fe2000f8e00ff */
[----:B------:R-:W-:Y:S01]  /*4170*/  ULDC UR5, c[0x0][0x988] ;  /* 0x0002620000057ab9 */ /* 0x000fe20000000800 */
[----:B------:R-:W-:Y:S02]  /*4180*/  CS2R R144, SRZ ;  /* 0x0000000000907805 */ /* 0x000fe4000001ff00 */
[----:B------:R-:W-:Y:S01]  /*4190*/  CS2R R142, SRZ ;  /* 0x00000000008e7805 */ /* 0x000fe2000001ff00 */
[----:B------:R-:W-:Y:S01]  /*41a0*/  UISETP.NE.AND UP0, UPT, UR4, URZ, UPT ;  /* 0x0000003f0400728c */ /* 0x000fe2000bf05270 */
[----:B------:R-:W-:Y:S01]  /*41b0*/  IMAD R4, R215, -0x2, R4 ;  /* 0xfffffffed7047824 */ /* 0x000fe200078e0204 */
[----:B------:R-:W-:Y:S01]  /*41c0*/  UMOV UR10, UR7 ;  /* 0x00000007000a7c82 */ /* 0x000fe20008000000 */
[----:B------:R-:W-:Y:S01]  /*41d0*/  VIADD R2, R216, UR7 ;  /* 0x00000007d8027c36 */ /* 0x000fe20008000000 */
[----:B------:R-:W-:-:S02]  /*41e0*/  CS2R R140, SRZ ;  /* 0x00000000008c7805 */ /* 0x000fc4000001ff00 */
[----:B------:R-:W-:Y:S02]  /*41f0*/  CS2R R138, SRZ ;  /* 0x00000000008a7805 */ /* 0x000fe4000001ff00 */
[----:B------:R-:W-:Y:S01]  /*4200*/  PLOP3.LUT P1, PT, PT, PT, UP0, 0x80, 0x0 ;  /* 0x000000000000781c */ /* 0x000fe20003f2f008 */
[----:B------:R-:W-:Y:S01]  /*4210*/  IMAD.U32 R21, RZ, RZ, UR15 ;  /* 0x0000000fff157e24 */ /* 0x000fe2000f8e00ff */
[----:B------:R-:W-:Y:S02]  /*4220*/  PLOP3.LUT P2, PT, PT, PT, UP0, 0x80, 0x0 ;  /* 0x000000000000781c */ /* 0x000fe40003f4f008 */
[----:B------:R-:W-:Y:S02]  /*4230*/  CS2R R136, SRZ ;  /* 0x0000000000887805 */ /* 0x000fe4000001ff00 */
[----:B------:R-:W-:Y:S01]  /*4240*/  CS2R R134, SRZ ;  /* 0x0000000000867805 */ /* 0x000fe2000001ff00 */
[----:B------:R-:W-:Y:S01]  /*4250*/  @UP0 ULDC UR4, c[0x0][0x44c] ;  /* 0x0001130000040ab9 */ /* 0x000fe20000000800 */
[----:B------:R-:W-:Y:S01]  /*4260*/  IADD3 R4, -R21, UR14, R4 ;  /* 0x0000000e15047c10 */ /* 0x000fe2000fffe104 */
[----:B------:R-:W-:Y:S01]  /*4270*/  @UP0 ULDC UR6, c[0x0][0x44c] ;  /* 0x0001130000060ab9 */ /* 0x000fe20000000800 */
[----:B------:R-:W-:Y:S01]  /*4280*/  @UP0 ULDC UR11, c[0x0][0x450] ;  /* 0x00011400000b0ab9 */ /* 0x000fe20000000800 */
[----:B------:R-:W-:Y:S01]  /*4290*/  UIMAD.WIDE.U32 UR6, UR7, UR6, URZ ;  /* 0x00000006070672a5 */ /* 0x000fe2000f8e003f */
[----:B------:R-:W-:-:S02]  /*42a0*/  CS2R R132, SRZ ;  /* 0x0000000000847805 */ /* 0x000fc4000001ff00 */
[----:B------:R-:W-:Y:S02]  /*42b0*/  CS2R R130, SRZ ;  /* 0x0000000000827805 */ /* 0x000fe4000001ff00 */
[----:B------:R-:W-:Y:S01]  /*42c0*/  CS2R R128, SRZ ;  /* 0x0000000000807805 */ /* 0x000fe2000001ff00 */
[----:B------:R-:W-:Y:S01]  /*42d0*/  @P1 IMAD.HI.U32 R3, R2, UR4, RZ ;  /* 0x0000000402031c27 */ /* 0x000fe2000f8e00ff */
[----:B------:R-:W-:Y:S01]  /*42e0*/  @UP0 ULDC UR4, c[0x0][0x450] ;  /* 0x0001140000040ab9 */ /* 0x000fe20000000800 */
[----:B------:R-:W-:Y:S01]  /*42f0*/  @UP0 USHF.R.U32.HI UR10, URZ, UR11, UR7 ;  /* 0x0000000b3f0a0299 */ /* 0x000fe20008011607 */
[----:B------:R-:W-:Y:S02]  /*4300*/  CS2R R126, SRZ ;  /* 0x00000000007e7805 */ /* 0x000fe4000001ff00 */
[----:B------:R-:W-:Y:S02]  /*4310*/  CS2R R124, SRZ ;  /* 0x00000000007c7805 */ /* 0x000fe4000001ff00 */
[----:B------:R-:W-:Y:S01]  /*4320*/  @P2 SHF.R.U32.HI R2, RZ, UR4, R3 ;  /* 0x00000004ff022c19 */ /* 0x000fe20008011603 */
[----:B------:R-:W-:Y:S01]  /*4330*/  UIMAD UR4, UR60, -0x50, UR14 ;  /* 0xffffffb03c0478a4 */ /* 0x000fe2000f8e020e */
[----:B------:R-:W-:Y:S01]  /*4340*/  CS2R R122, SRZ ;  /* 0x00000000007a7805 */ /* 0x000fe2000001ff00 */
[----:B------:R-:W-:Y:S01]  /*4350*/  UIADD3 UR6, UR10, UR14, -UR15 ;  /* 0x0000000e0a067290 */ /* 0x000fe2000fffe80f */
[----:B------:R-:W0:Y:S01]  /*4360*/  S2UR UR14, SR_CgaCtaId ;  /* 0x00000000000e79c3 */ /* 0x000e220000008800 */
[----:B------:R-:W1:Y:S01]  /*4370*/  SHFL.IDX PT, R5, R2, 0x1, 0x1c1f ;  /* 0x003c1f0002057f89 */ /* 0x000e6200000e0000 */
[----:B------:R-:W-:Y:S01]  /*4380*/  UIADD3 UR4, UR4, 0x50, URZ ;  /* 0x0000005004047890 */ /* 0x000fe2000fffe03f */
[----:B------:R-:W-:Y:S01]  /*4390*/  CS2R R120, SRZ ;  /* 0x0000000000787805 */ /* 0x000fe2000001ff00 */
[----:B------:R-:W-:Y:S01]  /*43a0*/  UIMAD.WIDE UR6, UR6, 0x66666667, URZ ;  /* 0x66666667060678a5 */ /* 0x000fe2000f8e023f */
[----:B------:R-:W2:Y:S01]  /*43b0*/  SHFL.IDX PT, R2, R2, RZ, 0x1c1f ;  /* 0x001c1fff02027589 */ /* 0x000ea200000e0000 */
[----:B------:R-:W-:Y:S01]  /*43c0*/  UIADD3 UR60, UR60, -0x2, URZ ;  /* 0xfffffffe3c3c7890 */ /* 0x000fe2000fffe03f */
[----:B------:R-:W-:Y:S01]  /*43d0*/  CS2R R118, SRZ ;  /* 0x0000000000767805 */ /* 0x000fe2000001ff00 */
[----:B------:R-:W-:Y:S01]  /*43e0*/  IMAD.U32 R18, RZ, RZ, UR4 ;  /* 0x00000004ff127e24 */ /* 0x000fe2000f8e00ff */
[----:B------:R-:W-:Y:S01]  /*43f0*/  R2UR UR4, R0 ;  /* 0x00000000000472ca */ /* 0x000fe200000e0000 */
[----:B------:R-:W-:Y:S01]  /*4400*/  USHF.R.U32.HI UR6, URZ, 0x1f, UR7 ;  /* 0x0000001f3f067899 */ /* 0x000fe20008011607 */
[----:B------:R-:W-:Y:S01]  /*4410*/  CS2R R116, SRZ ;  /* 0x0000000000747805 */ /* 0x000fe2000001ff00 */
[----:B------:R-:W-:Y:S01]  /*4420*/  IMAD R3, R215, -0x2, R18 ;  /* 0xfffffffed7037824 */ /* 0x000fe200078e0212 */
[----:B------:R-:W-:Y:S01]  /*4430*/  CS2R R114, SRZ ;  /* 0x0000000000727805 */ /* 0x000fe2000001ff00 */
[----:B------:R-:W-:Y:S01]  /*4440*/  ULEA.HI.SX32 UR6, UR7, UR6, 0x1b ;  /* 0x0000000607067291 */ /* 0x000fe2000f8fda3f */
        /* <DEDUP_REMOVED lines=8> */
[----:B------:R-:W-:Y:S01]  /*44d0*/  CS2R R100, SRZ ;  /* 0x0000000000647805 */ /* 0x000fe2000001ff00 */
[----:B------:R-:W-:Y:S01]  /*44e0*/  UIADD3 UR4, UR4, 0x38840, URZ ;  /* 0x0003884004047890 */ /* 0x000fe2000fffe03f */
[----:B-1----:R-:W-:Y:S01]  /*44f0*/  VIADDMNMX R5, R5, R4, R3, PT ;  /* 0x0000000405057246 */ /* 0x002fe20003800103 */
[----:B------:R-:W-:Y:S01]  /*4500*/  UISETP.GE.AND UP0, UPT, UR60, UR10, UPT ;  /* 0x0000000a3c00728c */ /* 0x000fe2000bf06270 */
[----:B------:R-:W-:Y:S01]  /*4510*/  CS2R R98, SRZ ;  /* 0x0000000000627805 */ /* 0x000fe2000001ff00 */
[----:B0-----:R-:W-:Y:S01]  /*4520*/  UPRMT UR4, UR14, 0x654, UR4 ;  /* 0x000006540e047896 */ /* 0x001fe20008000004 */
[----:B------:R-:W-:-:S02]  /*4530*/  ISETP.GT.AND P1, PT, R5, RZ, PT ;  /* 0x000000ff0500720c */ /* 0x000fc40003f24270 */
[----:B------:R-:W-:Y:S02]  /*4540*/  CS2R R96, SRZ ;  /* 0x0000000000607805 */ /* 0x000fe4000001ff00 */
[C---:B------:R-:W-:Y:S02]  /*4550*/  ISETP.GT.AND P2, PT, R5.reuse, 0x1, PT ;  /* 0x000000010500780c */ /* 0x040fe40003f44270 */
[----:B------:R-:W-:Y:S02]  /*4560*/  CS2R R94, SRZ ;  /* 0x00000000005e7805 */ /* 0x000fe4000001ff00 */
[----:B------:R-:W-:Y:S02]  /*4570*/  ISETP.GT.AND P3, PT, R5, 0x8, PT ;  /* 0x000000080500780c */ /* 0x000fe40003f64270 */
[----:B------:R-:W-:Y:S02]  /*4580*/  CS2R R92, SRZ ;  /* 0x00000000005c7805 */ /* 0x000fe4000001ff00 */
[----:B------:R-:W-:-:S02]  /*4590*/  FSEL R58, R58, -INF , P1 ;  /* 0xff8000003a3a7808 */ /* 0x000fc40000800000 */
[----:B------:R-:W-:Y:S02]  /*45a0*/  CS2R R90, SRZ ;  /* 0x00000000005a7805 */ /* 0x000fe4000001ff00 */
[----:B------:R-:W-:Y:S01]  /*45b0*/  FSEL R59, R59, -INF , P2 ;  /* 0xff8000003b3b7808 */ /* 0x000fe20001000000 */
[----:B------:R-:W-:Y:S01]  /*45c0*/  SYNCS.ARRIVE.TRANS64.RED.A1T0 RZ, [UR4], RZ ;  /* 0x000000ffffff79a7 */ /* 0x000fe20008100404 */
[----:B------:R-:W-:Y:S02]  /*45d0*/  ISETP.GT.AND P1, PT, R5, 0x9, PT ;  /* 0x000000090500780c */ /* 0x000fe40003f24270 */
[----:B------:R-:W-:Y:S02]  /*45e0*/  CS2R R88, SRZ ;  /* 0x0000000000587805 */ /* 0x000fe4000001ff00 */
[----:B------:R-:W-:Y:S02]  /*45f0*/  FSEL R62, R62, -INF , P3 ;  /* 0xff8000003e3e7808 */ /* 0x000fe40001800000 */
[----:B------:R-:W-:-:S02]  /*4600*/  CS2R R86, SRZ ;  /* 0x0000000000567805 */ /* 0x000fc4000001ff00 */
[----:B------:R-:W-:Y:S02]  /*4610*/  FMNMX.FTZ R21, R58, R59, !PT ;  /* 0x0000003b3a157209 */ /* 0x000fe40007810000 */
[----:B------:R-:W-:Y:S02]  /*4620*/  CS2R R84, SRZ ;  /* 0x0000000000547805 */ /* 0x000fe4000001ff00 */
        /* <DEDUP_REMOVED lines=19> */
[----:B------:R-:W-:Y:S02]  /*4760*/  FSEL R54, R54, -INF , P2 ;  /* 0xff80000036367808 */ /* 0x000fe40001000000 */
[----:B------:R-:W-:Y:S02]  /*4770*/  FMNMX.FTZ R21, R51, R18, !PT ;  /* 0x0000001233157209 */ /* 0x000fe40007810000 */
[----:B------:R-:W-:-:S02]  /*4780*/  ISETP.GT.AND P2, PT, R5, 0x20, PT ;  /* 0x000000200500780c */ /* 0x000fc40003f44270 */
[----:B------:R-:W-:Y:S02]  /*4790*/  FSEL R55, R55, -INF , P1 ;  /* 0xff80000037377808 */ /* 0x000fe40000800000 */
[----:B------:R-:W-:Y:S02]  /*47a0*/  FMNMX.FTZ R18, R54, R21, !PT ;  /* 0x0000001536127209 */ /* 0x000fe40007810000 */
        /* <DEDUP_REMOVED lines=33> */
[----:B------:R-:W-:-:S02]  /*49c0*/  FSEL R31, R31, -INF , P1 ;  /* 0xff8000001f1f7808 */ /* 0x000fc40000800000 */
[----:B------:R-:W-:Y:S02]  /*49d0*/  FMNMX.FTZ R18, R30, R5, !PT ;  /* 0x000000051e127209 */ /* 0x000fe40007810000 */
[----:B--2---:R-:W-:Y:S02]  /*49e0*/  VIADDMNMX R4, R2, R4, R3, PT ;  /* 0x0000000402047246 */ /* 0x004fe40003800103 */
[----:B------:R-:W-:Y:S02]  /*49f0*/  FMNMX.FTZ R18, R31, R18, !PT ;  /* 0x000000121f127209 */ /* 0x000fe40007810000 */
[C---:B------:R-:W-:Y:S02]  /*4a00*/  ISETP.GT.AND P1, PT, R4.reuse, RZ, PT ;  /* 0x000000ff0400720c */ /* 0x040fe40003f24270 */
[C---:B------:R-:W-:Y:S01]  /*4a10*/  ISETP.GT.AND P2, PT, R4.reuse, 0x1, PT ;  /* 0x000000010400780c */ /* 0x040fe20003f44270 */
[----:B------:R-:W0:Y:S01]  /*4a20*/  SHFL.BFLY PT, R5, R18, 0x2, 0x1f ;  /* 0x0c401f0012057f89 */ /* 0x000e2200000e0000 */
[----:B------:R-:W-:-:S02]  /*4a30*/  ISETP.GT.AND P3, PT, R4, 0x8, PT ;  /* 0x000000080400780c */ /* 0x000fc40003f64270 */
[----:B------:R-:W-:Y:S02]  /*4a40*/  FSEL R56, R56, -INF , P1 ;  /* 0xff80000038387808 */ /* 0x000fe40000800000 */
[----:B------:R-:W-:Y:S02]  /*4a50*/  FSEL R57, R57, -INF , P2 ;  /* 0xff80000039397808 */ /* 0x000fe40001000000 */
[----:B------:R-:W-:Y:S02]  /*4a60*/  ISETP.GT.AND P1, PT, R4, 0x9, PT ;  /* 0x000000090400780c */ /* 0x000fe40003f24270 */
[----:B------:R-:W-:Y:S02]  /*4a70*/  FSEL R60, R60, -INF , P3 ;  /* 0xff8000003c3c7808 */ /* 0x000fe40001800000 */
[----:B------:R-:W-:Y:S02]  /*4a80*/  FMNMX.FTZ R3, R56, R57, !PT ;  /* 0x0000003938037209 */ /* 0x000fe40007810000 */
[----:B------:R-:W-:-:S02]  /*4a90*/  FSEL R61, R61, -INF , P1 ;  /* 0xff8000003d3d7808 */ /* 0x000fc40000800000 */
[----:B------:R-:W-:Y:S02]  /*4aa0*/  ISETP.GT.AND P1, PT, R4, 0x10, PT ;  /* 0x000000100400780c */ /* 0x000fe40003f24270 */
[----:B------:R-:W-:Y:S02]  /*4ab0*/  FMNMX.FTZ R2, R60, R3, !PT ;  /* 0x000000033c027209 */ /* 0x000fe40007810000 */
[----:B------:R-:W-:Y:S02]  /*4ac0*/  ISETP.GT.AND P2, PT, R4, 0x11, PT ;  /* 0x000000110400780c */ /* 0x000fe40003f44270 */
[----:B------:R-:W-:Y:S02]  /*4ad0*/  FSEL R48, R48, -INF , P1 ;  /* 0xff80000030307808 */ /* 0x000fe40000800000 */
[----:B------:R-:W-:Y:S02]  /*4ae0*/  FMNMX.FTZ R3, R61, R2, !PT ;  /* 0x000000023d037209 */ /* 0x000fe40007810000 */
[----:B------:R-:W-:-:S02]  /*4af0*/  ISETP.GT.AND P1, PT, R4, 0x18, PT ;  /* 0x000000180400780c */ /* 0x000fc40003f24270 */
[----:B------:R-:W-:Y:S02]  /*4b00*/  FSEL R49, R49, -INF , P2 ;  /* 0xff80000031317808 */ /* 0x000fe40001000000 */
[----:B------:R-:W-:Y:S02]  /*4b10*/  FMNMX.FTZ R2, R48, R3, !PT ;  /* 0x0000000330027209 */ /* 0x000fe40007810000 */
[----:B0-----:R-:W-:Y:S02]  /*4b20*/  FMNMX.FTZ R20, R18, R5, !PT ;  /* 0x0000000512147209 */ /* 0x001fe40007810000 */
[----:B------:R-:W-:Y:S02]  /*4b30*/  ISETP.GT.AND P3, PT, R4, 0x19, PT ;  /* 0x000000190400780c */ /* 0x000fe40003f64270 */
[----:B------:R-:W-:Y:S01]  /*4b40*/  FSEL R52, R52, -INF , P1 ;  /* 0xff80000034347808 */ /* 0x000fe20000800000 */
[----:B------:R-:W0:Y:S01]  /*4b50*/  SHFL.BFLY PT, R21, R20, 0x1, 0x1f ;  /* 0x0c201f0014157f89 */ /* 0x000e2200000e0000 */
[----:B------:R-:W-:-:S02]  /*4b60*/  FMNMX.FTZ R5, R49, R2, !PT ;  /* 0x0000000231057209 */ /* 0x000fc40007810000 */
[----:B------:R-:W-:Y:S02]  /*4b70*/  FSEL R53, R53, -INF , P3 ;  /* 0xff80000035357808 */ /* 0x000fe40001800000 */
[----:B------:R-:W-:Y:S02]  /*4b80*/  ISETP.GT.AND P1, PT, R4, 0x20, PT ;  /* 0x000000200400780c */ /* 0x000fe40003f24270 */
        /* <DEDUP_REMOVED lines=35> */
[----:B------:R-:W-:Y:S02]  /*4dc0*/  FMNMX.FTZ R2, R28, R5, !PT ;  /* 0x000000051c027209 */ /* 0x000fe40007810000 */
[----:B0-----:R-:W-:Y:S02]  /*4dd0*/  FMNMX.FTZ R3, R20, R21, !PT ;  /* 0x0000001514037209 */ /* 0x001fe40007810000 */
        /* <DEDUP_REMOVED lines=177> */
[----:B------:R-:W-:Y:S01]  /*58f0*/  MOV R2, 0x3f800000 ;  /* 0x3f80000000027802 */ /* 0x000fe20000000f00 */
[----:B------:R-:W-:Y:S01]  /*5900*/  IMAD.MOV.U32 R228, RZ, RZ, R4 ;  /* 0x000000ffffe47224 */ /* 0x000fe200078e0004 */
[----:B------:R-:W-:Y:S01]  /*5910*/  UMOV UR37, UR36 ;  /* 0x0000002400257c82 */ /* 0x000fe20008000000 */
[----:B------:R-:W-:-:S08]  /*5920*/  IMAD.MOV.U32 R151, RZ, RZ, RZ ;  /* 0x000000ffff977224 */ /* 0x000fd000078e00ff */
[----:B------:R-:W-:-:S07]  /*5930*/  IMAD.U32 R229, RZ, RZ, UR4 ;  /* 0x00000004ffe57e24 */ /* 0x000fce000f8e00ff */
.L_x_2438:
[----:B------:R-:W-:Y:S01]  /*5940*/  R2UR UR5, R229 ;  /* 0x00000000e50572ca */ /* 0x000fe200000e0000 */
[----:B------:R-:W-:-:S04]  /*5950*/  UISETP.NE.AND UP0, UPT, UR37, 0x1, UPT ;  /* 0x000000012500788c */ /* 0x000fc8000bf05270 */
[----:B------:R-:W-:-:S08]  /*5960*/  USEL UR4, URZ, 0x1, UP0 ;  /* 0x000000013f047887 */ /* 0x000fd00008000000 */
[----:B------:R-:W-:-:S06]  /*5970*/  ULOP3.LUT UR4, UR5, UR4, URZ, 0x3c, !UPT ;  /* 0x0000000405047292 */ /* 0x000fcc000f8e3c3f */
[----:B------:R-:W-:Y:S01]  /*5980*/  IMAD.U32 R17, RZ, RZ, UR4 ;  /* 0x00000004ff117e24 */ /* 0x000fe2000f8e00ff */
[----:B------:R-:W-:Y:S06]  /*5990*/  @!P0 BRA `(.L_x_2428) ;  /* 0x0000000000048947 */ /* 0x000fec0003800000 */
[----:B------:R-:W-:Y:S01]  /*59a0*/  BPT.TRAP 0x1 ;  /* 0x000000040000795c */ /* 0x000fe20000300000 */
.L_x_2428:
        /* <DEDUP_REMOVED lines=11> */
.L_x_2429:
[----:B-1----:R-:W-:Y:S05]  /*5a60*/  @P1 BRA `(.L_x_2430) ;  /* 0x0000000000081947 */ /* 0x002fea0003800000 */
[----:B------:R-:W1:Y:S02]  /*5a70*/  SYNCS.PHASECHK.TRANS64.TRYWAIT P1, [UR61+0x38830], R3 ;  /* 0x03883003ff0075a7 */ /* 0x000e64000802017d */
[----:B-1----:R-:W-:Y:S05]  /*5a80*/  @!P1 BRA `(.L_x_2431) ;  /* 0x0000011800149947 */ /* 0x002fea0003800000 */
.L_x_2430:
        /* <DEDUP_REMOVED lines=590> */
[----:B------:R-:W-:Y:S05]  /*7f70*/  @!P0 BRA `(.L_x_2432) ;  /* 0x0000000000048947 */ /* 0x000fea0003800000 */
[----:B------:R-:W-:Y:S01]  /*7f80*/  BPT.TRAP 0x1 ;  /* 0x000000040000795c */ /* 0x000fe20000300000 */
.L_x_2432:
        /* <DEDUP_REMOVED lines=8> */
.L_x_2433:
[----:B---3--:R-:W-:Y:S05]  /*8010*/  @P1 BRA `(.L_x_2434) ;  /* 0x0000000000081947 */ /* 0x008fea0003800000 */
[----:B------:R-:W3:Y:S02]  /*8020*/  SYNCS.PHASECHK.TRANS64.TRYWAIT P1, [UR4+0x38850], R0 ;  /* 0x03885000ff0075a7 */ /* 0x000ee40008020144 */
[----:B---3--:R-:W-:Y:S05]  /*8030*/  @!P1 BRA `(.L_x_2435) ;  /* 0x000000f000c09947 */ /* 0x008fea0003800000 */
.L_x_2434:
        /* <DEDUP_REMOVED lines=37> */
.L_x_2436:
[----:B------:R-:W-:Y:S01]  /*8290*/  R2UR UR10, R213 ;  /* 0x00000000d50a72ca */ /* 0x000fe200000e0000 */
[----:B------:R-:W-:Y:S01]  /*82a0*/  UIADD3 UR61, UR61, 0x38840, URZ ;  /* 0x000388403d3d7890 */ /* 0x000fe2000fffe03f */
[----:B------:R-:W-:Y:S02]  /*82b0*/  R2UR UR5, R214 ;  /* 0x00000000d60572ca */ /* 0x000fe400000e0000 */
[----:B------:R-:W-:Y:S02]  /*82c0*/  R2UR UR7, R23 ;  /* 0x00000000170772ca */ /* 0x000fe400000e0000 */
[----:B------:R-:W-:-:S07]  /*82d0*/  R2UR UR6, R212 ;  /* 0x00000000d40672ca */ /* 0x000fce00000e0000 */
[----:B------:R-:W-:Y:S02]  /*82e0*/  UISETP.NE.AND UP0, UPT, UR10, URZ, UPT ;  /* 0x0000003f0a00728c */ /* 0x000fe4000bf05270 */
[----:B---3--:R-:W-:Y:S02]  /*82f0*/  VIADD R2, R216, UR5 ;  /* 0x00000005d8027c36 */ /* 0x008fe40008000000 */
[----:B------:R-:W-:Y:S02]  /*8300*/  IMAD.U32 R193, RZ, RZ, UR7 ;  /* 0x00000007ffc17e24 */ /* 0x000fe4000f8e00ff */
[----:B------:R-:W-:Y:S02]  /*8310*/  PLOP3.LUT P1, PT, PT, PT, UP0, 0x80, 0x0 ;  /* 0x000000000000781c */ /* 0x000fe40003f2f008 */
[----:B------:R-:W-:-:S03]  /*8320*/  PLOP3.LUT P2, PT, PT, PT, UP0, 0x80, 0x0 ;  /* 0x000000000000781c */ /* 0x000fc60003f4f008 */
[----:B------:R-:W-:-:S08]  /*8330*/  @UP0 ULDC UR5, c[0x0][0x44c] ;  /* 0x0001130000050ab9 */ /* 0x000fd00000000800 */
[----:B--2---:R-:W-:Y:S01]  /*8340*/  @P1 IMAD.HI.U32 R0, R2, UR5, RZ ;  /* 0x0000000502001c27 */ /* 0x004fe2000f8e00ff */
[----:B------:R-:W-:-:S04]  /*8350*/  @UP0 ULDC UR5, c[0x0][0x450] ;  /* 0x0001140000050ab9 */ /* 0x000fc80000000800 */
[----:B------:R-:W-:Y:S01]  /*8360*/  @P2 SHF.R.U32.HI R2, RZ, UR5, R0 ;  /* 0x00000005ff022c19 */ /* 0x000fe20008011600 */
[----:B------:R-:W-:Y:S01]  /*8370*/  UMOV UR5, 0x1 ;  /* 0x0000000100057882 */ /* 0x000fe20000000000 */
[----:B------:R-:W-:Y:S01]  /*8380*/  IMAD.MOV.U32 R0, RZ, RZ, -0x2 ;  /* 0xfffffffeff007424 */ /* 0x000fe200078e00ff */
[----:B------:R-:W-:Y:S02]  /*8390*/  UIMAD UR5, UR60, -0x50, UR5 ;  /* 0xffffffb03c0578a4 */ /* 0x000fe4000f8e0205 */
[----:B01----:R-:W0:Y:S04]  /*83a0*/  SHFL.IDX PT, R3, R2, RZ, 0x1c1f ;  /* 0x001c1fff02037589 */ /* 0x003e2800000e0000 */
[----:B------:R-:W-:Y:S01]  /*83b0*/  IMAD R0, R215, R0, UR5 ;  /* 0x00000005d7007e24 */ /* 0x000fe2000f8e0200 */
[----:B------:R-:W-:-:S04]  /*83c0*/  ULDC UR5, c[0x0][0x988] ;  /* 0x0002620000057ab9 */ /* 0x000fc80000000800 */
[----:B------:R-:W-:Y:S01]  /*83d0*/  IADD3 R0, -R193, UR6, R0 ;  /* 0x00000006c1007c10 */ /* 0x000fe2000fffe100 */
[----:B------:R-:W1:Y:S04]  /*83e0*/  S2UR UR6, SR_CgaCtaId ;  /* 0x00000000000679c3 */ /* 0x000e680000008800 */
[----:B0-----:R-:W-:-:S05]  /*83f0*/  IMAD.IADD R3, R0, 0x1, R3 ;  /* 0x0000000100037824 */ /* 0x001fca00078e0203 */
[C---:B------:R-:W-:Y:S02]  /*8400*/  ISETP.GT.AND P1, PT, R3.reuse, RZ, PT ;  /* 0x000000ff0300720c */ /* 0x040fe40003f24270 */
[C---:B------:R-:W-:Y:S02]  /*8410*/  ISETP.GT.AND P2, PT, R3.reuse, 0x1, PT ;  /* 0x000000010300780c */ /* 0x040fe40003f44270 */
[----:B------:R-:W-:Y:S01]  /*8420*/  FSEL R184, R184, -INF , P1 ;  /* 0xff800000b8b87808 */ /* 0x000fe20000800000 */
[----:B-1----:R-:W-:Y:S01]  /*8430*/  UPRMT UR61, UR6, 0x654, UR61 ;  /* 0x00000654063d7896 */ /* 0x002fe2000800003d */
[----:B------:R-:W-:Y:S02]  /*8440*/  ISETP.GT.AND P1, PT, R3, 0x8, PT ;  /* 0x000000080300780c */ /* 0x000fe40003f24270 */
[----:B------:R-:W-:Y:S02]  /*8450*/  FSEL R185, R185, -INF , P2 ;  /* 0xff800000b9b97808 */ /* 0x000fe40001000000 */
[----:B------:R-:W-:-:S02]  /*8460*/  FMNMX.FTZ R4, R184, R228, !PT ;  /* 0x000000e4b8047209 */ /* 0x000fc40007810000 */
[----:B------:R-:W-:Y:S02]  /*8470*/  ISETP.GT.AND P2, PT, R3, 0x9, PT ;  /* 0x000000090300780c */ /* 0x000fe40003f44270 */
[----:B------:R-:W-:Y:S01]  /*8480*/  FSEL R188, R188, -INF , P1 ;  /* 0xff800000bcbc7808 */ /* 0x000fe20000800000 */
[----:B------:R-:W-:Y:S01]  /*8490*/  SYNCS.ARRIVE.TRANS64.RED.A1T0 RZ, [UR61], RZ ;  /* 0x000000ffffff79a7 */ /* 0x000fe2000810043d */
        /* <DEDUP_REMOVED lines=54> */
[----:B0-----:R-:W-:-:S05]  /*8800*/  IMAD.IADD R0, R0, 0x1, R3 ;  /* 0x0000000100007824 */ /* 0x001fca00078e0203 */
[----:B------:R-:W-:Y:S02]  /*8810*/  ISETP.GT.AND P1, PT, R0, RZ, PT ;  /* 0x000000ff0000720c */ /* 0x000fe40003f24270 */
[----:B-1----:R-:W-:Y:S02]  /*8820*/  FMNMX.FTZ R193, R192, R193, !PT ;  /* 0x000000c1c0c17209 */ /* 0x002fe40007810000 */
[----:B------:R-:W-:Y:S02]  /*8830*/  ISETP.GT.AND P2, PT, R0, 0x1, PT ;  /* 0x000000010000780c */ /* 0x000fe40003f44270 */
[----:B------:R-:W-:Y:S01]  /*8840*/  FSEL R186, R186, -INF , P1 ;  /* 0xff800000baba7808 */ /* 0x000fe20000800000 */
[----:B------:R-:W0:Y:S01]  /*8850*/  SHFL.BFLY PT, R194, R193, 0x1, 0x1f ;  /* 0x0c201f00c1c27f89 */ /* 0x000e2200000e0000 */
[----:B------:R-:W-:Y:S02]  /*8860*/  ISETP.GT.AND P1, PT, R0, 0x8, PT ;  /* 0x000000080000780c */ /* 0x000fe40003f24270 */
[----:B------:R-:W-:-:S02]  /*8870*/  FSEL R187, R187, -INF , P2 ;  /* 0xff800000bbbb7808 */ /* 0x000fc40001000000 */
[----:B------:R-:W-:Y:S02]  /*8880*/  FMNMX.FTZ R4, R186, R21, !PT ;  /* 0x00000015ba047209 */ /* 0x000fe40007810000 */
[----:B------:R-:W-:Y:S02]  /*8890*/  ISETP.GT.AND P2, PT, R0, 0x9, PT ;  /* 0x000000090000780c */ /* 0x000fe40003f44270 */
[----:B------:R-:W-:Y:S02]  /*88a0*/  FSEL R190, R190, -INF , P1 ;  /* 0xff800000bebe7808 */ /* 0x000fe40000800000 */
[----:B------:R-:W-:Y:S02]  /*88b0*/  FMNMX.FTZ R3, R187, R4, !PT ;  /* 0x00000004bb037209 */ /* 0x000fe40007810000 */
[----:B------:R-:W-:Y:S02]  /*88c0*/  FSEL R191, R191, -INF , P2 ;  /* 0xff800000bfbf7808 */ /* 0x000fe40001000000 */
[----:B------:R-:W-:-:S02]  /*88d0*/  ISETP.GT.AND P1, PT, R0, 0x10, PT ;  /* 0x000000100000780c */ /* 0x000fc40003f24270 */
[----:B------:R-:W-:Y:S02]  /*88e0*/  FMNMX.FTZ R2, R190, R3, !PT ;  /* 0x00000003be027209 */ /* 0x000fe40007810000 */
[----:B------:R-:W-:Y:S02]  /*88f0*/  ISETP.GT.AND P2, PT, R0, 0x11, PT ;  /* 0x000000110000780c */ /* 0x000fe40003f44270 */
[----:B------:R-:W-:Y:S02]  /*8900*/  FSEL R178, R178, -INF , P1 ;  /* 0xff800000b2b27808 */ /* 0x000fe40000800000 */
[----:B------:R-:W-:Y:S02]  /*8910*/  FMNMX.FTZ R3, R191, R2, !PT ;  /* 0x00000002bf037209 */ /* 0x000fe40007810000 */
[----:B0-----:R-:W-:Y:S02]  /*8920*/  FMNMX.FTZ R4, R193, R194, !PT ;  /* 0x000000c2c1047209 */ /* 0x001fe40007810000 */
[----:B------:R-:W-:-:S02]  /*8930*/  ISETP.GT.AND P3, PT, R0, 0x18, PT ;  /* 0x000000180000780c */ /* 0x000fc40003f64270 */
[----:B------:R-:W-:Y:S01]  /*8940*/  FSEL R179, R179, -INF , P2 ;  /* 0xff800000b3b37808 */ /* 0x000fe20001000000 */
[----:B------:R-:W-:Y:S01]  /*8950*/  FMUL.FTZ R192, R4, UR5 ;  /* 0x0000000504c07c20 */ /* 0x000fe20008410000 */
[----:B------:R-:W-:Y:S02]  /*8960*/  FMNMX.FTZ R2, R178, R3, !PT ;  /* 0x00000003b2027209 */ /* 0x000fe40007810000 */
[----:B------:R-:W-:Y:S02]  /*8970*/  FSETP.NEU.FTZ.AND P1, PT, R4, -INF , PT ;  /* 0xff8000000400780b */ /* 0x000fe40003f3d000 */
[----:B------:R-:W-:Y:S02]  /*8980*/  ISETP.GT.AND P4, PT, R0, 0x19, PT ;  /* 0x000000190000780c */ /* 0x000fe40003f84270 */
[----:B------:R-:W-:Y:S02]  /*8990*/  FSEL R182, R182, -INF , P3 ;  /* 0xff800000b6b67808 */ /* 0x000fe40001800000 */
[----:B------:R-:W-:-:S02]  /*89a0*/  FMNMX.FTZ R3, R179, R2, !PT ;  /* 0x00000002b3037209 */ /* 0x000fc40007810000 */
        /* <DEDUP_REMOVED lines=81> */
[C---:B------:R-:W-:Y:S02]  /*8ec0*/  FMUL.FTZ R156, R3.reuse, UR5 ;  /* 0x00000005039c7c20 */ /* 0x040fe40008410000 */
[----:B------:R-:W-:Y:S01]  /*8ed0*/  MUFU.EX2 R158, R158 ;  /* 0x0000009e009e7308 */ /* 0x000fe20000000800 */
[----:B------:R-:W-:Y:S02]  /*8ee0*/  FSEL R2, R3, RZ, P2 ;  /* 0x000000ff03027208 */ /* 0x000fe40001000000 */
[----:B------:R-:W-:-:S03]  /*8ef0*/  FSEL R156, R156, RZ, P2 ;  /* 0x000000ff9c9c7208 */ /* 0x000fc60001000000 */
[----:B------:R-:W-:Y:S02]  /*8f00*/  FADD.FTZ R2, -R2, R21 ;  /* 0x0000001502027221 */ /* 0x000fe40000010100 */
[----:B------:R-:W0:Y:S01]  /*8f10*/  MUFU.EX2 R0, R0 ;  /* 0x0000000000007308 */ /* 0x000e220000000800 */
[--C-:B------:R-:W-:Y:S01]  /*8f20*/  FFMA.FTZ R209, R186, UR5, -R156.reuse ;  /* 0x00000005bad17c23 */ /* 0x100fe2000801089c */
[--C-:B------:R-:W-:Y:S01]  /*8f30*/  FFMA.FTZ R164, R187, UR5, -R156.reuse ;  /* 0x00000005bba47c23 */ /* 0x100fe2000801089c */
[----:B------:R-:W-:Y:S01]  /*8f40*/  FMUL.FTZ R2, R2, UR5 ;  /* 0x0000000502027c20 */ /* 0x000fe20008410000 */
        /* <DEDUP_REMOVED lines=11> */
[----:B------:R-:W-:Y:S01]  /*9000*/  FFMA.FTZ R165, R184, UR5, -R156 ;  /* 0x00000005b8a57c23 */ /* 0x000fe2000801089c */
[----:B------:R-:W1:Y:S01]  /*9010*/  MUFU.EX2 R2, R2 ;  /* 0x0000000200027308 */ /* 0x000e620000000800 */
        /* <DEDUP_REMOVED lines=24> */
[----:B------:R-:W-:Y:S01]  /*91a0*/  FADD.FTZ R5, R176, R21 ;  /* 0x00000015b0057221 */ /* 0x000fe20000010000 */
[--C-:B------:R-:W-:Y:S01]  /*91b0*/  FFMA.FTZ R21, R154, UR5, -R156.reuse ;  /* 0x000000059a157c23 */ /* 0x100fe2000801089c */
[--C-:B------:R-:W-:Y:S01]  /*91c0*/  FFMA.FTZ R154, R188, UR5, -R156.reuse ;  /* 0x00000005bc9a7c23 */ /* 0x100fe2000801089c */
[----:B------:R-:W-:Y:S01]  /*91d0*/  FFMA.FTZ R156, R193, UR5, -R156 ;  /* 0x00000005c19c7c23 */ /* 0x000fe2000801089c */
        /* <DEDUP_REMOVED lines=42> */
[----:B-1----:R-:W-:-:S03]  /*9480*/  FADD.FTZ R18, R153, R170 ;  /* 0x000000aa99127221 */ /* 0x002fc60000010000 */
[----:B0-----:R-:W-:Y:S01]  /*9490*/  FADD.FTZ R5, R156, R5 ;  /* 0x000000059c057221 */ /* 0x001fe20000010000 */
[----:B------:R-:W-:Y:S06]  /*94a0*/  @!P0 BRA `(.L_x_2437) ;  /* 0x0000000000048947 */ /* 0x000fec0003800000 */
[----:B------:R-:W-:Y:S01]  /*94b0*/  BPT.TRAP 0x1 ;  /* 0x000000040000795c */ /* 0x000fe20000300000 */
.L_x_2437:
        /* <DEDUP_REMOVED lines=34> */
.L_x_2427:
[----:B------:R-:W-:-:S13]  /*96e0*/  ISETP.LE.AND P1, PT, RZ, UR60, PT ;  /* 0x0000003cff007c0c */ /* 0x000fda000bf23270 */
[----:B------:R-:W-:Y:S05]  /*96f0*/  @!P1 BRA `(.L_x_2439) ;  /* 0x0000003800b49947 */ /* 0x000fea0003800000 */
[----:B------:R-:W-:Y:S01]  /*9700*/  R2UR UR61, R17 ;  /* 0x00000000113d72ca */ /* 0x000fe200000e0000 */
[----:B------:R-:W-:Y:S01]  /*9710*/  IMAD.MOV.U32 R21, RZ, RZ, R4 ;  /* 0x000000ffff157224 */ /* 0x000fe200078e0004 */
[----:B------:R-:W-:Y:S01]  /*9720*/  MOV R20, R3 ;  /* 0x0000000300147202 */ /* 0x000fe20000000f00 */
[----:B------:R-:W-:-:S12]  /*9730*/  UMOV UR37, UR36 ;  /* 0x0000002400257c82 */ /* 0x000fd80008000000 */
.L_x_2450:
        /* <DEDUP_REMOVED lines=8> */
.L_x_2440:
        /* <DEDUP_REMOVED lines=8> */
.L_x_2441:
[----:B-1----:R-:W-:Y:S05]  /*9840*/  @P1 BRA `(.L_x_2442) ;  /* 0x0000000000081947 */ /* 0x002fea0003800000 */
[----:B------:R-:W1:Y:S02]  /*9850*/  SYNCS.PHASECHK.TRANS64.TRYWAIT P1, [UR4+0x38830], R3 ;  /* 0x03883003ff0075a7 */ /* 0x000e640008020144 */
[----:B-1----:R-:W-:Y:S05]  /*9860*/  @!P1 BRA `(.L_x_2443) ;  /* 0x000000d800cc9947 */ /* 0x002fea0003800000 */
.L_x_2442:
        /* <DEDUP_REMOVED lines=655> */
.L_x_2444:
[----:B------:R-:W-:Y:S01]  /*c160*/  R2UR UR4, R16 ;  /* 0x00000000100472ca */ /* 0x000fe200000e0000 */
[----:B------:R-:W-:-:S05]  /*c170*/  IMAD.U32 R0, RZ, RZ, UR61 ;  /* 0x0000003dff007e24 */ /* 0x000fca000f8e00ff */
[----:B------:R-:W-:-:S07]  /*c180*/  SHF.L.U32 R0, R0, 0x1f, RZ ;  /* 0x0000001f00007819 */ /* 0x000fce00000006ff */
[----:B------:R-:W-:-:S09]  /*c190*/  ULEA UR4, UR37, UR4, 0x3 ;  /* 0x0000000425047291 */ /* 0x000fd2000f8e183f */
[----:B------:R2:W3:Y:S01]  /*c1a0*/  SYNCS.PHASECHK.TRANS64.TRYWAIT P1, [UR4+0x38850], R0 ;  /* 0x03885000ff0075a7 */ /* 0x0004e20008020144 */
[----:B------:R-:W-:Y:S05]  /*c1b0*/  @!P0 BRA `(.L_x_2445) ;  /* 0x0000000000048947 */ /* 0x000fea0003800000 */
[----:B------:R-:W-:Y:S01]  /*c1c0*/  BPT.TRAP 0x1 ;  /* 0x000000040000795c */ /* 0x000fe20000300000 */
.L_x_2445:
[----:B---3--:R-:W-:Y:S05]  /*c1d0*/  @P1 BRA `(.L_x_2446) ;  /* 0x0000000000081947 */ /* 0x008fea0003800000 */
[----:B------:R-:W3:Y:S02]  /*c1e0*/  SYNCS.PHASECHK.TRANS64.TRYWAIT P1, [UR4+0x38850], R0 ;  /* 0x03885000ff0075a7 */ /* 0x000ee40008020144 */
[----:B---3--:R-:W-:Y:S05]  /*c1f0*/  @!P1 BRA `(.L_x_2447) ;  /* 0x000000b000809947 */ /* 0x008fea0003800000 */
.L_x_2446:
        /* <DEDUP_REMOVED lines=37> */
.L_x_2448:
        /* <DEDUP_REMOVED lines=185> */
.L_x_2449:
        /* <DEDUP_REMOVED lines=29> */
[----:B------:R-:W-:Y:S01]  /*d1b0*/  F2FP.F16.F32.PACK_AB R195, R152, R195 ;  /* 0x000000c398c3723e */ /* 0x000fe200000000ff */
[----:B------:R-:W-:Y:S06]  /*d1c0*/  @P1 BRA `(.L_x_2450) ;  /* 0xffffffc4005c1947 */ /* 0x000fec000383ffff */
.L_x_2439:
        /* <DEDUP_REMOVED lines=131> */
.L_x_2451:
        /* <DEDUP_REMOVED lines=8> */
.L_x_2452:
[----:B-1----:R-:W-:Y:S05]  /*da80*/  @P1 BRA `(.L_x_2453) ;  /* 0x0000000000081947 */ /* 0x002fea0003800000 */
[----:B------:R-:W1:Y:S02]  /*da90*/  SYNCS.PHASECHK.TRANS64.TRYWAIT P1, [UR8+0x38850], R0 ;  /* 0x03885000ff0075a7 */ /* 0x000e640008020148 */
[----:B-1----:R-:W-:Y:S05]  /*daa0*/  @!P1 BRA `(.L_x_2454) ;  /* 0x00000098006c9947 */ /* 0x002fea0003800000 */
.L_x_2453:
        /* <DEDUP_REMOVED lines=14> */
[----:B------:R-:W-:Y:S01]  /*db90*/  IMAD.MOV.U32 R5, RZ, RZ, RZ ;  /* 0x000000ffff057224 */ /* 0x000fe200078e00ff */
[----:B------:R-:W0:Y:S04]  /*dba0*/  SHFL.BFLY PT, R0, R7, 0x1, 0x1f ;  /* 0x0c201f0007007f89 */ /* 0x000e2800000e0000 */
[----:B------:R-:W-:Y:S01]  /*dbb0*/  UMOV UR6, UR4 ;  /* 0x0000000400067c82 */ /* 0x000fe20008000000 */
[----:B------:R-:W1:Y:S01]  /*dbc0*/  SHFL.BFLY PT, R9, R2, 0x1, 0x1f ;  /* 0x0c201f0002097f89 */ /* 0x000e6200000e0000 */
[----:B------:R-:W-:Y:S01]  /*dbd0*/  HGMMA.64x256x16.F32 R24, R208, gdesc[UR4].tnspB, R24, gsb0 ;  /* 0x43e00004d0187df0 */ /* 0x000fe20008000818 */
[----:B------:R-:W-:Y:S01]  /*dbe0*/  UIADD3 UR6, UR4, 0x80, URZ ;  /* 0x0000008004067890 */ /* 0x000fe2000fffe03f */
[----:B------:R-:W-:Y:S01]  /*dbf0*/  UMOV UR7, 0x40000040 ;  /* 0x4000004000077882 */ /* 0x000fe20000000000 */
        /* <DEDUP_REMOVED lines=42> */
.L_x_2455:
        /* <DEDUP_REMOVED lines=134> */
[----:B------:R-:W-:Y:S01]  /*e700*/  MOV R225, UR6 ;  /* 0x0000000600e17c02 */ /* 0x000fe20008000f00 */
[-C--:B------:R-:W-:Y:S01]  /*e710*/  FMUL.FTZ R143, R143, R5.reuse ;  /* 0x000000058f8f7220 */ /* 0x080fe20000410000 */
[----:B------:R-:W-:Y:S01]  /*e720*/  PLOP3.LUT P0, PT, PT, PT, PT, 0x8, 0x0 ;  /* 0x000000000000781c */ /* 0x000fe20003f0e170 */
[-C--:B------:R-:W-:Y:S01]  /*e730*/  FMUL.FTZ R146, R146, R5.reuse ;  /* 0x0000000592927220 */ /* 0x080fe20000410000 */
[----:B------:R-:W-:Y:S01]  /*e740*/  FMUL.FTZ R147, R147, R5 ;  /* 0x0000000593937220 */ /* 0x000fe20000410000 */
[----:B------:R-:W-:-:S02]  /*e750*/  IMAD.U32 R17, RZ, RZ, UR5 ;  /* 0x00000005ff117e24 */ /* 0x000fc4000f8e00ff */
[-C--:B------:R-:W-:Y:S01]  /*e760*/  FMUL.FTZ R150, R150, R5.reuse ;  /* 0x0000000596967220 */ /* 0x080fe20000410000 */
[----:B------:R-:W-:Y:S01]  /*e770*/  FMUL.FTZ R151, R151, R5 ;  /* 0x0000000597977220 */ /* 0x000fe20000410000 */
[----:B------:R-:W-:-:S12]  /*e780*/  USEL UR36, UR36, URZ, UP0 ;  /* 0x0000003f24247287 */ /* 0x000fd80008000000 */
.L_x_2419:
[----:B------:R-:W0:Y:S08]  /*e790*/  S2UR UR4, SR_CgaCtaId ;  /* 0x00000000000479c3 */ /* 0x000e300000008800 */
[----:B------:R-:W-:Y:S06]  /*e7a0*/  BAR.SYNC.DEFER_BLOCKING 0x5, 0x180 ;  /* 0x0146000000007b1d */ /* 0x000fec0000010000 */
[----:B------:R-:W-:Y:S01]  /*e7b0*/  UMOV UR7, 0x400 ;  /* 0x0000040000077882 */ /* 0x000fe20000000000 */
[----:B------:R-:W-:Y:S01]  /*e7c0*/  BSSY B0, `(.L_x_2456) ;  /* 0x00002f1000007945 */ /* 0x000fe20003800000 */
[----:B0-----:R-:W-:-:S09]  /*e7d0*/  ULEA UR7, UR4, UR7, 0x18 ;  /* 0x0000000704077291 */ /* 0x001fd2000f8ec03f */
[----:B------:R-:W0:Y:S02]  /*e7e0*/  LDS.128 R4, [UR7+0x388d0] ;  /* 0x0388d007ff047984 */ /* 0x000e240008000c00 */
[----:B0-----:R-:W-:Y:S02]  /*e7f0*/  R2UR UR5, R5 ;  /* 0x00000000050572ca */ /* 0x001fe400000e0000 */
[----:B------:R-:W-:Y:S01]  /*e800*/  R2UR UR6, R6 ;  /* 0x00000000060672ca */ /* 0x000fe200000e0000 */
[----:B------:R-:W-:Y:S06]  /*e810*/  BAR.ARV 0x4, 0x180 ;  /* 0x0106000000007b1d */ /* 0x000fec0000002000 */
[----:B------:R-:W-:Y:S08]  /*e820*/  @P0 BRA `(.L_x_2457) ;  /* 0x0000002000080947 */ /* 0x000ff00003800000 */
[----:B------:R-:W2:Y:S01]  /*e830*/  LDL R9, [R1+0x4] ;  /* 0x0000040001097983 */ /* 0x000ea20000100800 */
[----:B------:R-:W0:Y:S01]  /*e840*/  S2UR UR4, SR_SWINHI ;  /* 0x00000000000479c3 */ /* 0x000e220000002f00 */
[----:B------:R-:W-:Y:S01]  /*e850*/  IMAD.MOV.U32 R98, RZ, RZ, 0x2 ;  /* 0x00000002ff627424 */ /* 0x000fe200078e00ff */
        /* <DEDUP_REMOVED lines=12> */
[----:B------:R-:W-:Y:S02]  /*e920*/  F2FP.F16.F32.PACK_AB R35, R161, R35 ;  /* 0x00000023a123723e */ /* 0x000fe400000000ff */
[----:B------:R-:W-:Y:S02]  /*e930*/  F2FP.F16.F32.PACK_AB R41, R160, R42 ;  /* 0x0000002aa029723e */ /* 0x000fe400000000ff */
[----:B------:R-:W-:Y:S01]  /*e940*/  F2FP.F16.F32.PACK_AB R48, R49, R48 ;  /* 0x000000303130723e */ /* 0x000fe200000000ff */
[----:B------:R-:W-:Y:S01]  /*e950*/  UMOV UR8, UR7 ;  /* 0x0000000700087c82 */ /* 0x000fe20008000000 */
[----:B0-----:R-:W-:Y:S01]  /*e960*/  UMOV UR9, UR4 ;  /* 0x0000000400097c82 */ /* 0x001fe20008000000 */
        /* <DEDUP_REMOVED lines=28> */
[----:B------:R-:W-:Y:S02]  /*eb30*/  R2UR UR12, R221 ;  /* 0x00000000dd0c72ca */ /* 0x000fe400000e0000 */
[----:B------:R-:W-:Y:S02]  /*eb40*/  R2UR UR14, R223 ;  /* 0x00000000df0e72ca */ /* 0x000fe400000e0000 */
[----:B------:R-:W-:Y:S01]  /*eb50*/  R2UR UR13, R214 ;  /* 0x00000000d60d72ca */ /* 0x000fe200000e0000 */
[----:B------:R-:W-:Y:S01]  /*eb60*/  BAR.SYNC.DEFER_BLOCKING 0x1, 0x100 ;  /* 0x0044000000007b1d */ /* 0x000fe20000010000 */
[----:B------:R-:W-:-:S02]  /*eb70*/  F2FP.F16.F32.PACK_AB R82, R85, R84 ;  /* 0x000000545552723e */ /* 0x000fc400000000ff */
[----:B------:R-:W-:Y:S02]  /*eb80*/  F2FP.F16.F32.PACK_AB R84, R89, R88 ;  /* 0x000000585954723e */ /* 0x000fe400000000ff */
[----:B------:R-:W-:Y:S01]  /*eb90*/  F2FP.F16.F32.PACK_AB R85, R91, R90 ;  /* 0x0000005a5b55723e */ /* 0x000fe200000000ff */
[----:B------:R-:W-:Y:S01]  /*eba0*/  UMOV UR4, URZ ;  /* 0x0000003f00047c82 */ /* 0x000fe20008000000 */
[----:B------:R-:W-:Y:S01]  /*ebb0*/  F2FP.F16.F32.PACK_AB R86, R93, R92 ;  /* 0x0000005c5d56723e */ /* 0x000fe200000000ff */
[----:B------:R-:W-:Y:S01]  /*ebc0*/  UIMAD.WIDE UR10, UR12, 0x4, UR10 ;  /* 0x000000040c0a78a5 */ /* 0x000fe2000f8e020a */
[----:B------:R-:W-:Y:S01]  /*ebd0*/  F2FP.F16.F32.PACK_AB R97, R166, R165 ;  /* 0x000000a5a661723e */ /* 0x000fe200000000ff */
[----:B------:R-:W0:Y:S01]  /*ebe0*/  LDC R16, c[0x0][0xbe8] ;  /* 0x0002fa00ff107b82 */ /* 0x000e220000000800 */
        /* <DEDUP_REMOVED lines=18> */
[----:B--2---:R-:W-:-:S03]  /*ed10*/  IMAD.WIDE R98, R9, R98, UR8 ;  /* 0x0000000809627e25 */ /* 0x004fc6000f8e0262 */
[C---:B------:R-:W-:Y:S02]  /*ed20*/  IADD3 R167, P1, R98.reuse, 0x20, RZ ;  /* 0x0000002062a77810 */ /* 0x040fe40007f3e0ff */
[C---:B------:R-:W-:Y:S02]  /*ed30*/  IADD3 R169, P0, R98.reuse, 0x40, RZ ;  /* 0x0000004062a97810 */ /* 0x040fe40007f1e0ff */
[C---:B------:R-:W-:Y:S01]  /*ed40*/  LOP3.LUT R5, R98.reuse, 0x380, RZ, 0xc0, !PT ;  /* 0x0000038062057812 */ /* 0x040fe200078ec0ff */
[--C-:B------:R-:W-:Y:S01]  /*ed50*/  IMAD.X R11, RZ, RZ, R99.reuse, P1 ;  /* 0x000000ffff0b7224 */ /* 0x100fe200008e0663 */
        /* <DEDUP_REMOVED lines=15> */
[----:B------:R-:W-:-:S02]  /*ee50*/  SHF.R.U64 R5, R5, 0x3, RZ ;  /* 0x0000000305057819 */ /* 0x000fc400000012ff */
[----:B------:R-:W-:Y:S02]  /*ee60*/  LOP3.LUT R14, R171, 0x380, RZ, 0xc0, !PT ;  /* 0x00000380ab0e7812 */ /* 0x000fe400078ec0ff */
[----:B------:R-:W-:Y:S02]  /*ee70*/  LOP3.LUT R18, R173, 0x380, RZ, 0xc0, !PT ;  /* 0x00000380ad127812 */ /* 0x000fe400078ec0ff */
[----:B------:R-:W-:Y:S02]  /*ee80*/  SHF.R.U64 R10, R10, 0x3, RZ ;  /* 0x000000030a0a7819 */ /* 0x000fe400000012ff */
[C---:B------:R-:W-:Y:S02]  /*ee90*/  IADD3 R54, P0, R98.reuse, 0x8020, RZ ;  /* 0x0000802062367810 */ /* 0x040fe40007f1e0ff */
[C---:B------:R-:W-:Y:S02]  /*eea0*/  IADD3 R62, P4, R98.reuse, 0x8040, RZ ;  /* 0x00008040623e7810 */ /* 0x040fe40007f9e0ff */
[C---:B------:R-:W-:Y:S01]  /*eeb0*/  IADD3 R70, P3, R98.reuse, 0x8060, RZ ;  /* 0x0000806062467810 */ /* 0x040fe20007f7e0ff */
[--C-:B------:R-:W-:Y:S01]  /*eec0*/  IMAD.X R55, RZ, RZ, R99.reuse, P0 ;  /* 0x000000ffff377224 */ /* 0x100fe200000e0663 */
[C---:B------:R-:W-:Y:S01]  /*eed0*/  IADD3 R78, P6, R98.reuse, 0xc000, RZ ;  /* 0x0000c000624e7810 */ /* 0x040fe20007fde0ff */
[--C-:B------:R-:W-:Y:S01]  /*eee0*/  IMAD.X R63, RZ, RZ, R99.reuse, P4 ;  /* 0x000000ffff3f7224 */ /* 0x100fe200020e0663 */
        /* <DEDUP_REMOVED lines=10> */
[----:B------:R-:W-:Y:S02]  /*ef90*/  SHF.R.U64 R14, R14, 0x3, RZ ;  /* 0x000000030e0e7819 */ /* 0x000fe400000012ff */
[----:B------:R-:W-:-:S02]  /*efa0*/  LOP3.LUT R30, R177, 0x380, RZ, 0xc0, !PT ;  /* 0x00000380b11e7812 */ /* 0x000fc400078ec0ff */
[----:B------:R-:W-:Y:S02]  /*efb0*/  SHF.R.U64 R18, R18, 0x3, RZ ;  /* 0x0000000312127819 */ /* 0x000fe400000012ff */
[----:B------:R-:W-:Y:S02]  /*efc0*/  LOP3.LUT R38, R179, 0x380, RZ, 0xc0, !PT ;  /* 0x00000380b3267812 */ /* 0x000fe400078ec0ff */
[----:B------:R-:W-:Y:S02]  /*efd0*/  LOP3.LUT R10, R10, R167, RZ, 0x3c, !PT ;  /* 0x000000a70a0a7212 */ /* 0x000fe400078e3cff */
[----:B------:R-:W-:Y:S02]  /*efe0*/  LOP3.LUT R46, R181, 0x380, RZ, 0xc0, !PT ;  /* 0x00000380b52e7812 */ /* 0x000fe400078ec0ff */
[----:B------:R-:W-:Y:S02]  /*eff0*/  LOP3.LUT R12, R12, R169, RZ, 0x3c, !PT ;  /* 0x000000a90c0c7212 */ /* 0x000fe400078e3cff */
[----:B------:R-:W-:-:S02]  /*f000*/  SHF.R.U64 R20, R20, 0x3, RZ ;  /* 0x0000000314147819 */ /* 0x000fc400000012ff */
[----:B------:R-:W-:Y:S02]  /*f010*/  LOP3.LUT R167, R54, 0x380, RZ, 0xc0, !PT ;  /* 0x0000038036a77812 */ /* 0x000fe400078ec0ff */
[----:B------:R-:W-:Y:S02]  /*f020*/  IADD3.X R79, RZ, R99, RZ, P6, !PT ;  /* 0x00000063ff4f7210 */ /* 0x000fe400037fe4ff */
[----:B------:R-:W-:Y:S02]  /*f030*/  LOP3.LUT R14, R14, R171, RZ, 0x3c, !PT ;  /* 0x000000ab0e0e7212 */ /* 0x000fe400078e3cff */
[----:B------:R-:W-:Y:S02]  /*f040*/  SHF.R.U64 R30, R30, 0x3, RZ ;  /* 0x000000031e1e7819 */ /* 0x000fe400000012ff */
[----:B------:R-:W-:Y:S02]  /*f050*/  LOP3.LUT R169, R62, 0x380, RZ, 0xc0, !PT ;  /* 0x000003803ea97812 */ /* 0x000fe400078ec0ff */
[----:B------:R-:W-:-:S02]  /*f060*/  MOV R98, R98 ;  /* 0x0000006200627202 */ /* 0x000fc40000000f00 */
[----:B------:R-:W-:Y:S02]  /*f070*/  LOP3.LUT R18, R18, R173, RZ, 0x3c, !PT ;  /* 0x000000ad12127212 */ /* 0x000fe400078e3cff */
[----:B------:R-:W-:Y:S01]  /*f080*/  SHF.R.U64 R38, R38, 0x3, RZ ;  /* 0x0000000326267819 */ /* 0x000fe200000012ff */
[----:B------:R1:W-:Y:S01]  /*f090*/  STSM.16.M88.4 [R98], R24 ;  /* 0x0000001862007844 */ /* 0x0003e20000000200 */
[----:B------:R-:W-:Y:S02]  /*f0a0*/  LOP3.LUT R171, R70, 0x380, RZ, 0xc0, !PT ;  /* 0x0000038046ab7812 */ /* 0x000fe400078ec0ff */
[----:B------:R-:W-:Y:S02]  /*f0b0*/  LOP3.LUT R99, R23, 0x380, RZ, 0xc0, !PT ;  /* 0x0000038017637812 */ /* 0x000fe400078ec0ff */
[----:B------:R-:W-:Y:S02]  /*f0c0*/  SHF.R.U64 R46, R46, 0x3, RZ ;  /* 0x000000032e2e7819 */ /* 0x000fe400000012ff */
[----:B------:R-:W-:-:S02]  /*f0d0*/  LOP3.LUT R173, R78, 0x380, RZ, 0xc0, !PT ;  /* 0x000003804ead7812 */ /* 0x000fc400078ec0ff */
[----:B------:R-:W-:Y:S02]  /*f0e0*/  LOP3.LUT R163, R6, 0x380, RZ, 0xc0, !PT ;  /* 0x0000038006a37812 */ /* 0x000fe400078ec0ff */
[----:B------:R-:W-:Y:S02]  /*f0f0*/  LOP3.LUT R20, R20, R175, RZ, 0x3c, !PT ;  /* 0x000000af14147212 */ /* 0x000fe400078e3cff */
[----:B------:R-:W-:Y:S02]  /*f100*/  SHF.R.U64 R167, R167, 0x3, RZ ;  /* 0x00000003a7a77819 */ /* 0x000fe400000012ff */
[----:B------:R-:W-:Y:S02]  /*f110*/  LOP3.LUT R94, R4, 0x380, RZ, 0xc0, !PT ;  /* 0x00000380045e7812 */ /* 0x000fe400078ec0ff */
[----:B------:R-:W-:Y:S02]  /*f120*/  MOV R10, R10 ;  /* 0x0000000a000a7202 */ /* 0x000fe40000000f00 */
[----:B------:R-:W-:-:S02]  /*f130*/  LOP3.LUT R30, R30, R177, RZ, 0x3c, !PT ;  /* 0x000000b11e1e7212 */ /* 0x000fc400078e3cff */
[----:B------:R-:W-:Y:S01]  /*f140*/  SHF.R.U64 R169, R169, 0x3, RZ ;  /* 0x00000003a9a97819 */ /* 0x000fe200000012ff */
[----:B------:R2:W-:Y:S01]  /*f150*/  STSM.16.M88.4 [R10], R32 ;  /* 0x000000200a007844 */ /* 0x0005e20000000200 */
[----:B------:R-:W-:Y:S02]  /*f160*/  MOV R12, R12 ;  /* 0x0000000c000c7202 */ /* 0x000fe40000000f00 */
[----:B------:R-:W-:Y:S02]  /*f170*/  LOP3.LUT R38, R38, R179, RZ, 0x3c, !PT ;  /* 0x000000b326267212 */ /* 0x000fe400078e3cff */
[----:B------:R-:W-:Y:S01]  /*f180*/  SHF.R.U64 R171, R171, 0x3, RZ ;  /* 0x00000003abab7819 */ /* 0x000fe200000012ff */
[----:B------:R3:W-:Y:S01]  /*f190*/  STSM.16.M88.4 [R12], R40 ;  /* 0x000000280c007844 */ /* 0x0007e20000000200 */
[----:B------:R-:W-:Y:S02]  /*f1a0*/  SHF.R.U64 R28, R99, 0x3, RZ ;  /* 0x00000003631c7819 */ /* 0x000fe400000012ff */
[----:B------:R-:W-:-:S02]  /*f1b0*/  MOV R14, R14 ;  /* 0x0000000e000e7202 */ /* 0x000fc40000000f00 */
[----:B------:R-:W-:Y:S02]  /*f1c0*/  LOP3.LUT R46, R46, R181, RZ, 0x3c, !PT ;  /* 0x000000b52e2e7212 */ /* 0x000fe400078e3cff */
[----:B------:R-:W-:Y:S01]  /*f1d0*/  SHF.R.U64 R173, R173, 0x3, RZ ;  /* 0x00000003adad7819 */ /* 0x000fe200000012ff */
[----:B------:R4:W-:Y:S01]  /*f1e0*/  STSM.16.M88.4 [R14], R48 ;  /* 0x000000300e007844 */ /* 0x0009e20000000200 */
[----:B------:R-:W-:Y:S02]  /*f1f0*/  SHF.R.U64 R99, R163, 0x3, RZ ;  /* 0x00000003a3637819 */ /* 0x000fe400000012ff */
[----:B------:R-:W-:Y:S02]  /*f200*/  MOV R18, R18 ;  /* 0x0000001200127202 */ /* 0x000fe40000000f00 */
[----:B------:R-:W-:Y:S02]  /*f210*/  LOP3.LUT R54, R167, R54, RZ, 0x3c, !PT ;  /* 0x00000036a7367212 */ /* 0x000fe400078e3cff */
[----:B------:R-:W-:Y:S01]  /*f220*/  SHF.R.U64 R29, R94, 0x3, RZ ;  /* 0x000000035e1d7819 */ /* 0x000fe200000012ff */
[----:B------:R4:W-:Y:S01]  /*f230*/  STSM.16.M88.4 [R18], R56 ;  /* 0x0000003812007844 */ /* 0x0009e20000000200 */
[----:B------:R-:W-:-:S02]  /*f240*/  MOV R20, R20 ;  /* 0x0000001400147202 */ /* 0x000fc40000000f00 */
[----:B------:R-:W-:Y:S02]  /*f250*/  LOP3.LUT R62, R169, R62, RZ, 0x3c, !PT ;  /* 0x0000003ea93e7212 */ /* 0x000fe400078e3cff */
[----:B------:R-:W-:Y:S01]  /*f260*/  MOV R30, R30 ;  /* 0x0000001e001e7202 */ /* 0x000fe20000000f00 */
[----:B------:R4:W-:Y:S01]  /*f270*/  STSM.16.M88.4 [R20], R64 ;  /* 0x0000004014007844 */ /* 0x0009e20000000200 */
[----:B------:R-:W-:Y:S02]  /*f280*/  LOP3.LUT R70, R171, R70, RZ, 0x3c, !PT ;  /* 0x00000046ab467212 */ /* 0x000fe400078e3cff */
[----:B------:R-:W-:Y:S01]  /*f290*/  MOV R38, R38 ;  /* 0x0000002600267202 */ /* 0x000fe20000000f00 */
[----:B------:R4:W-:Y:S01]  /*f2a0*/  STSM.16.M88.4 [R30], R72 ;  /* 0x000000481e007844 */ /* 0x0009e20000000200 */
[----:B------:R-:W-:Y:S02]  /*f2b0*/  LOP3.LUT R78, R173, R78, RZ, 0x3c, !PT ;  /* 0x0000004ead4e7212 */ /* 0x000fe400078e3cff */
[----:B------:R-:W-:Y:S01]  /*f2c0*/  LOP3.LUT R8, R99, R6, RZ, 0x3c, !PT ;  /* 0x0000000663087212 */ /* 0x000fe200078e3cff */
[----:B------:R4:W-:Y:S01]  /*f2d0*/  STSM.16.M88.4 [R38], R80 ;  /* 0x0000005026007844 */ /* 0x0009e20000000200 */
[----:B------:R-:W-:-:S02]  /*f2e0*/  MOV R46, R46 ;  /* 0x0000002e002e7202 */ /* 0x000fc40000000f00 */
[----:B------:R-:W-:Y:S02]  /*f2f0*/  LOP3.LUT R94, R29, R4, RZ, 0x3c, !PT ;  /* 0x000000041d5e7212 */ /* 0x000fe400078e3cff */
[----:B------:R-:W-:Y:S01]  /*f300*/  MOV R54, R54 ;  /* 0x0000003600367202 */ /* 0x000fe20000000f00 */
[----:B------:R4:W-:Y:S01]  /*f310*/  STSM.16.M88.4 [R46], R84 ;  /* 0x000000542e007844 */ /* 0x0009e20000000200 */
[----:B-1----:R-:W-:Y:S02]  /*f320*/  F2FP.F16.F32.PACK_AB R98, R101, R100 ;  /* 0x000000646562723e */ /* 0x002fe400000000ff */
[----:B------:R-:W-:Y:S02]  /*f330*/  F2FP.F16.F32.PACK_AB R99, R103, R102 ;  /* 0x000000666763723e */ /* 0x000fe400000000ff */
[----:B------:R-:W-:Y:S02]  /*f340*/  LOP3.LUT R4, R28, R23, RZ, 0x3c, !PT ;  /* 0x000000171c047212 */ /* 0x000fe400078e3cff */
[----:B------:R-:W-:Y:S01]  /*f350*/  MOV R62, R62 ;  /* 0x0000003e003e7202 */ /* 0x000fe20000000f00 */
[----:B------:R4:W-:Y:S01]  /*f360*/  STSM.16.M88.4 [R54], R96 ;  /* 0x0000006036007844 */ /* 0x0009e20000000200 */
[----:B------:R-:W-:-:S02]  /*f370*/  MOV R70, R70 ;  /* 0x0000004600467202 */ /* 0x000fc40000000f00 */
[----:B------:R-:W-:Y:S01]  /*f380*/  MOV R78, R78 ;  /* 0x0000004e004e7202 */ /* 0x000fe20000000f00 */
[----:B------:R4:W-:Y:S01]  /*f390*/  STSM.16.M88.4 [R62], R104 ;  /* 0x000000683e007844 */ /* 0x0009e20000000200 */
[----:B------:R-:W-:Y:S02]  /*f3a0*/  MOV R94, R94 ;  /* 0x0000005e005e7202 */ /* 0x000fe40000000f00 */
[----:B------:R-:W-:Y:S01]  /*f3b0*/  MOV R6, R4 ;  /* 0x0000000400067202 */ /* 0x000fe20000000f00 */
[----:B------:R4:W-:Y:S01]  /*f3c0*/  STSM.16.M88.4 [R70], R112 ;  /* 0x0000007046007844 */ /* 0x0009e20000000200 */
[----:B------:R-:W-:Y:S01]  /*f3d0*/  MOV R8, R8 ;  /* 0x0000000800087202 */ /* 0x000fe20000000f00 */
[----:B------:R-:W-:Y:S01]  /*f3e0*/  IMAD.U32 R4, RZ, RZ, UR10 ;  /* 0x0000000aff047e24 */ /* 0x000fe2000f8e00ff */
[----:B------:R-:W-:Y:S01]  /*f3f0*/  PLOP3.LUT P0, PT, PT, PT, UP0, 0x80, 0x0 ;  /* 0x000000000000781c */ /* 0x000fe20003f0f008 */
[----:B------:R4:W-:Y:S01]  /*f400*/  STSM.16.M88.4 [R78], R120 ;  /* 0x000000784e007844 */ /* 0x0009e20000000200 */
[----:B------:R-:W-:Y:S01]  /*f410*/  IMAD.U32 R5, RZ, RZ, UR11 ;  /* 0x0000000bff057e24 */ /* 0x000fe2000f8e00ff */
[----:B------:R-:W-:-:S02]  /*f420*/  ULDC.64 UR10, c[0x0][0xc08] ;  /* 0x00030200000a7ab9 */ /* 0x000fc40000000a00 */
[----:B------:R4:W-:Y:S04]  /*f430*/  STSM.16.M88.4 [R94], R128 ;  /* 0x000000805e007844 */ /* 0x0009e80000000200 */
[----:B------:R4:W-:Y:S04]  /*f440*/  STSM.16.M88.4 [R6], R136 ;  /* 0x0000008806007844 */ /* 0x0009e80000000200 */
[----:B------:R4:W-:Y:S01]  /*f450*/  STSM.16.M88.4 [R8], R144 ;  /* 0x0000009008007844 */ /* 0x0009e20000000200 */
[----:B------:R-:W-:Y:S06]  /*f460*/  BAR.SYNC.DEFER_BLOCKING 0x1, 0x100 ;  /* 0x0044000000007b1d */ /* 0x000fec0000010000 */
[----:B------:R-:W4:Y:S01]  /*f470*/  @P0 LDG.E R3, desc[UR38][R4.64] ;  /* 0x0000002604030981 */ /* 0x000f22000c1e1900 */
[----:B------:R-:W-:Y:S01]  /*f480*/  UISETP.NE.U32.AND UP1, UPT, UR10, URZ, UPT ;  /* 0x0000003f0a00728c */ /* 0x000fe2000bf25070 */
[----:B0-----:R-:W-:Y:S01]  /*f490*/  ISETP.NE.AND P1, PT, R16, 0x1, PT ;  /* 0x000000011000780c */ /* 0x001fe20003f25270 */
[----:B--2---:R-:W-:-:S02]  /*f4a0*/  VIADD R10, R216, UR13 ;  /* 0x0000000dd80a7c36 */ /* 0x004fc40008000000 */
[----:B------:R-:W-:-:S06]  /*f4b0*/  UISETP.NE.AND.EX UP1, UPT, UR11, URZ, UPT, UP1 ;  /* 0x0000003f0b00728c */ /* 0x000fcc000bf25310 */
[----:B------:R-:W-:-:S04]  /*f4c0*/  PLOP3.LUT P2, PT, PT, PT, UP1, 0x80, 0x0 ;  /* 0x000000000000781c */ /* 0x000fc80003f4f018 */
[----:B------:R-:W0:Y:S01]  /*f4d0*/  @P1 LDC R9, c[0x0][0xbec] ;  /* 0x0002fb00ff091b82 */ /* 0x000e220000000800 */
[----:B------:R-:W-:-:S04]  /*f4e0*/  @UP1 ULEA UR10, UP2, UR12, UR10, 0x2 ;  /* 0x0000000a0c0a1291 */ /* 0x000fc8000f84103f */
[----:B------:R-:W-:Y:S02]  /*f4f0*/  @UP1 ULEA.HI.X UR11, UR12, UR11, UR14, 0x2, UP2 ;  /* 0x0000000b0c0b1291 */ /* 0x000fe400090f140e */
[----:B---3--:R-:W-:Y:S01]  /*f500*/  IMAD.U32 R12, RZ, RZ, UR10 ;  /* 0x0000000aff0c7e24 */ /* 0x008fe2000f8e00ff */
[----:B------:R-:W-:Y:S01]  /*f510*/  ULDC UR12, c[0x0][0xa88] ;  /* 0x0002a200000c7ab9 */ /* 0x000fe20000000800 */
[----:B------:R-:W1:Y:S02]  /*f520*/  @P1 LDC R11, c[0x0][0xbf0] ;  /* 0x0002fc00ff0b1b82 */ /* 0x000e640000000800 */
[----:B------:R-:W-:Y:S01]  /*f530*/  IMAD.U32 R13, RZ, RZ, UR11 ;  /* 0x0000000bff0d7e24 */ /* 0x000fe2000f8e00ff */
[----:B----4-:R-:W-:Y:S01]  /*f540*/  @P0 R2UR UR4, R3 ;  /* 0x00000000030402ca */ /* 0x010fe200000e0000 */
[----:B------:R-:W-:-:S06]  /*f550*/  IMAD.U32 R3, RZ, RZ, UR12 ;  /* 0x0000000cff037e24 */ /* 0x000fcc000f8e00ff */
[----:B------:R2:W5:Y:S01]  /*f560*/  @P2 LDG.E R3, desc[UR38][R12.64] ;  /* 0x000000260c032981 */ /* 0x000562000c1e1900 */
[----:B01----:R-:W-:Y:S07]  /*f570*/  @P2 BRA `(.L_x_2458) ;  /* 0x0000000000102947 */ /* 0x003fee0003800000 */
[----:B------:R-:W-:Y:S05]  /*f580*/  @!P0 BRA `(.L_x_2458) ;  /* 0x00000000000c8947 */ /* 0x000fea0003800000 */
[----:B------:R-:W3:Y:S04]  /*f590*/  LDG.E R6, desc[UR38][R4.64] ;  /* 0x0000002604067981 */ /* 0x000ee8000c1e1900 */
[----:B-----5:R-:W3:Y:S02]  /*f5a0*/  LDG.E R3, desc[UR38][R4.64+0x4] ;  /* 0x0000042604037981 */ /* 0x020ee4000c1e1900 */
[----:B---3--:R-:W-:-:S07]  /*f5b0*/  IMAD.IADD R3, R3, 0x1, -R6 ;  /* 0x0000000103037824 */ /* 0x008fce00078e0a06 */
.L_x_2458:
[----:B------:R-:W3:Y:S01]  /*f5c0*/  LDL R14, [R1] ;  /* 0x00000000010e7983 */ /* 0x000ee20000100800 */
[----:B------:R-:W-:Y:S01]  /*f5d0*/  R2UR UR21, R222 ;  /* 0x00000000de1572ca */ /* 0x000fe200000e0000 */
[----:B------:R-:W-:Y:S01]  /*f5e0*/  ULDC.64 UR16, c[0x0][0xb90] ;  /* 0x0002e40000107ab9 */ /* 0x000fe20000000a00 */
[----:B------:R-:W-:Y:S01]  /*f5f0*/  R2UR UR19, R223 ;  /* 0x00000000df1372ca */ /* 0x000fe200000e0000 */
[----:B------:R-:W-:Y:S01]  /*f600*/  @P1 IMAD.HI.U32 R4, R10, R9, RZ ;  /* 0x000000090a041227 */ /* 0x000fe200078e00ff */
[----:B------:R-:W-:Y:S01]  /*f610*/  R2UR UR18, R221 ;  /* 0x00000000dd1272ca */ /* 0x000fe200000e0000 */
[----:B------:R-:W-:Y:S01]  /*f620*/  USHF.R.S32.HI UR11, URZ, 0x1f, UR4 ;  /* 0x0000001f3f0b7899 */ /* 0x000fe20008011404 */
[----:B------:R-:W-:Y:S01]  /*f630*/  MOV R5, 0x2 ;  /* 0x0000000200057802 */ /* 0x000fe20000000f00 */
[----:B------:R-:W-:Y:S01]  /*f640*/  UMOV UR10, UR4 ;  /* 0x00000004000a7c82 */ /* 0x000fe20008000000 */
[----:B------:R-:W-:Y:S01]  /*f650*/  IMAD.MOV.U32 R8, RZ, RZ, R10 ;  /* 0x000000ffff087224 */ /* 0x000fe200078e000a */
[----:B------:R-:W-:Y:S01]  /*f660*/  @P1 SHF.R.U32.HI R8, RZ, R11, R4 ;  /* 0x0000000bff081219 */ /* 0x000fe20000011604 */
[----:B------:R-:W-:Y:S01]  /*f670*/  IMAD R4, R224, 0x40, R22 ;  /* 0x00000040e0047824 */ /* 0x000fe200078e0216 */
[----:B------:R-:W-:Y:S01]  /*f680*/  R2UR UR20, R214 ;  /* 0x00000000d61472ca */ /* 0x000fe200000e0000 */
[----:B-----5:R-:W-:Y:S01]  /*f690*/  IMAD R23, R3, R16, RZ ;  /* 0x0000001003177224 */ /* 0x020fe200078e02ff */
[----:B------:R-:W-:Y:S01]  /*f6a0*/  USHF.R.S32.HI UR15, URZ, 0x1f, UR21 ;  /* 0x0000001f3f0f7899 */ /* 0x000fe20008011415 */
[--C-:B------:R-:W-:Y:S01]  /*f6b0*/  IMAD.MOV R11, RZ, RZ, -R8.reuse ;  /* 0x000000ffff0b7224 */ /* 0x100fe200078e0a08 */
[----:B------:R-:W-:Y:S01]  /*f6c0*/  USEL UR19, UR19, URZ, !UP0 ;  /* 0x0000003f13137287 */ /* 0x000fe2000c000000 */
[----:B------:R-:W-:Y:S01]  /*f6d0*/  SHF.R.S32.HI R9, RZ, 0x1f, R8 ;  /* 0x0000001fff097819 */ /* 0x000fe20000011408 */
[----:B------:R-:W-:Y:S01]  /*f6e0*/  UIMAD UR14, UR15, UR16, URZ ;  /* 0x000000100f0e72a4 */ /* 0x000fe2000f8e023f */
[----:B------:R-:W-:Y:S01]  /*f6f0*/  IMAD R11, R16, R11, R10 ;  /* 0x0000000b100b7224 */ /* 0x000fe200078e020a */
[----:B------:R-:W-:Y:S01]  /*f700*/  UIMAD.WIDE.U32 UR12, UR21, UR16, UR10 ;  /* 0x00000010150c72a5 */ /* 0x000fe2000f8e000a */
[----:B------:R-:W-:Y:S01]  /*f710*/  IMAD.WIDE R4, R4, R5, UR8 ;  /* 0x0000000804047e25 */ /* 0x000fe2000f8e0205 */
[----:B------:R-:W-:-:S02]  /*f720*/  UIMAD UR14, UR21, UR17, UR14 ;  /* 0x00000011150e72a4 */ /* 0x000fc4000f8e020e */
[----:B------:R-:W-:Y:S01]  /*f730*/  USEL UR18, UR18, URZ, !UP0 ;  /* 0x0000003f12127287 */ /* 0x000fe2000c000000 */
[----:B------:R-:W-:Y:S01]  /*f740*/  SHF.R.S32.HI R6, RZ, 0x1f, R11 ;  /* 0x0000001fff067819 */ /* 0x000fe2000001140b */
[----:B------:R-:W-:Y:S01]  /*f750*/  ULDC.64 UR16, c[0x0][0xb98] ;  /* 0x0002e60000107ab9 */ /* 0x000fe20000000a00 */
[----:B------:R-:W-:Y:S01]  /*f760*/  UIADD3 UR13, UR13, UR14, URZ ;  /* 0x0000000e0d0d7290 */ /* 0x000fe2000fffe03f */
[C---:B------:R-:W-:Y:S01]  /*f770*/  IADD3 R33, P3, R4.reuse, 0x4000, RZ ;  /* 0x0000400004217810 */ /* 0x040fe20007f7e0ff */
[----:B------:R-:W-:Y:S01]  /*f780*/  UIMAD UR10, UR19, UR16, URZ ;  /* 0x00000010130a72a4 */ /* 0x000fe2000f8e023f */
[----:B------:R-:W-:Y:S01]  /*f790*/  IADD3 R37, P2, R4, 0x5000, RZ ;  /* 0x0000500004257810 */ /* 0x000fe20007f5e0ff */
[----:B------:R-:W-:Y:S01]  /*f7a0*/  UIMAD.WIDE.U32 UR12, UR18, UR16, UR12 ;  /* 0x00000010120c72a5 */ /* 0x000fe2000f8e000c */
[----:B------:R-:W-:Y:S01]  /*f7b0*/  LOP3.LUT R32, R33, 0x380, RZ, 0xc0, !PT ;  /* 0x0000038021207812 */ /* 0x000fe200078ec0ff */
[----:B------:R-:W-:Y:S01]  /*f7c0*/  UIMAD UR10, UR18, UR17, UR10 ;  /* 0x00000011120a72a4 */ /* 0x000fe2000f8e020a */
[----:B------:R-:W-:Y:S01]  /*f7d0*/  LOP3.LUT R36, R37, 0x380, RZ, 0xc0, !PT ;  /* 0x0000038025247812 */ /* 0x000fe200078ec0ff */
[----:B------:R-:W-:Y:S01]  /*f7e0*/  ULDC.64 UR8, c[0x0][0xb88] ;  /* 0x0002e20000087ab9 */ /* 0x000fe20000000a00 */
[----:B------:R-:W-:Y:S01]  /*f7f0*/  SHF.R.U64 R32, R32, 0x3, RZ ;  /* 0x0000000320207819 */ /* 0x000fe200000012ff */
[----:B------:R-:W-:Y:S01]  /*f800*/  IMAD R6, R6, UR8, RZ ;  /* 0x0000000806067c24 */ /* 0x000fe2000f8e02ff */
[----:B------:R-:W-:Y:S01]  /*f810*/  IADD3 R8, P0, R8, UR12, RZ ;  /* 0x0000000c08087c10 */ /* 0x000fe2000ff1e0ff */
[----:B------:R-:W-:Y:S01]  /*f820*/  IMAD.U32 R10, RZ, RZ, UR10 ;  /* 0x0000000aff0a7e24 */ /* 0x000fe2000f8e00ff */
[----:B------:R-:W-:Y:S01]  /*f830*/  LOP3.LUT R32, R32, R33, RZ, 0x3c, !PT ;  /* 0x0000002120207212 */ /* 0x000fe200078e3cff */
[----:B------:R-:W-:Y:S01]  /*f840*/  IMAD R15, R11, UR9, R6 ;  /* 0x000000090b0f7c24 */ /* 0x000fe2000f8e0206 */
[----:B------:R-:W-:Y:S01]  /*f850*/  SHF.R.U64 R36, R36, 0x3, RZ ;  /* 0x0000000324247819 */ /* 0x000fe200000012ff */
[----:B------:R-:W-:Y:S01]  /*f860*/  IMAD.X R33, RZ, RZ, R5, P3 ;  /* 0x000000ffff217224 */ /* 0x000fe200018e0605 */
[----:B------:R-:W-:Y:S01]  /*f870*/  IADD3.X R9, R9, UR13, R10, P0, !PT ;  /* 0x0000000d09097c10 */ /* 0x000fe200087fe40a */
[----:B------:R-:W-:Y:S01]  /*f880*/  ULDC.64 UR12, c[0x0][0xaa0] ;  /* 0x0002a800000c7ab9 */ /* 0x000fe20000000a00 */
[----:B------:R-:W-:-:S02]  /*f890*/  IADD3 R53, P3, R4, 0xa000, RZ ;  /* 0x0000a00004357810 */ /* 0x000fc40007f7e0ff */
[----:B------:R-:W-:Y:S01]  /*f8a0*/  LOP3.LUT R36, R36, R37, RZ, 0x3c, !PT ;  /* 0x0000002524247212 */ /* 0x000fe200078e3cff */
[----:B------:R-:W-:Y:S01]  /*f8b0*/  IMAD.WIDE.U32 R8, R11, UR8, R8 ;  /* 0x000000080b087c25 */ /* 0x000fe2000f8e0008 */
[----:B------:R-:W-:Y:S01]  /*f8c0*/  ULDC.64 UR8, c[0x0][0xb50] ;  /* 0x0002d40000087ab9 */ /* 0x000fe20000000a00 */
[----:B------:R-:W-:Y:S02]  /*f8d0*/  LOP3.LUT R52, R53, 0x380, RZ, 0xc0, !PT ;  /* 0x0000038035347812 */ /* 0x000fe400078ec0ff */
[----:B------:R-:W-:Y:S01]  /*f8e0*/  IMAD.IADD R9, R9, 0x1, R15 ;  /* 0x0000000109097824 */ /* 0x000fe200078e020f */
[----:B------:R-:W-:Y:S01]  /*f8f0*/  LEA R10, P0, R8, UR8, 0x2 ;  /* 0x00000008080a7c11 */ /* 0x000fe2000f8010ff */
[----:B------:R-:W-:Y:S01]  /*f900*/  IMAD.X R37, RZ, RZ, R5, P2 ;  /* 0x000000ffff257224 */ /* 0x000fe200010e0605 */
[----:B------:R-:W-:Y:S02]  /*f910*/  IADD3 R57, P2, R4, 0xb000, RZ ;  /* 0x0000b00004397810 */ /* 0x000fe40007f5e0ff */
[----:B------:R-:W-:Y:S01]  /*f920*/  LEA.HI.X R11, R8, UR9, R9, 0x2, P0 ;  /* 0x00000009080b7c11 */ /* 0x000fe200080f1409 */
[----:B------:R-:W-:Y:S01]  /*f930*/  SHFL.IDX PT, R18, R10, RZ, 0x1c1f ;  /* 0x001c1fff0a127589 */ /* 0x000fe200000e0000 */
[----:B------:R-:W-:-:S02]  /*f940*/  IADD3 R29, P0, R4, 0x3000, RZ ;  /* 0x00003000041d7810 */ /* 0x000fc40007f1e0ff */
[----:B------:R-:W-:Y:S01]  /*f950*/  SHF.R.U64 R52, R52, 0x3, RZ ;  /* 0x0000000334347819 */ /* 0x000fe200000012ff */
[----:B------:R-:W0:Y:S01]  /*f960*/  SHFL.IDX PT, R19, R11, RZ, 0x1c1f ;  /* 0x001c1fff0b137589 */ /* 0x000e2200000e0000 */
[----:B------:R-:W-:Y:S02]  /*f970*/  LOP3.LUT R28, R29, 0x380, RZ, 0xc0, !PT ;  /* 0x000003801d1c7812 */ /* 0x000fe400078ec0ff */
[----:B------:R-:W-:Y:S01]  /*f980*/  LOP3.LUT R56, R57, 0x380, RZ, 0xc0, !PT ;  /* 0x0000038039387812 */ /* 0x000fe200078ec0ff */
[----:B------:R-:W-:Y:S01]  /*f990*/  SHFL.IDX PT, R20, R10, 0x1, 0x1c1f ;  /* 0x003c1f000a147f89 */ /* 0x000fe200000e0000 */
[----:B------:R-:W-:Y:S02]  /*f9a0*/  SHF.R.U64 R28, R28, 0x3, RZ ;  /* 0x000000031c1c7819 */ /* 0x000fe400000012ff */
[----:B------:R-:W-:Y:S01]  /*f9b0*/  LOP3.LUT R52, R52, R53, RZ, 0x3c, !PT ;  /* 0x0000003534347212 */ /* 0x000fe200078e3cff */
[----:B------:R-:W1:Y:S01]  /*f9c0*/  SHFL.IDX PT, R21, R11, 0x1, 0x1c1f ;  /* 0x003c1f000b157f89 */ /* 0x000e6200000e0000 */
[----:B------:R-:W-:Y:S01]  /*f9d0*/  LOP3.LUT R28, R28, R29, RZ, 0x3c, !PT ;  /* 0x0000001d1c1c7212 */ /* 0x000fe200078e3cff */
[----:B------:R-:W-:Y:S01]  /*f9e0*/  IMAD.X R29, RZ, RZ, R5, P0 ;  /* 0x000000ffff1d7224 */ /* 0x000fe200000e0605 */
[----:B------:R-:W-:-:S02]  /*f9f0*/  IADD3 R49, P0, R4, 0x9000, RZ ;  /* 0x0000900004317810 */ /* 0x000fc40007f1e0ff */
[C---:B--2---:R-:W-:Y:S02]  /*fa00*/  IADD3 R13, P5, R4.reuse, 0x1000, RZ ;  /* 0x00001000040d7810 */ /* 0x044fe40007fbe0ff */
[----:B------:R-:W-:Y:S02]  /*fa10*/  LOP3.LUT R48, R49, 0x380, RZ, 0xc0, !PT ;  /* 0x0000038031307812 */ /* 0x000fe400078ec0ff */
[----:B------:R-:W-:Y:S02]  /*fa20*/  IADD3 R25, P4, R4, 0x2000, RZ ;  /* 0x0000200004197810 */ /* 0x000fe40007f9e0ff */
[----:B------:R-:W-:Y:S02]  /*fa30*/  SHF.R.U64 R48, R48, 0x3, RZ ;  /* 0x0000000330307819 */ /* 0x000fe400000012ff */
[----:B------:R-:W-:Y:S02]  /*fa40*/  SHF.R.U64 R56, R56, 0x3, RZ ;  /* 0x0000000338387819 */ /* 0x000fe400000012ff */
[----:B------:R-:W-:Y:S01]  /*fa50*/  LOP3.LUT R48, R48, R49, RZ, 0x3c, !PT ;  /* 0x0000003130307212 */ /* 0x000fe200078e3cff */
[----:B------:R-:W-:Y:S01]  /*fa60*/  IMAD.X R49, RZ, RZ, R5, P0 ;  /* 0x000000ffff317224 */ /* 0x000fe200000e0605 */
[----:B------:R-:W-:-:S02]  /*fa70*/  IADD3.X R53, RZ, R5, RZ, P3, !PT ;  /* 0x00000005ff357210 */ /* 0x000fc40001ffe4ff */
[----:B------:R-:W-:Y:S02]  /*fa80*/  IADD3 R8, P3, R4, 0xf000, RZ ;  /* 0x0000f00004087810 */ /* 0x000fe40007f7e0ff */
[----:B------:R-:W-:Y:S02]  /*fa90*/  LOP3.LUT P0, RZ, R226, 0x3, RZ, 0xc0, !PT ;  /* 0x00000003e2ff7812 */ /* 0x000fe4000780c0ff */
[----:B------:R-:W-:Y:S02]  /*faa0*/  LOP3.LUT R12, R13, 0x380, RZ, 0xc0, !PT ;  /* 0x000003800d0c7812 */ /* 0x000fe400078ec0ff */
[----:B------:R-:W-:Y:S01]  /*fab0*/  IADD3 R41, P6, R4, 0x6000, RZ ;  /* 0x0000600004297810 */ /* 0x000fe20007fde0ff */
[----:B------:R-:W-:Y:S01]  /*fac0*/  UIMAD UR10, UR11, UR12, URZ ;  /* 0x0000000c0b0a72a4 */ /* 0x000fe2000f8e023f */
[----:B------:R-:W-:Y:S01]  /*fad0*/  LOP3.LUT R24, R25, 0x380, RZ, 0xc0, !PT ;  /* 0x0000038019187812 */ /* 0x000fe200078ec0ff */
[----:B------:R-:W-:Y:S01]  /*fae0*/  UIMAD.WIDE.U32 UR8, UR4, UR12, URZ ;  /* 0x0000000c040872a5 */ /* 0x000fe2000f8e003f */
[----:B------:R-:W-:Y:S01]  /*faf0*/  LOP3.LUT R56, R56, R57, RZ, 0x3c, !PT ;  /* 0x0000003938387212 */ /* 0x000fe200078e3cff */
[--C-:B------:R-:W-:Y:S01]  /*fb00*/  IMAD.X R57, RZ, RZ, R5.reuse, P2 ;  /* 0x000000ffff397224 */ /* 0x100fe200010e0605 */
[----:B------:R-:W-:Y:S01]  /*fb10*/  LOP3.LUT R3, R8, 0x380, RZ, 0xc0, !PT ;  /* 0x0000038008037812 */ /* 0x000fe200078ec0ff */
[----:B------:R-:W-:Y:S01]  /*fb20*/  IMAD.X R61, RZ, RZ, R5, P3 ;  /* 0x000000ffff3d7224 */ /* 0x000fe200018e0605 */
[----:B------:R-:W-:-:S02]  /*fb30*/  SHF.R.U64 R12, R12, 0x3, RZ ;  /* 0x000000030c0c7819 */ /* 0x000fc400000012ff */
[----:B------:R-:W-:Y:S02]  /*fb40*/  SHF.R.U64 R24, R24, 0x3, RZ ;  /* 0x0000000318187819 */ /* 0x000fe400000012ff */
[----:B------:R-:W-:Y:S02]  /*fb50*/  SHF.R.U64 R3, R3, 0x3, RZ ;  /* 0x0000000303037819 */ /* 0x000fe400000012ff */
[----:B------:R-:W-:Y:S01]  /*fb60*/  LOP3.LUT R12, R12, R13, RZ, 0x3c, !PT ;  /* 0x0000000d0c0c7212 */ /* 0x000fe200078e3cff */
[--C-:B------:R-:W-:Y:S01]  /*fb70*/  IMAD.X R13, RZ, RZ, R5.reuse, P5 ;  /* 0x000000ffff0d7224 */ /* 0x100fe200028e0605 */
[----:B------:R-:W-:Y:S01]  /*fb80*/  LOP3.LUT R24, R24, R25, RZ, 0x3c, !PT ;  /* 0x0000001918187212 */ /* 0x000fe200078e3cff */
[----:B------:R-:W-:Y:S01]  /*fb90*/  IMAD.X R25, RZ, RZ, R5, P4 ;  /* 0x000000ffff197224 */ /* 0x000fe200020e0605 */
[C---:B------:R-:W-:Y:S02]  /*fba0*/  IADD3 R45, P5, R4.reuse, 0x7000, RZ ;  /* 0x00007000042d7810 */ /* 0x040fe40007fbe0ff */
[----:B------:R-:W-:-:S02]  /*fbb0*/  IADD3 R69, P4, R4, 0x8000, RZ ;  /* 0x0000800004457810 */ /* 0x000fc40007f9e0ff */
[----:B------:R-:W-:Y:S02]  /*fbc0*/  LOP3.LUT R60, R3, R8, RZ, 0x3c, !PT ;  /* 0x00000008033c7212 */ /* 0x000fe400078e3cff */
[----:B------:R-:W2:Y:S01]  /*fbd0*/  @P1 LDC R3, c[0x0][0xbec] ;  /* 0x0002fb00ff031b82 */ /* 0x000ea20000000800 */
[----:B------:R-:W-:Y:S02]  /*fbe0*/  LOP3.LUT R40, R41, 0x380, RZ, 0xc0, !PT ;  /* 0x0000038029287812 */ /* 0x000fe400078ec0ff */
[----:B------:R-:W-:Y:S02]  /*fbf0*/  LOP3.LUT R44, R45, 0x380, RZ, 0xc0, !PT ;  /* 0x000003802d2c7812 */ /* 0x000fe400078ec0ff */
[----:B------:R-:W-:Y:S02]  /*fc00*/  LOP3.LUT R68, R69, 0x380, RZ, 0xc0, !PT ;  /* 0x0000038045447812 */ /* 0x000fe400078ec0ff */
[----:B------:R-:W-:Y:S02]  /*fc10*/  LOP3.LUT R9, R4, 0x380, RZ, 0xc0, !PT ;  /* 0x0000038004097812 */ /* 0x000fe400078ec0ff */
[----:B------:R-:W-:-:S02]  /*fc20*/  SHF.R.U64 R40, R40, 0x3, RZ ;  /* 0x0000000328287819 */ /* 0x000fc400000012ff */
[----:B------:R-:W-:Y:S02]  /*fc30*/  SHF.R.U64 R44, R44, 0x3, RZ ;  /* 0x000000032c2c7819 */ /* 0x000fe400000012ff */
[----:B------:R-:W-:Y:S01]  /*fc40*/  SHF.R.U64 R68, R68, 0x3, RZ ;  /* 0x0000000344447819 */ /* 0x000fe200000012ff */
[----:B------:R-:W-:Y:S01]  /*fc50*/  UIMAD UR10, UR4, UR13, UR10 ;  /* 0x0000000d040a72a4 */ /* 0x000fe2000f8e020a */
[----:B------:R-:W-:Y:S02]  /*fc60*/  SHF.R.U64 R9, R9, 0x3, RZ ;  /* 0x0000000309097819 */ /* 0x000fe400000012ff */
[----:B------:R-:W-:Y:S01]  /*fc70*/  LOP3.LUT R40, R40, R41, RZ, 0x3c, !PT ;  /* 0x0000002928287212 */ /* 0x000fe200078e3cff */
[--C-:B------:R-:W-:Y:S01]  /*fc80*/  IMAD.X R41, RZ, RZ, R5.reuse, P6 ;  /* 0x000000ffff297224 */ /* 0x100fe200030e0605 */
[----:B------:R-:W-:Y:S01]  /*fc90*/  LOP3.LUT R44, R44, R45, RZ, 0x3c, !PT ;  /* 0x0000002d2c2c7212 */ /* 0x000fe200078e3cff */
[--C-:B------:R-:W-:Y:S01]  /*fca0*/  IMAD.X R45, RZ, RZ, R5.reuse, P5 ;  /* 0x000000ffff2d7224 */ /* 0x100fe200028e0605 */
[----:B------:R-:W-:Y:S01]  /*fcb0*/  LOP3.LUT R68, R68, R69, RZ, 0x3c, !PT ;  /* 0x0000004544447212 */ /* 0x000fe200078e3cff */
[----:B------:R-:W-:Y:S01]  /*fcc0*/  IMAD.X R69, RZ, RZ, R5, P4 ;  /* 0x000000ffff457224 */ /* 0x000fe200020e0605 */
[C---:B------:R-:W-:Y:S01]  /*fcd0*/  IADD3 R77, P6, R4.reuse, 0xc000, RZ ;  /* 0x0000c000044d7810 */ /* 0x040fe20007fde0ff */
[----:B------:R-:W-:Y:S01]  /*fce0*/  ULDC.64 UR12, c[0x0][0xae8] ;  /* 0x0002ba00000c7ab9 */ /* 0x000fe20000000a00 */
[----:B------:R-:W-:-:S02]  /*fcf0*/  IADD3 R73, P5, R4, 0xd000, RZ ;  /* 0x0000d00004497810 */ /* 0x000fc40007fbe0ff */
[----:B------:R-:W-:Y:S01]  /*fd00*/  IADD3 R65, P4, R4, 0xe000, RZ ;  /* 0x0000e00004417810 */ /* 0x000fe20007f9e0ff */
[----:B------:R-:W-:Y:S01]  /*fd10*/  UIADD3 UR9, UR9, UR10, URZ ;  /* 0x0000000a09097290 */ /* 0x000fe2000fffe03f */
[----:B------:R-:W-:Y:S01]  /*fd20*/  LOP3.LUT R4, R9, R4, RZ, 0x3c, !PT ;  /* 0x0000000409047212 */ /* 0x000fe200078e3cff */
[----:B------:R-:W-:Y:S01]  /*fd30*/  UIMAD UR4, UR15, UR12, URZ ;  /* 0x0000000c0f0472a4 */ /* 0x000fe2000f8e023f */
[----:B------:R-:W-:Y:S01]  /*fd40*/  LOP3.LUT R76, R77, 0x380, RZ, 0xc0, !PT ;  /* 0x000003804d4c7812 */ /* 0x000fe200078ec0ff */
[----:B------:R-:W-:Y:S01]  /*fd50*/  UIMAD.WIDE.U32 UR8, UR21, UR12, UR8 ;  /* 0x0000000c150872a5 */ /* 0x000fe2000f8e0008 */
[----:B------:R-:W-:Y:S01]  /*fd60*/  LOP3.LUT R72, R73, 0x380, RZ, 0xc0, !PT ;  /* 0x0000038049487812 */ /* 0x000fe200078ec0ff */
[----:B------:R-:W-:Y:S01]  /*fd70*/  UIMAD UR4, UR21, UR13, UR4 ;  /* 0x0000000d150472a4 */ /* 0x000fe2000f8e0204 */
[----:B------:R-:W-:Y:S01]  /*fd80*/  LOP3.LUT R64, R65, 0x380, RZ, 0xc0, !PT ;  /* 0x0000038041407812 */ /* 0x000fe200078ec0ff */
[----:B------:R-:W-:Y:S01]  /*fd90*/  ULDC.64 UR10, c[0x0][0xaf0] ;  /* 0x0002bc00000a7ab9 */ /* 0x000fe20000000a00 */
[----:B------:R-:W-:Y:S01]  /*fda0*/  SHF.R.U64 R76, R76, 0x3, RZ ;  /* 0x000000034c4c7819 */ /* 0x000fe200000012ff */
[----:B------:R-:W-:Y:S01]  /*fdb0*/  UIADD3 UR9, UR9, UR4, URZ ;  /* 0x0000000409097290 */ /* 0x000fe2000fffe03f */
[----:B------:R-:W-:-:S02]  /*fdc0*/  SHF.R.U64 R72, R72, 0x3, RZ ;  /* 0x0000000348487819 */ /* 0x000fc400000012ff */
[----:B------:R-:W-:Y:S01]  /*fdd0*/  SHF.R.U64 R64, R64, 0x3, RZ ;  /* 0x0000000340407819 */ /* 0x000fe200000012ff */
[----:B------:R-:W-:Y:S01]  /*fde0*/  UIMAD UR4, UR19, UR10, URZ ;  /* 0x0000000a130472a4 */ /* 0x000fe2000f8e023f */
[----:B------:R-:W-:Y:S01]  /*fdf0*/  LOP3.LUT R76, R76, R77, RZ, 0x3c, !PT ;  /* 0x0000004d4c4c7212 */ /* 0x000fe200078e3cff */
[--C-:B------:R-:W-:Y:S01]  /*fe00*/  IMAD.X R77, RZ, RZ, R5.reuse, P6 ;  /* 0x000000ffff4d7224 */ /* 0x100fe200030e0605 */
[----:B------:R-:W-:Y:S01]  /*fe10*/  LOP3.LUT R72, R72, R73, RZ, 0x3c, !PT ;  /* 0x0000004948487212 */ /* 0x000fe200078e3cff */
[--C-:B------:R-:W-:Y:S01]  /*fe20*/  IMAD.X R73, RZ, RZ, R5.reuse, P5 ;  /* 0x000000ffff497224 */ /* 0x100fe200028e0605 */
[----:B------:R-:W-:Y:S01]  /*fe30*/  LOP3.LUT R64, R64, R65, RZ, 0x3c, !PT ;  /* 0x0000004140407212 */ /* 0x000fe200078e3cff */
[----:B------:R-:W-:Y:S01]  /*fe40*/  IMAD.X R65, RZ, RZ, R5, P4 ;  /* 0x000000ffff417224 */ /* 0x000fe200020e0605 */
[----:B------:R-:W-:Y:S02]  /*fe50*/  UIMAD UR4, UR18, UR11, UR4 ;  /* 0x0000000b120472a4 */ /* 0x000fe4000f8e0204 */
[----:B------:R-:W-:-:S03]  /*fe60*/  UIMAD.WIDE.U32 UR8, UR18, UR10, UR8 ;  /* 0x0000000a120872a5 */ /* 0x000fc6000f8e0008 */
[----:B------:R-:W-:Y:S01]  /*fe70*/  ULDC.64 UR10, c[0x0][0xae0] ;  /* 0x0002b800000a7ab9 */ /* 0x000fe20000000a00 */
[----:B------:R-:W-:Y:S01]  /*fe80*/  UIADD3 UR4, UR9, UR4, URZ ;  /* 0x0000000409047290 */ /* 0x000fe2000fffe03f */
[----:B------:R-:W-:Y:S01]  /*fe90*/  VIADD R80, R224, UR20 ;  /* 0x00000014e0507c36 */ /* 0x000fe20008000000 */
[----:B------:R-:W-:-:S04]  /*fea0*/  UIADD3 UR7, UR7, 0x38820, URZ ;  /* 0x0003882007077890 */ /* 0x000fc8000fffe03f */
[----:B------:R-:W-:Y:S01]  /*feb0*/  UPRMT UR7, URZ, 0x654, UR7 ;  /* 0x000006543f077896 */ /* 0x000fe20008000007 */
[----:B------:R-:W-:Y:S01]  /*fec0*/  BSSY B1, `(.L_x_2459) ;  /* 0x0000054000017945 */ /* 0x000fe20003800000 */
[----:B------:R-:W-:Y:S02]  /*fed0*/  SHF.R.S32.HI R81, RZ, 0x1f, R219 ;  /* 0x0000001fff517819 */ /* 0x000fe400000114db */
[----:B------:R-:W-:Y:S02]  /*fee0*/  SHF.R.S32.HI R82, RZ, 0x1f, R217 ;  /* 0x0000001fff527819 */ /* 0x000fe400000114d9 */
[----:B------:R-:W-:Y:S02]  /*fef0*/  SHF.R.S32.HI R83, RZ, 0x1f, R218 ;  /* 0x0000001fff537819 */ /* 0x000fe400000114da */
[----:B------:R-:W-:Y:S01]  /*ff00*/  SHF.R.S32.HI R84, RZ, 0x1f, R22 ;  /* 0x0000001fff547819 */ /* 0x000fe20000011416 */
[----:B---3--:R-:W-:-:S04]  /*ff10*/  VIADD R14, R14, UR20 ;  /* 0x000000140e0e7c36 */ /* 0x008fc80008000000 */
[C---:B------:R-:W-:Y:S01]  /*ff20*/  VIADD R6, R14.reuse, 0x8 ;  /* 0x000000080e067836 */ /* 0x040fe20000000000 */
[----:B------:R-:W-:-:S04]  /*ff30*/  ISETP.GE.OR P2, PT, R14, R23, P0 ;  /* 0x000000170e00720c */ /* 0x000fc80000746670 */
[----:B------:R-:W-:-:S09]  /*ff40*/  ISETP.GE.OR P0, PT, R6, R23, P0 ;  /* 0x000000170600720c */ /* 0x000fd20000706670 */
[----:B0-----:R0:W-:Y:S04]  /*ff50*/  @!P2 ST.E desc[UR38][R18.64], R0 ;  /* 0x000000001200a985 */ /* 0x0011e8000c101926 */
[----:B-1----:R1:W-:Y:S04]  /*ff60*/  @!P0 ST.E desc[UR38][R20.64], R2 ;  /* 0x0000000214008985 */ /* 0x0023e8000c101926 */
[----:B------:R3:W5:Y:S01]  /*ff70*/  LD.E.128 R8, desc[UR38][R4.64] ;  /* 0x0000002604087980 */ /* 0x000762000c101d00 */
[----:B0-----:R-:W0:Y:S01]  /*ff80*/  @P1 LDC R19, c[0x0][0xbf0] ;  /* 0x0002fc00ff131b82 */ /* 0x001e220000000800 */
[----:B------:R-:W-:-:S02]  /*ff90*/  IMAD R0, R220, 0x20, R224 ;  /* 0x00000020dc007824 */ /* 0x000fc400078e02e0 */
[----:B------:R-:W5:Y:S02]  /*ffa0*/  LD.E.128 R12, desc[UR38][R12.64] ;  /* 0x000000260c0c7980 */ /* 0x000f64000c101d00 */
[----:B---3--:R-:W-:Y:S02]  /*ffb0*/  VIADD R4, R0, UR20 ;  /* 0x0000001400047c36 */ /* 0x008fe40008000000 */
[----:B------:R-:W5:Y:S02]  /*ffc0*/  LD.E.128 R24, desc[UR38][R24.64] ;  /* 0x0000002618187980 */ /* 0x000f64000c101d00 */
[----:B--2---:R-:W-:Y:S02]  /*ffd0*/  @P1 IMAD.HI.U32 R0, R4, R3, RZ ;  /* 0x0000000304001227 */ /* 0x004fe400078e00ff */
[----:B------:R-:W5:Y:S02]  /*ffe0*/  LD.E.128 R28, desc[UR38][R28.64] ;  /* 0x000000261c1c7980 */ /* 0x000f64000c101d00 */
[----:B------:R-:W-:-:S02]  /*fff0*/  IMAD.MOV.U32 R5, RZ, RZ, R4 ;  /* 0x000000ffff057224 */ /* 0x000fc400078e0004 */
[----:B------:R-:W5:Y:S01]  /*10000*/  LD.E.128 R32, desc[UR38][R32.64] ;  /* 0x0000002620207980 */ /* 0x000f62000c101d00 */
[----:B------:R-:W-:Y:S02]  /*10010*/  IMAD.U32 R3, RZ, RZ, UR9 ;  /* 0x00000009ff037e24 */ /* 0x000fe4000f8e00ff */
[----:B-1----:R-:W-:Y:S01]  /*10020*/  IMAD.U32 R2, RZ, RZ, UR8 ;  /* 0x00000008ff027e24 */ /* 0x002fe2000f8e00ff */
[----:B------:R-:W5:Y:S04]  /*10030*/  LD.E.128 R36, desc[UR38][R36.64] ;  /* 0x0000002624247980 */ /* 0x000f68000c101d00 */
[----:B------:R-:W5:Y:S01]  /*10040*/  LD.E.128 R40, desc[UR38][R40.64] ;  /* 0x0000002628287980 */ /* 0x000f62000c101d00 */
[----:B0-----:R-:W-:Y:S01]  /*10050*/  @P1 SHF.R.U32.HI R5, RZ, R19, R0 ;  /* 0x00000013ff051219 */ /* 0x001fe20000011600 */
[----:B------:R-:W-:Y:S01]  /*10060*/  IMAD.U32 R3, RZ, RZ, UR4 ;  /* 0x00000004ff037e24 */ /* 0x000fe2000f8e00ff */
[----:B------:R-:W-:Y:S01]  /*10070*/  ULDC.64 UR8, c[0x0][0xad8] ;  /* 0x0002b60000087ab9 */ /* 0x000fe20000000a00 */
[----:B------:R-:W5:Y:S01]  /*10080*/  LD.E.128 R44, desc[UR38][R44.64] ;  /* 0x000000262c2c7980 */ /* 0x000f62000c101d00 */
[--C-:B------:R-:W-:Y:S01]  /*10090*/  SHF.R.S32.HI R0, RZ, 0x1f, R5.reuse ;  /* 0x0000001fff007819 */ /* 0x100fe20000011405 */
[----:B------:R-:W-:-:S02]  /*100a0*/  IMAD.MOV R19, RZ, RZ, -R5 ;  /* 0x000000ffff137224 */ /* 0x000fc400078e0a05 */
[----:B------:R-:W5:Y:S02]  /*100b0*/  LD.E.128 R68, desc[UR38][R68.64] ;  /* 0x0000002644447980 */ /* 0x000f64000c101d00 */
[----:B------:R-:W-:Y:S02]  /*100c0*/  IMAD R0, R0, UR10, RZ ;  /* 0x0000000a00007c24 */ /* 0x000fe4000f8e02ff */
[----:B------:R-:W-:Y:S01]  /*100d0*/  IMAD R19, R16, R19, R4 ;  /* 0x0000001310137224 */ /* 0x000fe200078e0204 */
[----:B------:R-:W5:Y:S01]  /*100e0*/  LD.E.128 R48, desc[UR38][R48.64] ;  /* 0x0000002630307980 */ /* 0x000f62000c101d00 */
[C---:B------:R-:W-:Y:S02]  /*100f0*/  IMAD R21, R5.reuse, UR11, R0 ;  /* 0x0000000b05157c24 */ /* 0x040fe4000f8e0200 */
[----:B------:R-:W-:Y:S01]  /*10100*/  IMAD.WIDE.U32 R2, R5, UR10, R2 ;  /* 0x0000000a05027c25 */ /* 0x000fe2000f8e0002 */
[----:B------:R-:W5:Y:S01]  /*10110*/  LD.E.128 R52, desc[UR38][R52.64] ;  /* 0x0000002634347980 */ /* 0x000f62000c101d00 */
[----:B------:R-:W-:-:S03]  /*10120*/  SHF.R.S32.HI R0, RZ, 0x1f, R19 ;  /* 0x0000001fff007819 */ /* 0x000fc60000011413 */
[----:B------:R-:W5:Y:S04]  /*10130*/  LD.E.128 R56, desc[UR38][R56.64] ;  /* 0x0000002638387980 */ /* 0x000f68000c101d00 */
[----:B------:R-:W5:Y:S04]  /*10140*/  LD.E.128 R76, desc[UR38][R76.64] ;  /* 0x000000264c4c7980 */ /* 0x000f68000c101d00 */
[----:B------:R-:W5:Y:S04]  /*10150*/  LD.E.128 R72, desc[UR38][R72.64] ;  /* 0x0000002648487980 */ /* 0x000f68000c101d00 */
[----:B------:R-:W5:Y:S04]  /*10160*/  LD.E.128 R64, desc[UR38][R64.64] ;  /* 0x0000002640407980 */ /* 0x000f68000c101d00 */
[----:B------:R-:W5:Y:S01]  /*10170*/  LD.E.128 R60, desc[UR38][R60.64] ;  /* 0x000000263c3c7980 */ /* 0x000f62000c101d00 */
[----:B------:R-:W-:Y:S01]  /*10180*/  IADD3 R3, R3, R21, RZ ;  /* 0x0000001503037210 */ /* 0x000fe20007ffe0ff */
[----:B------:R-:W-:Y:S01]  /*10190*/  IMAD R4, R0, UR8, RZ ;  /* 0x0000000800047c24 */ /* 0x000fe2000f8e02ff */
[C---:B------:R-:W-:Y:S01]  /*101a0*/  ISETP.GE.AND P2, PT, R80.reuse, R23, PT ;  /* 0x000000175000720c */ /* 0x040fe20003f46270 */
[----:B------:R-:W-:Y:S01]  /*101b0*/  @!PT LDS RZ, [RZ] ;  /* 0x00000000fffff984 */ /* 0x000fe20000000800 */
[----:B------:R-:W-:Y:S01]  /*101c0*/  @!PT LDS RZ, [RZ] ;  /* 0x00000000fffff984 */ /* 0x000fe20000000800 */
[----:B------:R-:W-:Y:S01]  /*101d0*/  @!PT LDS RZ, [RZ] ;  /* 0x00000000fffff984 */ /* 0x000fe20000000800 */
[----:B------:R-:W-:Y:S01]  /*101e0*/  @!PT LDS RZ, [RZ] ;  /* 0x00000000fffff984 */ /* 0x000fe20000000800 */
[----:B------:R0:W-:Y:S06]  /*101f0*/  MEMBAR.ALL.CTA ;  /* 0x0000000000007992 */ /* 0x0001ec0000008000 */
[----:B0-----:R-:W0:Y:S01]  /*10200*/  FENCE.VIEW.ASYNC.S ;  /* 0x00000000000073c6 */ /* 0x001e220000000000 */
[----:B------:R-:W-:-:S02]  /*10210*/  VIADD R0, R80, 0x20 ;  /* 0x0000002050007836 */ /* 0x000fc40000000000 */
[C---:B------:R-:W-:Y:S02]  /*10220*/  IMAD R5, R19.reuse, UR9, R4 ;  /* 0x0000000913057c24 */ /* 0x040fe4000f8e0204 */
[----:B------:R-:W-:Y:S01]  /*10230*/  IMAD.WIDE.U32 R2, R19, UR8, R2 ;  /* 0x0000000813027c25 */ /* 0x000fe2000f8e0002 */
[----:B------:R-:W-:Y:S01]  /*10240*/  ULDC.64 UR8, c[0x0][0xa80] ;  /* 0x0002a00000087ab9 */ /* 0x000fe20000000a00 */
[----:B------:R-:W-:Y:S02]  /*10250*/  ISETP.GE.AND P1, PT, R0, R23, PT ;  /* 0x000000170000720c */ /* 0x000fe40003f26270 */
[----:B------:R-:W-:Y:S01]  /*10260*/  IMAD.IADD R3, R3, 0x1, R5 ;  /* 0x0000000103037824 */ /* 0x000fe200078e0205 */
[----:B------:R-:W-:Y:S01]  /*10270*/  LEA R6, P3, R2, UR8, 0x1 ;  /* 0x0000000802067c11 */ /* 0x000fe2000f8608ff */
[----:B------:R-:W-:-:S03]  /*10280*/  VIADD R0, R80, 0x40 ;  /* 0x0000004050007836 */ /* 0x000fc60000000000 */
[----:B------:R-:W-:Y:S01]  /*10290*/  LEA.HI.X R16, R2, UR9, R3, 0x1, P3 ;  /* 0x0000000902107c11 */ /* 0x000fe200098f0c03 */
[----:B0-----:R0:W1:Y:S01]  /*102a0*/  SHFL.IDX PT, R20, R6, RZ, 0x181f ;  /* 0x00181fff06147589 */ /* 0x00106200000e0000 */
[----:B------:R-:W-:-:S03]  /*102b0*/  ISETP.GE.AND P0, PT, R0, R23, PT ;  /* 0x000000170000720c */ /* 0x000fc60003f06270 */
[----:B------:R0:W2:Y:S01]  /*102c0*/  SHFL.IDX PT, R0, R16, RZ, 0x181f ;  /* 0x00181fff10007589 */ /* 0x0000a200000e0000 */
[----:B------:R-:W-:Y:S01]  /*102d0*/  SYNCS.ARRIVE.TRANS64.RED.A1T0 RZ, [UR7], RZ ;  /* 0x000000ffffff79a7 */ /* 0x000fe20008100407 */
        /* <DEDUP_REMOVED lines=18> */
.L_x_2460:
[----:B------:R-:W-:Y:S05]  /*10400*/  BSYNC B1 ;  /* 0x0000000000017941 */ /* 0x000fea0003800000 */
.L_x_2459:
        /* <DEDUP_REMOVED lines=21> */
.L_x_2462:
[----:B------:R-:W-:Y:S05]  /*10560*/  BSYNC B1 ;  /* 0x0000000000017941 */ /* 0x000fea0003800000 */
.L_x_2461:
        /* <DEDUP_REMOVED lines=21> */
.L_x_2464:
[----:B------:R-:W-:Y:S05]  /*106c0*/  BSYNC B1 ;  /* 0x0000000000017941 */ /* 0x000fea0003800000 */
.L_x_2463:
[----:B0-----:R-:W-:Y:S01]  /*106d0*/  VIADD R0, R80, 0x60 ;  /* 0x0000006050007836 */ /* 0x001fe20000000000 */
[----:B--2-4-:R-:W4:Y:S04]  /*106e0*/  SHFL.IDX PT, R16, R16, 0x3, 0x181f ;  /* 0x00781f0010107f89 */ /* 0x014f2800000e0000 */
[----:B------:R-:W-:Y:S01]  /*106f0*/  ISETP.GE.AND P0, PT, R0, R23, PT ;  /* 0x000000170000720c */ /* 0x000fe20003f06270 */
[----:B------:R-:W0:-:S12]  /*10700*/  SHFL.IDX PT, R6, R6, 0x3, 0x181f ;  /* 0x00781f0006067f89 */ /* 0x000e1800000e0000 */
[----:B------:R-:W-:Y:S05]  /*10710*/  @P0 BRA `(.L_x_2465) ;  /* 0x0000000c00ec0947 */ /* 0x000fea0003800000 */
[----:B------:R-:W-:Y:S02]  /*10720*/  ULDC UR4, c[0x0][0xac8] ;  /* 0x0002b20000047ab9 */ /* 0x000fe40000000800 */
[----:B------:R-:W-:Y:S02]  /*10730*/  ISETP.GE.AND P3, PT, R22, UR4, PT ;  /* 0x0000000416007c0c */ /* 0x000fe4000bf66270 */
[----:B------:R-:W-:Y:S02]  /*10740*/  ISETP.GE.AND P4, PT, R218, UR4, PT ;  /* 0x00000004da007c0c */ /* 0x000fe4000bf86270 */
[----:B------:R-:W-:-:S09]  /*10750*/  ISETP.GE.AND P5, PT, R217, UR4, PT ;  /* 0x00000004d9007c0c */ /* 0x000fd2000bfa6270 */
[-C--:B0-----:R-:W-:Y:S02]  /*10760*/  @!P3 LEA R2, P0, R22, R6.reuse, 0x1 ;  /* 0x000000061602b211 */ /* 0x081fe400078008ff */
[-C--:B------:R-:W-:Y:S02]  /*10770*/  @!P4 LEA R4, P1, R218, R6.reuse, 0x1 ;  /* 0x00000006da04c211 */ /* 0x080fe400078208ff */
[C---:B------:R-:W-:Y:S02]  /*10780*/  @!P5 LEA R8, P2, R217.reuse, R6, 0x1 ;  /* 0x00000006d908d211 */ /* 0x040fe400078408ff */
        /* <DEDUP_REMOVED lines=12> */
.L_x_2457:
        /* <DEDUP_REMOVED lines=31> */
[----:B0-----:R-:W-:-:S05]  /*10a40*/  VIADD R8, R8, 0xffffff80 ;  /* 0xffffff8008087836 */ /* 0x001fca0000000000 */
        /* <DEDUP_REMOVED lines=8> */
.L_x_2466:
        /* <DEDUP_REMOVED lines=34> */
[C---:B------:R-:W-:Y:S02]  /*10cf0*/  IADD3 R5, -R2.reuse, RZ, RZ ;  /* 0x000000ff02057210 */ /* 0x040fe40007ffe1ff */
[----:B------:R-:W-:Y:S02]  /*10d00*/  SHF.R.S32.HI R3, RZ, 0x1f, R2 ;  /* 0x0000001fff037819 */ /* 0x000fe40000011402 */
[----:B------:R-:W-:Y:S01]  /*10d10*/  IADD3 R2, P1, R2, UR8, RZ ;  /* 0x0000000802027c10 */ /* 0x000fe2000ff3e0ff */
[----:B------:R-:W-:-:S03]  /*10d20*/  IMAD R5, R9, R5, R4 ;  /* 0x0000000509057224 */ /* 0x000fc600078e0204 */
[----:B------:R-:W-:Y:S01]  /*10d30*/  IADD3.X R3, R3, UR9, R6, P1, !PT ;  /* 0x0000000903037c10 */ /* 0x000fe20008ffe406 */
[----:B------:R-:W-:Y:S01]  /*10d40*/  ULDC.64 UR8, c[0x0][0xb50] ;  /* 0x0002d40000087ab9 */ /* 0x000fe20000000a00 */
        /* <DEDUP_REMOVED lines=9> */
.L_x_2468:
[----:B------:R-:W-:Y:S05]  /*10de0*/  BSYNC B1 ;  /* 0x0000000000017941 */ /* 0x000fea0003800000 */
.L_x_2467:
[----:B0-----:R-:W0:Y:S01]  /*10df0*/  @P0 LDC R3, c[0x0][0xbf0] ;  /* 0x0002fc00ff030b82 */ /* 0x001e220000000800 */
[----:B------:R-:W-:Y:S01]  /*10e00*/  R2UR UR16, R214 ;  /* 0x00000000d61072ca */ /* 0x000fe200000e0000 */
        /* <DEDUP_REMOVED lines=10> */
[----:B------:R-:W-:Y:S01]  /*10eb0*/  SHF.R.S32.HI R18, RZ, 0x1f, R217 ;  /* 0x0000001fff127819 */ /* 0x000fe200000114d9 */
[----:B------:R-:W-:Y:S01]  /*10ec0*/  UIMAD UR4, UR11, UR14, URZ ;  /* 0x0000000e0b0472a4 */ /* 0x000fe2000f8e023f */
[----:B------:R-:W-:Y:S01]  /*10ed0*/  VIADD R6, R2, UR16 ;  /* 0x0000001002067c36 */ /* 0x000fe20008000000 */
[----:B------:R-:W-:Y:S01]  /*10ee0*/  UIMAD.WIDE.U32 UR8, UR17, UR14, UR8 ;  /* 0x0000000e110872a5 */ /* 0x000fe2000f8e0008 */
[----:B------:R-:W-:Y:S01]  /*10ef0*/  SHF.R.S32.HI R19, RZ, 0x1f, R218 ;  /* 0x0000001fff137819 */ /* 0x000fe200000114da */
[----:B------:R-:W-:Y:S01]  /*10f00*/  UIMAD UR4, UR17, UR15, UR4 ;  /* 0x0000000f110472a4 */ /* 0x000fe2000f8e0204 */
[----:B------:R-:W-:Y:S01]  /*10f10*/  @P0 IMAD.HI.U32 R2, R6, R11, RZ ;  /* 0x0000000b06020227 */ /* 0x000fe200078e00ff */
[----:B------:R-:W-:Y:S01]  /*10f20*/  ULDC.64 UR10, c[0x0][0xaf0] ;  /* 0x0002bc00000a7ab9 */ /* 0x000fe20000000a00 */
[----:B------:R-:W-:Y:S01]  /*10f30*/  SHF.R.S32.HI R20, RZ, 0x1f, R22 ;  /* 0x0000001fff147819 */ /* 0x000fe20000011416 */
[----:B------:R-:W-:Y:S01]  /*10f40*/  UIADD3 UR9, UR9, UR4, URZ ;  /* 0x0000000409097290 */ /* 0x000fe2000fffe03f */
[----:B------:R-:W-:Y:S01]  /*10f50*/  IMAD.MOV.U32 R5, RZ, RZ, R6 ;  /* 0x000000ffff057224 */ /* 0x000fe200078e0006 */
        /* <DEDUP_REMOVED lines=28> */
[-C--:B------:R-:W-:Y:S02]  /*11120*/  ISETP.GE.AND P1, PT, R0, R13.reuse, PT ;  /* 0x0000000d0000720c */ /* 0x080fe40003f26270 */
[----:B------:R-:W-:Y:S02]  /*11130*/  IADD3 R0, R6, 0x40, RZ ;  /* 0x0000004006007810 */ /* 0x000fe40007ffe0ff */
[----:B------:R-:W-:Y:S02]  /*11140*/  LEA.HI.X R5, R2, UR9, R3, 0x1, P3 ;  /* 0x0000000902057c11 */ /* 0x000fe400098f0c03 */
[----:B------:R-:W-:Y:S01]  /*11150*/  ISETP.GE.AND P0, PT, R0, R13, PT ;  /* 0x0000000d0000720c */ /* 0x000fe20003f06270 */
[----:B------:R0:W1:Y:S04]  /*11160*/  SHFL.IDX PT, R2, R4, RZ, 0x181f ;  /* 0x00181fff04027589 */ /* 0x00006800000e0000 */
[----:B------:R0:W2:Y:S01]  /*11170*/  SHFL.IDX PT, R0, R5, RZ, 0x181f ;  /* 0x00181fff05007589 */ /* 0x0000a200000e0000 */
[----:B------:R-:W-:Y:S07]  /*11180*/  @P2 BRA `(.L_x_2470) ;  /* 0x0000000000442947 */ /* 0x000fee0003800000 */
        /* <DEDUP_REMOVED lines=17> */
.L_x_2470:
[----:B------:R-:W-:Y:S05]  /*112a0*/  BSYNC B1 ;  /* 0x0000000000017941 */ /* 0x000fea0003800000 */
.L_x_2469:
        /* <DEDUP_REMOVED lines=21> */
.L_x_2472:
[----:B------:R-:W-:Y:S05]  /*11400*/  BSYNC B1 ;  /* 0x0000000000017941 */ /* 0x000fea0003800000 */
.L_x_2471:
        /* <DEDUP_REMOVED lines=21> */
.L_x_2474:
[----:B------:R-:W-:Y:S05]  /*11560*/  BSYNC B1 ;  /* 0x0000000000017941 */ /* 0x000fea0003800000 */
.L_x_2473:
        /* <DEDUP_REMOVED lines=22> */
.L_x_2465:
[----:B------:R-:W-:Y:S05]  /*116d0*/  BSYNC B0 ;  /* 0x0000000000007941 */ /* 0x000fea0003800000 */
.L_x_2456:
[----:B------:R-:W-:Y:S02]  /*116e0*/  ULDC UR4, c[0x0][0xc3c] ;  /* 0x00030f0000047ab9 */ /* 0x000fe40000000800 */
[----:B------:R-:W-:-:S13]  /*116f0*/  ISETP.GE.AND P0, PT, R7, UR4, PT ;  /* 0x0000000407007c0c */ /* 0x000fda000bf06270 */
[----:B------:R-:W-:Y:S05]  /*11700*/  @!P0 BRA `(.L_x_2475) ;  /* 0xfffffef400b48947 */ /* 0x000fea000383ffff */
[----:B------:R-:W-:Y:S05]  /*11710*/  EXIT ;  /* 0x000000000000794d */ /* 0x000fea0003800000 */
.L_x_2414:
        /* <DEDUP_REMOVED lines=16> */
.L_x_2476:
        /* <DEDUP_REMOVED lines=34> */
[----:B------:R-:W-:Y:S01]  /*11a40*/  IMAD.MOV.U32 R3, RZ, RZ, R4 ;  /* 0x000000ffff037224 */ /* 0x000fe200078e0004 */
[----:B-1----:R-:W-:-:S13]  /*11a50*/  ISETP.GT.AND P6, PT, R4, UR6, PT ;  /* 0x0000000604007c0c */ /* 0x002fda000bfc4270 */
[----:B------:R-:W-:Y:S05]  /*11a60*/  @P6 BRA `(.L_x_2478) ;  /* 0x0000000000906947 */ /* 0x000fea0003800000 */
[----:B------:R-:W-:Y:S01]  /*11a70*/  IMAD.MOV.U32 R4, RZ, RZ, R3 ;  /* 0x000000ffff047224 */ /* 0x000fe200078e0003 */
[----:B------:R-:W-:Y:S01]  /*11a80*/  UMOV UR4, URZ ;  /* 0x0000003f00047c82 */ /* 0x000fe20008000000 */
[----:B------:R-:W-:-:S05]  /*11a90*/  ULDC UR5, c[0x0][0xc38] ;  /* 0x00030e0000057ab9 */ /* 0x000fca0000000800 */
.L_x_2482:
        /* <DEDUP_REMOVED lines=12> */
.L_x_2481:
[----:B------:R-:W-:Y:S05]  /*11b60*/  BSYNC B0 ;  /* 0x0000000000007941 */ /* 0x000fea0003800000 */
.L_x_2480:
[----:B0----5:R-:W0:Y:S02]  /*11b70*/  SHFL.UP PT, R2, R0, 0x1, RZ ;  /* 0x0420000000027989 */ /* 0x021e2400000e00ff */
        /* <DEDUP_REMOVED lines=19> */
.L_x_2478:
        /* <DEDUP_REMOVED lines=20> */
.L_x_2483:
[----:B-1----:R-:W-:Y:S02]  /*11df0*/  IMAD.MOV R2, RZ, RZ, -R3 ;  /* 0x000000ffff027224 */ /* 0x002fe400078e0a03 */
[----:B---3--:R-:W-:Y:S02]  /*11e00*/  IMAD R16, R16, UR5, R11 ;  /* 0x0000000510107c24 */ /* 0x008fe4000f8e020b */
[----:B------:R-:W-:Y:S01]  /*11e10*/  IMAD.MOV.U32 R11, RZ, RZ, R2 ;  /* 0x000000ffff0b7224 */ /* 0x000fe200078e0002 */
[----:B------:R-:W-:Y:S02]  /*11e20*/  IABS R2, R4 ;  /* 0x0000000400027213 */ /* 0x000fe40000000000 */
[----:B--2---:R-:W-:Y:S01]  /*11e30*/  IADD3 R9, -R16, UR6, RZ ;  /* 0x0000000610097c10 */ /* 0x004fe2000fffe1ff */
[----:B------:R-:W-:Y:S02]  /*11e40*/  IMAD R11, R11, R12, RZ ;  /* 0x0000000c0b0b7224 */ /* 0x000fe400078e02ff */
[----:B------:R-:W-:Y:S01]  /*11e50*/  IMAD.MOV R8, RZ, RZ, -R2 ;  /* 0x000000ffff087224 */ /* 0x000fe200078e0a02 */
[----:B------:R-:W-:Y:S01]  /*11e60*/  IABS R6, R9 ;  /* 0x0000000900067213 */ /* 0x000fe20000000000 */
[----:B------:R-:W-:-:S04]  /*11e70*/  IMAD.MOV.U32 R2, RZ, RZ, RZ ;  /* 0x000000ffff027224 */ /* 0x000fc800078e00ff */
[----:B------:R-:W-:Y:S01]  /*11e80*/  IMAD.HI.U32 R2, R3, R11, R2 ;  /* 0x0000000b03027227 */ /* 0x000fe200078e0002 */
[----:B------:R-:W-:-:S03]  /*11e90*/  MOV R3, R6 ;  /* 0x0000000600037202 */ /* 0x000fc60000000f00 */
        /* <DEDUP_REMOVED lines=20> */
[-C--:B------:R-:W-:Y:S01]  /*11fe0*/  IABS R8, R13.reuse ;  /* 0x0000000d00087213 */ /* 0x080fe20000000000 */
[----:B------:R-:W-:Y:S01]  /*11ff0*/  IMAD.MOV R18, RZ, RZ, -R13 ;  /* 0x000000ffff127224 */ /* 0x000fe200078e0a0d */
[----:B0-----:R-:W-:Y:S02]  /*12000*/  IABS R10, R13 ;  /* 0x0000000d000a7213 */ /* 0x001fe40000000000 */
[----:B------:R-:W0:Y:S08]  /*12010*/  I2F.RP R6, R8 ;  /* 0x0000000800067306 */ /* 0x000e300000209400 */
[----:B0-----:R-:W0:Y:S02]  /*12020*/  MUFU.RCP R6, R6 ;  /* 0x0000000600067308 */ /* 0x001e240000001000 */
[----:B0-----:R-:W-:-:S06]  /*12030*/  VIADD R3, R6, 0xffffffe ;  /* 0x0ffffffe06037836 */ /* 0x001fcc0000000000 */
[----:B------:R-:W0:Y:S02]  /*12040*/  F2I.FTZ.U32.TRUNC.NTZ R3, R3 ;  /* 0x0000000300037305 */ /* 0x000e24000021f000 */
[----:B0-----:R-:W-:-:S04]  /*12050*/  IMAD.MOV R7, RZ, RZ, -R3 ;  /* 0x000000ffff077224 */ /* 0x001fc800078e0a03 */
        /* <DEDUP_REMOVED lines=20> */
.L_x_2479:
[----:B------:R-:W-:Y:S01]  /*121a0*/  ULDC UR4, c[0x0][0xc3c] ;  /* 0x00030f0000047ab9 */ /* 0x000fe20000000800 */
[----:B------:R-:W-:Y:S02]  /*121b0*/  IMAD.MOV.U32 R17, RZ, RZ, RZ ;  /* 0x000000ffff117224 */ /* 0x000fe400078e00ff */
[----:B------:R-:W-:Y:S02]  /*121c0*/  IMAD.U32 R16, RZ, RZ, UR6 ;  /* 0x00000006ff107e24 */ /* 0x000fe4000f8e00ff */
[----:B------:R-:W-:Y:S02]  /*121d0*/  IMAD.MOV.U32 R18, RZ, RZ, RZ ;  /* 0x000000ffff127224 */ /* 0x000fe400078e00ff */
[----:B------:R-:W-:-:S07]  /*121e0*/  IMAD.U32 R19, RZ, RZ, UR4 ;  /* 0x00000004ff137e24 */ /* 0x000fce000f8e00ff */
.L_x_2484:
[----:B------:R-:W-:-:S13]  /*121f0*/  ISETP.NE.AND P0, PT, R5, RZ, PT ;  /* 0x000000ff0500720c */ /* 0x000fda0003f05270 */
[----:B------:R-:W0:Y:S01]  /*12200*/  @!P0 S2R R3, SR_CgaCtaId ;  /* 0x0000000000038919 */ /* 0x000e220000008800 */
[----:B------:R-:W-:-:S04]  /*12210*/  @!P0 MOV R0, 0x400 ;  /* 0x0000040000008802 */ /* 0x000fc80000000f00 */
[----:B0-----:R-:W-:-:S05]  /*12220*/  @!P0 LEA R0, R3, R0, 0x18 ;  /* 0x0000000003008211 */ /* 0x001fca00078ec0ff */
[----:B------:R1:W-:Y:S01]  /*12230*/  @!P0 STS.128 [R0+0x388d0], R16 ;  /* 0x0388d01000008388 */ /* 0x0003e20000000c00 */
[----:B------:R-:W-:Y:S06]  /*12240*/  BAR.ARV 0x5, 0x180 ;  /* 0x0146000000007b1d */ /* 0x000fec0000002000 */
.L_x_2477:
        /* <DEDUP_REMOVED lines=8> */
[----:B------:R-:W-:Y:S01]  /*122d0*/  BSSY B8, `(.L_x_2485) ;  /* 0x00004b8000087945 */ /* 0x000fe20003800000 */
[----:B------:R-:W-:Y:S01]  /*122e0*/  IMAD.MOV.U32 R28, RZ, RZ, 0x1 ;  /* 0x00000001ff1c7424 */ /* 0x000fe200078e00ff */
[----:B------:R-:W1:Y:S01]  /*122f0*/  S2R R2, SR_TID.X ;  /* 0x0000000000027919 */ /* 0x000e620000002100 */
[----:B------:R-:W-:Y:S01]  /*12300*/  MOV R27, RZ ;  /* 0x000000ff001b7202 */ /* 0x000fe20000000f00 */
[----:B------:R-:W-:Y:S01]  /*12310*/  ULDC UR37, c[0x0][0xc] ;  /* 0x0000030000257ab9 */ /* 0x000fe20000000800 */
[----:B------:R3:W-:Y:S01]  /*12320*/  STL [R1+0x28], RZ ;  /* 0x000028ff01007387 */ /* 0x0007e20000100800 */
[C---:B-1----:R-:W-:Y:S01]  /*12330*/  IMAD.SHL.U32 R33, R2.reuse, 0x8, RZ ;  /* 0x0000000802217824 */ /* 0x042fe200078e00ff */
        /* <DEDUP_REMOVED lines=17> */
.L_x_2550:
        /* <DEDUP_REMOVED lines=8> */
[----:B------:R-:W-:Y:S01]  /*124d0*/  ISETP.NE.AND.EX P0, PT, RZ, UR5, PT, P0 ;  /* 0x00000005ff007c0c */ /* 0x000fe2000bf05300 */
[----:B------:R-:W-:Y:S01]  /*124e0*/  IMAD.MOV.U32 R35, RZ, RZ, RZ ;  /* 0x000000ffff237224 */ /* 0x000fe200078e00ff */
[----:B--2---:R-:W-:-:S11]  /*124f0*/  SHF.R.S32.HI R0, RZ, 0x1f, R29 ;  /* 0x0000001fff007819 */ /* 0x004fd6000001141d */
        /* <DEDUP_REMOVED lines=38> */
.L_x_2486:
        /* <DEDUP_REMOVED lines=9> */
.L_x_2487:
        /* <DEDUP_REMOVED lines=9> */
.L_x_2488:
[----:B------:R-:W3:Y:S01]  /*12880*/  LDL R5, [R1+0x10] ;  /* 0x0000100001057983 */ /* 0x000ee20000100800 */
[----:B-12---:R-:W1:Y:S01]  /*12890*/  LDC R2, c[0x0][0x448] ;  /* 0x00011200ff027b82 */ /* 0x006e620000000800 */
[----:B-----5:R-:W-:Y:S01]  /*128a0*/  IMAD.IADD R0, R0, 0x1, -R30 ;  /* 0x0000000100007824 */ /* 0x020fe200078e0a1e */
[----:B------:R-:W-:Y:S01]  /*128b0*/  LOP3.LUT R23, R23, 0xfffffeff, RZ, 0xc0, !PT ;  /* 0xfffffeff17177812 */ /* 0x000fe200078ec0ff */
[----:B------:R-:W-:Y:S03]  /*128c0*/  BSSY B7, `(.L_x_2489) ;  /* 0x0000397000077945 */ /* 0x000fe60003800000 */
[----:B------:R2:W-:Y:S01]  /*128d0*/  STL [R1+0x4], R0 ;  /* 0x0000040001007387 */ /* 0x0005e20000100800 */
[----:B-1----:R-:W-:Y:S01]  /*128e0*/  ISETP.NE.AND P0, PT, R2, 0x1, PT ;  /* 0x000000010200780c */ /* 0x002fe20003f05270 */
[----:B------:R-:W-:-:S04]  /*128f0*/  IMAD.SHL.U32 R2, R17, 0x80, RZ ;  /* 0x0000008011027824 */ /* 0x000fc800078e00ff */
[----:B------:R-:W-:-:S08]  /*12900*/  VIADD R2, R2, 0x7f ;  /* 0x0000007f02027836 */ /* 0x000fd00000000000 */
[----:B------:R-:W1:Y:S01]  /*12910*/  @P0 LDC R3, c[0x0][0x44c] ;  /* 0x00011300ff030b82 */ /* 0x000e620000000800 */
[----:B------:R-:W-:-:S07]  /*12920*/  @P0 LOP3.LUT R23, R23, 0x100, RZ, 0xfc, !PT ;  /* 0x0000010017170812 */ /* 0x000fce00078efcff */
[----:B0-----:R-:W0:Y:S01]  /*12930*/  @P0 LDC R4, c[0x0][0x450] ;  /* 0x00011400ff040b82 */ /* 0x001e220000000800 */
[----:B-1----:R-:W-:-:S05]  /*12940*/  @P0 IMAD.HI.U32 R3, R2, R3, RZ ;  /* 0x0000000302030227 */ /* 0x002fca00078e00ff */
[----:B0-----:R-:W-:Y:S02]  /*12950*/  @P0 SHF.R.U32.HI R2, RZ, R4, R3 ;  /* 0x00000004ff020219 */ /* 0x001fe40000011603 */
[C---:B---3--:R-:W-:Y:S02]  /*12960*/  IADD3 R3, R0.reuse, 0x50, -R5 ;  /* 0x0000005000037810 */ /* 0x048fe40007ffe805 */
[----:B--2---:R-:W-:-:S03]  /*12970*/  IADD3 R0, R0, 0x4f, RZ ;  /* 0x0000004f00007810 */ /* 0x004fc60007ffe0ff */
[----:B------:R-:W-:Y:S02]  /*12980*/  IMAD.IADD R2, R3, 0x1, R2 ;  /* 0x0000000103027824 */ /* 0x000fe400078e0202 */
[----:B------:R-:W-:-:S04]  /*12990*/  IMAD.HI R0, R0, 0x66666667, RZ ;  /* 0x6666666700007827 */ /* 0x000fc800078e02ff */
[----:B------:R-:W-:Y:S01]  /*129a0*/  IMAD.HI R2, R2, 0x66666667, RZ ;  /* 0x6666666702027827 */ /* 0x000fe200078e02ff */
[----:B------:R-:W-:-:S04]  /*129b0*/  SHF.R.U32.HI R3, RZ, 0x1f, R0 ;  /* 0x0000001fff037819 */ /* 0x000fc80000011600 */
[----:B------:R-:W-:Y:S02]  /*129c0*/  SHF.R.U32.HI R5, RZ, 0x1f, R2 ;  /* 0x0000001fff057819 */ /* 0x000fe40000011602 */
[----:B------:R-:W-:Y:S02]  /*129d0*/  LEA.HI.SX32 R3, R0, R3, 0x1b ;  /* 0x0000000300037211 */ /* 0x000fe400078fdaff */
[----:B------:R-:W-:-:S04]  /*129e0*/  LEA.HI.SX32 R2, R2, R5, 0x1b ;  /* 0x0000000502027211 */ /* 0x000fc800078fdaff */
[----:B------:R-:W-:-:S04]  /*129f0*/  VIMNMX R4, R3, R2, PT ;  /* 0x0000000203047248 */ /* 0x000fc80003fe0100 */
[----:B------:R-:W-:Y:S01]  /*12a00*/  ISETP.GT.AND P0, PT, R4, RZ, PT ;  /* 0x000000ff0400720c */ /* 0x000fe20003f04270 */
[----:B------:R0:W-:-:S12]  /*12a10*/  STL [R1+0x14], R4 ;  /* 0x0000140401007387 */ /* 0x0001d80000100800 */
        /* <DEDUP_REMOVED lines=18> */
.L_x_2490:
        /* <DEDUP_REMOVED lines=20> */
.L_x_2493:
[----:B------:R-:W-:Y:S05]  /*12c80*/  BSYNC B6 ;  /* 0x0000000000067941 */ /* 0x000fea0003800000 */
.L_x_2492:
        /* <DEDUP_REMOVED lines=20> */
.L_x_2496:
        /* <DEDUP_REMOVED lines=15> */
.L_x_2495:
[----:B------:R-:W-:Y:S05]  /*12ec0*/  BSYNC B6 ;  /* 0x0000000000067941 */ /* 0x000fea0003800000 */
.L_x_2494:
[----:B------:R-:W2:Y:S01]  /*12ed0*/  LDL R2, [R1+0x14] ;  /* 0x0000140001027983 */ /* 0x000ea20000100800 */
[----:B------:R-:W-:Y:S01]  /*12ee0*/  ULDC.64 UR4, c[0x0][0x9f8] ;  /* 0x00027e0000047ab9 */ /* 0x000fe20000000a00 */
[----:B------:R-:W0:Y:S01]  /*12ef0*/  LDC R9, c[0x0][0x430] ;  /* 0x00010c00ff097b82 */ /* 0x000e220000000800 */
[----:B------:R-:W-:-:S04]  /*12f00*/  ISETP.NE.U32.AND P0, PT, RZ, UR4, PT ;  /* 0x00000004ff007c0c */ /* 0x000fc8000bf05070 */
[----:B------:R-:W-:-:S13]  /*12f10*/  ISETP.NE.AND.EX P0, PT, RZ, UR5, PT, P0 ;  /* 0x00000005ff007c0c */ /* 0x000fda000bf05300 */
[----:B------:R-:W-:Y:S01]  /*12f20*/  @P0 IADD3 R24, P1, R24, UR4, RZ ;  /* 0x0000000418180c10 */ /* 0x000fe2000ff3e0ff */
[----:B------:R-:W-:-:S03]  /*12f30*/  ULDC UR4, c[0x0][0x2f4] ;  /* 0x0000bd0000047ab9 */ /* 0x000fc60000000800 */
[----:B------:R-:W-:-:S05]  /*12f40*/  @P0 IADD3.X R25, R25, UR5, RZ, P1, !PT ;  /* 0x0000000519190c10 */ /* 0x000fca0008ffe4ff */
[----:B------:R1:W5:Y:S01]  /*12f50*/  @P0 LDG.E R31, desc[UR38][R24.64] ;  /* 0x00000026181f0981 */ /* 0x000362000c1e1900 */
[C---:B------:R-:W-:Y:S01]  /*12f60*/  ISETP.GE.AND P0, PT, R33.reuse, UR4, PT ;  /* 0x0000000421007c0c */ /* 0x040fe2000bf06270 */
[----:B------:R-:W-:Y:S01]  /*12f70*/  UMOV UR5, 0xffffffff ;  /* 0xffffffff00057882 */ /* 0x000fe20000000000 */
[----:B------:R-:W-:Y:S02]  /*12f80*/  LOP3.LUT R20, R33, 0x40, RZ, 0xfc, !PT ;  /* 0x0000004021147812 */ /* 0x000fe400078efcff */
[----:B------:R-:W-:Y:S02]  /*12f90*/  LOP3.LUT R23, R23, 0xffffffef, RZ, 0xc0, !PT ;  /* 0xffffffef17177812 */ /* 0x000fe400078ec0ff */
[----:B------:R-:W-:Y:S02]  /*12fa0*/  ISETP.GE.AND P2, PT, R20, UR4, PT ;  /* 0x0000000414007c0c */ /* 0x000fe4000bf46270 */
[----:B------:R-:W-:-:S05]  /*12fb0*/  ISETP.GE.AND P1, PT, R37, UR4, PT ;  /* 0x0000000425007c0c */ /* 0x000fca000bf26270 */
        /* <DEDUP_REMOVED lines=8> */
[----:B--2---:R-:W-:Y:S01]  /*13040*/  VIADD R26, R2, 0xffffffff ;  /* 0xffffffff021a7836 */ /* 0x004fe20000000000 */
[----:B01----:R-:W-:Y:S06]  /*13050*/  BRA.DIV UR5, `(.L_x_2497) ;  /* 0x0000004605187947 */ /* 0x003fec000b800000 */
.L_x_2567:
[----:B------:R-:W0:Y:S01]  /*13060*/  S2R R0, SR_TID.X ;  /* 0x0000000000007919 */ /* 0x000e220000002100 */
[----:B------:R-:W1:Y:S01]  /*13070*/  S2R R3, SR_TID.X ;  /* 0x0000000000037919 */ /* 0x000e620000002100 */
[----:B0-----:R-:W-:-:S04]  /*13080*/  LOP3.LUT R0, R0, 0x7f, RZ, 0xc0, !PT ;  /* 0x0000007f00007812 */ /* 0x001fc800078ec0ff */
[----:B------:R-:W-:Y:S02]  /*13090*/  SHF.R.U32.HI R2, RZ, 0x3, R0 ;  /* 0x00000003ff027819 */ /* 0x000fe40000011600 */
[----:B------:R-:W2:Y:S01]  /*130a0*/  LDL R0, [R1+0x4] ;  /* 0x0000040001007983 */ /* 0x000ea20000100800 */
[----:B-1----:R-:W-:Y:S01]  /*130b0*/  IMAD.SHL.U32 R8, R3, 0x10, RZ ;  /* 0x0000001003087824 */ /* 0x002fe200078e00ff */
[----:B------:R-:W-:Y:S02]  /*130c0*/  ISETP.NE.AND P1, PT, R9, 0x1, PT ;  /* 0x000000010900780c */ /* 0x000fe40003f25270 */
[----:B-----5:R-:W-:Y:S02]  /*130d0*/  SHF.R.S32.HI R10, RZ, 0x1f, R31 ;  /* 0x0000001fff0a7819 */ /* 0x020fe4000001141f */
[----:B------:R-:W-:Y:S02]  /*130e0*/  LOP3.LUT R8, R2, 0x70, R8, 0xf8, !PT ;  /* 0x0000007002087812 */ /* 0x000fe400078ef808 */
[----:B------:R-:W-:Y:S01]  /*130f0*/  LOP3.LUT R23, R23, 0xffffffbf, RZ, 0xc0, !PT ;  /* 0xffffffbf17177812 */ /* 0x000fe200078ec0ff */
[----:B------:R0:W-:Y:S02]  /*13100*/  STL [R1+0xc], R10 ;  /* 0x00000c0a01007387 */ /* 0x0001e40000100800 */
[----:B------:R-:W-:-:S04]  /*13110*/  IMAD R6, R26, 0x50, R8 ;  /* 0x000000501a067824 */ /* 0x000fc800078e0208 */
[----:B------:R-:W1:Y:S01]  /*13120*/  @P1 LDC R5, c[0x0][0x434] ;  /* 0x00010d00ff051b82 */ /* 0x000e620000000800 */
[----:B------:R-:W-:-:S04]  /*13130*/  @P1 LOP3.LUT R23, R23, 0x40, RZ, 0xfc, !PT ;  /* 0x0000004017171812 */ /* 0x000fc800078efcff */
[----:B------:R-:W-:Y:S02]  /*13140*/  LOP3.LUT R23, R23, 0xffffffdf, RZ, 0xc0, !PT ;  /* 0xffffffdf17177812 */ /* 0x000fe400078ec0ff */
[C---:B--2---:R-:W-:Y:S01]  /*13150*/  ISETP.GE.AND P0, PT, R6.reuse, R0, PT ;  /* 0x000000000600720c */ /* 0x044fe20003f06270 */
[----:B------:R-:W-:Y:S01]  /*13160*/  IMAD.IADD R6, R6, 0x1, R30 ;  /* 0x0000000106067824 */ /* 0x000fe200078e021e */
[----:B------:R-:W2:Y:S02]  /*13170*/  @P1 LDC R0, c[0x0][0x438] ;  /* 0x00010e00ff001b82 */ /* 0x000ea40000000800 */
[----:B------:R-:W-:Y:S01]  /*13180*/  ISETP.GT.U32.OR P0, PT, R8, 0x4f, P0 ;  /* 0x0000004f0800780c */ /* 0x000fe20000704470 */
[----:B-1----:R-:W-:-:S04]  /*13190*/  @P1 IMAD.HI.U32 R4, R6, R5, RZ ;  /* 0x0000000506041227 */ /* 0x002fc800078e00ff */
[----:B------:R-:W-:-:S08]  /*131a0*/  IMAD.MOV.U32 R7, RZ, RZ, R6 ;  /* 0x000000ffff077224 */ /* 0x000fd000078e0006 */
[----:B------:R-:W1:Y:S01]  /*131b0*/  @!P0 LDC.64 R2, c[0x0][0x428] ;  /* 0x00010a00ff028b82 */ /* 0x000e620000000a00 */
[----:B--2---:R-:W-:-:S04]  /*131c0*/  @P1 SHF.R.U32.HI R7, RZ, R0, R4 ;  /* 0x00000000ff071219 */ /* 0x004fc80000011604 */
        /* <DEDUP_REMOVED lines=15> */
[----:B------:R-:W-:Y:S02]  /*132c0*/  ISETP.GT.U32.AND P0, PT, R8, 0x4f, PT ;  /* 0x0000004f0800780c */ /* 0x000fe40003f04070 */
[----:B------:R-:W-:-:S07]  /*132d0*/  SHF.R.S32.HI R30, RZ, 0x1f, R18 ;  /* 0x0000001fff1e7819 */ /* 0x000fce0000011412 */
[----:B------:R-:W-:-:S04]  /*132e0*/  @P2 LOP3.LUT R23, R23, 0x20, RZ, 0xfc, !PT ;  /* 0x0000002017172812 */ /* 0x000fc800078efcff */
[----:B------:R-:W-:-:S04]  /*132f0*/  LOP3.LUT R23, R23, 0xfffffffe, RZ, 0xc0, !PT ;  /* 0xfffffffe17177812 */ /* 0x000fc800078ec0ff */
[----:B------:R-:W-:Y:S01]  /*13300*/  @P0 LOP3.LUT R23, R23, 0x1, RZ, 0xfc, !PT ;  /* 0x0000000117170812 */ /* 0x000fe200078efcff */
[----:B0-----:R-:W-:Y:S06]  /*13310*/  @!P2 BRA `(.L_x_2498) ;  /* 0x000000000004a947 */ /* 0x001fec0003800000 */
[----:B------:R-:W-:Y:S01]  /*13320*/  BPT.TRAP 0x1 ;  /* 0x000000040000795c */ /* 0x000fe20000300000 */
.L_x_2498:
        /* <DEDUP_REMOVED lines=25> */
.L_x_2568:
[----:B------:R-:W-:Y:S05]  /*134c0*/  BSYNC B0 ;  /* 0x0000000000007941 */ /* 0x000fea0003800000 */
.L_x_2499:
        /* <DEDUP_REMOVED lines=76> */
.L_x_2580:
        /* <DEDUP_REMOVED lines=17> */
.L_x_2503:
[----:B------:R-:W-:Y:S05]  /*13aa0*/  BSYNC B0 ;  /* 0x0000000000007941 */ /* 0x000fea0003800000 */
.L_x_2502:
[----:B------:R-:W-:Y:S01]  /*13ab0*/  NOP ;  /* 0x0000000000007918 */ /* 0x000fe20000000000 */
[----:B------:R-:W-:-:S13]  /*13ac0*/  PLOP3.LUT P0, PT, PT, PT, PT, 0x80, 0x0 ;  /* 0x000000000000781c */ /* 0x000fda0003f0f070 */
.L_x_2504:
        /* <DEDUP_REMOVED lines=10> */
.L_x_2505:
        /* <DEDUP_REMOVED lines=16> */
[----:B------:R-:W-:-:S04]  /*13c70*/  IMAD R0, R35, UR5, R0 ;  /* 0x0000000523007c24 */ /* 0x000fc8000f8e0200 */
[----:B------:R-:W-:Y:S01]  /*13c80*/  IMAD.IADD R35, R7, 0x1, R0 ;  /* 0x0000000107237824 */ /* 0x000fe200078e0200 */
[----:B-1----:R-:W-:Y:S06]  /*13c90*/  @!P0 BRA `(.L_x_2507) ;  /* 0x0000000000408947 */ /* 0x002fec0003800000 */
[----:B------:R-:W-:Y:S01]  /*13ca0*/  MOV R2, 0x0 ;  /* 0x0000000000027802 */ /* 0x000fe20000000f00 */
[----:B------:R-:W-:Y:S01]  /*13cb0*/  ULDC.64 UR6, c[0x4][0x138] ;  /* 0x01004e0000067ab9 */ /* 0x000fe20000000a00 */
[----:B------:R-:W-:Y:S01]  /*13cc0*/  ULDC.64 UR8, c[0x4][0x140] ;  /* 0x0100500000087ab9 */ /* 0x000fe20000000a00 */
[----:B------:R-:W-:Y:S01]  /*13cd0*/  ULDC.64 UR4, c[0x4][0xb0] ;  /* 0x01002c0000047ab9 */ /* 0x000fe20000000a00 */
[----:B------:R-:W-:Y:S01]  /*13ce0*/  IMAD.U32 R4, RZ, RZ, UR6 ;  /* 0x00000006ff047e24 */ /* 0x000fe2000f8e00ff */
[----:B--2---:R-:W-:Y:S01]  /*13cf0*/  MOV R8, 0x70 ;  /* 0x0000007000087802 */ /* 0x004fe20000000f00 */
[----:B------:R-:W0:Y:S01]  /*13d00*/  LDC.64 R2, c[0x4][R2] ;  /* 0x0100000002027b82 */ /* 0x000e220000000a00 */
[----:B---3--:R-:W-:Y:S02]  /*13d10*/  IMAD.U32 R5, RZ, RZ, UR7 ;  /* 0x00000007ff057e24 */ /* 0x008fe4000f8e00ff */
        /* <DEDUP_REMOVED lines=8> */
.L_x_2507:
[----:B------:R-:W-:Y:S05]  /*13da0*/  BSYNC B6 ;  /* 0x0000000000067941 */ /* 0x000fea0003800000 */
.L_x_2506:
[----:B------:R-:W4:Y:S01]  /*13db0*/  LDL.LU R2, [R1+0x18] ;  /* 0x0000180001027983 */ /* 0x000f220000300800 */
[----:B------:R-:W-:-:S03]  /*13dc0*/  ULDC.64 UR4, c[0x0][0x2d8] ;  /* 0x0000b60000047ab9 */ /* 0x000fc60000000a00 */
[----:B------:R-:W3:Y:S01]  /*13dd0*/  LDL.LU.64 R20, [R1+0x20] ;  /* 0x0000200001147983 */ /* 0x000ee20000300a00 */
[----:B------:R-:W-:Y:S02]  /*13de0*/  IMAD.MOV.U32 R3, RZ, RZ, R35 ;  /* 0x000000ffff037224 */ /* 0x000fe400078e0023 */
[----:B------:R-:W-:Y:S01]  /*13df0*/  IMAD R0, R30, UR4, RZ ;  /* 0x000000041e007c24 */ /* 0x000fe2000f8e02ff */
[----:B------:R0:W5:Y:S03]  /*13e00*/  LDL R9, [R1+0x10] ;  /* 0x0000100001097983 */ /* 0x0001660000100800 */
[C---:B------:R-:W-:Y:S01]  /*13e10*/  IMAD R0, R18.reuse, UR5, R0 ;  /* 0x0000000512007c24 */ /* 0x040fe2000f8e0200 */
[----:B--2---:R-:W-:Y:S01]  /*13e20*/  LOP3.LUT R8, R33, 0x40, RZ, 0xfc, !PT ;  /* 0x0000004021087812 */ /* 0x004fe200078efcff */
[----:B----4-:R-:W-:Y:S02]  /*13e30*/  IMAD.MOV.U32 R4, RZ, RZ, R2 ;  /* 0x000000ffff047224 */ /* 0x010fe400078e0002 */
[----:B---3--:R-:W-:Y:S01]  /*13e40*/  IMAD.MOV.U32 R2, RZ, RZ, R20 ;  /* 0x000000ffff027224 */ /* 0x008fe200078e0014 */
[----:B------:R-:W1:Y:S01]  /*13e50*/  S2R R21, SR_TID.X ;  /* 0x0000000000157919 */ /* 0x000e620000002100 */
[----:B------:R-:W2:Y:S02]  /*13e60*/  LDC R20, c[0x0][0x448] ;  /* 0x00011200ff147b82 */ /* 0x000ea40000000800 */
[----:B------:R-:W-:Y:S01]  /*13e70*/  IMAD.WIDE.U32 R2, R18, UR4, R2 ;  /* 0x0000000412027c25 */ /* 0x000fe2000f8e0002 */
[----:B------:R-:W-:-:S03]  /*13e80*/  ULDC.64 UR4, c[0x0][0x2e0] ;  /* 0x0000b80000047ab9 */ /* 0x000fc60000000a00 */
[----:B------:R-:W-:Y:S02]  /*13e90*/  IMAD.IADD R3, R3, 0x1, R0 ;  /* 0x0000000103037824 */ /* 0x000fe400078e0200 */
[----:B------:R-:W-:Y:S02]  /*13ea0*/  IMAD R4, R4, UR4, RZ ;  /* 0x0000000404047c24 */ /* 0x000fe4000f8e02ff */
[----:B------:R-:W-:-:S04]  /*13eb0*/  IMAD.WIDE.U32 R2, R29, UR4, R2 ;  /* 0x000000041d027c25 */ /* 0x000fc8000f8e0002 */
[----:B------:R-:W-:Y:S01]  /*13ec0*/  IMAD R4, R29, UR5, R4 ;  /* 0x000000051d047c24 */ /* 0x000fe2000f8e0204 */
[----:B------:R-:W-:Y:S01]  /*13ed0*/  ULDC.64 UR4, c[0x0][0x2d0] ;  /* 0x0000b40000047ab9 */ /* 0x000fe20000000a00 */
[----:B--2---:R-:W-:Y:S02]  /*13ee0*/  ISETP.NE.AND P6, PT, R20, 0x1, PT ;  /* 0x000000011400780c */ /* 0x004fe40003fc5270 */
[----:B------:R-:W2:Y:S01]  /*13ef0*/  S2R R20, SR_TID.X ;  /* 0x0000000000147919 */ /* 0x000ea20000002100 */
[----:B-1----:R-:W-:-:S04]  /*13f00*/  LOP3.LUT R21, R21, 0x7f, RZ, 0xc0, !PT ;  /* 0x0000007f15157812 */ /* 0x002fc800078ec0ff */
[----:B------:R-:W-:-:S06]  /*13f10*/  SHF.R.U32.HI R21, RZ, 0x3, R21 ;  /* 0x00000003ff157819 */ /* 0x000fcc0000011615 */
[----:B------:R-:W1:Y:S08]  /*13f20*/  @P6 LDC R7, c[0x0][0x44c] ;  /* 0x00011300ff076b82 */ /* 0x000e700000000800 */
[----:B------:R-:W3:Y:S01]  /*13f30*/  @P6 LDC R5, c[0x0][0x450] ;  /* 0x00011400ff056b82 */ /* 0x000ee20000000800 */
[----:B--2---:R-:W-:-:S05]  /*13f40*/  IMAD.SHL.U32 R20, R20, 0x10, RZ ;  /* 0x0000001014147824 */ /* 0x004fca00078e00ff */
[----:B------:R-:W-:-:S05]  /*13f50*/  LOP3.LUT R20, R21, 0x70, R20, 0xf8, !PT ;  /* 0x0000007015147812 */ /* 0x000fca00078ef814 */
[----:B------:R-:W-:-:S04]  /*13f60*/  IMAD R6, R17, 0x80, R20 ;  /* 0x0000008011067824 */ /* 0x000fc800078e0214 */
[----:B-1----:R-:W-:-:S04]  /*13f70*/  @P6 IMAD.HI.U32 R7, R6, R7, RZ ;  /* 0x0000000706076227 */ /* 0x002fc800078e00ff */
[----:B------:R-:W-:Y:S01]  /*13f80*/  IMAD.MOV.U32 R0, RZ, RZ, R6 ;  /* 0x000000ffff007224 */ /* 0x000fe200078e0006 */
[----:B---3--:R-:W-:Y:S02]  /*13f90*/  @P6 SHF.R.U32.HI R0, RZ, R5, R7 ;  /* 0x00000005ff006219 */ /* 0x008fe40000011607 */
[----:B------:R-:W1:Y:S01]  /*13fa0*/  LDC R5, c[0x0][0x448] ;  /* 0x00011200ff057b82 */ /* 0x000e620000000800 */
[----:B------:R-:W-:Y:S02]  /*13fb0*/  IMAD.IADD R3, R3, 0x1, R4 ;  /* 0x0000000103037824 */ /* 0x000fe400078e0204 */
[----:B------:R-:W-:Y:S01]  /*13fc0*/  IMAD.MOV R4, RZ, RZ, -R0 ;  /* 0x000000ffff047224 */ /* 0x000fe200078e0a00 */
[----:B------:R-:W2:Y:S01]  /*13fd0*/  S2R R20, SR_TID.X ;  /* 0x0000000000147919 */ /* 0x000ea20000002100 */
[----:B------:R-:W-:-:S04]  /*13fe0*/  IMAD.WIDE.U32 R2, R0, UR4, R2 ;  /* 0x0000000400027c25 */ /* 0x000fc8000f8e0002 */
[----:B-1----:R-:W-:Y:S01]  /*13ff0*/  IMAD R4, R5, R4, R6 ;  /* 0x0000000405047224 */ /* 0x002fe200078e0206 */
[----:B------:R-:W-:-:S05]  /*14000*/  SHF.R.S32.HI R6, RZ, 0x1f, R0 ;  /* 0x0000001fff067819 */ /* 0x000fca0000011400 */
        /* <DEDUP_REMOVED lines=10> */
[----:B------:R-:W-:Y:S01]  /*140b0*/  ULDC UR4, c[0x0][0x2b8] ;  /* 0x0000ae0000047ab9 */ /* 0x000fe20000000800 */
[----:B------:R-:W-:Y:S02]  /*140c0*/  IADD3 R3, R3, R0, RZ ;  /* 0x0000000003037210 */ /* 0x000fe40007ffe0ff */
[----:B--2---:R-:W-:Y:S02]  /*140d0*/  LOP3.LUT R20, R20, 0x7f, RZ, 0xc0, !PT ;  /* 0x0000007f14147812 */ /* 0x004fe400078ec0ff */
[----:B------:R-:W-:Y:S01]  /*140e0*/  LEA.HI.X R0, R2, UR5, R3, 0x1, P0 ;  /* 0x0000000502007c11 */ /* 0x000fe200080f0c03 */
[----:B------:R-:W-:Y:S01]  /*140f0*/  UMOV UR5, 0xffffffff ;  /* 0xffffffff00057882 */ /* 0x000fe20000000000 */
[----:B------:R-:W-:-:S02]  /*14100*/  ISETP.GE.AND P4, PT, R33, UR4, PT ;  /* 0x0000000421007c0c */ /* 0x000fc4000bf86270 */
[----:B------:R-:W-:Y:S02]  /*14110*/  ISETP.GE.AND P3, PT, R8, UR4, PT ;  /* 0x0000000408007c0c */ /* 0x000fe4000bf66270 */
[----:B------:R-:W-:Y:S02]  /*14120*/  ISETP.GE.AND P2, PT, R37, UR4, PT ;  /* 0x0000000425007c0c */ /* 0x000fe4000bf46270 */
[----:B------:R-:W-:Y:S02]  /*14130*/  ISETP.GE.AND P1, PT, R36, UR4, PT ;  /* 0x0000000424007c0c */ /* 0x000fe4000bf26270 */
[----:B------:R-:W-:Y:S01]  /*14140*/  SHF.R.U32.HI R8, RZ, 0x3, R20 ;  /* 0x00000003ff087819 */ /* 0x000fe20000011614 */
[----:B0-----:R-:W-:Y:S10]  /*14150*/  BRA.DIV UR5, `(.L_x_2508) ;  /* 0x0000003a05e47947 */ /* 0x001ff4000b800000 */
[----:B------:R-:W0:Y:S01]  /*14160*/  SHFL.IDX PT, R14, R4, RZ, 0x181f ;  /* 0x00181fff040e7589 */ /* 0x000e2200000e0000 */
[----:B-----5:R-:W-:Y:S02]  /*14170*/  IMAD R5, R9, R5, RZ ;  /* 0x0000000509057224 */ /* 0x020fe400078e02ff */
[----:B------:R-:W-:Y:S01]  /*14180*/  IMAD R17, R17, 0x80, R8 ;  /* 0x0000008011117824 */ /* 0x000fe200078e0208 */
        /* <DEDUP_REMOVED lines=11> */
[----:B------:R-:W-:Y:S01]  /*14240*/  ISETP.GE.AND P0, PT, R6, R5, PT ;  /* 0x000000050600720c */ /* 0x000fe20003f06270 */
[----:B------:R-:W-:-:S02]  /*14250*/  VIADD R6, R17, 0x20 ;  /* 0x0000002011067836 */ /* 0x000fc40000000000 */
[----:B-1----:R-:W1:Y:S10]  /*14260*/  SHFL.IDX PT, R2, R0, 0x1, 0x181f ;  /* 0x00381f0000027f89 */ /* 0x002e7400000e0000 */
[----:B0-----:R-:W-:-:S05]  /*14270*/  @!P0 LEA R14, P5, R33, R14, 0x1 ;  /* 0x0000000e210e8211 */ /* 0x001fca00078a08ff */
[----:B-1----:R-:W-:Y:S02]  /*14280*/  @!P0 IMAD.X R7, RZ, RZ, R2, P5 ;  /* 0x000000ffff078224 */ /* 0x002fe400028e0602 */
[----:B------:R-:W-:Y:S02]  /*14290*/  @!P0 IMAD.MOV.U32 R2, RZ, RZ, R14 ;  /* 0x000000ffff028224 */ /* 0x000fe400078e000e */
[----:B------:R-:W-:Y:S01]  /*142a0*/  @!P0 IMAD.MOV.U32 R3, RZ, RZ, R7 ;  /* 0x000000ffff038224 */ /* 0x000fe200078e0007 */
        /* <DEDUP_REMOVED lines=20> */
[----:B0-----:R-:W-:-:S04]  /*143f0*/  @!P0 LEA R14, P5, R33, R14, 0x1 ;  /* 0x0000000e210e8211 */ /* 0x001fc800078a08ff */
[----:B-1----:R-:W-:Y:S01]  /*14400*/  @!P0 IADD3.X R7, RZ, R2, RZ, P5, !PT ;  /* 0x00000002ff078210 */ /* 0x002fe20002ffe4ff */
[----:B------:R-:W-:Y:S02]  /*14410*/  @!P0 IMAD.MOV.U32 R2, RZ, RZ, R14 ;  /* 0x000000ffff028224 */ /* 0x000fe400078e000e */
[----:B------:R-:W0:Y:S02]  /*14420*/  SHFL.IDX PT, R14, R4, 0x4, 0x181f ;  /* 0x00981f00040e7f89 */ /* 0x000e2400000e0000 */
[----:B------:R-:W-:-:S05]  /*14430*/  @!P0 IMAD.MOV.U32 R3, RZ, RZ, R7 ;  /* 0x000000ffff038224 */ /* 0x000fca00078e0007 */
        /* <DEDUP_REMOVED lines=28> */
[----:B------:R-:W-:-:S03]  /*14600*/  ISETP.GE.AND P0, PT, R6, R5, PT ;  /* 0x000000050600720c */ /* 0x000fc60003f06270 */
[----:B------:R-:W-:Y:S04]  /*14610*/  SHFL.IDX PT, R6, R0, 0x7, 0x181f ;  /* 0x00f81f0000067f89 */ /* 0x000fe800000e0000 */
[----:B-1----:R-:W1:Y:S06]  /*14620*/  SHFL.IDX PT, R2, R0, 0x6, 0x181f ;  /* 0x00d81f0000027f89 */ /* 0x002e6c00000e0000 */
[----:B0-----:R-:W-:-:S05]  /*14630*/  @!P0 LEA R14, P5, R33, R14, 0x1 ;  /* 0x0000000e210e8211 */ /* 0x001fca00078a08ff */
[----:B-1----:R-:W-:Y:S01]  /*14640*/  @!P0 IMAD.X R7, RZ, RZ, R2, P5 ;  /* 0x000000ffff078224 */ /* 0x002fe200028e0602 */
[----:B------:R-:W-:Y:S02]  /*14650*/  @!P0 MOV R2, R14 ;  /* 0x0000000e00028202 */ /* 0x000fe40000000f00 */
[----:B------:R0:W1:Y:S01]  /*14660*/  SHFL.IDX PT, R14, R4, 0x7, 0x181f ;  /* 0x00f81f00040e7f89 */ /* 0x00006200000e0000 */
[----:B------:R-:W-:-:S05]  /*14670*/  @!P0 IMAD.MOV.U32 R3, RZ, RZ, R7 ;  /* 0x000000ffff038224 */ /* 0x000fca00078e0007 */
[----:B------:R0:W-:Y:S04]  /*14680*/  @!P0 LDGSTS.E.BYPASS.LTC128B.128 [R34+0x17400], desc[UR38][R2.64], !P4 ;  /* 0x1740000002228fae */ /* 0x0001e8000e101d66 */
[----:B------:R0:W-:Y:S04]  /*14690*/  @!P0 LDGSTS.E.BYPASS.LTC128B.128 [R34+0x1b400], desc[UR38][R2.64+0x80], !P3 ;  /* 0x1b40008002228fae */ /* 0x0001e8000d901d66 */
[----:B------:R0:W-:Y:S04]  /*146a0*/  @!P0 LDGSTS.E.BYPASS.LTC128B.128 [R34+0x1f400], desc[UR38][R2.64+0x100], !P2 ;  /* 0x1f40010002228fae */ /* 0x0001e8000d101d66 */
[----:B------:R0:W-:Y:S02]  /*146b0*/  @!P0 LDGSTS.E.BYPASS.LTC128B.128 [R34+0x23400], desc[UR38][R2.64+0x180], !P1 ;  /* 0x2340018002228fae */ /* 0x0001e4000c901d66 */
.L_x_2597:
[----:B------:R-:W-:Y:S01]  /*146c0*/  VIADD R0, R17, 0x70 ;  /* 0x0000007011007836 */ /* 0x000fe20000000000 */
[----:B------:R-:W-:Y:S04]  /*146d0*/  BSSY B0, `(.L_x_2509) ;  /* 0x000000c000007945 */ /* 0x000fe80003800000 */
[----:B------:R-:W-:-:S13]  /*146e0*/  ISETP.GE.AND P0, PT, R0, R5, PT ;  /* 0x000000050000720c */ /* 0x000fda0003f06270 */
[----:B------:R-:W-:Y:S05]  /*146f0*/  @P0 BRA `(.L_x_2510) ;  /* 0x0000000000240947 */ /* 0x000fea0003800000 */
[----:B01----:R-:W-:-:S05]  /*14700*/  LEA R2, P0, R33, R14, 0x1 ;  /* 0x0000000e21027211 */ /* 0x003fca00078008ff */
        /* <DEDUP_REMOVED lines=8> */
.L_x_2510:
[----:B------:R-:W-:Y:S05]  /*14790*/  BSYNC B0 ;  /* 0x0000000000007941 */ /* 0x000fea0003800000 */
.L_x_2509:
[----:B------:R-:W-:Y:S01]  /*147a0*/  NOP ;  /* 0x0000000000007918 */ /* 0x000fe20000000000 */
[----:B------:R-:W-:-:S13]  /*147b0*/  PLOP3.LUT P0, PT, PT, PT, PT, 0x80, 0x0 ;  /* 0x000000000000781c */ /* 0x000fda0003f0f070 */
.L_x_2511:
[----:B------:R-:W-:Y:S02]  /*147c0*/  PLOP3.LUT P1, PT, P1, P0, PT, 0xa2, 0x0 ;  /* 0x000000000000781c */ /* 0x000fe40000f21472 */
[----:B------:R-:W-:-:S08]  /*147d0*/  @P0 R2UR P1, UR4, R22 ;  /* 0x00000000160402ca */ /* 0x000fd00000020000 */
[----:B------:R-:W-:-:S05]  /*147e0*/  @P0 PLOP3.LUT P0, PT, P1, PT, PT, 0x80, 0x0 ;  /* 0x000000000000081c */ /* 0x000fca0000f0f070 */
[----:B------:R-:W-:Y:S01]  /*147f0*/  @!P1 SYNCS.ARRIVE.TRANS64.RED.A0T1 RZ, [UR4+0x38800], RZ ;  /* 0x038800ffffff99a7 */ /* 0x000fe20008200404 */
[----:B------:R-:W-:Y:S07]  /*14800*/  @!P1 ARRIVES.LDGSTSBAR.64.TRANSCNT [UR4+0x38800] ;  /* 0x03880000ff0099b0 */ /* 0x000fee0008000a84 */
[----:B------:R-:W-:Y:S05]  /*14810*/  @P0 BRA.U.ANY `(.L_x_2511) ;  /* 0xfffffffd00e80947 */ /* 0x000fea000393ffff */
[----:B0-2---:R-:W2:Y:S02]  /*14820*/  LDL.LU R2, [R1+0x28] ;  /* 0x0000280001027983 */ /* 0x005ea40000300800 */
[----:B--2---:R-:W-:-:S05]  /*14830*/  VIADD R2, R2, 0x1 ;  /* 0x0000000102027836 */ /* 0x004fca0000000000 */
        /* <DEDUP_REMOVED lines=10> */
.L_x_2598:
[----:B------:R-:W-:Y:S05]  /*148e0*/  BSYNC B0 ;  /* 0x0000000000007941 */ /* 0x000fea0003800000 */
.L_x_2512:
[----:B------:R-:W2:Y:S01]  /*148f0*/  LDL R0, [R1+0x14] ;  /* 0x0000140001007983 */ /* 0x000ea20000100800 */
[----:B------:R-:W-:Y:S01]  /*14900*/  BSSY B0, `(.L_x_2514) ;  /* 0x0000115000007945 */ /* 0x000fe20003800000 */
[----:B--2---:R-:W-:-:S13]  /*14910*/  ISETP.GE.AND P0, PT, R0, 0x2, PT ;  /* 0x000000020000780c */ /* 0x004fda0003f06270 */
[----:B------:R-:W-:Y:S05]  /*14920*/  @!P0 BRA `(.L_x_2515) ;  /* 0x0000001000488947 */ /* 0x000fea0003800000 */
[C---:B------:R-:W-:Y:S01]  /*14930*/  LOP3.LUT R2, R33.reuse, 0x40, RZ, 0xfc, !PT ;  /* 0x0000004021027812 */ /* 0x040fe200078efcff */
[----:B------:R-:W-:Y:S01]  /*14940*/  ULDC UR4, c[0x0][0x2f4] ;  /* 0x0000bd0000047ab9 */ /* 0x000fe20000000800 */
[----:B------:R-:W-:Y:S01]  /*14950*/  VIADD R0, R0, 0xfffffffe ;  /* 0xfffffffe00007836 */ /* 0x000fe20000000000 */
[----:B------:R-:W-:Y:S01]  /*14960*/  ISETP.GE.AND P4, PT, R33, UR4, PT ;  /* 0x0000000421007c0c */ /* 0x000fe2000bf86270 */
[----:B------:R-:W-:Y:S01]  /*14970*/  IMAD.MOV.U32 R17, RZ, RZ, R28 ;  /* 0x000000ffff117224 */ /* 0x000fe200078e001c */
[----:B------:R-:W-:Y:S01]  /*14980*/  ISETP.GE.AND P3, PT, R2, UR4, PT ;  /* 0x0000000402007c0c */ /* 0x000fe2000bf66270 */
[----:B------:R-:W-:Y:S01]  /*14990*/  IMAD.MOV.U32 R7, RZ, RZ, R27 ;  /* 0x000000ffff077224 */ /* 0x000fe200078e001b */
[----:B------:R-:W-:Y:S01]  /*149a0*/  ISETP.GE.AND P2, PT, R37, UR4, PT ;  /* 0x0000000425007c0c */ /* 0x000fe2000bf46270 */
[----:B------:R-:W-:Y:S01]  /*149b0*/  IMAD.MOV.U32 R29, RZ, RZ, R26 ;  /* 0x000000ffff1d7224 */ /* 0x000fe200078e001a */
[----:B------:R-:W-:-:S13]  /*149c0*/  ISETP.GE.AND P1, PT, R36, UR4, PT ;  /* 0x0000000424007c0c */ /* 0x000fda000bf26270 */
.L_x_2528:
        /* <DEDUP_REMOVED lines=14> */
[----:B--2---:R-:W-:-:S04]  /*14ab0*/  IMAD R6, R0, 0x50, R6 ;  /* 0x0000005000067824 */ /* 0x004fc800078e0206 */
[----:B------:R-:W-:-:S04]  /*14ac0*/  IMAD.IADD R6, R9, 0x1, R6 ;  /* 0x0000000109067824 */ /* 0x000fc800078e0206 */
[----:B0-----:R-:W-:-:S04]  /*14ad0*/  @P0 IMAD.HI.U32 R3, R6, R3, RZ ;  /* 0x0000000306030227 */ /* 0x001fc800078e00ff */
[----:B------:R-:W-:Y:S01]  /*14ae0*/  IMAD.MOV.U32 R10, RZ, RZ, R6 ;  /* 0x000000ffff0a7224 */ /* 0x000fe200078e0006 */
[----:B-1----:R-:W-:Y:S01]  /*14af0*/  @P0 SHF.R.U32.HI R10, RZ, R2, R3 ;  /* 0x00000002ff0a0219 */ /* 0x002fe20000011603 */
[----:B---3--:R-:W-:Y:S02]  /*14b00*/  @!P6 IMAD R2, R8, R4, RZ ;  /* 0x000000040802e224 */ /* 0x008fe400078e02ff */
[----:B------:R-:W0:Y:S01]  /*14b10*/  @!P6 LDC.64 R8, c[0x0][0x418] ;  /* 0x00010600ff08eb82 */ /* 0x000e220000000a00 */
[----:B------:R-:W-:Y:S01]  /*14b20*/  @!P6 SHF.R.S32.HI R3, RZ, 0x1f, R10 ;  /* 0x0000001fff03e819 */ /* 0x000fe2000001140a */
[----:B------:R-:W-:Y:S01]  /*14b30*/  @!P6 IMAD R5, R31, R5, R2 ;  /* 0x000000051f05e224 */ /* 0x000fe200078e0202 */
[----:B------:R-:W-:-:S05]  /*14b40*/  @!P6 MOV R2, R10 ;  /* 0x0000000a0002e202 */ /* 0x000fca0000000f00 */
        /* <DEDUP_REMOVED lines=19> */
.L_x_2516:
[----:B------:R-:W-:Y:S01]  /*14c80*/  IMAD R6, R27, 0x8, R22 ;  /* 0x000000081b067824 */ /* 0x000fe200078e0216 */
[----:B------:R-:W-:Y:S01]  /*14c90*/  SHF.L.U32 R3, R28, 0x1f, RZ ;  /* 0x0000001f1c037819 */ /* 0x000fe200000006ff */
[----:B------:R-:W-:Y:S03]  /*14ca0*/  BSSY B1, `(.L_x_2517) ;  /* 0x0000003000017945 */ /* 0x000fe60003800000 */
[----:B------:R-:W0:Y:S02]  /*14cb0*/  SYNCS.PHASECHK.TRANS64.TRYWAIT P0, [R6+URZ+0x38840], R3 ;  /* 0x03884003060075a7 */ /* 0x000e24000800017f */
[----:B0-----:R-:W-:Y:S05]  /*14cc0*/  @!P0 BRA `(.L_x_2518) ;  /* 0x0000003800d48947 */ /* 0x001fea0003800000 */
.L_x_2599:
[----:B------:R-:W-:Y:S05]  /*14cd0*/  BSYNC B1 ;  /* 0x0000000000017941 */ /* 0x000fea0003800000 */
.L_x_2517:
        /* <DEDUP_REMOVED lines=69> */
.L_x_2611:
        /* <DEDUP_REMOVED lines=17> */
.L_x_2520:
        /* <DEDUP_REMOVED lines=10> */
.L_x_2521:
[----:B------:R2:W-:Y:S01]  /*152e0*/  SYNCS.ARRIVE.TRANS64.A1T0 RZ, [R6+URZ+0x38830], RZ ;  /* 0x038830ff06ff79a7 */ /* 0x0005e2000810003f */
[----:B------:R-:W-:Y:S05]  /*152f0*/  @!P6 BRA `(.L_x_2522) ;  /* 0x000000000004e947 */ /* 0x000fea0003800000 */
[----:B------:R-:W-:Y:S01]  /*15300*/  BPT.TRAP 0x1 ;  /* 0x000000040000795c */ /* 0x000fe20000300000 */
.L_x_2522:
[----:B-1----:R-:W-:Y:S01]  /*15310*/  SHF.L.U32 R2, R17, 0x1f, RZ ;  /* 0x0000001f11027819 */ /* 0x002fe200000006ff */
[----:B--2---:R-:W-:Y:S01]  /*15320*/  IMAD R6, R7, 0x8, R22 ;  /* 0x0000000807067824 */ /* 0x004fe200078e0216 */
[----:B------:R-:W-:Y:S03]  /*15330*/  BSSY B1, `(.L_x_2523) ;  /* 0x0000003000017945 */ /* 0x000fe60003800000 */
[----:B------:R-:W1:Y:S02]  /*15340*/  SYNCS.PHASECHK.TRANS64.TRYWAIT P0, [R6+URZ+0x38860], R2 ;  /* 0x03886002060075a7 */ /* 0x000e64000800017f */
[----:B-1----:R-:W-:Y:S05]  /*15350*/  @!P0 BRA `(.L_x_2524) ;  /* 0x0000003c00088947 */ /* 0x002fea0003800000 */
.L_x_2612:
[----:B------:R-:W-:Y:S05]  /*15360*/  BSYNC B1 ;  /* 0x0000000000017941 */ /* 0x000fea0003800000 */
.L_x_2523:
        /* <DEDUP_REMOVED lines=60> */
.L_x_2624:
        /* <DEDUP_REMOVED lines=33> */
.L_x_2526:
        /* <DEDUP_REMOVED lines=10> */
.L_x_2527:
[C---:B------:R-:W-:Y:S01]  /*159e0*/  ISETP.GT.AND P0, PT, R26.reuse, RZ, PT ;  /* 0x000000ff1a00720c */ /* 0x040fe20003f04270 */
[----:B------:R2:W-:Y:S01]  /*159f0*/  SYNCS.ARRIVE.TRANS64.A1T0 RZ, [R6+URZ+0x38850], RZ ;  /* 0x038850ff06ff79a7 */ /* 0x0005e2000810003f */
[----:B------:R-:W-:Y:S02]  /*15a00*/  VIADD R0, R26, 0xffffffff ;  /* 0xffffffff1a007836 */ /* 0x000fe40000000000 */
[----:B------:R-:W-:Y:S02]  /*15a10*/  IMAD.MOV.U32 R17, RZ, RZ, R28 ;  /* 0x000000ffff117224 */ /* 0x000fe400078e001c */
[----:B------:R-:W-:Y:S02]  /*15a20*/  IMAD.MOV.U32 R7, RZ, RZ, R27 ;  /* 0x000000ffff077224 */ /* 0x000fe400078e001b */
[----:B------:R-:W-:-:S05]  /*15a30*/  IMAD.MOV.U32 R29, RZ, RZ, R26 ;  /* 0x000000ffff1d7224 */ /* 0x000fca00078e001a */
[----:B--2---:R-:W-:Y:S05]  /*15a40*/  @P0 BRA `(.L_x_2528) ;  /* 0xffffffec00e00947 */ /* 0x004fea000383ffff */
.L_x_2515:
[----:B------:R-:W-:Y:S05]  /*15a50*/  BSYNC B0 ;  /* 0x0000000000007941 */ /* 0x000fea0003800000 */
.L_x_2514:
        /* <DEDUP_REMOVED lines=17> */
.L_x_2530:
[----:B------:R-:W-:Y:S05]  /*15b70*/  BSYNC B0 ;  /* 0x0000000000007941 */ /* 0x000fea0003800000 */
.L_x_2529:
[----:B------:R-:W-:-:S13]  /*15b80*/  LOP3.LUT P0, RZ, R23, 0x20, RZ, 0xc0, !PT ;  /* 0x0000002017ff7812 */ /* 0x000fda000780c0ff */
[----:B------:R-:W-:Y:S05]  /*15b90*/  @!P0 BRA `(.L_x_2531) ;  /* 0x0000000000048947 */ /* 0x000fea0003800000 */
[----:B------:R-:W-:Y:S01]  /*15ba0*/  BPT.TRAP 0x1 ;  /* 0x000000040000795c */ /* 0x000fe20000300000 */
.L_x_2531:
[----:B------:R-:W2:Y:S01]  /*15bb0*/  LDL.LU R0, [R1+0x4] ;  /* 0x0000040001007983 */ /* 0x000ea20000300800 */
[----:B------:R-:W-:Y:S01]  /*15bc0*/  IMAD R4, R27, 0x8, R22 ;  /* 0x000000081b047824 */ /* 0x000fe200078e0216 */
[----:B0-----:R-:W-:Y:S01]  /*15bd0*/  SHF.L.U32 R3, R28, 0x1f, RZ ;  /* 0x0000001f1c037819 */ /* 0x001fe200000006ff */
[----:B------:R-:W-:Y:S03]  /*15be0*/  BSSY B0, `(.L_x_2532) ;  /* 0x0000004000007945 */ /* 0x000fe60003800000 */
[----:B------:R-:W0:Y:S01]  /*15bf0*/  SYNCS.PHASECHK.TRANS64.TRYWAIT P0, [R4+URZ+0x38860], R3 ;  /* 0x03886003040075a7 */ /* 0x000e22000800017f */
[----:B--2---:R-:W-:Y:S01]  /*15c00*/  IMAD R5, R26, -0x50, R0 ;  /* 0xffffffb01a057824 */ /* 0x004fe200078e0200 */
[----:B0-----:R-:W-:Y:S06]  /*15c10*/  @!P0 BRA `(.L_x_2533) ;  /* 0x0000003800c48947 */ /* 0x001fec0003800000 */
.L_x_2625:
[----:B------:R-:W-:Y:S05]  /*15c20*/  BSYNC B0 ;  /* 0x0000000000007941 */ /* 0x000fea0003800000 */
.L_x_2532:
[----:B------:R-:W2:Y:S01]  /*15c30*/  S2R R0, SR_TID.X ;  /* 0x0000000000007919 */ /* 0x000ea20000002100 */
[----:B------:R-:W-:Y:S01]  /*15c40*/  UMOV UR4, 0xffffffff ;  /* 0xffffffff00047882 */ /* 0x000fe20000000000 */
[----:B------:R-:W-:Y:S01]  /*15c50*/  IMAD R7, R27, 0x5000, R32 ;  /* 0x000050001b077824 */ /* 0x000fe200078e0220 */
[----:B--2---:R-:W-:-:S04]  /*15c60*/  LOP3.LUT R0, R0, 0x7f, RZ, 0xc0, !PT ;  /* 0x0000007f00007812 */ /* 0x004fc800078ec0ff */
        /* <DEDUP_REMOVED lines=38> */
[----:B------:R-:W0:Y:S02]  /*15ed0*/  SHFL.IDX PT, R14, R24, 0x3, 0x181f ;  /* 0x00781f00180e7f89 */ /* 0x000e2400000e0000 */
        /* <DEDUP_REMOVED lines=12> */
[----:B------:R0:W3:Y:S02]  /*15fa0*/  SHFL.IDX PT, R14, R24, 0x4, 0x181f ;  /* 0x00981f00180e7f89 */ /* 0x0000e400000e0000 */
        /* <DEDUP_REMOVED lines=9> */
.L_x_2637:
        /* <DEDUP_REMOVED lines=15> */
.L_x_2535:
        /* <DEDUP_REMOVED lines=10> */
.L_x_2536:
[----:B------:R1:W-:Y:S01]  /*161d0*/  SYNCS.ARRIVE.TRANS64.A1T0 RZ, [R4+URZ+0x38850], RZ ;  /* 0x038850ff04ff79a7 */ /* 0x0003e2000810003f */
[----:B------:R-:W-:-:S05]  /*161e0*/  VIADD R27, R27, 0x1 ;  /* 0x000000011b1b7836 */ /* 0x000fca0000000000 */
[----:B------:R-:W-:-:S04]  /*161f0*/  ISETP.NE.AND P0, PT, R27, 0x2, PT ;  /* 0x000000021b00780c */ /* 0x000fc80003f05270 */
[----:B0-----:R-:W-:Y:S02]  /*16200*/  SEL R3, RZ, 0x1, P0 ;  /* 0x00000001ff037807 */ /* 0x001fe40000000000 */
[----:B------:R-:W-:Y:S02]  /*16210*/  SEL R27, R27, RZ, P0 ;  /* 0x000000ff1b1b7207 */ /* 0x000fe40000000000 */
[----:B-1----:R-:W-:-:S07]  /*16220*/  LOP3.LUT R28, R28, R3, RZ, 0x3c, !PT ;  /* 0x000000031c1c7212 */ /* 0x002fce00078e3cff */
.L_x_2491:
[----:B------:R-:W-:Y:S05]  /*16230*/  BSYNC B7 ;  /* 0x0000000000077941 */ /* 0x000fea0003800000 */
.L_x_2489:
        /* <DEDUP_REMOVED lines=8> */
[----:B------:R0:W1:Y:S01]  /*162c0*/  LDS.128 R16, [R22+0x388d0] ;  /* 0x0388d00016107984 */ /* 0x0000620000000c00 */
[----:B------:R-:W-:Y:S06]  /*162d0*/  BAR.ARV 0x4, 0x180 ;  /* 0x0106000000007b1d */ /* 0x000fec0000002000 */
[----:B------:R-:W-:Y:S05]  /*162e0*/  BRA `(.L_x_2538) ;  /* 0x0000000800cc7947 */ /* 0x000fea0003800000 */
.L_x_2537:
[----:B------:R-:W0:Y:S01]  /*162f0*/  S2R R0, SR_TID.X ;  /* 0x0000000000007919 */ /* 0x000e220000002100 */
[----:B------:R-:W-:Y:S01]  /*16300*/  UMOV UR4, 0xffffffff ;  /* 0xffffffff00047882 */ /* 0x000fe20000000000 */
[----:B0-----:R-:W-:-:S04]  /*16310*/  LOP3.LUT R8, R0, 0x1f, RZ, 0xc0, !PT ;  /* 0x0000001f00087812 */ /* 0x001fc800078ec0ff */
[----:B------:R-:W-:Y:S01]  /*16320*/  ISETP.NE.AND P0, PT, R8, 0x1f, PT ;  /* 0x0000001f0800780c */ /* 0x000fe20003f05270 */
[----:B------:R-:W-:-:S12]  /*16330*/  BRA.DIV UR4, `(.L_x_2539) ;  /* 0x0000003e04187947 */ /* 0x000fd8000b800000 */
[----:B------:R-:W-:Y:S01]  /*16340*/  IMAD.IADD R5, R19, 0x1, R8 ;  /* 0x0000000113057824 */ /* 0x000fe200078e0208 */
[----:B------:R-:W-:-:S04]  /*16350*/  ULDC UR4, c[0x0][0xc3c] ;  /* 0x00030f0000047ab9 */ /* 0x000fc80000000800 */
[----:B------:R-:W-:-:S13]  /*16360*/  ISETP.GE.OR P1, PT, R5, UR4, !P0 ;  /* 0x0000000405007c0c */ /* 0x000fda000c726670 */
[----:B------:R-:W0:Y:S02]  /*16370*/  @!P1 LDC.64 R2, c[0x0][0xc80] ;  /* 0x00032000ff029b82 */ /* 0x000e240000000a00 */
[----:B0-----:R-:W-:-:S06]  /*16380*/  @!P1 IMAD.WIDE R2, R5, 0x4, R2 ;  /* 0x0000000405029825 */ /* 0x001fcc00078e0202 */
        /* <DEDUP_REMOVED lines=26> */
.L_x_2647:
[----:B------:R-:W-:Y:S02]  /*16530*/  ULDC UR4, c[0x0][0xc38] ;  /* 0x00030e0000047ab9 */ /* 0x000fe40000000800 */
[----:B------:R-:W-:-:S04]  /*16540*/  IMAD.U32 R7, RZ, RZ, UR4 ;  /* 0x00000004ff077e24 */ /* 0x000fc8000f8e00ff */
[----:B-1----:R-:W-:-:S05]  /*16550*/  IMAD R14, R14, R7, RZ ;  /* 0x000000070e0e7224 */ /* 0x002fca00078e02ff */
[----:B------:R-:W-:-:S04]  /*16560*/  IADD3 R9, R4, R14, RZ ;  /* 0x0000000e04097210 */ /* 0x000fc80007ffe0ff */
[----:B------:R-:W-:-:S13]  /*16570*/  ISETP.GT.AND P6, PT, R9, R0, PT ;  /* 0x000000000900720c */ /* 0x000fda0003fc4270 */
[----:B------:R-:W-:Y:S05]  /*16580*/  @P6 BRA `(.L_x_2540) ;  /* 0x00000000009c6947 */ /* 0x000fea0003800000 */
.L_x_2545:
[----:B------:R-:W1:Y:S01]  /*16590*/  LDC R2, c[0x0][0xc3c] ;  /* 0x00030f00ff027b82 */ /* 0x000e620000000800 */
[----:B------:R-:W-:-:S05]  /*165a0*/  VIADD R19, R19, 0x1f ;  /* 0x0000001f13137836 */ /* 0x000fca0000000000 */
[----:B-1----:R-:W-:-:S13]  /*165b0*/  ISETP.GE.AND P6, PT, R19, R2, PT ;  /* 0x000000021300720c */ /* 0x002fda0003fc6270 */
[----:B------:R-:W-:Y:S05]  /*165c0*/  @P6 BRA `(.L_x_2541) ;  /* 0x0000000400d06947 */ /* 0x000fea0003800000 */
[----:B------:R-:W1:Y:S01]  /*165d0*/  S2R R3, SR_TID.X ;  /* 0x0000000000037919 */ /* 0x000e620000002100 */
[----:B------:R-:W-:Y:S01]  /*165e0*/  BSSY B0, `(.L_x_2542) ;  /* 0x0000009000007945 */ /* 0x000fe20003800000 */
[----:B------:R-:W-:Y:S01]  /*165f0*/  IMAD.MOV.U32 R5, RZ, RZ, RZ ;  /* 0x000000ffff057224 */ /* 0x000fe200078e00ff */
[----:B-1----:R-:W-:-:S05]  /*16600*/  LOP3.LUT R3, R3, 0x1f, RZ, 0xc0, !PT ;  /* 0x0000001f03037812 */ /* 0x002fca00078ec0ff */
[----:B------:R-:W-:-:S05]  /*16610*/  IMAD.IADD R7, R19, 0x1, R3 ;  /* 0x0000000113077824 */ /* 0x000fca00078e0203 */
[----:B------:R-:W-:-:S13]  /*16620*/  ISETP.GE.OR P6, PT, R7, R2, !P0 ;  /* 0x000000020700720c */ /* 0x000fda00047c6670 */
[----:B------:R-:W-:Y:S05]  /*16630*/  @P6 BRA `(.L_x_2543) ;  /* 0x00000000000c6947 */ /* 0x000fea0003800000 */
[----:B------:R-:W1:Y:S02]  /*16640*/  LDC.64 R2, c[0x0][0xc80] ;  /* 0x00032000ff027b82 */ /* 0x000e640000000a00 */
[----:B-1----:R-:W-:-:S05]  /*16650*/  IMAD.WIDE R2, R7, 0x4, R2 ;  /* 0x0000000407027825 */ /* 0x002fca00078e0202 */
[----:B------:R1:W5:Y:S02]  /*16660*/  LDG.E R5, desc[UR38][R2.64] ;  /* 0x0000002602057981 */ /* 0x000364000c1e1900 */
.L_x_2543:
[----:B------:R-:W-:Y:S05]  /*16670*/  BSYNC B0 ;  /* 0x0000000000007941 */ /* 0x000fea0003800000 */
.L_x_2542:
[----:B------:R-:W-:-:S03]  /*16680*/  UMOV UR4, 0xffffffff ;  /* 0xffffffff00047882 */ /* 0x000fc60000000000 */
[----:B------:R-:W-:Y:S05]  /*16690*/  BRA.DIV UR4, `(.L_x_2544) ;  /* 0x0000003e04647947 */ /* 0x000fea000b800000 */
[----:B-----5:R-:W2:Y:S02]  /*166a0*/  SHFL.UP PT, R14, R5, 0x1, RZ ;  /* 0x04200000050e7989 */ /* 0x020ea400000e00ff */
        /* <DEDUP_REMOVED lines=13> */
[----:B0-----:R-:W-:-:S05]  /*16780*/  IMAD.IADD R6, R4, 0x1, R7 ;  /* 0x0000000104067824 */ /* 0x001fca00078e0207 */
[----:B------:R0:W1:Y:S02]  /*16790*/  SHFL.IDX PT, R14, R6, 0x1f, 0x1f ;  /* 0x03e01f00060e7f89 */ /* 0x00006400000e0000 */
.L_x_2655:
[----:B------:R-:W-:Y:S02]  /*167a0*/  ULDC UR4, c[0x0][0xc38] ;  /* 0x00030e0000047ab9 */ /* 0x000fe40000000800 */
[----:B------:R-:W-:-:S04]  /*167b0*/  IMAD.U32 R7, RZ, RZ, UR4 ;  /* 0x00000004ff077e24 */ /* 0x000fc8000f8e00ff */
[----:B-1----:R-:W-:-:S04]  /*167c0*/  IMAD R14, R14, R7, RZ ;  /* 0x000000070e0e7224 */ /* 0x002fc800078e02ff */
[----:B------:R-:W-:-:S05]  /*167d0*/  IMAD.IADD R9, R14, 0x1, R9 ;  /* 0x000000010e097824 */ /* 0x000fca00078e0209 */
[----:B------:R-:W-:-:S13]  /*167e0*/  ISETP.GT.AND P6, PT, R9, R0, PT ;  /* 0x000000000900720c */ /* 0x000fda0003fc4270 */
[----:B------:R-:W-:Y:S05]  /*167f0*/  @!P6 BRA `(.L_x_2545) ;  /* 0xfffffffc0064e947 */ /* 0x000fea000383ffff */
.L_x_2540:
        /* <DEDUP_REMOVED lines=8> */
.L_x_2659:
[----:B------:R-:W-:Y:S01]  /*16880*/  ISETP.NE.AND P0, PT, R2, RZ, PT ;  /* 0x000000ff0200720c */ /* 0x000fe20003f05270 */
[----:B------:R-:W-:-:S12]  /*16890*/  IMAD.MOV.U32 R14, RZ, RZ, RZ ;  /* 0x000000ffff0e7224 */ /* 0x000fd800078e00ff */
[----:B------:R-:W-:Y:S05]  /*168a0*/  @!P0 BRA `(.L_x_2547) ;  /* 0x0000000000108947 */ /* 0x000fea0003800000 */
[----:B------:R-:W-:Y:S01]  /*168b0*/  UMOV UR4, 0xffffffff ;  /* 0xffffffff00047882 */ /* 0x000fe20000000000 */
[----:B------:R-:W-:Y:S02]  /*168c0*/  IADD3 R12, R4, -0x1, RZ ;  /* 0xffffffff040c7810 */ /* 0x000fe40007ffe0ff */
[----:B------:R-:W-:Y:S05]  /*168d0*/  BRA.DIV UR4, `(.L_x_2548) ;  /* 0x0000003e04d87947 */ /* 0x000fea000b800000 */
[----:B------:R3:W4:Y:S02]  /*168e0*/  SHFL.IDX PT, R14, R6, R12, 0x1f ;  /* 0x00001f0c060e7589 */ /* 0x00072400000e0000 */
.L_x_2547:
[----:B------:R-:W5:Y:S01]  /*168f0*/  LDC.64 R2, c[0x0][0xc90] ;  /* 0x00032400ff027b82 */ /* 0x000f620000000a00 */
[----:B------:R-:W-:-:S04]  /*16900*/  IMAD.IADD R19, R4, 0x1, R19 ;  /* 0x0000000104137824 */ /* 0x000fc800078e0213 */
[----:B-----5:R-:W-:-:S05]  /*16910*/  IMAD.WIDE R2, R19, 0x4, R2 ;  /* 0x0000000413027825 */ /* 0x020fca00078e0202 */
[----:B0--3--:R0:W1:Y:S01]  /*16920*/  LDG.E R6, desc[UR38][R2.64] ;  /* 0x0000002602067981 */ /* 0x009062000c1e1900 */
[----:B----4-:R-:W-:Y:S02]  /*16930*/  IMAD R16, R14, R7, R16 ;  /* 0x000000070e107224 */ /* 0x010fe400078e0210 */
[----:B0-----:R-:W-:Y:S02]  /*16940*/  IMAD.MOV.U32 R2, RZ, RZ, RZ ;  /* 0x000000ffff027224 */ /* 0x001fe400078e00ff */
[----:B-12---:R-:W-:-:S05]  /*16950*/  IMAD R4, R5, R6, RZ ;  /* 0x0000000605047224 */ /* 0x006fca00078e02ff */
        /* <DEDUP_REMOVED lines=24> */
[----:B------:R-:W-:Y:S01]  /*16ae0*/  IMAD R0, R6, R2, RZ ;  /* 0x0000000206007224 */ /* 0x000fe200078e02ff */
[----:B------:R-:W-:-:S03]  /*16af0*/  IADD3 R2, -R2, RZ, RZ ;  /* 0x000000ff02027210 */ /* 0x000fc60007ffe1ff */
        /* <DEDUP_REMOVED lines=33> */
.L_x_2541:
[----:B------:R-:W-:Y:S01]  /*16d10*/  UMOV UR4, URZ ;  /* 0x0000003f00047c82 */ /* 0x000fe20008000000 */
[----:B------:R-:W-:Y:S01]  /*16d20*/  UMOV UR5, URZ ;  /* 0x0000003f00057c82 */ /* 0x000fe20008000000 */
[----:B------:R-:W-:Y:S01]  /*16d30*/  ULDC UR6, c[0x0][0xc3c] ;  /* 0x00030f0000067ab9 */ /* 0x000fe20000000800 */
[----:B------:R-:W-:Y:S01]  /*16d40*/  IMAD.MOV.U32 R16, RZ, RZ, R0 ;  /* 0x000000ffff107224 */ /* 0x000fe200078e0000 */
[----:B------:R-:W-:Y:S01]  /*16d50*/  MOV R18, UR5 ;  /* 0x0000000500127c02 */ /* 0x000fe20008000f00 */
[----:B------:R-:W-:Y:S02]  /*16d60*/  IMAD.U32 R17, RZ, RZ, UR4 ;  /* 0x00000004ff117e24 */ /* 0x000fe4000f8e00ff */
[----:B------:R-:W-:-:S07]  /*16d70*/  IMAD.U32 R19, RZ, RZ, UR6 ;  /* 0x00000006ff137e24 */ /* 0x000fce000f8e00ff */
.L_x_2549:
[----:B------:R-:W1:Y:S01]  /*16d80*/  S2R R0, SR_TID.X ;  /* 0x0000000000007919 */ /* 0x000e620000002100 */
        /* <DEDUP_REMOVED lines=9> */
.L_x_2538:
[----:B------:R-:W-:Y:S02]  /*16e20*/  ULDC UR4, c[0x0][0xc3c] ;  /* 0x00030f0000047ab9 */ /* 0x000fe40000000800 */
[----:B-1----:R-:W-:-:S13]  /*16e30*/  ISETP.GE.AND P0, PT, R19, UR4, PT ;  /* 0x0000000413007c0c */ /* 0x002fda000bf06270 */
[----:B------:R-:W-:Y:S05]  /*16e40*/  @!P0 BRA `(.L_x_2550) ;  /* 0xffffffb400808947 */ /* 0x000fea000383ffff */
[----:B------:R-:W-:Y:S05]  /*16e50*/  BSYNC B8 ;  /* 0x0000000000087941 */ /* 0x000fea0003800000 */
.L_x_2485:
[----:B-1----:R-:W3:Y:S01]  /*16e60*/  LDL.LU R0, [R1+0x28] ;  /* 0x0000280001007983 */ /* 0x002ee20000300800 */
[----:B------:R-:W-:Y:S01]  /*16e70*/  BSSY B0, `(.L_x_2551) ;  /* 0x000000b000007945 */ /* 0x000fe20003800000 */
[----:B------:R-:W1:Y:S01]  /*16e80*/  S2R R5, SR_CgaCtaId ;  /* 0x0000000000057919 */ /* 0x000e620000008800 */
[----:B---3--:R-:W-:-:S05]  /*16e90*/  VIADD R0, R0, 0x1 ;  /* 0x0000000100007836 */ /* 0x008fca0000000000 */
        /* <DEDUP_REMOVED lines=8> */
.L_x_2662:
[----:B------:R-:W-:Y:S05]  /*16f20*/  BSYNC B0 ;  /* 0x0000000000007941 */ /* 0x000fea0003800000 */
.L_x_2551:
[----:B------:R-:W-:-:S03]  /*16f30*/  UMOV UR4, 0xffffffff ;  /* 0xffffffff00047882 */ /* 0x000fc60000000000 */
[----:B------:R-:W-:Y:S05]  /*16f40*/  BRA.DIV UR4, `(.L_x_2553) ;  /* 0x0000003a04747947 */ /* 0x000fea000b800000 */
[----:B-1----:R-:W1:Y:S02]  /*16f50*/  S2R R0, SR_TID.X ;  /* 0x0000000000007919 */ /* 0x002e640000002100 */
[----:B-1----:R-:W-:-:S04]  /*16f60*/  SHF.R.U32.HI R0, RZ, 0x5, R0 ;  /* 0x00000005ff007819 */ /* 0x002fc80000011600 */
[----:B------:R-:W-:-:S05]  /*16f70*/  LOP3.LUT R0, R0, 0x3, RZ, 0xc0, !PT ;  /* 0x0000000300007812 */ /* 0x000fca00078ec0ff */
[----:B------:R1:W3:Y:S02]  /*16f80*/  SHFL.IDX PT, R14, R0, RZ, 0x1f ;  /* 0x00001fff000e7589 */ /* 0x0002e400000e0000 */
.L_x_2665:
[----:B---3--:R-:W-:Y:S01]  /*16f90*/  ISETP.NE.AND P0, PT, R14, RZ, PT ;  /* 0x000000ff0e00720c */ /* 0x008fe20003f05270 */
[----:B------:R-:W-:-:S12]  /*16fa0*/  BSSY B0, `(.L_x_2554) ;  /* 0x0000026000007945 */ /* 0x000fd80003800000 */
[----:B------:R-:W-:Y:S05]  /*16fb0*/  @P0 BRA `(.L_x_2555) ;  /* 0x0000000000900947 */ /* 0x000fea0003800000 */
[----:B------:R-:W-:-:S03]  /*16fc0*/  UMOV UR4, 0xffffffff ;  /* 0xffffffff00047882 */ /* 0x000fc60000000000 */
[----:B------:R-:W-:Y:S05]  /*16fd0*/  BRA.DIV UR4, `(.L_x_2556) ;  /* 0x0000003a04847947 */ /* 0x000fea000b800000 */
[----:B------:R-:W-:-:S13]  /*16fe0*/  ELECT P6, URZ, PT ;  /* 0x00000000003f782f */ /* 0x000fda00038c0000 */
.L_x_2668:
[----:B------:R-:W-:Y:S05]  /*16ff0*/  @!P6 BRA `(.L_x_2555) ;  /* 0x000000000080e947 */ /* 0x000fea0003800000 */
[----:B-1----:R-:W3:Y:S02]  /*17000*/  LDL R0, [R1+0x2c] ;  /* 0x00002c0001007983 */ /* 0x002ee40000100800 */
[----:B---3--:R-:W-:-:S13]  /*17010*/  R2UR UR4, R0 ;  /* 0x00000000000472ca */ /* 0x008fda00000e0000 */
[----:B------:R-:W-:-:S06]  /*17020*/  ULOP3.LUT UR4, UR4, 0x2, URZ, 0xfc, !UPT ;  /* 0x0000000204047892 */ /* 0x000fcc000f8efc3f */
[----:B------:R-:W-:-:S05]  /*17030*/  IMAD.U32 R0, RZ, RZ, UR4 ;  /* 0x00000004ff007e24 */ /* 0x000fca000f8e00ff */
[----:B------:R-:W-:-:S13]  /*17040*/  ISETP.NE.AND P0, PT, R0, 0x3, PT ;  /* 0x000000030000780c */ /* 0x000fda0003f05270 */
[----:B------:R-:W-:Y:S05]  /*17050*/  @!P0 BRA `(.L_x_2557) ;  /* 0x0000000000048947 */ /* 0x000fea0003800000 */
[----:B------:R-:W-:Y:S01]  /*17060*/  BPT.TRAP 0x1 ;  /* 0x000000040000795c */ /* 0x000fe20000300000 */
.L_x_2557:
[C---:B------:R-:W-:Y:S01]  /*17070*/  IMAD R5, R27.reuse, 0x8, R4 ;  /* 0x000000081b057824 */ /* 0x040fe200078e0204 */
[----:B------:R-:W-:Y:S01]  /*17080*/  SHF.L.U32 R0, R28, 0x1f, RZ ;  /* 0x0000001f1c007819 */ /* 0x000fe200000006ff */
[----:B------:R-:W-:-:S03]  /*17090*/  VIADD R27, R27, 0x1 ;  /* 0x000000011b1b7836 */ /* 0x000fc60000000000 */
[----:B------:R-:W1:Y:S02]  /*170a0*/  SYNCS.PHASECHK.TRANS64.TRYWAIT P1, [R5+URZ+0x38840], R0 ;  /* 0x03884000050075a7 */ /* 0x000e64000802017f */
[----:B------:R-:W-:-:S04]  /*170b0*/  ISETP.NE.AND P2, PT, R27, 0x2, PT ;  /* 0x000000021b00780c */ /* 0x000fc80003f45270 */
[----:B------:R-:W-:Y:S01]  /*170c0*/  SEL R3, RZ, 0x1, P2 ;  /* 0x00000001ff037807 */ /* 0x000fe20001000000 */
[----:B-1----:R-:W-:Y:S08]  /*170d0*/  @!P1 BRA `(.L_x_2558) ;  /* 0x0000003800649947 */ /* 0x002ff00003800000 */
.L_x_2669:
[----:B------:R-:W-:Y:S02]  /*170e0*/  SEL R27, R27, RZ, P2 ;  /* 0x000000ff1b1b7207 */ /* 0x000fe40001000000 */
[----:B------:R-:W-:Y:S01]  /*170f0*/  LOP3.LUT R2, R28, R3, RZ, 0x3c, !PT ;  /* 0x000000031c027212 */ /* 0x000fe200078e3cff */
[----:B------:R-:W-:Y:S06]  /*17100*/  @!P0 BRA `(.L_x_2559) ;  /* 0x0000000000048947 */ /* 0x000fec0003800000 */
[----:B------:R-:W-:Y:S01]  /*17110*/  BPT.TRAP 0x1 ;  /* 0x000000040000795c */ /* 0x000fe20000300000 */
.L_x_2559:
[----:B------:R-:W-:Y:S01]  /*17120*/  IMAD R27, R27, 0x8, R4 ;  /* 0x000000081b1b7824 */ /* 0x000fe200078e0204 */
[----:B------:R-:W-:-:S04]  /*17130*/  SHF.L.U32 R2, R2, 0x1f, RZ ;  /* 0x0000001f02027819 */ /* 0x000fc800000006ff */
[----:B------:R-:W3:Y:S02]  /*17140*/  SYNCS.PHASECHK.TRANS64.TRYWAIT P1, [R27+URZ+0x38840], R2 ;  /* 0x038840021b0075a7 */ /* 0x000ee4000802017f */
[----:B---3--:R-:W-:Y:S05]  /*17150*/  @!P1 BRA `(.L_x_2560) ;  /* 0x0000003800589947 */ /* 0x008fea0003800000 */
.L_x_2670:
[----:B------:R-:W-:Y:S05]  /*17160*/  @!P0 BRA `(.L_x_2561) ;  /* 0x0000000000048947 */ /* 0x000fea0003800000 */
[----:B------:R-:W-:Y:S01]  /*17170*/  BPT.TRAP 0x1 ;  /* 0x000000040000795c */ /* 0x000fe20000300000 */
.L_x_2561:
[----:B------:R-:W4:Y:S02]  /*17180*/  SYNCS.PHASECHK.TRANS64.TRYWAIT P1, [R5+URZ+0x38860], R0 ;  /* 0x03886000050075a7 */ /* 0x000f24000802017f */
[----:B----4-:R-:W-:Y:S05]  /*17190*/  @!P1 BRA `(.L_x_2562) ;  /* 0x00000038005c9947 */ /* 0x010fea0003800000 */
.L_x_2671:
[----:B------:R-:W-:Y:S05]  /*171a0*/  @!P0 BRA `(.L_x_2563) ;  /* 0x0000000000048947 */ /* 0x000fea0003800000 */
[----:B------:R-:W-:Y:S01]  /*171b0*/  BPT.TRAP 0x1 ;  /* 0x000000040000795c */ /* 0x000fe20000300000 */
.L_x_2563:
[----:B------:R0:W0:Y:S02]  /*171c0*/  SYNCS.PHASECHK.TRANS64.TRYWAIT P0, [R27+URZ+0x38860], R2 ;  /* 0x038860021b0075a7 */ /* 0x000024000800017f */
[----:B0-----:R-:W-:Y:S05]  /*171d0*/  @!P0 NANOSLEEP.SYNCS 0x989680 ;  /* 0x009896800000895d */ /* 0x001fea0003900000 */
[----:B------:R-:W0:Y:S02]  /*171e0*/  @!P0 SYNCS.PHASECHK.TRANS64 P0, [R27+URZ+0x38860], R2 ;  /* 0x038860021b0085a7 */ /* 0x000e24000800007f */
[----:B0-----:R-:W-:Y:S05]  /*171f0*/  @!P0 BRA `(.L_x_2563) ;  /* 0xfffffffc00f08947 */ /* 0x001fea000383ffff */
.L_x_2555:
[----:B------:R-:W-:Y:S05]  /*17200*/  BSYNC B0 ;  /* 0x0000000000007941 */ /* 0x000fea0003800000 */
.L_x_2554:
[----:B------:R-:W-:Y:S05]  /*17210*/  EXIT ;  /* 0x000000000000794d */ /* 0x000fea0003800000 */
.L_x_2421:
[----:B------:R-:W-:-:S13]  /*17220*/  R2UR UR4, R16 ;  /* 0x00000000100472ca */ /* 0x000fda00000e0000 */
[----:B0-----:R-:W-:-:S04]  /*17230*/  IMAD.U32 R3, RZ, RZ, UR4 ;  /* 0x00000004ff037e24 */ /* 0x001fc8000f8e00ff */
[----:B------:R0:W1:Y:S03]  /*17240*/  SYNCS.PHASECHK.TRANS64.TRYWAIT P1, [R3+URZ+0x38800], R0 ;  /* 0x03880000030075a7 */ /* 0x000066000802017f */
[----:B-1----:R-:W-:Y:S05]  /*17250*/  @!P1 NANOSLEEP.SYNCS 0x989680 ;  /* 0x009896800000995d */ /* 0x002fea0003900000 */
[----:B------:R-:W1:Y:S02]  /*17260*/  @!P1 SYNCS.PHASECHK.TRANS64 P1, [R3+URZ+0x38800], R0 ;  /* 0x03880000030095a7 */ /* 0x000e64000802007f */
[----:B-1----:R-:W-:Y:S05]  /*17270*/  @!P1 BRA `(.L_x_2421) ;  /* 0xfffffffc00e89947 */ /* 0x002fea000383ffff */
[----:B------:R-:W-:Y:S05]  /*17280*/  BRA `(.L_x_2564) ;  /* 0xfffffea800507947 */ /* 0x000fea000383ffff */
.L_x_2425:
[----:B-1----:R1:W2:Y:S02]  /*17290*/  SYNCS.PHASECHK.TRANS64.TRYWAIT P1, [R0+URZ+0x38830], R3 ;  /* 0x03883003000075a7 */ /* 0x0022a4000802017f */
[----:B--2---:R-:W-:Y:S05]  /*172a0*/  @!P1 NANOSLEEP.SYNCS 0x989680 ;  /* 0x009896800000995d */ /* 0x004fea0003900000 */
[----:B------:R-:W2:Y:S02]  /*172b0*/  @!P1 SYNCS.PHASECHK.TRANS64 P1, [R0+URZ+0x38830], R3 ;  /* 0x03883003000095a7 */ /* 0x000ea4000802007f */
[----:B--2---:R-:W-:Y:S05]  /*172c0*/  @!P1 BRA `(.L_x_2425) ;  /* 0xfffffffc00f09947 */ /* 0x004fea000383ffff */
[----:B------:R-:W-:Y:S05]  /*172d0*/  BRA `(.L_x_2424) ;  /* 0xfffffea800747947 */ /* 0x000fea000383ffff */
.L_x_2431:
[----:B-1----:R-:W-:-:S04]  /*172e0*/  IMAD.U32 R4, RZ, RZ, UR61 ;  /* 0x0000003dff047e24 */ /* 0x002fc8000f8e00ff */
[----:B------:R1:W2:Y:S03]  /*172f0*/  SYNCS.PHASECHK.TRANS64.TRYWAIT P1, [R4+URZ+0x38830], R3 ;  /* 0x03883003040075a7 */ /* 0x0002a6000802017f */
[----:B--2---:R-:W-:Y:S05]  /*17300*/  @!P1 NANOSLEEP.SYNCS 0x989680 ;  /* 0x009896800000995d */ /* 0x004fea0003900000 */
[----:B------:R-:W2:Y:S02]  /*17310*/  @!P1 SYNCS.PHASECHK.TRANS64 P1, [R4+URZ+0x38830], R3 ;  /* 0x03883003040095a7 */ /* 0x000ea4000802007f */
[----:B--2---:R-:W-:Y:S05]  /*17320*/  @!P1 BRA `(.L_x_2431) ;  /* 0xfffffffc00ec9947 */ /* 0x004fea000383ffff */
[----:B------:R-:W-:Y:S05]  /*17330*/  BRA `(.L_x_2430) ;  /* 0xfffffee400d47947 */ /* 0x000fea000383ffff */
.L_x_2435:
[----:B---3--:R-:W-:-:S04]  /*17340*/  IMAD.U32 R2, RZ, RZ, UR4 ;  /* 0x00000004ff027e24 */ /* 0x008fc8000f8e00ff */
[----:B------:R3:W4:Y:S03]  /*17350*/  SYNCS.PHASECHK.TRANS64.TRYWAIT P1, [R2+URZ+0x38850], R0 ;  /* 0x03885000020075a7 */ /* 0x000726000802017f */
[----:B----4-:R-:W-:Y:S05]  /*17360*/  @!P1 NANOSLEEP.SYNCS 0x989680 ;  /* 0x009896800000995d */ /* 0x010fea0003900000 */
[----:B------:R-:W4:Y:S02]  /*17370*/  @!P1 SYNCS.PHASECHK.TRANS64 P1, [R2+URZ+0x38850], R0 ;  /* 0x03885000020095a7 */ /* 0x000f24000802007f */
[----:B----4-:R-:W-:Y:S05]  /*17380*/  @!P1 BRA `(.L_x_2435) ;  /* 0xfffffffc00ec9947 */ /* 0x010fea000383ffff */
[----:B------:R-:W-:Y:S05]  /*17390*/  BRA `(.L_x_2434) ;  /* 0xffffff0c00287947 */ /* 0x000fea000383ffff */
.L_x_2443:
[----:B-1----:R-:W-:-:S04]  /*173a0*/  IMAD.U32 R4, RZ, RZ, UR4 ;  /* 0x00000004ff047e24 */ /* 0x002fc8000f8e00ff */
[----:B------:R1:W2:Y:S03]  /*173b0*/  SYNCS.PHASECHK.TRANS64.TRYWAIT P1, [R4+URZ+0x38830], R3 ;  /* 0x03883003040075a7 */ /* 0x0002a6000802017f */
[----:B--2---:R-:W-:Y:S05]  /*173c0*/  @!P1 NANOSLEEP.SYNCS 0x989680 ;  /* 0x009896800000995d */ /* 0x004fea0003900000 */
[----:B------:R-:W2:Y:S02]  /*173d0*/  @!P1 SYNCS.PHASECHK.TRANS64 P1, [R4+URZ+0x38830], R3 ;  /* 0x03883003040095a7 */ /* 0x000ea4000802007f */
[----:B--2---:R-:W-:Y:S05]  /*173e0*/  @!P1 BRA `(.L_x_2443) ;  /* 0xfffffffc00ec9947 */ /* 0x004fea000383ffff */
[----:B------:R-:W-:Y:S05]  /*173f0*/  BRA `(.L_x_2442) ;  /* 0xffffff24001c7947 */ /* 0x000fea000383ffff */
.L_x_2447:
[----:B---3--:R-:W-:-:S04]  /*17400*/  IMAD.U32 R2, RZ, RZ, UR4 ;  /* 0x00000004ff027e24 */ /* 0x008fc8000f8e00ff */
[----:B------:R3:W4:Y:S03]  /*17410*/  SYNCS.PHASECHK.TRANS64.TRYWAIT P1, [R2+URZ+0x38850], R0 ;  /* 0x03885000020075a7 */ /* 0x000726000802017f */
[----:B----4-:R-:W-:Y:S05]  /*17420*/  @!P1 NANOSLEEP.SYNCS 0x989680 ;  /* 0x009896800000995d */ /* 0x010fea0003900000 */
[----:B------:R-:W4:Y:S02]  /*17430*/  @!P1 SYNCS.PHASECHK.TRANS64 P1, [R2+URZ+0x38850], R0 ;  /* 0x03885000020095a7 */ /* 0x000f24000802007f */
[----:B----4-:R-:W-:Y:S05]  /*17440*/  @!P1 BRA `(.L_x_2447) ;  /* 0xfffffffc00ec9947 */ /* 0x010fea000383ffff */
[----:B------:R-:W-:Y:S05]  /*17450*/  BRA `(.L_x_2446) ;  /* 0xffffff4c00687947 */ /* 0x000fea000383ffff */
.L_x_2454:
[----:B-1----:R-:W-:-:S04]  /*17460*/  MOV R7, UR8 ;  /* 0x0000000800077c02 */ /* 0x002fc80008000f00 */
[----:B------:R1:W2:Y:S03]  /*17470*/  SYNCS.PHASECHK.TRANS64.TRYWAIT P1, [R7+URZ+0x38850], R0 ;  /* 0x03885000070075a7 */ /* 0x0002a6000802017f */
[----:B--2---:R-:W-:Y:S05]  /*17480*/  @!P1 NANOSLEEP.SYNCS 0x989680 ;  /* 0x009896800000995d */ /* 0x004fea0003900000 */
[----:B------:R-:W2:Y:S02]  /*17490*/  @!P1 SYNCS.PHASECHK.TRANS64 P1, [R7+URZ+0x38850], R0 ;  /* 0x03885000070095a7 */ /* 0x000ea4000802007f */
[----:B--2---:R-:W-:Y:S05]  /*174a0*/  @!P1 BRA `(.L_x_2454) ;  /* 0xfffffffc00ec9947 */ /* 0x004fea000383ffff */
[----:B------:R-:W-:Y:S05]  /*174b0*/  BRA `(.L_x_2453) ;  /* 0xffffff64007c7947 */ /* 0x000fea000383ffff */
.L_x_2497:
[----:B------:R-:W0:Y:S01]  /*174c0*/  S2R R2, SR_TID.X ;  /* 0x0000000000027919 */ /* 0x000e220000002100 */
[----:B------:R-:W-:Y:S01]  /*174d0*/  BSSY B0, `(.L_x_2565) ;  /* 0x000000a000007945 */ /* 0x000fe20003800000 */
        /* <DEDUP_REMOVED lines=9> */
.L_x_2566:
[----:B------:R-:W-:Y:S05]  /*17570*/  BSYNC B0 ;  /* 0x0000000000007941 */ /* 0x000fea0003800000 */
.L_x_2565:
[----:B------:R-:W-:Y:S05]  /*17580*/  BRA `(.L_x_2567) ;  /* 0xffffffb800b47947 */ /* 0x000fea000383ffff */
.L_x_2500:
[----:B0-----:R0:W1:Y:S02]  /*17590*/  SYNCS.PHASECHK.TRANS64.TRYWAIT P0, [R5+URZ+0x38840], R2 ;  /* 0x03884002050075a7 */ /* 0x001064000800017f */
[----:B-1----:R-:W-:Y:S05]  /*175a0*/  @!P0 NANOSLEEP.SYNCS 0x989680 ;  /* 0x009896800000895d */ /* 0x002fea0003900000 */
[----:B------:R-:W1:Y:S02]  /*175b0*/  @!P0 SYNCS.PHASECHK.TRANS64 P0, [R5+URZ+0x38840], R2 ;  /* 0x03884002050085a7 */ /* 0x000e64000800007f */
[----:B-1----:R-:W-:Y:S05]  /*175c0*/  @!P0 BRA `(.L_x_2500) ;  /* 0xfffffffc00f08947 */ /* 0x002fea000383ffff */
[----:B------:R-:W-:Y:S05]  /*175d0*/  BRA `(.L_x_2568) ;  /* 0xffffffbc00b87947 */ /* 0x000fea000383ffff */
.L_x_2501:
        /* <DEDUP_REMOVED lines=8> */
.L_x_2570:
[----:B------:R-:W-:Y:S05]  /*17660*/  BSYNC B0 ;  /* 0x0000000000007941 */ /* 0x000fea0003800000 */
.L_x_2569:
[----:B------:R-:W-:Y:S01]  /*17670*/  IMAD.MOV.U32 R13, RZ, RZ, R0 ;  /* 0x000000ffff0d7224 */ /* 0x000fe200078e0000 */
[----:B------:R-:W-:Y:S01]  /*17680*/  MOV R15, 0xffffffff ;  /* 0xffffffff000f7802 */ /* 0x000fe20000000f00 */
[----:B------:R-:W-:Y:S01]  /*17690*/  IMAD.MOV.U32 R12, RZ, RZ, RZ ;  /* 0x000000ffff0c7224 */ /* 0x000fe200078e00ff */
[C---:B------:R-:W-:Y:S01]  /*176a0*/  LOP3.LUT P5, RZ, R23.reuse, 0x10, RZ, 0xc0, !PT ;  /* 0x0000001017ff7812 */ /* 0x040fe200078ac0ff */
[----:B------:R-:W-:Y:S01]  /*176b0*/  IMAD.MOV.U32 R11, RZ, RZ, 0x181f ;  /* 0x0000181fff0b7424 */ /* 0x000fe200078e00ff */
[C---:B------:R-:W-:Y:S01]  /*176c0*/  LOP3.LUT P4, RZ, R23.reuse, 0x8, RZ, 0xc0, !PT ;  /* 0x0000000817ff7812 */ /* 0x040fe2000788c0ff */
[----:B------:R-:W-:Y:S01]  /*176d0*/  IMAD.MOV.U32 R2, RZ, RZ, R14 ;  /* 0x000000ffff027224 */ /* 0x000fe200078e000e */
[----:B------:R-:W-:Y:S01]  /*176e0*/  LOP3.LUT P3, RZ, R23, 0x4, RZ, 0xc0, !PT ;  /* 0x0000000417ff7812 */ /* 0x000fe2000786c0ff */
[----:B------:R-:W-:-:S12]  /*176f0*/  @P0 IMAD R9, R7, 0x2, R22 ;  /* 0x0000000207090824 */ /* 0x000fd800078e0216 */
[----:B------:R-:W-:Y:S05]  /*17700*/  WARPSYNC.COLLECTIVE R15, `(.L_x_2571) ;  /* 0x000000000f087348 */ /* 0x000fea0003c00000 */
[----:B------:R0:W1:Y:S02]  /*17710*/  SHFL.IDX P6, R14, R13, R12, R11 ;  /* 0x0000000c0d0e7389 */ /* 0x00006400000c000b */
[----:B01----:R-:W-:Y:S01]  /*17720*/  ENDCOLLECTIVE ;  /* 0x000000000000791b */ /* 0x003fe20003800000 */
.L_x_2571:
[----:B------:R-:W-:Y:S01]  /*17730*/  LOP3.LUT P2, RZ, R23, 0x2, RZ, 0xc0, !PT ;  /* 0x0000000217ff7812 */ /* 0x000fe2000784c0ff */
[----:B------:R-:W-:Y:S02]  /*17740*/  IMAD.MOV.U32 R13, RZ, RZ, R6 ;  /* 0x000000ffff0d7224 */ /* 0x000fe400078e0006 */
[----:B------:R-:W-:Y:S02]  /*17750*/  IMAD.MOV.U32 R12, RZ, RZ, 0x1 ;  /* 0x00000001ff0c7424 */ /* 0x000fe400078e00ff */
[----:B------:R-:W-:-:S08]  /*17760*/  IMAD.MOV.U32 R3, RZ, RZ, R14 ;  /* 0x000000ffff037224 */ /* 0x000fd000078e000e */
[----:B------:R-:W-:Y:S05]  /*17770*/  WARPSYNC.COLLECTIVE R15, `(.L_x_2572) ;  /* 0x000000000f087348 */ /* 0x000fea0003c00000 */
[----:B------:R0:W1:Y:S02]  /*17780*/  SHFL.IDX P6, R14, R13, R12, R11 ;  /* 0x0000000c0d0e7389 */ /* 0x00006400000c000b */
[----:B01----:R-:W-:Y:S01]  /*17790*/  ENDCOLLECTIVE ;  /* 0x000000000000791b */ /* 0x003fe20003800000 */
.L_x_2572:
        /* <DEDUP_REMOVED lines=10> */
.L_x_2573:
        /* <DEDUP_REMOVED lines=14> */
.L_x_2574:
        /* <DEDUP_REMOVED lines=11> */
[----:B------:R0:W-:Y:S01]  /*179d0*/  @P0 LDGSTS.E.BYPASS.LTC128B.128 [R21+0x2c400], desc[UR38][R2.64+0x180], !P2 ;  /* 0x2c40018002150fae */ /* 0x0001e2000d101d66 */
[----:B------:R-:W-:-:S13]  /*179e0*/  ISETP.GE.AND P0, PT, R4, 0x21, PT ;  /* 0x000000210400780c */ /* 0x000fda0003f06270 */
[----:B0-----:R-:W-:Y:S05]  /*179f0*/  WARPSYNC.COLLECTIVE R15, `(.L_x_2575) ;  /* 0x000000000f087348 */ /* 0x001fea0003c00000 */
[----:B------:R1:W2:Y:S02]  /*17a00*/  SHFL.IDX P6, R14, R13, R12, R11 ;  /* 0x0000000c0d0e7389 */ /* 0x0002a400000c000b */
[----:B012---:R-:W-:Y:S01]  /*17a10*/  ENDCOLLECTIVE ;  /* 0x000000000000791b */ /* 0x007fe20003800000 */
.L_x_2575:
[----:B------:R-:W-:Y:S02]  /*17a20*/  @P0 IMAD R9, R7, 0x2, R22 ;  /* 0x0000000207090824 */ /* 0x000fe400078e0216 */
[----:B------:R-:W-:Y:S02]  /*17a30*/  IMAD.MOV.U32 R13, RZ, RZ, R6 ;  /* 0x000000ffff0d7224 */ /* 0x000fe400078e0006 */
[----:B------:R-:W-:Y:S02]  /*17a40*/  IMAD.MOV.U32 R12, RZ, RZ, 0x3 ;  /* 0x00000003ff0c7424 */ /* 0x000fe400078e00ff */
[----:B------:R-:W-:-:S07]  /*17a50*/  IMAD.MOV.U32 R2, RZ, RZ, R14 ;  /* 0x000000ffff027224 */ /* 0x000fce00078e000e */
[----:B------:R-:W-:Y:S05]  /*17a60*/  WARPSYNC.COLLECTIVE R15, `(.L_x_2576) ;  /* 0x000000000f087348 */ /* 0x000fea0003c00000 */
[----:B------:R0:W1:Y:S02]  /*17a70*/  SHFL.IDX P6, R14, R13, R12, R11 ;  /* 0x0000000c0d0e7389 */ /* 0x00006400000c000b */
[----:B01----:R-:W-:Y:S01]  /*17a80*/  ENDCOLLECTIVE ;  /* 0x000000000000791b */ /* 0x003fe20003800000 */
.L_x_2576:
        /* <DEDUP_REMOVED lines=15> */
.L_x_2577:
[----:B------:R-:W-:Y:S02]  /*17b80*/  @P0 IMAD R21, R7, 0x2, R22 ;  /* 0x0000000207150824 */ /* 0x000fe400078e0216 */
[----:B------:R-:W-:Y:S01]  /*17b90*/  IMAD.MOV.U32 R13, RZ, RZ, R6 ;  /* 0x000000ffff0d7224 */ /* 0x000fe200078e0006 */
[----:B------:R-:W-:Y:S01]  /*17ba0*/  MOV R12, 0x4 ;  /* 0x00000004000c7802 */ /* 0x000fe20000000f00 */
[----:B------:R-:W-:-:S07]  /*17bb0*/  IMAD.MOV.U32 R2, RZ, RZ, R14 ;  /* 0x000000ffff027224 */ /* 0x000fce00078e000e */
[----:B------:R-:W-:Y:S05]  /*17bc0*/  WARPSYNC.COLLECTIVE R15, `(.L_x_2578) ;  /* 0x000000000f087348 */ /* 0x000fea0003c00000 */
[----:B------:R0:W1:Y:S02]  /*17bd0*/  SHFL.IDX P6, R14, R13, R12, R11 ;  /* 0x0000000c0d0e7389 */ /* 0x00006400000c000b */
[----:B01----:R-:W-:Y:S01]  /*17be0*/  ENDCOLLECTIVE ;  /* 0x000000000000791b */ /* 0x003fe20003800000 */
.L_x_2578:
        /* <DEDUP_REMOVED lines=14> */
.L_x_2579:
[----:B------:R-:W-:Y:S01]  /*17cd0*/  IMAD.MOV.U32 R0, RZ, RZ, R14 ;  /* 0x000000ffff007224 */ /* 0x000fe200078e000e */
[----:B------:R-:W-:Y:S06]  /*17ce0*/  BRA `(.L_x_2580) ;  /* 0xffffffbc00287947 */ /* 0x000fec000383ffff */
.L_x_2508:
[----:B------:R-:W-:Y:S02]  /*17cf0*/  IMAD.MOV.U32 R13, RZ, RZ, R0 ;  /* 0x000000ffff0d7224 */ /* 0x000fe400078e0000 */
[----:B------:R-:W-:Y:S02]  /*17d00*/  IMAD.MOV.U32 R12, RZ, RZ, RZ ;  /* 0x000000ffff0c7224 */ /* 0x000fe400078e00ff */
[----:B------:R-:W-:Y:S02]  /*17d10*/  IMAD.MOV.U32 R11, RZ, RZ, 0x181f ;  /* 0x0000181fff0b7424 */ /* 0x000fe400078e00ff */
[----:B------:R-:W-:Y:S02]  /*17d20*/  IMAD.MOV.U32 R15, RZ, RZ, -0x1 ;  /* 0xffffffffff0f7424 */ /* 0x000fe400078e00ff */
[----:B-----5:R-:W-:Y:S02]  /*17d30*/  IMAD R5, R9, R5, RZ ;  /* 0x0000000509057224 */ /* 0x020fe400078e02ff */
[----:B------:R-:W-:-:S07]  /*17d40*/  IMAD R17, R17, 0x80, R8 ;  /* 0x0000008011117824 */ /* 0x000fce00078e0208 */
[----:B------:R-:W-:Y:S05]  /*17d50*/  WARPSYNC.COLLECTIVE R15, `(.L_x_2581) ;  /* 0x000000000f087348 */ /* 0x000fea0003c00000 */
[----:B------:R0:W1:Y:S02]  /*17d60*/  SHFL.IDX P6, R14, R13, R12, R11 ;  /* 0x0000000c0d0e7389 */ /* 0x00006400000c000b */
[----:B01----:R-:W-:Y:S01]  /*17d70*/  ENDCOLLECTIVE ;  /* 0x000000000000791b */ /* 0x003fe20003800000 */
.L_x_2581:
[C---:B------:R-:W-:Y:S02]  /*17d80*/  ISETP.GE.AND P0, PT, R17.reuse, R5, PT ;  /* 0x000000051100720c */ /* 0x040fe40003f06270 */
[----:B------:R-:W-:Y:S01]  /*17d90*/  IADD3 R6, R17, 0x10, RZ ;  /* 0x0000001011067810 */ /* 0x000fe20007ffe0ff */
[----:B------:R-:W-:Y:S02]  /*17da0*/  IMAD.MOV.U32 R13, RZ, RZ, R4 ;  /* 0x000000ffff0d7224 */ /* 0x000fe400078e0004 */
[----:B------:R-:W-:-:S08]  /*17db0*/  IMAD.MOV.U32 R2, RZ, RZ, R14 ;  /* 0x000000ffff027224 */ /* 0x000fd000078e000e */
[----:B------:R-:W-:Y:S05]  /*17dc0*/  WARPSYNC.COLLECTIVE R15, `(.L_x_2582) ;  /* 0x000000000f087348 */ /* 0x000fea0003c00000 */
[----:B------:R0:W1:Y:S02]  /*17dd0*/  SHFL.IDX P6, R14, R13, R12, R11 ;  /* 0x0000000c0d0e7389 */ /* 0x00006400000c000b */
[----:B01----:R-:W-:Y:S01]  /*17de0*/  ENDCOLLECTIVE ;  /* 0x000000000000791b */ /* 0x003fe20003800000 */
.L_x_2582:
        /* <DEDUP_REMOVED lines=8> */
.L_x_2583:
[----:B------:R-:W-:Y:S01]  /*17e70*/  @!PT LDS RZ, [RZ] ;  /* 0x00000000fffff984 */ /* 0x000fe20000000800 */
[----:B------:R-:W-:Y:S01]  /*17e80*/  @!PT LDS RZ, [RZ] ;  /* 0x00000000fffff984 */ /* 0x000fe20000000800 */
[----:B------:R-:W-:Y:S01]  /*17e90*/  @!PT LDS RZ, [RZ] ;  /* 0x00000000fffff984 */ /* 0x000fe20000000800 */
[----:B------:R-:W-:Y:S04]  /*17ea0*/  @!P0 LDGSTS.E.BYPASS.LTC128B.128 [R34+0x14400], desc[UR38][R2.64], !P4 ;  /* 0x1440000002228fae */ /* 0x000fe8000e101d66 */
[----:B------:R-:W-:Y:S04]  /*17eb0*/  @!P0 LDGSTS.E.BYPASS.LTC128B.128 [R34+0x18400], desc[UR38][R2.64+0x80], !P3 ;  /* 0x1840008002228fae */ /* 0x000fe8000d901d66 */
[----:B------:R-:W-:Y:S01]  /*17ec0*/  @!P0 LDGSTS.E.BYPASS.LTC128B.128 [R34+0x1c400], desc[UR38][R2.64+0x100], !P2 ;  /* 0x1c40010002228fae */ /* 0x000fe2000d101d66 */
[----:B------:R-:W-:-:S03]  /*17ed0*/  IMAD.MOV.U32 R13, RZ, RZ, R4 ;  /* 0x000000ffff0d7224 */ /* 0x000fc600078e0004 */
[----:B------:R0:W-:Y:S01]  /*17ee0*/  @!P0 LDGSTS.E.BYPASS.LTC128B.128 [R34+0x20400], desc[UR38][R2.64+0x180], !P1 ;  /* 0x2040018002228fae */ /* 0x0001e2000c901d66 */
[----:B------:R-:W-:Y:S01]  /*17ef0*/  ISETP.GE.AND P0, PT, R6, R5, PT ;  /* 0x000000050600720c */ /* 0x000fe20003f06270 */
[----:B------:R-:W-:Y:S02]  /*17f00*/  VIADD R6, R17, 0x20 ;  /* 0x0000002011067836 */ /* 0x000fe40000000000 */
[----:B0-----:R-:W-:-:S10]  /*17f10*/  IMAD.MOV.U32 R2, RZ, RZ, R14 ;  /* 0x000000ffff027224 */ /* 0x001fd400078e000e */
[----:B------:R-:W-:Y:S05]  /*17f20*/  WARPSYNC.COLLECTIVE R15, `(.L_x_2584) ;  /* 0x000000000f087348 */ /* 0x000fea0003c00000 */
[----:B------:R0:W1:Y:S02]  /*17f30*/  SHFL.IDX P6, R14, R13, R12, R11 ;  /* 0x0000000c0d0e7389 */ /* 0x00006400000c000b */
[----:B01----:R-:W-:Y:S01]  /*17f40*/  ENDCOLLECTIVE ;  /* 0x000000000000791b */ /* 0x003fe20003800000 */
.L_x_2584:
        /* <DEDUP_REMOVED lines=8> */
.L_x_2585:
[----:B------:R-:W-:-:S05]  /*17fd0*/  @!P0 IMAD.MOV.U32 R3, RZ, RZ, R7 ;  /* 0x000000ffff038224 */ /* 0x000fca00078e0007 */
        /* <DEDUP_REMOVED lines=9> */
[----:B------:R-:W-:Y:S02]  /*18070*/  VIADD R6, R17, 0x30 ;  /* 0x0000003011067836 */ /* 0x000fe40000000000 */
[----:B0-----:R-:W-:-:S10]  /*18080*/  IMAD.MOV.U32 R2, RZ, RZ, R14 ;  /* 0x000000ffff027224 */ /* 0x001fd400078e000e */
[----:B------:R-:W-:Y:S05]  /*18090*/  WARPSYNC.COLLECTIVE R15, `(.L_x_2586) ;  /* 0x000000000f087348 */ /* 0x000fea0003c00000 */
[----:B------:R0:W1:Y:S02]  /*180a0*/  SHFL.IDX P6, R14, R13, R12, R11 ;  /* 0x0000000c0d0e7389 */ /* 0x00006400000c000b */
[----:B01----:R-:W-:Y:S01]  /*180b0*/  ENDCOLLECTIVE ;  /* 0x000000000000791b */ /* 0x003fe20003800000 */
.L_x_2586:
        /* <DEDUP_REMOVED lines=8> */
.L_x_2587:
        /* <DEDUP_REMOVED lines=15> */
.L_x_2588:
        /* <DEDUP_REMOVED lines=8> */
.L_x_2589:
        /* <DEDUP_REMOVED lines=15> */
.L_x_2590:
        /* <DEDUP_REMOVED lines=8> */
.L_x_2591:
        /* <DEDUP_REMOVED lines=15> */
.L_x_2592:
        /* <DEDUP_REMOVED lines=8> */
.L_x_2593:
[----:B------:R-:W-:-:S05]  /*18590*/  @!P0 MOV R3, R7 ;  /* 0x0000000700038202 */ /* 0x000fca0000000f00 */
        /* <DEDUP_REMOVED lines=13> */
.L_x_2594:
        /* <DEDUP_REMOVED lines=8> */
.L_x_2595:
        /* <DEDUP_REMOVED lines=13> */
.L_x_2596:
[----:B------:R-:W-:Y:S05]  /*187c0*/  BRA `(.L_x_2597) ;  /* 0xffffffbc00bc7947 */ /* 0x000fea000383ffff */
.L_x_2513:
[----:B0-----:R0:W2:Y:S02]  /*187d0*/  SYNCS.PHASECHK.TRANS64.TRYWAIT P0, [R22+URZ+0x38820], R3 ;  /* 0x03882003160075a7 */ /* 0x0010a4000800017f */
[----:B--2---:R-:W-:Y:S05]  /*187e0*/  @!P0 NANOSLEEP.SYNCS 0x989680 ;  /* 0x009896800000895d */ /* 0x004fea0003900000 */
[----:B------:R-:W2:Y:S02]  /*187f0*/  @!P0 SYNCS.PHASECHK.TRANS64 P0, [R22+URZ+0x38820], R3 ;  /* 0x03882003160085a7 */ /* 0x000ea4000800007f */
[----:B--2---:R-:W-:Y:S05]  /*18800*/  @!P0 BRA `(.L_x_2513) ;  /* 0xfffffffc00f08947 */ /* 0x004fea000383ffff */
[----:B------:R-:W-:Y:S05]  /*18810*/  BRA `(.L_x_2598) ;  /* 0xffffffc000307947 */ /* 0x000fea000383ffff */
.L_x_2518:
[----:B0-----:R0:W1:Y:S02]  /*18820*/  SYNCS.PHASECHK.TRANS64.TRYWAIT P0, [R6+URZ+0x38840], R3 ;  /* 0x03884003060075a7 */ /* 0x001064000800017f */
[----:B-1----:R-:W-:Y:S05]  /*18830*/  @!P0 NANOSLEEP.SYNCS 0x989680 ;  /* 0x009896800000895d */ /* 0x002fea0003900000 */
[----:B------:R-:W1:Y:S02]  /*18840*/  @!P0 SYNCS.PHASECHK.TRANS64 P0, [R6+URZ+0x38840], R3 ;  /* 0x03884003060085a7 */ /* 0x000e64000800007f */
[----:B-1----:R-:W-:Y:S05]  /*18850*/  @!P0 BRA `(.L_x_2518) ;  /* 0xfffffffc00f08947 */ /* 0x002fea000383ffff */
[----:B------:R-:W-:Y:S05]  /*18860*/  BRA `(.L_x_2599) ;  /* 0xffffffc400187947 */ /* 0x000fea000383ffff */
.L_x_2519:
        /* <DEDUP_REMOVED lines=8> */
.L_x_2601:
[----:B------:R-:W-:Y:S05]  /*188f0*/  BSYNC B1 ;  /* 0x0000000000017941 */ /* 0x000fea0003800000 */
.L_x_2600:
        /* <DEDUP_REMOVED lines=12> */
.L_x_2602:
[----:B------:R-:W-:Y:S01]  /*189c0*/  LOP3.LUT R23, R23, 0xfffff7ff, RZ, 0xc0, !PT ;  /* 0xfffff7ff17177812 */ /* 0x000fe200078ec0ff */
[----:B------:R-:W-:-:S03]  /*189d0*/  IMAD R9, R9, 0x2, R22 ;  /* 0x0000000209097824 */ /* 0x000fc600078e0216 */
[----:B------:R-:W-:-:S04]  /*189e0*/  @P2 LOP3.LUT R23, R23, 0x800, RZ, 0xfc, !PT ;  /* 0x0000080017172812 */ /* 0x000fc800078efcff */
[C---:B------:R-:W-:Y:S02]  /*189f0*/  LOP3.LUT P2, RZ, R23.reuse, 0x8, RZ, 0xc0, !PT ;  /* 0x0000000817ff7812 */ /* 0x040fe4000784c0ff */
[----:B------:R-:W-:Y:S02]  /*18a00*/  LOP3.LUT R23, R23, 0xfffffbff, RZ, 0xc0, !PT ;  /* 0xfffffbff17177812 */ /* 0x000fe400078ec0ff */
[----:B------:R-:W-:Y:S01]  /*18a10*/  MOV R13, R10 ;  /* 0x0000000a000d7202 */ /* 0x000fe20000000f00 */
[----:B------:R-:W-:Y:S01]  /*18a20*/  IMAD.MOV.U32 R12, RZ, RZ, 0x1 ;  /* 0x00000001ff0c7424 */ /* 0x000fe200078e00ff */
[----:B------:R-:W-:-:S04]  /*18a30*/  @P1 LOP3.LUT R23, R23, 0x400, RZ, 0xfc, !PT ;  /* 0x0000040017171812 */ /* 0x000fc800078efcff */
[----:B------:R-:W-:Y:S01]  /*18a40*/  LOP3.LUT P1, RZ, R23, 0x4, RZ, 0xc0, !PT ;  /* 0x0000000417ff7812 */ /* 0x000fe2000782c0ff */
[----:B------:R-:W-:-:S12]  /*18a50*/  IMAD.MOV.U32 R2, RZ, RZ, R14 ;  /* 0x000000ffff027224 */ /* 0x000fd800078e000e */
[----:B------:R-:W-:Y:S05]  /*18a60*/  WARPSYNC.COLLECTIVE R15, `(.L_x_2603) ;  /* 0x000000000f087348 */ /* 0x000fea0003c00000 */
[----:B------:R0:W1:Y:S02]  /*18a70*/  SHFL.IDX P6, R14, R13, R12, R11 ;  /* 0x0000000c0d0e7389 */ /* 0x00006400000c000b */
[----:B01----:R-:W-:Y:S01]  /*18a80*/  ENDCOLLECTIVE ;  /* 0x000000000000791b */ /* 0x003fe20003800000 */
.L_x_2603:
        /* <DEDUP_REMOVED lines=14> */
.L_x_2604:
[----:B------:R-:W-:Y:S02]  /*18b70*/  IMAD.MOV.U32 R13, RZ, RZ, R10 ;  /* 0x000000ffff0d7224 */ /* 0x000fe400078e000a */
[----:B------:R-:W-:Y:S02]  /*18b80*/  IMAD.MOV.U32 R12, RZ, RZ, 0x2 ;  /* 0x00000002ff0c7424 */ /* 0x000fe400078e00ff */
[----:B------:R-:W-:-:S07]  /*18b90*/  IMAD.MOV.U32 R2, RZ, RZ, R14 ;  /* 0x000000ffff027224 */ /* 0x000fce00078e000e */
[----:B------:R-:W-:Y:S05]  /*18ba0*/  WARPSYNC.COLLECTIVE R15, `(.L_x_2605) ;  /* 0x000000000f087348 */ /* 0x000fea0003c00000 */
[----:B------:R0:W1:Y:S02]  /*18bb0*/  SHFL.IDX P6, R14, R13, R12, R11 ;  /* 0x0000000c0d0e7389 */ /* 0x00006400000c000b */
[----:B01----:R-:W-:Y:S01]  /*18bc0*/  ENDCOLLECTIVE ;  /* 0x000000000000791b */ /* 0x003fe20003800000 */
.L_x_2605:
        /* <DEDUP_REMOVED lines=14> */
.L_x_2606:
[----:B------:R-:W-:Y:S01]  /*18cb0*/  IMAD.MOV.U32 R13, RZ, RZ, R10 ;  /* 0x000000ffff0d7224 */ /* 0x000fe200078e000a */
[----:B------:R-:W-:Y:S01]  /*18cc0*/  MOV R12, 0x3 ;  /* 0x00000003000c7802 */ /* 0x000fe20000000f00 */
[----:B------:R-:W-:-:S07]  /*18cd0*/  IMAD.MOV.U32 R2, RZ, RZ, R14 ;  /* 0x000000ffff027224 */ /* 0x000fce00078e000e */
[----:B------:R-:W-:Y:S05]  /*18ce0*/  WARPSYNC.COLLECTIVE R15, `(.L_x_2607) ;  /* 0x000000000f087348 */ /* 0x000fea0003c00000 */
[----:B------:R0:W1:Y:S02]  /*18cf0*/  SHFL.IDX P6, R14, R13, R12, R11 ;  /* 0x0000000c0d0e7389 */ /* 0x00006400000c000b */
[----:B01----:R-:W-:Y:S01]  /*18d00*/  ENDCOLLECTIVE ;  /* 0x000000000000791b */ /* 0x003fe20003800000 */
.L_x_2607:
        /* <DEDUP_REMOVED lines=14> */
.L_x_2608:
[----:B------:R-:W-:Y:S02]  /*18df0*/  IMAD.MOV.U32 R13, RZ, RZ, R10 ;  /* 0x000000ffff0d7224 */ /* 0x000fe400078e000a */
[----:B------:R-:W-:Y:S02]  /*18e00*/  IMAD.MOV.U32 R12, RZ, RZ, 0x4 ;  /* 0x00000004ff0c7424 */ /* 0x000fe400078e00ff */
[----:B------:R-:W-:-:S07]  /*18e10*/  IMAD.MOV.U32 R2, RZ, RZ, R14 ;  /* 0x000000ffff027224 */ /* 0x000fce00078e000e */
[----:B------:R-:W-:Y:S05]  /*18e20*/  WARPSYNC.COLLECTIVE R15, `(.L_x_2609) ;  /* 0x000000000f087348 */ /* 0x000fea0003c00000 */
[----:B------:R0:W1:Y:S02]  /*18e30*/  SHFL.IDX P6, R14, R13, R12, R11 ;  /* 0x0000000c0d0e7389 */ /* 0x00006400000c000b */
[----:B01----:R-:W-:Y:S01]  /*18e40*/  ENDCOLLECTIVE ;  /* 0x000000000000791b */ /* 0x003fe20003800000 */
.L_x_2609:
        /* <DEDUP_REMOVED lines=17> */
.L_x_2610:
[----:B------:R-:W-:Y:S01]  /*18f60*/  IMAD.MOV.U32 R2, RZ, RZ, R14 ;  /* 0x000000ffff027224 */ /* 0x000fe200078e000e */
[----:B------:R-:W-:Y:S06]  /*18f70*/  BRA `(.L_x_2611) ;  /* 0xffffffc0006c7947 */ /* 0x000fec000383ffff */
.L_x_2524:
[----:B-1----:R1:W2:Y:S02]  /*18f80*/  SYNCS.PHASECHK.TRANS64.TRYWAIT P0, [R6+URZ+0x38860], R2 ;  /* 0x03886002060075a7 */ /* 0x0022a4000800017f */
[----:B--2---:R-:W-:Y:S05]  /*18f90*/  @!P0 NANOSLEEP.SYNCS 0x989680 ;  /* 0x009896800000895d */ /* 0x004fea0003900000 */
[----:B------:R-:W2:Y:S02]  /*18fa0*/  @!P0 SYNCS.PHASECHK.TRANS64 P0, [R6+URZ+0x38860], R2 ;  /* 0x03886002060085a7 */ /* 0x000ea4000800007f */
[----:B--2---:R-:W-:Y:S05]  /*18fb0*/  @!P0 BRA `(.L_x_2524) ;  /* 0xfffffffc00f08947 */ /* 0x004fea000383ffff */
[----:B------:R-:W-:Y:S05]  /*18fc0*/  BRA `(.L_x_2612) ;  /* 0xffffffc000e47947 */ /* 0x000fea000383ffff */
.L_x_2525:
        /* <DEDUP_REMOVED lines=8> */
.L_x_2614:
[----:B------:R-:W-:Y:S05]  /*19050*/  BSYNC B1 ;  /* 0x0000000000017941 */ /* 0x000fea0003800000 */
.L_x_2613:
[----:B------:R-:W-:Y:S02]  /*19060*/  IMAD.MOV.U32 R13, RZ, RZ, R24 ;  /* 0x000000ffff0d7224 */ /* 0x000fe400078e0018 */
[----:B------:R-:W-:Y:S02]  /*19070*/  IMAD.MOV.U32 R12, RZ, RZ, RZ ;  /* 0x000000ffff0c7224 */ /* 0x000fe400078e00ff */
[----:B------:R-:W-:Y:S02]  /*19080*/  IMAD.MOV.U32 R11, RZ, RZ, 0x181f ;  /* 0x0000181fff0b7424 */ /* 0x000fe400078e00ff */
[----:B------:R-:W-:Y:S02]  /*19090*/  IMAD.MOV.U32 R15, RZ, RZ, -0x1 ;  /* 0xffffffffff0f7424 */ /* 0x000fe400078e00ff */
[----:B------:R-:W-:Y:S02]  /*190a0*/  IMAD.MOV.U32 R3, RZ, RZ, R14 ;  /* 0x000000ffff037224 */ /* 0x000fe400078e000e */
[----:B------:R-:W-:-:S07]  /*190b0*/  IMAD R7, R7, 0x2, R22 ;  /* 0x0000000207077824 */ /* 0x000fce00078e0216 */
[----:B------:R-:W-:Y:S05]  /*190c0*/  WARPSYNC.COLLECTIVE R15, `(.L_x_2615) ;  /* 0x000000000f087348 */ /* 0x000fea0003c00000 */
[----:B------:R0:W1:Y:S02]  /*190d0*/  SHFL.IDX P6, R14, R13, R12, R11 ;  /* 0x0000000c0d0e7389 */ /* 0x00006400000c000b */
[----:B01----:R-:W-:Y:S01]  /*190e0*/  ENDCOLLECTIVE ;  /* 0x000000000000791b */ /* 0x003fe20003800000 */
.L_x_2615:
[----:B------:R-:W-:Y:S02]  /*190f0*/  IMAD.MOV.U32 R13, RZ, RZ, R25 ;  /* 0x000000ffff0d7224 */ /* 0x000fe400078e0019 */
[----:B------:R-:W-:Y:S02]  /*19100*/  IMAD.MOV.U32 R12, RZ, RZ, 0x1 ;  /* 0x00000001ff0c7424 */ /* 0x000fe400078e00ff */
[----:B------:R-:W-:-:S07]  /*19110*/  IMAD.MOV.U32 R2, RZ, RZ, R14 ;  /* 0x000000ffff027224 */ /* 0x000fce00078e000e */
[----:B------:R-:W-:Y:S05]  /*19120*/  WARPSYNC.COLLECTIVE R15, `(.L_x_2616) ;  /* 0x000000000f087348 */ /* 0x000fea0003c00000 */
[----:B------:R0:W1:Y:S02]  /*19130*/  SHFL.IDX P6, R14, R13, R12, R11 ;  /* 0x0000000c0d0e7389 */ /* 0x00006400000c000b */
[----:B01----:R-:W-:Y:S01]  /*19140*/  ENDCOLLECTIVE ;  /* 0x000000000000791b */ /* 0x003fe20003800000 */
.L_x_2616:
        /* <DEDUP_REMOVED lines=18> */
.L_x_2617:
[----:B------:R-:W-:Y:S02]  /*19270*/  IMAD.MOV.U32 R13, RZ, RZ, R25 ;  /* 0x000000ffff0d7224 */ /* 0x000fe400078e0019 */
[----:B------:R-:W-:Y:S01]  /*19280*/  IMAD.MOV.U32 R12, RZ, RZ, 0x2 ;  /* 0x00000002ff0c7424 */ /* 0x000fe200078e00ff */
[----:B------:R-:W-:-:S07]  /*19290*/  MOV R2, R14 ;  /* 0x0000000e00027202 */ /* 0x000fce0000000f00 */
[----:B------:R-:W-:Y:S05]  /*192a0*/  WARPSYNC.COLLECTIVE R15, `(.L_x_2618) ;  /* 0x000000000f087348 */ /* 0x000fea0003c00000 */
[----:B------:R0:W1:Y:S02]  /*192b0*/  SHFL.IDX P6, R14, R13, R12, R11 ;  /* 0x0000000c0d0e7389 */ /* 0x00006400000c000b */
[----:B01----:R-:W-:Y:S01]  /*192c0*/  ENDCOLLECTIVE ;  /* 0x000000000000791b */ /* 0x003fe20003800000 */
.L_x_2618:
        /* <DEDUP_REMOVED lines=18> */
.L_x_2619:
[----:B------:R-:W-:Y:S02]  /*193f0*/  IMAD.MOV.U32 R13, RZ, RZ, R25 ;  /* 0x000000ffff0d7224 */ /* 0x000fe400078e0019 */
[----:B------:R-:W-:Y:S02]  /*19400*/  IMAD.MOV.U32 R12, RZ, RZ, 0x3 ;  /* 0x00000003ff0c7424 */ /* 0x000fe400078e00ff */
[----:B------:R-:W-:-:S07]  /*19410*/  IMAD.MOV.U32 R2, RZ, RZ, R14 ;  /* 0x000000ffff027224 */ /* 0x000fce00078e000e */
[----:B------:R-:W-:Y:S05]  /*19420*/  WARPSYNC.COLLECTIVE R15, `(.L_x_2620) ;  /* 0x000000000f087348 */ /* 0x000fea0003c00000 */
[----:B------:R0:W1:Y:S02]  /*19430*/  SHFL.IDX P6, R14, R13, R12, R11 ;  /* 0x0000000c0d0e7389 */ /* 0x00006400000c000b */
[----:B01----:R-:W-:Y:S01]  /*19440*/  ENDCOLLECTIVE ;  /* 0x000000000000791b */ /* 0x003fe20003800000 */
.L_x_2620:
        /* <DEDUP_REMOVED lines=18> */
.L_x_2621:
[----:B------:R-:W-:Y:S02]  /*19570*/  IMAD.MOV.U32 R13, RZ, RZ, R25 ;  /* 0x000000ffff0d7224 */ /* 0x000fe400078e0019 */
[----:B------:R-:W-:Y:S02]  /*19580*/  IMAD.MOV.U32 R12, RZ, RZ, 0x4 ;  /* 0x00000004ff0c7424 */ /* 0x000fe400078e00ff */
[----:B------:R-:W-:-:S07]  /*19590*/  IMAD.MOV.U32 R2, RZ, RZ, R14 ;  /* 0x000000ffff027224 */ /* 0x000fce00078e000e */
[----:B------:R-:W-:Y:S05]  /*195a0*/  WARPSYNC.COLLECTIVE R15, `(.L_x_2622) ;  /* 0x000000000f087348 */ /* 0x000fea0003c00000 */
[----:B------:R0:W1:Y:S02]  /*195b0*/  SHFL.IDX P6, R14, R13, R12, R11 ;  /* 0x0000000c0d0e7389 */ /* 0x00006400000c000b */
[----:B01----:R-:W-:Y:S01]  /*195c0*/  ENDCOLLECTIVE ;  /* 0x000000000000791b */ /* 0x003fe20003800000 */
.L_x_2622:
[----:B------:R-:W-:-:S04]  /*195d0*/  IADD3 R2, P0, R2, R0, RZ ;  /* 0x0000000002027210 */ /* 0x000fc80007f1e0ff */
[----:B------:R-:W-:Y:S02]  /*195e0*/  IADD3.X R3, RZ, R3, RZ, P0, !PT ;  /* 0x00000003ff037210 */ /* 0x000fe400007fe4ff */
        /* <DEDUP_REMOVED lines=11> */
.L_x_2623:
        /* <DEDUP_REMOVED lines=9> */
.L_x_2533:
[----:B0-----:R0:W2:Y:S02]  /*19730*/  SYNCS.PHASECHK.TRANS64.TRYWAIT P0, [R4+URZ+0x38860], R3 ;  /* 0x03886003040075a7 */ /* 0x0010a4000800017f */
[----:B--2---:R-:W-:Y:S05]  /*19740*/  @!P0 NANOSLEEP.SYNCS 0x989680 ;  /* 0x009896800000895d */ /* 0x004fea0003900000 */
[----:B------:R-:W2:Y:S02]  /*19750*/  @!P0 SYNCS.PHASECHK.TRANS64 P0, [R4+URZ+0x38860], R3 ;  /* 0x03886003040085a7 */ /* 0x000ea4000800007f */
[----:B--2---:R-:W-:Y:S05]  /*19760*/  @!P0 BRA `(.L_x_2533) ;  /* 0xfffffffc00f08947 */ /* 0x004fea000383ffff */
[----:B------:R-:W-:Y:S05]  /*19770*/  BRA `(.L_x_2625) ;  /* 0xffffffc400287947 */ /* 0x000fea000383ffff */
.L_x_2534:
[----:B------:R-:W-:Y:S01]  /*19780*/  BSSY B0, `(.L_x_2626) ;  /* 0x0000008000007945 */ /* 0x000fe20003800000 */
[----:B------:R-:W-:Y:S02]  /*19790*/  IMAD.MOV.U32 R13, RZ, RZ, R25 ;  /* 0x000000ffff0d7224 */ /* 0x000fe400078e0019 */
[----:B------:R-:W-:Y:S02]  /*197a0*/  IMAD.MOV.U32 R12, RZ, RZ, RZ ;  /* 0x000000ffff0c7224 */ /* 0x000fe400078e00ff */
[----:B------:R-:W-:Y:S02]  /*197b0*/  IMAD.MOV.U32 R11, RZ, RZ, 0x181f ;  /* 0x0000181fff0b7424 */ /* 0x000fe400078e00ff */
[----:B------:R-:W-:-:S07]  /*197c0*/  IMAD.MOV.U32 R15, RZ, RZ, -0x1 ;  /* 0xffffffffff0f7424 */ /* 0x000fce00078e00ff */
[----:B01----:R-:W-:Y:S05]  /*197d0*/  WARPSYNC.COLLECTIVE R15, `(.L_x_2627) ;  /* 0x000000000f087348 */ /* 0x003fea0003c00000 */
[----:B-1----:R1:W2:Y:S02]  /*197e0*/  SHFL.IDX P6, R14, R13, R12, R11 ;  /* 0x0000000c0d0e7389 */ /* 0x0022a400000c000b */
[----:B012---:R-:W-:Y:S01]  /*197f0*/  ENDCOLLECTIVE ;  /* 0x000000000000791b */ /* 0x007fe20003800000 */
.L_x_2627:
[----:B------:R-:W-:Y:S05]  /*19800*/  BSYNC B0 ;  /* 0x0000000000007941 */ /* 0x000fea0003800000 */
.L_x_2626:
        /* <DEDUP_REMOVED lines=10> */
.L_x_2628:
        /* <DEDUP_REMOVED lines=21> */
.L_x_2629:
[----:B------:R-:W-:Y:S01]  /*19a00*/  @!PT LDS RZ, [RZ] ;  /* 0x00000000fffff984 */ /* 0x000fe20000000800 */
[----:B------:R-:W-:Y:S01]  /*19a10*/  @!PT LDS RZ, [RZ] ;  /* 0x00000000fffff984 */ /* 0x000fe20000000800 */
[----:B------:R-:W-:Y:S01]  /*19a20*/  @!PT LDS RZ, [RZ] ;  /* 0x00000000fffff984 */ /* 0x000fe20000000800 */
[----:B------:R0:W-:Y:S01]  /*19a30*/  LDGSTS.E.BYPASS.LTC128B.128 [R0+0x5400], desc[UR38][R2.64+0x100], !P4 ;  /* 0x0540010002007fae */ /* 0x0001e2000e101d66 */
[----:B------:R-:W-:Y:S01]  /*19a40*/  ISETP.LT.OR P4, PT, R5, 0x1, P0 ;  /* 0x000000010500780c */ /* 0x000fe20000781670 */
[----:B------:R-:W-:-:S12]  /*19a50*/  IMAD.MOV.U32 R13, RZ, RZ, R24 ;  /* 0x000000ffff0d7224 */ /* 0x000fd800078e0018 */
[----:B------:R0:W-:Y:S01]  /*19a60*/  LDGSTS.E.BYPASS.LTC128B.128 [R0+0x7c00], desc[UR38][R2.64+0x180], !P4 ;  /* 0x07c0018002007fae */ /* 0x0001e2000e101d66 */
[----:B------:R-:W-:-:S07]  /*19a70*/  IMAD.MOV.U32 R7, RZ, RZ, R14 ;  /* 0x000000ffff077224 */ /* 0x000fce00078e000e */
[----:B0-----:R-:W-:Y:S05]  /*19a80*/  WARPSYNC.COLLECTIVE R15, `(.L_x_2630) ;  /* 0x000000000f087348 */ /* 0x001fea0003c00000 */
[----:B------:R1:W2:Y:S02]  /*19a90*/  SHFL.IDX P6, R14, R13, R12, R11 ;  /* 0x0000000c0d0e7389 */ /* 0x0002a400000c000b */
[----:B012---:R-:W-:Y:S01]  /*19aa0*/  ENDCOLLECTIVE ;  /* 0x000000000000791b */ /* 0x007fe20003800000 */
.L_x_2630:
[----:B------:R-:W-:Y:S02]  /*19ab0*/  IMAD.MOV.U32 R13, RZ, RZ, R25 ;  /* 0x000000ffff0d7224 */ /* 0x000fe400078e0019 */
[----:B------:R-:W-:Y:S01]  /*19ac0*/  IMAD.MOV.U32 R12, RZ, RZ, 0x2 ;  /* 0x00000002ff0c7424 */ /* 0x000fe200078e00ff */
[----:B------:R-:W-:-:S13]  /*19ad0*/  IADD3 R2, P4, R14, R8, RZ ;  /* 0x000000080e027210 */ /* 0x000fda0007f9e0ff */
[----:B------:R-:W-:Y:S05]  /*19ae0*/  WARPSYNC.COLLECTIVE R15, `(.L_x_2631) ;  /* 0x000000000f087348 */ /* 0x000fea0003c00000 */
[----:B------:R0:W1:Y:S02]  /*19af0*/  SHFL.IDX P6, R14, R13, R12, R11 ;  /* 0x0000000c0d0e7389 */ /* 0x00006400000c000b */
[----:B01----:R-:W-:Y:S01]  /*19b00*/  ENDCOLLECTIVE ;  /* 0x000000000000791b */ /* 0x003fe20003800000 */
.L_x_2631:
        /* <DEDUP_REMOVED lines=12> */
.L_x_2632:
        /* <DEDUP_REMOVED lines=14> */
.L_x_2633:
        /* <DEDUP_REMOVED lines=12> */
.L_x_2634:
        /* <DEDUP_REMOVED lines=14> */
.L_x_2635:
        /* <DEDUP_REMOVED lines=12> */
.L_x_2636:
        /* <DEDUP_REMOVED lines=9> */
.L_x_2539:
        /* <DEDUP_REMOVED lines=8> */
.L_x_2639:
[----:B------:R-:W-:Y:S05]  /*1a020*/  BSYNC B0 ;  /* 0x0000000000007941 */ /* 0x000fea0003800000 */
.L_x_2638:
[----:B------:R-:W-:Y:S02]  /*1a030*/  IMAD.MOV.U32 R13, RZ, RZ, R16 ;  /* 0x000000ffff0d7224 */ /* 0x000fe400078e0010 */
        /* <DEDUP_REMOVED lines=8> */
.L_x_2640:
        /* <DEDUP_REMOVED lines=18> */
.L_x_2641:
[----:B------:R-:W-:Y:S01]  /*1a1e0*/  IMAD.MOV.U32 R12, RZ, RZ, 0x2 ;  /* 0x00000002ff0c7424 */ /* 0x000fe200078e00ff */
[----:B------:R-:W-:-:S05]  /*1a1f0*/  SEL R6, R14, RZ, P1 ;  /* 0x000000ff0e067207 */ /* 0x000fca0000800000 */
[----:B------:R-:W-:-:S05]  /*1a200*/  IMAD.IADD R6, R5, 0x1, R6 ;  /* 0x0000000105067824 */ /* 0x000fca00078e0206 */
[----:B------:R-:W-:-:S07]  /*1a210*/  MOV R13, R6 ;  /* 0x00000006000d7202 */ /* 0x000fce0000000f00 */
[----:B------:R-:W-:Y:S05]  /*1a220*/  WARPSYNC.COLLECTIVE R15, `(.L_x_2642) ;  /* 0x000000000f087348 */ /* 0x000fea0003c00000 */
[----:B------:R0:W1:Y:S02]  /*1a230*/  SHFL.UP P6, R14, R13, R12, R11 ;  /* 0x0400000c0d0e7389 */ /* 0x00006400000c000b */
[----:B01----:R-:W-:Y:S01]  /*1a240*/  ENDCOLLECTIVE ;  /* 0x000000000000791b */ /* 0x003fe20003800000 */
.L_x_2642:
[----:B------:R-:W-:Y:S01]  /*1a250*/  IMAD.MOV.U32 R12, RZ, RZ, 0x4 ;  /* 0x00000004ff0c7424 */ /* 0x000fe200078e00ff */
[----:B------:R-:W-:-:S05]  /*1a260*/  SEL R7, R14, RZ, P2 ;  /* 0x000000ff0e077207 */ /* 0x000fca0001000000 */
[----:B------:R-:W-:-:S04]  /*1a270*/  IMAD.IADD R7, R6, 0x1, R7 ;  /* 0x0000000106077824 */ /* 0x000fc800078e0207 */
[----:B------:R-:W-:-:S07]  /*1a280*/  IMAD.MOV.U32 R13, RZ, RZ, R7 ;  /* 0x000000ffff0d7224 */ /* 0x000fce00078e0007 */
[----:B------:R-:W-:Y:S05]  /*1a290*/  WARPSYNC.COLLECTIVE R15, `(.L_x_2643) ;  /* 0x000000000f087348 */ /* 0x000fea0003c00000 */
[----:B------:R0:W1:Y:S02]  /*1a2a0*/  SHFL.UP P6, R14, R13, R12, R11 ;  /* 0x0400000c0d0e7389 */ /* 0x00006400000c000b */
[----:B01----:R-:W-:Y:S01]  /*1a2b0*/  ENDCOLLECTIVE ;  /* 0x000000000000791b */ /* 0x003fe20003800000 */
.L_x_2643:
[----:B------:R-:W-:Y:S01]  /*1a2c0*/  IMAD.MOV.U32 R12, RZ, RZ, 0x8 ;  /* 0x00000008ff0c7424 */ /* 0x000fe200078e00ff */
[----:B------:R-:W-:-:S05]  /*1a2d0*/  SEL R2, R14, RZ, P3 ;  /* 0x000000ff0e027207 */ /* 0x000fca0001800000 */
[----:B------:R-:W-:-:S04]  /*1a2e0*/  IMAD.IADD R2, R7, 0x1, R2 ;  /* 0x0000000107027824 */ /* 0x000fc800078e0202 */
[----:B------:R-:W-:-:S07]  /*1a2f0*/  IMAD.MOV.U32 R13, RZ, RZ, R2 ;  /* 0x000000ffff0d7224 */ /* 0x000fce00078e0002 */
[----:B------:R-:W-:Y:S05]  /*1a300*/  WARPSYNC.COLLECTIVE R15, `(.L_x_2644) ;  /* 0x000000000f087348 */ /* 0x000fea0003c00000 */
[----:B------:R0:W1:Y:S02]  /*1a310*/  SHFL.UP P6, R14, R13, R12, R11 ;  /* 0x0400000c0d0e7389 */ /* 0x00006400000c000b */
[----:B01----:R-:W-:Y:S01]  /*1a320*/  ENDCOLLECTIVE ;  /* 0x000000000000791b */ /* 0x003fe20003800000 */
.L_x_2644:
[----:B------:R-:W-:Y:S01]  /*1a330*/  IMAD.MOV.U32 R12, RZ, RZ, 0x10 ;  /* 0x00000010ff0c7424 */ /* 0x000fe200078e00ff */
[----:B------:R-:W-:-:S05]  /*1a340*/  SEL R3, R14, RZ, P4 ;  /* 0x000000ff0e037207 */ /* 0x000fca0002000000 */
[----:B------:R-:W-:-:S04]  /*1a350*/  IMAD.IADD R3, R2, 0x1, R3 ;  /* 0x0000000102037824 */ /* 0x000fc800078e0203 */
[----:B------:R-:W-:-:S07]  /*1a360*/  IMAD.MOV.U32 R13, RZ, RZ, R3 ;  /* 0x000000ffff0d7224 */ /* 0x000fce00078e0003 */
[----:B------:R-:W-:Y:S05]  /*1a370*/  WARPSYNC.COLLECTIVE R15, `(.L_x_2645) ;  /* 0x000000000f087348 */ /* 0x000fea0003c00000 */
[----:B------:R0:W1:Y:S02]  /*1a380*/  SHFL.UP P6, R14, R13, R12, R11 ;  /* 0x0400000c0d0e7389 */ /* 0x00006400000c000b */
[----:B01----:R-:W-:Y:S01]  /*1a390*/  ENDCOLLECTIVE ;  /* 0x000000000000791b */ /* 0x003fe20003800000 */
.L_x_2645:
[----:B------:R-:W-:Y:S01]  /*1a3a0*/  MOV R12, 0x1f ;  /* 0x0000001f000c7802 */ /* 0x000fe20000000f00 */
[----:B------:R-:W-:Y:S01]  /*1a3b0*/  IMAD.MOV.U32 R11, RZ, RZ, 0x1f ;  /* 0x0000001fff0b7424 */ /* 0x000fe200078e00ff */
[----:B------:R-:W-:-:S05]  /*1a3c0*/  SEL R6, R14, RZ, P5 ;  /* 0x000000ff0e067207 */ /* 0x000fca0002800000 */
[----:B------:R-:W-:-:S04]  /*1a3d0*/  IMAD.IADD R6, R3, 0x1, R6 ;  /* 0x0000000103067824 */ /* 0x000fc800078e0206 */
[----:B------:R-:W-:-:S07]  /*1a3e0*/  IMAD.MOV.U32 R13, RZ, RZ, R6 ;  /* 0x000000ffff0d7224 */ /* 0x000fce00078e0006 */
[----:B------:R-:W-:Y:S05]  /*1a3f0*/  WARPSYNC.COLLECTIVE R15, `(.L_x_2646) ;  /* 0x000000000f087348 */ /* 0x000fea0003c00000 */
[----:B------:R0:W1:Y:S02]  /*1a400*/  SHFL.IDX P6, R14, R13, R12, R11 ;  /* 0x0000000c0d0e7389 */ /* 0x00006400000c000b */
[----:B01----:R-:W-:Y:S01]  /*1a410*/  ENDCOLLECTIVE ;  /* 0x000000000000791b */ /* 0x003fe20003800000 */
.L_x_2646:
[----:B------:R-:W-:Y:S05]  /*1a420*/  BRA `(.L_x_2647) ;  /* 0xffffffc000407947 */ /* 0x000fea000383ffff */
.L_x_2544:
[----:B------:R-:W-:Y:S01]  /*1a430*/  BSSY B0, `(.L_x_2648) ;  /* 0x0000008000007945 */ /* 0x000fe20003800000 */
[----:B-----5:R-:W-:Y:S02]  /*1a440*/  IMAD.MOV.U32 R13, RZ, RZ, R5 ;  /* 0x000000ffff0d7224 */ /* 0x020fe400078e0005 */
[----:B------:R-:W-:Y:S02]  /*1a450*/  IMAD.MOV.U32 R12, RZ, RZ, 0x1 ;  /* 0x00000001ff0c7424 */ /* 0x000fe400078e00ff */
[----:B------:R-:W-:Y:S02]  /*1a460*/  IMAD.MOV.U32 R11, RZ, RZ, RZ ;  /* 0x000000ffff0b7224 */ /* 0x000fe400078e00ff */
[----:B------:R-:W-:-:S07]  /*1a470*/  IMAD.MOV.U32 R15, RZ, RZ, -0x1 ;  /* 0xffffffffff0f7424 */ /* 0x000fce00078e00ff */
[----:B01----:R-:W-:Y:S05]  /*1a480*/  WARPSYNC.COLLECTIVE R15, `(.L_x_2649) ;  /* 0x000000000f087348 */ /* 0x003fea0003c00000 */
[----:B------:R2:W3:Y:S02]  /*1a490*/  SHFL.UP P6, R14, R13, R12, R11 ;  /* 0x0400000c0d0e7389 */ /* 0x0004e400000c000b */
[----:B0123--:R-:W-:Y:S01]  /*1a4a0*/  ENDCOLLECTIVE ;  /* 0x000000000000791b */ /* 0x00ffe20003800000 */
.L_x_2649:
[----:B------:R-:W-:Y:S05]  /*1a4b0*/  BSYNC B0 ;  /* 0x0000000000007941 */ /* 0x000fea0003800000 */
.L_x_2648:
        /* <DEDUP_REMOVED lines=8> */
.L_x_2650:
[----:B------:R-:W-:Y:S01]  /*1a540*/  IMAD.MOV.U32 R12, RZ, RZ, 0x4 ;  /* 0x00000004ff0c7424 */ /* 0x000fe200078e00ff */
[----:B------:R-:W-:-:S05]  /*1a550*/  SEL R2, R14, RZ, P2 ;  /* 0x000000ff0e027207 */ /* 0x000fca0001000000 */
[----:B------:R-:W-:-:S04]  /*1a560*/  IMAD.IADD R2, R13, 0x1, R2 ;  /* 0x000000010d027824 */ /* 0x000fc800078e0202 */
[----:B------:R-:W-:-:S07]  /*1a570*/  IMAD.MOV.U32 R13, RZ, RZ, R2 ;  /* 0x000000ffff0d7224 */ /* 0x000fce00078e0002 */
[----:B------:R-:W-:Y:S05]  /*1a580*/  WARPSYNC.COLLECTIVE R15, `(.L_x_2651) ;  /* 0x000000000f087348 */ /* 0x000fea0003c00000 */
[----:B------:R0:W1:Y:S02]  /*1a590*/  SHFL.UP P6, R14, R13, R12, R11 ;  /* 0x0400000c0d0e7389 */ /* 0x00006400000c000b */
[----:B01----:R-:W-:Y:S01]  /*1a5a0*/  ENDCOLLECTIVE ;  /* 0x000000000000791b */ /* 0x003fe20003800000 */
.L_x_2651:
[----:B------:R-:W-:Y:S01]  /*1a5b0*/  IMAD.MOV.U32 R12, RZ, RZ, 0x8 ;  /* 0x00000008ff0c7424 */ /* 0x000fe200078e00ff */
[----:B------:R-:W-:-:S04]  /*1a5c0*/  SEL R3, R14, RZ, P3 ;  /* 0x000000ff0e037207 */ /* 0x000fc80001800000 */
[----:B------:R-:W-:-:S05]  /*1a5d0*/  IADD3 R3, R2, R3, RZ ;  /* 0x0000000302037210 */ /* 0x000fca0007ffe0ff */
[----:B------:R-:W-:-:S07]  /*1a5e0*/  IMAD.MOV.U32 R13, RZ, RZ, R3 ;  /* 0x000000ffff0d7224 */ /* 0x000fce00078e0003 */
[----:B------:R-:W-:Y:S05]  /*1a5f0*/  WARPSYNC.COLLECTIVE R15, `(.L_x_2652) ;  /* 0x000000000f087348 */ /* 0x000fea0003c00000 */
[----:B------:R0:W1:Y:S02]  /*1a600*/  SHFL.UP P6, R14, R13, R12, R11 ;  /* 0x0400000c0d0e7389 */ /* 0x00006400000c000b */
[----:B01----:R-:W-:Y:S01]  /*1a610*/  ENDCOLLECTIVE ;  /* 0x000000000000791b */ /* 0x003fe20003800000 */
.L_x_2652:
[----:B------:R-:W-:Y:S01]  /*1a620*/  IMAD.MOV.U32 R12, RZ, RZ, 0x10 ;  /* 0x00000010ff0c7424 */ /* 0x000fe200078e00ff */
[----:B------:R-:W-:-:S05]  /*1a630*/  SEL R4, R14, RZ, P4 ;  /* 0x000000ff0e047207 */ /* 0x000fca0002000000 */
[----:B------:R-:W-:-:S04]  /*1a640*/  IMAD.IADD R4, R3, 0x1, R4 ;  /* 0x0000000103047824 */ /* 0x000fc800078e0204 */
[----:B------:R-:W-:-:S07]  /*1a650*/  IMAD.MOV.U32 R13, RZ, RZ, R4 ;  /* 0x000000ffff0d7224 */ /* 0x000fce00078e0004 */
[----:B------:R-:W-:Y:S05]  /*1a660*/  WARPSYNC.COLLECTIVE R15, `(.L_x_2653) ;  /* 0x000000000f087348 */ /* 0x000fea0003c00000 */
[----:B------:R0:W1:Y:S02]  /*1a670*/  SHFL.UP P6, R14, R13, R12, R11 ;  /* 0x0400000c0d0e7389 */ /* 0x00006400000c000b */
[----:B01----:R-:W-:Y:S01]  /*1a680*/  ENDCOLLECTIVE ;  /* 0x000000000000791b */ /* 0x003fe20003800000 */
.L_x_2653:
        /* <DEDUP_REMOVED lines=8> */
.L_x_2654:
[----:B------:R-:W-:Y:S05]  /*1a710*/  BRA `(.L_x_2655) ;  /* 0xffffffc000207947 */ /* 0x000fea000383ffff */
.L_x_2546:
[----:B------:R-:W-:Y:S01]  /*1a720*/  BSSY B0, `(.L_x_2656) ;  /* 0x0000006000007945 */ /* 0x000fe20003800000 */
[----:B------:R-:W-:Y:S01]  /*1a730*/  PLOP3.LUT P6, PT, P6, PT, PT, 0x8, 0x0 ;  /* 0x000000000000781c */ /* 0x000fe200037ce170 */
[----:B------:R-:W-:-:S12]  /*1a740*/  IMAD.MOV.U32 R15, RZ, RZ, -0x1 ;  /* 0xffffffffff0f7424 */ /* 0x000fd800078e00ff */
[----:B0-----:R-:W-:Y:S05]  /*1a750*/  WARPSYNC.COLLECTIVE R15, `(.L_x_2657) ;  /* 0x000000000f087348 */ /* 0x001fea0003c00000 */
[----:B------:R-:W-:Y:S01]  /*1a760*/  VOTE.ANY R14, PT, P6 ;  /* 0x00000000000e7806 */ /* 0x000fe200030e0100 */
[----:B0-----:R-:W-:Y:S06]  /*1a770*/  ENDCOLLECTIVE ;  /* 0x000000000000791b */ /* 0x001fec0003800000 */
.L_x_2657:
[----:B------:R-:W-:Y:S05]  /*1a780*/  BSYNC B0 ;  /* 0x0000000000007941 */ /* 0x000fea0003800000 */
.L_x_2656:
[----:B------:R-:W-:Y:S02]  /*1a790*/  IMAD.MOV.U32 R2, RZ, RZ, R14 ;  /* 0x000000ffff027224 */ /* 0x000fe400078e000e */
[----:B------:R-:W-:Y:S02]  /*1a7a0*/  IMAD.MOV.U32 R13, RZ, RZ, R5 ;  /* 0x000000ffff0d7224 */ /* 0x000fe400078e0005 */
[----:B------:R-:W0:Y:S01]  /*1a7b0*/  POPC R4, R2 ;  /* 0x0000000200047309 */ /* 0x000e220000000000 */
[----:B------:R-:W-:Y:S02]  /*1a7c0*/  IMAD.MOV.U32 R11, RZ, RZ, 0x1f ;  /* 0x0000001fff0b7424 */ /* 0x000fe400078e00ff */
[----:B------:R-:W-:Y:S01]  /*1a7d0*/  IMAD.MOV.U32 R15, RZ, RZ, -0x1 ;  /* 0xffffffffff0f7424 */ /* 0x000fe200078e00ff */
[----:B0-----:R-:W-:-:S07]  /*1a7e0*/  MOV R12, R4 ;  /* 0x00000004000c7202 */ /* 0x001fce0000000f00 */
[----:B------:R-:W-:Y:S05]  /*1a7f0*/  WARPSYNC.COLLECTIVE R15, `(.L_x_2658) ;  /* 0x000000000f087348 */ /* 0x000fea0003c00000 */
[----:B------:R0:W1:Y:S02]  /*1a800*/  SHFL.IDX P6, R14, R13, R12, R11 ;  /* 0x0000000c0d0e7389 */ /* 0x00006400000c000b */
[----:B01----:R-:W-:Y:S01]  /*1a810*/  ENDCOLLECTIVE ;  /* 0x000000000000791b */ /* 0x003fe20003800000 */
.L_x_2658:
[----:B------:R-:W-:Y:S01]  /*1a820*/  IMAD.MOV.U32 R5, RZ, RZ, R14 ;  /* 0x000000ffff057224 */ /* 0x000fe200078e000e */
[----:B------:R-:W-:Y:S06]  /*1a830*/  BRA `(.L_x_2659) ;  /* 0xffffffc000107947 */ /* 0x000fec000383ffff */
.L_x_2548:
[----:B------:R-:W-:Y:S01]  /*1a840*/  BSSY B0, `(.L_x_2660) ;  /* 0x0000007000007945 */ /* 0x000fe20003800000 */
[----:B------:R-:W-:Y:S02]  /*1a850*/  IMAD.MOV.U32 R13, RZ, RZ, R6 ;  /* 0x000000ffff0d7224 */ /* 0x000fe400078e0006 */
[----:B------:R-:W-:Y:S02]  /*1a860*/  IMAD.MOV.U32 R11, RZ, RZ, 0x1f ;  /* 0x0000001fff0b7424 */ /* 0x000fe400078e00ff */
[----:B------:R-:W-:-:S07]  /*1a870*/  IMAD.MOV.U32 R15, RZ, RZ, -0x1 ;  /* 0xffffffffff0f7424 */ /* 0x000fce00078e00ff */
[----:B012---:R-:W-:Y:S05]  /*1a880*/  WARPSYNC.COLLECTIVE R15, `(.L_x_2661) ;  /* 0x000000000f087348 */ /* 0x007fea0003c00000 */
[----:B------:R3:W4:Y:S02]  /*1a890*/  SHFL.IDX P6, R14, R13, R12, R11 ;  /* 0x0000000c0d0e7389 */ /* 0x00072400000c000b */
[----:B01234-:R-:W-:Y:S01]  /*1a8a0*/  ENDCOLLECTIVE ;  /* 0x000000000000791b */ /* 0x01ffe20003800000 */
.L_x_2661:
[----:B------:R-:W-:Y:S05]  /*1a8b0*/  BSYNC B0 ;  /* 0x0000000000007941 */ /* 0x000fea0003800000 */
.L_x_2660:
[----:B------:R-:W-:Y:S05]  /*1a8c0*/  BRA `(.L_x_2547) ;  /* 0xffffffc000087947 */ /* 0x000fea000383ffff */
.L_x_2552:
[----:B-1----:R1:W3:Y:S02]  /*1a8d0*/  SYNCS.PHASECHK.TRANS64.TRYWAIT P0, [R4+URZ+0x38820], R0 ;  /* 0x03882000040075a7 */ /* 0x0022e4000800017f */
[----:B---3--:R-:W-:Y:S05]  /*1a8e0*/  @!P0 NANOSLEEP.SYNCS 0x989680 ;  /* 0x009896800000895d */ /* 0x008fea0003900000 */
[----:B------:R-:W3:Y:S02]  /*1a8f0*/  @!P0 SYNCS.PHASECHK.TRANS64 P0, [R4+URZ+0x38820], R0 ;  /* 0x03882000040085a7 */ /* 0x000ee4000800007f */
[----:B---3--:R-:W-:Y:S05]  /*1a900*/  @!P0 BRA `(.L_x_2552) ;  /* 0xfffffffc00f08947 */ /* 0x008fea000383ffff */
[----:B------:R-:W-:Y:S05]  /*1a910*/  BRA `(.L_x_2662) ;  /* 0xffffffc400807947 */ /* 0x000fea000383ffff */
.L_x_2553:
        /* <DEDUP_REMOVED lines=11> */
.L_x_2664:
[----:B------:R-:W-:Y:S05]  /*1a9d0*/  BSYNC B0 ;  /* 0x0000000000007941 */ /* 0x000fea0003800000 */
.L_x_2663:
[----:B------:R-:W-:Y:S05]  /*1a9e0*/  BRA `(.L_x_2665) ;  /* 0xffffffc400687947 */ /* 0x000fea000383ffff */
.L_x_2556:
[----:B------:R-:W-:Y:S01]  /*1a9f0*/  BSSY B1, `(.L_x_2666) ;  /* 0x0000006000017945 */ /* 0x000fe20003800000 */
[----:B------:R-:W-:-:S07]  /*1aa00*/  IMAD.MOV.U32 R15, RZ, RZ, -0x1 ;  /* 0xffffffffff0f7424 */ /* 0x000fce00078e00ff */
[----:B012---:R-:W-:Y:S05]  /*1aa10*/  WARPSYNC.COLLECTIVE R15, `(.L_x_2667) ;  /* 0x000000000f0c7348 */ /* 0x007fea0003c00000 */
[----:B------:R-:W-:Y:S02]  /*1aa20*/  ELECT P6, UR62, PT ;  /* 0x00000000003e782f */ /* 0x000fe400038c0000 */
[----:B------:R-:W-:Y:S01]  /*1aa30*/  MOV R14, UR62 ;  /* 0x0000003e000e7c02 */ /* 0x000fe20008000f00 */
[----:B012---:R-:W-:Y:S10]  /*1aa40*/  ENDCOLLECTIVE ;  /* 0x000000000000791b */ /* 0x007ff40003800000 */
.L_x_2667:
[----:B------:R-:W-:Y:S05]  /*1aa50*/  BSYNC B1 ;  /* 0x0000000000017941 */ /* 0x000fea0003800000 */
.L_x_2666:
[----:B------:R-:W-:Y:S05]  /*1aa60*/  BRA `(.L_x_2668) ;  /* 0xffffffc400607947 */ /* 0x000fea000383ffff */
.L_x_2558:
[----:B-1----:R1:W3:Y:S02]  /*1aa70*/  SYNCS.PHASECHK.TRANS64.TRYWAIT P1, [R5+URZ+0x38840], R0 ;  /* 0x03884000050075a7 */ /* 0x0022e4000802017f */
[----:B---3--:R-:W-:Y:S05]  /*1aa80*/  @!P1 NANOSLEEP.SYNCS 0x989680 ;  /* 0x009896800000995d */ /* 0x008fea0003900000 */
[----:B------:R-:W3:Y:S02]  /*1aa90*/  @!P1 SYNCS.PHASECHK.TRANS64 P1, [R5+URZ+0x38840], R0 ;  /* 0x03884000050095a7 */ /* 0x000ee4000802007f */
[----:B---3--:R-:W-:Y:S05]  /*1aaa0*/  @!P1 BRA `(.L_x_2558) ;  /* 0xfffffffc00f09947 */ /* 0x008fea000383ffff */
[----:B------:R-:W-:Y:S05]  /*1aab0*/  BRA `(.L_x_2669) ;  /* 0xffffffc400887947 */ /* 0x000fea000383ffff */
.L_x_2560:
[----:B---3--:R3:W4:Y:S02]  /*1aac0*/  SYNCS.PHASECHK.TRANS64.TRYWAIT P1, [R27+URZ+0x38840], R2 ;  /* 0x038840021b0075a7 */ /* 0x008724000802017f */
[----:B----4-:R-:W-:Y:S05]  /*1aad0*/  @!P1 NANOSLEEP.SYNCS 0x989680 ;  /* 0x009896800000995d */ /* 0x010fea0003900000 */
[----:B------:R-:W4:Y:S02]  /*1aae0*/  @!P1 SYNCS.PHASECHK.TRANS64 P1, [R27+URZ+0x38840], R2 ;  /* 0x038840021b0095a7 */ /* 0x000f24000802007f */
[----:B----4-:R-:W-:Y:S05]  /*1aaf0*/  @!P1 BRA `(.L_x_2560) ;  /* 0xfffffffc00f09947 */ /* 0x010fea000383ffff */
[----:B------:R-:W-:Y:S05]  /*1ab00*/  BRA `(.L_x_2670) ;  /* 0xffffffc400947947 */ /* 0x000fea000383ffff */
.L_x_2562:
[----:B----4-:R4:W0:Y:S02]  /*1ab10*/  SYNCS.PHASECHK.TRANS64.TRYWAIT P1, [R5+URZ+0x38860], R0 ;  /* 0x03886000050075a7 */ /* 0x010824000802017f */
[----:B0-----:R-:W-:Y:S05]  /*1ab20*/  @!P1 NANOSLEEP.SYNCS 0x989680 ;  /* 0x009896800000995d */ /* 0x001fea0003900000 */
[----:B------:R-:W0:Y:S02]  /*1ab30*/  @!P1 SYNCS.PHASECHK.TRANS64 P1, [R5+URZ+0x38860], R0 ;  /* 0x03886000050095a7 */ /* 0x000e24000802007f */
[----:B0-----:R-:W-:Y:S05]  /*1ab40*/  @!P1 BRA `(.L_x_2562) ;  /* 0xfffffffc00f09947 */ /* 0x001fea000383ffff */
[----:B------:R-:W-:Y:S05]  /*1ab50*/  BRA `(.L_x_2671) ;  /* 0xffffffc400907947 */ /* 0x000fea000383ffff */
.L_x_2672:
        /* <DEDUP_REMOVED lines=10> */
.L_x_15843:


//--------------------- .text._ZN7cutlass13device_kernelIN5flash11enable_sm90INS1_16FlashAttnFwdSm90INS1_25CollectiveMainloopFwdSm90ILi2EN4cute5tupleIJNS5_1CILi1EEES8_S8_EEENS6_IJNS7_ILi128EEENS7_ILi80EEENS7_ILi256EEEEEELi256ENS_6half_tEfNS_4arch4Sm90ELb1ELb0ELb0ELb1ELb1ELb1ELb0ELb1ELb1ELb1ELb0ELb0EEENS1_21CollectiveEpilogueFwdINS6_IJSA_SC_SB_EEES9_SE_SG_Li256ELb1ELb1ELb0ELb0EEENS1_36VarlenDynamicPersistentTileSchedulerILi128ELi80ELi256ELi128ELb0ELb1ELb1ELb1ELb1ELb1EEEEEEEEEvNT_6ParamsE --------------------------
	.section	.text._ZN7cutlass13device_kernelIN5flash11enable_sm90INS1_16FlashAttnFwdSm90INS1_25CollectiveMainloopFwdSm90ILi2EN4cute5tupleIJNS5_1CILi1EEES8_S8_EEENS6_IJNS7_ILi128EEENS7_ILi80EEENS7_ILi256EEEEEELi256ENS_6half_tEfNS_4arch4Sm90ELb1ELb0ELb0ELb1ELb1ELb1ELb0ELb1ELb1ELb1ELb0ELb0EEENS1_21CollectiveEpilogueFwdINS6_IJSA_SC_SB_EEES9_SE_SG_Li256ELb1ELb1ELb0ELb0EEENS1_36VarlenDynamicPersistentTileSchedulerILi128ELi80ELi256ELi128ELb0ELb1ELb1ELb1ELb1ELb1EEEEEEEEEvNT_6ParamsE,"ax",@progbits
	.align	128
.text._ZN7cutlass13device_kernelIN5flash11enable_sm90INS1_16FlashAttnFwdSm90INS1_25CollectiveMainloopFwdSm90ILi2EN4cute5tupleIJNS5_1CILi1EEES8_S8_EEENS6_IJNS7_ILi128EEENS7_ILi80EEENS7_ILi256EEEEEELi256ENS_6half_tEfNS_4arch4Sm90ELb1ELb0ELb0ELb1ELb1ELb1ELb0ELb1ELb1ELb1ELb0ELb0EEENS1_21CollectiveEpilogueFwdINS6_IJSA_SC_SB_EEES9_SE_SG_Li256ELb1ELb1ELb0ELb0EEENS1_36VarlenDynamicPersistentTileSchedulerILi128ELi80ELi256ELi128ELb0ELb1ELb1ELb1ELb1ELb1EEEEEEEEEvNT_6ParamsE:
        .type           _ZN7cutlass13device_kernelIN5flash11enable_sm90INS1_16FlashAttnFwdSm90INS1_25CollectiveMainloopFwdSm90ILi2EN4cute5tupleIJNS5_1CILi1EEES8_S8_EEENS6_IJNS7_ILi128EEENS7_ILi80EEENS7_ILi256EEEEEELi256ENS_6half_tEfNS_4arch4Sm90ELb1ELb0ELb0ELb1ELb1ELb1ELb0ELb1ELb1ELb1ELb0ELb0EEENS1_21CollectiveEpilogueFwdINS6_IJSA_SC_SB_EEES9_SE_SG_Li256ELb1ELb1ELb0ELb0EEENS1_36VarlenDynamicPersistentTileSchedulerILi128ELi80ELi256ELi128ELb0ELb1ELb1ELb1ELb1ELb1EEEEEEEEEvNT_6ParamsE,@function
        .size           _ZN7cutlass13device_kernelIN5flash11enable_sm90INS1_16FlashAttnFwdSm90INS1_25CollectiveMainloopFwdSm90ILi2EN4cute5tupleIJNS5_1CILi1EEES8_S8_EEENS6_IJNS7_ILi128EEENS7_ILi80EEENS7_ILi256EEEEEELi256ENS_6half_tEfNS_4arch4Sm90ELb1ELb0ELb0ELb1ELb1ELb1ELb0ELb1ELb1ELb1ELb0ELb0EEENS1_21CollectiveEpilogueFwdINS6_IJSA_SC_SB_EEES9_SE_SG_Li256ELb1ELb1ELb0ELb0EEENS1_36VarlenDynamicPersistentTileSchedulerILi128ELi80ELi256ELi128ELb0ELb1ELb1ELb1ELb1ELb1EEEEEEEEEvNT_6ParamsE,(.L_x_15844 - _ZN7cutlass13device_kernelIN5flash11enable_sm90INS1_16FlashAttnFwdSm90INS1_25CollectiveMainloopFwdSm90ILi2EN4cute5tupleIJNS5_1CILi1EEES8_S8_EEENS6_IJNS7_ILi128EEENS7_ILi80EEENS7_ILi256EEEEEELi256ENS_6half_tEfNS_4arch4Sm90ELb1ELb0ELb0ELb1ELb1ELb1ELb0ELb1ELb1ELb1ELb0ELb0EEENS1_21CollectiveEpilogueFwdINS6_IJSA_SC_SB_EEES9_SE_SG_Li256ELb1ELb1ELb0ELb0EEENS1_36VarlenDynamicPersistentTileSchedulerILi128ELi80ELi256ELi128ELb0ELb1ELb1ELb1ELb1ELb1EEEEEEEEEvNT_6ParamsE)
        .other          _ZN7cutlass13device_kernelIN5flash11enable_sm90INS1_16FlashAttnFwdSm90INS1_25CollectiveMainloopFwdSm90ILi2EN4cute5tupleIJNS5_1CILi1EEES8_S8_EEENS6_IJNS7_ILi128EEENS7_ILi80EEENS7_ILi256EEEEEELi256ENS_6half_tEfNS_4arch4Sm90ELb1ELb0ELb0ELb1ELb1ELb1ELb0ELb1ELb1ELb1ELb0ELb0EEENS1_21CollectiveEpilogueFwdINS6_IJSA_SC_SB_EEES9_SE_SG_Li256ELb1ELb1ELb0ELb0EEENS1_36VarlenDynamicPersistentTileSchedulerILi128ELi80ELi256ELi128ELb0ELb1ELb1ELb1ELb1ELb1EEEEEEEEEvNT_6ParamsE,@"STO_CUDA_ENTRY STV_DEFAULT"
_ZN7cutlass13device_kernelIN5flash11enable_sm90INS1_16FlashAttnFwdSm90INS1_25CollectiveMainloopFwdSm90ILi2EN4cute5tupleIJNS5_1CILi1EEES8_S8_EEENS6_IJNS7_ILi128EEENS7_ILi80EEENS7_ILi256EEEEEELi256ENS_6half_tEfNS_4arch4Sm90ELb1ELb0ELb0ELb1ELb1ELb1ELb0ELb1ELb1ELb1ELb0ELb0EEENS1_21CollectiveEpilogueFwdINS6_IJSA_SC_SB_EEES9_SE_SG_Li256ELb1ELb1ELb0ELb0EEENS1_36VarlenDynamicPersistentTileSchedulerILi128ELi80ELi256ELi128ELb0ELb1ELb1ELb1ELb1ELb1EEEEEEEEEvNT_6ParamsE:
        /* <DEDUP_REMOVED lines=18> */
.L_x_2674:
[----:B------:R-:W-:Y:S05]  /*0120*/  BSYNC B0 ;  /* 0x0000000000007941 */ /* 0x000fea0003800000 */
.L_x_2673:
        /* <DEDUP_REMOVED lines=41> */
.L_x_2675:
        /* <DEDUP_REMOVED lines=22> */
.L_x_2676:
        /* <DEDUP_REMOVED lines=18> */
.L_x_2677:
        /* <DEDUP_REMOVED lines=22> */
.L_x_2678:
        /* <DEDUP_REMOVED lines=22> */
.L_x_2679:
[----:B------:R-:W-:Y:S01]  /*0900*/  PLOP3.LUT P0, PT, PT, PT, UP0, 0x80, 0x0 ;  /* 0x000000000000781c */ /* 0x000fe20003f0f008 */
[----:B------:R-:W-:Y:S01]  /*0910*/  UMOV UR60, 0x1 ;  /* 0x00000001003c7882 */ /* 0x000fe20000000000 */
[----:B------:R-:W-:Y:S01]  /*0920*/  NOP ;  /* 0x0000000000007918 */ /* 0x000fe20000000000 */
[----:B------:R-:W-:Y:S01]  /*0930*/  USEL UR60, UR60, 0x2, !UP0 ;  /* 0x000000023c3c7887 */ /* 0x000fe2000c000000 */
[----:B------:R-:W-:Y:S01]  /*0940*/  BSSY B9, `(.L_x_2680) ;  /* 0x0002e04000097945 */ /* 0x000fe20003800000 */
[----:B012-4-:R-:W-:Y:S08]  /*0950*/  BAR.SYNC.DEFER_BLOCKING 0x0 ;  /* 0x0000000000007b1d */ /* 0x017ff00000010000 */
[----:B------:R-:W-:Y:S05]  /*0960*/  @!P0 BRA `(.L_x_2681) ;  /* 0x0000026800308947 */ /* 0x000fea0003800000 */
.L_x_2682:
        /* <DEDUP_REMOVED lines=16> */
[----:B------:R-:W-:Y:S01]  /*0a70*/  VIADD R0, R0, 0xffffff80 ;  /* 0xffffff8000007836 */ /* 0x000fe20000000000 */
[----:B------:R-:W-:Y:S01]  /*0a80*/  R2UR UR4, R22 ;  /* 0x00000000160472ca */ /* 0x000fe200000e0000 */
[----:B------:R-:W-:Y:S01]  /*0a90*/  ULOP3.LUT UR5, UR60, 0x1, URZ, 0xfc, !UPT ;  /* 0x000000013c057892 */ /* 0x000fe2000f8efc3f */
[----:B------:R-:W-:Y:S01]  /*0aa0*/  MOV R212, RZ ;  /* 0x000000ff00d47202 */ /* 0x000fe20000000f00 */
[----:B------:R-:W-:Y:S01]  /*0ab0*/  IMAD.MOV.U32 R228, RZ, RZ, RZ ;  /* 0x000000ffffe47224 */ /* 0x000fe200078e00ff */
[----:B------:R-:W-:Y:S01]  /*0ac0*/  SHF.R.S32.HI R3, RZ, 0x1f, R0 ;  /* 0x0000001fff037819 */ /* 0x000fe20000011400 */
[----:B------:R-:W-:Y:S02]  /*0ad0*/  IMAD.MOV.U32 R225, RZ, RZ, RZ ;  /* 0x000000ffffe17224 */ /* 0x000fe400078e00ff */
[----:B------:R-:W-:Y:S01]  /*0ae0*/  IMAD.MOV.U32 R219, RZ, RZ, RZ ;  /* 0x000000ffffdb7224 */ /* 0x000fe200078e00ff */
[CC--:B------:R-:W-:Y:S02]  /*0af0*/  LEA.HI R2, R3.reuse, R0.reuse, RZ, 0x7 ;  /* 0x0000000003027211 */ /* 0x0c0fe400078f38ff */
[----:B------:R-:W-:-:S02]  /*0b00*/  LEA.HI R6, R3, R0, RZ, 0x5 ;  /* 0x0000000003067211 */ /* 0x000fc400078f28ff */
[----:B------:R-:W-:Y:S01]  /*0b10*/  LOP3.LUT R5, R2, 0xffffff80, RZ, 0xc0, !PT ;  /* 0xffffff8002057812 */ /* 0x000fe200078ec0ff */
[----:B------:R-:W-:Y:S01]  /*0b20*/  UIADD3 UR4, UR4, 0x14400, URZ ;  /* 0x0001440004047890 */ /* 0x000fe2000fffe03f */
[----:B------:R-:W-:Y:S01]  /*0b30*/  LEA.HI R4, R3, R0, RZ, 0x4 ;  /* 0x0000000003047211 */ /* 0x000fe200078f20ff */
[----:B------:R-:W-:Y:S01]  /*0b40*/  IMAD.SHL.U32 R6, R6, 0x20, RZ ;  /* 0x0000002006067824 */ /* 0x000fe200078e00ff */
[----:B------:R-:W-:Y:S02]  /*0b50*/  IADD3 R8, R0, -R5, RZ ;  /* 0x8000000500087210 */ /* 0x000fe40007ffe0ff */
[----:B------:R-:W-:Y:S02]  /*0b60*/  SHF.R.S32.HI R5, RZ, 0x7, R2 ;  /* 0x00000007ff057819 */ /* 0x000fe40000011402 */
[----:B------:R-:W-:Y:S02]  /*0b70*/  SHF.R.S32.HI R9, RZ, 0x1f, R8 ;  /* 0x0000001fff097819 */ /* 0x000fe40000011408 */
[----:B------:R-:W-:-:S02]  /*0b80*/  LEA.HI R2, R2, R5, RZ, 0x1 ;  /* 0x0000000502027211 */ /* 0x000fc400078f08ff */
[----:B------:R-:W-:Y:S02]  /*0b90*/  LEA.HI R10, R9, R8, RZ, 0x2 ;  /* 0x00000008090a7211 */ /* 0x000fe400078f10ff */
[----:B------:R-:W-:Y:S02]  /*0ba0*/  LEA.HI R13, R3, R0, RZ, 0x2 ;  /* 0x00000000030d7211 */ /* 0x000fe400078f10ff */
[--C-:B------:R-:W-:Y:S02]  /*0bb0*/  SHF.R.S32.HI R11, RZ, 0x2, R10.reuse ;  /* 0x00000002ff0b7819 */ /* 0x100fe4000001140a */
[----:B------:R-:W-:Y:S02]  /*0bc0*/  SHF.R.S32.HI R12, RZ, 0x1f, R10 ;  /* 0x0000001fff0c7819 */ /* 0x000fe4000001140a */
[----:B------:R-:W-:Y:S02]  /*0bd0*/  LOP3.LUT R2, R2, 0x3fffffe, RZ, 0xc0, !PT ;  /* 0x03fffffe02027812 */ /* 0x000fe400078ec0ff */
[----:B------:R-:W-:-:S02]  /*0be0*/  LEA.HI R12, R12, R11, RZ, 0x3 ;  /* 0x0000000b0c0c7211 */ /* 0x000fc400078f18ff */
[----:B------:R-:W-:Y:S02]  /*0bf0*/  LOP3.LUT R7, R4, 0x3fffff0, RZ, 0xc0, !PT ;  /* 0x03fffff004077812 */ /* 0x000fe400078ec0ff */
[----:B------:R-:W-:Y:S02]  /*0c00*/  LOP3.LUT R13, R13, 0xfffffffc, RZ, 0xc0, !PT ;  /* 0xfffffffc0d0d7812 */ /* 0x000fe400078ec0ff */
[----:B------:R-:W-:Y:S01]  /*0c10*/  IADD3 R2, R5, -R2, RZ ;  /* 0x8000000205027210 */ /* 0x000fe20007ffe0ff */
[----:B------:R-:W-:Y:S01]  /*0c20*/  IMAD.IADD R7, R0, 0x1, -R7 ;  /* 0x0000000100077824 */ /* 0x000fe200078e0a07 */
[----:B------:R-:W-:Y:S01]  /*0c30*/  LOP3.LUT R12, R12, 0xfffffff8, RZ, 0xc0, !PT ;  /* 0xfffffff80c0c7812 */ /* 0x000fe200078ec0ff */
[----:B------:R-:W-:Y:S01]  /*0c40*/  IMAD.IADD R13, R0, 0x1, -R13 ;  /* 0x00000001000d7824 */ /* 0x000fe200078e0a0d */
[----:B------:R-:W-:Y:S02]  /*0c50*/  LEA.HI R9, R9, R8, RZ, 0x5 ;  /* 0x0000000809097211 */ /* 0x000fe400078f28ff */
[----:B------:R-:W-:Y:S01]  /*0c60*/  LOP3.LUT R6, R6, 0xfffffc00, RZ, 0xc0, !PT ;  /* 0xfffffc0006067812 */ /* 0x000fe200078ec0ff */
[----:B------:R-:W-:Y:S01]  /*0c70*/  IMAD.IADD R12, R11, 0x1, -R12 ;  /* 0x000000010b0c7824 */ /* 0x000fe200078e0a0c */
[----:B------:R-:W-:-:S02]  /*0c80*/  SHF.R.S32.HI R5, RZ, 0x4, R4 ;  /* 0x00000004ff057819 */ /* 0x000fc40000011404 */
[----:B------:R-:W-:Y:S01]  /*0c90*/  SHF.R.S32.HI R9, RZ, 0x5, R9 ;  /* 0x00000005ff097819 */ /* 0x000fe20000011409 */
[----:B------:R-:W-:Y:S01]  /*0ca0*/  IMAD R7, R7, 0x40, R6 ;  /* 0x0000004007077824 */ /* 0x000fe200078e0206 */
[----:B------:R-:W-:Y:S02]  /*0cb0*/  LEA.HI R4, R4, R5, RZ, 0x1 ;  /* 0x0000000504047211 */ /* 0x000fe400078f08ff */
[----:B------:R-:W-:Y:S01]  /*0cc0*/  LEA.HI R6, R13, R13, RZ, 0x1 ;  /* 0x0000000d0d067211 */ /* 0x000fe200078f08ff */
[----:B------:R-:W-:Y:S01]  /*0cd0*/  IMAD R9, R9, 0x10, R12 ;  /* 0x0000001009097824 */ /* 0x000fe200078e020c */
[----:B------:R-:W-:Y:S02]  /*0ce0*/  LOP3.LUT R4, R4, 0x1ffffffe, RZ, 0xc0, !PT ;  /* 0x1ffffffe04047812 */ /* 0x000fe400078ec0ff */
[----:B------:R-:W-:Y:S01]  /*0cf0*/  LEA.HI R220, R3, R0, RZ, 0x3 ;  /* 0x0000000003dc7211 */ /* 0x000fe200078f18ff */
[----:B------:R-:W-:Y:S01]  /*0d00*/  IMAD R2, R2, 0x40, R9 ;  /* 0x0000004002027824 */ /* 0x000fe200078e0209 */
[----:B------:R-:W-:-:S02]  /*0d10*/  LOP3.LUT R6, R6, 0x1ffffffe, RZ, 0xc0, !PT ;  /* 0x1ffffffe06067812 */ /* 0x000fc400078ec0ff */
[----:B------:R-:W-:Y:S02]  /*0d20*/  IADD3 R4, R5, -R4, RZ ;  /* 0x8000000405047210 */ /* 0x000fe40007ffe0ff */
[----:B------:R-:W-:Y:S01]  /*0d30*/  LOP3.LUT R5, R220, 0xfffffff8, RZ, 0xc0, !PT ;  /* 0xfffffff8dc057812 */ /* 0x000fe200078ec0ff */
[----:B------:R-:W-:Y:S01]  /*0d40*/  IMAD.IADD R13, R13, 0x1, -R6 ;  /* 0x000000010d0d7824 */ /* 0x000fe200078e0a06 */
[----:B------:R-:W-:Y:S02]  /*0d50*/  LOP3.LUT R9, R10, 0x7ffffffc, RZ, 0xc0, !PT ;  /* 0x7ffffffc0a097812 */ /* 0x000fe400078ec0ff */
[----:B------:R-:W-:Y:S01]  /*0d60*/  LEA R6, R4, R7, 0x3 ;  /* 0x0000000704067211 */ /* 0x000fe200078e18ff */
[----:B------:R-:W-:Y:S01]  /*0d70*/  IMAD.IADD R5, R0, 0x1, -R5 ;  /* 0x0000000100057824 */ /* 0x000fe200078e0a05 */
[----:B------:R-:W-:Y:S01]  /*0d80*/  LEA.HI R3, R3, R0, RZ, 0x6 ;  /* 0x0000000003037211 */ /* 0x000fe200078f30ff */
[----:B------:R-:W-:Y:S01]  /*0d90*/  IMAD.IADD R4, R8, 0x1, -R9 ;  /* 0x0000000108047824 */ /* 0x000fe200078e0a09 */
[----:B------:R-:W-:Y:S01]  /*0da0*/  SHF.R.S32.HI R220, RZ, 0x3, R220 ;  /* 0x00000003ffdc7819 */ /* 0x000fe200000114dc */
[----:B------:R-:W-:Y:S01]  /*0db0*/  IMAD R0, R13, 0x8, R2 ;  /* 0x000000080d007824 */ /* 0x000fe200078e0202 */
[----:B------:R-:W-:Y:S01]  /*0dc0*/  STL [R1+0x8c], R6 ;  /* 0x00008c0601007387 */ /* 0x000fe20000100800 */
[----:B------:R-:W-:Y:S01]  /*0dd0*/  SHF.L.U32 R3, R3, 0x3, RZ ;  /* 0x0000000303037819 */ /* 0x000fe200000006ff */
[----:B------:R-:W-:Y:S01]  /*0de0*/  IMAD.SHL.U32 R214, R5, 0x4, RZ ;  /* 0x0000000405d67824 */ /* 0x000fe200078e00ff */
[----:B------:R-:W-:Y:S01]  /*0df0*/  SHF.L.U32 R229, R220, 0x6, RZ ;  /* 0x00000006dce57819 */ /* 0x000fe200000006ff */
[----:B------:R0:W-:Y:S01]  /*0e00*/  STL [R1+0x74], R4 ;  /* 0x0000740401007387 */ /* 0x0001e20000100800 */
[----:B------:R-:W-:Y:S01]  /*0e10*/  LOP3.LUT R3, R3, 0xfffffe00, RZ, 0xc0, !PT ;  /* 0xfffffe0003037812 */ /* 0x000fe200078ec0ff */
[----:B------:R-:W-:Y:S01]  /*0e20*/  IMAD.U32 R2, RZ, RZ, UR4 ;  /* 0x00000004ff027e24 */ /* 0x000fe2000f8e00ff */
[----:B------:R-:W-:Y:S01]  /*0e30*/  IADD3 R221, R214, 0x40, RZ ;  /* 0x00000040d6dd7810 */ /* 0x000fe20007ffe0ff */
[----:B------:R1:W-:Y:S01]  /*0e40*/  STL [R1+0x78], R0 ;  /* 0x0000780001007387 */ /* 0x0003e20000100800 */
[----:B------:R-:W-:Y:S01]  /*0e50*/  LOP3.LUT R229, R229, 0x1c0, RZ, 0xc0, !PT ;  /* 0x000001c0e5e57812 */ /* 0x000fe200078ec0ff */
[----:B------:R-:W-:-:S02]  /*0e60*/  IMAD.SHL.U32 R16, R5, 0x8, RZ ;  /* 0x0000000805107824 */ /* 0x000fc400078e00ff */
[----:B------:R-:W-:Y:S01]  /*0e70*/  STL [R1+0x88], RZ ;  /* 0x000088ff01007387 */ /* 0x000fe20000100800 */
[----:B------:R-:W-:Y:S02]  /*0e80*/  IMAD.IADD R213, R214, 0x1, R221 ;  /* 0x00000001d6d57824 */ /* 0x000fe400078e02dd */
[----:B0-----:R-:W-:Y:S01]  /*0e90*/  VIADD R4, R220, 0x40 ;  /* 0x00000040dc047836 */ /* 0x001fe20000000000 */
[----:B------:R-:W-:Y:S01]  /*0ea0*/  STL [R1+0x58], R3 ;  /* 0x0000580301007387 */ /* 0x000fe20000100800 */
[C---:B------:R-:W-:Y:S01]  /*0eb0*/  VIADD R19, R16.reuse, 0xc0 ;  /* 0x000000c010137836 */ /* 0x040fe20000000000 */
[----:B------:R-:W-:Y:S01]  /*0ec0*/  IADD3 R18, R16, 0x80, RZ ;  /* 0x0000008010127810 */ /* 0x000fe20007ffe0ff */
[----:B-1----:R-:W-:Y:S01]  /*0ed0*/  IMAD.U32 R0, RZ, RZ, UR5 ;  /* 0x00000005ff007e24 */ /* 0x002fe2000f8e00ff */
[----:B------:R0:W-:Y:S01]  /*0ee0*/  STL [R1+0x84], R2 ;  /* 0x0000840201007387 */ /* 0x0001e20000100800 */
[----:B------:R-:W-:Y:S01]  /*0ef0*/  VIADD R0, R220, 0x20 ;  /* 0x00000020dc007836 */ /* 0x000fe20000000000 */
[----:B------:R-:W-:Y:S01]  /*0f00*/  SHF.R.S32.HI R17, RZ, 0x1f, R16 ;  /* 0x0000001fff117819 */ /* 0x000fe20000011410 */
[C---:B------:R-:W-:Y:S01]  /*0f10*/  VIADD R222, R214.reuse, 0x20 ;  /* 0x00000020d6de7836 */ /* 0x040fe20000000000 */
[----:B------:R-:W-:Y:S01]  /*0f20*/  SHF.R.S32.HI R218, RZ, 0x1f, R18 ;  /* 0x0000001fffda7819 */ /* 0x000fe20000011412 */
[----:B------:R-:W-:Y:S01]  /*0f30*/  VIADD R224, R214, 0x60 ;  /* 0x00000060d6e07836 */ /* 0x000fe20000000000 */
[----:B------:R-:W-:-:S02]  /*0f40*/  SHF.R.S32.HI R7, RZ, 0x1f, R0 ;  /* 0x0000001fff077819 */ /* 0x000fc40000011400 */
[----:B------:R-:W-:Y:S02]  /*0f50*/  SHF.R.S32.HI R217, RZ, 0x1f, R19 ;  /* 0x0000001fffd97819 */ /* 0x000fe40000011413 */
[----:B------:R-:W-:Y:S01]  /*0f60*/  LEA.HI R7, R7, R0, RZ, 0x3 ;  /* 0x0000000007077211 */ /* 0x000fe200078f18ff */
[----:B------:R-:W-:Y:S01]  /*0f70*/  IMAD.SHL.U32 R0, R0, 0x40, RZ ;  /* 0x0000004000007824 */ /* 0x000fe200078e00ff */
[----:B0-----:R-:W-:-:S03]  /*0f80*/  SHF.R.S32.HI R2, RZ, 0x1f, R4 ;  /* 0x0000001fff027819 */ /* 0x001fc60000011404 */
[----:B------:R-:W-:Y:S01]  /*0f90*/  IMAD.SHL.U32 R7, R7, 0x40, RZ ;  /* 0x0000004007077824 */ /* 0x000fe200078e00ff */
[----:B------:R-:W-:Y:S02]  /*0fa0*/  LOP3.LUT R3, R0, 0x1c0, RZ, 0xc0, !PT ;  /* 0x000001c000037812 */ /* 0x000fe400078ec0ff */
[----:B------:R-:W-:Y:S02]  /*0fb0*/  LEA.HI R2, R2, R4, RZ, 0x3 ;  /* 0x0000000402027211 */ /* 0x000fe400078f18ff */
[----:B------:R-:W-:Y:S02]  /*0fc0*/  SHF.R.U32.HI R0, RZ, 0x3, R229 ;  /* 0x00000003ff007819 */ /* 0x000fe400000116e5 */
[----:B------:R-:W-:Y:S01]  /*0fd0*/  SHF.R.S32.HI R0, RZ, 0x1f, R213 ;  /* 0x0000001fff007819 */ /* 0x000fe200000114d5 */
[----:B------:R-:W-:Y:S01]  /*0fe0*/  IMAD.SHL.U32 R2, R2, 0x40, RZ ;  /* 0x0000004002027824 */ /* 0x000fe200078e00ff */
[----:B------:R-:W-:Y:S02]  /*0ff0*/  SHF.R.U32.HI R4, RZ, 0x3, R3 ;  /* 0x00000003ff047819 */ /* 0x000fe40000011603 */
[----:B------:R-:W-:-:S02]  /*1000*/  LEA.HI R0, R0, R213, RZ, 0x3 ;  /* 0x000000d500007211 */ /* 0x000fc400078f18ff */
[----:B------:R-:W-:Y:S02]  /*1010*/  LOP3.LUT R3, R7, 0xfffffe00, RZ, 0xc0, !PT ;  /* 0xfffffe0007037812 */ /* 0x000fe400078ec0ff */
[----:B------:R-:W-:Y:S02]  /*1020*/  LOP3.LUT R23, R0, 0xfffffff8, RZ, 0xc0, !PT ;  /* 0xfffffff800177812 */ /* 0x000fe400078ec0ff */
[----:B------:R-:W-:Y:S01]  /*1030*/  LOP3.LUT R0, R2, 0xfffffe00, RZ, 0xc0, !PT ;  /* 0xfffffe0002007812 */ /* 0x000fe200078ec0ff */
[----:B------:R0:W-:Y:S01]  /*1040*/  STL [R1+0x64], R3 ;  /* 0x0000640301007387 */ /* 0x0001e20000100800 */
[----:B------:R-:W-:-:S03]  /*1050*/  SHF.R.S32.HI R216, RZ, 0x1f, R23 ;  /* 0x0000001fffd87819 */ /* 0x000fc60000011417 */
[----:B------:R0:W-:Y:S04]  /*1060*/  STL [R1+0x60], R0 ;  /* 0x0000600001007387 */ /* 0x0001e80000100800 */
.L_x_2954:
[----:B0--34-:R-:W0:Y:S01]  /*1070*/  LDC.64 R2, c[0x0][0xc88] ;  /* 0x00032200ff027b82 */ /* 0x019e220000000a00 */
[----:B------:R-:W-:Y:S01]  /*1080*/  ULDC.64 UR10, c[0x0][0x208] ;  /* 0x00008200000a7ab9 */ /* 0x000fe20000000a00 */
[----:B------:R-:W-:Y:S01]  /*1090*/  ULDC.64 UR4, c[0x0][0xa28] ;  /* 0x00028a0000047ab9 */ /* 0x000fe20000000a00 */
[----:B------:R-:W-:Y:S01]  /*10a0*/  ULDC.64 UR8, c[0x0][0xa18] ;  /* 0x0002860000087ab9 */ /* 0x000fe20000000a00 */
[----:B------:R-:W-:Y:S01]  /*10b0*/  ULDC.64 UR6, c[0x0][0xa08] ;  /* 0x0002820000067ab9 */ /* 0x000fe20000000a00 */
[----:B0-----:R-:W-:-:S05]  /*10c0*/  IMAD.WIDE R2, R31, 0x4, R2 ;  /* 0x000000041f027825 */ /* 0x001fca00078e0202 */
[----:B------:R-:W2:Y:S01]  /*10d0*/  LDG.E R8, desc[UR10][R2.64] ;  /* 0x0000000a02087981 */ /* 0x000ea2000c1e1900 */
[----:B------:R-:W-:Y:S01]  /*10e0*/  ISETP.NE.U32.AND P2, PT, RZ, UR4, PT ;  /* 0x00000004ff007c0c */ /* 0x000fe2000bf45070 */
[----:B------:R-:W-:Y:S01]  /*10f0*/  IMAD.MOV.U32 R118, RZ, RZ, RZ ;  /* 0x000000ffff767224 */ /* 0x000fe200078e00ff */
[----:B------:R-:W-:Y:S02]  /*1100*/  ISETP.NE.U32.AND P1, PT, RZ, UR8, PT ;  /* 0x00000008ff007c0c */ /* 0x000fe4000bf25070 */
[----:B------:R-:W-:Y:S02]  /*1110*/  ISETP.NE.AND.EX P2, PT, RZ, UR5, PT, P2 ;  /* 0x00000005ff007c0c */ /* 0x000fe4000bf45320 */
[----:B------:R-:W-:Y:S02]  /*1120*/  ISETP.NE.AND.EX P1, PT, RZ, UR9, PT, P1 ;  /* 0x00000009ff007c0c */ /* 0x000fe4000bf25310 */
[----:B------:R-:W-:-:S04]  /*1130*/  ISETP.NE.U32.AND P0, PT, RZ, UR6, PT ;  /* 0x00000006ff007c0c */ /* 0x000fc8000bf05070 */
[----:B------:R-:W-:Y:S02]  /*1140*/  ISETP.NE.AND.EX P0, PT, RZ, UR7, PT, P0 ;  /* 0x00000007ff007c0c */ /* 0x000fe4000bf05300 */
[----:B--2---:R-:W-:Y:S01]  /*1150*/  SHF.R.S32.HI R0, RZ, 0x1f, R8 ;  /* 0x0000001fff007819 */ /* 0x004fe20000011408 */
[----:B------:R0:W-:Y:S02]  /*1160*/  STL [R1+0x7c], R8 ;  /* 0x00007c0801007387 */ /* 0x0001e40000100800 */
[C---:B------:R-:W-:Y:S02]  /*1170*/  @P2 LEA R2, P3, R8.reuse, UR4, 0x2 ;  /* 0x0000000408022c11 */ /* 0x040fe4000f8610ff */
[C-C-:B------:R-:W-:Y:S02]  /*1180*/  SHF.L.U64.HI R27, R8.reuse, 0x2, R0.reuse ;  /* 0x00000002081b7819 */ /* 0x140fe40000010200 */
[C---:B------:R-:W-:Y:S01]  /*1190*/  @P2 LEA.HI.X R3, R8.reuse, UR5, R0, 0x2, P3 ;  /* 0x0000000508032c11 */ /* 0x040fe200098f1400 */
[----:B------:R-:W-:Y:S01]  /*11a0*/  IMAD.MOV.U32 R0, RZ, RZ, RZ ;  /* 0x000000ffff007224 */ /* 0x000fe200078e00ff */
[----:B------:R-:W-:Y:S01]  /*11b0*/  SHF.L.U32 R26, R8, 0x2, RZ ;  /* 0x00000002081a7819 */ /* 0x000fe200000006ff */
[----:B------:R-:W-:-:S04]  /*11c0*/  ULDC UR4, c[0x0][0x288] ;  /* 0x0000a20000047ab9 */ /* 0x000fc80000000800 */
[----:B------:R0:W5:Y:S01]  /*11d0*/  @P2 LDG.E R0, desc[UR10][R2.64] ;  /* 0x0000000a02002981 */ /* 0x000162000c1e1900 */
[C---:B------:R-:W-:Y:S01]  /*11e0*/  @P1 IADD3 R4, P2, R26.reuse, UR8, RZ ;  /* 0x000000081a041c10 */ /* 0x040fe2000ff5e0ff */
[----:B------:R-:W-:Y:S01]  /*11f0*/  IMAD.U32 R9, RZ, RZ, UR4 ;  /* 0x00000004ff097e24 */ /* 0x000fe2000f8e00ff */
[----:B------:R-:W-:Y:S01]  /*1200*/  ULDC.64 UR4, c[0x0][0x418] ;  /* 0x0001060000047ab9 */ /* 0x000fe20000000a00 */
[----:B------:R-:W-:Y:S02]  /*1210*/  IADD3 R6, P4, R26, UR6, RZ ;  /* 0x000000061a067c10 */ /* 0x000fe4000ff9e0ff */
[C---:B------:R-:W-:Y:S01]  /*1220*/  @P1 IADD3.X R5, R27.reuse, UR9, RZ, P2, !PT ;  /* 0x000000091b051c10 */ /* 0x040fe200097fe4ff */
[----:B------:R-:W-:Y:S01]  /*1230*/  UISETP.NE.U32.AND UP0, UPT, UR4, URZ, UPT ;  /* 0x0000003f0400728c */ /* 0x000fe2000bf05070 */
[----:B------:R-:W-:Y:S01]  /*1240*/  IADD3.X R7, R27, UR7, RZ, P4, !PT ;  /* 0x000000071b077c10 */ /* 0x000fe2000a7fe4ff */
[----:B------:R-:W-:Y:S01]  /*1250*/  ULDC.64 UR6, c[0x0][0xa20] ;  /* 0x0002880000067ab9 */ /* 0x000fe20000000a00 */
[----:B------:R-:W-:Y:S01]  /*1260*/  ULDC UR4, c[0x0][0x424] ;  /* 0x0001090000047ab9 */ /* 0x000fe20000000800 */
[----:B------:R-:W2:Y:S01]  /*1270*/  @P1 LDG.E R9, desc[UR10][R4.64] ;  /* 0x0000000a04091981 */ /* 0x000ea2000c1e1900 */
[----:B------:R-:W-:Y:S01]  /*1280*/  UISETP.NE.AND.EX UP0, UPT, UR5, URZ, UPT, UP0 ;  /* 0x0000003f0500728c */ /* 0x000fe2000bf05300 */
[----:B------:R-:W-:-:S02]  /*1290*/  ISETP.NE.U32.AND P2, PT, RZ, UR6, PT ;  /* 0x00000006ff007c0c */ /* 0x000fc4000bf45070 */
[----:B------:R-:W-:Y:S01]  /*12a0*/  ULDC UR5, c[0x0][0x2f0] ;  /* 0x0000bc0000057ab9 */ /* 0x000fe20000000800 */
[----:B------:R-:W-:Y:S01]  /*12b0*/  USEL UR4, UR4, 0x1, UP0 ;  /* 0x0000000104047887 */ /* 0x000fe20008000000 */
[----:B------:R0:W5:Y:S01]  /*12c0*/  @P0 LDG.E R118, desc[UR10][R6.64] ;  /* 0x0000000a06760981 */ /* 0x000162000c1e1900 */
[----:B------:R-:W-:Y:S02]  /*12d0*/  ISETP.NE.AND.EX P2, PT, RZ, UR7, PT, P2 ;  /* 0x00000007ff007c0c */ /* 0x000fe4000bf45320 */
[----:B------:R-:W-:-:S03]  /*12e0*/  UIMAD UR4, UR4, UR5, URZ ;  /* 0x00000005040472a4 */ /* 0x000fc6000f8e023f */
[----:B------:R-:W-:Y:S01]  /*12f0*/  ULDC UR5, c[0x0][0x348] ;  /* 0x0000d20000057ab9 */ /* 0x000fe20000000800 */
[----:B------:R-:W-:Y:S01]  /*1300*/  IMAD.MOV.U32 R91, RZ, RZ, R8 ;  /* 0x000000ffff5b7224 */ /* 0x000fe200078e0008 */
[----:B--2---:R0:W-:Y:S04]  /*1310*/  STL [R1+0x6c], R9 ;  /* 0x00006c0901007387 */ /* 0x0041e80000100800 */
[----:B------:R0:W-:Y:S01]  /*1320*/  STL [R1+0x80], R30 ;  /* 0x0000801e01007387 */ /* 0x0001e20000100800 */
[----:B------:R-:W-:Y:S01]  /*1330*/  MOV R10, R9 ;  /* 0x00000009000a7202 */ /* 0x000fe20000000f00 */
[----:B-1----:R-:W-:Y:S06]  /*1340*/  @P1 BRA `(.L_x_2684) ;  /* 0x00000000002c1947 */ /* 0x002fec0003800000 */
        /* <DEDUP_REMOVED lines=9> */
[----:B--2---:R-:W-:-:S05]  /*13e0*/  IMAD.IADD R10, R5, 0x1, -R4 ;  /* 0x00000001050a7824 */ /* 0x004fca00078e0a04 */
[----:B------:R1:W-:Y:S02]  /*13f0*/  STL [R1+0x6c], R10 ;  /* 0x00006c0a01007387 */ /* 0x0003e40000100800 */
.L_x_2684:
[----:B0-----:R-:W-:Y:S01]  /*1400*/  IMAD.U32 R2, RZ, RZ, UR5 ;  /* 0x00000005ff027e24 */ /* 0x001fe2000f8e00ff */
[----:B------:R-:W-:Y:S01]  /*1410*/  MOV R25, UR4 ;  /* 0x0000000400197c02 */ /* 0x000fe20008000f00 */
[----:B------:R-:W-:Y:S06]  /*1420*/  @!P2 BRA `(.L_x_2685) ;  /* 0x000000000014a947 */ /* 0x000fec0003800000 */
[----:B------:R-:W-:Y:S01]  /*1430*/  IADD3 R4, P0, R26, UR6, RZ ;  /* 0x000000061a047c10 */ /* 0x000fe2000ff1e0ff */
[----:B------:R-:W-:-:S03]  /*1440*/  ULDC.64 UR4, c[0x0][0x208] ;  /* 0x0000820000047ab9 */ /* 0x000fc60000000a00 */
[----:B------:R-:W-:-:S05]  /*1450*/  IADD3.X R5, R27, UR7, RZ, P0, !PT ;  /* 0x000000071b057c10 */ /* 0x000fca00087fe4ff */
[----:B------:R0:W5:Y:S01]  /*1460*/  LDG.E R25, desc[UR4][R4.64] ;  /* 0x0000000404197981 */ /* 0x000162000c1e1900 */
[----:B------:R-:W-:Y:S05]  /*1470*/  BRA `(.L_x_2686) ;  /* 0x0000000000147947 */ /* 0x000fea0003800000 */
.L_x_2685:
[----:B------:R-:W-:Y:S05]  /*1480*/  @!P0 BRA `(.L_x_2686) ;  /* 0x0000000000108947 */ /* 0x000fea0003800000 */
[----:B------:R-:W-:Y:S02]  /*1490*/  ULDC.64 UR4, c[0x0][0x208] ;  /* 0x0000820000047ab9 */ /* 0x000fe40000000a00 */
[----:B------:R-:W2:Y:S04]  /*14a0*/  LDG.E R4, desc[UR4][R6.64] ;  /* 0x0000000406047981 */ /* 0x000ea8000c1e1900 */
[----:B------:R-:W2:Y:S02]  /*14b0*/  LDG.E R25, desc[UR4][R6.64+0x4] ;  /* 0x0000040406197981 */ /* 0x000ea4000c1e1900 */
[----:B--2---:R-:W-:-:S07]  /*14c0*/  IMAD.IADD R25, R25, 0x1, -R4 ;  /* 0x0000000119197824 */ /* 0x004fce00078e0a04 */
.L_x_2686:
[----:B------:R-:W-:Y:S01]  /*14d0*/  ULDC.64 UR4, c[0x0][0xa10] ;  /* 0x0002840000047ab9 */ /* 0x000fe20000000a00 */
[----:B------:R-:W-:Y:S01]  /*14e0*/  ULDC.64 UR6, c[0x0][0x208] ;  /* 0x0000820000067ab9 */ /* 0x000fe20000000a00 */
[----:B------:R-:W-:Y:S01]  /*14f0*/  ISETP.NE.U32.AND P0, PT, RZ, UR4, PT ;  /* 0x00000004ff007c0c */ /* 0x000fe2000bf05070 */
[----:B------:R-:W2:Y:S03]  /*1500*/  LDC R9, c[0x0][0x448] ;  /* 0x00011200ff097b82 */ /* 0x000ea60000000800 */
[----:B------:R-:W-:Y:S01]  /*1510*/  ISETP.NE.AND.EX P0, PT, RZ, UR5, PT, P0 ;  /* 0x00000005ff007c0c */ /* 0x000fe2000bf05300 */
[----:B------:R-:W-:-:S12]  /*1520*/  ULDC.64 UR4, c[0x0][0xa30] ;  /* 0x00028c0000047ab9 */ /* 0x000fd80000000a00 */
[----:B0-----:R-:W0:Y:S02]  /*1530*/  @P0 LDC.64 R4, c[0x0][0xa10] ;  /* 0x00028400ff040b82 */ /* 0x001e240000000a00 */
[----:B0-----:R-:W-:-:S05]  /*1540*/  @P0 IMAD.WIDE R4, R91, 0x4, R4 ;  /* 0x000000045b040825 */ /* 0x001fca00078e0204 */
[----:B------:R-:W3:Y:S04]  /*1550*/  @P0 LDG.E R3, desc[UR6][R4.64] ;  /* 0x0000000604030981 */ /* 0x000ee8000c1e1900 */
[----:B------:R0:W3:Y:S01]  /*1560*/  @P0 LDG.E R8, desc[UR6][R4.64+0x4] ;  /* 0x0000040604080981 */ /* 0x0000e2000c1e1900 */
[----:B------:R-:W-:Y:S01]  /*1570*/  ISETP.NE.U32.AND P1, PT, RZ, UR4, PT ;  /* 0x00000004ff007c0c */ /* 0x000fe2000bf25070 */
[----:B-----5:R-:W-:-:S03]  /*1580*/  IMAD.MOV.U32 R135, RZ, RZ, R25 ;  /* 0x000000ffff877224 */ /* 0x020fc600078e0019 */
[----:B------:R-:W-:-:S13]  /*1590*/  ISETP.NE.AND.EX P1, PT, RZ, UR5, PT, P1 ;  /* 0x00000005ff007c0c */ /* 0x000fda000bf25310 */
[----:B------:R-:W-:-:S04]  /*15a0*/  @P1 IADD3 R6, P2, R26, UR4, RZ ;  /* 0x000000041a061c10 */ /* 0x000fc8000ff5e0ff */
[----:B------:R-:W-:-:S05]  /*15b0*/  @P1 IADD3.X R7, R27, UR5, RZ, P2, !PT ;  /* 0x000000051b071c10 */ /* 0x000fca00097fe4ff */
[----:B------:R4:W5:Y:S01]  /*15c0*/  @P1 LDG.E R135, desc[UR6][R6.64] ;  /* 0x0000000606871981 */ /* 0x000962000c1e1900 */
[----:B--2---:R-:W-:Y:S01]  /*15d0*/  ISETP.NE.AND P1, PT, R9, 0x1, PT ;  /* 0x000000010900780c */ /* 0x004fe20003f25270 */
[----:B------:R-:W-:-:S05]  /*15e0*/  IMAD.SHL.U32 R11, R29, 0x80, RZ ;  /* 0x000000801d0b7824 */ /* 0x000fca00078e00ff */
[----:B0-----:R-:W-:Y:S01]  /*15f0*/  IADD3 R4, R11, 0x7f, RZ ;  /* 0x0000007f0b047810 */ /* 0x001fe20007ffe0ff */
[----:B------:R0:W-:Y:S06]  /*1600*/  STL [R1+0x68], R11 ;  /* 0x0000680b01007387 */ /* 0x0001ec0000100800 */
[----:B------:R-:W2:Y:S08]  /*1610*/  @P1 LDC R9, c[0x0][0x44c] ;  /* 0x00011300ff091b82 */ /* 0x000eb00000000800 */
[----:B------:R-:W1:Y:S01]  /*1620*/  @P1 LDC R5, c[0x0][0x450] ;  /* 0x00011400ff051b82 */ /* 0x000e620000000800 */
[----:B---3--:R-:W-:-:S02]  /*1630*/  @P0 IMAD.IADD R2, R8, 0x1, -R3 ;  /* 0x0000000108020824 */ /* 0x008fc400078e0a03 */
[----:B------:R-:W-:Y:S02]  /*1640*/  IMAD.IADD R8, R25, 0x1, -R0 ;  /* 0x0000000119087824 */ /* 0x000fe400078e0a00 */
[----:B--2---:R-:W-:-:S04]  /*1650*/  @P1 IMAD.HI.U32 R0, R4, R9, RZ ;  /* 0x0000000904001227 */ /* 0x004fc800078e00ff */
[----:B----4-:R-:W-:Y:S01]  /*1660*/  IMAD.IADD R6, R8, 0x1, R2 ;  /* 0x0000000108067824 */ /* 0x010fe200078e0202 */
[----:B-1----:R-:W-:Y:S01]  /*1670*/  @P1 SHF.R.U32.HI R4, RZ, R5, R0 ;  /* 0x00000005ff041219 */ /* 0x002fe20000011600 */
[----:B------:R-:W-:-:S03]  /*1680*/  IMAD.MOV R116, RZ, RZ, -R8 ;  /* 0x000000ffff747224 */ /* 0x000fc600078e0a08 */
[C---:B------:R-:W-:Y:S01]  /*1690*/  IADD3 R139, R6.reuse, 0x50, -R10 ;  /* 0x00000050068b7810 */ /* 0x040fe20007ffe80a */
[----:B------:R0:W-:Y:S01]  /*16a0*/  STL [R1+0x70], R6 ;  /* 0x0000700601007387 */ /* 0x0001e20000100800 */
[----:B------:R-:W-:Y:S02]  /*16b0*/  IADD3 R0, R6, 0x4f, RZ ;  /* 0x0000004f06007810 */ /* 0x000fe40007ffe0ff */
[----:B------:R-:W-:Y:S01]  /*16c0*/  VIMNMX R116, RZ, R116, !PT ;  /* 0x00000074ff747248 */ /* 0x000fe20007fe0100 */
[----:B------:R-:W-:Y:S02]  /*16d0*/  IMAD.IADD R4, R139, 0x1, R4 ;  /* 0x000000018b047824 */ /* 0x000fe400078e0204 */
[----:B------:R-:W-:-:S04]  /*16e0*/  IMAD.HI R0, R0, 0x66666667, RZ ;  /* 0x6666666700007827 */ /* 0x000fc800078e02ff */
[----:B------:R-:W-:Y:S01]  /*16f0*/  IMAD.HI R4, R4, 0x66666667, RZ ;  /* 0x6666666704047827 */ /* 0x000fe200078e02ff */
[----:B------:R-:W-:-:S04]  /*1700*/  SHF.R.U32.HI R3, RZ, 0x1f, R0 ;  /* 0x0000001fff037819 */ /* 0x000fc80000011600 */
[----:B------:R-:W-:Y:S02]  /*1710*/  SHF.R.U32.HI R5, RZ, 0x1f, R4 ;  /* 0x0000001fff057819 */ /* 0x000fe40000011604 */
[----:B------:R-:W-:Y:S02]  /*1720*/  LEA.HI.SX32 R140, R0, R3, 0x1b ;  /* 0x00000003008c7211 */ /* 0x000fe400078fdaff */
[----:B------:R-:W-:-:S04]  /*1730*/  LEA.HI.SX32 R5, R4, R5, 0x1b ;  /* 0x0000000504057211 */ /* 0x000fc800078fdaff */
[----:B------:R-:W-:-:S05]  /*1740*/  VIMNMX R5, R140, R5, PT ;  /* 0x000000058c057248 */ /* 0x000fca0003fe0100 */
[----:B------:R-:W-:-:S05]  /*1750*/  IMAD R5, R5, 0x50, -R8 ;  /* 0x0000005005057824 */ /* 0x000fca00078e0a08 */
[----:B------:R-:W-:-:S04]  /*1760*/  VIMNMX R5, R5, R2, PT ;  /* 0x0000000205057248 */ /* 0x000fc80003fe0100 */
[----:B------:R-:W-:Y:S01]  /*1770*/  ISETP.GT.AND P0, PT, R5, R116, PT ;  /* 0x000000740500720c */ /* 0x000fe20003f04270 */
[----:B------:R-:W-:-:S05]  /*1780*/  IMAD.WIDE.U32 R116, R116, -0x33333333, RZ ;  /* 0xcccccccd74747825 */ /* 0x000fca00078e00ff */
[----:B------:R-:W-:-:S04]  /*1790*/  SHF.R.U32.HI R116, RZ, 0x6, R117 ;  /* 0x00000006ff747819 */ /* 0x000fc80000011675 */
[----:B------:R-:W-:-:S03]  /*17a0*/  MOV R24, R116 ;  /* 0x0000007400187202 */ /* 0x000fc60000000f00 */
[----:B------:R-:W-:-:S04]  /*17b0*/  @P0 VIADD R0, R5, 0x4f ;  /* 0x0000004f05000836 */ /* 0x000fc80000000000 */
[----:B------:R-:W-:-:S05]  /*17c0*/  @P0 IMAD.HI R0, R0, 0x66666667, RZ ;  /* 0x6666666700000827 */ /* 0x000fca00078e02ff */
[----:B------:R-:W-:-:S04]  /*17d0*/  @P0 SHF.R.U32.HI R3, RZ, 0x1f, R0 ;  /* 0x0000001fff030819 */ /* 0x000fc80000011600 */
[----:B------:R-:W-:Y:S02]  /*17e0*/  @P0 LEA.HI.SX32 R24, R0, R3, 0x1b ;  /* 0x0000000300180211 */ /* 0x000fe400078fdaff */
[----:B------:R-:W-:Y:S02]  /*17f0*/  PLOP3.LUT P0, PT, PT, PT, PT, 0x80, 0x0 ;  /* 0x000000000000781c */ /* 0x000fe40003f0f070 */
[----:B------:R-:W-:-:S13]  /*1800*/  ISETP.GT.AND P1, PT, R24, R116, PT ;  /* 0x000000741800720c */ /* 0x000fda0003f24270 */
[----:B0-----:R-:W-:Y:S05]  /*1810*/  @!P1 BRA `(.L_x_2687) ;  /* 0x0000009000d49947 */ /* 0x001fea0003800000 */
        /* <DEDUP_REMOVED lines=19> */
[----:B-1---5:R-:W-:Y:S05]  /*1950*/  CALL.ABS.NOINC R14 ;  /* 0x000000000e007343 */ /* 0x022fea0003c00000 */
.L_x_2689:
[----:B------:R-:W-:Y:S05]  /*1960*/  BSYNC B6 ;  /* 0x0000000000067941 */ /* 0x000fea0003800000 */
.L_x_2688:
[----:B------:R-:W-:Y:S01]  /*1970*/  VIADD R0, R22, 0x400 ;  /* 0x0000040016007836 */ /* 0x000fe20000000000 */
[----:B------:R-:W-:Y:S04]  /*1980*/  BSSY B6, `(.L_x_2690) ;  /* 0x0000013000067945 */ /* 0x000fe80003800000 */
[----:B------:R-:W-:-:S13]  /*1990*/  LOP3.LUT P0, RZ, R0, 0x3ff, RZ, 0xc0, !PT ;  /* 0x000003ff00ff7812 */ /* 0x000fda000780c0ff */
[----:B------:R-:W-:Y:S05]  /*19a0*/  @!P0 BRA `(.L_x_2691) ;  /* 0x0000000000408947 */ /* 0x000fea0003800000 */
[----:B------:R-:W-:Y:S01]  /*19b0*/  MOV R0, 0x0 ;  /* 0x0000000000007802 */ /* 0x000fe20000000f00 */
[----:B------:R-:W-:Y:S01]  /*19c0*/  ULDC.64 UR4, c[0x4][0x138] ;  /* 0x01004e0000047ab9 */ /* 0x000fe20000000a00 */
[----:B------:R-:W-:Y:S01]  /*19d0*/  ULDC.64 UR6, c[0x4][0xa8] ;  /* 0x01002a0000067ab9 */ /* 0x000fe20000000a00 */
[----:B------:R-:W-:Y:S01]  /*19e0*/  MOV R4, UR4 ;  /* 0x0000000400047c02 */ /* 0x000fe20008000f00 */
[----:B------:R0:W1:Y:S01]  /*19f0*/  LDC.64 R14, c[0x4][R0] ;  /* 0x01000000000e7b82 */ /* 0x0000620000000a00 */
[----:B------:R-:W-:Y:S01]  /*1a00*/  IMAD.U32 R5, RZ, RZ, UR5 ;  /* 0x00000005ff057e24 */ /* 0x000fe2000f8e00ff */
[----:B------:R-:W-:Y:S01]  /*1a10*/  ULDC.64 UR4, c[0x4][0x140] ;  /* 0x0100500000047ab9 */ /* 0x000fe20000000a00 */
[----:B------:R-:W-:Y:S01]  /*1a20*/  MOV R10, UR6 ;  /* 0x00000006000a7c02 */ /* 0x000fe20008000f00 */
[----:B------:R-:W-:Y:S01]  /*1a30*/  IMAD.U32 R6, RZ, RZ, UR4 ;  /* 0x00000004ff067e24 */ /* 0x000fe2000f8e00ff */
[----:B------:R-:W-:Y:S01]  /*1a40*/  MOV R13, RZ ;  /* 0x000000ff000d7202 */ /* 0x000fe20000000f00 */
[----:B------:R-:W-:-:S02]  /*1a50*/  IMAD.U32 R7, RZ, RZ, UR5 ;  /* 0x00000005ff077e24 */ /* 0x000fc4000f8e00ff */
[----:B------:R-:W-:Y:S02]  /*1a60*/  IMAD.U32 R11, RZ, RZ, UR7 ;  /* 0x00000007ff0b7e24 */ /* 0x000fe4000f8e00ff */
[----:B------:R-:W-:Y:S02]  /*1a70*/  IMAD.MOV.U32 R8, RZ, RZ, 0x70 ;  /* 0x00000070ff087424 */ /* 0x000fe400078e00ff */
[----:B0-----:R-:W-:-:S07]  /*1a80*/  IMAD.MOV.U32 R12, RZ, RZ, 0x1 ;  /* 0x00000001ff0c7424 */ /* 0x001fce00078e00ff */
[----:B------:R-:W-:-:S07]  /*1a90*/  LEPC R20, `(.L_x_2691) ;  /* 0x000000001014794e */ /* 0x000fce0000000000 */
[----:B-1---5:R-:W-:Y:S05]  /*1aa0*/  CALL.ABS.NOINC R14 ;  /* 0x000000000e007343 */ /* 0x022fea0003c00000 */
.L_x_2691:
[----:B------:R-:W-:Y:S05]  /*1ab0*/  BSYNC B6 ;  /* 0x0000000000067941 */ /* 0x000fea0003800000 */
.L_x_2690:
[----:B------:R-:W2:Y:S01]  /*1ac0*/  LDL R29, [R1+0x64] ;  /* 0x00006400011d7983 */ /* 0x000ea20000100800 */
[----:B------:R-:W-:-:S03]  /*1ad0*/  ULDC.64 UR4, c[0x0][0x9f8] ;  /* 0x00027e0000047ab9 */ /* 0x000fc60000000a00 */
[----:B------:R-:W3:Y:S01]  /*1ae0*/  LDL R31, [R1+0x58] ;  /* 0x00005800011f7983 */ /* 0x000ee20000100800 */
[----:B------:R-:W-:-:S03]  /*1af0*/  ISETP.NE.U32.AND P0, PT, RZ, UR4, PT ;  /* 0x00000004ff007c0c */ /* 0x000fc6000bf05070 */
[----:B------:R-:W4:Y:S01]  /*1b00*/  LDL R20, [R1+0x60] ;  /* 0x0000600001147983 */ /* 0x000f220000100800 */
[----:B------:R-:W-:Y:S01]  /*1b10*/  ISETP.NE.AND.EX P0, PT, RZ, UR5, PT, P0 ;  /* 0x00000005ff007c0c */ /* 0x000fe2000bf05300 */
[----:B------:R-:W-:Y:S01]  /*1b20*/  ULDC.64 UR6, c[0x0][0x208] ;  /* 0x0000820000067ab9 */ /* 0x000fe20000000a00 */
[----:B------:R-:W0:Y:S01]  /*1b30*/  LDC R115, c[0x0][0x3f4] ;  /* 0x0000fd00ff737b82 */ /* 0x000e220000000800 */
[----:B------:R-:W1:Y:S07]  /*1b40*/  S2R R0, SR_TID.X ;  /* 0x0000000000007919 */ /* 0x000e6e0000002100 */
[----:B------:R-:W0:Y:S03]  /*1b50*/  LDC.64 R98, c[0x0][0x3f8] ;  /* 0x0000fe00ff627b82 */ /* 0x000e260000000a00 */
[----:B------:R-:W-:Y:S01]  /*1b60*/  @P0 IADD3 R4, P1, R26, UR4, RZ ;  /* 0x000000041a040c10 */ /* 0x000fe2000ff3e0ff */
[----:B------:R-:W-:-:S03]  /*1b70*/  ULDC UR4, c[0x0][0x2f4] ;  /* 0x0000bd0000047ab9 */ /* 0x000fc60000000800 */
[----:B------:R-:W-:Y:S01]  /*1b80*/  @P0 IADD3.X R5, R27, UR5, RZ, P1, !PT ;  /* 0x000000051b050c10 */ /* 0x000fe20008ffe4ff */
[----:B------:R-:W0:Y:S04]  /*1b90*/  LDC.64 R92, c[0x0][0x408] ;  /* 0x00010200ff5c7b82 */ /* 0x000e280000000a00 */
[----:B------:R0:W4:Y:S01]  /*1ba0*/  @P0 LDG.E R91, desc[UR6][R4.64] ;  /* 0x00000006045b0981 */ /* 0x000122000c1e1900 */
[----:B------:R-:W-:Y:S02]  /*1bb0*/  ISETP.GE.AND P1, PT, R213, UR4, PT ;  /* 0x00000004d5007c0c */ /* 0x000fe4000bf26270 */
[----:B------:R-:W-:Y:S02]  /*1bc0*/  ISETP.GE.AND P0, PT, R16, UR4, PT ;  /* 0x0000000410007c0c */ /* 0x000fe4000bf06270 */
[----:B------:R-:W-:-:S05]  /*1bd0*/  SEL R3, RZ, 0xffffffff, P1 ;  /* 0xffffffffff037807 */ /* 0x000fca0000800000 */
[----:B------:R-:W-:Y:S02]  /*1be0*/  IMAD.SHL.U32 R3, R3, 0x2, RZ ;  /* 0x0000000203037824 */ /* 0x000fe400078e00ff */
[----:B-1----:R-:W-:Y:S01]  /*1bf0*/  VIADD R6, R0, 0xffffff80 ;  /* 0xffffff8000067836 */ /* 0x002fe20000000000 */
[----:B------:R-:W-:Y:S02]  /*1c00*/  SEL R0, RZ, 0x1, P0 ;  /* 0x00000001ff007807 */ /* 0x000fe40000000000 */
[----:B------:R-:W-:Y:S02]  /*1c10*/  ISETP.GE.AND P0, PT, R18, UR4, PT ;  /* 0x0000000412007c0c */ /* 0x000fe4000bf06270 */
[----:B------:R-:W-:Y:S02]  /*1c20*/  SHF.R.S32.HI R7, RZ, 0x1f, R6 ;  /* 0x0000001fff077819 */ /* 0x000fe40000011406 */
[----:B------:R-:W-:Y:S02]  /*1c30*/  LOP3.LUT R0, R3, 0x2, R0, 0xe2, !PT ;  /* 0x0000000203007812 */ /* 0x000fe400078ee200 */
[----:B------:R-:W-:-:S02]  /*1c40*/  SEL R3, RZ, 0x4, P0 ;  /* 0x00000004ff037807 */ /* 0x000fc40000000000 */
[----:B0-----:R-:W-:Y:S02]  /*1c50*/  ISETP.GE.AND P2, PT, R16, R115, PT ;  /* 0x000000731000720c */ /* 0x001fe40003f46270 */
[----:B------:R-:W-:Y:S02]  /*1c60*/  SHF.R.S32.HI R9, RZ, 0x1f, R220 ;  /* 0x0000001fff097819 */ /* 0x000fe400000114dc */
[----:B------:R-:W-:Y:S02]  /*1c70*/  LEA.HI R7, R7, R6, RZ, 0x3 ;  /* 0x0000000607077211 */ /* 0x000fe400078f18ff */
[----:B------:R-:W-:Y:S02]  /*1c80*/  LOP3.LUT R5, R0, R3, RZ, 0xfc, !PT ;  /* 0x0000000300057212 */ /* 0x000fe400078efcff */
[----:B------:R-:W-:Y:S01]  /*1c90*/  SEL R3, R115, RZ, P2 ;  /* 0x000000ff73037207 */ /* 0x000fe20001000000 */
[C---:B------:R-:W-:Y:S01]  /*1ca0*/  IMAD R4, R9.reuse, R98, RZ ;  /* 0x0000006209047224 */ /* 0x040fe200078e02ff */
[----:B------:R-:W-:Y:S01]  /*1cb0*/  SHF.R.S32.HI R215, RZ, 0x1f, R214 ;  /* 0x0000001fffd77819 */ /* 0x000fe200000114d6 */
[----:B------:R-:W-:Y:S01]  /*1cc0*/  IMAD R0, R9, R92, RZ ;  /* 0x0000005c09007224 */ /* 0x000fe200078e02ff */
[----:B------:R-:W-:Y:S01]  /*1cd0*/  LOP3.LUT R7, R7, 0xfffffff8, RZ, 0xc0, !PT ;  /* 0xfffffff807077812 */ /* 0x000fe200078ec0ff */
[----:B------:R-:W-:Y:S01]  /*1ce0*/  VIADD R21, R220, 0x40 ;  /* 0x00000040dc157836 */ /* 0x000fe20000000000 */
[----:B------:R-:W-:Y:S01]  /*1cf0*/  ISETP.GE.AND P1, PT, R213, R115, PT ;  /* 0x00000073d500720c */ /* 0x000fe20003f26270 */
[----:B------:R-:W-:Y:S01]  /*1d00*/  IMAD.IADD R3, R16, 0x1, R3 ;  /* 0x0000000110037824 */ /* 0x000fe200078e0203 */
[----:B------:R-:W-:Y:S01]  /*1d10*/  IADD3 R13, R6, -R7, RZ ;  /* 0x80000007060d7210 */ /* 0x000fe20007ffe0ff */
[----:B------:R-:W-:-:S02]  /*1d20*/  VIADD R33, R220, 0x20 ;  /* 0x00000020dc217836 */ /* 0x000fc40000000000 */
[C---:B------:R-:W-:Y:S02]  /*1d30*/  VIADD R28, R220.reuse, 0x20 ;  /* 0x00000020dc1c7836 */ /* 0x040fe40000000000 */
[C---:B------:R-:W-:Y:S02]  /*1d40*/  IMAD R7, R220.reuse, R99, R4 ;  /* 0x00000063dc077224 */ /* 0x040fe400078e0204 */
[----:B------:R-:W-:Y:S01]  /*1d50*/  IMAD.WIDE.U32 R102, R220, R98, R214 ;  /* 0x00000062dc667225 */ /* 0x000fe200078e00d6 */
[----:B------:R-:W-:-:S03]  /*1d60*/  SHF.R.S32.HI R4, RZ, 0x1f, R3 ;  /* 0x0000001fff047819 */ /* 0x000fc60000011403 */
[----:B------:R-:W-:Y:S01]  /*1d70*/  IMAD.WIDE.U32 R100, R220, R98, R16 ;  /* 0x00000062dc647225 */ /* 0x000fe200078e0010 */
[----:B------:R-:W-:-:S03]  /*1d80*/  SHF.L.U32 R28, R28, 0x6, RZ ;  /* 0x000000061c1c7819 */ /* 0x000fc600000006ff */
[----:B------:R-:W-:Y:S01]  /*1d90*/  IMAD R9, R220, R93, R0 ;  /* 0x0000005ddc097224 */ /* 0x000fe200078e0200 */
[----:B------:R-:W-:Y:S01]  /*1da0*/  SEL R0, R115, RZ, P1 ;  /* 0x000000ff73007207 */ /* 0x000fe20000800000 */
[----:B------:R-:W-:Y:S02]  /*1db0*/  IMAD.SHL.U32 R6, R21, 0x40, RZ ;  /* 0x0000004015067824 */ /* 0x000fe400078e00ff */
[----:B------:R-:W-:Y:S02]  /*1dc0*/  IMAD.SHL.U32 R33, R33, 0x40, RZ ;  /* 0x0000004021217824 */ /* 0x000fe400078e00ff */
[----:B------:R-:W-:Y:S02]  /*1dd0*/  IMAD.IADD R103, R103, 0x1, R7 ;  /* 0x0000000167677824 */ /* 0x000fe400078e0207 */
[----:B------:R-:W-:Y:S01]  /*1de0*/  IMAD.IADD R101, R7, 0x1, R101 ;  /* 0x0000000107657824 */ /* 0x000fe200078e0265 */
[----:B------:R-:W-:Y:S02]  /*1df0*/  IADD3 R7, R213, R0, RZ ;  /* 0x00000000d5077210 */ /* 0x000fe40007ffe0ff */
[----:B------:R-:W-:-:S02]  /*1e00*/  LOP3.LUT R0, R6, 0x1c0, RZ, 0xc0, !PT ;  /* 0x000001c006007812 */ /* 0x000fc400078ec0ff */
[CC--:B------:R-:W-:Y:S02]  /*1e10*/  LEA.HI R6, R4.reuse, R3.reuse, RZ, 0x6 ;  /* 0x0000000304067211 */ /* 0x0c0fe400078f30ff */
[----:B------:R-:W-:Y:S02]  /*1e20*/  LEA.HI R10, R4, R3, RZ, 0x3 ;  /* 0x00000003040a7211 */ /* 0x000fe400078f18ff */
[----:B------:R-:W-:Y:S02]  /*1e30*/  LOP3.LUT R33, R33, 0x1c0, RZ, 0xc0, !PT ;  /* 0x000001c021217812 */ /* 0x000fe400078ec0ff */
[----:B------:R-:W-:Y:S01]  /*1e40*/  LOP3.LUT R28, R28, 0x1c0, RZ, 0xc0, !PT ;  /* 0x000001c01c1c7812 */ /* 0x000fe200078ec0ff */
[CC--:B------:R-:W-:Y:S01]  /*1e50*/  IMAD.WIDE.U32 R94, R220.reuse, R92.reuse, R16 ;  /* 0x0000005cdc5e7225 */ /* 0x0c0fe200078e0010 */
[----:B------:R-:W-:Y:S02]  /*1e60*/  SHF.R.S32.HI R4, RZ, 0x1f, R7 ;  /* 0x0000001fff047819 */ /* 0x000fe40000011407 */
[----:B------:R-:W-:Y:S01]  /*1e70*/  SHF.R.S32.HI R6, RZ, 0x6, R6 ;  /* 0x00000006ff067819 */ /* 0x000fe20000011406 */
[----:B------:R-:W-:Y:S01]  /*1e80*/  IMAD.WIDE.U32 R96, R220, R92, R214 ;  /* 0x0000005cdc607225 */ /* 0x000fe200078e00d6 */
[----:B------:R-:W-:-:S02]  /*1e90*/  LOP3.LUT R8, R33, 0x38, R10, 0xf8, !PT ;  /* 0x0000003821087812 */ /* 0x000fc400078ef80a */
[----:B------:R-:W-:Y:S01]  /*1ea0*/  SHF.R.U32.HI R28, RZ, 0x3, R28 ;  /* 0x00000003ff1c7819 */ /* 0x000fe2000001161c */
[----:B------:R-:W-:Y:S01]  /*1eb0*/  IMAD.IADD R97, R97, 0x1, R9 ;  /* 0x0000000161617824 */ /* 0x000fe200078e0209 */
[----:B------:R-:W-:Y:S02]  /*1ec0*/  IADD3 R95, R9, R95, RZ ;  /* 0x0000005f095f7210 */ /* 0x000fe40007ffe0ff */
[----:B------:R-:W-:Y:S02]  /*1ed0*/  LOP3.LUT R3, R229, 0x38, R10, 0xf8, !PT ;  /* 0x00000038e5037812 */ /* 0x000fe400078ef80a */
[----:B------:R-:W-:Y:S02]  /*1ee0*/  SHF.R.U32.HI R32, RZ, 0x3, R229 ;  /* 0x00000003ff207819 */ /* 0x000fe400000116e5 */
[----:B------:R-:W-:Y:S01]  /*1ef0*/  LEA.HI R21, R4, R7, RZ, 0x3 ;  /* 0x0000000704157211 */ /* 0x000fe200078f18ff */
[----:B------:R-:W0:Y:S01]  /*1f00*/  S2R R141, SR_TID.X ;  /* 0x00000000008d7919 */ /* 0x000e220000002100 */
[----:B------:R-:W-:-:S02]  /*1f10*/  LOP3.LUT R9, R8, R28, RZ, 0x3c, !PT ;  /* 0x0000001c08097212 */ /* 0x000fc400078e3cff */
[----:B------:R-:W-:Y:S02]  /*1f20*/  LEA.HI R4, R4, R7, RZ, 0x6 ;  /* 0x0000000704047211 */ /* 0x000fe400078f30ff */
[----:B------:R-:W-:Y:S02]  /*1f30*/  SHF.R.U32.HI R138, RZ, 0x3, R0 ;  /* 0x00000003ff8a7819 */ /* 0x000fe40000011600 */
[----:B------:R-:W-:Y:S02]  /*1f40*/  LOP3.LUT R11, R0, 0x38, R10, 0xf8, !PT ;  /* 0x00000038000b7812 */ /* 0x000fe400078ef80a */
[----:B------:R-:W-:Y:S02]  /*1f50*/  LOP3.LUT R3, R3, R32, RZ, 0x3c, !PT ;  /* 0x0000002003037212 */ /* 0x000fe400078e3cff */
[----:B------:R-:W-:Y:S02]  /*1f60*/  SHF.R.S32.HI R4, RZ, 0x6, R4 ;  /* 0x00000006ff047819 */ /* 0x000fe40000011404 */
[----:B------:R-:W-:-:S02]  /*1f70*/  LOP3.LUT R11, R11, R138, RZ, 0x3c, !PT ;  /* 0x0000008a0b0b7212 */ /* 0x000fc400078e3cff */
[----:B------:R-:W-:Y:S01]  /*1f80*/  ISETP.GE.AND P0, PT, R19, UR4, PT ;  /* 0x0000000413007c0c */ /* 0x000fe2000bf06270 */
[----:B-----5:R-:W-:Y:S01]  /*1f90*/  IMAD.WIDE.U32 R100, R135, R98, R100 ;  /* 0x0000006287647225 */ /* 0x020fe200078e0064 */
[----:B------:R-:W-:-:S03]  /*1fa0*/  LOP3.LUT R7, R33, 0x38, R21, 0xf8, !PT ;  /* 0x0000003821077812 */ /* 0x000fc600078ef815 */
[----:B------:R-:W-:Y:S01]  /*1fb0*/  IMAD.WIDE.U32 R102, R135, R98, R102 ;  /* 0x0000006287667225 */ /* 0x000fe200078e0066 */
[----:B------:R-:W-:Y:S02]  /*1fc0*/  LOP3.LUT R8, R7, R28, RZ, 0x3c, !PT ;  /* 0x0000001c07087212 */ /* 0x000fe400078e3cff */
[C-C-:B------:R-:W-:Y:S01]  /*1fd0*/  SHF.L.U64.HI R104, R98.reuse, 0x5, R99.reuse ;  /* 0x0000000562687819 */ /* 0x140fe20000010263 */
[----:B------:R-:W-:Y:S01]  /*1fe0*/  IMAD R121, R99, 0x50, RZ ;  /* 0x0000005063797824 */ /* 0x000fe200078e02ff */
[C---:B------:R-:W-:Y:S01]  /*1ff0*/  SHF.L.U64.HI R108, R98.reuse, 0x6, R99 ;  /* 0x00000006626c7819 */ /* 0x040fe20000010263 */
[C---:B------:R-:W-:Y:S01]  /*2000*/  IMAD.SHL.U32 R105, R98.reuse, 0x20, RZ ;  /* 0x0000002062697824 */ /* 0x040fe200078e00ff */
[----:B------:R-:W-:Y:S01]  /*2010*/  SHF.L.U32 R109, R98, 0x6, RZ ;  /* 0x00000006626d7819 */ /* 0x000fe200000006ff */
[----:B------:R-:W-:Y:S01]  /*2020*/  IMAD R7, R93, 0x50, RZ ;  /* 0x000000505d077824 */ /* 0x000fe200078e02ff */
[C-C-:B------:R-:W-:Y:S01]  /*2030*/  SHF.L.U64.HI R106, R92.reuse, 0x5, R93.reuse ;  /* 0x000000055c6a7819 */ /* 0x140fe2000001025d */
[C---:B------:R-:W-:Y:S01]  /*2040*/  IMAD.SHL.U32 R107, R92.reuse, 0x20, RZ ;  /* 0x000000205c6b7824 */ /* 0x040fe200078e00ff */
[C---:B------:R-:W-:Y:S01]  /*2050*/  SHF.L.U64.HI R110, R92.reuse, 0x6, R93 ;  /* 0x000000065c6e7819 */ /* 0x040fe2000001025d */
[----:B------:R-:W-:-:S02]  /*2060*/  IMAD.SHL.U32 R111, R92, 0x40, RZ ;  /* 0x000000405c6f7824 */ /* 0x000fc400078e00ff */
[----:B------:R-:W-:-:S04]  /*2070*/  IMAD.WIDE.U32 R96, R135, R92, R96 ;  /* 0x0000005c87607225 */ /* 0x000fc800078e0060 */
[----:B------:R-:W-:Y:S01]  /*2080*/  IMAD.WIDE.U32 R94, R135, R92, R94 ;  /* 0x0000005c875e7225 */ /* 0x000fe200078e005e */
[----:B0-----:R-:W-:-:S03]  /*2090*/  LEA.HI R141, R141, 0x8, RZ, 0x19 ;  /* 0x000000088d8d7811 */ /* 0x001fc600078fc8ff */
[----:B------:R-:W-:Y:S02]  /*20a0*/  IMAD.IADD R118, R118, 0x1, R25 ;  /* 0x0000000176767824 */ /* 0x000fe400078e0219 */
[----:B------:R-:W-:Y:S02]  /*20b0*/  IMAD.SHL.U32 R115, R115, 0x2, RZ ;  /* 0x0000000273737824 */ /* 0x000fe400078e00ff */
[----:B------:R-:W-:Y:S02]  /*20c0*/  IMAD R112, R13, 0x20, R220 ;  /* 0x000000200d707824 */ /* 0x000fe400078e02dc */
[C---:B--2---:R-:W-:Y:S02]  /*20d0*/  IMAD R132, R6.reuse, 0x1400, R29 ;  /* 0x0000140006847824 */ /* 0x044fe400078e021d */
[----:B---3--:R-:W-:Y:S02]  /*20e0*/  IMAD R134, R6, 0x1400, R31 ;  /* 0x0000140006867824 */ /* 0x008fe400078e021f */
[----:B------:R-:W-:Y:S01]  /*20f0*/  IMAD.IADD R132, R132, 0x1, R9 ;  /* 0x0000000184847824 */ /* 0x000fe200078e0209 */
[----:B------:R-:W-:Y:S01]  /*2100*/  LOP3.LUT R9, R0, 0x38, R21, 0xf8, !PT ;  /* 0x0000003800097812 */ /* 0x000fe200078ef815 */
[----:B----4-:R-:W-:-:S02]  /*2110*/  IMAD R130, R6, 0x1400, R20 ;  /* 0x0000140006827824 */ /* 0x010fc400078e0214 */
[----:B------:R-:W-:Y:S01]  /*2120*/  IMAD.IADD R134, R134, 0x1, R3 ;  /* 0x0000000186867824 */ /* 0x000fe200078e0203 */
[----:B------:R-:W-:Y:S01]  /*2130*/  LOP3.LUT R3, R229, 0x38, R21, 0xf8, !PT ;  /* 0x00000038e5037812 */ /* 0x000fe200078ef815 */
[C---:B------:R-:W-:Y:S02]  /*2140*/  IMAD R133, R4.reuse, 0x1400, R31 ;  /* 0x0000140004857824 */ /* 0x040fe400078e021f */
[C---:B------:R-:W-:Y:S02]  /*2150*/  IMAD R131, R4.reuse, 0x1400, R29 ;  /* 0x0000140004837824 */ /* 0x040fe400078e021d */
[----:B------:R-:W-:Y:S01]  /*2160*/  IMAD R123, R4, 0x1400, R20 ;  /* 0x00001400047b7824 */ /* 0x000fe200078e0214 */
[----:B------:R-:W-:Y:S01]  /*2170*/  LOP3.LUT R4, R9, R138, RZ, 0x3c, !PT ;  /* 0x0000008a09047212 */ /* 0x000fe200078e3cff */
[----:B------:R-:W-:Y:S01]  /*2180*/  IMAD.IADD R130, R130, 0x1, R11 ;  /* 0x0000000182827824 */ /* 0x000fe200078e020b */
[----:B------:R-:W-:Y:S02]  /*2190*/  SHF.R.S32.HI R11, RZ, 0x1f, R135 ;  /* 0x0000001fff0b7819 */ /* 0x000fe40000011487 */
[----:B------:R-:W-:Y:S01]  /*21a0*/  LOP3.LUT R6, R3, R32, RZ, 0x3c, !PT ;  /* 0x0000002003067212 */ /* 0x000fe200078e3cff */
[----:B------:R-:W-:-:S02]  /*21b0*/  IMAD.IADD R123, R123, 0x1, R4 ;  /* 0x000000017b7b7824 */ /* 0x000fc400078e0204 */
[----:B------:R-:W-:Y:S01]  /*21c0*/  IMAD R4, R11, R92, RZ ;  /* 0x0000005c0b047224 */ /* 0x000fe200078e02ff */
[----:B------:R-:W-:Y:S01]  /*21d0*/  IADD3 R133, R133, R6, RZ ;  /* 0x0000000685857210 */ /* 0x000fe20007ffe0ff */
[----:B------:R-:W-:Y:S02]  /*21e0*/  IMAD R6, R11, R98, RZ ;  /* 0x000000620b067224 */ /* 0x000fe400078e02ff */
[C---:B------:R-:W-:Y:S01]  /*21f0*/  IMAD R11, R135.reuse, R93, R4 ;  /* 0x0000005d870b7224 */ /* 0x040fe200078e0204 */
[----:B------:R-:W-:Y:S01]  /*2200*/  SEL R4, RZ, 0x8, P0 ;  /* 0x00000008ff047807 */ /* 0x000fe20000000000 */
[----:B------:R-:W-:-:S03]  /*2210*/  IMAD R9, R135, R99, R6 ;  /* 0x0000006387097224 */ /* 0x000fc600078e0206 */
[C---:B------:R-:W-:Y:S02]  /*2220*/  LOP3.LUT R27, R5.reuse, R4, RZ, 0xfc, !PT ;  /* 0x00000004051b7212 */ /* 0x040fe400078efcff */
[----:B------:R-:W-:Y:S01]  /*2230*/  LOP3.LUT R4, R5, 0x1, RZ, 0xc0, !PT ;  /* 0x0000000105047812 */ /* 0x000fe200078ec0ff */
[----:B------:R-:W-:Y:S01]  /*2240*/  IMAD.IADD R5, R103, 0x1, R9 ;  /* 0x0000000167057824 */ /* 0x000fe200078e0209 */
[----:B------:R-:W-:Y:S01]  /*2250*/  IADD3 R6, R9, R101, RZ ;  /* 0x0000006509067210 */ /* 0x000fe20007ffe0ff */
[----:B------:R-:W-:Y:S01]  /*2260*/  IMAD.WIDE.U32 R98, R98, 0x50, RZ ;  /* 0x0000005062627825 */ /* 0x000fe200078e00ff */
[----:B------:R-:W-:Y:S02]  /*2270*/  SHF.R.S32.HI R9, RZ, 0x3, R10 ;  /* 0x00000003ff097819 */ /* 0x000fe4000001140a */
[----:B------:R-:W-:Y:S01]  /*2280*/  SHF.R.S32.HI R20, RZ, 0x3, R21 ;  /* 0x00000003ff147819 */ /* 0x000fe20000011415 */
[----:B------:R-:W-:Y:S01]  /*2290*/  IMAD.WIDE.U32 R92, R92, 0x50, RZ ;  /* 0x000000505c5c7825 */ /* 0x000fe200078e00ff */
[----:B------:R-:W-:-:S02]  /*22a0*/  LOP3.LUT R10, R10, 0xfffffff8, RZ, 0xc0, !PT ;  /* 0xfffffff80a0a7812 */ /* 0x000fc400078ec0ff */
[----:B------:R-:W-:Y:S01]  /*22b0*/  LOP3.LUT R21, R21, 0xfffffff8, RZ, 0xc0, !PT ;  /* 0xfffffff815157812 */ /* 0x000fe200078ec0ff */
[----:B------:R-:W-:Y:S01]  /*22c0*/  IMAD.IADD R131, R131, 0x1, R8 ;  /* 0x0000000183837824 */ /* 0x000fe200078e0208 */
[----:B------:R-:W-:Y:S01]  /*22d0*/  LOP3.LUT R25, R27, 0x2, RZ, 0xc0, !PT ;  /* 0x000000021b197812 */ /* 0x000fe200078ec0ff */
[----:B------:R-:W-:Y:S01]  /*22e0*/  IMAD.IADD R122, R93, 0x1, R7 ;  /* 0x000000015d7a7824 */ /* 0x000fe200078e0207 */
[----:B------:R-:W-:Y:S01]  /*22f0*/  LOP3.LUT R26, R27, 0x4, RZ, 0xc0, !PT ;  /* 0x000000041b1a7812 */ /* 0x000fe200078ec0ff */
[----:B------:R-:W-:Y:S01]  /*2300*/  IMAD.IADD R7, R97, 0x1, R11 ;  /* 0x0000000161077824 */ /* 0x000fe200078e020b */
[----:B------:R-:W-:Y:S01]  /*2310*/  SHF.R.S32.HI R3, RZ, 0x1f, R30 ;  /* 0x0000001fff037819 */ /* 0x000fe2000001141e */
[----:B------:R-:W-:Y:S01]  /*2320*/  IMAD.IADD R8, R11, 0x1, R95 ;  /* 0x000000010b087824 */ /* 0x000fe200078e025f */
[----:B------:R-:W-:Y:S02]  /*2330*/  IADD3 R121, R99, R121, RZ ;  /* 0x0000007963797210 */ /* 0x000fe40007ffe0ff */
[----:B------:R-:W-:-:S02]  /*2340*/  LOP3.LUT R27, R27, 0x8, RZ, 0xc0, !PT ;  /* 0x000000081b1b7812 */ /* 0x000fc400078ec0ff */
[----:B------:R-:W-:Y:S02]  /*2350*/  SHF.R.S32.HI R117, RZ, 0x1f, R91 ;  /* 0x0000001fff757819 */ /* 0x000fe4000001145b */
[----:B------:R-:W-:Y:S02]  /*2360*/  SHF.R.S32.HI R28, RZ, 0x1f, R10 ;  /* 0x0000001fff1c7819 */ /* 0x000fe4000001140a */
[----:B------:R-:W-:-:S07]  /*2370*/  SHF.R.S32.HI R29, RZ, 0x1f, R21 ;  /* 0x0000001fff1d7819 */ /* 0x000fce0000011415 */
.L_x_2808:
[----:B--2---:R-:W2:Y:S01]  /*2380*/  LDL R34, [R1+0x58] ;  /* 0x0000580001227983 */ /* 0x004ea20000100800 */
[----:B------:R-:W0:Y:S01]  /*2390*/  LDC R84, c[0x0][0x430] ;  /* 0x00010c00ff547b82 */ /* 0x000e220000000800 */
[----:B------:R-:W-:Y:S01]  /*23a0*/  VIADD R24, R24, 0xffffffff ;  /* 0xffffffff18187836 */ /* 0x000fe20000000000 */
[----:B------:R-:W-:Y:S01]  /*23b0*/  ULDC.64 UR4, c[0x0][0x208] ;  /* 0x0000820000047ab9 */ /* 0x000fe20000000a00 */
[----:B------:R-:W-:Y:S02]  /*23c0*/  SHF.R.U32.HI R36, RZ, 0x3, R229 ;  /* 0x00000003ff247819 */ /* 0x000fe400000116e5 */
[----:B------:R-:W-:-:S03]  /*23d0*/  IMAD R11, R24, 0x50, R112 ;  /* 0x00000050180b7824 */ /* 0x000fc600078e0270 */
[----:B------:R-:W1:Y:S02]  /*23e0*/  LDC R114, c[0x0][0x3f4] ;  /* 0x0000fd00ff727b82 */ /* 0x000e640000000800 */
[----:B------:R-:W-:Y:S02]  /*23f0*/  ISETP.GE.AND P0, PT, R11, R2, PT ;  /* 0x000000020b00720c */ /* 0x000fe40003f06270 */
[----:B------:R-:W-:Y:S02]  /*2400*/  IADD3 R35, R118, R11, RZ ;  /* 0x0000000b76237210 */ /* 0x000fe40007ffe0ff */
[----:B------:R-:W-:-:S03]  /*2410*/  ISETP.GT.OR P0, PT, R112, 0x4f, P0 ;  /* 0x0000004f7000780c */ /* 0x000fc60000704670 */
[----:B------:R-:W-:Y:S01]  /*2420*/  IMAD.MOV.U32 R11, RZ, RZ, R35 ;  /* 0x000000ffff0b7224 */ /* 0x000fe200078e0023 */
[----:B0-----:R-:W-:-:S09]  /*2430*/  ISETP.NE.AND P3, PT, R84, 0x1, PT ;  /* 0x000000015400780c */ /* 0x001fd20003f65270 */
[----:B------:R-:W0:Y:S08]  /*2440*/  @!P0 LDC.64 R32, c[0x0][0x428] ;  /* 0x00010a00ff208b82 */ /* 0x000e300000000a00 */
[----:B---3--:R-:W3:Y:S08]  /*2450*/  @!P0 LDC.64 R12, c[0x0][0x418] ;  /* 0x00010600ff0c8b82 */ /* 0x008ef00000000a00 */
[----:B----4-:R-:W4:Y:S08]  /*2460*/  @P3 LDC R14, c[0x0][0x434] ;  /* 0x00010d00ff0e3b82 */ /* 0x010f300000000800 */
        /* <DEDUP_REMOVED lines=9> */
[C---:B---3--:R-:W-:Y:S02]  /*2500*/  @!P0 LEA R12, P3, R14.reuse, R12, 0x2 ;  /* 0x0000000c0e0c8211 */ /* 0x048fe400078610ff */
[----:B------:R-:W-:Y:S02]  /*2510*/  MOV R31, RZ ;  /* 0x000000ff001f7202 */ /* 0x000fe40000000f00 */
[----:B------:R-:W-:Y:S02]  /*2520*/  @!P0 LEA.HI.X R13, R14, R13, R15, 0x2, P3 ;  /* 0x0000000d0e0d8211 */ /* 0x000fe400018f140f */
[----:B------:R-:W-:-:S03]  /*2530*/  LOP3.LUT R14, R229, 0x38, R16, 0xf8, !PT ;  /* 0x00000038e50e7812 */ /* 0x000fc600078ef810 */
[----:B------:R0:W5:Y:S01]  /*2540*/  @!P0 LDG.E R31, desc[UR4][R12.64] ;  /* 0x000000040c1f8981 */ /* 0x000162000c1e1900 */
[----:B------:R-:W-:Y:S01]  /*2550*/  ISETP.GE.AND P0, PT, R114, 0x1, PT ;  /* 0x000000017200780c */ /* 0x000fe20003f06270 */
[----:B------:R-:W-:Y:S01]  /*2560*/  IMAD.MOV R11, RZ, RZ, -R11 ;  /* 0x000000ffff0b7224 */ /* 0x000fe200078e0a0b */
[----:B------:R-:W-:Y:S01]  /*2570*/  ISETP.GT.AND P3, PT, R24, R116, PT ;  /* 0x000000741800720c */ /* 0x000fe20003f64270 */
[----:B------:R-:W-:Y:S05]  /*2580*/  YIELD ;  /* 0x0000000000007946 */ /* 0x000fea0003800000 */
[----:B------:R-:W-:Y:S01]  /*2590*/  BSSY B0, `(.L_x_2692) ;  /* 0x00007d0000007945 */ /* 0x000fe20003800000 */
[----:B------:R-:W-:Y:S01]  /*25a0*/  IMAD R84, R84, R11, R35 ;  /* 0x0000000b54547224 */ /* 0x000fe200078e0223 */
[----:B------:R-:W-:-:S02]  /*25b0*/  P2R R113, PR, RZ, 0x8 ;  /* 0x00000008ff717803 */ /* 0x000fc40000000000 */
[----:B--2---:R-:W-:-:S05]  /*25c0*/  LOP3.LUT R85, R34, R14, R36, 0xf6, !PT ;  /* 0x0000000e22557212 */ /* 0x004fca00078ef624 */
[----:B------:R-:W-:-:S04]  /*25d0*/  IMAD R85, R212, 0x5000, R85 ;  /* 0x00005000d4557824 */ /* 0x000fc800078e0255 */
        /* <DEDUP_REMOVED lines=16> */
[C---:B------:R-:W-:Y:S01]  /*26e0*/  IMAD R15, R31.reuse, UR5, R14 ;  /* 0x000000051f0f7c24 */ /* 0x040fe2000f8e020e */
[----:B------:R-:W-:Y:S01]  /*26f0*/  VIMNMX R88, R88, 0x50, PT ;  /* 0x0000005058587848 */ /* 0x000fe20003fe0100 */
[----:B------:R-:W-:Y:S01]  /*2700*/  IMAD.WIDE.U32 R12, R31, UR4, R12 ;  /* 0x000000041f0c7c25 */ /* 0x000fe2000f8e000c */
[----:B------:R-:W-:-:S03]  /*2710*/  ULDC.64 UR4, c[0x0][0x308] ;  /* 0x0000c20000047ab9 */ /* 0x000fc60000000a00 */
[----:B------:R-:W-:Y:S01]  /*2720*/  IMAD R37, R11, R92, R32 ;  /* 0x0000005c0b257224 */ /* 0x000fe200078e0220 */
[----:B------:R-:W-:Y:S01]  /*2730*/  IADD3 R13, R13, R15, RZ ;  /* 0x0000000f0d0d7210 */ /* 0x000fe20007ffe0ff */
[----:B------:R-:W-:Y:S02]  /*2740*/  IMAD R15, R3, UR4, RZ ;  /* 0x00000004030f7c24 */ /* 0x000fe4000f8e02ff */
[----:B------:R-:W-:Y:S02]  /*2750*/  IMAD R14, R121, R24, RZ ;  /* 0x00000018790e7224 */ /* 0x000fe400078e02ff */
[C---:B------:R-:W-:Y:S02]  /*2760*/  IMAD R119, R30.reuse, UR5, R15 ;  /* 0x000000051e777c24 */ /* 0x040fe4000f8e020f */
[----:B------:R-:W-:Y:S01]  /*2770*/  IMAD.WIDE.U32 R32, R30, UR4, R12 ;  /* 0x000000041e207c25 */ /* 0x000fe2000f8e000c */
[----:B------:R-:W-:-:S03]  /*2780*/  ULDC.64 UR4, c[0x0][0x2e8] ;  /* 0x0000ba0000047ab9 */ /* 0x000fc60000000a00 */
[----:B------:R-:W-:Y:S01]  /*2790*/  IMAD.IADD R119, R33, 0x1, R119 ;  /* 0x0000000121777824 */ /* 0x000fe200078e0277 */
[----:B------:R-:W-:Y:S01]  /*27a0*/  LEA R120, P3, R32, UR4, 0x1 ;  /* 0x0000000420787c11 */ /* 0x000fe2000f8608ff */
[----:B------:R-:W-:Y:S02]  /*27b0*/  IMAD R35, R11, R98, R14 ;  /* 0x000000620b237224 */ /* 0x000fe400078e020e */
[----:B------:R-:W-:Y:S01]  /*27c0*/  IMAD.WIDE.U32 R14, R98, R24, RZ ;  /* 0x00000018620e7225 */ /* 0x000fe200078e00ff */
[----:B------:R-:W-:-:S03]  /*27d0*/  LEA.HI.X R119, R32, UR5, R119, 0x1, P3 ;  /* 0x0000000520777c11 */ /* 0x000fc600098f0c77 */
[----:B------:R-:W-:-:S04]  /*27e0*/  IMAD.WIDE.U32 R12, R92, R24, RZ ;  /* 0x000000185c0c7225 */ /* 0x000fc800078e00ff */
[----:B------:R-:W-:Y:S02]  /*27f0*/  IMAD.IADD R11, R15, 0x1, R35 ;  /* 0x000000010f0b7824 */ /* 0x000fe400078e0223 */
[----:B------:R-:W-:Y:S01]  /*2800*/  IMAD.IADD R80, R13, 0x1, R37 ;  /* 0x000000010d507824 */ /* 0x000fe200078e0225 */
[----:B------:R-:W-:Y:S06]  /*2810*/  @!P0 BRA `(.L_x_2694) ;  /* 0x0000003400b88947 */ /* 0x000fec0003800000 */
        /* <DEDUP_REMOVED lines=17> */
[-C--:B------:R-:W-:Y:S01]  /*2930*/  ISETP.GE.AND P5, PT, R214, R114.reuse, PT ;  /* 0x00000072d600720c */ /* 0x080fe20003fa6270 */
[----:B------:R-:W-:Y:S01]  /*2940*/  IMAD.X R34, R11, 0x1, R5, P0 ;  /* 0x000000010b227824 */ /* 0x000fe200000e0605 */
[C---:B------:R-:W-:Y:S01]  /*2950*/  LEA R32, P0, R33.reuse, UR4, 0x1 ;  /* 0x0000000421207c11 */ /* 0x040fe2000f8008ff */
[----:B------:R-:W-:Y:S01]  /*2960*/  IMAD.X R36, R80, 0x1, R7, P4 ;  /* 0x0000000150247824 */ /* 0x000fe200020e0607 */
[----:B------:R-:W-:Y:S01]  /*2970*/  CS2R R78, SRZ ;  /* 0x00000000004e7805 */ /* 0x000fe2000001ff00 */
[----:B------:R-:W-:Y:S01]  /*2980*/  ULDC.64 UR6, c[0x0][0x208] ;  /* 0x0000820000067ab9 */ /* 0x000fe20000000a00 */
[----:B------:R-:W-:Y:S01]  /*2990*/  LEA.HI.X R33, R33, UR5, R34, 0x1, P0 ;  /* 0x0000000521217c11 */ /* 0x000fe200080f0c22 */
[----:B------:R-:W-:Y:S01]  /*29a0*/  ULDC.64 UR4, c[0x0][0x400] ;  /* 0x0001000000047ab9 */ /* 0x000fe20000000a00 */
[----:B------:R-:W-:-:S02]  /*29b0*/  ISETP.GE.AND P4, PT, R222, R114, PT ;  /* 0x00000072de00720c */ /* 0x000fc40003f86270 */
[----:B------:R-:W-:-:S03]  /*29c0*/  LEA R34, P0, R35, UR4, 0x1 ;  /* 0x0000000423227c11 */ /* 0x000fc6000f8008ff */
[----:B------:R0:W5:Y:S01]  /*29d0*/  @!P5 LDG.E.64 R76, desc[UR6][R32.64] ;  /* 0x00000006204cd981 */ /* 0x000162000c1e1b00 */
[----:B------:R-:W-:Y:S02]  /*29e0*/  LEA.HI.X R35, R35, UR5, R36, 0x1, P0 ;  /* 0x0000000523237c11 */ /* 0x000fe400080f0c24 */
        /* <DEDUP_REMOVED lines=15> */
.L_x_2696:
[----:B------:R-:W-:Y:S05]  /*2ae0*/  BSYNC B1 ;  /* 0x0000000000017941 */ /* 0x000fea0003800000 */
.L_x_2695:
[----:B0----5:R-:W-:Y:S01]  /*2af0*/  IMAD.MOV.U32 R32, RZ, RZ, R64 ;  /* 0x000000ffff207224 */ /* 0x021fe200078e0040 */
[----:B------:R-:W-:Y:S01]  /*2b00*/  MOV R33, R65 ;  /* 0x0000004100217202 */ /* 0x000fe20000000f00 */
[----:B------:R-:W-:Y:S01]  /*2b10*/  IMAD.MOV.U32 R34, RZ, RZ, R68 ;  /* 0x000000ffff227224 */ /* 0x000fe200078e0044 */
[----:B------:R-:W-:Y:S01]  /*2b20*/  ISETP.GE.AND P4, PT, R37, R88, PT ;  /* 0x000000582500720c */ /* 0x000fe20003f86270 */
[----:B------:R-:W-:Y:S01]  /*2b30*/  IMAD.MOV.U32 R35, RZ, RZ, R69 ;  /* 0x000000ffff237224 */ /* 0x000fe200078e0045 */
[----:B------:R-:W-:Y:S01]  /*2b40*/  PRMT R146, R32, 0x5410, R33 ;  /* 0x0000541020927816 */ /* 0x000fe20000000021 */
[----:B------:R-:W-:Y:S01]  /*2b50*/  IMAD.MOV.U32 R32, RZ, RZ, R72 ;  /* 0x000000ffff207224 */ /* 0x000fe200078e0048 */
[----:B------:R-:W-:Y:S01]  /*2b60*/  MOV R33, R73 ;  /* 0x0000004900217202 */ /* 0x000fe20000000f00 */
[----:B------:R-:W-:Y:S01]  /*2b70*/  BSSY B1, `(.L_x_2697) ;  /* 0x0000039000017945 */ /* 0x000fe20003800000 */
[----:B------:R-:W-:Y:S01]  /*2b80*/  PRMT R158, R34, 0x5410, R35 ;  /* 0x00005410229e7816 */ /* 0x000fe20000000023 */
[----:B------:R-:W-:Y:S01]  /*2b90*/  IMAD.MOV.U32 R34, RZ, RZ, R76 ;  /* 0x000000ffff227224 */ /* 0x000fe200078e004c */
[----:B------:R-:W-:Y:S01]  /*2ba0*/  PRMT R159, R32, 0x5410, R33 ;  /* 0x00005410209f7816 */ /* 0x000fe20000000021 */
[----:B------:R-:W-:Y:S01]  /*2bb0*/  IMAD.MOV.U32 R35, RZ, RZ, R77 ;  /* 0x000000ffff237224 */ /* 0x000fe200078e004d */
[----:B------:R-:W-:Y:S01]  /*2bc0*/  MOV R33, R67 ;  /* 0x0000004300217202 */ /* 0x000fe20000000f00 */
[----:B------:R-:W-:Y:S01]  /*2bd0*/  IMAD.MOV.U32 R32, RZ, RZ, R66 ;  /* 0x000000ffff207224 */ /* 0x000fe200078e0042 */
[----:B------:R-:W-:-:S02]  /*2be0*/  CS2R R52, SRZ ;  /* 0x0000000000347805 */ /* 0x000fc4000001ff00 */
        /* <DEDUP_REMOVED lines=9> */
[----:B------:R-:W-:Y:S01]  /*2c80*/  PRMT R160, R34, 0x5410, R35 ;  /* 0x0000541022a07816 */ /* 0x000fe20000000023 */
[----:B------:R-:W-:Y:S01]  /*2c90*/  IMAD.MOV.U32 R34, RZ, RZ, R78 ;  /* 0x000000ffff227224 */ /* 0x000fe200078e004e */
[----:B------:R-:W-:Y:S01]  /*2ca0*/  PRMT R161, R32, 0x5410, R33 ;  /* 0x0000541020a17816 */ /* 0x000fe20000000021 */
[----:B------:R-:W-:Y:S01]  /*2cb0*/  IMAD.MOV.U32 R35, RZ, RZ, R79 ;  /* 0x000000ffff237224 */ /* 0x000fe200078e004f */
[----:B------:R-:W-:Y:S02]  /*2cc0*/  CS2R R54, SRZ ;  /* 0x0000000000367805 */ /* 0x000fe4000001ff00 */
[----:B------:R-:W-:Y:S02]  /*2cd0*/  CS2R R58, SRZ ;  /* 0x00000000003a7805 */ /* 0x000fe4000001ff00 */
        /* <DEDUP_REMOVED lines=34> */
.L_x_2698:
[----:B------:R-:W-:Y:S05]  /*2f00*/  BSYNC B1 ;  /* 0x0000000000017941 */ /* 0x000fea0003800000 */
.L_x_2697:
        /* <DEDUP_REMOVED lines=44> */
.L_x_2700:
[----:B------:R-:W-:Y:S05]  /*31d0*/  BSYNC B1 ;  /* 0x0000000000017941 */ /* 0x000fea0003800000 */
.L_x_2699:
[----:B0-----:R-:W-:Y:S01]  /*31e0*/  IMAD.MOV.U32 R12, RZ, RZ, R52 ;  /* 0x000000ffff0c7224 */ /* 0x001fe200078e0034 */
[----:B------:R-:W-:Y:S01]  /*31f0*/  PRMT R142, R142, 0x5410, R81 ;  /* 0x000054108e8e7816 */ /* 0x000fe20000000051 */
[----:B------:R-:W-:Y:S01]  /*3200*/  IMAD.MOV.U32 R13, RZ, RZ, R53 ;  /* 0x000000ffff0d7224 */ /* 0x000fe200078e0035 */
[----:B------:R-:W-:Y:S01]  /*3210*/  MOV R14, R56 ;  /* 0x00000038000e7202 */ /* 0x000fe20000000f00 */
[----:B------:R-:W-:Y:S01]  /*3220*/  IMAD.MOV.U32 R11, RZ, RZ, R49 ;  /* 0x000000ffff0b7224 */ /* 0x000fe200078e0031 */
[----:B------:R-:W-:Y:S02]  /*3230*/  ULOP3.LUT UR4, UR60, 0x1, URZ, 0xfc, !UPT ;  /* 0x000000013c047892 */ /* 0x000fe4000f8efc3f */
        /* <DEDUP_REMOVED lines=21> */
[----:B-----5:R-:W-:Y:S02]  /*3390*/  MOV R14, R32 ;  /* 0x00000020000e7202 */ /* 0x020fe40000000f00 */
        /* <DEDUP_REMOVED lines=13> */
[----:B------:R-:W-:Y:S02]  /*3470*/  PLOP3.LUT P0, PT, PT, PT, UP0, 0x80, 0x0 ;  /* 0x000000000000781c */ /* 0x000fe40003f0f008 */
[----:B------:R-:W-:Y:S02]  /*3480*/  MOV R14, R34 ;  /* 0x00000022000e7202 */ /* 0x000fe40000000f00 */
        /* <DEDUP_REMOVED lines=16> */
.L_x_2701:
[----:B------:R-:W-:Y:S01]  /*3590*/  LEA R89, R212, R22, 0x3 ;  /* 0x00000016d4597211 */ /* 0x000fe200078e18ff */
[----:B------:R-:W-:Y:S01]  /*35a0*/  BSSY B1, `(.L_x_2702) ;  /* 0x0000004000017945 */ /* 0x000fe20003800000 */
[----:B------:R-:W-:-:S04]  /*35b0*/  SHF.L.U32 R90, R228, 0x1f, RZ ;  /* 0x0000001fe45a7819 */ /* 0x000fc800000006ff */
[----:B------:R-:W0:Y:S02]  /*35c0*/  SYNCS.PHASECHK.TRANS64.TRYWAIT P6, [R89+URZ+0x38890], R90 ;  /* 0x0388905a590075a7 */ /* 0x000e2400080c017f */
[----:B0-----:R-:W-:Y:S05]  /*35d0*/  @!P6 BRA `(.L_x_2703) ;  /* 0x000002b000f0e947 */ /* 0x001fea0003800000 */
.L_x_3085:
[----:B------:R-:W-:Y:S05]  /*35e0*/  BSYNC B1 ;  /* 0x0000000000017941 */ /* 0x000fea0003800000 */
.L_x_2702:
[----:B------:R-:W-:-:S03]  /*35f0*/  UMOV UR4, 0xffffffff ;  /* 0xffffffff00047882 */ /* 0x000fc60000000000 */
[----:B------:R-:W-:Y:S05]  /*3600*/  BRA.DIV UR4, `(.L_x_2704) ;  /* 0x000002b204f87947 */ /* 0x000fea000b800000 */
[----:B------:R1:W2:Y:S04]  /*3610*/  SHFL.IDX PT, R83, R119, RZ, 0x181f ;  /* 0x00181fff77537589 */ /* 0x0002a800000e0000 */
[----:B------:R1:W3:Y:S02]  /*3620*/  SHFL.IDX PT, R82, R120, RZ, 0x181f ;  /* 0x00181fff78527589 */ /* 0x0002e400000e0000 */
.L_x_3089:
        /* <DEDUP_REMOVED lines=12> */
[----:B0-----:R-:W-:Y:S01]  /*36f0*/  HADD2.F32 R156, -RZ, R13.H0_H0 ;  /* 0x2000000dff9c7230 */ /* 0x001fe20000004100 */
[--C-:B------:R-:W-:Y:S01]  /*3700*/  SHF.R.U64 R78, R78, 0x10, R79.reuse ;  /* 0x000000104e4e7819 */ /* 0x100fe2000000124f */
[----:B------:R-:W-:Y:S01]  /*3710*/  HADD2.F32 R154, -RZ, R15.H0_H0 ;  /* 0x2000000fff9a7230 */ /* 0x000fe20000004100 */
[----:B------:R-:W-:Y:S02]  /*3720*/  SHF.R.U32.HI R152, RZ, 0x10, R79 ;  /* 0x00000010ff987819 */ /* 0x000fe4000001164f */
[----:B------:R-:W-:Y:S01]  /*3730*/  SHF.R.U32.HI R76, RZ, 0x10, R77 ;  /* 0x00000010ff4c7819 */ /* 0x000fe2000001164d */
[----:B------:R-:W-:Y:S02]  /*3740*/  HADD2.F32 R77, -RZ, R11.H0_H0 ;  /* 0x2000000bff4d7230 */ /* 0x000fe40000004100 */
[----:B------:R-:W-:Y:S02]  /*3750*/  HADD2.F32 R79, -RZ, R78.H0_H0 ;  /* 0x2000004eff4f7230 */ /* 0x000fe40000004100 */
[----:B------:R-:W-:-:S02]  /*3760*/  HADD2.F32 R11, -RZ, R152.H0_H0 ;  /* 0x20000098ff0b7230 */ /* 0x000fc40000004100 */
[----:B------:R-:W-:Y:S02]  /*3770*/  HADD2.F32 R152, -RZ, R13.H1_H1 ;  /* 0x3000000dff987230 */ /* 0x000fe40000004100 */
[-C--:B------:R-:W-:Y:S01]  /*3780*/  FMUL.FTZ R155, R156, R79.reuse ;  /* 0x0000004f9c9b7220 */ /* 0x080fe20000410000 */
[----:B------:R-:W-:Y:S02]  /*3790*/  HADD2.F32 R78, -RZ, R15.H1_H1 ;  /* 0x3000000fff4e7230 */ /* 0x000fe40000004100 */
[----:B------:R-:W-:Y:S02]  /*37a0*/  HADD2.F32 R15, -RZ, R76.H0_H0 ;  /* 0x2000004cff0f7230 */ /* 0x000fe40000004100 */
[----:B------:R-:W-:Y:S01]  /*37b0*/  FMUL.FTZ R153, R152, R79 ;  /* 0x0000004f98997220 */ /* 0x000fe20000410000 */
[-C--:B------:R-:W-:Y:S01]  /*37c0*/  FMUL.FTZ R79, R154, R11.reuse ;  /* 0x0000000b9a4f7220 */ /* 0x080fe20000410000 */
[----:B------:R-:W-:Y:S01]  /*37d0*/  FMUL.FTZ R13, R78, R11 ;  /* 0x0000000b4e0d7220 */ /* 0x000fe20000410000 */
[-C--:B------:R-:W-:Y:S01]  /*37e0*/  FFMA.FTZ R76, R152, R77.reuse, R155 ;  /* 0x0000004d984c7223 */ /* 0x080fe2000001009b */
[----:B------:R-:W-:Y:S01]  /*37f0*/  FFMA.FTZ R11, R156, R77, -R153 ;  /* 0x0000004d9c0b7223 */ /* 0x000fe20000010899 */
        /* <DEDUP_REMOVED lines=8> */
[----:B------:R-:W-:Y:S02]  /*3880*/  HADD2.F32 R12, -RZ, R14.H1_H1 ;  /* 0x3000000eff0c7230 */ /* 0x000fe40000004100 */
[----:B------:R-:W-:-:S02]  /*3890*/  HADD2.F32 R79, -RZ, R157.H0_H0 ;  /* 0x2000009dff4f7230 */ /* 0x000fc40000004100 */
[----:B------:R-:W-:Y:S02]  /*38a0*/  HADD2.F32 R14, -RZ, R14.H0_H0 ;  /* 0x2000000eff0e7230 */ /* 0x000fe40000004100 */
        /* <DEDUP_REMOVED lines=11> */
[----:B------:R-:W-:-:S03]  /*3960*/  F2FP.F16.F32.PACK_AB R14, R12, R77 ;  /* 0x0000004d0c0e723e */ /* 0x000fc600000000ff */
[----:B------:R-:W-:-:S07]  /*3970*/  IMAD.MOV.U32 R12, RZ, RZ, R152 ;  /* 0x000000ffff0c7224 */ /* 0x000fce00078e0098 */
.L_x_2710:
[----:B------:R-:W-:Y:S05]  /*3980*/  BSYNC B3 ;  /* 0x0000000000037941 */ /* 0x000fea0003800000 */
.L_x_2709:
[----:B------:R-:W-:Y:S02]  /*3990*/  ULDC.64 UR4, c[0x0][0x208] ;  /* 0x0000820000047ab9 */ /* 0x000fe40000000a00 */
[----:B0-----:R4:W-:Y:S03]  /*39a0*/  ST.E.128 desc[UR4][R80.64], R12 ;  /* 0x0000000c50007985 */ /* 0x0019e6000c101d04 */
.L_x_2708:
[----:B------:R-:W-:Y:S05]  /*39b0*/  BSYNC B2 ;  /* 0x0000000000027941 */ /* 0x000fea0003800000 */
.L_x_2707:
        /* <DEDUP_REMOVED lines=20> */
[----:B------:R-:W-:Y:S02]  /*3b00*/  HADD2.F32 R11, -RZ, R11.H0_H0 ;  /* 0x2000000bff0b7230 */ /* 0x000fe40000004100 */
[-C--:B------:R-:W-:Y:S01]  /*3b10*/  FMUL.FTZ R152, R13, R74.reuse ;  /* 0x0000004a0d987220 */ /* 0x080fe20000410000 */
[C---:B------:R-:W-:Y:S01]  /*3b20*/  FMUL.FTZ R74, R15.reuse, R74 ;  /* 0x0000004a0f4a7220 */ /* 0x040fe20000410000 */
[-C--:B------:R-:W-:Y:S01]  /*3b30*/  FMUL.FTZ R75, R78, R73.reuse ;  /* 0x000000494e4b7220 */ /* 0x080fe20000410000 */
[----:B------:R-:W-:Y:S01]  /*3b40*/  FMUL.FTZ R73, R80, R73 ;  /* 0x0000004950497220 */ /* 0x000fe20000410000 */
[-C--:B------:R-:W-:Y:S01]  /*3b50*/  FFMA.FTZ R152, R15, R72.reuse, -R152 ;  /* 0x000000480f987223 */ /* 0x080fe20000010898 */
[----:B------:R-:W-:Y:S01]  /*3b60*/  FFMA.FTZ R13, R13, R72, R74 ;  /* 0x000000480d0d7223 */ /* 0x000fe2000001004a */
[----:B------:R-:W-:-:S02]  /*3b70*/  HADD2.F32 R72, -RZ, R12.H1_H1 ;  /* 0x3000000cff487230 */ /* 0x000fc40000004100 */
[-C--:B------:R-:W-:Y:S01]  /*3b80*/  FFMA.FTZ R75, R80, R11.reuse, -R75 ;  /* 0x0000000b504b7223 */ /* 0x080fe2000001084b */
[--C-:B------:R-:W-:Y:S02]  /*3b90*/  HADD2.F32 R15, -RZ, R161.reuse.H0_H0 ;  /* 0x200000a1ff0f7230 */ /* 0x100fe40000004100 */
        /* <DEDUP_REMOVED lines=10> */
[-C--:B------:R-:W-:Y:S01]  /*3c40*/  FMUL.FTZ R15, R74, R161.reuse ;  /* 0x000000a14a0f7220 */ /* 0x080fe20000410000 */
[----:B------:R-:W-:Y:S02]  /*3c50*/  HADD2.F32 R159, -RZ, R159.H1_H1 ;  /* 0x3000009fff9f7230 */ /* 0x000fe40000004100 */
[----:B------:R-:W-:Y:S01]  /*3c60*/  FMUL.FTZ R161, R14, R161 ;  /* 0x000000a10ea17220 */ /* 0x000fe20000410000 */
[----:B------:R-:W-:Y:S02]  /*3c70*/  IMAD.MOV.U32 R13, RZ, RZ, R75 ;  /* 0x000000ffff0d7224 */ /* 0x000fe400078e004b */
[-C--:B------:R-:W-:Y:S01]  /*3c80*/  FFMA.FTZ R73, R12, R11.reuse, -R73 ;  /* 0x0000000b0c497223 */ /* 0x080fe20000010849 */
[----:B------:R-:W-:Y:S01]  /*3c90*/  FFMA.FTZ R72, R72, R11, R79 ;  /* 0x0000000b48487223 */ /* 0x000fe2000001004f */
[-C--:B------:R-:W-:Y:S01]  /*3ca0*/  FFMA.FTZ R15, R14, R159.reuse, -R15 ;  /* 0x0000009f0e0f7223 */ /* 0x080fe2000001080f */
[----:B------:R-:W-:-:S03]  /*3cb0*/  FFMA.FTZ R74, R74, R159, R161 ;  /* 0x0000009f4a4a7223 */ /* 0x000fc600000100a1 */
[----:B------:R-:W-:Y:S02]  /*3cc0*/  F2FP.F16.F32.PACK_AB R12, R72, R73 ;  /* 0x00000049480c723e */ /* 0x000fe400000000ff */
[----:B------:R-:W-:Y:S02]  /*3cd0*/  F2FP.F16.F32.PACK_AB R14, R74, R15 ;  /* 0x0000000f4a0e723e */ /* 0x000fe400000000ff */
[----:B------:R-:W-:-:S07]  /*3ce0*/  MOV R15, R152 ;  /* 0x00000098000f7202 */ /* 0x000fce0000000f00 */
.L_x_2714:
[----:B------:R-:W-:Y:S05]  /*3cf0*/  BSYNC B3 ;  /* 0x0000000000037941 */ /* 0x000fea0003800000 */
.L_x_2713:
[----:B------:R-:W-:Y:S02]  /*3d00*/  ULDC.64 UR4, c[0x0][0x208] ;  /* 0x0000820000047ab9 */ /* 0x000fe40000000a00 */
[----:B0-----:R0:W-:Y:S03]  /*3d10*/  ST.E.128 desc[UR4][R76.64], R12 ;  /* 0x0000000c4c007985 */ /* 0x0011e6000c101d04 */
.L_x_2712:
[----:B------:R-:W-:Y:S05]  /*3d20*/  BSYNC B2 ;  /* 0x0000000000027941 */ /* 0x000fea0003800000 */
.L_x_2711:
        /* <DEDUP_REMOVED lines=11> */
[----:B------:R-:W-:Y:S02]  /*3de0*/  SHF.R.U32.HI R68, RZ, 0x10, R69 ;  /* 0x00000010ff447819 */ /* 0x000fe40000011645 */
        /* <DEDUP_REMOVED lines=9> */
[----:B------:R-:W-:Y:S02]  /*3e80*/  HADD2.F32 R15, -RZ, R15.H0_H0 ;  /* 0x2000000fff0f7230 */ /* 0x000fe40000004100 */
[----:B------:R-:W-:Y:S01]  /*3e90*/  FMUL.FTZ R71, R74, R71 ;  /* 0x000000474a477220 */ /* 0x000fe20000410000 */
[----:B------:R-:W-:Y:S02]  /*3ea0*/  HADD2.F32 R69, -RZ, R68.H0_H0 ;  /* 0x20000044ff457230 */ /* 0x000fe40000004100 */
[----:B------:R-:W-:Y:S01]  /*3eb0*/  FMUL.FTZ R78, R70, R75 ;  /* 0x0000004b464e7220 */ /* 0x000fe20000410000 */
[----:B------:R-:W-:Y:S01]  /*3ec0*/  FFMA.FTZ R11, R74, R13, -R11 ;  /* 0x0000000d4a0b7223 */ /* 0x000fe2000001080b */
[C---:B------:R-:W-:Y:S01]  /*3ed0*/  FMUL.FTZ R75, R15.reuse, R75 ;  /* 0x0000004b0f4b7220 */ /* 0x040fe20000410000 */
[----:B------:R-:W-:Y:S01]  /*3ee0*/  FFMA.FTZ R68, R76, R13, R71 ;  /* 0x0000000d4c447223 */ /* 0x000fe20000010047 */
[----:B------:R-:W-:Y:S01]  /*3ef0*/  FFMA.FTZ R13, R15, R69, -R78 ;  /* 0x000000450f0d7223 */ /* 0x000fe2000001084e */
[----:B------:R-:W-:-:S02]  /*3f00*/  HADD2.F32 R74, -RZ, R160.H0_H0 ;  /* 0x200000a0ff4a7230 */ /* 0x000fc40000004100 */
[----:B------:R-:W-:Y:S01]  /*3f10*/  FFMA.FTZ R70, R70, R69, R75 ;  /* 0x0000004546467223 */ /* 0x000fe2000001004b */
[----:B------:R-:W-:Y:S01]  /*3f20*/  HADD2.F32 R160, -RZ, R160.H1_H1 ;  /* 0x300000a0ffa07230 */ /* 0x000fe20000004100 */
[----:B------:R-:W-:Y:S01]  /*3f30*/  F2FP.F16.F32.PACK_AB R11, R68, R11 ;  /* 0x0000000b440b723e */ /* 0x000fe200000000ff */
        /* <DEDUP_REMOVED lines=17> */
[----:B------:R-:W-:-:S07]  /*4050*/  F2FP.F16.F32.PACK_AB R14, R160, R77 ;  /* 0x0000004da00e723e */ /* 0x000fce00000000ff */
.L_x_2718:
[----:B------:R-:W-:Y:S05]  /*4060*/  BSYNC B3 ;  /* 0x0000000000037941 */ /* 0x000fea0003800000 */
.L_x_2717:
[----:B------:R-:W-:Y:S02]  /*4070*/  ULDC.64 UR4, c[0x0][0x208] ;  /* 0x0000820000047ab9 */ /* 0x000fe40000000a00 */
[----:B----4-:R0:W-:Y:S03]  /*4080*/  ST.E.128 desc[UR4][R72.64], R12 ;  /* 0x0000000c48007985 */ /* 0x0101e6000c101d04 */
.L_x_2716:
[----:B------:R-:W-:Y:S05]  /*4090*/  BSYNC B2 ;  /* 0x0000000000027941 */ /* 0x000fea0003800000 */
.L_x_2715:
        /* <DEDUP_REMOVED lines=49> */
.L_x_2720:
[----:B------:R-:W-:Y:S05]  /*43b0*/  BSYNC B2 ;  /* 0x0000000000027941 */ /* 0x000fea0003800000 */
.L_x_2719:
[----:B------:R-:W-:Y:S02]  /*43c0*/  ULDC.64 UR4, c[0x0][0x208] ;  /* 0x0000820000047ab9 */ /* 0x000fe40000000a00 */
[----:B----4-:R0:W-:Y:S03]  /*43d0*/  ST.E.128 desc[UR4][R68.64], R12 ;  /* 0x0000000c44007985 */ /* 0x0101e6000c101d04 */
.L_x_2706:
[----:B------:R-:W-:Y:S05]  /*43e0*/  BSYNC B1 ;  /* 0x0000000000017941 */ /* 0x000fea0003800000 */
.L_x_2705:
[----:B------:R-:W-:-:S03]  /*43f0*/  UMOV UR4, 0xffffffff ;  /* 0xffffffff00047882 */ /* 0x000fc60000000000 */
[----:B------:R-:W-:Y:S05]  /*4400*/  BRA.DIV UR4, `(.L_x_2721) ;  /* 0x000002a604c47947 */ /* 0x000fea000b800000 */
[----:B------:R0:W0:Y:S04]  /*4410*/  SHFL.IDX PT, R67, R119, 0x1, 0x181f ;  /* 0x00381f0077437f89 */ /* 0x00002800000e0000 */
[----:B------:R0:W0:Y:S02]  /*4420*/  SHFL.IDX PT, R66, R120, 0x1, 0x181f ;  /* 0x00381f0078427f89 */ /* 0x00002400000e0000 */
.L_x_3093:
        /* <DEDUP_REMOVED lines=51> */
.L_x_2727:
[----:B------:R-:W-:Y:S05]  /*4760*/  BSYNC B3 ;  /* 0x0000000000037941 */ /* 0x000fea0003800000 */
.L_x_2726:
[----:B------:R-:W-:Y:S02]  /*4770*/  ULDC.64 UR4, c[0x0][0x208] ;  /* 0x0000820000047ab9 */ /* 0x000fe40000000a00 */
[----:B----4-:R0:W-:Y:S03]  /*4780*/  ST.E.128 desc[UR4][R64.64], R12 ;  /* 0x0000000c40007985 */ /* 0x0101e6000c101d04 */
.L_x_2725:
[----:B------:R-:W-:Y:S05]  /*4790*/  BSYNC B2 ;  /* 0x0000000000027941 */ /* 0x000fea0003800000 */
.L_x_2724:
        /* <DEDUP_REMOVED lines=49> */
.L_x_2731:
[----:B------:R-:W-:Y:S05]  /*4ab0*/  BSYNC B3 ;  /* 0x0000000000037941 */ /* 0x000fea0003800000 */
.L_x_2730:
[----:B------:R-:W-:Y:S02]  /*4ac0*/  ULDC.64 UR4, c[0x0][0x208] ;  /* 0x0000820000047ab9 */ /* 0x000fe40000000a00 */
[----:B----4-:R0:W-:Y:S03]  /*4ad0*/  ST.E.128 desc[UR4][R60.64], R12 ;  /* 0x0000000c3c007985 */ /* 0x0101e6000c101d04 */
.L_x_2729:
[----:B------:R-:W-:Y:S05]  /*4ae0*/  BSYNC B2 ;  /* 0x0000000000027941 */ /* 0x000fea0003800000 */
.L_x_2728:
        /* <DEDUP_REMOVED lines=49> */
.L_x_2735:
[----:B------:R-:W-:Y:S05]  /*4e00*/  BSYNC B3 ;  /* 0x0000000000037941 */ /* 0x000fea0003800000 */
.L_x_2734:
[----:B------:R-:W-:Y:S02]  /*4e10*/  ULDC.64 UR4, c[0x0][0x208] ;  /* 0x0000820000047ab9 */ /* 0x000fe40000000a00 */
[----:B----4-:R0:W-:Y:S03]  /*4e20*/  ST.E.128 desc[UR4][R56.64], R12 ;  /* 0x0000000c38007985 */ /* 0x0101e6000c101d04 */
.L_x_2733:
[----:B------:R-:W-:Y:S05]  /*4e30*/  BSYNC B2 ;  /* 0x0000000000027941 */ /* 0x000fea0003800000 */
.L_x_2732:
        /* <DEDUP_REMOVED lines=48> */
.L_x_2737:
[----:B------:R-:W-:Y:S05]  /*5140*/  BSYNC B2 ;  /* 0x0000000000027941 */ /* 0x000fea0003800000 */
.L_x_2736:
[----:B------:R-:W-:Y:S02]  /*5150*/  ULDC.64 UR4, c[0x0][0x208] ;  /* 0x0000820000047ab9 */ /* 0x000fe40000000a00 */
[----:B----4-:R0:W-:Y:S03]  /*5160*/  ST.E.128 desc[UR4][R52.64], R12 ;  /* 0x0000000c34007985 */ /* 0x0101e6000c101d04 */
.L_x_2723:
[----:B------:R-:W-:Y:S05]  /*5170*/  BSYNC B1 ;  /* 0x0000000000017941 */ /* 0x000fea0003800000 */
.L_x_2722:
[----:B------:R-:W-:-:S03]  /*5180*/  UMOV UR4, 0xffffffff ;  /* 0xffffffff00047882 */ /* 0x000fc60000000000 */
[----:B------:R-:W-:Y:S05]  /*5190*/  BRA.DIV UR4, `(.L_x_2738) ;  /* 0x0000029a04ac7947 */ /* 0x000fea000b800000 */
[----:B01----:R-:W0:Y:S04]  /*51a0*/  SHFL.IDX PT, R119, R119, 0x2, 0x181f ;  /* 0x00581f0077777f89 */ /* 0x003e2800000e0000 */
[----:B------:R-:W1:Y:S02]  /*51b0*/  SHFL.IDX PT, R120, R120, 0x2, 0x181f ;  /* 0x00581f0078787f89 */ /* 0x000e6400000e0000 */
.L_x_3097:
        /* <DEDUP_REMOVED lines=50> */
.L_x_2743:
[----:B------:R-:W-:Y:S05]  /*54e0*/  BSYNC B2 ;  /* 0x0000000000027941 */ /* 0x000fea0003800000 */
.L_x_2742:
[----:B------:R-:W-:Y:S02]  /*54f0*/  ULDC.64 UR4, c[0x0][0x208] ;  /* 0x0000820000047ab9 */ /* 0x000fe40000000a00 */
[----:B--2---:R0:W-:Y:S03]  /*5500*/  ST.E.128 desc[UR4][R48.64], R12 ;  /* 0x0000000c30007985 */ /* 0x0041e6000c101d04 */
.L_x_2741:
[----:B------:R-:W-:Y:S05]  /*5510*/  BSYNC B1 ;  /* 0x0000000000017941 */ /* 0x000fea0003800000 */
.L_x_2740:
        /* <DEDUP_REMOVED lines=49> */
.L_x_2747:
[----:B------:R-:W-:Y:S05]  /*5830*/  BSYNC B2 ;  /* 0x0000000000027941 */ /* 0x000fea0003800000 */
.L_x_2746:
[----:B------:R-:W-:Y:S02]  /*5840*/  ULDC.64 UR4, c[0x0][0x208] ;  /* 0x0000820000047ab9 */ /* 0x000fe40000000a00 */
[----:B----4-:R0:W-:Y:S03]  /*5850*/  ST.E.128 desc[UR4][R44.64], R12 ;  /* 0x0000000c2c007985 */ /* 0x0101e6000c101d04 */
.L_x_2745:
[----:B------:R-:W-:Y:S05]  /*5860*/  BSYNC B1 ;  /* 0x0000000000017941 */ /* 0x000fea0003800000 */
.L_x_2744:
        /* <DEDUP_REMOVED lines=49> */
.L_x_2751:
[----:B------:R-:W-:Y:S05]  /*5b80*/  BSYNC B2 ;  /* 0x0000000000027941 */ /* 0x000fea0003800000 */
.L_x_2750:
[----:B------:R-:W-:Y:S02]  /*5b90*/  ULDC.64 UR4, c[0x0][0x208] ;  /* 0x0000820000047ab9 */ /* 0x000fe40000000a00 */
[----:B----4-:R0:W-:Y:S03]  /*5ba0*/  ST.E.128 desc[UR4][R40.64], R12 ;  /* 0x0000000c28007985 */ /* 0x0101e6000c101d04 */
.L_x_2749:
[----:B------:R-:W-:Y:S05]  /*5bb0*/  BSYNC B1 ;  /* 0x0000000000017941 */ /* 0x000fea0003800000 */
.L_x_2748:
        /* <DEDUP_REMOVED lines=48> */
.L_x_2753:
[----:B------:R-:W-:Y:S05]  /*5ec0*/  BSYNC B1 ;  /* 0x0000000000017941 */ /* 0x000fea0003800000 */
.L_x_2752:
[----:B------:R-:W-:Y:S02]  /*5ed0*/  ULDC.64 UR4, c[0x0][0x208] ;  /* 0x0000820000047ab9 */ /* 0x000fe40000000a00 */
[----:B----4-:R0:W-:Y:S01]  /*5ee0*/  ST.E.128 desc[UR4][R36.64], R12 ;  /* 0x0000000c24007985 */ /* 0x0101e2000c101d04 */
[----:B------:R-:W-:Y:S05]  /*5ef0*/  BRA `(.L_x_2739) ;  /* 0x0000004000e47947 */ /* 0x000fea0003800000 */
.L_x_2694:
        /* <DEDUP_REMOVED lines=38> */
.L_x_2755:
[----:B------:R-:W-:Y:S05]  /*6160*/  BSYNC B1 ;  /* 0x0000000000017941 */ /* 0x000fea0003800000 */
.L_x_2754:
        /* <DEDUP_REMOVED lines=12> */
[----:B------:R-:W-:Y:S01]  /*6230*/  BSSY B1, `(.L_x_2756) ;  /* 0x0000036000017945 */ /* 0x000fe20003800000 */
[----:B------:R-:W-:-:S02]  /*6240*/  MOV R49, R39 ;  /* 0x0000002700317202 */ /* 0x000fc40000000f00 */
[----:B------:R-:W-:Y:S02]  /*6250*/  CS2R R54, SRZ ;  /* 0x0000000000367805 */ /* 0x000fe4000001ff00 */
[----:B------:R-:W-:Y:S01]  /*6260*/  PRMT R159, R52, 0x7610, R159 ;  /* 0x00007610349f7816 */ /* 0x000fe2000000009f */
[----:B------:R-:W-:Y:S01]  /*6270*/  IMAD.MOV.U32 R52, RZ, RZ, R40 ;  /* 0x000000ffff347224 */ /* 0x000fe200078e0028 */
[----:B------:R-:W-:Y:S01]  /*6280*/  PRMT R157, R48, 0x5410, R49 ;  /* 0x00005410309d7816 */ /* 0x000fe20000000031 */
[----:B------:R-:W-:Y:S01]  /*6290*/  IMAD.MOV.U32 R48, RZ, RZ, R42 ;  /* 0x000000ffff307224 */ /* 0x000fe200078e002a */
[----:B------:R-:W-:Y:S01]  /*62a0*/  PRMT R155, R53, 0x7610, R155 ;  /* 0x00007610359b7816 */ /* 0x000fe2000000009b */
[----:B------:R-:W-:Y:S01]  /*62b0*/  IMAD.MOV.U32 R53, RZ, RZ, R41 ;  /* 0x000000ffff357224 */ /* 0x000fe200078e0029 */
[----:B------:R-:W-:Y:S02]  /*62c0*/  MOV R49, R43 ;  /* 0x0000002b00317202 */ /* 0x000fe40000000f00 */
[----:B------:R-:W-:-:S02]  /*62d0*/  CS2R R58, SRZ ;  /* 0x00000000003a7805 */ /* 0x000fc4000001ff00 */
[----:B------:R-:W-:Y:S01]  /*62e0*/  PRMT R166, R48, 0x7610, R166 ;  /* 0x0000761030a67816 */ /* 0x000fe200000000a6 */
[----:B------:R-:W-:Y:S01]  /*62f0*/  IMAD.MOV.U32 R48, RZ, RZ, R46 ;  /* 0x000000ffff307224 */ /* 0x000fe200078e002e */
[----:B------:R-:W-:Y:S01]  /*6300*/  PRMT R167, R167, 0x5410, R52 ;  /* 0x00005410a7a77816 */ /* 0x000fe20000000034 */
[----:B------:R-:W-:Y:S01]  /*6310*/  IMAD.MOV.U32 R52, RZ, RZ, R44 ;  /* 0x000000ffff347224 */ /* 0x000fe200078e002c */
[----:B------:R-:W-:Y:S01]  /*6320*/  PRMT R169, R169, 0x5410, R53 ;  /* 0x00005410a9a97816 */ /* 0x000fe20000000035 */
[----:B------:R-:W-:Y:S01]  /*6330*/  IMAD.MOV.U32 R53, RZ, RZ, R45 ;  /* 0x000000ffff357224 */ /* 0x000fe200078e002d */
[----:B------:R-:W-:Y:S02]  /*6340*/  PRMT R168, R168, 0x5410, R49 ;  /* 0x00005410a8a87816 */ /* 0x000fe40000000031 */
[----:B------:R-:W-:Y:S02]  /*6350*/  CS2R R56, SRZ ;  /* 0x0000000000387805 */ /* 0x000fe4000001ff00 */
[----:B------:R-:W-:-:S02]  /*6360*/  MOV R49, R47 ;  /* 0x0000002f00317202 */ /* 0x000fc40000000f00 */
[----:B------:R-:W-:Y:S02]  /*6370*/  CS2R R62, SRZ ;  /* 0x00000000003e7805 */ /* 0x000fe4000001ff00 */
[----:B------:R-:W-:Y:S02]  /*6380*/  PRMT R159, R159, 0x5410, R48 ;  /* 0x000054109f9f7816 */ /* 0x000fe40000000030 */
[----:B------:R-:W-:Y:S02]  /*6390*/  CS2R R60, SRZ ;  /* 0x00000000003c7805 */ /* 0x000fe4000001ff00 */
        /* <DEDUP_REMOVED lines=31> */
.L_x_2757:
[----:B------:R-:W-:Y:S05]  /*6590*/  BSYNC B1 ;  /* 0x0000000000017941 */ /* 0x000fea0003800000 */
.L_x_2756:
        /* <DEDUP_REMOVED lines=34> */
.L_x_2759:
[----:B------:R-:W-:Y:S05]  /*67c0*/  BSYNC B1 ;  /* 0x0000000000017941 */ /* 0x000fea0003800000 */
.L_x_2758:
[----:B------:R-:W-:Y:S01]  /*67d0*/  IMAD.MOV.U32 R11, RZ, RZ, R51 ;  /* 0x000000ffff0b7224 */ /* 0x000fe200078e0033 */
[----:B------:R-:W-:Y:S01]  /*67e0*/  PRMT R153, R153, 0x5410, R81 ;  /* 0x0000541099997816 */ /* 0x000fe20000000051 */
[----:B0-----:R-:W-:Y:S01]  /*67f0*/  IMAD.MOV.U32 R12, RZ, RZ, R48 ;  /* 0x000000ffff0c7224 */ /* 0x001fe200078e0030 */
[----:B------:R-:W-:Y:S01]  /*6800*/  MOV R14, R54 ;  /* 0x00000036000e7202 */ /* 0x000fe20000000f00 */
[----:B------:R-:W-:Y:S01]  /*6810*/  IMAD.MOV.U32 R13, RZ, RZ, R49 ;  /* 0x000000ffff0d7224 */ /* 0x000fe200078e0031 */
[----:B------:R-:W-:Y:S01]  /*6820*/  PRMT R153, R11, 0x7610, R153 ;  /* 0x000076100b997816 */ /* 0x000fe20000000099 */
[----:B------:R-:W-:Y:S01]  /*6830*/  IMAD.MOV.U32 R11, RZ, RZ, R55 ;  /* 0x000000ffff0b7224 */ /* 0x000fe200078e0037 */
[----:B------:R-:W-:Y:S01]  /*6840*/  PRMT R154, R14, 0x7610, R154 ;  /* 0x000076100e9a7816 */ /* 0x000fe2000000009a */
[----:B------:R-:W-:Y:S01]  /*6850*/  ULOP3.LUT UR4, UR60, 0x1, URZ, 0xfc, !UPT ;  /* 0x000000013c047892 */ /* 0x000fe2000f8efc3f */
[----:B------:R-:W-:Y:S01]  /*6860*/  PRMT R152, R13, 0x5410, R12 ;  /* 0x000054100d987816 */ /* 0x000fe2000000000c */
[----:B------:R-:W-:Y:S01]  /*6870*/  IMAD.MOV.U32 R12, RZ, RZ, R52 ;  /* 0x000000ffff0c7224 */ /* 0x000fe200078e0034 */
        /* <DEDUP_REMOVED lines=9> */
[----:B------:R-:W-:Y:S01]  /*6910*/  UISETP.NE.AND UP0, UPT, UR4, 0x3, UPT ;  /* 0x000000030400788c */ /* 0x000fe2000bf05270 */
        /* <DEDUP_REMOVED lines=14> */
[----:B------:R-:W-:-:S02]  /*6a00*/  PRMT R142, R14, 0x7610, R142 ;  /* 0x000076100e8e7816 */ /* 0x000fc4000000008e */
[----:B------:R-:W-:Y:S02]  /*6a10*/  MOV R14, R70 ;  /* 0x00000046000e7202 */ /* 0x000fe40000000f00 */
[----:B------:R-:W-:Y:S01]  /*6a20*/  PRMT R142, R142, 0x5410, R11 ;  /* 0x000054108e8e7816 */ /* 0x000fe2000000000b */
[----:B------:R-:W-:Y:S01]  /*6a30*/  IMAD.MOV.U32 R11, RZ, RZ, R71 ;  /* 0x000000ffff0b7224 */ /* 0x000fe200078e0047 */
[----:B------:R-:W-:Y:S01]  /*6a40*/  PRMT R143, R12, 0x5410, R13 ;  /* 0x000054100c8f7816 */ /* 0x000fe2000000000d */
[----:B------:R-:W-:Y:S01]  /*6a50*/  IMAD.MOV.U32 R12, RZ, RZ, R68 ;  /* 0x000000ffff0c7224 */ /* 0x000fe200078e0044 */
[----:B------:R-:W-:Y:S01]  /*6a60*/  PRMT R147, R14, 0x7610, R147 ;  /* 0x000076100e937816 */ /* 0x000fe20000000093 */
[----:B------:R-:W-:Y:S01]  /*6a70*/  IMAD.MOV.U32 R13, RZ, RZ, R69 ;  /* 0x000000ffff0d7224 */ /* 0x000fe200078e0045 */
[----:B------:R-:W-:Y:S02]  /*6a80*/  PLOP3.LUT P0, PT, PT, PT, UP0, 0x80, 0x0 ;  /* 0x000000000000781c */ /* 0x000fe40003f0f008 */
[----:B------:R-:W-:-:S02]  /*6a90*/  MOV R14, R74 ;  /* 0x0000004a000e7202 */ /* 0x000fc40000000f00 */
[----:B------:R-:W-:Y:S01]  /*6aa0*/  PRMT R146, R12, 0x5410, R11 ;  /* 0x000054100c927816 */ /* 0x000fe2000000000b */
[----:B------:R-:W-:Y:S01]  /*6ab0*/  IMAD.MOV.U32 R12, RZ, RZ, R72 ;  /* 0x000000ffff0c7224 */ /* 0x000fe200078e0048 */
[----:B------:R-:W-:Y:S01]  /*6ac0*/  PRMT R147, R147, 0x5410, R13 ;  /* 0x0000541093937816 */ /* 0x000fe2000000000d */
[----:B------:R-:W-:Y:S01]  /*6ad0*/  IMAD.MOV.U32 R13, RZ, RZ, R73 ;  /* 0x000000ffff0d7224 */ /* 0x000fe200078e0049 */
[----:B------:R-:W-:Y:S01]  /*6ae0*/  PRMT R144, R14, 0x7610, R144 ;  /* 0x000076100e907816 */ /* 0x000fe20000000090 */
[----:B------:R-:W-:Y:S02]  /*6af0*/  IMAD.MOV.U32 R11, RZ, RZ, R75 ;  /* 0x000000ffff0b7224 */ /* 0x000fe400078e004b */
        /* <DEDUP_REMOVED lines=10> */
.L_x_2760:
[----:B------:R-:W-:Y:S01]  /*6ba0*/  LEA R89, R212, R22, 0x3 ;  /* 0x00000016d4597211 */ /* 0x000fe200078e18ff */
[----:B------:R-:W0:Y:S01]  /*6bb0*/  LDC R136, c[0x0][0x2f4] ;  /* 0x0000bd00ff887b82 */ /* 0x000e220000000800 */
[----:B------:R-:W-:Y:S01]  /*6bc0*/  SHF.L.U32 R90, R228, 0x1f, RZ ;  /* 0x0000001fe45a7819 */ /* 0x000fe200000006ff */
[----:B------:R-:W-:Y:S03]  /*6bd0*/  BSSY B1, `(.L_x_2761) ;  /* 0x0000003000017945 */ /* 0x000fe60003800000 */
[----:B------:R-:W1:Y:S02]  /*6be0*/  SYNCS.PHASECHK.TRANS64.TRYWAIT P6, [R89+URZ+0x38890], R90 ;  /* 0x0388905a590075a7 */ /* 0x000e6400080c017f */
[----:B-1----:R-:W-:Y:S05]  /*6bf0*/  @!P6 BRA `(.L_x_2762) ;  /* 0x000002800060e947 */ /* 0x002fea0003800000 */
.L_x_3098:
[----:B------:R-:W-:Y:S05]  /*6c00*/  BSYNC B1 ;  /* 0x0000000000017941 */ /* 0x000fea0003800000 */
.L_x_2761:
[----:B------:R-:W-:Y:S01]  /*6c10*/  UMOV UR4, 0xffffffff ;  /* 0xffffffff00047882 */ /* 0x000fe20000000000 */
[----:B0-----:R-:W-:Y:S02]  /*6c20*/  IMAD.IADD R137, R136, 0x1, -R115 ;  /* 0x0000000188897824 */ /* 0x001fe400078e0a73 */
[----:B------:R-:W-:Y:S05]  /*6c30*/  BRA.DIV UR4, `(.L_x_2763) ;  /* 0x0000028204647947 */ /* 0x000fea000b800000 */
[----:B------:R0:W2:Y:S04]  /*6c40*/  SHFL.IDX PT, R125, R119, RZ, 0x181f ;  /* 0x00181fff777d7589 */ /* 0x0000a800000e0000 */
[----:B------:R0:W3:Y:S02]  /*6c50*/  SHFL.IDX PT, R124, R120, RZ, 0x181f ;  /* 0x00181fff787c7589 */ /* 0x0000e400000e0000 */
.L_x_3102:
[----:B------:R-:W-:Y:S04]  /*6c60*/  BSSY B1, `(.L_x_2764) ;  /* 0x00000ef000017945 */ /* 0x000fe80003800000 */
[----:B------:R-:W-:Y:S05]  /*6c70*/  @P3 BRA `(.L_x_2765) ;  /* 0x0000000c00b43947 */ /* 0x000fea0003800000 */
[----:B------:R-:W-:Y:S01]  /*6c80*/  ISETP.NE.AND P3, PT, R4, RZ, PT ;  /* 0x000000ff0400720c */ /* 0x000fe20003f65270 */
[----:B------:R-:W-:-:S12]  /*6c90*/  BSSY B2, `(.L_x_2766) ;  /* 0x0000075000027945 */ /* 0x000fd80003800000 */
[----:B------:R-:W-:Y:S05]  /*6ca0*/  @!P3 BRA `(.L_x_2767) ;  /* 0x0000000400ccb947 */ /* 0x000fea0003800000 */
[----:B------:R-:W4:Y:S01]  /*6cb0*/  LDL R14, [R1+0x58] ;  /* 0x00005800010e7983 */ /* 0x000f220000100800 */
        /* <DEDUP_REMOVED lines=10> */
[----:B------:R-:W-:Y:S01]  /*6d60*/  LEA.HI R12, R12, R129, RZ, 0x3 ;  /* 0x000000810c0c7211 */ /* 0x000fe200078f18ff */
[----:B------:R-:W-:-:S03]  /*6d70*/  IMAD.SHL.U32 R129, R129, 0x8, RZ ;  /* 0x0000000881817824 */ /* 0x000fc600078e00ff */
[----:B------:R-:W-:Y:S02]  /*6d80*/  SHF.R.S32.HI R12, RZ, 0x3, R12 ;  /* 0x00000003ff0c7819 */ /* 0x000fe4000001140c */
[----:B------:R-:W-:Y:S02]  /*6d90*/  LOP3.LUT R11, R229, 0x38, R129, 0xf8, !PT ;  /* 0x00000038e50b7812 */ /* 0x000fe400078ef881 */
[----:B------:R-:W-:Y:S02]  /*6da0*/  ISETP.GE.AND P3, PT, R129, R136, PT ;  /* 0x000000888100720c */ /* 0x000fe40003f66270 */
[----:B------:R-:W-:Y:S01]  /*6db0*/  LOP3.LUT R11, R11, R13, RZ, 0x3c, !PT ;  /* 0x0000000d0b0b7212 */ /* 0x000fe200078e3cff */
[----:B------:R-:W-:-:S10]  /*6dc0*/  IMAD R13, R212, 0x5000, R134 ;  /* 0x00005000d40d7824 */ /* 0x000fd400078e0286 */
[----:B------:R-:W-:-:S04]  /*6dd0*/  @!P3 IMAD.WIDE R128, R129, 0x2, R124 ;  /* 0x000000028180b825 */ /* 0x000fc800078e027c */
[----:B----4-:R-:W-:-:S04]  /*6de0*/  IMAD R12, R12, 0x1400, R14 ;  /* 0x000014000c0c7824 */ /* 0x010fc800078e020e */
[----:B------:R-:W-:Y:S01]  /*6df0*/  IMAD.IADD R11, R12, 0x1, R11 ;  /* 0x000000010c0b7824 */ /* 0x000fe200078e020b */
[----:B------:R-:W-:-:S03]  /*6e00*/  LEA R12, R13, R22, 0x1 ;  /* 0x000000160d0c7211 */ /* 0x000fc600078e08ff */
[----:B------:R-:W-:-:S03]  /*6e10*/  IMAD R11, R212, 0x5000, R11 ;  /* 0x00005000d40b7824 */ /* 0x000fc600078e020b */
[----:B------:R-:W2:Y:S01]  /*6e20*/  LDS.128 R12, [R12+0x24400] ;  /* 0x024400000c0c7984 */ /* 0x000ea20000000c00 */
[----:B------:R-:W-:-:S06]  /*6e30*/  IMAD R80, R11, 0x2, R22 ;  /* 0x000000020b507824 */ /* 0x000fcc00078e0216 */
[----:B------:R-:W3:Y:S01]  /*6e40*/  LDS.128 R80, [R80+0x24400] ;  /* 0x0244000050507984 */ /* 0x000ee20000000c00 */
[----:B------:R-:W-:Y:S05]  /*6e50*/  @P6 BRA `(.L_x_2769) ;  /* 0x0000000400506947 */ /* 0x000fea0003800000 */
[----:B------:R-:W-:Y:S01]  /*6e60*/  SHF.R.U64 R11, R36, 0x10, R37 ;  /* 0x00000010240b7819 */ /* 0x000fe20000001225 */
[----:B--2---:R-:W-:Y:S01]  /*6e70*/  HADD2.F32 R158, -RZ, R13.H0_H0 ;  /* 0x2000000dff9e7230 */ /* 0x004fe20000004100 */
[--C-:B------:R-:W-:Y:S01]  /*6e80*/  SHF.R.U64 R36, R44, 0x10, R45.reuse ;  /* 0x000000102c247819 */ /* 0x100fe2000000122d */
[----:B------:R-:W-:Y:S01]  /*6e90*/  HADD2.F32 R155, -RZ, R155.H0_H0 ;  /* 0x2000009bff9b7230 */ /* 0x000fe20000004100 */
[----:B------:R-:W-:Y:S01]  /*6ea0*/  SHF.R.U32.HI R44, RZ, 0x10, R45 ;  /* 0x00000010ff2c7819 */ /* 0x000fe2000001162d */
[----:B------:R-:W-:Y:S01]  /*6eb0*/  HADD2.F32 R13, -RZ, R13.H1_H1 ;  /* 0x3000000dff0d7230 */ /* 0x000fe20000004100 */
[--C-:B------:R-:W-:Y:S01]  /*6ec0*/  SHF.R.U64 R45, R46, 0x10, R47.reuse ;  /* 0x000000102e2d7819 */ /* 0x100fe2000000122f */
[----:B------:R-:W-:Y:S01]  /*6ed0*/  HADD2.F32 R36, -RZ, R36.H0_H0 ;  /* 0x20000024ff247230 */ /* 0x000fe20000004100 */
[----:B------:R-:W-:Y:S01]  /*6ee0*/  SHF.R.U32.HI R46, RZ, 0x10, R47 ;  /* 0x00000010ff2e7819 */ /* 0x000fe2000001162f */
[----:B------:R-:W-:Y:S01]  /*6ef0*/  HADD2.F32 R47, -RZ, R156.H0_H0 ;  /* 0x2000009cff2f7230 */ /* 0x000fe20000004100 */
[----:B------:R-:W-:Y:S01]  /*6f00*/  SHF.R.U32.HI R37, RZ, 0x10, R37 ;  /* 0x00000010ff257819 */ /* 0x000fe20000011625 */
[--C-:B---3--:R-:W-:Y:S01]  /*6f10*/  HADD2.F32 R156, -RZ, R81.reuse.H0_H0 ;  /* 0x20000051ff9c7230 */ /* 0x108fe20000004100 */
[--C-:B------:R-:W-:Y:S01]  /*6f20*/  SHF.R.U64 R38, R38, 0x10, R39.reuse ;  /* 0x0000001026267819 */ /* 0x100fe20000001227 */
[----:B------:R-:W-:Y:S01]  /*6f30*/  HADD2.F32 R81, -RZ, R81.H1_H1 ;  /* 0x30000051ff517230 */ /* 0x000fe20000004100 */
[----:B------:R-:W-:Y:S01]  /*6f40*/  SHF.R.U32.HI R39, RZ, 0x10, R39 ;  /* 0x00000010ff277819 */ /* 0x000fe20000011627 */
[----:B------:R-:W-:-:S02]  /*6f50*/  HADD2.F32 R160, -RZ, R37.H0_H0 ;  /* 0x20000025ffa07230 */ /* 0x000fc40000004100 */
[-C--:B------:R-:W-:Y:S01]  /*6f60*/  FMUL.FTZ R37, R156, R47.reuse ;  /* 0x0000002f9c257220 */ /* 0x080fe20000410000 */
[----:B------:R-:W-:Y:S02]  /*6f70*/  HADD2.F32 R44, -RZ, R44.H0_H0 ;  /* 0x2000002cff2c7230 */ /* 0x000fe40000004100 */
[C---:B------:R-:W-:Y:S01]  /*6f80*/  FMUL.FTZ R47, R158.reuse, R47 ;  /* 0x0000002f9e2f7220 */ /* 0x040fe20000410000 */
[----:B------:R-:W-:Y:S02]  /*6f90*/  HADD2.F32 R46, -RZ, R46.H0_H0 ;  /* 0x2000002eff2e7230 */ /* 0x000fe40000004100 */
[-C--:B------:R-:W-:Y:S01]  /*6fa0*/  FFMA.FTZ R37, R158, R155.reuse, -R37 ;  /* 0x0000009b9e257223 */ /* 0x080fe20000010825 */
[----:B------:R-:W-:Y:S02]  /*6fb0*/  HADD2.F32 R158, -RZ, R15.H0_H0 ;  /* 0x2000000fff9e7230 */ /* 0x000fe40000004100 */
[----:B------:R-:W-:Y:S01]  /*6fc0*/  FMUL.FTZ R162, R81, R44 ;  /* 0x0000002c51a27220 */ /* 0x000fe20000410000 */
[----:B------:R-:W-:Y:S01]  /*6fd0*/  FFMA.FTZ R47, R156, R155, R47 ;  /* 0x0000009b9c2f7223 */ /* 0x000fe2000001002f */
[----:B------:R-:W-:-:S02]  /*6fe0*/  HADD2.F32 R156, -RZ, R83.H0_H0 ;  /* 0x20000053ff9c7230 */ /* 0x000fc40000004100 */
[C---:B------:R-:W-:Y:S01]  /*6ff0*/  FMUL.FTZ R44, R13.reuse, R44 ;  /* 0x0000002c0d2c7220 */ /* 0x040fe20000410000 */
[----:B------:R-:W-:Y:S02]  /*7000*/  HADD2.F32 R83, -RZ, R83.H1_H1 ;  /* 0x30000053ff537230 */ /* 0x000fe40000004100 */
[-C--:B------:R-:W-:Y:S01]  /*7010*/  FFMA.FTZ R162, R13, R160.reuse, -R162 ;  /* 0x000000a00da27223 */ /* 0x080fe200000108a2 */
[----:B------:R-:W-:Y:S02]  /*7020*/  HADD2.F32 R15, -RZ, R15.H1_H1 ;  /* 0x3000000fff0f7230 */ /* 0x000fe40000004100 */
[----:B------:R-:W-:Y:S01]  /*7030*/  FFMA.FTZ R44, R81, R160, R44 ;  /* 0x000000a0512c7223 */ /* 0x000fe2000001002c */
[----:B------:R-:W-:Y:S02]  /*7040*/  HADD2.F32 R13, -RZ, R164.H0_H0 ;  /* 0x200000a4ff0d7230 */ /* 0x000fe40000004100 */
[----:B------:R-:W-:Y:S01]  /*7050*/  FMUL.FTZ R164, R83, R46 ;  /* 0x0000002e53a47220 */ /* 0x000fe20000410000 */
[----:B------:R-:W-:-:S02]  /*7060*/  HADD2.F32 R160, -RZ, R39.H0_H0 ;  /* 0x20000027ffa07230 */ /* 0x000fc40000004100 */
[----:B------:R-:W-:Y:S01]  /*7070*/  FMUL.FTZ R46, R15, R46 ;  /* 0x0000002e0f2e7220 */ /* 0x000fe20000410000 */
[----:B------:R-:W-:Y:S02]  /*7080*/  HADD2.F32 R81, -RZ, R157.H1_H1 ;  /* 0x3000009dff517230 */ /* 0x000fe40000004100 */
[-C--:B------:R-:W-:Y:S01]  /*7090*/  FMUL.FTZ R39, R156, R13.reuse ;  /* 0x0000000d9c277220 */ /* 0x080fe20000410000 */
[C---:B------:R-:W-:Y:S01]  /*70a0*/  FMUL.FTZ R13, R158.reuse, R13 ;  /* 0x0000000d9e0d7220 */ /* 0x040fe20000410000 */
[-C--:B------:R-:W-:Y:S01]  /*70b0*/  FFMA.FTZ R46, R83, R160.reuse, R46 ;  /* 0x000000a0532e7223 */ /* 0x080fe2000001002e */
[----:B------:R-:W-:Y:S02]  /*70c0*/  HADD2.F32 R83, -RZ, R80.H1_H1 ;  /* 0x30000050ff537230 */ /* 0x000fe40000004100 */
[-C--:B------:R-:W-:Y:S01]  /*70d0*/  FFMA.FTZ R39, R158, R81.reuse, -R39 ;  /* 0x000000519e277223 */ /* 0x080fe20000010827 */
[----:B------:R-:W-:Y:S02]  /*70e0*/  HADD2.F32 R155, -RZ, R12.H1_H1 ;  /* 0x3000000cff9b7230 */ /* 0x000fe40000004100 */
[----:B------:R-:W-:Y:S01]  /*70f0*/  FFMA.FTZ R13, R156, R81, R13 ;  /* 0x000000519c0d7223 */ /* 0x000fe2000001000d */
[----:B------:R-:W-:Y:S01]  /*7100*/  FFMA.FTZ R164, R15, R160, -R164 ;  /* 0x000000a00fa47223 */ /* 0x000fe200000108a4 */
[----:B------:R-:W-:Y:S01]  /*7110*/  HADD2.F32 R15, -RZ, R170.H0_H0 ;  /* 0x200000aaff0f7230 */ /* 0x000fe20000004100 */
[----:B------:R-:W-:Y:S01]  /*7120*/  F2FP.F16.F32.PACK_AB R37, R162, R37 ;  /* 0x00000025a225723e */ /* 0x000fe200000000ff */
[----:B------:R-:W-:-:S02]  /*7130*/  HADD2.F32 R158, -RZ, R80.H0_H0 ;  /* 0x20000050ff9e7230 */ /* 0x000fc40000004100 */
[-C--:B------:R-:W-:Y:S01]  /*7140*/  FMUL.FTZ R80, R83, R36.reuse ;  /* 0x0000002453507220 */ /* 0x080fe20000410000 */
[----:B------:R-:W-:Y:S02]  /*7150*/  HADD2.F32 R156, -RZ, R12.H0_H0 ;  /* 0x2000000cff9c7230 */ /* 0x000fe40000004100 */
[----:B------:R-:W-:Y:S01]  /*7160*/  FMUL.FTZ R36, R155, R36 ;  /* 0x000000249b247220 */ /* 0x000fe20000410000 */
[----:B------:R-:W-:Y:S02]  /*7170*/  HADD2.F32 R12, -RZ, R11.H0_H0 ;  /* 0x2000000bff0c7230 */ /* 0x000fe40000004100 */
[-C--:B------:R-:W-:Y:S01]  /*7180*/  FMUL.FTZ R11, R158, R15.reuse ;  /* 0x0000000f9e0b7220 */ /* 0x080fe20000410000 */
[----:B------:R-:W-:Y:S02]  /*7190*/  HADD2.F32 R81, -RZ, R159.H0_H0 ;  /* 0x2000009fff517230 */ /* 0x000fe40000004100 */
[----:B------:R-:W-:Y:S01]  /*71a0*/  FMUL.FTZ R15, R156, R15 ;  /* 0x0000000f9c0f7220 */ /* 0x000fe20000410000 */
[----:B------:R-:W-:-:S02]  /*71b0*/  HADD2.F32 R45, -RZ, R45.H0_H0 ;  /* 0x2000002dff2d7230 */ /* 0x000fc40000004100 */
[-C--:B------:R-:W-:Y:S01]  /*71c0*/  FFMA.FTZ R80, R155, R12.reuse, -R80 ;  /* 0x0000000c9b507223 */ /* 0x080fe20000010850 */
[----:B------:R-:W-:Y:S01]  /*71d0*/  FFMA.FTZ R36, R83, R12, R36 ;  /* 0x0000000c53247223 */ /* 0x000fe20000010024 */
[----:B------:R-:W-:Y:S02]  /*71e0*/  HADD2.F32 R155, -RZ, R82.H0_H0 ;  /* 0x20000052ff9b7230 */ /* 0x000fe40000004100 */
[-C--:B------:R-:W-:Y:S01]  /*71f0*/  FFMA.FTZ R11, R156, R81.reuse, -R11 ;  /* 0x000000519c0b7223 */ /* 0x080fe2000001080b */
[----:B------:R-:W-:Y:S02]  /*7200*/  HADD2.F32 R12, -RZ, R159.H1_H1 ;  /* 0x3000009fff0c7230 */ /* 0x000fe40000004100 */
[----:B------:R-:W-:Y:S01]  /*7210*/  FFMA.FTZ R15, R158, R81, R15 ;  /* 0x000000519e0f7223 */ /* 0x000fe2000001000f */
[----:B------:R-:W-:Y:S01]  /*7220*/  HADD2.F32 R83, -RZ, R14.H0_H0 ;  /* 0x2000000eff537230 */ /* 0x000fe20000004100 */
[----:B------:R-:W-:Y:S01]  /*7230*/  F2FP.F16.F32.PACK_AB R39, R164, R39 ;  /* 0x00000027a427723e */ /* 0x000fe200000000ff */
[----:B------:R-:W-:Y:S01]  /*7240*/  HADD2.F32 R82, -RZ, R82.H1_H1 ;  /* 0x30000052ff527230 */ /* 0x000fe20000004100 */
[----:B------:R-:W-:Y:S01]  /*7250*/  F2FP.F16.F32.PACK_AB R80, R80, R11 ;  /* 0x0000000b5050723e */ /* 0x000fe200000000ff */
[----:B------:R-:W-:Y:S01]  /*7260*/  HADD2.F32 R14, -RZ, R14.H1_H1 ;  /* 0x3000000eff0e7230 */ /* 0x000fe20000004100 */
[----:B------:R-:W-:Y:S01]  /*7270*/  F2FP.F16.F32.PACK_AB R36, R36, R15 ;  /* 0x0000000f2424723e */ /* 0x000fe200000000ff */
[----:B------:R-:W-:-:S02]  /*7280*/  HADD2.F32 R81, -RZ, R157.H0_H0 ;  /* 0x2000009dff517230 */ /* 0x000fc40000004100 */
[-C--:B------:R-:W-:Y:S01]  /*7290*/  FMUL.FTZ R159, R82, R45.reuse ;  /* 0x0000002d529f7220 */ /* 0x080fe20000410000 */
[----:B------:R-:W-:Y:S02]  /*72a0*/  HADD2.F32 R157, -RZ, R38.H0_H0 ;  /* 0x20000026ff9d7230 */ /* 0x000fe40000004100 */
[-C--:B------:R-:W-:Y:S01]  /*72b0*/  FMUL.FTZ R38, R155, R12.reuse ;  /* 0x0000000c9b267220 */ /* 0x080fe20000410000 */
[C---:B------:R-:W-:Y:S01]  /*72c0*/  FMUL.FTZ R12, R83.reuse, R12 ;  /* 0x0000000c530c7220 */ /* 0x040fe20000410000 */
[----:B------:R-:W-:Y:S01]  /*72d0*/  FMUL.FTZ R45, R14, R45 ;  /* 0x0000002d0e2d7220 */ /* 0x000fe20000410000 */
[----:B------:R-:W-:Y:S02]  /*72e0*/  IMAD.MOV.U32 R15, RZ, RZ, R39 ;  /* 0x000000ffff0f7224 */ /* 0x000fe400078e0027 */
[-C--:B------:R-:W-:Y:S01]  /*72f0*/  FFMA.FTZ R38, R83, R81.reuse, -R38 ;  /* 0x0000005153267223 */ /* 0x080fe20000010826 */
[----:B------:R-:W-:Y:S01]  /*7300*/  FFMA.FTZ R12, R155, R81, R12 ;  /* 0x000000519b0c7223 */ /* 0x000fe2000001000c */
[-C--:B------:R-:W-:Y:S01]  /*7310*/  FFMA.FTZ R45, R82, R157.reuse, R45 ;  /* 0x0000009d522d7223 */ /* 0x080fe2000001002d */
[----:B------:R-:W-:Y:S01]  /*7320*/  FFMA.FTZ R159, R14, R157, -R159 ;  /* 0x0000009d0e9f7223 */ /* 0x000fe2000001089f */
[----:B------:R-:W-:Y:S01]  /*7330*/  F2FP.F16.F32.PACK_AB R83, R46, R13 ;  /* 0x0000000d2e53723e */ /* 0x000fe200000000ff */
[----:B------:R-:W-:Y:S01]  /*7340*/  IMAD.MOV.U32 R13, RZ, RZ, R37 ;  /* 0x000000ffff0d7224 */ /* 0x000fe200078e0025 */
[----:B------:R-:W-:-:S02]  /*7350*/  F2FP.F16.F32.PACK_AB R81, R44, R47 ;  /* 0x0000002f2c51723e */ /* 0x000fc400000000ff */
[----:B------:R-:W-:Y:S01]  /*7360*/  F2FP.F16.F32.PACK_AB R82, R45, R12 ;  /* 0x0000000c2d52723e */ /* 0x000fe200000000ff */
[----:B------:R-:W-:Y:S01]  /*7370*/  IMAD.MOV.U32 R12, RZ, RZ, R80 ;  /* 0x000000ffff0c7224 */ /* 0x000fe200078e0050 */
[----:B------:R-:W-:Y:S02]  /*7380*/  F2FP.F16.F32.PACK_AB R14, R159, R38 ;  /* 0x000000269f0e723e */ /* 0x000fe400000000ff */
[----:B------:R-:W-:-:S07]  /*7390*/  MOV R80, R36 ;  /* 0x0000002400507202 */ /* 0x000fce0000000f00 */
.L_x_2769:
[----:B------:R-:W-:Y:S05]  /*73a0*/  BSYNC B3 ;  /* 0x0000000000037941 */ /* 0x000fea0003800000 */
.L_x_2768:
[----:B------:R-:W-:Y:S02]  /*73b0*/  ULDC.64 UR4, c[0x0][0x208] ;  /* 0x0000820000047ab9 */ /* 0x000fe40000000a00 */
[----:B--2---:R4:W-:Y:S04]  /*73c0*/  ST.E.128 desc[UR4][R126.64], R12 ;  /* 0x0000000c7e007985 */ /* 0x0049e8000c101d04 */
[----:B---3--:R4:W-:Y:S02]  /*73d0*/  @!P3 ST.E.128 desc[UR4][R128.64], R80 ;  /* 0x000000508000b985 */ /* 0x0089e4000c101d04 */
.L_x_2767:
[----:B------:R-:W-:Y:S05]  /*73e0*/  BSYNC B2 ;  /* 0x0000000000027941 */ /* 0x000fea0003800000 */
.L_x_2766:
[----:B------:R-:W-:-:S13]  /*73f0*/  ISETP.NE.AND P3, PT, R25, RZ, PT ;  /* 0x000000ff1900720c */ /* 0x000fda0003f65270 */
[----:B------:R-:W-:Y:S05]  /*7400*/  @!P3 BRA `(.L_x_2765) ;  /* 0x0000000400d0b947 */ /* 0x000fea0003800000 */
[----:B----4-:R-:W4:Y:S01]  /*7410*/  LDL R15, [R1+0x58] ;  /* 0x00005800010f7983 */ /* 0x010f220000100800 */
        /* <DEDUP_REMOVED lines=15> */
[----:B------:R-:W-:-:S11]  /*7510*/  LOP3.LUT R12, R12, R14, RZ, 0x3c, !PT ;  /* 0x0000000e0c0c7212 */ /* 0x000fd600078e3cff */
[----:B------:R-:W-:-:S04]  /*7520*/  @!P3 IMAD.WIDE R124, R11, 0x2, R124 ;  /* 0x000000020b7cb825 */ /* 0x000fc800078e027c */
[----:B----4-:R-:W-:-:S04]  /*7530*/  IMAD R13, R13, 0x1400, R15 ;  /* 0x000014000d0d7824 */ /* 0x010fc800078e020f */
[----:B------:R-:W-:Y:S02]  /*7540*/  IMAD.IADD R15, R13, 0x1, R12 ;  /* 0x000000010d0f7824 */ /* 0x000fe400078e020c */
[C---:B------:R-:W-:Y:S02]  /*7550*/  IMAD R13, R212.reuse, 0x5000, R133 ;  /* 0x00005000d40d7824 */ /* 0x040fe400078e0285 */
[----:B------:R-:W-:-:S03]  /*7560*/  IMAD R15, R212, 0x5000, R15 ;  /* 0x00005000d40f7824 */ /* 0x000fc600078e020f */
[----:B------:R-:W-:Y:S01]  /*7570*/  LEA R13, R13, R22, 0x1 ;  /* 0x000000160d0d7211 */ /* 0x000fe200078e08ff */
[----:B------:R-:W-:-:S05]  /*7580*/  IMAD R36, R15, 0x2, R22 ;  /* 0x000000020f247824 */ /* 0x000fca00078e0216 */
[----:B------:R-:W2:Y:S04]  /*7590*/  LDS.128 R12, [R13+0x24400] ;  /* 0x024400000d0c7984 */ /* 0x000ea80000000c00 */
[----:B------:R-:W3:Y:S01]  /*75a0*/  LDS.128 R36, [R36+0x24400] ;  /* 0x0244000024247984 */ /* 0x000ee20000000c00 */
[----:B------:R-:W-:Y:S05]  /*75b0*/  @P6 BRA `(.L_x_2771) ;  /* 0x0000000400546947 */ /* 0x000fea0003800000 */
[----:B------:R-:W-:Y:S01]  /*75c0*/  SHF.R.U64 R11, R32, 0x10, R33 ;  /* 0x00000010200b7819 */ /* 0x000fe20000001221 */
[--C-:B---3--:R-:W-:Y:S01]  /*75d0*/  HADD2.F32 R46, -RZ, R37.reuse.H0_H0 ;  /* 0x20000025ff2e7230 */ /* 0x108fe20000004100 */
[--C-:B------:R-:W-:Y:S01]  /*75e0*/  SHF.R.U64 R32, R40, 0x10, R41.reuse ;  /* 0x0000001028207819 */ /* 0x100fe20000001229 */
[----:B------:R-:W-:Y:S01]  /*75f0*/  HADD2.F32 R37, -RZ, R37.H1_H1 ;  /* 0x30000025ff257230 */ /* 0x000fe20000004100 */
[----:B------:R-:W-:Y:S01]  /*7600*/  SHF.R.U32.HI R40, RZ, 0x10, R41 ;  /* 0x00000010ff287819 */ /* 0x000fe20000011629 */
[--C-:B--2---:R-:W-:Y:S01]  /*7610*/  HADD2.F32 R80, -RZ, R13.reuse.H0_H0 ;  /* 0x2000000dff507230 */ /* 0x104fe20000004100 */
[--C-:B------:R-:W-:Y:S01]  /*7620*/  SHF.R.U64 R41, R42, 0x10, R43.reuse ;  /* 0x000000102a297819 */ /* 0x100fe2000000122b */
[----:B------:R-:W-:Y:S01]  /*7630*/  HADD2.F32 R13, -RZ, R13.H1_H1 ;  /* 0x3000000dff0d7230 */ /* 0x000fe20000004100 */
[----:B------:R-:W-:Y:S01]  /*7640*/  SHF.R.U32.HI R42, RZ, 0x10, R43 ;  /* 0x00000010ff2a7819 */ /* 0x000fe2000001162b */
[--C-:B------:R-:W-:Y:S01]  /*7650*/  HADD2.F32 R43, -RZ, R169.reuse.H0_H0 ;  /* 0x200000a9ff2b7230 */ /* 0x100fe20000004100 */
[----:B------:R-:W-:Y:S01]  /*7660*/  SHF.R.U32.HI R33, RZ, 0x10, R33 ;  /* 0x00000010ff217819 */ /* 0x000fe20000011621 */
[----:B------:R-:W-:Y:S01]  /*7670*/  HADD2.F32 R169, -RZ, R169.H1_H1 ;  /* 0x300000a9ffa97230 */ /* 0x000fe20000004100 */
[--C-:B------:R-:W-:Y:S01]  /*7680*/  SHF.R.U64 R34, R34, 0x10, R35.reuse ;  /* 0x0000001022227819 */ /* 0x100fe20000001223 */
[----:B------:R-:W-:Y:S01]  /*7690*/  HADD2.F32 R40, -RZ, R40.H0_H0 ;  /* 0x20000028ff287230 */ /* 0x000fe20000004100 */
[----:B------:R-:W-:Y:S01]  /*76a0*/  SHF.R.U32.HI R35, RZ, 0x10, R35 ;  /* 0x00000010ff237819 */ /* 0x000fe20000011623 */
[----:B------:R-:W-:-:S02]  /*76b0*/  HADD2.F32 R82, -RZ, R33.H0_H0 ;  /* 0x20000021ff527230 */ /* 0x000fc40000004100 */
[-C--:B------:R-:W-:Y:S01]  /*76c0*/  FMUL.FTZ R33, R46, R169.reuse ;  /* 0x000000a92e217220 */ /* 0x080fe20000410000 */
[C---:B------:R-:W-:Y:S01]  /*76d0*/  FMUL.FTZ R169, R80.reuse, R169 ;  /* 0x000000a950a97220 */ /* 0x040fe20000410000 */
[-C--:B------:R-:W-:Y:S01]  /*76e0*/  FMUL.FTZ R126, R37, R40.reuse ;  /* 0x00000028257e7220 */ /* 0x080fe20000410000 */
[C---:B------:R-:W-:Y:S01]  /*76f0*/  FMUL.FTZ R40, R13.reuse, R40 ;  /* 0x000000280d287220 */ /* 0x040fe20000410000 */
[-C--:B------:R-:W-:Y:S01]  /*7700*/  FFMA.FTZ R33, R80, R43.reuse, -R33 ;  /* 0x0000002b50217223 */ /* 0x080fe20000010821 */
[----:B------:R-:W-:Y:S01]  /*7710*/  FFMA.FTZ R169, R46, R43, R169 ;  /* 0x0000002b2ea97223 */ /* 0x000fe200000100a9 */
[-C--:B------:R-:W-:Y:S01]  /*7720*/  FFMA.FTZ R126, R13, R82.reuse, -R126 ;  /* 0x000000520d7e7223 */ /* 0x080fe2000001087e */
[----:B------:R-:W-:Y:S01]  /*7730*/  FFMA.FTZ R40, R37, R82, R40 ;  /* 0x0000005225287223 */ /* 0x000fe20000010028 */
[----:B------:R-:W-:Y:S02]  /*7740*/  HADD2.F32 R13, -RZ, R168.H1_H1 ;  /* 0x300000a8ff0d7230 */ /* 0x000fe40000004100 */
[----:B------:R-:W-:Y:S01]  /*7750*/  HADD2.F32 R46, -RZ, R39.H0_H0 ;  /* 0x20000027ff2e7230 */ /* 0x000fe20000004100 */
[----:B------:R-:W-:Y:S01]  /*7760*/  F2FP.F16.F32.PACK_AB R33, R126, R33 ;  /* 0x000000217e21723e */ /* 0x000fe200000000ff */
[----:B------:R-:W-:Y:S01]  /*7770*/  HADD2.F32 R82, -RZ, R15.H0_H0 ;  /* 0x2000000fff527230 */ /* 0x000fe20000004100 */
[----:B------:R-:W-:Y:S01]  /*7780*/  F2FP.F16.F32.PACK_AB R40, R40, R169 ;  /* 0x000000a92828723e */ /* 0x000fe200000000ff */
[----:B------:R-:W-:-:S02]  /*7790*/  HADD2.F32 R42, -RZ, R42.H0_H0 ;  /* 0x2000002aff2a7230 */ /* 0x000fc40000004100 */
[----:B------:R-:W-:Y:S02]  /*77a0*/  HADD2.F32 R43, -RZ, R15.H1_H1 ;  /* 0x3000000fff2b7230 */ /* 0x000fe40000004100 */
[-C--:B------:R-:W-:Y:S01]  /*77b0*/  FMUL.FTZ R15, R46, R13.reuse ;  /* 0x0000000d2e0f7220 */ /* 0x080fe20000410000 */
[----:B------:R-:W-:Y:S02]  /*77c0*/  HADD2.F32 R37, -RZ, R168.H0_H0 ;  /* 0x200000a8ff257230 */ /* 0x000fe40000004100 */
[----:B------:R-:W-:Y:S02]  /*77d0*/  HADD2.F32 R80, -RZ, R35.H0_H0 ;  /* 0x20000023ff507230 */ /* 0x000fe40000004100 */
[C---:B------:R-:W-:Y:S01]  /*77e0*/  FMUL.FTZ R35, R82.reuse, R13 ;  /* 0x0000000d52237220 */ /* 0x040fe20000410000 */
[----:B------:R-:W-:Y:S02]  /*77f0*/  HADD2.F32 R39, -RZ, R39.H1_H1 ;  /* 0x30000027ff277230 */ /* 0x000fe40000004100 */
[----:B------:R-:W-:Y:S01]  /*7800*/  FMUL.FTZ R156, R43, R42 ;  /* 0x0000002a2b9c7220 */ /* 0x000fe20000410000 */
[-C--:B------:R-:W-:Y:S01]  /*7810*/  FFMA.FTZ R13, R82, R37.reuse, -R15 ;  /* 0x00000025520d7223 */ /* 0x080fe2000001080f */
[----:B------:R-:W-:Y:S01]  /*7820*/  FFMA.FTZ R15, R46, R37, R35 ;  /* 0x000000252e0f7223 */ /* 0x000fe20000010023 */
[----:B------:R-:W-:-:S02]  /*7830*/  HADD2.F32 R35, -RZ, R167.H0_H0 ;  /* 0x200000a7ff237230 */ /* 0x000fc40000004100 */
[C---:B------:R-:W-:Y:S01]  /*7840*/  FMUL.FTZ R128, R39.reuse, R42 ;  /* 0x0000002a27807220 */ /* 0x040fe20000410000 */
[-C--:B------:R-:W-:Y:S01]  /*7850*/  FFMA.FTZ R46, R39, R80.reuse, R156 ;  /* 0x00000050272e7223 */ /* 0x080fe2000001009c */
[----:B------:R-:W-:Y:S02]  /*7860*/  HADD2.F32 R39, -RZ, R32.H0_H0 ;  /* 0x20000020ff277230 */ /* 0x000fe40000004100 */
[----:B------:R-:W-:Y:S02]  /*7870*/  HADD2.F32 R167, -RZ, R167.H1_H1 ;  /* 0x300000a7ffa77230 */ /* 0x000fe40000004100 */
[----:B------:R-:W-:Y:S01]  /*7880*/  FFMA.FTZ R42, R43, R80, -R128 ;  /* 0x000000502b2a7223 */ /* 0x000fe20000010880 */
[----:B------:R-:W-:Y:S01]  /*7890*/  HADD2.F32 R32, -RZ, R36.H0_H0 ;  /* 0x20000024ff207230 */ /* 0x000fe20000004100 */
[----:B------:R-:W-:Y:S01]  /*78a0*/  F2FP.F16.F32.PACK_AB R46, R46, R15 ;  /* 0x0000000f2e2e723e */ /* 0x000fe200000000ff */
[----:B------:R-:W-:Y:S02]  /*78b0*/  HADD2.F32 R82, -RZ, R12.H0_H0 ;  /* 0x2000000cff527230 */ /* 0x000fe40000004100 */
[----:B------:R-:W-:Y:S01]  /*78c0*/  HADD2.F32 R36, -RZ, R36.H1_H1 ;  /* 0x30000024ff247230 */ /* 0x000fe20000004100 */
[----:B------:R-:W-:Y:S01]  /*78d0*/  F2FP.F16.F32.PACK_AB R42, R42, R13 ;  /* 0x0000000d2a2a723e */ /* 0x000fe200000000ff */
[----:B------:R-:W-:-:S02]  /*78e0*/  HADD2.F32 R80, -RZ, R12.H1_H1 ;  /* 0x3000000cff507230 */ /* 0x000fc40000004100 */
[----:B------:R-:W-:Y:S02]  /*78f0*/  HADD2.F32 R37, -RZ, R11.H0_H0 ;  /* 0x2000000bff257230 */ /* 0x000fe40000004100 */
[-C--:B------:R-:W-:Y:S01]  /*7900*/  FMUL.FTZ R11, R32, R167.reuse ;  /* 0x000000a7200b7220 */ /* 0x080fe20000410000 */
[----:B------:R-:W-:Y:S01]  /*7910*/  FMUL.FTZ R167, R82, R167 ;  /* 0x000000a752a77220 */ /* 0x000fe20000410000 */
[-C--:B------:R-:W-:Y:S01]  /*7920*/  FMUL.FTZ R43, R36, R39.reuse ;  /* 0x00000027242b7220 */ /* 0x080fe20000410000 */
[----:B------:R-:W-:Y:S01]  /*7930*/  FMUL.FTZ R39, R80, R39 ;  /* 0x0000002750277220 */ /* 0x000fe20000410000 */
[----:B------:R-:W-:Y:S02]  /*7940*/  HADD2.F32 R41, -RZ, R41.H0_H0 ;  /* 0x20000029ff297230 */ /* 0x000fe40000004100 */
[----:B------:R-:W-:Y:S01]  /*7950*/  FFMA.FTZ R12, R32, R35, R167 ;  /* 0x00000023200c7223 */ /* 0x000fe200000100a7 */
[----:B------:R-:W-:Y:S01]  /*7960*/  FFMA.FTZ R32, R80, R37, -R43 ;  /* 0x0000002550207223 */ /* 0x000fe2000001082b */
[----:B------:R-:W-:-:S02]  /*7970*/  HADD2.F32 R80, -RZ, R38.H0_H0 ;  /* 0x20000026ff507230 */ /* 0x000fc40000004100 */
[----:B------:R-:W-:Y:S01]  /*7980*/  FFMA.FTZ R37, R36, R37, R39 ;  /* 0x0000002524257223 */ /* 0x000fe20000010027 */
[----:B------:R-:W-:Y:S02]  /*7990*/  HADD2.F32 R43, -RZ, R166.H0_H0 ;  /* 0x200000a6ff2b7230 */ /* 0x000fe40000004100 */
[----:B------:R-:W-:Y:S01]  /*79a0*/  FFMA.FTZ R11, R82, R35, -R11 ;  /* 0x00000023520b7223 */ /* 0x000fe2000001080b */
[----:B------:R-:W-:Y:S02]  /*79b0*/  HADD2.F32 R38, -RZ, R38.H1_H1 ;  /* 0x30000026ff267230 */ /* 0x000fe40000004100 */
[--C-:B------:R-:W-:Y:S02]  /*79c0*/  HADD2.F32 R36, -RZ, R14.reuse.H0_H0 ;  /* 0x2000000eff247230 */ /* 0x100fe40000004100 */
[----:B------:R-:W-:Y:S01]  /*79d0*/  FMUL.FTZ R47, R80, R43 ;  /* 0x0000002b502f7220 */ /* 0x000fe20000410000 */
[----:B------:R-:W-:Y:S02]  /*79e0*/  HADD2.F32 R39, -RZ, R14.H1_H1 ;  /* 0x3000000eff277230 */ /* 0x000fe40000004100 */
[----:B------:R-:W-:Y:S01]  /*79f0*/  FMUL.FTZ R82, R38, R41 ;  /* 0x0000002926527220 */ /* 0x000fe20000410000 */
[----:B------:R-:W-:-:S02]  /*7a00*/  HADD2.F32 R35, -RZ, R166.H1_H1 ;  /* 0x300000a6ff237230 */ /* 0x000fc40000004100 */
[----:B------:R-:W-:Y:S01]  /*7a10*/  FMUL.FTZ R43, R36, R43 ;  /* 0x0000002b242b7220 */ /* 0x000fe20000410000 */
        /* <DEDUP_REMOVED lines=9> */
[----:B------:R-:W-:Y:S01]  /*7ab0*/  MOV R37, R40 ;  /* 0x0000002800257202 */ /* 0x000fe20000000f00 */
[----:B------:R-:W-:Y:S01]  /*7ac0*/  IMAD.MOV.U32 R13, RZ, RZ, R33 ;  /* 0x000000ffff0d7224 */ /* 0x000fe200078e0021 */
[----:B------:R-:W-:Y:S01]  /*7ad0*/  F2FP.F16.F32.PACK_AB R14, R39, R14 ;  /* 0x0000000e270e723e */ /* 0x000fe200000000ff */
[----:B------:R-:W-:Y:S01]  /*7ae0*/  IMAD.MOV.U32 R15, RZ, RZ, R42 ;  /* 0x000000ffff0f7224 */ /* 0x000fe200078e002a */
[----:B------:R-:W-:Y:S01]  /*7af0*/  F2FP.F16.F32.PACK_AB R38, R34, R43 ;  /* 0x0000002b2226723e */ /* 0x000fe200000000ff */
[----:B------:R-:W-:-:S07]  /*7b00*/  IMAD.MOV.U32 R39, RZ, RZ, R46 ;  /* 0x000000ffff277224 */ /* 0x000fce00078e002e */
.L_x_2771:
[----:B------:R-:W-:Y:S05]  /*7b10*/  BSYNC B2 ;  /* 0x0000000000027941 */ /* 0x000fea0003800000 */
.L_x_2770:
[----:B------:R-:W-:Y:S02]  /*7b20*/  ULDC.64 UR4, c[0x0][0x208] ;  /* 0x0000820000047ab9 */ /* 0x000fe40000000a00 */
[----:B--2---:R2:W-:Y:S04]  /*7b30*/  ST.E.128 desc[UR4][R44.64], R12 ;  /* 0x0000000c2c007985 */ /* 0x0045e8000c101d04 */
[----:B---3--:R2:W-:Y:S02]  /*7b40*/  @!P3 ST.E.128 desc[UR4][R124.64], R36 ;  /* 0x000000247c00b985 */ /* 0x0085e4000c101d04 */
.L_x_2765:
[----:B------:R-:W-:Y:S05]  /*7b50*/  BSYNC B1 ;  /* 0x0000000000017941 */ /* 0x000fea0003800000 */
.L_x_2764:
[----:B------:R-:W-:-:S03]  /*7b60*/  UMOV UR4, 0xffffffff ;  /* 0xffffffff00047882 */ /* 0x000fc60000000000 */
[----:B------:R-:W-:Y:S05]  /*7b70*/  BRA.DIV UR4, `(.L_x_2772) ;  /* 0x0000027204e07947 */ /* 0x000fea000b800000 */
[----:B--2---:R2:W0:Y:S04]  /*7b80*/  SHFL.IDX PT, R37, R119, 0x1, 0x181f ;  /* 0x00381f0077257f89 */ /* 0x00442800000e0000 */
[----:B------:R2:W0:Y:S02]  /*7b90*/  SHFL.IDX PT, R36, R120, 0x1, 0x181f ;  /* 0x00381f0078247f89 */ /* 0x00042400000e0000 */
.L_x_3106:
[----:B------:R-:W-:Y:S04]  /*7ba0*/  BSSY B1, `(.L_x_2773) ;  /* 0x00000fe000017945 */ /* 0x000fe80003800000 */
        /* <DEDUP_REMOVED lines=17> */
[----:B------:R-:W-:Y:S01]  /*7cc0*/  SHF.R.S32.HI R11, RZ, 0x1f, R12 ;  /* 0x0000001fff0b7819 */ /* 0x000fe2000001140c */
[----:B------:R-:W-:Y:S01]  /*7cd0*/  IMAD.SHL.U32 R41, R12, 0x8, RZ ;  /* 0x000000080c297824 */ /* 0x000fe200078e00ff */
[----:B------:R-:W-:Y:S02]  /*7ce0*/  SHF.R.U32.HI R13, RZ, 0x3, R13 ;  /* 0x00000003ff0d7819 */ /* 0x000fe4000001160d */
[----:B------:R-:W-:Y:S02]  /*7cf0*/  LEA.HI R11, R11, R12, RZ, 0x3 ;  /* 0x0000000c0b0b7211 */ /* 0x000fe400078f18ff */
[----:B------:R-:W-:-:S02]  /*7d00*/  LEA.HI.X R39, R10, R37, R28, 0x1, P4 ;  /* 0x000000250a277211 */ /* 0x000fc400020f0c1c */
[----:B------:R-:W-:Y:S02]  /*7d10*/  SHF.R.S32.HI R12, RZ, 0x3, R11 ;  /* 0x00000003ff0c7819 */ /* 0x000fe4000001140b */
[----:B------:R-:W-:Y:S02]  /*7d20*/  LOP3.LUT R11, R15, 0x38, R41, 0xf8, !PT ;  /* 0x000000380f0b7812 */ /* 0x000fe400078ef829 */
[----:B------:R-:W-:Y:S02]  /*7d30*/  ISETP.GE.AND P4, PT, R16, R114, PT ;  /* 0x000000721000720c */ /* 0x000fe40003f86270 */
[----:B------:R-:W-:Y:S02]  /*7d40*/  LOP3.LUT R11, R11, R13, RZ, 0x3c, !PT ;  /* 0x0000000d0b0b7212 */ /* 0x000fe400078e3cff */
[----:B------:R-:W-:-:S13]  /*7d50*/  ISETP.GE.AND P3, PT, R41, R136, PT ;  /* 0x000000882900720c */ /* 0x000fda0003f66270 */
[----:B------:R-:W-:-:S04]  /*7d60*/  @!P3 IMAD.WIDE R40, R41, 0x2, R36 ;  /* 0x000000022928b825 */ /* 0x000fc800078e0224 */
[----:B----4-:R-:W-:-:S05]  /*7d70*/  IMAD R12, R12, 0x1400, R14 ;  /* 0x000014000c0c7824 */ /* 0x010fca00078e020e */
[----:B------:R-:W-:Y:S01]  /*7d80*/  IADD3 R13, R12, R11, RZ ;  /* 0x0000000b0c0d7210 */ /* 0x000fe20007ffe0ff */
[----:B------:R-:W-:-:S04]  /*7d90*/  IMAD R11, R212, 0x5000, R132 ;  /* 0x00005000d40b7824 */ /* 0x000fc800078e0284 */
[----:B------:R-:W-:Y:S02]  /*7da0*/  IMAD R13, R212, 0x5000, R13 ;  /* 0x00005000d40d7824 */ /* 0x000fe400078e020d */
[--C-:B------:R-:W-:Y:S02]  /*7db0*/  IMAD R11, R11, 0x2, R22.reuse ;  /* 0x000000020b0b7824 */ /* 0x100fe400078e0216 */
[----:B------:R-:W-:-:S03]  /*7dc0*/  IMAD R32, R13, 0x2, R22 ;  /* 0x000000020d207824 */ /* 0x000fc600078e0216 */
[----:B------:R0:W4:Y:S04]  /*7dd0*/  LDS.128 R12, [R11+0x24400] ;  /* 0x024400000b0c7984 */ /* 0x0001280000000c00 */
[----:B------:R-:W0:Y:S01]  /*7de0*/  LDS.128 R32, [R32+0x24400] ;  /* 0x0244000020207984 */ /* 0x000e220000000c00 */
[----:B------:R-:W-:Y:S05]  /*7df0*/  @P4 BRA `(.L_x_2778) ;  /* 0x0000000400544947 */ /* 0x000fea0003800000 */
[----:B------:R-:W-:Y:S01]  /*7e00*/  SHF.R.U64 R42, R60, 0x10, R61 ;  /* 0x000000103c2a7819 */ /* 0x000fe2000000123d */
[----:B0-----:R-:W-:Y:S01]  /*7e10*/  IMAD.MOV.U32 R45, RZ, RZ, R33 ;  /* 0x000000ffff2d7224 */ /* 0x001fe200078e0021 */
[----:B------:R-:W-:Y:S01]  /*7e20*/  SHF.R.U32.HI R60, RZ, 0x10, R61 ;  /* 0x00000010ff3c7819 */ /* 0x000fe2000001163d */
[----:B------:R-:W-:Y:S01]  /*7e30*/  HADD2.F32 R82, -RZ, R165.H1_H1 ;  /* 0x300000a5ff527230 */ /* 0x000fe20000004100 */
[--C-:B------:R-:W-:Y:S01]  /*7e40*/  SHF.R.U64 R11, R52, 0x10, R53.reuse ;  /* 0x00000010340b7819 */ /* 0x100fe20000001235 */
[----:B----4-:R-:W-:Y:S01]  /*7e50*/  HADD2.F32 R46, -RZ, R13.H1_H1 ;  /* 0x3000000dff2e7230 */ /* 0x010fe20000004100 */
[----:B------:R-:W-:Y:S01]  /*7e60*/  SHF.R.U32.HI R52, RZ, 0x10, R53 ;  /* 0x00000010ff347819 */ /* 0x000fe20000011635 */
[--C-:B------:R-:W-:Y:S01]  /*7e70*/  HADD2.F32 R47, -RZ, R45.reuse.H0_H0 ;  /* 0x2000002dff2f7230 */ /* 0x100fe20000004100 */
[----:B------:R-:W-:Y:S01]  /*7e80*/  MOV R33, R15 ;  /* 0x0000000f00217202 */ /* 0x000fe20000000f00 */
[----:B------:R-:W-:Y:S01]  /*7e90*/  HADD2.F32 R45, -RZ, R45.H1_H1 ;  /* 0x3000002dff2d7230 */ /* 0x000fe20000004100 */
[----:B------:R-:W-:Y:S01]  /*7ea0*/  SHF.R.U64 R44, R62, 0x10, R63 ;  /* 0x000000103e2c7819 */ /* 0x000fe2000000123f */
[----:B------:R-:W-:-:S02]  /*7eb0*/  HADD2.F32 R15, -RZ, R13.H0_H0 ;  /* 0x2000000dff0f7230 */ /* 0x000fc40000004100 */
[-C--:B---3--:R-:W-:Y:S01]  /*7ec0*/  FMUL.FTZ R124, R47, R82.reuse ;  /* 0x000000522f7c7220 */ /* 0x088fe20000410000 */
[----:B------:R-:W-:Y:S01]  /*7ed0*/  HADD2.F32 R60, -RZ, R60.H0_H0 ;  /* 0x2000003cff3c7230 */ /* 0x000fe20000004100 */
[----:B------:R-:W-:Y:S01]  /*7ee0*/  SHF.R.U32.HI R62, RZ, 0x10, R63 ;  /* 0x00000010ff3e7819 */ /* 0x000fe2000001163f */
[----:B------:R-:W-:Y:S02]  /*7ef0*/  HADD2.F32 R80, -RZ, R165.H0_H0 ;  /* 0x200000a5ff507230 */ /* 0x000fe40000004100 */
[----:B------:R-:W-:Y:S01]  /*7f00*/  FMUL.FTZ R82, R15, R82 ;  /* 0x000000520f527220 */ /* 0x000fe20000410000 */
[----:B------:R-:W-:Y:S02]  /*7f10*/  HADD2.F32 R52, -RZ, R52.H0_H0 ;  /* 0x20000034ff347230 */ /* 0x000fe40000004100 */
[-C--:B------:R-:W-:Y:S01]  /*7f20*/  FMUL.FTZ R53, R45, R60.reuse ;  /* 0x0000003c2d357220 */ /* 0x080fe20000410000 */
[----:B------:R-:W-:Y:S01]  /*7f30*/  FMUL.FTZ R60, R46, R60 ;  /* 0x0000003c2e3c7220 */ /* 0x000fe20000410000 */
[--C-:B------:R-:W-:Y:S01]  /*7f40*/  SHF.R.U64 R43, R54, 0x10, R55.reuse ;  /* 0x00000010362b7819 */ /* 0x100fe20000001237 */
[-C--:B------:R-:W-:Y:S01]  /*7f50*/  FFMA.FTZ R13, R15, R80.reuse, -R124 ;  /* 0x000000500f0d7223 */ /* 0x080fe2000001087c */
[----:B------:R-:W-:Y:S01]  /*7f60*/  SHF.R.U32.HI R54, RZ, 0x10, R55 ;  /* 0x00000010ff367819 */ /* 0x000fe20000011637 */
[----:B------:R-:W-:Y:S01]  /*7f70*/  FFMA.FTZ R15, R47, R80, R82 ;  /* 0x000000502f0f7223 */ /* 0x000fe20000010052 */
[-C--:B------:R-:W-:Y:S01]  /*7f80*/  FFMA.FTZ R46, R46, R52.reuse, -R53 ;  /* 0x000000342e2e7223 */ /* 0x080fe20000010835 */
[----:B------:R-:W-:Y:S01]  /*7f90*/  FFMA.FTZ R52, R45, R52, R60 ;  /* 0x000000342d347223 */ /* 0x000fe2000001003c */
[----:B------:R-:W-:-:S02]  /*7fa0*/  HADD2.F32 R82, -RZ, R163.H1_H1 ;  /* 0x300000a3ff527230 */ /* 0x000fc40000004100 */
[--C-:B------:R-:W-:Y:S01]  /*7fb0*/  HADD2.F32 R47, -RZ, R35.reuse.H0_H0 ;  /* 0x20000023ff2f7230 */ /* 0x100fe20000004100 */
[----:B------:R-:W-:Y:S01]  /*7fc0*/  F2FP.F16.F32.PACK_AB R13, R46, R13 ;  /* 0x0000000d2e0d723e */ /* 0x000fe200000000ff */
[----:B------:R-:W-:Y:S02]  /*7fd0*/  HADD2.F32 R60, -RZ, R35.H1_H1 ;  /* 0x30000023ff3c7230 */ /* 0x000fe40000004100 */
[----:B------:R-:W-:Y:S02]  /*7fe0*/  HADD2.F32 R62, -RZ, R62.H0_H0 ;  /* 0x2000003eff3e7230 */ /* 0x000fe40000004100 */
[----:B------:R-:W-:Y:S02]  /*7ff0*/  HADD2.F32 R35, -RZ, R33.H0_H0 ;  /* 0x20000021ff237230 */ /* 0x000fe40000004100 */
[----:B------:R-:W-:Y:S02]  /*8000*/  HADD2.F32 R80, -RZ, R163.H0_H0 ;  /* 0x200000a3ff507230 */ /* 0x000fe40000004100 */
[----:B------:R-:W-:Y:S01]  /*8010*/  FMUL.FTZ R124, R60, R62 ;  /* 0x0000003e3c7c7220 */ /* 0x000fe20000410000 */
[----:B------:R-:W-:-:S02]  /*8020*/  HADD2.F32 R45, -RZ, R33.H1_H1 ;  /* 0x30000021ff2d7230 */ /* 0x000fc40000004100 */
        /* <DEDUP_REMOVED lines=20> */
[CC--:B------:R-:W-:Y:S01]  /*8170*/  FMUL.FTZ R61, R47.reuse, R62.reuse ;  /* 0x0000003e2f3d7220 */ /* 0x0c0fe20000410000 */
[C---:B------:R-:W-:Y:S01]  /*8180*/  FMUL.FTZ R62, R32.reuse, R62 ;  /* 0x0000003e203e7220 */ /* 0x040fe20000410000 */
[----:B------:R-:W-:Y:S02]  /*8190*/  HADD2.F32 R53, -RZ, R154.H1_H1 ;  /* 0x3000009aff357230 */ /* 0x000fe40000004100 */
[-C--:B------:R-:W-:Y:S01]  /*81a0*/  FFMA.FTZ R32, R32, R55.reuse, -R61 ;  /* 0x0000003720207223 */ /* 0x080fe2000001083d */
[----:B------:R-:W-:Y:S01]  /*81b0*/  FFMA.FTZ R55, R47, R55, R62 ;  /* 0x000000372f377223 */ /* 0x000fe2000001003e */
[----:B------:R-:W-:Y:S02]  /*81c0*/  HADD2.F32 R47, -RZ, R44.H0_H0 ;  /* 0x2000002cff2f7230 */ /* 0x000fe40000004100 */
[----:B------:R-:W-:Y:S01]  /*81d0*/  FFMA.FTZ R11, R42, R53, -R11 ;  /* 0x000000352a0b7223 */ /* 0x000fe2000001080b */
[----:B------:R-:W-:-:S02]  /*81e0*/  HADD2.F32 R44, -RZ, R34.H0_H0 ;  /* 0x20000022ff2c7230 */ /* 0x000fc40000004100 */
[----:B------:R-:W-:Y:S01]  /*81f0*/  FFMA.FTZ R12, R45, R53, R12 ;  /* 0x000000352d0c7223 */ /* 0x000fe2000001000c */
[----:B------:R-:W-:Y:S02]  /*8200*/  HADD2.F32 R161, -RZ, R161.H0_H0 ;  /* 0x200000a1ffa17230 */ /* 0x000fe40000004100 */
[----:B------:R-:W-:Y:S01]  /*8210*/  HADD2.F32 R42, -RZ, R14.H0_H0 ;  /* 0x2000000eff2a7230 */ /* 0x000fe20000004100 */
[----:B------:R-:W-:Y:S01]  /*8220*/  F2FP.F16.F32.PACK_AB R32, R32, R11 ;  /* 0x0000000b2020723e */ /* 0x000fe200000000ff */
[----:B------:R-:W-:Y:S02]  /*8230*/  HADD2.F32 R34, -RZ, R34.H1_H1 ;  /* 0x30000022ff227230 */ /* 0x000fe40000004100 */
[-C--:B------:R-:W-:Y:S01]  /*8240*/  FMUL.FTZ R53, R44, R161.reuse ;  /* 0x000000a12c357220 */ /* 0x080fe20000410000 */
        /* <DEDUP_REMOVED lines=14> */
[----:B------:R-:W-:Y:S01]  /*8330*/  F2FP.F16.F32.PACK_AB R34, R34, R161 ;  /* 0x000000a12222723e */ /* 0x000fe200000000ff */
[----:B------:R-:W-:-:S07]  /*8340*/  IMAD.MOV.U32 R32, RZ, RZ, R42 ;  /* 0x000000ffff207224 */ /* 0x000fce00078e002a */
.L_x_2778:
[----:B------:R-:W-:Y:S05]  /*8350*/  BSYNC B3 ;  /* 0x0000000000037941 */ /* 0x000fea0003800000 */
.L_x_2777:
[----:B------:R-:W-:Y:S02]  /*8360*/  ULDC.64 UR4, c[0x0][0x208] ;  /* 0x0000820000047ab9 */ /* 0x000fe40000000a00 */
[----:B----4-:R4:W-:Y:S04]  /*8370*/  ST.E.128 desc[UR4][R38.64], R12 ;  /* 0x0000000c26007985 */ /* 0x0109e8000c101d04 */
[----:B0-----:R4:W-:Y:S02]  /*8380*/  @!P3 ST.E.128 desc[UR4][R40.64], R32 ;  /* 0x000000202800b985 */ /* 0x0019e4000c101d04 */
.L_x_2776:
[----:B------:R-:W-:Y:S05]  /*8390*/  BSYNC B2 ;  /* 0x0000000000027941 */ /* 0x000fea0003800000 */
.L_x_2775:
[----:B------:R-:W-:-:S13]  /*83a0*/  ISETP.NE.AND P3, PT, R25, RZ, PT ;  /* 0x000000ff1900720c */ /* 0x000fda0003f65270 */
[----:B------:R-:W-:Y:S05]  /*83b0*/  @!P3 BRA `(.L_x_2774) ;  /* 0x0000000400f0b947 */ /* 0x000fea0003800000 */
[----:B----4-:R-:W4:Y:S01]  /*83c0*/  LDL R14, [R1+0x64] ;  /* 0x00006400010e7983 */ /* 0x010f220000100800 */
[----:B------:R-:W-:Y:S01]  /*83d0*/  SEL R11, R115, R137, !P1 ;  /* 0x00000089730b7207 */ /* 0x000fe20004800000 */
[C---:B------:R-:W-:Y:S01]  /*83e0*/  VIADD R13, R220.reuse, 0x20 ;  /* 0x00000020dc0d7836 */ /* 0x040fe20000000000 */
[----:B0-----:R-:W-:Y:S01]  /*83f0*/  LEA R38, P4, R21, R36, 0x1 ;  /* 0x0000002415267211 */ /* 0x001fe200078808ff */
[----:B------:R-:W-:Y:S01]  /*8400*/  VIADD R15, R220, 0x20 ;  /* 0x00000020dc0f7836 */ /* 0x000fe20000000000 */
[----:B------:R-:W-:Y:S01]  /*8410*/  SHF.R.S32.HI R12, RZ, 0x1f, R11 ;  /* 0x0000001fff0c7819 */ /* 0x000fe2000001140b */
[----:B------:R-:W-:Y:S01]  /*8420*/  IMAD.SHL.U32 R13, R13, 0x40, RZ ;  /* 0x000000400d0d7824 */ /* 0x000fe200078e00ff */
[----:B------:R-:W-:Y:S01]  /*8430*/  LEA.HI.X R39, R21, R37, R29, 0x1, P4 ;  /* 0x0000002515277211 */ /* 0x000fe200020f0c1d */
[----:B------:R-:W-:Y:S01]  /*8440*/  BSSY B2, `(.L_x_2779) ;  /* 0x0000070000027945 */ /* 0x000fe20003800000 */
[----:B------:R-:W-:Y:S02]  /*8450*/  LEA.HI R11, R12, R11, RZ, 0x4 ;  /* 0x0000000b0c0b7211 */ /* 0x000fe400078f20ff */
[----:B------:R-:W-:-:S02]  /*8460*/  SHF.L.U32 R15, R15, 0x6, RZ ;  /* 0x000000060f0f7819 */ /* 0x000fc400000006ff */
[----:B------:R-:W-:Y:S02]  /*8470*/  LEA.HI.SX32 R11, R11, R20, 0x1c ;  /* 0x000000140b0b7211 */ /* 0x000fe400078fe2ff */
[----:B------:R-:W-:Y:S02]  /*8480*/  LOP3.LUT R15, R15, 0x1c0, RZ, 0xc0, !PT ;  /* 0x000001c00f0f7812 */ /* 0x000fe400078ec0ff */
[----:B------:R-:W-:Y:S02]  /*8490*/  SHF.R.S32.HI R12, RZ, 0x1f, R11 ;  /* 0x0000001fff0c7819 */ /* 0x000fe4000001140b */
[----:B------:R-:W-:Y:S02]  /*84a0*/  SHF.L.U32 R41, R11, 0x3, RZ ;  /* 0x000000030b297819 */ /* 0x000fe400000006ff */
[----:B------:R-:W-:Y:S02]  /*84b0*/  LEA.HI R12, R12, R11, RZ, 0x3 ;  /* 0x0000000b0c0c7211 */ /* 0x000fe400078f18ff */
[----:B------:R-:W-:-:S02]  /*84c0*/  LOP3.LUT R13, R13, 0x1c0, RZ, 0xc0, !PT ;  /* 0x000001c00d0d7812 */ /* 0x000fc400078ec0ff */
[----:B------:R-:W-:Y:S02]  /*84d0*/  SHF.R.S32.HI R12, RZ, 0x3, R12 ;  /* 0x00000003ff0c7819 */ /* 0x000fe4000001140c */
[----:B------:R-:W-:Y:S02]  /*84e0*/  SHF.R.U32.HI R13, RZ, 0x3, R13 ;  /* 0x00000003ff0d7819 */ /* 0x000fe4000001160d */
[----:B------:R-:W-:Y:S02]  /*84f0*/  LOP3.LUT R11, R15, 0x38, R41, 0xf8, !PT ;  /* 0x000000380f0b7812 */ /* 0x000fe400078ef829 */
[----:B------:R-:W-:Y:S02]  /*8500*/  ISETP.GE.AND P4, PT, R213, R114, PT ;  /* 0x00000072d500720c */ /* 0x000fe40003f86270 */
[----:B------:R-:W-:Y:S02]  /*8510*/  LOP3.LUT R11, R11, R13, RZ, 0x3c, !PT ;  /* 0x0000000d0b0b7212 */ /* 0x000fe400078e3cff */
[----:B------:R-:W-:-:S13]  /*8520*/  ISETP.GE.AND P3, PT, R41, R136, PT ;  /* 0x000000882900720c */ /* 0x000fda0003f66270 */
[----:B------:R-:W-:-:S04]  /*8530*/  @!P3 IMAD.WIDE R36, R41, 0x2, R36 ;  /* 0x000000022924b825 */ /* 0x000fc800078e0224 */
[----:B----4-:R-:W-:-:S04]  /*8540*/  IMAD R12, R12, 0x1400, R14 ;  /* 0x000014000c0c7824 */ /* 0x010fc800078e020e */
[----:B------:R-:W-:Y:S02]  /*8550*/  IMAD.IADD R13, R12, 0x1, R11 ;  /* 0x000000010c0d7824 */ /* 0x000fe400078e020b */
[C---:B------:R-:W-:Y:S02]  /*8560*/  IMAD R11, R212.reuse, 0x5000, R131 ;  /* 0x00005000d40b7824 */ /* 0x040fe400078e0283 */
[----:B------:R-:W-:Y:S02]  /*8570*/  IMAD R13, R212, 0x5000, R13 ;  /* 0x00005000d40d7824 */ /* 0x000fe400078e020d */
[--C-:B------:R-:W-:Y:S02]  /*8580*/  IMAD R11, R11, 0x2, R22.reuse ;  /* 0x000000020b0b7824 */ /* 0x100fe400078e0216 */
[----:B------:R-:W-:-:S03]  /*8590*/  IMAD R32, R13, 0x2, R22 ;  /* 0x000000020d207824 */ /* 0x000fc600078e0216 */
[----:B------:R0:W4:Y:S04]  /*85a0*/  LDS.128 R12, [R11+0x24400] ;  /* 0x024400000b0c7984 */ /* 0x0001280000000c00 */
[----:B------:R-:W0:Y:S01]  /*85b0*/  LDS.128 R32, [R32+0x24400] ;  /* 0x0244000020207984 */ /* 0x000e220000000c00 */
[----:B------:R-:W-:Y:S05]  /*85c0*/  @P4 BRA `(.L_x_2780) ;  /* 0x00000004005c4947 */ /* 0x000fea0003800000 */
[----:B----4-:R-:W-:Y:S01]  /*85d0*/  MOV R43, R12 ;  /* 0x0000000c002b7202 */ /* 0x010fe20000000f00 */
[----:B0-----:R-:W-:Y:S01]  /*85e0*/  IMAD.MOV.U32 R12, RZ, RZ, R33 ;  /* 0x000000ffff0c7224 */ /* 0x001fe200078e0021 */
[----:B------:R-:W-:Y:S01]  /*85f0*/  SHF.R.U64 R40, R48, 0x10, R49 ;  /* 0x0000001030287819 */ /* 0x000fe20000001231 */
[----:B------:R-:W-:Y:S01]  /*8600*/  IMAD.MOV.U32 R44, RZ, RZ, R32 ;  /* 0x000000ffff2c7224 */ /* 0x000fe200078e0020 */
[----:B------:R-:W-:Y:S01]  /*8610*/  SHF.R.U32.HI R48, RZ, 0x10, R57 ;  /* 0x00000010ff307819 */ /* 0x000fe20000011639 */
[----:B------:R-:W-:Y:S01]  /*8620*/  IMAD.MOV.U32 R33, RZ, RZ, R15 ;  /* 0x000000ffff217224 */ /* 0x000fe200078e000f */
[----:B------:R-:W-:Y:S01]  /*8630*/  SHF.R.U32.HI R46, RZ, 0x10, R49 ;  /* 0x00000010ff2e7819 */ /* 0x000fe20000011631 */
[----:B------:R-:W-:Y:S01]  /*8640*/  HADD2.F32 R49, -RZ, R150.H0_H0 ;  /* 0x20000096ff317230 */ /* 0x000fe20000004100 */
[----:B------:R-:W-:Y:S01]  /*8650*/  MOV R45, R35 ;  /* 0x00000023002d7202 */ /* 0x000fe20000000f00 */
[--C-:B------:R-:W-:Y:S01]  /*8660*/  HADD2.F32 R32, -RZ, R12.reuse.H0_H0 ;  /* 0x2000000cff207230 */ /* 0x100fe20000004100 */
[----:B------:R-:W-:Y:S01]  /*8670*/  SHF.R.U64 R11, R50, 0x10, R51 ;  /* 0x00000010320b7819 */ /* 0x000fe20000001233 */
[----:B------:R-:W-:Y:S01]  /*8680*/  HADD2.F32 R35, -RZ, R12.H1_H1 ;  /* 0x3000000cff237230 */ /* 0x000fe20000004100 */
[----:B------:R-:W-:Y:S01]  /*8690*/  SHF.R.U32.HI R52, RZ, 0x10, R59 ;  /* 0x00000010ff347819 */ /* 0x000fe2000001163b */
[--C-:B------:R-:W-:Y:S01]  /*86a0*/  HADD2.F32 R12, -RZ, R13.reuse.H0_H0 ;  /* 0x2000000dff0c7230 */ /* 0x100fe20000004100 */
[----:B------:R-:W-:Y:S01]  /*86b0*/  SHF.R.U32.HI R51, RZ, 0x10, R51 ;  /* 0x00000010ff337819 */ /* 0x000fe20000011633 */
[----:B------:R-:W-:Y:S01]  /*86c0*/  HADD2.F32 R48, -RZ, R48.H0_H0 ;  /* 0x20000030ff307230 */ /* 0x000fe20000004100 */
[----:B------:R-:W-:Y:S01]  /*86d0*/  SHF.R.U64 R42, R56, 0x10, R57 ;  /* 0x00000010382a7819 */ /* 0x000fe20000001239 */
[----:B------:R-:W-:-:S02]  /*86e0*/  HADD2.F32 R15, -RZ, R13.H1_H1 ;  /* 0x3000000dff0f7230 */ /* 0x000fc40000004100 */
[-C--:B------:R-:W-:Y:S01]  /*86f0*/  FMUL.FTZ R13, R32, R49.reuse ;  /* 0x00000031200d7220 */ /* 0x080fe20000410000 */
[----:B------:R-:W-:Y:S02]  /*8700*/  HADD2.F32 R47, -RZ, R152.H0_H0 ;  /* 0x20000098ff2f7230 */ /* 0x000fe40000004100 */
[C---:B------:R-:W-:Y:S01]  /*8710*/  FMUL.FTZ R49, R12.reuse, R49 ;  /* 0x000000310c317220 */ /* 0x040fe20000410000 */
[----:B------:R-:W-:Y:S02]  /*8720*/  HADD2.F32 R46, -RZ, R46.H0_H0 ;  /* 0x2000002eff2e7230 */ /* 0x000fe40000004100 */
[-C--:B------:R-:W-:Y:S01]  /*8730*/  FMUL.FTZ R50, R35, R48.reuse ;  /* 0x0000003023327220 */ /* 0x080fe20000410000 */
[----:B------:R-:W-:Y:S01]  /*8740*/  FMUL.FTZ R48, R15, R48 ;  /* 0x000000300f307220 */ /* 0x000fe20000410000 */
[-C--:B------:R-:W-:Y:S01]  /*8750*/  FFMA.FTZ R12, R12, R47.reuse, -R13 ;  /* 0x0000002f0c0c7223 */ /* 0x080fe2000001080d */
[----:B------:R-:W-:Y:S01]  /*8760*/  FFMA.FTZ R13, R32, R47, R49 ;  /* 0x0000002f200d7223 */ /* 0x000fe20000010031 */
[----:B------:R-:W-:-:S02]  /*8770*/  HADD2.F32 R47, -RZ, R45.H1_H1 ;  /* 0x3000002dff2f7230 */ /* 0x000fc40000004100 */
[-C--:B------:R-:W-:Y:S01]  /*8780*/  FFMA.FTZ R15, R15, R46.reuse, -R50 ;  /* 0x0000002e0f0f7223 */ /* 0x080fe20000010832 */
[----:B------:R-:W-:Y:S02]  /*8790*/  HADD2.F32 R52, -RZ, R52.H0_H0 ;  /* 0x20000034ff347230 */ /* 0x000fe40000004100 */
[----:B------:R-:W-:Y:S01]  /*87a0*/  FFMA.FTZ R32, R35, R46, R48 ;  /* 0x0000002e23207223 */ /* 0x000fe20000010030 */
[----:B------:R-:W-:Y:S01]  /*87b0*/  HADD2.F32 R49, -RZ, R151.H0_H0 ;  /* 0x20000097ff317230 */ /* 0x000fe20000004100 */
[----:B------:R-:W-:Y:S01]  /*87c0*/  SHF.R.U64 R41, R58, 0x10, R59 ;  /* 0x000000103a297819 */ /* 0x000fe2000000123b */
[----:B------:R-:W-:Y:S02]  /*87d0*/  HADD2.F32 R46, -RZ, R45.H0_H0 ;  /* 0x2000002dff2e7230 */ /* 0x000fe40000004100 */
[----:B------:R-:W-:Y:S01]  /*87e0*/  FMUL.FTZ R56, R47, R52 ;  /* 0x000000342f387220 */ /* 0x000fe20000410000 */
[----:B------:R-:W-:Y:S01]  /*87f0*/  HADD2.F32 R45, -RZ, R33.H1_H1 ;  /* 0x30000021ff2d7230 */ /* 0x000fe20000004100 */
[----:B------:R-:W-:Y:S01]  /*8800*/  F2FP.F16.F32.PACK_AB R15, R15, R12 ;  /* 0x0000000c0f0f723e */ /* 0x000fe200000000ff */
[----:B------:R-:W-:-:S02]  /*8810*/  HADD2.F32 R50, -RZ, R51.H0_H0 ;  /* 0x20000033ff327230 */ /* 0x000fc40000004100 */
[----:B------:R-:W-:Y:S01]  /*8820*/  FMUL.FTZ R54, R46, R49 ;  /* 0x000000312e367220 */ /* 0x000fe20000410000 */
[----:B------:R-:W-:Y:S02]  /*8830*/  HADD2.F32 R48, -RZ, R153.H0_H0 ;  /* 0x20000099ff307230 */ /* 0x000fe40000004100 */
[C---:B------:R-:W-:Y:S01]  /*8840*/  FMUL.FTZ R52, R45.reuse, R52 ;  /* 0x000000342d347220 */ /* 0x040fe20000410000 */
[----:B------:R-:W-:Y:S02]  /*8850*/  HADD2.F32 R35, -RZ, R33.H0_H0 ;  /* 0x20000021ff237230 */ /* 0x000fe40000004100 */
[-C--:B------:R-:W-:Y:S01]  /*8860*/  FFMA.FTZ R56, R45, R50.reuse, -R56 ;  /* 0x000000322d387223 */ /* 0x080fe20000010838 */
[----:B------:R-:W-:Y:S02]  /*8870*/  HADD2.F32 R45, -RZ, R42.H0_H0 ;  /* 0x2000002aff2d7230 */ /* 0x000fe40000004100 */
[----:B------:R-:W-:Y:S01]  /*8880*/  FFMA.FTZ R52, R47, R50, R52 ;  /* 0x000000322f347223 */ /* 0x000fe20000010034 */
[----:B------:R-:W-:-:S02]  /*8890*/  HADD2.F32 R42, -RZ, R44.H0_H0 ;  /* 0x2000002cff2a7230 */ /* 0x000fc40000004100 */
[C---:B------:R-:W-:Y:S01]  /*88a0*/  FMUL.FTZ R49, R35.reuse, R49 ;  /* 0x0000003123317220 */ /* 0x040fe20000410000 */
[-C--:B------:R-:W-:Y:S01]  /*88b0*/  FFMA.FTZ R33, R35, R48.reuse, -R54 ;  /* 0x0000003023217223 */ /* 0x080fe20000010836 */
[--C-:B------:R-:W-:Y:S02]  /*88c0*/  HADD2.F32 R35, -RZ, R43.reuse.H0_H0 ;  /* 0x2000002bff237230 */ /* 0x100fe40000004100 */
[----:B------:R-:W-:Y:S02]  /*88d0*/  HADD2.F32 R44, -RZ, R44.H1_H1 ;  /* 0x3000002cff2c7230 */ /* 0x000fe40000004100 */
[----:B------:R-:W-:Y:S01]  /*88e0*/  FFMA.FTZ R49, R46, R48, R49 ;  /* 0x000000302e317223 */ /* 0x000fe20000010031 */
[----:B------:R-:W-:Y:S01]  /*88f0*/  HADD2.F32 R43, -RZ, R43.H1_H1 ;  /* 0x3000002bff2b7230 */ /* 0x000fe20000004100 */
[----:B------:R-:W-:Y:S01]  /*8900*/  F2FP.F16.F32.PACK_AB R56, R56, R33 ;  /* 0x000000213838723e */ /* 0x000fe200000000ff */
[----:B------:R-:W-:Y:S02]  /*8910*/  HADD2.F32 R150, -RZ, R150.H1_H1 ;  /* 0x30000096ff967230 */ /* 0x000fe40000004100 */
[----:B------:R-:W-:Y:S01]  /*8920*/  FMUL.FTZ R48, R44, R45 ;  /* 0x0000002d2c307220 */ /* 0x000fe20000410000 */
[----:B------:R-:W-:-:S02]  /*8930*/  HADD2.F32 R40, -RZ, R40.H0_H0 ;  /* 0x20000028ff287230 */ /* 0x000fc40000004100 */
[----:B------:R-:W-:Y:S01]  /*8940*/  FMUL.FTZ R45, R43, R45 ;  /* 0x0000002d2b2d7220 */ /* 0x000fe20000410000 */
[----:B------:R-:W-:Y:S02]  /*8950*/  HADD2.F32 R152, -RZ, R152.H1_H1 ;  /* 0x30000098ff987230 */ /* 0x000fe40000004100 */
[-C--:B------:R-:W-:Y:S01]  /*8960*/  FMUL.FTZ R46, R42, R150.reuse ;  /* 0x000000962a2e7220 */ /* 0x080fe20000410000 */
[----:B------:R-:W-:Y:S01]  /*8970*/  FMUL.FTZ R47, R35, R150 ;  /* 0x00000096232f7220 */ /* 0x000fe20000410000 */
[-C--:B------:R-:W-:Y:S01]  /*8980*/  FFMA.FTZ R43, R43, R40.reuse, -R48 ;  /* 0x000000282b2b7223 */ /* 0x080fe20000010830 */
[----:B------:R-:W-:Y:S01]  /*8990*/  FFMA.FTZ R44, R44, R40, R45 ;  /* 0x000000282c2c7223 */ /* 0x000fe2000001002d */
[-C--:B------:R-:W-:Y:S01]  /*89a0*/  FFMA.FTZ R46, R35, R152.reuse, -R46 ;  /* 0x00000098232e7223 */ /* 0x080fe2000001082e */
[----:B------:R-:W-:Y:S02]  /*89b0*/  HADD2.F32 R40, -RZ, R34.H0_H0 ;  /* 0x20000022ff287230 */ /* 0x000fe40000004100 */
[----:B------:R-:W-:Y:S01]  /*89c0*/  FFMA.FTZ R47, R42, R152, R47 ;  /* 0x000000982a2f7223 */ /* 0x000fe2000001002f */
[----:B------:R-:W-:Y:S01]  /*89d0*/  HADD2.F32 R151, -RZ, R151.H1_H1 ;  /* 0x30000097ff977230 */ /* 0x000fe20000004100 */
[----:B------:R-:W-:Y:S01]  /*89e0*/  F2FP.F16.F32.PACK_AB R33, R32, R13 ;  /* 0x0000000d2021723e */ /* 0x000fe200000000ff */
[----:B------:R-:W-:Y:S01]  /*89f0*/  HADD2.F32 R41, -RZ, R41.H0_H0 ;  /* 0x20000029ff297230 */ /* 0x000fe20000004100 */
[----:B------:R-:W-:Y:S01]  /*8a00*/  F2FP.F16.F32.PACK_AB R12, R43, R46 ;  /* 0x0000002e2b0c723e */ /* 0x000fe200000000ff */
[----:B------:R-:W-:-:S02]  /*8a10*/  HADD2.F32 R35, -RZ, R14.H0_H0 ;  /* 0x2000000eff237230 */ /* 0x000fc40000004100 */
[----:B------:R-:W-:Y:S01]  /*8a20*/  FMUL.FTZ R42, R40, R151 ;  /* 0x00000097282a7220 */ /* 0x000fe20000410000 */
[----:B------:R-:W-:Y:S01]  /*8a30*/  HADD2.F32 R34, -RZ, R34.H1_H1 ;  /* 0x30000022ff227230 */ /* 0x000fe20000004100 */
[----:B------:R-:W-:Y:S01]  /*8a40*/  F2FP.F16.F32.PACK_AB R32, R44, R47 ;  /* 0x0000002f2c20723e */ /* 0x000fe200000000ff */
[----:B------:R-:W-:Y:S02]  /*8a50*/  HADD2.F32 R14, -RZ, R14.H1_H1 ;  /* 0x3000000eff0e7230 */ /* 0x000fe40000004100 */
[----:B------:R-:W-:Y:S01]  /*8a60*/  FMUL.FTZ R151, R35, R151 ;  /* 0x0000009723977220 */ /* 0x000fe20000410000 */
[----:B------:R-:W-:Y:S02]  /*8a70*/  HADD2.F32 R153, -RZ, R153.H1_H1 ;  /* 0x30000099ff997230 */ /* 0x000fe40000004100 */
        /* <DEDUP_REMOVED lines=9> */
[----:B------:R-:W-:Y:S02]  /*8b10*/  IMAD.MOV.U32 R15, RZ, RZ, R56 ;  /* 0x000000ffff0f7224 */ /* 0x000fe400078e0038 */
[----:B------:R-:W-:Y:S02]  /*8b20*/  F2FP.F16.F32.PACK_AB R14, R45, R42 ;  /* 0x0000002a2d0e723e */ /* 0x000fe400000000ff */
[----:B------:R-:W-:-:S07]  /*8b30*/  F2FP.F16.F32.PACK_AB R34, R34, R151 ;  /* 0x000000972222723e */ /* 0x000fce00000000ff */
.L_x_2780:
[----:B------:R-:W-:Y:S05]  /*8b40*/  BSYNC B2 ;  /* 0x0000000000027941 */ /* 0x000fea0003800000 */
.L_x_2779:
[----:B------:R-:W-:Y:S02]  /*8b50*/  ULDC.64 UR4, c[0x0][0x208] ;  /* 0x0000820000047ab9 */ /* 0x000fe40000000a00 */
[----:B----4-:R4:W-:Y:S04]  /*8b60*/  ST.E.128 desc[UR4][R38.64], R12 ;  /* 0x0000000c26007985 */ /* 0x0109e8000c101d04 */
[----:B0-----:R4:W-:Y:S02]  /*8b70*/  @!P3 ST.E.128 desc[UR4][R36.64], R32 ;  /* 0x000000202400b985 */ /* 0x0019e4000c101d04 */
.L_x_2774:
[----:B------:R-:W-:Y:S05]  /*8b80*/  BSYNC B1 ;  /* 0x0000000000017941 */ /* 0x000fea0003800000 */
.L_x_2773:
[----:B------:R-:W-:-:S03]  /*8b90*/  UMOV UR4, 0xffffffff ;  /* 0xffffffff00047882 */ /* 0x000fc60000000000 */
[----:B------:R-:W-:Y:S05]  /*8ba0*/  BRA.DIV UR4, `(.L_x_2781) ;  /* 0x0000026604207947 */ /* 0x000fea000b800000 */
[----:B0---4-:R0:W4:Y:S04]  /*8bb0*/  SHFL.IDX PT, R37, R119, 0x2, 0x181f ;  /* 0x00581f0077257f89 */ /* 0x01112800000e0000 */
[----:B------:R0:W0:Y:S02]  /*8bc0*/  SHFL.IDX PT, R36, R120, 0x2, 0x181f ;  /* 0x00581f0078247f89 */ /* 0x00002400000e0000 */
.L_x_3110:
[----:B------:R-:W-:Y:S05]  /*8bd0*/  @P5 BRA `(.L_x_2739) ;  /* 0x0000001400ac5947 */ /* 0x000fea0003800000 */
[----:B------:R-:W-:Y:S01]  /*8be0*/  ISETP.NE.AND P3, PT, R4, RZ, PT ;  /* 0x000000ff0400720c */ /* 0x000fe20003f65270 */
[----:B------:R-:W-:-:S12]  /*8bf0*/  BSSY B1, `(.L_x_2782) ;  /* 0x0000076000017945 */ /* 0x000fd80003800000 */
[----:B------:R-:W-:Y:S05]  /*8c00*/  @!P3 BRA `(.L_x_2783) ;  /* 0x0000000400d0b947 */ /* 0x000fea0003800000 */
[----:B------:R-:W5:Y:S01]  /*8c10*/  LDL R13, [R1+0x60] ;  /* 0x00006000010d7983 */ /* 0x000f620000100800 */
[----:B------:R-:W-:Y:S01]  /*8c20*/  SEL R11, R115, R137, !P2 ;  /* 0x00000089730b7207 */ /* 0x000fe20005000000 */
[----:B------:R-:W-:Y:S01]  /*8c30*/  BSSY B2, `(.L_x_2784) ;  /* 0x000006e000027945 */ /* 0x000fe20003800000 */
[----:B------:R-:W-:Y:S02]  /*8c40*/  ISETP.GE.AND P4, PT, R16, R114, PT ;  /* 0x000000721000720c */ /* 0x000fe40003f86270 */
[----:B------:R-:W-:Y:S02]  /*8c50*/  SHF.R.S32.HI R12, RZ, 0x1f, R11 ;  /* 0x0000001fff0c7819 */ /* 0x000fe4000001140b */
[----:B0-----:R-:W-:Y:S02]  /*8c60*/  LEA R38, P3, R10, R36, 0x1 ;  /* 0x000000240a267211 */ /* 0x001fe400078608ff */
[----:B------:R-:W-:Y:S02]  /*8c70*/  LEA.HI R12, R12, R11, RZ, 0x4 ;  /* 0x0000000b0c0c7211 */ /* 0x000fe400078f20ff */
[----:B----4-:R-:W-:-:S02]  /*8c80*/  LEA.HI.X R39, R10, R37, R28, 0x1, P3 ;  /* 0x000000250a277211 */ /* 0x010fc400018f0c1c */
[----:B------:R-:W-:-:S04]  /*8c90*/  LEA.HI.SX32 R12, R12, R9, 0x1c ;  /* 0x000000090c0c7211 */ /* 0x000fc800078fe2ff */
[----:B------:R-:W-:Y:S01]  /*8ca0*/  SHF.R.S32.HI R11, RZ, 0x1f, R12 ;  /* 0x0000001fff0b7819 */ /* 0x000fe2000001140c */
[----:B------:R-:W-:-:S03]  /*8cb0*/  IMAD.SHL.U32 R41, R12, 0x8, RZ ;  /* 0x000000080c297824 */ /* 0x000fc600078e00ff */
[----:B------:R-:W-:Y:S02]  /*8cc0*/  LEA.HI R11, R11, R12, RZ, 0x3 ;  /* 0x0000000c0b0b7211 */ /* 0x000fe400078f18ff */
[----:B------:R-:W-:Y:S02]  /*8cd0*/  ISETP.GE.AND P5, PT, R41, R136, PT ;  /* 0x000000882900720c */ /* 0x000fe40003fa6270 */
[----:B------:R-:W-:Y:S02]  /*8ce0*/  SHF.R.S32.HI R12, RZ, 0x3, R11 ;  /* 0x00000003ff0c7819 */ /* 0x000fe4000001140b */
[----:B------:R-:W-:-:S04]  /*8cf0*/  LOP3.LUT R11, R0, 0x38, R41, 0xf8, !PT ;  /* 0x00000038000b7812 */ /* 0x000fc800078ef829 */
[----:B------:R-:W-:-:S05]  /*8d00*/  LOP3.LUT R11, R11, R138, RZ, 0x3c, !PT ;  /* 0x0000008a0b0b7212 */ /* 0x000fca00078e3cff */
[----:B------:R-:W-:-:S04]  /*8d10*/  @!P5 IMAD.WIDE R40, R41, 0x2, R36 ;  /* 0x000000022928d825 */ /* 0x000fc800078e0224 */
[----:B-----5:R-:W-:-:S05]  /*8d20*/  IMAD R12, R12, 0x1400, R13 ;  /* 0x000014000c0c7824 */ /* 0x020fca00078e020d */
        /* <DEDUP_REMOVED lines=8> */
[----:B------:R-:W-:Y:S01]  /*8db0*/  SHF.R.U32.HI R50, RZ, 0x10, R77 ;  /* 0x00000010ff327819 */ /* 0x000fe2000001164d */
[----:B0-----:R-:W-:Y:S01]  /*8dc0*/  IMAD.MOV.U32 R46, RZ, RZ, R35 ;  /* 0x000000ffff2e7224 */ /* 0x001fe200078e0023 */
[----:B------:R-:W-:Y:S01]  /*8dd0*/  MOV R45, R32 ;  /* 0x00000020002d7202 */ /* 0x000fe20000000f00 */
[----:B----4-:R-:W-:Y:S01]  /*8de0*/  IMAD.MOV.U32 R44, RZ, RZ, R12 ;  /* 0x000000ffff2c7224 */ /* 0x010fe200078e000c */
[----:B------:R-:W-:Y:S01]  /*8df0*/  SHF.R.U32.HI R48, RZ, 0x10, R69 ;  /* 0x00000010ff307819 */ /* 0x000fe20000011645 */
[----:B------:R-:W-:Y:S01]  /*8e00*/  HADD2.F32 R49, -RZ, R149.H1_H1 ;  /* 0x30000095ff317230 */ /* 0x000fe20000004100 */
[--C-:B------:R-:W-:Y:S01]  /*8e10*/  SHF.R.U64 R42, R78, 0x10, R79.reuse ;  /* 0x000000104e2a7819 */ /* 0x100fe2000000124f */
[--C-:B------:R-:W-:Y:S01]  /*8e20*/  HADD2.F32 R35, -RZ, R33.reuse.H0_H0 ;  /* 0x20000021ff237230 */ /* 0x100fe20000004100 */
[----:B------:R-:W-:Y:S01]  /*8e30*/  SHF.R.U32.HI R78, RZ, 0x10, R79 ;  /* 0x00000010ff4e7819 */ /* 0x000fe2000001164f */
[----:B------:R-:W-:Y:S01]  /*8e40*/  IMAD.MOV.U32 R32, RZ, RZ, R15 ;  /* 0x000000ffff207224 */ /* 0x000fe200078e000f */
[--C-:B------:R-:W-:Y:S01]  /*8e50*/  SHF.R.U64 R11, R70, 0x10, R71.reuse ;  /* 0x00000010460b7819 */ /* 0x100fe20000001247 */
        /* <DEDUP_REMOVED lines=27> */
[----:B------:R-:W-:Y:S02]  /*9010*/  HADD2.F32 R48, -RZ, R146.H1_H1 ;  /* 0x30000092ff307230 */ /* 0x000fe40000004100 */
        /* <DEDUP_REMOVED lines=30> */
[----:B------:R-:W-:-:S02]  /*9200*/  HADD2.F32 R147, -RZ, R147.H0_H0 ;  /* 0x20000093ff937230 */ /* 0x000fc40000004100 */
[-C--:B------:R-:W-:Y:S01]  /*9210*/  FMUL.FTZ R42, R32, R148.reuse ;  /* 0x00000094202a7220 */ /* 0x080fe20000410000 */
[----:B------:R-:W-:Y:S02]  /*9220*/  HADD2.F32 R11, -RZ, R11.H0_H0 ;  /* 0x2000000bff0b7230 */ /* 0x000fe40000004100 */
[C---:B------:R-:W-:Y:S01]  /*9230*/  FMUL.FTZ R43, R15.reuse, R148 ;  /* 0x000000940f2b7220 */ /* 0x040fe20000410000 */
[----:B------:R-:W-:Y:S01]  /*9240*/  FMUL.FTZ R33, R14, R33 ;  /* 0x000000210e217220 */ /* 0x000fe20000410000 */
[-C--:B------:R-:W-:Y:S01]  /*9250*/  FFMA.FTZ R42, R15, R147.reuse, -R42 ;  /* 0x000000930f2a7223 */ /* 0x080fe2000001082a */
        /* <DEDUP_REMOVED lines=11> */
.L_x_2785:
[----:B------:R-:W-:Y:S05]  /*9310*/  BSYNC B2 ;  /* 0x0000000000027941 */ /* 0x000fea0003800000 */
.L_x_2784:
[----:B------:R-:W-:Y:S02]  /*9320*/  ULDC.64 UR4, c[0x0][0x208] ;  /* 0x0000820000047ab9 */ /* 0x000fe40000000a00 */
[----:B----4-:R4:W-:Y:S04]  /*9330*/  ST.E.128 desc[UR4][R38.64], R12 ;  /* 0x0000000c26007985 */ /* 0x0109e8000c101d04 */
[----:B0-----:R4:W-:Y:S02]  /*9340*/  @!P5 ST.E.128 desc[UR4][R40.64], R32 ;  /* 0x000000202800d985 */ /* 0x0019e4000c101d04 */
.L_x_2783:
[----:B------:R-:W-:Y:S05]  /*9350*/  BSYNC B1 ;  /* 0x0000000000017941 */ /* 0x000fea0003800000 */
.L_x_2782:
[----:B------:R-:W-:-:S13]  /*9360*/  ISETP.NE.AND P3, PT, R25, RZ, PT ;  /* 0x000000ff1900720c */ /* 0x000fda0003f65270 */
[----:B------:R-:W-:Y:S05]  /*9370*/  @!P3 BRA `(.L_x_2739) ;  /* 0x0000000c00c4b947 */ /* 0x000fea0003800000 */
[----:B----4-:R-:W4:Y:S01]  /*9380*/  LDL R14, [R1+0x60] ;  /* 0x00006000010e7983 */ /* 0x010f220000100800 */
[----:B------:R-:W-:Y:S01]  /*9390*/  SEL R137, R115, R137, !P1 ;  /* 0x0000008973897207 */ /* 0x000fe20004800000 */
[----:B------:R-:W-:Y:S01]  /*93a0*/  BSSY B1, `(.L_x_2786) ;  /* 0x000006c000017945 */ /* 0x000fe20003800000 */
[----:B------:R-:W-:Y:S02]  /*93b0*/  ISETP.GE.AND P4, PT, R213, R114, PT ;  /* 0x00000072d500720c */ /* 0x000fe40003f86270 */
[----:B------:R-:W-:Y:S02]  /*93c0*/  SHF.R.S32.HI R12, RZ, 0x1f, R137 ;  /* 0x0000001fff0c7819 */ /* 0x000fe40000011489 */
[C---:B0-----:R-:W-:Y:S02]  /*93d0*/  LEA R38, P3, R21.reuse, R36, 0x1 ;  /* 0x0000002415267211 */ /* 0x041fe400078608ff */
[----:B------:R-:W-:Y:S02]  /*93e0*/  LEA.HI R137, R12, R137, RZ, 0x4 ;  /* 0x000000890c897211 */ /* 0x000fe400078f20ff */
[----:B------:R-:W-:-:S02]  /*93f0*/  LEA.HI.X R39, R21, R37, R29, 0x1, P3 ;  /* 0x0000002515277211 */ /* 0x000fc400018f0c1d */
[----:B------:R-:W-:-:S04]  /*9400*/  LEA.HI.SX32 R137, R137, R20, 0x1c ;  /* 0x0000001489897211 */ /* 0x000fc800078fe2ff */
[----:B------:R-:W-:Y:S01]  /*9410*/  SHF.R.S32.HI R12, RZ, 0x1f, R137 ;  /* 0x0000001fff0c7819 */ /* 0x000fe20000011489 */
[----:B------:R-:W-:-:S03]  /*9420*/  IMAD.SHL.U32 R11, R137, 0x8, RZ ;  /* 0x00000008890b7824 */ /* 0x000fc600078e00ff */
[----:B------:R-:W-:Y:S02]  /*9430*/  LEA.HI R12, R12, R137, RZ, 0x3 ;  /* 0x000000890c0c7211 */ /* 0x000fe400078f18ff */
[----:B------:R-:W-:Y:S02]  /*9440*/  LOP3.LUT R13, R0, 0x38, R11, 0xf8, !PT ;  /* 0x00000038000d7812 */ /* 0x000fe400078ef80b */
[----:B------:R-:W-:Y:S02]  /*9450*/  SHF.R.S32.HI R12, RZ, 0x3, R12 ;  /* 0x00000003ff0c7819 */ /* 0x000fe4000001140c */
[----:B------:R-:W-:-:S03]  /*9460*/  LOP3.LUT R13, R13, R138, RZ, 0x3c, !PT ;  /* 0x0000008a0d0d7212 */ /* 0x000fc600078e3cff */
[----:B----4-:R-:W-:-:S04]  /*9470*/  IMAD R12, R12, 0x1400, R14 ;  /* 0x000014000c0c7824 */ /* 0x010fc800078e020e */
[----:B------:R-:W-:Y:S02]  /*9480*/  IMAD.IADD R15, R12, 0x1, R13 ;  /* 0x000000010c0f7824 */ /* 0x000fe400078e020d */
[C---:B------:R-:W-:Y:S02]  /*9490*/  IMAD R13, R212.reuse, 0x5000, R123 ;  /* 0x00005000d40d7824 */ /* 0x040fe400078e027b */
[----:B------:R-:W-:Y:S02]  /*94a0*/  IMAD R15, R212, 0x5000, R15 ;  /* 0x00005000d40f7824 */ /* 0x000fe400078e020f */
[----:B------:R-:W-:-:S03]  /*94b0*/  IMAD R13, R13, 0x2, R22 ;  /* 0x000000020d0d7824 */ /* 0x000fc600078e0216 */
[----:B------:R-:W-:-:S03]  /*94c0*/  LEA R32, R15, R22, 0x1 ;  /* 0x000000160f207211 */ /* 0x000fc600078e08ff */
[----:B------:R-:W0:Y:S04]  /*94d0*/  LDS.128 R12, [R13+0x24400] ;  /* 0x024400000d0c7984 */ /* 0x000e280000000c00 */
[----:B------:R-:W4:Y:S01]  /*94e0*/  LDS.128 R32, [R32+0x24400] ;  /* 0x0244000020207984 */ /* 0x000f220000000c00 */
[----:B------:R-:W-:Y:S05]  /*94f0*/  @P4 BRA `(.L_x_2787) ;  /* 0x0000000400584947 */ /* 0x000fea0003800000 */
[----:B------:R-:W-:Y:S01]  /*9500*/  SHF.R.U32.HI R44, RZ, 0x10, R73 ;  /* 0x00000010ff2c7819 */ /* 0x000fe20000011649 */
[----:B----4-:R-:W-:Y:S01]  /*9510*/  IMAD.MOV.U32 R40, RZ, RZ, R32 ;  /* 0x000000ffff287224 */ /* 0x010fe200078e0020 */
[----:B------:R-:W-:Y:S01]  /*9520*/  SHF.R.U32.HI R42, RZ, 0x10, R65 ;  /* 0x00000010ff2a7819 */ /* 0x000fe20000011641 */
[----:B------:R-:W-:Y:S01]  /*9530*/  IMAD.MOV.U32 R41, RZ, RZ, R34 ;  /* 0x000000ffff297224 */ /* 0x000fe200078e0022 */
[--C-:B------:R-:W-:Y:S01]  /*9540*/  SHF.R.U64 R53, R74, 0x10, R75.reuse ;  /* 0x000000104a357819 */ /* 0x100fe2000000124b */
[----:B0-----:R-:W-:Y:S01]  /*9550*/  IMAD.MOV.U32 R32, RZ, RZ, R14 ;  /* 0x000000ffff207224 */ /* 0x001fe200078e000e */
[----:B------:R-:W-:Y:S01]  /*9560*/  SHF.R.U32.HI R74, RZ, 0x10, R75 ;  /* 0x00000010ff4a7819 */ /* 0x000fe2000001164b */
[--C-:B------:R-:W-:Y:S01]  /*9570*/  HADD2.F32 R34, -RZ, R33.reuse.H0_H0 ;  /* 0x20000021ff227230 */ /* 0x100fe20000004100 */
        /* <DEDUP_REMOVED lines=8> */
[----:B------:R-:W-:Y:S02]  /*9600*/  HADD2.F32 R45, -RZ, R145.H1_H1 ;  /* 0x30000091ff2d7230 */ /* 0x000fe40000004100 */
        /* <DEDUP_REMOVED lines=11> */
[----:B------:R-:W-:Y:S02]  /*96c0*/  HADD2.F32 R13, -RZ, R15.H0_H0 ;  /* 0x2000000fff0d7230 */ /* 0x000fe40000004100 */
        /* <DEDUP_REMOVED lines=54> */
[----:B------:R-:W-:Y:S02]  /*9a30*/  F2FP.F16.F32.PACK_AB R15, R49, R50 ;  /* 0x00000032310f723e */ /* 0x000fe400000000ff */
[----:B------:R-:W-:Y:S02]  /*9a40*/  F2FP.F16.F32.PACK_AB R34, R41, R144 ;  /* 0x000000902922723e */ /* 0x000fe400000000ff */
[----:B------:R-:W-:-:S07]  /*9a50*/  MOV R32, R44 ;  /* 0x0000002c00207202 */ /* 0x000fce0000000f00 */
.L_x_2787:
[----:B------:R-:W-:Y:S05]  /*9a60*/  BSYNC B1 ;  /* 0x0000000000017941 */ /* 0x000fea0003800000 */
.L_x_2786:
[----:B------:R-:W-:Y:S01]  /*9a70*/  ISETP.GE.AND P3, PT, R11, R136, PT ;  /* 0x000000880b00720c */ /* 0x000fe20003f66270 */
[----:B------:R-:W-:Y:S02]  /*9a80*/  ULDC.64 UR4, c[0x0][0x208] ;  /* 0x0000820000047ab9 */ /* 0x000fe40000000a00 */
[----:B0-----:R0:W-:Y:S10]  /*9a90*/  ST.E.128 desc[UR4][R38.64], R12 ;  /* 0x0000000c26007985 */ /* 0x0011f4000c101d04 */
[----:B------:R-:W-:Y:S05]  /*9aa0*/  @P3 BRA `(.L_x_2739) ;  /* 0x0000000400f83947 */ /* 0x000fea0003800000 */
[----:B------:R-:W-:Y:S01]  /*9ab0*/  IMAD.WIDE R36, R11, 0x2, R36 ;  /* 0x000000020b247825 */ /* 0x000fe200078e0224 */
[----:B------:R-:W-:-:S04]  /*9ac0*/  ULDC.64 UR4, c[0x0][0x208] ;  /* 0x0000820000047ab9 */ /* 0x000fc80000000a00 */
[----:B----4-:R4:W-:Y:S01]  /*9ad0*/  ST.E.128 desc[UR4][R36.64], R32 ;  /* 0x0000002024007985 */ /* 0x0109e2000c101d04 */
[----:B------:R-:W-:Y:S05]  /*9ae0*/  BRA `(.L_x_2739) ;  /* 0x0000000400e87947 */ /* 0x000fea0003800000 */
.L_x_2693:
[----:B------:R-:W-:-:S04]  /*9af0*/  ULOP3.LUT UR4, UR60, 0x1, URZ, 0xfc, !UPT ;  /* 0x000000013c047892 */ /* 0x000fc8000f8efc3f */
[----:B------:R-:W-:-:S06]  /*9b00*/  UISETP.NE.AND UP0, UPT, UR4, 0x3, UPT ;  /* 0x000000030400788c */ /* 0x000fcc000bf05270 */
[----:B------:R-:W-:-:S13]  /*9b10*/  PLOP3.LUT P0, PT, PT, PT, UP0, 0x80, 0x0 ;  /* 0x000000000000781c */ /* 0x000fda0003f0f008 */
[----:B------:R-:W-:Y:S05]  /*9b20*/  @!P0 BRA `(.L_x_2788) ;  /* 0x0000000000048947 */ /* 0x000fea0003800000 */
[----:B------:R-:W-:Y:S01]  /*9b30*/  BPT.TRAP 0x1 ;  /* 0x000000040000795c */ /* 0x000fe20000300000 */
.L_x_2788:
[----:B------:R-:W-:Y:S01]  /*9b40*/  IMAD R89, R212, 0x8, R22 ;  /* 0x00000008d4597824 */ /* 0x000fe200078e0216 */
[----:B------:R-:W-:Y:S01]  /*9b50*/  SHF.L.U32 R90, R228, 0x1f, RZ ;  /* 0x0000001fe45a7819 */ /* 0x000fe200000006ff */
[----:B------:R-:W-:Y:S01]  /*9b60*/  BSSY B1, `(.L_x_2789) ;  /* 0x0000004000017945 */ /* 0x000fe20003800000 */
[----:B------:R-:W-:Y:S02]  /*9b70*/  SHF.R.S32.HI R86, RZ, 0x1f, R84 ;  /* 0x0000001fff567819 */ /* 0x000fe40000011454 */
[----:B------:R-:W0:Y:S02]  /*9b80*/  SYNCS.PHASECHK.TRANS64.TRYWAIT P3, [R89+URZ+0x38890], R90 ;  /* 0x0388905a590075a7 */ /* 0x000e24000806017f */
[----:B0-----:R-:W-:Y:S05]  /*9b90*/  @!P3 BRA `(.L_x_2790) ;  /* 0x000002540070b947 */ /* 0x001fea0003800000 */
.L_x_3111:
[----:B------:R-:W-:Y:S05]  /*9ba0*/  BSYNC B1 ;  /* 0x0000000000017941 */ /* 0x000fea0003800000 */
.L_x_2789:
[----:B------:R-:W-:Y:S01]  /*9bb0*/  ULDC.64 UR4, c[0x0][0x300] ;  /* 0x0000c00000047ab9 */ /* 0x000fe20000000a00 */
[----:B-----5:R-:W-:Y:S01]  /*9bc0*/  SHF.R.S32.HI R87, RZ, 0x1f, R31 ;  /* 0x0000001fff577819 */ /* 0x020fe2000001141f */
[----:B------:R-:W-:Y:S02]  /*9bd0*/  IMAD R11, R86, UR4, RZ ;  /* 0x00000004560b7c24 */ /* 0x000fe4000f8e02ff */
[----:B------:R-:W-:-:S04]  /*9be0*/  IMAD.WIDE.U32 R12, R84, UR4, RZ ;  /* 0x00000004540c7c25 */ /* 0x000fc8000f8e00ff */
[----:B------:R-:W-:Y:S01]  /*9bf0*/  IMAD R11, R84, UR5, R11 ;  /* 0x00000005540b7c24 */ /* 0x000fe2000f8e020b */
[----:B------:R-:W-:Y:S01]  /*9c00*/  ULDC.64 UR4, c[0x0][0x310] ;  /* 0x0000c40000047ab9 */ /* 0x000fe20000000a00 */
[----:B------:R-:W-:Y:S02]  /*9c10*/  IMAD R88, R24, -0x50, R2 ;  /* 0xffffffb018587824 */ /* 0x000fe400078e0202 */
[----:B------:R-:W-:Y:S01]  /*9c20*/  IMAD R14, R87, UR4, RZ ;  /* 0x00000004570e7c24 */ /* 0x000fe2000f8e02ff */
[----:B------:R-:W-:Y:S02]  /*9c30*/  IADD3 R13, R13, R11, RZ ;  /* 0x0000000b0d0d7210 */ /* 0x000fe40007ffe0ff */
        /* <DEDUP_REMOVED lines=11> */
[----:B------:R-:W-:Y:S01]  /*9cf0*/  IMAD.IADD R42, R88, 0x1, -R220 ;  /* 0x00000001582a7824 */ /* 0x000fe200078e0adc */
[----:B------:R-:W-:Y:S02]  /*9d00*/  UMOV UR4, 0xffffffff ;  /* 0xffffffff00047882 */ /* 0x000fe40000000000 */
[----:B------:R-:W-:Y:S02]  /*9d10*/  LEA.HI.X R41, R12, UR5, R15, 0x1, P3 ;  /* 0x000000050c297c11 */ /* 0x000fe400098f0c0f */
[----:B------:R-:W-:Y:S01]  /*9d20*/  ISETP.GE.AND P3, PT, R42, 0x1, PT ;  /* 0x000000012a00780c */ /* 0x000fe20003f66270 */
[----:B------:R-:W-:-:S12]  /*9d30*/  BRA.DIV UR4, `(.L_x_2791) ;  /* 0x00000256041c7947 */ /* 0x000fd8000b800000 */
[----:B------:R1:W2:Y:S04]  /*9d40*/  SHFL.IDX PT, R33, R41, RZ, 0x181f ;  /* 0x00181fff29217589 */ /* 0x0002a800000e0000 */
[----:B------:R1:W3:Y:S02]  /*9d50*/  SHFL.IDX PT, R32, R40, RZ, 0x181f ;  /* 0x00181fff28207589 */ /* 0x0002e400000e0000 */
.L_x_3115:
        /* <DEDUP_REMOVED lines=24> */
.L_x_2793:
[----:B------:R-:W-:Y:S05]  /*9ee0*/  BSYNC B1 ;  /* 0x0000000000017941 */ /* 0x000fea0003800000 */
.L_x_2792:
[----:B------:R-:W-:-:S03]  /*9ef0*/  UMOV UR4, 0xffffffff ;  /* 0xffffffff00047882 */ /* 0x000fc60000000000 */
[----:B------:R-:W-:Y:S05]  /*9f00*/  BRA.DIV UR4, `(.L_x_2794) ;  /* 0x0000025204f47947 */ /* 0x000fea000b800000 */
[----:B--2-4-:R2:W4:Y:S04]  /*9f10*/  SHFL.IDX PT, R33, R41, 0x1, 0x181f ;  /* 0x00381f0029217f89 */ /* 0x01452800000e0000 */
[----:B---3--:R2:W3:Y:S02]  /*9f20*/  SHFL.IDX PT, R32, R40, 0x1, 0x181f ;  /* 0x00381f0028207f89 */ /* 0x0084e400000e0000 */
.L_x_3119:
        /* <DEDUP_REMOVED lines=25> */
.L_x_2796:
[----:B------:R-:W-:Y:S05]  /*a0c0*/  BSYNC B1 ;  /* 0x0000000000017941 */ /* 0x000fea0003800000 */
.L_x_2795:
[----:B------:R-:W-:-:S03]  /*a0d0*/  UMOV UR4, 0xffffffff ;  /* 0xffffffff00047882 */ /* 0x000fc60000000000 */
[----:B------:R-:W-:Y:S05]  /*a0e0*/  BRA.DIV UR4, `(.L_x_2797) ;  /* 0x0000025204c87947 */ /* 0x000fea000b800000 */
[----:B---34-:R3:W4:Y:S04]  /*a0f0*/  SHFL.IDX PT, R33, R41, 0x2, 0x181f ;  /* 0x00581f0029217f89 */ /* 0x01872800000e0000 */
[----:B------:R3:W0:Y:S02]  /*a100*/  SHFL.IDX PT, R32, R40, 0x2, 0x181f ;  /* 0x00581f0028207f89 */ /* 0x00062400000e0000 */
.L_x_3123:
        /* <DEDUP_REMOVED lines=24> */
.L_x_2739:
[----:B------:R-:W-:Y:S05]  /*a290*/  BSYNC B0 ;  /* 0x0000000000007941 */ /* 0x000fea0003800000 */
.L_x_2692:
[----:B------:R-:W5:Y:S01]  /*a2a0*/  S2R R11, SR_TID.X ;  /* 0x00000000000b7919 */ /* 0x000f620000002100 */
        /* <DEDUP_REMOVED lines=8> */
[----:B-----5:R-:W-:Y:S01]  /*a330*/  LOP3.LUT R11, R11, 0x7f, RZ, 0xc0, !PT ;  /* 0x0000007f0b0b7812 */ /* 0x020fe200078ec0ff */
[----:B--2---:R2:W-:Y:S03]  /*a340*/  BAR.SYNC.DEFER_BLOCKING R141, 0x80 ;  /* 0x0002008d0000751d */ /* 0x0045e60000010000 */
[----:B------:R-:W-:-:S13]  /*a350*/  ISETP.NE.AND P3, PT, R11, RZ, PT ;  /* 0x000000ff0b00720c */ /* 0x000fda0003f65270 */
[----:B------:R-:W-:-:S04]  /*a360*/  @!P3 IADD3 R11, R89, 0x388a0, RZ ;  /* 0x000388a0590bb810 */ /* 0x000fc80007ffe0ff */
[----:B------:R-:W-:-:S04]  /*a370*/  @!P3 PRMT R11, RZ, 0x654, R11 ;  /* 0x00000654ff0bb816 */ /* 0x000fc8000000000b */
[----:B------:R2:W-:Y:S01]  /*a380*/  @!P3 SYNCS.ARRIVE.TRANS64.RED.A1T0 RZ, [R11+URZ], RZ ;  /* 0x000000ff0bffb9a7 */ /* 0x0005e2000810043f */
[----:B------:R-:W-:Y:S05]  /*a390*/  @!P0 BRA `(.L_x_2799) ;  /* 0x0000000000048947 */ /* 0x000fea0003800000 */
[----:B------:R-:W-:Y:S01]  /*a3a0*/  BPT.TRAP 0x1 ;  /* 0x000000040000795c */ /* 0x000fe20000300000 */
.L_x_2799:
[----:B------:R-:W-:Y:S05]  /*a3b0*/  BSYNC B0 ;  /* 0x0000000000007941 */ /* 0x000fea0003800000 */
.L_x_2798:
[----:B------:R-:W5:Y:S01]  /*a3c0*/  SYNCS.PHASECHK.TRANS64.TRYWAIT P0, [R89+URZ+0x388b0], R90 ;  /* 0x0388b05a590075a7 */ /* 0x000f62000800017f */
[----:B------:R-:W-:Y:S01]  /*a3d0*/  ULDC UR61, c[0x0][0x2f4] ;  /* 0x0000bd00003d7ab9 */ /* 0x000fe20000000800 */
[----:B------:R-:W-:Y:S04]  /*a3e0*/  BSSY B0, `(.L_x_2800) ;  /* 0x0000002000007945 */ /* 0x000fe80003800000 */
[----:B-----5:R-:W-:Y:S05]  /*a3f0*/  @!P0 BRA `(.L_x_2801) ;  /* 0x0000025000508947 */ /* 0x020fea0003800000 */
.L_x_3124:
[----:B------:R-:W-:Y:S05]  /*a400*/  BSYNC B0 ;  /* 0x0000000000007941 */ /* 0x000fea0003800000 */
.L_x_2800:
[----:B------:R-:W-:Y:S01]  /*a410*/  ULDC.64 UR4, c[0x0][0x328] ;  /* 0x0000ca0000047ab9 */ /* 0x000fe20000000a00 */
[----:B------:R-:W-:Y:S01]  /*a420*/  IMAD.IADD R88, R88, 0x1, -R220 ;  /* 0x0000000158587824 */ /* 0x000fe200078e0adc */
[----:B------:R-:W-:Y:S01]  /*a430*/  BSSY B0, `(.L_x_2802) ;  /* 0x000002c000007945 */ /* 0x000fe20003800000 */
[----:B--2---:R-:W-:Y:S02]  /*a440*/  IMAD R11, R86, UR4, RZ ;  /* 0x00000004560b7c24 */ /* 0x004fe4000f8e02ff */
[----:B0---4-:R-:W-:Y:S01]  /*a450*/  IMAD.WIDE.U32 R12, R84, UR4, RZ ;  /* 0x00000004540c7c25 */ /* 0x011fe2000f8e00ff */
[C---:B------:R-:W-:Y:S02]  /*a460*/  ISETP.GE.AND P4, PT, R88.reuse, 0x1, PT ;  /* 0x000000015800780c */ /* 0x040fe40003f86270 */
[----:B------:R-:W-:Y:S01]  /*a470*/  ISETP.GE.AND P0, PT, R88, 0x21, PT ;  /* 0x000000215800780c */ /* 0x000fe20003f06270 */
[----:B------:R-:W-:Y:S01]  /*a480*/  IMAD R11, R84, UR5, R11 ;  /* 0x00000005540b7c24 */ /* 0x000fe2000f8e020b */
[----:B------:R-:W-:-:S02]  /*a490*/  ULDC.64 UR4, c[0x0][0x338] ;  /* 0x0000ce0000047ab9 */ /* 0x000fc40000000a00 */
[----:B------:R-:W-:Y:S02]  /*a4a0*/  IMAD R14, R87, UR4, RZ ;  /* 0x00000004570e7c24 */ /* 0x000fe4000f8e02ff */
        /* <DEDUP_REMOVED lines=8> */
[----:B------:R-:W-:-:S04]  /*a530*/  ULDC.64 UR4, c[0x0][0x318] ;  /* 0x0000c60000047ab9 */ /* 0x000fc80000000a00 */
[----:B------:R-:W-:Y:S02]  /*a540*/  IADD3 R11, R13, R11, RZ ;  /* 0x0000000b0d0b7210 */ /* 0x000fe40007ffe0ff */
        /* <DEDUP_REMOVED lines=26> */
.L_x_2803:
[----:B------:R-:W-:Y:S05]  /*a6f0*/  BSYNC B0 ;  /* 0x0000000000007941 */ /* 0x000fea0003800000 */
.L_x_2802:
        /* <DEDUP_REMOVED lines=25> */
.L_x_2805:
[----:B------:R-:W-:Y:S05]  /*a890*/  BSYNC B0 ;  /* 0x0000000000007941 */ /* 0x000fea0003800000 */
.L_x_2804:
        /* <DEDUP_REMOVED lines=26> */
.L_x_2807:
[----:B------:R-:W-:Y:S05]  /*aa40*/  BSYNC B0 ;  /* 0x0000000000007941 */ /* 0x000fea0003800000 */
.L_x_2806:
        /* <DEDUP_REMOVED lines=8> */
[----:B------:R-:W-:Y:S01]  /*aad0*/  ISETP.NE.AND P4, PT, R113, RZ, PT ;  /* 0x000000ff7100720c */ /* 0x000fe20003f85270 */
[----:B------:R-:W-:-:S02]  /*aae0*/  VIADD R212, R212, 0x1 ;  /* 0x00000001d4d47836 */ /* 0x000fc40000000000 */
[----:B------:R-:W-:Y:S02]  /*aaf0*/  @!P3 PRMT R89, RZ, 0x654, R89 ;  /* 0x00000654ff59b816 */ /* 0x000fe40000000059 */
[----:B------:R-:W-:Y:S02]  /*ab00*/  PLOP3.LUT P0, PT, PT, PT, PT, 0x8, 0x0 ;  /* 0x000000000000781c */ /* 0x000fe40003f0e170 */
[----:B------:R1:W-:Y:S01]  /*ab10*/  @!P3 SYNCS.ARRIVE.TRANS64.RED.A1T0 RZ, [R89+URZ], RZ ;  /* 0x000000ff59ffb9a7 */ /* 0x0003e2000810043f */
[----:B------:R-:W-:-:S04]  /*ab20*/  ISETP.NE.AND P3, PT, R212, 0x2, PT ;  /* 0x00000002d400780c */ /* 0x000fc80003f65270 */
[----:B0-----:R-:W-:Y:S02]  /*ab30*/  SEL R11, RZ, 0x1, P3 ;  /* 0x00000001ff0b7807 */ /* 0x001fe40001800000 */
[----:B------:R-:W-:Y:S02]  /*ab40*/  SEL R212, R212, RZ, P3 ;  /* 0x000000ffd4d47207 */ /* 0x000fe40001800000 */
[----:B------:R-:W-:Y:S01]  /*ab50*/  LOP3.LUT R228, R228, R11, RZ, 0x3c, !PT ;  /* 0x0000000be4e47212 */ /* 0x000fe200078e3cff */
[----:B-1----:R-:W-:Y:S06]  /*ab60*/  @P4 BRA `(.L_x_2808) ;  /* 0xffffff7800044947 */ /* 0x002fec000383ffff */
.L_x_2687:
[----:B------:R-:W4:Y:S01]  /*ab70*/  LDL R11, [R1+0x68] ;  /* 0x00006800010b7983 */ /* 0x000f220000100800 */
[----:B------:R-:W0:Y:S01]  /*ab80*/  LDC R0, c[0x0][0x448] ;  /* 0x00011200ff007b82 */ /* 0x000e220000000800 */
[----:B------:R-:W-:Y:S01]  /*ab90*/  BSSY B0, `(.L_x_2809) ;  /* 0x0000055000007945 */ /* 0x000fe20003800000 */
        /* <DEDUP_REMOVED lines=9> */
[----:B------:R-:W-:Y:S01]  /*ac30*/  CS2R R130, SRZ ;  /* 0x0000000000827805 */ /* 0x000fe2000001ff00 */
[----:B------:R-:W-:Y:S01]  /*ac40*/  IMAD.MOV.U32 R129, RZ, RZ, RZ ;  /* 0x000000ffff817224 */ /* 0x000fe200078e00ff */
[----:B------:R-:W-:Y:S02]  /*ac50*/  CS2R R174, SRZ ;  /* 0x0000000000ae7805 */ /* 0x000fe4000001ff00 */
[----:B------:R-:W-:-:S02]  /*ac60*/  CS2R R126, SRZ ;  /* 0x00000000007e7805 */ /* 0x000fc4000001ff00 */
[----:B---3--:R-:W-:Y:S02]  /*ac70*/  CS2R R124, SRZ ;  /* 0x00000000007c7805 */ /* 0x008fe4000001ff00 */
        /* <DEDUP_REMOVED lines=8> */
[----:B0-----:R-:W-:Y:S02]  /*ad00*/  ISETP.NE.AND P1, PT, R0, 0x1, PT ;  /* 0x000000010000780c */ /* 0x001fe40003f25270 */
        /* <DEDUP_REMOVED lines=12> */
[----:B------:R-:W0:Y:S01]  /*add0*/  @P1 LDC R3, c[0x0][0x44c] ;  /* 0x00011300ff031b82 */ /* 0x000e220000000800 */
[----:B------:R-:W-:Y:S02]  /*ade0*/  CS2R R82, SRZ ;  /* 0x0000000000527805 */ /* 0x000fe4000001ff00 */
[----:B------:R-:W-:-:S02]  /*adf0*/  CS2R R56, SRZ ;  /* 0x0000000000387805 */ /* 0x000fc4000001ff00 */
[----:B------:R-:W-:Y:S02]  /*ae00*/  CS2R R78, SRZ ;  /* 0x00000000004e7805 */ /* 0x000fe4000001ff00 */
[----:B------:R-:W-:Y:S02]  /*ae10*/  CS2R R52, SRZ ;  /* 0x0000000000347805 */ /* 0x000fe4000001ff00 */
[----:B------:R-:W-:Y:S02]  /*ae20*/  CS2R R166, SRZ ;  /* 0x0000000000a67805 */ /* 0x000fe4000001ff00 */
[----:B------:R-:W-:Y:S02]  /*ae30*/  CS2R R74, SRZ ;  /* 0x00000000004a7805 */ /* 0x000fe4000001ff00 */
[----:B------:R-:W-:Y:S01]  /*ae40*/  CS2R R48, SRZ ;  /* 0x0000000000307805 */ /* 0x000fe2000001ff00 */
[----:B------:R-:W1:Y:S01]  /*ae50*/  @P1 LDC R2, c[0x0][0x450] ;  /* 0x00011400ff021b82 */ /* 0x000e620000000800 */
        /* <DEDUP_REMOVED lines=15> */
[----:B--2---:R-:W-:Y:S02]  /*af50*/  CS2R R38, SRZ ;  /* 0x0000000000267805 */ /* 0x004fe4000001ff00 */
[----:B------:R-:W-:Y:S02]  /*af60*/  MOV R24, RZ ;  /* 0x000000ff00187202 */ /* 0x000fe40000000f00 */
[----:B------:R-:W-:Y:S02]  /*af70*/  CS2R R34, SRZ ;  /* 0x0000000000227805 */ /* 0x000fe4000001ff00 */
[----:B------:R-:W-:Y:S01]  /*af80*/  CS2R R32, SRZ ;  /* 0x0000000000207805 */ /* 0x000fe2000001ff00 */
[----:B------:R-:W-:Y:S01]  /*af90*/  IMAD.MOV.U32 R4, RZ, RZ, RZ ;  /* 0x000000ffff047224 */ /* 0x000fe200078e00ff */
[----:B------:R-:W-:Y:S01]  /*afa0*/  MOV R26, RZ ;  /* 0x000000ff001a7202 */ /* 0x000fe20000000f00 */
[----:B------:R-:W-:-:S02]  /*afb0*/  IMAD.MOV.U32 R9, RZ, RZ, RZ ;  /* 0x000000ffff097224 */ /* 0x000fc400078e00ff */
[----:B----4-:R-:W-:Y:S01]  /*afc0*/  VIADD R0, R11, 0x7f ;  /* 0x0000007f0b007836 */ /* 0x010fe20000000000 */
[----:B------:R-:W-:-:S03]  /*afd0*/  CS2R R10, SRZ ;  /* 0x00000000000a7805 */ /* 0x000fc6000001ff00 */
[----:B0-----:R-:W-:-:S05]  /*afe0*/  @P1 IMAD.HI.U32 R3, R0, R3, RZ ;  /* 0x0000000300031227 */ /* 0x001fca00078e00ff */
[----:B-1----:R-:W-:Y:S02]  /*aff0*/  @P1 SHF.R.U32.HI R0, RZ, R2, R3 ;  /* 0x00000002ff001219 */ /* 0x002fe40000011603 */
[----:B------:R-:W-:Y:S02]  /*b000*/  PLOP3.LUT P1, PT, PT, PT, PT, 0x80, 0x0 ;  /* 0x000000000000781c */ /* 0x000fe40003f2f070 */
[----:B------:R-:W-:Y:S02]  /*b010*/  IADD3 R0, R139, R0, RZ ;  /* 0x000000008b007210 */ /* 0x000fe40007ffe0ff */
[----:B------:R-:W-:-:S03]  /*b020*/  CS2R R138, SRZ ;  /* 0x00000000008a7805 */ /* 0x000fc6000001ff00 */
[----:B------:R-:W-:-:S05]  /*b030*/  IMAD.HI R0, R0, 0x66666667, RZ ;  /* 0x6666666700007827 */ /* 0x000fca00078e02ff */
[----:B------:R-:W-:-:S04]  /*b040*/  SHF.R.U32.HI R3, RZ, 0x1f, R0 ;  /* 0x0000001fff037819 */ /* 0x000fc80000011600 */
[----:B------:R-:W-:Y:S01]  /*b050*/  LEA.HI.SX32 R3, R0, R3, 0x1b ;  /* 0x0000000300037211 */ /* 0x000fe200078fdaff */
[----:B------:R-:W-:-:S03]  /*b060*/  IMAD.MOV.U32 R0, RZ, RZ, RZ ;  /* 0x000000ffff007224 */ /* 0x000fc600078e00ff */
[----:B------:R-:W-:Y:S02]  /*b070*/  VIMNMX R2, R140, R3, PT ;  /* 0x000000038c027248 */ /* 0x000fe40003fe0100 */
[----:B------:R-:W-:Y:S01]  /*b080*/  CS2R R140, SRZ ;  /* 0x00000000008c7805 */ /* 0x000fe2000001ff00 */
[----:B------:R-:W-:Y:S01]  /*b090*/  IMAD.MOV.U32 R3, RZ, RZ, RZ ;  /* 0x000000ffff037224 */ /* 0x000fe200078e00ff */
[----:B------:R-:W-:Y:S01]  /*b0a0*/  ISETP.GE.AND P2, PT, R2, 0x1, PT ;  /* 0x000000010200780c */ /* 0x000fe20003f46270 */
[----:B------:R-:W-:-:S12]  /*b0b0*/  @P0 BRA `(.L_x_2810) ;  /* 0x0000000000080947 */ /* 0x000fd80003800000 */
[----:B------:R-:W0:Y:S02]  /*b0c0*/  FENCE.VIEW.ASYNC.G ;  /* 0x00000000000073c6 */ /* 0x000e240000000100 */
[----:B0-----:R-:W-:Y:S06]  /*b0d0*/  BAR.ARV 0xc, 0x180 ;  /* 0x0306000000007b1d */ /* 0x001fec0000002000 */
.L_x_2810:
[----:B------:R-:W-:Y:S05]  /*b0e0*/  BSYNC B0 ;  /* 0x0000000000007941 */ /* 0x000fea0003800000 */
.L_x_2809:
[----:B------:R-:W-:Y:S02]  /*b0f0*/  IMAD.MOV.U32 R25, RZ, RZ, RZ ;  /* 0x000000ffff197224 */ /* 0x000fe400078e00ff */
        /* <DEDUP_REMOVED lines=35> */
.L_x_2812:
        /* <DEDUP_REMOVED lines=13> */
.L_x_2816:
[----:B-1----:R1:W2:Y:S02]  /*b400*/  SYNCS.PHASECHK.TRANS64.TRYWAIT P0, [R22+URZ+0x38800], R3 ;  /* 0x03880003160075a7 */ /* 0x0022a4000800017f */
[----:B--2---:R-:W-:Y:S05]  /*b410*/  @!P0 NANOSLEEP.SYNCS 0x989680 ;  /* 0x009896800000895d */ /* 0x004fea0003900000 */
[----:B------:R-:W2:Y:S02]  /*b420*/  @!P0 SYNCS.PHASECHK.TRANS64 P0, [R22+URZ+0x38800], R3 ;  /* 0x03880003160085a7 */ /* 0x000ea4000800007f */
[----:B--2---:R-:W-:Y:S05]  /*b430*/  @!P0 BRA `(.L_x_2816) ;  /* 0xfffffffc00f08947 */ /* 0x004fea000383ffff */
.L_x_2815:
[----:B------:R-:W-:Y:S05]  /*b440*/  BSYNC B0 ;  /* 0x0000000000007941 */ /* 0x000fea0003800000 */
.L_x_2814:
[----:B------:R-:W-:Y:S05]  /*b450*/  BRA `(.L_x_2817) ;  /* 0x0000009400807947 */ /* 0x000fea0003800000 */
.L_x_2813:
[----:B------:R-:W2:Y:S01]  /*b460*/  LDL R30, [R1+0x84] ;  /* 0x00008400011e7983 */ /* 0x000ea20000100800 */
[----:B-----5:R-:W-:Y:S01]  /*b470*/  SHF.R.S32.HI R0, RZ, 0x1f, R135 ;  /* 0x0000001fff007819 */ /* 0x020fe20000011487 */
[----:B------:R-:W-:Y:S02]  /*b480*/  ULDC.64 UR6, c[0x0][0x408] ;  /* 0x0001020000067ab9 */ /* 0x000fe40000000a00 */
[----:B------:R-:W-:Y:S01]  /*b490*/  IMAD.WIDE.U32 R26, R135, UR6, RZ ;  /* 0x00000006871a7c25 */ /* 0x000fe2000f8e00ff */
[----:B--2---:R-:W-:-:S13]  /*b4a0*/  R2UR UR4, R30 ;  /* 0x000000001e0472ca */ /* 0x004fda00000e0000 */
[----:B------:R-:W-:-:S03]  /*b4b0*/  ULOP3.LUT UP0, URZ, UR4, 0x3ff, URZ, 0xc0, !UPT ;  /* 0x000003ff043f7892 */ /* 0x000fc6000f80c03f */
[----:B------:R-:W-:Y:S02]  /*b4c0*/  ULDC.64 UR4, c[0x0][0x3f8] ;  /* 0x0000fe0000047ab9 */ /* 0x000fe40000000a00 */
[C---:B------:R-:W-:Y:S01]  /*b4d0*/  IMAD R4, R0.reuse, UR4, RZ ;  /* 0x0000000400047c24 */ /* 0x040fe2000f8e02ff */
[----:B------:R-:W-:Y:S01]  /*b4e0*/  PLOP3.LUT P0, PT, PT, PT, UP0, 0x80, 0x0 ;  /* 0x000000000000781c */ /* 0x000fe20003f0f008 */
[----:B------:R-:W-:Y:S02]  /*b4f0*/  IMAD R0, R0, UR6, RZ ;  /* 0x0000000600007c24 */ /* 0x000fe4000f8e02ff */
[----:B------:R-:W-:-:S04]  /*b500*/  IMAD.WIDE.U32 R24, R135, UR4, RZ ;  /* 0x0000000487187c25 */ /* 0x000fc8000f8e00ff */
[C---:B------:R-:W-:Y:S02]  /*b510*/  IMAD R31, R135.reuse, UR7, R0 ;  /* 0x00000007871f7c24 */ /* 0x040fe4000f8e0200 */
[----:B------:R-:W-:-:S03]  /*b520*/  IMAD R29, R135, UR5, R4 ;  /* 0x00000005871d7c24 */ /* 0x000fc6000f8e0204 */
[----:B------:R-:W-:Y:S01]  /*b530*/  IADD3 R31, R31, R27, RZ ;  /* 0x0000001b1f1f7210 */ /* 0x000fe20007ffe0ff */
[----:B------:R-:W-:Y:S01]  /*b540*/  IMAD.IADD R29, R29, 0x1, R25 ;  /* 0x000000011d1d7824 */ /* 0x000fe200078e0219 */
        /* <DEDUP_REMOVED lines=17> */
.L_x_2818:
[----:B------:R-:W2:Y:S01]  /*b660*/  LDL R20, [R1+0x58] ;  /* 0x0000580001147983 */ /* 0x000ea20000100800 */
[----:B------:R-:W-:-:S03]  /*b670*/  ULDC.U8 UR4, c[0x0][0x410] ;  /* 0x0001040000047ab9 */ /* 0x000fc60000000000 */
[----:B------:R-:W3:Y:S01]  /*b680*/  LDL R126, [R1+0x68] ;  /* 0x00006800017e7983 */ /* 0x000ee20000100800 */
[----:B------:R-:W-:Y:S01]  /*b690*/  R2UR UR5, R30 ;  /* 0x000000001e0572ca */ /* 0x000fe200000e0000 */
[----:B------:R-:W-:Y:S01]  /*b6a0*/  BSSY B0, `(.L_x_2819) ;  /* 0x0000933000007945 */ /* 0x000fe20003800000 */
[----:B------:R-:W-:Y:S01]  /*b6b0*/  ISETP.NE.AND P0, PT, RZ, UR4, PT ;  /* 0x00000004ff007c0c */ /* 0x000fe2000bf05270 */
[----:B------:R-:W-:Y:S01]  /*b6c0*/  VIADD R89, R220, 0x20 ;  /* 0x00000020dc597836 */ /* 0x000fe20000000000 */
[----:B------:R-:W-:Y:S02]  /*b6d0*/  LEA.HI R33, R33, R28, RZ, 0x3 ;  /* 0x0000001c21217211 */ /* 0x000fe400078f18ff */
[----:B------:R-:W-:Y:S02]  /*b6e0*/  SHF.R.U32.HI R21, RZ, 0x3, R229 ;  /* 0x00000003ff157819 */ /* 0x000fe400000116e5 */
[----:B------:R-:W-:Y:S02]  /*b6f0*/  LOP3.LUT R0, R229, 0x38, R16, 0xf8, !PT ;  /* 0x00000038e5007812 */ /* 0x000fe400078ef810 */
[----:B------:R-:W-:-:S02]  /*b700*/  LOP3.LUT R33, R33, 0xfffffff8, RZ, 0xc0, !PT ;  /* 0xfffffff821217812 */ /* 0x000fc400078ec0ff */
[----:B------:R-:W-:Y:S02]  /*b710*/  IADD3 R3, R220, 0x60, RZ ;  /* 0x00000060dc037810 */ /* 0x000fe40007ffe0ff */
[----:B--2---:R-:W-:Y:S01]  /*b720*/  LOP3.LUT R87, R20, R0, R21, 0xf6, !PT ;  /* 0x0000000014577212 */ /* 0x004fe200078ef615 */
[----:B------:R-:W-:Y:S02]  /*b730*/  IMAD.IADD R0, R28, 0x1, -R33 ;  /* 0x000000011c007824 */ /* 0x000fe400078e0a21 */
[----:B---3--:R-:W-:Y:S01]  /*b740*/  IMAD.IADD R73, R220, 0x1, R126 ;  /* 0x00000001dc497824 */ /* 0x008fe200078e027e */
[----:B------:R-:W-:-:S03]  /*b750*/  LEA R87, R87, UR5, 0x1 ;  /* 0x0000000557577c11 */ /* 0x000fc6000f8e08ff */
[----:B------:R-:W-:Y:S01]  /*b760*/  IMAD R7, R0, 0x20, R73 ;  /* 0x0000002000077824 */ /* 0x000fe200078e0249 */
[----:B------:R-:W-:Y:S06]  /*b770*/  @!P0 BRA `(.L_x_2820) ;  /* 0x0000004400f08947 */ /* 0x000fec0003800000 */
[----:B------:R-:W0:Y:S01]  /*b780*/  LDC R116, c[0x0][0x448] ;  /* 0x00011200ff747b82 */ /* 0x000e220000000800 */
[----:B------:R-:W-:Y:S01]  /*b790*/  ULDC.64 UR4, c[0x0][0x3f8] ;  /* 0x0000fe0000047ab9 */ /* 0x000fe20000000a00 */
[----:B------:R-:W-:Y:S01]  /*b7a0*/  ULDC.64 UR6, c[0x0][0x408] ;  /* 0x0001020000067ab9 */ /* 0x000fe20000000a00 */
[----:B------:R-:W-:Y:S01]  /*b7b0*/  IMAD.MOV.U32 R4, RZ, RZ, R24 ;  /* 0x000000ffff047224 */ /* 0x000fe200078e0018 */
[----:B------:R-:W-:Y:S01]  /*b7c0*/  SHF.R.S32.HI R85, RZ, 0x1f, R224 ;  /* 0x0000001fff557819 */ /* 0x000fe200000114e0 */
[----:B------:R-:W-:Y:S01]  /*b7d0*/  IMAD.MOV.U32 R8, RZ, RZ, R26 ;  /* 0x000000ffff087224 */ /* 0x000fe200078e001a */
[----:B------:R-:W-:Y:S01]  /*b7e0*/  SHF.R.S32.HI R86, RZ, 0x1f, R221 ;  /* 0x0000001fff567819 */ /* 0x000fe200000114dd */
[----:B------:R-:W-:Y:S01]  /*b7f0*/  IMAD.MOV.U32 R9, RZ, RZ, R31 ;  /* 0x000000ffff097224 */ /* 0x000fe200078e001f */
[----:B------:R-:W-:Y:S02]  /*b800*/  SHF.R.S32.HI R93, RZ, 0x1f, R214 ;  /* 0x0000001fff5d7819 */ /* 0x000fe400000114d6 */
[----:B------:R-:W-:-:S02]  /*b810*/  SHF.R.S32.HI R95, RZ, 0x1f, R222 ;  /* 0x0000001fff5f7819 */ /* 0x000fc400000114de */
[----:B0-----:R-:W-:-:S13]  /*b820*/  ISETP.NE.AND P0, PT, R116, 0x1, PT ;  /* 0x000000017400780c */ /* 0x001fda0003f05270 */
[----:B------:R-:W0:Y:S08]  /*b830*/  @P0 LDC R0, c[0x0][0x44c] ;  /* 0x00011300ff000b82 */ /* 0x000e300000000800 */
[----:B------:R-:W1:Y:S01]  /*b840*/  @P0 LDC R5, c[0x0][0x450] ;  /* 0x00011400ff050b82 */ /* 0x000e620000000800 */
[----:B0-----:R-:W-:-:S05]  /*b850*/  @P0 IMAD.HI.U32 R0, R7, R0, RZ ;  /* 0x0000000007000227 */ /* 0x001fca00078e00ff */
[----:B-1----:R-:W-:Y:S02]  /*b860*/  @P0 SHF.R.U32.HI R7, RZ, R5, R0 ;  /* 0x00000005ff070219 */ /* 0x002fe40000011600 */
[----:B------:R-:W-:Y:S02]  /*b870*/  MOV R5, R29 ;  /* 0x0000001d00057202 */ /* 0x000fe40000000f00 */
[----:B------:R-:W-:Y:S01]  /*b880*/  SHF.R.S32.HI R0, RZ, 0x1f, R7 ;  /* 0x0000001fff007819 */ /* 0x000fe20000011407 */
[----:B------:R-:W-:-:S04]  /*b890*/  IMAD.WIDE.U32 R8, R7, UR6, R8 ;  /* 0x0000000607087c25 */ /* 0x000fc8000f8e0008 */
[C---:B------:R-:W-:Y:S02]  /*b8a0*/  IMAD R6, R0.reuse, UR4, RZ ;  /* 0x0000000400067c24 */ /* 0x040fe4000f8e02ff */
[----:B------:R-:W-:Y:S02]  /*b8b0*/  IMAD R0, R0, UR6, RZ ;  /* 0x0000000600007c24 */ /* 0x000fe4000f8e02ff */
[----:B------:R-:W-:-:S04]  /*b8c0*/  IMAD.WIDE.U32 R4, R7, UR4, R4 ;  /* 0x0000000407047c25 */ /* 0x000fc8000f8e0004 */
[C---:B------:R-:W-:Y:S01]  /*b8d0*/  IMAD R11, R7.reuse, UR5, R6 ;  /* 0x00000005070b7c24 */ /* 0x040fe2000f8e0206 */
[----:B------:R-:W-:Y:S01]  /*b8e0*/  ULDC.64 UR4, c[0x0][0x3e8] ;  /* 0x0000fa0000047ab9 */ /* 0x000fe20000000a00 */
[----:B------:R-:W-:Y:S01]  /*b8f0*/  IMAD R13, R7, UR7, R0 ;  /* 0x00000007070d7c24 */ /* 0x000fe2000f8e0200 */
[----:B------:R-:W-:Y:S01]  /*b900*/  ULDC.64 UR6, c[0x0][0x400] ;  /* 0x0001000000067ab9 */ /* 0x000fe20000000a00 */
[----:B------:R-:W-:Y:S01]  /*b910*/  IMAD.IADD R7, R5, 0x1, R11 ;  /* 0x0000000105077824 */ /* 0x000fe200078e020b */
[----:B------:R-:W-:Y:S01]  /*b920*/  LEA R6, P0, R4, UR4, 0x1 ;  /* 0x0000000404067c11 */ /* 0x000fe2000f8008ff */
[----:B------:R-:W-:Y:S01]  /*b930*/  UMOV UR4, 0xffffffff ;  /* 0xffffffff00047882 */ /* 0x000fe20000000000 */
[----:B------:R-:W-:Y:S02]  /*b940*/  LEA R0, P1, R8, UR6, 0x1 ;  /* 0x0000000608007c11 */ /* 0x000fe4000f8208ff */
[----:B------:R-:W-:Y:S02]  /*b950*/  IADD3 R5, R9, R13, RZ ;  /* 0x0000000d09057210 */ /* 0x000fe40007ffe0ff */
[----:B------:R-:W-:-:S02]  /*b960*/  LEA.HI.X R7, R4, UR5, R7, 0x1, P0 ;  /* 0x0000000504077c11 */ /* 0x000fc400080f0c07 */
[----:B------:R-:W-:Y:S01]  /*b970*/  LEA.HI.X R8, R8, UR7, R5, 0x1, P1 ;  /* 0x0000000708087c11 */ /* 0x000fe200088f0c05 */
[----:B------:R-:W-:Y:S06]  /*b980*/  BRA.DIV UR4, `(.L_x_2821) ;  /* 0x0000023e04007947 */ /* 0x000fec000b800000 */
[----:B------:R0:W1:Y:S04]  /*b990*/  SHFL.IDX PT, R4, R7, RZ, 0x181f ;  /* 0x00181fff07047589 */ /* 0x00006800000e0000 */
[----:B------:R0:W2:Y:S04]  /*b9a0*/  SHFL.IDX PT, R5, R6, RZ, 0x181f ;  /* 0x00181fff06057589 */ /* 0x0000a800000e0000 */
[----:B------:R0:W3:Y:S04]  /*b9b0*/  SHFL.IDX PT, R9, R8, RZ, 0x181f ;  /* 0x00181fff08097589 */ /* 0x0000e800000e0000 */
[----:B------:R0:W4:Y:S02]  /*b9c0*/  SHFL.IDX PT, R14, R0, RZ, 0x181f ;  /* 0x00181fff000e7589 */ /* 0x00012400000e0000 */
.L_x_3130:
[----:B------:R-:W5:Y:S01]  /*b9d0*/  LDL R10, [R1+0x6c] ;  /* 0x00006c00010a7983 */ /* 0x000f620000100800 */
        /* <DEDUP_REMOVED lines=9> */
[----:B-----5:R-:W-:-:S05]  /*ba70*/  IMAD R116, R10, R116, RZ ;  /* 0x000000740a747224 */ /* 0x020fca00078e02ff */
[----:B------:R-:W-:-:S13]  /*ba80*/  ISETP.GE.AND P0, PT, R73, R116, PT ;  /* 0x000000744900720c */ /* 0x000fda0003f06270 */
[----:B------:R-:W-:Y:S05]  /*ba90*/  @P0 BRA `(.L_x_2823) ;  /* 0x0000000000b80947 */ /* 0x000fea0003800000 */
[----:B------:R-:W-:Y:S01]  /*baa0*/  ULDC UR4, c[0x0][0x3f4] ;  /* 0x0000fd0000047ab9 */ /* 0x000fe20000000800 */
[----:B------:R-:W-:Y:S02]  /*bab0*/  CS2R R80, SRZ ;  /* 0x0000000000507805 */ /* 0x000fe4000001ff00 */
[----:B------:R-:W-:Y:S02]  /*bac0*/  ISETP.GE.AND P3, PT, R214, UR4, PT ;  /* 0x00000004d6007c0c */ /* 0x000fe4000bf66270 */
[----:B------:R-:W-:Y:S02]  /*bad0*/  CS2R R78, SRZ ;  /* 0x00000000004e7805 */ /* 0x000fe4000001ff00 */
[----:B------:R-:W-:Y:S01]  /*bae0*/  ISETP.GE.AND P2, PT, R222, UR4, PT ;  /* 0x00000004de007c0c */ /* 0x000fe2000bf46270 */
[----:B------:R-:W-:Y:S01]  /*baf0*/  ULDC.64 UR6, c[0x0][0x208] ;  /* 0x0000820000067ab9 */ /* 0x000fe20000000a00 */
[----:B------:R-:W-:Y:S02]  /*bb00*/  ISETP.GE.AND P1, PT, R221, UR4, PT ;  /* 0x00000004dd007c0c */ /* 0x000fe4000bf26270 */
[----:B------:R-:W-:-:S05]  /*bb10*/  ISETP.GE.AND P0, PT, R224, UR4, PT ;  /* 0x00000004e0007c0c */ /* 0x000fca000bf06270 */
[C---:B------:R-:W-:Y:S01]  /*bb20*/  @!P3 IMAD.SHL.U32 R12, R214.reuse, 0x2, RZ ;  /* 0x00000002d60cb824 */ /* 0x040fe200078e00ff */
[----:B------:R-:W-:-:S03]  /*bb30*/  @!P3 SHF.L.U64.HI R13, R214, 0x1, R93 ;  /* 0x00000001d60db819 */ /* 0x000fc6000001025d */
[C---:B------:R-:W-:Y:S01]  /*bb40*/  @!P2 IMAD.SHL.U32 R24, R222.reuse, 0x2, RZ ;  /* 0x00000002de18a824 */ /* 0x040fe200078e00ff */
[----:B------:R-:W-:Y:S01]  /*bb50*/  @!P2 SHF.L.U64.HI R25, R222, 0x1, R95 ;  /* 0x00000001de19a819 */ /* 0x000fe2000001025f */
[----:B------:R-:W-:Y:S01]  /*bb60*/  @!P1 IMAD.SHL.U32 R28, R221, 0x2, RZ ;  /* 0x00000002dd1c9824 */ /* 0x000fe200078e00ff */
[CC--:B--2---:R-:W-:Y:S02]  /*bb70*/  @!P3 IADD3 R10, P5, R5.reuse, R12.reuse, RZ ;  /* 0x0000000c050ab210 */ /* 0x0c4fe40007fbe0ff */
[----:B----4-:R-:W-:Y:S02]  /*bb80*/  @!P3 IADD3 R12, P4, R14, R12, RZ ;  /* 0x0000000c0e0cb210 */ /* 0x010fe40007f9e0ff */
[-C--:B------:R-:W-:Y:S01]  /*bb90*/  @!P2 IADD3 R20, P6, R5, R24.reuse, RZ ;  /* 0x000000180514a210 */ /* 0x080fe20007fde0ff */
[--C-:B-1----:R-:W-:Y:S01]  /*bba0*/  @!P3 IMAD.X R11, R4, 0x1, R13.reuse, P5 ;  /* 0x00000001040bb824 */ /* 0x102fe200028e060d */
[----:B------:R-:W-:Y:S01]  /*bbb0*/  @!P1 SHF.L.U64.HI R29, R221, 0x1, R86 ;  /* 0x00000001dd1d9819 */ /* 0x000fe20000010256 */
[----:B---3--:R-:W-:Y:S01]  /*bbc0*/  @!P3 IMAD.X R13, R9, 0x1, R13, P4 ;  /* 0x00000001090db824 */ /* 0x008fe200020e060d */
[----:B------:R-:W-:Y:S01]  /*bbd0*/  @!P2 IADD3 R24, P5, R14, R24, RZ ;  /* 0x000000180e18a210 */ /* 0x000fe20007fbe0ff */
[----:B------:R-:W-:Y:S01]  /*bbe0*/  @!P2 IMAD.X R21, R4, 0x1, R25, P6 ;  /* 0x000000010415a824 */ /* 0x000fe200030e0619 */
[----:B------:R-:W-:-:S02]  /*bbf0*/  @!P1 IADD3 R26, P4, R5, R28, RZ ;  /* 0x0000001c051a9210 */ /* 0x000fc40007f9e0ff */
[----:B------:R-:W-:Y:S02]  /*bc00*/  CS2R R76, SRZ ;  /* 0x00000000004c7805 */ /* 0x000fe4000001ff00 */
[----:B------:R-:W-:Y:S02]  /*bc10*/  @!P0 SHF.L.U32 R15, R224, 0x1, RZ ;  /* 0x00000001e00f8819 */ /* 0x000fe400000006ff */
[----:B------:R-:W-:Y:S02]  /*bc20*/  CS2R R74, SRZ ;  /* 0x00000000004a7805 */ /* 0x000fe4000001ff00 */
[----:B------:R-:W-:Y:S01]  /*bc30*/  @!P2 IADD3.X R25, R9, R25, RZ, P5, !PT ;  /* 0x000000190919a210 */ /* 0x000fe20002ffe4ff */
[----:B------:R-:W-:Y:S01]  /*bc40*/  @!P1 IMAD.X R27, R4, 0x1, R29, P4 ;  /* 0x00000001041b9824 */ /* 0x000fe200020e061d */
[----:B------:R-:W-:Y:S02]  /*bc50*/  @!P0 SHF.L.U64.HI R32, R224, 0x1, R85 ;  /* 0x00000001e0208819 */ /* 0x000fe40000010255 */
[----:B------:R-:W-:-:S02]  /*bc60*/  CS2R R70, SRZ ;  /* 0x0000000000467805 */ /* 0x000fc4000001ff00 */
[C---:B------:R-:W-:Y:S02]  /*bc70*/  @!P1 IADD3 R28, P6, R14.reuse, R28, RZ ;  /* 0x0000001c0e1c9210 */ /* 0x040fe40007fde0ff */
[----:B------:R-:W-:Y:S02]  /*bc80*/  CS2R R68, SRZ ;  /* 0x0000000000447805 */ /* 0x000fe4000001ff00 */
[-C--:B------:R-:W-:Y:S02]  /*bc90*/  @!P0 IADD3 R30, P5, R5, R15.reuse, RZ ;  /* 0x0000000f051e8210 */ /* 0x080fe40007fbe0ff */
[----:B------:R-:W-:Y:S02]  /*bca0*/  CS2R R64, SRZ ;  /* 0x0000000000407805 */ /* 0x000fe4000001ff00 */
[----:B------:R-:W-:Y:S02]  /*bcb0*/  @!P0 IADD3 R14, P4, R14, R15, RZ ;  /* 0x0000000f0e0e8210 */ /* 0x000fe40007f9e0ff */
[----:B------:R-:W-:Y:S01]  /*bcc0*/  CS2R R62, SRZ ;  /* 0x00000000003e7805 */ /* 0x000fe2000001ff00 */
[C---:B------:R-:W-:Y:S01]  /*bcd0*/  @!P1 IMAD.X R29, R9.reuse, 0x1, R29, P6 ;  /* 0x00000001091d9824 */ /* 0x040fe200030e061d */
[----:B------:R1:W5:Y:S01]  /*bce0*/  @!P3 LD.E.64 R80, desc[UR6][R10.64] ;  /* 0x000000060a50b980 */ /* 0x000362000c101b00 */
[----:B------:R-:W-:Y:S01]  /*bcf0*/  @!P0 IMAD.X R31, R4, 0x1, R32, P5 ;  /* 0x00000001041f8824 */ /* 0x000fe200028e0620 */
[----:B------:R-:W-:-:S02]  /*bd00*/  @!P0 IADD3.X R15, R9, R32, RZ, P4, !PT ;  /* 0x00000020090f8210 */ /* 0x000fc400027fe4ff */
[----:B------:R1:W5:Y:S04]  /*bd10*/  @!P3 LD.E.64 R78, desc[UR6][R12.64] ;  /* 0x000000060c4eb980 */ /* 0x000368000c101b00 */
[----:B------:R1:W5:Y:S04]  /*bd20*/  @!P2 LD.E.64 R76, desc[UR6][R20.64] ;  /* 0x00000006144ca980 */ /* 0x000368000c101b00 */
[----:B------:R1:W5:Y:S04]  /*bd30*/  @!P2 LD.E.64 R74, desc[UR6][R24.64] ;  /* 0x00000006184aa980 */ /* 0x000368000c101b00 */
[----:B------:R1:W5:Y:S04]  /*bd40*/  @!P1 LD.E.64 R70, desc[UR6][R26.64] ;  /* 0x000000061a469980 */ /* 0x000368000c101b00 */
[----:B------:R1:W5:Y:S04]  /*bd50*/  @!P1 LD.E.64 R68, desc[UR6][R28.64] ;  /* 0x000000061c449980 */ /* 0x000368000c101b00 */
[----:B------:R1:W5:Y:S04]  /*bd60*/  @!P0 LD.E.64 R64, desc[UR6][R30.64] ;  /* 0x000000061e408980 */ /* 0x000368000c101b00 */
[----:B------:R1:W5:Y:S02]  /*bd70*/  @!P0 LD.E.64 R62, desc[UR6][R14.64] ;  /* 0x000000060e3e8980 */ /* 0x000364000c101b00 */
.L_x_2823:
[----:B------:R-:W-:Y:S05]  /*bd80*/  BSYNC B1 ;  /* 0x0000000000017941 */ /* 0x000fea0003800000 */
.L_x_2822:
[----:B-1---5:R-:W-:Y:S01]  /*bd90*/  IMAD.MOV.U32 R4, RZ, RZ, R64 ;  /* 0x000000ffff047224 */ /* 0x022fe200078e0040 */
[----:B------:R-:W-:Y:S01]  /*bda0*/  MOV R10, R71 ;  /* 0x00000047000a7202 */ /* 0x000fe20000000f00 */
[----:B--2---:R-:W-:Y:S01]  /*bdb0*/  IMAD.MOV.U32 R5, RZ, RZ, R65 ;  /* 0x000000ffff057224 */ /* 0x004fe200078e0041 */
[----:B------:R-:W-:Y:S01]  /*bdc0*/  UMOV UR4, 0xffffffff ;  /* 0xffffffff00047882 */ /* 0x000fe20000000000 */
[----:B---3--:R-:W-:Y:S01]  /*bdd0*/  IMAD.MOV.U32 R9, RZ, RZ, R70 ;  /* 0x000000ffff097224 */ /* 0x008fe200078e0046 */
[----:B------:R-:W-:Y:S02]  /*bde0*/  CS2R R46, SRZ ;  /* 0x00000000002e7805 */ /* 0x000fe4000001ff00 */
        /* <DEDUP_REMOVED lines=18> */
[----:B------:R-:W-:Y:S02]  /*bf10*/  PRMT R121, R5, 0x5410, R4 ;  /* 0x0000541005797816 */ /* 0x000fe40000000004 */
[----:B------:R-:W-:Y:S01]  /*bf20*/  PRMT R124, R9, 0x5410, R10 ;  /* 0x00005410097c7816 */ /* 0x000fe2000000000a */
[----:B------:R-:W-:Y:S06]  /*bf30*/  BRA.DIV UR4, `(.L_x_2824) ;  /* 0x0000023a04047947 */ /* 0x000fec000b800000 */
[----:B------:R1:W2:Y:S04]  /*bf40*/  SHFL.IDX PT, R4, R7, 0x1, 0x181f ;  /* 0x00381f0007047f89 */ /* 0x0002a800000e0000 */
[----:B------:R1:W3:Y:S04]  /*bf50*/  SHFL.IDX PT, R5, R6, 0x1, 0x181f ;  /* 0x00381f0006057f89 */ /* 0x0002e800000e0000 */
[----:B------:R1:W0:Y:S04]  /*bf60*/  SHFL.IDX PT, R9, R8, 0x1, 0x181f ;  /* 0x00381f0008097f89 */ /* 0x00022800000e0000 */
[----:B----4-:R1:W4:Y:S02]  /*bf70*/  SHFL.IDX PT, R14, R0, 0x1, 0x181f ;  /* 0x00381f00000e7f89 */ /* 0x01032400000e0000 */
.L_x_3136:
        /* <DEDUP_REMOVED lines=22> */
[----:B------:R-:W-:Y:S02]  /*c0e0*/  @!P2 SHF.L.U64.HI R15, R222, 0x1, R95 ;  /* 0x00000001de0fa819 */ /* 0x000fe4000001025f */
[-C--:B---3--:R-:W-:Y:S01]  /*c0f0*/  @!P3 IADD3 R10, P5, R5, R12.reuse, RZ ;  /* 0x0000000c050ab210 */ /* 0x088fe20007fbe0ff */
[----:B------:R-:W-:Y:S01]  /*c100*/  @!P0 IMAD.SHL.U32 R31, R224, 0x2, RZ ;  /* 0x00000002e01f8824 */ /* 0x000fe200078e00ff */
[----:B----4-:R-:W-:Y:S02]  /*c110*/  @!P3 IADD3 R12, P4, R14, R12, RZ ;  /* 0x0000000c0e0cb210 */ /* 0x010fe40007f9e0ff */
[C---:B------:R-:W-:Y:S01]  /*c120*/  @!P1 SHF.L.U32 R28, R221.reuse, 0x1, RZ ;  /* 0x00000001dd1c9819 */ /* 0x040fe200000006ff */
[--C-:B--2---:R-:W-:Y:S01]  /*c130*/  @!P3 IMAD.X R11, R4, 0x1, R13.reuse, P5 ;  /* 0x00000001040bb824 */ /* 0x104fe200028e060d */
[----:B------:R-:W-:Y:S01]  /*c140*/  @!P1 SHF.L.U64.HI R29, R221, 0x1, R86 ;  /* 0x00000001dd1d9819 */ /* 0x000fe20000010256 */
[----:B0-----:R-:W-:Y:S01]  /*c150*/  @!P3 IMAD.X R13, R9, 0x1, R13, P4 ;  /* 0x00000001090db824 */ /* 0x001fe200020e060d */
[----:B------:R-:W-:-:S02]  /*c160*/  @!P2 IADD3 R20, P6, R5, R24, RZ ;  /* 0x000000180514a210 */ /* 0x000fc40007fde0ff */
[----:B------:R-:W-:Y:S02]  /*c170*/  @!P1 IADD3 R26, P4, R5, R28, RZ ;  /* 0x0000001c051a9210 */ /* 0x000fe40007f9e0ff */
[----:B------:R-:W-:Y:S02]  /*c180*/  CS2R R56, SRZ ;  /* 0x0000000000387805 */ /* 0x000fe4000001ff00 */
[----:B------:R-:W-:Y:S02]  /*c190*/  @!P2 IADD3 R24, P5, R14, R24, RZ ;  /* 0x000000180e18a210 */ /* 0x000fe40007fbe0ff */
[----:B------:R-:W-:Y:S02]  /*c1a0*/  CS2R R54, SRZ ;  /* 0x0000000000367805 */ /* 0x000fe4000001ff00 */
[C---:B------:R-:W-:Y:S01]  /*c1b0*/  @!P2 IADD3.X R21, R4.reuse, R15, RZ, P6, !PT ;  /* 0x0000000f0415a210 */ /* 0x040fe200037fe4ff */
[----:B------:R-:W-:Y:S01]  /*c1c0*/  @!P1 IMAD.X R27, R4, 0x1, R29, P4 ;  /* 0x00000001041b9824 */ /* 0x000fe200020e061d */
[----:B------:R-:W-:Y:S01]  /*c1d0*/  @!P1 IADD3 R28, P6, R14, R28, RZ ;  /* 0x0000001c0e1c9210 */ /* 0x000fe20007fde0ff */
[----:B------:R-:W-:Y:S01]  /*c1e0*/  @!P2 IMAD.X R25, R9, 0x1, R15, P5 ;  /* 0x000000010919a824 */ /* 0x000fe200028e060f */
[----:B------:R-:W-:-:S02]  /*c1f0*/  @!P0 SHF.L.U64.HI R32, R224, 0x1, R85 ;  /* 0x00000001e0208819 */ /* 0x000fc40000010255 */
[----:B------:R-:W-:Y:S02]  /*c200*/  CS2R R52, SRZ ;  /* 0x0000000000347805 */ /* 0x000fe4000001ff00 */
[-C--:B------:R-:W-:Y:S02]  /*c210*/  @!P0 IADD3 R14, P4, R14, R31.reuse, RZ ;  /* 0x0000001f0e0e8210 */ /* 0x080fe40007f9e0ff */
[----:B------:R-:W-:Y:S02]  /*c220*/  CS2R R50, SRZ ;  /* 0x0000000000327805 */ /* 0x000fe4000001ff00 */
[----:B------:R-:W-:Y:S02]  /*c230*/  @!P0 IADD3 R30, P5, R5, R31, RZ ;  /* 0x0000001f051e8210 */ /* 0x000fe40007fbe0ff */
[----:B------:R-:W-:Y:S02]  /*c240*/  CS2R R46, SRZ ;  /* 0x00000000002e7805 */ /* 0x000fe4000001ff00 */
[----:B------:R-:W-:Y:S01]  /*c250*/  CS2R R48, SRZ ;  /* 0x0000000000307805 */ /* 0x000fe2000001ff00 */
[C---:B------:R-:W-:Y:S01]  /*c260*/  @!P1 IMAD.X R29, R9.reuse, 0x1, R29, P6 ;  /* 0x00000001091d9824 */ /* 0x040fe200030e061d */
        /* <DEDUP_REMOVED lines=10> */
.L_x_2826:
[----:B------:R-:W-:Y:S05]  /*c310*/  BSYNC B1 ;  /* 0x0000000000017941 */ /* 0x000fea0003800000 */
.L_x_2825:
        /* <DEDUP_REMOVED lines=29> */
[----:B----4-:R4:W0:Y:S02]  /*c4f0*/  SHFL.IDX PT, R14, R0, 0x2, 0x181f ;  /* 0x00581f00000e7f89 */ /* 0x01082400000e0000 */
.L_x_3142:
        /* <DEDUP_REMOVED lines=22> */
[----:B------:R-:W-:Y:S02]  /*c660*/  @!P2 SHF.L.U32 R24, R222, 0x1, RZ ;  /* 0x00000001de18a819 */ /* 0x000fe400000006ff */
[----:B------:R-:W-:Y:S01]  /*c670*/  @!P1 IMAD.SHL.U32 R12, R221, 0x2, RZ ;  /* 0x00000002dd0c9824 */ /* 0x000fe200078e00ff */
[CC--:B---3--:R-:W-:Y:S01]  /*c680*/  @!P3 IADD3 R66, P5, R5.reuse, R32.reuse, RZ ;  /* 0x000000200542b210 */ /* 0x0c8fe20007fbe0ff */
[----:B------:R-:W-:Y:S01]  /*c690*/  @!P0 IMAD.SHL.U32 R26, R224, 0x2, RZ ;  /* 0x00000002e01a8824 */ /* 0x000fe200078e00ff */
[----:B0-----:R-:W-:Y:S02]  /*c6a0*/  @!P3 IADD3 R32, P4, R14, R32, RZ ;  /* 0x000000200e20b210 */ /* 0x001fe40007f9e0ff */
[----:B------:R-:W-:Y:S01]  /*c6b0*/  @!P2 SHF.L.U64.HI R11, R222, 0x1, R95 ;  /* 0x00000001de0ba819 */ /* 0x000fe2000001025f */
[----:B--2---:R-:W-:Y:S01]  /*c6c0*/  @!P3 IMAD.X R67, R4, 0x1, R10, P5 ;  /* 0x000000010443b824 */ /* 0x004fe200028e060a */
[-C--:B------:R-:W-:Y:S02]  /*c6d0*/  @!P2 IADD3 R30, P6, R5, R24.reuse, RZ ;  /* 0x00000018051ea210 */ /* 0x080fe40007fde0ff */
[----:B------:R-:W-:-:S02]  /*c6e0*/  @!P2 IADD3 R24, P5, R14, R24, RZ ;  /* 0x000000180e18a210 */ /* 0x000fc40007fbe0ff */
[----:B------:R-:W-:Y:S01]  /*c6f0*/  @!P3 IADD3.X R33, R9, R10, RZ, P4, !PT ;  /* 0x0000000a0921b210 */ /* 0x000fe200027fe4ff */
[--C-:B------:R-:W-:Y:S01]  /*c700*/  @!P2 IMAD.X R31, R4, 0x1, R11.reuse, P6 ;  /* 0x00000001041fa824 */ /* 0x100fe200030e060b */
[----:B------:R-:W-:Y:S01]  /*c710*/  @!P1 SHF.L.U64.HI R13, R221, 0x1, R86 ;  /* 0x00000001dd0d9819 */ /* 0x000fe20000010256 */
[----:B------:R-:W-:Y:S01]  /*c720*/  @!P2 IMAD.X R25, R9, 0x1, R11, P5 ;  /* 0x000000010919a824 */ /* 0x000fe200028e060b */
[-C--:B------:R-:W-:Y:S02]  /*c730*/  @!P1 IADD3 R20, P4, R5, R12.reuse, RZ ;  /* 0x0000000c05149210 */ /* 0x080fe40007f9e0ff */
[----:B------:R-:W-:Y:S02]  /*c740*/  CS2R R38, SRZ ;  /* 0x0000000000267805 */ /* 0x000fe4000001ff00 */
[----:B------:R-:W-:Y:S02]  /*c750*/  @!P1 IADD3 R10, P6, R14, R12, RZ ;  /* 0x0000000c0e0a9210 */ /* 0x000fe40007fde0ff */
[----:B------:R-:W-:-:S02]  /*c760*/  CS2R R40, SRZ ;  /* 0x0000000000287805 */ /* 0x000fc4000001ff00 */
[----:B------:R-:W-:Y:S01]  /*c770*/  @!P0 SHF.L.U64.HI R15, R224, 0x1, R85 ;  /* 0x00000001e00f8819 */ /* 0x000fe20000010255 */
[----:B------:R-:W-:Y:S01]  /*c780*/  @!P1 IMAD.X R21, R4, 0x1, R13, P4 ;  /* 0x0000000104159824 */ /* 0x000fe200020e060d */
[-C--:B------:R-:W-:Y:S02]  /*c790*/  @!P0 IADD3 R12, P5, R5, R26.reuse, RZ ;  /* 0x0000001a050c8210 */ /* 0x080fe40007fbe0ff */
[----:B------:R-:W-:Y:S02]  /*c7a0*/  CS2R R34, SRZ ;  /* 0x0000000000227805 */ /* 0x000fe4000001ff00 */
[----:B------:R-:W-:Y:S02]  /*c7b0*/  @!P0 IADD3 R14, P4, R14, R26, RZ ;  /* 0x0000001a0e0e8210 */ /* 0x000fe40007f9e0ff */
[----:B------:R-:W-:Y:S02]  /*c7c0*/  CS2R R36, SRZ ;  /* 0x0000000000247805 */ /* 0x000fe4000001ff00 */
[----:B------:R-:W-:Y:S01]  /*c7d0*/  @!P1 IADD3.X R11, R9, R13, RZ, P6, !PT ;  /* 0x0000000d090b9210 */ /* 0x000fe200037fe4ff */
[----:B------:R-:W-:Y:S01]  /*c7e0*/  @!P0 IMAD.X R13, R4, 0x1, R15, P5 ;  /* 0x00000001040d8824 */ /* 0x000fe200028e060f */
[----:B------:R-:W-:-:S02]  /*c7f0*/  CS2R R28, SRZ ;  /* 0x00000000001c7805 */ /* 0x000fc4000001ff00 */
[----:B------:R-:W-:Y:S01]  /*c800*/  CS2R R26, SRZ ;  /* 0x00000000001a7805 */ /* 0x000fe2000001ff00 */
        /* <DEDUP_REMOVED lines=9> */
.L_x_2829:
[----:B------:R-:W-:Y:S05]  /*c8a0*/  BSYNC B1 ;  /* 0x0000000000017941 */ /* 0x000fea0003800000 */
.L_x_2828:
[----:B--2--5:R-:W-:Y:S01]  /*c8b0*/  IMAD.MOV.U32 R4, RZ, RZ, R28 ;  /* 0x000000ffff047224 */ /* 0x024fe200078e001c */
[----:B---3--:R-:W-:Y:S01]  /*c8c0*/  MOV R5, R29 ;  /* 0x0000001d00057202 */ /* 0x008fe20000000f00 */
[----:B0-----:R-:W-:Y:S01]  /*c8d0*/  IMAD.MOV.U32 R9, RZ, RZ, R34 ;  /* 0x000000ffff097224 */ /* 0x001fe200078e0022 */
[----:B------:R-:W-:Y:S01]  /*c8e0*/  UMOV UR4, 0xffffffff ;  /* 0xffffffff00047882 */ /* 0x000fe20000000000 */
        /* <DEDUP_REMOVED lines=20> */
[----:B------:R-:W-:-:S04]  /*ca30*/  CS2R R4, SRZ ;  /* 0x0000000000047805 */ /* 0x000fc8000001ff00 */
[----:B------:R-:W-:Y:S01]  /*ca40*/  PRMT R101, R9, 0x5410, R10 ;  /* 0x0000541009657816 */ /* 0x000fe2000000000a */
[----:B------:R-:W-:Y:S06]  /*ca50*/  BRA.DIV UR4, `(.L_x_2830) ;  /* 0x00000232041c7947 */ /* 0x000fec000b800000 */
[----:B------:R0:W2:Y:S04]  /*ca60*/  SHFL.IDX PT, R66, R7, 0x3, 0x181f ;  /* 0x00781f0007427f89 */ /* 0x0000a800000e0000 */
[----:B------:R0:W3:Y:S04]  /*ca70*/  SHFL.IDX PT, R67, R6, 0x3, 0x181f ;  /* 0x00781f0006437f89 */ /* 0x0000e800000e0000 */
[----:B------:R0:W0:Y:S04]  /*ca80*/  SHFL.IDX PT, R72, R8, 0x3, 0x181f ;  /* 0x00781f0008487f89 */ /* 0x00002800000e0000 */
[----:B------:R0:W0:Y:S02]  /*ca90*/  SHFL.IDX PT, R14, R0, 0x3, 0x181f ;  /* 0x00781f00000e7f89 */ /* 0x00002400000e0000 */
.L_x_3148:
        /* <DEDUP_REMOVED lines=11> */
[----:B------:R-:W-:-:S04]  /*cb50*/  LOP3.LUT R0, R0, 0xfffffffe, RZ, 0xc0, !PT ;  /* 0xfffffffe00007812 */ /* 0x000fc800078ec0ff */
[----:B------:R-:W-:Y:S02]  /*cb60*/  IADD3 R0, R8, -R0, RZ ;  /* 0x8000000008007210 */ /* 0x000fe40007ffe0ff */
[----:B------:R-:W-:Y:S02]  /*cb70*/  CS2R R8, SRZ ;  /* 0x0000000000087805 */ /* 0x000fe4000001ff00 */
[----:B------:R-:W-:Y:S01]  /*cb80*/  SHF.L.U32 R125, R0, 0x1f, RZ ;  /* 0x0000001f007d7819 */ /* 0x000fe200000006ff */
[----:B------:R-:W-:Y:S06]  /*cb90*/  @P0 BRA `(.L_x_2832) ;  /* 0x0000000000b80947 */ /* 0x000fec0003800000 */
        /* <DEDUP_REMOVED lines=13> */
[CC--:B---3--:R-:W-:Y:S02]  /*cc70*/  @!P3 IADD3 R106, P5, R67.reuse, R104.reuse, RZ ;  /* 0x00000068436ab210 */ /* 0x0c8fe40007fbe0ff */
[----:B------:R-:W-:Y:S02]  /*cc80*/  @!P3 IADD3 R104, P4, R14, R104, RZ ;  /* 0x000000680e68b210 */ /* 0x000fe40007f9e0ff */
[-C--:B------:R-:W-:Y:S01]  /*cc90*/  @!P2 IADD3 R102, P6, R67, R98.reuse, RZ ;  /* 0x000000624366a210 */ /* 0x080fe20007fde0ff */
[--C-:B--2---:R-:W-:Y:S01]  /*cca0*/  @!P3 IMAD.X R107, R66, 0x1, R93.reuse, P5 ;  /* 0x00000001426bb824 */ /* 0x104fe200028e065d */
[----:B------:R-:W-:Y:S01]  /*ccb0*/  @!P1 SHF.L.U64.HI R5, R221, 0x1, R86 ;  /* 0x00000001dd059819 */ /* 0x000fe20000010256 */
[----:B------:R-:W-:Y:S01]  /*ccc0*/  @!P3 IMAD.X R105, R72, 0x1, R93, P4 ;  /* 0x000000014869b824 */ /* 0x000fe200020e065d */
[----:B------:R-:W-:Y:S01]  /*ccd0*/  @!P2 IADD3 R98, P5, R14, R98, RZ ;  /* 0x000000620e62a210 */ /* 0x000fe20007fbe0ff */
[----:B------:R-:W-:Y:S01]  /*cce0*/  @!P2 IMAD.X R103, R66, 0x1, R95, P6 ;  /* 0x000000014267a824 */ /* 0x000fe200030e065f */
[----:B------:R-:W-:-:S02]  /*ccf0*/  @!P1 IADD3 R96, P4, R67, R12, RZ ;  /* 0x0000000c43609210 */ /* 0x000fc40007f9e0ff */
[----:B------:R-:W-:Y:S02]  /*cd00*/  CS2R R20, SRZ ;  /* 0x0000000000147805 */ /* 0x000fe4000001ff00 */
[----:B------:R-:W-:Y:S02]  /*cd10*/  @!P0 SHF.L.U32 R15, R224, 0x1, RZ ;  /* 0x00000001e00f8819 */ /* 0x000fe400000006ff */
[----:B------:R-:W-:Y:S02]  /*cd20*/  CS2R R24, SRZ ;  /* 0x0000000000187805 */ /* 0x000fe4000001ff00 */
[----:B------:R-:W-:Y:S01]  /*cd30*/  @!P1 IADD3 R12, P6, R14, R12, RZ ;  /* 0x0000000c0e0c9210 */ /* 0x000fe20007fde0ff */
[----:B------:R-:W-:Y:S01]  /*cd40*/  @!P1 IMAD.X R97, R66, 0x1, R5, P4 ;  /* 0x0000000142619824 */ /* 0x000fe200020e0605 */
[----:B------:R-:W-:Y:S02]  /*cd50*/  @!P2 IADD3.X R99, R72, R95, RZ, P5, !PT ;  /* 0x0000005f4863a210 */ /* 0x000fe40002ffe4ff */
[----:B------:R-:W-:-:S02]  /*cd60*/  CS2R R6, SRZ ;  /* 0x0000000000067805 */ /* 0x000fc4000001ff00 */
[----:B------:R-:W-:Y:S01]  /*cd70*/  @!P0 SHF.L.U64.HI R85, R224, 0x1, R85 ;  /* 0x00000001e0558819 */ /* 0x000fe20000010255 */
[----:B------:R-:W-:Y:S01]  /*cd80*/  @!P1 IMAD.X R13, R72, 0x1, R5, P6 ;  /* 0x00000001480d9824 */ /* 0x000fe200030e0605 */
[-C--:B------:R-:W-:Y:S02]  /*cd90*/  @!P0 IADD3 R94, P5, R67, R15.reuse, RZ ;  /* 0x0000000f435e8210 */ /* 0x080fe40007fbe0ff */
[----:B------:R-:W-:Y:S02]  /*cda0*/  CS2R R10, SRZ ;  /* 0x00000000000a7805 */ /* 0x000fe4000001ff00 */
[----:B------:R-:W-:Y:S02]  /*cdb0*/  @!P0 IADD3 R14, P4, R14, R15, RZ ;  /* 0x0000000f0e0e8210 */ /* 0x000fe40007f9e0ff */
[----:B------:R-:W-:Y:S02]  /*cdc0*/  CS2R R4, SRZ ;  /* 0x0000000000047805 */ /* 0x000fe4000001ff00 */
[----:B------:R-:W-:Y:S01]  /*cdd0*/  CS2R R8, SRZ ;  /* 0x0000000000087805 */ /* 0x000fe2000001ff00 */
[----:B------:R-:W-:Y:S01]  /*cde0*/  @!P0 IMAD.X R95, R66, 0x1, R85, P5 ;  /* 0x00000001425f8824 */ /* 0x000fe200028e0655 */
[----:B------:R-:W-:Y:S01]  /*cdf0*/  @!P0 IADD3.X R15, R72, R85, RZ, P4, !PT ;  /* 0x00000055480f8210 */ /* 0x000fe200027fe4ff */
        /* <DEDUP_REMOVED lines=8> */
.L_x_2832:
[----:B------:R-:W-:Y:S05]  /*ce80*/  BSYNC B1 ;  /* 0x0000000000017941 */ /* 0x000fea0003800000 */
.L_x_2831:
[----:B------:R-:W1:Y:S01]  /*ce90*/  SYNCS.PHASECHK.TRANS64.TRYWAIT P0, [R22+URZ+0x38800], R125 ;  /* 0x0388007d160075a7 */ /* 0x000e62000800017f */
[----:B-----5:R-:W-:Y:S01]  /*cea0*/  IMAD.MOV.U32 R0, RZ, RZ, R4 ;  /* 0x000000ffff007224 */ /* 0x020fe200078e0004 */
[----:B------:R-:W-:Y:S01]  /*ceb0*/  BSSY B1, `(.L_x_2833) ;  /* 0x000001c000017945 */ /* 0x000fe20003800000 */
[----:B0-----:R-:W-:Y:S02]  /*cec0*/  IMAD.MOV.U32 R12, RZ, RZ, R5 ;  /* 0x000000ffff0c7224 */ /* 0x001fe400078e0005 */
[----:B------:R-:W-:Y:S02]  /*ced0*/  IMAD.MOV.U32 R13, RZ, RZ, R6 ;  /* 0x000000ffff0d7224 */ /* 0x000fe400078e0006 */
[----:B------:R-:W-:Y:S01]  /*cee0*/  IMAD.MOV.U32 R14, RZ, RZ, R30 ;  /* 0x000000ffff0e7224 */ /* 0x000fe200078e001e */
[----:B--2---:R-:W-:Y:S01]  /*cef0*/  PRMT R66, R0, 0x5410, R12 ;  /* 0x0000541000427816 */ /* 0x004fe2000000000c */
[----:B------:R-:W-:Y:S01]  /*cf00*/  IMAD.MOV.U32 R12, RZ, RZ, R20 ;  /* 0x000000ffff0c7224 */ /* 0x000fe200078e0014 */
[----:B------:R-:W-:Y:S01]  /*cf10*/  PRMT R72, R13, 0x7610, R72 ;  /* 0x000076100d487816 */ /* 0x000fe20000000048 */
[----:B------:R-:W-:Y:S01]  /*cf20*/  IMAD.MOV.U32 R13, RZ, RZ, R21 ;  /* 0x000000ffff0d7224 */ /* 0x000fe200078e0015 */
[----:B------:R-:W-:Y:S01]  /*cf30*/  PRMT R93, R14, 0x7610, R93 ;  /* 0x000076100e5d7816 */ /* 0x000fe2000000005d */
[----:B------:R-:W-:Y:S01]  /*cf40*/  IMAD.MOV.U32 R14, RZ, RZ, R9 ;  /* 0x000000ffff0e7224 */ /* 0x000fe200078e0009 */
[----:B------:R-:W-:Y:S01]  /*cf50*/  MOV R0, R7 ;  /* 0x0000000700007202 */ /* 0x000fe20000000f00 */
[----:B------:R-:W-:Y:S01]  /*cf60*/  IMAD.MOV.U32 R15, RZ, RZ, R25 ;  /* 0x000000ffff0f7224 */ /* 0x000fe200078e0019 */
[----:B------:R-:W-:Y:S01]  /*cf70*/  PRMT R86, R13, 0x5410, R12 ;  /* 0x000054100d567816 */ /* 0x000fe2000000000c */
[----:B------:R-:W-:Y:S01]  /*cf80*/  IMAD.MOV.U32 R13, RZ, RZ, R8 ;  /* 0x000000ffff0d7224 */ /* 0x000fe200078e0008 */
[----:B------:R-:W-:-:S02]  /*cf90*/  MOV R12, R31 ;  /* 0x0000001f000c7202 */ /* 0x000fc40000000f00 */
[----:B------:R-:W-:Y:S02]  /*cfa0*/  PRMT R72, R72, 0x5410, R0 ;  /* 0x0000541048487816 */ /* 0x000fe40000000000 */
[----:B------:R-:W-:Y:S01]  /*cfb0*/  PRMT R93, R93, 0x5410, R12 ;  /* 0x000054105d5d7816 */ /* 0x000fe2000000000c */
[----:B------:R-:W-:Y:S01]  /*cfc0*/  IMAD.MOV.U32 R12, RZ, RZ, R10 ;  /* 0x000000ffff0c7224 */ /* 0x000fe200078e000a */
[----:B---3--:R-:W-:Y:S01]  /*cfd0*/  PRMT R67, R13, 0x5410, R14 ;  /* 0x000054100d437816 */ /* 0x008fe2000000000e */
[----:B------:R-:W-:Y:S01]  /*cfe0*/  IMAD.MOV.U32 R14, RZ, RZ, R24 ;  /* 0x000000ffff0e7224 */ /* 0x000fe200078e0018 */
[----:B------:R-:W-:Y:S02]  /*cff0*/  MOV R13, R11 ;  /* 0x0000000b000d7202 */ /* 0x000fe40000000f00 */
[----:B------:R-:W-:Y:S02]  /*d000*/  VIADDMNMX R0, R116, -R126, 0x80, PT ;  /* 0x0000008074007446 */ /* 0x000fe4000380097e */
[----:B------:R-:W-:Y:S01]  /*d010*/  PRMT R73, R12, 0x5410, R13 ;  /* 0x000054100c497816 */ /* 0x000fe2000000000d */
[----:B------:R-:W-:Y:S01]  /*d020*/  IMAD.MOV.U32 R12, RZ, RZ, R32 ;  /* 0x000000ffff0c7224 */ /* 0x000fe200078e0020 */
[----:B------:R-:W-:-:S02]  /*d030*/  ISETP.GE.AND P1, PT, R220, R0, PT ;  /* 0x00000000dc00720c */ /* 0x000fc40003f26270 */
[----:B------:R-:W-:Y:S02]  /*d040*/  PRMT R85, R15, 0x5410, R14 ;  /* 0x000054100f557816 */ /* 0x000fe4000000000e */
[----:B------:R-:W-:Y:S01]  /*d050*/  MOV R13, R33 ;  /* 0x00000021000d7202 */ /* 0x000fe20000000f00 */
[----:B-1----:R-:W-:Y:S08]  /*d060*/  @!P0 BRA `(.L_x_2834) ;  /* 0x0000022c00088947 */ /* 0x002ff00003800000 */
.L_x_3149:
[----:B------:R-:W-:Y:S05]  /*d070*/  BSYNC B1 ;  /* 0x0000000000017941 */ /* 0x000fea0003800000 */
.L_x_2833:
[----:B------:R-:W-:Y:S01]  /*d080*/  BSSY B1, `(.L_x_2835) ;  /* 0x00000ba000017945 */ /* 0x000fe20003800000 */
[----:B------:R-:W-:-:S03]  /*d090*/  PRMT R94, R12, 0x5410, R13 ;  /* 0x000054100c5e7816 */ /* 0x000fc6000000000d */
[----:B------:R-:W-:Y:S05]  /*d0a0*/  @P1 BRA `(.L_x_2836) ;  /* 0x0000000800dc1947 */ /* 0x000fea0003800000 */
[----:B------:R-:W1:Y:S01]  /*d0b0*/  LDC R13, c[0x0][0x3f4] ;  /* 0x0000fd00ff0d7b82 */ /* 0x000e620000000800 */
[----:B------:R-:W-:Y:S01]  /*d0c0*/  BSSY B2, `(.L_x_2837) ;  /* 0x0000030000027945 */ /* 0x000fe20003800000 */
[-C--:B-1----:R-:W-:Y:S02]  /*d0d0*/  ISETP.GE.AND P0, PT, R214, R13.reuse, PT ;  /* 0x0000000dd600720c */ /* 0x082fe40003f06270 */
[-C--:B------:R-:W-:Y:S02]  /*d0e0*/  ISETP.GE.AND P1, PT, R222, R13.reuse, PT ;  /* 0x0000000dde00720c */ /* 0x080fe40003f26270 */
[-C--:B------:R-:W-:Y:S02]  /*d0f0*/  ISETP.GE.AND P2, PT, R221, R13.reuse, PT ;  /* 0x0000000ddd00720c */ /* 0x080fe40003f46270 */
[----:B------:R-:W-:-:S07]  /*d100*/  ISETP.GE.AND P3, PT, R224, R13, PT ;  /* 0x0000000de000720c */ /* 0x000fce0003f66270 */
[----:B------:R-:W-:Y:S06]  /*d110*/  @P0 BRA `(.L_x_2838) ;  /* 0x0000000000a80947 */ /* 0x000fec0003800000 */
[----:B------:R-:W1:Y:S01]  /*d120*/  LDS.128 R12, [R87] ;  /* 0x00000000570c7984 */ /* 0x000e620000000c00 */
        /* <DEDUP_REMOVED lines=40> */
[----:B------:R1:W-:Y:S02]  /*d3b0*/  STS.128 [R87], R12 ;  /* 0x0000000c57007388 */ /* 0x0003e40000000c00 */
.L_x_2838:
[----:B------:R-:W-:Y:S05]  /*d3c0*/  BSYNC B2 ;  /* 0x0000000000027941 */ /* 0x000fea0003800000 */
.L_x_2837:
[----:B------:R-:W-:Y:S04]  /*d3d0*/  BSSY B2, `(.L_x_2839) ;  /* 0x000002c000027945 */ /* 0x000fe80003800000 */
[----:B------:R-:W-:Y:S05]  /*d3e0*/  @P1 BRA `(.L_x_2840) ;  /* 0x0000000000a81947 */ /* 0x000fea0003800000 */
[----:B-1----:R-:W1:Y:S01]  /*d3f0*/  LDS.128 R12, [R87+0x4000] ;  /* 0x00400000570c7984 */ /* 0x002e620000000c00 */
[----:B------:R-:W-:Y:S01]  /*d400*/  SHF.R.U32.HI R79, RZ, 0x10, R77 ;  /* 0x00000010ff4f7819 */ /* 0x000fe2000001164d */
[----:B------:R-:W-:Y:S01]  /*d410*/  HADD2.F32 R78, -RZ, R122.H1_H1 ;  /* 0x3000007aff4e7230 */ /* 0x000fe20000004100 */
[----:B------:R-:W-:Y:S01]  /*d420*/  SHF.R.U32.HI R81, RZ, 0x10, R75 ;  /* 0x00000010ff517819 */ /* 0x000fe2000001164b */
[----:B------:R-:W-:Y:S01]  /*d430*/  HADD2.F32 R80, -RZ, R121.H1_H1 ;  /* 0x30000079ff507230 */ /* 0x000fe20000004100 */
[----:B------:R-:W-:Y:S01]  /*d440*/  SHF.R.U64 R99, R76, 0x10, R77 ;  /* 0x000000104c637819 */ /* 0x000fe2000000124d */
[----:B------:R-:W-:Y:S01]  /*d450*/  HADD2.F32 R79, -RZ, R79.H0_H0 ;  /* 0x2000004fff4f7230 */ /* 0x000fe20000004100 */
[----:B------:R-:W-:Y:S01]  /*d460*/  SHF.R.U64 R97, R74, 0x10, R75 ;  /* 0x000000104a617819 */ /* 0x000fe2000000124b */
[----:B------:R-:W-:Y:S02]  /*d470*/  HADD2.F32 R81, -RZ, R81.H0_H0 ;  /* 0x20000051ff517230 */ /* 0x000fe40000004100 */
[----:B------:R-:W-:-:S02]  /*d480*/  HADD2.F32 R121, -RZ, R121.H0_H0 ;  /* 0x20000079ff797230 */ /* 0x000fc40000004100 */
        /* <DEDUP_REMOVED lines=32> */
.L_x_2840:
[----:B------:R-:W-:Y:S05]  /*d690*/  BSYNC B2 ;  /* 0x0000000000027941 */ /* 0x000fea0003800000 */
.L_x_2839:
[----:B------:R-:W-:Y:S04]  /*d6a0*/  BSSY B2, `(.L_x_2841) ;  /* 0x000002c000027945 */ /* 0x000fe80003800000 */
[----:B------:R-:W-:Y:S05]  /*d6b0*/  @P2 BRA `(.L_x_2842) ;  /* 0x0000000000a82947 */ /* 0x000fea0003800000 */
[----:B-12---:R-:W1:Y:S01]  /*d6c0*/  LDS.128 R12, [R87+0x8000] ;  /* 0x00800000570c7984 */ /* 0x006e620000000c00 */
[----:B------:R-:W-:Y:S01]  /*d6d0*/  SHF.R.U32.HI R75, RZ, 0x10, R71 ;  /* 0x00000010ff4b7819 */ /* 0x000fe20000011647 */
[----:B------:R-:W-:Y:S01]  /*d6e0*/  HADD2.F32 R74, -RZ, R119.H1_H1 ;  /* 0x30000077ff4a7230 */ /* 0x000fe20000004100 */
[----:B------:R-:W-:Y:S01]  /*d6f0*/  SHF.R.U32.HI R77, RZ, 0x10, R69 ;  /* 0x00000010ff4d7819 */ /* 0x000fe20000011645 */
[--C-:B------:R-:W-:Y:S01]  /*d700*/  HADD2.F32 R76, -RZ, R120.reuse.H0_H0 ;  /* 0x20000078ff4c7230 */ /* 0x100fe20000004100 */
        /* <DEDUP_REMOVED lines=37> */
.L_x_2842:
[----:B------:R-:W-:Y:S05]  /*d960*/  BSYNC B2 ;  /* 0x0000000000027941 */ /* 0x000fea0003800000 */
.L_x_2841:
[----:B------:R-:W-:Y:S05]  /*d970*/  @P3 BRA `(.L_x_2836) ;  /* 0x0000000000a83947 */ /* 0x000fea0003800000 */
[----:B-123--:R-:W1:Y:S01]  /*d980*/  LDS.128 R12, [R87+0xc000] ;  /* 0x00c00000570c7984 */ /* 0x00ee620000000c00 */
[----:B------:R-:W-:Y:S01]  /*d990*/  SHF.R.U32.HI R69, RZ, 0x10, R65 ;  /* 0x00000010ff457819 */ /* 0x000fe20000011641 */
[----:B------:R-:W-:Y:S01]  /*d9a0*/  HADD2.F32 R68, -RZ, R117.H0_H0 ;  /* 0x20000075ff447230 */ /* 0x000fe20000004100 */
[----:B------:R-:W-:Y:S01]  /*d9b0*/  SHF.R.U32.HI R71, RZ, 0x10, R63 ;  /* 0x00000010ff477819 */ /* 0x000fe2000001163f */
        /* <DEDUP_REMOVED lines=38> */
.L_x_2836:
[----:B------:R-:W-:Y:S05]  /*dc20*/  BSYNC B1 ;  /* 0x0000000000017941 */ /* 0x000fea0003800000 */
.L_x_2835:
[----:B------:R-:W-:Y:S01]  /*dc30*/  ISETP.GE.AND P0, PT, R89, R0, PT ;  /* 0x000000005900720c */ /* 0x000fe20003f06270 */
[----:B------:R-:W-:-:S12]  /*dc40*/  BSSY B1, `(.L_x_2843) ;  /* 0x00000b9000017945 */ /* 0x000fd80003800000 */
[----:B------:R-:W-:Y:S05]  /*dc50*/  @P0 BRA `(.L_x_2844) ;  /* 0x0000000800dc0947 */ /* 0x000fea0003800000 */
[----:B-1234-:R-:W1:Y:S01]  /*dc60*/  LDC R13, c[0x0][0x3f4] ;  /* 0x0000fd00ff0d7b82 */ /* 0x01ee620000000800 */
[----:B------:R-:W-:Y:S01]  /*dc70*/  BSSY B2, `(.L_x_2845) ;  /* 0x0000030000027945 */ /* 0x000fe20003800000 */
[-C--:B-1----:R-:W-:Y:S02]  /*dc80*/  ISETP.GE.AND P0, PT, R214, R13.reuse, PT ;  /* 0x0000000dd600720c */ /* 0x082fe40003f06270 */
[-C--:B------:R-:W-:Y:S02]  /*dc90*/  ISETP.GE.AND P1, PT, R222, R13.reuse, PT ;  /* 0x0000000dde00720c */ /* 0x080fe40003f26270 */
[-C--:B------:R-:W-:Y:S02]  /*dca0*/  ISETP.GE.AND P2, PT, R221, R13.reuse, PT ;  /* 0x0000000ddd00720c */ /* 0x080fe40003f46270 */
[----:B------:R-:W-:-:S07]  /*dcb0*/  ISETP.GE.AND P3, PT, R224, R13, PT ;  /* 0x0000000de000720c */ /* 0x000fce0003f66270 */
[----:B------:R-:W-:Y:S06]  /*dcc0*/  @P0 BRA `(.L_x_2846) ;  /* 0x0000000000a80947 */ /* 0x000fec0003800000 */
[----:B------:R-:W1:Y:S01]  /*dcd0*/  LDS.128 R12, [R87+0x1000] ;  /* 0x00100000570c7984 */ /* 0x000e620000000c00 */
        /* <DEDUP_REMOVED lines=41> */
.L_x_2846:
[----:B------:R-:W-:Y:S05]  /*df70*/  BSYNC B2 ;  /* 0x0000000000027941 */ /* 0x000fea0003800000 */
.L_x_2845:
[----:B------:R-:W-:Y:S04]  /*df80*/  BSSY B2, `(.L_x_2847) ;  /* 0x000002c000027945 */ /* 0x000fe80003800000 */
[----:B------:R-:W-:Y:S05]  /*df90*/  @P1 BRA `(.L_x_2848) ;  /* 0x0000000000a81947 */ /* 0x000fea0003800000 */
[----:B-1----:R-:W1:Y:S01]  /*dfa0*/  LDS.128 R12, [R87+0x5000] ;  /* 0x00500000570c7984 */ /* 0x002e620000000c00 */
        /* <DEDUP_REMOVED lines=41> */
.L_x_2848:
[----:B------:R-:W-:Y:S05]  /*e240*/  BSYNC B2 ;  /* 0x0000000000027941 */ /* 0x000fea0003800000 */
.L_x_2847:
[----:B------:R-:W-:Y:S04]  /*e250*/  BSSY B2, `(.L_x_2849) ;  /* 0x000002c000027945 */ /* 0x000fe80003800000 */
[----:B------:R-:W-:Y:S05]  /*e260*/  @P2 BRA `(.L_x_2850) ;  /* 0x0000000000a82947 */ /* 0x000fea0003800000 */
[----:B-12---:R-:W1:Y:S01]  /*e270*/  LDS.128 R12, [R87+0x9000] ;  /* 0x00900000570c7984 */ /* 0x006e620000000c00 */
        /* <DEDUP_REMOVED lines=41> */
.L_x_2850:
[----:B------:R-:W-:Y:S05]  /*e510*/  BSYNC B2 ;  /* 0x0000000000027941 */ /* 0x000fea0003800000 */
.L_x_2849:
[----:B------:R-:W-:Y:S05]  /*e520*/  @P3 BRA `(.L_x_2844) ;  /* 0x0000000000a83947 */ /* 0x000fea0003800000 */
[----:B-123--:R-:W1:Y:S01]  /*e530*/  LDS.128 R12, [R87+0xd000] ;  /* 0x00d00000570c7984 */ /* 0x00ee620000000c00 */
        /* <DEDUP_REMOVED lines=41> */
.L_x_2844:
[----:B------:R-:W-:Y:S05]  /*e7d0*/  BSYNC B1 ;  /* 0x0000000000017941 */ /* 0x000fea0003800000 */
.L_x_2843:
[----:B-1234-:R-:W-:Y:S01]  /*e7e0*/  VIADD R12, R220, 0x40 ;  /* 0x00000040dc0c7836 */ /* 0x01efe20000000000 */
[----:B------:R-:W-:Y:S04]  /*e7f0*/  BSSY B1, `(.L_x_2851) ;  /* 0x00000ba000017945 */ /* 0x000fe80003800000 */
[----:B------:R-:W-:-:S13]  /*e800*/  ISETP.GE.AND P0, PT, R12, R0, PT ;  /* 0x000000000c00720c */ /* 0x000fda0003f06270 */
        /* <DEDUP_REMOVED lines=50> */
.L_x_2854:
[----:B------:R-:W-:Y:S05]  /*eb30*/  BSYNC B2 ;  /* 0x0000000000027941 */ /* 0x000fea0003800000 */
.L_x_2853:
[----:B------:R-:W-:Y:S04]  /*eb40*/  BSSY B2, `(.L_x_2855) ;  /* 0x000002c000027945 */ /* 0x000fe80003800000 */
[----:B------:R-:W-:Y:S05]  /*eb50*/  @P1 BRA `(.L_x_2856) ;  /* 0x0000000000a81947 */ /* 0x000fea0003800000 */
[----:B-1----:R-:W1:Y:S01]  /*eb60*/  LDS.128 R12, [R87+0x6000] ;  /* 0x00600000570c7984 */ /* 0x002e620000000c00 */
        /* <DEDUP_REMOVED lines=41> */
.L_x_2856:
[----:B------:R-:W-:Y:S05]  /*ee00*/  BSYNC B2 ;  /* 0x0000000000027941 */ /* 0x000fea0003800000 */
.L_x_2855:
[----:B------:R-:W-:Y:S04]  /*ee10*/  BSSY B2, `(.L_x_2857) ;  /* 0x000002c000027945 */ /* 0x000fe80003800000 */
[----:B------:R-:W-:Y:S05]  /*ee20*/  @P2 BRA `(.L_x_2858) ;  /* 0x0000000000a82947 */ /* 0x000fea0003800000 */
[----:B-12---:R-:W1:Y:S01]  /*ee30*/  LDS.128 R12, [R87+0xa000] ;  /* 0x00a00000570c7984 */ /* 0x006e620000000c00 */
        /* <DEDUP_REMOVED lines=41> */
.L_x_2858:
[----:B------:R-:W-:Y:S05]  /*f0d0*/  BSYNC B2 ;  /* 0x0000000000027941 */ /* 0x000fea0003800000 */
.L_x_2857:
[----:B------:R-:W-:Y:S05]  /*f0e0*/  @P3 BRA `(.L_x_2852) ;  /* 0x0000000000a83947 */ /* 0x000fea0003800000 */
[----:B-123--:R-:W1:Y:S01]  /*f0f0*/  LDS.128 R12, [R87+0xe000] ;  /* 0x00e00000570c7984 */ /* 0x00ee620000000c00 */
[----:B------:R-:W-:Y:S01]  /*f100*/  SHF.R.U32.HI R35, RZ, 0x10, R29 ;  /* 0x00000010ff237819 */ /* 0x000fe2000001161d */
[----:B------:R-:W-:Y:S01]  /*f110*/  HADD2.F32 R34, -RZ, R83.H1_H1 ;  /* 0x30000053ff227230 */ /* 0x000fe20000004100 */
[----:B------:R-:W-:Y:S01]  /*f120*/  SHF.R.U32.HI R37, RZ, 0x10, R27 ;  /* 0x00000010ff257819 */ /* 0x000fe2000001161b */
[--C-:B------:R-:W-:Y:S01]  /*f130*/  HADD2.F32 R36, -RZ, R82.reuse.H1_H1 ;  /* 0x30000052ff247230 */ /* 0x100fe20000004100 */
        /* <DEDUP_REMOVED lines=37> */
.L_x_2852:
[----:B------:R-:W-:Y:S05]  /*f390*/  BSYNC B1 ;  /* 0x0000000000017941 */ /* 0x000fea0003800000 */
.L_x_2851:
[----:B------:R-:W-:-:S13]  /*f3a0*/  ISETP.GE.AND P0, PT, R3, R0, PT ;  /* 0x000000000300720c */ /* 0x000fda0003f06270 */
[----:B------:R-:W-:Y:S05]  /*f3b0*/  @P0 BRA `(.L_x_2859) ;  /* 0x0000005400840947 */ /* 0x000fea0003800000 */
[----:B------:R-:W5:Y:S01]  /*f3c0*/  LDC R3, c[0x0][0x3f4] ;  /* 0x0000fd00ff037b82 */ /* 0x000f620000000800 */
[----:B------:R-:W-:Y:S01]  /*f3d0*/  BSSY B1, `(.L_x_2860) ;  /* 0x0000030000017945 */ /* 0x000fe20003800000 */
[-C--:B-----5:R-:W-:Y:S02]  /*f3e0*/  ISETP.GE.AND P0, PT, R214, R3.reuse, PT ;  /* 0x00000003d600720c */ /* 0x0a0fe40003f06270 */
[-C--:B------:R-:W-:Y:S02]  /*f3f0*/  ISETP.GE.AND P1, PT, R222, R3.reuse, PT ;  /* 0x00000003de00720c */ /* 0x080fe40003f26270 */
[-C--:B------:R-:W-:Y:S02]  /*f400*/  ISETP.GE.AND P2, PT, R221, R3.reuse, PT ;  /* 0x00000003dd00720c */ /* 0x080fe40003f46270 */
[----:B------:R-:W-:-:S07]  /*f410*/  ISETP.GE.AND P3, PT, R224, R3, PT ;  /* 0x00000003e000720c */ /* 0x000fce0003f66270 */
[----:B------:R-:W-:Y:S06]  /*f420*/  @P0 BRA `(.L_x_2861) ;  /* 0x0000000000a80947 */ /* 0x000fec0003800000 */
[----:B-1234-:R-:W1:Y:S01]  /*f430*/  LDS.128 R12, [R87+0x3000] ;  /* 0x00300000570c7984 */ /* 0x01ee620000000c00 */
        /* <DEDUP_REMOVED lines=10> */
[--C-:B-1----:R-:W-:Y:S02]  /*f4e0*/  HADD2.F32 R27, -RZ, R15.reuse.H1_H1 ;  /* 0x3000000fff1b7230 */ /* 0x102fe40000004100 */
[--C-:B------:R-:W-:Y:S02]  /*f4f0*/  HADD2.F32 R0, -RZ, R12.reuse.H0_H0 ;  /* 0x2000000cff007230 */ /* 0x100fe40000004100 */
[----:B------:R-:W-:Y:S02]  /*f500*/  HADD2.F32 R26, -RZ, R15.H0_H0 ;  /* 0x2000000fff1a7230 */ /* 0x000fe40000004100 */
        /* <DEDUP_REMOVED lines=28> */
.L_x_2861:
[----:B------:R-:W-:Y:S05]  /*f6d0*/  BSYNC B1 ;  /* 0x0000000000017941 */ /* 0x000fea0003800000 */
.L_x_2860:
[----:B------:R-:W-:Y:S04]  /*f6e0*/  BSSY B1, `(.L_x_2862) ;  /* 0x000002c000017945 */ /* 0x000fe80003800000 */
[----:B------:R-:W-:Y:S05]  /*f6f0*/  @P1 BRA `(.L_x_2863) ;  /* 0x0000000000a81947 */ /* 0x000fea0003800000 */
[----:B-1234-:R-:W1:Y:S01]  /*f700*/  LDS.128 R12, [R87+0x7000] ;  /* 0x00700000570c7984 */ /* 0x01ee620000000c00 */
[----:B------:R-:W-:Y:S01]  /*f710*/  SHF.R.U32.HI R26, RZ, 0x10, R25 ;  /* 0x00000010ff1a7819 */ /* 0x000fe20000011619 */
[--C-:B------:R-:W-:Y:S01]  /*f720*/  HADD2.F32 R27, -RZ, R85.reuse.H1_H1 ;  /* 0x30000055ff1b7230 */ /* 0x100fe20000004100 */
        /* <DEDUP_REMOVED lines=39> */
.L_x_2863:
[----:B------:R-:W-:Y:S05]  /*f9a0*/  BSYNC B1 ;  /* 0x0000000000017941 */ /* 0x000fea0003800000 */
.L_x_2862:
[----:B------:R-:W-:Y:S04]  /*f9b0*/  BSSY B1, `(.L_x_2864) ;  /* 0x000002c000017945 */ /* 0x000fe80003800000 */
[----:B------:R-:W-:Y:S05]  /*f9c0*/  @P2 BRA `(.L_x_2865) ;  /* 0x0000000000a82947 */ /* 0x000fea0003800000 */
[----:B-1234-:R-:W1:Y:S01]  /*f9d0*/  LDS.128 R12, [R87+0xb000] ;  /* 0x00b00000570c7984 */ /* 0x01ee620000000c00 */
[--C-:B------:R-:W-:Y:S01]  /*f9e0*/  SHF.R.U64 R28, R6, 0x10, R7.reuse ;  /* 0x00000010061c7819 */ /* 0x100fe20000001207 */
[--C-:B------:R-:W-:Y:S01]  /*f9f0*/  HADD2.F32 R21, -RZ, R73.reuse.H0_H0 ;  /* 0x20000049ff157230 */ /* 0x100fe20000004100 */
[----:B------:R-:W-:Y:S01]  /*fa00*/  SHF.R.U32.HI R6, RZ, 0x10, R7 ;  /* 0x00000010ff067819 */ /* 0x000fe20000011607 */
[----:B------:R-:W-:Y:S01]  /*fa10*/  HADD2.F32 R73, -RZ, R73.H1_H1 ;  /* 0x30000049ff497230 */ /* 0x000fe20000004100 */
[--C-:B------:R-:W-:Y:S02]  /*fa20*/  SHF.R.U32.HI R20, RZ, 0x10, R11.reuse ;  /* 0x00000010ff147819 */ /* 0x100fe4000001160b */
[----:B------:R-:W-:Y:S01]  /*fa30*/  SHF.R.U64 R26, R10, 0x10, R11 ;  /* 0x000000100a1a7819 */ /* 0x000fe2000000120b */
[----:B------:R-:W-:Y:S02]  /*fa40*/  HADD2.F32 R10, -RZ, R6.H0_H0 ;  /* 0x20000006ff0a7230 */ /* 0x000fe40000004100 */
[----:B------:R-:W-:-:S02]  /*fa50*/  HADD2.F32 R20, -RZ, R20.H0_H0 ;  /* 0x20000014ff147230 */ /* 0x000fc40000004100 */
[----:B------:R-:W-:Y:S02]  /*fa60*/  HADD2.F32 R11, -RZ, R72.H0_H0 ;  /* 0x20000048ff0b7230 */ /* 0x000fe40000004100 */
[--C-:B-1----:R-:W-:Y:S02]  /*fa70*/  HADD2.F32 R7, -RZ, R15.reuse.H0_H0 ;  /* 0x2000000fff077230 */ /* 0x102fe40000004100 */
        /* <DEDUP_REMOVED lines=11> */
[--C-:B------:R-:W-:Y:S02]  /*fb30*/  HADD2.F32 R3, -RZ, R13.reuse.H0_H0 ;  /* 0x2000000dff037230 */ /* 0x100fe40000004100 */
[C---:B------:R-:W-:Y:S01]  /*fb40*/  FFMA.FTZ R11, R0.reuse, R11, -R15 ;  /* 0x0000000b000b7223 */ /* 0x040fe2000001080f */
[----:B------:R-:W-:Y:S02]  /*fb50*/  HADD2.F32 R7, -RZ, R72.H1_H1 ;  /* 0x30000048ff077230 */ /* 0x000fe40000004100 */
[----:B------:R-:W-:Y:S01]  /*fb60*/  FFMA.FTZ R0, R0, R21, R25 ;  /* 0x0000001500007223 */ /* 0x000fe20000010019 */
[----:B------:R-:W-:-:S02]  /*fb70*/  HADD2.F32 R13, -RZ, R13.H1_H1 ;  /* 0x3000000dff0d7230 */ /* 0x000fc40000004100 */
[C---:B------:R-:W-:Y:S01]  /*fb80*/  FMUL.FTZ R21, R14.reuse, R73 ;  /* 0x000000490e157220 */ /* 0x040fe20000410000 */
[----:B------:R-:W-:Y:S02]  /*fb90*/  HADD2.F32 R12, -RZ, R26.H0_H0 ;  /* 0x2000001aff0c7230 */ /* 0x000fe40000004100 */
[-C--:B------:R-:W-:Y:S01]  /*fba0*/  FMUL.FTZ R20, R14, R7.reuse ;  /* 0x000000070e147220 */ /* 0x080fe20000410000 */
[----:B------:R-:W-:Y:S02]  /*fbb0*/  HADD2.F32 R10, -RZ, R28.H0_H0 ;  /* 0x2000001cff0a7230 */ /* 0x000fe40000004100 */
[C---:B------:R-:W-:Y:S01]  /*fbc0*/  FFMA.FTZ R21, R6.reuse, R7, -R21 ;  /* 0x0000000706157223 */ /* 0x040fe20000010815 */
[C---:B------:R-:W-:Y:S01]  /*fbd0*/  FMUL.FTZ R14, R13.reuse, R12 ;  /* 0x0000000c0d0e7220 */ /* 0x040fe20000410000 */
[----:B------:R-:W-:Y:S01]  /*fbe0*/  FFMA.FTZ R20, R6, R73, R20 ;  /* 0x0000004906147223 */ /* 0x000fe20000010014 */
[-C--:B------:R-:W-:Y:S02]  /*fbf0*/  FMUL.FTZ R15, R13, R10.reuse ;  /* 0x0000000a0d0f7220 */ /* 0x080fe40000410000 */
[----:B------:R-:W-:-:S02]  /*fc00*/  FFMA.FTZ R13, R3, R10, -R14 ;  /* 0x0000000a030d7223 */ /* 0x000fc4000001080e */
[----:B------:R-:W-:Y:S01]  /*fc10*/  FFMA.FTZ R6, R3, R12, R15 ;  /* 0x0000000c03067223 */ /* 0x000fe2000001000f */
[----:B------:R-:W-:Y:S02]  /*fc20*/  F2FP.F16.F32.PACK_AB R15, R27, R24 ;  /* 0x000000181b0f723e */ /* 0x000fe400000000ff */
[----:B------:R-:W-:Y:S02]  /*fc30*/  F2FP.F16.F32.PACK_AB R14, R20, R21 ;  /* 0x00000015140e723e */ /* 0x000fe400000000ff */
[----:B------:R-:W-:Y:S02]  /*fc40*/  F2FP.F16.F32.PACK_AB R12, R0, R11 ;  /* 0x0000000b000c723e */ /* 0x000fe400000000ff */
[----:B------:R-:W-:-:S05]  /*fc50*/  F2FP.F16.F32.PACK_AB R13, R6, R13 ;  /* 0x0000000d060d723e */ /* 0x000fca00000000ff */
[----:B------:R1:W-:Y:S02]  /*fc60*/  STS.128 [R87+0xb000], R12 ;  /* 0x00b0000c57007388 */ /* 0x0003e40000000c00 */
.L_x_2865:
[----:B------:R-:W-:Y:S05]  /*fc70*/  BSYNC B1 ;  /* 0x0000000000017941 */ /* 0x000fea0003800000 */
.L_x_2864:
[----:B------:R-:W-:Y:S05]  /*fc80*/  @P3 BRA `(.L_x_2859) ;  /* 0x0000004c00503947 */ /* 0x000fea0003800000 */
[----:B-1234-:R-:W1:Y:S01]  /*fc90*/  LDS.128 R12, [R87+0xf000] ;  /* 0x00f00000570c7984 */ /* 0x01ee620000000c00 */
[--C-:B------:R-:W-:Y:S01]  /*fca0*/  SHF.R.U64 R24, R8, 0x10, R9.reuse ;  /* 0x0000001008187819 */ /* 0x100fe20000001209 */
[----:B------:R-:W-:Y:S01]  /*fcb0*/  HADD2.F32 R7, -RZ, R66.H0_H0 ;  /* 0x20000042ff077230 */ /* 0x000fe20000004100 */
[----:B------:R-:W-:Y:S01]  /*fcc0*/  SHF.R.U32.HI R8, RZ, 0x10, R9 ;  /* 0x00000010ff087819 */ /* 0x000fe20000011609 */
[--C-:B------:R-:W-:Y:S01]  /*fcd0*/  HADD2.F32 R9, -RZ, R67.reuse.H0_H0 ;  /* 0x20000043ff097230 */ /* 0x100fe20000004100 */
[--C-:B------:R-:W-:Y:S01]  /*fce0*/  SHF.R.U32.HI R6, RZ, 0x10, R5.reuse ;  /* 0x00000010ff067819 */ /* 0x100fe20000011605 */
[----:B------:R-:W-:Y:S01]  /*fcf0*/  HADD2.F32 R67, -RZ, R67.H1_H1 ;  /* 0x30000043ff437230 */ /* 0x000fe20000004100 */
[----:B------:R-:W-:Y:S01]  /*fd00*/  SHF.R.U64 R25, R4, 0x10, R5 ;  /* 0x0000001004197819 */ /* 0x000fe20000001205 */
[----:B------:R-:W-:Y:S02]  /*fd10*/  HADD2.F32 R8, -RZ, R8.H0_H0 ;  /* 0x20000008ff087230 */ /* 0x000fe40000004100 */
[----:B------:R-:W-:-:S02]  /*fd20*/  HADD2.F32 R6, -RZ, R6.H0_H0 ;  /* 0x20000006ff067230 */ /* 0x000fc40000004100 */
[--C-:B-1----:R-:W-:Y:S02]  /*fd30*/  HADD2.F32 R5, -RZ, R15.reuse.H0_H0 ;  /* 0x2000000fff057230 */ /* 0x102fe40000004100 */
[----:B------:R-:W-:Y:S02]  /*fd40*/  HADD2.F32 R15, -RZ, R15.H1_H1 ;  /* 0x3000000fff0f7230 */ /* 0x000fe40000004100 */
[--C-:B------:R-:W-:Y:S02]  /*fd50*/  HADD2.F32 R0, -RZ, R12.reuse.H0_H0 ;  /* 0x2000000cff007230 */ /* 0x100fe40000004100 */
[----:B------:R-:W-:Y:S02]  /*fd60*/  HADD2.F32 R12, -RZ, R12.H1_H1 ;  /* 0x3000000cff0c7230 */ /* 0x000fe40000004100 */
[C---:B------:R-:W-:Y:S01]  /*fd70*/  FMUL.FTZ R10, R15.reuse, R8 ;  /* 0x000000080f0a7220 */ /* 0x040fe20000410000 */
[----:B------:R-:W-:Y:S01]  /*fd80*/  FMUL.FTZ R15, R15, R6 ;  /* 0x000000060f0f7220 */ /* 0x000fe20000410000 */
[----:B------:R-:W-:-:S02]  /*fd90*/  HADD2.F32 R4, -RZ, R14.H0_H0 ;  /* 0x2000000eff047230 */ /* 0x000fc40000004100 */
[--C-:B------:R-:W-:Y:S02]  /*fda0*/  HADD2.F32 R3, -RZ, R13.reuse.H0_H0 ;  /* 0x2000000dff037230 */ /* 0x100fe40000004100 */
[C---:B------:R-:W-:Y:S01]  /*fdb0*/  FFMA.FTZ R21, R5.reuse, R8, R15 ;  /* 0x0000000805157223 */ /* 0x040fe2000001000f */
[----:B------:R-:W-:Y:S02]  /*fdc0*/  HADD2.F32 R14, -RZ, R14.H1_H1 ;  /* 0x3000000eff0e7230 */ /* 0x000fe40000004100 */
[C---:B------:R-:W-:Y:S01]  /*fdd0*/  FMUL.FTZ R11, R12.reuse, R9 ;  /* 0x000000090c0b7220 */ /* 0x040fe20000410000 */
[----:B------:R-:W-:Y:S02]  /*fde0*/  HADD2.F32 R13, -RZ, R13.H1_H1 ;  /* 0x3000000dff0d7230 */ /* 0x000fe40000004100 */
[----:B------:R-:W-:Y:S01]  /*fdf0*/  FFMA.FTZ R20, R5, R6, -R10 ;  /* 0x0000000605147223 */ /* 0x000fe2000001080a */
[----:B------:R-:W-:Y:S02]  /*fe00*/  HADD2.F32 R8, -RZ, R24.H0_H0 ;  /* 0x20000018ff087230 */ /* 0x000fe40000004100 */
[----:B------:R-:W-:Y:S01]  /*fe10*/  FMUL.FTZ R15, R12, R7 ;  /* 0x000000070c0f7220 */ /* 0x000fe20000410000 */
[----:B------:R-:W-:-:S02]  /*fe20*/  HADD2.F32 R5, -RZ, R66.H1_H1 ;  /* 0x30000042ff057230 */ /* 0x000fc40000004100 */
[----:B------:R-:W-:Y:S01]  /*fe30*/  FFMA.FTZ R11, R0, R7, -R11 ;  /* 0x00000007000b7223 */ /* 0x000fe2000001080b */
[----:B------:R-:W-:Y:S02]  /*fe40*/  HADD2.F32 R6, -RZ, R25.H0_H0 ;  /* 0x20000019ff067230 */ /* 0x000fe40000004100 */
[C---:B------:R-:W-:Y:S01]  /*fe50*/  FMUL.FTZ R7, R14.reuse, R67 ;  /* 0x000000430e077220 */ /* 0x040fe20000410000 */
[C---:B------:R-:W-:Y:S01]  /*fe60*/  FMUL.FTZ R10, R13.reuse, R8 ;  /* 0x000000080d0a7220 */ /* 0x040fe20000410000 */
[----:B------:R-:W-:Y:S01]  /*fe70*/  FMUL.FTZ R14, R14, R5 ;  /* 0x000000050e0e7220 */ /* 0x000fe20000410000 */
[----:B------:R-:W-:Y:S01]  /*fe80*/  FFMA.FTZ R0, R0, R9, R15 ;  /* 0x0000000900007223 */ /* 0x000fe2000001000f */
        /* <DEDUP_REMOVED lines=9> */
[----:B------:R1:W-:Y:S01]  /*ff20*/  STS.128 [R87+0xf000], R4 ;  /* 0x00f0000457007388 */ /* 0x0003e20000000c00 */
[----:B------:R-:W-:Y:S05]  /*ff30*/  BRA `(.L_x_2859) ;  /* 0x0000004800a47947 */ /* 0x000fea0003800000 */
.L_x_2820:
[----:B------:R-:W0:Y:S01]  /*ff40*/  LDC R86, c[0x0][0x448] ;  /* 0x00011200ff567b82 */ /* 0x000e220000000800 */
[----:B------:R-:W-:Y:S01]  /*ff50*/  ULDC.64 UR4, c[0x0][0x3f8] ;  /* 0x0000fe0000047ab9 */ /* 0x000fe20000000a00 */
[----:B------:R-:W-:Y:S01]  /*ff60*/  ULDC.64 UR6, c[0x0][0x408] ;  /* 0x0001020000067ab9 */ /* 0x000fe20000000a00 */
[----:B------:R-:W-:Y:S02]  /*ff70*/  IMAD.MOV.U32 R25, RZ, RZ, R29 ;  /* 0x000000ffff197224 */ /* 0x000fe400078e001d */
        /* <DEDUP_REMOVED lines=12> */
[----:B------:R-:W-:Y:S01]  /*10040*/  IMAD.WIDE.U32 R26, R7, UR6, R26 ;  /* 0x00000006071a7c25 */ /* 0x000fe2000f8e001a */
[----:B------:R-:W-:Y:S01]  /*10050*/  LEA R5, P0, R24, UR4, 0x1 ;  /* 0x0000000418057c11 */ /* 0x000fe2000f8008ff */
[----:B------:R-:W-:Y:S01]  /*10060*/  UMOV UR4, 0xffffffff ;  /* 0xffffffff00047882 */ /* 0x000fe20000000000 */
[----:B------:R-:W-:Y:S01]  /*10070*/  IADD3 R9, R25, R9, RZ ;  /* 0x0000000919097210 */ /* 0x000fe20007ffe0ff */
[----:B------:R-:W-:Y:S01]  /*10080*/  IMAD R7, R7, UR7, R4 ;  /* 0x0000000707077c24 */ /* 0x000fe2000f8e0204 */
[----:B------:R-:W-:-:S02]  /*10090*/  ULDC.64 UR6, c[0x0][0x400] ;  /* 0x0001000000067ab9 */ /* 0x000fc40000000a00 */
[----:B------:R-:W-:Y:S01]  /*100a0*/  LEA R4, P1, R26, UR6, 0x1 ;  /* 0x000000061a047c11 */ /* 0x000fe2000f8208ff */
[----:B------:R-:W-:Y:S01]  /*100b0*/  IMAD.IADD R7, R27, 0x1, R7 ;  /* 0x000000011b077824 */ /* 0x000fe200078e0207 */
[----:B------:R-:W-:-:S04]  /*100c0*/  LEA.HI.X R8, R24, UR5, R9, 0x1, P0 ;  /* 0x0000000518087c11 */ /* 0x000fc800080f0c09 */
[----:B------:R-:W-:Y:S01]  /*100d0*/  LEA.HI.X R9, R26, UR7, R7, 0x1, P1 ;  /* 0x000000071a097c11 */ /* 0x000fe200088f0c07 */
[----:B------:R-:W-:Y:S06]  /*100e0*/  BRA.DIV UR4, `(.L_x_2866) ;  /* 0x000001fa04fc7947 */ /* 0x000fec000b800000 */
[----:B------:R0:W1:Y:S04]  /*100f0*/  SHFL.IDX PT, R6, R8, RZ, 0x181f ;  /* 0x00181fff08067589 */ /* 0x00006800000e0000 */
[----:B------:R0:W2:Y:S04]  /*10100*/  SHFL.IDX PT, R7, R5, RZ, 0x181f ;  /* 0x00181fff05077589 */ /* 0x0000a800000e0000 */
[----:B------:R0:W3:Y:S04]  /*10110*/  SHFL.IDX PT, R10, R9, RZ, 0x181f ;  /* 0x00181fff090a7589 */ /* 0x0000e800000e0000 */
[----:B------:R0:W4:Y:S02]  /*10120*/  SHFL.IDX PT, R14, R4, RZ, 0x181f ;  /* 0x00181fff040e7589 */ /* 0x00012400000e0000 */
.L_x_3155:
        /* <DEDUP_REMOVED lines=18> */
[----:B------:R-:W-:-:S08]  /*10250*/  ULDC.64 UR6, c[0x0][0x208] ;  /* 0x0000820000067ab9 */ /* 0x000fd00000000a00 */
[C---:B------:R-:W-:Y:S01]  /*10260*/  @!P4 IMAD.SHL.U32 R20, R16.reuse, 0x2, RZ ;  /* 0x000000021014c824 */ /* 0x040fe200078e00ff */
[----:B------:R-:W-:-:S03]  /*10270*/  @!P4 SHF.L.U64.HI R11, R16, 0x1, R17 ;  /* 0x00000001100bc819 */ /* 0x000fc60000010211 */
[----:B------:R-:W-:Y:S01]  /*10280*/  @!P5 IMAD.SHL.U32 R15, R23, 0x2, RZ ;  /* 0x00000002170fd824 */ /* 0x000fe200078e00ff */
[CC--:B--2---:R-:W-:Y:S02]  /*10290*/  @!P4 IADD3 R12, P0, R7.reuse, R20.reuse, RZ ;  /* 0x00000014070cc210 */ /* 0x0c4fe40007f1e0ff */
[C---:B----4-:R-:W-:Y:S02]  /*102a0*/  @!P4 IADD3 R20, P1, R14.reuse, R20, RZ ;  /* 0x000000140e14c210 */ /* 0x050fe40007f3e0ff */
[-C--:B------:R-:W-:Y:S02]  /*102b0*/  @!P5 IADD3 R24, P2, R7, R15.reuse, RZ ;  /* 0x0000000f0718d210 */ /* 0x080fe40007f5e0ff */
[----:B------:R-:W-:Y:S02]  /*102c0*/  @!P5 IADD3 R14, P3, R14, R15, RZ ;  /* 0x0000000f0e0ed210 */ /* 0x000fe40007f7e0ff */
[----:B------:R-:W-:Y:S02]  /*102d0*/  CS2R R58, SRZ ;  /* 0x00000000003a7805 */ /* 0x000fe4000001ff00 */
[----:B------:R-:W-:-:S02]  /*102e0*/  @!P5 SHF.L.U64.HI R7, R23, 0x1, R216 ;  /* 0x000000011707d819 */ /* 0x000fc400000102d8 */
[----:B------:R-:W-:Y:S02]  /*102f0*/  CS2R R56, SRZ ;  /* 0x0000000000387805 */ /* 0x000fe4000001ff00 */
[----:B------:R-:W-:Y:S02]  /*10300*/  CS2R R70, SRZ ;  /* 0x0000000000467805 */ /* 0x000fe4000001ff00 */
[----:B------:R-:W-:Y:S02]  /*10310*/  CS2R R68, SRZ ;  /* 0x0000000000447805 */ /* 0x000fe4000001ff00 */
[----:B------:R-:W-:Y:S02]  /*10320*/  CS2R R62, SRZ ;  /* 0x00000000003e7805 */ /* 0x000fe4000001ff00 */
[----:B------:R-:W-:Y:S02]  /*10330*/  CS2R R60, SRZ ;  /* 0x00000000003c7805 */ /* 0x000fe4000001ff00 */
[----:B-1----:R-:W-:Y:S01]  /*10340*/  @!P4 IADD3.X R13, R6, R11, RZ, P0, !PT ;  /* 0x0000000b060dc210 */ /* 0x002fe200007fe4ff */
[----:B---3--:R-:W-:-:S02]  /*10350*/  @!P4 IMAD.X R21, R10, 0x1, R11, P1 ;  /* 0x000000010a15c824 */ /* 0x008fc400008e060b */
[--C-:B------:R-:W-:Y:S02]  /*10360*/  @!P5 IMAD.X R25, R6, 0x1, R7.reuse, P2 ;  /* 0x000000010619d824 */ /* 0x100fe400010e0607 */
[----:B------:R-:W-:Y:S01]  /*10370*/  @!P5 IMAD.X R15, R10, 0x1, R7, P3 ;  /* 0x000000010a0fd824 */ /* 0x000fe200018e0607 */
[----:B------:R1:W5:Y:S04]  /*10380*/  @!P4 LD.E.128 R64, desc[UR6][R12.64] ;  /* 0x000000060c40c980 */ /* 0x000368000c101d00 */
[----:B------:R1:W5:Y:S04]  /*10390*/  @!P4 LD.E.128 R56, desc[UR6][R20.64] ;  /* 0x000000061438c980 */ /* 0x000368000c101d00 */
[----:B------:R1:W5:Y:S04]  /*103a0*/  @!P5 LD.E.128 R68, desc[UR6][R24.64] ;  /* 0x000000061844d980 */ /* 0x000368000c101d00 */
[----:B------:R1:W5:Y:S02]  /*103b0*/  @!P5 LD.E.128 R60, desc[UR6][R14.64] ;  /* 0x000000060e3cd980 */ /* 0x000364000c101d00 */
.L_x_2868:
[----:B------:R-:W-:Y:S05]  /*103c0*/  BSYNC B1 ;  /* 0x0000000000017941 */ /* 0x000fea0003800000 */
.L_x_2867:
[----:B--2--5:R-:W-:Y:S01]  /*103d0*/  IMAD.MOV.U32 R7, RZ, RZ, R71 ;  /* 0x000000ffff077224 */ /* 0x024fe200078e0047 */
[----:B-1----:R-:W-:Y:S01]  /*103e0*/  MOV R6, R70 ;  /* 0x0000004600067202 */ /* 0x002fe20000000f00 */
[----:B---3--:R-:W-:Y:S01]  /*103f0*/  IMAD.MOV.U32 R10, RZ, RZ, R68 ;  /* 0x000000ffff0a7224 */ /* 0x008fe200078e0044 */
[----:B------:R-:W-:Y:S01]  /*10400*/  UMOV UR4, 0xffffffff ;  /* 0xffffffff00047882 */ /* 0x000fe20000000000 */
[----:B------:R-:W-:Y:S01]  /*10410*/  IMAD.MOV.U32 R11, RZ, RZ, R69 ;  /* 0x000000ffff0b7224 */ /* 0x000fe200078e0045 */
[----:B------:R-:W-:Y:S01]  /*10420*/  PRMT R113, R6, 0x5410, R7 ;  /* 0x0000541006717816 */ /* 0x000fe20000000007 */
[----:B------:R-:W-:Y:S01]  /*10430*/  IMAD.MOV.U32 R7, RZ, RZ, R67 ;  /* 0x000000ffff077224 */ /* 0x000fe200078e0043 */
[----:B------:R-:W-:Y:S02]  /*10440*/  MOV R6, R66 ;  /* 0x0000004200067202 */ /* 0x000fe40000000f00 */
[----:B------:R-:W-:Y:S02]  /*10450*/  CS2R R54, SRZ ;  /* 0x0000000000367805 */ /* 0x000fe4000001ff00 */
        /* <DEDUP_REMOVED lines=15> */
[----:B------:R-:W-:-:S03]  /*10550*/  IMAD.MOV.U32 R11, RZ, RZ, R57 ;  /* 0x000000ffff0b7224 */ /* 0x000fc600078e0039 */
        /* <DEDUP_REMOVED lines=8> */
.L_x_3161:
        /* <DEDUP_REMOVED lines=20> */
[CC--:B---3--:R-:W-:Y:S02]  /*10720*/  @!P4 IADD3 R12, P0, R7.reuse, R20.reuse, RZ ;  /* 0x00000014070cc210 */ /* 0x0c8fe40007f1e0ff */
[C---:B----4-:R-:W-:Y:S02]  /*10730*/  @!P4 IADD3 R20, P1, R14.reuse, R20, RZ ;  /* 0x000000140e14c210 */ /* 0x050fe40007f3e0ff */
[-C--:B------:R-:W-:Y:S02]  /*10740*/  @!P5 IADD3 R24, P2, R7, R15.reuse, RZ ;  /* 0x0000000f0718d210 */ /* 0x080fe40007f5e0ff */
[----:B------:R-:W-:Y:S02]  /*10750*/  CS2R R42, SRZ ;  /* 0x00000000002a7805 */ /* 0x000fe4000001ff00 */
[----:B------:R-:W-:Y:S02]  /*10760*/  @!P5 IADD3 R14, P3, R14, R15, RZ ;  /* 0x0000000f0e0ed210 */ /* 0x000fe40007f7e0ff */
[----:B------:R-:W-:-:S02]  /*10770*/  CS2R R40, SRZ ;  /* 0x0000000000287805 */ /* 0x000fc4000001ff00 */
[----:B------:R-:W-:Y:S02]  /*10780*/  @!P5 SHF.L.U64.HI R7, R23, 0x1, R216 ;  /* 0x000000011707d819 */ /* 0x000fe400000102d8 */
[----:B------:R-:W-:Y:S02]  /*10790*/  CS2R R54, SRZ ;  /* 0x0000000000367805 */ /* 0x000fe4000001ff00 */
[----:B------:R-:W-:Y:S02]  /*107a0*/  CS2R R52, SRZ ;  /* 0x0000000000347805 */ /* 0x000fe4000001ff00 */
[----:B------:R-:W-:Y:S02]  /*107b0*/  CS2R R46, SRZ ;  /* 0x00000000002e7805 */ /* 0x000fe4000001ff00 */
[----:B------:R-:W-:Y:S01]  /*107c0*/  CS2R R44, SRZ ;  /* 0x00000000002c7805 */ /* 0x000fe2000001ff00 */
[----:B--2---:R-:W-:Y:S01]  /*107d0*/  @!P4 IMAD.X R13, R6, 0x1, R11, P0 ;  /* 0x00000001060dc824 */ /* 0x004fe200000e060b */
[----:B0-----:R-:W-:Y:S01]  /*107e0*/  @!P4 IADD3.X R21, R10, R11, RZ, P1, !PT ;  /* 0x0000000b0a15c210 */ /* 0x001fe20000ffe4ff */
[----:B------:R-:W-:-:S02]  /*107f0*/  @!P5 IMAD.X R25, R6, 0x1, R7, P2 ;  /* 0x000000010619d824 */ /* 0x000fc400010e0607 */
[----:B------:R-:W-:Y:S01]  /*10800*/  @!P5 IMAD.X R15, R10, 0x1, R7, P3 ;  /* 0x000000010a0fd824 */ /* 0x000fe200018e0607 */
[----:B------:R0:W5:Y:S04]  /*10810*/  @!P4 LD.E.128 R48, desc[UR6][R12.64] ;  /* 0x000000060c30c980 */ /* 0x000168000c101d00 */
[----:B------:R0:W5:Y:S04]  /*10820*/  @!P4 LD.E.128 R40, desc[UR6][R20.64] ;  /* 0x000000061428c980 */ /* 0x000168000c101d00 */
[----:B------:R0:W5:Y:S04]  /*10830*/  @!P5 LD.E.128 R52, desc[UR6][R24.64] ;  /* 0x000000061834d980 */ /* 0x000168000c101d00 */
[----:B------:R0:W5:Y:S02]  /*10840*/  @!P5 LD.E.128 R44, desc[UR6][R14.64] ;  /* 0x000000060e2cd980 */ /* 0x000164000c101d00 */
.L_x_2871:
[----:B------:R-:W-:Y:S05]  /*10850*/  BSYNC B1 ;  /* 0x0000000000017941 */ /* 0x000fea0003800000 */
.L_x_2870:
        /* <DEDUP_REMOVED lines=30> */
.L_x_3167:
        /* <DEDUP_REMOVED lines=17> */
[----:B------:R-:W-:Y:S01]  /*10b50*/  CS2R R34, SRZ ;  /* 0x0000000000227805 */ /* 0x000fe2000001ff00 */
[----:B------:R-:W-:-:S06]  /*10b60*/  ULDC.64 UR6, c[0x0][0x208] ;  /* 0x0000820000067ab9 */ /* 0x000fcc0000000a00 */
[----:B------:R-:W-:-:S04]  /*10b70*/  @!P4 SHF.L.U32 R12, R16, 0x1, RZ ;  /* 0x00000001100cc819 */ /* 0x000fc800000006ff */
[----:B------:R-:W-:Y:S01]  /*10b80*/  @!P5 IMAD.SHL.U32 R15, R23, 0x2, RZ ;  /* 0x00000002170fd824 */ /* 0x000fe200078e00ff */
[----:B------:R-:W-:Y:S02]  /*10b90*/  @!P4 SHF.L.U64.HI R11, R16, 0x1, R17 ;  /* 0x00000001100bc819 */ /* 0x000fe40000010211 */
[CC--:B---3--:R-:W-:Y:S02]  /*10ba0*/  @!P4 IADD3 R74, P0, R7.reuse, R12.reuse, RZ ;  /* 0x0000000c074ac210 */ /* 0x0c8fe40007f1e0ff */
[C---:B0-----:R-:W-:Y:S02]  /*10bb0*/  @!P4 IADD3 R12, P1, R14.reuse, R12, RZ ;  /* 0x0000000c0e0cc210 */ /* 0x041fe40007f3e0ff */
[-C--:B------:R-:W-:Y:S02]  /*10bc0*/  @!P5 IADD3 R20, P2, R7, R15.reuse, RZ ;  /* 0x0000000f0714d210 */ /* 0x080fe40007f5e0ff */
[----:B------:R-:W-:Y:S02]  /*10bd0*/  CS2R R32, SRZ ;  /* 0x0000000000207805 */ /* 0x000fe4000001ff00 */
[----:B------:R-:W-:-:S02]  /*10be0*/  @!P5 IADD3 R14, P3, R14, R15, RZ ;  /* 0x0000000f0e0ed210 */ /* 0x000fc40007f7e0ff */
[----:B------:R-:W-:Y:S02]  /*10bf0*/  CS2R R24, SRZ ;  /* 0x0000000000187805 */ /* 0x000fe4000001ff00 */
[----:B------:R-:W-:Y:S02]  /*10c00*/  @!P5 SHF.L.U64.HI R7, R23, 0x1, R216 ;  /* 0x000000011707d819 */ /* 0x000fe400000102d8 */
[----:B------:R-:W-:Y:S02]  /*10c10*/  CS2R R26, SRZ ;  /* 0x00000000001a7805 */ /* 0x000fe4000001ff00 */
[----:B------:R-:W-:Y:S02]  /*10c20*/  CS2R R38, SRZ ;  /* 0x0000000000267805 */ /* 0x000fe4000001ff00 */
[----:B------:R-:W-:Y:S01]  /*10c30*/  CS2R R36, SRZ ;  /* 0x0000000000247805 */ /* 0x000fe2000001ff00 */
[C-C-:B--2---:R-:W-:Y:S01]  /*10c40*/  @!P4 IMAD.X R75, R6.reuse, 0x1, R11.reuse, P0 ;  /* 0x00000001064bc824 */ /* 0x144fe200000e060b */
[----:B------:R-:W-:Y:S01]  /*10c50*/  @!P5 IADD3.X R21, R6, R7, RZ, P2, !PT ;  /* 0x000000070615d210 */ /* 0x000fe200017fe4ff */
[----:B------:R-:W-:-:S02]  /*10c60*/  @!P4 IMAD.X R13, R10, 0x1, R11, P1 ;  /* 0x000000010a0dc824 */ /* 0x000fc400008e060b */
[----:B------:R-:W-:Y:S01]  /*10c70*/  @!P5 IMAD.X R15, R10, 0x1, R7, P3 ;  /* 0x000000010a0fd824 */ /* 0x000fe200018e0607 */
[----:B------:R0:W5:Y:S04]  /*10c80*/  @!P4 LD.E.128 R28, desc[UR6][R74.64] ;  /* 0x000000064a1cc980 */ /* 0x000168000c101d00 */
[----:B------:R0:W5:Y:S04]  /*10c90*/  @!P4 LD.E.128 R32, desc[UR6][R12.64] ;  /* 0x000000060c20c980 */ /* 0x000168000c101d00 */
[----:B------:R0:W5:Y:S04]  /*10ca0*/  @!P5 LD.E.128 R24, desc[UR6][R20.64] ;  /* 0x000000061418d980 */ /* 0x000168000c101d00 */
[----:B------:R0:W5:Y:S02]  /*10cb0*/  @!P5 LD.E.128 R36, desc[UR6][R14.64] ;  /* 0x000000060e24d980 */ /* 0x000164000c101d00 */
.L_x_2874:
[----:B------:R-:W-:Y:S05]  /*10cc0*/  BSYNC B1 ;  /* 0x0000000000017941 */ /* 0x000fea0003800000 */
.L_x_2873:
        /* <DEDUP_REMOVED lines=31> */
.L_x_3173:
[----:B------:R-:W5:Y:S01]  /*10ec0*/  LDL R13, [R1+0x88] ;  /* 0x00008800010d7983 */ /* 0x000f620000100800 */
[----:B------:R-:W-:Y:S01]  /*10ed0*/  VIADD R73, R73, 0x60 ;  /* 0x0000006049497836 */ /* 0x000fe20000000000 */
[----:B------:R-:W-:Y:S01]  /*10ee0*/  BSSY B1, `(.L_x_2876) ;  /* 0x000002a000017945 */ /* 0x000fe20003800000 */
[----:B01--4-:R-:W-:Y:S02]  /*10ef0*/  CS2R R4, SRZ ;  /* 0x0000000000047805 */ /* 0x013fe4000001ff00 */
[----:B------:R-:W-:Y:S02]  /*10f00*/  CS2R R10, SRZ ;  /* 0x00000000000a7805 */ /* 0x000fe4000001ff00 */
[----:B------:R-:W-:Y:S02]  /*10f10*/  CS2R R14, SRZ ;  /* 0x00000000000e7805 */ /* 0x000fe4000001ff00 */
[----:B------:R-:W-:Y:S02]  /*10f20*/  ISETP.GE.AND P0, PT, R73, R86, PT ;  /* 0x000000564900720c */ /* 0x000fe40003f06270 */
[----:B------:R-:W-:-:S02]  /*10f30*/  CS2R R72, SRZ ;  /* 0x0000000000487805 */ /* 0x000fc4000001ff00 */
[----:B------:R-:W-:Y:S02]  /*10f40*/  CS2R R74, SRZ ;  /* 0x00000000004a7805 */ /* 0x000fe4000001ff00 */
[----:B-----5:R-:W-:-:S04]  /*10f50*/  LEA.HI R8, R13, R13, RZ, 0x1 ;  /* 0x0000000d0d087211 */ /* 0x020fc800078f08ff */
        /* <DEDUP_REMOVED lines=14> */
[C---:B------:R-:W-:Y:S02]  /*11040*/  @!P4 SHF.L.U32 R78, R16.reuse, 0x1, RZ ;  /* 0x00000001104ec819 */ /* 0x040fe400000006ff */
[C---:B---3--:R-:W-:Y:S02]  /*11050*/  @!P5 IADD3 R80, P2, R21.reuse, R82, RZ ;  /* 0x000000521550d210 */ /* 0x048fe40007f5e0ff */
[-C--:B------:R-:W-:Y:S02]  /*11060*/  @!P4 IADD3 R90, P0, R21, R78.reuse, RZ ;  /* 0x0000004e155ac210 */ /* 0x080fe40007f1e0ff */
[----:B------:R-:W-:Y:S02]  /*11070*/  @!P4 SHF.L.U64.HI R5, R16, 0x1, R17 ;  /* 0x000000011005c819 */ /* 0x000fe40000010211 */
[C---:B------:R-:W-:Y:S02]  /*11080*/  @!P4 IADD3 R78, P1, R77.reuse, R78, RZ ;  /* 0x0000004e4d4ec210 */ /* 0x040fe40007f3e0ff */
[----:B------:R-:W-:Y:S01]  /*11090*/  @!P5 IADD3 R82, P3, R77, R82, RZ ;  /* 0x000000524d52d210 */ /* 0x000fe20007f7e0ff */
[C-C-:B--2---:R-:W-:Y:S01]  /*110a0*/  @!P4 IMAD.X R91, R20.reuse, 0x1, R5.reuse, P0 ;  /* 0x00000001145bc824 */ /* 0x144fe200000e0605 */
[----:B------:R-:W-:Y:S01]  /*110b0*/  @!P5 IADD3.X R81, R20, R7, RZ, P2, !PT ;  /* 0x000000071451d210 */ /* 0x000fe200017fe4ff */
[C---:B------:R-:W-:Y:S01]  /*110c0*/  @!P4 IMAD.X R79, R76.reuse, 0x1, R5, P1 ;  /* 0x000000014c4fc824 */ /* 0x040fe200008e0605 */
[----:B------:R-:W-:Y:S01]  /*110d0*/  CS2R R10, SRZ ;  /* 0x00000000000a7805 */ /* 0x000fe2000001ff00 */
[----:B------:R-:W-:Y:S01]  /*110e0*/  @!P5 IMAD.X R83, R76, 0x1, R7, P3 ;  /* 0x000000014c53d824 */ /* 0x000fe200018e0607 */
[----:B------:R-:W-:-:S02]  /*110f0*/  CS2R R8, SRZ ;  /* 0x0000000000087805 */ /* 0x000fc4000001ff00 */
[----:B------:R-:W-:Y:S02]  /*11100*/  CS2R R72, SRZ ;  /* 0x0000000000487805 */ /* 0x000fe4000001ff00 */
[----:B------:R-:W-:Y:S02]  /*11110*/  CS2R R74, SRZ ;  /* 0x00000000004a7805 */ /* 0x000fe4000001ff00 */
[----:B------:R-:W-:Y:S02]  /*11120*/  CS2R R6, SRZ ;  /* 0x0000000000067805 */ /* 0x000fe4000001ff00 */
[----:B------:R-:W-:Y:S01]  /*11130*/  CS2R R4, SRZ ;  /* 0x0000000000047805 */ /* 0x000fe2000001ff00 */
[----:B------:R0:W5:Y:S04]  /*11140*/  @!P4 LD.E.128 R12, desc[UR6][R90.64] ;  /* 0x000000065a0cc980 */ /* 0x000168000c101d00 */
[----:B------:R0:W5:Y:S04]  /*11150*/  @!P4 LD.E.128 R8, desc[UR6][R78.64] ;  /* 0x000000064e08c980 */ /* 0x000168000c101d00 */
[----:B------:R0:W5:Y:S04]  /*11160*/  @!P5 LD.E.128 R72, desc[UR6][R80.64] ;  /* 0x000000065048d980 */ /* 0x000168000c101d00 */
[----:B------:R0:W5:Y:S02]  /*11170*/  @!P5 LD.E.128 R4, desc[UR6][R82.64] ;  /* 0x000000065204d980 */ /* 0x000164000c101d00 */
.L_x_2877:
[----:B------:R-:W-:Y:S05]  /*11180*/  BSYNC B1 ;  /* 0x0000000000017941 */ /* 0x000fea0003800000 */
.L_x_2876:
[----:B0-----:R-:W4:Y:S01]  /*11190*/  LDL R78, [R1+0x68] ;  /* 0x00006800014e7983 */ /* 0x001f220000100800 */
[----:B------:R-:W0:Y:S01]  /*111a0*/  SYNCS.PHASECHK.TRANS64.TRYWAIT P0, [R22+URZ+0x38800], R85 ;  /* 0x03880055160075a7 */ /* 0x000e22000800017f */
[----:B--2--5:R-:W-:Y:S01]  /*111b0*/  IMAD.MOV.U32 R20, RZ, RZ, R6 ;  /* 0x000000ffff147224 */ /* 0x024fe200078e0006 */
[----:B------:R-:W-:Y:S01]  /*111c0*/  BSSY B1, `(.L_x_2878) ;  /* 0x000001f000017945 */ /* 0x000fe20003800000 */
[----:B---3--:R-:W-:Y:S02]  /*111d0*/  IMAD.MOV.U32 R21, RZ, RZ, R7 ;  /* 0x000000ffff157224 */ /* 0x008fe400078e0007 */
[----:B------:R-:W-:Y:S02]  /*111e0*/  IMAD.MOV.U32 R76, RZ, RZ, R5 ;  /* 0x000000ffff4c7224 */ /* 0x000fe400078e0005 */
[----:B------:R-:W-:Y:S01]  /*111f0*/  IMAD.MOV.U32 R77, RZ, RZ, R10 ;  /* 0x000000ffff4d7224 */ /* 0x000fe200078e000a */
[----:B------:R-:W-:Y:S02]  /*11200*/  PRMT R88, R20, 0x5410, R21 ;  /* 0x0000541014587816 */ /* 0x000fe40000000015 */
[----:B------:R-:W-:-:S02]  /*11210*/  MOV R20, R4 ;  /* 0x0000000400147202 */ /* 0x000fc40000000f00 */
[----:B------:R-:W-:Y:S02]  /*11220*/  MOV R21, R8 ;  /* 0x0000000800157202 */ /* 0x000fe40000000f00 */
        /* <DEDUP_REMOVED lines=9> */
[----:B------:R-:W-:-:S02]  /*112c0*/  MOV R21, R14 ;  /* 0x0000000e00157202 */ /* 0x000fc40000000f00 */
[----:B------:R-:W-:Y:S02]  /*112d0*/  PRMT R99, R77, 0x7610, R99 ;  /* 0x000076104d637816 */ /* 0x000fe40000000063 */
[----:B------:R-:W-:Y:S01]  /*112e0*/  PRMT R100, R21, 0x5410, R76 ;  /* 0x0000541015647816 */ /* 0x000fe2000000004c */
[----:B------:R-:W-:Y:S01]  /*112f0*/  IMAD.MOV.U32 R21, RZ, RZ, R72 ;  /* 0x000000ffff157224 */ /* 0x000fe200078e0048 */
[----:B------:R-:W-:Y:S01]  /*11300*/  PRMT R99, R99, 0x5410, R20 ;  /* 0x0000541063637816 */ /* 0x000fe20000000014 */
[----:B------:R-:W-:Y:S01]  /*11310*/  IMAD.MOV.U32 R76, RZ, RZ, R73 ;  /* 0x000000ffff4c7224 */ /* 0x000fe200078e0049 */
[----:B------:R-:W-:Y:S02]  /*11320*/  MOV R77, R74 ;  /* 0x0000004a004d7202 */ /* 0x000fe40000000f00 */
[----:B------:R-:W-:Y:S02]  /*11330*/  SHF.R.S32.HI R20, RZ, 0x1f, R213 ;  /* 0x0000001fff147819 */ /* 0x000fe400000114d5 */
[----:B------:R-:W-:Y:S01]  /*11340*/  PRMT R91, R21, 0x5410, R76 ;  /* 0x00005410155b7816 */ /* 0x000fe2000000004c */
[----:B------:R-:W-:Y:S01]  /*11350*/  IMAD.MOV.U32 R76, RZ, RZ, R75 ;  /* 0x000000ffff4c7224 */ /* 0x000fe200078e004b */
[----:B------:R-:W-:-:S02]  /*11360*/  PRMT R92, R77, 0x7610, R92 ;  /* 0x000076104d5c7816 */ /* 0x000fc4000000005c */
[----:B------:R-:W-:Y:S02]  /*11370*/  LEA.HI R21, R20, R213, RZ, 0x3 ;  /* 0x000000d514157211 */ /* 0x000fe400078f18ff */
[----:B----4-:R-:W-:-:S04]  /*11380*/  VIADDMNMX R86, R86, -R78, 0x80, PT ;  /* 0x0000008056567446 */ /* 0x010fc8000380094e */
[----:B------:R-:W-:Y:S01]  /*11390*/  ISETP.GE.AND P1, PT, R220, R86, PT ;  /* 0x00000056dc00720c */ /* 0x000fe20003f26270 */
[----:B0-----:R-:W-:-:S12]  /*113a0*/  @!P0 BRA `(.L_x_2879) ;  /* 0x000001f000108947 */ /* 0x001fd80003800000 */
.L_x_3174:
[----:B------:R-:W-:Y:S05]  /*113b0*/  BSYNC B1 ;  /* 0x0000000000017941 */ /* 0x000fea0003800000 */
.L_x_2878:
[----:B------:R-:W-:Y:S01]  /*113c0*/  BSSY B1, `(.L_x_2880) ;  /* 0x00000d2000017945 */ /* 0x000fe20003800000 */
[----:B------:R-:W-:Y:S02]  /*113d0*/  PRMT R92, R92, 0x5410, R76 ;  /* 0x000054105c5c7816 */ /* 0x000fe4000000004c */
[----:B0-----:R-:W-:Y:S01]  /*113e0*/  SHF.R.S32.HI R85, RZ, 0x3, R21 ;  /* 0x00000003ff557819 */ /* 0x001fe20000011415 */
[----:B------:R-:W-:Y:S06]  /*113f0*/  @P1 BRA `(.L_x_2881) ;  /* 0x0000000c00381947 */ /* 0x000fec0003800000 */
[----:B------:R0:W5:Y:S01]  /*11400*/  LDL R136, [R1+0x58] ;  /* 0x0000580001887983 */ /* 0x0001620000100800 */
[----:B------:R-:W1:Y:S01]  /*11410*/  LDC R117, c[0x0][0x3f4] ;  /* 0x0000fd00ff757b82 */ /* 0x000e620000000800 */
[----:B------:R-:W-:Y:S01]  /*11420*/  BSSY B2, `(.L_x_2882) ;  /* 0x0000063000027945 */ /* 0x000fe20003800000 */
[----:B------:R-:W-:Y:S02]  /*11430*/  SHF.R.U32.HI R137, RZ, 0x3, R229 ;  /* 0x00000003ff897819 */ /* 0x000fe400000116e5 */
[-C--:B-1----:R-:W-:Y:S02]  /*11440*/  ISETP.GE.AND P0, PT, R16, R117.reuse, PT ;  /* 0x000000751000720c */ /* 0x082fe40003f06270 */
[----:B------:R-:W-:-:S11]  /*11450*/  ISETP.GE.AND P1, PT, R213, R117, PT ;  /* 0x00000075d500720c */ /* 0x000fd60003f26270 */
[----:B0-----:R-:W-:Y:S05]  /*11460*/  @P0 BRA `(.L_x_2883) ;  /* 0x0000000400780947 */ /* 0x001fea0003800000 */
[----:B------:R-:W-:Y:S01]  /*11470*/  LEA.HI R76, R117, R0, RZ, 0x1d ;  /* 0x00000000754c7211 */ /* 0x000fe200078fe8ff */
[--C-:B------:R-:W-:Y:S01]  /*11480*/  HADD2.F32 R132, -RZ, R122.reuse.H1_H1 ;  /* 0x3000007aff847230 */ /* 0x100fe20000004100 */
[----:B------:R-:W-:Y:S01]  /*11490*/  SHF.R.U64 R64, R64, 0x10, R65 ;  /* 0x0000001040407819 */ /* 0x000fe20000001241 */
[----:B------:R-:W-:Y:S01]  /*114a0*/  HADD2.F32 R131, -RZ, R122.H0_H0 ;  /* 0x2000007aff837230 */ /* 0x000fe20000004100 */
[----:B------:R-:W-:Y:S01]  /*114b0*/  SHF.R.S32.HI R77, RZ, 0x1f, R76 ;  /* 0x0000001fff4d7819 */ /* 0x000fe2000001144c */
[----:B------:R-:W-:Y:S01]  /*114c0*/  IMAD.SHL.U32 R78, R76, 0x8, RZ ;  /* 0x000000084c4e7824 */ /* 0x000fe200078e00ff */
[----:B------:R-:W-:Y:S02]  /*114d0*/  SHF.R.U32.HI R125, RZ, 0x10, R57 ;  /* 0x00000010ff7d7819 */ /* 0x000fe40000011639 */
[----:B------:R-:W-:Y:S02]  /*114e0*/  LEA.HI R77, R77, R76, RZ, 0x3 ;  /* 0x0000004c4d4d7211 */ /* 0x000fe400078f18ff */
[----:B------:R-:W-:Y:S01]  /*114f0*/  LOP3.LUT R78, R229, 0x38, R78, 0xf8, !PT ;  /* 0x00000038e54e7812 */ /* 0x000fe200078ef84e */
[----:B------:R-:W-:Y:S01]  /*11500*/  HADD2.F32 R125, -RZ, R125.H0_H0 ;  /* 0x2000007dff7d7230 */ /* 0x000fe20000004100 */
[----:B------:R-:W-:Y:S01]  /*11510*/  SHF.R.U32.HI R65, RZ, 0x10, R65 ;  /* 0x00000010ff417819 */ /* 0x000fe20000011641 */
[----:B------:R-:W-:Y:S01]  /*11520*/  IMAD.SHL.U32 R77, R77, 0x400, RZ ;  /* 0x000004004d4d7824 */ /* 0x000fe200078e00ff */
[----:B------:R-:W-:-:S02]  /*11530*/  LOP3.LUT R81, R78, R137, RZ, 0x3c, !PT ;  /* 0x000000894e517212 */ /* 0x000fc400078e3cff */
[----:B------:R-:W-:Y:S02]  /*11540*/  SHF.R.U64 R56, R56, 0x10, R57 ;  /* 0x0000001038387819 */ /* 0x000fe40000001239 */
[----:B------:R-:W-:Y:S02]  /*11550*/  LOP3.LUT R80, R77, 0x7fffe000, RZ, 0xc0, !PT ;  /* 0x7fffe0004d507812 */ /* 0x000fe400078ec0ff */
[----:B------:R-:W0:Y:S01]  /*11560*/  LDS.128 R76, [R87] ;  /* 0x00000000574c7984 */ /* 0x000e220000000c00 */
[--C-:B------:R-:W-:Y:S02]  /*11570*/  SHF.R.U64 R57, R66, 0x10, R67.reuse ;  /* 0x0000001042397819 */ /* 0x100fe40000001243 */
[----:B-----5:R-:W-:Y:S02]  /*11580*/  IADD3 R81, R81, R80, R136 ;  /* 0x0000005051517210 */ /* 0x020fe40007ffe088 */
[----:B------:R-:W-:Y:S01]  /*11590*/  SHF.R.U32.HI R66, RZ, 0x10, R67 ;  /* 0x00000010ff427819 */ /* 0x000fe20000011643 */
[----:B------:R-:W-:Y:S01]  /*115a0*/  HADD2.F32 R57, -RZ, R57.H0_H0 ;  /* 0x20000039ff397230 */ /* 0x000fe20000004100 */
[----:B------:R-:W-:-:S02]  /*115b0*/  LEA R118, R81, R22, 0x1 ;  /* 0x0000001651767211 */ /* 0x000fc400078e08ff */
[--C-:B------:R-:W-:Y:S02]  /*115c0*/  SHF.R.U64 R58, R58, 0x10, R59.reuse ;  /* 0x000000103a3a7819 */ /* 0x100fe4000000123b */
[----:B------:R-:W-:Y:S01]  /*115d0*/  SHF.R.U32.HI R59, RZ, 0x10, R59 ;  /* 0x00000010ff3b7819 */ /* 0x000fe2000001163b */
[----:B------:R-:W1:Y:S01]  /*115e0*/  LDS.128 R80, [R118+0x14400] ;  /* 0x0144000076507984 */ /* 0x000e620000000c00 */
[--C-:B0-----:R-:W-:Y:S02]  /*115f0*/  HADD2.F32 R127, -RZ, R77.reuse.H0_H0 ;  /* 0x2000004dff7f7230 */ /* 0x101fe40000004100 */
[----:B------:R-:W-:Y:S02]  /*11600*/  HADD2.F32 R124, -RZ, R77.H1_H1 ;  /* 0x3000004dff7c7230 */ /* 0x000fe40000004100 */
[----:B------:R-:W-:Y:S02]  /*11610*/  HADD2.F32 R123, -RZ, R76.H0_H0 ;  /* 0x2000004cff7b7230 */ /* 0x000fe40000004100 */
[----:B------:R-:W-:-:S02]  /*11620*/  HADD2.F32 R67, -RZ, R78.H0_H0 ;  /* 0x2000004eff437230 */ /* 0x000fc40000004100 */
[--C-:B------:R-:W-:Y:S02]  /*11630*/  HADD2.F32 R77, -RZ, R79.reuse.H0_H0 ;  /* 0x2000004fff4d7230 */ /* 0x100fe40000004100 */
[----:B------:R-:W-:Y:S02]  /*11640*/  HADD2.F32 R79, -RZ, R79.H1_H1 ;  /* 0x3000004fff4f7230 */ /* 0x000fe40000004100 */
[--C-:B-1----:R-:W-:Y:S02]  /*11650*/  HADD2.F32 R128, -RZ, R81.reuse.H0_H0 ;  /* 0x20000051ff807230 */ /* 0x102fe40000004100 */
[----:B------:R-:W-:Y:S02]  /*11660*/  HADD2.F32 R130, -RZ, R81.H1_H1 ;  /* 0x30000051ff827230 */ /* 0x000fe40000004100 */
[----:B------:R-:W-:Y:S02]  /*11670*/  HADD2.F32 R129, -RZ, R80.H0_H0 ;  /* 0x20000050ff817230 */ /* 0x000fe40000004100 */
[C---:B------:R-:W-:Y:S01]  /*11680*/  FMUL.FTZ R134, R128.reuse, R132 ;  /* 0x0000008480867220 */ /* 0x040fe20000410000 */
[----:B------:R-:W-:Y:S01]  /*11690*/  FMUL.FTZ R128, R128, R131 ;  /* 0x0000008380807220 */ /* 0x000fe20000410000 */
[----:B------:R-:W-:Y:S01]  /*116a0*/  FMUL.FTZ R133, R130, R125 ;  /* 0x0000007d82857220 */ /* 0x000fe20000410000 */
[----:B------:R-:W-:-:S02]  /*116b0*/  HADD2.F32 R126, -RZ, R82.H0_H0 ;  /* 0x20000052ff7e7230 */ /* 0x000fc40000004100 */
[C---:B------:R-:W-:Y:S01]  /*116c0*/  FFMA.FTZ R81, R127.reuse, R131, -R134 ;  /* 0x000000837f517223 */ /* 0x040fe20000010886 */
[----:B------:R-:W-:Y:S02]  /*116d0*/  HADD2.F32 R131, -RZ, R65.H0_H0 ;  /* 0x20000041ff837230 */ /* 0x000fe40000004100 */
[----:B------:R-:W-:Y:S01]  /*116e0*/  FFMA.FTZ R65, R127, R132, R128 ;  /* 0x000000847f417223 */ /* 0x000fe20000010080 */
[----:B------:R-:W-:Y:S02]  /*116f0*/  HADD2.F32 R134, -RZ, R121.H1_H1 ;  /* 0x30000079ff867230 */ /* 0x000fe40000004100 */
[--C-:B------:R-:W-:Y:S02]  /*11700*/  HADD2.F32 R132, -RZ, R120.reuse.H1_H1 ;  /* 0x30000078ff847230 */ /* 0x100fe40000004100 */
[-C--:B------:R-:W-:Y:S01]  /*11710*/  FMUL.FTZ R135, R130, R131.reuse ;  /* 0x0000008382877220 */ /* 0x080fe20000410000 */
[----:B------:R-:W-:Y:S02]  /*11720*/  HADD2.F32 R127, -RZ, R119.H0_H0 ;  /* 0x20000077ff7f7230 */ /* 0x000fe40000004100 */
[C---:B------:R-:W-:Y:S01]  /*11730*/  FMUL.FTZ R130, R129.reuse, R134 ;  /* 0x0000008681827220 */ /* 0x040fe20000410000 */
[C---:B------:R-:W-:Y:S01]  /*11740*/  FFMA.FTZ R128, R124.reuse, R131, -R133 ;  /* 0x000000837c807223 */ /* 0x040fe20000010885 */
[-C--:B------:R-:W-:Y:S01]  /*11750*/  FMUL.FTZ R129, R129, R132.reuse ;  /* 0x0000008481817220 */ /* 0x080fe20000410000 */
[----:B------:R-:W-:Y:S01]  /*11760*/  FFMA.FTZ R124, R124, R125, R135 ;  /* 0x0000007d7c7c7223 */ /* 0x000fe20000010087 */
[----:B------:R-:W-:Y:S01]  /*11770*/  FFMA.FTZ R125, R123, R132, -R130 ;  /* 0x000000847b7d7223 */ /* 0x000fe20000010882 */
[----:B------:R-:W-:-:S02]  /*11780*/  HADD2.F32 R120, -RZ, R120.H0_H0 ;  /* 0x20000078ff787230 */ /* 0x000fc40000004100 */
[----:B------:R-:W-:Y:S01]  /*11790*/  FFMA.FTZ R123, R123, R134, R129 ;  /* 0x000000867b7b7223 */ /* 0x000fe20000010081 */
[----:B------:R-:W-:Y:S02]  /*117a0*/  HADD2.F32 R122, -RZ, R83.H0_H0 ;  /* 0x20000053ff7a7230 */ /* 0x000fe40000004100 */
[C---:B------:R-:W-:Y:S01]  /*117b0*/  FMUL.FTZ R130, R126.reuse, R127 ;  /* 0x0000007f7e827220 */ /* 0x040fe20000410000 */
[----:B------:R-:W-:Y:S02]  /*117c0*/  HADD2.F32 R129, -RZ, R119.H1_H1 ;  /* 0x30000077ff817230 */ /* 0x000fe40000004100 */
[-C--:B------:R-:W-:Y:S01]  /*117d0*/  FMUL.FTZ R132, R126, R120.reuse ;  /* 0x000000787e847220 */ /* 0x080fe20000410000 */
[----:B------:R-:W-:Y:S02]  /*117e0*/  HADD2.F32 R121, -RZ, R121.H0_H0 ;  /* 0x20000079ff797230 */ /* 0x000fe40000004100 */
[----:B------:R-:W-:Y:S01]  /*117f0*/  FFMA.FTZ R119, R67, R120, -R130 ;  /* 0x0000007843777223 */ /* 0x000fe20000010882 */
[----:B------:R-:W-:-:S02]  /*11800*/  HADD2.F32 R83, -RZ, R83.H1_H1 ;  /* 0x30000053ff537230 */ /* 0x000fc40000004100 */
[C---:B------:R-:W-:Y:S01]  /*11810*/  FMUL.FTZ R130, R122.reuse, R129 ;  /* 0x000000817a827220 */ /* 0x040fe20000410000 */
[----:B------:R-:W-:Y:S02]  /*11820*/  HADD2.F32 R126, -RZ, R59.H0_H0 ;  /* 0x2000003bff7e7230 */ /* 0x000fe40000004100 */
[----:B------:R-:W-:Y:S01]  /*11830*/  FMUL.FTZ R122, R122, R121 ;  /* 0x000000797a7a7220 */ /* 0x000fe20000410000 */
[----:B------:R-:W-:Y:S02]  /*11840*/  HADD2.F32 R120, -RZ, R66.H0_H0 ;  /* 0x20000042ff787230 */ /* 0x000fe40000004100 */
[----:B------:R-:W-:Y:S01]  /*11850*/  FFMA.FTZ R66, R67, R127, R132 ;  /* 0x0000007f43427223 */ /* 0x000fe20000010084 */
[C---:B------:R-:W-:Y:S01]  /*11860*/  FFMA.FTZ R130, R77.reuse, R121, -R130 ;  /* 0x000000794d827223 */ /* 0x040fe20000010882 */
[----:B------:R-:W-:Y:S01]  /*11870*/  FFMA.FTZ R122, R77, R129, R122 ;  /* 0x000000814d7a7223 */ /* 0x000fe2000001007a */
[----:B------:R-:W-:Y:S02]  /*11880*/  HADD2.F32 R80, -RZ, R80.H1_H1 ;  /* 0x30000050ff507230 */ /* 0x000fe40000004100 */
[----:B------:R-:W-:Y:S01]  /*11890*/  FMUL.FTZ R132, R83, R126 ;  /* 0x0000007e53847220 */ /* 0x000fe20000410000 */
[----:B------:R-:W-:-:S02]  /*118a0*/  HADD2.F32 R82, -RZ, R82.H1_H1 ;  /* 0x30000052ff527230 */ /* 0x000fc40000004100 */
[-C--:B------:R-:W-:Y:S01]  /*118b0*/  FMUL.FTZ R134, R83, R120.reuse ;  /* 0x0000007853867220 */ /* 0x080fe20000410000 */
        /* <DEDUP_REMOVED lines=25> */
.L_x_2883:
[----:B------:R-:W-:Y:S05]  /*11a50*/  BSYNC B2 ;  /* 0x0000000000027941 */ /* 0x000fea0003800000 */
.L_x_2882:
[----:B------:R-:W-:Y:S05]  /*11a60*/  @P1 BRA `(.L_x_2881) ;  /* 0x00000004009c1947 */ /* 0x000fea0003800000 */
[----:B0-----:R-:W2:Y:S01]  /*11a70*/  LDL R56, [R1+0x84] ;  /* 0x0000840001387983 */ /* 0x001ea20000100800 */
[----:B------:R-:W-:Y:S01]  /*11a80*/  LEA.HI R117, R117, R85, RZ, 0x1d ;  /* 0x0000005575757211 */ /* 0x000fe200078fe8ff */
[----:B------:R-:W-:Y:S01]  /*11a90*/  HADD2.F32 R118, -RZ, R114.H1_H1 ;  /* 0x30000072ff767230 */ /* 0x000fe20000004100 */
[----:B------:R-:W-:Y:S01]  /*11aa0*/  LEA.HI R57, R20, R213, RZ, 0x6 ;  /* 0x000000d514397211 */ /* 0x000fe200078f30ff */
[----:B------:R-:W-:Y:S01]  /*11ab0*/  HADD2.F32 R119, -RZ, R116.H1_H1 ;  /* 0x30000074ff777230 */ /* 0x000fe20000004100 */
[----:B------:R-:W-:Y:S01]  /*11ac0*/  SHF.R.S32.HI R58, RZ, 0x1f, R117 ;  /* 0x0000001fff3a7819 */ /* 0x000fe20000011475 */
[----:B------:R-:W-:Y:S01]  /*11ad0*/  HADD2.F32 R114, -RZ, R114.H0_H0 ;  /* 0x20000072ff727230 */ /* 0x000fe20000004100 */
[--C-:B------:R-:W-:Y:S01]  /*11ae0*/  SHF.R.U64 R68, R68, 0x10, R69.reuse ;  /* 0x0000001044447819 */ /* 0x100fe20000001245 */
[----:B------:R-:W-:Y:S01]  /*11af0*/  IMAD.SHL.U32 R57, R57, 0x80, RZ ;  /* 0x0000008039397824 */ /* 0x000fe200078e00ff */
[----:B------:R-:W-:Y:S01]  /*11b00*/  LEA.HI R58, R58, R117, RZ, 0x3 ;  /* 0x000000753a3a7211 */ /* 0x000fe200078f18ff */
[----:B------:R-:W-:Y:S01]  /*11b10*/  HADD2.F32 R116, -RZ, R116.H0_H0 ;  /* 0x20000074ff747230 */ /* 0x000fe20000004100 */
[----:B------:R-:W-:-:S02]  /*11b20*/  SHF.R.U32.HI R121, RZ, 0x10, R69 ;  /* 0x00000010ff797819 */ /* 0x000fc40000011645 */
[----:B------:R-:W-:Y:S01]  /*11b30*/  LOP3.LUT R57, R57, 0xffffe000, RZ, 0xc0, !PT ;  /* 0xffffe00039397812 */ /* 0x000fe200078ec0ff */
[----:B------:R-:W-:Y:S01]  /*11b40*/  IMAD.SHL.U32 R58, R58, 0x400, RZ ;  /* 0x000004003a3a7824 */ /* 0x000fe200078e00ff */
[--C-:B------:R-:W-:Y:S02]  /*11b50*/  SHF.R.U32.HI R120, RZ, 0x10, R61.reuse ;  /* 0x00000010ff787819 */ /* 0x100fe4000001163d */
[----:B------:R-:W-:Y:S02]  /*11b60*/  SHF.R.U64 R69, R60, 0x10, R61 ;  /* 0x000000103c457819 */ /* 0x000fe4000000123d */
[--C-:B------:R-:W-:Y:S01]  /*11b70*/  SHF.R.U64 R60, R70, 0x10, R71.reuse ;  /* 0x00000010463c7819 */ /* 0x100fe20000001247 */
[----:B------:R-:W-:Y:S01]  /*11b80*/  HADD2.F32 R120, -RZ, R120.H0_H0 ;  /* 0x20000078ff787230 */ /* 0x000fe20000004100 */
[----:B------:R-:W-:Y:S01]  /*11b90*/  SHF.R.U32.HI R70, RZ, 0x10, R71 ;  /* 0x00000010ff467819 */ /* 0x000fe20000011647 */
[----:B------:R-:W-:Y:S01]  /*11ba0*/  HADD2.F32 R69, -RZ, R69.H0_H0 ;  /* 0x20000045ff457230 */ /* 0x000fe20000004100 */
[----:B------:R-:W-:-:S02]  /*11bb0*/  SHF.R.U64 R61, R62, 0x10, R63 ;  /* 0x000000103e3d7819 */ /* 0x000fc4000000123f */
[----:B------:R-:W-:Y:S01]  /*11bc0*/  SHF.R.U32.HI R62, RZ, 0x10, R63 ;  /* 0x00000010ff3e7819 */ /* 0x000fe2000001163f */
[----:B------:R-:W-:-:S04]  /*11bd0*/  HADD2.F32 R70, -RZ, R70.H0_H0 ;  /* 0x20000046ff467230 */ /* 0x000fc80000004100 */
[----:B------:R-:W-:Y:S01]  /*11be0*/  HADD2.F32 R62, -RZ, R62.H0_H0 ;  /* 0x2000003eff3e7230 */ /* 0x000fe20000004100 */
[----:B--2---:R-:W-:Y:S02]  /*11bf0*/  R2UR UR4, R56 ;  /* 0x00000000380472ca */ /* 0x004fe400000e0000 */
[----:B------:R-:W-:-:S04]  /*11c00*/  LOP3.LUT R56, R229, 0x38, R21, 0xf8, !PT ;  /* 0x00000038e5387812 */ /* 0x000fc800078ef815 */
[----:B------:R-:W-:Y:S01]  /*11c10*/  LOP3.LUT R64, R56, R137, RZ, 0x3c, !PT ;  /* 0x0000008938407212 */ /* 0x000fe200078e3cff */
[----:B------:R-:W-:-:S03]  /*11c20*/  IMAD.SHL.U32 R56, R117, 0x8, RZ ;  /* 0x0000000875387824 */ /* 0x000fc600078e00ff */
[----:B-----5:R-:W-:Y:S02]  /*11c30*/  IADD3 R57, R64, R57, R136 ;  /* 0x0000003940397210 */ /* 0x020fe40007ffe088 */
[----:B------:R-:W-:Y:S02]  /*11c40*/  LOP3.LUT R56, R229, 0x38, R56, 0xf8, !PT ;  /* 0x00000038e5387812 */ /* 0x000fe400078ef838 */
[----:B------:R-:W-:Y:S02]  /*11c50*/  LOP3.LUT R64, R58, 0x7fffe000, RZ, 0xc0, !PT ;  /* 0x7fffe0003a407812 */ /* 0x000fe400078ec0ff */
[----:B------:R-:W-:Y:S02]  /*11c60*/  LOP3.LUT R65, R56, R137, RZ, 0x3c, !PT ;  /* 0x0000008938417212 */ /* 0x000fe400078e3cff */
[----:B------:R-:W-:Y:S02]  /*11c70*/  LEA R76, R57, UR4, 0x1 ;  /* 0x00000004394c7c11 */ /* 0x000fe4000f8e08ff */
[----:B------:R-:W-:-:S03]  /*11c80*/  IADD3 R65, R65, R64, R136 ;  /* 0x0000004041417210 */ /* 0x000fc60007ffe088 */
[----:B------:R-:W0:Y:S01]  /*11c90*/  LDS.128 R56, [R76] ;  /* 0x000000004c387984 */ /* 0x000e220000000c00 */
[----:B------:R-:W-:-:S05]  /*11ca0*/  LEA R77, R65, R22, 0x1 ;  /* 0x00000016414d7211 */ /* 0x000fca00078e08ff */
[----:B------:R-:W1:Y:S01]  /*11cb0*/  LDS.128 R64, [R77+0x14400] ;  /* 0x014400004d407984 */ /* 0x000e620000000c00 */
[--C-:B0-----:R-:W-:Y:S02]  /*11cc0*/  HADD2.F32 R71, -RZ, R57.reuse.H0_H0 ;  /* 0x20000039ff477230 */ /* 0x101fe40000004100 */
[----:B------:R-:W-:Y:S02]  /*11cd0*/  HADD2.F32 R80, -RZ, R57.H1_H1 ;  /* 0x30000039ff507230 */ /* 0x000fe40000004100 */
[----:B------:R-:W-:Y:S02]  /*11ce0*/  HADD2.F32 R81, -RZ, R56.H0_H0 ;  /* 0x20000038ff517230 */ /* 0x000fe40000004100 */
[--C-:B-1----:R-:W-:Y:S02]  /*11cf0*/  HADD2.F32 R78, -RZ, R65.reuse.H0_H0 ;  /* 0x20000041ff4e7230 */ /* 0x102fe40000004100 */
[----:B------:R-:W-:Y:S02]  /*11d00*/  HADD2.F32 R83, -RZ, R65.H1_H1 ;  /* 0x30000041ff537230 */ /* 0x000fe40000004100 */
[----:B------:R-:W-:-:S02]  /*11d10*/  HADD2.F32 R82, -RZ, R64.H0_H0 ;  /* 0x20000040ff527230 */ /* 0x000fc40000004100 */
[CC--:B------:R-:W-:Y:S01]  /*11d20*/  FMUL.FTZ R122, R78.reuse, R119.reuse ;  /* 0x000000774e7a7220 */ /* 0x0c0fe20000410000 */
[----:B------:R-:W-:Y:S01]  /*11d30*/  FMUL.FTZ R124, R78, R118 ;  /* 0x000000764e7c7220 */ /* 0x000fe20000410000 */
[----:B------:R-:W-:Y:S02]  /*11d40*/  HADD2.F32 R78, -RZ, R121.H0_H0 ;  /* 0x20000079ff4e7230 */ /* 0x000fe40000004100 */
[----:B------:R-:W-:Y:S01]  /*11d50*/  FMUL.FTZ R121, R83, R120 ;  /* 0x0000007853797220 */ /* 0x000fe20000410000 */
[--C-:B------:R-:W-:Y:S02]  /*11d60*/  HADD2.F32 R117, -RZ, R67.reuse.H0_H0 ;  /* 0x20000043ff757230 */ /* 0x100fe40000004100 */
[C---:B------:R-:W-:Y:S01]  /*11d70*/  FFMA.FTZ R65, R71.reuse, R118, -R122 ;  /* 0x0000007647417223 */ /* 0x040fe2000001087a */
[----:B------:R-:W-:Y:S02]  /*11d80*/  HADD2.F32 R79, -RZ, R67.H1_H1 ;  /* 0x30000043ff4f7230 */ /* 0x000fe40000004100 */
[----:B------:R-:W-:Y:S01]  /*11d90*/  FFMA.FTZ R67, R71, R119, R124 ;  /* 0x0000007747437223 */ /* 0x000fe2000001007c */
[----:B------:R-:W-:Y:S01]  /*11da0*/  FMUL.FTZ R71, R83, R78 ;  /* 0x0000004e53477220 */ /* 0x000fe20000410000 */
[----:B------:R-:W-:-:S02]  /*11db0*/  HADD2.F32 R87, -RZ, R66.H0_H0 ;  /* 0x20000042ff577230 */ /* 0x000fc40000004100 */
[C---:B------:R-:W-:Y:S01]  /*11dc0*/  FMUL.FTZ R83, R82.reuse, R114 ;  /* 0x0000007252537220 */ /* 0x040fe20000410000 */
[----:B------:R-:W-:Y:S02]  /*11dd0*/  HADD2.F32 R118, -RZ, R115.H0_H0 ;  /* 0x20000073ff767230 */ /* 0x000fe40000004100 */
[----:B------:R-:W-:Y:S01]  /*11de0*/  FMUL.FTZ R122, R82, R116 ;  /* 0x00000074527a7220 */ /* 0x000fe20000410000 */
[C---:B------:R-:W-:Y:S01]  /*11df0*/  FFMA.FTZ R78, R80.reuse, R78, -R121 ;  /* 0x0000004e504e7223 */ /* 0x040fe20000010879 */
[----:B------:R-:W-:Y:S02]  /*11e00*/  HADD2.F32 R57, -RZ, R58.H0_H0 ;  /* 0x2000003aff397230 */ /* 0x000fe40000004100 */
[----:B------:R-:W-:Y:S01]  /*11e10*/  FFMA.FTZ R80, R80, R120, R71 ;  /* 0x0000007850507223 */ /* 0x000fe20000010047 */
[----:B------:R-:W-:Y:S02]  /*11e20*/  HADD2.F32 R82, -RZ, R113.H0_H0 ;  /* 0x20000071ff527230 */ /* 0x000fe40000004100 */
[C---:B------:R-:W-:Y:S01]  /*11e30*/  FFMA.FTZ R83, R81.reuse, R116, R83 ;  /* 0x0000007451537223 */ /* 0x040fe20000010053 */
[----:B------:R-:W-:Y:S01]  /*11e40*/  FFMA.FTZ R71, R81, R114, -R122 ;  /* 0x0000007251477223 */ /* 0x000fe2000001087a */
[----:B------:R-:W-:Y:S01]  /*11e50*/  FMUL.FTZ R120, R87, R118 ;  /* 0x0000007657787220 */ /* 0x000fe20000410000 */
[----:B------:R-:W-:-:S02]  /*11e60*/  HADD2.F32 R116, -RZ, R115.H1_H1 ;  /* 0x30000073ff747230 */ /* 0x000fc40000004100 */
[-C--:B------:R-:W-:Y:S01]  /*11e70*/  FMUL.FTZ R122, R87, R82.reuse ;  /* 0x00000052577a7220 */ /* 0x080fe20000410000 */
[----:B------:R-:W-:Y:S02]  /*11e80*/  HADD2.F32 R114, -RZ, R113.H1_H1 ;  /* 0x30000071ff727230 */ /* 0x000fe40000004100 */
[----:B------:R-:W-:Y:S01]  /*11e90*/  FFMA.FTZ R120, R57, R82, -R120 ;  /* 0x0000005239787223 */ /* 0x000fe20000010878 */
[--C-:B------:R-:W-:Y:S02]  /*11ea0*/  HADD2.F32 R63, -RZ, R59.reuse.H0_H0 ;  /* 0x2000003bff3f7230 */ /* 0x100fe40000004100 */
[C---:B------:R-:W-:Y:S01]  /*11eb0*/  FMUL.FTZ R82, R117.reuse, R116 ;  /* 0x0000007475527220 */ /* 0x040fe20000410000 */
[----:B------:R-:W-:Y:S02]  /*11ec0*/  HADD2.F32 R59, -RZ, R59.H1_H1 ;  /* 0x3000003bff3b7230 */ /* 0x000fe40000004100 */
[----:B------:R-:W-:Y:S01]  /*11ed0*/  FMUL.FTZ R117, R117, R114 ;  /* 0x0000007275757220 */ /* 0x000fe20000410000 */
[----:B------:R-:W-:Y:S01]  /*11ee0*/  FFMA.FTZ R122, R57, R118, R122 ;  /* 0x00000076397a7223 */ /* 0x000fe2000001007a */
[----:B------:R-:W-:Y:S01]  /*11ef0*/  FFMA.FTZ R82, R63, R114, -R82 ;  /* 0x000000723f527223 */ /* 0x000fe20000010852 */
[----:B------:R-:W-:-:S02]  /*11f00*/  HADD2.F32 R64, -RZ, R64.H1_H1 ;  /* 0x30000040ff407230 */ /* 0x000fc40000004100 */
[----:B------:R-:W-:Y:S01]  /*11f10*/  FMUL.FTZ R118, R79, R62 ;  /* 0x0000003e4f767220 */ /* 0x000fe20000410000 */
[----:B------:R-:W-:Y:S01]  /*11f20*/  FFMA.FTZ R117, R63, R116, R117 ;  /* 0x000000743f757223 */ /* 0x000fe20000010075 */
[-C--:B------:R-:W-:Y:S01]  /*11f30*/  FMUL.FTZ R114, R79, R70.reuse ;  /* 0x000000464f727220 */ /* 0x080fe20000410000 */
[----:B------:R-:W-:Y:S02]  /*11f40*/  HADD2.F32 R66, -RZ, R66.H1_H1 ;  /* 0x30000042ff427230 */ /* 0x000fe40000004100 */
[C---:B------:R-:W-:Y:S01]  /*11f50*/  FFMA.FTZ R81, R59.reuse, R70, -R118 ;  /* 0x000000463b517223 */ /* 0x040fe20000010876 */
[----:B------:R-:W-:Y:S02]  /*11f60*/  HADD2.F32 R57, -RZ, R68.H0_H0 ;  /* 0x20000044ff397230 */ /* 0x000fe40000004100 */
[----:B------:R-:W-:Y:S01]  /*11f70*/  FFMA.FTZ R114, R59, R62, R114 ;  /* 0x0000003e3b727223 */ /* 0x000fe20000010072 */
[----:B------:R-:W-:Y:S02]  /*11f80*/  HADD2.F32 R63, -RZ, R61.H0_H0 ;  /* 0x2000003dff3f7230 */ /* 0x000fe40000004100 */
[----:B------:R-:W-:Y:S01]  /*11f90*/  FMUL.FTZ R59, R64, R69 ;  /* 0x00000045403b7220 */ /* 0x000fe20000410000 */
[----:B------:R-:W-:-:S02]  /*11fa0*/  HADD2.F32 R61, -RZ, R60.H0_H0 ;  /* 0x2000003cff3d7230 */ /* 0x000fc40000004100 */
[----:B------:R-:W-:Y:S01]  /*11fb0*/  FMUL.FTZ R64, R64, R57 ;  /* 0x0000003940407220 */ /* 0x000fe20000410000 */
[----:B------:R-:W-:Y:S02]  /*11fc0*/  HADD2.F32 R56, -RZ, R56.H1_H1 ;  /* 0x30000038ff387230 */ /* 0x000fe40000004100 */
[C---:B------:R-:W-:Y:S01]  /*11fd0*/  FMUL.FTZ R79, R66.reuse, R63 ;  /* 0x0000003f424f7220 */ /* 0x040fe20000410000 */
[----:B------:R-:W-:Y:S02]  /*11fe0*/  HADD2.F32 R58, -RZ, R58.H1_H1 ;  /* 0x3000003aff3a7230 */ /* 0x000fe40000004100 */
        /* <DEDUP_REMOVED lines=15> */
.L_x_2881:
[----:B------:R-:W-:Y:S05]  /*120e0*/  BSYNC B1 ;  /* 0x0000000000017941 */ /* 0x000fea0003800000 */
.L_x_2880:
[----:B------:R-:W-:Y:S01]  /*120f0*/  ISETP.GE.AND P0, PT, R89, R86, PT ;  /* 0x000000565900720c */ /* 0x000fe20003f06270 */
[----:B------:R-:W-:-:S12]  /*12100*/  BSSY B1, `(.L_x_2884) ;  /* 0x00000da000017945 */ /* 0x000fd80003800000 */
[----:B------:R-:W-:Y:S05]  /*12110*/  @P0 BRA `(.L_x_2885) ;  /* 0x0000000c00600947 */ /* 0x000fea0003800000 */
[----:B------:R2:W5:Y:S01]  /*12120*/  LDL R115, [R1+0x84] ;  /* 0x0000840001737983 */ /* 0x0005620000100800 */
[----:B0-----:R-:W0:Y:S03]  /*12130*/  LDC R64, c[0x0][0x3f4] ;  /* 0x0000fd00ff407b82 */ /* 0x001e260000000800 */
[----:B------:R2:W5:Y:S01]  /*12140*/  LDL R87, [R1+0x64] ;  /* 0x0000640001577983 */ /* 0x0005620000100800 */
[C---:B------:R-:W-:Y:S01]  /*12150*/  VIADD R113, R220.reuse, 0x20 ;  /* 0x00000020dc717836 */ /* 0x040fe20000000000 */
[----:B------:R-:W-:Y:S01]  /*12160*/  BSSY B2, `(.L_x_2886) ;  /* 0x000006c000027945 */ /* 0x000fe20003800000 */
[----:B------:R-:W-:Y:S02]  /*12170*/  VIADD R114, R220, 0x20 ;  /* 0x00000020dc727836 */ /* 0x000fe40000000000 */
[----:B------:R-:W-:-:S03]  /*12180*/  IMAD.SHL.U32 R113, R113, 0x40, RZ ;  /* 0x0000004071717824 */ /* 0x000fc600078e00ff */
[----:B------:R-:W-:Y:S02]  /*12190*/  SHF.L.U32 R114, R114, 0x6, RZ ;  /* 0x0000000672727819 */ /* 0x000fe400000006ff */
[----:B------:R-:W-:Y:S02]  /*121a0*/  LOP3.LUT R113, R113, 0x1c0, RZ, 0xc0, !PT ;  /* 0x000001c071717812 */ /* 0x000fe400078ec0ff */
[----:B------:R-:W-:Y:S02]  /*121b0*/  LOP3.LUT R114, R114, 0x1c0, RZ, 0xc0, !PT ;  /* 0x000001c072727812 */ /* 0x000fe400078ec0ff */
[----:B------:R-:W-:Y:S02]  /*121c0*/  SHF.R.U32.HI R113, RZ, 0x3, R113 ;  /* 0x00000003ff717819 */ /* 0x000fe40000011671 */
[-C--:B0-----:R-:W-:Y:S02]  /*121d0*/  ISETP.GE.AND P0, PT, R16, R64.reuse, PT ;  /* 0x000000401000720c */ /* 0x081fe40003f06270 */
[----:B------:R-:W-:-:S11]  /*121e0*/  ISETP.GE.AND P1, PT, R213, R64, PT ;  /* 0x00000040d500720c */ /* 0x000fd60003f26270 */
[----:B--2---:R-:W-:Y:S05]  /*121f0*/  @P0 BRA `(.L_x_2887) ;  /* 0x0000000400880947 */ /* 0x004fea0003800000 */
[----:B-1----:R-:W-:Y:S01]  /*12200*/  LEA.HI R56, R64, R0, RZ, 0x1d ;  /* 0x0000000040387211 */ /* 0x002fe200078fe8ff */
[----:B------:R-:W-:Y:S01]  /*12210*/  HADD2.F32 R78, -RZ, R112.H1_H1 ;  /* 0x30000070ff4e7230 */ /* 0x000fe20000004100 */
[----:B-----5:R-:W-:Y:S01]  /*12220*/  R2UR UR4, R115 ;  /* 0x00000000730472ca */ /* 0x020fe200000e0000 */
[----:B------:R-:W-:Y:S01]  /*12230*/  HADD2.F32 R76, -RZ, R110.H1_H1 ;  /* 0x3000006eff4c7230 */ /* 0x000fe20000004100 */
[----:B------:R-:W-:Y:S01]  /*12240*/  SHF.R.S32.HI R59, RZ, 0x1f, R56 ;  /* 0x0000001fff3b7819 */ /* 0x000fe20000011438 */
[----:B------:R-:W-:Y:S01]  /*12250*/  IMAD.SHL.U32 R57, R56, 0x8, RZ ;  /* 0x0000000838397824 */ /* 0x000fe200078e00ff */
[C---:B------:R-:W-:Y:S01]  /*12260*/  LOP3.LUT R58, R114.reuse, 0x38, R16, 0xf8, !PT ;  /* 0x00000038723a7812 */ /* 0x040fe200078ef810 */
[----:B------:R-:W-:Y:S01]  /*12270*/  HADD2.F32 R112, -RZ, R112.H0_H0 ;  /* 0x20000070ff707230 */ /* 0x000fe20000004100 */
[----:B------:R-:W-:Y:S01]  /*12280*/  LEA.HI R59, R59, R56, RZ, 0x3 ;  /* 0x000000383b3b7211 */ /* 0x000fe200078f18ff */
[----:B------:R-:W-:Y:S01]  /*12290*/  HADD2.F32 R110, -RZ, R110.H0_H0 ;  /* 0x2000006eff6e7230 */ /* 0x000fe20000004100 */
[----:B------:R-:W-:-:S02]  /*122a0*/  LOP3.LUT R56, R114, 0x38, R57, 0xf8, !PT ;  /* 0x0000003872387812 */ /* 0x000fc400078ef839 */
[----:B------:R-:W-:Y:S01]  /*122b0*/  LOP3.LUT R58, R87, R58, R113, 0xf6, !PT ;  /* 0x0000003a573a7212 */ /* 0x000fe200078ef671 */
[----:B------:R-:W-:Y:S01]  /*122c0*/  IMAD.SHL.U32 R59, R59, 0x400, RZ ;  /* 0x000004003b3b7824 */ /* 0x000fe200078e00ff */
[----:B------:R-:W-:Y:S02]  /*122d0*/  LOP3.LUT R60, R56, R113, RZ, 0x3c, !PT ;  /* 0x00000071383c7212 */ /* 0x000fe400078e3cff */
[----:B------:R-:W-:Y:S02]  /*122e0*/  LEA R65, R58, UR4, 0x1 ;  /* 0x000000043a417c11 */ /* 0x000fe4000f8e08ff */
[----:B------:R-:W-:Y:S02]  /*122f0*/  LOP3.LUT R61, R59, 0x7fffe000, RZ, 0xc0, !PT ;  /* 0x7fffe0003b3d7812 */ /* 0x000fe400078ec0ff */
[----:B------:R-:W-:Y:S01]  /*12300*/  SHF.R.U32.HI R71, RZ, 0x10, R41 ;  /* 0x00000010ff477819 */ /* 0x000fe20000011629 */
[----:B------:R-:W0:Y:S01]  /*12310*/  LDS.128 R56, [R65] ;  /* 0x0000000041387984 */ /* 0x000e220000000c00 */
[----:B------:R-:W-:-:S02]  /*12320*/  IADD3 R61, R60, R61, R87 ;  /* 0x0000003d3c3d7210 */ /* 0x000fc40007ffe057 */
[--C-:B------:R-:W-:Y:S01]  /*12330*/  SHF.R.U64 R48, R48, 0x10, R49.reuse ;  /* 0x0000001030307819 */ /* 0x100fe20000001231 */
[----:B------:R-:W-:Y:S01]  /*12340*/  HADD2.F32 R71, -RZ, R71.H0_H0 ;  /* 0x20000047ff477230 */ /* 0x000fe20000004100 */
[----:B------:R-:W-:Y:S01]  /*12350*/  SHF.R.U32.HI R77, RZ, 0x10, R49 ;  /* 0x00000010ff4d7819 */ /* 0x000fe20000011631 */
[----:B------:R-:W-:Y:S01]  /*12360*/  IMAD R66, R61, 0x2, R22 ;  /* 0x000000023d427824 */ /* 0x000fe200078e0216 */
[----:B------:R-:W-:Y:S02]  /*12370*/  SHF.R.U64 R49, R40, 0x10, R41 ;  /* 0x0000001028317819 */ /* 0x000fe40000001229 */
[--C-:B------:R-:W-:Y:S02]  /*12380*/  SHF.R.U64 R41, R42, 0x10, R43.reuse ;  /* 0x000000102a297819 */ /* 0x100fe4000000122b */
[----:B------:R-:W1:Y:S01]  /*12390*/  LDS.128 R60, [R66+0x14400] ;  /* 0x01440000423c7984 */ /* 0x000e620000000c00 */
[----:B------:R-:W-:Y:S01]  /*123a0*/  SHF.R.U32.HI R81, RZ, 0x10, R43 ;  /* 0x00000010ff517819 */ /* 0x000fe2000001162b */
[----:B------:R-:W-:Y:S01]  /*123b0*/  HADD2.F32 R49, -RZ, R49.H0_H0 ;  /* 0x20000031ff317230 */ /* 0x000fe20000004100 */
[----:B------:R-:W-:-:S02]  /*123c0*/  SHF.R.U32.HI R83, RZ, 0x10, R51 ;  /* 0x00000010ff537819 */ /* 0x000fc40000011633 */
[----:B------:R-:W-:Y:S01]  /*123d0*/  SHF.R.U64 R40, R50, 0x10, R51 ;  /* 0x0000001032287819 */ /* 0x000fe20000001233 */
[--C-:B0-----:R-:W-:Y:S02]  /*123e0*/  HADD2.F32 R43, -RZ, R57.reuse.H0_H0 ;  /* 0x20000039ff2b7230 */ /* 0x101fe40000004100 */
[----:B------:R-:W-:Y:S02]  /*123f0*/  HADD2.F32 R57, -RZ, R57.H1_H1 ;  /* 0x30000039ff397230 */ /* 0x000fe40000004100 */
[----:B------:R-:W-:Y:S02]  /*12400*/  HADD2.F32 R42, -RZ, R56.H0_H0 ;  /* 0x20000038ff2a7230 */ /* 0x000fe40000004100 */
[--C-:B------:R-:W-:Y:S02]  /*12410*/  HADD2.F32 R51, -RZ, R59.reuse.H0_H0 ;  /* 0x2000003bff337230 */ /* 0x100fe40000004100 */
[----:B------:R-:W-:Y:S02]  /*12420*/  HADD2.F32 R50, -RZ, R58.H0_H0 ;  /* 0x2000003aff327230 */ /* 0x000fe40000004100 */
[----:B------:R-:W-:-:S02]  /*12430*/  HADD2.F32 R59, -RZ, R59.H1_H1 ;  /* 0x3000003bff3b7230 */ /* 0x000fc40000004100 */
[--C-:B-1----:R-:W-:Y:S02]  /*12440*/  HADD2.F32 R67, -RZ, R61.reuse.H0_H0 ;  /* 0x2000003dff437230 */ /* 0x102fe40000004100 */
[----:B------:R-:W-:Y:S02]  /*12450*/  HADD2.F32 R68, -RZ, R61.H1_H1 ;  /* 0x3000003dff447230 */ /* 0x000fe40000004100 */
[----:B------:R-:W-:Y:S02]  /*12460*/  HADD2.F32 R61, -RZ, R60.H0_H0 ;  /* 0x2000003cff3d7230 */ /* 0x000fe40000004100 */
[C---:B------:R-:W-:Y:S01]  /*12470*/  FMUL.FTZ R80, R67.reuse, R78 ;  /* 0x0000004e43507220 */ /* 0x040fe20000410000 */
[-C--:B------:R-:W-:Y:S01]  /*12480*/  FMUL.FTZ R82, R67, R76.reuse ;  /* 0x0000004c43527220 */ /* 0x080fe20000410000 */
[----:B------:R-:W-:Y:S02]  /*12490*/  HADD2.F32 R67, -RZ, R77.H0_H0 ;  /* 0x2000004dff437230 */ /* 0x000fe40000004100 */
[C---:B------:R-:W-:Y:S01]  /*124a0*/  FFMA.FTZ R80, R43.reuse, R76, -R80 ;  /* 0x0000004c2b507223 */ /* 0x040fe20000010850 */
[C---:B------:R-:W-:Y:S01]  /*124b0*/  FMUL.FTZ R76, R68.reuse, R71 ;  /* 0x00000047444c7220 */ /* 0x040fe20000410000 */
[----:B------:R-:W-:Y:S01]  /*124c0*/  FFMA.FTZ R82, R43, R78, R82 ;  /* 0x0000004e2b527223 */ /* 0x000fe20000010052 */
[----:B------:R-:W-:Y:S01]  /*124d0*/  FMUL.FTZ R43, R61, R112 ;  /* 0x000000703d2b7220 */ /* 0x000fe20000410000 */
[-C--:B------:R-:W-:Y:S01]  /*124e0*/  FMUL.FTZ R68, R68, R67.reuse ;  /* 0x0000004344447220 */ /* 0x080fe20000410000 */
[----:B------:R-:W-:Y:S01]  /*124f0*/  FFMA.FTZ R77, R57, R67, -R76 ;  /* 0x00000043394d7223 */ /* 0x000fe2000001084c */
[----:B------:R-:W-:Y:S01]  /*12500*/  FMUL.FTZ R61, R61, R110 ;  /* 0x0000006e3d3d7220 */ /* 0x000fe20000410000 */
[----:B------:R-:W-:-:S02]  /*12510*/  HADD2.F32 R67, -RZ, R111.H0_H0 ;  /* 0x2000006fff437230 */ /* 0x000fc40000004100 */
[C---:B------:R-:W-:Y:S01]  /*12520*/  FFMA.FTZ R110, R42.reuse, R110, -R43 ;  /* 0x0000006e2a6e7223 */ /* 0x040fe2000001082b */
[----:B------:R-:W-:Y:S02]  /*12530*/  HADD2.F32 R70, -RZ, R63.H0_H0 ;  /* 0x2000003fff467230 */ /* 0x000fe40000004100 */
[----:B------:R-:W-:Y:S01]  /*12540*/  FFMA.FTZ R71, R57, R71, R68 ;  /* 0x0000004739477223 */ /* 0x000fe20000010044 */
[----:B------:R-:W-:Y:S02]  /*12550*/  HADD2.F32 R43, -RZ, R109.H0_H0 ;  /* 0x2000006dff2b7230 */ /* 0x000fe40000004100 */
[----:B------:R-:W-:Y:S01]  /*12560*/  FFMA.FTZ R61, R42, R112, R61 ;  /* 0x000000702a3d7223 */ /* 0x000fe2000001003d */
[----:B------:R-:W-:Y:S02]  /*12570*/  HADD2.F32 R111, -RZ, R111.H1_H1 ;  /* 0x3000006fff6f7230 */ /* 0x000fe40000004100 */
[----:B------:R-:W-:Y:S02]  /*12580*/  HADD2.F32 R109, -RZ, R109.H1_H1 ;  /* 0x3000006dff6d7230 */ /* 0x000fe40000004100 */
[----:B------:R-:W-:-:S02]  /*12590*/  HADD2.F32 R69, -RZ, R62.H0_H0 ;  /* 0x2000003eff457230 */ /* 0x000fc40000004100 */
[C---:B------:R-:W-:Y:S01]  /*125a0*/  FMUL.FTZ R76, R70.reuse, R111 ;  /* 0x0000006f464c7220 */ /* 0x040fe20000410000 */
[----:B------:R-:W-:Y:S02]  /*125b0*/  HADD2.F32 R63, -RZ, R63.H1_H1 ;  /* 0x3000003fff3f7230 */ /* 0x000fe40000004100 */
[----:B------:R-:W-:Y:S01]  /*125c0*/  FMUL.FTZ R70, R70, R109 ;  /* 0x0000006d46467220 */ /* 0x000fe20000410000 */
[----:B------:R-:W-:Y:S02]  /*125d0*/  HADD2.F32 R68, -RZ, R81.H0_H0 ;  /* 0x20000051ff447230 */ /* 0x000fe40000004100 */
[C---:B------:R-:W-:Y:S01]  /*125e0*/  FMUL.FTZ R57, R69.reuse, R67 ;  /* 0x0000004345397220 */ /* 0x040fe20000410000 */
[----:B------:R-:W-:Y:S02]  /*125f0*/  HADD2.F32 R42, -RZ, R83.H0_H0 ;  /* 0x20000053ff2a7230 */ /* 0x000fe40000004100 */
[----:B------:R-:W-:Y:S01]  /*12600*/  FMUL.FTZ R79, R69, R43 ;  /* 0x0000002b454f7220 */ /* 0x000fe20000410000 */
[C---:B------:R-:W-:Y:S01]  /*12610*/  FFMA.FTZ R76, R51.reuse, R109, -R76 ;  /* 0x0000006d334c7223 */ /* 0x040fe2000001084c */
[----:B------:R-:W-:Y:S01]  /*12620*/  FFMA.FTZ R70, R51, R111, R70 ;  /* 0x0000006f33467223 */ /* 0x000fe20000010046 */
[----:B------:R-:W-:-:S02]  /*12630*/  HADD2.F32 R60, -RZ, R60.H1_H1 ;  /* 0x3000003cff3c7230 */ /* 0x000fc40000004100 */
[C---:B------:R-:W-:Y:S01]  /*12640*/  FFMA.FTZ R69, R50.reuse, R43, -R57 ;  /* 0x0000002b32457223 */ /* 0x040fe20000010839 */
[----:B------:R-:W-:Y:S02]  /*12650*/  HADD2.F32 R62, -RZ, R62.H1_H1 ;  /* 0x3000003eff3e7230 */ /* 0x000fe40000004100 */
[C---:B------:R-:W-:Y:S01]  /*12660*/  FMUL.FTZ R78, R63.reuse, R68 ;  /* 0x000000443f4e7220 */ /* 0x040fe20000410000 */
[-C--:B------:R-:W-:Y:S01]  /*12670*/  FMUL.FTZ R112, R63, R42.reuse ;  /* 0x0000002a3f707220 */ /* 0x080fe20000410000 */
[----:B------:R-:W-:Y:S02]  /*12680*/  HADD2.F32 R51, -RZ, R41.H0_H0 ;  /* 0x20000029ff337230 */ /* 0x000fe40000004100 */
[----:B------:R-:W-:Y:S01]  /*12690*/  FFMA.FTZ R50, R50, R67, R79 ;  /* 0x0000004332327223 */ /* 0x000fe2000001004f */
[----:B------:R-:W-:Y:S02]  /*126a0*/  HADD2.F32 R43, -RZ, R48.H0_H0 ;  /* 0x20000030ff2b7230 */ /* 0x000fe40000004100 */
[----:B------:R-:W-:Y:S01]  /*126b0*/  FFMA.FTZ R63, R59, R42, -R78 ;  /* 0x0000002a3b3f7223 */ /* 0x000fe2000001084e */
[----:B------:R-:W-:-:S02]  /*126c0*/  HADD2.F32 R41, -RZ, R40.H0_H0 ;  /* 0x20000028ff297230 */ /* 0x000fc40000004100 */
        /* <DEDUP_REMOVED lines=21> */
.L_x_2887:
[----:B------:R-:W-:Y:S05]  /*12820*/  BSYNC B2 ;  /* 0x0000000000027941 */ /* 0x000fea0003800000 */
.L_x_2886:
[----:B------:R-:W-:Y:S05]  /*12830*/  @P1 BRA `(.L_x_2885) ;  /* 0x0000000400981947 */ /* 0x000fea0003800000 */
[----:B0-----:R-:W-:Y:S01]  /*12840*/  LEA.HI R40, R20, R213, RZ, 0x6 ;  /* 0x000000d514287211 */ /* 0x001fe200078f30ff */
[----:B-1----:R-:W-:Y:S01]  /*12850*/  HADD2.F32 R59, -RZ, R107.H0_H0 ;  /* 0x2000006bff3b7230 */ /* 0x002fe20000004100 */
[----:B------:R-:W-:Y:S01]  /*12860*/  LEA.HI R64, R64, R85, RZ, 0x1d ;  /* 0x0000005540407211 */ /* 0x000fe200078fe8ff */
[----:B------:R-:W-:Y:S01]  /*12870*/  HADD2.F32 R61, -RZ, R105.H0_H0 ;  /* 0x20000069ff3d7230 */ /* 0x000fe20000004100 */
[----:B------:R-:W-:Y:S02]  /*12880*/  LOP3.LUT R42, R114, 0x38, R21, 0xf8, !PT ;  /* 0x00000038722a7812 */ /* 0x000fe400078ef815 */
[----:B------:R-:W-:Y:S02]  /*12890*/  SHF.L.U32 R40, R40, 0x7, RZ ;  /* 0x0000000728287819 */ /* 0x000fe400000006ff */
[----:B------:R-:W-:Y:S02]  /*128a0*/  SHF.R.S32.HI R41, RZ, 0x1f, R64 ;  /* 0x0000001fff297819 */ /* 0x000fe40000011440 */
[----:B------:R-:W-:-:S02]  /*128b0*/  LOP3.LUT R43, R42, R113, RZ, 0x3c, !PT ;  /* 0x000000712a2b7212 */ /* 0x000fc400078e3cff */
[----:B------:R-:W-:Y:S01]  /*128c0*/  LOP3.LUT R42, R40, 0xffffe000, RZ, 0xc0, !PT ;  /* 0xffffe000282a7812 */ /* 0x000fe200078ec0ff */
[----:B------:R-:W-:Y:S01]  /*128d0*/  IMAD.SHL.U32 R40, R64, 0x8, RZ ;  /* 0x0000000840287824 */ /* 0x000fe200078e00ff */
[----:B------:R-:W-:Y:S02]  /*128e0*/  LEA.HI R41, R41, R64, RZ, 0x3 ;  /* 0x0000004029297211 */ /* 0x000fe400078f18ff */
[----:B-----5:R-:W-:Y:S02]  /*128f0*/  R2UR UR4, R115 ;  /* 0x00000000730472ca */ /* 0x020fe400000e0000 */
[----:B------:R-:W-:Y:S01]  /*12900*/  LOP3.LUT R40, R114, 0x38, R40, 0xf8, !PT ;  /* 0x0000003872287812 */ /* 0x000fe200078ef828 */
[----:B------:R-:W-:Y:S01]  /*12910*/  IMAD.SHL.U32 R41, R41, 0x400, RZ ;  /* 0x0000040029297824 */ /* 0x000fe200078e00ff */
[----:B------:R-:W-:Y:S02]  /*12920*/  IADD3 R42, R43, R42, R87 ;  /* 0x0000002a2b2a7210 */ /* 0x000fe40007ffe057 */
[----:B------:R-:W-:-:S02]  /*12930*/  LOP3.LUT R48, R40, R113, RZ, 0x3c, !PT ;  /* 0x0000007128307212 */ /* 0x000fc400078e3cff */
[----:B------:R-:W-:Y:S02]  /*12940*/  LOP3.LUT R57, R41, 0x7fffe000, RZ, 0xc0, !PT ;  /* 0x7fffe00029397812 */ /* 0x000fe400078ec0ff */
[----:B------:R-:W-:Y:S02]  /*12950*/  SHF.R.U64 R71, R52, 0x10, R53 ;  /* 0x0000001034477819 */ /* 0x000fe40000001235 */
[----:B------:R-:W-:Y:S02]  /*12960*/  IADD3 R57, R48, R57, R87 ;  /* 0x0000003930397210 */ /* 0x000fe40007ffe057 */
[----:B------:R-:W-:Y:S02]  /*12970*/  LEA R56, R42, UR4, 0x1 ;  /* 0x000000042a387c11 */ /* 0x000fe4000f8e08ff */
[----:B------:R-:W-:Y:S01]  /*12980*/  SHF.R.U32.HI R60, RZ, 0x10, R45 ;  /* 0x00000010ff3c7819 */ /* 0x000fe2000001162d */
[----:B------:R-:W-:Y:S01]  /*12990*/  IMAD R57, R57, 0x2, R22 ;  /* 0x0000000239397824 */ /* 0x000fe200078e0216 */
[----:B------:R-:W-:Y:S01]  /*129a0*/  SHF.R.U32.HI R58, RZ, 0x10, R53 ;  /* 0x00000010ff3a7819 */ /* 0x000fe20000011635 */
[----:B------:R-:W0:Y:S01]  /*129b0*/  LDS.128 R40, [R56] ;  /* 0x0000000038287984 */ /* 0x000e220000000c00 */
[----:B------:R-:W-:Y:S01]  /*129c0*/  SHF.R.U64 R69, R44, 0x10, R45 ;  /* 0x000000102c457819 */ /* 0x000fe2000000122d */
[----:B------:R-:W-:Y:S01]  /*129d0*/  HADD2.F32 R60, -RZ, R60.H0_H0 ;  /* 0x2000003cff3c7230 */ /* 0x000fe20000004100 */
[--C-:B------:R-:W-:Y:S01]  /*129e0*/  SHF.R.U64 R70, R54, 0x10, R55.reuse ;  /* 0x0000001036467819 */ /* 0x100fe20000001237 */
[----:B------:R-:W1:Y:S01]  /*129f0*/  LDS.128 R48, [R57+0x14400] ;  /* 0x0144000039307984 */ /* 0x000e620000000c00 */
[----:B------:R-:W-:-:S02]  /*12a00*/  SHF.R.U32.HI R68, RZ, 0x10, R55 ;  /* 0x00000010ff447819 */ /* 0x000fc40000011637 */
[--C-:B------:R-:W-:Y:S02]  /*12a10*/  SHF.R.U32.HI R66, RZ, 0x10, R47.reuse ;  /* 0x00000010ff427819 */ /* 0x100fe4000001162f */
[----:B------:R-:W-:Y:S01]  /*12a20*/  SHF.R.U64 R67, R46, 0x10, R47 ;  /* 0x000000102e437819 */ /* 0x000fe2000000122f */
[--C-:B0-----:R-:W-:Y:S02]  /*12a30*/  HADD2.F32 R44, -RZ, R41.reuse.H0_H0 ;  /* 0x20000029ff2c7230 */ /* 0x101fe40000004100 */
[----:B------:R-:W-:Y:S02]  /*12a40*/  HADD2.F32 R45, -RZ, R41.H1_H1 ;  /* 0x30000029ff2d7230 */ /* 0x000fe40000004100 */
[--C-:B-1----:R-:W-:Y:S02]  /*12a50*/  HADD2.F32 R52, -RZ, R49.reuse.H0_H0 ;  /* 0x20000031ff347230 */ /* 0x102fe40000004100 */
[----:B------:R-:W-:Y:S02]  /*12a60*/  HADD2.F32 R53, -RZ, R49.H1_H1 ;  /* 0x30000031ff357230 */ /* 0x000fe40000004100 */
[----:B------:R-:W-:-:S02]  /*12a70*/  HADD2.F32 R49, -RZ, R48.H0_H0 ;  /* 0x20000030ff317230 */ /* 0x000fc40000004100 */
[C---:B------:R-:W-:Y:S01]  /*12a80*/  FMUL.FTZ R63, R52.reuse, R61 ;  /* 0x0000003d343f7220 */ /* 0x040fe20000410000 */
[-C--:B------:R-:W-:Y:S01]  /*12a90*/  FMUL.FTZ R65, R52, R59.reuse ;  /* 0x0000003b34417220 */ /* 0x080fe20000410000 */
[----:B------:R-:W-:Y:S02]  /*12aa0*/  HADD2.F32 R52, -RZ, R58.H0_H0 ;  /* 0x2000003aff347230 */ /* 0x000fe40000004100 */
[C---:B------:R-:W-:Y:S01]  /*12ab0*/  FMUL.FTZ R62, R53.reuse, R60 ;  /* 0x0000003c353e7220 */ /* 0x040fe20000410000 */
[C---:B------:R-:W-:Y:S01]  /*12ac0*/  FFMA.FTZ R63, R44.reuse, R59, -R63 ;  /* 0x0000003b2c3f7223 */ /* 0x040fe2000001083f */
[----:B------:R-:W-:Y:S02]  /*12ad0*/  HADD2.F32 R58, -RZ, R105.H1_H1 ;  /* 0x30000069ff3a7230 */ /* 0x000fe40000004100 */
[----:B------:R-:W-:Y:S01]  /*12ae0*/  FFMA.FTZ R65, R44, R61, R65 ;  /* 0x0000003d2c417223 */ /* 0x000fe20000010041 */
[----:B------:R-:W-:Y:S02]  /*12af0*/  HADD2.F32 R44, -RZ, R107.H1_H1 ;  /* 0x3000006bff2c7230 */ /* 0x000fe40000004100 */
[-C--:B------:R-:W-:Y:S01]  /*12b00*/  FMUL.FTZ R64, R53, R52.reuse ;  /* 0x0000003435407220 */ /* 0x080fe20000410000 */
[----:B------:R-:W-:Y:S01]  /*12b10*/  FFMA.FTZ R62, R45, R52, -R62 ;  /* 0x000000342d3e7223 */ /* 0x000fe2000001083e */
[----:B------:R-:W-:-:S02]  /*12b20*/  HADD2.F32 R41, -RZ, R40.H0_H0 ;  /* 0x20000028ff297230 */ /* 0x000fc40000004100 */
[----:B------:R-:W-:Y:S01]  /*12b30*/  FMUL.FTZ R52, R49, R58 ;  /* 0x0000003a31347220 */ /* 0x000fe20000410000 */
[----:B------:R-:W-:Y:S02]  /*12b40*/  HADD2.F32 R53, -RZ, R106.H1_H1 ;  /* 0x3000006aff357230 */ /* 0x000fe40000004100 */
[----:B------:R-:W-:Y:S01]  /*12b50*/  FFMA.FTZ R64, R45, R60, R64 ;  /* 0x0000003c2d407223 */ /* 0x000fe20000010040 */
[----:B------:R-:W-:Y:S02]  /*12b60*/  HADD2.F32 R54, -RZ, R50.H0_H0 ;  /* 0x20000032ff367230 */ /* 0x000fe40000004100 */
[-C--:B------:R-:W-:Y:S01]  /*12b70*/  FMUL.FTZ R49, R49, R44.reuse ;  /* 0x0000002c31317220 */ /* 0x080fe20000410000 */
[----:B------:R-:W-:Y:S02]  /*12b80*/  HADD2.F32 R55, -RZ, R51.H0_H0 ;  /* 0x20000033ff377230 */ /* 0x000fe40000004100 */
[----:B------:R-:W-:Y:S01]  /*12b90*/  FFMA.FTZ R59, R41, R44, -R52 ;  /* 0x0000002c293b7223 */ /* 0x000fe20000010834 */
[----:B------:R-:W-:-:S02]  /*12ba0*/  HADD2.F32 R45, -RZ, R108.H1_H1 ;  /* 0x3000006cff2d7230 */ /* 0x000fc40000004100 */
[----:B------:R-:W-:Y:S01]  /*12bb0*/  FFMA.FTZ R58, R41, R58, R49 ;  /* 0x0000003a293a7223 */ /* 0x000fe20000010031 */
[----:B------:R-:W-:Y:S02]  /*12bc0*/  HADD2.F32 R106, -RZ, R106.H0_H0 ;  /* 0x2000006aff6a7230 */ /* 0x000fe40000004100 */
[C---:B------:R-:W-:Y:S01]  /*12bd0*/  FMUL.FTZ R41, R54.reuse, R53 ;  /* 0x0000003536297220 */ /* 0x040fe20000410000 */
[----:B------:R-:W-:Y:S02]  /*12be0*/  HADD2.F32 R108, -RZ, R108.H0_H0 ;  /* 0x2000006cff6c7230 */ /* 0x000fe40000004100 */
[----:B------:R-:W-:Y:S01]  /*12bf0*/  FMUL.FTZ R49, R54, R45 ;  /* 0x0000002d36317220 */ /* 0x000fe20000410000 */
[----:B------:R-:W-:Y:S02]  /*12c00*/  HADD2.F32 R46, -RZ, R42.H0_H0 ;  /* 0x2000002aff2e7230 */ /* 0x000fe40000004100 */
[----:B------:R-:W-:Y:S01]  /*12c10*/  FMUL.FTZ R60, R55, R106 ;  /* 0x0000006a373c7220 */ /* 0x000fe20000410000 */
[----:B------:R-:W-:-:S02]  /*12c20*/  HADD2.F32 R47, -RZ, R43.H0_H0 ;  /* 0x2000002bff2f7230 */ /* 0x000fc40000004100 */
[-C--:B------:R-:W-:Y:S01]  /*12c30*/  FMUL.FTZ R55, R55, R108.reuse ;  /* 0x0000006c37377220 */ /* 0x080fe20000410000 */
[----:B------:R-:W-:Y:S02]  /*12c40*/  HADD2.F32 R51, -RZ, R51.H1_H1 ;  /* 0x30000033ff337230 */ /* 0x000fe40000004100 */
[C---:B------:R-:W-:Y:S01]  /*12c50*/  FFMA.FTZ R54, R46.reuse, R45, -R41 ;  /* 0x0000002d2e367223 */ /* 0x040fe20000010829 */
[----:B------:R-:W-:Y:S02]  /*12c60*/  HADD2.F32 R52, -RZ, R66.H0_H0 ;  /* 0x20000042ff347230 */ /* 0x000fe40000004100 */
[----:B------:R-:W-:Y:S01]  /*12c70*/  FFMA.FTZ R46, R46, R53, R49 ;  /* 0x000000352e2e7223 */ /* 0x000fe20000010031 */
[----:B------:R-:W-:Y:S02]  /*12c80*/  HADD2.F32 R44, -RZ, R68.H0_H0 ;  /* 0x20000044ff2c7230 */ /* 0x000fe40000004100 */
[----:B------:R-:W-:Y:S01]  /*12c90*/  FFMA.FTZ R60, R47, R108, -R60 ;  /* 0x0000006c2f3c7223 */ /* 0x000fe2000001083c */
[----:B------:R-:W-:-:S02]  /*12ca0*/  HADD2.F32 R43, -RZ, R43.H1_H1 ;  /* 0x3000002bff2b7230 */ /* 0x000fc40000004100 */
[----:B------:R-:W-:Y:S01]  /*12cb0*/  FFMA.FTZ R55, R47, R106, R55 ;  /* 0x0000006a2f377223 */ /* 0x000fe20000010037 */
[----:B------:R-:W-:Y:S02]  /*12cc0*/  HADD2.F32 R48, -RZ, R48.H1_H1 ;  /* 0x30000030ff307230 */ /* 0x000fe40000004100 */
[C---:B------:R-:W-:Y:S01]  /*12cd0*/  FMUL.FTZ R66, R51.reuse, R52 ;  /* 0x0000003433427220 */ /* 0x040fe20000410000 */
[----:B------:R-:W-:Y:S02]  /*12ce0*/  HADD2.F32 R50, -RZ, R50.H1_H1 ;  /* 0x30000032ff327230 */ /* 0x000fe40000004100 */
[-C--:B------:R-:W-:Y:S01]  /*12cf0*/  FMUL.FTZ R68, R51, R44.reuse ;  /* 0x0000002c33447220 */ /* 0x080fe20000410000 */
[----:B------:R-:W-:Y:S02]  /*12d00*/  HADD2.F32 R47, -RZ, R69.H0_H0 ;  /* 0x20000045ff2f7230 */ /* 0x000fe40000004100 */
[----:B------:R-:W-:Y:S01]  /*12d10*/  FFMA.FTZ R61, R43, R44, -R66 ;  /* 0x0000002c2b3d7223 */ /* 0x000fe20000010842 */
[----:B------:R-:W-:-:S02]  /*12d20*/  HADD2.F32 R49, -RZ, R67.H0_H0 ;  /* 0x20000043ff317230 */ /* 0x000fc40000004100 */
[----:B------:R-:W-:Y:S01]  /*12d30*/  FFMA.FTZ R68, R43, R52, R68 ;  /* 0x000000342b447223 */ /* 0x000fe20000010044 */
[----:B------:R-:W-:Y:S02]  /*12d40*/  HADD2.F32 R41, -RZ, R71.H0_H0 ;  /* 0x20000047ff297230 */ /* 0x000fe40000004100 */
[----:B------:R-:W-:Y:S01]  /*12d50*/  FMUL.FTZ R43, R48, R47 ;  /* 0x0000002f302b7220 */ /* 0x000fe20000410000 */
[----:B------:R-:W-:Y:S02]  /*12d60*/  HADD2.F32 R45, -RZ, R70.H0_H0 ;  /* 0x20000046ff2d7230 */ /* 0x000fe40000004100 */
[----:B------:R-:W-:Y:S01]  /*12d70*/  FMUL.FTZ R53, R50, R49 ;  /* 0x0000003132357220 */ /* 0x000fe20000410000 */
[----:B------:R-:W-:Y:S02]  /*12d80*/  HADD2.F32 R40, -RZ, R40.H1_H1 ;  /* 0x30000028ff287230 */ /* 0x000fe40000004100 */
[----:B------:R-:W-:Y:S01]  /*12d90*/  FMUL.FTZ R48, R48, R41 ;  /* 0x0000002930307220 */ /* 0x000fe20000410000 */
[----:B------:R-:W-:-:S02]  /*12da0*/  HADD2.F32 R42, -RZ, R42.H1_H1 ;  /* 0x3000002aff2a7230 */ /* 0x000fc40000004100 */
[----:B------:R-:W-:Y:S01]  /*12db0*/  FMUL.FTZ R50, R50, R45 ;  /* 0x0000002d32327220 */ /* 0x000fe20000410000 */
[C---:B------:R-:W-:Y:S01]  /*12dc0*/  FFMA.FTZ R44, R40.reuse, R41, -R43 ;  /* 0x00000029282c7223 */ /* 0x040fe2000001082b */
[----:B------:R-:W-:Y:S01]  /*12dd0*/  FFMA.FTZ R51, R40, R47, R48 ;  /* 0x0000002f28337223 */ /* 0x000fe20000010030 */
[C---:B------:R-:W-:Y:S01]  /*12de0*/  FFMA.FTZ R53, R42.reuse, R45, -R53 ;  /* 0x0000002d2a357223 */ /* 0x040fe20000010835 */
[----:B------:R-:W-:Y:S01]  /*12df0*/  FFMA.FTZ R49, R42, R49, R50 ;  /* 0x000000312a317223 */ /* 0x000fe20000010032 */
[----:B------:R-:W-:Y:S02]  /*12e00*/  F2FP.F16.F32.PACK_AB R43, R61, R60 ;  /* 0x0000003c3d2b723e */ /* 0x000fe400000000ff */
        /* <DEDUP_REMOVED lines=9> */
.L_x_2885:
[----:B------:R-:W-:Y:S05]  /*12ea0*/  BSYNC B1 ;  /* 0x0000000000017941 */ /* 0x000fea0003800000 */
.L_x_2884:
[----:B0-2---:R-:W-:Y:S01]  /*12eb0*/  IADD3 R40, R220, 0x40, RZ ;  /* 0x00000040dc287810 */ /* 0x005fe20007ffe0ff */
[----:B------:R-:W-:Y:S03]  /*12ec0*/  BSSY B1, `(.L_x_2888) ;  /* 0x00000d7000017945 */ /* 0x000fe60003800000 */
[----:B------:R-:W-:-:S13]  /*12ed0*/  ISETP.GE.AND P0, PT, R40, R86, PT ;  /* 0x000000562800720c */ /* 0x000fda0003f06270 */
[----:B------:R-:W-:Y:S05]  /*12ee0*/  @P0 BRA `(.L_x_2889) ;  /* 0x0000000c00500947 */ /* 0x000fea0003800000 */
[----:B------:R0:W5:Y:S01]  /*12ef0*/  LDL R69, [R1+0x84] ;  /* 0x0000840001457983 */ /* 0x0001620000100800 */
[----:B------:R-:W2:Y:S03]  /*12f00*/  LDC R49, c[0x0][0x3f4] ;  /* 0x0000fd00ff317b82 */ /* 0x000ea60000000800 */
[----:B------:R0:W5:Y:S01]  /*12f10*/  LDL R68, [R1+0x60] ;  /* 0x0000600001447983 */ /* 0x0001620000100800 */
[----:B------:R-:W-:Y:S01]  /*12f20*/  IMAD.SHL.U32 R50, R40, 0x40, RZ ;  /* 0x0000004028327824 */ /* 0x000fe200078e00ff */
[----:B------:R-:W-:Y:S04]  /*12f30*/  BSSY B2, `(.L_x_2890) ;  /* 0x0000068000027945 */ /* 0x000fe80003800000 */
[----:B------:R-:W-:-:S04]  /*12f40*/  LOP3.LUT R50, R50, 0x1c0, RZ, 0xc0, !PT ;  /* 0x000001c032327812 */ /* 0x000fc800078ec0ff */
[----:B------:R-:W-:Y:S02]  /*12f50*/  SHF.R.U32.HI R48, RZ, 0x3, R50 ;  /* 0x00000003ff307819 */ /* 0x000fe40000011632 */
[-C--:B--2---:R-:W-:Y:S02]  /*12f60*/  ISETP.GE.AND P0, PT, R16, R49.reuse, PT ;  /* 0x000000311000720c */ /* 0x084fe40003f06270 */
[----:B------:R-:W-:-:S11]  /*12f70*/  ISETP.GE.AND P1, PT, R213, R49, PT ;  /* 0x00000031d500720c */ /* 0x000fd60003f26270 */
[----:B0-----:R-:W-:Y:S05]  /*12f80*/  @P0 BRA `(.L_x_2891) ;  /* 0x0000000400880947 */ /* 0x001fea0003800000 */
[----:B------:R-:W-:Y:S01]  /*12f90*/  LEA.HI R40, R49, R0, RZ, 0x1d ;  /* 0x0000000031287211 */ /* 0x000fe200078fe8ff */
[----:B-1----:R-:W-:Y:S01]  /*12fa0*/  HADD2.F32 R56, -RZ, R102.H1_H1 ;  /* 0x30000066ff387230 */ /* 0x002fe20000004100 */
[----:B-----5:R-:W-:Y:S01]  /*12fb0*/  R2UR UR4, R69 ;  /* 0x00000000450472ca */ /* 0x020fe200000e0000 */
[--C-:B------:R-:W-:Y:S01]  /*12fc0*/  HADD2.F32 R54, -RZ, R103.reuse.H1_H1 ;  /* 0x30000067ff367230 */ /* 0x100fe20000004100 */
[----:B------:R-:W-:Y:S01]  /*12fd0*/  SHF.R.S32.HI R43, RZ, 0x1f, R40 ;  /* 0x0000001fff2b7819 */ /* 0x000fe20000011428 */
[----:B------:R-:W-:Y:S01]  /*12fe0*/  IMAD.SHL.U32 R41, R40, 0x8, RZ ;  /* 0x0000000828297824 */ /* 0x000fe200078e00ff */
[----:B------:R-:W-:Y:S01]  /*12ff0*/  LOP3.LUT R45, R50, 0x38, R16, 0xf8, !PT ;  /* 0x00000038322d7812 */ /* 0x000fe200078ef810 */
[----:B------:R-:W-:Y:S01]  /*13000*/  HADD2.F32 R103, -RZ, R103.H0_H0 ;  /* 0x20000067ff677230 */ /* 0x000fe20000004100 */
[----:B------:R-:W-:Y:S02]  /*13010*/  LEA.HI R43, R43, R40, RZ, 0x3 ;  /* 0x000000282b2b7211 */ /* 0x000fe400078f18ff */
[----:B------:R-:W-:-:S02]  /*13020*/  LOP3.LUT R45, R68, R45, R48, 0xf6, !PT ;  /* 0x0000002d442d7212 */ /* 0x000fc400078ef630 */
[----:B------:R-:W-:Y:S01]  /*13030*/  LOP3.LUT R41, R50, 0x38, R41, 0xf8, !PT ;  /* 0x0000003832297812 */ /* 0x000fe200078ef829 */
[----:B------:R-:W-:Y:S01]  /*13040*/  IMAD.SHL.U32 R43, R43, 0x400, RZ ;  /* 0x000004002b2b7824 */ /* 0x000fe200078e00ff */
[--C-:B------:R-:W-:Y:S02]  /*13050*/  SHF.R.U64 R63, R32, 0x10, R33.reuse ;  /* 0x00000010203f7819 */ /* 0x100fe40000001221 */
[----:B------:R-:W-:Y:S02]  /*13060*/  LEA R51, R45, UR4, 0x1 ;  /* 0x000000042d337c11 */ /* 0x000fe4000f8e08ff */
[----:B------:R-:W-:Y:S02]  /*13070*/  LOP3.LUT R44, R41, R48, RZ, 0x3c, !PT ;  /* 0x00000030292c7212 */ /* 0x000fe400078e3cff */
[----:B------:R-:W-:Y:S02]  /*13080*/  LOP3.LUT R45, R43, 0x7fffe000, RZ, 0xc0, !PT ;  /* 0x7fffe0002b2d7812 */ /* 0x000fe400078ec0ff */
[----:B------:R-:W0:Y:S01]  /*13090*/  LDS.128 R40, [R51] ;  /* 0x0000000033287984 */ /* 0x000e220000000c00 */
[----:B------:R-:W-:-:S02]  /*130a0*/  SHF.R.U32.HI R58, RZ, 0x10, R33 ;  /* 0x00000010ff3a7819 */ /* 0x000fc40000011621 */
[----:B------:R-:W-:Y:S02]  /*130b0*/  IADD3 R45, R44, R45, R68 ;  /* 0x0000002d2c2d7210 */ /* 0x000fe40007ffe044 */
[--C-:B------:R-:W-:Y:S01]  /*130c0*/  SHF.R.U64 R67, R28, 0x10, R29.reuse ;  /* 0x000000101c437819 */ /* 0x100fe2000000121d */
[----:B------:R-:W-:Y:S01]  /*130d0*/  HADD2.F32 R58, -RZ, R58.H0_H0 ;  /* 0x2000003aff3a7230 */ /* 0x000fe20000004100 */
[----:B------:R-:W-:Y:S02]  /*130e0*/  LEA R52, R45, R22, 0x1 ;  /* 0x000000162d347211 */ /* 0x000fe400078e08ff */
[----:B------:R-:W-:Y:S02]  /*130f0*/  SHF.R.U32.HI R53, RZ, 0x10, R29 ;  /* 0x00000010ff357819 */ /* 0x000fe4000001161d */
[--C-:B------:R-:W-:Y:S01]  /*13100*/  SHF.R.U64 R61, R34, 0x10, R35.reuse ;  /* 0x00000010223d7819 */ /* 0x100fe20000001223 */
[----:B------:R-:W1:Y:S01]  /*13110*/  LDS.128 R44, [R52+0x14400] ;  /* 0x01440000342c7984 */ /* 0x000e620000000c00 */
[----:B------:R-:W-:-:S02]  /*13120*/  SHF.R.U32.HI R59, RZ, 0x10, R35 ;  /* 0x00000010ff3b7819 */ /* 0x000fc40000011623 */
[--C-:B------:R-:W-:Y:S02]  /*13130*/  SHF.R.U32.HI R65, RZ, 0x10, R31.reuse ;  /* 0x00000010ff417819 */ /* 0x100fe4000001161f */
[----:B------:R-:W-:Y:S01]  /*13140*/  SHF.R.U64 R66, R30, 0x10, R31 ;  /* 0x000000101e427819 */ /* 0x000fe2000000121f */
[--C-:B0-----:R-:W-:Y:S02]  /*13150*/  HADD2.F32 R29, -RZ, R41.reuse.H0_H0 ;  /* 0x20000029ff1d7230 */ /* 0x101fe40000004100 */
[----:B------:R-:W-:Y:S02]  /*13160*/  HADD2.F32 R41, -RZ, R41.H1_H1 ;  /* 0x30000029ff297230 */ /* 0x000fe40000004100 */
[----:B------:R-:W-:Y:S02]  /*13170*/  HADD2.F32 R28, -RZ, R40.H0_H0 ;  /* 0x20000028ff1c7230 */ /* 0x000fe40000004100 */
[----:B------:R-:W-:Y:S02]  /*13180*/  HADD2.F32 R30, -RZ, R42.H0_H0 ;  /* 0x2000002aff1e7230 */ /* 0x000fe40000004100 */
[----:B------:R-:W-:-:S02]  /*13190*/  HADD2.F32 R31, -RZ, R43.H0_H0 ;  /* 0x2000002bff1f7230 */ /* 0x000fc40000004100 */
[----:B------:R-:W-:Y:S02]  /*131a0*/  HADD2.F32 R43, -RZ, R43.H1_H1 ;  /* 0x3000002bff2b7230 */ /* 0x000fe40000004100 */
[--C-:B-1----:R-:W-:Y:S02]  /*131b0*/  HADD2.F32 R33, -RZ, R45.reuse.H0_H0 ;  /* 0x2000002dff217230 */ /* 0x102fe40000004100 */
[----:B------:R-:W-:Y:S02]  /*131c0*/  HADD2.F32 R45, -RZ, R45.H1_H1 ;  /* 0x3000002dff2d7230 */ /* 0x000fe40000004100 */
[----:B------:R-:W-:Y:S02]  /*131d0*/  HADD2.F32 R32, -RZ, R44.H0_H0 ;  /* 0x2000002cff207230 */ /* 0x000fe40000004100 */
[C---:B------:R-:W-:Y:S01]  /*131e0*/  FMUL.FTZ R60, R33.reuse, R56 ;  /* 0x00000038213c7220 */ /* 0x040fe20000410000 */
[----:B------:R-:W-:Y:S01]  /*131f0*/  FMUL.FTZ R62, R33, R54 ;  /* 0x00000036213e7220 */ /* 0x000fe20000410000 */
[----:B------:R-:W-:-:S02]  /*13200*/  HADD2.F32 R33, -RZ, R102.H0_H0 ;  /* 0x20000066ff217230 */ /* 0x000fc40000004100 */
[----:B------:R-:W-:Y:S01]  /*13210*/  FMUL.FTZ R64, R45, R58 ;  /* 0x0000003a2d407220 */ /* 0x000fe20000410000 */
[C---:B------:R-:W-:Y:S01]  /*13220*/  FFMA.FTZ R60, R29.reuse, R54, -R60 ;  /* 0x000000361d3c7223 */ /* 0x040fe2000001083c */
[----:B------:R-:W-:Y:S02]  /*13230*/  HADD2.F32 R54, -RZ, R53.H0_H0 ;  /* 0x20000035ff367230 */ /* 0x000fe40000004100 */
[----:B------:R-:W-:Y:S01]  /*13240*/  FFMA.FTZ R62, R29, R56, R62 ;  /* 0x000000381d3e7223 */ /* 0x000fe2000001003e */
[C---:B------:R-:W-:Y:S01]  /*13250*/  FMUL.FTZ R29, R32.reuse, R33 ;  /* 0x00000021201d7220 */ /* 0x040fe20000410000 */
[-C--:B------:R-:W-:Y:S01]  /*13260*/  FMUL.FTZ R32, R32, R103.reuse ;  /* 0x0000006720207220 */ /* 0x080fe20000410000 */
[----:B------:R-:W-:Y:S02]  /*13270*/  HADD2.F32 R34, -RZ, R46.H0_H0 ;  /* 0x2000002eff227230 */ /* 0x000fe40000004100 */
[-C--:B------:R-:W-:Y:S01]  /*13280*/  FMUL.FTZ R56, R45, R54.reuse ;  /* 0x000000362d387220 */ /* 0x080fe20000410000 */
[----:B------:R-:W-:Y:S01]  /*13290*/  FFMA.FTZ R53, R41, R54, -R64 ;  /* 0x0000003629357223 */ /* 0x000fe20000010840 */
[----:B------:R-:W-:Y:S01]  /*132a0*/  FFMA.FTZ R103, R28, R103, -R29 ;  /* 0x000000671c677223 */ /* 0x000fe2000001081d */
[----:B------:R-:W-:-:S02]  /*132b0*/  HADD2.F32 R35, -RZ, R47.H0_H0 ;  /* 0x2000002fff237230 */ /* 0x000fc40000004100 */
[----:B------:R-:W-:Y:S01]  /*132c0*/  FFMA.FTZ R55, R41, R58, R56 ;  /* 0x0000003a29377223 */ /* 0x000fe20000010038 */
[----:B------:R-:W-:Y:S01]  /*132d0*/  FFMA.FTZ R41, R28, R33, R32 ;  /* 0x000000211c297223 */ /* 0x000fe20000010020 */
[--C-:B------:R-:W-:Y:S02]  /*132e0*/  HADD2.F32 R45, -RZ, R101.reuse.H0_H0 ;  /* 0x20000065ff2d7230 */ /* 0x100fe40000004100 */
[--C-:B------:R-:W-:Y:S02]  /*132f0*/  HADD2.F32 R29, -RZ, R104.reuse.H0_H0 ;  /* 0x20000068ff1d7230 */ /* 0x100fe40000004100 */
[----:B------:R-:W-:Y:S02]  /*13300*/  HADD2.F32 R32, -RZ, R101.H1_H1 ;  /* 0x30000065ff207230 */ /* 0x000fe40000004100 */
[C---:B------:R-:W-:Y:S01]  /*13310*/  FMUL.FTZ R33, R34.reuse, R45 ;  /* 0x0000002d22217220 */ /* 0x040fe20000410000 */
[----:B------:R-:W-:Y:S02]  /*13320*/  HADD2.F32 R104, -RZ, R104.H1_H1 ;  /* 0x30000068ff687230 */ /* 0x000fe40000004100 */
[----:B------:R-:W-:Y:S01]  /*13330*/  FMUL.FTZ R57, R34, R29 ;  /* 0x0000001d22397220 */ /* 0x000fe20000410000 */
[----:B------:R-:W-:-:S02]  /*13340*/  HADD2.F32 R47, -RZ, R47.H1_H1 ;  /* 0x3000002fff2f7230 */ /* 0x000fc40000004100 */
[C---:B------:R-:W-:Y:S01]  /*13350*/  FMUL.FTZ R56, R35.reuse, R32 ;  /* 0x0000002023387220 */ /* 0x040fe20000410000 */
[----:B------:R-:W-:Y:S02]  /*13360*/  HADD2.F32 R34, -RZ, R59.H0_H0 ;  /* 0x2000003bff227230 */ /* 0x000fe40000004100 */
[----:B------:R-:W-:Y:S01]  /*13370*/  FMUL.FTZ R35, R35, R104 ;  /* 0x0000006823237220 */ /* 0x000fe20000410000 */
[----:B------:R-:W-:Y:S02]  /*13380*/  HADD2.F32 R28, -RZ, R65.H0_H0 ;  /* 0x20000041ff1c7230 */ /* 0x000fe40000004100 */
[C---:B------:R-:W-:Y:S01]  /*13390*/  FFMA.FTZ R54, R30.reuse, R29, -R33 ;  /* 0x0000001d1e367223 */ /* 0x040fe20000010821 */
[----:B------:R-:W-:Y:S01]  /*133a0*/  FFMA.FTZ R57, R30, R45, R57 ;  /* 0x0000002d1e397223 */ /* 0x000fe20000010039 */
[----:B------:R-:W-:Y:S01]  /*133b0*/  FFMA.FTZ R30, R31, R32, R35 ;  /* 0x000000201f1e7223 */ /* 0x000fe20000010023 */
[----:B------:R-:W-:Y:S02]  /*133c0*/  HADD2.F32 R44, -RZ, R44.H1_H1 ;  /* 0x3000002cff2c7230 */ /* 0x000fe40000004100 */
[----:B------:R-:W-:Y:S01]  /*133d0*/  FMUL.FTZ R58, R47, R34 ;  /* 0x000000222f3a7220 */ /* 0x000fe20000410000 */
[----:B------:R-:W-:-:S02]  /*133e0*/  HADD2.F32 R46, -RZ, R46.H1_H1 ;  /* 0x3000002eff2e7230 */ /* 0x000fc40000004100 */
[----:B------:R-:W-:Y:S01]  /*133f0*/  FFMA.FTZ R56, R31, R104, -R56 ;  /* 0x000000681f387223 */ /* 0x000fe20000010838 */
[-C--:B------:R-:W-:Y:S01]  /*13400*/  FMUL.FTZ R32, R47, R28.reuse ;  /* 0x0000001c2f207220 */ /* 0x080fe20000410000 */
[----:B------:R-:W-:Y:S02]  /*13410*/  HADD2.F32 R33, -RZ, R63.H0_H0 ;  /* 0x2000003fff217230 */ /* 0x000fe40000004100 */
        /* <DEDUP_REMOVED lines=8> */
[----:B------:R-:W-:Y:S01]  /*134a0*/  FMUL.FTZ R44, R44, R29 ;  /* 0x0000001d2c2c7220 */ /* 0x000fe20000410000 */
        /* <DEDUP_REMOVED lines=16> */
.L_x_2891:
[----:B------:R-:W-:Y:S05]  /*135b0*/  BSYNC B2 ;  /* 0x0000000000027941 */ /* 0x000fea0003800000 */
.L_x_2890:
[----:B------:R-:W-:Y:S05]  /*135c0*/  @P1 BRA `(.L_x_2889) ;  /* 0x0000000400981947 */ /* 0x000fea0003800000 */
[----:B0-----:R-:W-:Y:S01]  /*135d0*/  LEA.HI R28, R20, R213, RZ, 0x6 ;  /* 0x000000d5141c7211 */ /* 0x001fe200078f30ff */
[----:B------:R-:W-:Y:S01]  /*135e0*/  HADD2.F32 R43, -RZ, R94.H0_H0 ;  /* 0x2000005eff2b7230 */ /* 0x000fe20000004100 */
[----:B------:R-:W-:Y:S01]  /*135f0*/  LEA.HI R49, R49, R85, RZ, 0x1d ;  /* 0x0000005531317211 */ /* 0x000fe200078fe8ff */
[----:B------:R-:W-:Y:S01]  /*13600*/  HADD2.F32 R41, -RZ, R96.H1_H1 ;  /* 0x30000060ff297230 */ /* 0x000fe20000004100 */
[----:B------:R-:W-:Y:S01]  /*13610*/  LOP3.LUT R31, R50, 0x38, R21, 0xf8, !PT ;  /* 0x00000038321f7812 */ /* 0x000fe200078ef815 */
[----:B------:R-:W-:Y:S01]  /*13620*/  IMAD.SHL.U32 R29, R28, 0x80, RZ ;  /* 0x000000801c1d7824 */ /* 0x000fe200078e00ff */
[----:B------:R-:W-:Y:S01]  /*13630*/  SHF.R.S32.HI R28, RZ, 0x1f, R49 ;  /* 0x0000001fff1c7819 */ /* 0x000fe20000011431 */
[----:B------:R-:W-:Y:S01]  /*13640*/  HADD2.F32 R94, -RZ, R94.H1_H1 ;  /* 0x3000005eff5e7230 */ /* 0x000fe20000004100 */
[----:B-----5:R-:W-:Y:S01]  /*13650*/  R2UR UR4, R69 ;  /* 0x00000000450472ca */ /* 0x020fe200000e0000 */
[----:B------:R-:W-:Y:S01]  /*13660*/  HADD2.F32 R96, -RZ, R96.H0_H0 ;  /* 0x20000060ff607230 */ /* 0x000fe20000004100 */
[----:B------:R-:W-:Y:S01]  /*13670*/  LOP3.LUT R30, R29, 0xffffe000, RZ, 0xc0, !PT ;  /* 0xffffe0001d1e7812 */ /* 0x000fe200078ec0ff */
[----:B------:R-:W-:Y:S01]  /*13680*/  IMAD.SHL.U32 R29, R49, 0x8, RZ ;  /* 0x00000008311d7824 */ /* 0x000fe200078e00ff */
[----:B------:R-:W-:-:S02]  /*13690*/  LEA.HI R28, R28, R49, RZ, 0x3 ;  /* 0x000000311c1c7211 */ /* 0x000fc400078f18ff */
[----:B------:R-:W-:Y:S02]  /*136a0*/  LOP3.LUT R31, R31, R48, RZ, 0x3c, !PT ;  /* 0x000000301f1f7212 */ /* 0x000fe400078e3cff */
[----:B------:R-:W-:Y:S01]  /*136b0*/  LOP3.LUT R29, R50, 0x38, R29, 0xf8, !PT ;  /* 0x00000038321d7812 */ /* 0x000fe200078ef81d */
[----:B------:R-:W-:Y:S01]  /*136c0*/  IMAD.SHL.U32 R28, R28, 0x400, RZ ;  /* 0x000004001c1c7824 */ /* 0x000fe200078e00ff */
[----:B------:R-:W-:Y:S02]  /*136d0*/  IADD3 R30, R31, R30, R68 ;  /* 0x0000001e1f1e7210 */ /* 0x000fe40007ffe044 */
[----:B------:R-:W-:Y:S02]  /*136e0*/  LOP3.LUT R48, R29, R48, RZ, 0x3c, !PT ;  /* 0x000000301d307212 */ /* 0x000fe400078e3cff */
[----:B------:R-:W-:Y:S02]  /*136f0*/  LOP3.LUT R33, R28, 0x7fffe000, RZ, 0xc0, !PT ;  /* 0x7fffe0001c217812 */ /* 0x000fe400078ec0ff */
[----:B------:R-:W-:-:S02]  /*13700*/  LEA R55, R30, UR4, 0x1 ;  /* 0x000000041e377c11 */ /* 0x000fc4000f8e08ff */
[----:B------:R-:W-:Y:S02]  /*13710*/  IADD3 R33, R48, R33, R68 ;  /* 0x0000002130217210 */ /* 0x000fe40007ffe044 */
[--C-:B------:R-:W-:Y:S01]  /*13720*/  SHF.R.U64 R47, R38, 0x10, R39.reuse ;  /* 0x00000010262f7819 */ /* 0x100fe20000001227 */
[----:B------:R-:W0:Y:S01]  /*13730*/  LDS.128 R28, [R55] ;  /* 0x00000000371c7984 */ /* 0x000e220000000c00 */
[----:B------:R-:W-:Y:S02]  /*13740*/  LEA R40, R33, R22, 0x1 ;  /* 0x0000001621287211 */ /* 0x000fe400078e08ff */
[----:B------:R-:W-:Y:S02]  /*13750*/  SHF.R.U32.HI R46, RZ, 0x10, R39 ;  /* 0x00000010ff2e7819 */ /* 0x000fe40000011627 */
[--C-:B------:R-:W-:Y:S01]  /*13760*/  SHF.R.U64 R52, R26, 0x10, R27.reuse ;  /* 0x000000101a347819 */ /* 0x100fe2000000121b */
[----:B------:R-:W2:Y:S01]  /*13770*/  LDS.128 R32, [R40+0x14400] ;  /* 0x0144000028207984 */ /* 0x000ea20000000c00 */
[----:B------:R-:W-:Y:S01]  /*13780*/  SHF.R.U32.HI R44, RZ, 0x10, R27 ;  /* 0x00000010ff2c7819 */ /* 0x000fe2000001161b */
[----:B------:R-:W-:Y:S01]  /*13790*/  HADD2.F32 R46, -RZ, R46.H0_H0 ;  /* 0x2000002eff2e7230 */ /* 0x000fe20000004100 */
[----:B------:R-:W-:-:S02]  /*137a0*/  SHF.R.U32.HI R49, RZ, 0x10, R37 ;  /* 0x00000010ff317819 */ /* 0x000fc40000011625 */
[--C-:B------:R-:W-:Y:S02]  /*137b0*/  SHF.R.U64 R54, R24, 0x10, R25.reuse ;  /* 0x0000001018367819 */ /* 0x100fe40000001219 */
[----:B------:R-:W-:Y:S02]  /*137c0*/  SHF.R.U32.HI R53, RZ, 0x10, R25 ;  /* 0x00000010ff357819 */ /* 0x000fe40000011619 */
[----:B------:R-:W-:Y:S01]  /*137d0*/  SHF.R.U64 R51, R36, 0x10, R37 ;  /* 0x0000001024337819 */ /* 0x000fe20000001225 */
[--C-:B0-----:R-:W-:Y:S02]  /*137e0*/  HADD2.F32 R27, -RZ, R31.reuse.H0_H0 ;  /* 0x2000001fff1b7230 */ /* 0x101fe40000004100 */
[----:B------:R-:W-:Y:S02]  /*137f0*/  HADD2.F32 R31, -RZ, R31.H1_H1 ;  /* 0x3000001fff1f7230 */ /* 0x000fe40000004100 */
[----:B------:R-:W-:Y:S02]  /*13800*/  HADD2.F32 R25, -RZ, R29.H0_H0 ;  /* 0x2000001dff197230 */ /* 0x000fe40000004100 */
[----:B--2---:R-:W-:-:S02]  /*13810*/  HADD2.F32 R38, -RZ, R35.H0_H0 ;  /* 0x20000023ff267230 */ /* 0x004fc40000004100 */
[----:B------:R-:W-:Y:S02]  /*13820*/  HADD2.F32 R39, -RZ, R35.H1_H1 ;  /* 0x30000023ff277230 */ /* 0x000fe40000004100 */
[--C-:B------:R-:W-:Y:S02]  /*13830*/  HADD2.F32 R35, -RZ, R33.reuse.H0_H0 ;  /* 0x20000021ff237230 */ /* 0x100fe40000004100 */
[C---:B------:R-:W-:Y:S01]  /*13840*/  FMUL.FTZ R42, R38.reuse, R43 ;  /* 0x0000002b262a7220 */ /* 0x040fe20000410000 */
[-C--:B------:R-:W-:Y:S01]  /*13850*/  FMUL.FTZ R38, R38, R41.reuse ;  /* 0x0000002926267220 */ /* 0x080fe20000410000 */
[----:B------:R-:W-:Y:S01]  /*13860*/  FMUL.FTZ R48, R39, R46 ;  /* 0x0000002e27307220 */ /* 0x000fe20000410000 */
[----:B------:R-:W-:Y:S02]  /*13870*/  HADD2.F32 R36, -RZ, R33.H1_H1 ;  /* 0x30000021ff247230 */ /* 0x000fe40000004100 */
[----:B------:R-:W-:Y:S01]  /*13880*/  FFMA.FTZ R45, R27, R41, -R42 ;  /* 0x000000291b2d7223 */ /* 0x000fe2000001082a */
[----:B------:R-:W-:-:S02]  /*13890*/  HADD2.F32 R42, -RZ, R44.H0_H0 ;  /* 0x2000002cff2a7230 */ /* 0x000fc40000004100 */
[----:B------:R-:W-:Y:S01]  /*138a0*/  FFMA.FTZ R43, R27, R43, R38 ;  /* 0x0000002b1b2b7223 */ /* 0x000fe20000010026 */
[----:B------:R-:W-:Y:S02]  /*138b0*/  HADD2.F32 R44, -RZ, R93.H0_H0 ;  /* 0x2000005dff2c7230 */ /* 0x000fe40000004100 */
[----:B------:R-:W-:Y:S02]  /*138c0*/  HADD2.F32 R38, -RZ, R95.H1_H1 ;  /* 0x3000005fff267230 */ /* 0x000fe40000004100 */
[-C--:B------:R-:W-:Y:S01]  /*138d0*/  FMUL.FTZ R50, R39, R42.reuse ;  /* 0x0000002a27327220 */ /* 0x080fe20000410000 */
[----:B------:R-:W-:Y:S01]  /*138e0*/  FFMA.FTZ R48, R31, R42, -R48 ;  /* 0x0000002a1f307223 */ /* 0x000fe20000010830 */
[C---:B------:R-:W-:Y:S01]  /*138f0*/  FMUL.FTZ R42, R35.reuse, R44 ;  /* 0x0000002c232a7220 */ /* 0x040fe20000410000 */
[----:B------:R-:W-:Y:S02]  /*13900*/  HADD2.F32 R39, -RZ, R49.H0_H0 ;  /* 0x20000031ff277230 */ /* 0x000fe40000004100 */
[----:B------:R-:W-:Y:S01]  /*13910*/  FMUL.FTZ R35, R35, R38 ;  /* 0x0000002623237220 */ /* 0x000fe20000410000 */
[----:B------:R-:W-:-:S02]  /*13920*/  HADD2.F32 R29, -RZ, R29.H1_H1 ;  /* 0x3000001dff1d7230 */ /* 0x000fc40000004100 */
[C---:B------:R-:W-:Y:S01]  /*13930*/  FFMA.FTZ R42, R25.reuse, R38, -R42 ;  /* 0x00000026192a7223 */ /* 0x040fe2000001082a */
[----:B------:R-:W-:Y:S02]  /*13940*/  HADD2.F32 R27, -RZ, R53.H0_H0 ;  /* 0x20000035ff1b7230 */ /* 0x000fe40000004100 */
[C---:B------:R-:W-:Y:S01]  /*13950*/  FMUL.FTZ R38, R36.reuse, R39 ;  /* 0x0000002724267220 */ /* 0x040fe20000410000 */
[----:B------:R-:W-:Y:S02]  /*13960*/  HADD2.F32 R33, -RZ, R32.H0_H0 ;  /* 0x20000020ff217230 */ /* 0x000fe40000004100 */
[----:B------:R-:W-:Y:S01]  /*13970*/  FFMA.FTZ R35, R25, R44, R35 ;  /* 0x0000002c19237223 */ /* 0x000fe20000010023 */
[----:B------:R-:W-:Y:S02]  /*13980*/  HADD2.F32 R37, -RZ, R34.H0_H0 ;  /* 0x20000022ff257230 */ /* 0x000fe40000004100 */
[----:B------:R-:W-:Y:S01]  /*13990*/  FMUL.FTZ R44, R36, R27 ;  /* 0x0000001b242c7220 */ /* 0x000fe20000410000 */
[----:B------:R-:W-:-:S02]  /*139a0*/  HADD2.F32 R93, -RZ, R93.H1_H1 ;  /* 0x3000005dff5d7230 */ /* 0x000fc40000004100 */
[----:B------:R-:W-:Y:S01]  /*139b0*/  FFMA.FTZ R41, R29, R27, -R38 ;  /* 0x0000001b1d297223 */ /* 0x000fe20000010826 */
[----:B------:R-:W-:Y:S02]  /*139c0*/  HADD2.F32 R95, -RZ, R95.H0_H0 ;  /* 0x2000005fff5f7230 */ /* 0x000fe40000004100 */
[----:B------:R-:W-:Y:S01]  /*139d0*/  FMUL.FTZ R27, R37, R94 ;  /* 0x0000005e251b7220 */ /* 0x000fe20000410000 */
[----:B------:R-:W-:Y:S02]  /*139e0*/  HADD2.F32 R24, -RZ, R28.H0_H0 ;  /* 0x2000001cff187230 */ /* 0x000fe40000004100 */
[----:B------:R-:W-:Y:S01]  /*139f0*/  FMUL.FTZ R25, R33, R93 ;  /* 0x0000005d21197220 */ /* 0x000fe20000410000 */
[----:B------:R-:W-:Y:S02]  /*13a00*/  HADD2.F32 R26, -RZ, R30.H0_H0 ;  /* 0x2000001eff1a7230 */ /* 0x000fe40000004100 */
[----:B------:R-:W-:Y:S01]  /*13a10*/  FFMA.FTZ R50, R31, R46, R50 ;  /* 0x0000002e1f327223 */ /* 0x000fe20000010032 */
[----:B------:R-:W-:Y:S01]  /*13a20*/  FMUL.FTZ R36, R33, R95 ;  /* 0x0000005f21247220 */ /* 0x000fe20000410000 */
[----:B------:R-:W-:Y:S01]  /*13a30*/  FFMA.FTZ R44, R29, R39, R44 ;  /* 0x000000271d2c7223 */ /* 0x000fe2000001002c */
[----:B------:R-:W-:Y:S01]  /*13a40*/  FMUL.FTZ R37, R37, R96 ;  /* 0x0000006025257220 */ /* 0x000fe20000410000 */
[----:B------:R-:W-:-:S02]  /*13a50*/  HADD2.F32 R32, -RZ, R32.H1_H1 ;  /* 0x30000020ff207230 */ /* 0x000fc40000004100 */
[----:B------:R-:W-:Y:S01]  /*13a60*/  FFMA.FTZ R95, R24, R95, -R25 ;  /* 0x0000005f185f7223 */ /* 0x000fe20000010819 */
[----:B------:R-:W-:Y:S02]  /*13a70*/  HADD2.F32 R34, -RZ, R34.H1_H1 ;  /* 0x30000022ff227230 */ /* 0x000fe40000004100 */
[----:B------:R-:W-:Y:S01]  /*13a80*/  FFMA.FTZ R96, R26, R96, -R27 ;  /* 0x000000601a607223 */ /* 0x000fe2000001081b */
[----:B------:R-:W-:Y:S02]  /*13a90*/  HADD2.F32 R29, -RZ, R51.H0_H0 ;  /* 0x20000033ff1d7230 */ /* 0x000fe40000004100 */
[----:B------:R-:W-:Y:S01]  /*13aa0*/  FFMA.FTZ R36, R24, R93, R36 ;  /* 0x0000005d18247223 */ /* 0x000fe20000010024 */
[----:B------:R-:W-:Y:S02]  /*13ab0*/  HADD2.F32 R31, -RZ, R47.H0_H0 ;  /* 0x2000002fff1f7230 */ /* 0x000fe40000004100 */
[----:B------:R-:W-:Y:S01]  /*13ac0*/  FFMA.FTZ R37, R26, R94, R37 ;  /* 0x0000005e1a257223 */ /* 0x000fe20000010025 */
[----:B------:R-:W-:-:S02]  /*13ad0*/  HADD2.F32 R25, -RZ, R54.H0_H0 ;  /* 0x20000036ff197230 */ /* 0x000fc40000004100 */
[----:B------:R-:W-:Y:S01]  /*13ae0*/  FMUL.FTZ R33, R32, R29 ;  /* 0x0000001d20217220 */ /* 0x000fe20000410000 */
[----:B------:R-:W-:Y:S02]  /*13af0*/  HADD2.F32 R27, -RZ, R52.H0_H0 ;  /* 0x20000034ff1b7230 */ /* 0x000fe40000004100 */
        /* <DEDUP_REMOVED lines=19> */
.L_x_2889:
[----:B------:R-:W-:Y:S05]  /*13c30*/  BSYNC B1 ;  /* 0x0000000000017941 */ /* 0x000fea0003800000 */
.L_x_2888:
[----:B------:R-:W-:-:S13]  /*13c40*/  ISETP.GE.AND P0, PT, R3, R86, PT ;  /* 0x000000560300720c */ /* 0x000fda0003f06270 */
[----:B------:R-:W-:Y:S05]  /*13c50*/  @P0 BRA `(.L_x_2859) ;  /* 0x0000000c005c0947 */ /* 0x000fea0003800000 */
[----:B------:R3:W5:Y:S01]  /*13c60*/  LDL R49, [R1+0x84] ;  /* 0x0000840001317983 */ /* 0x0007620000100800 */
[----:B------:R-:W4:Y:S01]  /*13c70*/  LDC R44, c[0x0][0x3f4] ;  /* 0x0000fd00ff2c7b82 */ /* 0x000f220000000800 */
[----:B--2---:R-:W-:Y:S01]  /*13c80*/  SHF.R.S32.HI R26, RZ, 0x1f, R3 ;  /* 0x0000001fff1a7819 */ /* 0x004fe20000011403 */
[----:B------:R-:W-:Y:S01]  /*13c90*/  IMAD.SHL.U32 R24, R3, 0x40, RZ ;  /* 0x0000004003187824 */ /* 0x000fe200078e00ff */
[----:B------:R-:W-:Y:S02]  /*13ca0*/  BSSY B1, `(.L_x_2892) ;  /* 0x000006b000017945 */ /* 0x000fe40003800000 */
[----:B------:R-:W-:Y:S02]  /*13cb0*/  LEA.HI R26, R26, R3, RZ, 0x3 ;  /* 0x000000031a1a7211 */ /* 0x000fe400078f18ff */
[----:B------:R-:W-:-:S03]  /*13cc0*/  LOP3.LUT R45, R24, 0x1c0, RZ, 0xc0, !PT ;  /* 0x000001c0182d7812 */ /* 0x000fc600078ec0ff */
[----:B------:R-:W-:Y:S01]  /*13cd0*/  IMAD.SHL.U32 R26, R26, 0x40, RZ ;  /* 0x000000401a1a7824 */ /* 0x000fe200078e00ff */
[----:B------:R-:W-:-:S04]  /*13ce0*/  SHF.R.U32.HI R47, RZ, 0x3, R45 ;  /* 0x00000003ff2f7819 */ /* 0x000fc8000001162d */
[----:B------:R-:W-:Y:S02]  /*13cf0*/  LOP3.LUT R46, R26, 0xfffffe00, RZ, 0xc0, !PT ;  /* 0xfffffe001a2e7812 */ /* 0x000fe400078ec0ff */
[-C--:B----4-:R-:W-:Y:S02]  /*13d00*/  ISETP.GE.AND P0, PT, R16, R44.reuse, PT ;  /* 0x0000002c1000720c */ /* 0x090fe40003f06270 */
[----:B------:R-:W-:-:S11]  /*13d10*/  ISETP.GE.AND P1, PT, R213, R44, PT ;  /* 0x0000002cd500720c */ /* 0x000fd60003f26270 */
[----:B---3--:R-:W-:Y:S05]  /*13d20*/  @P0 BRA `(.L_x_2893) ;  /* 0x0000000400880947 */ /* 0x008fea0003800000 */
[----:B------:R-:W-:Y:S01]  /*13d30*/  LEA.HI R0, R44, R0, RZ, 0x1d ;  /* 0x000000002c007211 */ /* 0x000fe200078fe8ff */
[--C-:B0-----:R-:W-:Y:S01]  /*13d40*/  HADD2.F32 R33, -RZ, R98.reuse.H1_H1 ;  /* 0x30000062ff217230 */ /* 0x101fe20000004100 */
[----:B-----5:R-:W-:Y:S01]  /*13d50*/  R2UR UR4, R49 ;  /* 0x00000000310472ca */ /* 0x020fe200000e0000 */
[----:B------:R-:W-:Y:S01]  /*13d60*/  HADD2.F32 R98, -RZ, R98.H0_H0 ;  /* 0x20000062ff627230 */ /* 0x000fe20000004100 */
[----:B------:R-:W-:Y:S01]  /*13d70*/  SHF.R.S32.HI R25, RZ, 0x1f, R0 ;  /* 0x0000001fff197819 */ /* 0x000fe20000011400 */
[----:B------:R-:W-:Y:S01]  /*13d80*/  IMAD.SHL.U32 R3, R0, 0x8, RZ ;  /* 0x0000000800037824 */ /* 0x000fe200078e00ff */
[----:B------:R-:W-:Y:S02]  /*13d90*/  LOP3.LUT R24, R45, 0x38, R16, 0xf8, !PT ;  /* 0x000000382d187812 */ /* 0x000fe400078ef810 */
[----:B------:R-:W-:Y:S02]  /*13da0*/  LEA.HI R25, R25, R0, RZ, 0x3 ;  /* 0x0000000019197211 */ /* 0x000fe400078f18ff */
[----:B------:R-:W-:-:S02]  /*13db0*/  LOP3.LUT R0, R45, 0x38, R3, 0xf8, !PT ;  /* 0x000000382d007812 */ /* 0x000fc400078ef803 */
[----:B------:R-:W-:Y:S02]  /*13dc0*/  SHF.L.U32 R25, R25, 0xa, RZ ;  /* 0x0000000a19197819 */ /* 0x000fe400000006ff */
[----:B------:R-:W-:Y:S02]  /*13dd0*/  LOP3.LUT R0, R0, R47, RZ, 0x3c, !PT ;  /* 0x0000002f00007212 */ /* 0x000fe400078e3cff */
[----:B------:R-:W-:Y:S02]  /*13de0*/  LOP3.LUT R3, R25, 0x7fffe000, RZ, 0xc0, !PT ;  /* 0x7fffe00019037812 */ /* 0x000fe400078ec0ff */
[----:B------:R-:W-:Y:S02]  /*13df0*/  LOP3.LUT R24, R46, R24, R47, 0xf6, !PT ;  /* 0x000000182e187212 */ /* 0x000fe400078ef62f */
[----:B------:R-:W-:Y:S02]  /*13e00*/  IADD3 R3, R0, R3, R46 ;  /* 0x0000000300037210 */ /* 0x000fe40007ffe02e */
[----:B------:R-:W-:-:S02]  /*13e10*/  LEA R48, R24, UR4, 0x1 ;  /* 0x0000000418307c11 */ /* 0x000fc4000f8e08ff */
[----:B------:R-:W-:Y:S01]  /*13e20*/  SHF.R.U32.HI R32, RZ, 0x10, R9 ;  /* 0x00000010ff207819 */ /* 0x000fe20000011609 */
[----:B------:R-:W-:Y:S01]  /*13e30*/  IMAD R3, R3, 0x2, R22 ;  /* 0x0000000203037824 */ /* 0x000fe200078e0216 */
[----:B------:R-:W-:Y:S01]  /*13e40*/  SHF.R.U64 R43, R12, 0x10, R13 ;  /* 0x000000100c2b7819 */ /* 0x000fe2000000120d */
[----:B------:R-:W0:Y:S01]  /*13e50*/  LDS.128 R24, [R48] ;  /* 0x0000000030187984 */ /* 0x000e220000000c00 */
[--C-:B------:R-:W-:Y:S01]  /*13e60*/  SHF.R.U64 R42, R14, 0x10, R15.reuse ;  /* 0x000000100e2a7819 */ /* 0x100fe2000000120f */
[----:B------:R-:W-:Y:S01]  /*13e70*/  HADD2.F32 R32, -RZ, R32.H0_H0 ;  /* 0x20000020ff207230 */ /* 0x000fe20000004100 */
[----:B------:R-:W-:Y:S01]  /*13e80*/  SHF.R.U32.HI R41, RZ, 0x10, R15 ;  /* 0x00000010ff297819 */ /* 0x000fe2000001160f */
[----:B------:R-:W2:Y:S01]  /*13e90*/  LDS.128 R28, [R3+0x14400] ;  /* 0x01440000031c7984 */ /* 0x000ea20000000c00 */
[--C-:B------:R-:W-:Y:S01]  /*13ea0*/  HADD2.F32 R15, -RZ, R99.reuse.H1_H1 ;  /* 0x30000063ff0f7230 */ /* 0x100fe20000004100 */
[----:B------:R-:W-:Y:S01]  /*13eb0*/  SHF.R.U32.HI R34, RZ, 0x10, R13 ;  /* 0x00000010ff227819 */ /* 0x000fe2000001160d */
[----:B------:R-:W-:Y:S01]  /*13ec0*/  HADD2.F32 R99, -RZ, R99.H0_H0 ;  /* 0x20000063ff637230 */ /* 0x000fe20000004100 */
[----:B------:R-:W-:-:S02]  /*13ed0*/  SHF.R.U64 R40, R8, 0x10, R9 ;  /* 0x0000001008287819 */ /* 0x000fc40000001209 */
[--C-:B------:R-:W-:Y:S02]  /*13ee0*/  SHF.R.U64 R39, R10, 0x10, R11.reuse ;  /* 0x000000100a277819 */ /* 0x100fe4000000120b */
[----:B------:R-:W-:Y:S01]  /*13ef0*/  SHF.R.U32.HI R38, RZ, 0x10, R11 ;  /* 0x00000010ff267819 */ /* 0x000fe2000001160b */
[--C-:B0-----:R-:W-:Y:S02]  /*13f00*/  HADD2.F32 R8, -RZ, R25.reuse.H0_H0 ;  /* 0x20000019ff087230 */ /* 0x101fe40000004100 */
[----:B------:R-:W-:Y:S02]  /*13f10*/  HADD2.F32 R25, -RZ, R25.H1_H1 ;  /* 0x30000019ff197230 */ /* 0x000fe40000004100 */
[--C-:B--2---:R-:W-:Y:S02]  /*13f20*/  HADD2.F32 R12, -RZ, R29.reuse.H0_H0 ;  /* 0x2000001dff0c7230 */ /* 0x104fe40000004100 */
[----:B------:R-:W-:Y:S02]  /*13f30*/  HADD2.F32 R29, -RZ, R29.H1_H1 ;  /* 0x3000001dff1d7230 */ /* 0x000fe40000004100 */
[----:B------:R-:W-:-:S02]  /*13f40*/  HADD2.F32 R11, -RZ, R28.H0_H0 ;  /* 0x2000001cff0b7230 */ /* 0x000fc40000004100 */
[C---:B------:R-:W-:Y:S01]  /*13f50*/  FMUL.FTZ R35, R12.reuse, R33 ;  /* 0x000000210c237220 */ /* 0x040fe20000410000 */
[-C--:B------:R-:W-:Y:S01]  /*13f60*/  FMUL.FTZ R37, R12, R15.reuse ;  /* 0x0000000f0c257220 */ /* 0x080fe20000410000 */
[----:B------:R-:W-:Y:S02]  /*13f70*/  HADD2.F32 R12, -RZ, R34.H0_H0 ;  /* 0x20000022ff0c7230 */ /* 0x000fe40000004100 */
[C---:B------:R-:W-:Y:S01]  /*13f80*/  FMUL.FTZ R34, R29.reuse, R32 ;  /* 0x000000201d227220 */ /* 0x040fe20000410000 */
[C---:B------:R-:W-:Y:S01]  /*13f90*/  FFMA.FTZ R35, R8.reuse, R15, -R35 ;  /* 0x0000000f08237223 */ /* 0x040fe20000010823 */
[----:B------:R-:W-:Y:S01]  /*13fa0*/  FFMA.FTZ R37, R8, R33, R37 ;  /* 0x0000002108257223 */ /* 0x000fe20000010025 */
[----:B------:R-:W-:Y:S02]  /*13fb0*/  HADD2.F32 R0, -RZ, R24.H0_H0 ;  /* 0x20000018ff007230 */ /* 0x000fe40000004100 */
[-C--:B------:R-:W-:Y:S01]  /*13fc0*/  FMUL.FTZ R8, R29, R12.reuse ;  /* 0x0000000c1d087220 */ /* 0x080fe20000410000 */
[----:B------:R-:W-:Y:S01]  /*13fd0*/  FFMA.FTZ R34, R25, R12, -R34 ;  /* 0x0000000c19227223 */ /* 0x000fe20000010822 */
[----:B------:R-:W-:Y:S01]  /*13fe0*/  FMUL.FTZ R15, R11, R98 ;  /* 0x000000620b0f7220 */ /* 0x000fe20000410000 */
[----:B------:R-:W-:-:S02]  /*13ff0*/  HADD2.F32 R13, -RZ, R30.H0_H0 ;  /* 0x2000001eff0d7230 */ /* 0x000fc40000004100 */
[-C--:B------:R-:W-:Y:S01]  /*14000*/  FMUL.FTZ R11, R11, R99.reuse ;  /* 0x000000630b0b7220 */ /* 0x080fe20000410000 */
[----:B------:R-:W-:Y:S02]  /*14010*/  HADD2.F32 R12, -RZ, R97.H0_H0 ;  /* 0x20000061ff0c7230 */ /* 0x000fe40000004100 */
[----:B------:R-:W-:Y:S01]  /*14020*/  FFMA.FTZ R32, R25, R32, R8 ;  /* 0x0000002019207223 */ /* 0x000fe20000010008 */
[----:B------:R-:W-:Y:S02]  /*14030*/  HADD2.F32 R9, -RZ, R26.H0_H0 ;  /* 0x2000001aff097230 */ /* 0x000fe40000004100 */
[C---:B------:R-:W-:Y:S01]  /*14040*/  FFMA.FTZ R99, R0.reuse, R99, -R15 ;  /* 0x0000006300637223 */ /* 0x040fe2000001080f */
[----:B------:R-:W-:Y:S02]  /*14050*/  HADD2.F32 R8, -RZ, R100.H0_H0 ;  /* 0x20000064ff087230 */ /* 0x000fe40000004100 */
[----:B------:R-:W-:Y:S01]  /*14060*/  FFMA.FTZ R98, R0, R98, R11 ;  /* 0x0000006200627223 */ /* 0x000fe2000001000b */
[----:B------:R-:W-:Y:S01]  /*14070*/  FMUL.FTZ R0, R13, R12 ;  /* 0x0000000c0d007220 */ /* 0x000fe20000410000 */
[----:B------:R-:W-:-:S02]  /*14080*/  HADD2.F32 R14, -RZ, R31.H0_H0 ;  /* 0x2000001fff0e7230 */ /* 0x000fc40000004100 */
[----:B------:R-:W-:Y:S02]  /*14090*/  HADD2.F32 R11, -RZ, R100.H1_H1 ;  /* 0x30000064ff0b7230 */ /* 0x000fe40000004100 */
[-C--:B------:R-:W-:Y:S01]  /*140a0*/  FMUL.FTZ R36, R13, R8.reuse ;  /* 0x000000080d247220 */ /* 0x080fe20000410000 */
[----:B------:R-:W-:Y:S02]  /*140b0*/  HADD2.F32 R97, -RZ, R97.H1_H1 ;  /* 0x30000061ff617230 */ /* 0x000fe40000004100 */
[----:B------:R-:W-:Y:S01]  /*140c0*/  FFMA.FTZ R29, R9, R8, -R0 ;  /* 0x00000008091d7223 */ /* 0x000fe20000010800 */
[----:B------:R-:W-:Y:S02]  /*140d0*/  HADD2.F32 R10, -RZ, R27.H0_H0 ;  /* 0x2000001bff0a7230 */ /* 0x000fe40000004100 */
[----:B------:R-:W-:Y:S02]  /*140e0*/  HADD2.F32 R8, -RZ, R38.H0_H0 ;  /* 0x20000026ff087230 */ /* 0x000fe40000004100 */
[----:B------:R-:W-:Y:S01]  /*140f0*/  FMUL.FTZ R13, R14, R97 ;  /* 0x000000610e0d7220 */ /* 0x000fe20000410000 */
[----:B------:R-:W-:-:S02]  /*14100*/  HADD2.F32 R31, -RZ, R31.H1_H1 ;  /* 0x3000001fff1f7230 */ /* 0x000fc40000004100 */
[-C--:B------:R-:W-:Y:S01]  /*14110*/  FMUL.FTZ R38, R14, R11.reuse ;  /* 0x0000000b0e267220 */ /* 0x080fe20000410000 */
[----:B------:R-:W-:Y:S02]  /*14120*/  HADD2.F32 R0, -RZ, R41.H0_H0 ;  /* 0x20000029ff007230 */ /* 0x000fe40000004100 */
[----:B------:R-:W-:Y:S01]  /*14130*/  FFMA.FTZ R14, R9, R12, R36 ;  /* 0x0000000c090e7223 */ /* 0x000fe20000010024 */
[----:B------:R-:W-:Y:S02]  /*14140*/  HADD2.F32 R27, -RZ, R27.H1_H1 ;  /* 0x3000001bff1b7230 */ /* 0x000fe40000004100 */
        /* <DEDUP_REMOVED lines=32> */
.L_x_2893:
[----:B------:R-:W-:Y:S05]  /*14350*/  BSYNC B1 ;  /* 0x0000000000017941 */ /* 0x000fea0003800000 */
.L_x_2892:
[----:B------:R-:W-:Y:S05]  /*14360*/  @P1 BRA `(.L_x_2859) ;  /* 0x0000000400981947 */ /* 0x000fea0003800000 */
[----:B------:R-:W-:Y:S01]  /*14370*/  LEA.HI R44, R44, R85, RZ, 0x1d ;  /* 0x000000552c2c7211 */ /* 0x000fe200078fe8ff */
[--C-:B------:R-:W-:Y:S01]  /*14380*/  HADD2.F32 R25, -RZ, R91.reuse.H1_H1 ;  /* 0x3000005bff197230 */ /* 0x100fe20000004100 */
[----:B------:R-:W-:Y:S01]  /*14390*/  LOP3.LUT R0, R45, 0x38, R21, 0xf8, !PT ;  /* 0x000000382d007812 */ /* 0x000fe200078ef815 */
[--C-:B------:R-:W-:Y:S01]  /*143a0*/  HADD2.F32 R27, -RZ, R90.reuse.H1_H1 ;  /* 0x3000005aff1b7230 */ /* 0x100fe20000004100 */
[----:B--2---:R-:W-:Y:S01]  /*143b0*/  SHF.R.S32.HI R3, RZ, 0x1f, R44 ;  /* 0x0000001fff037819 */ /* 0x004fe2000001142c */
[----:B------:R-:W-:Y:S01]  /*143c0*/  HADD2.F32 R90, -RZ, R90.H0_H0 ;  /* 0x2000005aff5a7230 */ /* 0x000fe20000004100 */
[----:B------:R-:W-:Y:S01]  /*143d0*/  LOP3.LUT R8, R0, R47, RZ, 0x3c, !PT ;  /* 0x0000002f00087212 */ /* 0x000fe200078e3cff */
[----:B------:R-:W-:Y:S01]  /*143e0*/  IMAD.SHL.U32 R0, R44, 0x8, RZ ;  /* 0x000000082c007824 */ /* 0x000fe200078e00ff */
[----:B------:R-:W-:Y:S01]  /*143f0*/  LEA.HI R3, R3, R44, RZ, 0x3 ;  /* 0x0000002c03037211 */ /* 0x000fe200078f18ff */
[----:B------:R-:W-:Y:S01]  /*14400*/  HADD2.F32 R91, -RZ, R91.H0_H0 ;  /* 0x2000005bff5b7230 */ /* 0x000fe20000004100 */
[----:B------:R-:W-:-:S02]  /*14410*/  LEA.HI R20, R20, R213, RZ, 0x6 ;  /* 0x000000d514147211 */ /* 0x000fc400078f30ff */
[----:B------:R-:W-:Y:S02]  /*14420*/  LOP3.LUT R0, R45, 0x38, R0, 0xf8, !PT ;  /* 0x000000382d007812 */ /* 0x000fe400078ef800 */
[----:B------:R-:W-:Y:S01]  /*14430*/  SHF.L.U32 R3, R3, 0xa, RZ ;  /* 0x0000000a03037819 */ /* 0x000fe200000006ff */
[----:B------:R-:W-:Y:S01]  /*14440*/  IMAD.SHL.U32 R20, R20, 0x80, RZ ;  /* 0x0000008014147824 */ /* 0x000fe200078e00ff */
[----:B------:R-:W-:Y:S02]  /*14450*/  LOP3.LUT R0, R0, R47, RZ, 0x3c, !PT ;  /* 0x0000002f00007212 */ /* 0x000fe400078e3cff */
[----:B------:R-:W-:Y:S02]  /*14460*/  LOP3.LUT R3, R3, 0x7fffe000, RZ, 0xc0, !PT ;  /* 0x7fffe00003037812 */ /* 0x000fe400078ec0ff */
[----:B-----5:R-:W-:Y:S02]  /*14470*/  R2UR UR4, R49 ;  /* 0x00000000310472ca */ /* 0x020fe400000e0000 */
[----:B------:R-:W-:-:S02]  /*14480*/  IADD3 R3, R0, R3, R46 ;  /* 0x0000000300037210 */ /* 0x000fc40007ffe02e */
[----:B------:R-:W-:Y:S02]  /*14490*/  LOP3.LUT R9, R20, 0xffffe000, RZ, 0xc0, !PT ;  /* 0xffffe00014097812 */ /* 0x000fe400078ec0ff */
[----:B------:R-:W-:Y:S01]  /*144a0*/  SHF.R.U32.HI R26, RZ, 0x10, R5 ;  /* 0x00000010ff1a7819 */ /* 0x000fe20000011605 */
[----:B------:R-:W-:Y:S01]  /*144b0*/  IMAD R3, R3, 0x2, R22 ;  /* 0x0000000203037824 */ /* 0x000fe200078e0216 */
[----:B------:R-:W-:Y:S02]  /*144c0*/  IADD3 R8, R8, R9, R46 ;  /* 0x0000000908087210 */ /* 0x000fe40007ffe02e */
[--C-:B------:R-:W-:Y:S01]  /*144d0*/  SHF.R.U64 R36, R72, 0x10, R73.reuse ;  /* 0x0000001048247819 */ /* 0x100fe20000001249 */
[----:B------:R-:W-:Y:S01]  /*144e0*/  HADD2.F32 R26, -RZ, R26.H0_H0 ;  /* 0x2000001aff1a7230 */ /* 0x000fe20000004100 */
[----:B------:R-:W2:Y:S01]  /*144f0*/  LDS.128 R12, [R3+0x14400] ;  /* 0x01440000030c7984 */ /* 0x000ea20000000c00 */
[----:B------:R-:W-:Y:S02]  /*14500*/  LEA R37, R8, UR4, 0x1 ;  /* 0x0000000408257c11 */ /* 0x000fe4000f8e08ff */
[----:B------:R-:W-:-:S02]  /*14510*/  SHF.R.U32.HI R72, RZ, 0x10, R73 ;  /* 0x00000010ff487819 */ /* 0x000fc40000011649 */
[----:B0-----:R-:W-:Y:S01]  /*14520*/  SHF.R.U64 R34, R4, 0x10, R5 ;  /* 0x0000001004227819 */ /* 0x001fe20000001205 */
[----:B------:R-:W0:Y:S01]  /*14530*/  LDS.128 R8, [R37] ;  /* 0x0000000025087984 */ /* 0x000e220000000c00 */
[--C-:B------:R-:W-:Y:S02]  /*14540*/  SHF.R.U64 R33, R6, 0x10, R7.reuse ;  /* 0x0000001006217819 */ /* 0x100fe40000001207 */
[----:B------:R-:W-:Y:S02]  /*14550*/  SHF.R.U32.HI R32, RZ, 0x10, R7 ;  /* 0x00000010ff207819 */ /* 0x000fe40000011607 */
[--C-:B------:R-:W-:Y:S02]  /*14560*/  SHF.R.U64 R35, R74, 0x10, R75.reuse ;  /* 0x000000104a237819 */ /* 0x100fe4000000124b */
[----:B------:R-:W-:Y:S01]  /*14570*/  SHF.R.U32.HI R74, RZ, 0x10, R75 ;  /* 0x00000010ff4a7819 */ /* 0x000fe2000001164b */
[--C-:B--2---:R-:W-:Y:S02]  /*14580*/  HADD2.F32 R20, -RZ, R13.reuse.H0_H0 ;  /* 0x2000000dff147230 */ /* 0x104fe40000004100 */
[----:B------:R-:W-:-:S02]  /*14590*/  HADD2.F32 R13, -RZ, R13.H1_H1 ;  /* 0x3000000dff0d7230 */ /* 0x000fc40000004100 */
[----:B------:R-:W-:Y:S02]  /*145a0*/  HADD2.F32 R7, -RZ, R12.H0_H0 ;  /* 0x2000000cff077230 */ /* 0x000fe40000004100 */
[C---:B------:R-:W-:Y:S01]  /*145b0*/  FMUL.FTZ R29, R20.reuse, R27 ;  /* 0x0000001b141d7220 */ /* 0x040fe20000410000 */
[--C-:B0-----:R-:W-:Y:S02]  /*145c0*/  HADD2.F32 R4, -RZ, R9.reuse.H0_H0 ;  /* 0x20000009ff047230 */ /* 0x101fe40000004100 */
[-C--:B------:R-:W-:Y:S01]  /*145d0*/  FMUL.FTZ R31, R20, R25.reuse ;  /* 0x00000019141f7220 */ /* 0x080fe20000410000 */
[----:B------:R-:W-:Y:S02]  /*145e0*/  HADD2.F32 R20, -RZ, R72.H0_H0 ;  /* 0x20000048ff147230 */ /* 0x000fe40000004100 */
[C---:B------:R-:W-:Y:S01]  /*145f0*/  FMUL.FTZ R28, R13.reuse, R26 ;  /* 0x0000001a0d1c7220 */ /* 0x040fe20000410000 */
[----:B------:R-:W-:Y:S02]  /*14600*/  HADD2.F32 R9, -RZ, R9.H1_H1 ;  /* 0x30000009ff097230 */ /* 0x000fe40000004100 */
[C---:B------:R-:W-:Y:S01]  /*14610*/  FFMA.FTZ R29, R4.reuse, R25, -R29 ;  /* 0x00000019041d7223 */ /* 0x040fe2000001081d */
[----:B------:R-:W-:Y:S01]  /*14620*/  FFMA.FTZ R31, R4, R27, R31 ;  /* 0x0000001b041f7223 */ /* 0x000fe2000001001f */
[----:B------:R-:W-:Y:S01]  /*14630*/  FMUL.FTZ R4, R13, R20 ;  /* 0x000000140d047220 */ /* 0x000fe20000410000 */
[----:B------:R-:W-:-:S02]  /*14640*/  HADD2.F32 R0, -RZ, R8.H0_H0 ;  /* 0x20000008ff007230 */ /* 0x000fc40000004100 */
[----:B------:R-:W-:Y:S01]  /*14650*/  FFMA.FTZ R28, R9, R20, -R28 ;  /* 0x00000014091c7223 */ /* 0x000fe2000001081c */
[C---:B------:R-:W-:Y:S01]  /*14660*/  FMUL.FTZ R13, R7.reuse, R90 ;  /* 0x0000005a070d7220 */ /* 0x040fe20000410000 */
[----:B------:R-:W-:Y:S02]  /*14670*/  HADD2.F32 R21, -RZ, R14.H0_H0 ;  /* 0x2000000eff157230 */ /* 0x000fe40000004100 */
[-C--:B------:R-:W-:Y:S01]  /*14680*/  FMUL.FTZ R7, R7, R91.reuse ;  /* 0x0000005b07077220 */ /* 0x080fe20000410000 */
[----:B------:R-:W-:Y:S02]  /*14690*/  HADD2.F32 R20, -RZ, R88.H0_H0 ;  /* 0x20000058ff147230 */ /* 0x000fe40000004100 */
[----:B------:R-:W-:Y:S01]  /*146a0*/  FFMA.FTZ R26, R9, R26, R4 ;  /* 0x0000001a091a7223 */ /* 0x000fe20000010004 */
[----:B------:R-:W-:Y:S02]  /*146b0*/  HADD2.F32 R4, -RZ, R92.H0_H0 ;  /* 0x2000005cff047230 */ /* 0x000fe40000004100 */
[----:B------:R-:W-:Y:S01]  /*146c0*/  FFMA.FTZ R91, R0, R91, -R13 ;  /* 0x0000005b005b7223 */ /* 0x000fe2000001080d */
[----:B------:R-:W-:-:S02]  /*146d0*/  HADD2.F32 R5, -RZ, R10.H0_H0 ;  /* 0x2000000aff057230 */ /* 0x000fc40000004100 */
[----:B------:R-:W-:Y:S01]  /*146e0*/  FFMA.FTZ R90, R0, R90, R7 ;  /* 0x0000005a005a7223 */ /* 0x000fe20000010007 */
[----:B------:R-:W-:Y:S02]  /*146f0*/  HADD2.F32 R24, -RZ, R15.H0_H0 ;  /* 0x2000000fff187230 */ /* 0x000fe40000004100 */
[C---:B------:R-:W-:Y:S01]  /*14700*/  FMUL.FTZ R0, R21.reuse, R20 ;  /* 0x0000001415007220 */ /* 0x040fe20000410000 */
[----:B------:R-:W-:Y:S02]  /*14710*/  HADD2.F32 R9, -RZ, R88.H1_H1 ;  /* 0x30000058ff097230 */ /* 0x000fe40000004100 */
[-C--:B------:R-:W-:Y:S01]  /*14720*/  FMUL.FTZ R30, R21, R4.reuse ;  /* 0x00000004151e7220 */ /* 0x080fe20000410000 */
[----:B------:R-:W-:Y:S02]  /*14730*/  HADD2.F32 R7, -RZ, R92.H1_H1 ;  /* 0x3000005cff077230 */ /* 0x000fe40000004100 */
[----:B------:R-:W-:Y:S01]  /*14740*/  FFMA.FTZ R21, R5, R4, -R0 ;  /* 0x0000000405157223 */ /* 0x000fe20000010800 */
[----:B------:R-:W-:-:S02]  /*14750*/  HADD2.F32 R6, -RZ, R11.H0_H0 ;  /* 0x2000000bff067230 */ /* 0x000fc40000004100 */
[C---:B------:R-:W-:Y:S01]  /*14760*/  FMUL.FTZ R13, R24.reuse, R9 ;  /* 0x00000009180d7220 */ /* 0x040fe20000410000 */
[----:B------:R-:W-:Y:S02]  /*14770*/  HADD2.F32 R15, -RZ, R15.H1_H1 ;  /* 0x3000000fff0f7230 */ /* 0x000fe40000004100 */
[-C--:B------:R-:W-:Y:S01]  /*14780*/  FMUL.FTZ R24, R24, R7.reuse ;  /* 0x0000000718187220 */ /* 0x080fe20000410000 */
        /* <DEDUP_REMOVED lines=36> */
.L_x_2859:
[----:B------:R-:W-:Y:S05]  /*149d0*/  BSYNC B0 ;  /* 0x0000000000007941 */ /* 0x000fea0003800000 */
.L_x_2819:
[----:B------:R-:W-:Y:S01]  /*149e0*/  @!PT LDS RZ, [RZ] ;  /* 0x00000000fffff984 */ /* 0x000fe20000000800 */
[----:B------:R-:W-:Y:S01]  /*149f0*/  @!PT LDS RZ, [RZ] ;  /* 0x00000000fffff984 */ /* 0x000fe20000000800 */
[----:B------:R-:W-:Y:S01]  /*14a00*/  @!PT LDS RZ, [RZ] ;  /* 0x00000000fffff984 */ /* 0x000fe20000000800 */
[----:B------:R-:W-:Y:S01]  /*14a10*/  @!PT LDS RZ, [RZ] ;  /* 0x00000000fffff984 */ /* 0x000fe20000000800 */
[----:B------:R0:W-:Y:S06]  /*14a20*/  MEMBAR.ALL.CTA ;  /* 0x0000000000007992 */ /* 0x0001ec0000008000 */
[----:B0-----:R-:W0:Y:S01]  /*14a30*/  FENCE.VIEW.ASYNC.S ;  /* 0x00000000000073c6 */ /* 0x001e220000000000 */
[----:B------:R-:W-:Y:S05]  /*14a40*/  WARPSYNC.ALL ;  /* 0x0000000000007948 */ /* 0x000fea0003800000 */
[----:B0-----:R-:W-:Y:S06]  /*14a50*/  BAR.SYNC.DEFER_BLOCKING 0xd, 0x100 ;  /* 0x0344000000007b1d */ /* 0x001fec0000010000 */
.L_x_2817:
[----:B------:R-:W-:-:S06]  /*14a60*/  ULOP3.LUT UR4, UR60, 0x1, URZ, 0xfc, !UPT ;  /* 0x000000013c047892 */ /* 0x000fcc000f8efc3f */
[----:B------:R-:W-:-:S05]  /*14a70*/  IMAD.U32 R0, RZ, RZ, UR4 ;  /* 0x00000004ff007e24 */ /* 0x000fca000f8e00ff */
[----:B------:R-:W-:-:S13]  /*14a80*/  ISETP.NE.AND P0, PT, R0, 0x3, PT ;  /* 0x000000030000780c */ /* 0x000fda0003f05270 */
[----:B------:R-:W-:Y:S05]  /*14a90*/  @!P0 BRA `(.L_x_2894) ;  /* 0x0000000000048947 */ /* 0x000fea0003800000 */
[----:B------:R-:W-:Y:S01]  /*14aa0*/  BPT.TRAP 0x1 ;  /* 0x000000040000795c */ /* 0x000fe20000300000 */
.L_x_2894:
[----:B------:R-:W-:Y:S01]  /*14ab0*/  IMAD R0, R219, 0x8, R22 ;  /* 0x00000008db007824 */ /* 0x000fe200078e0216 */
[----:B0123--:R-:W-:-:S04]  /*14ac0*/  SHF.L.U32 R3, R225, 0x1f, RZ ;  /* 0x0000001fe1037819 */ /* 0x00ffc800000006ff */
[----:B------:R0:W1:Y:S01]  /*14ad0*/  SYNCS.PHASECHK.TRANS64.TRYWAIT P1, [R0+URZ+0x38830], R3 ;  /* 0x03883003000075a7 */ /* 0x000062000802017f */
[----:B------:R-:W-:Y:S05]  /*14ae0*/  @!P0 BRA `(.L_x_2895) ;  /* 0x0000000000048947 */ /* 0x000fea0003800000 */
[----:B------:R-:W-:Y:S01]  /*14af0*/  BPT.TRAP 0x1 ;  /* 0x000000040000795c */ /* 0x000fe20000300000 */
.L_x_2895:
[----:B-1----:R-:W-:Y:S05]  /*14b00*/  @P1 BRA `(.L_x_2896) ;  /* 0x0000000000081947 */ /* 0x002fea0003800000 */
[----:B------:R-:W1:Y:S02]  /*14b10*/  SYNCS.PHASECHK.TRANS64.TRYWAIT P1, [R0+URZ+0x38830], R3 ;  /* 0x03883003000075a7 */ /* 0x000e64000802017f */
[----:B-1----:R-:W-:Y:S05]  /*14b20*/  @!P1 BRA `(.L_x_2897) ;  /* 0x000001b800449947 */ /* 0x002fea0003800000 */
.L_x_2896:
[----:B------:R-:W-:Y:S05]  /*14b30*/  WARPSYNC.ALL ;  /* 0x0000000000007948 */ /* 0x000fea0003800000 */
[----:B01----:R-:W-:Y:S01]  /*14b40*/  IADD3 R3, R22, 0x24400, RZ ;  /* 0x0002440016037810 */ /* 0x003fe20007ffe0ff */
[----:B------:R-:W-:Y:S01]  /*14b50*/  IMAD.MOV.U32 R5, RZ, RZ, 0x40000040 ;  /* 0x40000040ff057424 */ /* 0x000fe200078e00ff */
[----:B------:R-:W-:Y:S01]  /*14b60*/  R2UR UR20, R84 ;  /* 0x00000000541472ca */ /* 0x000fe200000e0000 */
[----:B------:R-:W-:Y:S01]  /*14b70*/  WARPGROUP.ARRIVE ;  /* 0x00000000000079c5 */ /* 0x000fe20000000000 */
[----:B------:R-:W-:Y:S01]  /*14b80*/  SHF.R.U32.HI R3, RZ, 0x4, R3 ;  /* 0x00000004ff037819 */ /* 0x000fe20000011603 */
[----:B------:R-:W-:Y:S01]  /*14b90*/  UMOV UR25, 0x40000040 ;  /* 0x4000004000197882 */ /* 0x000fe20000000000 */
[----:B------:R-:W-:Y:S01]  /*14ba0*/  R2UR UR27, R5 ;  /* 0x00000000051b72ca */ /* 0x000fe200000e0000 */
[----:B------:R-:W-:Y:S01]  /*14bb0*/  UMOV UR17, UR25 ;  /* 0x0000001900117c82 */ /* 0x000fe20008000000 */
[----:B------:R-:W-:Y:S01]  /*14bc0*/  LOP3.LUT R3, R3, 0x3fff, RZ, 0xc0, !PT ;  /* 0x00003fff03037812 */ /* 0x000fe200078ec0ff */
[----:B------:R-:W-:Y:S01]  /*14bd0*/  UMOV UR5, UR17 ;  /* 0x0000001100057c82 */ /* 0x000fe20008000000 */
[----:B------:R-:W-:Y:S01]  /*14be0*/  MOV R7, 0x40000040 ;  /* 0x4000004000077802 */ /* 0x000fe20000000f00 */
[----:B------:R-:W-:Y:S01]  /*14bf0*/  IMAD.MOV.U32 R9, RZ, RZ, 0x40000040 ;  /* 0x40000040ff097424 */ /* 0x000fe200078e00ff */
[----:B------:R-:W-:Y:S01]  /*14c00*/  LOP3.LUT R4, R3, 0x10000, RZ, 0xfc, !PT ;  /* 0x0001000003047812 */ /* 0x000fe200078efcff */
[----:B------:R-:W-:Y:S01]  /*14c10*/  UMOV UR9, UR17 ;  /* 0x0000001100097c82 */ /* 0x000fe20008000000 */
[----:B------:R-:W-:Y:S01]  /*14c20*/  R2UR UR7, R7 ;  /* 0x00000000070772ca */ /* 0x000fe200000e0000 */
[----:B------:R-:W-:Y:S01]  /*14c30*/  ULOP3.LUT UR20, UR20, 0x10000, URZ, 0xfc, !UPT ;  /* 0x0001000014147892 */ /* 0x000fe2000f8efc3f */
[----:B------:R-:W-:Y:S01]  /*14c40*/  R2UR UR11, R9 ;  /* 0x00000000090b72ca */ /* 0x000fe200000e0000 */
[----:B------:R0:W-:Y:S01]  /*14c50*/  STL [R1+0x54], R4 ;  /* 0x0000540401007387 */ /* 0x0001e20000100800 */
[----:B------:R-:W-:Y:S01]  /*14c60*/  R2UR UR15, R7 ;  /* 0x00000000070f72ca */ /* 0x000fe200000e0000 */
[----:B------:R-:W-:Y:S01]  /*14c70*/  UMOV UR13, UR17 ;  /* 0x00000011000d7c82 */ /* 0x000fe20008000000 */
[----:B------:R-:W-:Y:S01]  /*14c80*/  R2UR UR19, R9 ;  /* 0x00000000091372ca */ /* 0x000fe200000e0000 */
[----:B------:R-:W-:Y:S01]  /*14c90*/  IMAD.MOV.U32 R7, RZ, RZ, 0x40000040 ;  /* 0x40000040ff077424 */ /* 0x000fe200078e00ff */
[----:B------:R-:W-:Y:S01]  /*14ca0*/  UMOV UR24, UR20 ;  /* 0x0000001400187c82 */ /* 0x000fe20008000000 */
[----:B----4-:R-:W-:Y:S01]  /*14cb0*/  IMAD.U32 R13, RZ, RZ, UR25 ;  /* 0x00000019ff0d7e24 */ /* 0x010fe2000f8e00ff */
[----:B------:R-:W-:Y:S01]  /*14cc0*/  UMOV UR16, UR24 ;  /* 0x0000001800107c82 */ /* 0x000fe20008000000 */
[----:B------:R-:W-:Y:S01]  /*14cd0*/  MOV R12, UR24 ;  /* 0x00000018000c7c02 */ /* 0x000fe20008000f00 */
[----:B------:R-:W-:Y:S01]  /*14ce0*/  UMOV UR4, UR16 ;  /* 0x0000001000047c82 */ /* 0x000fe20008000000 */
[----:B0-----:R-:W-:Y:S01]  /*14cf0*/  IMAD R4, R219, 0xa00, R4 ;  /* 0x00000a00db047824 */ /* 0x001fe200078e0204 */
[----:B------:R-:W-:Y:S01]  /*14d00*/  UMOV UR8, UR16 ;  /* 0x0000001000087c82 */ /* 0x000fe20008000000 */
[----:B------:R-:W-:Y:S01]  /*14d10*/  UMOV UR12, UR16 ;  /* 0x00000010000c7c82 */ /* 0x000fe20008000000 */
[----:B------:R-:W-:Y:S01]  /*14d20*/  IMAD.MOV.U32 R9, RZ, RZ, 0x40000040 ;  /* 0x40000040ff097424 */ /* 0x000fe200078e00ff */
[----:B------:R-:W-:Y:S01]  /*14d30*/  MOV R11, 0x40000040 ;  /* 0x40000040000b7802 */ /* 0x000fe20000000f00 */
[C---:B------:R-:W-:Y:S01]  /*14d40*/  VIADD R6, R4.reuse, 0x80 ;  /* 0x0000008004067836 */ /* 0x040fe20000000000 */
[C---:B------:R-:W-:Y:S01]  /*14d50*/  R2UR UR26, R4.reuse ;  /* 0x00000000041a72ca */ /* 0x040fe200000e0000 */
[C---:B------:R-:W-:Y:S01]  /*14d60*/  VIADD R8, R4.reuse, 0x100 ;  /* 0x0000010004087836 */ /* 0x040fe20000000000 */
[----:B------:R-:W-:Y:S01]  /*14d70*/  IADD3 R10, R4, 0x102, RZ ;  /* 0x00000102040a7810 */ /* 0x000fe20007ffe0ff */
[----:B------:R0:W-:Y:S01]  /*14d80*/  STL.64 [R1+0x48], R12 ;  /* 0x0000480c01007387 */ /* 0x0001e20000100a00 */
[----:B------:R-:W-:Y:S01]  /*14d90*/  R2UR UR6, R6 ;  /* 0x00000000060672ca */ /* 0x000fe200000e0000 */
[----:B------:R-:W-:Y:S01]  /*14da0*/  VIADD R6, R4, 0x180 ;  /* 0x0000018004067836 */ /* 0x000fe20000000000 */
[----:B------:R-:W-:Y:S01]  /*14db0*/  R2UR UR10, R8 ;  /* 0x00000000080a72ca */ /* 0x000fe200000e0000 */
[----:B------:R-:W-:Y:S01]  /*14dc0*/  VIADD R8, R4, 0x200 ;  /* 0x0000020004087836 */ /* 0x000fe20000000000 */
[----:B------:R-:W-:Y:S01]  /*14dd0*/  UIADD3 UR56, UR20, 0x804, URZ ;  /* 0x0000080414387890 */ /* 0x000fe2000fffe03f */
[----:B------:R-:W-:Y:S01]  /*14de0*/  IMAD.MOV.U32 R5, RZ, RZ, 0x40000040 ;  /* 0x40000040ff057424 */ /* 0x000fe200078e00ff */
[----:B------:R-:W-:Y:S01]  /*14df0*/  R2UR UR14, R6 ;  /* 0x00000000060e72ca */ /* 0x000fe200000e0000 */
[----:B------:R-:W-:Y:S01]  /*14e00*/  VIADD R6, R4, 0x2 ;  /* 0x0000000204067836 */ /* 0x000fe20000000000 */
[----:B------:R-:W-:Y:S01]  /*14e10*/  R2UR UR18, R8 ;  /* 0x00000000081272ca */ /* 0x000fe200000e0000 */
[----:B------:R-:W-:Y:S01]  /*14e20*/  HGMMA.64x16x16.F32 R56, gdesc[UR24], RZ, !UPT, gsb0 ;  /* 0x00200000183879f0 */ /* 0x000fe2000c0008ff */
[----:B------:R-:W-:Y:S01]  /*14e30*/  R2UR UR27, R7 ;  /* 0x00000000071b72ca */ /* 0x000fe200000e0000 */
[----:B------:R-:W-:Y:S01]  /*14e40*/  UMOV UR25, 0x40000040 ;  /* 0x4000004000197882 */ /* 0x000fe20000000000 */
[----:B------:R-:W-:Y:S01]  /*14e50*/  R2UR UR26, R6 ;  /* 0x00000000061a72ca */ /* 0x000fe200000e0000 */
[C---:B------:R-:W-:Y:S01]  /*14e60*/  VIADD R8, R4.reuse, 0x82 ;  /* 0x0000008204087836 */ /* 0x040fe20000000000 */
[----:B------:R-:W-:Y:S01]  /*14e70*/  UMOV UR57, 0x40000040 ;  /* 0x4000004000397882 */ /* 0x000fe20000000000 */
[----:B------:R-:W-:Y:S01]  /*14e80*/  VIADD R6, R4, 0x182 ;  /* 0x0000018204067836 */ /* 0x000fe20000000000 */
[----:B------:R-:W-:Y:S01]  /*14e90*/  UIADD3 UR52, UR20, 0x806, URZ ;  /* 0x0000080614347890 */ /* 0x000fe2000fffe03f */
[----:B------:R-:W-:Y:S01]  /*14ea0*/  IMAD.MOV.U32 R7, RZ, RZ, 0x40000040 ;  /* 0x40000040ff077424 */ /* 0x000fe200078e00ff */
[----:B------:R-:W-:Y:S01]  /*14eb0*/  UMOV UR53, 0x40000040 ;  /* 0x4000004000357882 */ /* 0x000fe20000000000 */
[----:B0-----:R-:W-:Y:S01]  /*14ec0*/  IMAD.U32 R13, RZ, RZ, UR25 ;  /* 0x00000019ff0d7e24 */ /* 0x001fe2000f8e00ff */
        /* <DEDUP_REMOVED lines=8> */
[----:B------:R-:W-:-:S02]  /*14f50*/  WARPGROUP.DEPBAR.LE gsb0, 0x0 ;  /* 0x00008000000079c5 */ /* 0x000fc40000010000 */
[----:B-----5:R-:W-:-:S06]  /*14f60*/  WARPGROUP.ARRIVE ;  /* 0x00000000000079c5 */ /* 0x020fcc0000000000 */
[----:B------:R-:W-:Y:S01]  /*14f70*/  HGMMA.64x16x16.F32 R48, gdesc[UR4], RZ, !UPT, gsb0 ;  /* 0x00200000043079f0 */ /* 0x000fe2000c0008ff */
[----:B------:R-:W-:Y:S01]  /*14f80*/  UIADD3 UR4, UR20, 0x2, URZ ;  /* 0x0000000214047890 */ /* 0x000fe2000fffe03f */
[----:B------:R-:W-:Y:S01]  /*14f90*/  R2UR UR6, R8 ;  /* 0x00000000080672ca */ /* 0x000fe200000e0000 */
[----:B------:R-:W-:Y:S01]  /*14fa0*/  VIADD R8, R4, 0x202 ;  /* 0x0000020204087836 */ /* 0x000fe20000000000 */
[----:B------:R-:W-:Y:S01]  /*14fb0*/  R2UR UR7, R9 ;  /* 0x00000000090772ca */ /* 0x000fe200000e0000 */
[----:B------:R-:W-:-:S03]  /*14fc0*/  IMAD.MOV.U32 R9, RZ, RZ, 0x40000040 ;  /* 0x40000040ff097424 */ /* 0x000fc600078e00ff */
[----:B------:R-:W-:Y:S02]  /*14fd0*/  UMOV UR24, UR4 ;  /* 0x0000000400187c82 */ /* 0x000fe40008000000 */
[----:B------:R-:W-:-:S05]  /*14fe0*/  MOV R12, UR24 ;  /* 0x00000018000c7c02 */ /* 0x000fca0008000f00 */
[----:B------:R0:W-:Y:S01]  /*14ff0*/  STL.64 [R1+0x40], R12 ;  /* 0x0000400c01007387 */ /* 0x0001e20000100a00 */
[----:B------:R-:W-:Y:S02]  /*15000*/  WARPGROUP.DEPBAR.LE gsb0, 0x0 ;  /* 0x00008000000079c5 */ /* 0x000fe40000010000 */
[----:B------:R-:W-:-:S06]  /*15010*/  WARPGROUP.ARRIVE ;  /* 0x00000000000079c5 */ /* 0x000fcc0000000000 */
[----:B------:R-:W-:Y:S01]  /*15020*/  HGMMA.64x16x16.F32 R40, gdesc[UR8], RZ, !UPT, gsb0 ;  /* 0x00200000082879f0 */ /* 0x000fe2000c0008ff */
[----:B------:R-:W-:Y:S02]  /*15030*/  R2UR UR10, R10 ;  /* 0x000000000a0a72ca */ /* 0x000fe400000e0000 */
[----:B------:R-:W-:Y:S02]  /*15040*/  R2UR UR11, R11 ;  /* 0x000000000b0b72ca */ /* 0x000fe400000e0000 */
[----:B------:R-:W-:Y:S02]  /*15050*/  IADD3 R10, R4, 0x104, RZ ;  /* 0x00000104040a7810 */ /* 0x000fe40007ffe0ff */
[----:B------:R-:W-:Y:S01]  /*15060*/  MOV R11, 0x40000040 ;  /* 0x40000040000b7802 */ /* 0x000fe20000000f00 */
        /* <DEDUP_REMOVED lines=44> */
[----:B------:R-:W-:Y:S01]  /*15330*/  HGMMA.64x16x16.F32 R40, gdesc[UR8], R40, gsb0 ;  /* 0x00200000082879f0 */ /* 0x000fe20008000828 */
        /* <DEDUP_REMOVED lines=339> */
[----:B------:R0:W-:Y:S01]  /*16870*/  STL.64 [R1], R12 ;  /* 0x0000000c01007387 */ /* 0x0001e20000100a00 */
        /* <DEDUP_REMOVED lines=56> */
[----:B------:R-:W-:Y:S02]  /*16c00*/  R2UR UR55, R7 ;  /* 0x00000000073772ca */ /* 0x000fe400000e0000 */
[----:B------:R-:W-:Y:S01]  /*16c10*/  MOV R7, 0x40000040 ;  /* 0x4000004000077802 */ /* 0x000fe20000000f00 */
[----:B------:R-:W-:Y:S02]  /*16c20*/  WARPGROUP.DEPBAR.LE gsb0, 0x0 ;  /* 0x00008000000079c5 */ /* 0x000fe40000010000 */
        /* <DEDUP_REMOVED lines=15> */
[----:B------:R-:W-:Y:S02]  /*16d20*/  R2UR UR15, R9 ;  /* 0x00000000090f72ca */ /* 0x000fe400000e0000 */
        /* <DEDUP_REMOVED lines=171> */
[C---:B------:R-:W-:Y:S01]  /*177e0*/  VIADD R8, R4.reuse, 0x806 ;  /* 0x0000080604087836 */ /* 0x040fe20000000000 */
[----:B------:R-:W-:Y:S01]  /*177f0*/  MOV R9, 0x40000040 ;  /* 0x4000004000097802 */ /* 0x000fe20000000f00 */
[----:B------:R-:W-:Y:S01]  /*17800*/  VIADD R4, R4, 0x986 ;  /* 0x0000098604047836 */ /* 0x000fe20000000000 */
        /* <DEDUP_REMOVED lines=49> */
.L_x_2898:
[----:B------:R-:W2:Y:S01]  /*17b20*/  LDL R6, [R1+0x78] ;  /* 0x0000780001067983 */ /* 0x000ea20000100800 */
[----:B------:R-:W0:Y:S01]  /*17b30*/  LDC R3, c[0x0][0x448] ;  /* 0x00011200ff037b82 */ /* 0x000e220000000800 */
[----:B------:R-:W-:Y:S02]  /*17b40*/  ULDC UR4, c[0x0][0x988] ;  /* 0x0002620000047ab9 */ /* 0x000fe40000000800 */
[----:B------:R-:W2:Y:S04]  /*17b50*/  LDL R71, [R1+0x68] ;  /* 0x0000680001477983 */ /* 0x000ea80000100800 */
[----:B------:R-:W3:Y:S04]  /*17b60*/  LDL R65, [R1+0x70] ;  /* 0x0000700001417983 */ /* 0x000ee80000100800 */
[----:B------:R-:W4:Y:S04]  /*17b70*/  LDL R7, [R1+0x74] ;  /* 0x0000740001077983 */ /* 0x000f280000100800 */
[----:B------:R-:W5:Y:S04]  /*17b80*/  LDL R67, [R1+0x6c] ;  /* 0x00006c0001437983 */ /* 0x000f680000100800 */
[----:B------:R-:W5:Y:S01]  /*17b90*/  LDL R69, [R1+0x50] ;  /* 0x0000500001457983 */ /* 0x000f620000100800 */
[----:B------:R-:W-:Y:S01]  /*17ba0*/  VIADD R0, R0, 0x38840 ;  /* 0x0003884000007836 */ /* 0x000fe20000000000 */
[----:B------:R-:W-:Y:S01]  /*17bb0*/  ULDC UR38, c[0x0][0x988] ;  /* 0x0002620000267ab9 */ /* 0x000fe20000000800 */
[----:B------:R-:W-:Y:S01]  /*17bc0*/  ULDC UR39, c[0x0][0x988] ;  /* 0x0002620000277ab9 */ /* 0x000fe20000000800 */
[----:B0-----:R-:W-:-:S13]  /*17bd0*/  ISETP.NE.AND P1, PT, R3, 0x1, PT ;  /* 0x000000010300780c */ /* 0x001fda0003f25270 */
[----:B------:R-:W0:Y:S08]  /*17be0*/  @P1 LDC R4, c[0x0][0x44c] ;  /* 0x00011300ff041b82 */ /* 0x000e300000000800 */
[----:B------:R-:W1:Y:S01]  /*17bf0*/  @P1 LDC R5, c[0x0][0x450] ;  /* 0x00011400ff051b82 */ /* 0x000e620000000800 */
[----:B--2---:R-:W-:-:S04]  /*17c00*/  IMAD.IADD R3, R6, 0x1, R71 ;  /* 0x0000000106037824 */ /* 0x004fc800078e0247 */
[----:B0-----:R-:W-:-:S05]  /*17c10*/  @P1 IMAD.HI.U32 R4, R3, R4, RZ ;  /* 0x0000000403041227 */ /* 0x001fca00078e00ff */
[----:B-1----:R-:W-:-:S05]  /*17c20*/  @P1 SHF.R.U32.HI R3, RZ, R5, R4 ;  /* 0x00000005ff031219 */ /* 0x002fca0000011604 */
[----:B------:R-:W0:Y:S01]  /*17c30*/  SHFL.IDX PT, R6, R3, 0x1, 0x1c1f ;  /* 0x003c1f0003067f89 */ /* 0x000e2200000e0000 */
[----:B------:R-:W-:Y:S02]  /*17c40*/  IMAD.MOV.U32 R5, RZ, RZ, -0x50 ;  /* 0xffffffb0ff057424 */ /* 0x000fe400078e00ff */
[C---:B---3--:R-:W-:Y:S02]  /*17c50*/  IMAD R4, R2.reuse, -0x50, R65 ;  /* 0xffffffb002047824 */ /* 0x048fe400078e0241 */
[----:B------:R-:W-:-:S03]  /*17c60*/  IMAD R5, R2, R5, 0x51 ;  /* 0x0000005102057424 */ /* 0x000fc600078e0205 */
[----:B------:R-:W-:Y:S01]  /*17c70*/  IADD3 R4, R4, 0x50, RZ ;  /* 0x0000005004047810 */ /* 0x000fe20007ffe0ff */
[----:B----4-:R-:W-:-:S04]  /*17c80*/  IMAD R5, R7, -0x2, R5 ;  /* 0xfffffffe07057824 */ /* 0x010fc800078e0205 */
[----:B------:R-:W-:Y:S01]  /*17c90*/  IMAD R4, R7, -0x2, R4 ;  /* 0xfffffffe07047824 */ /* 0x000fe200078e0204 */
[----:B-----5:R-:W-:-:S04]  /*17ca0*/  IADD3 R5, -R67, R5, R65 ;  /* 0x0000000543057210 */ /* 0x020fc80007ffe141 */
[----:B0-----:R-:W-:-:S04]  /*17cb0*/  VIADDMNMX R6, R6, R5, R4, PT ;  /* 0x0000000506067246 */ /* 0x001fc80003800104 */
[C---:B------:R-:W-:Y:S02]  /*17cc0*/  ISETP.GT.AND P2, PT, R6.reuse, RZ, PT ;  /* 0x000000ff0600720c */ /* 0x040fe40003f44270 */
[C---:B------:R-:W-:Y:S02]  /*17cd0*/  ISETP.GT.AND P3, PT, R6.reuse, 0x1, PT ;  /* 0x000000010600780c */ /* 0x040fe40003f64270 */
[----:B------:R-:W-:Y:S02]  /*17ce0*/  ISETP.GT.AND P4, PT, R6, 0x8, PT ;  /* 0x000000080600780c */ /* 0x000fe40003f84270 */
[----:B------:R-:W-:Y:S02]  /*17cf0*/  FSEL R58, R58, -INF , P2 ;  /* 0xff8000003a3a7808 */ /* 0x000fe40001000000 */
[----:B------:R-:W-:Y:S02]  /*17d00*/  FSEL R59, R59, -INF , P3 ;  /* 0xff8000003b3b7808 */ /* 0x000fe40001800000 */
        /* <DEDUP_REMOVED lines=50> */
[----:B------:R-:W-:Y:S01]  /*18030*/  FMNMX.FTZ R7, R84, R7, !PT ;  /* 0x0000000754077209 */ /* 0x000fe20007810000 */
[----:B------:R-:W0:Y:S01]  /*18040*/  SHFL.IDX PT, R3, R3, RZ, 0x1c1f ;  /* 0x001c1fff03037589 */ /* 0x000e2200000e0000 */
[----:B------:R-:W-:Y:S02]  /*18050*/  FSEL R6, R31, -INF , P2 ;  /* 0xff8000001f067808 */ /* 0x000fe40001000000 */
[----:B------:R-:W-:-:S04]  /*18060*/  FMNMX.FTZ R7, R86, R7, !PT ;  /* 0x0000000756077209 */ /* 0x000fc80007810000 */
[----:B------:R-:W-:-:S05]  /*18070*/  FMNMX.FTZ R7, R6, R7, !PT ;  /* 0x0000000706077209 */ /* 0x000fca0007810000 */
[----:B------:R-:W1:Y:S01]  /*18080*/  SHFL.BFLY PT, R8, R7, 0x2, 0x1f ;  /* 0x0c401f0007087f89 */ /* 0x000e6200000e0000 */
[----:B0-----:R-:W-:-:S04]  /*18090*/  VIADDMNMX R4, R3, R5, R4, PT ;  /* 0x0000000503047246 */ /* 0x001fc80003800104 */
[C---:B------:R-:W-:Y:S02]  /*180a0*/  ISETP.GT.AND P2, PT, R4.reuse, RZ, PT ;  /* 0x000000ff0400720c */ /* 0x040fe40003f44270 */
[C---:B------:R-:W-:Y:S02]  /*180b0*/  ISETP.GT.AND P3, PT, R4.reuse, 0x1, PT ;  /* 0x000000010400780c */ /* 0x040fe40003f64270 */
[----:B------:R-:W-:Y:S02]  /*180c0*/  ISETP.GT.AND P4, PT, R4, 0x8, PT ;  /* 0x000000080400780c */ /* 0x000fe40003f84270 */
[----:B------:R-:W-:Y:S02]  /*180d0*/  FSEL R56, R56, -INF , P2 ;  /* 0xff80000038387808 */ /* 0x000fe40001000000 */
[----:B------:R-:W-:Y:S02]  /*180e0*/  FSEL R57, R57, -INF , P3 ;  /* 0xff80000039397808 */ /* 0x000fe40001800000 */
[----:B-1----:R-:W-:-:S02]  /*180f0*/  FMNMX.FTZ R5, R7, R8, !PT ;  /* 0x0000000807057209 */ /* 0x002fc40007810000 */
[----:B------:R-:W-:Y:S02]  /*18100*/  ISETP.GT.AND P2, PT, R4, 0x9, PT ;  /* 0x000000090400780c */ /* 0x000fe40003f44270 */
[----:B------:R-:W-:Y:S02]  /*18110*/  FSEL R60, R60, -INF , P4 ;  /* 0xff8000003c3c7808 */ /* 0x000fe40002000000 */
[----:B------:R-:W-:Y:S01]  /*18120*/  FMNMX.FTZ R3, R56, R57, !PT ;  /* 0x0000003938037209 */ /* 0x000fe20007810000 */
[----:B------:R-:W0:Y:S01]  /*18130*/  SHFL.BFLY PT, R14, R5, 0x1, 0x1f ;  /* 0x0c201f00050e7f89 */ /* 0x000e2200000e0000 */
        /* <DEDUP_REMOVED lines=18> */
[----:B0-----:R-:W-:Y:S02]  /*18260*/  FMNMX.FTZ R5, R5, R14, !PT ;  /* 0x0000000e05057209 */ /* 0x001fe40007810000 */
        /* <DEDUP_REMOVED lines=26> */
[----:B------:R-:W-:Y:S01]  /*18410*/  FMNMX.FTZ R7, R24, R7, !PT ;  /* 0x0000000718077209 */ /* 0x000fe20007810000 */
[----:B------:R-:W-:Y:S01]  /*18420*/  IMAD.U32 R3, RZ, RZ, UR4 ;  /* 0x00000004ff037e24 */ /* 0x000fe2000f8e00ff */
[----:B------:R-:W-:Y:S01]  /*18430*/  ISETP.GT.AND P3, PT, R4, 0x49, PT ;  /* 0x000000490400780c */ /* 0x000fe20003f64270 */
[----:B------:R-:W0:Y:S01]  /*18440*/  @P1 LDC R25, c[0x0][0x44c] ;  /* 0x00011300ff191b82 */ /* 0x000e220000000800 */
[----:B------:R-:W-:Y:S02]  /*18450*/  FSEL R28, R28, -INF , P2 ;  /* 0xff8000001c1c7808 */ /* 0x000fe40001000000 */
[----:B------:R-:W-:Y:S02]  /*18460*/  FMNMX.FTZ R7, R34, R7, !PT ;  /* 0x0000000722077209 */ /* 0x000fe40007810000 */
[----:B------:R-:W-:Y:S02]  /*18470*/  FSEL R38, R29, -INF , P3 ;  /* 0xff8000001d267808 */ /* 0x000fe40001800000 */
[----:B------:R-:W-:Y:S01]  /*18480*/  FMNMX.FTZ R7, R28, R7, !PT ;  /* 0x000000071c077209 */ /* 0x000fe20007810000 */
[C---:B------:R-:W-:Y:S01]  /*18490*/  FMUL.FTZ R9, R5.reuse, R3 ;  /* 0x0000000305097220 */ /* 0x040fe20000410000 */
[----:B------:R-:W-:Y:S01]  /*184a0*/  FSETP.NEU.FTZ.AND P5, PT, R5, -INF , PT ;  /* 0xff8000000500780b */ /* 0x000fe20003fbd000 */
[----:B------:R-:W1:Y:S01]  /*184b0*/  @P1 LDC R29, c[0x0][0x450] ;  /* 0x00011400ff1d1b82 */ /* 0x000e620000000800 */
[----:B------:R-:W-:-:S05]  /*184c0*/  FMNMX.FTZ R7, R38, R7, !PT ;  /* 0x0000000726077209 */ /* 0x000fca0007810000 */
[----:B------:R-:W2:Y:S01]  /*184d0*/  SHFL.BFLY PT, R4, R7, 0x2, 0x1f ;  /* 0x0c401f0007047f89 */ /* 0x000ea200000e0000 */
[----:B------:R-:W-:Y:S02]  /*184e0*/  FSEL R27, R9, RZ, P5 ;  /* 0x000000ff091b7208 */ /* 0x000fe40002800000 */
[----:B--2---:R-:W-:-:S05]  /*184f0*/  FMNMX.FTZ R9, R7, R4, !PT ;  /* 0x0000000407097209 */ /* 0x004fca0007810000 */
[----:B------:R-:W2:Y:S01]  /*18500*/  SHFL.BFLY PT, R4, R9, 0x1, 0x1f ;  /* 0x0c201f0009047f89 */ /* 0x000ea200000e0000 */
[-CC-:B------:R-:W-:Y:S01]  /*18510*/  FFMA.FTZ R209, R58, R3.reuse, -R27.reuse ;  /* 0x000000033ad17223 */ /* 0x180fe2000001081b */
[-CC-:B------:R-:W-:Y:S01]  /*18520*/  FFMA.FTZ R59, R59, R3.reuse, -R27.reuse ;  /* 0x000000033b3b7223 */ /* 0x180fe2000001081b */
[----:B------:R-:W-:Y:S01]  /*18530*/  FFMA.FTZ R62, R62, R3, -R27 ;  /* 0x000000033e3e7223 */ /* 0x000fe2000001081b */
[----:B--2---:R-:W-:-:S04]  /*18540*/  FMNMX.FTZ R4, R9, R4, !PT ;  /* 0x0000000409047209 */ /* 0x004fc80007810000 */
[C---:B------:R-:W-:Y:S01]  /*18550*/  FSETP.NEU.FTZ.AND P2, PT, R4.reuse, -INF , PT ;  /* 0xff8000000400780b */ /* 0x040fe20003f5d000 */
[----:B------:R-:W-:-:S05]  /*18560*/  FMUL.FTZ R7, R4, R3 ;  /* 0x0000000304077220 */ /* 0x000fca0000410000 */
[----:B------:R-:W-:-:S05]  /*18570*/  FSEL R7, R7, RZ, P2 ;  /* 0x000000ff07077208 */ /* 0x000fca0001000000 */
[-CC-:B------:R-:W-:Y:S01]  /*18580*/  FFMA.FTZ R56, R56, R3.reuse, -R7.reuse ;  /* 0x0000000338387223 */ /* 0x180fe20000010807 */
[-CC-:B------:R-:W-:Y:S01]  /*18590*/  FFMA.FTZ R57, R57, R3.reuse, -R7.reuse ;  /* 0x0000000339397223 */ /* 0x180fe20000010807 */
[-CC-:B------:R-:W-:Y:S01]  /*185a0*/  FFMA.FTZ R60, R60, R3.reuse, -R7.reuse ;  /* 0x000000033c3c7223 */ /* 0x180fe20000010807 */
[----:B------:R-:W-:Y:S01]  /*185b0*/  MUFU.EX2 R209, R209 ;  /* 0x000000d100d17308 */ /* 0x000fe20000000800 */
[-C--:B------:R-:W-:Y:S01]  /*185c0*/  FFMA.FTZ R8, R8, R3.reuse, -R7 ;  /* 0x0000000308087223 */ /* 0x080fe20000010807 */
[----:B------:R-:W-:-:S06]  /*185d0*/  FFMA.FTZ R64, R64, R3, -R27 ;  /* 0x0000000340407223 */ /* 0x000fcc000001081b */
[----:B------:R-:W-:Y:S01]  /*185e0*/  MUFU.EX2 R56, R56 ;  /* 0x0000003800387308 */ /* 0x000fe20000000800 */
[-CC-:B------:R-:W-:Y:S01]  /*185f0*/  FFMA.FTZ R48, R48, R3.reuse, -R7.reuse ;  /* 0x0000000330307223 */ /* 0x180fe20000010807 */
[----:B------:R-:W-:-:S06]  /*18600*/  FFMA.FTZ R10, R10, R3, -R7 ;  /* 0x000000030a0a7223 */ /* 0x000fcc0000010807 */
[----:B------:R-:W-:Y:S01]  /*18610*/  MUFU.EX2 R57, R57 ;  /* 0x0000003900397308 */ /* 0x000fe20000000800 */
[----:B------:R-:W-:-:S07]  /*18620*/  FFMA.FTZ R50, R50, R3, -R27 ;  /* 0x0000000332327223 */ /* 0x000fce000001081b */
[----:B------:R-:W2:Y:S08]  /*18630*/  MUFU.EX2 R58, R59 ;  /* 0x0000003b003a7308 */ /* 0x000eb00000000800 */
[----:B------:R-:W-:Y:S08]  /*18640*/  MUFU.EX2 R60, R60 ;  /* 0x0000003c003c7308 */ /* 0x000ff00000000800 */
[----:B------:R-:W3:Y:S01]  /*18650*/  MUFU.EX2 R62, R62 ;  /* 0x0000003e003e7308 */ /* 0x000ee20000000800 */
[-C--:B------:R-:W-:Y:S01]  /*18660*/  FFMA.FTZ R66, R66, R3.reuse, -R27 ;  /* 0x0000000342427223 */ /* 0x080fe2000001081b */
[----:B------:R-:W-:-:S06]  /*18670*/  FFMA.FTZ R52, R52, R3, -R7 ;  /* 0x0000000334347223 */ /* 0x000fcc0000010807 */
[----:B------:R4:W-:Y:S01]  /*18680*/  MUFU.EX2 R9, R8 ;  /* 0x0000000800097308 */ /* 0x0009e20000000800 */
[----:B------:R-:W-:-:S07]  /*18690*/  FFMA.FTZ R12, R12, R3, -R7 ;  /* 0x000000030c0c7223 */ /* 0x000fce0000010807 */
[----:B------:R-:W5:Y:S01]  /*186a0*/  MUFU.EX2 R211, R64 ;  /* 0x0000004000d37308 */ /* 0x000f620000000800 */
[----:B----4-:R-:W-:-:S07]  /*186b0*/  IMAD.MOV.U32 R8, RZ, RZ, R71 ;  /* 0x000000ffff087224 */ /* 0x010fce00078e0047 */
[----:B------:R0:W-:Y:S01]  /*186c0*/  MUFU.EX2 R11, R10 ;  /* 0x0000000a000b7308 */ /* 0x0001e20000000800 */
[----:B------:R-:W-:-:S07]  /*186d0*/  FFMA.FTZ R54, R54, R3, -R27 ;  /* 0x0000000336367223 */ /* 0x000fce000001081b */
[----:B------:R-:W4:Y:S01]  /*186e0*/  MUFU.EX2 R48, R48 ;  /* 0x0000003000307308 */ /* 0x000f220000000800 */
[----:B0-----:R-:W-:-:S04]  /*186f0*/  @P1 IMAD.HI.U32 R10, R71, R25, RZ ;  /* 0x00000019470a1227 */ /* 0x001fc800078e00ff */
[----:B--2---:R-:W-:Y:S01]  /*18700*/  FADD.FTZ R25, R209, R58 ;  /* 0x0000003ad1197221 */ /* 0x004fe20000010000 */
[----:B-1----:R-:W-:Y:S02]  /*18710*/  @P1 SHF.R.U32.HI R8, RZ, R29, R10 ;  /* 0x0000001dff081219 */ /* 0x002fe4000001160a */
[----:B------:R-:W0:Y:S01]  /*18720*/  MUFU.EX2 R50, R50 ;  /* 0x0000003200327308 */ /* 0x000e220000000800 */
[----:B------:R-:W-:Y:S01]  /*18730*/  FADD.FTZ R29, R56, R57 ;  /* 0x00000039381d7221 */ /* 0x000fe20000010000 */
[-C--:B------:R-:W-:Y:S01]  /*18740*/  FFMA.FTZ R40, R40, R3.reuse, -R7 ;  /* 0x0000000328287223 */ /* 0x080fe20000010807 */
[----:B------:R-:W-:-:S05]  /*18750*/  FFMA.FTZ R68, R68, R3, -R27 ;  /* 0x0000000344447223 */ /* 0x000fca000001081b */
[----:B------:R-:W1:Y:S01]  /*18760*/  MUFU.EX2 R205, R66 ;  /* 0x0000004200cd7308 */ /* 0x000e620000000800 */
[----:B---3--:R-:W-:Y:S01]  /*18770*/  FADD.FTZ R10, R62, R25 ;  /* 0x000000193e0a7221 */ /* 0x008fe20000010000 */
[----:B------:R-:W-:-:S06]  /*18780*/  FFMA.FTZ R42, R42, R3, -R27 ;  /* 0x000000032a2a7223 */ /* 0x000fcc000001081b */
[----:B------:R2:W-:Y:S01]  /*18790*/  MUFU.EX2 R13, R12 ;  /* 0x0000000c000d7308 */ /* 0x0005e20000000800 */
[----:B------:R-:W-:-:S07]  /*187a0*/  PRMT R0, R69, 0x654, R0 ;  /* 0x0000065445007816 */ /* 0x000fce0000000000 */
[----:B------:R-:W3:Y:S01]  /*187b0*/  MUFU.EX2 R52, R52 ;  /* 0x0000003400347308 */ /* 0x000ee20000000800 */
[----:B--2---:R-:W-:Y:S01]  /*187c0*/  IADD3 R12, R8, R65, -R67 ;  /* 0x00000041080c7210 */ /* 0x004fe20007ffe843 */
[----:B------:R-:W-:Y:S01]  /*187d0*/  FADD.FTZ R8, R60, R29 ;  /* 0x0000001d3c087221 */ /* 0x000fe20000010000 */
[----:B-----5:R-:W-:Y:S01]  /*187e0*/  FADD.FTZ R31, R211, R10 ;  /* 0x0000000ad31f7221 */ /* 0x020fe20000010000 */
[-CC-:B------:R-:W-:Y:S01]  /*187f0*/  FFMA.FTZ R14, R14, R3.reuse, -R7.reuse ;  /* 0x000000030e0e7223 */ /* 0x180fe20000010807 */
[-C--:B------:R-:W-:Y:S01]  /*18800*/  FFMA.FTZ R44, R44, R3.reuse, -R7 ;  /* 0x000000032c2c7223 */ /* 0x080fe20000010807 */
[----:B------:R-:W-:Y:S01]  /*18810*/  FADD.FTZ R29, R9, R8 ;  /* 0x00000008091d7221 */ /* 0x000fe20000010000 */
[----:B------:R0:W-:Y:S01]  /*18820*/  SYNCS.ARRIVE.TRANS64.RED.A1T0 RZ, [R0+URZ], RZ ;  /* 0x000000ff00ff79a7 */ /* 0x0001e2000810043f */
[----:B------:R-:W2:Y:S02]  /*18830*/  MUFU.EX2 R54, R54 ;  /* 0x0000003600367308 */ /* 0x000ea40000000800 */
[----:B----4-:R-:W-:Y:S01]  /*18840*/  FADD.FTZ R8, R48, R29 ;  /* 0x0000001d30087221 */ /* 0x010fe20000010000 */
[----:B------:R-:W-:-:S05]  /*18850*/  FFMA.FTZ R70, R70, R3, -R27 ;  /* 0x0000000346467223 */ /* 0x000fca000001081b */
[----:B------:R-:W4:Y:S01]  /*18860*/  MUFU.EX2 R207, R68 ;  /* 0x0000004400cf7308 */ /* 0x000f220000000800 */
[----:B0-----:R-:W-:Y:S01]  /*18870*/  FADD.FTZ R0, R50, R31 ;  /* 0x0000001f32007221 */ /* 0x001fe20000010000 */
[----:B------:R-:W-:Y:S01]  /*18880*/  FFMA.FTZ R46, R46, R3, -R27 ;  /* 0x000000032e2e7223 */ /* 0x000fe2000001081b */
[----:B------:R-:W-:-:S05]  /*18890*/  FADD.FTZ R29, R11, R8 ;  /* 0x000000080b1d7221 */ /* 0x000fca0000010000 */
[----:B------:R-:W0:Y:S01]  /*188a0*/  MUFU.EX2 R40, R40 ;  /* 0x0000002800287308 */ /* 0x000e220000000800 */
[----:B-1----:R-:W-:Y:S01]  /*188b0*/  FADD.FTZ R31, R205, R0 ;  /* 0x00000000cd1f7221 */ /* 0x002fe20000010000 */
[-C--:B------:R-:W-:Y:S01]  /*188c0*/  FFMA.FTZ R20, R20, R3.reuse, -R7 ;  /* 0x0000000314147223 */ /* 0x080fe20000010807 */
[----:B------:R-:W-:-:S05]  /*188d0*/  FFMA.FTZ R0, R6, R3, -R27 ;  /* 0x0000000306007223 */ /* 0x000fca000001081b */
[----:B------:R-:W1:Y:S01]  /*188e0*/  MUFU.EX2 R42, R42 ;  /* 0x0000002a002a7308 */ /* 0x000e620000000800 */
[----:B---3--:R-:W-:Y:S01]  /*188f0*/  FADD.FTZ R6, R52, R29 ;  /* 0x0000001d34067221 */ /* 0x008fe20000010000 */
[----:B------:R-:W-:-:S06]  /*18900*/  FFMA.FTZ R32, R32, R3, -R7 ;  /* 0x0000000320207223 */ /* 0x000fcc0000010807 */
[----:B------:R-:W3:Y:S01]  /*18910*/  MUFU.EX2 R15, R14 ;  /* 0x0000000e000f7308 */ /* 0x000ee20000000800 */
[----:B------:R-:W-:Y:S01]  /*18920*/  FFMA.FTZ R72, R72, R3, -R27 ;  /* 0x0000000348487223 */ /* 0x000fe2000001081b */
[----:B--2---:R-:W-:-:S06]  /*18930*/  FADD.FTZ R8, R54, R31 ;  /* 0x0000001f36087221 */ /* 0x004fcc0000010000 */
[----:B------:R-:W2:Y:S01]  /*18940*/  MUFU.EX2 R201, R70 ;  /* 0x0000004600c97308 */ /* 0x000ea20000000800 */
[----:B------:R-:W-:Y:S01]  /*18950*/  FFMA.FTZ R74, R74, R3, -R27 ;  /* 0x000000034a4a7223 */ /* 0x000fe2000001081b */
[----:B------:R-:W-:-:S06]  /*18960*/  FADD.FTZ R29, R13, R6 ;  /* 0x000000060d1d7221 */ /* 0x000fcc0000010000 */
[----:B------:R-:W5:Y:S01]  /*18970*/  MUFU.EX2 R44, R44 ;  /* 0x0000002c002c7308 */ /* 0x000f620000000800 */
[----:B------:R-:W-:Y:S01]  /*18980*/  FFMA.FTZ R26, R26, R3, -R7 ;  /* 0x000000031a1a7223 */ /* 0x000fe20000010807 */
[----:B----4-:R-:W-:-:S06]  /*18990*/  FADD.FTZ R31, R207, R8 ;  /* 0x00000008cf1f7221 */ /* 0x010fcc0000010000 */
[----:B------:R-:W4:Y:S01]  /*189a0*/  MUFU.EX2 R46, R46 ;  /* 0x0000002e002e7308 */ /* 0x000f220000000800 */
[----:B0-----:R-:W-:Y:S01]  /*189b0*/  FADD.FTZ R8, R40, R29 ;  /* 0x0000001d28087221 */ /* 0x001fe20000010000 */
[----:B------:R-:W-:-:S06]  /*189c0*/  FFMA.FTZ R36, R36, R3, -R7 ;  /* 0x0000000324247223 */ /* 0x000fcc0000010807 */
[----:B------:R-:W0:Y:S01]  /*189d0*/  MUFU.EX2 R21, R20 ;  /* 0x0000001400157308 */ /* 0x000e220000000800 */
[----:B-1----:R-:W-:Y:S01]  /*189e0*/  FADD.FTZ R6, R42, R31 ;  /* 0x0000001f2a067221 */ /* 0x002fe20000010000 */
[----:B---3--:R-:W-:-:S06]  /*189f0*/  FADD.FTZ R29, R15, R8 ;  /* 0x000000080f1d7221 */ /* 0x008fcc0000010000 */
[----:B------:R-:W1:Y:S08]  /*18a00*/  MUFU.EX2 R203, R72 ;  /* 0x0000004800cb7308 */ /* 0x000e700000000800 */
[----:B------:R-:W3:Y:S01]  /*18a10*/  MUFU.EX2 R32, R32 ;  /* 0x0000002000207308 */ /* 0x000ee20000000800 */
[----:B------:R-:W-:Y:S01]  /*18a20*/  FFMA.FTZ R30, R30, R3, -R7 ;  /* 0x000000031e1e7223 */ /* 0x000fe20000010807 */
[----:B--2---:R-:W-:-:S06]  /*18a30*/  FADD.FTZ R31, R201, R6 ;  /* 0x00000006c91f7221 */ /* 0x004fcc0000010000 */
[----:B------:R-:W2:Y:S01]  /*18a40*/  MUFU.EX2 R74, R74 ;  /* 0x0000004a004a7308 */ /* 0x000ea20000000800 */
[----:B-----5:R-:W-:Y:S01]  /*18a50*/  FADD.FTZ R8, R44, R29 ;  /* 0x0000001d2c087221 */ /* 0x020fe20000010000 */
[----:B------:R-:W-:-:S06]  /*18a60*/  FFMA.FTZ R24, R24, R3, -R7 ;  /* 0x0000000318187223 */ /* 0x000fcc0000010807 */
[----:B------:R-:W5:Y:S01]  /*18a70*/  MUFU.EX2 R25, R26 ;  /* 0x0000001a00197308 */ /* 0x000f620000000800 */
[-CC-:B------:R-:W-:Y:S01]  /*18a80*/  FFMA.FTZ R76, R76, R3.reuse, -R27.reuse ;  /* 0x000000034c4c7223 */ /* 0x180fe2000001081b */
[-CC-:B------:R-:W-:Y:S01]  /*18a90*/  FFMA.FTZ R78, R78, R3.reuse, -R27.reuse ;  /* 0x000000034e4e7223 */ /* 0x180fe2000001081b */
[-CC-:B------:R-:W-:Y:S01]  /*18aa0*/  FFMA.FTZ R80, R80, R3.reuse, -R27.reuse ;  /* 0x0000000350507223 */ /* 0x180fe2000001081b */
[-CC-:B------:R-:W-:Y:S01]  /*18ab0*/  FFMA.FTZ R82, R82, R3.reuse, -R27.reuse ;  /* 0x0000000352527223 */ /* 0x180fe2000001081b */
[----:B------:R-:W-:-:S03]  /*18ac0*/  FFMA.FTZ R84, R84, R3, -R27 ;  /* 0x0000000354547223 */ /* 0x000fc6000001081b */
[----:B------:R-:W5:Y:S01]  /*18ad0*/  MUFU.EX2 R36, R36 ;  /* 0x0000002400247308 */ /* 0x000f620000000800 */
[-C--:B------:R-:W-:Y:S01]  /*18ae0*/  FFMA.FTZ R86, R86, R3.reuse, -R27 ;  /* 0x0000000356567223 */ /* 0x080fe2000001081b */
[----:B----4-:R-:W-:Y:S01]  /*18af0*/  FADD.FTZ R10, R46, R31 ;  /* 0x0000001f2e0a7221 */ /* 0x010fe20000010000 */
[----:B0-----:R-:W-:Y:S01]  /*18b00*/  FADD.FTZ R29, R21, R8 ;  /* 0x00000008151d7221 */ /* 0x001fe20000010000 */
[----:B------:R-:W-:-:S04]  /*18b10*/  FFMA.FTZ R34, R34, R3, -R7 ;  /* 0x0000000322227223 */ /* 0x000fc80000010807 */
[----:B------:R-:W0:Y:S01]  /*18b20*/  MUFU.EX2 R27, R30 ;  /* 0x0000001e001b7308 */ /* 0x000e220000000800 */
[----:B-1----:R-:W-:Y:S01]  /*18b30*/  FADD.FTZ R31, R203, R10 ;  /* 0x0000000acb1f7221 */ /* 0x002fe20000010000 */
[----:B---3--:R-:W-:Y:S01]  /*18b40*/  FADD.FTZ R8, R32, R29 ;  /* 0x0000001d20087221 */ /* 0x008fe20000010000 */
[-CC-:B------:R-:W-:Y:S01]  /*18b50*/  FFMA.FTZ R28, R28, R3.reuse, -R7.reuse ;  /* 0x000000031c1c7223 */ /* 0x180fe20000010807 */
[----:B------:R-:W-:-:S04]  /*18b60*/  FFMA.FTZ R38, R38, R3, -R7 ;  /* 0x0000000326267223 */ /* 0x000fc80000010807 */
[----:B------:R-:W1:Y:S01]  /*18b70*/  MUFU.EX2 R24, R24 ;  /* 0x0000001800187308 */ /* 0x000e620000000800 */
[----:B--2---:R-:W-:Y:S01]  /*18b80*/  FADD.FTZ R10, R74, R31 ;  /* 0x0000001f4a0a7221 */ /* 0x004fe20000010000 */
[----:B-----5:R-:W-:Y:S01]  /*18b90*/  FADD.FTZ R31, R25, R8 ;  /* 0x00000008191f7221 */ /* 0x020fe20000010000 */
[----:B------:R-:W-:-:S05]  /*18ba0*/  IMAD.HI R12, R12, 0x66666667, RZ ;  /* 0x666666670c0c7827 */ /* 0x000fca00078e02ff */
[----:B------:R-:W2:Y:S01]  /*18bb0*/  MUFU.EX2 R197, R76 ;  /* 0x0000004c00c57308 */ /* 0x000ea20000000800 */
[----:B------:R-:W-:-:S07]  /*18bc0*/  FADD.FTZ R8, R36, R31 ;  /* 0x0000001f24087221 */ /* 0x000fce0000010000 */
[----:B------:R-:W3:Y:S01]  /*18bd0*/  MUFU.EX2 R7, R34 ;  /* 0x0000002200077308 */ /* 0x000ee20000000800 */
[----:B------:R-:W-:-:S07]  /*18be0*/  SHF.R.U32.HI R33, RZ, 0x1f, R12 ;  /* 0x0000001fff217819 */ /* 0x000fce000001160c */
[----:B------:R-:W4:Y:S01]  /*18bf0*/  MUFU.EX2 R78, R78 ;  /* 0x0000004e004e7308 */ /* 0x000f220000000800 */
[----:B------:R-:W-:Y:S01]  /*18c00*/  F2FP.F16.F32.PACK_AB R210, R9, R60 ;  /* 0x0000003c09d2723e */ /* 0x000fe200000000ff */
[----:B0-----:R-:W-:-:S06]  /*18c10*/  FADD.FTZ R9, R27, R8 ;  /* 0x000000081b097221 */ /* 0x001fcc0000010000 */
[----:B------:R-:W-:Y:S01]  /*18c20*/  MUFU.EX2 R28, R28 ;  /* 0x0000001c001c7308 */ /* 0x000fe20000000800 */
[----:B------:R-:W-:-:S07]  /*18c30*/  LEA.HI.SX32 R6, R12, R33, 0x1b ;  /* 0x000000210c067211 */ /* 0x000fce00078fdaff */
[----:B------:R-:W0:Y:S01]  /*18c40*/  MUFU.EX2 R199, R80 ;  /* 0x0000005000c77308 */ /* 0x000e220000000800 */
[----:B-1----:R-:W-:Y:S01]  /*18c50*/  FADD.FTZ R8, R24, R9 ;  /* 0x0000000918087221 */ /* 0x002fe20000010000 */
[----:B--2---:R-:W-:-:S06]  /*18c60*/  FADD.FTZ R29, R197, R10 ;  /* 0x0000000ac51d7221 */ /* 0x004fcc0000010000 */
[----:B------:R-:W1:Y:S01]  /*18c70*/  MUFU.EX2 R82, R82 ;  /* 0x0000005200527308 */ /* 0x000e620000000800 */
[----:B------:R-:W-:Y:S01]  /*18c80*/  VIMNMX R14, RZ, R6, !PT ;  /* 0x00000006ff0e7248 */ /* 0x000fe20007fe0100 */
[----:B---3--:R-:W-:Y:S01]  /*18c90*/  FADD.FTZ R9, R7, R8 ;  /* 0x0000000807097221 */ /* 0x008fe20000010000 */
[----:B----4-:R-:W-:-:S05]  /*18ca0*/  FADD.FTZ R10, R78, R29 ;  /* 0x0000001d4e0a7221 */ /* 0x010fca0000010000 */
[----:B------:R-:W2:Y:S01]  /*18cb0*/  MUFU.EX2 R193, R84 ;  /* 0x0000005400c17308 */ /* 0x000ea20000000800 */
[----:B------:R3:W-:Y:S01]  /*18cc0*/  STL [R1+0x5c], R14 ;  /* 0x00005c0e01007387 */ /* 0x0007e20000100800 */
[----:B0-----:R-:W-:-:S06]  /*18cd0*/  FADD.FTZ R31, R199, R10 ;  /* 0x0000000ac71f7221 */ /* 0x001fcc0000010000 */
[----:B------:R-:W0:Y:S01]  /*18ce0*/  MUFU.EX2 R86, R86 ;  /* 0x0000005600567308 */ /* 0x000e220000000800 */
[----:B-1----:R-:W-:-:S07]  /*18cf0*/  FADD.FTZ R10, R82, R31 ;  /* 0x0000001f520a7221 */ /* 0x002fce0000010000 */
[----:B------:R1:W4:Y:S02]  /*18d00*/  MUFU.EX2 R195, R0 ;  /* 0x0000000000c37308 */ /* 0x0003240000000800 */
[----:B-1----:R-:W-:Y:S01]  /*18d10*/  FADD.FTZ R0, R28, R9 ;  /* 0x000000091c007221 */ /* 0x002fe20000010000 */
[----:B------:R-:W-:-:S05]  /*18d20*/  IADD3 R9, R2, -0x2, RZ ;  /* 0xfffffffe02097810 */ /* 0x000fca0007ffe0ff */
[----:B------:R-:W1:Y:S01]  /*18d30*/  MUFU.EX2 R29, R38 ;  /* 0x00000026001d7308 */ /* 0x000e620000000800 */
[----:B------:R-:W-:Y:S02]  /*18d40*/  ISETP.GE.AND P2, PT, R9, R14, PT ;  /* 0x0000000e0900720c */ /* 0x000fe40003f46270 */
[----:B------:R-:W-:Y:S01]  /*18d50*/  F2FP.F16.F32.PACK_AB R204, R11, R48 ;  /* 0x000000300bcc723e */ /* 0x000fe200000000ff */
[----:B--2---:R-:W-:Y:S01]  /*18d60*/  FADD.FTZ R11, R193, R10 ;  /* 0x0000000ac10b7221 */ /* 0x004fe20000010000 */
[----:B------:R-:W-:Y:S03]  /*18d70*/  BSSY B0, `(.L_x_2899) ;  /* 0x0000557000007945 */ /* 0x000fe60003800000 */
[----:B0-----:R-:W-:Y:S01]  /*18d80*/  FADD.FTZ R226, R86, R11 ;  /* 0x0000000b56e27221 */ /* 0x001fe20000010000 */
[----:B------:R-:W-:Y:S01]  /*18d90*/  F2FP.F16.F32.PACK_AB R209, R58, R209 ;  /* 0x000000d13ad1723e */ /* 0x000fe200000000ff */
[----:B------:R-:W-:Y:S01]  /*18da0*/  IMAD.MOV.U32 R2, RZ, RZ, 0x3f800000 ;  /* 0x3f800000ff027424 */ /* 0x000fe200078e00ff */
[----:B------:R-:W-:Y:S01]  /*18db0*/  F2FP.F16.F32.PACK_AB R211, R211, R62 ;  /* 0x0000003ed3d3723e */ /* 0x000fe200000000ff */
[----:B----4-:R-:W-:Y:S01]  /*18dc0*/  FADD.FTZ R226, R195, R226 ;  /* 0x000000e2c3e27221 */ /* 0x010fe20000010000 */
[----:B------:R-:W-:-:S02]  /*18dd0*/  F2FP.F16.F32.PACK_AB R205, R205, R50 ;  /* 0x00000032cdcd723e */ /* 0x000fc400000000ff */
[----:B------:R-:W-:Y:S02]  /*18de0*/  CS2R R150, SRZ ;  /* 0x0000000000967805 */ /* 0x000fe4000001ff00 */
[----:B------:R-:W-:Y:S01]  /*18df0*/  F2FP.F16.F32.PACK_AB R207, R207, R54 ;  /* 0x00000036cfcf723e */ /* 0x000fe200000000ff */
[----:B-1----:R-:W-:Y:S01]  /*18e00*/  FADD.FTZ R227, R29, R0 ;  /* 0x000000001de37221 */ /* 0x002fe20000010000 */
[----:B------:R-:W-:Y:S01]  /*18e10*/  F2FP.F16.F32.PACK_AB R201, R201, R42 ;  /* 0x0000002ac9c9723e */ /* 0x000fe200000000ff */
[----:B------:R-:W-:Y:S01]  /*18e20*/  IMAD.MOV.U32 R0, RZ, RZ, 0x3f800000 ;  /* 0x3f800000ff007424 */ /* 0x000fe200078e00ff */
[----:B------:R-:W-:Y:S02]  /*18e30*/  F2FP.F16.F32.PACK_AB R203, R203, R46 ;  /* 0x0000002ecbcb723e */ /* 0x000fe400000000ff */
[----:B------:R-:W-:Y:S02]  /*18e40*/  CS2R R148, SRZ ;  /* 0x0000000000947805 */ /* 0x000fe4000001ff00 */
[----:B------:R-:W-:-:S02]  /*18e50*/  F2FP.F16.F32.PACK_AB R197, R197, R74 ;  /* 0x0000004ac5c5723e */ /* 0x000fc400000000ff */
[----:B------:R-:W-:Y:S02]  /*18e60*/  CS2R R146, SRZ ;  /* 0x0000000000927805 */ /* 0x000fe4000001ff00 */
[----:B------:R-:W-:Y:S02]  /*18e70*/  F2FP.F16.F32.PACK_AB R199, R199, R78 ;  /* 0x0000004ec7c7723e */ /* 0x000fe400000000ff */
[----:B------:R-:W-:Y:S02]  /*18e80*/  CS2R R144, SRZ ;  /* 0x0000000000907805 */ /* 0x000fe4000001ff00 */
        /* <DEDUP_REMOVED lines=70> */
[----:B---3--:R-:W-:Y:S06]  /*192f0*/  @!P2 BRA `(.L_x_2900) ;  /* 0x0000004c00f8a947 */ /* 0x008fec0003800000 */
[----:B------:R-:W-:Y:S01]  /*19300*/  BSSY B1, `(.L_x_2900) ;  /* 0x00004fd000017945 */ /* 0x000fe20003800000 */
[----:B------:R-:W-:Y:S01]  /*19310*/  IMAD.MOV.U32 R223, RZ, RZ, R5 ;  /* 0x000000ffffdf7224 */ /* 0x000fe200078e0005 */
[----:B------:R-:W-:Y:S01]  /*19320*/  MOV R20, R4 ;  /* 0x0000000400147202 */ /* 0x000fe20000000f00 */
[----:B------:R-:W-:Y:S01]  /*19330*/  IMAD.MOV.U32 R11, RZ, RZ, R225 ;  /* 0x000000ffff0b7224 */ /* 0x000fe200078e00e1 */
[----:B------:R-:W-:Y:S01]  /*19340*/  MOV R151, RZ ;  /* 0x000000ff00977202 */ /* 0x000fe20000000f00 */
[----:B------:R-:W-:Y:S02]  /*19350*/  IMAD.MOV.U32 R8, RZ, RZ, R219 ;  /* 0x000000ffff087224 */ /* 0x000fe400078e00db */
[----:B------:R-:W-:-:S07]  /*19360*/  IMAD.MOV.U32 R2, RZ, RZ, 0x3f800000 ;  /* 0x3f800000ff027424 */ /* 0x000fce00078e00ff */
.L_x_2913:
[----:B------:R-:W-:-:S04]  /*19370*/  ISETP.NE.AND P2, PT, R8, 0x1, PT ;  /* 0x000000010800780c */ /* 0x000fc80003f45270 */
[----:B------:R-:W-:-:S04]  /*19380*/  SEL R4, RZ, 0x1, P2 ;  /* 0x00000001ff047807 */ /* 0x000fc80001000000 */
[----:B------:R-:W-:Y:S01]  /*19390*/  LOP3.LUT R225, R11, R4, RZ, 0x3c, !PT ;  /* 0x000000040be17212 */ /* 0x000fe200078e3cff */
[----:B------:R-:W-:Y:S06]  /*193a0*/  @!P0 BRA `(.L_x_2901) ;  /* 0x0000000000048947 */ /* 0x000fec0003800000 */
[----:B------:R-:W-:Y:S01]  /*193b0*/  BPT.TRAP 0x1 ;  /* 0x000000040000795c */ /* 0x000fe20000300000 */
.L_x_2901:
        /* <DEDUP_REMOVED lines=8> */
.L_x_2902:
[----:B------:R-:W2:Y:S01]  /*19440*/  LDL R4, [R1+0x54] ;  /* 0x0000540001047983 */ /* 0x000ea20000100800 */
[----:B------:R-:W-:Y:S01]  /*19450*/  BSSY B2, `(.L_x_2903) ;  /* 0x0000007000027945 */ /* 0x000fe20003800000 */
[----:B------:R-:W-:Y:S01]  /*19460*/  MOV R5, 0x40000040 ;  /* 0x4000004000057802 */ /* 0x000fe20000000f00 */
[----:B--2---:R-:W-:-:S04]  /*19470*/  IMAD R4, R219, 0xa00, R4 ;  /* 0x00000a00db047824 */ /* 0x004fc800078e0204 */
[----:B------:R-:W-:Y:S01]  /*19480*/  VIADD R6, R4, 0x80 ;  /* 0x0000008004067836 */ /* 0x000fe20000000000 */
[----:B-1----:R-:W-:Y:S06]  /*19490*/  @P2 BRA `(.L_x_2904) ;  /* 0x0000000000082947 */ /* 0x002fec0003800000 */
[----:B------:R-:W1:Y:S02]  /*194a0*/  SYNCS.PHASECHK.TRANS64.TRYWAIT P2, [R10+URZ+0x38830], R3 ;  /* 0x038830030a0075a7 */ /* 0x000e64000804017f */
[----:B-1----:R-:W-:Y:S05]  /*194b0*/  @!P2 BRA `(.L_x_2905) ;  /* 0x0000016c00f4a947 */ /* 0x002fea0003800000 */
.L_x_2904:
[----:B------:R-:W-:Y:S05]  /*194c0*/  BSYNC B2 ;  /* 0x0000000000027941 */ /* 0x000fea0003800000 */
.L_x_2903:
[----:B------:R-:W2:Y:S04]  /*194d0*/  LDL.64 R152, [R1+0x38] ;  /* 0x0000380001987983 */ /* 0x000ea80000100a00 */
[----:B------:R-:W3:Y:S04]  /*194e0*/  LDL.64 R156, [R1+0x48] ;  /* 0x00004800019c7983 */ /* 0x000ee80000100a00 */
[----:B------:R-:W4:Y:S01]  /*194f0*/  LDL.64 R154, [R1+0x40] ;  /* 0x00004000019a7983 */ /* 0x000f220000100a00 */
[----:B------:R-:W-:Y:S02]  /*19500*/  R2UR UR10, R4 ;  /* 0x00000000040a72ca */ /* 0x000fe400000e0000 */
[----:B------:R-:W-:Y:S01]  /*19510*/  R2UR UR11, R5 ;  /* 0x00000000050b72ca */ /* 0x000fe200000e0000 */
[----:B------:R-:W-:Y:S01]  /*19520*/  WARPGROUP.ARRIVE ;  /* 0x00000000000079c5 */ /* 0x000fe20000000000 */
[----:B------:R-:W-:Y:S01]  /*19530*/  IMAD.MOV.U32 R7, RZ, RZ, 0x40000040 ;  /* 0x40000040ff077424 */ /* 0x000fe200078e00ff */
[----:B------:R-:W-:-:S04]  /*19540*/  R2UR UR6, R6 ;  /* 0x00000000060672ca */ /* 0x000fc800000e0000 */
[----:B------:R-:W-:Y:S01]  /*19550*/  R2UR UR7, R7 ;  /* 0x00000000070772ca */ /* 0x000fe200000e0000 */
[C---:B------:R-:W-:Y:S01]  /*19560*/  VIADD R6, R4.reuse, 0x100 ;  /* 0x0000010004067836 */ /* 0x040fe20000000000 */
[----:B------:R-:W-:Y:S01]  /*19570*/  MOV R7, 0x40000040 ;  /* 0x4000004000077802 */ /* 0x000fe20000000f00 */
[----:B------:R-:W-:Y:S02]  /*19580*/  VIADD R12, R4, 0x180 ;  /* 0x00000180040c7836 */ /* 0x000fe40000000000 */
[----:B------:R-:W-:Y:S01]  /*19590*/  IMAD.MOV.U32 R13, RZ, RZ, 0x40000040 ;  /* 0x40000040ff0d7424 */ /* 0x000fe200078e00ff */
[----:B--2---:R-:W-:Y:S02]  /*195a0*/  R2UR UR46, R152 ;  /* 0x00000000982e72ca */ /* 0x004fe400000e0000 */
[----:B------:R-:W-:Y:S02]  /*195b0*/  R2UR UR47, R153 ;  /* 0x00000000992f72ca */ /* 0x000fe400000e0000 */
[----:B------:R-:W2:Y:S01]  /*195c0*/  LDL.64 R152, [R1+0x30] ;  /* 0x0000300001987983 */ /* 0x000ea20000100a00 */
[----:B---3--:R-:W-:-:S02]  /*195d0*/  R2UR UR12, R156 ;  /* 0x000000009c0c72ca */ /* 0x008fc400000e0000 */
        /* <DEDUP_REMOVED lines=37> */
[----:B------:R-:W-:Y:S01]  /*19830*/  IMAD.MOV.U32 R15, RZ, RZ, 0x40000040 ;  /* 0x40000040ff0f7424 */ /* 0x000fe200078e00ff */
[----:B------:R-:W-:-:S04]  /*19840*/  R2UR UR26, R14 ;  /* 0x000000000e1a72ca */ /* 0x000fc800000e0000 */
[----:B------:R-:W-:Y:S01]  /*19850*/  R2UR UR27, R15 ;  /* 0x000000000f1b72ca */ /* 0x000fe200000e0000 */
[----:B------:R-:W-:Y:S01]  /*19860*/  UMOV UR24, UR28 ;  /* 0x0000001c00187c82 */ /* 0x000fe20008000000 */
[----:B------:R-:W-:Y:S01]  /*19870*/  UMOV UR25, UR29 ;  /* 0x0000001d00197c82 */ /* 0x000fe20008000000 */
[----:B------:R-:W-:Y:S02]  /*19880*/  WARPGROUP.DEPBAR.LE gsb0, 0x0 ;  /* 0x00008000000079c5 */ /* 0x000fe40000010000 */
[----:B------:R-:W-:-:S08]  /*19890*/  WARPGROUP.ARRIVE ;  /* 0x00000000000079c5 */ /* 0x000fd00000000000 */
[----:B------:R-:W-:Y:S01]  /*198a0*/  HGMMA.64x16x16.F32 R184, gdesc[UR24], R184, gsb0 ;  /* 0x0020000018b879f0 */ /* 0x000fe200080008b8 */
[----:B------:R-:W-:Y:S02]  /*198b0*/  IADD3 R12, R4, 0x82, RZ ;  /* 0x00000082040c7810 */ /* 0x000fe40007ffe0ff */
[----:B------:R-:W-:Y:S02]  /*198c0*/  MOV R13, 0x40000040 ;  /* 0x40000040000d7802 */ /* 0x000fe40000000f00 */
[----:B------:R-:W-:Y:S02]  /*198d0*/  R2UR UR22, R12 ;  /* 0x000000000c1672ca */ /* 0x000fe400000e0000 */
[----:B------:R-:W-:Y:S01]  /*198e0*/  R2UR UR23, R13 ;  /* 0x000000000d1772ca */ /* 0x000fe200000e0000 */
[----:B------:R-:W-:Y:S01]  /*198f0*/  UMOV UR20, UR28 ;  /* 0x0000001c00147c82 */ /* 0x000fe20008000000 */
[----:B------:R-:W-:Y:S01]  /*19900*/  UMOV UR21, UR29 ;  /* 0x0000001d00157c82 */ /* 0x000fe20008000000 */
[----:B------:R-:W-:-:S02]  /*19910*/  WARPGROUP.DEPBAR.LE gsb0, 0x0 ;  /* 0x00008000000079c5 */ /* 0x000fc40000010000 */
        /* <DEDUP_REMOVED lines=17> */
[C---:B------:R-:W-:Y:S02]  /*19a30*/  VIADD R14, R4.reuse, 0x202 ;  /* 0x00000202040e7836 */ /* 0x040fe40000000000 */
[----:B------:R-:W-:Y:S01]  /*19a40*/  IMAD.MOV.U32 R15, RZ, RZ, 0x40000040 ;  /* 0x40000040ff0f7424 */ /* 0x000fe200078e00ff */
[----:B------:R-:W-:Y:S01]  /*19a50*/  IADD3 R6, R4, 0x4, RZ ;  /* 0x0000000404067810 */ /* 0x000fe20007ffe0ff */
[----:B------:R-:W-:Y:S01]  /*19a60*/  IMAD.MOV.U32 R7, RZ, RZ, 0x40000040 ;  /* 0x40000040ff077424 */ /* 0x000fe200078e00ff */
        /* <DEDUP_REMOVED lines=24> */
[----:B------:R-:W-:Y:S01]  /*19bf0*/  IMAD.MOV.U32 R7, RZ, RZ, 0x40000040 ;  /* 0x40000040ff077424 */ /* 0x000fe200078e00ff */
[----:B------:R-:W-:Y:S01]  /*19c00*/  IADD3 R6, R4, 0x84, RZ ;  /* 0x0000008404067810 */ /* 0x000fe20007ffe0ff */
[----:B------:R-:W-:Y:S02]  /*19c10*/  WARPGROUP.DEPBAR.LE gsb0, 0x0 ;  /* 0x00008000000079c5 */ /* 0x000fe40000010000 */
[----:B------:R-:W-:-:S06]  /*19c20*/  WARPGROUP.ARRIVE ;  /* 0x00000000000079c5 */ /* 0x000fcc0000000000 */
[----:B------:R-:W-:Y:S01]  /*19c30*/  HGMMA.64x16x16.F32 R184, gdesc[UR8], R184, gsb0 ;  /* 0x0020000008b879f0 */ /* 0x000fe200080008b8 */
[----:B------:R-:W-:Y:S02]  /*19c40*/  R2UR UR6, R6 ;  /* 0x00000000060672ca */ /* 0x000fe400000e0000 */
[----:B------:R-:W-:Y:S01]  /*19c50*/  R2UR UR7, R7 ;  /* 0x00000000070772ca */ /* 0x000fe200000e0000 */
[----:B------:R-:W-:Y:S01]  /*19c60*/  VIADD R6, R4, 0x104 ;  /* 0x0000010404067836 */ /* 0x000fe20000000000 */
[----:B------:R-:W-:Y:S02]  /*19c70*/  WARPGROUP.DEPBAR.LE gsb0, 0x0 ;  /* 0x00008000000079c5 */ /* 0x000fe40000010000 */
[----:B------:R-:W-:-:S09]  /*19c80*/  WARPGROUP.ARRIVE ;  /* 0x00000000000079c5 */ /* 0x000fd20000000000 */
[----:B------:R-:W-:Y:S01]  /*19c90*/  HGMMA.64x16x16.F32 R176, gdesc[UR4], R176, gsb0 ;  /* 0x0020000004b079f0 */ /* 0x000fe200080008b0 */
[----:B------:R-:W-:Y:S01]  /*19ca0*/  IMAD.MOV.U32 R7, RZ, RZ, 0x40000040 ;  /* 0x40000040ff077424 */ /* 0x000fe200078e00ff */
[----:B------:R-:W-:-:S04]  /*19cb0*/  R2UR UR26, R6 ;  /* 0x00000000061a72ca */ /* 0x000fc800000e0000 */
        /* <DEDUP_REMOVED lines=210> */
[----:B------:R-:W2:Y:S01]  /*1a9e0*/  LDL.64 R12, [R1] ;  /* 0x00000000010c7983 */ /* 0x000ea20000100a00 */
        /* <DEDUP_REMOVED lines=537> */
.L_x_2906:
[----:B------:R-:W-:Y:S01]  /*1cb80*/  SHF.L.U32 R0, R11, 0x1f, RZ ;  /* 0x0000001f0b007819 */ /* 0x000fe200000006ff */
[----:B------:R-:W-:-:S04]  /*1cb90*/  IMAD R6, R8, 0x8, R22 ;  /* 0x0000000808067824 */ /* 0x000fc800078e0216 */
[----:B------:R2:W3:Y:S01]  /*1cba0*/  SYNCS.PHASECHK.TRANS64.TRYWAIT P2, [R6+URZ+0x38850], R0 ;  /* 0x03885000060075a7 */ /* 0x0004e2000804017f */
[----:B------:R-:W-:Y:S05]  /*1cbb0*/  @!P0 BRA `(.L_x_2907) ;  /* 0x0000000000048947 */ /* 0x000fea0003800000 */
[----:B------:R-:W-:Y:S01]  /*1cbc0*/  BPT.TRAP 0x1 ;  /* 0x000000040000795c */ /* 0x000fe20000300000 */
.L_x_2907:
[----:B------:R-:W-:Y:S04]  /*1cbd0*/  BSSY B2, `(.L_x_2908) ;  /* 0x0000004000027945 */ /* 0x000fe80003800000 */
[----:B---3--:R-:W-:Y:S05]  /*1cbe0*/  @P2 BRA `(.L_x_2909) ;  /* 0x0000000000082947 */ /* 0x008fea0003800000 */
[----:B------:R-:W3:Y:S02]  /*1cbf0*/  SYNCS.PHASECHK.TRANS64.TRYWAIT P2, [R6+URZ+0x38850], R0 ;  /* 0x03885000060075a7 */ /* 0x000ee4000804017f */
[----:B---3--:R-:W-:Y:S05]  /*1cc00*/  @!P2 BRA `(.L_x_2910) ;  /* 0x000001380034a947 */ /* 0x008fea0003800000 */
.L_x_2909:
[----:B------:R-:W-:Y:S05]  /*1cc10*/  BSYNC B2 ;  /* 0x0000000000027941 */ /* 0x000fea0003800000 */
.L_x_2908:
[----:B--23--:R-:W-:Y:S01]  /*1cc20*/  VIADD R0, R22, 0x400 ;  /* 0x0000040016007836 */ /* 0x00cfe20000000000 */
[----:B01----:R-:W-:Y:S01]  /*1cc30*/  MOV R3, 0x40000040 ;  /* 0x4000004000037802 */ /* 0x003fe20000000f00 */
[----:B------:R-:W-:Y:S01]  /*1cc40*/  WARPGROUP.ARRIVE ;  /* 0x00000000000079c5 */ /* 0x000fe20000000000 */
[----:B------:R-:W-:Y:S02]  /*1cc50*/  IMAD.MOV.U32 R5, RZ, RZ, 0x40000040 ;  /* 0x40000040ff057424 */ /* 0x000fe400078e00ff */
[----:B------:R-:W-:Y:S02]  /*1cc60*/  SHF.R.U32.HI R0, RZ, 0x4, R0 ;  /* 0x00000004ff007819 */ /* 0x000fe40000011600 */
[----:B------:R-:W-:Y:S02]  /*1cc70*/  R2UR UR7, R3 ;  /* 0x00000000030772ca */ /* 0x000fe400000e0000 */
[----:B------:R-:W-:Y:S02]  /*1cc80*/  LOP3.LUT R0, R0, 0x3fff, RZ, 0xc0, !PT ;  /* 0x00003fff00007812 */ /* 0x000fe400078ec0ff */
[----:B------:R-:W-:-:S02]  /*1cc90*/  MOV R3, 0x40000040 ;  /* 0x4000004000037802 */ /* 0x000fc40000000f00 */
[----:B------:R-:W-:-:S05]  /*1cca0*/  LOP3.LUT R0, R0, 0x2800000, RZ, 0xfc, !PT ;  /* 0x0280000000007812 */ /* 0x000fca00078efcff */
[----:B------:R-:W-:-:S04]  /*1ccb0*/  IMAD R2, R8, 0xa00, R0 ;  /* 0x00000a0008027824 */ /* 0x000fc800078e0200 */
[C---:B------:R-:W-:Y:S01]  /*1ccc0*/  VIADD R4, R2.reuse, 0x80 ;  /* 0x0000008002047836 */ /* 0x040fe20000000000 */
[----:B------:R-:W-:-:S13]  /*1ccd0*/  R2UR UR6, R2 ;  /* 0x00000000020672ca */ /* 0x000fda00000e0000 */
        /* <DEDUP_REMOVED lines=33> */
.L_x_2911:
[----:B------:R-:W2:Y:S01]  /*1cef0*/  LDL R8, [R1+0x68] ;  /* 0x0000680001087983 */ /* 0x000ea20000100800 */
[----:B------:R-:W0:Y:S03]  /*1cf00*/  @P1 LDC R3, c[0x0][0x44c] ;  /* 0x00011300ff031b82 */ /* 0x000e260000000800 */
[----:B------:R-:W2:Y:S04]  /*1cf10*/  LDL R2, [R1+0x78] ;  /* 0x0000780001027983 */ /* 0x000ea80000100800 */
[----:B------:R-:W3:Y:S01]  /*1cf20*/  LDL R7, [R1+0x74] ;  /* 0x0000740001077983 */ /* 0x000ee20000100800 */
[----:B------:R-:W1:Y:S03]  /*1cf30*/  @P1 LDC R0, c[0x0][0x450] ;  /* 0x00011400ff001b82 */ /* 0x000e660000000800 */
[----:B------:R-:W4:Y:S04]  /*1cf40*/  LDL R5, [R1+0x70] ;  /* 0x0000700001057983 */ /* 0x000f280000100800 */
[----:B------:R-:W4:Y:S01]  /*1cf50*/  LDL R4, [R1+0x6c] ;  /* 0x00006c0001047983 */ /* 0x000f220000100800 */
[----:B--2---:R-:W-:-:S04]  /*1cf60*/  IMAD.IADD R2, R2, 0x1, R8 ;  /* 0x0000000102027824 */ /* 0x004fc800078e0208 */
[----:B0-----:R-:W-:-:S05]  /*1cf70*/  @P1 IMAD.HI.U32 R3, R2, R3, RZ ;  /* 0x0000000302031227 */ /* 0x001fca00078e00ff */
[----:B-1----:R-:W-:Y:S01]  /*1cf80*/  @P1 SHF.R.U32.HI R2, RZ, R0, R3 ;  /* 0x00000000ff021219 */ /* 0x002fe20000011603 */
[----:B------:R-:W-:-:S04]  /*1cf90*/  IMAD.MOV.U32 R0, RZ, RZ, -0x50 ;  /* 0xffffffb0ff007424 */ /* 0x000fc800078e00ff */
[----:B------:R-:W0:Y:S01]  /*1cfa0*/  SHFL.IDX PT, R3, R2, RZ, 0x1c1f ;  /* 0x001c1fff02037589 */ /* 0x000e2200000e0000 */
[----:B------:R-:W-:-:S04]  /*1cfb0*/  IMAD R0, R9, R0, 0x1 ;  /* 0x0000000109007424 */ /* 0x000fc800078e0200 */
[----:B---3--:R-:W-:-:S05]  /*1cfc0*/  IMAD R0, R7, -0x2, R0 ;  /* 0xfffffffe07007824 */ /* 0x008fca00078e0200 */
[----:B----4-:R-:W-:-:S05]  /*1cfd0*/  IADD3 R0, -R4, R0, R5 ;  /* 0x0000000004007210 */ /* 0x010fca0007ffe105 */
[----:B0-----:R-:W-:-:S05]  /*1cfe0*/  IMAD.IADD R3, R0, 0x1, R3 ;  /* 0x0000000100037824 */ /* 0x001fca00078e0203 */
        /* <DEDUP_REMOVED lines=55> */
[----:B------:R-:W-:Y:S01]  /*1d360*/  FSEL R156, R156, -INF , P6 ;  /* 0xff8000009c9c7808 */ /* 0x000fe20003000000 */
[----:B------:R-:W0:Y:S01]  /*1d370*/  SHFL.IDX PT, R3, R2, 0x1, 0x1c1f ;  /* 0x003c1f0002037f89 */ /* 0x000e2200000e0000 */
[----:B------:R-:W-:Y:S02]  /*1d380*/  FMNMX.FTZ R4, R153, R4, !PT ;  /* 0x0000000499047209 */ /* 0x000fe40007810000 */
[----:B------:R-:W-:Y:S02]  /*1d390*/  FSEL R157, R157, -INF , P5 ;  /* 0xff8000009d9d7808 */ /* 0x000fe40002800000 */
[----:B------:R-:W-:-:S04]  /*1d3a0*/  FMNMX.FTZ R4, R156, R4, !PT ;  /* 0x000000049c047209 */ /* 0x000fc80007810000 */
[----:B------:R-:W-:-:S05]  /*1d3b0*/  FMNMX.FTZ R4, R157, R4, !PT ;  /* 0x000000049d047209 */ /* 0x000fca0007810000 */
[----:B------:R-:W1:Y:S01]  /*1d3c0*/  SHFL.BFLY PT, R2, R4, 0x2, 0x1f ;  /* 0x0c401f0004027f89 */ /* 0x000e6200000e0000 */
[----:B0-----:R-:W-:Y:S01]  /*1d3d0*/  IADD3 R0, R0, R3, RZ ;  /* 0x0000000300007210 */ /* 0x001fe20007ffe0ff */
[----:B------:R-:W-:-:S03]  /*1d3e0*/  IMAD.U32 R3, RZ, RZ, UR39 ;  /* 0x00000027ff037e24 */ /* 0x000fc6000f8e00ff */
[C---:B------:R-:W-:Y:S02]  /*1d3f0*/  ISETP.GT.AND P3, PT, R0.reuse, 0x1, PT ;  /* 0x000000010000780c */ /* 0x040fe40003f64270 */
[----:B------:R-:W-:Y:S02]  /*1d400*/  ISETP.GT.AND P4, PT, R0, 0x8, PT ;  /* 0x000000080000780c */ /* 0x000fe40003f84270 */
[----:B------:R-:W-:Y:S02]  /*1d410*/  FSEL R187, R187, -INF , P3 ;  /* 0xff800000bbbb7808 */ /* 0x000fe40001800000 */
[----:B------:R-:W-:Y:S02]  /*1d420*/  FSEL R190, R190, -INF , P4 ;  /* 0xff800000bebe7808 */ /* 0x000fe40002000000 */
[----:B------:R-:W-:Y:S02]  /*1d430*/  ISETP.GT.AND P2, PT, R0, RZ, PT ;  /* 0x000000ff0000720c */ /* 0x000fe40003f44270 */
[----:B-1----:R-:W-:-:S02]  /*1d440*/  FMNMX.FTZ R4, R4, R2, !PT ;  /* 0x0000000204047209 */ /* 0x002fc40007810000 */
[C---:B------:R-:W-:Y:S02]  /*1d450*/  ISETP.GT.AND P5, PT, R0.reuse, 0x9, PT ;  /* 0x000000090000780c */ /* 0x040fe40003fa4270 */
[C---:B------:R-:W-:Y:S01]  /*1d460*/  ISETP.GT.AND P3, PT, R0.reuse, 0x11, PT ;  /* 0x000000110000780c */ /* 0x040fe20003f64270 */
[----:B------:R-:W0:Y:S01]  /*1d470*/  SHFL.BFLY PT, R2, R4, 0x1, 0x1f ;  /* 0x0c201f0004027f89 */ /* 0x000e2200000e0000 */
[----:B------:R-:W-:Y:S02]  /*1d480*/  ISETP.GT.AND P4, PT, R0, 0x18, PT ;  /* 0x000000180000780c */ /* 0x000fe40003f84270 */
[----:B------:R-:W-:Y:S02]  /*1d490*/  FSEL R186, R186, -INF , P2 ;  /* 0xff800000baba7808 */ /* 0x000fe40001000000 */
[----:B------:R-:W-:Y:S02]  /*1d4a0*/  FSEL R191, R191, -INF , P5 ;  /* 0xff800000bfbf7808 */ /* 0x000fe40002800000 */
[----:B------:R-:W-:-:S02]  /*1d4b0*/  FSEL R179, R179, -INF , P3 ;  /* 0xff800000b3b37808 */ /* 0x000fc40001800000 */
[----:B------:R-:W-:Y:S02]  /*1d4c0*/  FSEL R182, R182, -INF , P4 ;  /* 0xff800000b6b67808 */ /* 0x000fe40002000000 */
[C---:B------:R-:W-:Y:S02]  /*1d4d0*/  ISETP.GT.AND P2, PT, R0.reuse, 0x10, PT ;  /* 0x000000100000780c */ /* 0x040fe40003f44270 */
[C---:B------:R-:W-:Y:S02]  /*1d4e0*/  ISETP.GT.AND P5, PT, R0.reuse, 0x19, PT ;  /* 0x000000190000780c */ /* 0x040fe40003fa4270 */
[C---:B------:R-:W-:Y:S02]  /*1d4f0*/  ISETP.GT.AND P3, PT, R0.reuse, 0x21, PT ;  /* 0x000000210000780c */ /* 0x040fe40003f64270 */
[----:B------:R-:W-:Y:S02]  /*1d500*/  ISETP.GT.AND P4, PT, R0, 0x28, PT ;  /* 0x000000280000780c */ /* 0x000fe40003f84270 */
[----:B------:R-:W-:-:S02]  /*1d510*/  FSEL R178, R178, -INF , P2 ;  /* 0xff800000b2b27808 */ /* 0x000fc40001000000 */
[----:B------:R-:W-:Y:S02]  /*1d520*/  FSEL R183, R183, -INF , P5 ;  /* 0xff800000b7b77808 */ /* 0x000fe40002800000 */
[----:B------:R-:W-:Y:S02]  /*1d530*/  FSEL R171, R171, -INF , P3 ;  /* 0xff800000abab7808 */ /* 0x000fe40001800000 */
[----:B------:R-:W-:Y:S02]  /*1d540*/  FSEL R174, R174, -INF , P4 ;  /* 0xff800000aeae7808 */ /* 0x000fe40002000000 */
[C---:B------:R-:W-:Y:S02]  /*1d550*/  ISETP.GT.AND P2, PT, R0.reuse, 0x20, PT ;  /* 0x000000200000780c */ /* 0x040fe40003f44270 */
[C---:B------:R-:W-:Y:S02]  /*1d560*/  ISETP.GT.AND P5, PT, R0.reuse, 0x29, PT ;  /* 0x000000290000780c */ /* 0x040fe40003fa4270 */
[----:B------:R-:W-:-:S02]  /*1d570*/  ISETP.GT.AND P4, PT, R0, 0x30, PT ;  /* 0x000000300000780c */ /* 0x000fc40003f84270 */
[C---:B------:R-:W-:Y:S02]  /*1d580*/  ISETP.GT.AND P3, PT, R0.reuse, 0x31, PT ;  /* 0x000000310000780c */ /* 0x040fe40003f64270 */
[----:B------:R-:W-:Y:S02]  /*1d590*/  ISETP.GT.AND P6, PT, R0, 0x38, PT ;  /* 0x000000380000780c */ /* 0x000fe40003fc4270 */
[----:B------:R-:W-:Y:S02]  /*1d5a0*/  FSEL R170, R170, -INF , P2 ;  /* 0xff800000aaaa7808 */ /* 0x000fe40001000000 */
[----:B------:R-:W-:Y:S02]  /*1d5b0*/  FSEL R175, R175, -INF , P5 ;  /* 0xff800000afaf7808 */ /* 0x000fe40002800000 */
[----:B------:R-:W-:Y:S02]  /*1d5c0*/  FSEL R162, R162, -INF , P4 ;  /* 0xff800000a2a27808 */ /* 0x000fe40002000000 */
[----:B------:R-:W-:-:S02]  /*1d5d0*/  FSEL R163, R163, -INF , P3 ;  /* 0xff800000a3a37808 */ /* 0x000fc40001800000 */
[----:B------:R-:W-:Y:S02]  /*1d5e0*/  FSEL R166, R166, -INF , P6 ;  /* 0xff800000a6a67808 */ /* 0x000fe40003000000 */
[C---:B------:R-:W-:Y:S02]  /*1d5f0*/  ISETP.GT.AND P5, PT, R0.reuse, 0x39, PT ;  /* 0x000000390000780c */ /* 0x040fe40003fa4270 */
[C---:B------:R-:W-:Y:S02]  /*1d600*/  ISETP.GT.AND P2, PT, R0.reuse, 0x40, PT ;  /* 0x000000400000780c */ /* 0x040fe40003f44270 */
[C---:B------:R-:W-:Y:S02]  /*1d610*/  ISETP.GT.AND P4, PT, R0.reuse, 0x41, PT ;  /* 0x000000410000780c */ /* 0x040fe40003f84270 */
[C---:B------:R-:W-:Y:S02]  /*1d620*/  ISETP.GT.AND P3, PT, R0.reuse, 0x48, PT ;  /* 0x000000480000780c */ /* 0x040fe40003f64270 */
[----:B------:R-:W-:-:S02]  /*1d630*/  ISETP.GT.AND P6, PT, R0, 0x49, PT ;  /* 0x000000490000780c */ /* 0x000fc40003fc4270 */
[----:B0-----:R-:W-:Y:S02]  /*1d640*/  FMNMX.FTZ R4, R4, R2, !PT ;  /* 0x0000000204047209 */ /* 0x001fe40007810000 */
[----:B------:R-:W-:Y:S02]  /*1d650*/  FMNMX.FTZ R0, R186, R223, !PT ;  /* 0x000000dfba007209 */ /* 0x000fe40007810000 */
[----:B------:R-:W-:Y:S02]  /*1d660*/  FSEL R167, R167, -INF , P5 ;  /* 0xff800000a7a77808 */ /* 0x000fe40002800000 */
[----:B------:R-:W-:Y:S01]  /*1d670*/  FMNMX.FTZ R2, R187, R0, !PT ;  /* 0x00000000bb027209 */ /* 0x000fe20007810000 */
[C---:B------:R-:W-:Y:S01]  /*1d680*/  FMUL.FTZ R0, R4.reuse, R3 ;  /* 0x0000000304007220 */ /* 0x040fe20000410000 */
[----:B------:R-:W-:Y:S02]  /*1d690*/  FSETP.NEU.FTZ.AND P5, PT, R4, -INF , PT ;  /* 0xff8000000400780b */ /* 0x000fe40003fbd000 */
[----:B------:R-:W-:-:S02]  /*1d6a0*/  FMNMX.FTZ R2, R190, R2, !PT ;  /* 0x00000002be027209 */ /* 0x000fc40007810000 */
[----:B------:R-:W-:Y:S02]  /*1d6b0*/  FSEL R0, R0, RZ, P5 ;  /* 0x000000ff00007208 */ /* 0x000fe40002800000 */
[----:B------:R-:W-:-:S03]  /*1d6c0*/  FMNMX.FTZ R2, R191, R2, !PT ;  /* 0x00000002bf027209 */ /* 0x000fc60007810000 */
[-CC-:B------:R-:W-:Y:S02]  /*1d6d0*/  FFMA.FTZ R208, R184, R3.reuse, -R0.reuse ;  /* 0x00000003b8d07223 */ /* 0x180fe40000010800 */
[----:B------:R-:W2:Y:S01]  /*1d6e0*/  LDL R184, [R1+0x50] ;  /* 0x0000500001b87983 */ /* 0x000ea20000100800 */
[----:B------:R-:W-:Y:S01]  /*1d6f0*/  FMNMX.FTZ R2, R178, R2, !PT ;  /* 0x00000002b2027209 */ /* 0x000fe20007810000 */
[-CC-:B------:R-:W-:Y:S01]  /*1d700*/  FFMA.FTZ R204, R176, R3.reuse, -R0.reuse ;  /* 0x00000003b0cc7223 */ /* 0x180fe20000010800 */
[----:B------:R-:W-:Y:S01]  /*1d710*/  FSEL R176, R154, -INF , P2 ;  /* 0xff8000009ab07808 */ /* 0x000fe20001000000 */
[-CC-:B------:R-:W-:Y:S01]  /*1d720*/  FFMA.FTZ R192, R152, R3.reuse, -R0.reuse ;  /* 0x0000000398c07223 */ /* 0x180fe20000010800 */
        /* <DEDUP_REMOVED lines=14> */
[-CC-:B------:R-:W-:Y:S01]  /*1d810*/  FFMA.FTZ R200, R168, R3.reuse, -R0.reuse ;  /* 0x00000003a8c87223 */ /* 0x180fe20000010800 */
        /* <DEDUP_REMOVED lines=11> */
[----:B------:R-:W-:Y:S01]  /*1d8d0*/  FFMA.FTZ R194, R157, R3, -R0 ;  /* 0x000000039dc27223 */ /* 0x000fe20000010800 */
[----:B------:R-:W-:Y:S01]  /*1d8e0*/  FSEL R0, R4, RZ, P5 ;  /* 0x000000ff04007208 */ /* 0x000fe20002800000 */
[----:B------:R-:W-:Y:S01]  /*1d8f0*/  MUFU.EX2 R208, R208 ;  /* 0x000000d000d07308 */ /* 0x000fe20000000800 */
[----:B------:R-:W-:Y:S01]  /*1d900*/  FMNMX.FTZ R2, R162, R2, !PT ;  /* 0x00000002a2027209 */ /* 0x000fe20007810000 */
[----:B------:R-:W-:-:S02]  /*1d910*/  VIADD R10, R10, 0x38840 ;  /* 0x000388400a0a7836 */ /* 0x000fc40000000000 */
[----:B------:R-:W-:Y:S01]  /*1d920*/  FADD.FTZ R0, -R0, R20 ;  /* 0x0000001400007221 */ /* 0x000fe20000010100 */
[----:B------:R-:W-:-:S03]  /*1d930*/  FMNMX.FTZ R2, R163, R2, !PT ;  /* 0x00000002a3027209 */ /* 0x000fc60007810000 */
[----:B------:R-:W-:Y:S01]  /*1d940*/  FMUL.FTZ R0, R0, R3 ;  /* 0x0000000300007220 */ /* 0x000fe20000410000 */
[----:B------:R-:W-:Y:S01]  /*1d950*/  FMNMX.FTZ R2, R166, R2, !PT ;  /* 0x00000002a6027209 */ /* 0x000fe20007810000 */
[----:B------:R-:W-:Y:S03]  /*1d960*/  MUFU.EX2 R8, R8 ;  /* 0x0000000800087308 */ /* 0x000fe60000000800 */
[----:B------:R-:W-:-:S04]  /*1d970*/  FMNMX.FTZ R2, R167, R2, !PT ;  /* 0x00000002a7027209 */ /* 0x000fc80007810000 */
[----:B------:R-:W-:Y:S01]  /*1d980*/  FMNMX.FTZ R2, R176, R2, !PT ;  /* 0x00000002b0027209 */ /* 0x000fe20007810000 */
[----:B------:R-:W0:Y:S03]  /*1d990*/  MUFU.EX2 R0, R0 ;  /* 0x0000000000007308 */ /* 0x000e260000000800 */
[----:B------:R-:W-:-:S04]  /*1d9a0*/  FMNMX.FTZ R2, R155, R2, !PT ;  /* 0x000000029b027209 */ /* 0x000fc80007810000 */
[----:B------:R-:W-:Y:S01]  /*1d9b0*/  FMNMX.FTZ R2, R158, R2, !PT ;  /* 0x000000029e027209 */ /* 0x000fe20007810000 */
[----:B------:R-:W-:Y:S03]  /*1d9c0*/  MUFU.EX2 R210, R210 ;  /* 0x000000d200d27308 */ /* 0x000fe60000000800 */
[----:B------:R-:W-:-:S05]  /*1d9d0*/  FMNMX.FTZ R2, R159, R2, !PT ;  /* 0x000000029f027209 */ /* 0x000fca0007810000 */
[----:B------:R-:W1:Y:S01]  /*1d9e0*/  SHFL.BFLY PT, R5, R2, 0x2, 0x1f ;  /* 0x0c401f0002057f89 */ /* 0x000e6200000e0000 */
[----:B------:R-:W-:Y:S01]  /*1d9f0*/  MUFU.EX2 R7, R7 ;  /* 0x0000000700077308 */ /* 0x000fe20000000800 */
[----:B0-----:R-:W-:-:S07]  /*1da00*/  FFMA.FTZ R227, R0, R227, R208 ;  /* 0x000000e300e37223 */ /* 0x001fce00000100d0 */
[----:B------:R-:W-:Y:S08]  /*1da10*/  MUFU.EX2 R204, R204 ;  /* 0x000000cc00cc7308 */ /* 0x000ff00000000800 */
[----:B------:R-:W-:Y:S01]  /*1da20*/  MUFU.EX2 R11, R11 ;  /* 0x0000000b000b7308 */ /* 0x000fe20000000800 */
[----:B-1----:R-:W-:-:S07]  /*1da30*/  FMNMX.FTZ R2, R2, R5, !PT ;  /* 0x0000000502027209 */ /* 0x002fce0007810000 */
[----:B------:R-:W-:Y:S01]  /*1da40*/  MUFU.EX2 R206, R206 ;  /* 0x000000ce00ce7308 */ /* 0x000fe20000000800 */
[----:B------:R-:W0:Y:S07]  /*1da50*/  SHFL.BFLY PT, R5, R2, 0x1, 0x1f ;  /* 0x0c201f0002057f89 */ /* 0x000e2e00000e0000 */
[----:B------:R-:W-:Y:S08]  /*1da60*/  MUFU.EX2 R154, R154 ;  /* 0x0000009a009a7308 */ /* 0x000ff00000000800 */
[----:B------:R-:W-:Y:S08]  /*1da70*/  MUFU.EX2 R200, R200 ;  /* 0x000000c800c87308 */ /* 0x000ff00000000800 */
[----:B------:R-:W-:Y:S01]  /*1da80*/  MUFU.EX2 R21, R21 ;  /* 0x0000001500157308 */ /* 0x000fe20000000800 */
[----:B0-----:R-:W-:-:S04]  /*1da90*/  FMNMX.FTZ R5, R2, R5, !PT ;  /* 0x0000000502057209 */ /* 0x001fc80007810000 */
[C---:B------:R-:W-:Y:S01]  /*1daa0*/  FSETP.NEU.FTZ.AND P2, PT, R5.reuse, -INF , PT ;  /* 0xff8000000500780b */ /* 0x040fe20003f5d000 */
[C---:B------:R-:W-:Y:S02]  /*1dab0*/  FMUL.FTZ R156, R5.reuse, R3 ;  /* 0x00000003059c7220 */ /* 0x040fe40000410000 */
[----:B------:R-:W-:Y:S01]  /*1dac0*/  MUFU.EX2 R202, R202 ;  /* 0x000000ca00ca7308 */ /* 0x000fe20000000800 */
[----:B------:R-:W-:Y:S02]  /*1dad0*/  FSEL R2, R5, RZ, P2 ;  /* 0x000000ff05027208 */ /* 0x000fe40001000000 */
[----:B------:R-:W-:-:S03]  /*1dae0*/  FSEL R156, R156, RZ, P2 ;  /* 0x000000ff9c9c7208 */ /* 0x000fc60001000000 */
[----:B------:R-:W-:Y:S02]  /*1daf0*/  FADD.FTZ R2, -R2, R223 ;  /* 0x000000df02027221 */ /* 0x000fe40000010100 */
[----:B------:R-:W-:Y:S01]  /*1db00*/  MUFU.EX2 R15, R15 ;  /* 0x0000000f000f7308 */ /* 0x000fe20000000800 */
[-CC-:B------:R-:W-:Y:S01]  /*1db10*/  FFMA.FTZ R209, R186, R3.reuse, -R156.reuse ;  /* 0x00000003bad17223 */ /* 0x180fe2000001089c */
[-CC-:B------:R-:W-:Y:S01]  /*1db20*/  FFMA.FTZ R161, R187, R3.reuse, -R156.reuse ;  /* 0x00000003bba17223 */ /* 0x180fe2000001089c */
[-C--:B------:R-:W-:Y:S01]  /*1db30*/  FMUL.FTZ R2, R2, R3.reuse ;  /* 0x0000000302027220 */ /* 0x080fe20000410000 */
        /* <DEDUP_REMOVED lines=18> */
[----:B------:R-:W-:-:S02]  /*1dc60*/  FFMA.FTZ R195, R158, R3, -R156 ;  /* 0x000000039ec37223 */ /* 0x000fc4000001089c */
[----:B------:R-:W1:Y:S08]  /*1dc70*/  MUFU.EX2 R161, R161 ;  /* 0x000000a100a17308 */ /* 0x000e700000000800 */
[----:B------:R-:W3:Y:S01]  /*1dc80*/  MUFU.EX2 R211, R211 ;  /* 0x000000d300d37308 */ /* 0x000ee20000000800 */
[----:B0-----:R-:W-:-:S07]  /*1dc90*/  FFMA.FTZ R226, R2, R226, R209 ;  /* 0x000000e202e27223 */ /* 0x001fce00000100d1 */
[----:B------:R-:W0:Y:S08]  /*1dca0*/  MUFU.EX2 R160, R160 ;  /* 0x000000a000a07308 */ /* 0x000e300000000800 */
[----:B------:R-:W4:Y:S08]  /*1dcb0*/  MUFU.EX2 R205, R205 ;  /* 0x000000cd00cd7308 */ /* 0x000f300000000800 */
[----:B------:R-:W5:Y:S08]  /*1dcc0*/  MUFU.EX2 R157, R157 ;  /* 0x0000009d009d7308 */ /* 0x000f700000000800 */
[----:B------:R-:W5:Y:S08]  /*1dcd0*/  MUFU.EX2 R207, R207 ;  /* 0x000000cf00cf7308 */ /* 0x000f700000000800 */
[----:B------:R-:W5:Y:S08]  /*1dce0*/  MUFU.EX2 R153, R153 ;  /* 0x0000009900997308 */ /* 0x000f700000000800 */
[----:B------:R-:W5:Y:S08]  /*1dcf0*/  MUFU.EX2 R201, R201 ;  /* 0x000000c900c97308 */ /* 0x000f700000000800 */
[----:B------:R-:W5:Y:S08]  /*1dd00*/  MUFU.EX2 R20, R20 ;  /* 0x0000001400147308 */ /* 0x000f700000000800 */
[----:B------:R5:W-:Y:S08]  /*1dd10*/  MUFU.EX2 R158, R163 ;  /* 0x000000a3009e7308 */ /* 0x000bf00000000800 */
[----:B------:R-:W5:Y:S08]  /*1dd20*/  MUFU.EX2 R203, R203 ;  /* 0x000000cb00cb7308 */ /* 0x000f700000000800 */
[----:B------:R-:W5:Y:S08]  /*1dd30*/  MUFU.EX2 R162, R175 ;  /* 0x000000af00a27308 */ /* 0x000f700000000800 */
[----:B------:R-:W5:Y:S08]  /*1dd40*/  MUFU.EX2 R196, R196 ;  /* 0x000000c400c47308 */ /* 0x000f700000000800 */
[----:B------:R-:W5:Y:S08]  /*1dd50*/  MUFU.EX2 R197, R197 ;  /* 0x000000c500c57308 */ /* 0x000f700000000800 */
[----:B------:R-:W5:Y:S08]  /*1dd60*/  MUFU.EX2 R14, R14 ;  /* 0x0000000e000e7308 */ /* 0x000f700000000800 */
[----:B------:R-:W5:Y:S08]  /*1dd70*/  MUFU.EX2 R198, R198 ;  /* 0x000000c600c67308 */ /* 0x000f700000000800 */
[----:B------:R-:W5:Y:S08]  /*1dd80*/  MUFU.EX2 R199, R199 ;  /* 0x000000c700c77308 */ /* 0x000f700000000800 */
[----:B------:R-:W5:Y:S01]  /*1dd90*/  MUFU.EX2 R13, R13 ;  /* 0x0000000d000d7308 */ /* 0x000f620000000800 */
[----:B--2---:R-:W-:-:S07]  /*1dda0*/  PRMT R10, R184, 0x654, R10 ;  /* 0x00000654b80a7816 */ /* 0x004fce000000000a */
[----:B------:R-:W-:Y:S01]  /*1ddb0*/  MUFU.EX2 R192, R192 ;  /* 0x000000c000c07308 */ /* 0x000fe20000000800 */
[----:B------:R2:W-:Y:S07]  /*1ddc0*/  SYNCS.ARRIVE.TRANS64.RED.A1T0 RZ, [R10+URZ], RZ ;  /* 0x000000ff0aff79a7 */ /* 0x0005ee000810043f */
[----:B------:R-:W-:Y:S01]  /*1ddd0*/  MUFU.EX2 R193, R193 ;  /* 0x000000c100c17308 */ /* 0x000fe20000000800 */
[----:B--2---:R-:W-:Y:S01]  /*1dde0*/  FFMA.FTZ R10, R159, R3, -R156 ;  /* 0x000000039f0a7223 */ /* 0x004fe2000001089c */
[----:B------:R-:W-:Y:S01]  /*1ddf0*/  FADD.FTZ R156, R8, R227 ;  /* 0x000000e3089c7221 */ /* 0x000fe20000010000 */
[----:B-1----:R-:W-:-:S03]  /*1de00*/  FADD.FTZ R159, R161, R226 ;  /* 0x000000e2a19f7221 */ /* 0x002fc60000010000 */
[----:B------:R-:W-:Y:S01]  /*1de10*/  FADD.FTZ R156, R210, R156 ;  /* 0x0000009cd29c7221 */ /* 0x000fe20000010000 */
[----:B---3--:R-:W-:Y:S01]  /*1de20*/  FADD.FTZ R159, R211, R159 ;  /* 0x0000009fd39f7221 */ /* 0x008fe20000010000 */
[----:B------:R-:W-:Y:S02]  /*1de30*/  MUFU.EX2 R12, R12 ;  /* 0x0000000c000c7308 */ /* 0x000fe40000000800 */
[----:B------:R-:W-:Y:S01]  /*1de40*/  FADD.FTZ R156, R7, R156 ;  /* 0x0000009c079c7221 */ /* 0x000fe20000010000 */
[----:B0-----:R-:W-:-:S03]  /*1de50*/  FADD.FTZ R159, R160, R159 ;  /* 0x0000009fa09f7221 */ /* 0x001fc60000010000 */
[----:B------:R-:W-:Y:S01]  /*1de60*/  FADD.FTZ R156, R204, R156 ;  /* 0x0000009ccc9c7221 */ /* 0x000fe20000010000 */
[----:B----4-:R-:W-:Y:S01]  /*1de70*/  FADD.FTZ R159, R205, R159 ;  /* 0x0000009fcd9f7221 */ /* 0x010fe20000010000 */
[----:B------:R-:W-:Y:S02]  /*1de80*/  MUFU.EX2 R155, R155 ;  /* 0x0000009b009b7308 */ /* 0x000fe40000000800 */
[----:B------:R-:W-:Y:S01]  /*1de90*/  FADD.FTZ R156, R11, R156 ;  /* 0x0000009c0b9c7221 */ /* 0x000fe20000010000 */
[----:B-----5:R-:W-:-:S03]  /*1dea0*/  FADD.FTZ R163, R157, R159 ;  /* 0x0000009f9da37221 */ /* 0x020fc60000010000 */
[----:B------:R-:W-:Y:S01]  /*1deb0*/  FADD.FTZ R159, R206, R156 ;  /* 0x0000009cce9f7221 */ /* 0x000fe20000010000 */
[----:B------:R-:W-:Y:S01]  /*1dec0*/  FADD.FTZ R163, R207, R163 ;  /* 0x000000a3cfa37221 */ /* 0x000fe20000010000 */
[----:B------:R-:W0:Y:S02]  /*1ded0*/  MUFU.EX2 R156, R167 ;  /* 0x000000a7009c7308 */ /* 0x000e240000000800 */
[----:B------:R-:W-:Y:S01]  /*1dee0*/  FADD.FTZ R159, R154, R159 ;  /* 0x0000009f9a9f7221 */ /* 0x000fe20000010000 */
[----:B------:R-:W-:-:S03]  /*1def0*/  FADD.FTZ R163, R153, R163 ;  /* 0x000000a399a37221 */ /* 0x000fc60000010000 */
[----:B------:R-:W-:Y:S01]  /*1df00*/  FADD.FTZ R159, R200, R159 ;  /* 0x0000009fc89f7221 */ /* 0x000fe20000010000 */
[----:B------:R-:W-:Y:S01]  /*1df10*/  FADD.FTZ R163, R201, R163 ;  /* 0x000000a3c9a37221 */ /* 0x000fe20000010000 */
[----:B------:R-:W1:Y:S02]  /*1df20*/  MUFU.EX2 R152, R152 ;  /* 0x0000009800987308 */ /* 0x000e640000000800 */
[----:B------:R-:W-:Y:S01]  /*1df30*/  FADD.FTZ R159, R21, R159 ;  /* 0x0000009f159f7221 */ /* 0x000fe20000010000 */
[----:B------:R-:W-:-:S03]  /*1df40*/  FADD.FTZ R163, R20, R163 ;  /* 0x000000a314a37221 */ /* 0x000fc60000010000 */
[----:B------:R-:W-:Y:S01]  /*1df50*/  FADD.FTZ R159, R202, R159 ;  /* 0x0000009fca9f7221 */ /* 0x000fe20000010000 */
[----:B------:R-:W-:Y:S01]  /*1df60*/  FADD.FTZ R163, R203, R163 ;  /* 0x000000a3cba37221 */ /* 0x000fe20000010000 */
[----:B------:R-:W2:Y:S02]  /*1df70*/  MUFU.EX2 R195, R195 ;  /* 0x000000c300c37308 */ /* 0x000ea40000000800 */
[----:B------:R-:W-:Y:S01]  /*1df80*/  FADD.FTZ R159, R15, R159 ;  /* 0x0000009f0f9f7221 */ /* 0x000fe20000010000 */
[----:B------:R-:W-:-:S03]  /*1df90*/  FADD.FTZ R163, R162, R163 ;  /* 0x000000a3a2a37221 */ /* 0x000fc60000010000 */
[----:B------:R-:W-:Y:S01]  /*1dfa0*/  FADD.FTZ R159, R196, R159 ;  /* 0x0000009fc49f7221 */ /* 0x000fe20000010000 */
[----:B------:R-:W-:Y:S01]  /*1dfb0*/  FADD.FTZ R163, R197, R163 ;  /* 0x000000a3c5a37221 */ /* 0x000fe20000010000 */
[----:B------:R-:W3:Y:S02]  /*1dfc0*/  MUFU.EX2 R194, R194 ;  /* 0x000000c200c27308 */ /* 0x000ee40000000800 */
[----:B------:R-:W-:Y:S01]  /*1dfd0*/  FADD.FTZ R159, R14, R159 ;  /* 0x0000009f0e9f7221 */ /* 0x000fe20000010000 */
[----:B------:R-:W-:-:S03]  /*1dfe0*/  FADD.FTZ R163, R158, R163 ;  /* 0x000000a39ea37221 */ /* 0x000fc60000010000 */
[----:B------:R-:W-:Y:S01]  /*1dff0*/  FADD.FTZ R159, R198, R159 ;  /* 0x0000009fc69f7221 */ /* 0x000fe20000010000 */
[----:B------:R-:W-:Y:S01]  /*1e000*/  FADD.FTZ R163, R199, R163 ;  /* 0x000000a3c7a37221 */ /* 0x000fe20000010000 */
[----:B------:R-:W4:Y:S02]  /*1e010*/  MUFU.EX2 R10, R10 ;  /* 0x0000000a000a7308 */ /* 0x000f240000000800 */
[----:B------:R-:W-:Y:S01]  /*1e020*/  FADD.FTZ R159, R13, R159 ;  /* 0x0000009f0d9f7221 */ /* 0x000fe20000010000 */
[----:B0-----:R-:W-:-:S03]  /*1e030*/  FADD.FTZ R163, R156, R163 ;  /* 0x000000a39ca37221 */ /* 0x001fc60000010000 */
[----:B------:R-:W-:Y:S01]  /*1e040*/  FADD.FTZ R159, R192, R159 ;  /* 0x0000009fc09f7221 */ /* 0x000fe20000010000 */
[----:B------:R-:W-:-:S03]  /*1e050*/  FADD.FTZ R163, R193, R163 ;  /* 0x000000a3c1a37221 */ /* 0x000fc60000010000 */
[----:B------:R-:W-:Y:S01]  /*1e060*/  FADD.FTZ R159, R12, R159 ;  /* 0x0000009f0c9f7221 */ /* 0x000fe20000010000 */
[----:B------:R-:W-:-:S03]  /*1e070*/  FADD.FTZ R163, R155, R163 ;  /* 0x000000a39ba37221 */ /* 0x000fc60000010000 */
[----:B-1----:R-:W-:Y:S01]  /*1e080*/  FADD.FTZ R159, R152, R159 ;  /* 0x0000009f989f7221 */ /* 0x002fe20000010000 */
[----:B--2---:R-:W-:-:S03]  /*1e090*/  FADD.FTZ R163, R195, R163 ;  /* 0x000000a3c3a37221 */ /* 0x004fc60000010000 */
[----:B---3--:R-:W-:Y:S01]  /*1e0a0*/  FADD.FTZ R227, R194, R159 ;  /* 0x0000009fc2e37221 */ /* 0x008fe20000010000 */
[----:B----4-:R-:W-:Y:S01]  /*1e0b0*/  FADD.FTZ R226, R10, R163 ;  /* 0x000000a30ae27221 */ /* 0x010fe20000010000 */
[----:B------:R-:W-:Y:S06]  /*1e0c0*/  @!P0 BRA `(.L_x_2912) ;  /* 0x0000000000048947 */ /* 0x000fec0003800000 */
[----:B------:R-:W-:Y:S01]  /*1e0d0*/  BPT.TRAP 0x1 ;  /* 0x000000040000795c */ /* 0x000fe20000300000 */
.L_x_2912:
[----:B------:R-:W2:Y:S01]  /*1e0e0*/  LDL R159, [R1+0x5c] ;  /* 0x00005c00019f7983 */ /* 0x000ea20000100800 */
[----:B------:R-:W-:Y:S01]  /*1e0f0*/  VIADD R6, R6, 0x38860 ;  /* 0x0003886006067836 */ /* 0x000fe20000000000 */
[----:B------:R-:W-:Y:S01]  /*1e100*/  F2FP.F16.F32.PACK_AB R208, R8, R208 ;  /* 0x000000d008d0723e */ /* 0x000fe200000000ff */
[----:B------:R-:W-:Y:S01]  /*1e110*/  IMAD.MOV.U32 R223, RZ, RZ, R5 ;  /* 0x000000ffffdf7224 */ /* 0x000fe200078e0005 */
        /* <DEDUP_REMOVED lines=23> */
[----:B------:R-:W-:Y:S02]  /*1e290*/  MOV R8, R219 ;  /* 0x000000db00087202 */ /* 0x000fe40000000f00 */
[----:B--2---:R-:W-:-:S02]  /*1e2a0*/  ISETP.GT.AND P2, PT, R9, R159, PT ;  /* 0x0000009f0900720c */ /* 0x004fc40003f44270 */
[----:B------:R-:W-:-:S11]  /*1e2b0*/  IADD3 R9, R9, -0x1, RZ ;  /* 0xffffffff09097810 */ /* 0x000fd60007ffe0ff */
[----:B0-----:R-:W-:Y:S05]  /*1e2c0*/  @P2 BRA `(.L_x_2913) ;  /* 0xffffffb000282947 */ /* 0x001fea000383ffff */
[----:B------:R-:W-:Y:S05]  /*1e2d0*/  BSYNC B1 ;  /* 0x0000000000017941 */ /* 0x000fea0003800000 */
.L_x_2900:
[----:B------:R-:W-:Y:S05]  /*1e2e0*/  BSYNC B0 ;  /* 0x0000000000007941 */ /* 0x000fea0003800000 */
.L_x_2899:
[----:B------:R-:W-:Y:S01]  /*1e2f0*/  ISETP.GE.AND P1, PT, R9, RZ, PT ;  /* 0x000000ff0900720c */ /* 0x000fe20003f26270 */
[----:B------:R-:W-:-:S12]  /*1e300*/  BSSY B0, `(.L_x_2914) ;  /* 0x0000494000007945 */ /* 0x000fd80003800000 */
[----:B------:R-:W-:Y:S05]  /*1e310*/  @!P1 BRA `(.L_x_2915) ;  /* 0x0000004800489947 */ /* 0x000fea0003800000 */
[----:B------:R-:W-:Y:S01]  /*1e320*/  IMAD.MOV.U32 R20, RZ, RZ, R5 ;  /* 0x000000ffff147224 */ /* 0x000fe200078e0005 */
[----:B------:R-:W-:Y:S01]  /*1e330*/  MOV R8, R219 ;  /* 0x000000db00087202 */ /* 0x000fe20000000f00 */
[----:B------:R-:W-:Y:S02]  /*1e340*/  IMAD.MOV.U32 R11, RZ, RZ, R4 ;  /* 0x000000ffff0b7224 */ /* 0x000fe400078e0004 */
[----:B------:R-:W-:-:S07]  /*1e350*/  IMAD.MOV.U32 R10, RZ, RZ, R225 ;  /* 0x000000ffff0a7224 */ /* 0x000fce00078e00e1 */
.L_x_2928:
[----:B------:R-:W-:-:S05]  /*1e360*/  VIADD R219, R8, 0x1 ;  /* 0x0000000108db7836 */ /* 0x000fca0000000000 */
[----:B------:R-:W-:-:S04]  /*1e370*/  ISETP.NE.AND P1, PT, R219, 0x2, PT ;  /* 0x00000002db00780c */ /* 0x000fc80003f25270 */
[----:B------:R-:W-:Y:S02]  /*1e380*/  SEL R225, RZ, 0x1, P1 ;  /* 0x00000001ffe17807 */ /* 0x000fe40000800000 */
[----:B------:R-:W-:Y:S02]  /*1e390*/  SEL R219, R219, RZ, P1 ;  /* 0x000000ffdbdb7207 */ /* 0x000fe40000800000 */
[----:B------:R-:W-:Y:S01]  /*1e3a0*/  LOP3.LUT R225, R10, R225, RZ, 0x3c, !PT ;  /* 0x000000e10ae17212 */ /* 0x000fe200078e3cff */
[----:B------:R-:W-:Y:S06]  /*1e3b0*/  @!P0 BRA `(.L_x_2916) ;  /* 0x0000000000048947 */ /* 0x000fec0003800000 */
[----:B------:R-:W-:Y:S01]  /*1e3c0*/  BPT.TRAP 0x1 ;  /* 0x000000040000795c */ /* 0x000fe20000300000 */
.L_x_2916:
[----:B------:R-:W-:Y:S01]  /*1e3d0*/  IMAD R3, R219, 0x8, R22 ;  /* 0x00000008db037824 */ /* 0x000fe200078e0216 */
[----:B------:R-:W-:-:S04]  /*1e3e0*/  SHF.L.U32 R6, R225, 0x1f, RZ ;  /* 0x0000001fe1067819 */ /* 0x000fc800000006ff */
[----:B------:R0:W1:Y:S01]  /*1e3f0*/  SYNCS.PHASECHK.TRANS64.TRYWAIT P1, [R3+URZ+0x38830], R6 ;  /* 0x03883006030075a7 */ /* 0x000062000802017f */
[----:B------:R-:W-:Y:S05]  /*1e400*/  @!P0 BRA `(.L_x_2917) ;  /* 0x0000000000048947 */ /* 0x000fea0003800000 */
[----:B------:R-:W-:Y:S01]  /*1e410*/  BPT.TRAP 0x1 ;  /* 0x000000040000795c */ /* 0x000fe20000300000 */
.L_x_2917:
        /* <DEDUP_REMOVED lines=8> */
.L_x_2919:
[----:B------:R-:W-:Y:S05]  /*1e4a0*/  BSYNC B1 ;  /* 0x0000000000017941 */ /* 0x000fea0003800000 */
.L_x_2918:
[----:B------:R-:W2:Y:S04]  /*1e4b0*/  LDL.64 R152, [R1+0x38] ;  /* 0x0000380001987983 */ /* 0x000ea80000100a00 */
[----:B------:R-:W3:Y:S04]  /*1e4c0*/  LDL.64 R156, [R1+0x48] ;  /* 0x00004800019c7983 */ /* 0x000ee80000100a00 */
[----:B------:R-:W4:Y:S01]  /*1e4d0*/  LDL.64 R154, [R1+0x40] ;  /* 0x00004000019a7983 */ /* 0x000f220000100a00 */
[----:B------:R-:W-:Y:S02]  /*1e4e0*/  R2UR UR10, R4 ;  /* 0x00000000040a72ca */ /* 0x000fe400000e0000 */
[----:B------:R-:W-:Y:S01]  /*1e4f0*/  R2UR UR11, R5 ;  /* 0x00000000050b72ca */ /* 0x000fe200000e0000 */
[----:B------:R-:W-:Y:S01]  /*1e500*/  WARPGROUP.ARRIVE ;  /* 0x00000000000079c5 */ /* 0x000fe20000000000 */
[----:B01----:R-:W-:-:S02]  /*1e510*/  IMAD.MOV.U32 R6, RZ, RZ, R12 ;  /* 0x000000ffff067224 */ /* 0x003fc400078e000c */
[----:B------:R-:W-:-:S03]  /*1e520*/  IMAD.MOV.U32 R7, RZ, RZ, 0x40000040 ;  /* 0x40000040ff077424 */ /* 0x000fc600078e00ff */
[----:B------:R-:W-:Y:S02]  /*1e530*/  R2UR UR6, R6 ;  /* 0x00000000060672ca */ /* 0x000fe400000e0000 */
[----:B------:R-:W-:Y:S01]  /*1e540*/  R2UR UR7, R7 ;  /* 0x00000000070772ca */ /* 0x000fe200000e0000 */
[C---:B------:R-:W-:Y:S02]  /*1e550*/  VIADD R6, R4.reuse, 0x100 ;  /* 0x0000010004067836 */ /* 0x040fe40000000000 */
[----:B------:R-:W-:Y:S01]  /*1e560*/  IMAD.MOV.U32 R7, RZ, RZ, 0x40000040 ;  /* 0x40000040ff077424 */ /* 0x000fe200078e00ff */
[----:B------:R-:W-:Y:S02]  /*1e570*/  IADD3 R12, R4, 0x180, RZ ;  /* 0x00000180040c7810 */ /* 0x000fe40007ffe0ff */
[----:B------:R-:W-:Y:S02]  /*1e580*/  MOV R13, 0x40000040 ;  /* 0x40000040000d7802 */ /* 0x000fe40000000f00 */
[----:B--2---:R-:W-:-:S02]  /*1e590*/  R2UR UR46, R152 ;  /* 0x00000000982e72ca */ /* 0x004fc400000e0000 */
[----:B------:R-:W-:Y:S02]  /*1e5a0*/  R2UR UR47, R153 ;  /* 0x00000000992f72ca */ /* 0x000fe400000e0000 */
        /* <DEDUP_REMOVED lines=73> */
[----:B------:R-:W-:Y:S01]  /*1ea40*/  MOV R7, 0x40000040 ;  /* 0x4000004000077802 */ /* 0x000fe20000000f00 */
[----:B------:R-:W-:Y:S01]  /*1ea50*/  VIADD R6, R4, 0x4 ;  /* 0x0000000404067836 */ /* 0x000fe20000000000 */
        /* <DEDUP_REMOVED lines=35> */
[----:B------:R-:W-:Y:S02]  /*1ec90*/  MOV R7, 0x40000040 ;  /* 0x4000004000077802 */ /* 0x000fe40000000f00 */
        /* <DEDUP_REMOVED lines=749> */
.L_x_2921:
[----:B------:R-:W-:Y:S01]  /*21b70*/  SHF.L.U32 R0, R10, 0x1f, RZ ;  /* 0x0000001f0a007819 */ /* 0x000fe200000006ff */
[----:B------:R-:W-:-:S04]  /*21b80*/  IMAD R6, R8, 0x8, R22 ;  /* 0x0000000808067824 */ /* 0x000fc800078e0216 */
[----:B------:R0:W1:Y:S01]  /*21b90*/  SYNCS.PHASECHK.TRANS64.TRYWAIT P1, [R6+URZ+0x38850], R0 ;  /* 0x03885000060075a7 */ /* 0x000062000802017f */
[----:B------:R-:W-:Y:S05]  /*21ba0*/  @!P0 BRA `(.L_x_2922) ;  /* 0x0000000000048947 */ /* 0x000fea0003800000 */
[----:B------:R-:W-:Y:S01]  /*21bb0*/  BPT.TRAP 0x1 ;  /* 0x000000040000795c */ /* 0x000fe20000300000 */
.L_x_2922:
[----:B------:R-:W-:Y:S04]  /*21bc0*/  BSSY B1, `(.L_x_2923) ;  /* 0x0000004000017945 */ /* 0x000fe80003800000 */
[----:B-1----:R-:W-:Y:S05]  /*21bd0*/  @P1 BRA `(.L_x_2924) ;  /* 0x0000000000081947 */ /* 0x002fea0003800000 */
[----:B------:R-:W1:Y:S02]  /*21be0*/  SYNCS.PHASECHK.TRANS64.TRYWAIT P1, [R6+URZ+0x38850], R0 ;  /* 0x03885000060075a7 */ /* 0x000e64000802017f */
[----:B-1----:R-:W-:Y:S05]  /*21bf0*/  @!P1 BRA `(.L_x_2925) ;  /* 0x000000e800609947 */ /* 0x002fea0003800000 */
.L_x_2924:
[----:B------:R-:W-:Y:S05]  /*21c00*/  BSYNC B1 ;  /* 0x0000000000017941 */ /* 0x000fea0003800000 */
.L_x_2923:
        /* <DEDUP_REMOVED lines=24> */
[----:B------:R-:W-:Y:S01]  /*21d90*/  IMAD.MOV.U32 R5, RZ, RZ, 0x40000040 ;  /* 0x40000040ff057424 */ /* 0x000fe200078e00ff */
[----:B------:R-:W-:Y:S01]  /*21da0*/  IADD3 R2, R2, 0x200, RZ ;  /* 0x0000020002027810 */ /* 0x000fe20007ffe0ff */
        /* <DEDUP_REMOVED lines=19> */
.L_x_2926:
[----:B------:R-:W2:Y:S01]  /*21ee0*/  LDL R223, [R1+0x50] ;  /* 0x0000500001df7983 */ /* 0x000ea20000100800 */
[----:B------:R-:W-:Y:S01]  /*21ef0*/  FMNMX.FTZ R4, R184, R11, !PT ;  /* 0x0000000bb8047209 */ /* 0x000fe20007810000 */
[----:B------:R-:W-:Y:S01]  /*21f00*/  IMAD.U32 R3, RZ, RZ, UR38 ;  /* 0x00000026ff037e24 */ /* 0x000fe2000f8e00ff */
        /* <DEDUP_REMOVED lines=47> */
[C---:B------:R-:W-:Y:S01]  /*22200*/  FMUL.FTZ R8, R4.reuse, R3 ;  /* 0x0000000304087220 */ /* 0x040fe20000410000 */
[----:B------:R-:W-:-:S03]  /*22210*/  FADD.FTZ R0, -R4, R11 ;  /* 0x0000000b04007221 */ /* 0x000fc60000010100 */
[-C--:B------:R-:W-:Y:S01]  /*22220*/  FFMA.FTZ R192, R152, R3.reuse, -R8 ;  /* 0x0000000398c07223 */ /* 0x080fe20000010808 */
[C---:B------:R-:W-:Y:S01]  /*22230*/  FADD.FTZ R2, -R5.reuse, R20 ;  /* 0x0000001405027221 */ /* 0x040fe20000010100 */
[-C--:B------:R-:W-:Y:S01]  /*22240*/  FMUL.FTZ R152, R5, R3.reuse ;  /* 0x0000000305987220 */ /* 0x080fe20000410000 */
[-C--:B------:R-:W-:Y:S01]  /*22250*/  FMUL.FTZ R0, R0, R3.reuse ;  /* 0x0000000300007220 */ /* 0x080fe20000410000 */
[-C--:B------:R-:W-:Y:S01]  /*22260*/  FFMA.FTZ R208, R184, R3.reuse, -R8 ;  /* 0x00000003b8d07223 */ /* 0x080fe20000010808 */
        /* <DEDUP_REMOVED lines=24> */
[-C--:B------:R-:W-:Y:S01]  /*223f0*/  FFMA.FTZ R8, R157, R3.reuse, -R8 ;  /* 0x000000039d087223 */ /* 0x080fe20000010808 */
        /* <DEDUP_REMOVED lines=10> */
[-CC-:B------:R-:W-:Y:S01]  /*224a0*/  FFMA.FTZ R175, R175, R3.reuse, -R152.reuse ;  /* 0x00000003afaf7223 */ /* 0x180fe20000010898 */
[----:B------:R-:W-:Y:S01]  /*224b0*/  FFMA.FTZ R197, R162, R3, -R152 ;  /* 0x00000003a2c57223 */ /* 0x000fe20000010898 */
[----:B------:R-:W3:Y:S01]  /*224c0*/  MUFU.EX2 R21, R21 ;  /* 0x0000001500157308 */ /* 0x000ee20000000800 */
[----:B0-----:R-:W-:Y:S01]  /*224d0*/  FFMA.FTZ R227, R0, R227, R208 ;  /* 0x000000e300e37223 */ /* 0x001fe200000100d0 */
[-CC-:B------:R-:W-:Y:S01]  /*224e0*/  FFMA.FTZ R163, R163, R3.reuse, -R152.reuse ;  /* 0x00000003a3a37223 */ /* 0x180fe20000010898 */
[-CC-:B------:R-:W-:Y:S01]  /*224f0*/  FFMA.FTZ R199, R166, R3.reuse, -R152.reuse ;  /* 0x00000003a6c77223 */ /* 0x180fe20000010898 */
[-CC-:B------:R-:W-:Y:S01]  /*22500*/  FFMA.FTZ R167, R167, R3.reuse, -R152.reuse ;  /* 0x00000003a7a77223 */ /* 0x180fe20000010898 */
[-CC-:B------:R-:W-:Y:S01]  /*22510*/  FFMA.FTZ R154, R155, R3.reuse, -R152.reuse ;  /* 0x000000039b9a7223 */ /* 0x180fe20000010898 */
[-CC-:B------:R-:W-:Y:S01]  /*22520*/  FFMA.FTZ R195, R158, R3.reuse, -R152.reuse ;  /* 0x000000039ec37223 */ /* 0x180fe20000010898 */
[----:B------:R-:W-:Y:S01]  /*22530*/  FFMA.FTZ R152, R159, R3, -R152 ;  /* 0x000000039f987223 */ /* 0x000fe20000010898 */
[----:B------:R-:W0:Y:S01]  /*22540*/  MUFU.EX2 R160, R160 ;  /* 0x000000a000a07308 */ /* 0x000e220000000800 */
[----:B-1----:R-:W-:Y:S01]  /*22550*/  FFMA.FTZ R226, R2, R226, R209 ;  /* 0x000000e202e27223 */ /* 0x002fe200000100d1 */
[----:B------:R-:W-:-:S05]  /*22560*/  IMAD R161, R219, 0x8, R22 ;  /* 0x00000008dba17824 */ /* 0x000fca00078e0216 */
[----:B------:R-:W-:Y:S01]  /*22570*/  IADD3 R164, R161, 0x38840, RZ ;  /* 0x00038840a1a47810 */ /* 0x000fe20007ffe0ff */
[----:B------:R-:W1:Y:S01]  /*22580*/  MUFU.EX2 R210, R210 ;  /* 0x000000d200d27308 */ /* 0x000e620000000800 */
[----:B---3--:R-:W-:-:S07]  /*22590*/  FADD.FTZ R155, R21, R227 ;  /* 0x000000e3159b7221 */ /* 0x008fce0000010000 */
[----:B------:R-:W3:Y:S01]  /*225a0*/  MUFU.EX2 R211, R211 ;  /* 0x000000d300d37308 */ /* 0x000ee20000000800 */
[----:B0-----:R-:W-:-:S07]  /*225b0*/  FADD.FTZ R159, R160, R226 ;  /* 0x000000e2a09f7221 */ /* 0x001fce0000010000 */
[----:B------:R-:W0:Y:S01]  /*225c0*/  MUFU.EX2 R20, R20 ;  /* 0x0000001400147308 */ /* 0x000e220000000800 */
[----:B-1----:R-:W-:-:S07]  /*225d0*/  FADD.FTZ R155, R210, R155 ;  /* 0x0000009bd29b7221 */ /* 0x002fce0000010000 */
        /* <DEDUP_REMOVED lines=12> */
[----:B------:R-:W1:Y:S08]  /*226a0*/  MUFU.EX2 R207, R207 ;  /* 0x000000cf00cf7308 */ /* 0x000e700000000800 */
[----:B------:R-:W4:Y:S08]  /*226b0*/  MUFU.EX2 R14, R14 ;  /* 0x0000000e000e7308 */ /* 0x000f300000000800 */
[----:B------:R-:W5:Y:S08]  /*226c0*/  MUFU.EX2 R153, R153 ;  /* 0x0000009900997308 */ /* 0x000f700000000800 */
[----:B------:R-:W5:Y:S01]  /*226d0*/  MUFU.EX2 R200, R200 ;  /* 0x000000c800c87308 */ /* 0x000f620000000800 */
[----:B--2---:R-:W-:-:S04]  /*226e0*/  PRMT R164, R223, 0x654, R164 ;  /* 0x00000654dfa47816 */ /* 0x004fc800000000a4 */
[----:B------:R2:W-:Y:S03]  /*226f0*/  SYNCS.ARRIVE.TRANS64.RED.A1T0 RZ, [R164+URZ], RZ ;  /* 0x000000ffa4ff79a7 */ /* 0x0005e6000810043f */
[----:B------:R-:W2:Y:S08]  /*22700*/  MUFU.EX2 R201, R201 ;  /* 0x000000c900c97308 */ /* 0x000eb00000000800 */
[----:B------:R-:W2:Y:S08]  /*22710*/  MUFU.EX2 R13, R13 ;  /* 0x0000000d000d7308 */ /* 0x000eb00000000800 */
[----:B------:R-:W2:Y:S08]  /*22720*/  MUFU.EX2 R161, R171 ;  /* 0x000000ab00a17308 */ /* 0x000eb00000000800 */
[----:B------:R3:W-:Y:S08]  /*22730*/  MUFU.EX2 R158, R163 ;  /* 0x000000a3009e7308 */ /* 0x0007f00000000800 */
[----:B------:R-:W2:Y:S01]  /*22740*/  MUFU.EX2 R202, R202 ;  /* 0x000000ca00ca7308 */ /* 0x000ea20000000800 */
[----:B---3--:R-:W-:Y:S01]  /*22750*/  FADD.FTZ R163, R156, R159 ;  /* 0x0000009f9ca37221 */ /* 0x008fe20000010000 */
[----:B0-----:R-:W-:-:S03]  /*22760*/  FADD.FTZ R159, R206, R155 ;  /* 0x0000009bce9f7221 */ /* 0x001fc60000010000 */
[----:B-1----:R-:W-:Y:S01]  /*22770*/  FADD.FTZ R163, R207, R163 ;  /* 0x000000a3cfa37221 */ /* 0x002fe20000010000 */
[----:B----4-:R-:W-:Y:S02]  /*22780*/  FADD.FTZ R159, R14, R159 ;  /* 0x0000009f0e9f7221 */ /* 0x010fe40000010000 */
[----:B------:R-:W0:Y:S01]  /*22790*/  MUFU.EX2 R203, R203 ;  /* 0x000000cb00cb7308 */ /* 0x000e220000000800 */
[----:B-----5:R-:W-:Y:S01]  /*227a0*/  FADD.FTZ R163, R153, R163 ;  /* 0x000000a399a37221 */ /* 0x020fe20000010000 */
[----:B------:R-:W-:-:S03]  /*227b0*/  FADD.FTZ R159, R200, R159 ;  /* 0x0000009fc89f7221 */ /* 0x000fc60000010000 */
[----:B--2---:R-:W-:Y:S01]  /*227c0*/  FADD.FTZ R163, R201, R163 ;  /* 0x000000a3c9a37221 */ /* 0x004fe20000010000 */
[----:B------:R-:W-:Y:S02]  /*227d0*/  FADD.FTZ R159, R13, R159 ;  /* 0x0000009f0d9f7221 */ /* 0x000fe40000010000 */
[----:B------:R-:W1:Y:S01]  /*227e0*/  MUFU.EX2 R12, R12 ;  /* 0x0000000c000c7308 */ /* 0x000e620000000800 */
[----:B------:R-:W-:Y:S01]  /*227f0*/  FADD.FTZ R163, R161, R163 ;  /* 0x000000a3a1a37221 */ /* 0x000fe20000010000 */
[----:B------:R-:W-:-:S06]  /*22800*/  FADD.FTZ R159, R202, R159 ;  /* 0x0000009fca9f7221 */ /* 0x000fcc0000010000 */
        /* <DEDUP_REMOVED lines=9> */
[----:B-1----:R-:W-:-:S04]  /*228a0*/  FADD.FTZ R163, R197, R163 ;  /* 0x000000a3c5a37221 */ /* 0x002fc80000010000 */
[----:B------:R-:W-:-:S03]  /*228b0*/  FADD.FTZ R163, R158, R163 ;  /* 0x000000a39ea37221 */ /* 0x000fc60000010000 */
        /* <DEDUP_REMOVED lines=26> */
.L_x_2927:
[C---:B------:R-:W-:Y:S01]  /*22a60*/  ISETP.GT.AND P1, PT, R9.reuse, RZ, PT ;  /* 0x000000ff0900720c */ /* 0x040fe20003f24270 */
[----:B------:R-:W-:Y:S01]  /*22a70*/  VIADD R6, R6, 0x38860 ;  /* 0x0003886006067836 */ /* 0x000fe20000000000 */
[----:B------:R-:W-:Y:S01]  /*22a80*/  F2FP.F16.F32.PACK_AB R210, R20, R210 ;  /* 0x000000d214d2723e */ /* 0x000fe200000000ff */
[----:B------:R-:W-:Y:S01]  /*22a90*/  VIADD R9, R9, 0xffffffff ;  /* 0xffffffff09097836 */ /* 0x000fe20000000000 */
[----:B------:R-:W-:Y:S01]  /*22aa0*/  F2FP.F16.F32.PACK_AB R196, R11, R196 ;  /* 0x000000c40bc4723e */ /* 0x000fe200000000ff */
[----:B------:R-:W-:Y:S01]  /*22ab0*/  IMAD.MOV.U32 R20, RZ, RZ, R5 ;  /* 0x000000ffff147224 */ /* 0x000fe200078e0005 */
[----:B------:R-:W-:Y:S02]  /*22ac0*/  PRMT R6, R223, 0x654, R6 ;  /* 0x00000654df067816 */ /* 0x000fe40000000006 */
[----:B------:R-:W-:Y:S01]  /*22ad0*/  F2FP.F16.F32.PACK_AB R198, R10, R198 ;  /* 0x000000c60ac6723e */ /* 0x000fe200000000ff */
[----:B------:R-:W-:Y:S01]  /*22ae0*/  IMAD.MOV.U32 R10, RZ, RZ, R225 ;  /* 0x000000ffff0a7224 */ /* 0x000fe200078e00e1 */
[----:B------:R0:W-:Y:S01]  /*22af0*/  SYNCS.ARRIVE.TRANS64.RED.A1T0 RZ, [R6+URZ], RZ ;  /* 0x000000ff06ff79a7 */ /* 0x0001e2000810043f */
        /* <DEDUP_REMOVED lines=18> */
[----:B------:R-:W-:Y:S01]  /*22c20*/  MOV R11, R4 ;  /* 0x00000004000b7202 */ /* 0x000fe20000000f00 */
[----:B0-----:R-:W-:Y:S06]  /*22c30*/  @P1 BRA `(.L_x_2928) ;  /* 0xffffffb400c81947 */ /* 0x001fec000383ffff */
.L_x_2915:
[----:B------:R-:W-:Y:S05]  /*22c40*/  BSYNC B0 ;  /* 0x0000000000007941 */ /* 0x000fea0003800000 */
.L_x_2914:
        /* <DEDUP_REMOVED lines=131> */
.L_x_2929:
[----:B------:R-:W-:Y:S01]  /*23480*/  IMAD R8, R219, 0x8, R22 ;  /* 0x00000008db087824 */ /* 0x000fe200078e0216 */
[----:B------:R-:W-:-:S04]  /*23490*/  SHF.L.U32 R7, R225, 0x1f, RZ ;  /* 0x0000001fe1077819 */ /* 0x000fc800000006ff */
[----:B------:R0:W1:Y:S01]  /*234a0*/  SYNCS.PHASECHK.TRANS64.TRYWAIT P1, [R8+URZ+0x38850], R7 ;  /* 0x03885007080075a7 */ /* 0x000062000802017f */
[----:B------:R-:W-:Y:S05]  /*234b0*/  @!P0 BRA `(.L_x_2930) ;  /* 0x0000000000048947 */ /* 0x000fea0003800000 */
[----:B------:R-:W-:Y:S01]  /*234c0*/  BPT.TRAP 0x1 ;  /* 0x000000040000795c */ /* 0x000fe20000300000 */
.L_x_2930:
[----:B------:R-:W-:Y:S01]  /*234d0*/  IADD3 R22, R22, 0x400, RZ ;  /* 0x0000040016167810 */ /* 0x000fe20007ffe0ff */
[----:B------:R-:W-:Y:S03]  /*234e0*/  BSSY B0, `(.L_x_2931) ;  /* 0x0000008000007945 */ /* 0x000fe60003800000 */
[----:B------:R-:W-:-:S04]  /*234f0*/  SHF.R.U32.HI R22, RZ, 0x4, R22 ;  /* 0x00000004ff167819 */ /* 0x000fc80000011616 */
[----:B------:R-:W-:-:S04]  /*23500*/  LOP3.LUT R22, R22, 0x3fff, RZ, 0xc0, !PT ;  /* 0x00003fff16167812 */ /* 0x000fc800078ec0ff */
[----:B------:R-:W-:-:S05]  /*23510*/  LOP3.LUT R0, R22, 0x2800000, RZ, 0xfc, !PT ;  /* 0x0280000016007812 */ /* 0x000fca00078efcff */
[----:B------:R-:W-:Y:S01]  /*23520*/  IMAD R0, R219, 0xa00, R0 ;  /* 0x00000a00db007824 */ /* 0x000fe200078e0200 */
[----:B-1----:R-:W-:Y:S06]  /*23530*/  @P1 BRA `(.L_x_2932) ;  /* 0x0000000000081947 */ /* 0x002fec0003800000 */
[----:B------:R-:W1:Y:S02]  /*23540*/  SYNCS.PHASECHK.TRANS64.TRYWAIT P1, [R8+URZ+0x38850], R7 ;  /* 0x03885007080075a7 */ /* 0x000e64000802017f */
[----:B-1----:R-:W-:Y:S05]  /*23550*/  @!P1 BRA `(.L_x_2933) ;  /* 0x000000d0001c9947 */ /* 0x002fea0003800000 */
.L_x_2932:
[----:B------:R-:W-:Y:S05]  /*23560*/  BSYNC B0 ;  /* 0x0000000000007941 */ /* 0x000fea0003800000 */
.L_x_2931:
[----:B------:R-:W-:Y:S01]  /*23570*/  IMAD.MOV.U32 R6, RZ, RZ, R0 ;  /* 0x000000ffff067224 */ /* 0x000fe200078e0000 */
[----:B------:R-:W-:Y:S01]  /*23580*/  WARPGROUP.ARRIVE ;  /* 0x00000000000079c5 */ /* 0x000fe20000000000 */
[----:B01----:R-:W-:Y:S01]  /*23590*/  IMAD.MOV.U32 R7, RZ, RZ, 0x40000040 ;  /* 0x40000040ff077424 */ /* 0x003fe200078e00ff */
[----:B------:R-:W-:Y:S02]  /*235a0*/  MOV R2, RZ ;  /* 0x000000ff00027202 */ /* 0x000fe40000000f00 */
        /* <DEDUP_REMOVED lines=22> */
[----:B------:R-:W-:Y:S01]  /*23710*/  VIADD R6, R0, 0x200 ;  /* 0x0000020000067836 */ /* 0x000fe20000000000 */
[----:B------:R-:W-:Y:S01]  /*23720*/  R2UR UR7, R7 ;  /* 0x00000000070772ca */ /* 0x000fe200000e0000 */
[----:B------:R-:W-:Y:S01]  /*23730*/  IMAD.MOV.U32 R7, RZ, RZ, 0x40000040 ;  /* 0x40000040ff077424 */ /* 0x000fe200078e00ff */
[----:B------:R-:W0:Y:S02]  /*23740*/  SHFL.BFLY PT, R0, R227, 0x2, 0x1f ;  /* 0x0c401f00e3007f89 */ /* 0x000e2400000e0000 */
[----:B0-----:R-:W-:Y:S01]  /*23750*/  FADD.FTZ R0, R0, R227 ;  /* 0x000000e300007221 */ /* 0x001fe20000010000 */
[----:B------:R-:W-:Y:S02]  /*23760*/  WARPGROUP.DEPBAR.LE gsb0, 0x0 ;  /* 0x00008000000079c5 */ /* 0x000fe40000010000 */
[----:B------:R-:W-:-:S15]  /*23770*/  WARPGROUP.ARRIVE ;  /* 0x00000000000079c5 */ /* 0x000fde0000000000 */
[----:B------:R-:W-:-:S03]  /*23780*/  NOP ;  /* 0x0000000000007918 */ /* 0x000fc60000000000 */
[----:B------:R-:W-:Y:S01]  /*23790*/  HGMMA.64x256x16.F32 R24, R196, gdesc[UR4].tnspB, R24, gsb0 ;  /* 0x43e00004c4187df0 */ /* 0x000fe20008000818 */
[----:B------:R-:W-:Y:S02]  /*237a0*/  R2UR UR6, R6 ;  /* 0x00000000060672ca */ /* 0x000fe400000e0000 */
[----:B------:R-:W-:Y:S02]  /*237b0*/  R2UR UR7, R7 ;  /* 0x00000000070772ca */ /* 0x000fe400000e0000 */
[----:B------:R-:W0:Y:S02]  /*237c0*/  SHFL.BFLY PT, R7, R226, 0x2, 0x1f ;  /* 0x0c401f00e2077f89 */ /* 0x000e2400000e0000 */
[----:B0-----:R-:W-:Y:S02]  /*237d0*/  FADD.FTZ R6, R7, R226 ;  /* 0x000000e207067221 */ /* 0x001fe40000010000 */
[----:B------:R-:W0:Y:S04]  /*237e0*/  SHFL.BFLY PT, R7, R0, 0x1, 0x1f ;  /* 0x0c201f0000077f89 */ /* 0x000e2800000e0000 */
[----:B------:R-:W1:Y:S01]  /*237f0*/  SHFL.BFLY PT, R9, R6, 0x1, 0x1f ;  /* 0x0c201f0006097f89 */ /* 0x000e6200000e0000 */
[----:B0-----:R-:W-:Y:S01]  /*23800*/  FADD.FTZ R13, R0, R7 ;  /* 0x00000007000d7221 */ /* 0x001fe20000010000 */
[----:B------:R-:W-:-:S02]  /*23810*/  IMAD.MOV.U32 R7, RZ, RZ, RZ ;  /* 0x000000ffff077224 */ /* 0x000fc400078e00ff */
        /* <DEDUP_REMOVED lines=17> */
[----:B------:R-:W-:Y:S03]  /*23930*/  HGMMA.64x256x16.F32 R24, R192, gdesc[UR4].tnspB, R24, gsb0 ;  /* 0x43e00004c0187df0 */ /* 0x000fe60008000818 */
[----:B------:R-:W-:Y:S02]  /*23940*/  WARPGROUP.DEPBAR.LE gsb0, 0x0 ;  /* 0x00008000000079c5 */ /* 0x000fe40000010000 */
[----:B--23--:R-:W-:Y:S05]  /*23950*/  @!P0 BRA `(.L_x_2934) ;  /* 0x0000000000048947 */ /* 0x00cfea0003800000 */
[----:B------:R-:W-:Y:S01]  /*23960*/  BPT.TRAP 0x1 ;  /* 0x000000040000795c */ /* 0x000fe20000300000 */
.L_x_2934:
[----:B------:R-:W2:Y:S01]  /*23970*/  LDL.LU R3, [R1+0x50] ;  /* 0x0000500001037983 */ /* 0x000ea20000300800 */
[----:B------:R-:W-:Y:S01]  /*23980*/  VIADD R4, R8, 0x38860 ;  /* 0x0003886008047836 */ /* 0x000fe20000000000 */
[----:B------:R-:W-:Y:S01]  /*23990*/  IADD3 R219, R219, 0x1, RZ ;  /* 0x00000001dbdb7810 */ /* 0x000fe20007ffe0ff */
[-C--:B------:R-:W-:Y:S01]  /*239a0*/  FMUL.FTZ R8, R24, R7.reuse ;  /* 0x0000000718087220 */ /* 0x080fe20000410000 */
[----:B------:R-:W3:Y:S01]  /*239b0*/  LDL.LU R5, [R1+0x88] ;  /* 0x0000880001057983 */ /* 0x000ee20000300800 */
[-C--:B------:R-:W-:Y:S01]  /*239c0*/  FMUL.FTZ R25, R25, R7.reuse ;  /* 0x0000000719197220 */ /* 0x080fe20000410000 */
        /* <DEDUP_REMOVED lines=63> */
[-C--:B0-----:R-:W-:Y:S01]  /*23dc0*/  FMUL.FTZ R26, R26, R2.reuse ;  /* 0x000000021a1a7220 */ /* 0x081fe20000410000 */
        /* <DEDUP_REMOVED lines=71> */
.L_x_2811:
[----:B------:R-:W0:Y:S08]  /*24240*/  S2UR UR4, SR_CgaCtaId ;  /* 0x00000000000479c3 */ /* 0x000e300000008800 */
[----:B------:R-:W-:Y:S01]  /*24250*/  BAR.SYNC.DEFER_BLOCKING 0x5, 0x180 ;  /* 0x0146000000007b1d */ /* 0x000fe20000010000 */
[----:B------:R-:W-:-:S05]  /*24260*/  MOV R22, 0x400 ;  /* 0x0000040000167802 */ /* 0x000fca0000000f00 */
[----:B------:R-:W-:Y:S01]  /*24270*/  BSSY B0, `(.L_x_2935) ;  /* 0x00002f7000007945 */ /* 0x000fe20003800000 */
[----:B0-----:R-:W-:-:S05]  /*24280*/  IMAD.U32 R2, RZ, RZ, UR4 ;  /* 0x00000004ff027e24 */ /* 0x001fca000f8e00ff */
[----:B------:R0:W-:Y:S01]  /*24290*/  STL [R1+0x50], R2 ;  /* 0x0000500201007387 */ /* 0x0001e20000100800 */
[----:B------:R-:W-:-:S05]  /*242a0*/  LEA R22, R2, R22, 0x18 ;  /* 0x0000001602167211 */ /* 0x000fca00078ec0ff */
[----:B------:R0:W2:Y:S01]  /*242b0*/  LDS.128 R28, [R22+0x388d0] ;  /* 0x0388d000161c7984 */ /* 0x0000a20000000c00 */
[----:B------:R-:W-:Y:S06]  /*242c0*/  BAR.ARV 0x4, 0x180 ;  /* 0x0106000000007b1d */ /* 0x000fec0000002000 */
[----:B------:R-:W-:Y:S05]  /*242d0*/  @P1 BRA `(.L_x_2936) ;  /* 0x0000002000441947 */ /* 0x000fea0003800000 */
[----:B0-----:R-:W3:Y:S04]  /*242e0*/  LDL R2, [R1+0x8c] ;  /* 0x00008c0001027983 */ /* 0x001ee80000100800 */
[----:B------:R-:W4:Y:S04]  /*242f0*/  LDL R179, [R1+0x7c] ;  /* 0x00007c0001b37983 */ /* 0x000f280000100800 */
[----:B------:R-:W4:Y:S04]  /*24300*/  LDL R180, [R1+0x78] ;  /* 0x0000780001b47983 */ /* 0x000f280000100800 */
[----:B------:R-:W4:Y:S01]  /*24310*/  LDL R178, [R1+0x68] ;  /* 0x0000680001b27983 */ /* 0x000f220000100800 */
[----:B-1----:R-:W0:Y:S01]  /*24320*/  S2R R5, SR_SWINHI ;  /* 0x0000000000057919 */ /* 0x002e220000002f00 */
[----:B------:R-:W-:Y:S01]  /*24330*/  F2FP.F16.F32.PACK_AB R8, R25, R8 ;  /* 0x000000081908723e */ /* 0x000fe200000000ff */
[----:B------:R-:W-:Y:S01]  /*24340*/  ULDC.64 UR4, c[0x0][0xc00] ;  /* 0x0003000000047ab9 */ /* 0x000fe20000000a00 */
[----:B------:R-:W-:-:S02]  /*24350*/  MOV R20, R22 ;  /* 0x0000001600147202 */ /* 0x000fc40000000f00 */
[----:B0-----:R-:W-:Y:S02]  /*24360*/  MOV R21, R5 ;  /* 0x0000000500157202 */ /* 0x001fe40000000f00 */
[----:B------:R-:W-:Y:S02]  /*24370*/  F2FP.F16.F32.PACK_AB R9, R9, R26 ;  /* 0x0000001a0909723e */ /* 0x000fe400000000ff */
[----:B------:R-:W-:Y:S02]  /*24380*/  F2FP.F16.F32.PACK_AB R10, R3, R10 ;  /* 0x0000000a030a723e */ /* 0x000fe400000000ff */
[----:B------:R-:W-:Y:S02]  /*24390*/  F2FP.F16.F32.PACK_AB R11, R11, R4 ;  /* 0x000000040b0b723e */ /* 0x000fe400000000ff */
[----:B------:R-:W-:Y:S02]  /*243a0*/  F2FP.F16.F32.PACK_AB R144, R145, R144 ;  /* 0x000000909190723e */ /* 0x000fe400000000ff */
[----:B------:R-:W-:-:S02]  /*243b0*/  F2FP.F16.F32.PACK_AB R145, R147, R146 ;  /* 0x000000929391723e */ /* 0x000fc400000000ff */
[----:B------:R-:W-:Y:S02]  /*243c0*/  F2FP.F16.F32.PACK_AB R146, R149, R148 ;  /* 0x000000949592723e */ /* 0x000fe400000000ff */
[----:B------:R-:W-:Y:S01]  /*243d0*/  F2FP.F16.F32.PACK_AB R147, R151, R150 ;  /* 0x000000969793723e */ /* 0x000fe200000000ff */
[----:B------:R-:W-:Y:S01]  /*243e0*/  ULDC.64 UR6, c[0x0][0x208] ;  /* 0x0000820000067ab9 */ /* 0x000fe20000000a00 */
[----:B------:R-:W-:Y:S01]  /*243f0*/  BAR.SYNC.DEFER_BLOCKING 0x1, 0x100 ;  /* 0x0044000000007b1d */ /* 0x000fe20000010000 */
[----:B---3--:R-:W-:-:S03]  /*24400*/  IMAD.WIDE R104, R2, 0x2, R20 ;  /* 0x0000000202687825 */ /* 0x008fc600078e0214 */
[C---:B------:R-:W-:Y:S02]  /*24410*/  IADD3 R64, P3, R104.reuse, 0x4000, RZ ;  /* 0x0000400068407810 */ /* 0x040fe40007f7e0ff */
[----:B------:R-:W-:Y:S02]  /*24420*/  IADD3 R12, P1, R104, 0x20, RZ ;  /* 0x00000020680c7810 */ /* 0x000fe40007f3e0ff */
[----:B------:R-:W-:-:S03]  /*24430*/  LOP3.LUT R100, R64, 0x380, RZ, 0xc0, !PT ;  /* 0x0000038040647812 */ /* 0x000fc600078ec0ff */
[--C-:B------:R-:W-:Y:S01]  /*24440*/  IMAD.X R13, RZ, RZ, R105.reuse, P1 ;  /* 0x000000ffff0d7224 */ /* 0x100fe200008e0669 */
[----:B------:R-:W-:Y:S02]  /*24450*/  SHF.R.U64 R100, R100, 0x3, RZ ;  /* 0x0000000364647819 */ /* 0x000fe400000012ff */
[----:B------:R-:W-:Y:S02]  /*24460*/  IADD3 R80, P1, R104, 0x8000, RZ ;  /* 0x0000800068507810 */ /* 0x000fe40007f3e0ff */
[----:B------:R-:W-:Y:S02]  /*24470*/  LOP3.LUT R64, R100, R64, RZ, 0x3c, !PT ;  /* 0x0000004064407212 */ /* 0x000fe400078e3cff */
[----:B------:R-:W-:Y:S01]  /*24480*/  LOP3.LUT R100, R80, 0x380, RZ, 0xc0, !PT ;  /* 0x0000038050647812 */ /* 0x000fe200078ec0ff */
[----:B------:R-:W-:Y:S01]  /*24490*/  IMAD.X R65, RZ, RZ, R105, P3 ;  /* 0x000000ffff417224 */ /* 0x000fe200018e0669 */
[----:B------:R-:W-:Y:S02]  /*244a0*/  IADD3 R14, P0, R104, 0x40, RZ ;  /* 0x00000040680e7810 */ /* 0x000fe40007f1e0ff */
[----:B------:R-:W-:-:S02]  /*244b0*/  SHF.R.U64 R100, R100, 0x3, RZ ;  /* 0x0000000364647819 */ /* 0x000fc400000012ff */
[C---:B------:R-:W-:Y:S02]  /*244c0*/  IADD3 R76, P2, R104.reuse, 0x4060, RZ ;  /* 0x00004060684c7810 */ /* 0x040fe40007f5e0ff */
[C---:B------:R-:W-:Y:S02]  /*244d0*/  IADD3 R92, P3, R104.reuse, 0x8060, RZ ;  /* 0x00008060685c7810 */ /* 0x040fe40007f7e0ff */
[C---:B------:R-:W-:Y:S02]  /*244e0*/  LOP3.LUT R5, R104.reuse, 0x380, RZ, 0xc0, !PT ;  /* 0x0000038068057812 */ /* 0x040fe400078ec0ff */
[C---:B------:R-:W-:Y:S02]  /*244f0*/  IADD3 R72, P5, R104.reuse, 0x4040, RZ ;  /* 0x0000404068487810 */ /* 0x040fe40007fbe0ff */
[C---:B------:R-:W-:Y:S02]  /*24500*/  IADD3 R60, P4, R104.reuse, 0x60, RZ ;  /* 0x00000060683c7810 */ /* 0x040fe40007f9e0ff */
[----:B------:R-:W-:-:S02]  /*24510*/  IADD3 R68, P6, R104, 0x4020, RZ ;  /* 0x0000402068447810 */ /* 0x000fc40007fde0ff */
[----:B------:R-:W-:Y:S02]  /*24520*/  LOP3.LUT R176, R14, 0x380, RZ, 0xc0, !PT ;  /* 0x000003800eb07812 */ /* 0x000fe400078ec0ff */
[----:B------:R-:W-:Y:S01]  /*24530*/  LOP3.LUT R80, R100, R80, RZ, 0x3c, !PT ;  /* 0x0000005064507212 */ /* 0x000fe200078e3cff */
[--C-:B------:R-:W-:Y:S01]  /*24540*/  IMAD.X R77, RZ, RZ, R105.reuse, P2 ;  /* 0x000000ffff4d7224 */ /* 0x100fe200010e0669 */
[----:B------:R-:W-:Y:S02]  /*24550*/  LOP3.LUT R177, R12, 0x380, RZ, 0xc0, !PT ;  /* 0x000003800cb17812 */ /* 0x000fe400078ec0ff */
[----:B------:R-:W-:Y:S02]  /*24560*/  LOP3.LUT R100, R92, 0x380, RZ, 0xc0, !PT ;  /* 0x000003805c647812 */ /* 0x000fe400078ec0ff */
[-C--:B------:R-:W-:Y:S02]  /*24570*/  IADD3.X R73, RZ, R105.reuse, RZ, P5, !PT ;  /* 0x00000069ff497210 */ /* 0x080fe40002ffe4ff */
[----:B------:R-:W-:Y:S01]  /*24580*/  SHF.R.U64 R5, R5, 0x3, RZ ;  /* 0x0000000305057819 */ /* 0x000fe200000012ff */
[--C-:B------:R-:W-:Y:S01]  /*24590*/  IMAD.X R61, RZ, RZ, R105.reuse, P4 ;  /* 0x000000ffff3d7224 */ /* 0x100fe200020e0669 */
[C---:B------:R-:W-:Y:S01]  /*245a0*/  IADD3 R2, P5, R104.reuse, 0xc020, RZ ;  /* 0x0000c02068027810 */ /* 0x040fe20007fbe0ff */
[--C-:B------:R-:W-:Y:S01]  /*245b0*/  IMAD.X R69, RZ, RZ, R105.reuse, P6 ;  /* 0x000000ffff457224 */ /* 0x100fe200030e0669 */
[----:B--2---:R-:W-:Y:S01]  /*245c0*/  IADD3 R28, P2, R104, 0xc040, RZ ;  /* 0x0000c040681c7810 */ /* 0x004fe20007f5e0ff */
[----:B------:R-:W-:Y:S01]  /*245d0*/  IMAD.X R81, RZ, RZ, R105, P1 ;  /* 0x000000ffff517224 */ /* 0x000fe200008e0669 */
[----:B------:R-:W-:-:S02]  /*245e0*/  IADD3.X R15, RZ, R105, RZ, P0, !PT ;  /* 0x00000069ff0f7210 */ /* 0x000fc400007fe4ff */
[----:B------:R-:W-:Y:S02]  /*245f0*/  SHF.R.U64 R176, R176, 0x3, RZ ;  /* 0x00000003b0b07819 */ /* 0x000fe400000012ff */
[C---:B------:R-:W-:Y:S02]  /*24600*/  IADD3 R84, P0, R104.reuse, 0x8020, RZ ;  /* 0x0000802068547810 */ /* 0x040fe40007f1e0ff */
[C---:B------:R-:W-:Y:S02]  /*24610*/  IADD3 R88, P4, R104.reuse, 0x8040, RZ ;  /* 0x0000804068587810 */ /* 0x040fe40007f9e0ff */
[C---:B------:R-:W-:Y:S02]  /*24620*/  IADD3 R96, P6, R104.reuse, 0xc000, RZ ;  /* 0x0000c00068607810 */ /* 0x040fe40007fde0ff */
[----:B------:R-:W-:Y:S02]  /*24630*/  IADD3 R128, P1, R104, 0xc060, RZ ;  /* 0x0000c06068807810 */ /* 0x000fe40007f3e0ff */
[----:B------:R-:W-:-:S02]  /*24640*/  SHF.R.U64 R177, R177, 0x3, RZ ;  /* 0x00000003b1b17819 */ /* 0x000fc400000012ff */
[----:B------:R-:W-:Y:S02]  /*24650*/  SHF.R.U64 R100, R100, 0x3, RZ ;  /* 0x0000000364647819 */ /* 0x000fe400000012ff */
[----:B------:R-:W-:Y:S02]  /*24660*/  LOP3.LUT R104, R5, R104, RZ, 0x3c, !PT ;  /* 0x0000006805687212 */ /* 0x000fe400078e3cff */
[----:B-----5:R-:W-:Y:S02]  /*24670*/  LOP3.LUT R135, R60, 0x380, RZ, 0xc0, !PT ;  /* 0x000003803c877812 */ /* 0x020fe400078ec0ff */
[----:B------:R-:W-:Y:S02]  /*24680*/  LOP3.LUT R25, R2, 0x380, RZ, 0xc0, !PT ;  /* 0x0000038002197812 */ /* 0x000fe400078ec0ff */
[----:B------:R-:W-:Y:S02]  /*24690*/  LOP3.LUT R26, R28, 0x380, RZ, 0xc0, !PT ;  /* 0x000003801c1a7812 */ /* 0x000fe400078ec0ff */
[----:B------:R-:W-:-:S02]  /*246a0*/  LOP3.LUT R14, R176, R14, RZ, 0x3c, !PT ;  /* 0x0000000eb00e7212 */ /* 0x000fc400078e3cff */
[----:B------:R-:W-:Y:S02]  /*246b0*/  LOP3.LUT R12, R177, R12, RZ, 0x3c, !PT ;  /* 0x0000000cb10c7212 */ /* 0x000fe400078e3cff */
[----:B------:R-:W-:Y:S02]  /*246c0*/  LOP3.LUT R176, R72, 0x380, RZ, 0xc0, !PT ;  /* 0x0000038048b07812 */ /* 0x000fe400078ec0ff */
[----:B------:R-:W-:Y:S02]  /*246d0*/  LOP3.LUT R92, R100, R92, RZ, 0x3c, !PT ;  /* 0x0000005c645c7212 */ /* 0x000fe400078e3cff */
[----:B------:R-:W-:Y:S02]  /*246e0*/  LOP3.LUT R177, R68, 0x380, RZ, 0xc0, !PT ;  /* 0x0000038044b17812 */ /* 0x000fe400078ec0ff */
[----:B------:R-:W-:Y:S02]  /*246f0*/  MOV R104, R104 ;  /* 0x0000006800687202 */ /* 0x000fe40000000f00 */
[----:B------:R-:W-:-:S02]  /*24700*/  LOP3.LUT R100, R128, 0x380, RZ, 0xc0, !PT ;  /* 0x0000038080647812 */ /* 0x000fc400078ec0ff */
[----:B------:R-:W-:Y:S02]  /*24710*/  SHF.R.U64 R135, R135, 0x3, RZ ;  /* 0x0000000387877819 */ /* 0x000fe400000012ff */
[----:B------:R-:W-:Y:S02]  /*24720*/  SHF.R.U64 R25, R25, 0x3, RZ ;  /* 0x0000000319197819 */ /* 0x000fe400000012ff */
[----:B------:R-:W-:Y:S01]  /*24730*/  SHF.R.U64 R3, R26, 0x3, RZ ;  /* 0x000000031a037819 */ /* 0x000fe200000012ff */
[--C-:B------:R-:W-:Y:S01]  /*24740*/  IMAD.X R85, RZ, RZ, R105.reuse, P0 ;  /* 0x000000ffff557224 */ /* 0x100fe200000e0669 */
[-C--:B------:R-:W-:Y:S01]  /*24750*/  IADD3.X R89, RZ, R105.reuse, RZ, P4, !PT ;  /* 0x00000069ff597210 */ /* 0x080fe200027fe4ff */
[--C-:B------:R-:W-:Y:S01]  /*24760*/  IMAD.X R93, RZ, RZ, R105.reuse, P3 ;  /* 0x000000ffff5d7224 */ /* 0x100fe200018e0669 */
[----:B------:R-:W-:Y:S01]  /*24770*/  IADD3.X R5, RZ, R105, RZ, P2, !PT ;  /* 0x00000069ff057210 */ /* 0x000fe200017fe4ff */
[--C-:B------:R-:W-:Y:S01]  /*24780*/  IMAD.X R97, RZ, RZ, R105.reuse, P6 ;  /* 0x000000ffff617224 */ /* 0x100fe200030e0669 */
[----:B------:R-:W-:Y:S01]  /*24790*/  SHF.R.U64 R176, R176, 0x3, RZ ;  /* 0x00000003b0b07819 */ /* 0x000fe200000012ff */
[--C-:B------:R-:W-:Y:S01]  /*247a0*/  IMAD.X R101, RZ, RZ, R105.reuse, P5 ;  /* 0x000000ffff657224 */ /* 0x100fe200028e0669 */
[----:B------:R-:W-:Y:S01]  /*247b0*/  SHF.R.U64 R177, R177, 0x3, RZ ;  /* 0x00000003b1b17819 */ /* 0x000fe200000012ff */
[----:B------:R-:W-:Y:S01]  /*247c0*/  IMAD.X R27, RZ, RZ, R105, P1 ;  /* 0x000000ffff1b7224 */ /* 0x000fe200008e0669 */
[----:B------:R-:W-:Y:S01]  /*247d0*/  SHF.R.U64 R105, R100, 0x3, RZ ;  /* 0x0000000364697819 */ /* 0x000fe200000012ff */
[----:B------:R0:W-:Y:S01]  /*247e0*/  STSM.16.M88.4 [R104], R8 ;  /* 0x0000000868007844 */ /* 0x0001e20000000200 */
[----:B------:R-:W-:-:S02]  /*247f0*/  LOP3.LUT R60, R135, R60, RZ, 0x3c, !PT ;  /* 0x0000003c873c7212 */ /* 0x000fc400078e3cff */
[----:B------:R-:W-:Y:S02]  /*24800*/  LOP3.LUT R100, R25, R2, RZ, 0x3c, !PT ;  /* 0x0000000219647212 */ /* 0x000fe400078e3cff */
[----:B------:R-:W-:Y:S02]  /*24810*/  LOP3.LUT R4, R3, R28, RZ, 0x3c, !PT ;  /* 0x0000001c03047212 */ /* 0x000fe400078e3cff */
[----:B------:R-:W-:Y:S01]  /*24820*/  LOP3.LUT R135, R76, 0x380, RZ, 0xc0, !PT ;  /* 0x000003804c877812 */ /* 0x000fe200078ec0ff */
[----:B------:R-:W1:Y:S01]  /*24830*/  LDC R28, c[0x0][0xbe8] ;  /* 0x0002fa00ff1c7b82 */ /* 0x000e620000000800 */
[----:B------:R-:W-:Y:S02]  /*24840*/  MOV R3, R12 ;  /* 0x0000000c00037202 */ /* 0x000fe40000000f00 */
[----:B------:R-:W-:Y:S02]  /*24850*/  MOV R25, R14 ;  /* 0x0000000e00197202 */ /* 0x000fe40000000f00 */
[----:B------:R-:W-:-:S02]  /*24860*/  LOP3.LUT R72, R176, R72, RZ, 0x3c, !PT ;  /* 0x00000048b0487212 */ /* 0x000fc400078e3cff */
[----:B------:R-:W-:Y:S02]  /*24870*/  F2FP.F16.F32.PACK_AB R12, R41, R158 ;  /* 0x0000009e290c723e */ /* 0x000fe400000000ff */
[----:B0-----:R-:W-:Y:S02]  /*24880*/  F2FP.F16.F32.PACK_AB R8, R33, R32 ;  /* 0x000000202108723e */ /* 0x001fe400000000ff */
[----:B------:R-:W-:Y:S02]  /*24890*/  F2FP.F16.F32.PACK_AB R9, R35, R34 ;  /* 0x000000222309723e */ /* 0x000fe400000000ff */
[----:B------:R-:W-:Y:S02]  /*248a0*/  F2FP.F16.F32.PACK_AB R10, R37, R24 ;  /* 0x00000018250a723e */ /* 0x000fe400000000ff */
[----:B------:R-:W-:Y:S02]  /*248b0*/  F2FP.F16.F32.PACK_AB R11, R39, R38 ;  /* 0x00000026270b723e */ /* 0x000fe400000000ff */
[----:B------:R-:W-:-:S02]  /*248c0*/  F2FP.F16.F32.PACK_AB R13, R43, R42 ;  /* 0x0000002a2b0d723e */ /* 0x000fc400000000ff */
[----:B------:R-:W-:Y:S02]  /*248d0*/  F2FP.F16.F32.PACK_AB R14, R45, R159 ;  /* 0x0000009f2d0e723e */ /* 0x000fe400000000ff */
[----:B------:R-:W-:Y:S02]  /*248e0*/  F2FP.F16.F32.PACK_AB R15, R47, R46 ;  /* 0x0000002e2f0f723e */ /* 0x000fe400000000ff */
[----:B------:R-:W-:Y:S02]  /*248f0*/  LOP3.LUT R68, R177, R68, RZ, 0x3c, !PT ;  /* 0x00000044b1447212 */ /* 0x000fe400078e3cff */
[----:B------:R-:W-:Y:S02]  /*24900*/  LOP3.LUT R176, R84, 0x380, RZ, 0xc0, !PT ;  /* 0x0000038054b07812 */ /* 0x000fe400078ec0ff */
[----:B------:R-:W-:Y:S02]  /*24910*/  LOP3.LUT R26, R105, R128, RZ, 0x3c, !PT ;  /* 0x00000080691a7212 */ /* 0x000fe400078e3cff */
[----:B------:R-:W-:Y:S01]  /*24920*/  LOP3.LUT R177, R88, 0x380, RZ, 0xc0, !PT ;  /* 0x0000038058b17812 */ /* 0x000fe200078ec0ff */
[----:B------:R-:W-:Y:S01]  /*24930*/  STSM.16.M88.4 [R3], R8 ;  /* 0x0000000803007844 */ /* 0x000fe20000000200 */
[----:B------:R-:W-:-:S02]  /*24940*/  SHF.R.U64 R135, R135, 0x3, RZ ;  /* 0x0000000387877819 */ /* 0x000fc400000012ff */
[----:B------:R-:W-:Y:S01]  /*24950*/  MOV R4, R4 ;  /* 0x0000000400047202 */ /* 0x000fe20000000f00 */
[----:B------:R0:W-:Y:S01]  /*24960*/  STSM.16.M88.4 [R25], R12 ;  /* 0x0000000c19007844 */ /* 0x0001e20000000200 */
[----:B------:R-:W-:Y:S02]  /*24970*/  SHF.R.U64 R176, R176, 0x3, RZ ;  /* 0x00000003b0b07819 */ /* 0x000fe400000012ff */
[----:B------:R-:W-:Y:S01]  /*24980*/  MOV R2, R26 ;  /* 0x0000001a00027202 */ /* 0x000fe20000000f00 */
[----:B------:R-:W2:Y:S01]  /*24990*/  S2R R5, SR_TID.X ;  /* 0x0000000000057919 */ /* 0x000ea20000002100 */
[----:B------:R-:W-:Y:S02]  /*249a0*/  SHF.R.U64 R177, R177, 0x3, RZ ;  /* 0x00000003b1b17819 */ /* 0x000fe400000012ff */
[----:B------:R-:W-:Y:S02]  /*249b0*/  MOV R60, R60 ;  /* 0x0000003c003c7202 */ /* 0x000fe40000000f00 */
[----:B------:R-:W-:-:S02]  /*249c0*/  F2FP.F16.F32.PACK_AB R24, R49, R160 ;  /* 0x000000a03118723e */ /* 0x000fc400000000ff */
[----:B------:R-:W-:Y:S02]  /*249d0*/  F2FP.F16.F32.PACK_AB R26, R53, R161 ;  /* 0x000000a1351a723e */ /* 0x000fe400000000ff */
[----:B------:R-:W-:Y:S02]  /*249e0*/  F2FP.F16.F32.PACK_AB R27, R55, R54 ;  /* 0x00000036371b723e */ /* 0x000fe400000000ff */
[----:B------:R-:W-:Y:S02]  /*249f0*/  LOP3.LUT R76, R135, R76, RZ, 0x3c, !PT ;  /* 0x0000004c874c7212 */ /* 0x000fe400078e3cff */
[----:B0-----:R-:W-:Y:S02]  /*24a00*/  F2FP.F16.F32.PACK_AB R25, R51, R50 ;  /* 0x000000323319723e */ /* 0x001fe400000000ff */
[----:B------:R-:W-:Y:S02]  /*24a10*/  MOV R64, R64 ;  /* 0x0000004000407202 */ /* 0x000fe40000000f00 */
[----:B------:R-:W-:-:S02]  /*24a20*/  F2FP.F16.F32.PACK_AB R32, R57, R162 ;  /* 0x000000a23920723e */ /* 0x000fc400000000ff */
[----:B------:R-:W-:Y:S02]  /*24a30*/  F2FP.F16.F32.PACK_AB R33, R59, R58 ;  /* 0x0000003a3b21723e */ /* 0x000fe400000000ff */
[----:B------:R-:W-:Y:S02]  /*24a40*/  F2FP.F16.F32.PACK_AB R34, R36, R163 ;  /* 0x000000a32422723e */ /* 0x000fe400000000ff */
[----:B------:R-:W-:Y:S02]  /*24a50*/  F2FP.F16.F32.PACK_AB R35, R63, R62 ;  /* 0x0000003e3f23723e */ /* 0x000fe400000000ff */
[----:B------:R-:W-:Y:S02]  /*24a60*/  MOV R68, R68 ;  /* 0x0000004400447202 */ /* 0x000fe40000000f00 */
[----:B------:R-:W-:Y:S02]  /*24a70*/  F2FP.F16.F32.PACK_AB R8, R40, R164 ;  /* 0x000000a42808723e */ /* 0x000fe400000000ff */
[----:B------:R-:W-:-:S02]  /*24a80*/  F2FP.F16.F32.PACK_AB R9, R67, R66 ;  /* 0x000000424309723e */ /* 0x000fc400000000ff */
[----:B------:R-:W-:Y:S02]  /*24a90*/  F2FP.F16.F32.PACK_AB R10, R44, R165 ;  /* 0x000000a52c0a723e */ /* 0x000fe400000000ff */
[----:B------:R-:W-:Y:S02]  /*24aa0*/  F2FP.F16.F32.PACK_AB R11, R71, R70 ;  /* 0x00000046470b723e */ /* 0x000fe400000000ff */
[----:B------:R-:W-:Y:S01]  /*24ab0*/  LOP3.LUT R84, R176, R84, RZ, 0x3c, !PT ;  /* 0x00000054b0547212 */ /* 0x000fe200078e3cff */
[----:B------:R-:W-:Y:S01]  /*24ac0*/  STSM.16.M88.4 [R60], R24 ;  /* 0x000000183c007844 */ /* 0x000fe20000000200 */
[----:B------:R-:W-:Y:S02]  /*24ad0*/  LOP3.LUT R135, R96, 0x380, RZ, 0xc0, !PT ;  /* 0x0000038060877812 */ /* 0x000fe400078ec0ff */
[----:B------:R-:W-:Y:S02]  /*24ae0*/  LOP3.LUT R88, R177, R88, RZ, 0x3c, !PT ;  /* 0x00000058b1587212 */ /* 0x000fe400078e3cff */
[----:B------:R-:W-:-:S02]  /*24af0*/  MOV R72, R72 ;  /* 0x0000004800487202 */ /* 0x000fc40000000f00 */
[----:B------:R-:W-:Y:S02]  /*24b00*/  F2FP.F16.F32.PACK_AB R12, R48, R166 ;  /* 0x000000a6300c723e */ /* 0x000fe400000000ff */
[----:B------:R-:W-:Y:S02]  /*24b10*/  F2FP.F16.F32.PACK_AB R13, R75, R74 ;  /* 0x0000004a4b0d723e */ /* 0x000fe400000000ff */
[----:B------:R-:W-:Y:S02]  /*24b20*/  F2FP.F16.F32.PACK_AB R14, R52, R167 ;  /* 0x000000a7340e723e */ /* 0x000fe400000000ff */
[----:B------:R-:W-:Y:S01]  /*24b30*/  F2FP.F16.F32.PACK_AB R15, R79, R78 ;  /* 0x0000004e4f0f723e */ /* 0x000fe200000000ff */
[----:B------:R-:W-:Y:S01]  /*24b40*/  STSM.16.M88.4 [R64], R32 ;  /* 0x0000002040007844 */ /* 0x000fe20000000200 */
[----:B------:R-:W-:Y:S02]  /*24b50*/  MOV R76, R76 ;  /* 0x0000004c004c7202 */ /* 0x000fe40000000f00 */
[----:B------:R-:W-:-:S02]  /*24b60*/  F2FP.F16.F32.PACK_AB R36, R56, R168 ;  /* 0x000000a83824723e */ /* 0x000fc400000000ff */
[----:B------:R-:W-:Y:S02]  /*24b70*/  F2FP.F16.F32.PACK_AB R37, R83, R82 ;  /* 0x000000525325723e */ /* 0x000fe400000000ff */
[----:B------:R-:W-:Y:S02]  /*24b80*/  F2FP.F16.F32.PACK_AB R38, R152, R169 ;  /* 0x000000a99826723e */ /* 0x000fe400000000ff */
[----:B------:R-:W-:Y:S01]  /*24b90*/  F2FP.F16.F32.PACK_AB R39, R87, R86 ;  /* 0x000000565727723e */ /* 0x000fe200000000ff */
[----:B------:R0:W-:Y:S01]  /*24ba0*/  STSM.16.M88.4 [R68], R8 ;  /* 0x0000000844007844 */ /* 0x0001e20000000200 */
[----:B------:R-:W-:Y:S02]  /*24bb0*/  MOV R80, R80 ;  /* 0x0000005000507202 */ /* 0x000fe40000000f00 */
[----:B------:R-:W-:Y:S02]  /*24bc0*/  F2FP.F16.F32.PACK_AB R40, R153, R170 ;  /* 0x000000aa9928723e */ /* 0x000fe400000000ff */
[----:B------:R-:W-:-:S02]  /*24bd0*/  F2FP.F16.F32.PACK_AB R41, R91, R90 ;  /* 0x0000005a5b29723e */ /* 0x000fc400000000ff */
[----:B------:R-:W-:Y:S02]  /*24be0*/  F2FP.F16.F32.PACK_AB R42, R154, R171 ;  /* 0x000000ab9a2a723e */ /* 0x000fe400000000ff */
[----:B------:R-:W-:Y:S02]  /*24bf0*/  F2FP.F16.F32.PACK_AB R43, R95, R94 ;  /* 0x0000005e5f2b723e */ /* 0x000fe400000000ff */
[----:B------:R-:W-:Y:S02]  /*24c00*/  MOV R84, R84 ;  /* 0x0000005400547202 */ /* 0x000fe40000000f00 */
[----:B------:R-:W-:Y:S02]  /*24c10*/  F2FP.F16.F32.PACK_AB R44, R155, R172 ;  /* 0x000000ac9b2c723e */ /* 0x000fe400000000ff */
[----:B------:R-:W-:Y:S02]  /*24c20*/  F2FP.F16.F32.PACK_AB R45, R99, R98 ;  /* 0x00000062632d723e */ /* 0x000fe400000000ff */
[----:B------:R-:W-:-:S02]  /*24c30*/  F2FP.F16.F32.PACK_AB R46, R156, R173 ;  /* 0x000000ad9c2e723e */ /* 0x000fc400000000ff */
[----:B------:R-:W-:Y:S01]  /*24c40*/  F2FP.F16.F32.PACK_AB R47, R103, R102 ;  /* 0x00000066672f723e */ /* 0x000fe200000000ff */
[----:B------:R3:W-:Y:S01]  /*24c50*/  STSM.16.M88.4 [R72], R12 ;  /* 0x0000000c48007844 */ /* 0x0007e20000000200 */
[----:B------:R-:W-:Y:S01]  /*24c60*/  SHF.R.U64 R135, R135, 0x3, RZ ;  /* 0x0000000387877819 */ /* 0x000fe200000012ff */
[----:B----4-:R-:W-:Y:S01]  /*24c70*/  IMAD.SHL.U32 R3, R179, 0x4, RZ ;  /* 0x00000004b3037824 */ /* 0x010fe200078e00ff */
[----:B------:R-:W-:Y:S02]  /*24c80*/  MOV R88, R88 ;  /* 0x0000005800587202 */ /* 0x000fe40000000f00 */
[----:B0-----:R-:W-:Y:S02]  /*24c90*/  F2FP.F16.F32.PACK_AB R8, R157, R174 ;  /* 0x000000ae9d08723e */ /* 0x001fe400000000ff */
[----:B------:R-:W-:Y:S02]  /*24ca0*/  F2FP.F16.F32.PACK_AB R9, R107, R106 ;  /* 0x0000006a6b09723e */ /* 0x000fe400000000ff */
[----:B------:R-:W-:-:S02]  /*24cb0*/  F2FP.F16.F32.PACK_AB R10, R109, R108 ;  /* 0x0000006c6d0a723e */ /* 0x000fc400000000ff */
[----:B------:R-:W-:Y:S01]  /*24cc0*/  F2FP.F16.F32.PACK_AB R11, R111, R110 ;  /* 0x0000006e6f0b723e */ /* 0x000fe200000000ff */
[----:B------:R-:W-:Y:S01]  /*24cd0*/  STSM.16.M88.4 [R76], R36 ;  /* 0x000000244c007844 */ /* 0x000fe20000000200 */
[----:B------:R-:W-:Y:S02]  /*24ce0*/  SHF.R.S32.HI R82, RZ, 0x1f, R179 ;  /* 0x0000001fff527819 */ /* 0x000fe400000114b3 */
[----:B------:R-:W-:Y:S01]  /*24cf0*/  LOP3.LUT R96, R135, R96, RZ, 0x3c, !PT ;  /* 0x0000006087607212 */ /* 0x000fe200078e3cff */
[----:B------:R-:W-:Y:S01]  /*24d00*/  STSM.16.M88.4 [R80], R40 ;  /* 0x0000002850007844 */ /* 0x000fe20000000200 */
[----:B------:R-:W-:-:S03]  /*24d10*/  MOV R92, R92 ;  /* 0x0000005c005c7202 */ /* 0x000fc60000000f00 */
[----:B------:R-:W-:Y:S01]  /*24d20*/  STSM.16.M88.4 [R84], R44 ;  /* 0x0000002c54007844 */ /* 0x000fe20000000200 */
[----:B---3--:R-:W-:-:S03]  /*24d30*/  F2FP.F16.F32.PACK_AB R12, R113, R112 ;  /* 0x00000070710c723e */ /* 0x008fc600000000ff */
[----:B------:R0:W-:Y:S01]  /*24d40*/  STSM.16.M88.4 [R88], R8 ;  /* 0x0000000858007844 */ /* 0x0001e20000000200 */
[----:B------:R-:W-:Y:S02]  /*24d50*/  F2FP.F16.F32.PACK_AB R13, R115, R114 ;  /* 0x00000072730d723e */ /* 0x000fe400000000ff */
[----:B------:R-:W-:Y:S02]  /*24d60*/  F2FP.F16.F32.PACK_AB R14, R117, R116 ;  /* 0x00000074750e723e */ /* 0x000fe400000000ff */
[----:B------:R-:W-:Y:S02]  /*24d70*/  F2FP.F16.F32.PACK_AB R15, R119, R118 ;  /* 0x00000076770f723e */ /* 0x000fe400000000ff */
[----:B------:R-:W-:Y:S02]  /*24d80*/  MOV R96, R96 ;  /* 0x0000006000607202 */ /* 0x000fe40000000f00 */
[----:B------:R-:W-:Y:S02]  /*24d90*/  F2FP.F16.F32.PACK_AB R24, R121, R120 ;  /* 0x000000787918723e */ /* 0x000fe400000000ff */
[----:B------:R-:W-:-:S02]  /*24da0*/  F2FP.F16.F32.PACK_AB R25, R123, R122 ;  /* 0x0000007a7b19723e */ /* 0x000fc400000000ff */
[----:B------:R-:W-:Y:S02]  /*24db0*/  F2FP.F16.F32.PACK_AB R26, R125, R124 ;  /* 0x0000007c7d1a723e */ /* 0x000fe400000000ff */
[----:B0-----:R-:W-:Y:S02]  /*24dc0*/  SHF.L.U64.HI R11, R179, 0x2, R82 ;  /* 0x00000002b30b7819 */ /* 0x001fe40000010252 */
[----:B------:R-:W-:Y:S02]  /*24dd0*/  IADD3 R8, P1, R3, UR4, RZ ;  /* 0x0000000403087c10 */ /* 0x000fe4000ff3e0ff */
[----:B------:R-:W-:Y:S02]  /*24de0*/  F2FP.F16.F32.PACK_AB R27, R127, R126 ;  /* 0x0000007e7f1b723e */ /* 0x000fe400000000ff */
[----:B------:R-:W-:Y:S02]  /*24df0*/  ISETP.NE.U32.AND P0, PT, RZ, UR4, PT ;  /* 0x00000004ff007c0c */ /* 0x000fe4000bf05070 */
[----:B------:R-:W-:-:S02]  /*24e00*/  MOV R100, R100 ;  /* 0x0000006400647202 */ /* 0x000fc40000000f00 */
        /* <DEDUP_REMOVED lines=8> */
[----:B------:R-:W-:Y:S01]  /*24e90*/  IADD3.X R9, R11, UR5, RZ, P1, !PT ;  /* 0x000000050b097c10 */ /* 0x000fe20008ffe4ff */
[----:B------:R0:W-:Y:S01]  /*24ea0*/  STSM.16.M88.4 [R92], R12 ;  /* 0x0000000c5c007844 */ /* 0x0001e20000000200 */
[----:B-1----:R-:W-:Y:S02]  /*24eb0*/  ISETP.NE.AND P1, PT, R28, 0x1, PT ;  /* 0x000000011c00780c */ /* 0x002fe40003f25270 */
[----:B------:R-:W-:Y:S01]  /*24ec0*/  ISETP.NE.AND.EX P0, PT, RZ, UR5, PT, P0 ;  /* 0x00000005ff007c0c */ /* 0x000fe2000bf05300 */
[----:B------:R-:W-:Y:S01]  /*24ed0*/  STSM.16.M88.4 [R96], R24 ;  /* 0x0000001860007844 */ /* 0x000fe20000000200 */
[----:B------:R-:W-:-:S02]  /*24ee0*/  ULDC.64 UR4, c[0x0][0xc08] ;  /* 0x0003020000047ab9 */ /* 0x000fc40000000a00 */
[----:B------:R-:W-:Y:S01]  /*24ef0*/  ISETP.NE.U32.AND P2, PT, RZ, UR4, PT ;  /* 0x00000004ff007c0c */ /* 0x000fe2000bf45070 */
[----:B------:R-:W-:Y:S04]  /*24f00*/  STSM.16.M88.4 [R100], R32 ;  /* 0x0000002064007844 */ /* 0x000fe80000000200 */
[----:B------:R1:W-:Y:S01]  /*24f10*/  STSM.16.M88.4 [R4], R36 ;  /* 0x0000002404007844 */ /* 0x0003e20000000200 */
[----:B------:R-:W-:-:S03]  /*24f20*/  ISETP.NE.AND.EX P2, PT, RZ, UR5, PT, P2 ;  /* 0x00000005ff007c0c */ /* 0x000fc6000bf45320 */
[----:B------:R3:W-:Y:S01]  /*24f30*/  STSM.16.M88.4 [R2], R144 ;  /* 0x0000009002007844 */ /* 0x0007e20000000200 */
[----:B--2---:R-:W-:Y:S01]  /*24f40*/  IADD3 R5, R5, -0x80, RZ ;  /* 0xffffff8005057810 */ /* 0x004fe20007ffe0ff */
[----:B0-----:R-:W0:Y:S08]  /*24f50*/  @P1 LDC R15, c[0x0][0xbf0] ;  /* 0x0002fc00ff0f1b82 */ /* 0x001e300000000800 */
[----:B-1----:R-:W1:Y:S01]  /*24f60*/  @P1 LDC R4, c[0x0][0xbec] ;  /* 0x0002fb00ff041b82 */ /* 0x002e620000000800 */
[----:B---3--:R-:W-:-:S04]  /*24f70*/  SHF.R.S32.HI R2, RZ, 0x1f, R5 ;  /* 0x0000001fff027819 */ /* 0x008fc80000011405 */
[CC--:B------:R-:W-:Y:S02]  /*24f80*/  LEA.HI R7, R2.reuse, R5.reuse, RZ, 0x3 ;  /* 0x0000000502077211 */ /* 0x0c0fe400078f18ff */
[----:B------:R-:W-:Y:S01]  /*24f90*/  LEA.HI R10, R2, R5, RZ, 0x7 ;  /* 0x00000005020a7211 */ /* 0x000fe200078f38ff */
[----:B------:R-:W-:Y:S01]  /*24fa0*/  BAR.SYNC.DEFER_BLOCKING 0x1, 0x100 ;  /* 0x0044000000007b1d */ /* 0x000fe20000010000 */
[----:B------:R-:W-:Y:S01]  /*24fb0*/  @P2 IADD3 R2, P3, R3, UR4, RZ ;  /* 0x0000000403022c10 */ /* 0x000fe2000ff7e0ff */
[----:B------:R-:W-:Y:S01]  /*24fc0*/  IMAD.MOV.U32 R81, RZ, RZ, RZ ;  /* 0x000000ffff517224 */ /* 0x000fe200078e00ff */
[----:B------:R-:W-:-:S03]  /*24fd0*/  LOP3.LUT R14, R7, 0xfffffff8, RZ, 0xc0, !PT ;  /* 0xfffffff8070e7812 */ /* 0x000fc600078ec0ff */
[----:B------:R-:W-:Y:S01]  /*24fe0*/  ULDC UR4, c[0x0][0xa88] ;  /* 0x0002a20000047ab9 */ /* 0x000fe20000000800 */
[----:B------:R-:W-:Y:S01]  /*24ff0*/  @P2 IADD3.X R3, R11, UR5, RZ, P3, !PT ;  /* 0x000000050b032c10 */ /* 0x000fe20009ffe4ff */
[----:B------:R-:W-:Y:S01]  /*25000*/  IMAD.U32 R7, RZ, RZ, UR4 ;  /* 0x00000004ff077e24 */ /* 0x000fe2000f8e00ff */
[----:B------:R-:W-:Y:S01]  /*25010*/  LOP3.LUT R12, R10, 0xffffff80, RZ, 0xc0, !PT ;  /* 0xffffff800a0c7812 */ /* 0x000fe200078ec0ff */
[C---:B------:R-:W-:Y:S01]  /*25020*/  IMAD.IADD R83, R5.reuse, 0x1, -R14 ;  /* 0x0000000105537824 */ /* 0x040fe200078e0a0e */
[----:B------:R-:W-:Y:S02]  /*25030*/  IADD3 R25, R180, R178, RZ ;  /* 0x000000b2b4197210 */ /* 0x000fe40007ffe0ff */
[----:B------:R-:W-:Y:S01]  /*25040*/  SHF.R.S32.HI R27, RZ, 0x7, R10 ;  /* 0x00000007ff1b7819 */ /* 0x000fe2000001140a */
[----:B------:R-:W-:Y:S01]  /*25050*/  IMAD.IADD R12, R5, 0x1, -R12 ;  /* 0x00000001050c7824 */ /* 0x000fe200078e0a0c */
[----:B------:R2:W5:Y:S04]  /*25060*/  @P0 LDG.E R81, desc[UR6][R8.64] ;  /* 0x0000000608510981 */ /* 0x000568000c1e1900 */
[----:B------:R2:W5:Y:S01]  /*25070*/  @P2 LDG.E R7, desc[UR6][R2.64] ;  /* 0x0000000602072981 */ /* 0x000562000c1e1900 */
[----:B------:R-:W-:Y:S05]  /*25080*/  @P2 BRA `(.L_x_2937) ;  /* 0x0000000000142947 */ /* 0x000fea0003800000 */
[----:B------:R-:W-:Y:S05]  /*25090*/  @!P0 BRA `(.L_x_2937) ;  /* 0x0000000000108947 */ /* 0x000fea0003800000 */
[----:B------:R-:W-:Y:S02]  /*250a0*/  ULDC.64 UR4, c[0x0][0x208] ;  /* 0x0000820000047ab9 */ /* 0x000fe40000000a00 */
[----:B--2---:R-:W2:Y:S04]  /*250b0*/  LDG.E R2, desc[UR4][R8.64] ;  /* 0x0000000408027981 */ /* 0x004ea8000c1e1900 */
[----:B-----5:R-:W2:Y:S02]  /*250c0*/  LDG.E R7, desc[UR4][R8.64+0x4] ;  /* 0x0000040408077981 */ /* 0x020ea4000c1e1900 */
[----:B--2---:R-:W-:-:S07]  /*250d0*/  IMAD.IADD R7, R7, 0x1, -R2 ;  /* 0x0000000107077824 */ /* 0x004fce00078e0a02 */
.L_x_2937:
[----:B------:R-:W3:Y:S01]  /*250e0*/  LDL.LU R88, [R1+0x80] ;  /* 0x0000800001587983 */ /* 0x000ee20000300800 */
[----:B------:R-:W-:Y:S01]  /*250f0*/  ULDC.64 UR4, c[0x0][0xb90] ;  /* 0x0002e40000047ab9 */ /* 0x000fe20000000a00 */
[----:B-12---:R-:W-:Y:S01]  /*25100*/  @P1 IMAD.HI.U32 R8, R25, R4, RZ ;  /* 0x0000000419081227 */ /* 0x006fe200078e00ff */
[--C-:B-----5:R-:W-:Y:S01]  /*25110*/  SHF.R.S32.HI R3, RZ, 0x1f, R81.reuse ;  /* 0x0000001fff037819 */ /* 0x120fe20000011451 */
[----:B------:R-:W1:Y:S01]  /*25120*/  @P1 LDC R86, c[0x0][0xbec] ;  /* 0x0002fb00ff561b82 */ /* 0x000e620000000800 */
[----:B------:R-:W-:Y:S01]  /*25130*/  SEL R80, R179, RZ, !P0 ;  /* 0x000000ffb3507207 */ /* 0x000fe20004000000 */
[----:B------:R-:W-:Y:S01]  /*25140*/  IMAD.MOV.U32 R2, RZ, RZ, R81 ;  /* 0x000000ffff027224 */ /* 0x000fe200078e0051 */
[----:B------:R-:W-:Y:S01]  /*25150*/  SEL R82, R82, RZ, !P0 ;  /* 0x000000ff52527207 */ /* 0x000fe20004000000 */
[----:B------:R-:W-:Y:S01]  /*25160*/  IMAD R11, R220, 0x8, R83 ;  /* 0x00000008dc0b7824 */ /* 0x000fe200078e0253 */
[----:B------:R-:W-:Y:S01]  /*25170*/  LEA.HI R10, R10, R27, RZ, 0x1 ;  /* 0x0000001b0a0a7211 */ /* 0x000fe200078f08ff */
[----:B------:R-:W-:Y:S01]  /*25180*/  IMAD.MOV.U32 R9, RZ, RZ, R25 ;  /* 0x000000ffff097224 */ /* 0x000fe200078e0019 */
[----:B0-----:R-:W-:Y:S01]  /*25190*/  @P1 SHF.R.U32.HI R9, RZ, R15, R8 ;  /* 0x0000000fff091219 */ /* 0x001fe20000011608 */
[----:B------:R-:W0:Y:S01]  /*251a0*/  @P1 LDC R87, c[0x0][0xbf0] ;  /* 0x0002fc00ff571b82 */ /* 0x000e220000000800 */
[----:B------:R-:W-:Y:S01]  /*251b0*/  SHF.L.U32 R11, R11, 0x3, RZ ;  /* 0x000000030b0b7819 */ /* 0x000fe200000006ff */
[----:B------:R-:W-:Y:S01]  /*251c0*/  ULDC.64 UR6, c[0x0][0x208] ;  /* 0x0000820000067ab9 */ /* 0x000fe20000000a00 */
[----:B------:R-:W-:-:S02]  /*251d0*/  SHF.R.S32.HI R15, RZ, 0x1f, R12 ;  /* 0x0000001fff0f7819 */ /* 0x000fc4000001140c */
[----:B------:R-:W-:Y:S01]  /*251e0*/  LOP3.LUT R10, R10, 0x3fffffe, RZ, 0xc0, !PT ;  /* 0x03fffffe0a0a7812 */ /* 0x000fe200078ec0ff */
[----:B------:R-:W-:Y:S01]  /*251f0*/  IMAD.WIDE R20, R11, 0x2, R20 ;  /* 0x000000020b147825 */ /* 0x000fe200078e0214 */
[----:B------:R-:W-:Y:S02]  /*25200*/  IADD3 R11, -R9, RZ, RZ ;  /* 0x000000ff090b7210 */ /* 0x000fe40007ffe1ff */
[-C--:B------:R-:W-:Y:S01]  /*25210*/  LEA.HI R8, R15, R12.reuse, RZ, 0x2 ;  /* 0x0000000c0f087211 */ /* 0x080fe200078f10ff */
[----:B------:R-:W-:Y:S01]  /*25220*/  IMAD.IADD R27, R27, 0x1, -R10 ;  /* 0x000000011b1b7824 */ /* 0x000fe200078e0a0a */
[----:B------:R-:W-:Y:S01]  /*25230*/  LEA.HI R14, R15, R12, RZ, 0x5 ;  /* 0x0000000c0f0e7211 */ /* 0x000fe200078f28ff */
[----:B------:R-:W-:Y:S01]  /*25240*/  IMAD R11, R28, R11, R25 ;  /* 0x0000000b1c0b7224 */ /* 0x000fe200078e0219 */
[--C-:B------:R-:W-:Y:S02]  /*25250*/  SHF.R.S32.HI R10, RZ, 0x2, R8.reuse ;  /* 0x00000002ff0a7819 */ /* 0x100fe40000011408 */
[----:B------:R-:W-:-:S02]  /*25260*/  SHF.R.S32.HI R25, RZ, 0x1f, R8 ;  /* 0x0000001fff197819 */ /* 0x000fc40000011408 */
[----:B------:R-:W-:Y:S02]  /*25270*/  SHF.R.S32.HI R14, RZ, 0x5, R14 ;  /* 0x00000005ff0e7819 */ /* 0x000fe4000001140e */
[----:B------:R-:W-:Y:S02]  /*25280*/  LEA.HI R25, R25, R10, RZ, 0x3 ;  /* 0x0000000a19197211 */ /* 0x000fe400078f18ff */
[----:B------:R-:W-:Y:S02]  /*25290*/  IADD3 R33, P4, R20, 0x4000, RZ ;  /* 0x0000400014217810 */ /* 0x000fe40007f9e0ff */
[----:B------:R-:W-:Y:S02]  /*252a0*/  LOP3.LUT R25, R25, 0xfffffff8, RZ, 0xc0, !PT ;  /* 0xfffffff819197812 */ /* 0x000fe400078ec0ff */
[----:B------:R-:W-:Y:S02]  /*252b0*/  LOP3.LUT P0, RZ, R12, 0x3, RZ, 0xc0, !PT ;  /* 0x000000030cff7812 */ /* 0x000fe4000780c0ff */
[----:B------:R-:W-:Y:S01]  /*252c0*/  LOP3.LUT R32, R33, 0x380, RZ, 0xc0, !PT ;  /* 0x0000038021207812 */ /* 0x000fe200078ec0ff */
[----:B------:R-:W-:-:S03]  /*252d0*/  IMAD.IADD R25, R10, 0x1, -R25 ;  /* 0x000000010a197824 */ /* 0x000fc600078e0a19 */
[----:B------:R-:W-:Y:S01]  /*252e0*/  SHF.R.U64 R32, R32, 0x3, RZ ;  /* 0x0000000320207819 */ /* 0x000fe200000012ff */
[----:B------:R-:W-:Y:S01]  /*252f0*/  IMAD R14, R14, 0x10, R25 ;  /* 0x000000100e0e7824 */ /* 0x000fe200078e0219 */
[----:B------:R-:W-:Y:S02]  /*25300*/  IADD3 R25, P5, R20, 0x3000, RZ ;  /* 0x0000300014197810 */ /* 0x000fe40007fbe0ff */
[----:B------:R-:W-:Y:S01]  /*25310*/  LOP3.LUT R32, R32, R33, RZ, 0x3c, !PT ;  /* 0x0000002120207212 */ /* 0x000fe200078e3cff */
[----:B------:R-:W-:Y:S01]  /*25320*/  IMAD R14, R27, 0x40, R14 ;  /* 0x000000401b0e7824 */ /* 0x000fe200078e020e */
[----:B------:R-:W-:Y:S01]  /*25330*/  LOP3.LUT R24, R25, 0x380, RZ, 0xc0, !PT ;  /* 0x0000038019187812 */ /* 0x000fe200078ec0ff */
[----:B------:R-:W-:Y:S01]  /*25340*/  IMAD.X R33, RZ, RZ, R21, P4 ;  /* 0x000000ffff217224 */ /* 0x000fe200020e0615 */
[----:B------:R-:W-:Y:S02]  /*25350*/  IADD3 R53, P4, R20, 0x9000, RZ ;  /* 0x0000900014357810 */ /* 0x000fe40007f9e0ff */
[----:B------:R-:W-:-:S02]  /*25360*/  SHF.R.U64 R24, R24, 0x3, RZ ;  /* 0x0000000318187819 */ /* 0x000fc400000012ff */
[----:B------:R-:W-:Y:S02]  /*25370*/  LOP3.LUT R52, R53, 0x380, RZ, 0xc0, !PT ;  /* 0x0000038035347812 */ /* 0x000fe400078ec0ff */
[----:B------:R-:W-:Y:S01]  /*25380*/  LOP3.LUT R24, R24, R25, RZ, 0x3c, !PT ;  /* 0x0000001918187212 */ /* 0x000fe200078e3cff */
[----:B------:R-:W-:Y:S01]  /*25390*/  IMAD.X R25, RZ, RZ, R21, P5 ;  /* 0x000000ffff197224 */ /* 0x000fe200028e0615 */
[----:B------:R-:W-:Y:S02]  /*253a0*/  IADD3 R49, P5, R20, 0x8000, RZ ;  /* 0x0000800014317810 */ /* 0x000fe40007fbe0ff */
[----:B------:R-:W-:Y:S02]  /*253b0*/  SHF.R.U64 R52, R52, 0x3, RZ ;  /* 0x0000000334347819 */ /* 0x000fe400000012ff */
[----:B------:R-:W-:Y:S02]  /*253c0*/  LOP3.LUT R48, R49, 0x380, RZ, 0xc0, !PT ;  /* 0x0000038031307812 */ /* 0x000fe400078ec0ff */
[----:B------:R-:W-:-:S02]  /*253d0*/  LOP3.LUT R52, R52, R53, RZ, 0x3c, !PT ;  /* 0x0000003534347212 */ /* 0x000fc400078e3cff */
[----:B------:R-:W-:Y:S02]  /*253e0*/  SHF.R.U64 R48, R48, 0x3, RZ ;  /* 0x0000000330307819 */ /* 0x000fe400000012ff */
[----:B------:R-:W-:Y:S02]  /*253f0*/  IADD3.X R53, RZ, R21, RZ, P4, !PT ;  /* 0x00000015ff357210 */ /* 0x000fe400027fe4ff */
[----:B------:R-:W-:Y:S01]  /*25400*/  LOP3.LUT R48, R48, R49, RZ, 0x3c, !PT ;  /* 0x0000003130307212 */ /* 0x000fe200078e3cff */
[----:B------:R-:W-:Y:S01]  /*25410*/  IMAD.X R49, RZ, RZ, R21, P5 ;  /* 0x000000ffff317224 */ /* 0x000fe200028e0615 */
[C---:B------:R-:W-:Y:S02]  /*25420*/  IADD3 R69, P5, R20.reuse, 0xd000, RZ ;  /* 0x0000d00014457810 */ /* 0x040fe40007fbe0ff */
[----:B------:R-:W-:Y:S02]  /*25430*/  IADD3 R73, P4, R20, 0xe000, RZ ;  /* 0x0000e00014497810 */ /* 0x000fe40007f9e0ff */
[----:B------:R-:W-:-:S02]  /*25440*/  LOP3.LUT R68, R69, 0x380, RZ, 0xc0, !PT ;  /* 0x0000038045447812 */ /* 0x000fc400078ec0ff */
[----:B------:R-:W-:Y:S02]  /*25450*/  LOP3.LUT R72, R73, 0x380, RZ, 0xc0, !PT ;  /* 0x0000038049487812 */ /* 0x000fe400078ec0ff */
[----:B------:R-:W-:Y:S02]  /*25460*/  SHF.R.U64 R68, R68, 0x3, RZ ;  /* 0x0000000344447819 */ /* 0x000fe400000012ff */
[----:B------:R-:W-:Y:S01]  /*25470*/  SHF.R.U64 R72, R72, 0x3, RZ ;  /* 0x0000000348487819 */ /* 0x000fe200000012ff */
[----:B------:R-:W-:Y:S01]  /*25480*/  IMAD R85, R83, 0x20, R220 ;  /* 0x0000002053557824 */ /* 0x000fe200078e02dc */
[----:B------:R-:W-:Y:S01]  /*25490*/  LOP3.LUT R68, R68, R69, RZ, 0x3c, !PT ;  /* 0x0000004544447212 */ /* 0x000fe200078e3cff */
[----:B------:R-:W-:Y:S01]  /*254a0*/  IMAD.X R69, RZ, RZ, R21, P5 ;  /* 0x000000ffff457224 */ /* 0x000fe200028e0615 */
[----:B------:R-:W-:Y:S02]  /*254b0*/  LOP3.LUT R72, R72, R73, RZ, 0x3c, !PT ;  /* 0x0000004948487212 */ /* 0x000fe400078e3cff */
[----:B------:R-:W-:-:S02]  /*254c0*/  IADD3.X R73, RZ, R21, RZ, P4, !PT ;  /* 0x00000015ff497210 */ /* 0x000fc400027fe4ff */
[----:B------:R-:W-:Y:S01]  /*254d0*/  IADD3 R85, R178, R85, RZ ;  /* 0x00000055b2557210 */ /* 0x000fe20007ffe0ff */
[----:B------:R-:W-:Y:S01]  /*254e0*/  BSSY B1, `(.L_x_2938) ;  /* 0x00000a8000017945 */ /* 0x000fe20003800000 */
[----:B---3--:R-:W-:-:S05]  /*254f0*/  SHF.R.S32.HI R84, RZ, 0x1f, R88 ;  /* 0x0000001fff547819 */ /* 0x008fca0000011458 */
        /* <DEDUP_REMOVED lines=8> */
[----:B------:R-:W-:Y:S01]  /*25580*/  SHF.R.S32.HI R13, RZ, 0x1f, R9 ;  /* 0x0000001fff0d7819 */ /* 0x000fe20000011409 */
[----:B------:R-:W-:Y:S01]  /*25590*/  ULDC.64 UR4, c[0x0][0xb88] ;  /* 0x0002e20000047ab9 */ /* 0x000fe20000000a00 */
[----:B------:R-:W-:-:S04]  /*255a0*/  IADD3 R4, P2, R9, R4, RZ ;  /* 0x0000000409047210 */ /* 0x000fc80007f5e0ff */
[----:B------:R-:W-:Y:S02]  /*255b0*/  IADD3.X R5, R13, R5, R2, P2, !PT ;  /* 0x000000050d057210 */ /* 0x000fe400017fe402 */
[----:B------:R-:W-:Y:S02]  /*255c0*/  SHF.R.S32.HI R2, RZ, 0x1f, R11 ;  /* 0x0000001fff027819 */ /* 0x000fe4000001140b */
[C---:B------:R-:W-:Y:S01]  /*255d0*/  IADD3 R9, P2, R20.reuse, 0x1000, RZ ;  /* 0x0000100014097810 */ /* 0x040fe20007f5e0ff */
[----:B------:R-:W-:Y:S01]  /*255e0*/  IMAD.WIDE.U32 R4, R11, UR4, R4 ;  /* 0x000000040b047c25 */ /* 0x000fe2000f8e0004 */
[----:B------:R-:W-:Y:S02]  /*255f0*/  IADD3 R13, P6, R20, 0x2000, RZ ;  /* 0x00002000140d7810 */ /* 0x000fe40007fde0ff */
[----:B------:R-:W-:Y:S01]  /*25600*/  LOP3.LUT R8, R9, 0x380, RZ, 0xc0, !PT ;  /* 0x0000038009087812 */ /* 0x000fe200078ec0ff */
[----:B------:R-:W-:Y:S01]  /*25610*/  IMAD R2, R2, UR4, RZ ;  /* 0x0000000402027c24 */ /* 0x000fe2000f8e02ff */
[----:B------:R-:W-:-:S02]  /*25620*/  LOP3.LUT R12, R13, 0x380, RZ, 0xc0, !PT ;  /* 0x000003800d0c7812 */ /* 0x000fc400078ec0ff */
[----:B------:R-:W-:Y:S01]  /*25630*/  SHF.R.U64 R8, R8, 0x3, RZ ;  /* 0x0000000308087819 */ /* 0x000fe200000012ff */
[----:B------:R-:W-:Y:S01]  /*25640*/  IMAD R15, R11, UR5, R2 ;  /* 0x000000050b0f7c24 */ /* 0x000fe2000f8e0202 */
[----:B------:R-:W-:Y:S01]  /*25650*/  ULDC.64 UR4, c[0x0][0xb50] ;  /* 0x0002d40000047ab9 */ /* 0x000fe20000000a00 */
[----:B------:R-:W-:Y:S01]  /*25660*/  SHF.R.U64 R12, R12, 0x3, RZ ;  /* 0x000000030c0c7819 */ /* 0x000fe200000012ff */
[----:B------:R-:W-:Y:S01]  /*25670*/  IMAD R2, R7, R28, RZ ;  /* 0x0000001c07027224 */ /* 0x000fe200078e02ff */
[----:B------:R-:W-:Y:S01]  /*25680*/  LOP3.LUT R8, R8, R9, RZ, 0x3c, !PT ;  /* 0x0000000908087212 */ /* 0x000fe200078e3cff */
[----:B------:R-:W-:Y:S01]  /*25690*/  IMAD.IADD R5, R5, 0x1, R15 ;  /* 0x0000000105057824 */ /* 0x000fe200078e020f */
[----:B------:R-:W-:Y:S01]  /*256a0*/  LEA R10, P3, R4, UR4, 0x2 ;  /* 0x00000004040a7c11 */ /* 0x000fe2000f8610ff */
[----:B------:R-:W-:Y:S01]  /*256b0*/  IMAD.IADD R15, R14, 0x1, R178 ;  /* 0x000000010e0f7824 */ /* 0x000fe200078e02b2 */
[----:B------:R-:W-:Y:S02]  /*256c0*/  IADD3.X R9, RZ, R21, RZ, P2, !PT ;  /* 0x00000015ff097210 */ /* 0x000fe400017fe4ff */
[----:B------:R-:W-:Y:S01]  /*256d0*/  IADD3 R41, P2, R20, 0x6000, RZ ;  /* 0x0000600014297810 */ /* 0x000fe20007f5e0ff */
[----:B------:R-:W-:Y:S01]  /*256e0*/  SHFL.IDX PT, R54, R10, RZ, 0x1c1f ;  /* 0x001c1fff0a367589 */ /* 0x000fe200000e0000 */
[----:B------:R-:W-:Y:S01]  /*256f0*/  LEA.HI.X R4, R4, UR5, R5, 0x2, P3 ;  /* 0x0000000504047c11 */ /* 0x000fe200098f1405 */
[----:B------:R-:W-:Y:S01]  /*25700*/  ULDC.64 UR4, c[0x0][0xaa0] ;  /* 0x0002a80000047ab9 */ /* 0x000fe20000000a00 */
[----:B------:R-:W-:Y:S01]  /*25710*/  IADD3 R37, P3, R20, 0x5000, RZ ;  /* 0x0000500014257810 */ /* 0x000fe20007f7e0ff */
[----:B------:R-:W-:Y:S01]  /*25720*/  SHFL.IDX PT, R58, R10, 0x1, 0x1c1f ;  /* 0x003c1f000a3a7f89 */ /* 0x000fe200000e0000 */
[----:B------:R-:W-:-:S02]  /*25730*/  LOP3.LUT R40, R41, 0x380, RZ, 0xc0, !PT ;  /* 0x0000038029287812 */ /* 0x000fc400078ec0ff */
[----:B------:R-:W-:Y:S01]  /*25740*/  LOP3.LUT R36, R37, 0x380, RZ, 0xc0, !PT ;  /* 0x0000038025247812 */ /* 0x000fe200078ec0ff */
[----:B------:R-:W2:Y:S01]  /*25750*/  SHFL.IDX PT, R55, R4, RZ, 0x1c1f ;  /* 0x001c1fff04377589 */ /* 0x000ea200000e0000 */
[----:B------:R-:W-:Y:S02]  /*25760*/  SHF.R.U64 R40, R40, 0x3, RZ ;  /* 0x0000000328287819 */ /* 0x000fe400000012ff */
[----:B------:R-:W-:Y:S01]  /*25770*/  SHF.R.U64 R36, R36, 0x3, RZ ;  /* 0x0000000324247819 */ /* 0x000fe200000012ff */
[----:B------:R3:W4:Y:S01]  /*25780*/  SHFL.IDX PT, R59, R4, 0x1, 0x1c1f ;  /* 0x003c1f00043b7f89 */ /* 0x00072200000e0000 */
[----:B------:R-:W-:Y:S01]  /*25790*/  LOP3.LUT R40, R40, R41, RZ, 0x3c, !PT ;  /* 0x0000002928287212 */ /* 0x000fe200078e3cff */
[----:B------:R-:W-:Y:S01]  /*257a0*/  IMAD.X R41, RZ, RZ, R21, P2 ;  /* 0x000000ffff297224 */ /* 0x000fe200010e0615 */
[----:B------:R-:W-:Y:S02]  /*257b0*/  IADD3 R61, P2, R20, 0xb000, RZ ;  /* 0x0000b000143d7810 */ /* 0x000fe40007f5e0ff */
[----:B------:R-:W-:-:S02]  /*257c0*/  LOP3.LUT R36, R36, R37, RZ, 0x3c, !PT ;  /* 0x0000002524247212 */ /* 0x000fc400078e3cff */
[----:B------:R-:W-:Y:S01]  /*257d0*/  LOP3.LUT R12, R12, R13, RZ, 0x3c, !PT ;  /* 0x0000000d0c0c7212 */ /* 0x000fe200078e3cff */
[----:B------:R-:W-:Y:S01]  /*257e0*/  IMAD.X R13, RZ, RZ, R21, P6 ;  /* 0x000000ffff0d7224 */ /* 0x000fe200030e0615 */
[----:B------:R-:W-:Y:S02]  /*257f0*/  IADD3.X R37, RZ, R21, RZ, P3, !PT ;  /* 0x00000015ff257210 */ /* 0x000fe40001ffe4ff */
[C---:B------:R-:W-:Y:S02]  /*25800*/  IADD3 R57, P3, R20.reuse, 0xa000, RZ ;  /* 0x0000a00014397810 */ /* 0x040fe40007f7e0ff */
[----:B------:R-:W-:Y:S02]  /*25810*/  LOP3.LUT R60, R61, 0x380, RZ, 0xc0, !PT ;  /* 0x000003803d3c7812 */ /* 0x000fe400078ec0ff */
[----:B------:R-:W-:Y:S02]  /*25820*/  IADD3 R45, P6, R20, 0x7000, RZ ;  /* 0x00007000142d7810 */ /* 0x000fe40007fde0ff */
[----:B------:R-:W-:-:S02]  /*25830*/  LOP3.LUT R56, R57, 0x380, RZ, 0xc0, !PT ;  /* 0x0000038039387812 */ /* 0x000fc400078ec0ff */
[----:B------:R-:W-:Y:S02]  /*25840*/  SHF.R.U64 R60, R60, 0x3, RZ ;  /* 0x000000033c3c7819 */ /* 0x000fe400000012ff */
[----:B------:R-:W-:Y:S02]  /*25850*/  LOP3.LUT R44, R45, 0x380, RZ, 0xc0, !PT ;  /* 0x000003802d2c7812 */ /* 0x000fe400078ec0ff */
[----:B------:R-:W-:Y:S02]  /*25860*/  IADD3 R5, R15, 0x8, RZ ;  /* 0x000000080f057810 */ /* 0x000fe40007ffe0ff */
[----:B------:R-:W-:Y:S02]  /*25870*/  SHF.R.U64 R56, R56, 0x3, RZ ;  /* 0x0000000338387819 */ /* 0x000fe400000012ff */
[----:B------:R-:W-:Y:S01]  /*25880*/  LOP3.LUT R60, R60, R61, RZ, 0x3c, !PT ;  /* 0x0000003d3c3c7212 */ /* 0x000fe200078e3cff */
[----:B------:R-:W-:Y:S01]  /*25890*/  IMAD.X R61, RZ, RZ, R21, P2 ;  /* 0x000000ffff3d7224 */ /* 0x000fe200010e0615 */
[----:B------:R-:W-:-:S02]  /*258a0*/  SHF.R.U64 R44, R44, 0x3, RZ ;  /* 0x000000032c2c7819 */ /* 0x000fc400000012ff */
[-C--:B------:R-:W-:Y:S02]  /*258b0*/  ISETP.GE.OR P2, PT, R15, R2.reuse, P0 ;  /* 0x000000020f00720c */ /* 0x080fe40000746670 */
[----:B------:R-:W-:Y:S02]  /*258c0*/  ISETP.GE.OR P0, PT, R5, R2, P0 ;  /* 0x000000020500720c */ /* 0x000fe40000706670 */
[----:B------:R-:W-:Y:S01]  /*258d0*/  LOP3.LUT R56, R56, R57, RZ, 0x3c, !PT ;  /* 0x0000003938387212 */ /* 0x000fe200078e3cff */
[--C-:B------:R-:W-:Y:S01]  /*258e0*/  IMAD.X R57, RZ, RZ, R21.reuse, P3 ;  /* 0x000000ffff397224 */ /* 0x100fe200018e0615 */
[----:B------:R-:W-:Y:S01]  /*258f0*/  LOP3.LUT R44, R44, R45, RZ, 0x3c, !PT ;  /* 0x0000002d2c2c7212 */ /* 0x000fe200078e3cff */
[----:B------:R-:W-:Y:S01]  /*25900*/  IMAD.X R45, RZ, RZ, R21, P6 ;  /* 0x000000ffff2d7224 */ /* 0x000fe200030e0615 */
[C---:B------:R-:W-:Y:S02]  /*25910*/  IADD3 R7, P3, R20.reuse, 0xf000, RZ ;  /* 0x0000f00014077810 */ /* 0x040fe40007f7e0ff */
[----:B------:R-:W-:-:S02]  /*25920*/  IADD3 R65, P6, R20, 0xc000, RZ ;  /* 0x0000c00014417810 */ /* 0x000fc40007fde0ff */
[----:B------:R-:W-:Y:S01]  /*25930*/  LOP3.LUT R11, R20, 0x380, RZ, 0xc0, !PT ;  /* 0x00000380140b7812 */ /* 0x000fe200078ec0ff */
[----:B--2---:R-:W-:Y:S01]  /*25940*/  @!P2 ST.E desc[UR6][R54.64], R6 ;  /* 0x000000063600a985 */ /* 0x004fe2000c101906 */
[----:B---3--:R-:W-:Y:S01]  /*25950*/  LOP3.LUT R4, R7, 0x380, RZ, 0xc0, !PT ;  /* 0x0000038007047812 */ /* 0x008fe200078ec0ff */
[----:B------:R-:W-:Y:S01]  /*25960*/  IMAD.X R77, RZ, RZ, R21, P3 ;  /* 0x000000ffff4d7224 */ /* 0x000fe200018e0615 */
[----:B------:R-:W-:Y:S01]  /*25970*/  LOP3.LUT R64, R65, 0x380, RZ, 0xc0, !PT ;  /* 0x0000038041407812 */ /* 0x000fe200078ec0ff */
[----:B----4-:R2:W-:Y:S01]  /*25980*/  @!P0 ST.E desc[UR6][R58.64], R0 ;  /* 0x000000003a008985 */ /* 0x0105e2000c101906 */
[----:B------:R-:W-:Y:S02]  /*25990*/  SHF.R.U64 R11, R11, 0x3, RZ ;  /* 0x000000030b0b7819 */ /* 0x000fe400000012ff */
[----:B------:R-:W-:Y:S01]  /*259a0*/  SHF.R.U64 R4, R4, 0x3, RZ ;  /* 0x0000000304047819 */ /* 0x000fe200000012ff */
[----:B------:R-:W5:Y:S01]  /*259b0*/  LD.E.128 R12, desc[UR6][R12.64] ;  /* 0x000000060c0c7980 */ /* 0x000f62000c101d00 */
[----:B------:R-:W-:-:S02]  /*259c0*/  SHF.R.U64 R64, R64, 0x3, RZ ;  /* 0x0000000340407819 */ /* 0x000fc400000012ff */
[----:B------:R-:W-:Y:S01]  /*259d0*/  LOP3.LUT R20, R11, R20, RZ, 0x3c, !PT ;  /* 0x000000140b147212 */ /* 0x000fe200078e3cff */
[----:B------:R-:W5:Y:S01]  /*259e0*/  LD.E.128 R24, desc[UR6][R24.64] ;  /* 0x0000000618187980 */ /* 0x000f62000c101d00 */
[----:B------:R-:W-:Y:S01]  /*259f0*/  LOP3.LUT R64, R64, R65, RZ, 0x3c, !PT ;  /* 0x0000004140407212 */ /* 0x000fe200078e3cff */
[----:B------:R-:W-:Y:S01]  /*25a00*/  IMAD.X R65, RZ, RZ, R21, P6 ;  /* 0x000000ffff417224 */ /* 0x000fe200030e0615 */
[----:B------:R-:W-:Y:S01]  /*25a10*/  LOP3.LUT R76, R4, R7, RZ, 0x3c, !PT ;  /* 0x00000007044c7212 */ /* 0x000fe200078e3cff */
[----:B--2---:R-:W-:Y:S01]  /*25a20*/  IMAD R0, R3, UR4, RZ ;  /* 0x0000000403007c24 */ /* 0x004fe2000f8e02ff */
[----:B------:R2:W5:Y:S03]  /*25a30*/  LD.E.128 R4, desc[UR6][R20.64] ;  /* 0x0000000614047980 */ /* 0x000566000c101d00 */
[C---:B------:R-:W-:Y:S01]  /*25a40*/  IMAD R3, R81.reuse, UR5, R0 ;  /* 0x0000000551037c24 */ /* 0x040fe2000f8e0200 */
[----:B------:R-:W5:Y:S04]  /*25a50*/  LD.E.128 R8, desc[UR6][R8.64] ;  /* 0x0000000608087980 */ /* 0x000f68000c101d00 */
[----:B------:R-:W5:Y:S01]  /*25a60*/  LD.E.128 R32, desc[UR6][R32.64] ;  /* 0x0000000620207980 */ /* 0x000f62000c101d00 */
[----:B--2---:R-:W-:Y:S01]  /*25a70*/  IMAD.WIDE.U32 R20, R81, UR4, RZ ;  /* 0x0000000451147c25 */ /* 0x004fe2000f8e00ff */
[----:B------:R-:W-:-:S02]  /*25a80*/  ULDC.64 UR4, c[0x0][0xae8] ;  /* 0x0002ba0000047ab9 */ /* 0x000fc40000000a00 */
[----:B------:R-:W5:Y:S01]  /*25a90*/  LD.E.128 R36, desc[UR6][R36.64] ;  /* 0x0000000624247980 */ /* 0x000f62000c101d00 */
[----:B------:R-:W-:Y:S02]  /*25aa0*/  IMAD.IADD R21, R21, 0x1, R3 ;  /* 0x0000000115157824 */ /* 0x000fe400078e0203 */
[----:B------:R-:W-:Y:S01]  /*25ab0*/  IMAD R84, R84, UR4, RZ ;  /* 0x0000000454547c24 */ /* 0x000fe2000f8e02ff */
[----:B------:R-:W5:Y:S01]  /*25ac0*/  LD.E.128 R40, desc[UR6][R40.64] ;  /* 0x0000000628287980 */ /* 0x000f62000c101d00 */
[----:B------:R-:W-:-:S03]  /*25ad0*/  IMAD.WIDE.U32 R20, R88, UR4, R20 ;  /* 0x0000000458147c25 */ /* 0x000fc6000f8e0014 */
[----:B------:R-:W5:Y:S01]  /*25ae0*/  LD.E.128 R44, desc[UR6][R44.64] ;  /* 0x000000062c2c7980 */ /* 0x000f62000c101d00 */
[----:B------:R-:W-:Y:S01]  /*25af0*/  IMAD R3, R88, UR5, R84 ;  /* 0x0000000558037c24 */ /* 0x000fe2000f8e0254 */
[----:B------:R-:W-:Y:S01]  /*25b00*/  ULDC.64 UR4, c[0x0][0xaf0] ;  /* 0x0002bc0000047ab9 */ /* 0x000fe20000000a00 */
[----:B-1----:R-:W-:Y:S01]  /*25b10*/  @P1 IMAD.HI.U32 R0, R85, R86, RZ ;  /* 0x0000005655001227 */ /* 0x002fe200078e00ff */
[----:B------:R-:W5:Y:S03]  /*25b20*/  LD.E.128 R48, desc[UR6][R48.64] ;  /* 0x0000000630307980 */ /* 0x000f66000c101d00 */
[----:B------:R-:W-:Y:S01]  /*25b30*/  IMAD.IADD R21, R21, 0x1, R3 ;  /* 0x0000000115157824 */ /* 0x000fe200078e0203 */
[----:B------:R-:W5:Y:S01]  /*25b40*/  LD.E.128 R52, desc[UR6][R52.64] ;  /* 0x0000000634347980 */ /* 0x000f62000c101d00 */
[----:B------:R-:W-:Y:S02]  /*25b50*/  IMAD R81, R82, UR4, RZ ;  /* 0x0000000452517c24 */ /* 0x000fe4000f8e02ff */
[----:B------:R-:W-:Y:S01]  /*25b60*/  IMAD.MOV.U32 R3, RZ, RZ, R85 ;  /* 0x000000ffff037224 */ /* 0x000fe200078e0055 */
[----:B0-----:R-:W-:Y:S01]  /*25b70*/  @P1 SHF.R.U32.HI R3, RZ, R87, R0 ;  /* 0x00000057ff031219 */ /* 0x001fe20000011600 */
[C---:B------:R-:W-:Y:S01]  /*25b80*/  IMAD R83, R80.reuse, UR5, R81 ;  /* 0x0000000550537c24 */ /* 0x040fe2000f8e0251 */
[----:B------:R-:W5:Y:S01]  /*25b90*/  LD.E.128 R56, desc[UR6][R56.64] ;  /* 0x0000000638387980 */ /* 0x000f62000c101d00 */
[----:B------:R-:W-:Y:S01]  /*25ba0*/  IMAD.WIDE.U32 R80, R80, UR4, R20 ;  /* 0x0000000450507c25 */ /* 0x000fe2000f8e0014 */
[--C-:B------:R-:W-:Y:S01]  /*25bb0*/  SHF.R.S32.HI R0, RZ, 0x1f, R3.reuse ;  /* 0x0000001fff007819 */ /* 0x100fe20000011403 */
[----:B------:R-:W-:Y:S01]  /*25bc0*/  ULDC.64 UR4, c[0x0][0xae0] ;  /* 0x0002b80000047ab9 */ /* 0x000fe20000000a00 */
[----:B------:R-:W5:Y:S01]  /*25bd0*/  LD.E.128 R60, desc[UR6][R60.64] ;  /* 0x000000063c3c7980 */ /* 0x000f62000c101d00 */
[----:B------:R-:W-:Y:S01]  /*25be0*/  IMAD.MOV R21, RZ, RZ, -R3 ;  /* 0x000000ffff157224 */ /* 0x000fe200078e0a03 */
[----:B------:R-:W-:Y:S01]  /*25bf0*/  IADD3 R81, R81, R83, RZ ;  /* 0x0000005351517210 */ /* 0x000fe20007ffe0ff */
[----:B------:R-:W-:Y:S01]  /*25c00*/  IMAD R0, R0, UR4, RZ ;  /* 0x0000000400007c24 */ /* 0x000fe2000f8e02ff */
[----:B------:R-:W5:Y:S01]  /*25c10*/  LD.E.128 R64, desc[UR6][R64.64] ;  /* 0x0000000640407980 */ /* 0x000f62000c101d00 */
[----:B------:R-:W-:-:S02]  /*25c20*/  IMAD R83, R28, R21, R85 ;  /* 0x000000151c537224 */ /* 0x000fc400078e0255 */
[C---:B------:R-:W-:Y:S01]  /*25c30*/  IMAD R85, R3.reuse, UR5, R0 ;  /* 0x0000000503557c24 */ /* 0x040fe2000f8e0200 */
[----:B------:R-:W5:Y:S01]  /*25c40*/  LD.E.128 R68, desc[UR6][R68.64] ;  /* 0x0000000644447980 */ /* 0x000f62000c101d00 */
[----:B------:R-:W-:Y:S01]  /*25c50*/  IMAD.WIDE.U32 R20, R3, UR4, R80 ;  /* 0x0000000403147c25 */ /* 0x000fe2000f8e0050 */
[----:B------:R-:W-:Y:S01]  /*25c60*/  SHF.R.S32.HI R0, RZ, 0x1f, R83 ;  /* 0x0000001fff007819 */ /* 0x000fe20000011453 */
[----:B------:R-:W-:Y:S01]  /*25c70*/  ULDC.64 UR4, c[0x0][0xad8] ;  /* 0x0002b60000047ab9 */ /* 0x000fe20000000a00 */
        /* <DEDUP_REMOVED lines=10> */
[----:B------:R-:W-:Y:S02]  /*25d20*/  IMAD.IADD R87, R220, 0x1, R178 ;  /* 0x00000001dc577824 */ /* 0x000fe400078e02b2 */
        /* <DEDUP_REMOVED lines=13> */
[----:B------:R-:W-:Y:S02]  /*25e00*/  ISETP.GE.AND P0, PT, R3, R2, PT ;  /* 0x000000020300720c */ /* 0x000fe40003f06270 */
[----:B------:R0:W-:Y:S01]  /*25e10*/  SYNCS.ARRIVE.TRANS64.RED.A1T0 RZ, [R0+URZ], RZ ;  /* 0x000000ff00ff79a7 */ /* 0x0001e2000810043f */
[----:B------:R0:W2:Y:S01]  /*25e20*/  SHFL.IDX PT, R3, R86, RZ, 0x181f ;  /* 0x00181fff56037589 */ /* 0x0000a200000e0000 */
[----:B------:R-:W-:Y:S09]  /*25e30*/  @P2 BRA `(.L_x_2939) ;  /* 0x0000000000482947 */ /* 0x000ff20003800000 */
        /* <DEDUP_REMOVED lines=18> */
.L_x_2939:
[----:B------:R-:W-:Y:S05]  /*25f60*/  BSYNC B1 ;  /* 0x0000000000017941 */ /* 0x000fea0003800000 */
.L_x_2938:
[----:B--2---:R2:W4:Y:S01]  /*25f70*/  SHFL.IDX PT, R3, R86, 0x1, 0x181f ;  /* 0x00381f0056037f89 */ /* 0x00452200000e0000 */
[----:B------:R-:W-:Y:S03]  /*25f80*/  BSSY B1, `(.L_x_2940) ;  /* 0x0000015000017945 */ /* 0x000fe60003800000 */
[----:B---3-5:R2:W3:Y:S01]  /*25f90*/  SHFL.IDX PT, R32, R28, 0x1, 0x181f ;  /* 0x00381f001c207f89 */ /* 0x0284e200000e0000 */
[----:B------:R-:W-:Y:S05]  /*25fa0*/  @P1 BRA `(.L_x_2941) ;  /* 0x0000000000481947 */ /* 0x000fea0003800000 */
[----:B------:R-:W-:Y:S01]  /*25fb0*/  ULDC UR4, c[0x0][0xac8] ;  /* 0x0002b20000047ab9 */ /* 0x000fe20000000800 */
[----:B------:R-:W-:Y:S01]  /*25fc0*/  ULDC.64 UR6, c[0x0][0x208] ;  /* 0x0000820000067ab9 */ /* 0x000fe20000000a00 */
[----:B------:R-:W-:Y:S02]  /*25fd0*/  ISETP.GE.AND P4, PT, R16, UR4, PT ;  /* 0x0000000410007c0c */ /* 0x000fe4000bf86270 */
[----:B------:R-:W-:Y:S02]  /*25fe0*/  ISETP.GE.AND P3, PT, R213, UR4, PT ;  /* 0x00000004d5007c0c */ /* 0x000fe4000bf66270 */
[----:B------:R-:W-:Y:S02]  /*25ff0*/  ISETP.GE.AND P2, PT, R18, UR4, PT ;  /* 0x0000000412007c0c */ /* 0x000fe4000bf46270 */
[----:B------:R-:W-:-:S07]  /*26000*/  ISETP.GE.AND P1, PT, R19, UR4, PT ;  /* 0x0000000413007c0c */ /* 0x000fce000bf26270 */
[CC--:B---3--:R-:W-:Y:S02]  /*26010*/  @!P4 LEA R4, P6, R16.reuse, R32.reuse, 0x1 ;  /* 0x000000201004c211 */ /* 0x0c8fe400078c08ff */
        /* <DEDUP_REMOVED lines=11> */
.L_x_2941:
[----:B------:R-:W-:Y:S05]  /*260d0*/  BSYNC B1 ;  /* 0x0000000000017941 */ /* 0x000fea0003800000 */
.L_x_2940:
[----:B----4-:R4:W0:Y:S01]  /*260e0*/  SHFL.IDX PT, R3, R86, 0x2, 0x181f ;  /* 0x00581f0056037f89 */ /* 0x01082200000e0000 */
[----:B------:R-:W-:Y:S03]  /*260f0*/  BSSY B1, `(.L_x_2942) ;  /* 0x0000015000017945 */ /* 0x000fe60003800000 */
[----:B---3--:R4:W3:Y:S01]  /*26100*/  SHFL.IDX PT, R10, R28, 0x2, 0x181f ;  /* 0x00581f001c0a7f89 */ /* 0x0088e200000e0000 */
[----:B------:R-:W-:Y:S05]  /*26110*/  @P0 BRA `(.L_x_2943) ;  /* 0x0000000000480947 */ /* 0x000fea0003800000 */
        /* <DEDUP_REMOVED lines=18> */
.L_x_2943:
[----:B------:R-:W-:Y:S05]  /*26240*/  BSYNC B1 ;  /* 0x0000000000017941 */ /* 0x000fea0003800000 */
.L_x_2942:
[----:B0-----:R-:W-:Y:S01]  /*26250*/  VIADD R3, R87, 0x60 ;  /* 0x0000006057037836 */ /* 0x001fe20000000000 */
[----:B------:R0:W0:Y:S04]  /*26260*/  SHFL.IDX PT, R9, R86, 0x3, 0x181f ;  /* 0x00781f0056097f89 */ /* 0x00002800000e0000 */
[----:B------:R-:W-:Y:S01]  /*26270*/  ISETP.GE.AND P0, PT, R3, R2, PT ;  /* 0x000000020300720c */ /* 0x000fe20003f06270 */
[----:B--2-4-:R-:W2:-:S12]  /*26280*/  SHFL.IDX PT, R28, R28, 0x3, 0x181f ;  /* 0x00781f001c1c7f89 */ /* 0x014e9800000e0000 */
[----:B------:R-:W-:Y:S05]  /*26290*/  @P0 BRA `(.L_x_2944) ;  /* 0x0000000c00d00947 */ /* 0x000fea0003800000 */
[----:B------:R-:W-:Y:S01]  /*262a0*/  ULDC UR4, c[0x0][0xac8] ;  /* 0x0002b20000047ab9 */ /* 0x000fe20000000800 */
[----:B------:R-:W-:Y:S01]  /*262b0*/  ULDC.64 UR6, c[0x0][0x208] ;  /* 0x0000820000067ab9 */ /* 0x000fe20000000a00 */
[----:B------:R-:W-:Y:S02]  /*262c0*/  ISETP.GE.AND P3, PT, R16, UR4, PT ;  /* 0x0000000410007c0c */ /* 0x000fe4000bf66270 */
[----:B------:R-:W-:Y:S02]  /*262d0*/  ISETP.GE.AND P4, PT, R213, UR4, PT ;  /* 0x00000004d5007c0c */ /* 0x000fe4000bf86270 */
[----:B------:R-:W-:-:S09]  /*262e0*/  ISETP.GE.AND P5, PT, R18, UR4, PT ;  /* 0x0000000412007c0c */ /* 0x000fd2000bfa6270 */
[CC--:B--2---:R-:W-:Y:S02]  /*262f0*/  @!P3 LEA R2, P0, R16.reuse, R28.reuse, 0x1 ;  /* 0x0000001c1002b211 */ /* 0x0c4fe400078008ff */
[-C--:B------:R-:W-:Y:S02]  /*26300*/  @!P4 LEA R4, P1, R23, R28.reuse, 0x1 ;  /* 0x0000001c1704c211 */ /* 0x080fe400078208ff */
[-C--:B0-----:R-:W-:Y:S02]  /*26310*/  @!P3 LEA.HI.X R3, R16, R9.reuse, R17, 0x1, P0 ;  /* 0x000000091003b211 */ /* 0x081fe400000f0c11 */
        /* <DEDUP_REMOVED lines=8> */
[----:B----4-:R-:W-:Y:S01]  /*263a0*/  LEA R2, P0, R19, R28, 0x1 ;  /* 0x0000001c13027211 */ /* 0x010fe200078008ff */
[----:B------:R-:W-:-:S03]  /*263b0*/  ULDC.64 UR4, c[0x0][0x208] ;  /* 0x0000820000047ab9 */ /* 0x000fc60000000a00 */
[----:B------:R-:W-:-:S05]  /*263c0*/  LEA.HI.X R3, R19, R9, R217, 0x1, P0 ;  /* 0x0000000913037211 */ /* 0x000fca00000f0cd9 */
[----:B------:R0:W-:Y:S01]  /*263d0*/  ST.E.128 desc[UR4][R2.64], R76 ;  /* 0x0000004c02007985 */ /* 0x0001e2000c101d04 */
[----:B------:R-:W-:Y:S05]  /*263e0*/  BRA `(.L_x_2944) ;  /* 0x0000000c007c7947 */ /* 0x000fea0003800000 */
.L_x_2936:
[----:B------:R-:W3:Y:S01]  /*263f0*/  LDL R11, [R1+0x7c] ;  /* 0x00007c00010b7983 */ /* 0x000ee20000100800 */
[----:B------:R-:W-:Y:S01]  /*26400*/  ULDC.64 UR4, c[0x0][0xc00] ;  /* 0x0003000000047ab9 */ /* 0x000fe20000000a00 */
[----:B------:R-:W4:Y:S01]  /*26410*/  LDC R25, c[0x0][0xbe8] ;  /* 0x0002fa00ff197b82 */ /* 0x000f220000000800 */
[----:B------:R-:W-:Y:S01]  /*26420*/  ISETP.NE.U32.AND P0, PT, RZ, UR4, PT ;  /* 0x00000004ff007c0c */ /* 0x000fe2000bf05070 */
[----:B------:R-:W-:Y:S01]  /*26430*/  IMAD.MOV.U32 R6, RZ, RZ, RZ ;  /* 0x000000ffff067224 */ /* 0x000fe200078e00ff */
[----:B------:R-:W-:Y:S02]  /*26440*/  ULDC.64 UR6, c[0x0][0x208] ;  /* 0x0000820000067ab9 */ /* 0x000fe40000000a00 */
[----:B------:R-:W-:Y:S01]  /*26450*/  ISETP.NE.AND.EX P0, PT, RZ, UR5, PT, P0 ;  /* 0x00000005ff007c0c */ /* 0x000fe2000bf05300 */
[----:B------:R-:W1:Y:S01]  /*26460*/  S2R R8, SR_TID.X ;  /* 0x0000000000087919 */ /* 0x000e620000002100 */
[----:B------:R-:W0:Y:S01]  /*26470*/  S2R R9, SR_TID.X ;  /* 0x0000000000097919 */ /* 0x000e220000002100 */
[----:B-1----:R-:W-:Y:S01]  /*26480*/  VIADD R7, R8, 0xffffff80 ;  /* 0xffffff8008077836 */ /* 0x002fe20000000000 */
[----:B0-----:R-:W-:-:S04]  /*26490*/  IADD3 R20, R9, -0x80, RZ ;  /* 0xffffff8009147810 */ /* 0x001fc80007ffe0ff */
[----:B------:R-:W-:Y:S02]  /*264a0*/  ISETP.GE.AND P3, PT, R7, 0x80, PT ;  /* 0x000000800700780c */ /* 0x000fe40003f66270 */
[C---:B---3--:R-:W-:Y:S02]  /*264b0*/  SHF.L.U32 R4, R11.reuse, 0x2, RZ ;  /* 0x000000020b047819 */ /* 0x048fe400000006ff */
[----:B------:R-:W-:Y:S02]  /*264c0*/  SHF.R.S32.HI R12, RZ, 0x1f, R11 ;  /* 0x0000001fff0c7819 */ /* 0x000fe4000001140b */
        /* <DEDUP_REMOVED lines=9> */
[----:B------:R-:W-:Y:S01]  /*26560*/  @P1 IADD3.X R5, R0, UR5, RZ, P2, !PT ;  /* 0x0000000500051c10 */ /* 0x000fe200097fe4ff */
[----:B------:R-:W-:Y:S01]  /*26570*/  IMAD.U32 R0, RZ, RZ, UR4 ;  /* 0x00000004ff007e24 */ /* 0x000fe2000f8e00ff */
[----:B----4-:R-:W-:-:S05]  /*26580*/  ISETP.NE.AND P2, PT, R25, 0x1, PT ;  /* 0x000000011900780c */ /* 0x010fca0003f45270 */
[----:B------:R0:W5:Y:S08]  /*26590*/  @P1 LDG.E R0, desc[UR6][R4.64] ;  /* 0x0000000604001981 */ /* 0x000170000c1e1900 */
[----:B------:R-:W1:Y:S01]  /*265a0*/  @P2 LDC R14, c[0x0][0xbec] ;  /* 0x0002fb00ff0e2b82 */ /* 0x000e620000000800 */
[----:B------:R-:W-:Y:S05]  /*265b0*/  @P1 BRA `(.L_x_2945) ;  /* 0x0000000000141947 */ /* 0x000fea0003800000 */
[----:B------:R-:W-:Y:S05]  /*265c0*/  @!P0 BRA `(.L_x_2945) ;  /* 0x0000000000108947 */ /* 0x000fea0003800000 */
[----:B------:R-:W-:Y:S02]  /*265d0*/  ULDC.64 UR4, c[0x0][0x208] ;  /* 0x0000820000047ab9 */ /* 0x000fe40000000a00 */
[----:B0-----:R-:W3:Y:S04]  /*265e0*/  LDG.E R5, desc[UR4][R2.64] ;  /* 0x0000000402057981 */ /* 0x001ee8000c1e1900 */
[----:B-----5:R-:W3:Y:S02]  /*265f0*/  LDG.E R0, desc[UR4][R2.64+0x4] ;  /* 0x0000040402007981 */ /* 0x020ee4000c1e1900 */
[----:B---3--:R-:W-:-:S07]  /*26600*/  IMAD.IADD R0, R0, 0x1, -R5 ;  /* 0x0000000100007824 */ /* 0x008fce00078e0a05 */
.L_x_2945:
[----:B------:R-:W3:Y:S04]  /*26610*/  LDL R27, [R1+0x80] ;  /* 0x00008000011b7983 */ /* 0x000ee80000100800 */
[----:B------:R4:W5:Y:S01]  /*26620*/  LDL R26, [R1+0x68] ;  /* 0x00006800011a7983 */ /* 0x0009620000100800 */
[----:B0-----:R-:W-:Y:S01]  /*26630*/  SHF.R.S32.HI R3, RZ, 0x1f, R20 ;  /* 0x0000001fff037819 */ /* 0x001fe20000011414 */
[----:B------:R-:W-:Y:S01]  /*26640*/  BSSY B1, `(.L_x_2946) ;  /* 0x000002e000017945 */ /* 0x000fe20003800000 */
[----:B------:R-:W-:Y:S02]  /*26650*/  SEL R13, R11, RZ, !P0 ;  /* 0x000000ff0b0d7207 */ /* 0x000fe40004000000 */
[----:B------:R-:W-:Y:S02]  /*26660*/  SEL R12, R12, RZ, !P0 ;  /* 0x000000ff0c0c7207 */ /* 0x000fe40004000000 */
[----:B------:R-:W-:-:S02]  /*26670*/  LEA.HI R24, R3, R20, RZ, 0x3 ;  /* 0x0000001403187211 */ /* 0x000fc400078f18ff */
[----:B-----5:R-:W-:Y:S02]  /*26680*/  SHF.R.S32.HI R11, RZ, 0x1f, R6 ;  /* 0x0000001fff0b7819 */ /* 0x020fe40000011406 */
[----:B---3--:R-:W-:Y:S01]  /*26690*/  SHF.R.S32.HI R10, RZ, 0x1f, R27 ;  /* 0x0000001fff0a7819 */ /* 0x008fe2000001141b */
[----:B----4-:R-:W-:Y:S06]  /*266a0*/  @P3 BRA `(.L_x_2947) ;  /* 0x00000000009c3947 */ /* 0x010fec0003800000 */
[----:B------:R-:W0:Y:S01]  /*266b0*/  LDC R9, c[0x0][0xbe8] ;  /* 0x0002fa00ff097b82 */ /* 0x000e220000000800 */
[----:B------:R-:W-:Y:S01]  /*266c0*/  IADD3 R8, R26, -0x80, R8 ;  /* 0xffffff801a087810 */ /* 0x000fe20007ffe008 */
        /* <DEDUP_REMOVED lines=15> */
[----:B------:R-:W3:Y:S01]  /*267c0*/  @P0 LDC R21, c[0x0][0xbf0] ;  /* 0x0002fc00ff150b82 */ /* 0x000ee20000000800 */
[----:B------:R-:W-:-:S04]  /*267d0*/  IMAD.WIDE.U32 R2, R13, UR4, R2 ;  /* 0x000000040d027c25 */ /* 0x000fc8000f8e0002 */
[----:B0-----:R-:W-:-:S05]  /*267e0*/  @P0 IMAD.HI.U32 R4, R8, R15, RZ ;  /* 0x0000000f08040227 */ /* 0x001fca00078e00ff */
[----:B---3--:R-:W-:Y:S01]  /*267f0*/  @P0 SHF.R.U32.HI R5, RZ, R21, R4 ;  /* 0x00000015ff050219 */ /* 0x008fe20000011604 */
[----:B------:R-:W-:-:S03]  /*26800*/  IMAD R4, R12, UR4, RZ ;  /* 0x000000040c047c24 */ /* 0x000fc6000f8e02ff */
[----:B------:R-:W-:Y:S01]  /*26810*/  IADD3 R2, P0, R5, R2, RZ ;  /* 0x0000000205027210 */ /* 0x000fe20007f1e0ff */
[----:B------:R-:W-:-:S04]  /*26820*/  IMAD.MOV R7, RZ, RZ, -R5 ;  /* 0x000000ffff077224 */ /* 0x000fc800078e0a05 */
        /* <DEDUP_REMOVED lines=13> */
[----:B------:R-:W-:-:S05]  /*26900*/  MOV R3, 0xff800000 ;  /* 0xff80000000037802 */ /* 0x000fca0000000f00 */
[----:B------:R0:W-:Y:S02]  /*26910*/  STG.E desc[UR6][R4.64], R3 ;  /* 0x0000000304007986 */ /* 0x0001e4000c101906 */
.L_x_2947:
[----:B------:R-:W-:Y:S05]  /*26920*/  BSYNC B1 ;  /* 0x0000000000017941 */ /* 0x000fea0003800000 */
.L_x_2946:
[----:B------:R-:W3:Y:S01]  /*26930*/  @P2 LDC R15, c[0x0][0xbf0] ;  /* 0x0002fc00ff0f2b82 */ /* 0x000ee20000000800 */
[----:B0-----:R-:W-:Y:S01]  /*26940*/  LOP3.LUT R5, R24, 0xfffffff8, RZ, 0xc0, !PT ;  /* 0xfffffff818057812 */ /* 0x001fe200078ec0ff */
[----:B------:R-:W-:Y:S01]  /*26950*/  ULDC.64 UR4, c[0x0][0xaa0] ;  /* 0x0002a80000047ab9 */ /* 0x000fe20000000a00 */
[----:B------:R-:W-:Y:S01]  /*26960*/  BSSY B1, `(.L_x_2948) ;  /* 0x0000042000017945 */ /* 0x000fe20003800000 */
[----:B------:R-:W-:Y:S02]  /*26970*/  IMAD R3, R11, UR4, RZ ;  /* 0x000000040b037c24 */ /* 0x000fe4000f8e02ff */
[----:B------:R-:W-:Y:S02]  /*26980*/  IMAD.IADD R7, R20, 0x1, -R5 ;  /* 0x0000000114077824 */ /* 0x000fe400078e0a05 */
[----:B------:R-:W-:Y:S02]  /*26990*/  IMAD R5, R6, UR5, R3 ;  /* 0x0000000506057c24 */ /* 0x000fe4000f8e0203 */
[----:B------:R-:W-:-:S02]  /*269a0*/  IMAD R4, R7, 0x20, R220 ;  /* 0x0000002007047824 */ /* 0x000fc400078e02dc */
[----:B------:R-:W-:Y:S01]  /*269b0*/  IMAD.WIDE.U32 R2, R6, UR4, RZ ;  /* 0x0000000406027c25 */ /* 0x000fe2000f8e00ff */
[----:B------:R-:W-:Y:S02]  /*269c0*/  ULDC.64 UR4, c[0x0][0xae8] ;  /* 0x0002ba0000047ab9 */ /* 0x000fe40000000a00 */
[----:B------:R-:W-:Y:S01]  /*269d0*/  IADD3 R9, R26, R4, RZ ;  /* 0x000000041a097210 */ /* 0x000fe20007ffe0ff */
[----:B------:R-:W-:Y:S02]  /*269e0*/  IMAD.IADD R3, R3, 0x1, R5 ;  /* 0x0000000103037824 */ /* 0x000fe400078e0205 */
[----:B------:R-:W-:Y:S02]  /*269f0*/  IMAD R6, R10, UR4, RZ ;  /* 0x000000040a067c24 */ /* 0x000fe4000f8e02ff */
[----:B-1----:R-:W-:-:S04]  /*26a00*/  @P2 IMAD.HI.U32 R4, R9, R14, RZ ;  /* 0x0000000e09042227 */ /* 0x002fc800078e00ff */
[C---:B------:R-:W-:Y:S02]  /*26a10*/  IMAD R7, R27.reuse, UR5, R6 ;  /* 0x000000051b077c24 */ /* 0x040fe4000f8e0206 */
[----:B------:R-:W-:Y:S01]  /*26a20*/  IMAD.WIDE.U32 R2, R27, UR4, R2 ;  /* 0x000000041b027c25 */ /* 0x000fe2000f8e0002 */
[----:B------:R-:W-:-:S03]  /*26a30*/  ULDC.64 UR4, c[0x0][0xaf0] ;  /* 0x0002bc0000047ab9 */ /* 0x000fc60000000a00 */
[----:B------:R-:W-:Y:S01]  /*26a40*/  IMAD.MOV.U32 R5, RZ, RZ, R9 ;  /* 0x000000ffff057224 */ /* 0x000fe200078e0009 */
[----:B---3--:R-:W-:Y:S01]  /*26a50*/  @P2 SHF.R.U32.HI R5, RZ, R15, R4 ;  /* 0x0000000fff052219 */ /* 0x008fe20000011604 */
[----:B------:R-:W-:Y:S02]  /*26a60*/  IMAD R6, R12, UR4, RZ ;  /* 0x000000040c067c24 */ /* 0x000fe4000f8e02ff */
[----:B------:R-:W-:Y:S01]  /*26a70*/  IMAD.IADD R3, R3, 0x1, R7 ;  /* 0x0000000103037824 */ /* 0x000fe200078e0207 */
[----:B------:R-:W-:Y:S01]  /*26a80*/  SHF.R.S32.HI R4, RZ, 0x1f, R5 ;  /* 0x0000001fff047819 */ /* 0x000fe20000011405 */
[C---:B------:R-:W-:Y:S02]  /*26a90*/  IMAD R7, R13.reuse, UR5, R6 ;  /* 0x000000050d077c24 */ /* 0x040fe4000f8e0206 */
[----:B------:R-:W-:Y:S01]  /*26aa0*/  IMAD.WIDE.U32 R2, R13, UR4, R2 ;  /* 0x000000040d027c25 */ /* 0x000fe2000f8e0002 */
[----:B------:R-:W-:-:S03]  /*26ab0*/  ULDC.64 UR4, c[0x0][0xae0] ;  /* 0x0002b80000047ab9 */ /* 0x000fc60000000a00 */
[----:B------:R-:W-:Y:S01]  /*26ac0*/  IMAD.MOV R6, RZ, RZ, -R5 ;  /* 0x000000ffff067224 */ /* 0x000fe200078e0a05 */
[----:B------:R-:W-:Y:S01]  /*26ad0*/  IADD3 R3, R3, R7, RZ ;  /* 0x0000000703037210 */ /* 0x000fe20007ffe0ff */
[----:B------:R-:W-:Y:S02]  /*26ae0*/  IMAD R4, R4, UR4, RZ ;  /* 0x0000000404047c24 */ /* 0x000fe4000f8e02ff */
[----:B------:R-:W-:Y:S02]  /*26af0*/  IMAD R7, R25, R6, R9 ;  /* 0x0000000619077224 */ /* 0x000fe400078e0209 */
[C---:B------:R-:W-:Y:S02]  /*26b00*/  IMAD R9, R5.reuse, UR5, R4 ;  /* 0x0000000505097c24 */ /* 0x040fe4000f8e0204 */
[----:B------:R-:W-:Y:S01]  /*26b10*/  IMAD.WIDE.U32 R2, R5, UR4, R2 ;  /* 0x0000000405027c25 */ /* 0x000fe2000f8e0002 */
[----:B------:R-:W-:Y:S01]  /*26b20*/  SHF.R.S32.HI R4, RZ, 0x1f, R7 ;  /* 0x0000001fff047819 */ /* 0x000fe20000011407 */
[----:B------:R-:W-:-:S02]  /*26b30*/  ULDC.64 UR4, c[0x0][0xad8] ;  /* 0x0002b60000047ab9 */ /* 0x000fc40000000a00 */
[----:B------:R-:W-:Y:S02]  /*26b40*/  IMAD.IADD R3, R3, 0x1, R9 ;  /* 0x0000000103037824 */ /* 0x000fe400078e0209 */
[----:B------:R-:W-:Y:S02]  /*26b50*/  IMAD R4, R4, UR4, RZ ;  /* 0x0000000404047c24 */ /* 0x000fe4000f8e02ff */
[----:B------:R-:W-:Y:S02]  /*26b60*/  IMAD.IADD R6, R220, 0x1, R26 ;  /* 0x00000001dc067824 */ /* 0x000fe400078e021a */
[----:B------:R-:W-:Y:S02]  /*26b70*/  IMAD R25, R0, R25, RZ ;  /* 0x0000001900197224 */ /* 0x000fe400078e02ff */
[C---:B------:R-:W-:Y:S02]  /*26b80*/  IMAD R5, R7.reuse, UR5, R4 ;  /* 0x0000000507057c24 */ /* 0x040fe4000f8e0204 */
[----:B------:R-:W-:Y:S01]  /*26b90*/  IMAD.WIDE.U32 R2, R7, UR4, R2 ;  /* 0x0000000407027c25 */ /* 0x000fe2000f8e0002 */
[----:B------:R-:W-:Y:S01]  /*26ba0*/  ISETP.GE.AND P2, PT, R6, R25, PT ;  /* 0x000000190600720c */ /* 0x000fe20003f46270 */
[----:B------:R-:W-:-:S02]  /*26bb0*/  ULDC.64 UR4, c[0x0][0xa80] ;  /* 0x0002a00000047ab9 */ /* 0x000fc40000000a00 */
[----:B------:R-:W-:Y:S01]  /*26bc0*/  IMAD.IADD R3, R3, 0x1, R5 ;  /* 0x0000000103037824 */ /* 0x000fe200078e0205 */
[----:B------:R-:W-:Y:S01]  /*26bd0*/  LEA R4, P3, R2, UR4, 0x1 ;  /* 0x0000000402047c11 */ /* 0x000fe2000f8608ff */
[----:B------:R-:W-:-:S03]  /*26be0*/  VIADD R0, R6, 0x20 ;  /* 0x0000002006007836 */ /* 0x000fc60000000000 */
[----:B------:R-:W-:Y:S02]  /*26bf0*/  LEA.HI.X R5, R2, UR5, R3, 0x1, P3 ;  /* 0x0000000502057c11 */ /* 0x000fe400098f0c03 */
[----:B------:R-:W-:Y:S01]  /*26c00*/  ISETP.GE.AND P1, PT, R0, R25, PT ;  /* 0x000000190000720c */ /* 0x000fe20003f26270 */
[----:B------:R0:W1:Y:S01]  /*26c10*/  SHFL.IDX PT, R2, R4, RZ, 0x181f ;  /* 0x00181fff04027589 */ /* 0x00006200000e0000 */
[----:B------:R-:W-:-:S03]  /*26c20*/  IADD3 R0, R6, 0x40, RZ ;  /* 0x0000004006007810 */ /* 0x000fc60007ffe0ff */
[----:B------:R0:W3:Y:S01]  /*26c30*/  SHFL.IDX PT, R3, R5, RZ, 0x181f ;  /* 0x00181fff05037589 */ /* 0x0000e200000e0000 */
[----:B------:R-:W-:Y:S01]  /*26c40*/  ISETP.GE.AND P0, PT, R0, R25, PT ;  /* 0x000000190000720c */ /* 0x000fe20003f06270 */
[----:B------:R-:W-:-:S12]  /*26c50*/  @P2 BRA `(.L_x_2949) ;  /* 0x0000000000482947 */ /* 0x000fd80003800000 */
        /* <DEDUP_REMOVED lines=18> */
.L_x_2949:
[----:B------:R-:W-:Y:S05]  /*26d80*/  BSYNC B1 ;  /* 0x0000000000017941 */ /* 0x000fea0003800000 */
.L_x_2948:
        /* <DEDUP_REMOVED lines=22> */
.L_x_2951:
[----:B------:R-:W-:Y:S05]  /*26ef0*/  BSYNC B1 ;  /* 0x0000000000017941 */ /* 0x000fea0003800000 */
.L_x_2950:
        /* <DEDUP_REMOVED lines=22> */
.L_x_2953:
[----:B------:R-:W-:Y:S05]  /*27060*/  BSYNC B1 ;  /* 0x0000000000017941 */ /* 0x000fea0003800000 */
.L_x_2952:
[----:B------:R-:W-:Y:S01]  /*27070*/  VIADD R0, R6, 0x60 ;  /* 0x0000006006007836 */ /* 0x000fe20000000000 */
[----:B01-3--:R-:W0:Y:S04]  /*27080*/  SHFL.IDX PT, R5, R5, 0x3, 0x181f ;  /* 0x00781f0005057f89 */ /* 0x00be2800000e0000 */
        /* <DEDUP_REMOVED lines=21> */
.L_x_2944:
[----:B------:R-:W-:Y:S05]  /*271e0*/  BSYNC B0 ;  /* 0x0000000000007941 */ /* 0x000fea0003800000 */
.L_x_2935:
[----:B------:R-:W-:Y:S02]  /*271f0*/  ULDC UR4, c[0x0][0xc3c] ;  /* 0x00030f0000047ab9 */ /* 0x000fe40000000800 */
[----:B--2---:R-:W-:-:S13]  /*27200*/  ISETP.GE.AND P0, PT, R31, UR4, PT ;  /* 0x000000041f007c0c */ /* 0x004fda000bf06270 */
[----:B------:R-:W-:Y:S05]  /*27210*/  @!P0 BRA `(.L_x_2954) ;  /* 0xfffffd9c00948947 */ /* 0x000fea000383ffff */
[----:B------:R-:W-:Y:S05]  /*27220*/  BRA `(.L_x_2683) ;  /* 0x0000007400d47947 */ /* 0x000fea0003800000 */
.L_x_2681:
        /* <DEDUP_REMOVED lines=16> */
.L_x_2955:
        /* <DEDUP_REMOVED lines=42> */
.L_x_2961:
        /* <DEDUP_REMOVED lines=9> */
[----:B------:R-:W0:Y:S01]  /*27660*/  LDC.64 R2, c[0x0][0xc80] ;  /* 0x00032000ff027b82 */ /* 0x000e220000000a00 */
[----:B------:R-:W-:Y:S01]  /*27670*/  ULDC.64 UR8, c[0x0][0x208] ;  /* 0x0000820000087ab9 */ /* 0x000fe20000000a00 */
[----:B0-----:R-:W-:-:S05]  /*27680*/  IMAD.WIDE R2, R7, 0x4, R2 ;  /* 0x0000000407027825 */ /* 0x001fca00078e0202 */
[----:B------:R0:W5:Y:S02]  /*27690*/  LDG.E R4, desc[UR8][R2.64] ;  /* 0x0000000802047981 */ /* 0x000164000c1e1900 */
.L_x_2960:
[----:B------:R-:W-:Y:S05]  /*276a0*/  BSYNC B0 ;  /* 0x0000000000007941 */ /* 0x000fea0003800000 */
.L_x_2959:
[----:B0----5:R-:W0:Y:S02]  /*276b0*/  SHFL.UP PT, R2, R4, 0x1, RZ ;  /* 0x0420000004027989 */ /* 0x021e2400000e00ff */
        /* <DEDUP_REMOVED lines=19> */
.L_x_2957:
[----:B------:R-:W-:Y:S01]  /*277f0*/  IMAD.IADD R13, R6, 0x1, -R3 ;  /* 0x00000001060d7824 */ /* 0x000fe200078e0a03 */
[----:B------:R-:W-:-:S03]  /*27800*/  ULDC.64 UR8, c[0x0][0x208] ;  /* 0x0000820000087ab9 */ /* 0x000fc60000000a00 */
        /* <DEDUP_REMOVED lines=17> */
[----:B------:R-:W-:-:S05]  /*27920*/  IADD3 R9, R15, -0x1, RZ ;  /* 0xffffffff0f097810 */ /* 0x000fca0007ffe0ff */
[----:B------:R2:W3:Y:S02]  /*27930*/  SHFL.IDX PT, R16, R8, R9, 0x1f ;  /* 0x00001f0908107589 */ /* 0x0004e400000e0000 */
.L_x_2962:
[----:B---3--:R-:W-:Y:S01]  /*27940*/  IMAD R16, R16, UR5, R13 ;  /* 0x0000000510107c24 */ /* 0x008fe2000f8e020d */
[----:B------:R-:W-:Y:S01]  /*27950*/  IABS R2, R6 ;  /* 0x0000000600027213 */ /* 0x000fe20000000000 */
[----:B01----:R-:W-:-:S03]  /*27960*/  IMAD.MOV R11, RZ, RZ, -R3 ;  /* 0x000000ffff0b7224 */ /* 0x003fc600078e0a03 */
[----:B--2---:R-:W-:Y:S01]  /*27970*/  IADD3 R9, -R16, UR6, RZ ;  /* 0x0000000610097c10 */ /* 0x004fe2000fffe1ff */
[----:B------:R-:W-:Y:S02]  /*27980*/  IMAD.MOV R10, RZ, RZ, -R2 ;  /* 0x000000ffff0a7224 */ /* 0x000fe400078e0a02 */
[----:B------:R-:W-:Y:S01]  /*27990*/  IMAD R11, R11, R12, RZ ;  /* 0x0000000c0b0b7224 */ /* 0x000fe200078e02ff */
        /* <DEDUP_REMOVED lines=17> */
[----:B------:R-:W-:Y:S01]  /*27ab0*/  IMAD R13, R7, R2, RZ ;  /* 0x00000002070d7224 */ /* 0x000fe200078e02ff */
[----:B------:R-:W-:-:S03]  /*27ac0*/  IADD3 R2, -R2, RZ, RZ ;  /* 0x000000ff02027210 */ /* 0x000fc60007ffe1ff */
[----:B------:R-:W-:Y:S02]  /*27ad0*/  IMAD.MOV R8, RZ, RZ, -R13 ;  /* 0x000000ffff087224 */ /* 0x000fe400078e0a0d */
[----:B------:R-:W-:Y:S02]  /*27ae0*/  IMAD R6, R6, R2, R9 ;  /* 0x0000000206067224 */ /* 0x000fe400078e0209 */
[----:B------:R-:W-:Y:S01]  /*27af0*/  IMAD.MOV.U32 R2, RZ, RZ, RZ ;  /* 0x000000ffff027224 */ /* 0x000fe200078e00ff */
[----:B------:R-:W-:Y:S02]  /*27b00*/  VIADDMNMX R15, R8, UR5, R7, PT ;  /* 0x00000005080f7c46 */ /* 0x000fe4000b800107 */
[----:B------:R-:W-:Y:S02]  /*27b10*/  IABS R11, R6 ;  /* 0x00000006000b7213 */ /* 0x000fe40000000000 */
        /* <DEDUP_REMOVED lines=10> */
[----:B------:R-:W-:Y:S01]  /*27bc0*/  IMAD.HI.U32 R2, R3, R9, R2 ;  /* 0x0000000903027227 */ /* 0x000fe200078e0002 */
[----:B------:R-:W-:-:S05]  /*27bd0*/  IADD3 R3, RZ, -R10, RZ ;  /* 0x8000000aff037210 */ /* 0x000fca0007ffe0ff */
        /* <DEDUP_REMOVED lines=10> */
[----:B------:R-:W-:-:S06]  /*27c80*/  @P0 VIADD R2, R2, 0x1 ;  /* 0x0000000102020836 */ /* 0x000fcc0000000000 */
[----:B------:R-:W-:Y:S02]  /*27c90*/  @!P2 IADD3 R2, -R2, RZ, RZ ;  /* 0x000000ff0202a210 */ /* 0x000fe40007ffe1ff */
[----:B------:R-:W-:-:S04]  /*27ca0*/  @!P1 LOP3.LUT R2, RZ, R15, RZ, 0x33, !PT ;  /* 0x0000000fff029212 */ /* 0x000fc800078e33ff */
[----:B------:R-:W-:Y:S01]  /*27cb0*/  LOP3.LUT R17, RZ, R2, RZ, 0x33, !PT ;  /* 0x00000002ff117212 */ /* 0x000fe200078e33ff */
[----:B------:R-:W-:-:S04]  /*27cc0*/  IMAD R18, R2, R18, R3 ;  /* 0x0000001202127224 */ /* 0x000fc800078e0203 */
[----:B------:R-:W-:Y:S01]  /*27cd0*/  IMAD.IADD R17, R4, 0x1, R17 ;  /* 0x0000000104117824 */ /* 0x000fe200078e0211 */
[----:B------:R-:W-:Y:S06]  /*27ce0*/  BRA `(.L_x_2963) ;  /* 0x00000000000c7947 */ /* 0x000fec0003800000 */
.L_x_2958:
[----:B------:R-:W-:Y:S01]  /*27cf0*/  MOV R17, RZ ;  /* 0x000000ff00117202 */ /* 0x000fe20000000f00 */
[----:B------:R-:W-:Y:S02]  /*27d00*/  IMAD.U32 R16, RZ, RZ, UR6 ;  /* 0x00000006ff107e24 */ /* 0x000fe4000f8e00ff */
[----:B------:R-:W-:-:S07]  /*27d10*/  IMAD.MOV.U32 R18, RZ, RZ, RZ ;  /* 0x000000ffff127224 */ /* 0x000fce00078e00ff */
.L_x_2963:
[----:B------:R-:W-:-:S13]  /*27d20*/  ISETP.NE.AND P0, PT, R5, RZ, PT ;  /* 0x000000ff0500720c */ /* 0x000fda0003f05270 */
[----:B------:R-:W0:Y:S01]  /*27d30*/  @!P0 S2R R3, SR_CgaCtaId ;  /* 0x0000000000038919 */ /* 0x000e220000008800 */
[----:B------:R-:W-:-:S04]  /*27d40*/  @!P0 MOV R2, 0x400 ;  /* 0x0000040000028802 */ /* 0x000fc80000000f00 */
[----:B0-----:R-:W-:-:S05]  /*27d50*/  @!P0 LEA R2, R3, R2, 0x18 ;  /* 0x0000000203028211 */ /* 0x001fca00078ec0ff */
[----:B------:R1:W-:Y:S01]  /*27d60*/  @!P0 STS.128 [R2+0x388d0], R16 ;  /* 0x0388d01002008388 */ /* 0x0003e20000000c00 */
[----:B------:R-:W-:Y:S06]  /*27d70*/  BAR.ARV 0x5, 0x180 ;  /* 0x0146000000007b1d */ /* 0x000fec0000002000 */
.L_x_2956:
        /* <DEDUP_REMOVED lines=12> */
[----:B------:R-:W-:Y:S01]  /*27e40*/  MOV R30, 0x1 ;  /* 0x00000001001e7802 */ /* 0x000fe20000000f00 */
[----:B------:R-:W-:Y:S01]  /*27e50*/  IMAD.MOV.U32 R28, RZ, RZ, RZ ;  /* 0x000000ffff1c7224 */ /* 0x000fe200078e00ff */
[----:B------:R-:W-:Y:S01]  /*27e60*/  LOP3.LUT R3, R36, 0x1f8, RZ, 0xc0, !PT ;  /* 0x000001f824037812 */ /* 0x000fe200078ec0ff */
[----:B------:R-:W-:Y:S01]  /*27e70*/  IMAD.SHL.U32 R34, R2, 0x8, RZ ;  /* 0x0000000802227824 */ /* 0x000fe200078e00ff */
[----:B------:R-:W-:Y:S01]  /*27e80*/  SHF.R.U32.HI R2, RZ, 0x3, R2 ;  /* 0x00000003ff027819 */ /* 0x000fe20000011602 */
[----:B------:R-:W-:Y:S01]  /*27e90*/  IMAD.MOV.U32 R27, RZ, RZ, RZ ;  /* 0x000000ffff1b7224 */ /* 0x000fe200078e00ff */
[----:B------:R-:W-:Y:S01]  /*27ea0*/  LOP3.LUT R3, R3, 0x38, R0, 0x78, !PT ;  /* 0x0000003803037812 */ /* 0x000fe200078e7800 */
[----:B------:R-:W-:Y:S01]  /*27eb0*/  IMAD.SHL.U32 R0, R0, 0x10, RZ ;  /* 0x0000001000007824 */ /* 0x000fe200078e00ff */
[----:B------:R-:W-:Y:S01]  /*27ec0*/  LOP3.LUT R36, R36, 0x38, RZ, 0xc0, !PT ;  /* 0x0000003824247812 */ /* 0x000fe200078ec0ff */
[----:B------:R-:W-:Y:S01]  /*27ed0*/  IMAD.MOV.U32 R29, RZ, RZ, 0x1 ;  /* 0x00000001ff1d7424 */ /* 0x000fe200078e00ff */
[----:B------:R-:W-:Y:S01]  /*27ee0*/  LOP3.LUT R34, R3, 0x200, R34, 0xf8, !PT ;  /* 0x0000020003227812 */ /* 0x000fe200078ef822 */
[----:B------:R-:W-:Y:S01]  /*27ef0*/  ULDC.64 UR38, c[0x0][0x198] ;  /* 0x0000660000267ab9 */ /* 0x000fe20000000a00 */
[----:B------:R-:W-:Y:S01]  /*27f00*/  LOP3.LUT R0, R2, 0x70, R0, 0xf8, !PT ;  /* 0x0000007002007812 */ /* 0x000fe200078ef800 */
[----:B------:R-:W-:Y:S01]  /*27f10*/  ULOP3.LUT UR37, UR60, 0x2, URZ, 0xfc, !UPT ;  /* 0x000000023c257892 */ /* 0x000fe2000f8efc3f */
[C---:B------:R-:W-:Y:S01]  /*27f20*/  LOP3.LUT R3, R36.reuse, 0x40, RZ, 0xfc, !PT ;  /* 0x0000004024037812 */ /* 0x040fe200078efcff */
[----:B------:R-:W-:Y:S01]  /*27f30*/  ULDC UR36, c[0x0][0xc] ;  /* 0x0000030000247ab9 */ /* 0x000fe20000000800 */
[C---:B------:R-:W-:Y:S01]  /*27f40*/  LOP3.LUT R2, R36.reuse, 0x80, RZ, 0xfc, !PT ;  /* 0x0000008024027812 */ /* 0x040fe200078efcff */
[----:B0-----:R-:W-:Y:S01]  /*27f50*/  ULEA UR4, UR5, UR4, 0x18 ;  /* 0x0000000405047291 */ /* 0x001fe2000f8ec03f */
[----:B------:R-:W-:-:S05]  /*27f60*/  LOP3.LUT R0, R36, 0xc0, RZ, 0xfc, !PT ;  /* 0x000000c024007812 */ /* 0x000fca00078efcff */
[----:B------:R-:W-:-:S05]  /*27f70*/  MOV R22, UR4 ;  /* 0x0000000400167c02 */ /* 0x000fca0008000f00 */
[----:B--2---:R-:W-:-:S07]  /*27f80*/  IMAD R37, R34, 0x2, R22 ;  /* 0x0000000222257824 */ /* 0x004fce00078e0216 */
.L_x_3073:
        /* <DEDUP_REMOVED lines=48> */
[----:B------:R-:W-:Y:S01]  /*28290*/  IMAD.U32 R7, RZ, RZ, UR4 ;  /* 0x00000004ff077e24 */ /* 0x000fe2000f8e00ff */
[----:B---3--:R0:W-:Y:S01]  /*282a0*/  STL [R1+0x1c], R8 ;  /* 0x00001c0801007387 */ /* 0x0081e20000100800 */
[----:B------:R-:W-:-:S03]  /*282b0*/  IMAD.MOV.U32 R10, RZ, RZ, R8 ;  /* 0x000000ffff0a7224 */ /* 0x000fc600078e0008 */
[----:B--2---:R0:W-:Y:S01]  /*282c0*/  STL [R1+0x10], R11 ;  /* 0x0000100b01007387 */ /* 0x0041e20000100800 */
[----:B------:R-:W-:Y:S05]  /*282d0*/  @P2 BRA `(.L_x_2965) ;  /* 0x0000000000182947 */ /* 0x000fea0003800000 */
[----:B------:R-:W-:Y:S05]  /*282e0*/  @!P0 BRA `(.L_x_2965) ;  /* 0x0000000000148947 */ /* 0x000fea0003800000 */
[----:B------:R-:W-:Y:S02]  /*282f0*/  ULDC.64 UR4, c[0x0][0x208] ;  /* 0x0000820000047ab9 */ /* 0x000fe40000000a00 */
[----:B------:R-:W2:Y:S04]  /*28300*/  LDG.E R9, desc[UR4][R2.64] ;  /* 0x0000000402097981 */ /* 0x000ea8000c1e1900 */
[----:B0-----:R-:W2:Y:S02]  /*28310*/  LDG.E R8, desc[UR4][R2.64+0x4] ;  /* 0x0000040402087981 */ /* 0x001ea4000c1e1900 */
[----:B--2---:R-:W-:-:S05]  /*28320*/  IMAD.IADD R10, R8, 0x1, -R9 ;  /* 0x00000001080a7824 */ /* 0x004fca00078e0a09 */
[----:B------:R1:W-:Y:S02]  /*28330*/  STL [R1+0x1c], R10 ;  /* 0x00001c0a01007387 */ /* 0x0003e40000100800 */
.L_x_2965:
[----:B------:R-:W-:Y:S01]  /*28340*/  ULDC.64 UR4, c[0x0][0xa20] ;  /* 0x0002880000047ab9 */ /* 0x000fe20000000a00 */
[----:B------:R-:W-:Y:S01]  /*28350*/  IMAD.MOV.U32 R33, RZ, RZ, R31 ;  /* 0x000000ffff217224 */ /* 0x000fe200078e001f */
[----:B------:R-:W-:-:S04]  /*28360*/  ISETP.NE.U32.AND P0, PT, RZ, UR4, PT ;  /* 0x00000004ff007c0c */ /* 0x000fc8000bf05070 */
[----:B------:R-:W-:-:S13]  /*28370*/  ISETP.NE.AND.EX P0, PT, RZ, UR5, PT, P0 ;  /* 0x00000005ff007c0c */ /* 0x000fda000bf05300 */
[----:B------:R-:W-:Y:S05]  /*28380*/  @!P0 BRA `(.L_x_2966) ;  /* 0x0000000000148947 */ /* 0x000fea0003800000 */
[----:B------:R-:W-:Y:S01]  /*28390*/  IADD3 R2, P0, R24, UR4, RZ ;  /* 0x0000000418027c10 */ /* 0x000fe2000ff1e0ff */
[----:B------:R-:W-:-:S03]  /*283a0*/  ULDC.64 UR6, c[0x0][0x208] ;  /* 0x0000820000067ab9 */ /* 0x000fc60000000a00 */
[----:B------:R-:W-:-:S05]  /*283b0*/  IADD3.X R3, R25, UR5, RZ, P0, !PT ;  /* 0x0000000519037c10 */ /* 0x000fca00087fe4ff */
[----:B------:R2:W5:Y:S01]  /*283c0*/  LDG.E R7, desc[UR6][R2.64] ;  /* 0x0000000602077981 */ /* 0x000562000c1e1900 */
[----:B------:R-:W-:Y:S05]  /*283d0*/  BRA `(.L_x_2967) ;  /* 0x0000000000287947 */ /* 0x000fea0003800000 */
.L_x_2966:
[----:B------:R-:W-:Y:S02]  /*283e0*/  ULDC.64 UR4, c[0x0][0xa08] ;  /* 0x0002820000047ab9 */ /* 0x000fe40000000a00 */
[----:B------:R-:W-:-:S04]  /*283f0*/  ISETP.NE.U32.AND P0, PT, RZ, UR4, PT ;  /* 0x00000004ff007c0c */ /* 0x000fc8000bf05070 */
[----:B------:R-:W-:-:S13]  /*28400*/  ISETP.NE.AND.EX P0, PT, RZ, UR5, PT, P0 ;  /* 0x00000005ff007c0c */ /* 0x000fda000bf05300 */
[----:B------:R-:W-:Y:S05]  /*28410*/  @!P0 BRA `(.L_x_2967) ;  /* 0x0000000000188947 */ /* 0x000fea0003800000 */
[----:B------:R-:W2:Y:S01]  /*28420*/  LDC.64 R2, c[0x0][0xa08] ;  /* 0x00028200ff027b82 */ /* 0x000ea20000000a00 */
[----:B------:R-:W-:Y:S01]  /*28430*/  ULDC.64 UR4, c[0x0][0x208] ;  /* 0x0000820000047ab9 */ /* 0x000fe20000000a00 */
[----:B--2---:R-:W-:-:S05]  /*28440*/  IMAD.WIDE R2, R33, 0x4, R2 ;  /* 0x0000000421027825 */ /* 0x004fca00078e0202 */
[----:B------:R-:W2:Y:S04]  /*28450*/  LDG.E R7, desc[UR4][R2.64] ;  /* 0x0000000402077981 */ /* 0x000ea8000c1e1900 */
[----:B0-----:R-:W2:Y:S02]  /*28460*/  LDG.E R8, desc[UR4][R2.64+0x4] ;  /* 0x0000040402087981 */ /* 0x001ea4000c1e1900 */
[----:B--2---:R-:W-:-:S07]  /*28470*/  IADD3 R7, -R7, R8, RZ ;  /* 0x0000000807077210 */ /* 0x004fce0007ffe1ff */
.L_x_2967:
[----:B------:R-:W-:Y:S01]  /*28480*/  ULDC.64 UR4, c[0x0][0x208] ;  /* 0x0000820000047ab9 */ /* 0x000fe20000000a00 */
[----:B--2---:R-:W2:Y:S01]  /*28490*/  LDC R3, c[0x0][0x448] ;  /* 0x00011200ff037b82 */ /* 0x004ea20000000800 */
[----:B------:R-:W3:Y:S04]  /*284a0*/  @P1 LDG.E R2, desc[UR4][R4.64] ;  /* 0x0000000404021981 */ /* 0x000ee8000c1e1900 */
[----:B------:R-:W3:Y:S01]  /*284b0*/  @P1 LDG.E R9, desc[UR4][R4.64+0x4] ;  /* 0x0000040404091981 */ /* 0x000ee2000c1e1900 */
[----:B-----5:R-:W-:Y:S01]  /*284c0*/  IMAD.IADD R7, R7, 0x1, -R11 ;  /* 0x0000000107077824 */ /* 0x020fe200078e0a0b */
[----:B------:R-:W-:Y:S01]  /*284d0*/  BSSY B0, `(.L_x_2968) ;  /* 0x00001a3000007945 */ /* 0x000fe20003800000 */
[----:B--2---:R-:W-:-:S13]  /*284e0*/  ISETP.NE.AND P0, PT, R3, 0x1, PT ;  /* 0x000000010300780c */ /* 0x004fda0003f05270 */
[----:B0-----:R-:W0:Y:S08]  /*284f0*/  @P0 LDC R8, c[0x0][0x44c] ;  /* 0x00011300ff080b82 */ /* 0x001e300000000800 */
[----:B------:R-:W2:Y:S01]  /*28500*/  @P0 LDC R3, c[0x0][0x450] ;  /* 0x00011400ff030b82 */ /* 0x000ea20000000800 */
[----:B---3--:R-:W-:Y:S02]  /*28510*/  @P1 IMAD.IADD R6, R9, 0x1, -R2 ;  /* 0x0000000109061824 */ /* 0x008fe400078e0a02 */
[----:B------:R-:W-:-:S02]  /*28520*/  IMAD.SHL.U32 R9, R17, 0x80, RZ ;  /* 0x0000008011097824 */ /* 0x000fc400078e00ff */
[----:B------:R-:W-:Y:S02]  /*28530*/  IMAD.IADD R5, R7, 0x1, R6 ;  /* 0x0000000107057824 */ /* 0x000fe400078e0206 */
[----:B------:R-:W-:Y:S02]  /*28540*/  VIADD R9, R9, 0x7f ;  /* 0x0000007f09097836 */ /* 0x000fe40000000000 */
[----:B------:R-:W-:Y:S01]  /*28550*/  VIADD R2, R5, 0x4f ;  /* 0x0000004f05027836 */ /* 0x000fe20000000000 */
[----:B------:R3:W-:Y:S01]  /*28560*/  STL [R1+0xc], R5 ;  /* 0x00000c0501007387 */ /* 0x0007e20000100800 */
[----:B0-----:R-:W-:Y:S01]  /*28570*/  @P0 IMAD.HI.U32 R8, R9, R8, RZ ;  /* 0x0000000809080227 */ /* 0x001fe200078e00ff */
[----:B------:R-:W-:-:S03]  /*28580*/  MOV R4, R9 ;  /* 0x0000000900047202 */ /* 0x000fc60000000f00 */
[----:B------:R-:W-:Y:S01]  /*28590*/  IMAD.HI R2, R2, 0x66666667, RZ ;  /* 0x6666666702027827 */ /* 0x000fe200078e02ff */
[----:B--2---:R-:W-:-:S04]  /*285a0*/  @P0 SHF.R.U32.HI R4, RZ, R3, R8 ;  /* 0x00000003ff040219 */ /* 0x004fc80000011608 */
[----:B------:R-:W-:-:S04]  /*285b0*/  SHF.R.U32.HI R3, RZ, 0x1f, R2 ;  /* 0x0000001fff037819 */ /* 0x000fc80000011602 */
[----:B------:R-:W-:Y:S02]  /*285c0*/  LEA.HI.SX32 R3, R2, R3, 0x1b ;  /* 0x0000000302037211 */ /* 0x000fe400078fdaff */
[----:B------:R-:W-:-:S04]  /*285d0*/  IADD3 R2, R5, 0x50, -R10 ;  /* 0x0000005005027810 */ /* 0x000fc80007ffe80a */
[----:B------:R-:W-:-:S05]  /*285e0*/  IADD3 R4, R2, R4, RZ ;  /* 0x0000000402047210 */ /* 0x000fca0007ffe0ff */
[----:B------:R-:W-:-:S05]  /*285f0*/  IMAD.HI R4, R4, 0x66666667, RZ ;  /* 0x6666666704047827 */ /* 0x000fca00078e02ff */
[----:B---3--:R-:W-:-:S04]  /*28600*/  SHF.R.U32.HI R5, RZ, 0x1f, R4 ;  /* 0x0000001fff057819 */ /* 0x008fc80000011604 */
[----:B------:R-:W-:-:S04]  /*28610*/  LEA.HI.SX32 R4, R4, R5, 0x1b ;  /* 0x0000000504047211 */ /* 0x000fc800078fdaff */
[----:B------:R-:W-:-:S05]  /*28620*/  VIMNMX R4, R3, R4, PT ;  /* 0x0000000403047248 */ /* 0x000fca0003fe0100 */
[--C-:B------:R-:W-:Y:S02]  /*28630*/  IMAD R5, R4, 0x50, -R7.reuse ;  /* 0x0000005004057824 */ /* 0x100fe400078e0a07 */
[----:B------:R-:W-:-:S03]  /*28640*/  IMAD.MOV R7, RZ, RZ, -R7 ;  /* 0x000000ffff077224 */ /* 0x000fc600078e0a07 */
[----:B------:R-:W-:Y:S02]  /*28650*/  VIMNMX R4, R5, R6, PT ;  /* 0x0000000605047248 */ /* 0x000fe40003fe0100 */
[----:B------:R-:W-:-:S04]  /*28660*/  VIMNMX R7, RZ, R7, !PT ;  /* 0x00000007ff077248 */ /* 0x000fc80007fe0100 */
        /* <DEDUP_REMOVED lines=18> */
.L_x_3177:
[----:B--2---:R-:W-:Y:S02]  /*28790*/  ISETP.NE.AND P0, PT, R14, RZ, PT ;  /* 0x000000ff0e00720c */ /* 0x004fe40003f05270 */
[----:B------:R-:W-:-:S11]  /*287a0*/  PLOP3.LUT P6, PT, PT, PT, PT, 0x8, 0x0 ;  /* 0x000000000000781c */ /* 0x000fd60003fce170 */
[----:B------:R-:W-:Y:S05]  /*287b0*/  @P0 BRA `(.L_x_2971) ;  /* 0x00000000000c0947 */ /* 0x000fea0003800000 */
[----:B------:R-:W-:-:S03]  /*287c0*/  UMOV UR4, 0xffffffff ;  /* 0xffffffff00047882 */ /* 0x000fc60000000000 */
[----:B------:R-:W-:Y:S05]  /*287d0*/  BRA.DIV UR4, `(.L_x_2972) ;  /* 0x0000007e04c47947 */ /* 0x000fea000b800000 */
[----:B------:R-:W-:-:S13]  /*287e0*/  ELECT P6, URZ, PT ;  /* 0x00000000003f782f */ /* 0x000fda00038c0000 */
.L_x_2971:
        /* <DEDUP_REMOVED lines=9> */
.L_x_3180:
[----:B------:R-:W-:Y:S05]  /*28880*/  BSYNC B1 ;  /* 0x0000000000017941 */ /* 0x000fea0003800000 */
.L_x_2973:
[----:B------:R-:W-:Y:S04]  /*28890*/  BSSY B1, `(.L_x_2975) ;  /* 0x00000aa000017945 */ /* 0x000fe80003800000 */
[----:B------:R-:W-:Y:S05]  /*288a0*/  @!P6 BRA `(.L_x_2976) ;  /* 0x0000000800a0e947 */ /* 0x000fea0003800000 */
[----:B------:R-:W-:Y:S01]  /*288b0*/  IMAD R11, R28, 0x8, R22 ;  /* 0x000000081c0b7824 */ /* 0x000fe200078e0216 */
[----:B-1----:R-:W-:Y:S01]  /*288c0*/  SHF.L.U32 R10, R30, 0x1f, RZ ;  /* 0x0000001f1e0a7819 */ /* 0x002fe200000006ff */
[----:B------:R-:W1:Y:S01]  /*288d0*/  S2R R8, SR_TID.X ;  /* 0x0000000000087919 */ /* 0x000e620000002100 */
[----:B------:R-:W-:Y:S02]  /*288e0*/  BSSY B2, `(.L_x_2977) ;  /* 0x0000005000027945 */ /* 0x000fe40003800000 */
[----:B------:R-:W2:Y:S01]  /*288f0*/  SYNCS.PHASECHK.TRANS64.TRYWAIT P0, [R11+URZ+0x388a0], R10 ;  /* 0x0388a00a0b0075a7 */ /* 0x000ea2000800017f */
[----:B-1----:R-:W-:-:S04]  /*28900*/  LOP3.LUT R8, R8, 0x7f, RZ, 0xc0, !PT ;  /* 0x0000007f08087812 */ /* 0x002fc800078ec0ff */
[----:B------:R-:W-:Y:S01]  /*28910*/  ISETP.NE.AND P1, PT, R8, RZ, PT ;  /* 0x000000ff0800720c */ /* 0x000fe20003f25270 */
[----:B--2---:R-:W-:-:S12]  /*28920*/  @!P0 BRA `(.L_x_2978) ;  /* 0x0000007c00a48947 */ /* 0x004fd80003800000 */
.L_x_3181:
[----:B------:R-:W-:Y:S05]  /*28930*/  BSYNC B2 ;  /* 0x0000000000027941 */ /* 0x000fea0003800000 */
.L_x_2977:
[----:B------:R-:W-:Y:S04]  /*28940*/  BSSY B2, `(.L_x_2979) ;  /* 0x0000009000027945 */ /* 0x000fe80003800000 */
[----:B------:R-:W-:Y:S05]  /*28950*/  @P1 BRA `(.L_x_2980) ;  /* 0x00000000001c1947 */ /* 0x000fea0003800000 */
[----:B------:R-:W2:Y:S01]  /*28960*/  S2R R8, SR_TID.X ;  /* 0x0000000000087919 */ /* 0x000ea20000002100 */
[----:B0-----:R-:W-:-:S04]  /*28970*/  IMAD.MOV.U32 R7, RZ, RZ, 0xa000 ;  /* 0x0000a000ff077424 */ /* 0x001fc800078e00ff */
[----:B------:R3:W-:Y:S01]  /*28980*/  SYNCS.ARRIVE.TRANS64 RZ, [R11+URZ+0x38890], R7 ;  /* 0x038890070bff79a7 */ /* 0x0007e2000800003f */
[----:B--2---:R-:W-:-:S04]  /*28990*/  LOP3.LUT R8, R8, 0x1f, RZ, 0xc0, !PT ;  /* 0x0000001f08087812 */ /* 0x004fc800078ec0ff */
[----:B------:R-:W-:-:S13]  /*289a0*/  ISETP.NE.AND P0, PT, R8, RZ, PT ;  /* 0x000000ff0800720c */ /* 0x000fda0003f05270 */
[----:B---3--:R-:W-:Y:S05]  /*289b0*/  @!P0 BRA `(.L_x_2980) ;  /* 0x0000000000048947 */ /* 0x008fea0003800000 */
[----:B------:R-:W-:Y:S01]  /*289c0*/  BPT.TRAP 0x1 ;  /* 0x000000040000795c */ /* 0x000fe20000300000 */
.L_x_2980:
[----:B------:R-:W-:Y:S05]  /*289d0*/  BSYNC B2 ;  /* 0x0000000000027941 */ /* 0x000fea0003800000 */
.L_x_2979:
[----:B------:R-:W-:Y:S01]  /*289e0*/  MOV R21, RZ ;  /* 0x000000ff00157202 */ /* 0x000fe20000000f00 */
[----:B------:R-:W-:Y:S01]  /*289f0*/  IMAD R8, R5, 0x50, R0 ;  /* 0x0000005005087824 */ /* 0x000fe200078e0200 */
[----:B------:R-:W-:Y:S01]  /*28a00*/  UIADD3 UR4, UP0, UR38, 0x570, URZ ;  /* 0x0000057026047890 */ /* 0x000fe2000ff1e03f */
[----:B------:R-:W-:Y:S01]  /*28a10*/  IMAD R9, R28, 0xa000, R22 ;  /* 0x0000a0001c097824 */ /* 0x000fe200078e0216 */
[----:B------:R-:W-:Y:S01]  /*28a20*/  R2UR UR10, R21 ;  /* 0x00000000150a72ca */ /* 0x000fe200000e0000 */
[----:B------:R-:W-:Y:S01]  /*28a30*/  VIADD R8, R8, 0xffffffb0 ;  /* 0xffffffb008087836 */ /* 0x000fe20000000000 */
[----:B------:R-:W-:Y:S01]  /*28a40*/  PLOP3.LUT P0, PT, PT, PT, PT, 0x80, 0x0 ;  /* 0x000000000000781c */ /* 0x000fe20003f0f070 */
[----:B0-----:R-:W-:Y:S01]  /*28a50*/  VIADD R7, R11, 0x38890 ;  /* 0x000388900b077836 */ /* 0x001fe20000000000 */
[----:B------:R-:W-:Y:S01]  /*28a60*/  UIADD3.X UR5, URZ, UR39, URZ, UP0, !UPT ;  /* 0x000000273f057290 */ /* 0x000fe200087fe43f */
[----:B------:R-:W-:Y:S01]  /*28a70*/  VIADD R12, R9, 0x24400 ;  /* 0x00024400090c7836 */ /* 0x000fe20000000000 */
[----:B------:R-:W-:Y:S01]  /*28a80*/  UMOV UR6, 0x0 ;  /* 0x0000000000067882 */ /* 0x000fe20000000000 */
[----:B------:R-:W-:-:S09]  /*28a90*/  UMOV UR7, 0x12f00000 ;  /* 0x12f0000000077882 */ /* 0x000fd20000000000 */
.L_x_2981:
        /* <DEDUP_REMOVED lines=16> */
.L_x_2982:
        /* <DEDUP_REMOVED lines=16> */
.L_x_2983:
        /* <DEDUP_REMOVED lines=16> */
.L_x_2984:
        /* <DEDUP_REMOVED lines=13> */
.L_x_3182:
[----:B------:R-:W-:Y:S05]  /*28e70*/  BSYNC B2 ;  /* 0x0000000000027941 */ /* 0x000fea0003800000 */
.L_x_2985:
[----:B------:R-:W-:Y:S01]  /*28e80*/  BSSY B2, `(.L_x_2987) ;  /* 0x000000b000027945 */ /* 0x000fe20003800000 */
[----:B------:R-:W-:Y:S02]  /*28e90*/  IMAD.MOV.U32 R12, RZ, RZ, 0x0 ;  /* 0x00000000ff0c7424 */ /* 0x000fe400078e00ff */
[----:B------:R-:W-:Y:S01]  /*28ea0*/  IMAD.MOV.U32 R13, RZ, RZ, 0x12f00000 ;  /* 0x12f00000ff0d7424 */ /* 0x000fe200078e00ff */
[----:B------:R-:W-:Y:S06]  /*28eb0*/  @P1 BRA `(.L_x_2988) ;  /* 0x00000000001c1947 */ /* 0x000fec0003800000 */
[----:B------:R-:W2:Y:S01]  /*28ec0*/  S2R R26, SR_TID.X ;  /* 0x00000000001a7919 */ /* 0x000ea20000002100 */
[----:B------:R-:W-:-:S04]  /*28ed0*/  MOV R7, 0xa000 ;  /* 0x0000a00000077802 */ /* 0x000fc80000000f00 */
[----:B------:R3:W-:Y:S01]  /*28ee0*/  SYNCS.ARRIVE.TRANS64 RZ, [R11+URZ+0x388b0], R7 ;  /* 0x0388b0070bff79a7 */ /* 0x0007e2000800003f */
[----:B--2---:R-:W-:-:S04]  /*28ef0*/  LOP3.LUT R26, R26, 0x1f, RZ, 0xc0, !PT ;  /* 0x0000001f1a1a7812 */ /* 0x004fc800078ec0ff */
[----:B------:R-:W-:-:S13]  /*28f00*/  ISETP.NE.AND P0, PT, R26, RZ, PT ;  /* 0x000000ff1a00720c */ /* 0x000fda0003f05270 */
[----:B---3--:R-:W-:Y:S05]  /*28f10*/  @!P0 BRA `(.L_x_2988) ;  /* 0x0000000000048947 */ /* 0x008fea0003800000 */
[----:B------:R-:W-:Y:S01]  /*28f20*/  BPT.TRAP 0x1 ;  /* 0x000000040000795c */ /* 0x000fe20000300000 */
.L_x_2988:
[----:B------:R-:W-:Y:S05]  /*28f30*/  BSYNC B2 ;  /* 0x0000000000027941 */ /* 0x000fea0003800000 */
.L_x_2987:
[----:B------:R-:W-:Y:S01]  /*28f40*/  R2UR UR10, R21 ;  /* 0x00000000150a72ca */ /* 0x000fe200000e0000 */
[----:B------:R-:W-:Y:S01]  /*28f50*/  UIADD3 UR4, UP0, UR38, 0x670, URZ ;  /* 0x0000067026047890 */ /* 0x000fe2000ff1e03f */
[----:B------:R-:W-:Y:S01]  /*28f60*/  R2UR UR6, R12 ;  /* 0x000000000c0672ca */ /* 0x000fe200000e0000 */
[----:B01----:R-:W-:Y:S01]  /*28f70*/  VIADD R11, R11, 0x388b0 ;  /* 0x000388b00b0b7836 */ /* 0x003fe20000000000 */
[----:B------:R-:W-:Y:S01]  /*28f80*/  R2UR UR7, R13 ;  /* 0x000000000d0772ca */ /* 0x000fe200000e0000 */
[----:B------:R-:W-:Y:S01]  /*28f90*/  VIADD R7, R9, 0x400 ;  /* 0x0000040009077836 */ /* 0x000fe20000000000 */
[----:B------:R-:W-:Y:S01]  /*28fa0*/  PLOP3.LUT P0, PT, PT, PT, PT, 0x80, 0x0 ;  /* 0x000000000000781c */ /* 0x000fe20003f0f070 */
[----:B------:R-:W-:-:S12]  /*28fb0*/  UIADD3.X UR5, URZ, UR39, URZ, UP0, !UPT ;  /* 0x000000273f057290 */ /* 0x000fd800087fe43f */
.L_x_2989:
        /* <DEDUP_REMOVED lines=15> */
.L_x_2990:
        /* <DEDUP_REMOVED lines=15> */
.L_x_2991:
        /* <DEDUP_REMOVED lines=15> */
.L_x_2992:
        /* <DEDUP_REMOVED lines=10> */
.L_x_2976:
[----:B------:R-:W-:Y:S05]  /*29330*/  BSYNC B1 ;  /* 0x0000000000017941 */ /* 0x000fea0003800000 */
.L_x_2975:
        /* <DEDUP_REMOVED lines=9> */
.L_x_3011:
[----:B------:R-:W-:Y:S05]  /*293d0*/  YIELD ;  /* 0x0000000000007946 */ /* 0x000fea0003800000 */
[----:B------:R-:W-:Y:S04]  /*293e0*/  BSSY B1, `(.L_x_2993) ;  /* 0x00000a9000017945 */ /* 0x000fe80003800000 */
[----:B------:R-:W-:Y:S05]  /*293f0*/  @!P6 BRA `(.L_x_2994) ;  /* 0x00000008009ce947 */ /* 0x000fea0003800000 */
[----:B-1----:R-:W-:Y:S01]  /*29400*/  LEA R10, R28, R22, 0x3 ;  /* 0x000000161c0a7211 */ /* 0x002fe200078e18ff */
[----:B------:R-:W1:Y:S01]  /*29410*/  S2R R5, SR_TID.X ;  /* 0x0000000000057919 */ /* 0x000e620000002100 */
[----:B------:R-:W-:Y:S01]  /*29420*/  SHF.L.U32 R9, R30, 0x1f, RZ ;  /* 0x0000001f1e097819 */ /* 0x000fe200000006ff */
[----:B------:R-:W-:Y:S03]  /*29430*/  BSSY B2, `(.L_x_2995) ;  /* 0x0000005000027945 */ /* 0x000fe60003800000 */
[----:B------:R-:W2:Y:S01]  /*29440*/  SYNCS.PHASECHK.TRANS64.TRYWAIT P1, [R10+URZ+0x388a0], R9 ;  /* 0x0388a0090a0075a7 */ /* 0x000ea2000802017f */
[----:B-1----:R-:W-:-:S04]  /*29450*/  LOP3.LUT R5, R5, 0x7f, RZ, 0xc0, !PT ;  /* 0x0000007f05057812 */ /* 0x002fc800078ec0ff */
[----:B------:R-:W-:Y:S01]  /*29460*/  ISETP.NE.AND P2, PT, R5, RZ, PT ;  /* 0x000000ff0500720c */ /* 0x000fe20003f45270 */
[----:B--2---:R-:W-:-:S12]  /*29470*/  @!P1 BRA `(.L_x_2996) ;  /* 0x0000007000f89947 */ /* 0x004fd80003800000 */
.L_x_3183:
[----:B------:R-:W-:Y:S05]  /*29480*/  BSYNC B2 ;  /* 0x0000000000027941 */ /* 0x000fea0003800000 */
.L_x_2995:
        /* <DEDUP_REMOVED lines=9> */
.L_x_2998:
[----:B------:R-:W-:Y:S05]  /*29520*/  BSYNC B2 ;  /* 0x0000000000027941 */ /* 0x000fea0003800000 */
.L_x_2997:
        /* <DEDUP_REMOVED lines=11> */
.L_x_2999:
        /* <DEDUP_REMOVED lines=16> */
.L_x_3000:
        /* <DEDUP_REMOVED lines=16> */
.L_x_3001:
        /* <DEDUP_REMOVED lines=16> */
.L_x_3002:
        /* <DEDUP_REMOVED lines=13> */
.L_x_3184:
[----:B------:R-:W-:Y:S05]  /*299b0*/  BSYNC B2 ;  /* 0x0000000000027941 */ /* 0x000fea0003800000 */
.L_x_3003:
        /* <DEDUP_REMOVED lines=11> */
.L_x_3006:
[----:B------:R-:W-:Y:S05]  /*29a70*/  BSYNC B2 ;  /* 0x0000000000027941 */ /* 0x000fea0003800000 */
.L_x_3005:
        /* <DEDUP_REMOVED lines=8> */
.L_x_3007:
        /* <DEDUP_REMOVED lines=15> */
.L_x_3008:
        /* <DEDUP_REMOVED lines=15> */
.L_x_3009:
        /* <DEDUP_REMOVED lines=15> */
.L_x_3010:
        /* <DEDUP_REMOVED lines=10> */
.L_x_2994:
[----:B------:R-:W-:Y:S05]  /*29e70*/  BSYNC B1 ;  /* 0x0000000000017941 */ /* 0x000fea0003800000 */
.L_x_2993:
[C---:B------:R-:W-:Y:S01]  /*29e80*/  ISETP.GT.AND P2, PT, R11.reuse, R6, PT ;  /* 0x000000060b00720c */ /* 0x040fe20003f44270 */
[----:B------:R-:W-:Y:S01]  /*29e90*/  VIADD R28, R28, 0x1 ;  /* 0x000000011c1c7836 */ /* 0x000fe20000000000 */
[----:B------:R-:W-:-:S04]  /*29ea0*/  IADD3 R11, R11, -0x1, RZ ;  /* 0xffffffff0b0b7810 */ /* 0x000fc80007ffe0ff */
[----:B------:R-:W-:-:S04]  /*29eb0*/  ISETP.NE.AND P1, PT, R28, 0x2, PT ;  /* 0x000000021c00780c */ /* 0x000fc80003f25270 */
[----:B------:R-:W-:Y:S02]  /*29ec0*/  SEL R5, RZ, 0x1, P1 ;  /* 0x00000001ff057807 */ /* 0x000fe40000800000 */
[----:B------:R-:W-:Y:S02]  /*29ed0*/  SEL R28, R28, RZ, P1 ;  /* 0x000000ff1c1c7207 */ /* 0x000fe40000800000 */
[----:B------:R-:W-:Y:S01]  /*29ee0*/  LOP3.LUT R30, R30, R5, RZ, 0x3c, !PT ;  /* 0x000000051e1e7212 */ /* 0x000fe200078e3cff */
[----:B------:R-:W-:Y:S06]  /*29ef0*/  @P2 BRA `(.L_x_3011) ;  /* 0xfffffff400342947 */ /* 0x000fec000383ffff */
.L_x_2969:
[----:B------:R-:W-:Y:S05]  /*29f00*/  BSYNC B0 ;  /* 0x0000000000007941 */ /* 0x000fea0003800000 */
.L_x_2968:
[----:B------:R-:W2:Y:S01]  /*29f10*/  LDC R0, c[0x0][0x448] ;  /* 0x00011200ff007b82 */ /* 0x000ea20000000800 */
[----:B------:R-:W-:Y:S01]  /*29f20*/  LEA R5, R17, 0x7f, 0x7 ;  /* 0x0000007f11057811 */ /* 0x000fe200078e38ff */
[----:B------:R-:W-:Y:S05]  /*29f30*/  @!P0 WARPSYNC.ALL ;  /* 0x0000000000008948 */ /* 0x000fea0003800000 */
[----:B------:R-:W-:Y:S01]  /*29f40*/  BSSY B7, `(.L_x_3012) ;  /* 0x00003a7000077945 */ /* 0x000fe20003800000 */
[----:B------:R-:W-:Y:S01]  /*29f50*/  @!P0 BAR.SYNC.DEFER_BLOCKING 0xc, 0x180 ;  /* 0x0306000000008b1d */ /* 0x000fe20000010000 */
[----:B--2---:R-:W-:-:S13]  /*29f60*/  ISETP.NE.AND P1, PT, R0, 0x1, PT ;  /* 0x000000010000780c */ /* 0x004fda0003f25270 */
[----:B------:R-:W0:Y:S08]  /*29f70*/  @P1 LDC R4, c[0x0][0x44c] ;  /* 0x00011300ff041b82 */ /* 0x000e300000000800 */
[----:B------:R-:W2:Y:S01]  /*29f80*/  @P1 LDC R0, c[0x0][0x450] ;  /* 0x00011400ff001b82 */ /* 0x000ea20000000800 */
[----:B0-----:R-:W-:-:S05]  /*29f90*/  @P1 IMAD.HI.U32 R7, R5, R4, RZ ;  /* 0x0000000405071227 */ /* 0x001fca00078e00ff */
[----:B--2---:R-:W-:-:S05]  /*29fa0*/  @P1 SHF.R.U32.HI R5, RZ, R0, R7 ;  /* 0x00000000ff051219 */ /* 0x004fca0000011607 */
[----:B------:R-:W-:-:S04]  /*29fb0*/  IMAD.IADD R5, R2, 0x1, R5 ;  /* 0x0000000102057824 */ /* 0x000fc800078e0205 */
[----:B------:R-:W-:-:S05]  /*29fc0*/  IMAD.HI R5, R5, 0x66666667, RZ ;  /* 0x6666666705057827 */ /* 0x000fca00078e02ff */
[----:B------:R-:W-:-:S04]  /*29fd0*/  SHF.R.U32.HI R0, RZ, 0x1f, R5 ;  /* 0x0000001fff007819 */ /* 0x000fc80000011605 */
        /* <DEDUP_REMOVED lines=11> */
[----:B------:R-:W2:Y:S01]  /*2a090*/  LDC.64 R2, c[0x0][0xc60] ;  /* 0x00031800ff027b82 */ /* 0x000ea20000000a00 */
[----:B------:R-:W0:Y:S01]  /*2a0a0*/  FLO.U32 R0, UR4 ;  /* 0x0000000400007d00 */ /* 0x000e2200080e0000 */
[----:B------:R-:W-:Y:S01]  /*2a0b0*/  ULDC.64 UR6, c[0x0][0x208] ;  /* 0x0000820000067ab9 */ /* 0x000fe20000000a00 */
[----:B0-----:R-:W-:-:S06]  /*2a0c0*/  ISETP.EQ.U32.AND P0, PT, R0, R5, PT ;  /* 0x000000050000720c */ /* 0x001fcc0003f02070 */
[----:B------:R-:W2:Y:S07]  /*2a0d0*/  POPC R5, UR4 ;  /* 0x0000000400057d09 */ /* 0x000eae0008000000 */
[----:B--2---:R-:W2:Y:S01]  /*2a0e0*/  @P0 ATOMG.E.ADD.STRONG.GPU PT, R3, desc[UR6][R2.64], R5 ;  /* 0x00000005020309a8 */ /* 0x004ea200081ee1c6 */
[----:B------:R-:W0:Y:S02]  /*2a0f0*/  S2R R4, SR_LTMASK ;  /* 0x0000000000047919 */ /* 0x000e240000003900 */
[----:B0-----:R-:W-:-:S04]  /*2a100*/  LOP3.LUT R4, R4, UR4, RZ, 0xc0, !PT ;  /* 0x0000000404047c12 */ /* 0x001fc8000f8ec0ff */
[----:B------:R-:W0:Y:S01]  /*2a110*/  POPC R7, R4 ;  /* 0x0000000400077309 */ /* 0x000e220000000000 */
[----:B--2---:R-:W0:Y:S02]  /*2a120*/  SHFL.IDX PT, R0, R3, R0, 0x1f ;  /* 0x00001f0003007589 */ /* 0x004e2400000e0000 */
[----:B0-----:R-:W-:Y:S01]  /*2a130*/  IADD3 R16, R0, UR36, R7 ;  /* 0x0000002400107c10 */ /* 0x001fe2000fffe007 */
[----:B------:R-:W-:Y:S06]  /*2a140*/  BRA `(.L_x_3014) ;  /* 0x0000003800187947 */ /* 0x000fec0003800000 */
.L_x_3013:
        /* <DEDUP_REMOVED lines=13> */
[----:B------:R-:W-:Y:S02]  /*2a220*/  IMAD.U32 R7, RZ, RZ, UR9 ;  /* 0x00000009ff077e24 */ /* 0x000fe4000f8e00ff */
[----:B-1----:R-:W-:-:S02]  /*2a230*/  IMAD.U32 R10, RZ, RZ, UR4 ;  /* 0x00000004ff0a7e24 */ /* 0x002fc4000f8e00ff */
[----:B------:R-:W-:Y:S02]  /*2a240*/  IMAD.MOV.U32 R8, RZ, RZ, 0x70 ;  /* 0x00000070ff087424 */ /* 0x000fe400078e00ff */
[----:B------:R-:W-:Y:S02]  /*2a250*/  IMAD.MOV.U32 R12, RZ, RZ, 0x1 ;  /* 0x00000001ff0c7424 */ /* 0x000fe400078e00ff */
[----:B------:R-:W-:-:S07]  /*2a260*/  IMAD.MOV.U32 R13, RZ, RZ, RZ ;  /* 0x000000ffff0d7224 */ /* 0x000fce00078e00ff */
[----:B------:R-:W-:-:S07]  /*2a270*/  LEPC R20, `(.L_x_3016) ;  /* 0x000000001014794e */ /* 0x000fce0000000000 */
[----:B0-----:R-:W-:Y:S05]  /*2a280*/  CALL.ABS.NOINC R2 ;  /* 0x0000000002007343 */ /* 0x001fea0003c00000 */
.L_x_3016:
[----:B------:R-:W-:Y:S05]  /*2a290*/  BSYNC B6 ;  /* 0x0000000000067941 */ /* 0x000fea0003800000 */
.L_x_3015:
        /* <DEDUP_REMOVED lines=10> */
[----:B------:R-:W-:Y:S01]  /*2a340*/  MOV R7, UR9 ;  /* 0x0000000900077c02 */ /* 0x000fe20008000f00 */
[----:B------:R-:W-:Y:S01]  /*2a350*/  IMAD.U32 R5, RZ, RZ, UR7 ;  /* 0x00000007ff057e24 */ /* 0x000fe2000f8e00ff */
[----:B------:R-:W-:Y:S01]  /*2a360*/  MOV R12, 0x1 ;  /* 0x00000001000c7802 */ /* 0x000fe20000000f00 */
[----:B------:R-:W-:Y:S02]  /*2a370*/  IMAD.U32 R6, RZ, RZ, UR8 ;  /* 0x00000008ff067e24 */ /* 0x000fe4000f8e00ff */
[----:B-1----:R-:W-:-:S02]  /*2a380*/  IMAD.U32 R10, RZ, RZ, UR4 ;  /* 0x00000004ff0a7e24 */ /* 0x002fc4000f8e00ff */
[----:B------:R-:W-:Y:S02]  /*2a390*/  IMAD.U32 R11, RZ, RZ, UR5 ;  /* 0x00000005ff0b7e24 */ /* 0x000fe4000f8e00ff */
[----:B------:R-:W-:Y:S02]  /*2a3a0*/  IMAD.MOV.U32 R8, RZ, RZ, 0x70 ;  /* 0x00000070ff087424 */ /* 0x000fe400078e00ff */
[----:B0-----:R-:W-:-:S07]  /*2a3b0*/  IMAD.MOV.U32 R13, RZ, RZ, RZ ;  /* 0x000000ffff0d7224 */ /* 0x001fce00078e00ff */
[----:B------:R-:W-:-:S07]  /*2a3c0*/  LEPC R20, `(.L_x_3019) ;  /* 0x000000001014794e */ /* 0x000fce0000000000 */
[----:B--2---:R-:W-:Y:S05]  /*2a3d0*/  CALL.ABS.NOINC R2 ;  /* 0x0000000002007343 */ /* 0x004fea0003c00000 */
.L_x_3019:
[----:B------:R0:W1:Y:S01]  /*2a3e0*/  LDC.64 R2, c[0x4][R26] ;  /* 0x010000001a027b82 */ /* 0x0000620000000a00 */
[----:B------:R-:W-:Y:S01]  /*2a3f0*/  ULDC.64 UR4, c[0x4][0x138] ;  /* 0x01004e0000047ab9 */ /* 0x000fe20000000a00 */
[----:B------:R-:W-:Y:S01]  /*2a400*/  ULDC.64 UR6, c[0x4][0x140] ;  /* 0x0100500000067ab9 */ /* 0x000fe20000000a00 */
[----:B------:R-:W-:Y:S01]  /*2a410*/  ULDC.64 UR8, c[0x4][0xa8] ;  /* 0x01002a0000087ab9 */ /* 0x000fe20000000a00 */
        /* <DEDUP_REMOVED lines=11> */
.L_x_3018:
[----:B------:R-:W-:Y:S05]  /*2a4d0*/  BSYNC B6 ;  /* 0x0000000000067941 */ /* 0x000fea0003800000 */
.L_x_3017:
[----:B------:R-:W2:Y:S01]  /*2a4e0*/  LDL R21, [R1+0xc] ;  /* 0x00000c0001157983 */ /* 0x000ea20000100800 */
[----:B------:R-:W-:-:S03]  /*2a4f0*/  ULDC.64 UR4, c[0x0][0x9f8] ;  /* 0x00027e0000047ab9 */ /* 0x000fc60000000a00 */
[----:B------:R-:W3:Y:S01]  /*2a500*/  LDL R2, [R1+0x10] ;  /* 0x0000100001027983 */ /* 0x000ee20000100800 */
[----:B------:R-:W-:Y:S01]  /*2a510*/  ISETP.NE.U32.AND P0, PT, RZ, UR4, PT ;  /* 0x00000004ff007c0c */ /* 0x000fe2000bf05070 */
[----:B------:R-:W-:Y:S01]  /*2a520*/  ULDC.64 UR6, c[0x0][0x208] ;  /* 0x0000820000067ab9 */ /* 0x000fe20000000a00 */
[----:B------:R-:W0:Y:S01]  /*2a530*/  LDC R0, c[0x0][0x430] ;  /* 0x00010c00ff007b82 */ /* 0x000e220000000800 */
        /* <DEDUP_REMOVED lines=9> */
[----:B0-----:R-:W-:-:S13]  /*2a5d0*/  ISETP.NE.AND P1, PT, R0, 0x1, PT ;  /* 0x000000010000780c */ /* 0x001fda0003f25270 */
[----:B------:R-:W0:Y:S08]  /*2a5e0*/  @P1 LDC R7, c[0x0][0x434] ;  /* 0x00010d00ff071b82 */ /* 0x000e300000000800 */
[----:B------:R-:W1:Y:S01]  /*2a5f0*/  @P1 LDC R5, c[0x0][0x438] ;  /* 0x00010e00ff051b82 */ /* 0x000e620000000800 */
[----:B----4-:R-:W-:-:S05]  /*2a600*/  IMAD.SHL.U32 R20, R20, 0x10, RZ ;  /* 0x0000001014147824 */ /* 0x010fca00078e00ff */
[----:B------:R-:W-:Y:S02]  /*2a610*/  LOP3.LUT R20, R26, 0x70, R20, 0xf8, !PT ;  /* 0x000000701a147812 */ /* 0x000fe400078ef814 */
[----:B------:R-:W-:-:S05]  /*2a620*/  IADD3 R26, R32, -0x1, RZ ;  /* 0xffffffff201a7810 */ /* 0x000fca0007ffe0ff */
[----:B------:R-:W-:Y:S01]  /*2a630*/  IMAD R6, R26, 0x50, R20 ;  /* 0x000000501a067824 */ /* 0x000fe200078e0214 */
[----:B------:R-:W-:Y:S02]  /*2a640*/  LOP3.LUT R23, R23, 0xfffffffe, RZ, 0xc0, !PT ;  /* 0xfffffffe17177812 */ /* 0x000fe400078ec0ff */
[----:B------:R-:W-:Y:S01]  /*2a650*/  LOP3.LUT R9, R36, 0x80, RZ, 0xfc, !PT ;  /* 0x0000008024097812 */ /* 0x000fe200078efcff */
[----:B------:R-:W-:Y:S01]  /*2a660*/  UMOV UR5, 0xffffffff ;  /* 0xffffffff00057882 */ /* 0x000fe20000000000 */
[----:B--2---:R-:W-:-:S04]  /*2a670*/  ISETP.GE.AND P0, PT, R6, R21, PT ;  /* 0x000000150600720c */ /* 0x004fc80003f06270 */
[----:B------:R-:W-:Y:S01]  /*2a680*/  ISETP.GT.U32.OR P0, PT, R20, 0x4f, P0 ;  /* 0x0000004f1400780c */ /* 0x000fe20000704470 */
[----:B---3--:R-:W-:-:S04]  /*2a690*/  IMAD.IADD R6, R6, 0x1, R2 ;  /* 0x0000000106067824 */ /* 0x008fc800078e0202 */
[----:B0-----:R-:W-:-:S08]  /*2a6a0*/  @P1 IMAD.HI.U32 R7, R6, R7, RZ ;  /* 0x0000000706071227 */ /* 0x001fd000078e00ff */
[----:B------:R-:W0:Y:S01]  /*2a6b0*/  @!P0 LDC.64 R2, c[0x0][0x428] ;  /* 0x00010a00ff028b82 */ /* 0x000e220000000a00 */
[----:B------:R-:W-:Y:S01]  /*2a6c0*/  IMAD.MOV.U32 R4, RZ, RZ, R6 ;  /* 0x000000ffff047224 */ /* 0x000fe200078e0006 */
[----:B-1----:R-:W-:-:S05]  /*2a6d0*/  @P1 SHF.R.U32.HI R4, RZ, R5, R7 ;  /* 0x00000005ff041219 */ /* 0x002fca0000011607 */
[----:B------:R-:W-:-:S04]  /*2a6e0*/  IMAD.MOV R5, RZ, RZ, -R4 ;  /* 0x000000ffff057224 */ /* 0x000fc800078e0a04 */
[----:B------:R-:W-:Y:S01]  /*2a6f0*/  IMAD R0, R0, R5, R6 ;  /* 0x0000000500007224 */ /* 0x000fe200078e0206 */
[----:B------:R-:W-:Y:S02]  /*2a700*/  SHF.R.S32.HI R8, RZ, 0x1f, R33 ;  /* 0x0000001fff087819 */ /* 0x000fe40000011421 */
[----:B------:R-:W-:-:S03]  /*2a710*/  @!P0 SHF.R.S32.HI R5, RZ, 0x1f, R4 ;  /* 0x0000001fff058819 */ /* 0x000fc60000011404 */
[-C--:B0-----:R-:W-:Y:S02]  /*2a720*/  @!P0 IMAD R6, R8, R2.reuse, RZ ;  /* 0x0000000208068224 */ /* 0x081fe400078e02ff */
[----:B------:R-:W-:-:S04]  /*2a730*/  @!P0 IMAD.WIDE.U32 R4, R33, R2, R4 ;  /* 0x0000000221048225 */ /* 0x000fc800078e0004 */
[----:B------:R-:W-:Y:S02]  /*2a740*/  @!P0 IMAD R6, R33, R3, R6 ;  /* 0x0000000321068224 */ /* 0x000fe400078e0206 */
[----:B------:R-:W0:Y:S03]  /*2a750*/  @!P0 LDC.64 R2, c[0x0][0x418] ;  /* 0x00010600ff028b82 */ /* 0x000e260000000a00 */
[----:B------:R-:W-:Y:S01]  /*2a760*/  @!P0 IADD3 R6, R5, R6, RZ ;  /* 0x0000000605068210 */ /* 0x000fe20007ffe0ff */
[----:B------:R-:W-:Y:S01]  /*2a770*/  IMAD.U32 R7, RZ, RZ, UR37 ;  /* 0x00000025ff077e24 */ /* 0x000fe2000f8e00ff */
        /* <DEDUP_REMOVED lines=25> */
.L_x_3187:
[----:B------:R-:W-:Y:S01]  /*2a910*/  SHF.R.S32.HI R32, RZ, 0x1f, R18 ;  /* 0x0000001fff207819 */ /* 0x000fe20000011412 */
[----:B------:R-:W-:Y:S06]  /*2a920*/  @!P2 BRA `(.L_x_3021) ;  /* 0x000000000004a947 */ /* 0x000fec0003800000 */
[----:B------:R-:W-:Y:S01]  /*2a930*/  BPT.TRAP 0x1 ;  /* 0x000000040000795c */ /* 0x000fe20000300000 */
.L_x_3021:
        /* <DEDUP_REMOVED lines=25> */
.L_x_3188:
[----:B------:R-:W-:Y:S05]  /*2aad0*/  BSYNC B0 ;  /* 0x0000000000007941 */ /* 0x000fea0003800000 */
.L_x_3022:
        /* <DEDUP_REMOVED lines=29> */
[C---:B------:R-:W-:Y:S01]  /*2acb0*/  LOP3.LUT P5, RZ, R23.reuse, 0x10, RZ, 0xc0, !PT ;  /* 0x0000001017ff7812 */ /* 0x040fe200078ac0ff */
[----:B------:R-:W-:Y:S01]  /*2acc0*/  ULDC.64 UR4, c[0x0][0x208] ;  /* 0x0000820000047ab9 */ /* 0x000fe20000000a00 */
[C---:B------:R-:W-:Y:S01]  /*2acd0*/  LOP3.LUT P4, RZ, R23.reuse, 0x8, RZ, 0xc0, !PT ;  /* 0x0000000817ff7812 */ /* 0x040fe2000788c0ff */
[----:B------:R-:W1:Y:S01]  /*2ace0*/  SHFL.IDX PT, R2, R6, RZ, 0x181f ;  /* 0x00181fff06027589 */ /* 0x000e6200000e0000 */
[C---:B------:R-:W-:Y:S02]  /*2acf0*/  LOP3.LUT P3, RZ, R23.reuse, 0x4, RZ, 0xc0, !PT ;  /* 0x0000000417ff7812 */ /* 0x040fe4000786c0ff */
[----:B------:R-:W-:Y:S01]  /*2ad00*/  LOP3.LUT P2, RZ, R23, 0x2, RZ, 0xc0, !PT ;  /* 0x0000000217ff7812 */ /* 0x000fe2000784c0ff */
[----:B------:R-:W-:Y:S01]  /*2ad10*/  SHFL.IDX PT, R8, R6, 0x1, 0x181f ;  /* 0x00381f0006087f89 */ /* 0x000fe200000e0000 */
[----:B------:R-:W-:Y:S02]  /*2ad20*/  @P0 LEA R9, R7, R22, 0x1 ;  /* 0x0000001607090211 */ /* 0x000fe400078e08ff */
[----:B0-----:R-:W-:-:S05]  /*2ad30*/  @P0 LEA R3, P1, R36, R3, 0x1 ;  /* 0x0000000324030211 */ /* 0x001fca00078208ff */
[----:B-1----:R-:W-:Y:S01]  /*2ad40*/  @P0 IMAD.X R2, RZ, RZ, R2, P1 ;  /* 0x000000ffff020224 */ /* 0x002fe200008e0602 */
[----:B------:R-:W-:-:S04]  /*2ad50*/  ISETP.GE.AND P1, PT, R4, 0x11, PT ;  /* 0x000000110400780c */ /* 0x000fc80003f26270 */
[----:B------:R-:W-:-:S04]  /*2ad60*/  @P0 LOP3.LUT R3, R3, R2, RZ, 0x3c, !PT ;  /* 0x0000000203030212 */ /* 0x000fc800078e3cff */
[----:B------:R-:W-:-:S04]  /*2ad70*/  @P0 LOP3.LUT R2, R3, R2, RZ, 0x3c, !PT ;  /* 0x0000000203020212 */ /* 0x000fc800078e3cff */
[----:B------:R-:W-:Y:S01]  /*2ad80*/  @P0 LOP3.LUT R3, R3, R2, RZ, 0x3c, !PT ;  /* 0x0000000203030212 */ /* 0x000fe200078e3cff */
[----:B------:R-:W-:-:S04]  /*2ad90*/  @P1 IMAD R21, R7, 0x2, R22 ;  /* 0x0000000207151824 */ /* 0x000fc800078e0216 */
        /* <DEDUP_REMOVED lines=33> */
.L_x_3200:
        /* <DEDUP_REMOVED lines=18> */
.L_x_3026:
[----:B------:R-:W-:Y:S05]  /*2b0d0*/  BSYNC B0 ;  /* 0x0000000000007941 */ /* 0x000fea0003800000 */
.L_x_3025:
[----:B------:R-:W-:Y:S01]  /*2b0e0*/  NOP ;  /* 0x0000000000007918 */ /* 0x000fe20000000000 */
[----:B------:R-:W-:-:S13]  /*2b0f0*/  PLOP3.LUT P0, PT, PT, PT, PT, 0x80, 0x0 ;  /* 0x000000000000781c */ /* 0x000fda0003f0f070 */
.L_x_3027:
        /* <DEDUP_REMOVED lines=11> */
.L_x_3028:
        /* <DEDUP_REMOVED lines=17> */
[----:B0-----:R-:W-:Y:S02]  /*2b2c0*/  VIADD R2, R22, 0x14400 ;  /* 0x0001440016027836 */ /* 0x001fe40000000000 */
[----:B------:R-:W-:-:S03]  /*2b2d0*/  IMAD.IADD R35, R5, 0x1, R0 ;  /* 0x0000000105237824 */ /* 0x000fc600078e0200 */
[----:B------:R-:W-:-:S13]  /*2b2e0*/  LOP3.LUT P0, RZ, R2, 0x3ff, RZ, 0xc0, !PT ;  /* 0x000003ff02ff7812 */ /* 0x000fda000780c0ff */
[----:B-1----:R-:W-:Y:S05]  /*2b2f0*/  @!P0 BRA `(.L_x_3030) ;  /* 0x0000000000408947 */ /* 0x002fea0003800000 */
[----:B------:R-:W-:Y:S01]  /*2b300*/  MOV R2, 0x0 ;  /* 0x0000000000027802 */ /* 0x000fe20000000f00 */
[----:B------:R-:W-:Y:S01]  /*2b310*/  ULDC.64 UR4, c[0x4][0x138] ;  /* 0x01004e0000047ab9 */ /* 0x000fe20000000a00 */
[----:B------:R-:W-:Y:S01]  /*2b320*/  ULDC.64 UR6, c[0x4][0x140] ;  /* 0x0100500000067ab9 */ /* 0x000fe20000000a00 */
[----:B------:R-:W-:Y:S01]  /*2b330*/  ULDC.64 UR8, c[0x4][0xb0] ;  /* 0x01002c0000087ab9 */ /* 0x000fe20000000a00 */
[----:B------:R-:W-:Y:S01]  /*2b340*/  MOV R4, UR4 ;  /* 0x0000000400047c02 */ /* 0x000fe20008000f00 */
[----:B------:R-:W-:Y:S01]  /*2b350*/  IMAD.U32 R5, RZ, RZ, UR5 ;  /* 0x00000005ff057e24 */ /* 0x000fe2000f8e00ff */
        /* <DEDUP_REMOVED lines=10> */
.L_x_3030:
[----:B------:R-:W-:Y:S05]  /*2b400*/  BSYNC B6 ;  /* 0x0000000000067941 */ /* 0x000fea0003800000 */
.L_x_3029:
[----:B------:R-:W3:Y:S01]  /*2b410*/  LDL.LU R20, [R1+0x24] ;  /* 0x0000240001147983 */ /* 0x000ee20000300800 */
[----:B------:R-:W-:Y:S01]  /*2b420*/  ULDC.64 UR4, c[0x0][0x2d8] ;  /* 0x0000b60000047ab9 */ /* 0x000fe20000000a00 */
[----:B------:R-:W0:Y:S02]  /*2b430*/  LDC R7, c[0x0][0x448] ;  /* 0x00011200ff077b82 */ /* 0x000e240000000800 */
[----:B------:R-:W4:Y:S01]  /*2b440*/  LDL.LU.64 R2, [R1+0x28] ;  /* 0x0000280001027983 */ /* 0x000f220000300a00 */
[----:B------:R-:W-:-:S03]  /*2b450*/  IMAD R0, R32, UR4, RZ ;  /* 0x0000000420007c24 */ /* 0x000fc6000f8e02ff */
[----:B------:R1:W5:Y:S01]  /*2b460*/  LDL R9, [R1+0x1c] ;  /* 0x00001c0001097983 */ /* 0x0003620000100800 */
[----:B------:R-:W-:Y:S01]  /*2b470*/  IMAD R0, R18, UR5, R0 ;  /* 0x0000000512007c24 */ /* 0x000fe2000f8e0200 */
[----:B0-----:R-:W-:-:S13]  /*2b480*/  ISETP.NE.AND P0, PT, R7, 0x1, PT ;  /* 0x000000010700780c */ /* 0x001fda0003f05270 */
[----:B------:R-:W0:Y:S01]  /*2b490*/  @P0 LDC R6, c[0x0][0x44c] ;  /* 0x00011300ff060b82 */ /* 0x000e220000000800 */
[C---:B------:R-:W-:Y:S02]  /*2b4a0*/  LOP3.LUT R11, R36.reuse, 0x40, RZ, 0xfc, !PT ;  /* 0x00000040240b7812 */ /* 0x040fe400078efcff */
[C---:B--2---:R-:W-:Y:S02]  /*2b4b0*/  LOP3.LUT R8, R36.reuse, 0x80, RZ, 0xfc, !PT ;  /* 0x0000008024087812 */ /* 0x044fe400078efcff */
[----:B------:R-:W-:Y:S01]  /*2b4c0*/  LOP3.LUT R10, R36, 0xc0, RZ, 0xfc, !PT ;  /* 0x000000c0240a7812 */ /* 0x000fe200078efcff */
[----:B----4-:R-:W-:Y:S02]  /*2b4d0*/  IMAD.MOV.U32 R3, RZ, RZ, R35 ;  /* 0x000000ffff037224 */ /* 0x010fe400078e0023 */
[----:B------:R-:W-:Y:S01]  /*2b4e0*/  IMAD.WIDE.U32 R2, R18, UR4, R2 ;  /* 0x0000000412027c25 */ /* 0x000fe2000f8e0002 */
[----:B------:R-:W-:-:S03]  /*2b4f0*/  ULDC.64 UR4, c[0x0][0x2e0] ;  /* 0x0000b80000047ab9 */ /* 0x000fc60000000a00 */
[----:B------:R-:W-:Y:S02]  /*2b500*/  IMAD.IADD R3, R3, 0x1, R0 ;  /* 0x0000000103037824 */ /* 0x000fe400078e0200 */
[----:B---3--:R-:W-:Y:S02]  /*2b510*/  IMAD R0, R20, UR4, RZ ;  /* 0x0000000414007c24 */ /* 0x008fe4000f8e02ff */
[----:B------:R-:W2:Y:S01]  /*2b520*/  S2R R20, SR_TID.X ;  /* 0x0000000000147919 */ /* 0x000ea20000002100 */
[----:B------:R-:W-:-:S04]  /*2b530*/  IMAD.WIDE.U32 R2, R31, UR4, R2 ;  /* 0x000000041f027c25 */ /* 0x000fc8000f8e0002 */
[----:B------:R-:W-:Y:S01]  /*2b540*/  IMAD R0, R31, UR5, R0 ;  /* 0x000000051f007c24 */ /* 0x000fe2000f8e0200 */
[----:B------:R-:W-:-:S03]  /*2b550*/  ULDC.64 UR4, c[0x0][0x2d0] ;  /* 0x0000b40000047ab9 */ /* 0x000fc60000000a00 */
[----:B------:R-:W-:Y:S02]  /*2b560*/  IMAD.IADD R3, R3, 0x1, R0 ;  /* 0x0000000103037824 */ /* 0x000fe400078e0200 */
[----:B------:R-:W3:Y:S01]  /*2b570*/  @P0 LDC R0, c[0x0][0x450] ;  /* 0x00011400ff000b82 */ /* 0x000ee20000000800 */
[----:B--2---:R-:W-:-:S04]  /*2b580*/  LOP3.LUT R20, R20, 0x7f, RZ, 0xc0, !PT ;  /* 0x0000007f14147812 */ /* 0x004fc800078ec0ff */
[----:B------:R-:W-:Y:S02]  /*2b590*/  SHF.R.U32.HI R21, RZ, 0x3, R20 ;  /* 0x00000003ff157819 */ /* 0x000fe40000011614 */
[----:B------:R-:W2:Y:S02]  /*2b5a0*/  S2R R20, SR_TID.X ;  /* 0x0000000000147919 */ /* 0x000ea40000002100 */
[----:B--2---:R-:W-:-:S04]  /*2b5b0*/  SHF.L.U32 R20, R20, 0x4, RZ ;  /* 0x0000000414147819 */ /* 0x004fc800000006ff */
[----:B------:R-:W-:-:S05]  /*2b5c0*/  LOP3.LUT R20, R21, 0x70, R20, 0xf8, !PT ;  /* 0x0000007015147812 */ /* 0x000fca00078ef814 */
[----:B------:R-:W-:-:S04]  /*2b5d0*/  IMAD R5, R17, 0x80, R20 ;  /* 0x0000008011057824 */ /* 0x000fc800078e0214 */
[----:B0-----:R-:W-:-:S04]  /*2b5e0*/  @P0 IMAD.HI.U32 R6, R5, R6, RZ ;  /* 0x0000000605060227 */ /* 0x001fc800078e00ff */
[----:B------:R-:W-:Y:S01]  /*2b5f0*/  IMAD.MOV.U32 R4, RZ, RZ, R5 ;  /* 0x000000ffff047224 */ /* 0x000fe200078e0005 */
[----:B---3--:R-:W-:Y:S01]  /*2b600*/  @P0 SHF.R.U32.HI R4, RZ, R0, R6 ;  /* 0x00000000ff040219 */ /* 0x008fe20000011606 */
        /* <DEDUP_REMOVED lines=8> */
[----:B------:R-:W-:-:S03]  /*2b690*/  ULDC.64 UR4, c[0x0][0x2c8] ;  /* 0x0000b20000047ab9 */ /* 0x000fc60000000a00 */
[----:B------:R-:W-:Y:S01]  /*2b6a0*/  IADD3 R3, R3, R5, RZ ;  /* 0x0000000503037210 */ /* 0x000fe20007ffe0ff */
[----:B------:R-:W-:Y:S02]  /*2b6b0*/  IMAD R4, R4, UR4, RZ ;  /* 0x0000000404047c24 */ /* 0x000fe4000f8e02ff */
[----:B------:R-:W-:-:S04]  /*2b6c0*/  IMAD.WIDE.U32 R2, R0, UR4, R2 ;  /* 0x0000000400027c25 */ /* 0x000fc8000f8e0002 */
[----:B------:R-:W-:Y:S01]  /*2b6d0*/  IMAD R5, R0, UR5, R4 ;  /* 0x0000000500057c24 */ /* 0x000fe2000f8e0204 */
[----:B------:R-:W-:Y:S02]  /*2b6e0*/  ULDC.64 UR4, c[0x0][0x280] ;  /* 0x0000a00000047ab9 */ /* 0x000fe40000000a00 */
[----:B------:R-:W-:Y:S01]  /*2b6f0*/  LEA R4, P0, R2, UR4, 0x1 ;  /* 0x0000000402047c11 */ /* 0x000fe2000f8008ff */
[----:B------:R-:W-:Y:S01]  /*2b700*/  IMAD.IADD R0, R3, 0x1, R5 ;  /* 0x0000000103007824 */ /* 0x000fe200078e0205 */
[----:B------:R-:W-:Y:S01]  /*2b710*/  ULDC UR4, c[0x0][0x2b8] ;  /* 0x0000ae0000047ab9 */ /* 0x000fe20000000800 */
[----:B0-----:R-:W-:-:S03]  /*2b720*/  LOP3.LUT R20, R20, 0x7f, RZ, 0xc0, !PT ;  /* 0x0000007f14147812 */ /* 0x001fc600078ec0ff */
[----:B------:R-:W-:Y:S01]  /*2b730*/  LEA.HI.X R0, R2, UR5, R0, 0x1, P0 ;  /* 0x0000000502007c11 */ /* 0x000fe200080f0c00 */
[----:B------:R-:W-:Y:S01]  /*2b740*/  UMOV UR5, 0xffffffff ;  /* 0xffffffff00057882 */ /* 0x000fe20000000000 */
[----:B------:R-:W-:Y:S02]  /*2b750*/  ISETP.GE.AND P4, PT, R36, UR4, PT ;  /* 0x0000000424007c0c */ /* 0x000fe4000bf86270 */
[----:B------:R-:W-:Y:S02]  /*2b760*/  ISETP.GE.AND P3, PT, R11, UR4, PT ;  /* 0x000000040b007c0c */ /* 0x000fe4000bf66270 */
[----:B------:R-:W-:Y:S02]  /*2b770*/  ISETP.GE.AND P2, PT, R8, UR4, PT ;  /* 0x0000000408007c0c */ /* 0x000fe4000bf46270 */
[----:B------:R-:W-:Y:S02]  /*2b780*/  ISETP.GE.AND P0, PT, R10, UR4, PT ;  /* 0x000000040a007c0c */ /* 0x000fe4000bf06270 */
[----:B------:R-:W-:Y:S01]  /*2b790*/  SHF.R.U32.HI R8, RZ, 0x3, R20 ;  /* 0x00000003ff087819 */ /* 0x000fe20000011614 */
[----:B-1----:R-:W-:Y:S10]  /*2b7a0*/  BRA.DIV UR5, `(.L_x_3031) ;  /* 0x0000005a05707947 */ /* 0x002ff4000b800000 */
[----:B------:R-:W0:Y:S01]  /*2b7b0*/  SHFL.IDX PT, R3, R4, RZ, 0x181f ;  /* 0x00181fff04037589 */ /* 0x000e2200000e0000 */
[----:B-----5:R-:W-:Y:S01]  /*2b7c0*/  IMAD R5, R9, R7, RZ ;  /* 0x0000000709057224 */ /* 0x020fe200078e02ff */
[----:B------:R-:W-:Y:S01]  /*2b7d0*/  ULDC.64 UR4, c[0x0][0x208] ;  /* 0x0000820000047ab9 */ /* 0x000fe20000000a00 */
[----:B------:R-:W-:Y:S01]  /*2b7e0*/  IMAD R17, R17, 0x80, R8 ;  /* 0x0000008011117824 */ /* 0x000fe200078e0208 */
        /* <DEDUP_REMOVED lines=83> */
.L_x_3217:
        /* <DEDUP_REMOVED lines=14> */
.L_x_3033:
[----:B------:R-:W-:Y:S05]  /*2be00*/  BSYNC B0 ;  /* 0x0000000000007941 */ /* 0x000fea0003800000 */
.L_x_3032:
[----:B------:R-:W-:Y:S01]  /*2be10*/  NOP ;  /* 0x0000000000007918 */ /* 0x000fe20000000000 */
[----:B------:R-:W-:-:S13]  /*2be20*/  PLOP3.LUT P0, PT, PT, PT, PT, 0x80, 0x0 ;  /* 0x000000000000781c */ /* 0x000fda0003f0f070 */
.L_x_3034:
[----:B------:R-:W-:Y:S02]  /*2be30*/  PLOP3.LUT P1, PT, P1, P0, PT, 0xa2, 0x0 ;  /* 0x000000000000781c */ /* 0x000fe40000f21472 */
[----:B------:R-:W-:-:S08]  /*2be40*/  @P0 R2UR P1, UR4, R22 ;  /* 0x00000000160402ca */ /* 0x000fd00000020000 */
[----:B------:R-:W-:-:S05]  /*2be50*/  @P0 PLOP3.LUT P0, PT, P1, PT, PT, 0x80, 0x0 ;  /* 0x000000000000081c */ /* 0x000fca0000f0f070 */
[----:B------:R-:W-:Y:S01]  /*2be60*/  @!P1 SYNCS.ARRIVE.TRANS64.RED.A0T1 RZ, [UR4+0x38800], RZ ;  /* 0x038800ffffff99a7 */ /* 0x000fe20008200404 */
[----:B------:R-:W-:Y:S07]  /*2be70*/  @!P1 ARRIVES.LDGSTSBAR.64.TRANSCNT [UR4+0x38800] ;  /* 0x03880000ff0099b0 */ /* 0x000fee0008000a84 */
[----:B------:R-:W-:Y:S05]  /*2be80*/  @P0 BRA.U.ANY `(.L_x_3034) ;  /* 0xfffffffd00e80947 */ /* 0x000fea000393ffff */
[----:B0-----:R-:W2:Y:S02]  /*2be90*/  LDL.LU R2, [R1+0x30] ;  /* 0x0000300001027983 */ /* 0x001ea40000300800 */
[----:B--2---:R-:W-:-:S05]  /*2bea0*/  VIADD R2, R2, 0x1 ;  /* 0x0000000102027836 */ /* 0x004fca0000000000 */
[----:B------:R0:W-:Y:S01]  /*2beb0*/  STL [R1+0x30], R2 ;  /* 0x0000300201007387 */ /* 0x0001e20000100800 */
[----:B------:R-:W-:-:S04]  /*2bec0*/  LEA.HI R0, R2, R2, RZ, 0x1 ;  /* 0x0000000202007211 */ /* 0x000fc800078f08ff */
[----:B------:R-:W-:-:S04]  /*2bed0*/  LOP3.LUT R0, R0, 0xfffffffe, RZ, 0xc0, !PT ;  /* 0xfffffffe00007812 */ /* 0x000fc800078ec0ff */
[----:B------:R-:W-:-:S04]  /*2bee0*/  IADD3 R0, R2, -R0, RZ ;  /* 0x8000000002007210 */ /* 0x000fc80007ffe0ff */
[----:B------:R-:W-:Y:S01]  /*2bef0*/  SHF.L.U32 R3, R0, 0x1f, RZ ;  /* 0x0000001f00037819 */ /* 0x000fe200000006ff */
[----:B------:R-:W-:Y:S01]  /*2bf00*/  NOP ;  /* 0x0000000000007918 */ /* 0x000fe20000000000 */
[----:B------:R0:W-:Y:S01]  /*2bf10*/  SYNCS.ARRIVE.TRANS64.A1T0 RZ, [R22+URZ+0x38800], RZ ;  /* 0x038800ff16ff79a7 */ /* 0x0001e2000810003f */
[----:B------:R-:W-:Y:S01]  /*2bf20*/  BSSY B0, `(.L_x_3035) ;  /* 0x0000003000007945 */ /* 0x000fe20003800000 */
[----:B------:R-:W2:Y:S03]  /*2bf30*/  SYNCS.PHASECHK.TRANS64.TRYWAIT P0, [R22+URZ+0x38820], R3 ;  /* 0x03882003160075a7 */ /* 0x000ea6000800017f */
[----:B0-2---:R-:W-:Y:S05]  /*2bf40*/  @!P0 BRA `(.L_x_3036) ;  /* 0x0000005c00788947 */ /* 0x005fea0003800000 */
.L_x_3218:
[----:B------:R-:W-:Y:S05]  /*2bf50*/  BSYNC B0 ;  /* 0x0000000000007941 */ /* 0x000fea0003800000 */
.L_x_3035:
[----:B------:R-:W2:Y:S01]  /*2bf60*/  LDL R0, [R1+0x20] ;  /* 0x0000200001007983 */ /* 0x000ea20000100800 */
[----:B------:R-:W-:Y:S01]  /*2bf70*/  BSSY B0, `(.L_x_3037) ;  /* 0x000011f000007945 */ /* 0x000fe20003800000 */
[----:B--2---:R-:W-:-:S13]  /*2bf80*/  ISETP.GE.AND P0, PT, R0, 0x2, PT ;  /* 0x000000020000780c */ /* 0x004fda0003f06270 */
[----:B------:R-:W-:Y:S05]  /*2bf90*/  @!P0 BRA `(.L_x_3038) ;  /* 0x0000001000708947 */ /* 0x000fea0003800000 */
[C---:B------:R-:W-:Y:S01]  /*2bfa0*/  LOP3.LUT R5, R36.reuse, 0x40, RZ, 0xfc, !PT ;  /* 0x0000004024057812 */ /* 0x040fe200078efcff */
[----:B------:R-:W-:Y:S01]  /*2bfb0*/  ULDC UR4, c[0x0][0x2f4] ;  /* 0x0000bd0000047ab9 */ /* 0x000fe20000000800 */
[----:B------:R-:W-:Y:S01]  /*2bfc0*/  LOP3.LUT R4, R36, 0x80, RZ, 0xfc, !PT ;  /* 0x0000008024047812 */ /* 0x000fe200078efcff */
[----:B------:R-:W-:Y:S01]  /*2bfd0*/  VIADD R0, R0, 0xfffffffe ;  /* 0xfffffffe00007836 */ /* 0x000fe20000000000 */
[C---:B------:R-:W-:Y:S01]  /*2bfe0*/  LOP3.LUT R2, R36.reuse, 0xc0, RZ, 0xfc, !PT ;  /* 0x000000c024027812 */ /* 0x040fe200078efcff */
[----:B------:R-:W-:Y:S01]  /*2bff0*/  IMAD.MOV.U32 R7, RZ, RZ, R27 ;  /* 0x000000ffff077224 */ /* 0x000fe200078e001b */
[----:B------:R-:W-:Y:S01]  /*2c000*/  MOV R31, R26 ;  /* 0x0000001a001f7202 */ /* 0x000fe20000000f00 */
[----:B------:R-:W-:Y:S01]  /*2c010*/  IMAD.MOV.U32 R17, RZ, RZ, R29 ;  /* 0x000000ffff117224 */ /* 0x000fe200078e001d */
[----:B------:R-:W-:Y:S02]  /*2c020*/  ISETP.GE.AND P4, PT, R36, UR4, PT ;  /* 0x0000000424007c0c */ /* 0x000fe4000bf86270 */
[----:B------:R-:W-:-:S02]  /*2c030*/  ISETP.GE.AND P3, PT, R5, UR4, PT ;  /* 0x0000000405007c0c */ /* 0x000fc4000bf66270 */
[----:B------:R-:W-:Y:S02]  /*2c040*/  ISETP.GE.AND P2, PT, R4, UR4, PT ;  /* 0x0000000404007c0c */ /* 0x000fe4000bf46270 */
[----:B------:R-:W-:-:S13]  /*2c050*/  ISETP.GE.AND P1, PT, R2, UR4, PT ;  /* 0x0000000402007c0c */ /* 0x000fda000bf26270 */
.L_x_3051:
[----:B------:R-:W1:Y:S01]  /*2c060*/  LDL R5, [R1+0x10] ;  /* 0x0000100001057983 */ /* 0x000e620000100800 */
[----:B------:R-:W2:Y:S03]  /*2c070*/  LDC R11, c[0x0][0x430] ;  /* 0x00010c00ff0b7b82 */ /* 0x000ea60000000800 */
[----:B------:R-:W3:Y:S01]  /*2c080*/  LDL R8, [R1+0x14] ;  /* 0x0000140001087983 */ /* 0x000ee20000100800 */
[----:B------:R-:W4:Y:S01]  /*2c090*/  S2R R2, SR_TID.X ;  /* 0x0000000000027919 */ /* 0x000f220000002100 */
[----:B------:R-:W4:Y:S01]  /*2c0a0*/  S2R R4, SR_TID.X ;  /* 0x0000000000047919 */ /* 0x000f220000002100 */
[----:B--2---:R-:W-:-:S13]  /*2c0b0*/  ISETP.NE.AND P0, PT, R11, 0x1, PT ;  /* 0x000000010b00780c */ /* 0x004fda0003f05270 */
[----:B0-----:R-:W0:Y:S01]  /*2c0c0*/  @P0 LDC R3, c[0x0][0x434] ;  /* 0x00010d00ff030b82 */ /* 0x001e220000000800 */
[----:B----4-:R-:W-:Y:S01]  /*2c0d0*/  LOP3.LUT R2, R2, 0x7f, RZ, 0xc0, !PT ;  /* 0x0000007f02027812 */ /* 0x010fe200078ec0ff */
[----:B------:R-:W-:-:S03]  /*2c0e0*/  IMAD.SHL.U32 R4, R4, 0x10, RZ ;  /* 0x0000001004047824 */ /* 0x000fc600078e00ff */
[----:B------:R-:W-:-:S04]  /*2c0f0*/  SHF.R.U32.HI R2, RZ, 0x3, R2 ;  /* 0x00000003ff027819 */ /* 0x000fc80000011602 */
[----:B------:R-:W-:Y:S02]  /*2c100*/  LOP3.LUT R4, R2, 0x70, R4, 0xf8, !PT ;  /* 0x0000007002047812 */ /* 0x000fe400078ef804 */
[----:B------:R-:W2:Y:S02]  /*2c110*/  @P0 LDC R2, c[0x0][0x438] ;  /* 0x00010e00ff020b82 */ /* 0x000ea40000000800 */
[----:B------:R-:W-:Y:S01]  /*2c120*/  ISETP.GT.U32.AND P5, PT, R4, 0x4f, PT ;  /* 0x0000004f0400780c */ /* 0x000fe20003fa4070 */
[----:B------:R-:W-:Y:S01]  /*2c130*/  ULDC.64 UR4, c[0x0][0x208] ;  /* 0x0000820000047ab9 */ /* 0x000fe20000000a00 */
[----:B------:R-:W-:Y:S01]  /*2c140*/  MOV R12, UR37 ;  /* 0x00000025000c7c02 */ /* 0x000fe20008000f00 */
[----:B------:R-:W-:Y:S02]  /*2c150*/  VIADD R27, R7, 0x1 ;  /* 0x00000001071b7836 */ /* 0x000fe40000000000 */
[----:B------:R-:W-:Y:S02]  /*2c160*/  IMAD.MOV.U32 R26, RZ, RZ, R0 ;  /* 0x000000ffff1a7224 */ /* 0x000fe400078e0000 */
[----:B-1----:R-:W-:-:S04]  /*2c170*/  IMAD R6, R0, 0x50, R5 ;  /* 0x0000005000067824 */ /* 0x002fc800078e0205 */
[----:B------:R-:W-:Y:S02]  /*2c180*/  IMAD.IADD R6, R4, 0x1, R6 ;  /* 0x0000000104067824 */ /* 0x000fe400078e0206 */
[----:B------:R-:W1:Y:S02]  /*2c190*/  @!P5 LDC.64 R4, c[0x0][0x428] ;  /* 0x00010a00ff04db82 */ /* 0x000e640000000a00 */
[----:B0-----:R-:W-:-:S04]  /*2c1a0*/  @P0 IMAD.HI.U32 R3, R6, R3, RZ ;  /* 0x0000000306030227 */ /* 0x001fc800078e00ff */
[----:B------:R-:W-:Y:S01]  /*2c1b0*/  IMAD.MOV.U32 R10, RZ, RZ, R6 ;  /* 0x000000ffff0a7224 */ /* 0x000fe200078e0006 */
[----:B--2---:R-:W-:-:S04]  /*2c1c0*/  @P0 SHF.R.U32.HI R10, RZ, R2, R3 ;  /* 0x00000002ff0a0219 */ /* 0x004fc80000011603 */
[----:B------:R-:W-:Y:S02]  /*2c1d0*/  @!P5 SHF.R.S32.HI R3, RZ, 0x1f, R10 ;  /* 0x0000001fff03d819 */ /* 0x000fe4000001140a */
[----:B------:R-:W-:-:S05]  /*2c1e0*/  @!P5 MOV R2, R10 ;  /* 0x0000000a0002d202 */ /* 0x000fca0000000f00 */
[----:B-1----:R-:W-:-:S04]  /*2c1f0*/  @!P5 IMAD.WIDE.U32 R2, R33, R4, R2 ;  /* 0x000000042102d225 */ /* 0x002fc800078e0002 */
        /* <DEDUP_REMOVED lines=18> */
.L_x_3039:
[----:B------:R-:W-:Y:S01]  /*2c320*/  IMAD R6, R27, 0x8, R22 ;  /* 0x000000081b067824 */ /* 0x000fe200078e0216 */
[----:B------:R-:W-:Y:S01]  /*2c330*/  SHF.L.U32 R3, R29, 0x1f, RZ ;  /* 0x0000001f1d037819 */ /* 0x000fe200000006ff */
[----:B------:R-:W-:Y:S03]  /*2c340*/  BSSY B1, `(.L_x_3040) ;  /* 0x0000003000017945 */ /* 0x000fe60003800000 */
[----:B------:R-:W0:Y:S02]  /*2c350*/  SYNCS.PHASECHK.TRANS64.TRYWAIT P0, [R6+URZ+0x38840], R3 ;  /* 0x03884003060075a7 */ /* 0x000e24000800017f */
[----:B0-----:R-:W-:Y:S05]  /*2c360*/  @!P0 BRA `(.L_x_3041) ;  /* 0x0000005800848947 */ /* 0x001fea0003800000 */
.L_x_3219:
[----:B------:R-:W-:Y:S05]  /*2c370*/  BSYNC B1 ;  /* 0x0000000000017941 */ /* 0x000fea0003800000 */
.L_x_3040:
        /* <DEDUP_REMOVED lines=70> */
.L_x_3231:
        /* <DEDUP_REMOVED lines=18> */
.L_x_3043:
[----:B------:R-:W-:Y:S02]  /*2c900*/  PLOP3.LUT P5, PT, P5, P0, PT, 0xa2, 0x0 ;  /* 0x000000000000781c */ /* 0x000fe40002fa1472 */
[----:B------:R-:W-:-:S08]  /*2c910*/  @P0 R2UR P5, UR4, R6 ;  /* 0x00000000060402ca */ /* 0x000fd000000a0000 */
[----:B------:R-:W-:-:S05]  /*2c920*/  @P0 PLOP3.LUT P0, PT, P5, PT, PT, 0x80, 0x0 ;  /* 0x000000000000081c */ /* 0x000fca0002f0f070 */
[----:B------:R-:W-:Y:S01]  /*2c930*/  @!P5 SYNCS.ARRIVE.TRANS64.RED.A0T1 RZ, [UR4+0x38830], RZ ;  /* 0x038830ffffffd9a7 */ /* 0x000fe20008200404 */
[----:B------:R-:W-:Y:S07]  /*2c940*/  @!P5 ARRIVES.LDGSTSBAR.64.TRANSCNT [UR4+0x38830] ;  /* 0x03883000ff00d9b0 */ /* 0x000fee0008000a84 */
[----:B------:R-:W-:Y:S05]  /*2c950*/  @P0 BRA.U.ANY `(.L_x_3043) ;  /* 0xfffffffd00e80947 */ /* 0x000fea000393ffff */
[----:B------:R-:W-:Y:S01]  /*2c960*/  NOP ;  /* 0x0000000000007918 */ /* 0x000fe20000000000 */
[----:B-1----:R-:W-:-:S05]  /*2c970*/  IMAD.U32 R2, RZ, RZ, UR37 ;  /* 0x00000025ff027e24 */ /* 0x002fca000f8e00ff */
[----:B------:R-:W-:-:S13]  /*2c980*/  ISETP.NE.AND P6, PT, R2, 0x3, PT ;  /* 0x000000030200780c */ /* 0x000fda0003fc5270 */
[----:B------:R-:W-:Y:S05]  /*2c990*/  @!P6 BRA `(.L_x_3044) ;  /* 0x000000000004e947 */ /* 0x000fea0003800000 */
[----:B------:R-:W-:Y:S01]  /*2c9a0*/  BPT.TRAP 0x1 ;  /* 0x000000040000795c */ /* 0x000fe20000300000 */
.L_x_3044:
[----:B------:R1:W-:Y:S01]  /*2c9b0*/  SYNCS.ARRIVE.TRANS64.A1T0 RZ, [R6+URZ+0x38830], RZ ;  /* 0x038830ff06ff79a7 */ /* 0x0003e2000810003f */
[----:B------:R-:W-:Y:S05]  /*2c9c0*/  @!P6 BRA `(.L_x_3045) ;  /* 0x000000000004e947 */ /* 0x000fea0003800000 */
[----:B------:R-:W-:Y:S01]  /*2c9d0*/  BPT.TRAP 0x1 ;  /* 0x000000040000795c */ /* 0x000fe20000300000 */
.L_x_3045:
[----:B------:R-:W-:Y:S01]  /*2c9e0*/  SHF.L.U32 R2, R17, 0x1f, RZ ;  /* 0x0000001f11027819 */ /* 0x000fe200000006ff */
[----:B-1----:R-:W-:Y:S01]  /*2c9f0*/  IMAD R6, R7, 0x8, R22 ;  /* 0x0000000807067824 */ /* 0x002fe200078e0216 */
[----:B------:R-:W-:Y:S03]  /*2ca00*/  BSSY B1, `(.L_x_3046) ;  /* 0x0000003000017945 */ /* 0x000fe60003800000 */
[----:B------:R-:W1:Y:S02]  /*2ca10*/  SYNCS.PHASECHK.TRANS64.TRYWAIT P0, [R6+URZ+0x38860], R2 ;  /* 0x03886002060075a7 */ /* 0x000e64000800017f */
[----:B-1----:R-:W-:Y:S05]  /*2ca20*/  @!P0 BRA `(.L_x_3047) ;  /* 0x0000005800bc8947 */ /* 0x002fea0003800000 */
.L_x_3232:
[----:B------:R-:W-:Y:S05]  /*2ca30*/  BSYNC B1 ;  /* 0x0000000000017941 */ /* 0x000fea0003800000 */
.L_x_3046:
[----:B0-----:R-:W2:Y:S01]  /*2ca40*/  LDL R8, [R1+0xc] ;  /* 0x00000c0001087983 */ /* 0x001ea20000100800 */
[----:B------:R-:W0:Y:S01]  /*2ca50*/  S2R R3, SR_TID.X ;  /* 0x0000000000037919 */ /* 0x000e220000002100 */
[----:B------:R-:W-:Y:S01]  /*2ca60*/  UMOV UR4, 0xffffffff ;  /* 0xffffffff00047882 */ /* 0x000fe20000000000 */
[----:B------:R-:W-:Y:S01]  /*2ca70*/  IMAD R7, R7, 0x5000, R34 ;  /* 0x0000500007077824 */ /* 0x000fe200078e0222 */
[----:B0-----:R-:W-:-:S04]  /*2ca80*/  LOP3.LUT R3, R3, 0x7f, RZ, 0xc0, !PT ;  /* 0x0000007f03037812 */ /* 0x001fc800078ec0ff */
[----:B------:R-:W-:Y:S01]  /*2ca90*/  SHF.R.U32.HI R3, RZ, 0x3, R3 ;  /* 0x00000003ff037819 */ /* 0x000fe20000011603 */
[----:B--2---:R-:W-:-:S05]  /*2caa0*/  IMAD R8, R31, -0x50, R8 ;  /* 0xffffffb01f087824 */ /* 0x004fca00078e0208 */
[----:B------:R-:W-:Y:S01]  /*2cab0*/  IADD3 R8, -R3, R8, RZ ;  /* 0x0000000803087210 */ /* 0x000fe20007ffe1ff */
[----:B------:R-:W-:Y:S06]  /*2cac0*/  BRA.DIV UR4, `(.L_x_3048) ;  /* 0x0000005a04a87947 */ /* 0x000fec000b800000 */
[----:B-1----:R-:W0:Y:S01]  /*2cad0*/  SHFL.IDX PT, R2, R24, RZ, 0x181f ;  /* 0x00181fff18027589 */ /* 0x002e2200000e0000 */
[----:B------:R-:W-:Y:S01]  /*2cae0*/  IMAD R7, R7, 0x2, R22 ;  /* 0x0000000207077824 */ /* 0x000fe200078e0216 */
[----:B------:R-:W-:Y:S02]  /*2caf0*/  ULDC.64 UR4, c[0x0][0x208] ;  /* 0x0000820000047ab9 */ /* 0x000fe40000000a00 */
        /* <DEDUP_REMOVED lines=50> */
.L_x_3244:
        /* <DEDUP_REMOVED lines=31> */
[----:B0-----:R-:W-:-:S04]  /*2d010*/  LEA R24, P0, R2, UR4, 0x1 ;  /* 0x0000000402187c11 */ /* 0x001fc8000f8008ff */
[----:B------:R-:W-:Y:S02]  /*2d020*/  LEA.HI.X R25, R2, UR5, R3, 0x1, P0 ;  /* 0x0000000502197c11 */ /* 0x000fe400080f0c03 */
[----:B------:R-:W-:-:S13]  /*2d030*/  PLOP3.LUT P0, PT, PT, PT, PT, 0x80, 0x0 ;  /* 0x000000000000781c */ /* 0x000fda0003f0f070 */
.L_x_3049:
        /* <DEDUP_REMOVED lines=11> */
.L_x_3050:
[C---:B------:R-:W-:Y:S01]  /*2d0f0*/  ISETP.GT.AND P0, PT, R26.reuse, RZ, PT ;  /* 0x000000ff1a00720c */ /* 0x040fe20003f04270 */
[----:B------:R2:W-:Y:S01]  /*2d100*/  SYNCS.ARRIVE.TRANS64.A1T0 RZ, [R6+URZ+0x38850], RZ ;  /* 0x038850ff06ff79a7 */ /* 0x0005e2000810003f */
[----:B------:R-:W-:Y:S01]  /*2d110*/  VIADD R0, R26, 0xffffffff ;  /* 0xffffffff1a007836 */ /* 0x000fe20000000000 */
[----:B------:R-:W-:Y:S01]  /*2d120*/  MOV R7, R27 ;  /* 0x0000001b00077202 */ /* 0x000fe20000000f00 */
[----:B------:R-:W-:Y:S02]  /*2d130*/  IMAD.MOV.U32 R17, RZ, RZ, R29 ;  /* 0x000000ffff117224 */ /* 0x000fe400078e001d */
[----:B------:R-:W-:-:S07]  /*2d140*/  IMAD.MOV.U32 R31, RZ, RZ, R26 ;  /* 0x000000ffff1f7224 */ /* 0x000fce00078e001a */
[----:B--2---:R-:W-:Y:S05]  /*2d150*/  @P0 BRA `(.L_x_3051) ;  /* 0xffffffec00c00947 */ /* 0x004fea000383ffff */
.L_x_3038:
[----:B------:R-:W-:Y:S05]  /*2d160*/  BSYNC B0 ;  /* 0x0000000000007941 */ /* 0x000fea0003800000 */
.L_x_3037:
        /* <DEDUP_REMOVED lines=18> */
.L_x_3053:
[----:B------:R-:W-:Y:S05]  /*2d290*/  BSYNC B0 ;  /* 0x0000000000007941 */ /* 0x000fea0003800000 */
.L_x_3052:
[----:B------:R-:W-:-:S05]  /*2d2a0*/  IMAD.U32 R0, RZ, RZ, UR37 ;  /* 0x00000025ff007e24 */ /* 0x000fca000f8e00ff */
[----:B------:R-:W-:-:S13]  /*2d2b0*/  ISETP.NE.AND P0, PT, R0, 0x3, PT ;  /* 0x000000030000780c */ /* 0x000fda0003f05270 */
[----:B------:R-:W-:Y:S05]  /*2d2c0*/  @!P0 BRA `(.L_x_3054) ;  /* 0x0000000000048947 */ /* 0x000fea0003800000 */
[----:B------:R-:W-:Y:S01]  /*2d2d0*/  BPT.TRAP 0x1 ;  /* 0x000000040000795c */ /* 0x000fe20000300000 */
.L_x_3054:
[----:B------:R-:W2:Y:S01]  /*2d2e0*/  LDL.LU R0, [R1+0xc] ;  /* 0x00000c0001007983 */ /* 0x000ea20000300800 */
[----:B------:R-:W-:Y:S01]  /*2d2f0*/  LEA R4, R27, R22, 0x3 ;  /* 0x000000161b047211 */ /* 0x000fe200078e18ff */
[----:B------:R-:W-:Y:S01]  /*2d300*/  BSSY B0, `(.L_x_3055) ;  /* 0x0000005000007945 */ /* 0x000fe20003800000 */
[----:B0-----:R-:W-:-:S04]  /*2d310*/  SHF.L.U32 R3, R29, 0x1f, RZ ;  /* 0x0000001f1d037819 */ /* 0x001fc800000006ff */
[----:B------:R-:W0:Y:S01]  /*2d320*/  SYNCS.PHASECHK.TRANS64.TRYWAIT P0, [R4+URZ+0x38860], R3 ;  /* 0x03886003040075a7 */ /* 0x000e22000800017f */
[----:B--2---:R-:W-:Y:S01]  /*2d330*/  IMAD R5, R26, -0x50, R0 ;  /* 0xffffffb01a057824 */ /* 0x004fe200078e0200 */
[----:B0-----:R-:W-:Y:S06]  /*2d340*/  @!P0 BRA `(.L_x_3056) ;  /* 0x0000005800688947 */ /* 0x001fec0003800000 */
.L_x_3245:
[----:B------:R-:W-:Y:S05]  /*2d350*/  BSYNC B0 ;  /* 0x0000000000007941 */ /* 0x000fea0003800000 */
.L_x_3055:
[----:B------:R-:W2:Y:S01]  /*2d360*/  S2R R0, SR_TID.X ;  /* 0x0000000000007919 */ /* 0x000ea20000002100 */
[----:B------:R-:W-:Y:S01]  /*2d370*/  UMOV UR4, 0xffffffff ;  /* 0xffffffff00047882 */ /* 0x000fe20000000000 */
[----:B------:R-:W-:Y:S01]  /*2d380*/  IMAD R7, R27, 0x5000, R34 ;  /* 0x000050001b077824 */ /* 0x000fe200078e0222 */
        /* <DEDUP_REMOVED lines=10> */
[----:B------:R-:W-:Y:S01]  /*2d430*/  IMAD R0, R7, 0x2, R22 ;  /* 0x0000000207007824 */ /* 0x000fe200078e0216 */
[----:B------:R-:W-:Y:S01]  /*2d440*/  ISETP.LT.OR P4, PT, R5, 0x1, P3 ;  /* 0x000000010500780c */ /* 0x000fe20001f81670 */
[----:B------:R-:W-:Y:S01]  /*2d450*/  ULDC.64 UR6, c[0x0][0x208] ;  /* 0x0000820000067ab9 */ /* 0x000fe20000000a00 */
[----:B------:R-:W-:Y:S02]  /*2d460*/  ISETP.GE.AND P2, PT, R2, UR4, PT ;  /* 0x0000000402007c0c */ /* 0x000fe4000bf46270 */
[----:B------:R-:W-:-:S04]  /*2d470*/  LOP3.LUT R2, R36, 0x80, RZ, 0xfc, !PT ;  /* 0x0000008024027812 */ /* 0x000fc800078efcff */
[----:B------:R-:W-:Y:S02]  /*2d480*/  ISETP.GE.AND P1, PT, R2, UR4, PT ;  /* 0x0000000402007c0c */ /* 0x000fe4000bf26270 */
[----:B------:R-:W-:Y:S02]  /*2d490*/  LOP3.LUT R2, R36, 0xc0, RZ, 0xfc, !PT ;  /* 0x000000c024027812 */ /* 0x000fe400078efcff */
[----:B-1----:R-:W-:Y:S02]  /*2d4a0*/  IADD3 R6, P0, R14, R8, RZ ;  /* 0x000000080e067210 */ /* 0x002fe40007f1e0ff */
[----:B------:R-:W1:Y:S02]  /*2d4b0*/  SHFL.IDX PT, R14, R24, 0x1, 0x181f ;  /* 0x00381f00180e7f89 */ /* 0x000e6400000e0000 */
[----:B0-----:R-:W-:Y:S02]  /*2d4c0*/  IADD3.X R7, RZ, R3, RZ, P0, !PT ;  /* 0x00000003ff077210 */ /* 0x001fe400007fe4ff */
        /* <DEDUP_REMOVED lines=45> */
.L_x_3257:
[C---:B------:R-:W-:Y:S01]  /*2d7a0*/  ISETP.LT.OR P3, PT, R5.reuse, 0x41, P3 ;  /* 0x000000410500780c */ /* 0x040fe20001f61670 */
[----:B------:R-:W-:Y:S01]  /*2d7b0*/  ULDC.64 UR4, c[0x0][0x208] ;  /* 0x0000820000047ab9 */ /* 0x000fe20000000a00 */
[C---:B------:R-:W-:Y:S02]  /*2d7c0*/  ISETP.LT.OR P2, PT, R5.reuse, 0x41, P2 ;  /* 0x000000410500780c */ /* 0x040fe40001741670 */
[C---:B------:R-:W-:Y:S02]  /*2d7d0*/  ISETP.LT.OR P1, PT, R5.reuse, 0x41, P1 ;  /* 0x000000410500780c */ /* 0x040fe40000f21670 */
[----:B------:R-:W-:Y:S02]  /*2d7e0*/  ISETP.LT.OR P0, PT, R5, 0x41, P0 ;  /* 0x000000410500780c */ /* 0x000fe40000701670 */
[----:B---3--:R-:W-:-:S04]  /*2d7f0*/  IADD3 R2, P4, R14, R8, RZ ;  /* 0x000000080e027210 */ /* 0x008fc80007f9e0ff */
[----:B------:R-:W-:-:S05]  /*2d800*/  IADD3.X R3, RZ, R25, RZ, P4, !PT ;  /* 0x00000019ff037210 */ /* 0x000fca00027fe4ff */
        /* <DEDUP_REMOVED lines=9> */
.L_x_3058:
[----:B------:R-:W-:Y:S02]  /*2d8a0*/  PLOP3.LUT P1, PT, P1, P0, PT, 0xa2, 0x0 ;  /* 0x000000000000781c */ /* 0x000fe40000f21472 */
[----:B------:R-:W-:-:S08]  /*2d8b0*/  @P0 R2UR P1, UR4, R4 ;  /* 0x00000000040402ca */ /* 0x000fd00000020000 */
[----:B------:R-:W-:-:S05]  /*2d8c0*/  @P0 PLOP3.LUT P0, PT, P1, PT, PT, 0x80, 0x0 ;  /* 0x000000000000081c */ /* 0x000fca0000f0f070 */
[----:B------:R-:W-:Y:S01]  /*2d8d0*/  @!P1 SYNCS.ARRIVE.TRANS64.RED.A0T1 RZ, [UR4+0x38850], RZ ;  /* 0x038850ffffff99a7 */ /* 0x000fe20008200404 */
[----:B------:R-:W-:Y:S07]  /*2d8e0*/  @!P1 ARRIVES.LDGSTSBAR.64.TRANSCNT [UR4+0x38850] ;  /* 0x03885000ff0099b0 */ /* 0x000fee0008000a84 */
[----:B------:R-:W-:Y:S05]  /*2d8f0*/  @P0 BRA.U.ANY `(.L_x_3058) ;  /* 0xfffffffd00e80947 */ /* 0x000fea000393ffff */
[----:B------:R-:W-:Y:S01]  /*2d900*/  NOP ;  /* 0x0000000000007918 */ /* 0x000fe20000000000 */
[----:B0-----:R-:W-:-:S05]  /*2d910*/  IMAD.U32 R0, RZ, RZ, UR37 ;  /* 0x00000025ff007e24 */ /* 0x001fca000f8e00ff */
[----:B------:R-:W-:-:S13]  /*2d920*/  ISETP.NE.AND P2, PT, R0, 0x3, PT ;  /* 0x000000030000780c */ /* 0x000fda0003f45270 */
[----:B------:R-:W-:Y:S05]  /*2d930*/  @!P2 BRA `(.L_x_3059) ;  /* 0x000000000004a947 */ /* 0x000fea0003800000 */
[----:B------:R-:W-:Y:S01]  /*2d940*/  BPT.TRAP 0x1 ;  /* 0x000000040000795c */ /* 0x000fe20000300000 */
.L_x_3059:
[----:B------:R0:W-:Y:S01]  /*2d950*/  SYNCS.ARRIVE.TRANS64.A1T0 RZ, [R4+URZ+0x38850], RZ ;  /* 0x038850ff04ff79a7 */ /* 0x0001e2000810003f */
[----:B------:R-:W-:-:S05]  /*2d960*/  VIADD R27, R27, 0x1 ;  /* 0x000000011b1b7836 */ /* 0x000fca0000000000 */
[----:B------:R-:W-:-:S04]  /*2d970*/  ISETP.NE.AND P0, PT, R27, 0x2, PT ;  /* 0x000000021b00780c */ /* 0x000fc80003f05270 */
[----:B------:R-:W-:Y:S02]  /*2d980*/  SEL R0, RZ, 0x1, P0 ;  /* 0x00000001ff007807 */ /* 0x000fe40000000000 */
[----:B------:R-:W-:Y:S02]  /*2d990*/  SEL R27, R27, RZ, P0 ;  /* 0x000000ff1b1b7207 */ /* 0x000fe40000000000 */
[----:B0-----:R-:W-:-:S07]  /*2d9a0*/  LOP3.LUT R29, R29, R0, RZ, 0x3c, !PT ;  /* 0x000000001d1d7212 */ /* 0x001fce00078e3cff */
.L_x_3014:
[----:B------:R-:W-:Y:S05]  /*2d9b0*/  BSYNC B7 ;  /* 0x0000000000077941 */ /* 0x000fea0003800000 */
.L_x_3012:
        /* <DEDUP_REMOVED lines=8> */
[----:B------:R2:W3:Y:S01]  /*2da40*/  LDS.128 R16, [R22+0x388d0] ;  /* 0x0388d00016107984 */ /* 0x0004e20000000c00 */
[----:B------:R-:W-:Y:S06]  /*2da50*/  BAR.ARV 0x4, 0x180 ;  /* 0x0106000000007b1d */ /* 0x000fec0000002000 */
[----:B------:R-:W-:Y:S05]  /*2da60*/  BRA `(.L_x_3061) ;  /* 0x0000000800d87947 */ /* 0x000fea0003800000 */
.L_x_3060:
[----:B------:R-:W0:Y:S01]  /*2da70*/  S2R R8, SR_TID.X ;  /* 0x0000000000087919 */ /* 0x000e220000002100 */
[----:B------:R-:W-:Y:S01]  /*2da80*/  UMOV UR4, 0xffffffff ;  /* 0xffffffff00047882 */ /* 0x000fe20000000000 */
[----:B0-----:R-:W-:-:S04]  /*2da90*/  LOP3.LUT R8, R8, 0x1f, RZ, 0xc0, !PT ;  /* 0x0000001f08087812 */ /* 0x001fc800078ec0ff */
[----:B------:R-:W-:Y:S01]  /*2daa0*/  ISETP.NE.AND P0, PT, R8, 0x1f, PT ;  /* 0x0000001f0800780c */ /* 0x000fe20003f05270 */
[----:B------:R-:W-:-:S12]  /*2dab0*/  BRA.DIV UR4, `(.L_x_3062) ;  /* 0x0000005a04907947 */ /* 0x000fd8000b800000 */
[----:B------:R-:W-:Y:S01]  /*2dac0*/  IADD3 R5, R19, R8, RZ ;  /* 0x0000000813057210 */ /* 0x000fe20007ffe0ff */
        /* <DEDUP_REMOVED lines=31> */
.L_x_3267:
[----:B------:R-:W-:Y:S02]  /*2dcc0*/  ULDC UR4, c[0x0][0xc38] ;  /* 0x00030e0000047ab9 */ /* 0x000fe40000000800 */
[----:B------:R-:W-:-:S05]  /*2dcd0*/  MOV R7, UR4 ;  /* 0x0000000400077c02 */ /* 0x000fca0008000f00 */
[----:B--2---:R-:W-:-:S04]  /*2dce0*/  IMAD R14, R14, R7, RZ ;  /* 0x000000070e0e7224 */ /* 0x004fc800078e02ff */
[----:B------:R-:W-:-:S05]  /*2dcf0*/  IMAD.IADD R9, R4, 0x1, R14 ;  /* 0x0000000104097824 */ /* 0x000fca00078e020e */
[----:B------:R-:W-:-:S13]  /*2dd00*/  ISETP.GT.AND P6, PT, R9, R0, PT ;  /* 0x000000000900720c */ /* 0x000fda0003fc4270 */
[----:B------:R-:W-:Y:S05]  /*2dd10*/  @P6 BRA `(.L_x_3063) ;  /* 0x0000000000a06947 */ /* 0x000fea0003800000 */
.L_x_3068:
[----:B0-----:R-:W0:Y:S01]  /*2dd20*/  LDC R2, c[0x0][0xc3c] ;  /* 0x00030f00ff027b82 */ /* 0x001e220000000800 */
[----:B------:R-:W-:-:S05]  /*2dd30*/  VIADD R19, R19, 0x1f ;  /* 0x0000001f13137836 */ /* 0x000fca0000000000 */
[----:B0-----:R-:W-:-:S13]  /*2dd40*/  ISETP.GE.AND P6, PT, R19, R2, PT ;  /* 0x000000021300720c */ /* 0x001fda0003fc6270 */
[----:B------:R-:W-:Y:S05]  /*2dd50*/  @P6 BRA `(.L_x_3064) ;  /* 0x0000000400d86947 */ /* 0x000fea0003800000 */
[----:B------:R-:W0:Y:S01]  /*2dd60*/  S2R R3, SR_TID.X ;  /* 0x0000000000037919 */ /* 0x000e220000002100 */
        /* <DEDUP_REMOVED lines=10> */
.L_x_3066:
[----:B------:R-:W-:Y:S05]  /*2de10*/  BSYNC B0 ;  /* 0x0000000000007941 */ /* 0x000fea0003800000 */
.L_x_3065:
[----:B------:R-:W-:-:S03]  /*2de20*/  UMOV UR4, 0xffffffff ;  /* 0xffffffff00047882 */ /* 0x000fc60000000000 */
[----:B------:R-:W-:Y:S05]  /*2de30*/  BRA.DIV UR4, `(.L_x_3067) ;  /* 0x0000005a04d87947 */ /* 0x000fea000b800000 */
[----:B-----5:R-:W2:Y:S02]  /*2de40*/  SHFL.UP PT, R14, R5, 0x1, RZ ;  /* 0x04200000050e7989 */ /* 0x020ea400000e00ff */
[----:B--2---:R-:W-:-:S05]  /*2de50*/  SEL R14, R14, RZ, P1 ;  /* 0x000000ff0e0e7207 */ /* 0x004fca0000800000 */
        /* <DEDUP_REMOVED lines=13> */
[----:B------:R0:W2:Y:S02]  /*2df30*/  SHFL.IDX PT, R14, R2, 0x1f, 0x1f ;  /* 0x03e01f00020e7f89 */ /* 0x0000a400000e0000 */
.L_x_3275:
[----:B------:R-:W-:Y:S02]  /*2df40*/  ULDC UR4, c[0x0][0xc38] ;  /* 0x00030e0000047ab9 */ /* 0x000fe40000000800 */
[----:B------:R-:W-:-:S04]  /*2df50*/  IMAD.U32 R7, RZ, RZ, UR4 ;  /* 0x00000004ff077e24 */ /* 0x000fc8000f8e00ff */
[----:B--2---:R-:W-:-:S04]  /*2df60*/  IMAD R14, R14, R7, RZ ;  /* 0x000000070e0e7224 */ /* 0x004fc800078e02ff */
[----:B------:R-:W-:-:S05]  /*2df70*/  IMAD.IADD R9, R14, 0x1, R9 ;  /* 0x000000010e097824 */ /* 0x000fca00078e0209 */
[----:B------:R-:W-:-:S13]  /*2df80*/  ISETP.GT.AND P6, PT, R9, R0, PT ;  /* 0x000000000900720c */ /* 0x000fda0003fc4270 */
[----:B------:R-:W-:Y:S05]  /*2df90*/  @!P6 BRA `(.L_x_3068) ;  /* 0xfffffffc0060e947 */ /* 0x000fea000383ffff */
.L_x_3063:
[----:B------:R-:W-:Y:S01]  /*2dfa0*/  IADD3 R16, -R14, R9, RZ ;  /* 0x000000090e107210 */ /* 0x000fe20007ffe1ff */
[----:B------:R-:W-:-:S04]  /*2dfb0*/  UMOV UR4, 0xffffffff ;  /* 0xffffffff00047882 */ /* 0x000fc80000000000 */
[----:B------:R-:W-:-:S05]  /*2dfc0*/  IMAD R3, R2, R7, R16 ;  /* 0x0000000702037224 */ /* 0x000fca00078e0210 */
[----:B------:R-:W-:Y:S01]  /*2dfd0*/  ISETP.GT.AND P6, PT, R3, R0, PT ;  /* 0x000000000300720c */ /* 0x000fe20003fc4270 */
[----:B------:R-:W-:-:S12]  /*2dfe0*/  BRA.DIV UR4, `(.L_x_3069) ;  /* 0x0000005e04287947 */ /* 0x000fd8000b800000 */
[----:B------:R-:W-:-:S04]  /*2dff0*/  VOTE.ANY R3, PT, !P6 ;  /* 0x0000000000037806 */ /* 0x000fc800070e0100 */
[----:B------:R-:W2:Y:S02]  /*2e000*/  POPC R4, R3 ;  /* 0x0000000300047309 */ /* 0x000ea40000000000 */
[----:B--2---:R2:W3:Y:S02]  /*2e010*/  SHFL.IDX PT, R5, R5, R4, 0x1f ;  /* 0x00001f0405057589 */ /* 0x0044e400000e0000 */
.L_x_3279:
[----:B------:R-:W-:Y:S01]  /*2e020*/  ISETP.NE.AND P0, PT, R3, RZ, PT ;  /* 0x000000ff0300720c */ /* 0x000fe20003f05270 */
[----:B------:R-:W-:-:S12]  /*2e030*/  IMAD.MOV.U32 R14, RZ, RZ, RZ ;  /* 0x000000ffff0e7224 */ /* 0x000fd800078e00ff */
[----:B------:R-:W-:Y:S05]  /*2e040*/  @!P0 BRA `(.L_x_3070) ;  /* 0x0000000000108947 */ /* 0x000fea0003800000 */
[----:B------:R-:W-:Y:S01]  /*2e050*/  UMOV UR4, 0xffffffff ;  /* 0xffffffff00047882 */ /* 0x000fe20000000000 */
[----:B------:R-:W-:Y:S02]  /*2e060*/  VIADD R12, R4, 0xffffffff ;  /* 0xffffffff040c7836 */ /* 0x000fe40000000000 */
[----:B------:R-:W-:Y:S05]  /*2e070*/  BRA.DIV UR4, `(.L_x_3071) ;  /* 0x0000005e044c7947 */ /* 0x000fea000b800000 */
[----:B------:R4:W0:Y:S02]  /*2e080*/  SHFL.IDX PT, R14, R2, R12, 0x1f ;  /* 0x00001f0c020e7589 */ /* 0x00082400000e0000 */
.L_x_3070:
[----:B0---4-:R-:W0:Y:S01]  /*2e090*/  LDC.64 R2, c[0x0][0xc90] ;  /* 0x00032400ff027b82 */ /* 0x011e220000000a00 */
[----:B------:R-:W-:Y:S01]  /*2e0a0*/  IMAD.IADD R19, R4, 0x1, R19 ;  /* 0x0000000104137824 */ /* 0x000fe200078e0213 */
[----:B------:R-:W-:-:S03]  /*2e0b0*/  ULDC.64 UR4, c[0x0][0x208] ;  /* 0x0000820000047ab9 */ /* 0x000fc60000000a00 */
[----:B0-----:R-:W-:-:S05]  /*2e0c0*/  IMAD.WIDE R2, R19, 0x4, R2 ;  /* 0x0000000413027825 */ /* 0x001fca00078e0202 */
[----:B------:R0:W2:Y:S01]  /*2e0d0*/  LDG.E R6, desc[UR4][R2.64] ;  /* 0x0000000402067981 */ /* 0x0000a2000c1e1900 */
[----:B------:R-:W-:Y:S02]  /*2e0e0*/  IMAD R16, R14, R7, R16 ;  /* 0x000000070e107224 */ /* 0x000fe400078e0210 */
[----:B0-----:R-:W-:Y:S02]  /*2e0f0*/  IMAD.MOV.U32 R2, RZ, RZ, RZ ;  /* 0x000000ffff027224 */ /* 0x001fe400078e00ff */
[----:B--23--:R-:W-:-:S05]  /*2e100*/  IMAD R4, R5, R6, RZ ;  /* 0x0000000605047224 */ /* 0x00cfca00078e02ff */
[----:B------:R-:W-:-:S04]  /*2e110*/  IABS R8, R4 ;  /* 0x0000000400087213 */ /* 0x000fc80000000000 */
[----:B-1----:R-:W0:Y:S08]  /*2e120*/  I2F.RP R10, R8 ;  /* 0x00000008000a7306 */ /* 0x002e300000209400 */
[----:B0-----:R-:W0:Y:S02]  /*2e130*/  MUFU.RCP R10, R10 ;  /* 0x0000000a000a7308 */ /* 0x001e240000001000 */
[----:B0-----:R-:W-:-:S06]  /*2e140*/  IADD3 R11, R10, 0xffffffe, RZ ;  /* 0x0ffffffe0a0b7810 */ /* 0x001fcc0007ffe0ff */
        /* <DEDUP_REMOVED lines=32> */
[----:B0-----:R-:W-:-:S05]  /*2e350*/  IADD3 R2, RZ, -R3, RZ ;  /* 0x80000003ff027210 */ /* 0x001fca0007ffe0ff */
        /* <DEDUP_REMOVED lines=10> */
[----:B------:R-:W-:Y:S01]  /*2e400*/  @!P1 IMAD.IADD R4, R4, 0x1, -R7 ;  /* 0x0000000104049824 */ /* 0x000fe200078e0a07 */
[----:B------:R-:W-:Y:S02]  /*2e410*/  @!P1 IADD3 R2, R2, 0x1, RZ ;  /* 0x0000000102029810 */ /* 0x000fe40007ffe0ff */
[----:B------:R-:W-:Y:S02]  /*2e420*/  ISETP.NE.AND P1, PT, R6, RZ, PT ;  /* 0x000000ff0600720c */ /* 0x000fe40003f25270 */
[----:B------:R-:W-:-:S13]  /*2e430*/  ISETP.GE.U32.AND P0, PT, R4, R7, PT ;  /* 0x000000070400720c */ /* 0x000fda0003f06070 */
[----:B------:R-:W-:-:S04]  /*2e440*/  @P0 VIADD R2, R2, 0x1 ;  /* 0x0000000102020836 */ /* 0x000fc80000000000 */
[----:B------:R-:W-:Y:S01]  /*2e450*/  @!P2 IMAD.MOV R2, RZ, RZ, -R2 ;  /* 0x000000ffff02a224 */ /* 0x000fe200078e0a02 */
[----:B------:R-:W-:Y:S02]  /*2e460*/  @!P1 LOP3.LUT R2, RZ, R6, RZ, 0x33, !PT ;  /* 0x00000006ff029212 */ /* 0x000fe400078e33ff */
[----:B------:R-:W-:-:S05]  /*2e470*/  IADD3 R6, -R6, RZ, RZ ;  /* 0x000000ff06067210 */ /* 0x000fca0007ffe1ff */
[----:B------:R-:W-:Y:S01]  /*2e480*/  IMAD R18, R2, R6, R9 ;  /* 0x0000000602127224 */ /* 0x000fe200078e0209 */
[----:B------:R-:W-:-:S05]  /*2e490*/  LOP3.LUT R2, RZ, R2, RZ, 0x33, !PT ;  /* 0x00000002ff027212 */ /* 0x000fca00078e33ff */
[----:B------:R-:W-:Y:S01]  /*2e4a0*/  IMAD.IADD R17, R5, 0x1, R2 ;  /* 0x0000000105117824 */ /* 0x000fe200078e0202 */
[----:B------:R-:W-:Y:S06]  /*2e4b0*/  BRA `(.L_x_3072) ;  /* 0x00000000001c7947 */ /* 0x000fec0003800000 */
.L_x_3064:
[----:B------:R-:W-:Y:S01]  /*2e4c0*/  UMOV UR4, URZ ;  /* 0x0000003f00047c82 */ /* 0x000fe20008000000 */
[----:B------:R-:W-:Y:S01]  /*2e4d0*/  UMOV UR5, URZ ;  /* 0x0000003f00057c82 */ /* 0x000fe20008000000 */
[----:B------:R-:W-:Y:S01]  /*2e4e0*/  ULDC UR6, c[0x0][0xc3c] ;  /* 0x00030f0000067ab9 */ /* 0x000fe20000000800 */
[----:B------:R-:W-:Y:S01]  /*2e4f0*/  IMAD.MOV.U32 R16, RZ, RZ, R0 ;  /* 0x000000ffff107224 */ /* 0x000fe200078e0000 */
[----:B------:R-:W-:Y:S01]  /*2e500*/  MOV R18, UR5 ;  /* 0x0000000500127c02 */ /* 0x000fe20008000f00 */
[----:B------:R-:W-:Y:S02]  /*2e510*/  IMAD.U32 R17, RZ, RZ, UR4 ;  /* 0x00000004ff117e24 */ /* 0x000fe4000f8e00ff */
[----:B------:R-:W-:-:S07]  /*2e520*/  IMAD.U32 R19, RZ, RZ, UR6 ;  /* 0x00000006ff137e24 */ /* 0x000fce000f8e00ff */
.L_x_3072:
        /* <DEDUP_REMOVED lines=10> */
.L_x_3061:
[----:B------:R-:W-:Y:S02]  /*2e5d0*/  ULDC UR4, c[0x0][0xc3c] ;  /* 0x00030f0000047ab9 */ /* 0x000fe40000000800 */
[----:B---3--:R-:W-:-:S13]  /*2e5e0*/  ISETP.GE.AND P0, PT, R19, UR4, PT ;  /* 0x0000000413007c0c */ /* 0x008fda000bf06270 */
[----:B------:R-:W-:Y:S05]  /*2e5f0*/  @!P0 BRA `(.L_x_3073) ;  /* 0xffffff9800648947 */ /* 0x000fea000383ffff */
[----:B------:R-:W-:Y:S05]  /*2e600*/  BSYNC B8 ;  /* 0x0000000000087941 */ /* 0x000fea0003800000 */
.L_x_2964:
[----:B------:R-:W3:Y:S01]  /*2e610*/  LDL.LU R0, [R1+0x30] ;  /* 0x0000300001007983 */ /* 0x000ee20000300800 */
[----:B------:R-:W-:Y:S01]  /*2e620*/  BSSY B0, `(.L_x_3074) ;  /* 0x000000b000007945 */ /* 0x000fe20003800000 */
[----:B------:R-:W4:Y:S01]  /*2e630*/  S2R R5, SR_CgaCtaId ;  /* 0x0000000000057919 */ /* 0x000f220000008800 */
[----:B---3--:R-:W-:-:S05]  /*2e640*/  VIADD R0, R0, 0x1 ;  /* 0x0000000100007836 */ /* 0x008fca0000000000 */
        /* <DEDUP_REMOVED lines=8> */
.L_x_3282:
[----:B------:R-:W-:Y:S05]  /*2e6d0*/  BSYNC B0 ;  /* 0x0000000000007941 */ /* 0x000fea0003800000 */
.L_x_3074:
[----:B------:R-:W-:-:S03]  /*2e6e0*/  UMOV UR4, 0xffffffff ;  /* 0xffffffff00047882 */ /* 0x000fc60000000000 */
[----:B------:R-:W-:Y:S05]  /*2e6f0*/  BRA.DIV UR4, `(.L_x_3076) ;  /* 0x0000005604e47947 */ /* 0x000fea000b800000 */
[----:B-1----:R-:W1:Y:S02]  /*2e700*/  S2R R0, SR_TID.X ;  /* 0x0000000000007919 */ /* 0x002e640000002100 */
[----:B-1----:R-:W-:-:S04]  /*2e710*/  SHF.R.U32.HI R0, RZ, 0x5, R0 ;  /* 0x00000005ff007819 */ /* 0x002fc80000011600 */
[----:B------:R-:W-:-:S05]  /*2e720*/  LOP3.LUT R0, R0, 0x3, RZ, 0xc0, !PT ;  /* 0x0000000300007812 */ /* 0x000fca00078ec0ff */
[----:B------:R1:W3:Y:S02]  /*2e730*/  SHFL.IDX PT, R14, R0, RZ, 0x1f ;  /* 0x00001fff000e7589 */ /* 0x0002e400000e0000 */
.L_x_3285:
[----:B---3--:R-:W-:-:S13]  /*2e740*/  ISETP.NE.AND P0, PT, R14, RZ, PT ;  /* 0x000000ff0e00720c */ /* 0x008fda0003f05270 */
[----:B------:R-:W-:Y:S05]  /*2e750*/  @P0 BRA `(.L_x_2683) ;  /* 0x0000000000880947 */ /* 0x000fea0003800000 */
[----:B------:R-:W-:-:S03]  /*2e760*/  UMOV UR4, 0xffffffff ;  /* 0xffffffff00047882 */ /* 0x000fc60000000000 */
[----:B------:R-:W-:Y:S05]  /*2e770*/  BRA.DIV UR4, `(.L_x_3077) ;  /* 0x0000005604f87947 */ /* 0x000fea000b800000 */
[----:B------:R-:W-:-:S13]  /*2e780*/  ELECT P6, URZ, PT ;  /* 0x00000000003f782f */ /* 0x000fda00038c0000 */
.L_x_3288:
[----:B------:R-:W-:Y:S05]  /*2e790*/  @!P6 BRA `(.L_x_2683) ;  /* 0x000000000078e947 */ /* 0x000fea0003800000 */
[----:B------:R-:W-:-:S06]  /*2e7a0*/  ULOP3.LUT UR4, UR60, 0x2, URZ, 0xfc, !UPT ;  /* 0x000000023c047892 */ /* 0x000fcc000f8efc3f */
[----:B-1----:R-:W-:-:S04]  /*2e7b0*/  MOV R0, UR4 ;  /* 0x0000000400007c02 */ /* 0x002fc80008000f00 */
[----:B------:R-:W-:-:S13]  /*2e7c0*/  ISETP.NE.AND P0, PT, R0, 0x3, PT ;  /* 0x000000030000780c */ /* 0x000fda0003f05270 */
[----:B------:R-:W-:Y:S05]  /*2e7d0*/  @!P0 BRA `(.L_x_3078) ;  /* 0x0000000000048947 */ /* 0x000fea0003800000 */
[----:B------:R-:W-:Y:S01]  /*2e7e0*/  BPT.TRAP 0x1 ;  /* 0x000000040000795c */ /* 0x000fe20000300000 */
.L_x_3078:
[----:B------:R-:W-:Y:S01]  /*2e7f0*/  IMAD R3, R27, 0x8, R5 ;  /* 0x000000081b037824 */ /* 0x000fe200078e0205 */
[----:B------:R-:W-:Y:S01]  /*2e800*/  SHF.L.U32 R2, R29, 0x1f, RZ ;  /* 0x0000001f1d027819 */ /* 0x000fe200000006ff */
[----:B------:R-:W-:-:S03]  /*2e810*/  VIADD R27, R27, 0x1 ;  /* 0x000000011b1b7836 */ /* 0x000fc60000000000 */
[----:B------:R-:W1:Y:S02]  /*2e820*/  SYNCS.PHASECHK.TRANS64.TRYWAIT P1, [R3+URZ+0x38840], R2 ;  /* 0x03884002030075a7 */ /* 0x000e64000802017f */
[----:B------:R-:W-:-:S04]  /*2e830*/  ISETP.NE.AND P2, PT, R27, 0x2, PT ;  /* 0x000000021b00780c */ /* 0x000fc80003f45270 */
[----:B------:R-:W-:Y:S01]  /*2e840*/  SEL R0, RZ, 0x1, P2 ;  /* 0x00000001ff007807 */ /* 0x000fe20001000000 */
[----:B-1----:R-:W-:Y:S08]  /*2e850*/  @!P1 BRA `(.L_x_3079) ;  /* 0x0000005400e09947 */ /* 0x002ff00003800000 */
.L_x_3289:
[----:B------:R-:W-:Y:S02]  /*2e860*/  SEL R27, R27, RZ, P2 ;  /* 0x000000ff1b1b7207 */ /* 0x000fe40001000000 */
[----:B------:R-:W-:Y:S01]  /*2e870*/  LOP3.LUT R0, R29, R0, RZ, 0x3c, !PT ;  /* 0x000000001d007212 */ /* 0x000fe200078e3cff */
[----:B------:R-:W-:Y:S06]  /*2e880*/  @!P0 BRA `(.L_x_3080) ;  /* 0x0000000000048947 */ /* 0x000fec0003800000 */
[----:B------:R-:W-:Y:S01]  /*2e890*/  BPT.TRAP 0x1 ;  /* 0x000000040000795c */ /* 0x000fe20000300000 */
.L_x_3080:
[----:B------:R-:W-:Y:S01]  /*2e8a0*/  IMAD R27, R27, 0x8, R5 ;  /* 0x000000081b1b7824 */ /* 0x000fe200078e0205 */
[----:B------:R-:W-:-:S04]  /*2e8b0*/  SHF.L.U32 R0, R0, 0x1f, RZ ;  /* 0x0000001f00007819 */ /* 0x000fc800000006ff */
[----:B------:R-:W3:Y:S02]  /*2e8c0*/  SYNCS.PHASECHK.TRANS64.TRYWAIT P1, [R27+URZ+0x38840], R0 ;  /* 0x038840001b0075a7 */ /* 0x000ee4000802017f */
[----:B---3--:R-:W-:Y:S05]  /*2e8d0*/  @!P1 BRA `(.L_x_3081) ;  /* 0x0000005400d49947 */ /* 0x008fea0003800000 */
.L_x_3290:
[----:B------:R-:W-:Y:S05]  /*2e8e0*/  @!P0 BRA `(.L_x_3082) ;  /* 0x0000000000048947 */ /* 0x000fea0003800000 */
[----:B------:R-:W-:Y:S01]  /*2e8f0*/  BPT.TRAP 0x1 ;  /* 0x000000040000795c */ /* 0x000fe20000300000 */
.L_x_3082:
[----:B------:R-:W4:Y:S02]  /*2e900*/  SYNCS.PHASECHK.TRANS64.TRYWAIT P1, [R3+URZ+0x38860], R2 ;  /* 0x03886002030075a7 */ /* 0x000f24000802017f */
[----:B----4-:R-:W-:Y:S05]  /*2e910*/  @!P1 BRA `(.L_x_3083) ;  /* 0x0000005400d89947 */ /* 0x010fea0003800000 */
.L_x_3291:
[----:B------:R-:W-:Y:S05]  /*2e920*/  @!P0 BRA `(.L_x_3084) ;  /* 0x0000000000048947 */ /* 0x000fea0003800000 */
[----:B------:R-:W-:Y:S01]  /*2e930*/  BPT.TRAP 0x1 ;  /* 0x000000040000795c */ /* 0x000fe20000300000 */
.L_x_3084:
[----:B------:R0:W0:Y:S02]  /*2e940*/  SYNCS.PHASECHK.TRANS64.TRYWAIT P0, [R27+URZ+0x38860], R0 ;  /* 0x038860001b0075a7 */ /* 0x000024000800017f */
[----:B0-----:R-:W-:Y:S05]  /*2e950*/  @!P0 NANOSLEEP.SYNCS 0x989680 ;  /* 0x009896800000895d */ /* 0x001fea0003900000 */
[----:B------:R-:W0:Y:S02]  /*2e960*/  @!P0 SYNCS.PHASECHK.TRANS64 P0, [R27+URZ+0x38860], R0 ;  /* 0x038860001b0085a7 */ /* 0x000e24000800007f */
[----:B0-----:R-:W-:Y:S05]  /*2e970*/  @!P0 BRA `(.L_x_3084) ;  /* 0xfffffffc00f08947 */ /* 0x001fea000383ffff */
.L_x_2683:
[----:B------:R-:W-:Y:S05]  /*2e980*/  BSYNC B9 ;  /* 0x0000000000097941 */ /* 0x000fea0003800000 */
.L_x_2680:
[----:B------:R-:W-:Y:S05]  /*2e990*/  EXIT ;  /* 0x000000000000794d */ /* 0x000fea0003800000 */
.L_x_2703:
[----:B0-----:R0:W1:Y:S02]  /*2e9a0*/  SYNCS.PHASECHK.TRANS64.TRYWAIT P6, [R89+URZ+0x38890], R90 ;  /* 0x0388905a590075a7 */ /* 0x00106400080c017f */
[----:B-1----:R-:W-:Y:S05]  /*2e9b0*/  @!P6 NANOSLEEP.SYNCS 0x989680 ;  /* 0x009896800000e95d */ /* 0x002fea0003900000 */
[----:B------:R-:W1:Y:S02]  /*2e9c0*/  @!P6 SYNCS.PHASECHK.TRANS64 P6, [R89+URZ+0x38890], R90 ;  /* 0x0388905a5900e5a7 */ /* 0x000e6400080c007f */
[----:B-1----:R-:W-:Y:S05]  /*2e9d0*/  @!P6 BRA `(.L_x_2703) ;  /* 0xfffffffc00f0e947 */ /* 0x002fea000383ffff */
[----:B------:R-:W-:Y:S05]  /*2e9e0*/  BRA `(.L_x_3085) ;  /* 0xfffffd4800fc7947 */ /* 0x000fea000383ffff */
.L_x_2704:
        /* <DEDUP_REMOVED lines=8> */
.L_x_3087:
[----:B------:R-:W-:Y:S05]  /*2ea70*/  BSYNC B1 ;  /* 0x0000000000017941 */ /* 0x000fea0003800000 */
.L_x_3086:
[----:B------:R-:W-:Y:S01]  /*2ea80*/  IMAD.MOV.U32 R13, RZ, RZ, R120 ;  /* 0x000000ffff0d7224 */ /* 0x000fe200078e0078 */
[----:B------:R-:W-:Y:S01]  /*2ea90*/  MOV R15, 0xffffffff ;  /* 0xffffffff000f7802 */ /* 0x000fe20000000f00 */
[----:B------:R-:W-:Y:S01]  /*2eaa0*/  IMAD.MOV.U32 R12, RZ, RZ, RZ ;  /* 0x000000ffff0c7224 */ /* 0x000fe200078e00ff */
[----:B------:R-:W-:Y:S01]  /*2eab0*/  MOV R83, R14 ;  /* 0x0000000e00537202 */ /* 0x000fe20000000f00 */
[----:B------:R-:W-:-:S07]  /*2eac0*/  IMAD.MOV.U32 R11, RZ, RZ, 0x181f ;  /* 0x0000181fff0b7424 */ /* 0x000fce00078e00ff */
[----:B------:R-:W-:Y:S05]  /*2ead0*/  WARPSYNC.COLLECTIVE R15, `(.L_x_3088) ;  /* 0x000000000f087348 */ /* 0x000fea0003c00000 */
[----:B------:R0:W1:Y:S02]  /*2eae0*/  SHFL.IDX P6, R14, R13, R12, R11 ;  /* 0x0000000c0d0e7389 */ /* 0x00006400000c000b */
[----:B01----:R-:W-:Y:S01]  /*2eaf0*/  ENDCOLLECTIVE ;  /* 0x000000000000791b */ /* 0x003fe20003800000 */
.L_x_3088:
[----:B------:R-:W-:Y:S01]  /*2eb00*/  IMAD.MOV.U32 R82, RZ, RZ, R14 ;  /* 0x000000ffff527224 */ /* 0x000fe200078e000e */
[----:B------:R-:W-:Y:S06]  /*2eb10*/  BRA `(.L_x_3089) ;  /* 0xfffffd4800c47947 */ /* 0x000fec000383ffff */
.L_x_2721:
        /* <DEDUP_REMOVED lines=8> */
.L_x_3091:
[----:B------:R-:W-:Y:S05]  /*2eba0*/  BSYNC B1 ;  /* 0x0000000000017941 */ /* 0x000fea0003800000 */
.L_x_3090:
        /* <DEDUP_REMOVED lines=8> */
.L_x_3092:
[----:B------:R-:W-:Y:S01]  /*2ec30*/  IMAD.MOV.U32 R66, RZ, RZ, R14 ;  /* 0x000000ffff427224 */ /* 0x000fe200078e000e */
[----:B------:R-:W-:Y:S06]  /*2ec40*/  BRA `(.L_x_3093) ;  /* 0xfffffd5400f87947 */ /* 0x000fec000383ffff */
.L_x_2738:
        /* <DEDUP_REMOVED lines=8> */
.L_x_3095:
[----:B------:R-:W-:Y:S05]  /*2ecd0*/  BSYNC B1 ;  /* 0x0000000000017941 */ /* 0x000fea0003800000 */
.L_x_3094:
        /* <DEDUP_REMOVED lines=8> */
.L_x_3096:
[----:B------:R-:W-:Y:S01]  /*2ed60*/  IMAD.MOV.U32 R120, RZ, RZ, R14 ;  /* 0x000000ffff787224 */ /* 0x000fe200078e000e */
[----:B------:R-:W-:Y:S06]  /*2ed70*/  BRA `(.L_x_3097) ;  /* 0xfffffd6400107947 */ /* 0x000fec000383ffff */
.L_x_2762:
[----:B-1----:R1:W2:Y:S02]  /*2ed80*/  SYNCS.PHASECHK.TRANS64.TRYWAIT P6, [R89+URZ+0x38890], R90 ;  /* 0x0388905a590075a7 */ /* 0x0022a400080c017f */
[----:B--2---:R-:W-:Y:S05]  /*2ed90*/  @!P6 NANOSLEEP.SYNCS 0x989680 ;  /* 0x009896800000e95d */ /* 0x004fea0003900000 */
[----:B------:R-:W2:Y:S02]  /*2eda0*/  @!P6 SYNCS.PHASECHK.TRANS64 P6, [R89+URZ+0x38890], R90 ;  /* 0x0388905a5900e5a7 */ /* 0x000ea400080c007f */
[----:B--2---:R-:W-:Y:S05]  /*2edb0*/  @!P6 BRA `(.L_x_2762) ;  /* 0xfffffffc00f0e947 */ /* 0x004fea000383ffff */
[----:B------:R-:W-:Y:S05]  /*2edc0*/  BRA `(.L_x_3098) ;  /* 0xfffffd7c008c7947 */ /* 0x000fea000383ffff */
.L_x_2763:
[----:B------:R-:W-:Y:S01]  /*2edd0*/  BSSY B1, `(.L_x_3099) ;  /* 0x0000008000017945 */ /* 0x000fe20003800000 */
[----:B------:R-:W-:Y:S01]  /*2ede0*/  IMAD.MOV.U32 R13, RZ, RZ, R119 ;  /* 0x000000ffff0d7224 */ /* 0x000fe200078e0077 */
[----:B------:R-:W-:Y:S01]  /*2edf0*/  MOV R11, 0x181f ;  /* 0x0000181f000b7802 */ /* 0x000fe20000000f00 */
[----:B------:R-:W-:Y:S02]  /*2ee00*/  IMAD.MOV.U32 R12, RZ, RZ, RZ ;  /* 0x000000ffff0c7224 */ /* 0x000fe400078e00ff */
[----:B------:R-:W-:-:S07]  /*2ee10*/  IMAD.MOV.U32 R15, RZ, RZ, -0x1 ;  /* 0xffffffffff0f7424 */ /* 0x000fce00078e00ff */
[----:B-1----:R-:W-:Y:S05]  /*2ee20*/  WARPSYNC.COLLECTIVE R15, `(.L_x_3100) ;  /* 0x000000000f087348 */ /* 0x002fea0003c00000 */
[----:B------:R0:W2:Y:S02]  /*2ee30*/  SHFL.IDX P6, R14, R13, R12, R11 ;  /* 0x0000000c0d0e7389 */ /* 0x0000a400000c000b */
[----:B012---:R-:W-:Y:S01]  /*2ee40*/  ENDCOLLECTIVE ;  /* 0x000000000000791b */ /* 0x007fe20003800000 */
.L_x_3100:
[----:B------:R-:W-:Y:S05]  /*2ee50*/  BSYNC B1 ;  /* 0x0000000000017941 */ /* 0x000fea0003800000 */
.L_x_3099:
        /* <DEDUP_REMOVED lines=8> */
.L_x_3101:
[----:B------:R-:W-:Y:S01]  /*2eee0*/  IMAD.MOV.U32 R124, RZ, RZ, R14 ;  /* 0x000000ffff7c7224 */ /* 0x000fe200078e000e */
[----:B------:R-:W-:Y:S06]  /*2eef0*/  BRA `(.L_x_3102) ;  /* 0xfffffd7c00587947 */ /* 0x000fec000383ffff */
.L_x_2772:
[----:B------:R-:W-:Y:S01]  /*2ef00*/  BSSY B1, `(.L_x_3103) ;  /* 0x0000008000017945 */ /* 0x000fe20003800000 */
[----:B--2-4-:R-:W-:Y:S01]  /*2ef10*/  MOV R13, R119 ;  /* 0x00000077000d7202 */ /* 0x014fe20000000f00 */
[----:B------:R-:W-:Y:S02]  /*2ef20*/  IMAD.MOV.U32 R12, RZ, RZ, 0x1 ;  /* 0x00000001ff0c7424 */ /* 0x000fe400078e00ff */
[----:B------:R-:W-:Y:S02]  /*2ef30*/  IMAD.MOV.U32 R11, RZ, RZ, 0x181f ;  /* 0x0000181fff0b7424 */ /* 0x000fe400078e00ff */
[----:B------:R-:W-:-:S07]  /*2ef40*/  IMAD.MOV.U32 R15, RZ, RZ, -0x1 ;  /* 0xffffffffff0f7424 */ /* 0x000fce00078e00ff */
[----:B01-3--:R-:W-:Y:S05]  /*2ef50*/  WARPSYNC.COLLECTIVE R15, `(.L_x_3104) ;  /* 0x000000000f087348 */ /* 0x00bfea0003c00000 */
[----:B------:R2:W4:Y:S02]  /*2ef60*/  SHFL.IDX P6, R14, R13, R12, R11 ;  /* 0x0000000c0d0e7389 */ /* 0x00052400000c000b */
[----:B01234-:R-:W-:Y:S01]  /*2ef70*/  ENDCOLLECTIVE ;  /* 0x000000000000791b */ /* 0x01ffe20003800000 */
.L_x_3104:
[----:B------:R-:W-:Y:S05]  /*2ef80*/  BSYNC B1 ;  /* 0x0000000000017941 */ /* 0x000fea0003800000 */
.L_x_3103:
        /* <DEDUP_REMOVED lines=8> */
.L_x_3105:
[----:B------:R-:W-:Y:S01]  /*2f010*/  IMAD.MOV.U32 R36, RZ, RZ, R14 ;  /* 0x000000ffff247224 */ /* 0x000fe200078e000e */
[----:B------:R-:W-:Y:S06]  /*2f020*/  BRA `(.L_x_3106) ;  /* 0xfffffd8800dc7947 */ /* 0x000fec000383ffff */
.L_x_2781:
        /* <DEDUP_REMOVED lines=8> */
.L_x_3108:
[----:B------:R-:W-:Y:S05]  /*2f0b0*/  BSYNC B1 ;  /* 0x0000000000017941 */ /* 0x000fea0003800000 */
.L_x_3107:
        /* <DEDUP_REMOVED lines=8> */
.L_x_3109:
[----:B------:R-:W-:Y:S01]  /*2f140*/  IMAD.MOV.U32 R36, RZ, RZ, R14 ;  /* 0x000000ffff247224 */ /* 0x000fe200078e000e */
[----:B------:R-:W-:Y:S06]  /*2f150*/  BRA `(.L_x_3110) ;  /* 0xfffffd98009c7947 */ /* 0x000fec000383ffff */
.L_x_2790:
[----:B0-----:R0:W1:Y:S02]  /*2f160*/  SYNCS.PHASECHK.TRANS64.TRYWAIT P3, [R89+URZ+0x38890], R90 ;  /* 0x0388905a590075a7 */ /* 0x001064000806017f */
[----:B-1----:R-:W-:Y:S05]  /*2f170*/  @!P3 NANOSLEEP.SYNCS 0x989680 ;  /* 0x009896800000b95d */ /* 0x002fea0003900000 */
[----:B------:R-:W1:Y:S02]  /*2f180*/  @!P3 SYNCS.PHASECHK.TRANS64 P3, [R89+URZ+0x38890], R90 ;  /* 0x0388905a5900b5a7 */ /* 0x000e64000806007f */
[----:B-1----:R-:W-:Y:S05]  /*2f190*/  @!P3 BRA `(.L_x_2790) ;  /* 0xfffffffc00f0b947 */ /* 0x002fea000383ffff */
[----:B------:R-:W-:Y:S05]  /*2f1a0*/  BRA `(.L_x_3111) ;  /* 0xfffffda8007c7947 */ /* 0x000fea000383ffff */
.L_x_2791:
        /* <DEDUP_REMOVED lines=8> */
.L_x_3113:
[----:B------:R-:W-:Y:S05]  /*2f230*/  BSYNC B1 ;  /* 0x0000000000017941 */ /* 0x000fea0003800000 */
.L_x_3112:
        /* <DEDUP_REMOVED lines=8> */
.L_x_3114:
[----:B------:R-:W-:Y:S01]  /*2f2c0*/  IMAD.MOV.U32 R32, RZ, RZ, R14 ;  /* 0x000000ffff207224 */ /* 0x000fe200078e000e */
[----:B------:R-:W-:Y:S06]  /*2f2d0*/  BRA `(.L_x_3115) ;  /* 0xfffffda800a07947 */ /* 0x000fec000383ffff */
.L_x_2794:
        /* <DEDUP_REMOVED lines=8> */
.L_x_3117:
[----:B------:R-:W-:Y:S05]  /*2f360*/  BSYNC B1 ;  /* 0x0000000000017941 */ /* 0x000fea0003800000 */
.L_x_3116:
        /* <DEDUP_REMOVED lines=8> */
.L_x_3118:
[----:B------:R-:W-:Y:S01]  /*2f3f0*/  IMAD.MOV.U32 R32, RZ, RZ, R14 ;  /* 0x000000ffff207224 */ /* 0x000fe200078e000e */
[----:B------:R-:W-:Y:S06]  /*2f400*/  BRA `(.L_x_3119) ;  /* 0xfffffda800c87947 */ /* 0x000fec000383ffff */
.L_x_2797:
[----:B------:R-:W-:Y:S01]  /*2f410*/  BSSY B1, `(.L_x_3120) ;  /* 0x0000008000017945 */ /* 0x000fe20003800000 */
[----:B---3--:R-:W-:Y:S01]  /*2f420*/  MOV R13, R41 ;  /* 0x00000029000d7202 */ /* 0x008fe20000000f00 */
[----:B------:R-:W-:Y:S02]  /*2f430*/  IMAD.MOV.U32 R12, RZ, RZ, 0x2 ;  /* 0x00000002ff0c7424 */ /* 0x000fe400078e00ff */
[----:B------:R-:W-:Y:S02]  /*2f440*/  IMAD.MOV.U32 R11, RZ, RZ, 0x181f ;  /* 0x0000181fff0b7424 */ /* 0x000fe400078e00ff */
[----:B------:R-:W-:-:S07]  /*2f450*/  IMAD.MOV.U32 R15, RZ, RZ, -0x1 ;  /* 0xffffffffff0f7424 */ /* 0x000fce00078e00ff */
[----:B012-4-:R-:W-:Y:S05]  /*2f460*/  WARPSYNC.COLLECTIVE R15, `(.L_x_3121) ;  /* 0x000000000f087348 */ /* 0x017fea0003c00000 */
[----:B------:R3:W0:Y:S02]  /*2f470*/  SHFL.IDX P6, R14, R13, R12, R11 ;  /* 0x0000000c0d0e7389 */ /* 0x00062400000c000b */
[----:B01234-:R-:W-:Y:S01]  /*2f480*/  ENDCOLLECTIVE ;  /* 0x000000000000791b */ /* 0x01ffe20003800000 */
.L_x_3121:
[----:B------:R-:W-:Y:S05]  /*2f490*/  BSYNC B1 ;  /* 0x0000000000017941 */ /* 0x000fea0003800000 */
.L_x_3120:
        /* <DEDUP_REMOVED lines=8> */
.L_x_3122:
[----:B------:R-:W-:Y:S01]  /*2f520*/  IMAD.MOV.U32 R32, RZ, RZ, R14 ;  /* 0x000000ffff207224 */ /* 0x000fe200078e000e */
[----:B------:R-:W-:Y:S06]  /*2f530*/  BRA `(.L_x_3123) ;  /* 0xfffffda800f47947 */ /* 0x000fec000383ffff */
.L_x_2801:
[----:B------:R0:W0:Y:S02]  /*2f540*/  SYNCS.PHASECHK.TRANS64.TRYWAIT P0, [R89+URZ+0x388b0], R90 ;  /* 0x0388b05a590075a7 */ /* 0x000024000800017f */
[----:B0-----:R-:W-:Y:S05]  /*2f550*/  @!P0 NANOSLEEP.SYNCS 0x989680 ;  /* 0x009896800000895d */ /* 0x001fea0003900000 */
[----:B------:R-:W0:Y:S02]  /*2f560*/  @!P0 SYNCS.PHASECHK.TRANS64 P0, [R89+URZ+0x388b0], R90 ;  /* 0x0388b05a590085a7 */ /* 0x000e24000800007f */
[----:B0-----:R-:W-:Y:S05]  /*2f570*/  @!P0 BRA `(.L_x_2801) ;  /* 0xfffffffc00f08947 */ /* 0x001fea000383ffff */
[----:B------:R-:W-:Y:S05]  /*2f580*/  BRA `(.L_x_3124) ;  /* 0xfffffdac009c7947 */ /* 0x000fea000383ffff */
.L_x_2821:
        /* <DEDUP_REMOVED lines=8> */
.L_x_3126:
[----:B------:R-:W-:Y:S05]  /*2f610*/  BSYNC B1 ;  /* 0x0000000000017941 */ /* 0x000fea0003800000 */
.L_x_3125:
        /* <DEDUP_REMOVED lines=8> */
.L_x_3127:
[----:B------:R-:W-:Y:S01]  /*2f6a0*/  IMAD.MOV.U32 R13, RZ, RZ, R8 ;  /* 0x000000ffff0d7224 */ /* 0x000fe200078e0008 */
[----:B------:R-:W-:-:S07]  /*2f6b0*/  MOV R5, R14 ;  /* 0x0000000e00057202 */ /* 0x000fce0000000f00 */
[----:B------:R-:W-:Y:S05]  /*2f6c0*/  WARPSYNC.COLLECTIVE R15, `(.L_x_3128) ;  /* 0x000000000f087348 */ /* 0x000fea0003c00000 */
[----:B------:R0:W1:Y:S02]  /*2f6d0*/  SHFL.IDX P6, R14, R13, R12, R11 ;  /* 0x0000000c0d0e7389 */ /* 0x00006400000c000b */
[----:B01----:R-:W-:Y:S01]  /*2f6e0*/  ENDCOLLECTIVE ;  /* 0x000000000000791b */ /* 0x003fe20003800000 */
.L_x_3128:
[----:B------:R-:W-:Y:S01]  /*2f6f0*/  MOV R13, R0 ;  /* 0x00000000000d7202 */ /* 0x000fe20000000f00 */
[----:B------:R-:W-:-:S07]  /*2f700*/  IMAD.MOV.U32 R9, RZ, RZ, R14 ;  /* 0x000000ffff097224 */ /* 0x000fce00078e000e */
[----:B------:R-:W-:Y:S05]  /*2f710*/  WARPSYNC.COLLECTIVE R15, `(.L_x_3129) ;  /* 0x000000000f087348 */ /* 0x000fea0003c00000 */
[----:B------:R0:W1:Y:S02]  /*2f720*/  SHFL.IDX P6, R14, R13, R12, R11 ;  /* 0x0000000c0d0e7389 */ /* 0x00006400000c000b */
[----:B01----:R-:W-:Y:S01]  /*2f730*/  ENDCOLLECTIVE ;  /* 0x000000000000791b */ /* 0x003fe20003800000 */
.L_x_3129:
[----:B------:R-:W-:Y:S05]  /*2f740*/  BRA `(.L_x_3130) ;  /* 0xfffffdc000a07947 */ /* 0x000fea000383ffff */
.L_x_2824:
        /* <DEDUP_REMOVED lines=8> */
.L_x_3132:
[----:B------:R-:W-:Y:S05]  /*2f7d0*/  BSYNC B1 ;  /* 0x0000000000017941 */ /* 0x000fea0003800000 */
.L_x_3131:
        /* <DEDUP_REMOVED lines=8> */
.L_x_3133:
[----:B------:R-:W-:Y:S02]  /*2f860*/  IMAD.MOV.U32 R13, RZ, RZ, R8 ;  /* 0x000000ffff0d7224 */ /* 0x000fe400078e0008 */
[----:B------:R-:W-:-:S07]  /*2f870*/  IMAD.MOV.U32 R5, RZ, RZ, R14 ;  /* 0x000000ffff057224 */ /* 0x000fce00078e000e */
[----:B------:R-:W-:Y:S05]  /*2f880*/  WARPSYNC.COLLECTIVE R15, `(.L_x_3134) ;  /* 0x000000000f087348 */ /* 0x000fea0003c00000 */
[----:B------:R0:W1:Y:S02]  /*2f890*/  SHFL.IDX P6, R14, R13, R12, R11 ;  /* 0x0000000c0d0e7389 */ /* 0x00006400000c000b */
[----:B01----:R-:W-:Y:S01]  /*2f8a0*/  ENDCOLLECTIVE ;  /* 0x000000000000791b */ /* 0x003fe20003800000 */
.L_x_3134:
[----:B------:R-:W-:Y:S01]  /*2f8b0*/  IMAD.MOV.U32 R13, RZ, RZ, R0 ;  /* 0x000000ffff0d7224 */ /* 0x000fe200078e0000 */
[----:B------:R-:W-:-:S07]  /*2f8c0*/  MOV R9, R14 ;  /* 0x0000000e00097202 */ /* 0x000fce0000000f00 */
[----:B------:R-:W-:Y:S05]  /*2f8d0*/  WARPSYNC.COLLECTIVE R15, `(.L_x_3135) ;  /* 0x000000000f087348 */ /* 0x000fea0003c00000 */
[----:B------:R0:W1:Y:S02]  /*2f8e0*/  SHFL.IDX P6, R14, R13, R12, R11 ;  /* 0x0000000c0d0e7389 */ /* 0x00006400000c000b */
[----:B01----:R-:W-:Y:S01]  /*2f8f0*/  ENDCOLLECTIVE ;  /* 0x000000000000791b */ /* 0x003fe20003800000 */
.L_x_3135:
[----:B------:R-:W-:Y:S05]  /*2f900*/  BRA `(.L_x_3136) ;  /* 0xfffffdc4009c7947 */ /* 0x000fea000383ffff */
.L_x_2827:
[----:B------:R-:W-:Y:S01]  /*2f910*/  BSSY B1, `(.L_x_3137) ;  /* 0x0000008000017945 */ /* 0x000fe20003800000 */
[----:B------:R-:W-:Y:S01]  /*2f920*/  IMAD.MOV.U32 R13, RZ, RZ, R7 ;  /* 0x000000ffff0d7224 */ /* 0x000fe200078e0007 */
[----:B------:R-:W-:Y:S01]  /*2f930*/  MOV R12, 0x2 ;  /* 0x00000002000c7802 */ /* 0x000fe20000000f00 */
[----:B------:R-:W-:Y:S02]  /*2f940*/  IMAD.MOV.U32 R11, RZ, RZ, 0x181f ;  /* 0x0000181fff0b7424 */ /* 0x000fe400078e00ff */
[----:B------:R-:W-:-:S07]  /*2f950*/  IMAD.MOV.U32 R15, RZ, RZ, -0x1 ;  /* 0xffffffffff0f7424 */ /* 0x000fce00078e00ff */
[----:B-1--4-:R-:W-:Y:S05]  /*2f960*/  WARPSYNC.COLLECTIVE R15, `(.L_x_3138) ;  /* 0x000000000f087348 */ /* 0x012fea0003c00000 */
[----:B----4-:R0:W2:Y:S02]  /*2f970*/  SHFL.IDX P6, R14, R13, R12, R11 ;  /* 0x0000000c0d0e7389 */ /* 0x0100a400000c000b */
[----:B012---:R-:W-:Y:S01]  /*2f980*/  ENDCOLLECTIVE ;  /* 0x000000000000791b */ /* 0x007fe20003800000 */
.L_x_3138:
[----:B------:R-:W-:Y:S05]  /*2f990*/  BSYNC B1 ;  /* 0x0000000000017941 */ /* 0x000fea0003800000 */
.L_x_3137:
        /* <DEDUP_REMOVED lines=8> */
.L_x_3139:
[----:B------:R-:W-:Y:S01]  /*2fa20*/  MOV R13, R8 ;  /* 0x00000008000d7202 */ /* 0x000fe20000000f00 */
[----:B------:R-:W-:-:S07]  /*2fa30*/  IMAD.MOV.U32 R5, RZ, RZ, R14 ;  /* 0x000000ffff057224 */ /* 0x000fce00078e000e */
[----:B------:R-:W-:Y:S05]  /*2fa40*/  WARPSYNC.COLLECTIVE R15, `(.L_x_3140) ;  /* 0x000000000f087348 */ /* 0x000fea0003c00000 */
[----:B------:R0:W1:Y:S02]  /*2fa50*/  SHFL.IDX P6, R14, R13, R12, R11 ;  /* 0x0000000c0d0e7389 */ /* 0x00006400000c000b */
[----:B01----:R-:W-:Y:S01]  /*2fa60*/  ENDCOLLECTIVE ;  /* 0x000000000000791b */ /* 0x003fe20003800000 */
.L_x_3140:
[----:B------:R-:W-:Y:S02]  /*2fa70*/  IMAD.MOV.U32 R13, RZ, RZ, R0 ;  /* 0x000000ffff0d7224 */ /* 0x000fe400078e0000 */
[----:B------:R-:W-:-:S07]  /*2fa80*/  IMAD.MOV.U32 R9, RZ, RZ, R14 ;  /* 0x000000ffff097224 */ /* 0x000fce00078e000e */
[----:B------:R-:W-:Y:S05]  /*2fa90*/  WARPSYNC.COLLECTIVE R15, `(.L_x_3141) ;  /* 0x000000000f087348 */ /* 0x000fea0003c00000 */
[----:B------:R0:W1:Y:S02]  /*2faa0*/  SHFL.IDX P6, R14, R13, R12, R11 ;  /* 0x0000000c0d0e7389 */ /* 0x00006400000c000b */
[----:B01----:R-:W-:Y:S01]  /*2fab0*/  ENDCOLLECTIVE ;  /* 0x000000000000791b */ /* 0x003fe20003800000 */
.L_x_3141:
[----:B------:R-:W-:Y:S05]  /*2fac0*/  BRA `(.L_x_3142) ;  /* 0xfffffdc8008c7947 */ /* 0x000fea000383ffff */
.L_x_2830:
[----:B------:R-:W-:Y:S01]  /*2fad0*/  BSSY B1, `(.L_x_3143) ;  /* 0x0000008000017945 */ /* 0x000fe20003800000 */
[----:B------:R-:W-:Y:S01]  /*2fae0*/  MOV R13, R7 ;  /* 0x00000007000d7202 */ /* 0x000fe20000000f00 */
[----:B------:R-:W-:Y:S01]  /*2faf0*/  IMAD.MOV.U32 R12, RZ, RZ, 0x3 ;  /* 0x00000003ff0c7424 */ /* 0x000fe200078e00ff */
[----:B------:R-:W-:Y:S01]  /*2fb00*/  MOV R15, 0xffffffff ;  /* 0xffffffff000f7802 */ /* 0x000fe20000000f00 */
[----:B------:R-:W-:-:S07]  /*2fb10*/  IMAD.MOV.U32 R11, RZ, RZ, 0x181f ;  /* 0x0000181fff0b7424 */ /* 0x000fce00078e00ff */
[----:B-1--4-:R-:W-:Y:S05]  /*2fb20*/  WARPSYNC.COLLECTIVE R15, `(.L_x_3144) ;  /* 0x000000000f087348 */ /* 0x012fea0003c00000 */
[----:B------:R0:W2:Y:S02]  /*2fb30*/  SHFL.IDX P6, R14, R13, R12, R11 ;  /* 0x0000000c0d0e7389 */ /* 0x0000a400000c000b */
[----:B012-4-:R-:W-:Y:S01]  /*2fb40*/  ENDCOLLECTIVE ;  /* 0x000000000000791b */ /* 0x017fe20003800000 */
.L_x_3144:
[----:B------:R-:W-:Y:S05]  /*2fb50*/  BSYNC B1 ;  /* 0x0000000000017941 */ /* 0x000fea0003800000 */
.L_x_3143:
        /* <DEDUP_REMOVED lines=8> */
.L_x_3145:
[----:B------:R-:W-:Y:S01]  /*2fbe0*/  IMAD.MOV.U32 R13, RZ, RZ, R8 ;  /* 0x000000ffff0d7224 */ /* 0x000fe200078e0008 */
[----:B------:R-:W-:-:S07]  /*2fbf0*/  MOV R67, R14 ;  /* 0x0000000e00437202 */ /* 0x000fce0000000f00 */
[----:B------:R-:W-:Y:S05]  /*2fc00*/  WARPSYNC.COLLECTIVE R15, `(.L_x_3146) ;  /* 0x000000000f087348 */ /* 0x000fea0003c00000 */
[----:B------:R0:W1:Y:S02]  /*2fc10*/  SHFL.IDX P6, R14, R13, R12, R11 ;  /* 0x0000000c0d0e7389 */ /* 0x00006400000c000b */
[----:B01----:R-:W-:Y:S01]  /*2fc20*/  ENDCOLLECTIVE ;  /* 0x000000000000791b */ /* 0x003fe20003800000 */
.L_x_3146:
[----:B------:R-:W-:Y:S01]  /*2fc30*/  MOV R13, R0 ;  /* 0x00000000000d7202 */ /* 0x000fe20000000f00 */
[----:B------:R-:W-:-:S07]  /*2fc40*/  IMAD.MOV.U32 R72, RZ, RZ, R14 ;  /* 0x000000ffff487224 */ /* 0x000fce00078e000e */
[----:B------:R-:W-:Y:S05]  /*2fc50*/  WARPSYNC.COLLECTIVE R15, `(.L_x_3147) ;  /* 0x000000000f087348 */ /* 0x000fea0003c00000 */
[----:B------:R0:W1:Y:S02]  /*2fc60*/  SHFL.IDX P6, R14, R13, R12, R11 ;  /* 0x0000000c0d0e7389 */ /* 0x00006400000c000b */
[----:B01----:R-:W-:Y:S01]  /*2fc70*/  ENDCOLLECTIVE ;  /* 0x000000000000791b */ /* 0x003fe20003800000 */
.L_x_3147:
[----:B------:R-:W-:Y:S05]  /*2fc80*/  BRA `(.L_x_3148) ;  /* 0xfffffdcc00847947 */ /* 0x000fea000383ffff */
.L_x_2834:
[----:B0-----:R0:W1:Y:S02]  /*2fc90*/  SYNCS.PHASECHK.TRANS64.TRYWAIT P0, [R22+URZ+0x38800], R125 ;  /* 0x0388007d160075a7 */ /* 0x001064000800017f */
[----:B-1----:R-:W-:Y:S05]  /*2fca0*/  @!P0 NANOSLEEP.SYNCS 0x989680 ;  /* 0x009896800000895d */ /* 0x002fea0003900000 */
[----:B------:R-:W1:Y:S02]  /*2fcb0*/  @!P0 SYNCS.PHASECHK.TRANS64 P0, [R22+URZ+0x38800], R125 ;  /* 0x0388007d160085a7 */ /* 0x000e64000800007f */
[----:B-1----:R-:W-:Y:S05]  /*2fcc0*/  @!P0 BRA `(.L_x_2834) ;  /* 0xfffffffc00f08947 */ /* 0x002fea000383ffff */
[----:B------:R-:W-:Y:S05]  /*2fcd0*/  BRA `(.L_x_3149) ;  /* 0xfffffdd000e47947 */ /* 0x000fea000383ffff */
.L_x_2866:
        /* <DEDUP_REMOVED lines=8> */
.L_x_3151:
[----:B------:R-:W-:Y:S05]  /*2fd60*/  BSYNC B1 ;  /* 0x0000000000017941 */ /* 0x000fea0003800000 */
.L_x_3150:
        /* <DEDUP_REMOVED lines=8> */
.L_x_3152:
[----:B------:R-:W-:Y:S02]  /*2fdf0*/  IMAD.MOV.U32 R13, RZ, RZ, R9 ;  /* 0x000000ffff0d7224 */ /* 0x000fe400078e0009 */
[----:B------:R-:W-:-:S07]  /*2fe00*/  IMAD.MOV.U32 R7, RZ, RZ, R14 ;  /* 0x000000ffff077224 */ /* 0x000fce00078e000e */
[----:B------:R-:W-:Y:S05]  /*2fe10*/  WARPSYNC.COLLECTIVE R15, `(.L_x_3153) ;  /* 0x000000000f087348 */ /* 0x000fea0003c00000 */
[----:B------:R0:W1:Y:S02]  /*2fe20*/  SHFL.IDX P6, R14, R13, R12, R11 ;  /* 0x0000000c0d0e7389 */ /* 0x00006400000c000b */
[----:B01----:R-:W-:Y:S01]  /*2fe30*/  ENDCOLLECTIVE ;  /* 0x000000000000791b */ /* 0x003fe20003800000 */
.L_x_3153:
[----:B------:R-:W-:Y:S01]  /*2fe40*/  IMAD.MOV.U32 R13, RZ, RZ, R4 ;  /* 0x000000ffff0d7224 */ /* 0x000fe200078e0004 */
[----:B------:R-:W-:-:S07]  /*2fe50*/  MOV R10, R14 ;  /* 0x0000000e000a7202 */ /* 0x000fce0000000f00 */
[----:B------:R-:W-:Y:S05]  /*2fe60*/  WARPSYNC.COLLECTIVE R15, `(.L_x_3154) ;  /* 0x000000000f087348 */ /* 0x000fea0003c00000 */
[----:B------:R0:W1:Y:S02]  /*2fe70*/  SHFL.IDX P6, R14, R13, R12, R11 ;  /* 0x0000000c0d0e7389 */ /* 0x00006400000c000b */
[----:B01----:R-:W-:Y:S01]  /*2fe80*/  ENDCOLLECTIVE ;  /* 0x000000000000791b */ /* 0x003fe20003800000 */
.L_x_3154:
[----:B------:R-:W-:Y:S05]  /*2fe90*/  BRA `(.L_x_3155) ;  /* 0xfffffe0000a47947 */ /* 0x000fea000383ffff */
.L_x_2869:
        /* <DEDUP_REMOVED lines=8> */
.L_x_3157:
[----:B------:R-:W-:Y:S05]  /*2ff20*/  BSYNC B1 ;  /* 0x0000000000017941 */ /* 0x000fea0003800000 */
.L_x_3156:
        /* <DEDUP_REMOVED lines=8> */
.L_x_3158:
[----:B------:R-:W-:Y:S01]  /*2ffb0*/  MOV R13, R9 ;  /* 0x00000009000d7202 */ /* 0x000fe20000000f00 */
[----:B------:R-:W-:-:S07]  /*2ffc0*/  IMAD.MOV.U32 R7, RZ, RZ, R14 ;  /* 0x000000ffff077224 */ /* 0x000fce00078e000e */
[----:B------:R-:W-:Y:S05]  /*2ffd0*/  WARPSYNC.COLLECTIVE R15, `(.L_x_3159) ;  /* 0x000000000f087348 */ /* 0x000fea0003c00000 */
[----:B------:R0:W1:Y:S02]  /*2ffe0*/  SHFL.IDX P6, R14, R13, R12, R11 ;  /* 0x0000000c0d0e7389 */ /* 0x00006400000c000b */
[----:B01----:R-:W-:Y:S01]  /*2fff0*/  ENDCOLLECTIVE ;  /* 0x000000000000791b */ /* 0x003fe20003800000 */
.L_x_3159:
[----:B------:R-:W-:Y:S02]  /*30000*/  IMAD.MOV.U32 R13, RZ, RZ, R4 ;  /* 0x000000ffff0d7224 */ /* 0x000fe400078e0004 */
[----:B------:R-:W-:-:S07]  /*30010*/  IMAD.MOV.U32 R10, RZ, RZ, R14 ;  /* 0x000000ffff0a7224 */ /* 0x000fce00078e000e */
[----:B------:R-:W-:Y:S05]  /*30020*/  WARPSYNC.COLLECTIVE R15, `(.L_x_3160) ;  /* 0x000000000f087348 */ /* 0x000fea0003c00000 */
[----:B------:R0:W1:Y:S02]  /*30030*/  SHFL.IDX P6, R14, R13, R12, R11 ;  /* 0x0000000c0d0e7389 */ /* 0x00006400000c000b */
[----:B01----:R-:W-:Y:S01]  /*30040*/  ENDCOLLECTIVE ;  /* 0x000000000000791b */ /* 0x003fe20003800000 */
.L_x_3160:
[----:B------:R-:W-:Y:S05]  /*30050*/  BRA `(.L_x_3161) ;  /* 0xfffffe0400607947 */ /* 0x000fea000383ffff */
.L_x_2872:
[----:B------:R-:W-:Y:S01]  /*30060*/  BSSY B1, `(.L_x_3162) ;  /* 0x0000008000017945 */ /* 0x000fe20003800000 */
[----:B------:R-:W-:Y:S01]  /*30070*/  MOV R13, R8 ;  /* 0x00000008000d7202 */ /* 0x000fe20000000f00 */
[----:B------:R-:W-:Y:S01]  /*30080*/  IMAD.MOV.U32 R12, RZ, RZ, 0x2 ;  /* 0x00000002ff0c7424 */ /* 0x000fe200078e00ff */
[----:B------:R-:W-:Y:S01]  /*30090*/  MOV R15, 0xffffffff ;  /* 0xffffffff000f7802 */ /* 0x000fe20000000f00 */
[----:B------:R-:W-:-:S07]  /*300a0*/  IMAD.MOV.U32 R11, RZ, RZ, 0x181f ;  /* 0x0000181fff0b7424 */ /* 0x000fce00078e00ff */
[----:B-1--4-:R-:W-:Y:S05]  /*300b0*/  WARPSYNC.COLLECTIVE R15, `(.L_x_3163) ;  /* 0x000000000f087348 */ /* 0x012fea0003c00000 */
[----:B----4-:R0:W2:Y:S02]  /*300c0*/  SHFL.IDX P6, R14, R13, R12, R11 ;  /* 0x0000000c0d0e7389 */ /* 0x0100a400000c000b */
[----:B012---:R-:W-:Y:S01]  /*300d0*/  ENDCOLLECTIVE ;  /* 0x000000000000791b */ /* 0x007fe20003800000 */
.L_x_3163:
[----:B------:R-:W-:Y:S05]  /*300e0*/  BSYNC B1 ;  /* 0x0000000000017941 */ /* 0x000fea0003800000 */
.L_x_3162:
        /* <DEDUP_REMOVED lines=8> */
.L_x_3164:
[----:B------:R-:W-:Y:S01]  /*30170*/  IMAD.MOV.U32 R13, RZ, RZ, R9 ;  /* 0x000000ffff0d7224 */ /* 0x000fe200078e0009 */
[----:B------:R-:W-:-:S07]  /*30180*/  MOV R7, R14 ;  /* 0x0000000e00077202 */ /* 0x000fce0000000f00 */
[----:B------:R-:W-:Y:S05]  /*30190*/  WARPSYNC.COLLECTIVE R15, `(.L_x_3165) ;  /* 0x000000000f087348 */ /* 0x000fea0003c00000 */
[----:B------:R0:W1:Y:S02]  /*301a0*/  SHFL.IDX P6, R14, R13, R12, R11 ;  /* 0x0000000c0d0e7389 */ /* 0x00006400000c000b */
[----:B01----:R-:W-:Y:S01]  /*301b0*/  ENDCOLLECTIVE ;  /* 0x000000000000791b */ /* 0x003fe20003800000 */
.L_x_3165:
[----:B------:R-:W-:Y:S01]  /*301c0*/  MOV R13, R4 ;  /* 0x00000004000d7202 */ /* 0x000fe20000000f00 */
[----:B------:R-:W-:-:S07]  /*301d0*/  IMAD.MOV.U32 R10, RZ, RZ, R14 ;  /* 0x000000ffff0a7224 */ /* 0x000fce00078e000e */
[----:B------:R-:W-:Y:S05]  /*301e0*/  WARPSYNC.COLLECTIVE R15, `(.L_x_3166) ;  /* 0x000000000f087348 */ /* 0x000fea0003c00000 */
[----:B------:R0:W1:Y:S02]  /*301f0*/  SHFL.IDX P6, R14, R13, R12, R11 ;  /* 0x0000000c0d0e7389 */ /* 0x00006400000c000b */
[----:B01----:R-:W-:Y:S01]  /*30200*/  ENDCOLLECTIVE ;  /* 0x000000000000791b */ /* 0x003fe20003800000 */
.L_x_3166:
[----:B------:R-:W-:Y:S05]  /*30210*/  BRA `(.L_x_3167) ;  /* 0xfffffe0800087947 */ /* 0x000fea000383ffff */
.L_x_2875:
        /* <DEDUP_REMOVED lines=8> */
.L_x_3169:
[----:B------:R-:W-:Y:S05]  /*302a0*/  BSYNC B1 ;  /* 0x0000000000017941 */ /* 0x000fea0003800000 */
.L_x_3168:
        /* <DEDUP_REMOVED lines=8> */
.L_x_3170:
[----:B------:R-:W-:Y:S02]  /*30330*/  IMAD.MOV.U32 R13, RZ, RZ, R9 ;  /* 0x000000ffff0d7224 */ /* 0x000fe400078e0009 */
[----:B------:R-:W-:-:S07]  /*30340*/  IMAD.MOV.U32 R21, RZ, RZ, R14 ;  /* 0x000000ffff157224 */ /* 0x000fce00078e000e */
[----:B------:R-:W-:Y:S05]  /*30350*/  WARPSYNC.COLLECTIVE R15, `(.L_x_3171) ;  /* 0x000000000f087348 */ /* 0x000fea0003c00000 */
[----:B------:R0:W1:Y:S02]  /*30360*/  SHFL.IDX P6, R14, R13, R12, R11 ;  /* 0x0000000c0d0e7389 */ /* 0x00006400000c000b */
[----:B01----:R-:W-:Y:S01]  /*30370*/  ENDCOLLECTIVE ;  /* 0x000000000000791b */ /* 0x003fe20003800000 */
.L_x_3171:
[----:B------:R-:W-:Y:S01]  /*30380*/  IMAD.MOV.U32 R13, RZ, RZ, R4 ;  /* 0x000000ffff0d7224 */ /* 0x000fe200078e0004 */
[----:B------:R-:W-:-:S07]  /*30390*/  MOV R76, R14 ;  /* 0x0000000e004c7202 */ /* 0x000fce0000000f00 */
[----:B------:R-:W-:Y:S05]  /*303a0*/  WARPSYNC.COLLECTIVE R15, `(.L_x_3172) ;  /* 0x000000000f087348 */ /* 0x000fea0003c00000 */
[----:B------:R0:W1:Y:S02]  /*303b0*/  SHFL.IDX P6, R14, R13, R12, R11 ;  /* 0x0000000c0d0e7389 */ /* 0x00006400000c000b */
[----:B01----:R-:W-:Y:S01]  /*303c0*/  ENDCOLLECTIVE ;  /* 0x000000000000791b */ /* 0x003fe20003800000 */
.L_x_3172:
[----:B------:R-:W-:Y:S01]  /*303d0*/  IMAD.MOV.U32 R77, RZ, RZ, R14 ;  /* 0x000000ffff4d7224 */ /* 0x000fe200078e000e */
[----:B------:R-:W-:Y:S06]  /*303e0*/  BRA `(.L_x_3173) ;  /* 0xfffffe0800b47947 */ /* 0x000fec000383ffff */
.L_x_2879:
[----:B0-----:R0:W1:Y:S02]  /*303f0*/  SYNCS.PHASECHK.TRANS64.TRYWAIT P0, [R22+URZ+0x38800], R85 ;  /* 0x03880055160075a7 */ /* 0x001064000800017f */
[----:B-1----:R-:W-:Y:S05]  /*30400*/  @!P0 NANOSLEEP.SYNCS 0x989680 ;  /* 0x009896800000895d */ /* 0x002fea0003900000 */
[----:B------:R-:W1:Y:S02]  /*30410*/  @!P0 SYNCS.PHASECHK.TRANS64 P0, [R22+URZ+0x38800], R85 ;  /* 0x03880055160085a7 */ /* 0x000e64000800007f */
[----:B-1----:R-:W-:Y:S05]  /*30420*/  @!P0 BRA `(.L_x_2879) ;  /* 0xfffffffc00f08947 */ /* 0x002fea000383ffff */
[----:B------:R-:W-:Y:S05]  /*30430*/  BRA `(.L_x_3174) ;  /* 0xfffffe0c00dc7947 */ /* 0x000fea000383ffff */
.L_x_2897:
[----:B-1----:R1:W2:Y:S02]  /*30440*/  SYNCS.PHASECHK.TRANS64.TRYWAIT P1, [R0+URZ+0x38830], R3 ;  /* 0x03883003000075a7 */ /* 0x0022a4000802017f */
[----:B--2---:R-:W-:Y:S05]  /*30450*/  @!P1 NANOSLEEP.SYNCS 0x989680 ;  /* 0x009896800000995d */ /* 0x004fea0003900000 */
[----:B------:R-:W2:Y:S02]  /*30460*/  @!P1 SYNCS.PHASECHK.TRANS64 P1, [R0+URZ+0x38830], R3 ;  /* 0x03883003000095a7 */ /* 0x000ea4000802007f */
[----:B--2---:R-:W-:Y:S05]  /*30470*/  @!P1 BRA `(.L_x_2897) ;  /* 0xfffffffc00f09947 */ /* 0x004fea000383ffff */
[----:B------:R-:W-:Y:S05]  /*30480*/  BRA `(.L_x_2896) ;  /* 0xfffffe4400a87947 */ /* 0x000fea000383ffff */
.L_x_2905:
[----:B-1----:R1:W2:Y:S02]  /*30490*/  SYNCS.PHASECHK.TRANS64.TRYWAIT P2, [R10+URZ+0x38830], R3 ;  /* 0x038830030a0075a7 */ /* 0x0022a4000804017f */
[----:B--2---:R-:W-:Y:S05]  /*304a0*/  @!P2 NANOSLEEP.SYNCS 0x989680 ;  /* 0x009896800000a95d */ /* 0x004fea0003900000 */
[----:B------:R-:W2:Y:S02]  /*304b0*/  @!P2 SYNCS.PHASECHK.TRANS64 P2, [R10+URZ+0x38830], R3 ;  /* 0x038830030a00a5a7 */ /* 0x000ea4000804007f */
[----:B--2---:R-:W-:Y:S05]  /*304c0*/  @!P2 BRA `(.L_x_2905) ;  /* 0xfffffffc00f0a947 */ /* 0x004fea000383ffff */
[----:B------:R-:W-:Y:S05]  /*304d0*/  BRA `(.L_x_2904) ;  /* 0xfffffe8c00f87947 */ /* 0x000fea000383ffff */
.L_x_2910:
[----:B---3--:R3:W4:Y:S02]  /*304e0*/  SYNCS.PHASECHK.TRANS64.TRYWAIT P2, [R6+URZ+0x38850], R0 ;  /* 0x03885000060075a7 */ /* 0x008724000804017f */
[----:B----4-:R-:W-:Y:S05]  /*304f0*/  @!P2 NANOSLEEP.SYNCS 0x989680 ;  /* 0x009896800000a95d */ /* 0x010fea0003900000 */
[----:B------:R-:W4:Y:S02]  /*30500*/  @!P2 SYNCS.PHASECHK.TRANS64 P2, [R6+URZ+0x38850], R0 ;  /* 0x038850000600a5a7 */ /* 0x000f24000804007f */
[----:B----4-:R-:W-:Y:S05]  /*30510*/  @!P2 BRA `(.L_x_2910) ;  /* 0xfffffffc00f0a947 */ /* 0x010fea000383ffff */
[----:B------:R-:W-:Y:S05]  /*30520*/  BRA `(.L_x_2909) ;  /* 0xfffffec400b87947 */ /* 0x000fea000383ffff */
.L_x_2920:
[----:B-1----:R1:W2:Y:S02]  /*30530*/  SYNCS.PHASECHK.TRANS64.TRYWAIT P1, [R3+URZ+0x38830], R6 ;  /* 0x03883006030075a7 */ /* 0x0022a4000802017f */
[----:B--2---:R-:W-:Y:S05]  /*30540*/  @!P1 NANOSLEEP.SYNCS 0x989680 ;  /* 0x009896800000995d */ /* 0x004fea0003900000 */
[----:B------:R-:W2:Y:S02]  /*30550*/  @!P1 SYNCS.PHASECHK.TRANS64 P1, [R3+URZ+0x38830], R6 ;  /* 0x03883006030095a7 */ /* 0x000ea4000802007f */
[----:B--2---:R-:W-:Y:S05]  /*30560*/  @!P1 BRA `(.L_x_2920) ;  /* 0xfffffffc00f09947 */ /* 0x004fea000383ffff */
[----:B------:R-:W-:Y:S05]  /*30570*/  BRA `(.L_x_2919) ;  /* 0xfffffedc00c87947 */ /* 0x000fea000383ffff */
.L_x_2925:
[----:B-1----:R1:W2:Y:S02]  /*30580*/  SYNCS.PHASECHK.TRANS64.TRYWAIT P1, [R6+URZ+0x38850], R0 ;  /* 0x03885000060075a7 */ /* 0x0022a4000802017f */
[----:B--2---:R-:W-:Y:S05]  /*30590*/  @!P1 NANOSLEEP.SYNCS 0x989680 ;  /* 0x009896800000995d */ /* 0x004fea0003900000 */
[----:B------:R-:W2:Y:S02]  /*305a0*/  @!P1 SYNCS.PHASECHK.TRANS64 P1, [R6+URZ+0x38850], R0 ;  /* 0x03885000060095a7 */ /* 0x000ea4000802007f */
[----:B--2---:R-:W-:Y:S05]  /*305b0*/  @!P1 BRA `(.L_x_2925) ;  /* 0xfffffffc00f09947 */ /* 0x004fea000383ffff */
[----:B------:R-:W-:Y:S05]  /*305c0*/  BRA `(.L_x_2924) ;  /* 0xffffff14008c7947 */ /* 0x000fea000383ffff */
.L_x_2933:
[----:B-1----:R1:W2:Y:S02]  /*305d0*/  SYNCS.PHASECHK.TRANS64.TRYWAIT P1, [R8+URZ+0x38850], R7 ;  /* 0x03885007080075a7 */ /* 0x0022a4000802017f */
[----:B--2---:R-:W-:Y:S05]  /*305e0*/  @!P1 NANOSLEEP.SYNCS 0x989680 ;  /* 0x009896800000995d */ /* 0x004fea0003900000 */
[----:B------:R-:W2:Y:S02]  /*305f0*/  @!P1 SYNCS.PHASECHK.TRANS64 P1, [R8+URZ+0x38850], R7 ;  /* 0x03885007080095a7 */ /* 0x000ea4000802007f */
[----:B--2---:R-:W-:Y:S05]  /*30600*/  @!P1 BRA `(.L_x_2933) ;  /* 0xfffffffc00f09947 */ /* 0x004fea000383ffff */
[----:B------:R-:W-:Y:S05]  /*30610*/  BRA `(.L_x_2932) ;  /* 0xffffff2c00d07947 */ /* 0x000fea000383ffff */
.L_x_2970:
[----:B------:R-:W0:Y:S01]  /*30620*/  S2R R8, SR_TID.X ;  /* 0x0000000000087919 */ /* 0x000e220000002100 */
[----:B------:R-:W-:Y:S01]  /*30630*/  BSSY B1, `(.L_x_3175) ;  /* 0x000000a000017945 */ /* 0x000fe20003800000 */
[----:B------:R-:W-:Y:S01]  /*30640*/  IMAD.MOV.U32 R12, RZ, RZ, RZ ;  /* 0x000000ffff0c7224 */ /* 0x000fe200078e00ff */
[----:B------:R-:W-:Y:S01]  /*30650*/  MOV R15, 0xffffffff ;  /* 0xffffffff000f7802 */ /* 0x000fe20000000f00 */
[----:B------:R-:W-:Y:S01]  /*30660*/  IMAD.MOV.U32 R11, RZ, RZ, 0x1f ;  /* 0x0000001fff0b7424 */ /* 0x000fe200078e00ff */
[----:B0-----:R-:W-:-:S04]  /*30670*/  SHF.R.U32.HI R8, RZ, 0x5, R8 ;  /* 0x00000005ff087819 */ /* 0x001fc80000011608 */
[----:B------:R-:W-:-:S04]  /*30680*/  LOP3.LUT R8, R8, 0x3, RZ, 0xc0, !PT ;  /* 0x0000000308087812 */ /* 0x000fc800078ec0ff */
[----:B------:R-:W-:-:S07]  /*30690*/  MOV R13, R8 ;  /* 0x00000008000d7202 */ /* 0x000fce0000000f00 */
[----:B-1----:R-:W-:Y:S05]  /*306a0*/  WARPSYNC.COLLECTIVE R15, `(.L_x_3176) ;  /* 0x000000000f087348 */ /* 0x002fea0003c00000 */
[----:B------:R0:W2:Y:S02]  /*306b0*/  SHFL.IDX P6, R14, R13, R12, R11 ;  /* 0x0000000c0d0e7389 */ /* 0x0000a400000c000b */
[----:B012---:R-:W-:Y:S01]  /*306c0*/  ENDCOLLECTIVE ;  /* 0x000000000000791b */ /* 0x007fe20003800000 */
.L_x_3176:
[----:B------:R-:W-:Y:S05]  /*306d0*/  BSYNC B1 ;  /* 0x0000000000017941 */ /* 0x000fea0003800000 */
.L_x_3175:
[----:B------:R-:W-:Y:S05]  /*306e0*/  BRA `(.L_x_3177) ;  /* 0xffffff8000287947 */ /* 0x000fea000383ffff */
.L_x_2972:
[----:B------:R-:W-:Y:S01]  /*306f0*/  BSSY B1, `(.L_x_3178) ;  /* 0x0000006000017945 */ /* 0x000fe20003800000 */
[----:B------:R-:W-:-:S07]  /*30700*/  IMAD.MOV.U32 R15, RZ, RZ, -0x1 ;  /* 0xffffffffff0f7424 */ /* 0x000fce00078e00ff */
[----:B01----:R-:W-:Y:S05]  /*30710*/  WARPSYNC.COLLECTIVE R15, `(.L_x_3179) ;  /* 0x000000000f0c7348 */ /* 0x003fea0003c00000 */
[----:B------:R-:W-:Y:S02]  /*30720*/  ELECT P6, UR62, PT ;  /* 0x00000000003e782f */ /* 0x000fe400038c0000 */
[----:B------:R-:W-:Y:S01]  /*30730*/  MOV R14, UR62 ;  /* 0x0000003e000e7c02 */ /* 0x000fe20008000f00 */
[----:B01----:R-:W-:Y:S10]  /*30740*/  ENDCOLLECTIVE ;  /* 0x000000000000791b */ /* 0x003ff40003800000 */
.L_x_3179:
[----:B------:R-:W-:Y:S05]  /*30750*/  BSYNC B1 ;  /* 0x0000000000017941 */ /* 0x000fea0003800000 */
.L_x_3178:
[----:B------:R-:W-:Y:S05]  /*30760*/  BRA `(.L_x_2971) ;  /* 0xffffff8000207947 */ /* 0x000fea000383ffff */
.L_x_2974:
[----:B0-----:R0:W2:Y:S02]  /*30770*/  SYNCS.PHASECHK.TRANS64.TRYWAIT P0, [R22+URZ+0x38820], R7 ;  /* 0x03882007160075a7 */ /* 0x0010a4000800017f */
[----:B--2---:R-:W-:Y:S05]  /*30780*/  @!P0 NANOSLEEP.SYNCS 0x989680 ;  /* 0x009896800000895d */ /* 0x004fea0003900000 */
[----:B------:R-:W2:Y:S02]  /*30790*/  @!P0 SYNCS.PHASECHK.TRANS64 P0, [R22+URZ+0x38820], R7 ;  /* 0x03882007160085a7 */ /* 0x000ea4000800007f */
[----:B--2---:R-:W-:Y:S05]  /*307a0*/  @!P0 BRA `(.L_x_2974) ;  /* 0xfffffffc00f08947 */ /* 0x004fea000383ffff */
[----:B------:R-:W-:Y:S05]  /*307b0*/  BRA `(.L_x_3180) ;  /* 0xffffff8000307947 */ /* 0x000fea000383ffff */
.L_x_2978:
[----:B-1----:R1:W2:Y:S02]  /*307c0*/  SYNCS.PHASECHK.TRANS64.TRYWAIT P0, [R11+URZ+0x388a0], R10 ;  /* 0x0388a00a0b0075a7 */ /* 0x0022a4000800017f */
[----:B--2---:R-:W-:Y:S05]  /*307d0*/  @!P0 NANOSLEEP.SYNCS 0x989680 ;  /* 0x009896800000895d */ /* 0x004fea0003900000 */
[----:B------:R-:W2:Y:S02]  /*307e0*/  @!P0 SYNCS.PHASECHK.TRANS64 P0, [R11+URZ+0x388a0], R10 ;  /* 0x0388a00a0b0085a7 */ /* 0x000ea4000800007f */
[----:B--2---:R-:W-:Y:S05]  /*307f0*/  @!P0 BRA `(.L_x_2978) ;  /* 0xfffffffc00f08947 */ /* 0x004fea000383ffff */
[----:B------:R-:W-:Y:S05]  /*30800*/  BRA `(.L_x_3181) ;  /* 0xffffff8000487947 */ /* 0x000fea000383ffff */
.L_x_2986:
[----:B0-----:R0:W2:Y:S02]  /*30810*/  SYNCS.PHASECHK.TRANS64.TRYWAIT P0, [R11+URZ+0x388c0], R10 ;  /* 0x0388c00a0b0075a7 */ /* 0x0010a4000800017f */
[----:B--2---:R-:W-:Y:S05]  /*30820*/  @!P0 NANOSLEEP.SYNCS 0x989680 ;  /* 0x009896800000895d */ /* 0x004fea0003900000 */
[----:B------:R-:W2:Y:S02]  /*30830*/  @!P0 SYNCS.PHASECHK.TRANS64 P0, [R11+URZ+0x388c0], R10 ;  /* 0x0388c00a0b0085a7 */ /* 0x000ea4000800007f */
[----:B--2---:R-:W-:Y:S05]  /*30840*/  @!P0 BRA `(.L_x_2986) ;  /* 0xfffffffc00f08947 */ /* 0x004fea000383ffff */
[----:B------:R-:W-:Y:S05]  /*30850*/  BRA `(.L_x_3182) ;  /* 0xffffff8400847947 */ /* 0x000fea000383ffff */
.L_x_2996:
[----:B-1----:R1:W2:Y:S02]  /*30860*/  SYNCS.PHASECHK.TRANS64.TRYWAIT P1, [R10+URZ+0x388a0], R9 ;  /* 0x0388a0090a0075a7 */ /* 0x0022a4000802017f */
[----:B--2---:R-:W-:Y:S05]  /*30870*/  @!P1 NANOSLEEP.SYNCS 0x989680 ;  /* 0x009896800000995d */ /* 0x004fea0003900000 */
[----:B------:R-:W2:Y:S02]  /*30880*/  @!P1 SYNCS.PHASECHK.TRANS64 P1, [R10+URZ+0x388a0], R9 ;  /* 0x0388a0090a0095a7 */ /* 0x000ea4000802007f */
[----:B--2---:R-:W-:Y:S05]  /*30890*/  @!P1 BRA `(.L_x_2996) ;  /* 0xfffffffc00f09947 */ /* 0x004fea000383ffff */
[----:B------:R-:W-:Y:S05]  /*308a0*/  BRA `(.L_x_3183) ;  /* 0xffffff8800f47947 */ /* 0x000fea000383ffff */
.L_x_3004:
[----:B0-----:R0:W2:Y:S02]  /*308b0*/  SYNCS.PHASECHK.TRANS64.TRYWAIT P1, [R10+URZ+0x388c0], R9 ;  /* 0x0388c0090a0075a7 */ /* 0x0010a4000802017f */
[----:B--2---:R-:W-:Y:S05]  /*308c0*/  @!P1 NANOSLEEP.SYNCS 0x989680 ;  /* 0x009896800000995d */ /* 0x004fea0003900000 */
[----:B------:R-:W2:Y:S02]  /*308d0*/  @!P1 SYNCS.PHASECHK.TRANS64 P1, [R10+URZ+0x388c0], R9 ;  /* 0x0388c0090a0095a7 */ /* 0x000ea4000802007f */
[----:B--2---:R-:W-:Y:S05]  /*308e0*/  @!P1 BRA `(.L_x_3004) ;  /* 0xfffffffc00f09947 */ /* 0x004fea000383ffff */
[----:B------:R-:W-:Y:S05]  /*308f0*/  BRA `(.L_x_3184) ;  /* 0xffffff90002c7947 */ /* 0x000fea000383ffff */
.L_x_3020:
        /* <DEDUP_REMOVED lines=11> */
.L_x_3186:
[----:B------:R-:W-:Y:S05]  /*309b0*/  BSYNC B0 ;  /* 0x0000000000007941 */ /* 0x000fea0003800000 */
.L_x_3185:
[----:B------:R-:W-:Y:S05]  /*309c0*/  BRA `(.L_x_3187) ;  /* 0xffffff9c00d07947 */ /* 0x000fea000383ffff */
.L_x_3023:
[----:B0-----:R0:W1:Y:S02]  /*309d0*/  SYNCS.PHASECHK.TRANS64.TRYWAIT P0, [R5+URZ+0x38840], R2 ;  /* 0x03884002050075a7 */ /* 0x001064000800017f */
[----:B-1----:R-:W-:Y:S05]  /*309e0*/  @!P0 NANOSLEEP.SYNCS 0x989680 ;  /* 0x009896800000895d */ /* 0x002fea0003900000 */
[----:B------:R-:W1:Y:S02]  /*309f0*/  @!P0 SYNCS.PHASECHK.TRANS64 P0, [R5+URZ+0x38840], R2 ;  /* 0x03884002050085a7 */ /* 0x000e64000800007f */
[----:B-1----:R-:W-:Y:S05]  /*30a00*/  @!P0 BRA `(.L_x_3023) ;  /* 0xfffffffc00f08947 */ /* 0x002fea000383ffff */
[----:B------:R-:W-:Y:S05]  /*30a10*/  BRA `(.L_x_3188) ;  /* 0xffffffa0002c7947 */ /* 0x000fea000383ffff */
.L_x_3024:
        /* <DEDUP_REMOVED lines=8> */
.L_x_3190:
[----:B------:R-:W-:Y:S05]  /*30aa0*/  BSYNC B0 ;  /* 0x0000000000007941 */ /* 0x000fea0003800000 */
.L_x_3189:
        /* <DEDUP_REMOVED lines=12> */
.L_x_3191:
[----:B------:R-:W-:Y:S01]  /*30b70*/  LOP3.LUT P2, RZ, R23, 0x2, RZ, 0xc0, !PT ;  /* 0x0000000217ff7812 */ /* 0x000fe2000784c0ff */
[----:B------:R-:W-:Y:S01]  /*30b80*/  ULDC.64 UR4, c[0x0][0x208] ;  /* 0x0000820000047ab9 */ /* 0x000fe20000000a00 */
[----:B------:R-:W-:Y:S01]  /*30b90*/  MOV R13, R6 ;  /* 0x00000006000d7202 */ /* 0x000fe20000000f00 */
[----:B------:R-:W-:Y:S01]  /*30ba0*/  IMAD.MOV.U32 R12, RZ, RZ, 0x1 ;  /* 0x00000001ff0c7424 */ /* 0x000fe200078e00ff */
[----:B------:R-:W-:-:S04]  /*30bb0*/  MOV R3, R14 ;  /* 0x0000000e00037202 */ /* 0x000fc80000000f00 */
[----:B------:R-:W-:-:S05]  /*30bc0*/  @P0 LEA R3, P1, R36, R3, 0x1 ;  /* 0x0000000324030211 */ /* 0x000fca00078208ff */
[----:B------:R-:W-:Y:S01]  /*30bd0*/  @P0 IMAD.X R2, RZ, RZ, R2, P1 ;  /* 0x000000ffff020224 */ /* 0x000fe200008e0602 */
[----:B------:R-:W-:-:S04]  /*30be0*/  ISETP.GE.AND P1, PT, R4, 0x11, PT ;  /* 0x000000110400780c */ /* 0x000fc80003f26270 */
[----:B------:R-:W-:-:S04]  /*30bf0*/  @P0 LOP3.LUT R3, R3, R2, RZ, 0x3c, !PT ;  /* 0x0000000203030212 */ /* 0x000fc800078e3cff */
[----:B------:R-:W-:-:S04]  /*30c00*/  @P0 LOP3.LUT R2, R3, R2, RZ, 0x3c, !PT ;  /* 0x0000000203020212 */ /* 0x000fc800078e3cff */
[----:B------:R-:W-:Y:S02]  /*30c10*/  @P0 LOP3.LUT R3, R3, R2, RZ, 0x3c, !PT ;  /* 0x0000000203030212 */ /* 0x000fe400078e3cff */
[----:B------:R-:W-:-:S03]  /*30c20*/  @P1 LEA R21, R7, R22, 0x1 ;  /* 0x0000001607151211 */ /* 0x000fc600078e08ff */
        /* <DEDUP_REMOVED lines=10> */
.L_x_3192:
[----:B------:R-:W-:Y:S01]  /*30cd0*/  MOV R13, R0 ;  /* 0x00000000000d7202 */ /* 0x000fe20000000f00 */
[----:B------:R-:W-:-:S07]  /*30ce0*/  IMAD.MOV.U32 R8, RZ, RZ, R14 ;  /* 0x000000ffff087224 */ /* 0x000fce00078e000e */
[----:B------:R-:W-:Y:S05]  /*30cf0*/  WARPSYNC.COLLECTIVE R15, `(.L_x_3193) ;  /* 0x000000000f087348 */ /* 0x000fea0003c00000 */
[----:B------:R0:W1:Y:S02]  /*30d00*/  SHFL.IDX P6, R14, R13, R12, R11 ;  /* 0x0000000c0d0e7389 */ /* 0x00006400000c000b */
[----:B01----:R-:W-:Y:S01]  /*30d10*/  ENDCOLLECTIVE ;  /* 0x000000000000791b */ /* 0x003fe20003800000 */
.L_x_3193:
[----:B------:R-:W-:Y:S01]  /*30d20*/  ULDC.64 UR4, c[0x0][0x208] ;  /* 0x0000820000047ab9 */ /* 0x000fe20000000a00 */
[----:B------:R-:W-:Y:S02]  /*30d30*/  IMAD.MOV.U32 R13, RZ, RZ, R6 ;  /* 0x000000ffff0d7224 */ /* 0x000fe400078e0006 */
[----:B------:R-:W-:Y:S02]  /*30d40*/  IMAD.MOV.U32 R12, RZ, RZ, 0x2 ;  /* 0x00000002ff0c7424 */ /* 0x000fe400078e00ff */
[----:B------:R-:W-:-:S05]  /*30d50*/  IMAD.MOV.U32 R2, RZ, RZ, R14 ;  /* 0x000000ffff027224 */ /* 0x000fca00078e000e */
        /* <DEDUP_REMOVED lines=13> */
.L_x_3194:
[----:B------:R-:W-:Y:S02]  /*30e30*/  @P1 IMAD R9, R7, 0x2, R22 ;  /* 0x0000000207091824 */ /* 0x000fe400078e0216 */
[----:B------:R-:W-:Y:S01]  /*30e40*/  IMAD.MOV.U32 R13, RZ, RZ, R0 ;  /* 0x000000ffff0d7224 */ /* 0x000fe200078e0000 */
[----:B------:R-:W-:-:S07]  /*30e50*/  MOV R8, R14 ;  /* 0x0000000e00087202 */ /* 0x000fce0000000f00 */
[----:B------:R-:W-:Y:S05]  /*30e60*/  WARPSYNC.COLLECTIVE R15, `(.L_x_3195) ;  /* 0x000000000f087348 */ /* 0x000fea0003c00000 */
[----:B------:R0:W1:Y:S02]  /*30e70*/  SHFL.IDX P6, R14, R13, R12, R11 ;  /* 0x0000000c0d0e7389 */ /* 0x00006400000c000b */
[----:B01----:R-:W-:Y:S01]  /*30e80*/  ENDCOLLECTIVE ;  /* 0x000000000000791b */ /* 0x003fe20003800000 */
.L_x_3195:
[----:B------:R-:W-:Y:S01]  /*30e90*/  ULDC.64 UR4, c[0x0][0x208] ;  /* 0x0000820000047ab9 */ /* 0x000fe20000000a00 */
[----:B------:R-:W-:Y:S01]  /*30ea0*/  IMAD.MOV.U32 R13, RZ, RZ, R6 ;  /* 0x000000ffff0d7224 */ /* 0x000fe200078e0006 */
[----:B------:R-:W-:Y:S01]  /*30eb0*/  MOV R12, 0x3 ;  /* 0x00000003000c7802 */ /* 0x000fe20000000f00 */
        /* <DEDUP_REMOVED lines=14> */
.L_x_3196:
[----:B------:R-:W-:Y:S02]  /*30fa0*/  @P1 IMAD R21, R7, 0x2, R22 ;  /* 0x0000000207151824 */ /* 0x000fe400078e0216 */
[----:B------:R-:W-:Y:S02]  /*30fb0*/  IMAD.MOV.U32 R13, RZ, RZ, R0 ;  /* 0x000000ffff0d7224 */ /* 0x000fe400078e0000 */
[----:B------:R-:W-:-:S07]  /*30fc0*/  IMAD.MOV.U32 R8, RZ, RZ, R14 ;  /* 0x000000ffff087224 */ /* 0x000fce00078e000e */
[----:B------:R-:W-:Y:S05]  /*30fd0*/  WARPSYNC.COLLECTIVE R15, `(.L_x_3197) ;  /* 0x000000000f087348 */ /* 0x000fea0003c00000 */
[----:B------:R0:W1:Y:S02]  /*30fe0*/  SHFL.IDX P6, R14, R13, R12, R11 ;  /* 0x0000000c0d0e7389 */ /* 0x00006400000c000b */
[----:B01----:R-:W-:Y:S01]  /*30ff0*/  ENDCOLLECTIVE ;  /* 0x000000000000791b */ /* 0x003fe20003800000 */
.L_x_3197:
[----:B------:R-:W-:Y:S01]  /*31000*/  ULDC.64 UR4, c[0x0][0x208] ;  /* 0x0000820000047ab9 */ /* 0x000fe20000000a00 */
[----:B------:R-:W-:Y:S01]  /*31010*/  MOV R13, R6 ;  /* 0x00000006000d7202 */ /* 0x000fe20000000f00 */
[----:B------:R-:W-:Y:S01]  /*31020*/  IMAD.MOV.U32 R12, RZ, RZ, 0x4 ;  /* 0x00000004ff0c7424 */ /* 0x000fe200078e00ff */
        /* <DEDUP_REMOVED lines=13> */
.L_x_3198:
[----:B------:R-:W-:Y:S01]  /*31100*/  MOV R13, R0 ;  /* 0x00000000000d7202 */ /* 0x000fe20000000f00 */
[----:B------:R-:W-:-:S07]  /*31110*/  IMAD.MOV.U32 R8, RZ, RZ, R14 ;  /* 0x000000ffff087224 */ /* 0x000fce00078e000e */
[----:B------:R-:W-:Y:S05]  /*31120*/  WARPSYNC.COLLECTIVE R15, `(.L_x_3199) ;  /* 0x000000000f087348 */ /* 0x000fea0003c00000 */
[----:B------:R0:W1:Y:S02]  /*31130*/  SHFL.IDX P6, R14, R13, R12, R11 ;  /* 0x0000000c0d0e7389 */ /* 0x00006400000c000b */
[----:B01----:R-:W-:Y:S01]  /*31140*/  ENDCOLLECTIVE ;  /* 0x000000000000791b */ /* 0x003fe20003800000 */
.L_x_3199:
[----:B------:R-:W-:Y:S01]  /*31150*/  IMAD.MOV.U32 R0, RZ, RZ, R14 ;  /* 0x000000ffff007224 */ /* 0x000fe200078e000e */
[----:B------:R-:W-:Y:S06]  /*31160*/  BRA `(.L_x_3200) ;  /* 0xffffff9c00907947 */ /* 0x000fec000383ffff */
.L_x_3031:
[----:B------:R-:W-:Y:S01]  /*31170*/  IMAD.MOV.U32 R13, RZ, RZ, R0 ;  /* 0x000000ffff0d7224 */ /* 0x000fe200078e0000 */
[----:B------:R-:W-:Y:S01]  /*31180*/  MOV R12, RZ ;  /* 0x000000ff000c7202 */ /* 0x000fe20000000f00 */
[----:B------:R-:W-:Y:S01]  /*31190*/  IMAD.MOV.U32 R11, RZ, RZ, 0x181f ;  /* 0x0000181fff0b7424 */ /* 0x000fe200078e00ff */
[----:B------:R-:W-:Y:S01]  /*311a0*/  LEA R17, R17, R8, 0x7 ;  /* 0x0000000811117211 */ /* 0x000fe200078e38ff */
[----:B------:R-:W-:Y:S02]  /*311b0*/  IMAD.MOV.U32 R15, RZ, RZ, -0x1 ;  /* 0xffffffffff0f7424 */ /* 0x000fe400078e00ff */
[----:B-----5:R-:W-:-:S07]  /*311c0*/  IMAD R5, R9, R7, RZ ;  /* 0x0000000709057224 */ /* 0x020fce00078e02ff */
[----:B------:R-:W-:Y:S05]  /*311d0*/  WARPSYNC.COLLECTIVE R15, `(.L_x_3201) ;  /* 0x000000000f087348 */ /* 0x000fea0003c00000 */
[----:B------:R0:W1:Y:S02]  /*311e0*/  SHFL.IDX P6, R14, R13, R12, R11 ;  /* 0x0000000c0d0e7389 */ /* 0x00006400000c000b */
[----:B01----:R-:W-:Y:S01]  /*311f0*/  ENDCOLLECTIVE ;  /* 0x000000000000791b */ /* 0x003fe20003800000 */
.L_x_3201:
[----:B------:R-:W-:Y:S01]  /*31200*/  ISETP.GE.AND P1, PT, R17, R5, PT ;  /* 0x000000051100720c */ /* 0x000fe20003f26270 */
[----:B------:R-:W-:Y:S01]  /*31210*/  IMAD.MOV.U32 R13, RZ, RZ, R4 ;  /* 0x000000ffff0d7224 */ /* 0x000fe200078e0004 */
[----:B------:R-:W-:-:S11]  /*31220*/  MOV R2, R14 ;  /* 0x0000000e00027202 */ /* 0x000fd60000000f00 */
[----:B------:R-:W-:Y:S05]  /*31230*/  WARPSYNC.COLLECTIVE R15, `(.L_x_3202) ;  /* 0x000000000f087348 */ /* 0x000fea0003c00000 */
[----:B------:R0:W1:Y:S02]  /*31240*/  SHFL.IDX P6, R14, R13, R12, R11 ;  /* 0x0000000c0d0e7389 */ /* 0x00006400000c000b */
[----:B01----:R-:W-:Y:S01]  /*31250*/  ENDCOLLECTIVE ;  /* 0x000000000000791b */ /* 0x003fe20003800000 */
.L_x_3202:
[----:B------:R-:W-:Y:S01]  /*31260*/  ULDC.64 UR4, c[0x0][0x208] ;  /* 0x0000820000047ab9 */ /* 0x000fe20000000a00 */
[----:B------:R-:W-:Y:S02]  /*31270*/  IMAD.MOV.U32 R13, RZ, RZ, R0 ;  /* 0x000000ffff0d7224 */ /* 0x000fe400078e0000 */
[----:B------:R-:W-:Y:S02]  /*31280*/  IMAD.MOV.U32 R12, RZ, RZ, 0x1 ;  /* 0x00000001ff0c7424 */ /* 0x000fe400078e00ff */
[----:B------:R-:W-:-:S05]  /*31290*/  IMAD.MOV.U32 R3, RZ, RZ, R14 ;  /* 0x000000ffff037224 */ /* 0x000fca00078e000e */
[----:B------:R-:W-:-:S05]  /*312a0*/  @!P1 LEA R6, P5, R36, R3, 0x1 ;  /* 0x0000000324069211 */ /* 0x000fca00078a08ff */
[----:B------:R-:W-:Y:S02]  /*312b0*/  @!P1 IMAD.X R3, RZ, RZ, R2, P5 ;  /* 0x000000ffff039224 */ /* 0x000fe400028e0602 */
        /* <DEDUP_REMOVED lines=13> */
.L_x_3203:
[----:B------:R-:W-:Y:S01]  /*31390*/  IMAD.MOV.U32 R13, RZ, RZ, R4 ;  /* 0x000000ffff0d7224 */ /* 0x000fe200078e0004 */
[----:B------:R-:W-:-:S07]  /*313a0*/  MOV R2, R14 ;  /* 0x0000000e00027202 */ /* 0x000fce0000000f00 */
[----:B------:R-:W-:Y:S05]  /*313b0*/  WARPSYNC.COLLECTIVE R15, `(.L_x_3204) ;  /* 0x000000000f087348 */ /* 0x000fea0003c00000 */
[----:B------:R0:W1:Y:S02]  /*313c0*/  SHFL.IDX P6, R14, R13, R12, R11 ;  /* 0x0000000c0d0e7389 */ /* 0x00006400000c000b */
[----:B01----:R-:W-:Y:S01]  /*313d0*/  ENDCOLLECTIVE ;  /* 0x000000000000791b */ /* 0x003fe20003800000 */
.L_x_3204:
[----:B------:R-:W-:Y:S01]  /*313e0*/  ULDC.64 UR4, c[0x0][0x208] ;  /* 0x0000820000047ab9 */ /* 0x000fe20000000a00 */
[----:B------:R-:W-:Y:S02]  /*313f0*/  IMAD.MOV.U32 R13, RZ, RZ, R0 ;  /* 0x000000ffff0d7224 */ /* 0x000fe400078e0000 */
[----:B------:R-:W-:Y:S02]  /*31400*/  IMAD.MOV.U32 R12, RZ, RZ, 0x2 ;  /* 0x00000002ff0c7424 */ /* 0x000fe400078e00ff */
[----:B------:R-:W-:-:S05]  /*31410*/  IMAD.MOV.U32 R3, RZ, RZ, R14 ;  /* 0x000000ffff037224 */ /* 0x000fca00078e000e */
[----:B------:R-:W-:-:S04]  /*31420*/  @!P1 LEA R6, P5, R36, R3, 0x1 ;  /* 0x0000000324069211 */ /* 0x000fc800078a08ff */
[----:B------:R-:W-:Y:S01]  /*31430*/  @!P1 IADD3.X R7, RZ, R2, RZ, P5, !PT ;  /* 0x00000002ff079210 */ /* 0x000fe20002ffe4ff */
[----:B------:R-:W-:Y:S01]  /*31440*/  @!P1 IMAD.MOV.U32 R2, RZ, RZ, R6 ;  /* 0x000000ffff029224 */ /* 0x000fe200078e0006 */
[----:B------:R-:W-:-:S03]  /*31450*/  IADD3 R6, R17, 0x20, RZ ;  /* 0x0000002011067810 */ /* 0x000fc60007ffe0ff */
        /* <DEDUP_REMOVED lines=12> */
.L_x_3205:
[----:B------:R-:W-:Y:S01]  /*31520*/  IMAD.MOV.U32 R13, RZ, RZ, R4 ;  /* 0x000000ffff0d7224 */ /* 0x000fe200078e0004 */
[----:B------:R-:W-:-:S07]  /*31530*/  MOV R2, R14 ;  /* 0x0000000e00027202 */ /* 0x000fce0000000f00 */
[----:B------:R-:W-:Y:S05]  /*31540*/  WARPSYNC.COLLECTIVE R15, `(.L_x_3206) ;  /* 0x000000000f087348 */ /* 0x000fea0003c00000 */
[----:B------:R0:W1:Y:S02]  /*31550*/  SHFL.IDX P6, R14, R13, R12, R11 ;  /* 0x0000000c0d0e7389 */ /* 0x00006400000c000b */
[----:B01----:R-:W-:Y:S01]  /*31560*/  ENDCOLLECTIVE ;  /* 0x000000000000791b */ /* 0x003fe20003800000 */
.L_x_3206:
        /* <DEDUP_REMOVED lines=20> */
.L_x_3207:
[----:B------:R-:W-:Y:S01]  /*316b0*/  IMAD.MOV.U32 R13, RZ, RZ, R4 ;  /* 0x000000ffff0d7224 */ /* 0x000fe200078e0004 */
[----:B------:R-:W-:-:S07]  /*316c0*/  MOV R2, R14 ;  /* 0x0000000e00027202 */ /* 0x000fce0000000f00 */
[----:B------:R-:W-:Y:S05]  /*316d0*/  WARPSYNC.COLLECTIVE R15, `(.L_x_3208) ;  /* 0x000000000f087348 */ /* 0x000fea0003c00000 */
[----:B------:R0:W1:Y:S02]  /*316e0*/  SHFL.IDX P6, R14, R13, R12, R11 ;  /* 0x0000000c0d0e7389 */ /* 0x00006400000c000b */
[----:B01----:R-:W-:Y:S01]  /*316f0*/  ENDCOLLECTIVE ;  /* 0x000000000000791b */ /* 0x003fe20003800000 */
.L_x_3208:
        /* <DEDUP_REMOVED lines=20> */
.L_x_3209:
[----:B------:R-:W-:Y:S01]  /*31840*/  IMAD.MOV.U32 R13, RZ, RZ, R4 ;  /* 0x000000ffff0d7224 */ /* 0x000fe200078e0004 */
[----:B------:R-:W-:-:S07]  /*31850*/  MOV R2, R14 ;  /* 0x0000000e00027202 */ /* 0x000fce0000000f00 */
[----:B------:R-:W-:Y:S05]  /*31860*/  WARPSYNC.COLLECTIVE R15, `(.L_x_3210) ;  /* 0x000000000f087348 */ /* 0x000fea0003c00000 */
[----:B------:R0:W1:Y:S02]  /*31870*/  SHFL.IDX P6, R14, R13, R12, R11 ;  /* 0x0000000c0d0e7389 */ /* 0x00006400000c000b */
[----:B01----:R-:W-:Y:S01]  /*31880*/  ENDCOLLECTIVE ;  /* 0x000000000000791b */ /* 0x003fe20003800000 */
.L_x_3210:
        /* <DEDUP_REMOVED lines=20> */
.L_x_3211:
[----:B------:R-:W-:Y:S01]  /*319d0*/  IMAD.MOV.U32 R13, RZ, RZ, R4 ;  /* 0x000000ffff0d7224 */ /* 0x000fe200078e0004 */
[----:B------:R-:W-:-:S07]  /*319e0*/  MOV R2, R14 ;  /* 0x0000000e00027202 */ /* 0x000fce0000000f00 */
[----:B------:R-:W-:Y:S05]  /*319f0*/  WARPSYNC.COLLECTIVE R15, `(.L_x_3212) ;  /* 0x000000000f087348 */ /* 0x000fea0003c00000 */
[----:B------:R0:W1:Y:S02]  /*31a00*/  SHFL.IDX P6, R14, R13, R12, R11 ;  /* 0x0000000c0d0e7389 */ /* 0x00006400000c000b */
[----:B01----:R-:W-:Y:S01]  /*31a10*/  ENDCOLLECTIVE ;  /* 0x000000000000791b */ /* 0x003fe20003800000 */
.L_x_3212:
        /* <DEDUP_REMOVED lines=20> */
.L_x_3213:
[----:B------:R-:W-:Y:S01]  /*31b60*/  IMAD.MOV.U32 R13, RZ, RZ, R4 ;  /* 0x000000ffff0d7224 */ /* 0x000fe200078e0004 */
[----:B------:R-:W-:-:S07]  /*31b70*/  MOV R2, R14 ;  /* 0x0000000e00027202 */ /* 0x000fce0000000f00 */
[----:B------:R-:W-:Y:S05]  /*31b80*/  WARPSYNC.COLLECTIVE R15, `(.L_x_3214) ;  /* 0x000000000f087348 */ /* 0x000fea0003c00000 */
[----:B------:R0:W1:Y:S02]  /*31b90*/  SHFL.IDX P6, R14, R13, R12, R11 ;  /* 0x0000000c0d0e7389 */ /* 0x00006400000c000b */
[----:B01----:R-:W-:Y:S01]  /*31ba0*/  ENDCOLLECTIVE ;  /* 0x000000000000791b */ /* 0x003fe20003800000 */
.L_x_3214:
[----:B------:R-:W-:Y:S01]  /*31bb0*/  ULDC.64 UR4, c[0x0][0x208] ;  /* 0x0000820000047ab9 */ /* 0x000fe20000000a00 */
[----:B------:R-:W-:Y:S01]  /*31bc0*/  MOV R13, R0 ;  /* 0x00000000000d7202 */ /* 0x000fe20000000f00 */
[----:B------:R-:W-:Y:S02]  /*31bd0*/  IMAD.MOV.U32 R12, RZ, RZ, 0x7 ;  /* 0x00000007ff0c7424 */ /* 0x000fe400078e00ff */
[----:B------:R-:W-:-:S05]  /*31be0*/  IMAD.MOV.U32 R3, RZ, RZ, R14 ;  /* 0x000000ffff037224 */ /* 0x000fca00078e000e */
[----:B------:R-:W-:-:S04]  /*31bf0*/  @!P1 LEA R6, P5, R36, R3, 0x1 ;  /* 0x0000000324069211 */ /* 0x000fc800078a08ff */
[----:B------:R-:W-:Y:S01]  /*31c00*/  @!P1 IADD3.X R7, RZ, R2, RZ, P5, !PT ;  /* 0x00000002ff079210 */ /* 0x000fe20002ffe4ff */
[----:B------:R-:W-:-:S04]  /*31c10*/  @!P1 IMAD.MOV.U32 R2, RZ, RZ, R6 ;  /* 0x000000ffff029224 */ /* 0x000fc800078e0006 */
        /* <DEDUP_REMOVED lines=11> */
.L_x_3215:
[----:B------:R-:W-:Y:S01]  /*31cd0*/  MOV R13, R4 ;  /* 0x00000004000d7202 */ /* 0x000fe20000000f00 */
[----:B------:R-:W-:-:S07]  /*31ce0*/  IMAD.MOV.U32 R6, RZ, RZ, R14 ;  /* 0x000000ffff067224 */ /* 0x000fce00078e000e */
[----:B------:R-:W-:Y:S05]  /*31cf0*/  WARPSYNC.COLLECTIVE R15, `(.L_x_3216) ;  /* 0x000000000f087348 */ /* 0x000fea0003c00000 */
[----:B------:R0:W1:Y:S02]  /*31d00*/  SHFL.IDX P6, R14, R13, R12, R11 ;  /* 0x0000000c0d0e7389 */ /* 0x00006400000c000b */
[----:B01----:R-:W-:Y:S01]  /*31d10*/  ENDCOLLECTIVE ;  /* 0x000000000000791b */ /* 0x003fe20003800000 */
.L_x_3216:
[----:B------:R-:W-:Y:S05]  /*31d20*/  BRA `(.L_x_3217) ;  /* 0xffffff9c00fc7947 */ /* 0x000fea000383ffff */
.L_x_3036:
[----:B0-----:R0:W2:Y:S02]  /*31d30*/  SYNCS.PHASECHK.TRANS64.TRYWAIT P0, [R22+URZ+0x38820], R3 ;  /* 0x03882003160075a7 */ /* 0x0010a4000800017f */
[----:B--2---:R-:W-:Y:S05]  /*31d40*/  @!P0 NANOSLEEP.SYNCS 0x989680 ;  /* 0x009896800000895d */ /* 0x004fea0003900000 */
[----:B------:R-:W2:Y:S02]  /*31d50*/  @!P0 SYNCS.PHASECHK.TRANS64 P0, [R22+URZ+0x38820], R3 ;  /* 0x03882003160085a7 */ /* 0x000ea4000800007f */
[----:B--2---:R-:W-:Y:S05]  /*31d60*/  @!P0 BRA `(.L_x_3036) ;  /* 0xfffffffc00f08947 */ /* 0x004fea000383ffff */
[----:B------:R-:W-:Y:S05]  /*31d70*/  BRA `(.L_x_3218) ;  /* 0xffffffa000747947 */ /* 0x000fea000383ffff */
.L_x_3041:
[----:B0-----:R0:W1:Y:S02]  /*31d80*/  SYNCS.PHASECHK.TRANS64.TRYWAIT P0, [R6+URZ+0x38840], R3 ;  /* 0x03884003060075a7 */ /* 0x001064000800017f */
[----:B-1----:R-:W-:Y:S05]  /*31d90*/  @!P0 NANOSLEEP.SYNCS 0x989680 ;  /* 0x009896800000895d */ /* 0x002fea0003900000 */
[----:B------:R-:W1:Y:S02]  /*31da0*/  @!P0 SYNCS.PHASECHK.TRANS64 P0, [R6+URZ+0x38840], R3 ;  /* 0x03884003060085a7 */ /* 0x000e64000800007f */
[----:B-1----:R-:W-:Y:S05]  /*31db0*/  @!P0 BRA `(.L_x_3041) ;  /* 0xfffffffc00f08947 */ /* 0x002fea000383ffff */
[----:B------:R-:W-:Y:S05]  /*31dc0*/  BRA `(.L_x_3219) ;  /* 0xffffffa400687947 */ /* 0x000fea000383ffff */
.L_x_3042:
        /* <DEDUP_REMOVED lines=8> */
.L_x_3221:
[----:B------:R-:W-:Y:S05]  /*31e50*/  BSYNC B1 ;  /* 0x0000000000017941 */ /* 0x000fea0003800000 */
.L_x_3220:
[----:B------:R-:W-:Y:S01]  /*31e60*/  MOV R13, R8 ;  /* 0x00000008000d7202 */ /* 0x000fe20000000f00 */
[----:B------:R-:W-:Y:S01]  /*31e70*/  IMAD.MOV.U32 R12, RZ, RZ, RZ ;  /* 0x000000ffff0c7224 */ /* 0x000fe200078e00ff */
[----:B------:R-:W-:Y:S01]  /*31e80*/  MOV R15, 0xffffffff ;  /* 0xffffffff000f7802 */ /* 0x000fe20000000f00 */
[----:B------:R-:W-:Y:S01]  /*31e90*/  IMAD.MOV.U32 R11, RZ, RZ, 0x181f ;  /* 0x0000181fff0b7424 */ /* 0x000fe200078e00ff */
[----:B------:R-:W-:Y:S01]  /*31ea0*/  LOP3.LUT R23, R23, 0xfffffdff, RZ, 0xc0, !PT ;  /* 0xfffffdff17177812 */ /* 0x000fe200078ec0ff */
[----:B------:R-:W-:Y:S02]  /*31eb0*/  IMAD.MOV.U32 R3, RZ, RZ, R14 ;  /* 0x000000ffff037224 */ /* 0x000fe400078e000e */
[----:B------:R-:W-:-:S07]  /*31ec0*/  IMAD.SHL.U32 R0, R36, 0x2, RZ ;  /* 0x0000000224007824 */ /* 0x000fce00078e00ff */
[----:B------:R-:W-:Y:S05]  /*31ed0*/  WARPSYNC.COLLECTIVE R15, `(.L_x_3222) ;  /* 0x000000000f087348 */ /* 0x000fea0003c00000 */
[----:B------:R0:W1:Y:S02]  /*31ee0*/  SHFL.IDX P6, R14, R13, R12, R11 ;  /* 0x0000000c0d0e7389 */ /* 0x00006400000c000b */
[----:B01----:R-:W-:Y:S01]  /*31ef0*/  ENDCOLLECTIVE ;  /* 0x000000000000791b */ /* 0x003fe20003800000 */
.L_x_3222:
[----:B------:R-:W-:Y:S01]  /*31f00*/  @P3 LOP3.LUT R23, R23, 0x200, RZ, 0xfc, !PT ;  /* 0x0000020017173812 */ /* 0x000fe200078efcff */
[----:B------:R-:W-:Y:S01]  /*31f10*/  IMAD R9, R9, 0x2, R22 ;  /* 0x0000000209097824 */ /* 0x000fe200078e0216 */
[----:B------:R-:W-:Y:S02]  /*31f20*/  ULDC.64 UR4, c[0x0][0x208] ;  /* 0x0000820000047ab9 */ /* 0x000fe40000000a00 */
[C---:B------:R-:W-:Y:S02]  /*31f30*/  LOP3.LUT P3, RZ, R23.reuse, 0x10, RZ, 0xc0, !PT ;  /* 0x0000001017ff7812 */ /* 0x040fe4000786c0ff */
[----:B------:R-:W-:-:S04]  /*31f40*/  LOP3.LUT R23, R23, 0xfffffeff, RZ, 0xc0, !PT ;  /* 0xfffffeff17177812 */ /* 0x000fc800078ec0ff */
[----:B------:R-:W-:Y:S01]  /*31f50*/  @P2 LOP3.LUT R23, R23, 0x100, RZ, 0xfc, !PT ;  /* 0x0000010017172812 */ /* 0x000fe200078efcff */
[----:B------:R-:W-:-:S03]  /*31f60*/  IMAD.MOV.U32 R13, RZ, RZ, R10 ;  /* 0x000000ffff0d7224 */ /* 0x000fc600078e000a */
[C---:B------:R-:W-:Y:S02]  /*31f70*/  LOP3.LUT P2, RZ, R23.reuse, 0x8, RZ, 0xc0, !PT ;  /* 0x0000000817ff7812 */ /* 0x040fe4000784c0ff */
[----:B------:R-:W-:Y:S02]  /*31f80*/  LOP3.LUT R23, R23, 0xffffff7f, RZ, 0xc0, !PT ;  /* 0xffffff7f17177812 */ /* 0x000fe400078ec0ff */
[----:B------:R-:W-:Y:S02]  /*31f90*/  MOV R12, 0x1 ;  /* 0x00000001000c7802 */ /* 0x000fe40000000f00 */
[----:B------:R-:W-:Y:S01]  /*31fa0*/  @P1 LOP3.LUT R23, R23, 0x80, RZ, 0xfc, !PT ;  /* 0x0000008017171812 */ /* 0x000fe200078efcff */
[----:B------:R-:W-:-:S03]  /*31fb0*/  IMAD.MOV.U32 R2, RZ, RZ, R14 ;  /* 0x000000ffff027224 */ /* 0x000fc600078e000e */
[----:B------:R-:W-:Y:S02]  /*31fc0*/  LOP3.LUT P1, RZ, R23, 0x4, RZ, 0xc0, !PT ;  /* 0x0000000417ff7812 */ /* 0x000fe4000782c0ff */
        /* <DEDUP_REMOVED lines=12> */
.L_x_3223:
[----:B------:R-:W-:Y:S02]  /*32090*/  IMAD.MOV.U32 R13, RZ, RZ, R8 ;  /* 0x000000ffff0d7224 */ /* 0x000fe400078e0008 */
[----:B------:R-:W-:-:S07]  /*320a0*/  IMAD.MOV.U32 R35, RZ, RZ, R14 ;  /* 0x000000ffff237224 */ /* 0x000fce00078e000e */
[----:B------:R-:W-:Y:S05]  /*320b0*/  WARPSYNC.COLLECTIVE R15, `(.L_x_3224) ;  /* 0x000000000f087348 */ /* 0x000fea0003c00000 */
[----:B------:R0:W1:Y:S02]  /*320c0*/  SHFL.IDX P6, R14, R13, R12, R11 ;  /* 0x0000000c0d0e7389 */ /* 0x00006400000c000b */
[----:B01----:R-:W-:Y:S01]  /*320d0*/  ENDCOLLECTIVE ;  /* 0x000000000000791b */ /* 0x003fe20003800000 */
.L_x_3224:
[----:B------:R-:W-:Y:S01]  /*320e0*/  ULDC.64 UR4, c[0x0][0x208] ;  /* 0x0000820000047ab9 */ /* 0x000fe20000000a00 */
[----:B------:R-:W-:Y:S01]  /*320f0*/  IMAD.MOV.U32 R13, RZ, RZ, R10 ;  /* 0x000000ffff0d7224 */ /* 0x000fe200078e000a */
[----:B------:R-:W-:Y:S02]  /*32100*/  MOV R12, 0x2 ;  /* 0x00000002000c7802 */ /* 0x000fe40000000f00 */
[----:B------:R-:W-:-:S04]  /*32110*/  MOV R2, R14 ;  /* 0x0000000e00027202 */ /* 0x000fc80000000f00 */
        /* <DEDUP_REMOVED lines=12> */
.L_x_3225:
[----:B------:R-:W-:Y:S02]  /*321e0*/  IMAD.MOV.U32 R13, RZ, RZ, R8 ;  /* 0x000000ffff0d7224 */ /* 0x000fe400078e0008 */
[----:B------:R-:W-:-:S07]  /*321f0*/  IMAD.MOV.U32 R35, RZ, RZ, R14 ;  /* 0x000000ffff237224 */ /* 0x000fce00078e000e */
[----:B------:R-:W-:Y:S05]  /*32200*/  WARPSYNC.COLLECTIVE R15, `(.L_x_3226) ;  /* 0x000000000f087348 */ /* 0x000fea0003c00000 */
[----:B------:R0:W1:Y:S02]  /*32210*/  SHFL.IDX P6, R14, R13, R12, R11 ;  /* 0x0000000c0d0e7389 */ /* 0x00006400000c000b */
[----:B01----:R-:W-:Y:S01]  /*32220*/  ENDCOLLECTIVE ;  /* 0x000000000000791b */ /* 0x003fe20003800000 */
.L_x_3226:
        /* <DEDUP_REMOVED lines=16> */
.L_x_3227:
[----:B------:R-:W-:Y:S02]  /*32330*/  IMAD.MOV.U32 R13, RZ, RZ, R8 ;  /* 0x000000ffff0d7224 */ /* 0x000fe400078e0008 */
[----:B------:R-:W-:-:S07]  /*32340*/  IMAD.MOV.U32 R35, RZ, RZ, R14 ;  /* 0x000000ffff237224 */ /* 0x000fce00078e000e */
[----:B------:R-:W-:Y:S05]  /*32350*/  WARPSYNC.COLLECTIVE R15, `(.L_x_3228) ;  /* 0x000000000f087348 */ /* 0x000fea0003c00000 */
[----:B------:R0:W1:Y:S02]  /*32360*/  SHFL.IDX P6, R14, R13, R12, R11 ;  /* 0x0000000c0d0e7389 */ /* 0x00006400000c000b */
[----:B01----:R-:W-:Y:S01]  /*32370*/  ENDCOLLECTIVE ;  /* 0x000000000000791b */ /* 0x003fe20003800000 */
.L_x_3228:
        /* <DEDUP_REMOVED lines=19> */
.L_x_3229:
[----:B------:R-:W-:Y:S02]  /*324b0*/  IMAD.MOV.U32 R13, RZ, RZ, R8 ;  /* 0x000000ffff0d7224 */ /* 0x000fe400078e0008 */
[----:B------:R-:W-:-:S07]  /*324c0*/  IMAD.MOV.U32 R35, RZ, RZ, R14 ;  /* 0x000000ffff237224 */ /* 0x000fce00078e000e */
[----:B------:R-:W-:Y:S05]  /*324d0*/  WARPSYNC.COLLECTIVE R15, `(.L_x_3230) ;  /* 0x000000000f087348 */ /* 0x000fea0003c00000 */
[----:B------:R0:W1:Y:S02]  /*324e0*/  SHFL.IDX P6, R14, R13, R12, R11 ;  /* 0x0000000c0d0e7389 */ /* 0x00006400000c000b */
[----:B01----:R-:W-:Y:S01]  /*324f0*/  ENDCOLLECTIVE ;  /* 0x000000000000791b */ /* 0x003fe20003800000 */
.L_x_3230:
[----:B------:R-:W-:Y:S01]  /*32500*/  MOV R2, R14 ;  /* 0x0000000e00027202 */ /* 0x000fe20000000f00 */
[----:B------:R-:W-:Y:S06]  /*32510*/  BRA `(.L_x_3231) ;  /* 0xffffffa000b07947 */ /* 0x000fec000383ffff */
.L_x_3047:
[----:B-1----:R1:W2:Y:S02]  /*32520*/  SYNCS.PHASECHK.TRANS64.TRYWAIT P0, [R6+URZ+0x38860], R2 ;  /* 0x03886002060075a7 */ /* 0x0022a4000800017f */
[----:B--2---:R-:W-:Y:S05]  /*32530*/  @!P0 NANOSLEEP.SYNCS 0x989680 ;  /* 0x009896800000895d */ /* 0x004fea0003900000 */
[----:B------:R-:W2:Y:S02]  /*32540*/  @!P0 SYNCS.PHASECHK.TRANS64 P0, [R6+URZ+0x38860], R2 ;  /* 0x03886002060085a7 */ /* 0x000ea4000800007f */
[----:B--2---:R-:W-:Y:S05]  /*32550*/  @!P0 BRA `(.L_x_3047) ;  /* 0xfffffffc00f08947 */ /* 0x004fea000383ffff */
[----:B------:R-:W-:Y:S05]  /*32560*/  BRA `(.L_x_3232) ;  /* 0xffffffa400307947 */ /* 0x000fea000383ffff */
.L_x_3048:
        /* <DEDUP_REMOVED lines=8> */
.L_x_3234:
[----:B------:R-:W-:Y:S05]  /*325f0*/  BSYNC B1 ;  /* 0x0000000000017941 */ /* 0x000fea0003800000 */
.L_x_3233:
[----:B------:R-:W-:Y:S01]  /*32600*/  MOV R13, R24 ;  /* 0x00000018000d7202 */ /* 0x000fe20000000f00 */
[----:B------:R-:W-:Y:S01]  /*32610*/  IMAD.MOV.U32 R12, RZ, RZ, RZ ;  /* 0x000000ffff0c7224 */ /* 0x000fe200078e00ff */
[----:B------:R-:W-:Y:S01]  /*32620*/  MOV R15, 0xffffffff ;  /* 0xffffffff000f7802 */ /* 0x000fe20000000f00 */
[----:B------:R-:W-:Y:S01]  /*32630*/  IMAD.MOV.U32 R11, RZ, RZ, 0x181f ;  /* 0x0000181fff0b7424 */ /* 0x000fe200078e00ff */
[----:B------:R-:W-:Y:S01]  /*32640*/  LEA R7, R7, R22, 0x1 ;  /* 0x0000001607077211 */ /* 0x000fe200078e08ff */
[----:B------:R-:W-:-:S07]  /*32650*/  IMAD.MOV.U32 R3, RZ, RZ, R14 ;  /* 0x000000ffff037224 */ /* 0x000fce00078e000e */
[----:B------:R-:W-:Y:S05]  /*32660*/  WARPSYNC.COLLECTIVE R15, `(.L_x_3235) ;  /* 0x000000000f087348 */ /* 0x000fea0003c00000 */
[----:B------:R0:W1:Y:S02]  /*32670*/  SHFL.IDX P6, R14, R13, R12, R11 ;  /* 0x0000000c0d0e7389 */ /* 0x00006400000c000b */
[----:B01----:R-:W-:Y:S01]  /*32680*/  ENDCOLLECTIVE ;  /* 0x000000000000791b */ /* 0x003fe20003800000 */
.L_x_3235:
[----:B------:R-:W-:Y:S01]  /*32690*/  ULDC.64 UR4, c[0x0][0x208] ;  /* 0x0000820000047ab9 */ /* 0x000fe20000000a00 */
[----:B------:R-:W-:Y:S02]  /*326a0*/  IMAD.MOV.U32 R13, RZ, RZ, R25 ;  /* 0x000000ffff0d7224 */ /* 0x000fe400078e0019 */
[----:B------:R-:W-:Y:S02]  /*326b0*/  IMAD.MOV.U32 R12, RZ, RZ, 0x1 ;  /* 0x00000001ff0c7424 */ /* 0x000fe400078e00ff */
[----:B------:R-:W-:-:S05]  /*326c0*/  IMAD.MOV.U32 R2, RZ, RZ, R14 ;  /* 0x000000ffff027224 */ /* 0x000fca00078e000e */
        /* <DEDUP_REMOVED lines=16> */
.L_x_3236:
[----:B------:R-:W-:Y:S01]  /*327d0*/  IMAD.MOV.U32 R13, RZ, RZ, R24 ;  /* 0x000000ffff0d7224 */ /* 0x000fe200078e0018 */
[----:B------:R-:W-:-:S07]  /*327e0*/  MOV R3, R14 ;  /* 0x0000000e00037202 */ /* 0x000fce0000000f00 */
[----:B------:R-:W-:Y:S05]  /*327f0*/  WARPSYNC.COLLECTIVE R15, `(.L_x_3237) ;  /* 0x000000000f087348 */ /* 0x000fea0003c00000 */
[----:B------:R0:W1:Y:S02]  /*32800*/  SHFL.IDX P6, R14, R13, R12, R11 ;  /* 0x0000000c0d0e7389 */ /* 0x00006400000c000b */
[----:B01----:R-:W-:Y:S01]  /*32810*/  ENDCOLLECTIVE ;  /* 0x000000000000791b */ /* 0x003fe20003800000 */
.L_x_3237:
[----:B------:R-:W-:Y:S01]  /*32820*/  ULDC.64 UR4, c[0x0][0x208] ;  /* 0x0000820000047ab9 */ /* 0x000fe20000000a00 */
[----:B------:R-:W-:Y:S02]  /*32830*/  IMAD.MOV.U32 R13, RZ, RZ, R25 ;  /* 0x000000ffff0d7224 */ /* 0x000fe400078e0019 */
        /* <DEDUP_REMOVED lines=18> */
.L_x_3238:
[----:B------:R-:W-:Y:S01]  /*32960*/  IMAD.MOV.U32 R13, RZ, RZ, R24 ;  /* 0x000000ffff0d7224 */ /* 0x000fe200078e0018 */
[----:B------:R-:W-:-:S07]  /*32970*/  MOV R3, R14 ;  /* 0x0000000e00037202 */ /* 0x000fce0000000f00 */
[----:B------:R-:W-:Y:S05]  /*32980*/  WARPSYNC.COLLECTIVE R15, `(.L_x_3239) ;  /* 0x000000000f087348 */ /* 0x000fea0003c00000 */
[----:B------:R0:W1:Y:S02]  /*32990*/  SHFL.IDX P6, R14, R13, R12, R11 ;  /* 0x0000000c0d0e7389 */ /* 0x00006400000c000b */
[----:B01----:R-:W-:Y:S01]  /*329a0*/  ENDCOLLECTIVE ;  /* 0x000000000000791b */ /* 0x003fe20003800000 */
.L_x_3239:
        /* <DEDUP_REMOVED lines=20> */
.L_x_3240:
[----:B------:R-:W-:Y:S01]  /*32af0*/  IMAD.MOV.U32 R13, RZ, RZ, R24 ;  /* 0x000000ffff0d7224 */ /* 0x000fe200078e0018 */
[----:B------:R-:W-:-:S07]  /*32b00*/  MOV R3, R14 ;  /* 0x0000000e00037202 */ /* 0x000fce0000000f00 */
[----:B------:R-:W-:Y:S05]  /*32b10*/  WARPSYNC.COLLECTIVE R15, `(.L_x_3241) ;  /* 0x000000000f087348 */ /* 0x000fea0003c00000 */
[----:B------:R0:W1:Y:S02]  /*32b20*/  SHFL.IDX P6, R14, R13, R12, R11 ;  /* 0x0000000c0d0e7389 */ /* 0x00006400000c000b */
[----:B01----:R-:W-:Y:S01]  /*32b30*/  ENDCOLLECTIVE ;  /* 0x000000000000791b */ /* 0x003fe20003800000 */
.L_x_3241:
        /* <DEDUP_REMOVED lines=20> */
.L_x_3242:
[----:B------:R-:W-:Y:S01]  /*32c80*/  IMAD.MOV.U32 R13, RZ, RZ, R24 ;  /* 0x000000ffff0d7224 */ /* 0x000fe200078e0018 */
[----:B------:R-:W-:-:S07]  /*32c90*/  MOV R25, R14 ;  /* 0x0000000e00197202 */ /* 0x000fce0000000f00 */
[----:B------:R-:W-:Y:S05]  /*32ca0*/  WARPSYNC.COLLECTIVE R15, `(.L_x_3243) ;  /* 0x000000000f087348 */ /* 0x000fea0003c00000 */
[----:B------:R0:W1:Y:S02]  /*32cb0*/  SHFL.IDX P6, R14, R13, R12, R11 ;  /* 0x0000000c0d0e7389 */ /* 0x00006400000c000b */
[----:B01----:R-:W-:Y:S01]  /*32cc0*/  ENDCOLLECTIVE ;  /* 0x000000000000791b */ /* 0x003fe20003800000 */
.L_x_3243:
[----:B------:R-:W-:Y:S01]  /*32cd0*/  IMAD.MOV.U32 R2, RZ, RZ, R14 ;  /* 0x000000ffff027224 */ /* 0x000fe200078e000e */
[----:B------:R-:W-:Y:S06]  /*32ce0*/  BRA `(.L_x_3244) ;  /* 0xffffffa0004c7947 */ /* 0x000fec000383ffff */
.L_x_3056:
[----:B0-----:R0:W2:Y:S02]  /*32cf0*/  SYNCS.PHASECHK.TRANS64.TRYWAIT P0, [R4+URZ+0x38860], R3 ;  /* 0x03886003040075a7 */ /* 0x0010a4000800017f */
[----:B--2---:R-:W-:Y:S05]  /*32d00*/  @!P0 NANOSLEEP.SYNCS 0x989680 ;  /* 0x009896800000895d */ /* 0x004fea0003900000 */
[----:B------:R-:W2:Y:S02]  /*32d10*/  @!P0 SYNCS.PHASECHK.TRANS64 P0, [R4+URZ+0x38860], R3 ;  /* 0x03886003040085a7 */ /* 0x000ea4000800007f */
[----:B--2---:R-:W-:Y:S05]  /*32d20*/  @!P0 BRA `(.L_x_3056) ;  /* 0xfffffffc00f08947 */ /* 0x004fea000383ffff */
[----:B------:R-:W-:Y:S05]  /*32d30*/  BRA `(.L_x_3245) ;  /* 0xffffffa400847947 */ /* 0x000fea000383ffff */
.L_x_3057:
[----:B------:R-:W-:Y:S01]  /*32d40*/  BSSY B0, `(.L_x_3246) ;  /* 0x0000008000007945 */ /* 0x000fe20003800000 */
[----:B------:R-:W-:Y:S01]  /*32d50*/  MOV R13, R25 ;  /* 0x00000019000d7202 */ /* 0x000fe20000000f00 */
[----:B------:R-:W-:Y:S01]  /*32d60*/  IMAD.MOV.U32 R12, RZ, RZ, RZ ;  /* 0x000000ffff0c7224 */ /* 0x000fe200078e00ff */
[----:B------:R-:W-:Y:S01]  /*32d70*/  MOV R15, 0xffffffff ;  /* 0xffffffff000f7802 */ /* 0x000fe20000000f00 */
[----:B------:R-:W-:-:S07]  /*32d80*/  IMAD.MOV.U32 R11, RZ, RZ, 0x181f ;  /* 0x0000181fff0b7424 */ /* 0x000fce00078e00ff */
[----:B01----:R-:W-:Y:S05]  /*32d90*/  WARPSYNC.COLLECTIVE R15, `(.L_x_3247) ;  /* 0x000000000f087348 */ /* 0x003fea0003c00000 */
[----:B------:R2:W3:Y:S02]  /*32da0*/  SHFL.IDX P6, R14, R13, R12, R11 ;  /* 0x0000000c0d0e7389 */ /* 0x0004e400000c000b */
[----:B0123--:R-:W-:Y:S01]  /*32db0*/  ENDCOLLECTIVE ;  /* 0x000000000000791b */ /* 0x00ffe20003800000 */
.L_x_3247:
[----:B------:R-:W-:Y:S05]  /*32dc0*/  BSYNC B0 ;  /* 0x0000000000007941 */ /* 0x000fea0003800000 */
.L_x_3246:
[----:B------:R-:W-:Y:S01]  /*32dd0*/  IMAD.MOV.U32 R13, RZ, RZ, R24 ;  /* 0x000000ffff0d7224 */ /* 0x000fe200078e0018 */
[----:B------:R-:W-:Y:S01]  /*32de0*/  MOV R12, RZ ;  /* 0x000000ff000c7202 */ /* 0x000fe20000000f00 */
[----:B------:R-:W-:Y:S01]  /*32df0*/  IMAD.MOV.U32 R11, RZ, RZ, 0x181f ;  /* 0x0000181fff0b7424 */ /* 0x000fe200078e00ff */
[C---:B------:R-:W-:Y:S01]  /*32e00*/  SHF.L.U32 R8, R36.reuse, 0x1, RZ ;  /* 0x0000000124087819 */ /* 0x040fe200000006ff */
[----:B------:R-:W-:Y:S01]  /*32e10*/  IMAD.MOV.U32 R15, RZ, RZ, -0x1 ;  /* 0xffffffffff0f7424 */ /* 0x000fe200078e00ff */
[C---:B------:R-:W-:Y:S01]  /*32e20*/  LOP3.LUT R0, R36.reuse, 0x40, RZ, 0xfc, !PT ;  /* 0x0000004024007812 */ /* 0x040fe200078efcff */
[----:B------:R-:W-:Y:S01]  /*32e30*/  IMAD.MOV.U32 R3, RZ, RZ, R14 ;  /* 0x000000ffff037224 */ /* 0x000fe200078e000e */
[----:B------:R-:W-:-:S07]  /*32e40*/  LOP3.LUT R6, R36, 0x80, RZ, 0xfc, !PT ;  /* 0x0000008024067812 */ /* 0x000fce00078efcff */
[----:B------:R-:W-:Y:S05]  /*32e50*/  WARPSYNC.COLLECTIVE R15, `(.L_x_3248) ;  /* 0x000000000f087348 */ /* 0x000fea0003c00000 */
[----:B------:R0:W1:Y:S02]  /*32e60*/  SHFL.IDX P6, R14, R13, R12, R11 ;  /* 0x0000000c0d0e7389 */ /* 0x00006400000c000b */
[----:B01----:R-:W-:Y:S01]  /*32e70*/  ENDCOLLECTIVE ;  /* 0x000000000000791b */ /* 0x003fe20003800000 */
.L_x_3248:
[----:B------:R-:W-:Y:S01]  /*32e80*/  ULDC UR4, c[0x0][0x2f4] ;  /* 0x0000bd0000047ab9 */ /* 0x000fe20000000800 */
[----:B------:R-:W-:Y:S01]  /*32e90*/  ULDC.64 UR6, c[0x0][0x208] ;  /* 0x0000820000067ab9 */ /* 0x000fe20000000a00 */
[----:B------:R-:W-:Y:S02]  /*32ea0*/  ISETP.GE.AND P3, PT, R36, UR4, PT ;  /* 0x0000000424007c0c */ /* 0x000fe4000bf66270 */
[----:B------:R-:W-:Y:S01]  /*32eb0*/  ISETP.GE.AND P2, PT, R0, UR4, PT ;  /* 0x0000000400007c0c */ /* 0x000fe2000bf46270 */
[----:B------:R-:W-:Y:S01]  /*32ec0*/  IMAD R0, R7, 0x2, R22 ;  /* 0x0000000207007824 */ /* 0x000fe200078e0216 */
[----:B------:R-:W-:Y:S02]  /*32ed0*/  ISETP.LT.OR P4, PT, R5, 0x1, P3 ;  /* 0x000000010500780c */ /* 0x000fe40001f81670 */
[----:B------:R-:W-:Y:S02]  /*32ee0*/  ISETP.GE.AND P1, PT, R6, UR4, PT ;  /* 0x0000000406007c0c */ /* 0x000fe4000bf26270 */
[----:B------:R-:W-:-:S02]  /*32ef0*/  LOP3.LUT R6, R36, 0xc0, RZ, 0xfc, !PT ;  /* 0x000000c024067812 */ /* 0x000fc400078efcff */
[----:B------:R-:W-:Y:S01]  /*32f00*/  MOV R13, R25 ;  /* 0x00000019000d7202 */ /* 0x000fe20000000f00 */
        /* <DEDUP_REMOVED lines=17> */
.L_x_3249:
[----:B------:R-:W-:Y:S01]  /*33020*/  MOV R13, R24 ;  /* 0x00000018000d7202 */ /* 0x000fe20000000f00 */
[----:B------:R-:W-:-:S07]  /*33030*/  IMAD.MOV.U32 R3, RZ, RZ, R14 ;  /* 0x000000ffff037224 */ /* 0x000fce00078e000e */
[----:B------:R-:W-:Y:S05]  /*33040*/  WARPSYNC.COLLECTIVE R15, `(.L_x_3250) ;  /* 0x000000000f087348 */ /* 0x000fea0003c00000 */
[----:B------:R0:W1:Y:S02]  /*33050*/  SHFL.IDX P6, R14, R13, R12, R11 ;  /* 0x0000000c0d0e7389 */ /* 0x00006400000c000b */
[----:B01----:R-:W-:Y:S01]  /*33060*/  ENDCOLLECTIVE ;  /* 0x000000000000791b */ /* 0x003fe20003800000 */
.L_x_3250:
[----:B------:R-:W-:Y:S01]  /*33070*/  ULDC.64 UR4, c[0x0][0x208] ;  /* 0x0000820000047ab9 */ /* 0x000fe20000000a00 */
[----:B------:R-:W-:Y:S01]  /*33080*/  IMAD.MOV.U32 R13, RZ, RZ, R25 ;  /* 0x000000ffff0d7224 */ /* 0x000fe200078e0019 */
[----:B------:R-:W-:Y:S02]  /*33090*/  MOV R12, 0x2 ;  /* 0x00000002000c7802 */ /* 0x000fe40000000f00 */
        /* <DEDUP_REMOVED lines=16> */
.L_x_3251:
[----:B------:R-:W-:Y:S02]  /*331a0*/  IMAD.MOV.U32 R13, RZ, RZ, R24 ;  /* 0x000000ffff0d7224 */ /* 0x000fe400078e0018 */
[----:B------:R-:W-:-:S07]  /*331b0*/  IMAD.MOV.U32 R7, RZ, RZ, R14 ;  /* 0x000000ffff077224 */ /* 0x000fce00078e000e */
[----:B------:R-:W-:Y:S05]  /*331c0*/  WARPSYNC.COLLECTIVE R15, `(.L_x_3252) ;  /* 0x000000000f087348 */ /* 0x000fea0003c00000 */
[----:B------:R0:W1:Y:S02]  /*331d0*/  SHFL.IDX P6, R14, R13, R12, R11 ;  /* 0x0000000c0d0e7389 */ /* 0x00006400000c000b */
[----:B01----:R-:W-:Y:S01]  /*331e0*/  ENDCOLLECTIVE ;  /* 0x000000000000791b */ /* 0x003fe20003800000 */
.L_x_3252:
[----:B------:R-:W-:Y:S01]  /*331f0*/  ULDC.64 UR4, c[0x0][0x208] ;  /* 0x0000820000047ab9 */ /* 0x000fe20000000a00 */
[----:B------:R-:W-:Y:S02]  /*33200*/  IMAD.MOV.U32 R13, RZ, RZ, R25 ;  /* 0x000000ffff0d7224 */ /* 0x000fe400078e0019 */
[----:B------:R-:W-:Y:S01]  /*33210*/  IMAD.MOV.U32 R12, RZ, RZ, 0x3 ;  /* 0x00000003ff0c7424 */ /* 0x000fe200078e00ff */
        /* <DEDUP_REMOVED lines=16> */
.L_x_3253:
[----:B------:R-:W-:Y:S01]  /*33320*/  IMAD.MOV.U32 R13, RZ, RZ, R24 ;  /* 0x000000ffff0d7224 */ /* 0x000fe200078e0018 */
[----:B------:R-:W-:-:S07]  /*33330*/  MOV R3, R14 ;  /* 0x0000000e00037202 */ /* 0x000fce0000000f00 */
[----:B------:R-:W-:Y:S05]  /*33340*/  WARPSYNC.COLLECTIVE R15, `(.L_x_3254) ;  /* 0x000000000f087348 */ /* 0x000fea0003c00000 */
[----:B------:R0:W1:Y:S02]  /*33350*/  SHFL.IDX P6, R14, R13, R12, R11 ;  /* 0x0000000c0d0e7389 */ /* 0x00006400000c000b */
[----:B01----:R-:W-:Y:S01]  /*33360*/  ENDCOLLECTIVE ;  /* 0x000000000000791b */ /* 0x003fe20003800000 */
.L_x_3254:
        /* <DEDUP_REMOVED lines=19> */
.L_x_3255:
[----:B------:R-:W-:Y:S01]  /*334a0*/  MOV R13, R24 ;  /* 0x00000018000d7202 */ /* 0x000fe20000000f00 */
[----:B------:R-:W-:-:S07]  /*334b0*/  IMAD.MOV.U32 R25, RZ, RZ, R14 ;  /* 0x000000ffff197224 */ /* 0x000fce00078e000e */
[----:B------:R-:W-:Y:S05]  /*334c0*/  WARPSYNC.COLLECTIVE R15, `(.L_x_3256) ;  /* 0x000000000f087348 */ /* 0x000fea0003c00000 */
[----:B------:R0:W1:Y:S02]  /*334d0*/  SHFL.IDX P6, R14, R13, R12, R11 ;  /* 0x0000000c0d0e7389 */ /* 0x00006400000c000b */
[----:B01----:R-:W-:Y:S01]  /*334e0*/  ENDCOLLECTIVE ;  /* 0x000000000000791b */ /* 0x003fe20003800000 */
.L_x_3256:
[----:B------:R-:W-:Y:S05]  /*334f0*/  BRA `(.L_x_3257) ;  /* 0xffffffa000a87947 */ /* 0x000fea000383ffff */
.L_x_3062:
        /* <DEDUP_REMOVED lines=8> */
.L_x_3259:
[----:B------:R-:W-:Y:S05]  /*33580*/  BSYNC B0 ;  /* 0x0000000000007941 */ /* 0x000fea0003800000 */
.L_x_3258:
[----:B------:R-:W-:Y:S01]  /*33590*/  MOV R13, R16 ;  /* 0x00000010000d7202 */ /* 0x000fe20000000f00 */
[----:B------:R-:W-:Y:S01]  /*335a0*/  IMAD.MOV.U32 R12, RZ, RZ, 0x1 ;  /* 0x00000001ff0c7424 */ /* 0x000fe200078e00ff */
[----:B------:R-:W-:Y:S01]  /*335b0*/  MOV R15, 0xffffffff ;  /* 0xffffffff000f7802 */ /* 0x000fe20000000f00 */
[----:B------:R-:W-:Y:S02]  /*335c0*/  IMAD.MOV.U32 R11, RZ, RZ, 0x1f ;  /* 0x0000001fff0b7424 */ /* 0x000fe400078e00ff */
[----:B------:R-:W-:Y:S02]  /*335d0*/  IMAD.IADD R5, R19, 0x1, R8 ;  /* 0x0000000113057824 */ /* 0x000fe400078e0208 */
[----:B------:R-:W-:-:S07]  /*335e0*/  IMAD.MOV.U32 R0, RZ, RZ, R14 ;  /* 0x000000ffff007224 */ /* 0x000fce00078e000e */
[----:B------:R-:W-:Y:S05]  /*335f0*/  WARPSYNC.COLLECTIVE R15, `(.L_x_3260) ;  /* 0x000000000f087348 */ /* 0x000fea0003c00000 */
[----:B------:R0:W1:Y:S02]  /*33600*/  SHFL.IDX P6, R14, R13, R12, R11 ;  /* 0x0000000c0d0e7389 */ /* 0x00006400000c000b */
[----:B01----:R-:W-:Y:S01]  /*33610*/  ENDCOLLECTIVE ;  /* 0x000000000000791b */ /* 0x003fe20003800000 */
.L_x_3260:
[----:B------:R-:W-:Y:S01]  /*33620*/  ULDC UR4, c[0x0][0xc3c] ;  /* 0x00030f0000047ab9 */ /* 0x000fe20000000800 */
[----:B------:R-:W-:Y:S01]  /*33630*/  ULDC.64 UR6, c[0x0][0x208] ;  /* 0x0000820000067ab9 */ /* 0x000fe20000000a00 */
[----:B------:R-:W-:-:S13]  /*33640*/  ISETP.GE.OR P1, PT, R5, UR4, !P0 ;  /* 0x0000000405007c0c */ /* 0x000fda000c726670 */
[----:B------:R-:W0:Y:S01]  /*33650*/  @!P1 LDC.64 R2, c[0x0][0xc80] ;  /* 0x00032000ff029b82 */ /* 0x000e220000000a00 */
[----:B------:R-:W-:Y:S01]  /*33660*/  MOV R11, RZ ;  /* 0x000000ff000b7202 */ /* 0x000fe20000000f00 */
[----:B------:R-:W-:Y:S02]  /*33670*/  IMAD.MOV.U32 R4, RZ, RZ, R14 ;  /* 0x000000ffff047224 */ /* 0x000fe400078e000e */
[----:B0-----:R-:W-:-:S06]  /*33680*/  @!P1 IMAD.WIDE R2, R5, 0x4, R2 ;  /* 0x0000000405029825 */ /* 0x001fcc00078e0202 */
[----:B------:R-:W2:Y:S01]  /*33690*/  @!P1 LDG.E R2, desc[UR6][R2.64] ;  /* 0x0000000602029981 */ /* 0x000ea2000c1e1900 */
[----:B------:R-:W-:Y:S02]  /*336a0*/  MOV R5, RZ ;  /* 0x000000ff00057202 */ /* 0x000fe40000000f00 */
        /* <DEDUP_REMOVED lines=10> */
.L_x_3261:
[----:B------:R-:W-:Y:S02]  /*33750*/  MOV R12, 0x2 ;  /* 0x00000002000c7802 */ /* 0x000fe40000000f00 */
[----:B------:R-:W-:-:S05]  /*33760*/  SEL R6, R14, RZ, P1 ;  /* 0x000000ff0e067207 */ /* 0x000fca0000800000 */
[----:B------:R-:W-:-:S04]  /*33770*/  IMAD.IADD R6, R5, 0x1, R6 ;  /* 0x0000000105067824 */ /* 0x000fc800078e0206 */
[----:B------:R-:W-:-:S07]  /*33780*/  IMAD.MOV.U32 R13, RZ, RZ, R6 ;  /* 0x000000ffff0d7224 */ /* 0x000fce00078e0006 */
[----:B------:R-:W-:Y:S05]  /*33790*/  WARPSYNC.COLLECTIVE R15, `(.L_x_3262) ;  /* 0x000000000f087348 */ /* 0x000fea0003c00000 */
[----:B------:R0:W1:Y:S02]  /*337a0*/  SHFL.UP P6, R14, R13, R12, R11 ;  /* 0x0400000c0d0e7389 */ /* 0x00006400000c000b */
[----:B01----:R-:W-:Y:S01]  /*337b0*/  ENDCOLLECTIVE ;  /* 0x000000000000791b */ /* 0x003fe20003800000 */
.L_x_3262:
[----:B------:R-:W-:Y:S02]  /*337c0*/  MOV R12, 0x4 ;  /* 0x00000004000c7802 */ /* 0x000fe40000000f00 */
[----:B------:R-:W-:-:S05]  /*337d0*/  SEL R7, R14, RZ, P2 ;  /* 0x000000ff0e077207 */ /* 0x000fca0001000000 */
[----:B------:R-:W-:-:S04]  /*337e0*/  IMAD.IADD R7, R6, 0x1, R7 ;  /* 0x0000000106077824 */ /* 0x000fc800078e0207 */
[----:B------:R-:W-:-:S07]  /*337f0*/  IMAD.MOV.U32 R13, RZ, RZ, R7 ;  /* 0x000000ffff0d7224 */ /* 0x000fce00078e0007 */
[----:B------:R-:W-:Y:S05]  /*33800*/  WARPSYNC.COLLECTIVE R15, `(.L_x_3263) ;  /* 0x000000000f087348 */ /* 0x000fea0003c00000 */
[----:B------:R0:W1:Y:S02]  /*33810*/  SHFL.UP P6, R14, R13, R12, R11 ;  /* 0x0400000c0d0e7389 */ /* 0x00006400000c000b */
[----:B01----:R-:W-:Y:S01]  /*33820*/  ENDCOLLECTIVE ;  /* 0x000000000000791b */ /* 0x003fe20003800000 */
.L_x_3263:
[----:B------:R-:W-:Y:S02]  /*33830*/  MOV R12, 0x8 ;  /* 0x00000008000c7802 */ /* 0x000fe40000000f00 */
[----:B------:R-:W-:-:S05]  /*33840*/  SEL R2, R14, RZ, P3 ;  /* 0x000000ff0e027207 */ /* 0x000fca0001800000 */
[----:B------:R-:W-:-:S04]  /*33850*/  IMAD.IADD R2, R7, 0x1, R2 ;  /* 0x0000000107027824 */ /* 0x000fc800078e0202 */
[----:B------:R-:W-:-:S07]  /*33860*/  IMAD.MOV.U32 R13, RZ, RZ, R2 ;  /* 0x000000ffff0d7224 */ /* 0x000fce00078e0002 */
[----:B------:R-:W-:Y:S05]  /*33870*/  WARPSYNC.COLLECTIVE R15, `(.L_x_3264) ;  /* 0x000000000f087348 */ /* 0x000fea0003c00000 */
[----:B------:R0:W1:Y:S02]  /*33880*/  SHFL.UP P6, R14, R13, R12, R11 ;  /* 0x0400000c0d0e7389 */ /* 0x00006400000c000b */
[----:B01----:R-:W-:Y:S01]  /*33890*/  ENDCOLLECTIVE ;  /* 0x000000000000791b */ /* 0x003fe20003800000 */
.L_x_3264:
[----:B------:R-:W-:Y:S02]  /*338a0*/  MOV R12, 0x10 ;  /* 0x00000010000c7802 */ /* 0x000fe40000000f00 */
[----:B------:R-:W-:-:S05]  /*338b0*/  SEL R3, R14, RZ, P4 ;  /* 0x000000ff0e037207 */ /* 0x000fca0002000000 */
[----:B------:R-:W-:-:S04]  /*338c0*/  IMAD.IADD R3, R2, 0x1, R3 ;  /* 0x0000000102037824 */ /* 0x000fc800078e0203 */
[----:B------:R-:W-:-:S07]  /*338d0*/  IMAD.MOV.U32 R13, RZ, RZ, R3 ;  /* 0x000000ffff0d7224 */ /* 0x000fce00078e0003 */
[----:B------:R-:W-:Y:S05]  /*338e0*/  WARPSYNC.COLLECTIVE R15, `(.L_x_3265) ;  /* 0x000000000f087348 */ /* 0x000fea0003c00000 */
[----:B------:R0:W1:Y:S02]  /*338f0*/  SHFL.UP P6, R14, R13, R12, R11 ;  /* 0x0400000c0d0e7389 */ /* 0x00006400000c000b */
[----:B01----:R-:W-:Y:S01]  /*33900*/  ENDCOLLECTIVE ;  /* 0x000000000000791b */ /* 0x003fe20003800000 */
.L_x_3265:
        /* <DEDUP_REMOVED lines=8> */
.L_x_3266:
[----:B------:R-:W-:Y:S05]  /*33990*/  BRA `(.L_x_3267) ;  /* 0xffffffa000c87947 */ /* 0x000fea000383ffff */
.L_x_3067:
        /* <DEDUP_REMOVED lines=8> */
.L_x_3269:
[----:B------:R-:W-:Y:S05]  /*33a20*/  BSYNC B0 ;  /* 0x0000000000007941 */ /* 0x000fea0003800000 */
.L_x_3268:
[----:B------:R-:W-:Y:S01]  /*33a30*/  SEL R14, R14, RZ, P1 ;  /* 0x000000ff0e0e7207 */ /* 0x000fe20000800000 */
[----:B------:R-:W-:Y:S01]  /*33a40*/  IMAD.MOV.U32 R12, RZ, RZ, 0x2 ;  /* 0x00000002ff0c7424 */ /* 0x000fe200078e00ff */
[----:B------:R-:W-:Y:S01]  /*33a50*/  MOV R15, 0xffffffff ;  /* 0xffffffff000f7802 */ /* 0x000fe20000000f00 */
[----:B------:R-:W-:Y:S01]  /*33a60*/  IMAD.MOV.U32 R11, RZ, RZ, RZ ;  /* 0x000000ffff0b7224 */ /* 0x000fe200078e00ff */
[----:B------:R-:W-:-:S07]  /*33a70*/  IADD3 R13, R5, R14, RZ ;  /* 0x0000000e050d7210 */ /* 0x000fce0007ffe0ff */
[----:B------:R-:W-:Y:S05]  /*33a80*/  WARPSYNC.COLLECTIVE R15, `(.L_x_3270) ;  /* 0x000000000f087348 */ /* 0x000fea0003c00000 */
[----:B------:R0:W1:Y:S02]  /*33a90*/  SHFL.UP P6, R14, R13, R12, R11 ;  /* 0x0400000c0d0e7389 */ /* 0x00006400000c000b */
[----:B01----:R-:W-:Y:S01]  /*33aa0*/  ENDCOLLECTIVE ;  /* 0x000000000000791b */ /* 0x003fe20003800000 */
.L_x_3270:
[----:B------:R-:W-:Y:S02]  /*33ab0*/  MOV R12, 0x4 ;  /* 0x00000004000c7802 */ /* 0x000fe40000000f00 */
[----:B------:R-:W-:-:S05]  /*33ac0*/  SEL R2, R14, RZ, P2 ;  /* 0x000000ff0e027207 */ /* 0x000fca0001000000 */
[----:B------:R-:W-:-:S04]  /*33ad0*/  IMAD.IADD R2, R13, 0x1, R2 ;  /* 0x000000010d027824 */ /* 0x000fc800078e0202 */
[----:B------:R-:W-:-:S07]  /*33ae0*/  IMAD.MOV.U32 R13, RZ, RZ, R2 ;  /* 0x000000ffff0d7224 */ /* 0x000fce00078e0002 */
[----:B------:R-:W-:Y:S05]  /*33af0*/  WARPSYNC.COLLECTIVE R15, `(.L_x_3271) ;  /* 0x000000000f087348 */ /* 0x000fea0003c00000 */
[----:B------:R0:W1:Y:S02]  /*33b00*/  SHFL.UP P6, R14, R13, R12, R11 ;  /* 0x0400000c0d0e7389 */ /* 0x00006400000c000b */
[----:B01----:R-:W-:Y:S01]  /*33b10*/  ENDCOLLECTIVE ;  /* 0x000000000000791b */ /* 0x003fe20003800000 */
.L_x_3271:
[----:B------:R-:W-:Y:S02]  /*33b20*/  MOV R12, 0x8 ;  /* 0x00000008000c7802 */ /* 0x000fe40000000f00 */
[----:B------:R-:W-:-:S05]  /*33b30*/  SEL R3, R14, RZ, P3 ;  /* 0x000000ff0e037207 */ /* 0x000fca0001800000 */
[----:B------:R-:W-:-:S04]  /*33b40*/  IMAD.IADD R3, R2, 0x1, R3 ;  /* 0x0000000102037824 */ /* 0x000fc800078e0203 */
[----:B------:R-:W-:-:S07]  /*33b50*/  IMAD.MOV.U32 R13, RZ, RZ, R3 ;  /* 0x000000ffff0d7224 */ /* 0x000fce00078e0003 */
[----:B------:R-:W-:Y:S05]  /*33b60*/  WARPSYNC.COLLECTIVE R15, `(.L_x_3272) ;  /* 0x000000000f087348 */ /* 0x000fea0003c00000 */
[----:B------:R0:W1:Y:S02]  /*33b70*/  SHFL.UP P6, R14, R13, R12, R11 ;  /* 0x0400000c0d0e7389 */ /* 0x00006400000c000b */
[----:B01----:R-:W-:Y:S01]  /*33b80*/  ENDCOLLECTIVE ;  /* 0x000000000000791b */ /* 0x003fe20003800000 */
.L_x_3272:
[----:B------:R-:W-:Y:S02]  /*33b90*/  MOV R12, 0x10 ;  /* 0x00000010000c7802 */ /* 0x000fe40000000f00 */
[----:B------:R-:W-:-:S05]  /*33ba0*/  SEL R4, R14, RZ, P4 ;  /* 0x000000ff0e047207 */ /* 0x000fca0002000000 */
[----:B------:R-:W-:-:S04]  /*33bb0*/  IMAD.IADD R4, R3, 0x1, R4 ;  /* 0x0000000103047824 */ /* 0x000fc800078e0204 */
[----:B------:R-:W-:-:S07]  /*33bc0*/  IMAD.MOV.U32 R13, RZ, RZ, R4 ;  /* 0x000000ffff0d7224 */ /* 0x000fce00078e0004 */
[----:B------:R-:W-:Y:S05]  /*33bd0*/  WARPSYNC.COLLECTIVE R15, `(.L_x_3273) ;  /* 0x000000000f087348 */ /* 0x000fea0003c00000 */
[----:B------:R0:W1:Y:S02]  /*33be0*/  SHFL.UP P6, R14, R13, R12, R11 ;  /* 0x0400000c0d0e7389 */ /* 0x00006400000c000b */
[----:B01----:R-:W-:Y:S01]  /*33bf0*/  ENDCOLLECTIVE ;  /* 0x000000000000791b */ /* 0x003fe20003800000 */
.L_x_3273:
        /* <DEDUP_REMOVED lines=8> */
.L_x_3274:
[----:B------:R-:W-:Y:S05]  /*33c80*/  BRA `(.L_x_3275) ;  /* 0xffffffa000ac7947 */ /* 0x000fea000383ffff */
.L_x_3069:
[----:B------:R-:W-:Y:S01]  /*33c90*/  BSSY B0, `(.L_x_3276) ;  /* 0x0000006000007945 */ /* 0x000fe20003800000 */
[----:B------:R-:W-:Y:S01]  /*33ca0*/  PLOP3.LUT P6, PT, P6, PT, PT, 0x8, 0x0 ;  /* 0x000000000000781c */ /* 0x000fe200037ce170 */
[----:B------:R-:W-:-:S12]  /*33cb0*/  IMAD.MOV.U32 R15, RZ, RZ, -0x1 ;  /* 0xffffffffff0f7424 */ /* 0x000fd800078e00ff */
[----:B01----:R-:W-:Y:S05]  /*33cc0*/  WARPSYNC.COLLECTIVE R15, `(.L_x_3277) ;  /* 0x000000000f087348 */ /* 0x003fea0003c00000 */
[----:B------:R-:W-:Y:S01]  /*33cd0*/  VOTE.ANY R14, PT, P6 ;  /* 0x00000000000e7806 */ /* 0x000fe200030e0100 */
[----:B01----:R-:W-:Y:S06]  /*33ce0*/  ENDCOLLECTIVE ;  /* 0x000000000000791b */ /* 0x003fec0003800000 */
.L_x_3277:
[----:B------:R-:W-:Y:S05]  /*33cf0*/  BSYNC B0 ;  /* 0x0000000000007941 */ /* 0x000fea0003800000 */
.L_x_3276:
[----:B------:R-:W-:Y:S01]  /*33d00*/  MOV R3, R14 ;  /* 0x0000000e00037202 */ /* 0x000fe20000000f00 */
[----:B------:R-:W-:Y:S01]  /*33d10*/  IMAD.MOV.U32 R13, RZ, RZ, R5 ;  /* 0x000000ffff0d7224 */ /* 0x000fe200078e0005 */
[----:B------:R-:W-:Y:S01]  /*33d20*/  MOV R11, 0x1f ;  /* 0x0000001f000b7802 */ /* 0x000fe20000000f00 */
[----:B------:R-:W-:Y:S01]  /*33d30*/  IMAD.MOV.U32 R15, RZ, RZ, -0x1 ;  /* 0xffffffffff0f7424 */ /* 0x000fe200078e00ff */
[----:B------:R-:W0:Y:S02]  /*33d40*/  POPC R4, R3 ;  /* 0x0000000300047309 */ /* 0x000e240000000000 */
[----:B0-----:R-:W-:-:S07]  /*33d50*/  IMAD.MOV.U32 R12, RZ, RZ, R4 ;  /* 0x000000ffff0c7224 */ /* 0x001fce00078e0004 */
[----:B------:R-:W-:Y:S05]  /*33d60*/  WARPSYNC.COLLECTIVE R15, `(.L_x_3278) ;  /* 0x000000000f087348 */ /* 0x000fea0003c00000 */
[----:B------:R0:W1:Y:S02]  /*33d70*/  SHFL.IDX P6, R14, R13, R12, R11 ;  /* 0x0000000c0d0e7389 */ /* 0x00006400000c000b */
[----:B01----:R-:W-:Y:S01]  /*33d80*/  ENDCOLLECTIVE ;  /* 0x000000000000791b */ /* 0x003fe20003800000 */
.L_x_3278:
[----:B------:R-:W-:Y:S01]  /*33d90*/  IMAD.MOV.U32 R5, RZ, RZ, R14 ;  /* 0x000000ffff057224 */ /* 0x000fe200078e000e */
[----:B------:R-:W-:Y:S06]  /*33da0*/  BRA `(.L_x_3279) ;  /* 0xffffffa0009c7947 */ /* 0x000fec000383ffff */
.L_x_3071:
[----:B------:R-:W-:Y:S01]  /*33db0*/  BSSY B0, `(.L_x_3280) ;  /* 0x0000007000007945 */ /* 0x000fe20003800000 */
[----:B------:R-:W-:Y:S01]  /*33dc0*/  MOV R13, R2 ;  /* 0x00000002000d7202 */ /* 0x000fe20000000f00 */
[----:B------:R-:W-:Y:S02]  /*33dd0*/  IMAD.MOV.U32 R11, RZ, RZ, 0x1f ;  /* 0x0000001fff0b7424 */ /* 0x000fe400078e00ff */
[----:B------:R-:W-:-:S07]  /*33de0*/  IMAD.MOV.U32 R15, RZ, RZ, -0x1 ;  /* 0xffffffffff0f7424 */ /* 0x000fce00078e00ff */
[----:B0123--:R-:W-:Y:S05]  /*33df0*/  WARPSYNC.COLLECTIVE R15, `(.L_x_3281) ;  /* 0x000000000f087348 */ /* 0x00ffea0003c00000 */
[----:B------:R4:W0:Y:S02]  /*33e00*/  SHFL.IDX P6, R14, R13, R12, R11 ;  /* 0x0000000c0d0e7389 */ /* 0x00082400000c000b */
[----:B01234-:R-:W-:Y:S01]  /*33e10*/  ENDCOLLECTIVE ;  /* 0x000000000000791b */ /* 0x01ffe20003800000 */
.L_x_3281:
[----:B------:R-:W-:Y:S05]  /*33e20*/  BSYNC B0 ;  /* 0x0000000000007941 */ /* 0x000fea0003800000 */
.L_x_3280:
[----:B------:R-:W-:Y:S05]  /*33e30*/  BRA `(.L_x_3070) ;  /* 0xffffffa000947947 */ /* 0x000fea000383ffff */
.L_x_3075:
[----:B-1----:R1:W3:Y:S02]  /*33e40*/  SYNCS.PHASECHK.TRANS64.TRYWAIT P0, [R5+URZ+0x38820], R0 ;  /* 0x03882000050075a7 */ /* 0x0022e4000800017f */
[----:B---3--:R-:W-:Y:S05]  /*33e50*/  @!P0 NANOSLEEP.SYNCS 0x989680 ;  /* 0x009896800000895d */ /* 0x008fea0003900000 */
[----:B------:R-:W3:Y:S02]  /*33e60*/  @!P0 SYNCS.PHASECHK.TRANS64 P0, [R5+URZ+0x38820], R0 ;  /* 0x03882000050085a7 */ /* 0x000ee4000800007f */
[----:B---3--:R-:W-:Y:S05]  /*33e70*/  @!P0 BRA `(.L_x_3075) ;  /* 0xfffffffc00f08947 */ /* 0x008fea000383ffff */
[----:B------:R-:W-:Y:S05]  /*33e80*/  BRA `(.L_x_3282) ;  /* 0xffffffa800107947 */ /* 0x000fea000383ffff */
.L_x_3076:
[----:B------:R-:W3:Y:S01]  /*33e90*/  S2R R2, SR_TID.X ;  /* 0x0000000000027919 */ /* 0x000ee20000002100 */
[----:B------:R-:W-:Y:S01]  /*33ea0*/  BSSY B0, `(.L_x_3283) ;  /* 0x000000a000007945 */ /* 0x000fe20003800000 */
[----:B------:R-:W-:Y:S01]  /*33eb0*/  IMAD.MOV.U32 R12, RZ, RZ, RZ ;  /* 0x000000ffff0c7224 */ /* 0x000fe200078e00ff */
[----:B------:R-:W-:Y:S01]  /*33ec0*/  MOV R15, 0xffffffff ;  /* 0xffffffff000f7802 */ /* 0x000fe20000000f00 */
[----:B------:R-:W-:Y:S01]  /*33ed0*/  IMAD.MOV.U32 R11, RZ, RZ, 0x1f ;  /* 0x0000001fff0b7424 */ /* 0x000fe200078e00ff */
[----:B---3--:R-:W-:-:S04]  /*33ee0*/  SHF.R.U32.HI R2, RZ, 0x5, R2 ;  /* 0x00000005ff027819 */ /* 0x008fc80000011602 */
[----:B------:R-:W-:-:S04]  /*33ef0*/  LOP3.LUT R2, R2, 0x3, RZ, 0xc0, !PT ;  /* 0x0000000302027812 */ /* 0x000fc800078ec0ff */
[----:B------:R-:W-:-:S07]  /*33f00*/  MOV R13, R2 ;  /* 0x00000002000d7202 */ /* 0x000fce0000000f00 */
[----:B012---:R-:W-:Y:S05]  /*33f10*/  WARPSYNC.COLLECTIVE R15, `(.L_x_3284) ;  /* 0x000000000f087348 */ /* 0x007fea0003c00000 */
[----:B------:R3:W4:Y:S02]  /*33f20*/  SHFL.IDX P6, R14, R13, R12, R11 ;  /* 0x0000000c0d0e7389 */ /* 0x00072400000c000b */
[----:B01234-:R-:W-:Y:S01]  /*33f30*/  ENDCOLLECTIVE ;  /* 0x000000000000791b */ /* 0x01ffe20003800000 */
.L_x_3284:
[----:B------:R-:W-:Y:S05]  /*33f40*/  BSYNC B0 ;  /* 0x0000000000007941 */ /* 0x000fea0003800000 */
.L_x_3283:
[----:B------:R-:W-:Y:S05]  /*33f50*/  BRA `(.L_x_3285) ;  /* 0xffffffa400f87947 */ /* 0x000fea000383ffff */
.L_x_3077:
[----:B------:R-:W-:Y:S01]  /*33f60*/  BSSY B0, `(.L_x_3286) ;  /* 0x0000006000007945 */ /* 0x000fe20003800000 */
[----:B------:R-:W-:-:S07]  /*33f70*/  IMAD.MOV.U32 R15, RZ, RZ, -0x1 ;  /* 0xffffffffff0f7424 */ /* 0x000fce00078e00ff */
[----:B012---:R-:W-:Y:S05]  /*33f80*/  WARPSYNC.COLLECTIVE R15, `(.L_x_3287) ;  /* 0x000000000f0c7348 */ /* 0x007fea0003c00000 */
[----:B------:R-:W-:Y:S02]  /*33f90*/  ELECT P6, UR62, PT ;  /* 0x00000000003e782f */ /* 0x000fe400038c0000 */
[----:B------:R-:W-:Y:S01]  /*33fa0*/  MOV R14, UR62 ;  /* 0x0000003e000e7c02 */ /* 0x000fe20008000f00 */
[----:B012---:R-:W-:Y:S10]  /*33fb0*/  ENDCOLLECTIVE ;  /* 0x000000000000791b */ /* 0x007ff40003800000 */
.L_x_3287:
[----:B------:R-:W-:Y:S05]  /*33fc0*/  BSYNC B0 ;  /* 0x0000000000007941 */ /* 0x000fea0003800000 */
.L_x_3286:
[----:B------:R-:W-:Y:S05]  /*33fd0*/  BRA `(.L_x_3288) ;  /* 0xffffffa400ec7947 */ /* 0x000fea000383ffff */
.L_x_3079:
[----:B-1----:R1:W3:Y:S02]  /*33fe0*/  SYNCS.PHASECHK.TRANS64.TRYWAIT P1, [R3+URZ+0x38840], R2 ;  /* 0x03884002030075a7 */ /* 0x0022e4000802017f */
[----:B---3--:R-:W-:Y:S05]  /*33ff0*/  @!P1 NANOSLEEP.SYNCS 0x989680 ;  /* 0x009896800000995d */ /* 0x008fea0003900000 */
[----:B------:R-:W3:Y:S02]  /*34000*/  @!P1 SYNCS.PHASECHK.TRANS64 P1, [R3+URZ+0x38840], R2 ;  /* 0x03884002030095a7 */ /* 0x000ee4000802007f */
[----:B---3--:R-:W-:Y:S05]  /*34010*/  @!P1 BRA `(.L_x_3079) ;  /* 0xfffffffc00f09947 */ /* 0x008fea000383ffff */
[----:B------:R-:W-:Y:S05]  /*34020*/  BRA `(.L_x_3289) ;  /* 0xffffffa8000c7947 */ /* 0x000fea000383ffff */
.L_x_3081:
[----:B---3--:R3:W4:Y:S02]  /*34030*/  SYNCS.PHASECHK.TRANS64.TRYWAIT P1, [R27+URZ+0x38840], R0 ;  /* 0x038840001b0075a7 */ /* 0x008724000802017f */
[----:B----4-:R-:W-:Y:S05]  /*34040*/  @!P1 NANOSLEEP.SYNCS 0x989680 ;  /* 0x009896800000995d */ /* 0x010fea0003900000 */
[----:B------:R-:W4:Y:S02]  /*34050*/  @!P1 SYNCS.PHASECHK.TRANS64 P1, [R27+URZ+0x38840], R0 ;  /* 0x038840001b0095a7 */ /* 0x000f24000802007f */
[----:B----4-:R-:W-:Y:S05]  /*34060*/  @!P1 BRA `(.L_x_3081) ;  /* 0xfffffffc00f09947 */ /* 0x010fea000383ffff */
[----:B------:R-:W-:Y:S05]  /*34070*/  BRA `(.L_x_3290) ;  /* 0xffffffa800187947 */ /* 0x000fea000383ffff */
.L_x_3083:
[----:B----4-:R4:W0:Y:S02]  /*34080*/  SYNCS.PHASECHK.TRANS64.TRYWAIT P1, [R3+URZ+0x38860], R2 ;  /* 0x03886002030075a7 */ /* 0x010824000802017f */
[----:B0-----:R-:W-:Y:S05]  /*34090*/  @!P1 NANOSLEEP.SYNCS 0x989680 ;  /* 0x009896800000995d */ /* 0x001fea0003900000 */
[----:B------:R-:W0:Y:S02]  /*340a0*/  @!P1 SYNCS.PHASECHK.TRANS64 P1, [R3+URZ+0x38860], R2 ;  /* 0x03886002030095a7 */ /* 0x000e24000802007f */
[----:B0-----:R-:W-:Y:S05]  /*340b0*/  @!P1 BRA `(.L_x_3083) ;  /* 0xfffffffc00f09947 */ /* 0x001fea000383ffff */
[----:B------:R-:W-:Y:S05]  /*340c0*/  BRA `(.L_x_3291) ;  /* 0xffffffa800147947 */ /* 0x000fea000383ffff */
.L_x_3292:
        /* <DEDUP_REMOVED lines=11> */
.L_x_15844:


//--------------------- .text._ZN7cutlass13device_kernelIN5flash11enable_sm90INS1_16FlashAttnFwdSm90INS1_25CollectiveMainloopFwdSm90ILi2EN4cute5tupleIJNS5_1CILi1EEES8_S8_EEENS6_IJNS7_ILi128EEENS7_ILi96EEENS7_ILi192EEEEEELi192ENS_6half_tEfNS_4arch4Sm90ELb0ELb0ELb0ELb0ELb1ELb0ELb0ELb1ELb1ELb1ELb0ELb0EEENS1_21CollectiveEpilogueFwdINS6_IJSA_SC_SB_EEES9_SE_SG_Li256ELb0ELb1ELb0ELb0EEENS1_29StaticPersistentTileSchedulerILb0EEEEEEEEEvNT_6ParamsE --------------------------
	.section	.text._ZN7cutlass13device_kernelIN5flash11enable_sm90INS1_16FlashAttnFwdSm90INS1_25CollectiveMainloopFwdSm90ILi2EN4cute5tupleIJNS5_1CILi1EEES8_S8_EEENS6_IJNS7_ILi128EEENS7_ILi96EEENS7_ILi192EEEEEELi192ENS_6half_tEfNS_4arch4Sm90ELb0ELb0ELb0ELb0ELb1ELb0ELb0ELb1ELb1ELb1ELb0ELb0EEENS1_21CollectiveEpilogueFwdINS6_IJSA_SC_SB_EEES9_SE_SG_Li256ELb0ELb1ELb0ELb0EEENS1_29StaticPersistentTileSchedulerILb0EEEEEEEEEvNT_6ParamsE,"ax",@progbits
	.align	128
.text._ZN7cutlass13device_kernelIN5flash11enable_sm90INS1_16FlashAttnFwdSm90INS1_25CollectiveMainloopFwdSm90ILi2EN4cute5tupleIJNS5_1CILi1EEES8_S8_EEENS6_IJNS7_ILi128EEENS7_ILi96EEENS7_ILi192EEEEEELi192ENS_6half_tEfNS_4arch4Sm90ELb0ELb0ELb0ELb0ELb1ELb0ELb0ELb1ELb1ELb1ELb0ELb0EEENS1_21CollectiveEpilogueFwdINS6_IJSA_SC_SB_EEES9_SE_SG_Li256ELb0ELb1ELb0ELb0EEENS1_29StaticPersistentTileSchedulerILb0EEEEEEEEEvNT_6ParamsE:
        .type           _ZN7cutlass13device_kernelIN5flash11enable_sm90INS1_16FlashAttnFwdSm90INS1_25CollectiveMainloopFwdSm90ILi2EN4cute5tupleIJNS5_1CILi1EEES8_S8_EEENS6_IJNS7_ILi128EEENS7_ILi96EEENS7_ILi192EEEEEELi192ENS_6half_tEfNS_4arch4Sm90ELb0ELb0ELb0ELb0ELb1ELb0ELb0ELb1ELb1ELb1ELb0ELb0EEENS1_21CollectiveEpilogueFwdINS6_IJSA_SC_SB_EEES9_SE_SG_Li256ELb0ELb1ELb0ELb0EEENS1_29StaticPersistentTileSchedulerILb0EEEEEEEEEvNT_6ParamsE,@function
        .size           _ZN7cutlass13device_kernelIN5flash11enable_sm90INS1_16FlashAttnFwdSm90INS1_25CollectiveMainloopFwdSm90ILi2EN4cute5tupleIJNS5_1CILi1EEES8_S8_EEENS6_IJNS7_ILi128EEENS7_ILi96EEENS7_ILi192EEEEEELi192ENS_6half_tEfNS_4arch4Sm90ELb0ELb0ELb0ELb0ELb1ELb0ELb0ELb1ELb1ELb1ELb0ELb0EEENS1_21CollectiveEpilogueFwdINS6_IJSA_SC_SB_EEES9_SE_SG_Li256ELb0ELb1ELb0ELb0EEENS1_29StaticPersistentTileSchedulerILb0EEEEEEEEEvNT_6ParamsE,(.L_x_15845 - _ZN7cutlass13device_kernelIN5flash11enable_sm90INS1_16FlashAttnFwdSm90INS1_25CollectiveMainloopFwdSm90ILi2EN4cute5tupleIJNS5_1CILi1EEES8_S8_EEENS6_IJNS7_ILi128EEENS7_ILi96EEENS7_ILi192EEEEEELi192ENS_6half_tEfNS_4arch4Sm90ELb0ELb0ELb0ELb0ELb1ELb0ELb0ELb1ELb1ELb1ELb0ELb0EEENS1_21CollectiveEpilogueFwdINS6_IJSA_SC_SB_EEES9_SE_SG_Li256ELb0ELb1ELb0ELb0EEENS1_29StaticPersistentTileSchedulerILb0EEEEEEEEEvNT_6ParamsE)
        .other          _ZN7cutlass13device_kernelIN5flash11enable_sm90INS1_16FlashAttnFwdSm90INS1_25CollectiveMainloopFwdSm90ILi2EN4cute5tupleIJNS5_1CILi1EEES8_S8_EEENS6_IJNS7_ILi128EEENS7_ILi96EEENS7_ILi192EEEEEELi192ENS_6half_tEfNS_4arch4Sm90ELb0ELb0ELb0ELb0ELb1ELb0ELb0ELb1ELb1ELb1ELb0ELb0EEENS1_21CollectiveEpilogueFwdINS6_IJSA_SC_SB_EEES9_SE_SG_Li256ELb0ELb1ELb0ELb0EEENS1_29StaticPersistentTileSchedulerILb0EEEEEEEEEvNT_6ParamsE,@"STO_CUDA_ENTRY STV_DEFAULT"
_ZN7cutlass13device_kernelIN5flash11enable_sm90INS1_16FlashAttnFwdSm90INS1_25CollectiveMainloopFwdSm90ILi2EN4cute5tupleIJNS5_1CILi1EEES8_S8_EEENS6_IJNS7_ILi128EEENS7_ILi96EEENS7_ILi192EEEEEELi192ENS_6half_tEfNS_4arch4Sm90ELb0ELb0ELb0ELb0ELb1ELb0ELb0ELb1ELb1ELb1ELb0ELb0EEENS1_21CollectiveEpilogueFwdINS6_IJSA_SC_SB_EEES9_SE_SG_Li256ELb0ELb1ELb0ELb0EEENS1_29StaticPersistentTileSchedulerILb0EEEEEEEEEvNT_6ParamsE:
        /* <DEDUP_REMOVED lines=45> */
.L_x_3293:
        /* <DEDUP_REMOVED lines=22> */
.L_x_3294:
        /* <DEDUP_REMOVED lines=18> */
.L_x_3295:
        /* <DEDUP_REMOVED lines=22> */
.L_x_3296:
        /* <DEDUP_REMOVED lines=23> */
.L_x_3297:
        /* <DEDUP_REMOVED lines=10> */
.L_x_3299:
        /* <DEDUP_REMOVED lines=12> */
[----:B------:R-:W-:Y:S01]  /*0980*/  IMAD.MOV.U32 R198, RZ, RZ, -0x2 ;  /* 0xfffffffeffc67424 */ /* 0x000fe200078e00ff */
[----:B------:R-:W-:Y:S02]  /*0990*/  UMOV UR38, URZ ;  /* 0x0000003f00267c82 */ /* 0x000fe40008000000 */
[----:B------:R-:W-:-:S04]  /*09a0*/  SHF.R.S32.HI R0, RZ, 0x1f, R19 ;  /* 0x0000001fff007819 */ /* 0x000fc80000011413 */
[CC--:B------:R-:W-:Y:S02]  /*09b0*/  LEA.HI R3, R0.reuse, R19.reuse, RZ, 0x7 ;  /* 0x0000001300037211 */ /* 0x0c0fe400078f38ff */
[CC--:B------:R-:W-:Y:S02]  /*09c0*/  LEA.HI R4, R0.reuse, R19.reuse, RZ, 0x5 ;  /* 0x0000001300047211 */ /* 0x0c0fe400078f28ff */
[----:B------:R-:W-:Y:S02]  /*09d0*/  LOP3.LUT R192, R3, 0xffffff80, RZ, 0xc0, !PT ;  /* 0xffffff8003c07812 */ /* 0x000fe400078ec0ff */
[CC--:B------:R-:W-:Y:S02]  /*09e0*/  LEA.HI R7, R0.reuse, R19.reuse, RZ, 0x2 ;  /* 0x0000001300077211 */ /* 0x0c0fe400078f10ff */
[----:B------:R-:W-:Y:S01]  /*09f0*/  LEA.HI R22, R0, R19, RZ, 0x3 ;  /* 0x0000001300167211 */ /* 0x000fe200078f18ff */
[----:B------:R-:W-:Y:S01]  /*0a00*/  IMAD.IADD R192, R19, 0x1, -R192 ;  /* 0x0000000113c07824 */ /* 0x000fe200078e0ac0 */
[----:B------:R-:W-:-:S02]  /*0a10*/  SHF.L.U32 R6, R4, 0x5, RZ ;  /* 0x0000000504067819 */ /* 0x000fc400000006ff */
[----:B------:R-:W-:Y:S02]  /*0a20*/  LOP3.LUT R10, R7, 0xfffffffc, RZ, 0xc0, !PT ;  /* 0xfffffffc070a7812 */ /* 0x000fe400078ec0ff */
[----:B------:R-:W-:Y:S02]  /*0a30*/  SHF.R.S32.HI R5, RZ, 0x1f, R192 ;  /* 0x0000001fff057819 */ /* 0x000fe400000114c0 */
[----:B------:R-:W-:Y:S01]  /*0a40*/  LOP3.LUT R9, R6, 0xfffffc00, RZ, 0xc0, !PT ;  /* 0xfffffc0006097812 */ /* 0x000fe200078ec0ff */
[----:B------:R-:W-:Y:S01]  /*0a50*/  IMAD.IADD R10, R19, 0x1, -R10 ;  /* 0x00000001130a7824 */ /* 0x000fe200078e0a0a */
[----:B------:R-:W-:Y:S02]  /*0a60*/  SHF.R.S32.HI R194, RZ, 0x7, R3 ;  /* 0x00000007ffc27819 */ /* 0x000fe40000011403 */
[----:B------:R-:W-:Y:S02]  /*0a70*/  LOP3.LUT R12, R22, 0xfffffff8, RZ, 0xc0, !PT ;  /* 0xfffffff8160c7812 */ /* 0x000fe400078ec0ff */
[----:B------:R-:W-:-:S02]  /*0a80*/  LEA.HI R3, R3, R194, RZ, 0x1 ;  /* 0x000000c203037211 */ /* 0x000fc400078f08ff */
[----:B------:R-:W-:Y:S02]  /*0a90*/  LEA.HI R6, R10, R10, RZ, 0x1 ;  /* 0x0000000a0a067211 */ /* 0x000fe400078f08ff */
[----:B------:R-:W-:Y:S02]  /*0aa0*/  LOP3.LUT R3, R3, 0x3fffffe, RZ, 0xc0, !PT ;  /* 0x03fffffe03037812 */ /* 0x000fe400078ec0ff */
[----:B------:R-:W-:-:S03]  /*0ab0*/  SHF.R.S32.HI R22, RZ, 0x3, R22 ;  /* 0x00000003ff167819 */ /* 0x000fc60000011416 */
[----:B------:R-:W-:Y:S01]  /*0ac0*/  IMAD.IADD R3, R194, 0x1, -R3 ;  /* 0x00000001c2037824 */ /* 0x000fe200078e0a03 */
[----:B--2---:R-:W-:Y:S02]  /*0ad0*/  R2UR UR4, R2 ;  /* 0x00000000020472ca */ /* 0x004fe400000e0000 */
[----:B------:R-:W-:Y:S02]  /*0ae0*/  LEA.HI R2, R0, R19, RZ, 0x4 ;  /* 0x0000001300027211 */ /* 0x000fe400078f20ff */
[----:B------:R-:W-:Y:S02]  /*0af0*/  LEA.HI R0, R5, R192, RZ, 0x2 ;  /* 0x000000c005007211 */ /* 0x000fe400078f10ff */
[----:B------:R-:W-:Y:S02]  /*0b00*/  LOP3.LUT R4, R2, 0x3fffff0, RZ, 0xc0, !PT ;  /* 0x03fffff002047812 */ /* 0x000fe400078ec0ff */
[--C-:B------:R-:W-:Y:S02]  /*0b10*/  SHF.R.S32.HI R8, RZ, 0x2, R0.reuse ;  /* 0x00000002ff087819 */ /* 0x100fe40000011400 */
[----:B------:R-:W-:Y:S01]  /*0b20*/  SHF.R.S32.HI R11, RZ, 0x1f, R0 ;  /* 0x0000001fff0b7819 */ /* 0x000fe20000011400 */
[C---:B------:R-:W-:Y:S01]  /*0b30*/  IMAD.IADD R4, R19.reuse, 0x1, -R4 ;  /* 0x0000000113047824 */ /* 0x040fe200078e0a04 */
[----:B------:R-:W-:Y:S01]  /*0b40*/  SHF.R.S32.HI R7, RZ, 0x4, R2 ;  /* 0x00000004ff077819 */ /* 0x000fe20000011402 */
[----:B------:R-:W-:Y:S01]  /*0b50*/  IMAD.IADD R19, R19, 0x1, -R12 ;  /* 0x0000000113137824 */ /* 0x000fe200078e0a0c */
[----:B------:R-:W-:Y:S01]  /*0b60*/  LEA.HI R11, R11, R8, RZ, 0x3 ;  /* 0x000000080b0b7211 */ /* 0x000fe200078f18ff */
[----:B------:R-:W-:Y:S01]  /*0b70*/  IMAD R9, R4, 0x40, R9 ;  /* 0x0000004004097824 */ /* 0x000fe200078e0209 */
[----:B------:R-:W-:Y:S01]  /*0b80*/  LEA.HI R4, R5, R192, RZ, 0x5 ;  /* 0x000000c005047211 */ /* 0x000fe200078f28ff */
[----:B------:R-:W-:Y:S01]  /*0b90*/  IMAD.SHL.U32 R16, R19, 0x8, RZ ;  /* 0x0000000813107824 */ /* 0x000fe200078e00ff */
[----:B------:R-:W-:Y:S01]  /*0ba0*/  LOP3.LUT R11, R11, 0xfffffff8, RZ, 0xc0, !PT ;  /* 0xfffffff80b0b7812 */ /* 0x000fe200078ec0ff */
[----:B------:R-:W-:Y:S01]  /*0bb0*/  ULOP3.LUT UR4, UR4, 0x1, URZ, 0xfc, !UPT ;  /* 0x0000000104047892 */ /* 0x000fe2000f8efc3f */
[----:B------:R-:W-:Y:S01]  /*0bc0*/  LEA.HI R2, R2, R7, RZ, 0x1 ;  /* 0x0000000702027211 */ /* 0x000fe200078f08ff */
[----:B------:R-:W-:Y:S01]  /*0bd0*/  VIADD R18, R16, 0x40 ;  /* 0x0000004010127836 */ /* 0x000fe20000000000 */
[----:B------:R-:W-:Y:S01]  /*0be0*/  SHF.R.S32.HI R4, RZ, 0x5, R4 ;  /* 0x00000005ff047819 */ /* 0x000fe20000011404 */
[----:B------:R-:W-:Y:S01]  /*0bf0*/  IMAD.IADD R11, R8, 0x1, -R11 ;  /* 0x00000001080b7824 */ /* 0x000fe200078e0a0b */
[----:B------:R-:W-:Y:S01]  /*0c00*/  LOP3.LUT R2, R2, 0x1ffffffe, RZ, 0xc0, !PT ;  /* 0x1ffffffe02027812 */ /* 0x000fe200078ec0ff */
[----:B------:R-:W-:Y:S01]  /*0c10*/  VIADD R17, R16, 0x80 ;  /* 0x0000008010117836 */ /* 0x000fe20000000000 */
[----:B------:R-:W-:Y:S01]  /*0c20*/  LOP3.LUT R5, R0, 0x7ffffffc, RZ, 0xc0, !PT ;  /* 0x7ffffffc00057812 */ /* 0x000fe200078ec0ff */
[----:B------:R-:W-:Y:S01]  /*0c30*/  IMAD R4, R4, 0x10, R11 ;  /* 0x0000001004047824 */ /* 0x000fe200078e020b */
[----:B------:R-:W-:Y:S01]  /*0c40*/  IADD3 R2, R7, -R2, RZ ;  /* 0x8000000207027210 */ /* 0x000fe20007ffe0ff */
[----:B------:R-:W-:Y:S01]  /*0c50*/  IMAD.U32 R199, RZ, RZ, UR4 ;  /* 0x00000004ffc77e24 */ /* 0x000fe2000f8e00ff */
[----:B------:R-:W-:Y:S01]  /*0c60*/  LOP3.LUT R7, R6, 0x1ffffffe, RZ, 0xc0, !PT ;  /* 0x1ffffffe06077812 */ /* 0x000fe200078ec0ff */
[----:B------:R-:W-:Y:S01]  /*0c70*/  IMAD.IADD R5, R192, 0x1, -R5 ;  /* 0x00000001c0057824 */ /* 0x000fe200078e0a05 */
[----:B------:R-:W-:Y:S01]  /*0c80*/  LEA R195, R3, R4, 0x6 ;  /* 0x0000000403c37211 */ /* 0x000fe200078e30ff */
[----:B------:R-:W-:Y:S01]  /*0c90*/  UMOV UR4, URZ ;  /* 0x0000003f00047c82 */ /* 0x000fe20008000000 */
[----:B------:R-:W-:Y:S01]  /*0ca0*/  IADD3 R196, R10, -R7, RZ ;  /* 0x800000070ac47210 */ /* 0x000fe20007ffe0ff */
[----:B------:R-:W-:Y:S01]  /*0cb0*/  IMAD R197, R2, 0x8, R9 ;  /* 0x0000000802c57824 */ /* 0x000fe200078e0209 */
[----:B------:R-:W-:Y:S01]  /*0cc0*/  SHF.R.S32.HI R201, RZ, 0x1f, R18 ;  /* 0x0000001fffc97819 */ /* 0x000fe20000011412 */
[----:B------:R-:W-:Y:S01]  /*0cd0*/  IMAD R198, R5, R198, 0x60 ;  /* 0x0000006005c67424 */ /* 0x000fe200078e02c6 */
[----:B------:R-:W-:Y:S01]  /*0ce0*/  MOV R23, UR4 ;  /* 0x0000000400177c02 */ /* 0x000fe20008000f00 */
[----:B------:R-:W-:Y:S01]  /*0cf0*/  IMAD R196, R196, 0x8, R195 ;  /* 0x00000008c4c47824 */ /* 0x000fe200078e02c3 */
[----:B------:R-:W-:-:S07]  /*0d00*/  SHF.R.S32.HI R200, RZ, 0x1f, R17 ;  /* 0x0000001fffc87819 */ /* 0x000fce0000011411 */
.L_x_3332:
[----:B0-----:R-:W0:Y:S01]  /*0d10*/  SHFL.IDX PT, R0, R194, RZ, 0x1f ;  /* 0x00001fffc2007589 */ /* 0x001e2200000e0000 */
[----:B-1----:R-:W1:Y:S01]  /*0d20*/  S2UR UR42, SR_CgaCtaId ;  /* 0x00000000002a79c3 */ /* 0x002e620000008800 */
[----:B------:R-:W-:Y:S01]  /*0d30*/  ULDC.64 UR6, c[0x0][0x418] ;  /* 0x0001060000067ab9 */ /* 0x000fe20000000a00 */
[----:B------:R-:W-:Y:S01]  /*0d40*/  ULDC UR4, c[0x0][0xc38] ;  /* 0x00030e0000047ab9 */ /* 0x000fe20000000800 */
[----:B------:R-:W-:Y:S02]  /*0d50*/  UISETP.NE.U32.AND UP0, UPT, UR6, URZ, UPT ;  /* 0x0000003f0600728c */ /* 0x000fe4000bf05070 */
        /* <DEDUP_REMOVED lines=28> */
[----:B------:R-:W-:Y:S02]  /*0f20*/  ULEA UR8, UR7, UR11, 0xd ;  /* 0x0000000b07087291 */ /* 0x000fe4000f8e683f */
[----:B------:R-:W-:Y:S02]  /*0f30*/  UIMAD.WIDE UR6, UR6, 0x2aaaaaab, URZ ;  /* 0x2aaaaaab060678a5 */ /* 0x000fe4000f8e023f */
[----:B------:R-:W-:Y:S02]  /*0f40*/  USHF.R.U32.HI UR8, URZ, 0x4, UR8 ;  /* 0x000000043f087899 */ /* 0x000fe40008011608 */
[----:B------:R-:W-:-:S02]  /*0f50*/  USHF.R.U32.HI UR41, URZ, 0x1f, UR7 ;  /* 0x0000001f3f297899 */ /* 0x000fc40008011607 */
[----:B------:R-:W-:Y:S02]  /*0f60*/  ULOP3.LUT UR44, UR8, 0x3fff, URZ, 0xc0, !UPT ;  /* 0x00003fff082c7892 */ /* 0x000fe4000f8ec03f */
[----:B------:R-:W-:Y:S01]  /*0f70*/  ULEA.HI.SX32 UR41, UR7, UR41, 0x1c ;  /* 0x0000002907297291 */ /* 0x000fe2000f8fe23f */
[----:B--234-:R-:W-:Y:S11]  /*0f80*/  @!P0 BRA `(.L_x_3300) ;  /* 0x0000000000408947 */ /* 0x01cff60003800000 */
        /* <DEDUP_REMOVED lines=16> */
.L_x_3300:
        /* <DEDUP_REMOVED lines=9> */
.L_x_3382:
[----:B------:R-:W-:Y:S05]  /*1120*/  @!P0 BRA `(.L_x_3302) ;  /* 0x0000000000048947 */ /* 0x000fea0003800000 */
[----:B------:R-:W-:Y:S01]  /*1130*/  BPT.TRAP 0x1 ;  /* 0x000000040000795c */ /* 0x000fe20000300000 */
.L_x_3302:
[----:B------:R-:W-:Y:S02]  /*1140*/  IMAD.U32 R2, RZ, RZ, UR38 ;  /* 0x00000026ff027e24 */ /* 0x000fe4000f8e00ff */
[----:B0-----:R-:W-:-:S03]  /*1150*/  IMAD.U32 R3, RZ, RZ, UR39 ;  /* 0x00000027ff037e24 */ /* 0x001fc6000f8e00ff */
[----:B------:R-:W-:Y:S02]  /*1160*/  LEA R2, R2, UR43, 0x3 ;  /* 0x0000002b02027c11 */ /* 0x000fe4000f8e18ff */
[----:B------:R-:W-:-:S04]  /*1170*/  SHF.L.U32 R3, R3, 0x1f, RZ ;  /* 0x0000001f03037819 */ /* 0x000fc800000006ff */
[----:B------:R0:W1:Y:S01]  /*1180*/  SYNCS.PHASECHK.TRANS64.TRYWAIT P1, [R2+URZ+0x30830], R3 ;  /* 0x03083003020075a7 */ /* 0x000062000802017f */
[----:B------:R-:W-:Y:S05]  /*1190*/  @!P0 BRA `(.L_x_3303) ;  /* 0x0000000000048947 */ /* 0x000fea0003800000 */
[----:B------:R-:W-:Y:S01]  /*11a0*/  BPT.TRAP 0x1 ;  /* 0x000000040000795c */ /* 0x000fe20000300000 */
.L_x_3303:
[----:B------:R-:W-:Y:S01]  /*11b0*/  MOV R119, RZ ;  /* 0x000000ff00777202 */ /* 0x000fe20000000f00 */
[----:B-1----:R-:W-:Y:S06]  /*11c0*/  @P1 BRA `(.L_x_3304) ;  /* 0x0000000000081947 */ /* 0x002fec0003800000 */
[----:B------:R-:W1:Y:S02]  /*11d0*/  SYNCS.PHASECHK.TRANS64.TRYWAIT P1, [R2+URZ+0x30830], R3 ;  /* 0x03083003020075a7 */ /* 0x000e64000802017f */
[----:B-1----:R-:W-:Y:S05]  /*11e0*/  @!P1 BRA `(.L_x_3305) ;  /* 0x000000a400609947 */ /* 0x002fea0003800000 */
.L_x_3304:
[----:B------:R-:W-:Y:S05]  /*11f0*/  WARPSYNC.ALL ;  /* 0x0000000000007948 */ /* 0x000fea0003800000 */
[----:B------:R-:W-:Y:S01]  /*1200*/  UIADD3 UR43, UR43, 0x1e400, URZ ;  /* 0x0001e4002b2b7890 */ /* 0x000fe2000fffe03f */
[----:B------:R-:W-:Y:S01]  /*1210*/  WARPGROUP.ARRIVE ;  /* 0x00000000000079c5 */ /* 0x000fe20000000000 */
[----:B------:R-:W-:Y:S02]  /*1220*/  ULOP3.LUT UR4, UR44, 0x10000, URZ, 0xfc, !UPT ;  /* 0x000100002c047892 */ /* 0x000fe4000f8efc3f */
[----:B------:R-:W-:Y:S01]  /*1230*/  USHF.R.U32.HI UR43, URZ, 0x4, UR43 ;  /* 0x000000043f2b7899 */ /* 0x000fe2000801162b */
[----:B------:R-:W-:Y:S01]  /*1240*/  UMOV UR13, 0x40000040 ;  /* 0x40000040000d7882 */ /* 0x000fe20000000000 */
[----:B------:R-:W-:-:S02]  /*1250*/  UMOV UR15, 0x40000040 ;  /* 0x40000040000f7882 */ /* 0x000fc40000000000 */
[----:B------:R-:W-:Y:S01]  /*1260*/  ULOP3.LUT UR10, UR43, 0x3fff, URZ, 0xc0, !UPT ;  /* 0x00003fff2b0a7892 */ /* 0x000fe2000f8ec03f */
[----:B------:R-:W-:Y:S01]  /*1270*/  IMAD.U32 R9, RZ, RZ, UR13 ;  /* 0x0000000dff097e24 */ /* 0x000fe2000f8e00ff */
[----:B------:R-:W-:Y:S01]  /*1280*/  UMOV UR12, UR4 ;  /* 0x00000004000c7c82 */ /* 0x000fe20008000000 */
[----:B------:R-:W-:Y:S01]  /*1290*/  UIADD3 UR6, UR4, 0x2, URZ ;  /* 0x0000000204067890 */ /* 0x000fe2000fffe03f */
[----:B------:R-:W-:Y:S01]  /*12a0*/  IMAD.U32 R8, RZ, RZ, UR12 ;  /* 0x0000000cff087e24 */ /* 0x000fe2000f8e00ff */
[----:B------:R-:W-:Y:S02]  /*12b0*/  ULOP3.LUT UR10, UR10, 0x10000, URZ, 0xfc, !UPT ;  /* 0x000100000a0a7892 */ /* 0x000fe4000f8efc3f */
[----:B------:R-:W-:Y:S02]  /*12c0*/  UIADD3 UR56, UR4, 0x4, URZ ;  /* 0x0000000404387890 */ /* 0x000fe4000fffe03f */
[----:B------:R-:W-:Y:S01]  /*12d0*/  UIMAD UR5, UR38, 0x900, UR10 ;  /* 0x00000900260578a4 */ /* 0x000fe2000f8e020a */
[----:B------:R-:W-:Y:S01]  /*12e0*/  UMOV UR57, 0x40000040 ;  /* 0x4000004000397882 */ /* 0x000fe20000000000 */
[----:B------:R-:W-:-:S02]  /*12f0*/  UMOV UR59, 0x40000040 ;  /* 0x40000040003b7882 */ /* 0x000fc40000000000 */
[----:B------:R-:W-:Y:S02]  /*1300*/  UIADD3 UR7, UR5, 0x2, URZ ;  /* 0x0000000205077890 */ /* 0x000fe4000fffe03f */
[----:B------:R-:W-:Y:S02]  /*1310*/  UIADD3 UR58, UR5, 0x4, URZ ;  /* 0x00000004053a7890 */ /* 0x000fe4000fffe03f */
[----:B------:R-:W-:Y:S01]  /*1320*/  UMOV UR14, UR5 ;  /* 0x00000005000e7c82 */ /* 0x000fe20008000000 */
[----:B------:R-:W-:Y:S01]  /*1330*/  UIADD3 UR52, UR4, 0x6, URZ ;  /* 0x0000000604347890 */ /* 0x000fe2000fffe03f */
[----:B------:R-:W-:Y:S01]  /*1340*/  HGMMA.64x96x16.F32 R24, gdesc[UR12], RZ, !UPT, gsb0 ;  /* 0x016000000c1879f0 */ /* 0x000fe2000c0008ff */
[----:B------:R-:W-:Y:S01]  /*1350*/  UMOV UR12, UR6 ;  /* 0x00000006000c7c82 */ /* 0x000fe20008000000 */
[----:B------:R-:W-:Y:S01]  /*1360*/  UMOV UR13, 0x40000040 ;  /* 0x40000040000d7882 */ /* 0x000fe20000000000 */
[----:B------:R-:W-:Y:S01]  /*1370*/  UMOV UR14, UR7 ;  /* 0x00000007000e7c82 */ /* 0x000fe20008000000 */
[----:B------:R-:W-:Y:S01]  /*1380*/  UMOV UR15, 0x40000040 ;  /* 0x40000040000f7882 */ /* 0x000fe20000000000 */
[----:B------:R-:W-:Y:S01]  /*1390*/  UIADD3 UR54, UR5, 0x6, URZ ;  /* 0x0000000605367890 */ /* 0x000fe2000fffe03f */
[----:B------:R-:W-:Y:S01]  /*13a0*/  IMAD.U32 R6, RZ, RZ, UR12 ;  /* 0x0000000cff067e24 */ /* 0x000fe2000f8e00ff */
[----:B------:R-:W-:Y:S01]  /*13b0*/  UMOV UR53, 0x40000040 ;  /* 0x4000004000357882 */ /* 0x000fe20000000000 */
[----:B------:R-:W-:Y:S01]  /*13c0*/  UMOV UR55, 0x40000040 ;  /* 0x4000004000377882 */ /* 0x000fe20000000000 */
[----:B------:R-:W-:Y:S01]  /*13d0*/  UIADD3 UR48, UR4, 0x400, URZ ;  /* 0x0000040004307890 */ /* 0x000fe2000fffe03f */
[----:B------:R-:W-:Y:S01]  /*13e0*/  MOV R7, UR13 ;  /* 0x0000000d00077c02 */ /* 0x000fe20008000f00 */
        /* <DEDUP_REMOVED lines=29> */
[----:B------:R-:W-:Y:S01]  /*15c0*/  HGMMA.64x96x16.F32 R24, gdesc[UR12], R24, gsb0 ;  /* 0x016000000c1879f0 */ /* 0x000fe20008000818 */
[----:B------:R-:W-:Y:S02]  /*15d0*/  UIADD3 UR12, UR4, 0x402, URZ ;  /* 0x00000402040c7890 */ /* 0x000fe4000fffe03f */
[----:B------:R-:W-:Y:S01]  /*15e0*/  UIADD3 UR14, UR5, 0x302, URZ ;  /* 0x00000302050e7890 */ /* 0x000fe2000fffe03f */
[----:B------:R-:W-:Y:S01]  /*15f0*/  UMOV UR13, 0x40000040 ;  /* 0x40000040000d7882 */ /* 0x000fe20000000000 */
[----:B------:R-:W-:Y:S01]  /*1600*/  UMOV UR15, 0x40000040 ;  /* 0x40000040000f7882 */ /* 0x000fe20000000000 */
[----:B------:R-:W-:Y:S02]  /*1610*/  WARPGROUP.DEPBAR.LE gsb0, 0x0 ;  /* 0x00008000000079c5 */ /* 0x000fe40000010000 */
[----:B------:R-:W-:-:S06]  /*1620*/  WARPGROUP.ARRIVE ;  /* 0x00000000000079c5 */ /* 0x000fcc0000000000 */
[----:B------:R-:W-:Y:S03]  /*1630*/  HGMMA.64x96x16.F32 R24, gdesc[UR56], R24, gsb0 ;  /* 0x01600000381879f0 */ /* 0x000fe60008000818 */
        /* <DEDUP_REMOVED lines=28> */
[----:B------:R-:W-:Y:S05]  /*1800*/  @!P0 BRA `(.L_x_3306) ;  /* 0x0000000000048947 */ /* 0x000fea0003800000 */
[----:B------:R-:W-:Y:S01]  /*1810*/  BPT.TRAP 0x1 ;  /* 0x000000040000795c */ /* 0x000fe20000300000 */
.L_x_3306:
[----:B------:R-:W-:Y:S01]  /*1820*/  VIADD R0, R198, UR40 ;  /* 0x00000028c6007c36 */ /* 0x000fe20008000000 */
[----:B------:R-:W-:Y:S01]  /*1830*/  ULDC UR4, c[0x0][0x988] ;  /* 0x0002620000047ab9 */ /* 0x000fe20000000800 */
[----:B01----:R-:W-:Y:S01]  /*1840*/  IMAD.U32 R3, RZ, RZ, UR41 ;  /* 0x00000029ff037e24 */ /* 0x003fe2000f8e00ff */
[----:B------:R-:W-:Y:S01]  /*1850*/  P2R R20, PR, RZ, 0x1 ;  /* 0x00000001ff147803 */ /* 0x000fe20000000000 */
[----:B------:R-:W-:Y:S01]  /*1860*/  UISETP.GE.AND UP0, UPT, UR40, 0x61, UPT ;  /* 0x000000612800788c */ /* 0x000fe2000bf06270 */
        /* <DEDUP_REMOVED lines=23> */
[C---:B------:R-:W-:Y:S01]  /*19e0*/  ISETP.GT.AND P2, PT, R0.reuse, 0x10, PT ;  /* 0x000000100000780c */ /* 0x040fe20003f44270 */
        /* <DEDUP_REMOVED lines=14> */
[----:B------:R-:W-:Y:S01]  /*1ad0*/  IMAD.MOV.U32 R74, RZ, RZ, R119 ;  /* 0x000000ffff4a7224 */ /* 0x000fe200078e0077 */
[----:B------:R-:W-:-:S02]  /*1ae0*/  FSEL R33, R33, -INF , P1 ;  /* 0xff80000021217808 */ /* 0x000fc40000800000 */
[----:B------:R-:W-:Y:S02]  /*1af0*/  FMNMX.FTZ R4, R21, R4, !PT ;  /* 0x0000000415047209 */ /* 0x000fe40007810000 */
[----:B------:R-:W-:Y:S02]  /*1b00*/  FSEL R27, R27, -INF , P5 ;  /* 0xff8000001b1b7808 */ /* 0x000fe40002800000 */
[----:B------:R-:W-:Y:S02]  /*1b10*/  ISETP.GT.AND P5, PT, R0, 0x19, PT ;  /* 0x000000190000780c */ /* 0x000fe40003fa4270 */
[----:B------:R-:W-:Y:S02]  /*1b20*/  FSEL R73, R36, -INF , P6 ;  /* 0xff80000024497808 */ /* 0x000fe40003000000 */
[----:B------:R-:W-:Y:S02]  /*1b30*/  FMNMX.FTZ R4, R33, R4, !PT ;  /* 0x0000000421047209 */ /* 0x000fe40007810000 */
[----:B------:R-:W-:-:S02]  /*1b40*/  FSEL R11, R30, -INF , P4 ;  /* 0xff8000001e0b7808 */ /* 0x000fc40002000000 */
[C---:B------:R-:W-:Y:S02]  /*1b50*/  ISETP.GT.AND P4, PT, R0.reuse, 0x20, PT ;  /* 0x000000200000780c */ /* 0x040fe40003f84270 */
[----:B------:R-:W-:Y:S02]  /*1b60*/  FSEL R75, R37, -INF , P5 ;  /* 0xff800000254b7808 */ /* 0x000fe40002800000 */
[----:B------:R-:W-:Y:S02]  /*1b70*/  FMNMX.FTZ R4, R73, R4, !PT ;  /* 0x0000000449047209 */ /* 0x000fe40007810000 */
[----:B------:R-:W-:Y:S02]  /*1b80*/  FSEL R31, R31, -INF , P3 ;  /* 0xff8000001f1f7808 */ /* 0x000fe40001800000 */
[----:B------:R-:W-:Y:S02]  /*1b90*/  ISETP.GT.AND P3, PT, R0, 0x21, PT ;  /* 0x000000210000780c */ /* 0x000fe40003f64270 */
[----:B------:R-:W-:-:S02]  /*1ba0*/  FSEL R77, R40, -INF , P4 ;  /* 0xff800000284d7808 */ /* 0x000fc40002000000 */
[----:B------:R-:W-:Y:S02]  /*1bb0*/  FMNMX.FTZ R4, R75, R4, !PT ;  /* 0x000000044b047209 */ /* 0x000fe40007810000 */
[----:B------:R-:W-:Y:S02]  /*1bc0*/  FSEL R15, R34, -INF , P2 ;  /* 0xff800000220f7808 */ /* 0x000fe40001000000 */
[----:B------:R-:W-:Y:S02]  /*1bd0*/  ISETP.GT.AND P2, PT, R0, 0x28, PT ;  /* 0x000000280000780c */ /* 0x000fe40003f44270 */
[----:B------:R-:W-:Y:S02]  /*1be0*/  FSEL R79, R41, -INF , P3 ;  /* 0xff800000294f7808 */ /* 0x000fe40001800000 */
[----:B------:R-:W-:Y:S02]  /*1bf0*/  FMNMX.FTZ R4, R77, R4, !PT ;  /* 0x000000044d047209 */ /* 0x000fe40007810000 */
[----:B------:R-:W-:-:S02]  /*1c00*/  FSEL R35, R35, -INF , P1 ;  /* 0xff80000023237808 */ /* 0x000fc40000800000 */
[----:B------:R-:W-:Y:S02]  /*1c10*/  ISETP.GT.AND P1, PT, R0, 0x29, PT ;  /* 0x000000290000780c */ /* 0x000fe40003f24270 */
        /* <DEDUP_REMOVED lines=18> */
[----:B------:R-:W-:Y:S01]  /*1d40*/  FSEL R45, R46, -INF , P2 ;  /* 0xff8000002e2d7808 */ /* 0x000fe20001000000 */
[----:B------:R-:W-:Y:S01]  /*1d50*/  IMAD.MOV.U32 R46, RZ, RZ, R119 ;  /* 0x000000ffff2e7224 */ /* 0x000fe200078e0077 */
[----:B------:R-:W-:Y:S02]  /*1d60*/  ISETP.GT.AND P2, PT, R0, 0x40, PT ;  /* 0x000000400000780c */ /* 0x000fe40003f44270 */
[----:B------:R-:W-:Y:S02]  /*1d70*/  FSEL R91, R53, -INF , P3 ;  /* 0xff800000355b7808 */ /* 0x000fe40001800000 */
[----:B------:R-:W-:Y:S02]  /*1d80*/  FMNMX.FTZ R4, R89, R4, !PT ;  /* 0x0000000459047209 */ /* 0x000fe40007810000 */
[----:B------:R-:W-:-:S02]  /*1d90*/  FSEL R47, R47, -INF , P1 ;  /* 0xff8000002f2f7808 */ /* 0x000fc40000800000 */
[----:B------:R-:W-:Y:S02]  /*1da0*/  ISETP.GT.AND P1, PT, R0, 0x41, PT ;  /* 0x000000410000780c */ /* 0x000fe40003f24270 */
[----:B------:R-:W-:Y:S02]  /*1db0*/  FSEL R93, R56, -INF , P2 ;  /* 0xff800000385d7808 */ /* 0x000fe40001000000 */
[----:B------:R-:W-:Y:S02]  /*1dc0*/  FMNMX.FTZ R4, R91, R4, !PT ;  /* 0x000000045b047209 */ /* 0x000fe40007810000 */
[----:B------:R-:W-:Y:S01]  /*1dd0*/  FSEL R49, R50, -INF , P6 ;  /* 0xff80000032317808 */ /* 0x000fe20003000000 */
[----:B------:R-:W-:Y:S01]  /*1de0*/  IMAD.MOV.U32 R50, RZ, RZ, R119 ;  /* 0x000000ffff327224 */ /* 0x000fe200078e0077 */
[----:B------:R-:W-:Y:S02]  /*1df0*/  ISETP.GT.AND P6, PT, R0, 0x48, PT ;  /* 0x000000480000780c */ /* 0x000fe40003fc4270 */
[----:B------:R-:W-:-:S02]  /*1e00*/  FSEL R95, R57, -INF , P1 ;  /* 0xff800000395f7808 */ /* 0x000fc40000800000 */
[----:B------:R-:W-:Y:S02]  /*1e10*/  FMNMX.FTZ R4, R93, R4, !PT ;  /* 0x000000045d047209 */ /* 0x000fe40007810000 */
[----:B------:R-:W-:Y:S02]  /*1e20*/  FSEL R51, R51, -INF , P5 ;  /* 0xff80000033337808 */ /* 0x000fe40002800000 */
[----:B------:R-:W-:Y:S02]  /*1e30*/  ISETP.GT.AND P5, PT, R0, 0x49, PT ;  /* 0x000000490000780c */ /* 0x000fe40003fa4270 */
[----:B------:R-:W-:Y:S02]  /*1e40*/  FSEL R97, R60, -INF , P6 ;  /* 0xff8000003c617808 */ /* 0x000fe40003000000 */
[----:B------:R-:W-:Y:S02]  /*1e50*/  FMNMX.FTZ R4, R95, R4, !PT ;  /* 0x000000045f047209 */ /* 0x000fe40007810000 */
[----:B------:R-:W-:Y:S01]  /*1e60*/  FSEL R53, R54, -INF , P4 ;  /* 0xff80000036357808 */ /* 0x000fe20002000000 */
[----:B------:R-:W-:Y:S01]  /*1e70*/  IMAD.MOV.U32 R54, RZ, RZ, R119 ;  /* 0x000000ffff367224 */ /* 0x000fe200078e0077 */
        /* <DEDUP_REMOVED lines=9> */
[C---:B------:R-:W-:Y:S02]  /*1f10*/  ISETP.GT.AND P2, PT, R0.reuse, 0x58, PT ;  /* 0x000000580000780c */ /* 0x040fe40003f44270 */
[----:B------:R-:W-:Y:S02]  /*1f20*/  FSEL R65, R65, -INF , P3 ;  /* 0xff80000041417808 */ /* 0x000fe40001800000 */
[----:B------:R-:W-:Y:S02]  /*1f30*/  FMNMX.FTZ R4, R99, R4, !PT ;  /* 0x0000000463047209 */ /* 0x000fe40007810000 */
[----:B------:R-:W-:Y:S02]  /*1f40*/  FSEL R59, R59, -INF , P1 ;  /* 0xff8000003b3b7808 */ /* 0x000fe40000800000 */
[----:B------:R-:W-:Y:S01]  /*1f50*/  ISETP.GT.AND P1, PT, R0, 0x59, PT ;  /* 0x000000590000780c */ /* 0x000fe20003f24270 */
[----:B------:R-:W-:Y:S01]  /*1f60*/  IMAD.U32 R0, RZ, RZ, UR4 ;  /* 0x00000004ff007e24 */ /* 0x000fe2000f8e00ff */
[----:B------:R-:W-:-:S02]  /*1f70*/  FSEL R101, R68, -INF , P2 ;  /* 0xff80000044657808 */ /* 0x000fc40001000000 */
[----:B------:R-:W-:Y:S02]  /*1f80*/  FMNMX.FTZ R4, R65, R4, !PT ;  /* 0x0000000441047209 */ /* 0x000fe40007810000 */
[----:B------:R-:W-:Y:S02]  /*1f90*/  FSEL R69, R69, -INF , P1 ;  /* 0xff80000045457808 */ /* 0x000fe40000800000 */
[----:B------:R-:W-:Y:S02]  /*1fa0*/  FMNMX.FTZ R4, R101, R4, !PT ;  /* 0x0000000465047209 */ /* 0x000fe40007810000 */
[----:B------:R-:W-:Y:S02]  /*1fb0*/  FSEL R63, R63, -INF , P5 ;  /* 0xff8000003f3f7808 */ /* 0x000fe40002800000 */
[----:B------:R-:W-:Y:S02]  /*1fc0*/  FMNMX.FTZ R12, R69, R4, !PT ;  /* 0x00000004450c7209 */ /* 0x000fe40007810000 */
[----:B------:R-:W-:-:S02]  /*1fd0*/  FSEL R67, R67, -INF , P3 ;  /* 0xff80000043437808 */ /* 0x000fc40001800000 */
[----:B------:R-:W-:Y:S01]  /*1fe0*/  FSEL R71, R71, -INF , P1 ;  /* 0xff80000047477808 */ /* 0x000fe20000800000 */
[----:B------:R-:W0:Y:S01]  /*1ff0*/  SHFL.BFLY PT, R103, R12, 0x2, 0x1f ;  /* 0x0c401f000c677f89 */ /* 0x000e2200000e0000 */
[----:B------:R-:W-:Y:S02]  /*2000*/  R2UR UR4, R2 ;  /* 0x00000000020472ca */ /* 0x000fe400000e0000 */
[-C--:B------:R-:W-:Y:S02]  /*2010*/  MOV R104, R119.reuse ;  /* 0x0000007700687202 */ /* 0x080fe40000000f00 */
[-C--:B------:R-:W-:Y:S02]  /*2020*/  MOV R100, R119.reuse ;  /* 0x0000007700647202 */ /* 0x080fe40000000f00 */
[-C--:B------:R-:W-:Y:S02]  /*2030*/  MOV R96, R119.reuse ;  /* 0x0000007700607202 */ /* 0x080fe40000000f00 */
[----:B------:R-:W-:-:S02]  /*2040*/  MOV R92, R119 ;  /* 0x00000077005c7202 */ /* 0x000fc40000000f00 */
[-C--:B------:R-:W-:Y:S02]  /*2050*/  MOV R88, R119.reuse ;  /* 0x0000007700587202 */ /* 0x080fe40000000f00 */
[-C--:B------:R-:W-:Y:S01]  /*2060*/  MOV R84, R119.reuse ;  /* 0x0000007700547202 */ /* 0x080fe20000000f00 */
[----:B------:R-:W-:Y:S01]  /*2070*/  UIADD3 UR4, UR4, 0x30840, URZ ;  /* 0x0003084004047890 */ /* 0x000fe2000fffe03f */
[-C--:B------:R-:W-:Y:S02]  /*2080*/  MOV R80, R119.reuse ;  /* 0x0000007700507202 */ /* 0x080fe40000000f00 */
[-C--:B------:R-:W-:Y:S01]  /*2090*/  MOV R76, R119.reuse ;  /* 0x00000077004c7202 */ /* 0x080fe20000000f00 */
[----:B------:R-:W-:Y:S01]  /*20a0*/  UPRMT UR4, UR42, 0x654, UR4 ;  /* 0x000006542a047896 */ /* 0x000fe20008000004 */
[-C--:B------:R-:W-:Y:S02]  /*20b0*/  MOV R72, R119.reuse ;  /* 0x0000007700487202 */ /* 0x080fe40000000f00 */
[----:B------:R-:W-:-:S02]  /*20c0*/  MOV R68, R119 ;  /* 0x0000007700447202 */ /* 0x000fc40000000f00 */
[----:B------:R-:W-:Y:S02]  /*20d0*/  MOV R64, R119 ;  /* 0x0000007700407202 */ /* 0x000fe40000000f00 */
[----:B0-----:R-:W-:Y:S02]  /*20e0*/  FMNMX.FTZ R103, R12, R103, !PT ;  /* 0x000000670c677209 */ /* 0x001fe40007810000 */
[----:B------:R-:W-:Y:S01]  /*20f0*/  SYNCS.ARRIVE.TRANS64.RED.A1T0 RZ, [UR4], RZ ;  /* 0x000000ffffff79a7 */ /* 0x000fe20008100404 */
[-C--:B------:R-:W-:Y:S02]  /*2100*/  MOV R60, R119.reuse ;  /* 0x00000077003c7202 */ /* 0x080fe40000000f00 */
[----:B------:R-:W0:Y:S01]  /*2110*/  SHFL.BFLY PT, R4, R103, 0x1, 0x1f ;  /* 0x0c201f0067047f89 */ /* 0x000e2200000e0000 */
[-C--:B------:R-:W-:Y:S02]  /*2120*/  MOV R56, R119.reuse ;  /* 0x0000007700387202 */ /* 0x080fe40000000f00 */
[----:B------:R-:W-:-:S02]  /*2130*/  MOV R52, R119 ;  /* 0x0000007700347202 */ /* 0x000fc40000000f00 */
[-C--:B------:R-:W-:Y:S02]  /*2140*/  MOV R48, R119.reuse ;  /* 0x0000007700307202 */ /* 0x080fe40000000f00 */
[----:B------:R-:W-:Y:S02]  /*2150*/  MOV R44, R119 ;  /* 0x00000077002c7202 */ /* 0x000fe40000000f00 */
[----:B0-----:R-:W-:-:S04]  /*2160*/  FMNMX.FTZ R4, R103, R4, !PT ;  /* 0x0000000467047209 */ /* 0x001fc80007810000 */
[C---:B------:R-:W-:Y:S01]  /*2170*/  FSETP.NEU.FTZ.AND P0, PT, R4.reuse, -INF , PT ;  /* 0xff8000000400780b */ /* 0x040fe20003f1d000 */
[----:B------:R-:W-:-:S05]  /*2180*/  FMUL.FTZ R10, R4, R0 ;  /* 0x00000000040a7220 */ /* 0x000fca0000410000 */
[----:B------:R-:W-:Y:S02]  /*2190*/  FSEL R14, R10, RZ, P0 ;  /* 0x000000ff0a0e7208 */ /* 0x000fe40000000000 */
[----:B------:R-:W-:Y:S02]  /*21a0*/  FMNMX.FTZ R10, R5, R27, !PT ;  /* 0x0000001b050a7209 */ /* 0x000fe40007810000 */
[----:B------:R-:W-:Y:S01]  /*21b0*/  ISETP.NE.AND P0, PT, R20, RZ, PT ;  /* 0x000000ff1400720c */ /* 0x000fe20003f05270 */
[--C-:B------:R-:W-:Y:S01]  /*21c0*/  FFMA.FTZ R13, R13, R0, -R14.reuse ;  /* 0x000000000d0d7223 */ /* 0x100fe2000001080e */
[----:B------:R-:W-:Y:S01]  /*21d0*/  FMNMX.FTZ R10, R11, R10, !PT ;  /* 0x0000000a0b0a7209 */ /* 0x000fe20007810000 */
[-CC-:B------:R-:W-:Y:S01]  /*21e0*/  FFMA.FTZ R21, R21, R0.reuse, -R14.reuse ;  /* 0x0000000015157223 */ /* 0x180fe2000001080e */
[--C-:B------:R-:W-:Y:S01]  /*21f0*/  FFMA.FTZ R25, R25, R0, -R14.reuse ;  /* 0x0000000019197223 */ /* 0x100fe2000001080e */
[----:B------:R0:W-:Y:S01]  /*2200*/  MUFU.EX2 R190, R13 ;  /* 0x0000000d00be7308 */ /* 0x0001e20000000800 */
[----:B------:R-:W-:Y:S01]  /*2210*/  FMNMX.FTZ R10, R31, R10, !PT ;  /* 0x0000000a1f0a7209 */ /* 0x000fe20007810000 */
[-CC-:B------:R-:W-:Y:S01]  /*2220*/  FFMA.FTZ R3, R3, R0.reuse, -R14.reuse ;  /* 0x0000000003037223 */ /* 0x180fe2000001080e */
[-CC-:B------:R-:W-:Y:S01]  /*2230*/  FFMA.FTZ R29, R29, R0.reuse, -R14.reuse ;  /* 0x000000001d1d7223 */ /* 0x180fe2000001080e */
[--C-:B------:R-:W-:Y:S01]  /*2240*/  FFMA.FTZ R33, R33, R0, -R14.reuse ;  /* 0x0000000021217223 */ /* 0x100fe2000001080e */
[----:B------:R-:W-:Y:S01]  /*2250*/  FMNMX.FTZ R10, R15, R10, !PT ;  /* 0x0000000a0f0a7209 */ /* 0x000fe20007810000 */
[-CC-:B------:R-:W-:Y:S01]  /*2260*/  FFMA.FTZ R73, R73, R0.reuse, -R14.reuse ;  /* 0x0000000049497223 */ /* 0x180fe2000001080e */
[--C-:B------:R-:W-:Y:S01]  /*2270*/  FFMA.FTZ R75, R75, R0, -R14.reuse ;  /* 0x000000004b4b7223 */ /* 0x100fe2000001080e */
[----:B------:R1:W-:Y:S01]  /*2280*/  MUFU.EX2 R184, R21 ;  /* 0x0000001500b87308 */ /* 0x0003e20000000800 */
[----:B------:R-:W-:Y:S01]  /*2290*/  FMNMX.FTZ R10, R35, R10, !PT ;  /* 0x0000000a230a7209 */ /* 0x000fe20007810000 */
[-CC-:B------:R-:W-:Y:S01]  /*22a0*/  FFMA.FTZ R77, R77, R0.reuse, -R14.reuse ;  /* 0x000000004d4d7223 */ /* 0x180fe2000001080e */
[----:B0-----:R-:W-:Y:S01]  /*22b0*/  FSEL R13, R62, -INF , P6 ;  /* 0xff8000003e0d7808 */ /* 0x001fe20003000000 */
[--C-:B------:R-:W-:Y:S01]  /*22c0*/  FFMA.FTZ R79, R79, R0, -R14.reuse ;  /* 0x000000004f4f7223 */ /* 0x100fe2000001080e */
[----:B------:R-:W-:Y:S01]  /*22d0*/  FMNMX.FTZ R10, R37, R10, !PT ;  /* 0x0000000a250a7209 */ /* 0x000fe20007810000 */
[-CC-:B------:R-:W-:Y:S01]  /*22e0*/  FFMA.FTZ R81, R81, R0.reuse, -R14.reuse ;  /* 0x0000000051517223 */ /* 0x180fe2000001080e */
[--C-:B------:R-:W-:Y:S01]  /*22f0*/  FFMA.FTZ R83, R83, R0, -R14.reuse ;  /* 0x0000000053537223 */ /* 0x100fe2000001080e */
[----:B------:R0:W-:Y:S01]  /*2300*/  MUFU.EX2 R103, R25 ;  /* 0x0000001900677308 */ /* 0x0001e20000000800 */
[----:B------:R-:W-:Y:S01]  /*2310*/  FMNMX.FTZ R10, R39, R10, !PT ;  /* 0x0000000a270a7209 */ /* 0x000fe20007810000 */
[-CC-:B------:R-:W-:Y:S01]  /*2320*/  FFMA.FTZ R85, R85, R0.reuse, -R14.reuse ;  /* 0x0000000055557223 */ /* 0x180fe2000001080e */
[----:B-1----:R-:W-:Y:S01]  /*2330*/  FSEL R21, R66, -INF , P4 ;  /* 0xff80000042157808 */ /* 0x002fe20002000000 */
[--C-:B------:R-:W-:Y:S01]  /*2340*/  FFMA.FTZ R87, R87, R0, -R14.reuse ;  /* 0x0000000057577223 */ /* 0x100fe2000001080e */
[----:B------:R-:W-:Y:S01]  /*2350*/  FMNMX.FTZ R10, R41, R10, !PT ;  /* 0x0000000a290a7209 */ /* 0x000fe20007810000 */
[-CC-:B------:R-:W-:Y:S01]  /*2360*/  FFMA.FTZ R89, R89, R0.reuse, -R14.reuse ;  /* 0x0000000059597223 */ /* 0x180fe2000001080e */
[--C-:B------:R-:W-:Y:S01]  /*2370*/  FFMA.FTZ R91, R91, R0, -R14.reuse ;  /* 0x000000005b5b7223 */ /* 0x100fe2000001080e */
[----:B------:R-:W1:Y:S01]  /*2380*/  MUFU.EX2 R188, R3 ;  /* 0x0000000300bc7308 */ /* 0x000e620000000800 */
[----:B------:R-:W-:Y:S01]  /*2390*/  FMNMX.FTZ R10, R43, R10, !PT ;  /* 0x0000000a2b0a7209 */ /* 0x000fe20007810000 */
[-CC-:B------:R-:W-:Y:S01]  /*23a0*/  FFMA.FTZ R93, R93, R0.reuse, -R14.reuse ;  /* 0x000000005d5d7223 */ /* 0x180fe2000001080e */
[----:B0-----:R-:W-:Y:S01]  /*23b0*/  FSEL R25, R70, -INF , P2 ;  /* 0xff80000046197808 */ /* 0x001fe20001000000 */
[--C-:B------:R-:W-:Y:S01]  /*23c0*/  FFMA.FTZ R95, R95, R0, -R14.reuse ;  /* 0x000000005f5f7223 */ /* 0x100fe2000001080e */
[----:B------:R-:W-:Y:S01]  /*23d0*/  FMNMX.FTZ R10, R45, R10, !PT ;  /* 0x0000000a2d0a7209 */ /* 0x000fe20007810000 */
[-CC-:B------:R-:W-:Y:S01]  /*23e0*/  FFMA.FTZ R97, R97, R0.reuse, -R14.reuse ;  /* 0x0000000061617223 */ /* 0x180fe2000001080e */
[--C-:B------:R-:W-:Y:S01]  /*23f0*/  FFMA.FTZ R61, R61, R0, -R14.reuse ;  /* 0x000000003d3d7223 */ /* 0x100fe2000001080e */
[----:B------:R-:W0:Y:S01]  /*2400*/  MUFU.EX2 R29, R29 ;  /* 0x0000001d001d7308 */ /* 0x000e220000000800 */
[----:B------:R-:W-:Y:S01]  /*2410*/  FMNMX.FTZ R10, R47, R10, !PT ;  /* 0x0000000a2f0a7209 */ /* 0x000fe20007810000 */
[-CC-:B------:R-:W-:Y:S01]  /*2420*/  FFMA.FTZ R99, R99, R0.reuse, -R14.reuse ;  /* 0x0000000063637223 */ /* 0x180fe2000001080e */
[-CC-:B------:R-:W-:Y:S01]  /*2430*/  FFMA.FTZ R65, R65, R0.reuse, -R14.reuse ;  /* 0x0000000041417223 */ /* 0x180fe2000001080e */
[--C-:B------:R-:W-:Y:S01]  /*2440*/  FFMA.FTZ R101, R101, R0, -R14.reuse ;  /* 0x0000000065657223 */ /* 0x100fe2000001080e */
[----:B------:R-:W-:Y:S01]  /*2450*/  FMNMX.FTZ R10, R49, R10, !PT ;  /* 0x0000000a310a7209 */ /* 0x000fe20007810000 */
[----:B------:R-:W-:Y:S01]  /*2460*/  FFMA.FTZ R14, R69, R0, -R14 ;  /* 0x00000000450e7223 */ /* 0x000fe2000001080e */
[--C-:B------:R-:W-:Y:S01]  /*2470*/  IMAD.MOV.U32 R70, RZ, RZ, R119.reuse ;  /* 0x000000ffff467224 */ /* 0x100fe200078e0077 */
[----:B------:R-:W-:Y:S01]  /*2480*/  MUFU.EX2 R33, R33 ;  /* 0x0000002100217308 */ /* 0x000fe20000000800 */
[----:B------:R-:W-:Y:S01]  /*2490*/  FMNMX.FTZ R10, R51, R10, !PT ;  /* 0x0000000a330a7209 */ /* 0x000fe20007810000 */
[----:B------:R-:W-:-:S02]  /*24a0*/  IMAD.MOV.U32 R69, RZ, RZ, R119 ;  /* 0x000000ffff457224 */ /* 0x000fc400078e0077 */
[--C-:B------:R-:W-:Y:S01]  /*24b0*/  IMAD.MOV.U32 R66, RZ, RZ, R119.reuse ;  /* 0x000000ffff427224 */ /* 0x100fe200078e0077 */
[----:B------:R-:W-:Y:S01]  /*24c0*/  FMNMX.FTZ R10, R53, R10, !PT ;  /* 0x0000000a350a7209 */ /* 0x000fe20007810000 */
[----:B------:R-:W-:Y:S02]  /*24d0*/  IMAD.MOV.U32 R62, RZ, RZ, R119 ;  /* 0x000000ffff3e7224 */ /* 0x000fe400078e0077 */
[----:B------:R-:W-:Y:S01]  /*24e0*/  MUFU.EX2 R73, R73 ;  /* 0x0000004900497308 */ /* 0x000fe20000000800 */
[----:B------:R-:W-:-:S04]  /*24f0*/  FMNMX.FTZ R10, R55, R10, !PT ;  /* 0x0000000a370a7209 */ /* 0x000fc80007810000 */
[----:B------:R-:W-:-:S03]  /*2500*/  FMNMX.FTZ R10, R57, R10, !PT ;  /* 0x0000000a390a7209 */ /* 0x000fc60007810000 */
[----:B------:R2:W-:Y:S01]  /*2510*/  MUFU.EX2 R186, R75 ;  /* 0x0000004b00ba7308 */ /* 0x0005e20000000800 */
[----:B------:R-:W-:-:S04]  /*2520*/  FMNMX.FTZ R10, R59, R10, !PT ;  /* 0x0000000a3b0a7209 */ /* 0x000fc80007810000 */
[----:B------:R-:W-:-:S03]  /*2530*/  FMNMX.FTZ R10, R13, R10, !PT ;  /* 0x0000000a0d0a7209 */ /* 0x000fc60007810000 */
[----:B------:R-:W-:Y:S01]  /*2540*/  MUFU.EX2 R77, R77 ;  /* 0x0000004d004d7308 */ /* 0x000fe20000000800 */
[----:B------:R-:W-:Y:S01]  /*2550*/  FMNMX.FTZ R10, R63, R10, !PT ;  /* 0x0000000a3f0a7209 */ /* 0x000fe20007810000 */
[----:B--2---:R-:W-:-:S03]  /*2560*/  IMAD.MOV.U32 R75, RZ, RZ, R119 ;  /* 0x000000ffff4b7224 */ /* 0x004fc600078e0077 */
[----:B------:R-:W-:-:S03]  /*2570*/  FMNMX.FTZ R10, R21, R10, !PT ;  /* 0x0000000a150a7209 */ /* 0x000fc60007810000 */
[----:B------:R2:W-:Y:S01]  /*2580*/  MUFU.EX2 R180, R79 ;  /* 0x0000004f00b47308 */ /* 0x0005e20000000800 */
[----:B------:R-:W-:-:S04]  /*2590*/  FMNMX.FTZ R10, R67, R10, !PT ;  /* 0x0000000a430a7209 */ /* 0x000fc80007810000 */
[----:B------:R-:W-:-:S03]  /*25a0*/  FMNMX.FTZ R10, R25, R10, !PT ;  /* 0x0000000a190a7209 */ /* 0x000fc60007810000 */
[----:B------:R-:W-:Y:S01]  /*25b0*/  MUFU.EX2 R81, R81 ;  /* 0x0000005100517308 */ /* 0x000fe20000000800 */
[----:B------:R-:W-:Y:S01]  /*25c0*/  FMNMX.FTZ R10, R71, R10, !PT ;  /* 0x0000000a470a7209 */ /* 0x000fe20007810000 */
[----:B--2---:R-:W-:-:S04]  /*25d0*/  IMAD.MOV.U32 R79, RZ, RZ, R119 ;  /* 0x000000ffff4f7224 */ /* 0x004fc800078e0077 */
[----:B------:R-:W2:Y:S02]  /*25e0*/  SHFL.BFLY PT, R3, R10, 0x2, 0x1f ;  /* 0x0c401f000a037f89 */ /* 0x000ea400000e0000 */
[----:B------:R3:W-:Y:S08]  /*25f0*/  MUFU.EX2 R182, R83 ;  /* 0x0000005300b67308 */ /* 0x0007f00000000800 */
[----:B------:R-:W-:Y:S01]  /*2600*/  MUFU.EX2 R85, R85 ;  /* 0x0000005500557308 */ /* 0x000fe20000000800 */
[----:B---3--:R-:W-:-:S07]  /*2610*/  IMAD.MOV.U32 R83, RZ, RZ, R119 ;  /* 0x000000ffff537224 */ /* 0x008fce00078e0077 */
[----:B------:R3:W-:Y:S01]  /*2620*/  MUFU.EX2 R176, R87 ;  /* 0x0000005700b07308 */ /* 0x0007e20000000800 */
[----:B--2---:R-:W-:-:S07]  /*2630*/  FMNMX.FTZ R12, R10, R3, !PT ;  /* 0x000000030a0c7209 */ /* 0x004fce0007810000 */
[----:B------:R-:W-:Y:S01]  /*2640*/  MUFU.EX2 R89, R89 ;  /* 0x0000005900597308 */ /* 0x000fe20000000800 */
[--C-:B---3--:R-:W-:Y:S01]  /*2650*/  IMAD.MOV.U32 R87, RZ, RZ, R119.reuse ;  /* 0x000000ffff577224 */ /* 0x108fe200078e0077 */
[----:B------:R-:W2:Y:S06]  /*2660*/  SHFL.BFLY PT, R3, R12, 0x1, 0x1f ;  /* 0x0c201f000c037f89 */ /* 0x000eac00000e0000 */
[----:B------:R3:W-:Y:S08]  /*2670*/  MUFU.EX2 R178, R91 ;  /* 0x0000005b00b27308 */ /* 0x0007f00000000800 */
[----:B------:R-:W-:Y:S01]  /*2680*/  MUFU.EX2 R93, R93 ;  /* 0x0000005d005d7308 */ /* 0x000fe20000000800 */
[----:B---3--:R-:W-:-:S07]  /*2690*/  IMAD.MOV.U32 R91, RZ, RZ, R119 ;  /* 0x000000ffff5b7224 */ /* 0x008fce00078e0077 */
[----:B------:R3:W-:Y:S01]  /*26a0*/  MUFU.EX2 R172, R95 ;  /* 0x0000005f00ac7308 */ /* 0x0007e20000000800 */
[----:B--2---:R-:W-:-:S04]  /*26b0*/  FMNMX.FTZ R3, R12, R3, !PT ;  /* 0x000000030c037209 */ /* 0x004fc80007810000 */
[C---:B------:R-:W-:Y:S01]  /*26c0*/  FSETP.NEU.FTZ.AND P1, PT, R3.reuse, -INF , PT ;  /* 0xff8000000300780b */ /* 0x040fe20003f3d000 */
[----:B------:R-:W-:Y:S02]  /*26d0*/  FMUL.FTZ R10, R3, R0 ;  /* 0x00000000030a7220 */ /* 0x000fe40000410000 */
[----:B------:R-:W-:Y:S01]  /*26e0*/  MUFU.EX2 R97, R97 ;  /* 0x0000006100617308 */ /* 0x000fe20000000800 */
[----:B---3--:R-:W-:Y:S02]  /*26f0*/  IMAD.MOV.U32 R95, RZ, RZ, R119 ;  /* 0x000000ffff5f7224 */ /* 0x008fe400078e0077 */
[----:B------:R-:W-:Y:S02]  /*2700*/  FSEL R10, R10, RZ, P1 ;  /* 0x000000ff0a0a7208 */ /* 0x000fe40000800000 */
[----:B------:R-:W-:-:S03]  /*2710*/  PLOP3.LUT P1, PT, PT, PT, UP0, 0x80, 0x0 ;  /* 0x000000000000781c */ /* 0x000fc60003f2f008 */
        /* <DEDUP_REMOVED lines=16> */
[----:B------:R1:W2:Y:S01]  /*2820*/  MUFU.EX2 R12, R27 ;  /* 0x0000001b000c7308 */ /* 0x0002a20000000800 */
[-CC-:B------:R-:W-:Y:S01]  /*2830*/  FFMA.FTZ R53, R53, R0.reuse, -R10.reuse ;  /* 0x0000000035357223 */ /* 0x180fe2000001080a */
[-CC-:B------:R-:W-:Y:S01]  /*2840*/  FFMA.FTZ R55, R55, R0.reuse, -R10.reuse ;  /* 0x0000000037377223 */ /* 0x180fe2000001080a */
[-CC-:B------:R-:W-:Y:S01]  /*2850*/  FFMA.FTZ R57, R57, R0.reuse, -R10.reuse ;  /* 0x0000000039397223 */ /* 0x180fe2000001080a */
[-CC-:B------:R-:W-:Y:S01]  /*2860*/  FFMA.FTZ R59, R59, R0.reuse, -R10.reuse ;  /* 0x000000003b3b7223 */ /* 0x180fe2000001080a */
[-CC-:B------:R-:W-:Y:S01]  /*2870*/  FFMA.FTZ R13, R13, R0.reuse, -R10.reuse ;  /* 0x000000000d0d7223 */ /* 0x180fe2000001080a */
[-CC-:B------:R-:W-:Y:S01]  /*2880*/  FFMA.FTZ R63, R63, R0.reuse, -R10.reuse ;  /* 0x000000003f3f7223 */ /* 0x180fe2000001080a */
[-CC-:B------:R-:W-:Y:S01]  /*2890*/  FFMA.FTZ R21, R21, R0.reuse, -R10.reuse ;  /* 0x0000000015157223 */ /* 0x180fe2000001080a */
[----:B------:R-:W3:Y:S01]  /*28a0*/  MUFU.EX2 R11, R11 ;  /* 0x0000000b000b7308 */ /* 0x000ee20000000800 */
[----:B-1----:R-:W-:Y:S01]  /*28b0*/  FADD.FTZ R27, R188, R103 ;  /* 0x00000067bc1b7221 */ /* 0x002fe20000010000 */
[-CC-:B------:R-:W-:Y:S01]  /*28c0*/  FFMA.FTZ R67, R67, R0.reuse, -R10.reuse ;  /* 0x0000000043437223 */ /* 0x180fe2000001080a */
[-CC-:B------:R-:W-:Y:S01]  /*28d0*/  FFMA.FTZ R25, R25, R0.reuse, -R10.reuse ;  /* 0x0000000019197223 */ /* 0x180fe2000001080a */
[----:B------:R-:W-:Y:S01]  /*28e0*/  FFMA.FTZ R71, R71, R0, -R10 ;  /* 0x0000000047477223 */ /* 0x000fe2000001080a */
[----:B------:R-:W-:Y:S01]  /*28f0*/  FADD.FTZ R34, R190, R27 ;  /* 0x0000001bbe227221 */ /* 0x000fe20000010000 */
[C---:B0-----:R-:W-:Y:S01]  /*2900*/  F2FP.F16.F32.PACK_AB R190, R29.reuse, R190 ;  /* 0x000000be1dbe723e */ /* 0x041fe200000000ff */
[----:B------:R-:W-:Y:S01]  /*2910*/  IMAD.MOV.U32 R61, RZ, RZ, R119 ;  /* 0x000000ffff3d7224 */ /* 0x000fe200078e0077 */
[----:B------:R0:W1:Y:S01]  /*2920*/  MUFU.EX2 R20, R31 ;  /* 0x0000001f00147308 */ /* 0x0000620000000800 */
[----:B------:R-:W-:Y:S01]  /*2930*/  FADD.FTZ R27, R29, R34 ;  /* 0x000000221d1b7221 */ /* 0x000fe20000010000 */
[----:B--2---:R-:W-:Y:S01]  /*2940*/  FADD.FTZ R34, R5, R12 ;  /* 0x0000000c05227221 */ /* 0x004fe20000010000 */
[----:B------:R-:W-:-:S02]  /*2950*/  F2FP.F16.F32.PACK_AB R189, R12, R5 ;  /* 0x000000050cbd723e */ /* 0x000fc400000000ff */
[----:B------:R-:W-:Y:S01]  /*2960*/  FADD.FTZ R36, R184, R27 ;  /* 0x0000001bb8247221 */ /* 0x000fe20000010000 */
[----:B------:R-:W-:Y:S01]  /*2970*/  F2FP.F16.F32.PACK_AB R188, R103, R188 ;  /* 0x000000bc67bc723e */ /* 0x000fe200000000ff */
[--C-:B------:R-:W-:Y:S01]  /*2980*/  IMAD.MOV.U32 R103, RZ, RZ, R119.reuse ;  /* 0x000000ffff677224 */ /* 0x100fe200078e0077 */
[----:B------:R-:W2:Y:S01]  /*2990*/  MUFU.EX2 R15, R15 ;  /* 0x0000000f000f7308 */ /* 0x000ea20000000800 */
[----:B------:R-:W-:Y:S01]  /*29a0*/  FADD.FTZ R36, R33, R36 ;  /* 0x0000002421247221 */ /* 0x000fe20000010000 */
[----:B---3--:R-:W-:Y:S01]  /*29b0*/  FADD.FTZ R27, R11, R34 ;  /* 0x000000220b1b7221 */ /* 0x008fe20000010000 */
[----:B------:R-:W-:Y:S01]  /*29c0*/  F2FP.F16.F32.PACK_AB R184, R33, R184 ;  /* 0x000000b821b8723e */ /* 0x000fe200000000ff */
[----:B------:R-:W-:Y:S02]  /*29d0*/  IMAD.MOV.U32 R33, RZ, RZ, R119 ;  /* 0x000000ffff217224 */ /* 0x000fe400078e0077 */
[----:B0-----:R-:W-:Y:S02]  /*29e0*/  FADD.FTZ R31, R73, R36 ;  /* 0x00000024491f7221 */ /* 0x001fe40000010000 */
[----:B------:R0:W3:Y:S01]  /*29f0*/  MUFU.EX2 R24, R35 ;  /* 0x0000002300187308 */ /* 0x0000e20000000800 */
[----:B-1----:R-:W-:Y:S01]  /*2a00*/  FADD.FTZ R36, R20, R27 ;  /* 0x0000001b14247221 */ /* 0x002fe20000010000 */
[C---:B------:R-:W-:Y:S01]  /*2a10*/  FADD.FTZ R38, R186.reuse, R31 ;  /* 0x0000001fba267221 */ /* 0x040fe20000010000 */
[----:B------:R-:W-:Y:S01]  /*2a20*/  F2FP.F16.F32.PACK_AB R186, R186, R73 ;  /* 0x00000049baba723e */ /* 0x000fe200000000ff */
[----:B------:R-:W-:Y:S01]  /*2a30*/  IMAD.MOV.U32 R73, RZ, RZ, R119 ;  /* 0x000000ffff497224 */ /* 0x000fe200078e0077 */
[----:B------:R-:W-:Y:S01]  /*2a40*/  F2FP.F16.F32.PACK_AB R191, R20, R11 ;  /* 0x0000000b14bf723e */ /* 0x000fe200000000ff */
[----:B------:R-:W-:Y:S01]  /*2a50*/  FADD.FTZ R31, R77, R38 ;  /* 0x000000264d1f7221 */ /* 0x000fe20000010000 */
[----:B------:R-:W-:Y:S01]  /*2a60*/  IMAD.MOV.U32 R11, RZ, RZ, 0x3f800000 ;  /* 0x3f800000ff0b7424 */ /* 0x000fe200078e00ff */
[----:B------:R-:W1:Y:S01]  /*2a70*/  MUFU.EX2 R37, R37 ;  /* 0x0000002500257308 */ /* 0x000e620000000800 */
[----:B--2---:R-:W-:Y:S01]  /*2a80*/  FADD.FTZ R27, R15, R36 ;  /* 0x000000240f1b7221 */ /* 0x004fe20000010000 */
[C---:B------:R-:W-:Y:S01]  /*2a90*/  FADD.FTZ R38, R180.reuse, R31 ;  /* 0x0000001fb4267221 */ /* 0x040fe20000010000 */
[----:B------:R-:W-:Y:S01]  /*2aa0*/  F2FP.F16.F32.PACK_AB R180, R180, R77 ;  /* 0x0000004db4b4723e */ /* 0x000fe200000000ff */
[----:B------:R-:W-:-:S02]  /*2ab0*/  IMAD.MOV.U32 R77, RZ, RZ, R119 ;  /* 0x000000ffff4d7224 */ /* 0x000fc400078e0077 */
[----:B------:R-:W-:Y:S01]  /*2ac0*/  FADD.FTZ R31, R81, R38 ;  /* 0x00000026511f7221 */ /* 0x000fe20000010000 */
[----:B0-----:R-:W-:Y:S01]  /*2ad0*/  IMAD.MOV.U32 R35, RZ, RZ, R119 ;  /* 0x000000ffff237224 */ /* 0x001fe200078e0077 */
[----:B------:R0:W2:Y:S01]  /*2ae0*/  MUFU.EX2 R26, R39 ;  /* 0x00000027001a7308 */ /* 0x0000a20000000800 */
[----:B---3--:R-:W-:Y:S01]  /*2af0*/  FADD.FTZ R36, R24, R27 ;  /* 0x0000001b18247221 */ /* 0x008fe20000010000 */
[C---:B------:R-:W-:Y:S01]  /*2b00*/  FADD.FTZ R40, R182.reuse, R31 ;  /* 0x0000001fb6287221 */ /* 0x040fe20000010000 */
[----:B------:R-:W-:Y:S01]  /*2b10*/  F2FP.F16.F32.PACK_AB R182, R182, R81 ;  /* 0x00000051b6b6723e */ /* 0x000fe200000000ff */
[--C-:B------:R-:W-:Y:S01]  /*2b20*/  IMAD.MOV.U32 R81, RZ, RZ, R119.reuse ;  /* 0x000000ffff517224 */ /* 0x100fe200078e0077 */
[----:B------:R-:W-:Y:S01]  /*2b30*/  F2FP.F16.F32.PACK_AB R185, R24, R15 ;  /* 0x0000000f18b9723e */ /* 0x000fe200000000ff */
[----:B------:R-:W-:Y:S01]  /*2b40*/  FADD.FTZ R31, R85, R40 ;  /* 0x00000028551f7221 */ /* 0x000fe20000010000 */
[----:B------:R-:W-:Y:S01]  /*2b50*/  MOV R24, R119 ;  /* 0x0000007700187202 */ /* 0x000fe20000000f00 */
[----:B------:R-:W3:Y:S01]  /*2b60*/  MUFU.EX2 R41, R41 ;  /* 0x0000002900297308 */ /* 0x000ee20000000800 */
[----:B-1----:R-:W-:Y:S01]  /*2b70*/  FADD.FTZ R27, R37, R36 ;  /* 0x00000024251b7221 */ /* 0x002fe20000010000 */
[----:B0-----:R-:W-:-:S06]  /*2b80*/  IMAD.MOV.U32 R39, RZ, RZ, R119 ;  /* 0x000000ffff277224 */ /* 0x001fcc00078e0077 */
[----:B------:R0:W1:Y:S01]  /*2b90*/  MUFU.EX2 R28, R43 ;  /* 0x0000002b001c7308 */ /* 0x0000620000000800 */
[C---:B--2---:R-:W-:Y:S01]  /*2ba0*/  FADD.FTZ R38, R26.reuse, R27 ;  /* 0x0000001b1a267221 */ /* 0x044fe20000010000 */
[----:B------:R-:W-:Y:S01]  /*2bb0*/  F2FP.F16.F32.PACK_AB R187, R26, R37 ;  /* 0x000000251abb723e */ /* 0x000fe200000000ff */
[--C-:B------:R-:W-:Y:S02]  /*2bc0*/  IMAD.MOV.U32 R37, RZ, RZ, R119.reuse ;  /* 0x000000ffff257224 */ /* 0x100fe400078e0077 */
[----:B------:R-:W-:-:S03]  /*2bd0*/  IMAD.MOV.U32 R26, RZ, RZ, R119 ;  /* 0x000000ffff1a7224 */ /* 0x000fc600078e0077 */
[----:B------:R-:W2:Y:S01]  /*2be0*/  MUFU.EX2 R45, R45 ;  /* 0x0000002d002d7308 */ /* 0x000ea20000000800 */
[----:B---3--:R-:W-:Y:S01]  /*2bf0*/  FADD.FTZ R27, R41, R38 ;  /* 0x00000026291b7221 */ /* 0x008fe20000010000 */
[C---:B------:R-:W-:Y:S01]  /*2c00*/  FADD.FTZ R38, R176.reuse, R31 ;  /* 0x0000001fb0267221 */ /* 0x040fe20000010000 */
[----:B------:R-:W-:Y:S01]  /*2c10*/  F2FP.F16.F32.PACK_AB R176, R176, R85 ;  /* 0x00000055b0b0723e */ /* 0x000fe200000000ff */
[--C-:B------:R-:W-:Y:S02]  /*2c20*/  IMAD.MOV.U32 R85, RZ, RZ, R119.reuse ;  /* 0x000000ffff557224 */ /* 0x100fe400078e0077 */
[----:B------:R-:W-:Y:S01]  /*2c30*/  FADD.FTZ R31, R89, R38 ;  /* 0x00000026591f7221 */ /* 0x000fe20000010000 */
[----:B0-----:R-:W-:Y:S01]  /*2c40*/  IMAD.MOV.U32 R43, RZ, RZ, R119 ;  /* 0x000000ffff2b7224 */ /* 0x001fe200078e0077 */
[----:B------:R0:W3:Y:S01]  /*2c50*/  MUFU.EX2 R30, R47 ;  /* 0x0000002f001e7308 */ /* 0x0000e20000000800 */
[----:B-1----:R-:W-:Y:S01]  /*2c60*/  FADD.FTZ R2, R28, R27 ;  /* 0x0000001b1c027221 */ /* 0x002fe20000010000 */
[C---:B------:R-:W-:Y:S01]  /*2c70*/  FADD.FTZ R40, R178.reuse, R31 ;  /* 0x0000001fb2287221 */ /* 0x040fe20000010000 */
[----:B------:R-:W-:Y:S01]  /*2c80*/  F2FP.F16.F32.PACK_AB R178, R178, R89 ;  /* 0x00000059b2b2723e */ /* 0x000fe200000000ff */
[--C-:B------:R-:W-:Y:S01]  /*2c90*/  IMAD.MOV.U32 R89, RZ, RZ, R119.reuse ;  /* 0x000000ffff597224 */ /* 0x100fe200078e0077 */
[----:B------:R-:W-:Y:S01]  /*2ca0*/  F2FP.F16.F32.PACK_AB R181, R28, R41 ;  /* 0x000000291cb5723e */ /* 0x000fe200000000ff */
[----:B------:R-:W-:Y:S01]  /*2cb0*/  FADD.FTZ R31, R93, R40 ;  /* 0x000000285d1f7221 */ /* 0x000fe20000010000 */
[--C-:B------:R-:W-:Y:S01]  /*2cc0*/  IMAD.MOV.U32 R41, RZ, RZ, R119.reuse ;  /* 0x000000ffff297224 */ /* 0x100fe200078e0077 */
[----:B------:R-:W1:Y:S01]  /*2cd0*/  MUFU.EX2 R49, R49 ;  /* 0x0000003100317308 */ /* 0x000e620000000800 */
[----:B--2---:R-:W-:Y:S01]  /*2ce0*/  FADD.FTZ R27, R45, R2 ;  /* 0x000000022d1b7221 */ /* 0x004fe20000010000 */
[----:B0-----:R-:W-:Y:S01]  /*2cf0*/  IMAD.MOV.U32 R47, RZ, RZ, R119 ;  /* 0x000000ffff2f7224 */ /* 0x001fe200078e0077 */
[----:B------:R-:W-:-:S05]  /*2d00*/  MOV R28, R119 ;  /* 0x00000077001c7202 */ /* 0x000fca0000000f00 */
[----:B------:R0:W2:Y:S01]  /*2d10*/  MUFU.EX2 R32, R51 ;  /* 0x0000003300207308 */ /* 0x0000a20000000800 */
[C---:B---3--:R-:W-:Y:S01]  /*2d20*/  FADD.FTZ R38, R30.reuse, R27 ;  /* 0x0000001b1e267221 */ /* 0x048fe20000010000 */
[----:B------:R-:W-:Y:S01]  /*2d30*/  F2FP.F16.F32.PACK_AB R183, R30, R45 ;  /* 0x0000002d1eb7723e */ /* 0x000fe200000000ff */
[--C-:B------:R-:W-:Y:S02]  /*2d40*/  IMAD.MOV.U32 R45, RZ, RZ, R119.reuse ;  /* 0x000000ffff2d7224 */ /* 0x100fe400078e0077 */
[----:B------:R-:W-:-:S03]  /*2d50*/  IMAD.MOV.U32 R30, RZ, RZ, R119 ;  /* 0x000000ffff1e7224 */ /* 0x000fc600078e0077 */
[----:B------:R-:W3:Y:S01]  /*2d60*/  MUFU.EX2 R53, R53 ;  /* 0x0000003500357308 */ /* 0x000ee20000000800 */
[----:B-1----:R-:W-:Y:S01]  /*2d70*/  FADD.FTZ R27, R49, R38 ;  /* 0x00000026311b7221 */ /* 0x002fe20000010000 */
[C---:B------:R-:W-:Y:S01]  /*2d80*/  FADD.FTZ R38, R172.reuse, R31 ;  /* 0x0000001fac267221 */ /* 0x040fe20000010000 */
[----:B------:R-:W-:Y:S01]  /*2d90*/  F2FP.F16.F32.PACK_AB R172, R172, R93 ;  /* 0x0000005dacac723e */ /* 0x000fe200000000ff */
[--C-:B------:R-:W-:Y:S02]  /*2da0*/  IMAD.MOV.U32 R93, RZ, RZ, R119.reuse ;  /* 0x000000ffff5d7224 */ /* 0x100fe400078e0077 */
[----:B------:R-:W-:Y:S01]  /*2db0*/  FADD.FTZ R29, R97, R38 ;  /* 0x00000026611d7221 */ /* 0x000fe20000010000 */
[----:B0-----:R-:W-:Y:S01]  /*2dc0*/  IMAD.MOV.U32 R51, RZ, RZ, R119 ;  /* 0x000000ffff337224 */ /* 0x001fe200078e0077 */
[----:B------:R0:W1:Y:S01]  /*2dd0*/  MUFU.EX2 R34, R55 ;  /* 0x0000003700227308 */ /* 0x0000620000000800 */
[----:B--2---:R-:W-:Y:S01]  /*2de0*/  FADD.FTZ R10, R32, R27 ;  /* 0x0000001b200a7221 */ /* 0x004fe20000010000 */
[C---:B------:R-:W-:Y:S01]  /*2df0*/  FADD.FTZ R40, R174.reuse, R29 ;  /* 0x0000001dae287221 */ /* 0x040fe20000010000 */
[----:B------:R-:W-:Y:S01]  /*2e00*/  F2FP.F16.F32.PACK_AB R174, R174, R97 ;  /* 0x00000061aeae723e */ /* 0x000fe200000000ff */
[--C-:B------:R-:W-:Y:S01]  /*2e10*/  IMAD.MOV.U32 R97, RZ, RZ, R119.reuse ;  /* 0x000000ffff617224 */ /* 0x100fe200078e0077 */
[----:B------:R-:W-:Y:S01]  /*2e20*/  F2FP.F16.F32.PACK_AB R177, R32, R49 ;  /* 0x0000003120b1723e */ /* 0x000fe200000000ff */
[--C-:B------:R-:W-:Y:S01]  /*2e30*/  IMAD.MOV.U32 R49, RZ, RZ, R119.reuse ;  /* 0x000000ffff317224 */ /* 0x100fe200078e0077 */
[----:B------:R-:W-:Y:S01]  /*2e40*/  MOV R32, R119 ;  /* 0x0000007700207202 */ /* 0x000fe20000000f00 */
[----:B------:R-:W2:Y:S01]  /*2e50*/  MUFU.EX2 R57, R57 ;  /* 0x0000003900397308 */ /* 0x000ea20000000800 */
[----:B---3--:R-:W-:Y:S01]  /*2e60*/  FADD.FTZ R27, R53, R10 ;  /* 0x0000000a351b7221 */ /* 0x008fe20000010000 */
[----:B0-----:R-:W-:-:S02]  /*2e70*/  IMAD.MOV.U32 R55, RZ, RZ, R119 ;  /* 0x000000ffff377224 */ /* 0x001fc400078e0077 */
[----:B------:R-:W-:-:S04]  /*2e80*/  IMAD.MOV.U32 R31, RZ, RZ, R119 ;  /* 0x000000ffff1f7224 */ /* 0x000fc800078e0077 */
[----:B------:R-:W0:Y:S01]  /*2e90*/  MUFU.EX2 R99, R99 ;  /* 0x0000006300637308 */ /* 0x000e220000000800 */
[C---:B-1----:R-:W-:Y:S01]  /*2ea0*/  FADD.FTZ R10, R34.reuse, R27 ;  /* 0x0000001b220a7221 */ /* 0x042fe20000010000 */
[----:B------:R-:W-:Y:S01]  /*2eb0*/  F2FP.F16.F32.PACK_AB R179, R34, R53 ;  /* 0x0000003522b3723e */ /* 0x000fe200000000ff */
[--C-:B------:R-:W-:Y:S02]  /*2ec0*/  IMAD.MOV.U32 R53, RZ, RZ, R119.reuse ;  /* 0x000000ffff357224 */ /* 0x100fe400078e0077 */
[----:B------:R-:W-:-:S03]  /*2ed0*/  IMAD.MOV.U32 R34, RZ, RZ, R119 ;  /* 0x000000ffff227224 */ /* 0x000fc600078e0077 */
[----:B------:R1:W3:Y:S01]  /*2ee0*/  MUFU.EX2 R36, R59 ;  /* 0x0000003b00247308 */ /* 0x0002e20000000800 */
[----:B--2---:R-:W-:-:S07]  /*2ef0*/  FADD.FTZ R27, R57, R10 ;  /* 0x0000000a391b7221 */ /* 0x004fce0000010000 */
[----:B------:R2:W4:Y:S01]  /*2f00*/  MUFU.EX2 R168, R65 ;  /* 0x0000004100a87308 */ /* 0x0005220000000800 */
[----:B0-----:R-:W-:Y:S01]  /*2f10*/  FADD.FTZ R29, R99, R40 ;  /* 0x00000028631d7221 */ /* 0x001fe20000010000 */
[----:B-1----:R-:W-:-:S06]  /*2f20*/  IMAD.MOV.U32 R59, RZ, RZ, R119 ;  /* 0x000000ffff3b7224 */ /* 0x002fcc00078e0077 */
[----:B------:R-:W0:Y:S01]  /*2f30*/  MUFU.EX2 R13, R13 ;  /* 0x0000000d000d7308 */ /* 0x000e220000000800 */
[C---:B---3--:R-:W-:Y:S01]  /*2f40*/  FADD.FTZ R10, R36.reuse, R27 ;  /* 0x0000001b240a7221 */ /* 0x048fe20000010000 */
[----:B------:R-:W-:Y:S01]  /*2f50*/  F2FP.F16.F32.PACK_AB R173, R36, R57 ;  /* 0x0000003924ad723e */ /* 0x000fe200000000ff */
[--C-:B--2---:R-:W-:Y:S01]  /*2f60*/  IMAD.MOV.U32 R65, RZ, RZ, R119.reuse ;  /* 0x000000ffff417224 */ /* 0x104fe200078e0077 */
[----:B------:R-:W-:Y:S01]  /*2f70*/  MOV R36, R119 ;  /* 0x0000007700247202 */ /* 0x000fe20000000f00 */
[----:B------:R-:W-:-:S03]  /*2f80*/  IMAD.MOV.U32 R57, RZ, RZ, R119 ;  /* 0x000000ffff397224 */ /* 0x000fc600078e0077 */
[----:B------:R-:W1:Y:S01]  /*2f90*/  MUFU.EX2 R101, R101 ;  /* 0x0000006500657308 */ /* 0x000e620000000800 */
[C---:B----4-:R-:W-:Y:S01]  /*2fa0*/  FADD.FTZ R40, R168.reuse, R29 ;  /* 0x0000001da8287221 */ /* 0x050fe20000010000 */
[----:B------:R-:W-:Y:S01]  /*2fb0*/  F2FP.F16.F32.PACK_AB R168, R168, R99 ;  /* 0x00000063a8a8723e */ /* 0x000fe200000000ff */
[----:B------:R-:W-:-:S05]  /*2fc0*/  IMAD.MOV.U32 R99, RZ, RZ, R119 ;  /* 0x000000ffff637224 */ /* 0x000fca00078e0077 */
[----:B------:R2:W3:Y:S01]  /*2fd0*/  MUFU.EX2 R2, R63 ;  /* 0x0000003f00027308 */ /* 0x0004e20000000800 */
[----:B0-----:R-:W-:-:S07]  /*2fe0*/  FADD.FTZ R27, R13, R10 ;  /* 0x0000000a0d1b7221 */ /* 0x001fce0000010000 */
[----:B------:R-:W0:Y:S01]  /*2ff0*/  MUFU.EX2 R21, R21 ;  /* 0x0000001500157308 */ /* 0x000e220000000800 */
[----:B-1----:R-:W-:Y:S01]  /*3000*/  FADD.FTZ R29, R101, R40 ;  /* 0x00000028651d7221 */ /* 0x002fe20000010000 */
[----:B--2---:R-:W-:-:S06]  /*3010*/  IMAD.MOV.U32 R63, RZ, RZ, R119 ;  /* 0x000000ffff3f7224 */ /* 0x004fcc00078e0077 */
[----:B------:R1:W2:Y:S01]  /*3020*/  MUFU.EX2 R38, R67 ;  /* 0x0000004300267308 */ /* 0x0002a20000000800 */
[C---:B---3--:R-:W-:Y:S01]  /*3030*/  FADD.FTZ R42, R2.reuse, R27 ;  /* 0x0000001b022a7221 */ /* 0x048fe20000010000 */
[----:B------:R-:W-:Y:S01]  /*3040*/  F2FP.F16.F32.PACK_AB R175, R2, R13 ;  /* 0x0000000d02af723e */ /* 0x000fe200000000ff */
[----:B------:R-:W-:Y:S01]  /*3050*/  IMAD.MOV.U32 R27, RZ, RZ, R119 ;  /* 0x000000ffff1b7224 */ /* 0x000fe200078e0077 */
[----:B------:R-:W-:-:S04]  /*3060*/  MOV R2, 0x3f800000 ;  /* 0x3f80000000027802 */ /* 0x000fc80000000f00 */
[----:B------:R-:W3:Y:S01]  /*3070*/  MUFU.EX2 R25, R25 ;  /* 0x0000001900197308 */ /* 0x000ee20000000800 */
[----:B0-----:R-:W-:Y:S01]  /*3080*/  FADD.FTZ R5, R21, R42 ;  /* 0x0000002a15057221 */ /* 0x001fe20000010000 */
[--C-:B-1----:R-:W-:Y:S02]  /*3090*/  IMAD.MOV.U32 R67, RZ, RZ, R119.reuse ;  /* 0x000000ffff437224 */ /* 0x102fe400078e0077 */
[----:B------:R-:W-:-:S04]  /*30a0*/  IMAD.MOV.U32 R42, RZ, RZ, R119 ;  /* 0x000000ffff2a7224 */ /* 0x000fc800078e0077 */
[----:B------:R-:W0:Y:S01]  /*30b0*/  MUFU.EX2 R14, R14 ;  /* 0x0000000e000e7308 */ /* 0x000e220000000800 */
[C---:B--2---:R-:W-:Y:S01]  /*30c0*/  FADD.FTZ R12, R38.reuse, R5 ;  /* 0x00000005260c7221 */ /* 0x044fe20000010000 */
[----:B------:R-:W-:Y:S01]  /*30d0*/  F2FP.F16.F32.PACK_AB R169, R38, R21 ;  /* 0x0000001526a9723e */ /* 0x000fe200000000ff */
[----:B------:R-:W-:-:S05]  /*30e0*/  IMAD.MOV.U32 R38, RZ, RZ, R119 ;  /* 0x000000ffff267224 */ /* 0x000fca00078e0077 */
[----:B------:R1:W2:Y:S01]  /*30f0*/  MUFU.EX2 R40, R71 ;  /* 0x0000004700287308 */ /* 0x0002a20000000800 */
[----:B---3--:R-:W-:Y:S01]  /*3100*/  FADD.FTZ R5, R25, R12 ;  /* 0x0000000c19057221 */ /* 0x008fe20000010000 */
[C---:B0-----:R-:W-:Y:S01]  /*3110*/  FADD.FTZ R10, R14.reuse, R29 ;  /* 0x0000001d0e0a7221 */ /* 0x041fe20000010000 */
[----:B------:R-:W-:Y:S01]  /*3120*/  F2FP.F16.F32.PACK_AB R170, R14, R101 ;  /* 0x000000650eaa723e */ /* 0x000fe200000000ff */
[--C-:B------:R-:W-:Y:S02]  /*3130*/  IMAD.MOV.U32 R101, RZ, RZ, R119.reuse ;  /* 0x000000ffff657224 */ /* 0x100fe400078e0077 */
[--C-:B-1----:R-:W-:Y:S02]  /*3140*/  IMAD.MOV.U32 R71, RZ, RZ, R119.reuse ;  /* 0x000000ffff477224 */ /* 0x102fe400078e0077 */
[----:B------:R-:W-:Y:S02]  /*3150*/  IMAD.MOV.U32 R29, RZ, RZ, R119 ;  /* 0x000000ffff1d7224 */ /* 0x000fe400078e0077 */
[C---:B--2---:R-:W-:Y:S01]  /*3160*/  FADD.FTZ R5, R40.reuse, R5 ;  /* 0x0000000528057221 */ /* 0x044fe20000010000 */
[----:B------:R-:W-:Y:S01]  /*3170*/  F2FP.F16.F32.PACK_AB R171, R40, R25 ;  /* 0x0000001928ab723e */ /* 0x000fe200000000ff */
[----:B------:R-:W-:Y:S01]  /*3180*/  IMAD.MOV.U32 R25, RZ, RZ, R119 ;  /* 0x000000ffff197224 */ /* 0x000fe200078e0077 */
[----:B------:R-:W-:Y:S01]  /*3190*/  MOV R40, R119 ;  /* 0x0000007700287202 */ /* 0x000fe20000000f00 */
[----:B------:R-:W-:Y:S06]  /*31a0*/  @!P1 BRA `(.L_x_3307) ;  /* 0x00000020006c9947 */ /* 0x000fec0003800000 */
[----:B------:R-:W-:Y:S01]  /*31b0*/  IMAD.MOV.U32 R12, RZ, RZ, R3 ;  /* 0x000000ffff0c7224 */ /* 0x000fe200078e0003 */
[----:B------:R-:W-:Y:S01]  /*31c0*/  CS2R R118, SRZ ;  /* 0x0000000000767805 */ /* 0x000fe2000001ff00 */
[----:B------:R-:W-:Y:S01]  /*31d0*/  IMAD.MOV.U32 R13, RZ, RZ, R4 ;  /* 0x000000ffff0d7224 */ /* 0x000fe200078e0004 */
[----:B------:R-:W-:Y:S01]  /*31e0*/  CS2R R114, SRZ ;  /* 0x0000000000727805 */ /* 0x000fe2000001ff00 */
[----:B------:R-:W-:Y:S01]  /*31f0*/  IMAD.MOV.U32 R2, RZ, RZ, 0x3f800000 ;  /* 0x3f800000ff027424 */ /* 0x000fe200078e00ff */
        /* <DEDUP_REMOVED lines=46> */
[----:B------:R-:W-:Y:S01]  /*34e0*/  UIADD3 UR4, UR41, -0x2, URZ ;  /* 0xfffffffe29047890 */ /* 0x000fe2000fffe03f */
[----:B------:R-:W-:Y:S01]  /*34f0*/  UMOV UR5, UR39 ;  /* 0x0000002700057c82 */ /* 0x000fe20008000000 */
[----:B------:R-:W-:-:S10]  /*3500*/  UMOV UR6, UR38 ;  /* 0x0000002600067c82 */ /* 0x000fd40008000000 */
.L_x_3318:
[----:B------:R-:W-:-:S04]  /*3510*/  UISETP.NE.AND UP0, UPT, UR6, 0x1, UPT ;  /* 0x000000010600788c */ /* 0x000fc8000bf05270 */
[----:B------:R-:W-:-:S04]  /*3520*/  USEL UR39, URZ, 0x1, UP0 ;  /* 0x000000013f277887 */ /* 0x000fc80008000000 */
[----:B------:R-:W-:Y:S01]  /*3530*/  ULOP3.LUT UR39, UR5, UR39, URZ, 0x3c, !UPT ;  /* 0x0000002705277292 */ /* 0x000fe2000f8e3c3f */
[----:B------:R-:W-:Y:S11]  /*3540*/  @!P0 BRA `(.L_x_3308) ;  /* 0x0000000000048947 */ /* 0x000ff60003800000 */
[----:B------:R-:W-:Y:S01]  /*3550*/  BPT.TRAP 0x1 ;  /* 0x000000040000795c */ /* 0x000fe20000300000 */
.L_x_3308:
[----:B------:R-:W0:Y:S01]  /*3560*/  S2UR UR11, SR_CgaCtaId ;  /* 0x00000000000b79c3 */ /* 0x000e220000008800 */
[----:B------:R-:W-:Y:S01]  /*3570*/  UIADD3 UR38, UR6, 0x1, URZ ;  /* 0x0000000106267890 */ /* 0x000fe2000fffe03f */
[----:B------:R-:W-:Y:S01]  /*3580*/  MOV R0, UR39 ;  /* 0x0000002700007c02 */ /* 0x000fe20008000f00 */
[----:B------:R-:W-:Y:S02]  /*3590*/  UMOV UR7, 0x400 ;  /* 0x0000040000077882 */ /* 0x000fe40000000000 */
[----:B------:R-:W-:Y:S01]  /*35a0*/  UISETP.NE.AND UP0, UPT, UR38, 0x2, UPT ;  /* 0x000000022600788c */ /* 0x000fe2000bf05270 */
[----:B------:R-:W-:-:S03]  /*35b0*/  SHF.L.U32 R0, R0, 0x1f, RZ ;  /* 0x0000001f00007819 */ /* 0x000fc600000006ff */
[----:B------:R-:W-:Y:S02]  /*35c0*/  USEL UR38, UR38, URZ, UP0 ;  /* 0x0000003f26267287 */ /* 0x000fe40008000000 */
[----:B0-----:R-:W-:-:S04]  /*35d0*/  ULEA UR7, UR11, UR7, 0x18 ;  /* 0x000000070b077291 */ /* 0x001fc8000f8ec03f */
[----:B------:R-:W-:-:S09]  /*35e0*/  ULEA UR8, UR38, UR7, 0x3 ;  /* 0x0000000726087291 */ /* 0x000fd2000f8e183f */
[----:B------:R0:W1:Y:S01]  /*35f0*/  SYNCS.PHASECHK.TRANS64.TRYWAIT P1, [UR8+0x30830], R0 ;  /* 0x03083000ff0075a7 */ /* 0x0000620008020148 */
[----:B------:R-:W-:Y:S05]  /*3600*/  @!P0 BRA `(.L_x_3309) ;  /* 0x0000000000048947 */ /* 0x000fea0003800000 */
[----:B------:R-:W-:Y:S01]  /*3610*/  BPT.TRAP 0x1 ;  /* 0x000000040000795c */ /* 0x000fe20000300000 */
.L_x_3309:
[----:B-1----:R-:W-:Y:S05]  /*3620*/  @P1 BRA `(.L_x_3310) ;  /* 0x0000000000081947 */ /* 0x002fea0003800000 */
[----:B------:R-:W1:Y:S02]  /*3630*/  SYNCS.PHASECHK.TRANS64.TRYWAIT P1, [UR8+0x30830], R0 ;  /* 0x03083000ff0075a7 */ /* 0x000e640008020148 */
[----:B-1----:R-:W-:Y:S05]  /*3640*/  @!P1 BRA `(.L_x_3311) ;  /* 0x00000080005c9947 */ /* 0x002fea0003800000 */
.L_x_3310:
[----:B------:R-:W-:Y:S01]  /*3650*/  R2UR UR40, R8 ;  /* 0x00000000082872ca */ /* 0x000fe200000e0000 */
[----:B------:R-:W-:Y:S01]  /*3660*/  UIMAD UR9, UR38, 0x900, UR10 ;  /* 0x00000900260978a4 */ /* 0x000fe2000f8e020a */
        /* <DEDUP_REMOVED lines=13> */
[----:B------:R-:W-:Y:S01]  /*3740*/  HGMMA.64x96x16.F32 R120, gdesc[UR40], RZ, !UPT, gsb0 ;  /* 0x01600000287879f0 */ /* 0x000fe2000c0008ff */
        /* <DEDUP_REMOVED lines=104> */
[----:B------:R-:W-:-:S04]  /*3dd0*/  FMUL.FTZ R119, R119, R2 ;  /* 0x0000000277777220 */ /* 0x000fc80000410000 */
[----:B------:R-:W-:Y:S01]  /*3de0*/  HGMMA.64x96x16.F32 R120, gdesc[UR40], R120, gsb0 ;  /* 0x01600000287879f0 */ /* 0x000fe20008000878 */
[----:B------:R-:W-:Y:S01]  /*3df0*/  UIADD3 UR42, UR9, 0x4, URZ ;  /* 0x00000004092a7890 */ /* 0x000fe2000fffe03f */
[----:B------:R-:W-:Y:S01]  /*3e00*/  UMOV UR40, UR56 ;  /* 0x0000003800287c82 */ /* 0x000fe20008000000 */
[----:B------:R-:W-:Y:S01]  /*3e10*/  UMOV UR41, UR57 ;  /* 0x0000003900297c82 */ /* 0x000fe20008000000 */
[----:B------:R-:W-:Y:S01]  /*3e20*/  UMOV UR43, 0x40000040 ;  /* 0x40000040002b7882 */ /* 0x000fe20000000000 */
[----:B------:R-:W-:Y:S02]  /*3e30*/  WARPGROUP.DEPBAR.LE gsb0, 0x0 ;  /* 0x00008000000079c5 */ /* 0x000fe40000010000 */
[----:B------:R-:W-:-:S06]  /*3e40*/  WARPGROUP.ARRIVE ;  /* 0x00000000000079c5 */ /* 0x000fcc0000000000 */
        /* <DEDUP_REMOVED lines=43> */
.L_x_3312:
[----:B------:R-:W-:Y:S01]  /*4100*/  ULEA UR9, UR6, UR7, 0x3 ;  /* 0x0000000706097291 */ /* 0x000fe2000f8e183f */
[----:B01----:R-:W-:-:S05]  /*4110*/  IMAD.U32 R0, RZ, RZ, UR5 ;  /* 0x00000005ff007e24 */ /* 0x003fca000f8e00ff */
[----:B------:R-:W-:-:S04]  /*4120*/  SHF.L.U32 R0, R0, 0x1f, RZ ;  /* 0x0000001f00007819 */ /* 0x000fc800000006ff */
[----:B------:R0:W1:Y:S01]  /*4130*/  SYNCS.PHASECHK.TRANS64.TRYWAIT P1, [UR9+0x30850], R0 ;  /* 0x03085000ff0075a7 */ /* 0x0000620008020149 */
[----:B------:R-:W-:Y:S05]  /*4140*/  @!P0 BRA `(.L_x_3313) ;  /* 0x0000000000048947 */ /* 0x000fea0003800000 */
[----:B------:R-:W-:Y:S01]  /*4150*/  BPT.TRAP 0x1 ;  /* 0x000000040000795c */ /* 0x000fe20000300000 */
.L_x_3313:
[----:B-1----:R-:W-:Y:S05]  /*4160*/  @P1 BRA `(.L_x_3314) ;  /* 0x0000000000081947 */ /* 0x002fea0003800000 */
[----:B------:R-:W1:Y:S02]  /*4170*/  SYNCS.PHASECHK.TRANS64.TRYWAIT P1, [UR9+0x30850], R0 ;  /* 0x03085000ff0075a7 */ /* 0x000e640008020149 */
[----:B-1----:R-:W-:Y:S05]  /*4180*/  @!P1 BRA `(.L_x_3315) ;  /* 0x0000007400a49947 */ /* 0x002fea0003800000 */
.L_x_3314:
[----:B------:R-:W-:Y:S01]  /*4190*/  UIADD3 UR7, UR7, 0x400, URZ ;  /* 0x0000040007077890 */ /* 0x000fe2000fffe03f */
[----:B------:R-:W-:-:S03]  /*41a0*/  WARPGROUP.ARRIVE ;  /* 0x00000000000079c5 */ /* 0x000fc60000000000 */
[----:B------:R-:W-:-:S04]  /*41b0*/  USHF.R.U32.HI UR7, URZ, 0x4, UR7 ;  /* 0x000000043f077899 */ /* 0x000fc80008011607 */
[----:B------:R-:W-:-:S04]  /*41c0*/  ULOP3.LUT UR7, UR7, 0x3fff, URZ, 0xc0, !UPT ;  /* 0x00003fff07077892 */ /* 0x000fc8000f8ec03f */
[----:B------:R-:W-:-:S03]  /*41d0*/  ULOP3.LUT UR5, UR7, 0x3000000, URZ, 0xfc, !UPT ;  /* 0x0300000007057892 */ /* 0x000fc6000f8efc3f */
[----:B------:R-:W-:Y:S01]  /*41e0*/  UMOV UR7, 0x40000040 ;  /* 0x4000004000077882 */ /* 0x000fe20000000000 */
[----:B------:R-:W-:-:S07]  /*41f0*/  UIMAD UR5, UR6, 0x900, UR5 ;  /* 0x00000900060578a4 */ /* 0x000fce000f8e0205 */
[----:B------:R-:W-:Y:S02]  /*4200*/  UMOV UR6, UR5 ;  /* 0x0000000500067c82 */ /* 0x000fe40008000000 */
[----:B------:R-:W-:Y:S01]  /*4210*/  HGMMA.64x192x16.F32 R24, R188, gdesc[UR4].tnspB, R24, gsb0 ;  /* 0x42e00004bc187df0 */ /* 0x000fe20008000818 */
[----:B------:R-:W-:Y:S01]  /*4220*/  UIADD3 UR6, UR5, 0x80, URZ ;  /* 0x0000008005067890 */ /* 0x000fe2000fffe03f */
[----:B------:R-:W-:Y:S01]  /*4230*/  UMOV UR7, 0x40000040 ;  /* 0x4000004000077882 */ /* 0x000fe20000000000 */
[----:B------:R-:W-:Y:S02]  /*4240*/  WARPGROUP.DEPBAR.LE gsb0, 0x0 ;  /* 0x00008000000079c5 */ /* 0x000fe40000010000 */
[----:B------:R-:W-:-:S15]  /*4250*/  WARPGROUP.ARRIVE ;  /* 0x00000000000079c5 */ /* 0x000fde0000000000 */
        /* <DEDUP_REMOVED lines=20> */
[----:B------:R-:W-:Y:S03]  /*43a0*/  HGMMA.64x192x16.F32 R24, R168, gdesc[UR4].tnspB, R24, gsb0 ;  /* 0x42e00004a8187df0 */ /* 0x000fe60008000818 */
[----:B------:R-:W-:Y:S02]  /*43b0*/  WARPGROUP.DEPBAR.LE gsb0, 0x0 ;  /* 0x00008000000079c5 */ /* 0x000fe40000010000 */
[----:B------:R-:W-:Y:S05]  /*43c0*/  @!P0 BRA `(.L_x_3316) ;  /* 0x0000000000048947 */ /* 0x000fea0003800000 */
[----:B------:R-:W-:Y:S01]  /*43d0*/  BPT.TRAP 0x1 ;  /* 0x000000040000795c */ /* 0x000fe20000300000 */
.L_x_3316:
[----:B01----:R-:W-:Y:S01]  /*43e0*/  FMNMX.FTZ R0, R120, R13, !PT ;  /* 0x0000000d78007209 */ /* 0x003fe20007810000 */
[----:B------:R-:W-:Y:S01]  /*43f0*/  UIADD3 UR8, UR8, 0x30840, URZ ;  /* 0x0003084008087890 */ /* 0x000fe2000fffe03f */
[----:B------:R-:W-:Y:S02]  /*4400*/  FMNMX.FTZ R2, R122, R12, !PT ;  /* 0x0000000c7a027209 */ /* 0x000fe40007810000 */
[----:B------:R-:W-:Y:S01]  /*4410*/  FMNMX.FTZ R3, R121, R0, !PT ;  /* 0x0000000079037209 */ /* 0x000fe20007810000 */
[----:B------:R-:W-:Y:S01]  /*4420*/  UPRMT UR8, UR11, 0x654, UR8 ;  /* 0x000006540b087896 */ /* 0x000fe20008000008 */
[----:B------:R-:W-:Y:S02]  /*4430*/  FMNMX.FTZ R11, R123, R2, !PT ;  /* 0x000000027b0b7209 */ /* 0x000fe40007810000 */
[----:B------:R-:W-:Y:S02]  /*4440*/  FMNMX.FTZ R0, R124, R3, !PT ;  /* 0x000000037c007209 */ /* 0x000fe40007810000 */
[----:B------:R-:W-:-:S02]  /*4450*/  FMNMX.FTZ R2, R126, R11, !PT ;  /* 0x0000000b7e027209 */ /* 0x000fc40007810000 */
[----:B------:R-:W-:Y:S02]  /*4460*/  FMNMX.FTZ R3, R125, R0, !PT ;  /* 0x000000007d037209 */ /* 0x000fe40007810000 */
[----:B------:R-:W-:Y:S01]  /*4470*/  FMNMX.FTZ R11, R127, R2, !PT ;  /* 0x000000027f0b7209 */ /* 0x000fe20007810000 */
[----:B------:R-:W-:Y:S01]  /*4480*/  SYNCS.ARRIVE.TRANS64.RED.A1T0 RZ, [UR8], RZ ;  /* 0x000000ffffff79a7 */ /* 0x000fe20008100408 */
        /* <DEDUP_REMOVED lines=39> */
[----:B------:R-:W-:-:S03]  /*4700*/  FMNMX.FTZ R2, R167, R2, !PT ;  /* 0x00000002a7027209 */ /* 0x000fc60007810000 */
[----:B------:R-:W0:Y:S04]  /*4710*/  SHFL.BFLY PT, R0, R11, 0x2, 0x1f ;  /* 0x0c401f000b007f89 */ /* 0x000e2800000e0000 */
[----:B------:R-:W1:Y:S01]  /*4720*/  SHFL.BFLY PT, R3, R2, 0x2, 0x1f ;  /* 0x0c401f0002037f89 */ /* 0x000e6200000e0000 */
[----:B0-----:R-:W-:Y:S02]  /*4730*/  FMNMX.FTZ R14, R11, R0, !PT ;  /* 0x000000000b0e7209 */ /* 0x001fe40007810000 */
[----:B------:R-:W0:Y:S01]  /*4740*/  LDC R0, c[0x0][0x988] ;  /* 0x00026200ff007b82 */ /* 0x000e220000000800 */
[----:B-1----:R-:W-:Y:S02]  /*4750*/  FMNMX.FTZ R15, R2, R3, !PT ;  /* 0x00000003020f7209 */ /* 0x002fe40007810000 */
[----:B------:R-:W1:Y:S04]  /*4760*/  SHFL.BFLY PT, R3, R14, 0x1, 0x1f ;  /* 0x0c201f000e037f89 */ /* 0x000e6800000e0000 */
[----:B------:R-:W2:Y:S01]  /*4770*/  SHFL.BFLY PT, R20, R15, 0x1, 0x1f ;  /* 0x0c201f000f147f89 */ /* 0x000ea200000e0000 */
[----:B-1----:R-:W-:-:S02]  /*4780*/  FMNMX.FTZ R4, R14, R3, !PT ;  /* 0x000000030e047209 */ /* 0x002fc40007810000 */
[----:B--2---:R-:W-:-:S03]  /*4790*/  FMNMX.FTZ R3, R15, R20, !PT ;  /* 0x000000140f037209 */ /* 0x004fc60007810000 */
[C---:B------:R-:W-:Y:S01]  /*47a0*/  FADD.FTZ R13, -R4.reuse, R13 ;  /* 0x0000000d040d7221 */ /* 0x040fe20000010100 */
[----:B0-----:R-:W-:-:S03]  /*47b0*/  FMUL.FTZ R169, R4, R0 ;  /* 0x0000000004a97220 */ /* 0x001fc60000410000 */
[-C--:B------:R-:W-:Y:S01]  /*47c0*/  FMUL.FTZ R20, R13, R0.reuse ;  /* 0x000000000d147220 */ /* 0x080fe20000410000 */
[----:B------:R-:W-:Y:S01]  /*47d0*/  FADD.FTZ R13, -R3, R12 ;  /* 0x0000000c030d7221 */ /* 0x000fe20000010100 */
[-CC-:B------:R-:W-:Y:S01]  /*47e0*/  FFMA.FTZ R188, R120, R0.reuse, -R169.reuse ;  /* 0x0000000078bc7223 */ /* 0x180fe200000108a9 */
[-CC-:B------:R-:W-:Y:S01]  /*47f0*/  FFMA.FTZ R190, R124, R0.reuse, -R169.reuse ;  /* 0x000000007cbe7223 */ /* 0x180fe200000108a9 */
[----:B------:R0:W-:Y:S01]  /*4800*/  MUFU.EX2 R11, R20 ;  /* 0x00000014000b7308 */ /* 0x0001e20000000800 */
[-C--:B------:R-:W-:Y:S01]  /*4810*/  FMUL.FTZ R2, R13, R0.reuse ;  /* 0x000000000d027220 */ /* 0x080fe20000410000 */
[-CC-:B------:R-:W-:Y:S01]  /*4820*/  FFMA.FTZ R13, R121, R0.reuse, -R169.reuse ;  /* 0x00000000790d7223 */ /* 0x180fe200000108a9 */
[-CC-:B------:R-:W-:Y:S01]  /*4830*/  FFMA.FTZ R121, R133, R0.reuse, -R169.reuse ;  /* 0x0000000085797223 */ /* 0x180fe200000108a9 */
[-CC-:B------:R-:W-:Y:S01]  /*4840*/  FFMA.FTZ R133, R145, R0.reuse, -R169.reuse ;  /* 0x0000000091857223 */ /* 0x180fe200000108a9 */
[-CC-:B------:R-:W-:Y:S01]  /*4850*/  FFMA.FTZ R145, R157, R0.reuse, -R169.reuse ;  /* 0x000000009d917223 */ /* 0x180fe200000108a9 */
[-C--:B------:R-:W-:Y:S01]  /*4860*/  FMUL.FTZ R157, R3, R0.reuse ;  /* 0x00000000039d7220 */ /* 0x080fe20000410000 */
[-CC-:B------:R-:W-:Y:S01]  /*4870*/  FFMA.FTZ R15, R125, R0.reuse, -R169.reuse ;  /* 0x000000007d0f7223 */ /* 0x180fe200000108a9 */
[----:B------:R-:W1:Y:S01]  /*4880*/  MUFU.EX2 R188, R188 ;  /* 0x000000bc00bc7308 */ /* 0x000e620000000800 */
[-C--:B------:R-:W-:Y:S01]  /*4890*/  FFMA.FTZ R184, R128, R0.reuse, -R169 ;  /* 0x0000000080b87223 */ /* 0x080fe200000108a9 */
[-CC-:B------:R-:W-:Y:S01]  /*48a0*/  FFMA.FTZ R189, R122, R0.reuse, -R157.reuse ;  /* 0x000000007abd7223 */ /* 0x180fe2000001089d */
[-CC-:B------:R-:W-:Y:S01]  /*48b0*/  FFMA.FTZ R12, R123, R0.reuse, -R157.reuse ;  /* 0x000000007b0c7223 */ /* 0x180fe2000001089d */
[-CC-:B------:R-:W-:Y:S01]  /*48c0*/  FFMA.FTZ R191, R126, R0.reuse, -R157.reuse ;  /* 0x000000007ebf7223 */ /* 0x180fe2000001089d */
[-CC-:B------:R-:W-:Y:S01]  /*48d0*/  FFMA.FTZ R14, R127, R0.reuse, -R157.reuse ;  /* 0x000000007f0e7223 */ /* 0x180fe2000001089d */
[-C--:B------:R-:W-:Y:S01]  /*48e0*/  FFMA.FTZ R185, R130, R0.reuse, -R157 ;  /* 0x0000000082b97223 */ /* 0x080fe2000001089d */
[-C--:B------:R-:W-:Y:S01]  /*48f0*/  FFMA.FTZ R21, R129, R0.reuse, -R169 ;  /* 0x0000000081157223 */ /* 0x080fe200000108a9 */
[----:B------:R-:W-:Y:S01]  /*4900*/  MUFU.EX2 R2, R2 ;  /* 0x0000000200027308 */ /* 0x000fe20000000800 */
[-C--:B0-----:R-:W-:Y:S01]  /*4910*/  FFMA.FTZ R20, R131, R0.reuse, -R157 ;  /* 0x0000000083147223 */ /* 0x081fe2000001089d */
[-C--:B------:R-:W-:Y:S01]  /*4920*/  FFMA.FTZ R186, R132, R0.reuse, -R169 ;  /* 0x0000000084ba7223 */ /* 0x080fe200000108a9 */
[-CC-:B------:R-:W-:Y:S01]  /*4930*/  FFMA.FTZ R187, R134, R0.reuse, -R157.reuse ;  /* 0x0000000086bb7223 */ /* 0x180fe2000001089d */
[-C--:B------:R-:W-:Y:S01]  /*4940*/  FFMA.FTZ R120, R135, R0.reuse, -R157 ;  /* 0x0000000087787223 */ /* 0x080fe2000001089d */
[-C--:B------:R-:W-:Y:S01]  /*4950*/  FFMA.FTZ R180, R136, R0.reuse, -R169 ;  /* 0x0000000088b47223 */ /* 0x080fe200000108a9 */
[-C--:B------:R-:W-:Y:S01]  /*4960*/  FFMA.FTZ R181, R138, R0.reuse, -R157 ;  /* 0x000000008ab57223 */ /* 0x080fe2000001089d */
[----:B------:R-:W-:Y:S01]  /*4970*/  FFMA.FTZ R125, R137, R0, -R169 ;  /* 0x00000000897d7223 */ /* 0x000fe200000108a9 */
[----:B------:R-:W0:Y:S01]  /*4980*/  MUFU.EX2 R189, R189 ;  /* 0x000000bd00bd7308 */ /* 0x000e220000000800 */
[----:B-1----:R-:W-:Y:S01]  /*4990*/  FFMA.FTZ R10, R11, R10, R188 ;  /* 0x0000000a0b0a7223 */ /* 0x002fe200000100bc */
[-C--:B------:R-:W-:Y:S01]  /*49a0*/  FFMA.FTZ R122, R139, R0.reuse, -R157 ;  /* 0x000000008b7a7223 */ /* 0x080fe2000001089d */
[-C--:B------:R-:W-:Y:S01]  /*49b0*/  FFMA.FTZ R182, R140, R0.reuse, -R169 ;  /* 0x000000008cb67223 */ /* 0x080fe200000108a9 */
[-C--:B------:R-:W-:Y:S01]  /*49c0*/  FFMA.FTZ R183, R142, R0.reuse, -R157 ;  /* 0x000000008eb77223 */ /* 0x080fe2000001089d */
[-C--:B------:R-:W-:Y:S01]  /*49d0*/  FFMA.FTZ R129, R141, R0.reuse, -R169 ;  /* 0x000000008d817223 */ /* 0x080fe200000108a9 */
[-C--:B------:R-:W-:Y:S01]  /*49e0*/  FFMA.FTZ R124, R143, R0.reuse, -R157 ;  /* 0x000000008f7c7223 */ /* 0x080fe2000001089d */
[-C--:B------:R-:W-:Y:S01]  /*49f0*/  FFMA.FTZ R176, R144, R0.reuse, -R169 ;  /* 0x0000000090b07223 */ /* 0x080fe200000108a9 */
[----:B------:R-:W1:Y:S01]  /*4a00*/  MUFU.EX2 R13, R13 ;  /* 0x0000000d000d7308 */ /* 0x000e620000000800 */
[-CC-:B------:R-:W-:Y:S01]  /*4a10*/  FFMA.FTZ R177, R146, R0.reuse, -R157.reuse ;  /* 0x0000000092b17223 */ /* 0x180fe2000001089d */
[-C--:B------:R-:W-:Y:S01]  /*4a20*/  FFMA.FTZ R126, R147, R0.reuse, -R157 ;  /* 0x00000000937e7223 */ /* 0x080fe2000001089d */
[-C--:B------:R-:W-:Y:S01]  /*4a30*/  FFMA.FTZ R178, R148, R0.reuse, -R169 ;  /* 0x0000000094b27223 */ /* 0x080fe200000108a9 */
[-C--:B------:R-:W-:Y:S01]  /*4a40*/  FFMA.FTZ R179, R150, R0.reuse, -R157 ;  /* 0x0000000096b37223 */ /* 0x080fe2000001089d */
[-C--:B------:R-:W-:Y:S01]  /*4a50*/  FFMA.FTZ R137, R149, R0.reuse, -R169 ;  /* 0x0000000095897223 */ /* 0x080fe200000108a9 */
[-C--:B------:R-:W-:Y:S01]  /*4a60*/  FFMA.FTZ R128, R151, R0.reuse, -R157 ;  /* 0x0000000097807223 */ /* 0x080fe2000001089d */
[-C--:B------:R-:W-:Y:S01]  /*4a70*/  FFMA.FTZ R172, R152, R0.reuse, -R169 ;  /* 0x0000000098ac7223 */ /* 0x080fe200000108a9 */
[----:B------:R-:W2:Y:S01]  /*4a80*/  MUFU.EX2 R12, R12 ;  /* 0x0000000c000c7308 */ /* 0x000ea20000000800 */
[----:B0-----:R-:W-:Y:S01]  /*4a90*/  FFMA.FTZ R5, R2, R5, R189 ;  /* 0x0000000502057223 */ /* 0x001fe200000100bd */
[-C--:B------:R-:W-:Y:S01]  /*4aa0*/  FFMA.FTZ R173, R154, R0.reuse, -R157 ;  /* 0x000000009aad7223 */ /* 0x080fe2000001089d */
[-CC-:B------:R-:W-:Y:S01]  /*4ab0*/  FFMA.FTZ R141, R153, R0.reuse, -R169.reuse ;  /* 0x00000000998d7223 */ /* 0x180fe200000108a9 */
[-C--:B------:R-:W-:Y:S01]  /*4ac0*/  FFMA.FTZ R174, R156, R0.reuse, -R169 ;  /* 0x000000009cae7223 */ /* 0x080fe200000108a9 */
[-CC-:B------:R-:W-:Y:S01]  /*4ad0*/  FFMA.FTZ R175, R158, R0.reuse, -R157.reuse ;  /* 0x000000009eaf7223 */ /* 0x180fe2000001089d */
[-C--:B------:R-:W-:Y:S01]  /*4ae0*/  FFMA.FTZ R159, R159, R0.reuse, -R157 ;  /* 0x000000009f9f7223 */ /* 0x080fe2000001089d */
[-C--:B------:R-:W-:Y:S01]  /*4af0*/  FFMA.FTZ R168, R160, R0.reuse, -R169 ;  /* 0x00000000a0a87223 */ /* 0x080fe200000108a9 */
[----:B------:R-:W0:Y:S01]  /*4b00*/  MUFU.EX2 R190, R190 ;  /* 0x000000be00be7308 */ /* 0x000e220000000800 */
[----:B-1----:R-:W-:Y:S01]  /*4b10*/  FADD.FTZ R123, R13, R10 ;  /* 0x0000000a0d7b7221 */ /* 0x002fe20000010000 */
[-C--:B------:R-:W-:Y:S01]  /*4b20*/  FFMA.FTZ R162, R162, R0.reuse, -R157 ;  /* 0x00000000a2a27223 */ /* 0x080fe2000001089d */
[-C--:B------:R-:W-:Y:S01]  /*4b30*/  FFMA.FTZ R149, R161, R0.reuse, -R169 ;  /* 0x00000000a1957223 */ /* 0x080fe200000108a9 */
[-C--:B------:R-:W-:Y:S01]  /*4b40*/  FFMA.FTZ R163, R163, R0.reuse, -R157 ;  /* 0x00000000a3a37223 */ /* 0x080fe2000001089d */
[-CC-:B------:R-:W-:Y:S01]  /*4b50*/  FFMA.FTZ R170, R164, R0.reuse, -R169.reuse ;  /* 0x00000000a4aa7223 */ /* 0x180fe200000108a9 */
[-C--:B------:R-:W-:Y:S01]  /*4b60*/  FFMA.FTZ R153, R165, R0.reuse, -R169 ;  /* 0x00000000a5997223 */ /* 0x080fe200000108a9 */
[----:B------:R-:W-:Y:S01]  /*4b70*/  FFMA.FTZ R166, R166, R0, -R157 ;  /* 0x00000000a6a67223 */ /* 0x000fe2000001089d */
        /* <DEDUP_REMOVED lines=16> */
[-CC-:B------:R-:W-:Y:S01]  /*4c80*/  FFMA.FTZ R130, R155, R0.reuse, -R157.reuse ;  /* 0x000000009b827223 */ /* 0x180fe2000001089d */
[----:B------:R-:W-:-:S05]  /*4c90*/  FFMA.FTZ R157, R167, R0, -R157 ;  /* 0x00000000a79d7223 */ /* 0x000fca000001089d */
        /* <DEDUP_REMOVED lines=74> */
.L_x_3317:
[----:B------:R-:W-:Y:S01]  /*5140*/  UIADD3 UR9, UR9, 0x30860, URZ ;  /* 0x0003086009097890 */ /* 0x000fe2000fffe03f */
[----:B------:R-:W-:Y:S01]  /*5150*/  ISETP.LT.AND P1, PT, RZ, UR4, PT ;  /* 0x00000004ff007c0c */ /* 0x000fe2000bf21270 */
[----:B------:R-:W-:Y:S01]  /*5160*/  UIADD3 UR4, UR4, -0x1, URZ ;  /* 0xffffffff04047890 */ /* 0x000fe2000fffe03f */
[----:B------:R-:W-:Y:S01]  /*5170*/  F2FP.F16.F32.PACK_AB R188, R13, R188 ;  /* 0x000000bc0dbc723e */ /* 0x000fe200000000ff */
[----:B------:R-:W-:Y:S01]  /*5180*/  UPRMT UR9, UR11, 0x654, UR9 ;  /* 0x000006540b097896 */ /* 0x000fe20008000009 */
[----:B------:R-:W-:Y:S01]  /*5190*/  F2FP.F16.F32.PACK_AB R189, R12, R189 ;  /* 0x000000bd0cbd723e */ /* 0x000fe200000000ff */
[----:B------:R-:W-:Y:S01]  /*51a0*/  UMOV UR5, UR39 ;  /* 0x0000002700057c82 */ /* 0x000fe20008000000 */
[----:B------:R-:W-:Y:S01]  /*51b0*/  UMOV UR6, UR38 ;  /* 0x0000002600067c82 */ /* 0x000fe20008000000 */
[----:B------:R-:W-:Y:S01]  /*51c0*/  F2FP.F16.F32.PACK_AB R190, R15, R190 ;  /* 0x000000be0fbe723e */ /* 0x000fe200000000ff */
[----:B------:R-:W-:Y:S01]  /*51d0*/  IMAD.MOV.U32 R12, RZ, RZ, R3 ;  /* 0x000000ffff0c7224 */ /* 0x000fe200078e0003 */
[----:B------:R-:W-:Y:S01]  /*51e0*/  F2FP.F16.F32.PACK_AB R191, R14, R191 ;  /* 0x000000bf0ebf723e */ /* 0x000fe200000000ff */
[----:B------:R-:W-:Y:S01]  /*51f0*/  IMAD.MOV.U32 R13, RZ, RZ, R4 ;  /* 0x000000ffff0d7224 */ /* 0x000fe200078e0004 */
[----:B------:R-:W-:Y:S01]  /*5200*/  F2FP.F16.F32.PACK_AB R184, R21, R184 ;  /* 0x000000b815b8723e */ /* 0x000fe200000000ff */
[----:B------:R-:W-:Y:S01]  /*5210*/  SYNCS.ARRIVE.TRANS64.RED.A1T0 RZ, [UR9], RZ ;  /* 0x000000ffffff79a7 */ /* 0x000fe20008100409 */
        /* <DEDUP_REMOVED lines=19> */
[----:B------:R-:W-:Y:S06]  /*5350*/  @P1 BRA `(.L_x_3318) ;  /* 0xffffffe0006c1947 */ /* 0x000fec000383ffff */
.L_x_3307:
        /* <DEDUP_REMOVED lines=99> */
.L_x_3319:
[----:B------:R-:W0:Y:S01]  /*5990*/  S2UR UR13, SR_CgaCtaId ;  /* 0x00000000000d79c3 */ /* 0x000e220000008800 */
[----:B------:R-:W-:Y:S01]  /*59a0*/  UMOV UR4, 0x400 ;  /* 0x0000040000047882 */ /* 0x000fe20000000000 */
[----:B------:R-:W-:-:S04]  /*59b0*/  MOV R2, UR39 ;  /* 0x0000002700027c02 */ /* 0x000fc80008000f00 */
[----:B------:R-:W-:Y:S01]  /*59c0*/  SHF.L.U32 R2, R2, 0x1f, RZ ;  /* 0x0000001f02027819 */ /* 0x000fe200000006ff */
[----:B0-----:R-:W-:-:S04]  /*59d0*/  ULEA UR4, UR13, UR4, 0x18 ;  /* 0x000000040d047291 */ /* 0x001fc8000f8ec03f */
[----:B------:R-:W-:-:S09]  /*59e0*/  ULEA UR10, UR38, UR4, 0x3 ;  /* 0x00000004260a7291 */ /* 0x000fd2000f8e183f */
[----:B------:R0:W1:Y:S01]  /*59f0*/  SYNCS.PHASECHK.TRANS64.TRYWAIT P1, [UR10+0x30850], R2 ;  /* 0x03085002ff0075a7 */ /* 0x000062000802014a */
[----:B------:R-:W-:Y:S05]  /*5a00*/  @!P0 BRA `(.L_x_3320) ;  /* 0x0000000000048947 */ /* 0x000fea0003800000 */
[----:B------:R-:W-:Y:S01]  /*5a10*/  BPT.TRAP 0x1 ;  /* 0x000000040000795c */ /* 0x000fe20000300000 */
.L_x_3320:
[----:B-1----:R-:W-:Y:S05]  /*5a20*/  @P1 BRA `(.L_x_3321) ;  /* 0x0000000000081947 */ /* 0x002fea0003800000 */
[----:B------:R-:W1:Y:S02]  /*5a30*/  SYNCS.PHASECHK.TRANS64.TRYWAIT P1, [UR10+0x30850], R2 ;  /* 0x03085002ff0075a7 */ /* 0x000e64000802014a */
[----:B-1----:R-:W-:Y:S05]  /*5a40*/  @!P1 BRA `(.L_x_3322) ;  /* 0x0000005c008c9947 */ /* 0x002fea0003800000 */
.L_x_3321:
[----:B------:R-:W-:Y:S01]  /*5a50*/  UIADD3 UR5, UR4, 0x400, URZ ;  /* 0x0000040004057890 */ /* 0x000fe2000fffe03f */
[----:B------:R-:W-:Y:S01]  /*5a60*/  WARPGROUP.ARRIVE ;  /* 0x00000000000079c5 */ /* 0x000fe20000000000 */
[----:B------:R-:W-:Y:S01]  /*5a70*/  UMOV UR7, 0x40000040 ;  /* 0x4000004000077882 */ /* 0x000fe20000000000 */
[----:B------:R-:W-:Y:S01]  /*5a80*/  UMOV UR15, 0x40000040 ;  /* 0x40000040000f7882 */ /* 0x000fe20000000000 */
[----:B------:R-:W-:Y:S01]  /*5a90*/  USHF.R.U32.HI UR5, URZ, 0x4, UR5 ;  /* 0x000000043f057899 */ /* 0x000fe20008011605 */
[----:B-1----:R-:W1:Y:S01]  /*5aa0*/  SHFL.BFLY PT, R7, R10, 0x2, 0x1f ;  /* 0x0c401f000a077f89 */ /* 0x002e6200000e0000 */
[----:B------:R-:W-:Y:S02]  /*5ab0*/  IMAD.MOV.U32 R121, RZ, RZ, RZ ;  /* 0x000000ffff797224 */ /* 0x000fe400078e00ff */
[----:B------:R-:W-:Y:S01]  /*5ac0*/  ULOP3.LUT UR5, UR5, 0x3fff, URZ, 0xc0, !UPT ;  /* 0x00003fff05057892 */ /* 0x000fe2000f8ec03f */
[----:B0-----:R-:W0:Y:S01]  /*5ad0*/  SHFL.BFLY PT, R2, R5, 0x2, 0x1f ;  /* 0x0c401f0005027f89 */ /* 0x001e2200000e0000 */
[----:B------:R-:W-:-:S02]  /*5ae0*/  IMAD.MOV.U32 R155, RZ, RZ, RZ ;  /* 0x000000ffff9b7224 */ /* 0x000fc400078e00ff */
[----:B------:R-:W-:Y:S01]  /*5af0*/  ULOP3.LUT UR5, UR5, 0x3000000, URZ, 0xfc, !UPT ;  /* 0x0300000005057892 */ /* 0x000fe2000f8efc3f */
[----:B------:R-:W-:-:S03]  /*5b00*/  IMAD.MOV.U32 R20, RZ, RZ, -0x800000 ;  /* 0xff800000ff147424 */ /* 0x000fc600078e00ff */
[----:B------:R-:W-:-:S04]  /*5b10*/  UIMAD UR6, UR38, 0x900, UR5 ;  /* 0x00000900260678a4 */ /* 0x000fc8000f8e0205 */
[----:B------:R-:W-:-:S05]  /*5b20*/  UIADD3 UR8, UR6, 0x80, URZ ;  /* 0x0000008006087890 */ /* 0x000fca000fffe03f */
[----:B------:R-:W-:Y:S01]  /*5b30*/  HGMMA.64x192x16.F32 R24, R188, gdesc[UR4].tnspB, R24, gsb0 ;  /* 0x42e00004bc187df0 */ /* 0x000fe20008000818 */
[----:B------:R-:W-:Y:S01]  /*5b40*/  UMOV UR7, 0x40000040 ;  /* 0x4000004000077882 */ /* 0x000fe20000000000 */
[----:B------:R-:W-:Y:S01]  /*5b50*/  UMOV UR14, UR8 ;  /* 0x00000008000e7c82 */ /* 0x000fe20008000000 */
[----:B------:R-:W-:Y:S01]  /*5b60*/  UIADD3 UR8, UR6, 0x100, URZ ;  /* 0x0000010006087890 */ /* 0x000fe2000fffe03f */
[----:B-1----:R-:W-:Y:S01]  /*5b70*/  FADD.FTZ R7, R7, R10 ;  /* 0x0000000a07077221 */ /* 0x002fe20000010000 */
[----:B0-----:R-:W-:-:S04]  /*5b80*/  FADD.FTZ R6, R2, R5 ;  /* 0x0000000502067221 */ /* 0x001fc80000010000 */
[----:B------:R-:W0:Y:S04]  /*5b90*/  SHFL.BFLY PT, R2, R7, 0x1, 0x1f ;  /* 0x0c201f0007027f89 */ /* 0x000e2800000e0000 */
[----:B------:R-:W1:Y:S01]  /*5ba0*/  SHFL.BFLY PT, R9, R6, 0x1, 0x1f ;  /* 0x0c201f0006097f89 */ /* 0x000e6200000e0000 */
[----:B0-----:R-:W-:Y:S01]  /*5bb0*/  FADD.FTZ R11, R7, R2 ;  /* 0x00000002070b7221 */ /* 0x001fe20000010000 */
[----:B------:R-:W-:Y:S01]  /*5bc0*/  MOV R2, 0xff800000 ;  /* 0xff80000000027802 */ /* 0x000fe20000000f00 */
[----:B-1----:R-:W-:-:S03]  /*5bd0*/  FADD.FTZ R12, R6, R9 ;  /* 0x00000009060c7221 */ /* 0x002fc60000010000 */
[----:B------:R-:W-:Y:S02]  /*5be0*/  FSETP.NE.FTZ.AND P1, PT, R11, RZ, PT ;  /* 0x000000ff0b00720b */ /* 0x000fe40003f35000 */
[----:B------:R-:W-:-:S11]  /*5bf0*/  FSETP.NE.FTZ.AND P2, PT, R12, RZ, PT ;  /* 0x000000ff0c00720b */ /* 0x000fd60003f55000 */
[----:B------:R-:W0:Y:S01]  /*5c00*/  @P1 MUFU.LG2 R8, R11 ;  /* 0x0000000b00081308 */ /* 0x000e220000000c00 */
[C---:B------:R-:W-:Y:S01]  /*5c10*/  @P1 FMUL.FTZ R5, R0.reuse, 0.69314718246459960938 ;  /* 0x3f31721800051820 */ /* 0x040fe20000410000 */
[----:B------:R-:W-:-:S06]  /*5c20*/  @P2 FMUL.FTZ R7, R0, 0.69314718246459960938 ;  /* 0x3f31721800072820 */ /* 0x000fcc0000410000 */
        /* <DEDUP_REMOVED lines=9> */
[----:B------:R-:W-:Y:S01]  /*5cc0*/  HGMMA.64x192x16.F32 R24, R184, gdesc[UR12].tnspB, R24, gsb0 ;  /* 0x42e0000cb8187df0 */ /* 0x000fe20008000818 */
[----:B------:R-:W-:Y:S01]  /*5cd0*/  UMOV UR14, UR8 ;  /* 0x00000008000e7c82 */ /* 0x000fe20008000000 */
[----:B------:R-:W-:Y:S01]  /*5ce0*/  UMOV UR15, 0x40000040 ;  /* 0x40000040000f7882 */ /* 0x000fe20000000000 */
[----:B------:R-:W-:Y:S01]  /*5cf0*/  UIADD3 UR8, UR6, 0x180, URZ ;  /* 0x0000018006087890 */ /* 0x000fe2000fffe03f */
[----:B------:R-:W-:Y:S02]  /*5d00*/  WARPGROUP.DEPBAR.LE gsb0, 0x0 ;  /* 0x00008000000079c5 */ /* 0x000fe40000010000 */
[----:B------:R-:W-:-:S14]  /*5d10*/  WARPGROUP.ARRIVE ;  /* 0x00000000000079c5 */ /* 0x000fdc0000000000 */
[----:B------:R-:W-:Y:S01]  /*5d20*/  HGMMA.64x192x16.F32 R24, R180, gdesc[UR12].tnspB, R24, gsb0 ;  /* 0x42e0000cb4187df0 */ /* 0x000fe20008000818 */
[----:B------:R-:W-:Y:S01]  /*5d30*/  UMOV UR14, UR8 ;  /* 0x00000008000e7c82 */ /* 0x000fe20008000000 */
[----:B------:R-:W-:Y:S01]  /*5d40*/  UMOV UR15, 0x40000040 ;  /* 0x40000040000f7882 */ /* 0x000fe20000000000 */
[----:B------:R-:W-:Y:S02]  /*5d50*/  UIADD3 UR8, UR6, 0x200, URZ ;  /* 0x0000020006087890 */ /* 0x000fe4000fffe03f */
[----:B------:R-:W-:Y:S01]  /*5d60*/  UIADD3 UR6, UR6, 0x280, URZ ;  /* 0x0000028006067890 */ /* 0x000fe2000fffe03f */
[----:B------:R-:W-:Y:S02]  /*5d70*/  WARPGROUP.DEPBAR.LE gsb0, 0x0 ;  /* 0x00008000000079c5 */ /* 0x000fe40000010000 */
[----:B------:R-:W-:-:S12]  /*5d80*/  WARPGROUP.ARRIVE ;  /* 0x00000000000079c5 */ /* 0x000fd80000000000 */
[----:B------:R-:W-:Y:S01]  /*5d90*/  HGMMA.64x192x16.F32 R24, R176, gdesc[UR12].tnspB, R24, gsb0 ;  /* 0x42e0000cb0187df0 */ /* 0x000fe20008000818 */
[----:B------:R-:W-:Y:S01]  /*5da0*/  UMOV UR14, UR8 ;  /* 0x00000008000e7c82 */ /* 0x000fe20008000000 */
[----:B------:R-:W-:Y:S01]  /*5db0*/  UMOV UR15, 0x40000040 ;  /* 0x40000040000f7882 */ /* 0x000fe20000000000 */
[----:B------:R-:W-:Y:S02]  /*5dc0*/  WARPGROUP.DEPBAR.LE gsb0, 0x0 ;  /* 0x00008000000079c5 */ /* 0x000fe40000010000 */
[----:B------:R-:W-:-:S15]  /*5dd0*/  WARPGROUP.ARRIVE ;  /* 0x00000000000079c5 */ /* 0x000fde0000000000 */
[----:B------:R-:W-:Y:S03]  /*5de0*/  HGMMA.64x192x16.F32 R24, R172, gdesc[UR12].tnspB, R24, gsb0 ;  /* 0x42e0000cac187df0 */ /* 0x000fe60008000818 */
[----:B------:R-:W-:Y:S02]  /*5df0*/  WARPGROUP.DEPBAR.LE gsb0, 0x0 ;  /* 0x00008000000079c5 */ /* 0x000fe40000010000 */
[----:B------:R-:W-:-:S15]  /*5e00*/  WARPGROUP.ARRIVE ;  /* 0x00000000000079c5 */ /* 0x000fde0000000000 */
[----:B------:R-:W-:Y:S03]  /*5e10*/  HGMMA.64x192x16.F32 R24, R168, gdesc[UR4].tnspB, R24, gsb0 ;  /* 0x42e00004a8187df0 */ /* 0x000fe60008000818 */
[----:B------:R-:W-:Y:S02]  /*5e20*/  WARPGROUP.DEPBAR.LE gsb0, 0x0 ;  /* 0x00008000000079c5 */ /* 0x000fe40000010000 */
[----:B0-23--:R-:W-:Y:S05]  /*5e30*/  @!P0 BRA `(.L_x_3323) ;  /* 0x0000000000048947 */ /* 0x00dfea0003800000 */
[----:B------:R-:W-:Y:S01]  /*5e40*/  BPT.TRAP 0x1 ;  /* 0x000000040000795c */ /* 0x000fe20000300000 */
.L_x_3323:
[----:B------:R-:W0:Y:S01]  /*5e50*/  S2UR UR5, SR_SWINHI ;  /* 0x00000000000579c3 */ /* 0x000e220000002f00 */
[-C--:B------:R-:W-:Y:S01]  /*5e60*/  FMUL.FTZ R130, R51, R155.reuse ;  /* 0x0000009b33827220 */ /* 0x080fe20000410000 */
[-C--:B------:R-:W-:Y:S01]  /*5e70*/  FMUL.FTZ R141, R50, R155.reuse ;  /* 0x0000009b328d7220 */ /* 0x080fe20000410000 */
[-C--:B------:R-:W-:Y:S01]  /*5e80*/  FMUL.FTZ R124, R91, R155.reuse ;  /* 0x0000009b5b7c7220 */ /* 0x080fe20000410000 */
[-C--:B------:R-:W-:Y:S01]  /*5e90*/  FMUL.FTZ R133, R90, R155.reuse ;  /* 0x0000009b5a857220 */ /* 0x080fe20000410000 */
[----:B------:R-:W-:Y:S01]  /*5ea0*/  FMUL.FTZ R146, R43, R155 ;  /* 0x0000009b2b927220 */ /* 0x000fe20000410000 */
[----:B------:R-:W-:Y:S01]  /*5eb0*/  R2UR UR14, R193 ;  /* 0x00000000c10e72ca */ /* 0x000fe200000e0000 */
[----:B------:R-:W-:Y:S01]  /*5ec0*/  FMUL.FTZ R7, R28, R121 ;  /* 0x000000791c077220 */ /* 0x000fe20000410000 */
[-C--:B------:R-:W-:Y:S01]  /*5ed0*/  FMUL.FTZ R125, R75, R155.reuse ;  /* 0x0000009b4b7d7220 */ /* 0x080fe20000410000 */
[----:B------:R-:W-:Y:S01]  /*5ee0*/  FMUL.FTZ R151, R27, R155 ;  /* 0x0000009b1b977220 */ /* 0x000fe20000410000 */
[----:B------:R-:W-:-:S02]  /*5ef0*/  IMAD R27, R22, 0x40, R16 ;  /* 0x00000040161b7824 */ /* 0x000fc400078e0210 */
[-C--:B------:R-:W-:Y:S01]  /*5f00*/  FMUL.FTZ R138, R74, R155.reuse ;  /* 0x0000009b4a8a7220 */ /* 0x080fe20000410000 */
[----:B------:R-:W-:Y:S01]  /*5f10*/  FMUL.FTZ R145, R39, R155 ;  /* 0x0000009b27917220 */ /* 0x000fe20000410000 */
[-C--:B------:R-:W-:Y:S01]  /*5f20*/  FMUL.FTZ R8, R41, R121.reuse ;  /* 0x0000007929087220 */ /* 0x080fe20000410000 */
[----:B------:R-:W-:Y:S01]  /*5f30*/  FMUL.FTZ R10, R45, R121 ;  /* 0x000000792d0a7220 */ /* 0x000fe20000410000 */
[-C--:B------:R-:W-:Y:S01]  /*5f40*/  FMUL.FTZ R135, R82, R155.reuse ;  /* 0x0000009b52877220 */ /* 0x080fe20000410000 */
[-C--:B------:R-:W-:Y:S01]  /*5f50*/  FMUL.FTZ R132, R94, R155.reuse ;  /* 0x0000009b5e847220 */ /* 0x080fe20000410000 */
[----:B------:R-:W-:Y:S01]  /*5f60*/  ULDC UR11, c[0x0][0xc44] ;  /* 0x00031100000b7ab9 */ /* 0x000fe20000000800 */
[----:B------:R-:W1:Y:S01]  /*5f70*/  LDC R94, c[0x0][0xbe8] ;  /* 0x0002fa00ff5e7b82 */ /* 0x000e620000000800 */
[----:B------:R-:W-:Y:S01]  /*5f80*/  FMUL.FTZ R122, R83, R155 ;  /* 0x0000009b537a7220 */ /* 0x000fe20000410000 */
[-C--:B------:R-:W-:Y:S01]  /*5f90*/  FMUL.FTZ R4, R25, R121.reuse ;  /* 0x0000007919047220 */ /* 0x080fe20000410000 */
[----:B------:R-:W-:Y:S01]  /*5fa0*/  FMUL.FTZ R5, R24, R121 ;  /* 0x0000007918057220 */ /* 0x000fe20000410000 */
[-C--:B------:R-:W-:Y:S01]  /*5fb0*/  FMUL.FTZ R143, R35, R155.reuse ;  /* 0x0000009b238f7220 */ /* 0x080fe20000410000 */
[----:B------:R-:W-:Y:S01]  /*5fc0*/  FMUL.FTZ R123, R87, R155 ;  /* 0x0000009b577b7220 */ /* 0x000fe20000410000 */
[----:B------:R-:W-:Y:S01]  /*5fd0*/  UMOV UR6, UR4 ;  /* 0x0000000400067c82 */ /* 0x000fe20008000000 */
[----:B0-----:R-:W-:Y:S01]  /*5fe0*/  UMOV UR7, UR5 ;  /* 0x0000000500077c82 */ /* 0x001fe20008000000 */
[----:B------:R-:W-:Y:S01]  /*5ff0*/  UIADD3 UR5, -UR60, URZ, URZ ;  /* 0x0000003f3c057290 */ /* 0x000fe2000fffe13f */
[----:B------:R-:W-:-:S02]  /*6000*/  IMAD.U32 R50, RZ, RZ, UR6 ;  /* 0x00000006ff327e24 */ /* 0x000fc4000f8e00ff */
[-C--:B------:R-:W-:Y:S01]  /*6010*/  FMUL.FTZ R6, R29, R121.reuse ;  /* 0x000000791d067220 */ /* 0x080fe20000410000 */
[----:B------:R-:W-:Y:S01]  /*6020*/  IMAD.U32 R51, RZ, RZ, UR7 ;  /* 0x00000007ff337e24 */ /* 0x000fe2000f8e00ff */
[----:B------:R-:W-:Y:S01]  /*6030*/  UIMAD UR11, UR11, UR5, UR14 ;  /* 0x000000050b0b72a4 */ /* 0x000fe2000f8e020e */
[-C--:B------:R-:W-:Y:S01]  /*6040*/  FMUL.FTZ R0, R33, R121.reuse ;  /* 0x0000007921007220 */ /* 0x080fe20000410000 */
[----:B------:R-:W-:Y:S01]  /*6050*/  FMUL.FTZ R9, R32, R121 ;  /* 0x0000007920097220 */ /* 0x000fe20000410000 */
[----:B------:R-:W-:-:S04]  /*6060*/  IMAD.WIDE R90, R197, 0x2, R50 ;  /* 0x00000002c55a7825 */ /* 0x000fc800078e0232 */
[-C--:B------:R-:W-:Y:S01]  /*6070*/  FMUL.FTZ R3, R37, R121.reuse ;  /* 0x0000007925037220 */ /* 0x080fe20000410000 */
[-C--:B------:R-:W-:Y:S01]  /*6080*/  FMUL.FTZ R120, R36, R121.reuse ;  /* 0x0000007924787220 */ /* 0x080fe20000410000 */
[----:B------:R-:W-:Y:S01]  /*6090*/  FMUL.FTZ R11, R40, R121 ;  /* 0x00000079280b7220 */ /* 0x000fe20000410000 */
[----:B------:R-:W-:Y:S01]  /*60a0*/  IMAD.WIDE R50, R27, 0x2, R50 ;  /* 0x000000021b327825 */ /* 0x000fe200078e0232 */
[----:B------:R-:W-:-:S03]  /*60b0*/  IADD3 R43, P0, R90, 0x8020, RZ ;  /* 0x000080205a2b7810 */ /* 0x000fc60007f1e0ff */
[-C--:B------:R-:W-:Y:S01]  /*60c0*/  FMUL.FTZ R15, R44, R121.reuse ;  /* 0x000000792c0f7220 */ /* 0x080fe20000410000 */
[----:B------:R-:W-:Y:S01]  /*60d0*/  IADD3 R75, P5, R90, 0x8060, RZ ;  /* 0x000080605a4b7810 */ /* 0x000fe20007fbe0ff */
[-C--:B------:R-:W-:Y:S01]  /*60e0*/  FMUL.FTZ R12, R49, R121.reuse ;  /* 0x00000079310c7220 */ /* 0x080fe20000410000 */
[----:B------:R-:W-:Y:S01]  /*60f0*/  LOP3.LUT R28, R43, 0x380, RZ, 0xc0, !PT ;  /* 0x000003802b1c7812 */ /* 0x000fe200078ec0ff */
[--C-:B------:R-:W-:Y:S01]  /*6100*/  IMAD.X R83, RZ, RZ, R91.reuse, P0 ;  /* 0x000000ffff537224 */ /* 0x100fe200000e065b */
[----:B------:R-:W-:Y:S01]  /*6110*/  LOP3.LUT R74, R75, 0x380, RZ, 0xc0, !PT ;  /* 0x000003804b4a7812 */ /* 0x000fe200078ec0ff */
[-C--:B------:R-:W-:Y:S01]  /*6120*/  FMUL.FTZ R13, R48, R121.reuse ;  /* 0x00000079300d7220 */ /* 0x080fe20000410000 */
[----:B------:R-:W-:Y:S01]  /*6130*/  SHF.R.U64 R28, R28, 0x3, RZ ;  /* 0x000000031c1c7819 */ /* 0x000fe200000012ff */
[-C--:B------:R-:W-:Y:S01]  /*6140*/  FMUL.FTZ R14, R53, R121.reuse ;  /* 0x00000079350e7220 */ /* 0x080fe20000410000 */
[----:B------:R-:W-:Y:S01]  /*6150*/  IADD3 R39, P2, R90, 0x4060, RZ ;  /* 0x000040605a277810 */ /* 0x000fe20007f5e0ff */
[-C--:B------:R-:W-:Y:S01]  /*6160*/  FMUL.FTZ R25, R52, R121.reuse ;  /* 0x0000007934197220 */ /* 0x080fe20000410000 */
[C---:B------:R-:W-:Y:S01]  /*6170*/  IADD3 R41, P1, R90.reuse, 0x8000, RZ ;  /* 0x000080005a297810 */ /* 0x040fe20007f3e0ff */
[-C--:B------:R-:W-:Y:S01]  /*6180*/  FMUL.FTZ R24, R57, R121.reuse ;  /* 0x0000007939187220 */ /* 0x080fe20000410000 */
[----:B------:R-:W-:Y:S01]  /*6190*/  LOP3.LUT R27, R90, 0x380, RZ, 0xc0, !PT ;  /* 0x000003805a1b7812 */ /* 0x000fe200078ec0ff */
[-C--:B------:R-:W-:Y:S01]  /*61a0*/  FMUL.FTZ R21, R56, R121.reuse ;  /* 0x0000007938157220 */ /* 0x080fe20000410000 */
[----:B------:R-:W-:Y:S01]  /*61b0*/  SHF.R.U64 R74, R74, 0x3, RZ ;  /* 0x000000034a4a7819 */ /* 0x000fe200000012ff */
[-C--:B------:R-:W-:Y:S01]  /*61c0*/  FMUL.FTZ R61, R61, R121.reuse ;  /* 0x000000793d3d7220 */ /* 0x080fe20000410000 */
[----:B------:R-:W-:Y:S01]  /*61d0*/  IADD3 R45, P6, R90, 0x8040, RZ ;  /* 0x000080405a2d7810 */ /* 0x000fe20007fde0ff */
[----:B------:R-:W-:Y:S01]  /*61e0*/  FMUL.FTZ R60, R60, R121 ;  /* 0x000000793c3c7220 */ /* 0x000fe20000410000 */
[----:B------:R-:W-:Y:S01]  /*61f0*/  LOP3.LUT R82, R28, R43, RZ, 0x3c, !PT ;  /* 0x0000002b1c527212 */ /* 0x000fe200078e3cff */
        /* <DEDUP_REMOVED lines=29> */
[----:B------:R-:W-:Y:S01]  /*63d0*/  IADD3 R35, P0, R90, 0x60, RZ ;  /* 0x000000605a237810 */ /* 0x000fe20007f1e0ff */
[--C-:B------:R-:W-:Y:S01]  /*63e0*/  IMAD.X R87, RZ, RZ, R91.reuse, P1 ;  /* 0x000000ffff577224 */ /* 0x100fe200008e065b */
[----:B------:R-:W-:Y:S01]  /*63f0*/  SHF.R.U64 R27, R27, 0x3, RZ ;  /* 0x000000031b1b7819 */ /* 0x000fe200000012ff */
[----:B------:R-:W-:Y:S01]  /*6400*/  FMUL.FTZ R121, R79, R155 ;  /* 0x0000009b4f797220 */ /* 0x000fe20000410000 */
[----:B------:R-:W-:Y:S01]  /*6410*/  LOP3.LUT R74, R74, R75, RZ, 0x3c, !PT ;  /* 0x0000004b4a4a7212 */ /* 0x000fe200078e3cff */
[-C--:B------:R-:W-:Y:S01]  /*6420*/  FMUL.FTZ R36, R31, R155.reuse ;  /* 0x0000009b1f247220 */ /* 0x080fe20000410000 */
[----:B------:R-:W-:Y:S01]  /*6430*/  IADD3 R33, P1, R90, 0x40, RZ ;  /* 0x000000405a217810 */ /* 0x000fe20007f3e0ff */
[----:B------:R-:W-:Y:S01]  /*6440*/  FMUL.FTZ R153, R30, R155 ;  /* 0x0000009b1e997220 */ /* 0x000fe20000410000 */
[----:B------:R-:W-:Y:S01]  /*6450*/  IADD3.X R75, RZ, R91, RZ, P5, !PT ;  /* 0x0000005bff4b7210 */ /* 0x000fe20002ffe4ff */
[--C-:B------:R-:W-:Y:S01]  /*6460*/  IMAD.X R79, RZ, RZ, R91.reuse, P6 ;  /* 0x000000ffff4f7224 */ /* 0x100fe200030e065b */
[----:B------:R-:W-:Y:S01]  /*6470*/  SHF.R.U64 R28, R28, 0x3, RZ ;  /* 0x000000031c1c7819 */ /* 0x000fe200000012ff */
[----:B------:R-:W-:Y:S01]  /*6480*/  USHF.R.S32.HI UR12, URZ, 0x1f, UR11 ;  /* 0x0000001f3f0c7899 */ /* 0x000fe2000801140b */
[C---:B------:R-:W-:Y:S01]  /*6490*/  IADD3 R29, P3, R90.reuse, 0x20, RZ ;  /* 0x000000205a1d7810 */ /* 0x040fe20007f7e0ff */
[----:B------:R-:W-:Y:S01]  /*64a0*/  ULDC.64 UR8, c[0x0][0xb90] ;  /* 0x0002e40000087ab9 */ /* 0x000fe20000000a00 */
[C---:B------:R-:W-:Y:S01]  /*64b0*/  IADD3 R30, P4, R90.reuse, 0x4040, RZ ;  /* 0x000040405a1e7810 */ /* 0x040fe20007f9e0ff */
[-C--:B------:R-:W-:Y:S01]  /*64c0*/  FMUL.FTZ R129, R63, R155.reuse ;  /* 0x0000009b3f817220 */ /* 0x080fe20000410000 */
[----:B------:R-:W-:Y:S01]  /*64d0*/  IADD3 R37, P5, R90, 0x4020, RZ ;  /* 0x000040205a257810 */ /* 0x000fe20007fbe0ff */
[----:B------:R-:W-:Y:S01]  /*64e0*/  FMUL.FTZ R137, R66, R155 ;  /* 0x0000009b42897220 */ /* 0x000fe20000410000 */
[----:B------:R-:W-:Y:S01]  /*64f0*/  IADD3 R31, P6, R90, 0x4000, RZ ;  /* 0x000040005a1f7810 */ /* 0x000fe20007fde0ff */
[--C-:B------:R-:W-:Y:S01]  /*6500*/  IMAD.X R63, RZ, RZ, R91.reuse, P1 ;  /* 0x000000ffff3f7224 */ /* 0x100fe200008e065b */
[----:B------:R-:W-:Y:S01]  /*6510*/  LOP3.LUT R90, R27, R90, RZ, 0x3c, !PT ;  /* 0x0000005a1b5a7212 */ /* 0x000fe200078e3cff */
[----:B------:R-:W-:Y:S01]  /*6520*/  IMAD.X R27, RZ, RZ, R91, P0 ;  /* 0x000000ffff1b7224 */ /* 0x000fe200000e065b */
[----:B------:R-:W-:Y:S01]  /*6530*/  LOP3.LUT R66, R28, R39, RZ, 0x3c, !PT ;  /* 0x000000271c427212 */ /* 0x000fe200078e3cff */
[----:B------:R-:W-:Y:S01]  /*6540*/  UIMAD UR5, UR12, UR8, URZ ;  /* 0x000000080c0572a4 */ /* 0x000fe2000f8e023f */
[C---:B------:R-:W-:Y:S01]  /*6550*/  IADD3 R43, P0, R50.reuse, 0x5000, RZ ;  /* 0x00005000322b7810 */ /* 0x040fe20007f1e0ff */
[----:B------:R-:W-:Y:S01]  /*6560*/  UIMAD.WIDE.U32 UR6, UR11, UR8, URZ ;  /* 0x000000080b0672a5 */ /* 0x000fe2000f8e003f */
[----:B------:R-:W-:Y:S01]  /*6570*/  IADD3 R39, P1, R50, 0x4000, RZ ;  /* 0x0000400032277810 */ /* 0x000fe20007f3e0ff */
[-C--:B------:R-:W-:Y:S01]  /*6580*/  FMUL.FTZ R149, R42, R155.reuse ;  /* 0x0000009b2a957220 */ /* 0x080fe20000410000 */
[-C--:B------:R-:W-:Y:S01]  /*6590*/  FMUL.FTZ R150, R38, R155.reuse ;  /* 0x0000009b26967220 */ /* 0x080fe20000410000 */
[----:B------:R-:W-:Y:S01]  /*65a0*/  UIMAD UR5, UR11, UR9, UR5 ;  /* 0x000000090b0572a4 */ /* 0x000fe2000f8e0205 */
[----:B------:R-:W-:Y:S01]  /*65b0*/  LOP3.LUT R42, R43, 0x380, RZ, 0xc0, !PT ;  /* 0x000003802b2a7812 */ /* 0x000fe200078ec0ff */
[----:B------:R-:W-:Y:S01]  /*65c0*/  IMAD.U32 R52, RZ, RZ, UR6 ;  /* 0x00000006ff347e24 */ /* 0x000fe2000f8e00ff */
[----:B------:R-:W-:Y:S01]  /*65d0*/  LOP3.LUT R38, R39, 0x380, RZ, 0xc0, !PT ;  /* 0x0000038027267812 */ /* 0x000fe200078ec0ff */
[----:B------:R-:W-:Y:S01]  /*65e0*/  UIADD3 UR6, UR7, UR5, URZ ;  /* 0x0000000507067290 */ /* 0x000fe2000fffe03f */
[----:B------:R-:W-:Y:S01]  /*65f0*/  SHF.R.U64 R42, R42, 0x3, RZ ;  /* 0x000000032a2a7819 */ /* 0x000fe200000012ff */
[----:B------:R-:W-:Y:S01]  /*6600*/  UIADD3 UR5, UR10, 0x30860, URZ ;  /* 0x000308600a057890 */ /* 0x000fe2000fffe03f */
[----:B------:R-:W-:Y:S01]  /*6610*/  SHF.R.U64 R38, R38, 0x3, RZ ;  /* 0x0000000326267819 */ /* 0x000fe200000012ff */
[----:B------:R-:W-:Y:S01]  /*6620*/  FMUL.FTZ R154, R26, R155 ;  /* 0x0000009b1a9a7220 */ /* 0x000fe20000410000 */
[----:B------:R-:W-:Y:S01]  /*6630*/  LOP3.LUT R42, R42, R43, RZ, 0x3c, !PT ;  /* 0x0000002b2a2a7212 */ /* 0x000fe200078e3cff */
[----:B------:R-:W-:Y:S01]  /*6640*/  UPRMT UR5, UR13, 0x654, UR5 ;  /* 0x000006540d057896 */ /* 0x000fe20008000005 */
[----:B------:R-:W-:Y:S01]  /*6650*/  LOP3.LUT R38, R38, R39, RZ, 0x3c, !PT ;  /* 0x0000002726267212 */ /* 0x000fe200078e3cff */
[--C-:B------:R-:W-:Y:S01]  /*6660*/  IMAD.X R43, RZ, RZ, R51.reuse, P0 ;  /* 0x000000ffff2b7224 */ /* 0x100fe200000e0633 */
[----:B------:R-:W-:Y:S01]  /*6670*/  IADD3 R156, P0, R50, 0xb000, RZ ;  /* 0x0000b000329c7810 */ /* 0x000fe20007f1e0ff */
[----:B------:R-:W-:Y:S01]  /*6680*/  IMAD.X R39, RZ, RZ, R51, P1 ;  /* 0x000000ffff277224 */ /* 0x000fe200008e0633 */
[----:B-1----:R-:W-:Y:S01]  /*6690*/  ISETP.NE.AND P1, PT, R94, 0x1, PT ;  /* 0x000000015e00780c */ /* 0x002fe20003f25270 */
        /* <DEDUP_REMOVED lines=26> */
[----:B------:R-:W-:Y:S01]  /*6840*/  LOP3.LUT R26, R41, 0x380, RZ, 0xc0, !PT ;  /* 0x00000380291a7812 */ /* 0x000fe200078ec0ff */
[----:B------:R-:W0:Y:S01]  /*6850*/  LDC R158, c[0x0][0xc38] ;  /* 0x00030e00ff9e7b82 */ /* 0x000e220000000800 */
[----:B------:R-:W-:Y:S01]  /*6860*/  LOP3.LUT R155, R156, 0x380, RZ, 0xc0, !PT ;  /* 0x000003809c9b7812 */ /* 0x000fe200078ec0ff */
[--C-:B------:R-:W-:Y:S01]  /*6870*/  IMAD.X R71, RZ, RZ, R91.reuse, P3 ;  /* 0x000000ffff477224 */ /* 0x100fe200018e065b */
[-C--:B------:R-:W-:Y:S01]  /*6880*/  IADD3.X R67, RZ, R91.reuse, RZ, P2, !PT ;  /* 0x0000005bff437210 */ /* 0x080fe200017fe4ff */
[--C-:B------:R-:W-:Y:S01]  /*6890*/  IMAD.X R55, RZ, RZ, R91.reuse, P4 ;  /* 0x000000ffff377224 */ /* 0x100fe200020e065b */
[-C--:B------:R-:W-:Y:S01]  /*68a0*/  IADD3.X R59, RZ, R91.reuse, RZ, P6, !PT ;  /* 0x0000005bff3b7210 */ /* 0x080fe200037fe4ff */
[----:B------:R-:W-:Y:S01]  /*68b0*/  IMAD.X R57, RZ, RZ, R91, P5 ;  /* 0x000000ffff397224 */ /* 0x000fe200028e065b */
[----:B------:R-:W-:Y:S01]  /*68c0*/  MOV R90, R90 ;  /* 0x0000005a005a7202 */ /* 0x000fe20000000f00 */
[----:B------:R-:W-:Y:S01]  /*68d0*/  SYNCS.ARRIVE.TRANS64.RED.A1T0 RZ, [UR5], RZ ;  /* 0x000000ffffff79a7 */ /* 0x000fe20008100405 */
[----:B------:R-:W-:Y:S01]  /*68e0*/  SHF.R.U64 R26, R26, 0x3, RZ ;  /* 0x000000031a1a7819 */ /* 0x000fe200000012ff */
[----:B------:R-:W-:Y:S01]  /*68f0*/  USHF.R.S32.HI UR10, URZ, 0x1f, UR60 ;  /* 0x0000001f3f0a7899 */ /* 0x000fe2000801143c */
[----:B------:R-:W-:Y:S01]  /*6900*/  SHF.R.U64 R91, R155, 0x3, RZ ;  /* 0x000000039b5b7819 */ /* 0x000fe200000012ff */
[----:B------:R-:W-:Y:S01]  /*6910*/  ULDC UR5, c[0x0][0xa88] ;  /* 0x0002a20000057ab9 */ /* 0x000fe20000000800 */
[----:B------:R-:W-:Y:S01]  /*6920*/  F2FP.F16.F32.PACK_AB R6, R6, R7 ;  /* 0x000000070606723e */ /* 0x000fe200000000ff */
[----:B------:R-:W-:Y:S01]  /*6930*/  ULDC.64 UR8, c[0x0][0xae8] ;  /* 0x0002ba0000087ab9 */ /* 0x000fe20000000a00 */
[----:B------:R-:W-:-:S02]  /*6940*/  LOP3.LUT R86, R26, R41, RZ, 0x3c, !PT ;  /* 0x000000291a567212 */ /* 0x000fc400078e3cff */
[----:B------:R-:W-:Y:S02]  /*6950*/  F2FP.F16.F32.PACK_AB R7, R36, R153 ;  /* 0x000000992407723e */ /* 0x000fe400000000ff */
[----:B------:R-:W-:Y:S02]  /*6960*/  LOP3.LUT R32, R45, 0x380, RZ, 0xc0, !PT ;  /* 0x000003802d207812 */ /* 0x000fe400078ec0ff */
[----:B------:R-:W-:Y:S02]  /*6970*/  LOP3.LUT R26, R29, 0x380, RZ, 0xc0, !PT ;  /* 0x000003801d1a7812 */ /* 0x000fe400078ec0ff */
[----:B------:R-:W-:Y:S02]  /*6980*/  LOP3.LUT R36, R91, R156, RZ, 0x3c, !PT ;  /* 0x0000009c5b247212 */ /* 0x000fe400078e3cff */
[----:B------:R-:W1:Y:S01]  /*6990*/  @P1 LDC R91, c[0x0][0xbec] ;  /* 0x0002fb00ff5b1b82 */ /* 0x000e620000000800 */
[----:B------:R-:W-:Y:S02]  /*69a0*/  SHF.R.U64 R32, R32, 0x3, RZ ;  /* 0x0000000320207819 */ /* 0x000fe400000012ff */
[----:B------:R-:W-:-:S02]  /*69b0*/  SHF.R.U64 R26, R26, 0x3, RZ ;  /* 0x000000031a1a7819 */ /* 0x000fc400000012ff */
[----:B------:R-:W-:Y:S02]  /*69c0*/  F2FP.F16.F32.PACK_AB R4, R4, R5 ;  /* 0x000000050404723e */ /* 0x000fe400000000ff */
[----:B------:R-:W-:Y:S01]  /*69d0*/  F2FP.F16.F32.PACK_AB R5, R151, R154 ;  /* 0x0000009a9705723e */ /* 0x000fe200000000ff */
[----:B------:R-:W-:Y:S01]  /*69e0*/  BAR.SYNC.DEFER_BLOCKING 0x1, 0x100 ;  /* 0x0044000000007b1d */ /* 0x000fe20000010000 */
[----:B------:R-:W-:Y:S02]  /*69f0*/  LOP3.LUT R78, R32, R45, RZ, 0x3c, !PT ;  /* 0x0000002d204e7212 */ /* 0x000fe400078e3cff */
[----:B------:R-:W-:Y:S02]  /*6a00*/  LOP3.LUT R70, R26, R29, RZ, 0x3c, !PT ;  /* 0x0000001d1a467212 */ /* 0x000fe400078e3cff */
[----:B------:R-:W-:-:S03]  /*6a10*/  LOP3.LUT R26, R31, 0x380, RZ, 0xc0, !PT ;  /* 0x000003801f1a7812 */ /* 0x000fc600078ec0ff */
[----:B------:R-:W2:Y:S01]  /*6a20*/  @P1 LDC R151, c[0x0][0xbf0] ;  /* 0x0002fc00ff971b82 */ /* 0x000ea20000000800 */
[----:B------:R-:W-:Y:S01]  /*6a30*/  MOV R74, R74 ;  /* 0x0000004a004a7202 */ /* 0x000fe20000000f00 */
[----:B------:R-:W-:Y:S01]  /*6a40*/  IMAD R75, RZ, RZ, -UR14 ;  /* 0x8000000eff4b7e24 */ /* 0x000fe2000f8e02ff */
[----:B------:R-:W-:Y:S02]  /*6a50*/  MOV R78, R78 ;  /* 0x0000004e004e7202 */ /* 0x000fe40000000f00 */
[----:B------:R-:W-:Y:S01]  /*6a60*/  SHF.R.U64 R26, R26, 0x3, RZ ;  /* 0x000000031a1a7819 */ /* 0x000fe200000012ff */
[----:B0-----:R-:W-:Y:S01]  /*6a70*/  IMAD R75, R158, R75, UR61 ;  /* 0x0000003d9e4b7e24 */ /* 0x001fe2000f8e024b */
[----:B------:R-:W-:Y:S02]  /*6a80*/  MOV R79, R82 ;  /* 0x00000052004f7202 */ /* 0x000fe40000000f00 */
[----:B------:R-:W-:Y:S02]  /*6a90*/  MOV R82, R66 ;  /* 0x0000004200527202 */ /* 0x000fe40000000f00 */
[----:B------:R-:W0:Y:S01]  /*6aa0*/  LDC.64 R66, c[0x0][0xb98] ;  /* 0x0002e600ff427b82 */ /* 0x000e220000000a00 */
[----:B------:R-:W-:-:S02]  /*6ab0*/  LOP3.LUT R29, R30, 0x380, RZ, 0xc0, !PT ;  /* 0x000003801e1d7812 */ /* 0x000fc400078ec0ff */
[----:B------:R-:W-:Y:S02]  /*6ac0*/  LOP3.LUT R58, R26, R31, RZ, 0x3c, !PT ;  /* 0x0000001f1a3a7212 */ /* 0x000fe400078e3cff */
[----:B------:R-:W-:Y:S02]  /*6ad0*/  LOP3.LUT R26, R35, 0x380, RZ, 0xc0, !PT ;  /* 0x00000380231a7812 */ /* 0x000fe400078ec0ff */
[----:B------:R-:W-:Y:S01]  /*6ae0*/  SHF.R.U64 R29, R29, 0x3, RZ ;  /* 0x000000031d1d7819 */ /* 0x000fe200000012ff */
[----:B------:R3:W-:Y:S01]  /*6af0*/  STSM.16.M88.4 [R90], R4 ;  /* 0x000000045a007844 */ /* 0x0007e20000000200 */
[----:B------:R-:W-:Y:S02]  /*6b00*/  LOP3.LUT R28, R37, 0x380, RZ, 0xc0, !PT ;  /* 0x00000380251c7812 */ /* 0x000fe400078ec0ff */
[----:B------:R-:W-:Y:S02]  /*6b10*/  SHF.R.U64 R26, R26, 0x3, RZ ;  /* 0x000000031a1a7819 */ /* 0x000fe400000012ff */
[----:B------:R-:W-:-:S02]  /*6b20*/  LOP3.LUT R54, R29, R30, RZ, 0x3c, !PT ;  /* 0x0000001e1d367212 */ /* 0x000fc400078e3cff */
[----:B------:R-:W-:Y:S02]  /*6b30*/  SHF.R.U64 R28, R28, 0x3, RZ ;  /* 0x000000031c1c7819 */ /* 0x000fe400000012ff */
[----:B------:R-:W-:Y:S02]  /*6b40*/  LOP3.LUT R32, R33, 0x380, RZ, 0xc0, !PT ;  /* 0x0000038021207812 */ /* 0x000fe400078ec0ff */
[----:B------:R-:W-:Y:S02]  /*6b50*/  LOP3.LUT R26, R26, R35, RZ, 0x3c, !PT ;  /* 0x000000231a1a7212 */ /* 0x000fe400078e3cff */
[C---:B------:R-:W-:Y:S02]  /*6b60*/  IADD3 R29, P4, R50.reuse, 0x1000, RZ ;  /* 0x00001000321d7810 */ /* 0x040fe40007f9e0ff */
[C---:B------:R-:W-:Y:S01]  /*6b70*/  IADD3 R31, P5, R50.reuse, 0x2000, RZ ;  /* 0x00002000321f7810 */ /* 0x040fe20007fbe0ff */
[----:B---3--:R-:W-:Y:S01]  /*6b80*/  IMAD R90, R75, 0x80, R196 ;  /* 0x000000804b5a7824 */ /* 0x008fe200078e02c4 */
[----:B------:R-:W-:-:S02]  /*6b90*/  IADD3 R35, P6, R50, 0x3000, RZ ;  /* 0x0000300032237810 */ /* 0x000fc40007fde0ff */
[----:B------:R-:W-:Y:S01]  /*6ba0*/  MOV R54, R54 ;  /* 0x0000003600367202 */ /* 0x000fe20000000f00 */
[----:B-1----:R-:W-:Y:S01]  /*6bb0*/  @P1 IMAD.HI.U32 R4, R90, R91, RZ ;  /* 0x0000005b5a041227 */ /* 0x002fe200078e00ff */
[----:B------:R-:W-:Y:S02]  /*6bc0*/  LOP3.LUT R56, R28, R37, RZ, 0x3c, !PT ;  /* 0x000000251c387212 */ /* 0x000fe400078e3cff */
[----:B------:R-:W-:Y:S01]  /*6bd0*/  SHF.R.U64 R32, R32, 0x3, RZ ;  /* 0x0000000320207819 */ /* 0x000fe200000012ff */
[----:B------:R-:W-:Y:S01]  /*6be0*/  IMAD.MOV.U32 R55, RZ, RZ, R90 ;  /* 0x000000ffff377224 */ /* 0x000fe200078e005a */
[----:B--2---:R-:W-:Y:S02]  /*6bf0*/  @P1 SHF.R.U32.HI R55, RZ, R151, R4 ;  /* 0x00000097ff371219 */ /* 0x004fe40000011604 */
[----:B------:R-:W-:Y:S02]  /*6c00*/  LOP3.LUT R28, R29, 0x380, RZ, 0xc0, !PT ;  /* 0x000003801d1c7812 */ /* 0x000fe400078ec0ff */
[----:B------:R-:W-:-:S02]  /*6c10*/  LOP3.LUT R30, R31, 0x380, RZ, 0xc0, !PT ;  /* 0x000003801f1e7812 */ /* 0x000fc400078ec0ff */
[----:B------:R-:W-:Y:S02]  /*6c20*/  LOP3.LUT R34, R35, 0x380, RZ, 0xc0, !PT ;  /* 0x0000038023227812 */ /* 0x000fe400078ec0ff */
[----:B------:R-:W-:Y:S02]  /*6c30*/  F2FP.F16.F32.PACK_AB R6, R3, R120 ;  /* 0x000000780306723e */ /* 0x000fe400000000ff */
[----:B------:R-:W-:Y:S01]  /*6c40*/  MOV R53, UR7 ;  /* 0x0000000700357c02 */ /* 0x000fe20008000f00 */
[----:B------:R-:W-:Y:S01]  /*6c50*/  IMAD.U32 R53, RZ, RZ, UR6 ;  /* 0x00000006ff357e24 */ /* 0x000fe2000f8e00ff */
[----:B------:R-:W-:Y:S01]  /*6c60*/  LOP3.LUT R62, R32, R33, RZ, 0x3c, !PT ;  /* 0x00000021203e7212 */ /* 0x000fe200078e3cff */
[----:B------:R-:W-:Y:S01]  /*6c70*/  ULDC.64 UR6, c[0x0][0xb88] ;  /* 0x0002e20000067ab9 */ /* 0x000fe20000000a00 */
[----:B------:R-:W-:Y:S01]  /*6c80*/  LOP3.LUT R37, R50, 0x380, RZ, 0xc0, !PT ;  /* 0x0000038032257812 */ /* 0x000fe200078ec0ff */
[----:B0-----:R-:W-:Y:S01]  /*6c90*/  IMAD.WIDE.U32 R52, R66, UR60, R52 ;  /* 0x0000003c42347c25 */ /* 0x001fe2000f8e0034 */
[----:B------:R-:W-:-:S02]  /*6ca0*/  IADD3 R3, -R55, RZ, RZ ;  /* 0x000000ff37037210 */ /* 0x000fc40007ffe1ff */
[----:B------:R-:W-:Y:S02]  /*6cb0*/  SHF.R.U64 R28, R28, 0x3, RZ ;  /* 0x000000031c1c7819 */ /* 0x000fe400000012ff */
[----:B------:R-:W-:Y:S01]  /*6cc0*/  SHF.R.U64 R30, R30, 0x3, RZ ;  /* 0x000000031e1e7819 */ /* 0x000fe200000012ff */
[----:B------:R-:W-:Y:S01]  /*6cd0*/  IMAD R3, R94, R3, R90 ;  /* 0x000000035e037224 */ /* 0x000fe200078e025a */
[----:B------:R-:W-:Y:S02]  /*6ce0*/  SHF.R.U64 R34, R34, 0x3, RZ ;  /* 0x0000000322227819 */ /* 0x000fe400000012ff */
[----:B------:R-:W-:Y:S02]  /*6cf0*/  MOV R70, R70 ;  /* 0x0000004600467202 */ /* 0x000fe40000000f00 */
[----:B------:R-:W-:Y:S02]  /*6d00*/  F2FP.F16.F32.PACK_AB R4, R0, R9 ;  /* 0x000000090004723e */ /* 0x000fe400000000ff */
[----:B------:R-:W-:-:S02]  /*6d10*/  F2FP.F16.F32.PACK_AB R5, R143, R152 ;  /* 0x000000988f05723e */ /* 0x000fc400000000ff */
[----:B------:R-:W-:Y:S02]  /*6d20*/  F2FP.F16.F32.PACK_AB R7, R145, R150 ;  /* 0x000000969107723e */ /* 0x000fe400000000ff */
[----:B------:R-:W-:Y:S02]  /*6d30*/  F2FP.F16.F32.PACK_AB R8, R8, R11 ;  /* 0x0000000b0808723e */ /* 0x000fe400000000ff */
[----:B------:R-:W-:Y:S01]  /*6d40*/  SHF.R.U64 R37, R37, 0x3, RZ ;  /* 0x0000000325257819 */ /* 0x000fe200000012ff */
[----:B------:R-:W-:Y:S01]  /*6d50*/  STSM.16.M88.4 [R70], R4 ;  /* 0x0000000446007844 */ /* 0x000fe20000000200 */
[----:B------:R-:W-:Y:S02]  /*6d60*/  MOV R62, R62 ;  /* 0x0000003e003e7202 */ /* 0x000fe40000000f00 */
[----:B------:R-:W-:Y:S02]  /*6d70*/  F2FP.F16.F32.PACK_AB R9, R146, R149 ;  /* 0x000000959209723e */ /* 0x000fe400000000ff */
[----:B------:R-:W-:-:S02]  /*6d80*/  F2FP.F16.F32.PACK_AB R10, R10, R15 ;  /* 0x0000000f0a0a723e */ /* 0x000fc400000000ff */
[----:B------:R-:W-:Y:S02]  /*6d90*/  F2FP.F16.F32.PACK_AB R11, R147, R148 ;  /* 0x00000094930b723e */ /* 0x000fe400000000ff */
[----:B------:R-:W-:Y:S01]  /*6da0*/  MOV R0, R26 ;  /* 0x0000001a00007202 */ /* 0x000fe20000000f00 */
[----:B------:R-:W-:Y:S01]  /*6db0*/  IMAD R26, R66, UR10, RZ ;  /* 0x0000000a421a7c24 */ /* 0x000fe2000f8e02ff */
[----:B------:R-:W-:Y:S01]  /*6dc0*/  LOP3.LUT R28, R28, R29, RZ, 0x3c, !PT ;  /* 0x0000001d1c1c7212 */ /* 0x000fe200078e3cff */
[--C-:B------:R-:W-:Y:S01]  /*6dd0*/  IMAD.X R29, RZ, RZ, R51.reuse, P4 ;  /* 0x000000ffff1d7224 */ /* 0x100fe200020e0633 */
[----:B------:R-:W-:Y:S01]  /*6de0*/  LOP3.LUT R30, R30, R31, RZ, 0x3c, !PT ;  /* 0x0000001f1e1e7212 */ /* 0x000fe200078e3cff */
[----:B------:R-:W-:Y:S01]  /*6df0*/  IMAD.X R31, RZ, RZ, R51, P5 ;  /* 0x000000ffff1f7224 */ /* 0x000fe200028e0633 */
[----:B------:R-:W-:Y:S01]  /*6e00*/  LOP3.LUT R34, R34, R35, RZ, 0x3c, !PT ;  /* 0x0000002322227212 */ /* 0x000fe200078e3cff */
[----:B------:R0:W-:Y:S01]  /*6e10*/  STSM.16.M88.4 [R62], R8 ;  /* 0x000000083e007844 */ /* 0x0001e20000000200 */
[----:B------:R-:W-:Y:S01]  /*6e20*/  IADD3.X R35, RZ, R51, RZ, P6, !PT ;  /* 0x00000033ff237210 */ /* 0x000fe200037fe4ff */
[----:B------:R-:W-:Y:S01]  /*6e30*/  IMAD R67, R67, UR60, R26 ;  /* 0x0000003c43437c24 */ /* 0x000fe2000f8e021a */
[----:B------:R-:W-:-:S02]  /*6e40*/  IADD3 R45, P2, R50, 0x6000, RZ ;  /* 0x00006000322d7810 */ /* 0x000fc40007f5e0ff */
[C---:B------:R-:W-:Y:S02]  /*6e50*/  IADD3 R49, P3, R50.reuse, 0x7000, RZ ;  /* 0x0000700032317810 */ /* 0x040fe40007f7e0ff */
[C---:B------:R-:W-:Y:S02]  /*6e60*/  IADD3 R33, P4, R50.reuse, 0x8000, RZ ;  /* 0x0000800032217810 */ /* 0x040fe40007f9e0ff */
[C---:B------:R-:W-:Y:S02]  /*6e70*/  IADD3 R41, P5, R50.reuse, 0x9000, RZ ;  /* 0x0000900032297810 */ /* 0x040fe40007fbe0ff */
[----:B------:R-:W-:Y:S02]  /*6e80*/  IADD3 R47, P6, R50, 0xa000, RZ ;  /* 0x0000a000322f7810 */ /* 0x000fe40007fde0ff */
[----:B------:R-:W-:Y:S02]  /*6e90*/  LOP3.LUT R50, R37, R50, RZ, 0x3c, !PT ;  /* 0x0000003225327212 */ /* 0x000fe400078e3cff */
[----:B------:R-:W-:-:S02]  /*6ea0*/  IADD3.X R37, RZ, R51, RZ, P0, !PT ;  /* 0x00000033ff257210 */ /* 0x000fc400007fe4ff */
[----:B0-----:R-:W-:Y:S02]  /*6eb0*/  SHF.R.S32.HI R9, RZ, 0x1f, R55 ;  /* 0x0000001fff097819 */ /* 0x001fe40000011437 */
[----:B------:R-:W-:Y:S02]  /*6ec0*/  SHF.R.S32.HI R8, RZ, 0x1f, R3 ;  /* 0x0000001fff087819 */ /* 0x000fe40000011403 */
[----:B------:R-:W-:Y:S01]  /*6ed0*/  IADD3 R52, P0, R55, R52, RZ ;  /* 0x0000003437347210 */ /* 0x000fe20007f1e0ff */
[----:B------:R-:W-:Y:S01]  /*6ee0*/  IMAD R55, R75, 0x80, R195 ;  /* 0x000000804b377824 */ /* 0x000fe200078e02c3 */
[----:B------:R-:W-:Y:S01]  /*6ef0*/  LOP3.LUT R48, R49, 0x380, RZ, 0xc0, !PT ;  /* 0x0000038031307812 */ /* 0x000fe200078ec0ff */
[----:B------:R-:W-:Y:S01]  /*6f00*/  IMAD R8, R8, UR6, RZ ;  /* 0x0000000608087c24 */ /* 0x000fe2000f8e02ff */
[----:B------:R-:W-:Y:S02]  /*6f10*/  F2FP.F16.F32.PACK_AB R12, R12, R13 ;  /* 0x0000000d0c0c723e */ /* 0x000fe400000000ff */
[----:B------:R-:W-:-:S02]  /*6f20*/  IADD3.X R53, R9, R53, R67, P0, !PT ;  /* 0x0000003509357210 */ /* 0x000fc400007fe443 */
[----:B------:R-:W-:Y:S02]  /*6f30*/  F2FP.F16.F32.PACK_AB R13, R130, R141 ;  /* 0x0000008d820d723e */ /* 0x000fe400000000ff */
[----:B------:R-:W-:Y:S01]  /*6f40*/  F2FP.F16.F32.PACK_AB R14, R14, R25 ;  /* 0x000000190e0e723e */ /* 0x000fe200000000ff */
[----:B------:R-:W-:Y:S01]  /*6f50*/  IMAD.WIDE.U32 R52, R3, UR6, R52 ;  /* 0x0000000603347c25 */ /* 0x000fe2000f8e0034 */
[----:B------:R-:W-:Y:S02]  /*6f60*/  F2FP.F16.F32.PACK_AB R15, R131, R144 ;  /* 0x00000090830f723e */ /* 0x000fe400000000ff */
[----:B------:R-:W-:Y:S02]  /*6f70*/  MOV R58, R58 ;  /* 0x0000003a003a7202 */ /* 0x000fe40000000f00 */
[----:B------:R-:W-:Y:S01]  /*6f80*/  F2FP.F16.F32.PACK_AB R24, R24, R21 ;  /* 0x000000151818723e */ /* 0x000fe200000000ff */
[----:B------:R-:W-:Y:S01]  /*6f90*/  IMAD R21, R3, UR7, R8 ;  /* 0x0000000703157c24 */ /* 0x000fe2000f8e0208 */
[----:B------:R-:W-:Y:S01]  /*6fa0*/  F2FP.F16.F32.PACK_AB R25, R128, R139 ;  /* 0x0000008b8019723e */ /* 0x000fe200000000ff */
[----:B------:R0:W-:Y:S01]  /*6fb0*/  STSM.16.M88.4 [R0], R12 ;  /* 0x0000000c00007844 */ /* 0x0001e20000000200 */
[----:B------:R-:W-:Y:S01]  /*6fc0*/  F2FP.F16.F32.PACK_AB R26, R61, R60 ;  /* 0x0000003c3d1a723e */ /* 0x000fe200000000ff */
[----:B------:R-:W-:Y:S01]  /*6fd0*/  ULDC.64 UR6, c[0x0][0xb50] ;  /* 0x0002d40000067ab9 */ /* 0x000fe20000000a00 */
[----:B------:R-:W-:Y:S01]  /*6fe0*/  F2FP.F16.F32.PACK_AB R27, R129, R142 ;  /* 0x0000008e811b723e */ /* 0x000fe200000000ff */
[----:B------:R-:W-:Y:S01]  /*6ff0*/  VIADD R3, R55, 0x8 ;  /* 0x0000000837037836 */ /* 0x000fe20000000000 */
[----:B------:R-:W-:-:S02]  /*7000*/  MOV R56, R56 ;  /* 0x0000003800387202 */ /* 0x000fc40000000f00 */
[----:B------:R-:W-:Y:S01]  /*7010*/  F2FP.F16.F32.PACK_AB R4, R65, R64 ;  /* 0x000000404104723e */ /* 0x000fe200000000ff */
[----:B------:R-:W-:Y:S01]  /*7020*/  STSM.16.M88.4 [R58], R24 ;  /* 0x000000183a007844 */ /* 0x000fe20000000200 */
[----:B------:R-:W-:Y:S02]  /*7030*/  F2FP.F16.F32.PACK_AB R5, R126, R137 ;  /* 0x000000897e05723e */ /* 0x000fe400000000ff */
[----:B------:R-:W-:Y:S02]  /*7040*/  F2FP.F16.F32.PACK_AB R6, R69, R68 ;  /* 0x000000444506723e */ /* 0x000fe400000000ff */
[----:B------:R-:W-:Y:S02]  /*7050*/  F2FP.F16.F32.PACK_AB R7, R127, R140 ;  /* 0x0000008c7f07723e */ /* 0x000fe400000000ff */
[----:B------:R-:W-:Y:S01]  /*7060*/  SHF.R.U64 R48, R48, 0x3, RZ ;  /* 0x0000000330307819 */ /* 0x000fe200000012ff */
[----:B0-----:R-:W-:Y:S01]  /*7070*/  IMAD R0, R94, UR5, RZ ;  /* 0x000000055e007c24 */ /* 0x001fe2000f8e02ff */
[----:B------:R-:W-:Y:S01]  /*7080*/  F2FP.F16.F32.PACK_AB R8, R73, R72 ;  /* 0x000000484908723e */ /* 0x000fe200000000ff */
[----:B------:R0:W-:Y:S01]  /*7090*/  STSM.16.M88.4 [R56], R4 ;  /* 0x0000000438007844 */ /* 0x0001e20000000200 */
[----:B------:R-:W-:-:S02]  /*70a0*/  LOP3.LUT R48, R48, R49, RZ, 0x3c, !PT ;  /* 0x0000003130307212 */ /* 0x000fc400078e3cff */
[----:B------:R-:W-:Y:S02]  /*70b0*/  IADD3.X R49, RZ, R51, RZ, P3, !PT ;  /* 0x00000033ff317210 */ /* 0x000fe40001ffe4ff */
[----:B------:R-:W-:Y:S02]  /*70c0*/  LEA R12, P3, R52, UR6, 0x2 ;  /* 0x00000006340c7c11 */ /* 0x000fe4000f8610ff */
[----:B------:R-:W-:Y:S02]  /*70d0*/  F2FP.F16.F32.PACK_AB R9, R125, R138 ;  /* 0x0000008a7d09723e */ /* 0x000fe400000000ff */
[----:B------:R-:W-:Y:S01]  /*70e0*/  F2FP.F16.F32.PACK_AB R10, R77, R76 ;  /* 0x0000004c4d0a723e */ /* 0x000fe200000000ff */
[----:B------:R-:W-:Y:S01]  /*70f0*/  SHFL.IDX PT, R56, R12, RZ, 0x1c1f ;  /* 0x001c1fff0c387589 */ /* 0x000fe200000e0000 */
[----:B------:R-:W-:Y:S02]  /*7100*/  F2FP.F16.F32.PACK_AB R11, R121, R136 ;  /* 0x00000088790b723e */ /* 0x000fe400000000ff */
[----:B------:R-:W-:Y:S01]  /*7110*/  F2FP.F16.F32.PACK_AB R88, R89, R88 ;  /* 0x000000585958723e */ /* 0x000fe200000000ff */
[----:B------:R-:W-:Y:S01]  /*7120*/  SHFL.IDX PT, R58, R12, 0x1, 0x1c1f ;  /* 0x003c1f000c3a7f89 */ /* 0x000fe200000e0000 */
[----:B------:R-:W-:Y:S01]  /*7130*/  F2FP.F16.F32.PACK_AB R96, R97, R96 ;  /* 0x000000606160723e */ /* 0x000fe200000000ff */
[----:B0-----:R-:W-:Y:S01]  /*7140*/  IMAD.IADD R5, R53, 0x1, R21 ;  /* 0x0000000135057824 */ /* 0x001fe200078e0215 */
[----:B------:R-:W-:Y:S01]  /*7150*/  F2FP.F16.F32.PACK_AB R4, R81, R80 ;  /* 0x000000505104723e */ /* 0x000fe200000000ff */
[----:B------:R-:W-:Y:S01]  /*7160*/  STSM.16.M88.4 [R54], R8 ;  /* 0x0000000836007844 */ /* 0x000fe20000000200 */
[----:B------:R-:W-:-:S02]  /*7170*/  F2FP.F16.F32.PACK_AB R6, R85, R84 ;  /* 0x000000545506723e */ /* 0x000fc400000000ff */
[----:B------:R-:W-:Y:S02]  /*7180*/  LEA.HI.X R52, R52, UR7, R5, 0x2, P3 ;  /* 0x0000000734347c11 */ /* 0x000fe400098f1405 */
[----:B------:R-:W-:Y:S02]  /*7190*/  F2FP.F16.F32.PACK_AB R5, R122, R135 ;  /* 0x000000877a05723e */ /* 0x000fe400000000ff */
[----:B------:R-:W-:Y:S01]  /*71a0*/  F2FP.F16.F32.PACK_AB R7, R123, R134 ;  /* 0x000000867b07723e */ /* 0x000fe200000000ff */
[----:B------:R-:W0:Y:S01]  /*71b0*/  SHFL.IDX PT, R57, R52, RZ, 0x1c1f ;  /* 0x001c1fff34397589 */ /* 0x000e2200000e0000 */
[----:B------:R-:W-:Y:S02]  /*71c0*/  MOV R86, R86 ;  /* 0x0000005600567202 */ /* 0x000fe40000000f00 */
[----:B------:R-:W-:Y:S01]  /*71d0*/  F2FP.F16.F32.PACK_AB R89, R124, R133 ;  /* 0x000000857c59723e */ /* 0x000fe200000000ff */
[----:B------:R-:W-:Y:S01]  /*71e0*/  STSM.16.M88.4 [R82], R4 ;  /* 0x0000000452007844 */ /* 0x000fe20000000200 */
[----:B------:R-:W-:-:S02]  /*71f0*/  F2FP.F16.F32.PACK_AB R90, R93, R92 ;  /* 0x0000005c5d5a723e */ /* 0x000fc400000000ff */
[----:B------:R-:W-:Y:S01]  /*7200*/  F2FP.F16.F32.PACK_AB R91, R95, R132 ;  /* 0x000000845f5b723e */ /* 0x000fe200000000ff */
[----:B------:R-:W1:Y:S01]  /*7210*/  SHFL.IDX PT, R59, R52, 0x1, 0x1c1f ;  /* 0x003c1f00343b7f89 */ /* 0x000e6200000e0000 */
[----:B------:R-:W-:Y:S02]  /*7220*/  F2FP.F16.F32.PACK_AB R97, R99, R98 ;  /* 0x000000626361723e */ /* 0x000fe400000000ff */
[----:B------:R-:W-:Y:S01]  /*7230*/  F2FP.F16.F32.PACK_AB R104, R105, R104 ;  /* 0x000000686968723e */ /* 0x000fe200000000ff */
[----:B------:R-:W-:Y:S01]  /*7240*/  STSM.16.M88.4 [R86], R88 ;  /* 0x0000005856007844 */ /* 0x000fe20000000200 */
[----:B------:R-:W-:Y:S02]  /*7250*/  F2FP.F16.F32.PACK_AB R98, R101, R100 ;  /* 0x000000646562723e */ /* 0x000fe400000000ff */
[----:B------:R-:W-:Y:S02]  /*7260*/  F2FP.F16.F32.PACK_AB R99, R103, R102 ;  /* 0x000000666763723e */ /* 0x000fe400000000ff */
[----:B------:R-:W-:-:S02]  /*7270*/  F2FP.F16.F32.PACK_AB R105, R107, R106 ;  /* 0x0000006a6b69723e */ /* 0x000fc400000000ff */
[----:B------:R-:W-:Y:S01]  /*7280*/  F2FP.F16.F32.PACK_AB R112, R113, R112 ;  /* 0x000000707170723e */ /* 0x000fe200000000ff */
[----:B------:R-:W-:Y:S01]  /*7290*/  STSM.16.M88.4 [R79], R96 ;  /* 0x000000604f007844 */ /* 0x000fe20000000200 */
[----:B------:R-:W-:Y:S02]  /*72a0*/  F2FP.F16.F32.PACK_AB R106, R109, R108 ;  /* 0x0000006c6d6a723e */ /* 0x000fe400000000ff */
[----:B------:R-:W-:Y:S02]  /*72b0*/  F2FP.F16.F32.PACK_AB R107, R111, R110 ;  /* 0x0000006e6f6b723e */ /* 0x000fe400000000ff */
[----:B------:R-:W-:Y:S02]  /*72c0*/  F2FP.F16.F32.PACK_AB R113, R115, R114 ;  /* 0x000000727371723e */ /* 0x000fe400000000ff */
[----:B------:R-:W-:Y:S01]  /*72d0*/  F2FP.F16.F32.PACK_AB R114, R117, R116 ;  /* 0x000000747572723e */ /* 0x000fe200000000ff */
[----:B------:R-:W-:Y:S01]  /*72e0*/  STSM.16.M88.4 [R78], R104 ;  /* 0x000000684e007844 */ /* 0x000fe20000000200 */
[----:B------:R-:W-:-:S02]  /*72f0*/  F2FP.F16.F32.PACK_AB R115, R119, R118 ;  /* 0x000000767773723e */ /* 0x000fc400000000ff */
[----:B------:R-:W-:Y:S02]  /*7300*/  LOP3.LUT R44, R45, 0x380, RZ, 0xc0, !PT ;  /* 0x000003802d2c7812 */ /* 0x000fe400078ec0ff */
[----:B------:R-:W-:Y:S01]  /*7310*/  LOP3.LUT P0, RZ, R192, 0x3, RZ, 0xc0, !PT ;  /* 0x00000003c0ff7812 */ /* 0x000fe2000780c0ff */
[----:B------:R-:W-:Y:S01]  /*7320*/  STSM.16.M88.4 [R74], R112 ;  /* 0x000000704a007844 */ /* 0x000fe20000000200 */
[----:B------:R-:W-:Y:S02]  /*7330*/  SHF.R.U64 R44, R44, 0x3, RZ ;  /* 0x000000032c2c7819 */ /* 0x000fe400000012ff */
[----:B------:R-:W-:Y:S02]  /*7340*/  LOP3.LUT R32, R33, 0x380, RZ, 0xc0, !PT ;  /* 0x0000038021207812 */ /* 0x000fe400078ec0ff */
[----:B------:R-:W-:Y:S01]  /*7350*/  LOP3.LUT R44, R44, R45, RZ, 0x3c, !PT ;  /* 0x0000002d2c2c7212 */ /* 0x000fe200078e3cff */
[----:B------:R-:W-:Y:S01]  /*7360*/  IMAD.X R45, RZ, RZ, R51, P2 ;  /* 0x000000ffff2d7224 */ /* 0x000fe200010e0633 */
[-C--:B------:R-:W-:Y:S01]  /*7370*/  ISETP.GE.OR P2, PT, R55, R0.reuse, P0 ;  /* 0x000000003700720c */ /* 0x080fe20000746670 */
[----:B------:R-:W-:Y:S01]  /*7380*/  BAR.SYNC.DEFER_BLOCKING 0x1, 0x100 ;  /* 0x0044000000007b1d */ /* 0x000fe20000010000 */
[----:B------:R-:W-:Y:S01]  /*7390*/  ISETP.GE.OR P0, PT, R3, R0, P0 ;  /* 0x000000000300720c */ /* 0x000fe20000706670 */
[----:B------:R-:W-:Y:S01]  /*73a0*/  UIMAD UR5, UR12, UR8, URZ ;  /* 0x000000080c0572a4 */ /* 0x000fe2000f8e023f */
[----:B------:R-:W-:Y:S01]  /*73b0*/  LOP3.LUT R40, R41, 0x380, RZ, 0xc0, !PT ;  /* 0x0000038029287812 */ /* 0x000fe200078ec0ff */
[----:B------:R-:W-:Y:S01]  /*73c0*/  UIMAD.WIDE.U32 UR6, UR11, UR8, URZ ;  /* 0x000000080b0672a5 */ /* 0x000fe2000f8e003f */
[----:B------:R-:W-:-:S03]  /*73d0*/  LOP3.LUT R46, R47, 0x380, RZ, 0xc0, !PT ;  /* 0x000003802f2e7812 */ /* 0x000fc600078ec0ff */
[----:B------:R-:W2:Y:S01]  /*73e0*/  @P1 LDC R3, c[0x0][0xbec] ;  /* 0x0002fb00ff031b82 */ /* 0x000ea20000000800 */
[----:B------:R-:W-:-:S03]  /*73f0*/  SHF.R.U64 R32, R32, 0x3, RZ ;  /* 0x0000000320207819 */ /* 0x000fc600000012ff */
[----:B0-----:R-:W-:Y:S01]  /*7400*/  @!P2 ST.E desc[UR36][R56.64], R20 ;  /* 0x000000143800a985 */ /* 0x001fe2000c101924 */
[----:B------:R-:W-:Y:S01]  /*7410*/  UIMAD UR5, UR11, UR9, UR5 ;  /* 0x000000090b0572a4 */ /* 0x000fe2000f8e0205 */
[----:B------:R-:W-:Y:S02]  /*7420*/  SHF.R.U64 R40, R40, 0x3, RZ ;  /* 0x0000000328287819 */ /* 0x000fe400000012ff */
[----:B-1----:R0:W-:Y:S01]  /*7430*/  @!P0 ST.E desc[UR36][R58.64], R2 ;  /* 0x000000023a008985 */ /* 0x0021e2000c101924 */
[----:B------:R-:W-:Y:S01]  /*7440*/  ULDC.64 UR8, c[0x0][0xaf0] ;  /* 0x0002bc0000087ab9 */ /* 0x000fe20000000a00 */
[----:B------:R-:W-:Y:S01]  /*7450*/  UIADD3 UR7, UR7, UR5, URZ ;  /* 0x0000000507077290 */ /* 0x000fe2000fffe03f */
[----:B------:R-:W-:Y:S01]  /*7460*/  SHF.R.U64 R46, R46, 0x3, RZ ;  /* 0x000000032e2e7819 */ /* 0x000fe200000012ff */
[----:B------:R1:W5:Y:S01]  /*7470*/  LD.E.128 R8, desc[UR36][R30.64] ;  /* 0x000000241e087980 */ /* 0x000362000c101d00 */
[----:B------:R-:W-:Y:S02]  /*7480*/  LOP3.LUT R32, R32, R33, RZ, 0x3c, !PT ;  /* 0x0000002120207212 */ /* 0x000fe400078e3cff */
[----:B------:R-:W-:Y:S01]  /*7490*/  LOP3.LUT R40, R40, R41, RZ, 0x3c, !PT ;  /* 0x0000002928287212 */ /* 0x000fe200078e3cff */
[----:B------:R3:W5:Y:S01]  /*74a0*/  LD.E.128 R24, desc[UR36][R28.64] ;  /* 0x000000241c187980 */ /* 0x000762000c101d00 */
[----:B0-----:R-:W-:Y:S01]  /*74b0*/  LEA R2, R19, R22, 0x5 ;  /* 0x0000001613027211 */ /* 0x001fe200078e28ff */
[----:B------:R-:W-:Y:S01]  /*74c0*/  UIMAD UR5, UR10, UR8, URZ ;  /* 0x000000080a0572a4 */ /* 0x000fe2000f8e023f */
[----:B-1----:R-:W0:Y:S01]  /*74d0*/  @P1 LDC R30, c[0x0][0xbf0] ;  /* 0x0002fc00ff1e1b82 */ /* 0x002e220000000800 */
[----:B------:R-:W-:Y:S01]  /*74e0*/  UIMAD.WIDE.U32 UR6, UR60, UR8, UR6 ;  /* 0x000000083c0672a5 */ /* 0x000fe2000f8e0006 */
[----:B------:R-:W-:Y:S01]  /*74f0*/  LOP3.LUT R46, R46, R47, RZ, 0x3c, !PT ;  /* 0x0000002f2e2e7212 */ /* 0x000fe200078e3cff */
[--C-:B------:R-:W-:Y:S01]  /*7500*/  IMAD.X R33, RZ, RZ, R51.reuse, P4 ;  /* 0x000000ffff217224 */ /* 0x100fe200020e0633 */
[----:B------:R-:W5:Y:S01]  /*7510*/  LD.E.128 R60, desc[UR36][R50.64] ;  /* 0x00000024323c7980 */ /* 0x000f62000c101d00 */
[----:B------:R-:W-:-:S03]  /*7520*/  IMAD.X R41, RZ, RZ, R51, P5 ;  /* 0x000000ffff297224 */ /* 0x000fc600028e0633 */
[----:B---3--:R-:W1:Y:S01]  /*7530*/  LDC.64 R28, c[0x0][0xae0] ;  /* 0x0002b800ff1c7b82 */ /* 0x008e620000000a00 */
[----:B------:R-:W-:Y:S01]  /*7540*/  IMAD R20, R75, 0x80, R2 ;  /* 0x000000804b147824 */ /* 0x000fe200078e0202 */
[----:B------:R-:W-:Y:S01]  /*7550*/  UIMAD UR5, UR60, UR9, UR5 ;  /* 0x000000093c0572a4 */ /* 0x000fe2000f8e0205 */
[----:B------:R-:W-:Y:S01]  /*7560*/  IMAD.X R47, RZ, RZ, R51, P6 ;  /* 0x000000ffff2f7224 */ /* 0x000fe200030e0633 */
[----:B------:R-:W5:Y:S01]  /*7570*/  LD.E.128 R4, desc[UR36][R34.64] ;  /* 0x0000002422047980 */ /* 0x000f62000c101d00 */
[----:B--2---:R-:W-:-:S03]  /*7580*/  @P1 IMAD.HI.U32 R3, R20, R3, RZ ;  /* 0x0000000314031227 */ /* 0x004fc600078e00ff */
[----:B------:R-:W5:Y:S01]  /*7590*/  LD.E.128 R80, desc[UR36][R38.64] ;  /* 0x0000002426507980 */ /* 0x000f62000c101d00 */
[----:B------:R-:W-:Y:S01]  /*75a0*/  IMAD.MOV.U32 R2, RZ, RZ, R20 ;  /* 0x000000ffff027224 */ /* 0x000fe200078e0014 */
[----:B------:R-:W-:Y:S02]  /*75b0*/  UIADD3 UR7, UR7, UR5, URZ ;  /* 0x0000000507077290 */ /* 0x000fe4000fffe03f */
[----:B------:R-:W5:Y:S01]  /*75c0*/  LD.E.128 R64, desc[UR36][R42.64] ;  /* 0x000000242a407980 */ /* 0x000f62000c101d00 */
[----:B0-----:R-:W-:-:S03]  /*75d0*/  @P1 SHF.R.U32.HI R2, RZ, R30, R3 ;  /* 0x0000001eff021219 */ /* 0x001fc60000011603 */
[----:B------:R-:W5:Y:S01]  /*75e0*/  LD.E.128 R52, desc[UR36][R44.64] ;  /* 0x000000242c347980 */ /* 0x000f62000c101d00 */
[--C-:B------:R-:W-:Y:S01]  /*75f0*/  SHF.R.S32.HI R3, RZ, 0x1f, R2.reuse ;  /* 0x0000001fff037819 */ /* 0x100fe20000011402 */
[----:B------:R-:W-:Y:S02]  /*7600*/  IMAD.MOV R21, RZ, RZ, -R2 ;  /* 0x000000ffff157224 */ /* 0x000fe400078e0a02 */
[----:B------:R-:W5:Y:S02]  /*7610*/  LD.E.128 R12, desc[UR36][R48.64] ;  /* 0x00000024300c7980 */ /* 0x000f64000c101d00 */
[-C--:B-1----:R-:W-:Y:S02]  /*7620*/  IMAD R3, R3, R28.reuse, RZ ;  /* 0x0000001c03037224 */ /* 0x082fe400078e02ff */
[----:B------:R0:W5:Y:S01]  /*7630*/  LD.E.128 R84, desc[UR36][R32.64] ;  /* 0x0000002420547980 */ /* 0x000162000c101d00 */
[----:B------:R-:W-:Y:S02]  /*7640*/  IMAD R21, R94, R21, R20 ;  /* 0x000000155e157224 */ /* 0x000fe400078e0214 */
[C---:B------:R-:W-:Y:S01]  /*7650*/  IMAD R29, R2.reuse, R29, R3 ;  /* 0x0000001d021d7224 */ /* 0x040fe200078e0203 */
[----:B------:R1:W5:Y:S01]  /*7660*/  LD.E.128 R76, desc[UR36][R40.64] ;  /* 0x00000024284c7980 */ /* 0x000362000c101d00 */
[----:B------:R-:W-:Y:S01]  /*7670*/  IMAD.WIDE.U32 R2, R2, R28, UR6 ;  /* 0x0000000602027e25 */ /* 0x000fe2000f8e001c */
[----:B------:R-:W-:Y:S01]  /*7680*/  SHF.R.S32.HI R20, RZ, 0x1f, R21 ;  /* 0x0000001fff147819 */ /* 0x000fe20000011415 */
[----:B------:R-:W-:Y:S01]  /*7690*/  ULDC.64 UR6, c[0x0][0xad8] ;  /* 0x0002b60000067ab9 */ /* 0x000fe20000000a00 */
[----:B------:R1:W5:Y:S04]  /*76a0*/  LD.E.128 R68, desc[UR36][R46.64] ;  /* 0x000000242e447980 */ /* 0x000368000c101d00 */
[----:B------:R1:W5:Y:S01]  /*76b0*/  LD.E.128 R56, desc[UR36][R36.64] ;  /* 0x0000002424387980 */ /* 0x000362000c101d00 */
[----:B------:R-:W-:Y:S01]  /*76c0*/  @!PT LDS RZ, [RZ] ;  /* 0x00000000fffff984 */ /* 0x000fe20000000800 */
[----:B------:R-:W-:Y:S01]  /*76d0*/  @!PT LDS RZ, [RZ] ;  /* 0x00000000fffff984 */ /* 0x000fe20000000800 */
[----:B------:R-:W-:Y:S01]  /*76e0*/  @!PT LDS RZ, [RZ] ;  /* 0x00000000fffff984 */ /* 0x000fe20000000800 */
[----:B------:R-:W-:Y:S01]  /*76f0*/  @!PT LDS RZ, [RZ] ;  /* 0x00000000fffff984 */ /* 0x000fe20000000800 */
[----:B------:R2:W-:Y:S06]  /*7700*/  MEMBAR.ALL.CTA ;  /* 0x0000000000007992 */ /* 0x0005ec0000008000 */
[----:B--2---:R-:W2:Y:S01]  /*7710*/  FENCE.VIEW.ASYNC.S ;  /* 0x00000000000073c6 */ /* 0x004ea20000000000 */
[----:B------:R-:W-:Y:S01]  /*7720*/  IADD3 R3, R3, R29, RZ ;  /* 0x0000001d03037210 */ /* 0x000fe20007ffe0ff */
[----:B------:R-:W-:-:S02]  /*7730*/  IMAD R20, R20, UR6, RZ ;  /* 0x0000000614147c24 */ /* 0x000fc4000f8e02ff */
[----:B------:R-:W-:Y:S01]  /*7740*/  IMAD R75, R75, 0x80, R22 ;  /* 0x000000804b4b7824 */ /* 0x000fe200078e0216 */
[----:B------:R-:W-:Y:S01]  /*7750*/  UIADD3 UR4, UR4, 0x30820, URZ ;  /* 0x0003082004047890 */ /* 0x000fe2000fffe03f */
[C---:B------:R-:W-:Y:S02]  /*7760*/  IMAD R31, R21.reuse, UR7, R20 ;  /* 0x00000007151f7c24 */ /* 0x040fe4000f8e0214 */
[----:B------:R-:W-:Y:S01]  /*7770*/  IMAD.WIDE.U32 R2, R21, UR6, R2 ;  /* 0x0000000615027c25 */ /* 0x000fe2000f8e0002 */
[----:B------:R-:W-:Y:S01]  /*7780*/  UIADD3 UR38, UR38, 0x1, URZ ;  /* 0x0000000126267890 */ /* 0x000fe2000fffe03f */
[----:B------:R-:W-:Y:S01]  /*7790*/  ISETP.GE.AND P2, PT, R75, R0, PT ;  /* 0x000000004b00720c */ /* 0x000fe20003f46270 */
[----:B------:R-:W-:Y:S01]  /*77a0*/  ULDC.64 UR6, c[0x0][0xa80] ;  /* 0x0002a00000067ab9 */ /* 0x000fe20000000a00 */
[----:B------:R-:W-:Y:S01]  /*77b0*/  UPRMT UR4, URZ, 0x654, UR4 ;  /* 0x000006543f047896 */ /* 0x000fe20008000004 */
[----:B------:R-:W-:Y:S01]  /*77c0*/  IADD3 R3, R3, R31, RZ ;  /* 0x0000001f03037210 */ /* 0x000fe20007ffe0ff */
[----:B------:R-:W-:Y:S01]  /*77d0*/  UISETP.NE.AND UP0, UPT, UR38, 0x2, UPT ;  /* 0x000000022600788c */ /* 0x000fe2000bf05270 */
[----:B0-----:R-:W-:Y:S01]  /*77e0*/  LEA R32, P3, R2, UR6, 0x1 ;  /* 0x0000000602207c11 */ /* 0x001fe2000f8608ff */
[----:B------:R-:W-:-:S02]  /*77f0*/  VIADD R21, R75, 0x40 ;  /* 0x000000404b157836 */ /* 0x000fc40000000000 */
[----:B------:R-:W-:Y:S01]  /*7800*/  USEL UR6, URZ, 0x1, UP0 ;  /* 0x000000013f067887 */ /* 0x000fe20008000000 */
[----:B------:R-:W-:Y:S01]  /*7810*/  LEA.HI.X R33, R2, UR7, R3, 0x1, P3 ;  /* 0x0000000702217c11 */ /* 0x000fe200098f0c03 */
[----:B------:R-:W-:Y:S01]  /*7820*/  ULDC UR5, c[0x0][0xc] ;  /* 0x0000030000057ab9 */ /* 0x000fe20000000800 */
[----:B------:R-:W-:Y:S01]  /*7830*/  VIADD R29, R75, 0x20 ;  /* 0x000000204b1d7836 */ /* 0x000fe20000000000 */
[-C--:B------:R-:W-:Y:S01]  /*7840*/  ISETP.GE.AND P1, PT, R21, R0.reuse, PT ;  /* 0x000000001500720c */ /* 0x080fe20003f26270 */
[----:B------:R-:W-:Y:S01]  /*7850*/  UIADD3 UR61, UR5, UR61, URZ ;  /* 0x0000003d053d7290 */ /* 0x000fe2000fffe03f */
[----:B--2---:R1:W0:Y:S01]  /*7860*/  SHFL.IDX PT, R20, R32, RZ, 0x181f ;  /* 0x00181fff20147589 */ /* 0x00422200000e0000 */
[----:B------:R-:W-:Y:S01]  /*7870*/  USEL UR38, UR38, URZ, UP0 ;  /* 0x0000003f26267287 */ /* 0x000fe20008000000 */
[----:B------:R-:W-:Y:S01]  /*7880*/  SYNCS.ARRIVE.TRANS64.RED.A1T0 RZ, [UR4], RZ ;  /* 0x000000ffffff79a7 */ /* 0x000fe20008100404 */
[----:B------:R-:W-:Y:S01]  /*7890*/  ULOP3.LUT UR39, UR39, UR6, URZ, 0x3c, !UPT ;  /* 0x0000000627277292 */ /* 0x000fe2000f8e3c3f */
[----:B------:R1:W2:Y:S01]  /*78a0*/  SHFL.IDX PT, R21, R33, RZ, 0x181f ;  /* 0x00181fff21157589 */ /* 0x0002a200000e0000 */
[----:B------:R-:W-:Y:S01]  /*78b0*/  BSSY B0, `(.L_x_3324) ;  /* 0x000000f000007945 */ /* 0x000fe20003800000 */
[----:B------:R-:W-:-:S03]  /*78c0*/  ISETP.GE.AND P0, PT, R29, R0, PT ;  /* 0x000000001d00720c */ /* 0x000fc60003f06270 */
[----:B------:R-:W-:Y:S10]  /*78d0*/  @P2 BRA `(.L_x_3325) ;  /* 0x0000000000302947 */ /* 0x000ff40003800000 */
[----:B------:R-:W-:Y:S02]  /*78e0*/  ULDC UR4, c[0x0][0xac8] ;  /* 0x0002b20000047ab9 */ /* 0x000fe40000000800 */
[----:B------:R-:W-:Y:S02]  /*78f0*/  ISETP.GE.AND P3, PT, R18, UR4, PT ;  /* 0x0000000412007c0c */ /* 0x000fe4000bf66270 */
[----:B------:R-:W-:Y:S02]  /*7900*/  ISETP.GE.AND P4, PT, R17, UR4, PT ;  /* 0x0000000411007c0c */ /* 0x000fe4000bf86270 */
[----:B------:R-:W-:-:S09]  /*7910*/  ISETP.GE.AND P2, PT, R16, UR4, PT ;  /* 0x0000000410007c0c */ /* 0x000fd2000bf46270 */
[-C--:B0-----:R-:W-:Y:S02]  /*7920*/  @!P3 LEA R28, P5, R18, R20.reuse, 0x1 ;  /* 0x00000014121cb211 */ /* 0x081fe400078a08ff */
[C---:B------:R-:W-:Y:S02]  /*7930*/  @!P4 LEA R30, P6, R17.reuse, R20, 0x1 ;  /* 0x00000014111ec211 */ /* 0x040fe400078c08ff */
[----:B--2---:R-:W-:Y:S01]  /*7940*/  @!P2 IMAD.WIDE R2, R16, 0x2, R20 ;  /* 0x000000021002a825 */ /* 0x004fe200078e0214 */
[-C--:B------:R-:W-:Y:S02]  /*7950*/  @!P3 LEA.HI.X R29, R18, R21.reuse, R201, 0x1, P5 ;  /* 0x00000015121db211 */ /* 0x080fe400028f0cc9 */
[----:B------:R-:W-:Y:S02]  /*7960*/  @!P4 LEA.HI.X R31, R17, R21, R200, 0x1, P6 ;  /* 0x00000015111fc211 */ /* 0x000fe400030f0cc8 */
[----:B-----5:R3:W-:Y:S04]  /*7970*/  @!P2 ST.E.128 desc[UR36][R2.64], R60 ;  /* 0x0000003c0200a985 */ /* 0x0207e8000c101d24 */
[----:B------:R3:W-:Y:S04]  /*7980*/  @!P3 ST.E.128 desc[UR36][R28.64], R80 ;  /* 0x000000501c00b985 */ /* 0x0007e8000c101d24 */
[----:B------:R3:W-:Y:S02]  /*7990*/  @!P4 ST.E.128 desc[UR36][R30.64], R84 ;  /* 0x000000541e00c985 */ /* 0x0007e4000c101d24 */
.L_x_3325:
[----:B------:R-:W-:Y:S05]  /*79a0*/  BSYNC B0 ;  /* 0x0000000000007941 */ /* 0x000fea0003800000 */
.L_x_3324:
[----:B--2---:R2:W4:Y:S01]  /*79b0*/  SHFL.IDX PT, R21, R33, 0x1, 0x181f ;  /* 0x00381f0021157f89 */ /* 0x00452200000e0000 */
[----:B------:R-:W-:Y:S03]  /*79c0*/  BSSY B0, `(.L_x_3326) ;  /* 0x000000f000007945 */ /* 0x000fe60003800000 */
[----:B0-----:R2:W0:Y:S01]  /*79d0*/  SHFL.IDX PT, R20, R32, 0x1, 0x181f ;  /* 0x00381f0020147f89 */ /* 0x00142200000e0000 */
[----:B------:R-:W-:Y:S05]  /*79e0*/  @P0 BRA `(.L_x_3327) ;  /* 0x0000000000300947 */ /* 0x000fea0003800000 */
[----:B------:R-:W-:Y:S02]  /*79f0*/  ULDC UR4, c[0x0][0xac8] ;  /* 0x0002b20000047ab9 */ /* 0x000fe40000000800 */
[----:B------:R-:W-:Y:S02]  /*7a00*/  ISETP.GE.AND P4, PT, R18, UR4, PT ;  /* 0x0000000412007c0c */ /* 0x000fe4000bf86270 */
[----:B------:R-:W-:Y:S02]  /*7a10*/  ISETP.GE.AND P5, PT, R17, UR4, PT ;  /* 0x0000000411007c0c */ /* 0x000fe4000bfa6270 */
[----:B------:R-:W-:-:S09]  /*7a20*/  ISETP.GE.AND P3, PT, R16, UR4, PT ;  /* 0x0000000410007c0c */ /* 0x000fd2000bf66270 */
[-C--:B0--3--:R-:W-:Y:S02]  /*7a30*/  @!P4 LEA R28, P0, R18, R20.reuse, 0x1 ;  /* 0x00000014121cc211 */ /* 0x089fe400078008ff */
[C---:B------:R-:W-:Y:S02]  /*7a40*/  @!P5 LEA R30, P2, R17.reuse, R20, 0x1 ;  /* 0x00000014111ed211 */ /* 0x040fe400078408ff */
[----:B----4-:R-:W-:Y:S01]  /*7a50*/  @!P3 IMAD.WIDE R2, R16, 0x2, R20 ;  /* 0x000000021002b825 */ /* 0x010fe200078e0214 */
[-C--:B------:R-:W-:Y:S02]  /*7a60*/  @!P4 LEA.HI.X R29, R18, R21.reuse, R201, 0x1, P0 ;  /* 0x00000015121dc211 */ /* 0x080fe400000f0cc9 */
[----:B------:R-:W-:Y:S02]  /*7a70*/  @!P5 LEA.HI.X R31, R17, R21, R200, 0x1, P2 ;  /* 0x00000015111fd211 */ /* 0x000fe400010f0cc8 */
[----:B-----5:R0:W-:Y:S04]  /*7a80*/  @!P3 ST.E.128 desc[UR36][R2.64], R24 ;  /* 0x000000180200b985 */ /* 0x0201e8000c101d24 */
[----:B------:R0:W-:Y:S04]  /*7a90*/  @!P4 ST.E.128 desc[UR36][R28.64], R64 ;  /* 0x000000401c00c985 */ /* 0x0001e8000c101d24 */
[----:B------:R0:W-:Y:S02]  /*7aa0*/  @!P5 ST.E.128 desc[UR36][R30.64], R76 ;  /* 0x0000004c1e00d985 */ /* 0x0001e4000c101d24 */
.L_x_3327:
[----:B------:R-:W-:Y:S05]  /*7ab0*/  BSYNC B0 ;  /* 0x0000000000007941 */ /* 0x000fea0003800000 */
.L_x_3326:
[----:B----4-:R4:W1:Y:S01]  /*7ac0*/  SHFL.IDX PT, R21, R33, 0x2, 0x181f ;  /* 0x00581f0021157f89 */ /* 0x01086200000e0000 */
[----:B------:R-:W-:Y:S03]  /*7ad0*/  BSSY B0, `(.L_x_3328) ;  /* 0x000000f000007945 */ /* 0x000fe60003800000 */
[----:B0-----:R4:W0:Y:S01]  /*7ae0*/  SHFL.IDX PT, R20, R32, 0x2, 0x181f ;  /* 0x00581f0020147f89 */ /* 0x00182200000e0000 */
[----:B------:R-:W-:Y:S05]  /*7af0*/  @P1 BRA `(.L_x_3329) ;  /* 0x0000000000301947 */ /* 0x000fea0003800000 */
[----:B------:R-:W-:Y:S02]  /*7b00*/  ULDC UR4, c[0x0][0xac8] ;  /* 0x0002b20000047ab9 */ /* 0x000fe40000000800 */
[----:B------:R-:W-:Y:S02]  /*7b10*/  ISETP.GE.AND P3, PT, R18, UR4, PT ;  /* 0x0000000412007c0c */ /* 0x000fe4000bf66270 */
[----:B------:R-:W-:Y:S02]  /*7b20*/  ISETP.GE.AND P4, PT, R17, UR4, PT ;  /* 0x0000000411007c0c */ /* 0x000fe4000bf86270 */
[----:B------:R-:W-:-:S09]  /*7b30*/  ISETP.GE.AND P2, PT, R16, UR4, PT ;  /* 0x0000000410007c0c */ /* 0x000fd2000bf46270 */
[-C--:B0----5:R-:W-:Y:S02]  /*7b40*/  @!P3 LEA R24, P0, R18, R20.reuse, 0x1 ;  /* 0x000000141218b211 */ /* 0x0a1fe400078008ff */
[C---:B------:R-:W-:Y:S02]  /*7b50*/  @!P4 LEA R26, P1, R17.reuse, R20, 0x1 ;  /* 0x00000014111ac211 */ /* 0x040fe400078208ff */
[----:B-1-3--:R-:W-:Y:S01]  /*7b60*/  @!P2 IMAD.WIDE R2, R16, 0x2, R20 ;  /* 0x000000021002a825 */ /* 0x00afe200078e0214 */
[-C--:B------:R-:W-:Y:S02]  /*7b70*/  @!P3 LEA.HI.X R25, R18, R21.reuse, R201, 0x1, P0 ;  /* 0x000000151219b211 */ /* 0x080fe400000f0cc9 */
[----:B------:R-:W-:Y:S02]  /*7b80*/  @!P4 LEA.HI.X R27, R17, R21, R200, 0x1, P1 ;  /* 0x00000015111bc211 */ /* 0x000fe400008f0cc8 */
[----:B------:R0:W-:Y:S04]  /*7b90*/  @!P2 ST.E.128 desc[UR36][R2.64], R8 ;  /* 0x000000080200a985 */ /* 0x0001e8000c101d24 */
[----:B------:R0:W-:Y:S04]  /*7ba0*/  @!P3 ST.E.128 desc[UR36][R24.64], R52 ;  /* 0x000000341800b985 */ /* 0x0001e8000c101d24 */
[----:B------:R0:W-:Y:S02]  /*7bb0*/  @!P4 ST.E.128 desc[UR36][R26.64], R68 ;  /* 0x000000441a00c985 */ /* 0x0001e4000c101d24 */
.L_x_3329:
[----:B------:R-:W-:Y:S05]  /*7bc0*/  BSYNC B0 ;  /* 0x0000000000007941 */ /* 0x000fea0003800000 */
.L_x_3328:
[----:B------:R-:W-:Y:S01]  /*7bd0*/  R2UR UR4, R23 ;  /* 0x00000000170472ca */ /* 0x000fe200000e0000 */
[----:B0--3--:R-:W-:Y:S01]  /*7be0*/  VIADD R3, R75, 0x60 ;  /* 0x000000604b037836 */ /* 0x009fe20000000000 */
[----:B-----5:R0:W3:Y:S01]  /*7bf0*/  SHFL.IDX PT, R9, R33, 0x3, 0x181f ;  /* 0x00781f0021097f89 */ /* 0x0200e200000e0000 */
        /* <DEDUP_REMOVED lines=9> */
[----:B------:R-:W-:-:S09]  /*7c90*/  ISETP.GE.AND P2, PT, R16, UR4, PT ;  /* 0x0000000410007c0c */ /* 0x000fd2000bf46270 */
[-C--:B0-----:R-:W-:Y:S02]  /*7ca0*/  @!P3 LEA R10, P0, R18, R8.reuse, 0x1 ;  /* 0x00000008120ab211 */ /* 0x081fe400078008ff */
[C---:B------:R-:W-:Y:S02]  /*7cb0*/  @!P4 LEA R20, P1, R17.reuse, R8, 0x1 ;  /* 0x000000081114c211 */ /* 0x040fe400078208ff */
[----:B---3--:R-:W-:Y:S01]  /*7cc0*/  @!P2 IMAD.WIDE R2, R16, 0x2, R8 ;  /* 0x000000021002a825 */ /* 0x008fe200078e0208 */
[-C--:B------:R-:W-:Y:S02]  /*7cd0*/  @!P3 LEA.HI.X R11, R18, R9.reuse, R201, 0x1, P0 ;  /* 0x00000009120bb211 */ /* 0x080fe400000f0cc9 */
[----:B-1----:R-:W-:Y:S02]  /*7ce0*/  @!P4 LEA.HI.X R21, R17, R9, R200, 0x1, P1 ;  /* 0x000000091115c211 */ /* 0x002fe400008f0cc8 */
[----:B------:R0:W-:Y:S04]  /*7cf0*/  @!P2 ST.E.128 desc[UR36][R2.64], R4 ;  /* 0x000000040200a985 */ /* 0x0001e8000c101d24 */
[----:B------:R0:W-:Y:S04]  /*7d00*/  @!P3 ST.E.128 desc[UR36][R10.64], R12 ;  /* 0x0000000c0a00b985 */ /* 0x0001e8000c101d24 */
[----:B------:R0:W-:Y:S02]  /*7d10*/  @!P4 ST.E.128 desc[UR36][R20.64], R56 ;  /* 0x000000381400c985 */ /* 0x0001e4000c101d24 */
.L_x_3331:
[----:B------:R-:W-:Y:S05]  /*7d20*/  BSYNC B0 ;  /* 0x0000000000007941 */ /* 0x000fea0003800000 */
.L_x_3330:
[----:B------:R-:W5:Y:S02]  /*7d30*/  LDC R0, c[0x0][0xc34] ;  /* 0x00030d00ff007b82 */ /* 0x000f640000000800 */
[----:B-----5:R-:W-:-:S13]  /*7d40*/  ISETP.LE.AND P0, PT, R0, UR61, PT ;  /* 0x0000003d00007c0c */ /* 0x020fda000bf03270 */
[----:B------:R-:W-:Y:S05]  /*7d50*/  @!P0 BRA `(.L_x_3332) ;  /* 0xffffff8c00ec8947 */ /* 0x000fea000383ffff */
[----:B------:R-:W-:Y:S05]  /*7d60*/  EXIT ;  /* 0x000000000000794d */ /* 0x000fea0003800000 */
.L_x_3298:
[----:B------:R-:W-:-:S08]  /*7d70*/  NOP ;  /* 0x0000000000007918 */ /* 0x000fd00000000000 */
[----:B0-----:R-:W0:-:S00]  /*7d80*/  USETMAXREG.DEALLOC.CTAPOOL 0x28 ;  /* 0x00000028000079c8 */ /* 0x001e0000080e0500 */
[----:B------:R-:W1:Y:S01]  /*7d90*/  S2UR UR9, SR_CTAID.X ;  /* 0x00000000000979c3 */ /* 0x000e620000002500 */
[----:B0-----:R-:W-:Y:S01]  /*7da0*/  IMAD.MOV.U32 R25, RZ, RZ, 0x1 ;  /* 0x00000001ff197424 */ /* 0x001fe200078e00ff */
[----:B------:R-:W-:Y:S01]  /*7db0*/  MOV R22, RZ ;  /* 0x000000ff00167202 */ /* 0x000fe20000000f00 */
[----:B------:R-:W-:-:S05]  /*7dc0*/  IMAD.MOV.U32 R0, RZ, RZ, 0x1 ;  /* 0x00000001ff007424 */ /* 0x000fca00078e00ff */
[----:B------:R-:W1:Y:S02]  /*7dd0*/  LDC R2, c[0x0][0xc34] ;  /* 0x00030d00ff027b82 */ /* 0x000e640000000800 */
[----:B-1----:R-:W-:-:S13]  /*7de0*/  ISETP.LE.AND P0, PT, R2, UR9, PT ;  /* 0x0000000902007c0c */ /* 0x002fda000bf03270 */
[----:B------:R-:W-:Y:S05]  /*7df0*/  @P0 BRA `(.L_x_3333) ;  /* 0x0000003400680947 */ /* 0x000fea0003800000 */
[----:B------:R-:W2:Y:S01]  /*7e00*/  LDL R4, [R1+0x4] ;  /* 0x0000040001047983 */ /* 0x000ea20000100800 */
[----:B------:R-:W-:Y:S01]  /*7e10*/  IMAD.SHL.U32 R27, R3, 0x8, RZ ;  /* 0x00000008031b7824 */ /* 0x000fe200078e00ff */
[----:B------:R-:W-:Y:S01]  /*7e20*/  ULDC.64 UR6, c[0x0][0x2f0] ;  /* 0x0000bc0000067ab9 */ /* 0x000fe20000000a00 */
[----:B------:R-:W-:Y:S01]  /*7e30*/  ULDC UR8, c[0x0][0x2b8] ;  /* 0x0000ae0000087ab9 */ /* 0x000fe20000000800 */
[----:B------:R-:W-:Y:S01]  /*7e40*/  LOP3.LUT R16, R16, 0xfffffffd, RZ, 0xc0, !PT ;  /* 0xfffffffd10107812 */ /* 0x000fe200078ec0ff */
[----:B------:R-:W-:Y:S01]  /*7e50*/  ULDC.64 UR4, c[0x0][0x418] ;  /* 0x0001060000047ab9 */ /* 0x000fe20000000a00 */
[C---:B------:R-:W-:Y:S01]  /*7e60*/  LOP3.LUT R0, R27.reuse, 0x1f8, RZ, 0xc0, !PT ;  /* 0x000001f81b007812 */ /* 0x040fe200078ec0ff */
[----:B------:R-:W-:Y:S01]  /*7e70*/  UISETP.NE.U32.AND UP0, UPT, UR4, URZ, UPT ;  /* 0x0000003f0400728c */ /* 0x000fe2000bf05070 */
[----:B------:R-:W-:Y:S01]  /*7e80*/  LOP3.LUT R37, R27, 0x38, RZ, 0xc0, !PT ;  /* 0x000000381b257812 */ /* 0x000fe200078ec0ff */
[----:B------:R0:W-:Y:S01]  /*7e90*/  STL [R1], RZ ;  /* 0x000000ff01007387 */ /* 0x0001e20000100800 */
[----:B------:R-:W-:Y:S01]  /*7ea0*/  LOP3.LUT R0, R0, 0x38, R3, 0x78, !PT ;  /* 0x0000003800007812 */ /* 0x000fe200078e7803 */
[----:B------:R-:W-:Y:S01]  /*7eb0*/  UISETP.NE.AND.EX UP0, UPT, UR5, URZ, UPT, UP0 ;  /* 0x0000003f0500728c */ /* 0x000fe2000bf05300 */
[C---:B------:R-:W-:Y:S01]  /*7ec0*/  LOP3.LUT R2, R37.reuse, 0x80, RZ, 0xfc, !PT ;  /* 0x0000008025027812 */ /* 0x040fe200078efcff */
[----:B------:R-:W-:Y:S01]  /*7ed0*/  ULDC UR4, c[0x0][0x424] ;  /* 0x0001090000047ab9 */ /* 0x000fe20000000800 */
[----:B------:R-:W-:Y:S01]  /*7ee0*/  LOP3.LUT R27, R0, 0x200, R27, 0xf8, !PT ;  /* 0x00000200001b7812 */ /* 0x000fe200078ef81b */
[----:B------:R-:W-:Y:S01]  /*7ef0*/  USEL UR4, UR4, 0x1, UP0 ;  /* 0x0000000104047887 */ /* 0x000fe20008000000 */
[----:B------:R-:W-:Y:S01]  /*7f00*/  LOP3.LUT R0, R37, 0x40, RZ, 0xfc, !PT ;  /* 0x0000004025007812 */ /* 0x000fe200078efcff */
[----:B------:R-:W-:Y:S01]  /*7f10*/  UMOV UR39, 0x400 ;  /* 0x0000040000277882 */ /* 0x000fe20000000000 */
[----:B------:R-:W-:Y:S01]  /*7f20*/  SHF.R.U32.HI R34, RZ, 0x3, R3 ;  /* 0x00000003ff227819 */ /* 0x000fe20000011603 */
[----:B------:R-:W-:Y:S01]  /*7f30*/  UIMAD UR38, UR4, UR6, URZ ;  /* 0x00000006042672a4 */ /* 0x000fe2000f8e023f */
[C---:B------:R-:W-:Y:S01]  /*7f40*/  ISETP.GE.AND P2, PT, R0.reuse, UR7, PT ;  /* 0x0000000700007c0c */ /* 0x040fe2000bf46270 */
[----:B------:R-:W-:Y:S01]  /*7f50*/  IMAD.SHL.U32 R3, R3, 0x10, RZ ;  /* 0x0000001003037824 */ /* 0x000fe200078e00ff */
[C---:B------:R-:W-:Y:S01]  /*7f60*/  ISETP.GE.AND P1, PT, R0.reuse, UR8, PT ;  /* 0x0000000800007c0c */ /* 0x040fe2000bf26270 */
[----:B------:R-:W-:Y:S01]  /*7f70*/  UIADD3 UR4, UR38, 0x5f, URZ ;  /* 0x0000005f26047890 */ /* 0x000fe2000fffe03f */
[----:B------:R-:W-:Y:S01]  /*7f80*/  ISETP.GE.AND P0, PT, R0, UR7, PT ;  /* 0x0000000700007c0c */ /* 0x000fe2000bf06270 */
[----:B------:R-:W1:Y:S01]  /*7f90*/  S2UR UR6, SR_CgaCtaId ;  /* 0x00000000000679c3 */ /* 0x000e620000008800 */
[----:B------:R-:W-:Y:S01]  /*7fa0*/  LOP3.LUT R34, R34, 0xf, RZ, 0xc0, !PT ;  /* 0x0000000f22227812 */ /* 0x000fe200078ec0ff */
[----:B------:R-:W-:Y:S01]  /*7fb0*/  UIMAD.WIDE UR4, UR4, 0x2aaaaaab, URZ ;  /* 0x2aaaaaab040478a5 */ /* 0x000fe2000f8e023f */
[----:B------:R-:W-:Y:S01]  /*7fc0*/  IMAD.U32 R36, RZ, RZ, UR9 ;  /* 0x00000009ff247e24 */ /* 0x000fe2000f8e00ff */
[----:B------:R-:W-:Y:S01]  /*7fd0*/  ULDC UR40, c[0x0][0x448] ;  /* 0x0001120000287ab9 */ /* 0x000fe20000000800 */
[----:B------:R-:W-:Y:S01]  /*7fe0*/  LOP3.LUT R26, R34, 0x70, R3, 0xf8, !PT ;  /* 0x00000070221a7812 */ /* 0x000fe200078ef803 */
[----:B------:R-:W-:Y:S01]  /*7ff0*/  USHF.R.U32.HI UR4, URZ, 0x1f, UR5 ;  /* 0x0000001f3f047899 */ /* 0x000fe20008011605 */
[----:B------:R-:W-:Y:S01]  /*8000*/  IMAD.MOV.U32 R25, RZ, RZ, 0x1 ;  /* 0x00000001ff197424 */ /* 0x000fe200078e00ff */
[----:B------:R-:W-:Y:S01]  /*8010*/  @P2 LOP3.LUT R16, R16, 0x2, RZ, 0xfc, !PT ;  /* 0x0000000210102812 */ /* 0x000fe200078efcff */
[----:B------:R-:W-:Y:S01]  /*8020*/  IMAD.MOV.U32 R22, RZ, RZ, RZ ;  /* 0x000000ffff167224 */ /* 0x000fe200078e00ff */
[----:B------:R-:W-:Y:S01]  /*8030*/  ULEA.HI.SX32 UR5, UR5, UR4, 0x1c ;  /* 0x0000000405057291 */ /* 0x000fe2000f8fe23f */
[----:B------:R-:W-:Y:S01]  /*8040*/  ISETP.GE.AND P2, PT, R37, UR7, PT ;  /* 0x0000000725007c0c */ /* 0x000fe2000bf46270 */
[----:B------:R-:W-:Y:S01]  /*8050*/  ULDC UR44, c[0x0][0xc] ;  /* 0x00000300002c7ab9 */ /* 0x000fe20000000800 */
[----:B------:R-:W-:Y:S01]  /*8060*/  LOP3.LUT R16, R16, 0xfffffbff, RZ, 0xc0, !PT ;  /* 0xfffffbff10107812 */ /* 0x000fe200078ec0ff */
[----:B------:R-:W-:Y:S01]  /*8070*/  UIADD3 UR43, UR5, -0x1, URZ ;  /* 0xffffffff052b7890 */ /* 0x000fe2000fffe03f */
[----:B------:R-:W-:-:S02]  /*8080*/  ULDC UR4, c[0x0][0x288] ;  /* 0x0000a20000047ab9 */ /* 0x000fc40000000800 */
[----:B------:R-:W-:Y:S01]  /*8090*/  @P1 LOP3.LUT R16, R16, 0x400, RZ, 0xfc, !PT ;  /* 0x0000040010101812 */ /* 0x000fe200078efcff */
[----:B------:R-:W-:Y:S01]  /*80a0*/  UIMAD UR40, UR40, UR4, URZ ;  /* 0x00000004282872a4 */ /* 0x000fe2000f8e023f */
[----:B------:R-:W-:Y:S01]  /*80b0*/  ISETP.GE.AND P1, PT, R2, UR8, PT ;  /* 0x0000000802007c0c */ /* 0x000fe2000bf26270 */
[----:B------:R-:W-:Y:S01]  /*80c0*/  UIADD3 UR41, UR5, -0x2, URZ ;  /* 0xfffffffe05297890 */ /* 0x000fe2000fffe03f */
[----:B------:R-:W-:Y:S02]  /*80d0*/  LOP3.LUT R16, R16, 0xffffffef, RZ, 0xc0, !PT ;  /* 0xffffffef10107812 */ /* 0x000fe400078ec0ff */
[----:B------:R-:W-:Y:S01]  /*80e0*/  MOV R3, UR43 ;  /* 0x0000002b00037c02 */ /* 0x000fe20008000f00 */
[----:B-1----:R-:W-:Y:S01]  /*80f0*/  ULEA UR39, UR6, UR39, 0x18 ;  /* 0x0000002706277291 */ /* 0x002fe2000f8ec03f */
[----:B------:R-:W-:Y:S01]  /*8100*/  @P0 LOP3.LUT R16, R16, 0x10, RZ, 0xfc, !PT ;  /* 0x0000001010100812 */ /* 0x000fe200078efcff */
[----:B------:R-:W-:Y:S01]  /*8110*/  UIMAD UR6, UR43, -0x60, UR38 ;  /* 0xffffffa02b0678a4 */ /* 0x000fe2000f8e0226 */
[----:B------:R-:W-:-:S02]  /*8120*/  ISETP.GE.AND P0, PT, R2, UR7, PT ;  /* 0x0000000702007c0c */ /* 0x000fc4000bf06270 */
[----:B------:R-:W-:Y:S02]  /*8130*/  LOP3.LUT R16, R16, 0xfffffffe, RZ, 0xc0, !PT ;  /* 0xfffffffe10107812 */ /* 0x000fe400078ec0ff */
[----:B------:R-:W-:Y:S02]  /*8140*/  LEA R0, R27, UR39, 0x1 ;  /* 0x000000271b007c11 */ /* 0x000fe4000f8e08ff */
[----:B------:R-:W-:-:S07]  /*8150*/  IADD3 R33, -R34, UR6, RZ ;  /* 0x0000000622217c10 */ /* 0x000fce000fffe1ff */
[----:B------:R-:W-:Y:S02]  /*8160*/  @P0 LOP3.LUT R16, R16, 0x1, RZ, 0xfc, !PT ;  /* 0x0000000110100812 */ /* 0x000fe400078efcff */
[----:B------:R-:W-:Y:S02]  /*8170*/  ISETP.GE.AND P0, PT, R2, UR7, PT ;  /* 0x0000000702007c0c */ /* 0x000fe4000bf06270 */
[----:B------:R-:W-:-:S04]  /*8180*/  LOP3.LUT R16, R16, 0xfffffdff, RZ, 0xc0, !PT ;  /* 0xfffffdff10107812 */ /* 0x000fc800078ec0ff */
[----:B------:R-:W-:Y:S02]  /*8190*/  @P1 LOP3.LUT R16, R16, 0x200, RZ, 0xfc, !PT ;  /* 0x0000020010101812 */ /* 0x000fe400078efcff */
[----:B------:R-:W-:Y:S02]  /*81a0*/  ISETP.GE.AND P1, PT, R37, UR7, PT ;  /* 0x0000000725007c0c */ /* 0x000fe4000bf26270 */
[----:B------:R-:W-:-:S04]  /*81b0*/  LOP3.LUT R16, R16, 0xfffffff7, RZ, 0xc0, !PT ;  /* 0xfffffff710107812 */ /* 0x000fc800078ec0ff */
[----:B------:R-:W-:-:S04]  /*81c0*/  @P0 LOP3.LUT R16, R16, 0x8, RZ, 0xfc, !PT ;  /* 0x0000000810100812 */ /* 0x000fc800078efcff */
[----:B------:R-:W-:Y:S02]  /*81d0*/  LOP3.LUT R16, R16, 0xfffffeff, RZ, 0xc0, !PT ;  /* 0xfffffeff10107812 */ /* 0x000fe400078ec0ff */
[----:B--2---:R-:W-:Y:S01]  /*81e0*/  R2UR UR10, R4 ;  /* 0x00000000040a72ca */ /* 0x004fe200000e0000 */
[----:B------:R-:W-:-:S05]  /*81f0*/  IMAD R4, R3, 0x60, R26 ;  /* 0x0000006003047824 */ /* 0x000fca00078e021a */
[----:B------:R-:W-:-:S04]  /*8200*/  ISETP.GE.AND P0, PT, R4, UR38, PT ;  /* 0x0000002604007c0c */ /* 0x000fc8000bf06270 */
[----:B------:R-:W-:-:S03]  /*8210*/  ISETP.LT.U32.AND P0, PT, R26, 0x60, !P0 ;  /* 0x000000601a00780c */ /* 0x000fc60004701070 */
[----:B------:R-:W-:-:S10]  /*8220*/  ULOP3.LUT UR42, UR10, 0x2, URZ, 0xfc, !UPT ;  /* 0x000000020a2a7892 */ /* 0x000fd4000f8efc3f */
        /* <DEDUP_REMOVED lines=8> */
.L_x_3368:
[----:B0-----:R-:W0:Y:S01]  /*82b0*/  LDC R0, c[0x0][0xc38] ;  /* 0x00030e00ff007b82 */ /* 0x001e220000000800 */
[----:B------:R-:W-:Y:S01]  /*82c0*/  MOV R24, R36 ;  /* 0x0000002400187202 */ /* 0x000fe20000000f00 */
        /* <DEDUP_REMOVED lines=26> */
[----:B------:R-:W-:Y:S01]  /*8470*/  IMAD.U32 R4, RZ, RZ, UR4 ;  /* 0x00000004ff047e24 */ /* 0x000fe2000f8e00ff */
[----:B------:R-:W-:Y:S01]  /*8480*/  MOV R5, UR5 ;  /* 0x0000000500057c02 */ /* 0x000fe20008000f00 */
[----:B------:R-:W-:Y:S01]  /*8490*/  ULDC.64 UR4, c[0x4][0x70] ;  /* 0x01001c0000047ab9 */ /* 0x000fe20000000a00 */
[----:B------:R-:W0:Y:S01]  /*84a0*/  LDC.64 R2, c[0x4][R2] ;  /* 0x0100000002027b82 */ /* 0x000e220000000a00 */
[----:B------:R-:W-:Y:S01]  /*84b0*/  IMAD.U32 R6, RZ, RZ, UR6 ;  /* 0x00000006ff067e24 */ /* 0x000fe2000f8e00ff */
[----:B------:R-:W-:Y:S01]  /*84c0*/  MOV R11, UR5 ;  /* 0x00000005000b7c02 */ /* 0x000fe20008000f00 */
[----:B------:R-:W-:Y:S02]  /*84d0*/  IMAD.U32 R7, RZ, RZ, UR7 ;  /* 0x00000007ff077e24 */ /* 0x000fe4000f8e00ff */
[----:B------:R-:W-:-:S02]  /*84e0*/  IMAD.U32 R10, RZ, RZ, UR4 ;  /* 0x00000004ff0a7e24 */ /* 0x000fc4000f8e00ff */
[----:B------:R-:W-:Y:S02]  /*84f0*/  IMAD.MOV.U32 R8, RZ, RZ, 0x70 ;  /* 0x00000070ff087424 */ /* 0x000fe400078e00ff */
[----:B------:R-:W-:Y:S02]  /*8500*/  IMAD.MOV.U32 R12, RZ, RZ, 0x1 ;  /* 0x00000001ff0c7424 */ /* 0x000fe400078e00ff */
[----:B------:R-:W-:-:S07]  /*8510*/  IMAD.MOV.U32 R13, RZ, RZ, RZ ;  /* 0x000000ffff0d7224 */ /* 0x000fce00078e00ff */
[----:B------:R-:W-:-:S07]  /*8520*/  LEPC R20, `(.L_x_3334) ;  /* 0x000000001014794e */ /* 0x000fce0000000000 */
[----:B0----5:R-:W-:Y:S05]  /*8530*/  CALL.ABS.NOINC R2 ;  /* 0x0000000002007343 */ /* 0x021fea0003c00000 */
.L_x_3334:
        /* <DEDUP_REMOVED lines=9> */
[----:B------:R-:W-:Y:S01]  /*85d0*/  MOV R4, UR6 ;  /* 0x0000000600047c02 */ /* 0x000fe20008000f00 */
[----:B------:R-:W-:Y:S01]  /*85e0*/  IMAD.U32 R5, RZ, RZ, UR7 ;  /* 0x00000007ff057e24 */ /* 0x000fe2000f8e00ff */
        /* <DEDUP_REMOVED lines=9> */
.L_x_3336:
        /* <DEDUP_REMOVED lines=15> */
.L_x_3335:
[----:B------:R-:W-:Y:S01]  /*8770*/  ULDC.64 UR4, c[0x0][0x9f8] ;  /* 0x00027e0000047ab9 */ /* 0x000fe20000000a00 */
[--C-:B------:R-:W-:Y:S01]  /*8780*/  IMAD.MOV.U32 R30, RZ, RZ, R23.reuse ;  /* 0x000000ffff1e7224 */ /* 0x100fe200078e0017 */
[----:B------:R-:W-:Y:S01]  /*8790*/  ISETP.NE.U32.AND P0, PT, RZ, UR4, PT ;  /* 0x00000004ff007c0c */ /* 0x000fe2000bf05070 */
[----:B------:R-:W0:Y:S01]  /*87a0*/  LDC R8, c[0x0][0x430] ;  /* 0x00010c00ff087b82 */ /* 0x000e220000000800 */
[----:B------:R-:W-:Y:S01]  /*87b0*/  IMAD.MOV R19, RZ, RZ, -R23 ;  /* 0x000000ffff137224 */ /* 0x000fe200078e0a17 */
        /* <DEDUP_REMOVED lines=8> */
.L_x_3385:
[----:B------:R-:W-:Y:S02]  /*8840*/  ISETP.NE.AND P0, PT, R8, 0x1, PT ;  /* 0x000000010800780c */ /* 0x000fe40003f05270 */
[C---:B------:R-:W-:Y:S02]  /*8850*/  LOP3.LUT P1, RZ, R16.reuse, 0x100, RZ, 0xc0, !PT ;  /* 0x0000010010ff7812 */ /* 0x040fe4000782c0ff */
[----:B------:R-:W-:Y:S02]  /*8860*/  MOV R0, UR43 ;  /* 0x0000002b00007c02 */ /* 0x000fe40008000f00 */
[----:B-----5:R-:W-:Y:S02]  /*8870*/  SHF.R.S32.HI R32, RZ, 0x1f, R30 ;  /* 0x0000001fff207819 */ /* 0x020fe4000001141e */
[----:B------:R-:W-:Y:S01]  /*8880*/  LOP3.LUT R16, R16, 0xffffff7f, RZ, 0xc0, !PT ;  /* 0xffffff7f10107812 */ /* 0x000fe200078ec0ff */
[----:B------:R-:W-:-:S04]  /*8890*/  IMAD R0, R0, 0x60, R26 ;  /* 0x0000006000007824 */ /* 0x000fc800078e021a */
[----:B-1----:R-:W0:Y:S01]  /*88a0*/  @P0 LDC R3, c[0x0][0x434] ;  /* 0x00010d00ff030b82 */ /* 0x002e220000000800 */
[----:B------:R-:W-:Y:S01]  /*88b0*/  IMAD.IADD R0, R0, 0x1, R31 ;  /* 0x0000000100007824 */ /* 0x000fe200078e021f */
[----:B------:R-:W-:-:S03]  /*88c0*/  @P0 LOP3.LUT R16, R16, 0x80, RZ, 0xfc, !PT ;  /* 0x0000008010100812 */ /* 0x000fc600078efcff */
[----:B------:R-:W-:-:S03]  /*88d0*/  IMAD.MOV.U32 R9, RZ, RZ, R0 ;  /* 0x000000ffff097224 */ /* 0x000fc600078e0000 */
[----:B------:R-:W1:Y:S08]  /*88e0*/  @P0 LDC R5, c[0x0][0x438] ;  /* 0x00010e00ff050b82 */ /* 0x000e700000000800 */
[----:B------:R-:W2:Y:S01]  /*88f0*/  @P1 LDC.64 R6, c[0x0][0x428] ;  /* 0x00010a00ff061b82 */ /* 0x000ea20000000a00 */
[----:B0-----:R-:W-:-:S05]  /*8900*/  @P0 IMAD.HI.U32 R2, R0, R3, RZ ;  /* 0x0000000300020227 */ /* 0x001fca00078e00ff */
[----:B-1----:R-:W-:Y:S02]  /*8910*/  @P0 SHF.R.U32.HI R9, RZ, R5, R2 ;  /* 0x00000005ff090219 */ /* 0x002fe40000011602 */
[----:B------:R-:W0:Y:S02]  /*8920*/  @P1 LDC.64 R4, c[0x0][0x418] ;  /* 0x00010600ff041b82 */ /* 0x000e240000000a00 */
[----:B------:R-:W-:Y:S01]  /*8930*/  @P1 SHF.R.S32.HI R3, RZ, 0x1f, R9 ;  /* 0x0000001fff031819 */ /* 0x000fe20000011409 */
[----:B--2---:R-:W-:-:S04]  /*8940*/  @P1 IMAD R2, R32, R6, RZ ;  /* 0x0000000620021224 */ /* 0x004fc800078e02ff */
        /* <DEDUP_REMOVED lines=8> */
[----:B------:R0:W5:Y:S01]  /*89d0*/  @P1 LDG.E R6, desc[UR36][R4.64] ;  /* 0x0000002404061981 */ /* 0x000162000c1e1900 */
[----:B------:R-:W-:Y:S02]  /*89e0*/  LOP3.LUT R16, R16, 0xffffffbf, RZ, 0xc0, !PT ;  /* 0xffffffbf10107812 */ /* 0x000fe400078ec0ff */
[----:B------:R-:W-:Y:S01]  /*89f0*/  SHF.R.S32.HI R29, RZ, 0x1f, R19 ;  /* 0x0000001fff1d7819 */ /* 0x000fe20000011413 */
[----:B0-----:R-:W-:Y:S02]  /*8a00*/  IMAD R5, R8, R3, R0 ;  /* 0x0000000308057224 */ /* 0x001fe400078e0200 */
[----:B------:R-:W-:-:S05]  /*8a10*/  IMAD.U32 R0, RZ, RZ, UR42 ;  /* 0x0000002aff007e24 */ /* 0x000fca000f8e00ff */
[----:B------:R-:W-:-:S13]  /*8a20*/  ISETP.NE.AND P0, PT, R0, 0x3, PT ;  /* 0x000000030000780c */ /* 0x000fda0003f05270 */
[----:B------:R-:W-:Y:S01]  /*8a30*/  @P0 LOP3.LUT R16, R16, 0x40, RZ, 0xfc, !PT ;  /* 0x0000004010100812 */ /* 0x000fe200078efcff */
[----:B------:R-:W-:Y:S06]  /*8a40*/  @!P0 BRA `(.L_x_3338) ;  /* 0x0000000000048947 */ /* 0x000fec0003800000 */
[----:B------:R-:W-:Y:S01]  /*8a50*/  BPT.TRAP 0x1 ;  /* 0x000000040000795c */ /* 0x000fe20000300000 */
.L_x_3338:
        /* <DEDUP_REMOVED lines=25> */
.L_x_3386:
[----:B------:R-:W-:Y:S05]  /*8bf0*/  BSYNC B0 ;  /* 0x0000000000007941 */ /* 0x000fea0003800000 */
.L_x_3339:
[----:B------:R-:W-:Y:S01]  /*8c00*/  ULDC.64 UR4, c[0x0][0x300] ;  /* 0x0000c00000047ab9 */ /* 0x000fe20000000a00 */
[C---:B------:R-:W-:Y:S01]  /*8c10*/  LOP3.LUT P4, RZ, R16.reuse, 0x4, RZ, 0xc0, !PT ;  /* 0x0000000410ff7812 */ /* 0x040fe2000788c0ff */
[----:B------:R-:W-:Y:S01]  /*8c20*/  IMAD R2, R7, UR4, RZ ;  /* 0x0000000407027c24 */ /* 0x000fe2000f8e02ff */
[C---:B------:R-:W-:Y:S02]  /*8c30*/  LOP3.LUT P3, RZ, R16.reuse, 0x2, RZ, 0xc0, !PT ;  /* 0x0000000210ff7812 */ /* 0x040fe4000786c0ff */
[----:B------:R-:W-:Y:S01]  /*8c40*/  LOP3.LUT P2, RZ, R16, 0x1, RZ, 0xc0, !PT ;  /* 0x0000000110ff7812 */ /* 0x000fe2000784c0ff */
        /* <DEDUP_REMOVED lines=20> */
[----:B------:R-:W-:-:S03]  /*8d90*/  ISETP.GE.AND P0, PT, R33, 0x1, PT ;  /* 0x000000012100780c */ /* 0x000fc60003f06270 */
[----:B------:R-:W1:Y:S04]  /*8da0*/  SHFL.IDX PT, R2, R6, RZ, 0x181f ;  /* 0x00181fff06027589 */ /* 0x000e6800000e0000 */
[----:B------:R-:W-:Y:S06]  /*8db0*/  SHFL.IDX PT, R8, R6, 0x1, 0x181f ;  /* 0x00381f0006087f89 */ /* 0x000fec00000e0000 */
[----:B------:R-:W-:-:S02]  /*8dc0*/  @P0 LEA R7, R5, UR39, 0x1 ;  /* 0x0000002705070c11 */ /* 0x000fc4000f8e08ff */
[----:B0-----:R-:W-:-:S05]  /*8dd0*/  @P0 LEA R14, P1, R37, R14, 0x1 ;  /* 0x0000000e250e0211 */ /* 0x001fca00078208ff */
[----:B-1----:R-:W-:Y:S02]  /*8de0*/  @P0 IMAD.X R3, RZ, RZ, R2, P1 ;  /* 0x000000ffff030224 */ /* 0x002fe400008e0602 */
[----:B------:R-:W-:Y:S02]  /*8df0*/  @P0 IMAD.MOV.U32 R2, RZ, RZ, R14 ;  /* 0x000000ffff020224 */ /* 0x000fe400078e000e */
[----:B------:R-:W0:Y:S04]  /*8e00*/  SHFL.IDX PT, R14, R4, 0x1, 0x181f ;  /* 0x00381f00040e7f89 */ /* 0x000e2800000e0000 */
        /* <DEDUP_REMOVED lines=30> */
[----:B------:R-:W0:Y:S01]  /*8ff0*/  SHFL.IDX PT, R14, R4, 0x4, 0x181f ;  /* 0x00981f00040e7f89 */ /* 0x000e2200000e0000 */
[----:B------:R-:W-:-:S03]  /*9000*/  @P0 MOV R3, R7 ;  /* 0x0000000700030202 */ /* 0x000fc60000000f00 */
        /* <DEDUP_REMOVED lines=9> */
[----:B------:R-:W-:Y:S01]  /*90a0*/  @P0 IMAD.MOV.U32 R3, RZ, RZ, R7 ;  /* 0x000000ffff030224 */ /* 0x000fe200078e0007 */
[----:B------:R0:W1:Y:S04]  /*90b0*/  SHFL.IDX PT, R14, R4, 0x5, 0x181f ;  /* 0x00b81f00040e7f89 */ /* 0x00006800000e0000 */
[----:B------:R0:W-:Y:S04]  /*90c0*/  @P0 LDGSTS.E.BYPASS.LTC128B.128 [R9+0x20400], desc[UR36][R2.64], !P4 ;  /* 0x2040000002090fae */ /* 0x0001e8000e101d64 */
[----:B------:R0:W-:Y:S04]  /*90d0*/  @P0 LDGSTS.E.BYPASS.LTC128B.128 [R9+0x23400], desc[UR36][R2.64+0x80], !P3 ;  /* 0x2340008002090fae */ /* 0x0001e8000d901d64 */
[----:B------:R0:W-:Y:S04]  /*90e0*/  @P0 LDGSTS.E.BYPASS.LTC128B.128 [R9+0x26400], desc[UR36][R2.64+0x100], !P2 ;  /* 0x2640010002090fae */ /* 0x0001e8000d101d64 */
[----:B------:R0:W2:Y:S02]  /*90f0*/  SHFL.IDX PT, R7, R6, 0x5, 0x181f ;  /* 0x00b81f0006077f89 */ /* 0x0000a400000e0000 */
.L_x_3400:
[----:B------:R-:W-:-:S13]  /*9100*/  ISETP.GE.AND P0, PT, R33, 0x51, PT ;  /* 0x000000512100780c */ /* 0x000fda0003f06270 */
[----:B01----:R-:W-:Y:S02]  /*9110*/  @P0 LEA R2, P1, R37, R14, 0x1 ;  /* 0x0000000e25020211 */ /* 0x003fe400078208ff */
[----:B------:R-:W-:Y:S02]  /*9120*/  @P0 LEA R5, R5, UR39, 0x1 ;  /* 0x0000002705050c11 */ /* 0x000fe4000f8e08ff */
[----:B--2---:R-:W-:-:S05]  /*9130*/  @P0 IADD3.X R3, RZ, R7, RZ, P1, !PT ;  /* 0x00000007ff030210 */ /* 0x004fca0000ffe4ff */
[----:B------:R-:W-:Y:S01]  /*9140*/  @!PT LDS RZ, [RZ] ;  /* 0x00000000fffff984 */ /* 0x000fe20000000800 */
[----:B------:R-:W-:Y:S01]  /*9150*/  @!PT LDS RZ, [RZ] ;  /* 0x00000000fffff984 */ /* 0x000fe20000000800 */
[----:B------:R-:W-:Y:S01]  /*9160*/  @!PT LDS RZ, [RZ] ;  /* 0x00000000fffff984 */ /* 0x000fe20000000800 */
[----:B------:R0:W-:Y:S04]  /*9170*/  @P0 LDGSTS.E.BYPASS.LTC128B.128 [R5+0x20c00], desc[UR36][R2.64], !P4 ;  /* 0x20c0000002050fae */ /* 0x0001e8000e101d64 */
[----:B------:R0:W-:Y:S04]  /*9180*/  @P0 LDGSTS.E.BYPASS.LTC128B.128 [R5+0x23c00], desc[UR36][R2.64+0x80], !P3 ;  /* 0x23c0008002050fae */ /* 0x0001e8000d901d64 */
[----:B------:R0:W-:Y:S01]  /*9190*/  @P0 LDGSTS.E.BYPASS.LTC128B.128 [R5+0x26c00], desc[UR36][R2.64+0x100], !P2 ;  /* 0x26c0010002050fae */ /* 0x0001e2000d101d64 */
[----:B------:R-:W-:Y:S01]  /*91a0*/  PLOP3.LUT P0, PT, PT, PT, PT, 0x80, 0x0 ;  /* 0x000000000000781c */ /* 0x000fe20003f0f070 */
[----:B------:R-:W-:-:S12]  /*91b0*/  NOP ;  /* 0x0000000000007918 */ /* 0x000fd80000000000 */
.L_x_3342:
        /* <DEDUP_REMOVED lines=10> */
.L_x_3343:
[----:B------:R1:W-:Y:S02]  /*9260*/  SYNCS.ARRIVE.TRANS64.A1T0 RZ, [R0+URZ+0x30830], RZ ;  /* 0x030830ff00ff79a7 */ /* 0x0003e4000810003f */
[----:B------:R-:W-:Y:S05]  /*9270*/  WARPSYNC.ALL ;  /* 0x0000000000007948 */ /* 0x000fea0003800000 */
[----:B------:R-:W-:-:S04]  /*9280*/  UIADD3 UR4, UR39, 0x12400, URZ ;  /* 0x0001240027047890 */ /* 0x000fc8000fffe03f */
[----:B------:R-:W-:Y:S01]  /*9290*/  ULOP3.LUT UP0, URZ, UR4, 0x3ff, URZ, 0xc0, !UPT ;  /* 0x000003ff043f7892 */ /* 0x000fe2000f80c03f */
[----:B------:R-:W-:Y:S05]  /*92a0*/  BAR.SYNC.DEFER_BLOCKING 0x8, 0x180 ;  /* 0x0206000000007b1d */ /* 0x000fea0000010000 */
[----:B------:R-:W-:-:S13]  /*92b0*/  PLOP3.LUT P0, PT, PT, PT, UP0, 0x80, 0x0 ;  /* 0x000000000000781c */ /* 0x000fda0003f0f008 */
[----:B------:R-:W-:Y:S05]  /*92c0*/  @!P0 BRA `(.L_x_3344) ;  /* 0x0000000000408947 */ /* 0x000fea0003800000 */
[----:B0-----:R-:W-:Y:S01]  /*92d0*/  MOV R2, 0x0 ;  /* 0x0000000000027802 */ /* 0x001fe20000000f00 */
        /* <DEDUP_REMOVED lines=15> */
.L_x_3344:
[----:B-1----:R-:W1:Y:S01]  /*93d0*/  LDC R0, c[0x0][0x448] ;  /* 0x00011200ff007b82 */ /* 0x002e620000000800 */
[----:B0-----:R-:W-:Y:S01]  /*93e0*/  IMAD.MOV R3, RZ, RZ, -R24 ;  /* 0x000000ffff037224 */ /* 0x001fe200078e0a18 */
[----:B------:R-:W-:Y:S01]  /*93f0*/  ULDC UR4, c[0x0][0xc38] ;  /* 0x00030e0000047ab9 */ /* 0x000fe20000000800 */
[----:B------:R-:W-:Y:S02]  /*9400*/  SHF.R.S32.HI R6, RZ, 0x1f, R23 ;  /* 0x0000001fff067819 */ /* 0x000fe40000011417 */
[----:B------:R-:W-:Y:S01]  /*9410*/  IMAD R4, R3, UR4, R36 ;  /* 0x0000000403047c24 */ /* 0x000fe2000f8e0224 */
[----:B------:R-:W-:Y:S01]  /*9420*/  ULDC.64 UR4, c[0x0][0x2d8] ;  /* 0x0000b60000047ab9 */ /* 0x000fe20000000a00 */
[----:B------:R-:W-:Y:S02]  /*9430*/  LOP3.LUT P3, RZ, R16, 0x800, RZ, 0xc0, !PT ;  /* 0x0000080010ff7812 */ /* 0x000fe4000786c0ff */
[----:B------:R-:W-:Y:S01]  /*9440*/  IMAD.SHL.U32 R4, R4, 0x80, RZ ;  /* 0x0000008004047824 */ /* 0x000fe200078e00ff */
[----:B------:R-:W-:-:S02]  /*9450*/  LOP3.LUT P4, RZ, R16, 0x400, RZ, 0xc0, !PT ;  /* 0x0000040010ff7812 */ /* 0x000fc4000788c0ff */
[----:B------:R-:W-:Y:S02]  /*9460*/  LOP3.LUT P5, RZ, R16, 0x200, RZ, 0xc0, !PT ;  /* 0x0000020010ff7812 */ /* 0x000fe400078ac0ff */
[----:B------:R-:W-:Y:S02]  /*9470*/  LOP3.LUT R7, R26, R4, RZ, 0xfc, !PT ;  /* 0x000000041a077212 */ /* 0x000fe400078efcff */
[----:B------:R-:W-:Y:S02]  /*9480*/  LEA R20, R27, UR39, 0x1 ;  /* 0x000000271b147c11 */ /* 0x000fe4000f8e08ff */
[----:B------:R-:W-:Y:S02]  /*9490*/  MOV R5, R7 ;  /* 0x0000000700057202 */ /* 0x000fe40000000f00 */
[----:B-1----:R-:W-:-:S13]  /*94a0*/  ISETP.NE.AND P0, PT, R0, 0x1, PT ;  /* 0x000000010000780c */ /* 0x002fda0003f05270 */
[----:B------:R-:W0:Y:S08]  /*94b0*/  @P0 LDC R2, c[0x0][0x44c] ;  /* 0x00011300ff020b82 */ /* 0x000e300000000800 */
[----:B------:R-:W1:Y:S01]  /*94c0*/  @P0 LDC R9, c[0x0][0x450] ;  /* 0x00011400ff090b82 */ /* 0x000e620000000800 */
[----:B0-----:R-:W-:-:S05]  /*94d0*/  @P0 IMAD.HI.U32 R2, R7, R2, RZ ;  /* 0x0000000207020227 */ /* 0x001fca00078e00ff */
[----:B-1----:R-:W-:Y:S01]  /*94e0*/  @P0 SHF.R.U32.HI R5, RZ, R9, R2 ;  /* 0x00000009ff050219 */ /* 0x002fe20000011602 */
        /* <DEDUP_REMOVED lines=11> */
[----:B------:R-:W-:Y:S01]  /*95a0*/  SHF.R.S32.HI R0, RZ, 0x1f, R5 ;  /* 0x0000001fff007819 */ /* 0x000fe20000011405 */
[----:B------:R-:W-:-:S04]  /*95b0*/  IMAD.IADD R3, R3, 0x1, R9 ;  /* 0x0000000103037824 */ /* 0x000fc800078e0209 */
[----:B------:R-:W-:Y:S02]  /*95c0*/  IMAD R0, R0, UR4, RZ ;  /* 0x0000000400007c24 */ /* 0x000fe4000f8e02ff */
[----:B------:R-:W-:-:S04]  /*95d0*/  IMAD.WIDE.U32 R2, R5, UR4, R2 ;  /* 0x0000000405027c25 */ /* 0x000fc8000f8e0002 */
[----:B------:R-:W-:Y:S01]  /*95e0*/  IMAD R5, R5, UR5, R0 ;  /* 0x0000000505057c24 */ /* 0x000fe2000f8e0200 */
[----:B------:R-:W-:Y:S01]  /*95f0*/  SHF.R.S32.HI R0, RZ, 0x1f, R7 ;  /* 0x0000001fff007819 */ /* 0x000fe20000011407 */
[----:B------:R-:W-:-:S03]  /*9600*/  ULDC.64 UR4, c[0x0][0x2c8] ;  /* 0x0000b20000047ab9 */ /* 0x000fc60000000a00 */
        /* <DEDUP_REMOVED lines=11> */
[----:B------:R-:W-:-:S03]  /*96c0*/  IMAD.IADD R4, R34, 0x1, R4 ;  /* 0x0000000122047824 */ /* 0x000fc600078e0204 */
[----:B------:R-:W1:Y:S01]  /*96d0*/  SHFL.IDX PT, R2, R5, RZ, 0x181f ;  /* 0x00181fff05027589 */ /* 0x000e6200000e0000 */
[C---:B------:R-:W-:Y:S01]  /*96e0*/  VIADD R7, R4.reuse, 0x10 ;  /* 0x0000001004077836 */ /* 0x040fe20000000000 */
[----:B------:R-:W-:Y:S02]  /*96f0*/  ISETP.GE.AND P0, PT, R4, UR40, PT ;  /* 0x0000002804007c0c */ /* 0x000fe4000bf06270 */
[----:B------:R-:W-:Y:S11]  /*9700*/  SHFL.IDX PT, R6, R5, 0x1, 0x181f ;  /* 0x00381f0005067f89 */ /* 0x000ff600000e0000 */
[----:B0-----:R-:W-:-:S05]  /*9710*/  @!P0 LEA R14, P1, R37, R14, 0x1 ;  /* 0x0000000e250e8211 */ /* 0x001fca00078208ff */
[----:B-1----:R-:W-:Y:S01]  /*9720*/  @!P0 IMAD.X R3, RZ, RZ, R2, P1 ;  /* 0x000000ffff038224 */ /* 0x002fe200008e0602 */
[----:B------:R-:W-:Y:S02]  /*9730*/  @!P0 MOV R2, R14 ;  /* 0x0000000e00028202 */ /* 0x000fe40000000f00 */
[----:B------:R-:W0:Y:S04]  /*9740*/  SHFL.IDX PT, R14, R0, 0x1, 0x181f ;  /* 0x00381f00000e7f89 */ /* 0x000e2800000e0000 */
[----:B------:R-:W-:Y:S04]  /*9750*/  @!P0 LDGSTS.E.BYPASS.LTC128B.128 [R20+0x12400], desc[UR36][R2.64], !P3 ;  /* 0x1240000002148fae */ /* 0x000fe8000d901d64 */
[----:B------:R-:W-:Y:S04]  /*9760*/  @!P0 LDGSTS.E.BYPASS.LTC128B.128 [R20+0x16400], desc[UR36][R2.64+0x80], !P4 ;  /* 0x1640008002148fae */ /* 0x000fe8000e101d64 */
[----:B------:R1:W-:Y:S01]  /*9770*/  @!P0 LDGSTS.E.BYPASS.LTC128B.128 [R20+0x1a400], desc[UR36][R2.64+0x100], !P5 ;  /* 0x1a40010002148fae */ /* 0x0003e2000e901d64 */
[----:B------:R-:W-:-:S13]  /*9780*/  ISETP.GE.AND P0, PT, R7, UR40, PT ;  /* 0x0000002807007c0c */ /* 0x000fda000bf06270 */
[----:B0-----:R-:W-:-:S05]  /*9790*/  @!P0 LEA R14, P1, R37, R14, 0x1 ;  /* 0x0000000e250e8211 */ /* 0x001fca00078208ff */
[----:B------:R-:W-:Y:S02]  /*97a0*/  @!P0 IMAD.X R7, RZ, RZ, R6, P1 ;  /* 0x000000ffff078224 */ /* 0x000fe400008e0606 */
[----:B-1----:R-:W-:Y:S01]  /*97b0*/  @!P0 IMAD.MOV.U32 R2, RZ, RZ, R14 ;  /* 0x000000ffff028224 */ /* 0x002fe200078e000e */
[----:B------:R-:W-:Y:S02]  /*97c0*/  SHFL.IDX PT, R6, R5, 0x2, 0x181f ;  /* 0x00581f0005067f89 */ /* 0x000fe400000e0000 */
[----:B------:R-:W-:Y:S01]  /*97d0*/  @!P0 MOV R3, R7 ;  /* 0x0000000700038202 */ /* 0x000fe20000000f00 */
[----:B------:R-:W-:Y:S01]  /*97e0*/  VIADD R7, R4, 0x20 ;  /* 0x0000002004077836 */ /* 0x000fe20000000000 */
        /* <DEDUP_REMOVED lines=52> */
[----:B------:R0:W1:Y:S02]  /*9b30*/  SHFL.IDX PT, R6, R5, 0x7, 0x181f ;  /* 0x00f81f0005067f89 */ /* 0x00006400000e0000 */
[----:B------:R-:W-:Y:S02]  /*9b40*/  @!P0 MOV R3, R7 ;  /* 0x0000000700038202 */ /* 0x000fe40000000f00 */
[----:B------:R0:W2:Y:S04]  /*9b50*/  SHFL.IDX PT, R14, R0, 0x7, 0x181f ;  /* 0x00f81f00000e7f89 */ /* 0x0000a800000e0000 */
[----:B------:R0:W-:Y:S04]  /*9b60*/  @!P0 LDGSTS.E.BYPASS.LTC128B.128 [R20+0x15400], desc[UR36][R2.64], !P3 ;  /* 0x1540000002148fae */ /* 0x0001e8000d901d64 */
[----:B------:R0:W-:Y:S04]  /*9b70*/  @!P0 LDGSTS.E.BYPASS.LTC128B.128 [R20+0x19400], desc[UR36][R2.64+0x80], !P4 ;  /* 0x1940008002148fae */ /* 0x0001e8000e101d64 */
[----:B------:R0:W-:Y:S02]  /*9b80*/  @!P0 LDGSTS.E.BYPASS.LTC128B.128 [R20+0x1d400], desc[UR36][R2.64+0x100], !P5 ;  /* 0x1d40010002148fae */ /* 0x0001e4000e901d64 */
.L_x_3417:
[----:B0-----:R-:W3:Y:S01]  /*9b90*/  LDL R0, [R1] ;  /* 0x0000000001007983 */ /* 0x001ee20000100800 */
[----:B------:R-:W-:-:S05]  /*9ba0*/  VIADD R4, R4, 0x70 ;  /* 0x0000007004047836 */ /* 0x000fca0000000000 */
[----:B------:R-:W-:-:S13]  /*9bb0*/  ISETP.GE.AND P0, PT, R4, UR40, PT ;  /* 0x0000002804007c0c */ /* 0x000fda000bf06270 */
[----:B--2---:R-:W-:-:S05]  /*9bc0*/  @!P0 LEA R2, P1, R37, R14, 0x1 ;  /* 0x0000000e25028211 */ /* 0x004fca00078208ff */
[----:B-1----:R-:W-:-:S05]  /*9bd0*/  @!P0 IMAD.X R3, RZ, RZ, R6, P1 ;  /* 0x000000ffff038224 */ /* 0x002fca00008e0606 */
[----:B------:R-:W-:Y:S01]  /*9be0*/  @!PT LDS RZ, [RZ] ;  /* 0x00000000fffff984 */ /* 0x000fe20000000800 */
[----:B------:R-:W-:Y:S01]  /*9bf0*/  @!PT LDS RZ, [RZ] ;  /* 0x00000000fffff984 */ /* 0x000fe20000000800 */
[----:B------:R-:W-:Y:S01]  /*9c00*/  @!PT LDS RZ, [RZ] ;  /* 0x00000000fffff984 */ /* 0x000fe20000000800 */
        /* <DEDUP_REMOVED lines=13> */
.L_x_3418:
[----:B------:R-:W-:Y:S05]  /*9ce0*/  BSYNC B0 ;  /* 0x0000000000007941 */ /* 0x000fea0003800000 */
.L_x_3346:
[----:B------:R-:W-:Y:S01]  /*9cf0*/  UISETP.GE.AND UP0, UPT, UR38, 0x61, UPT ;  /* 0x000000612600788c */ /* 0x000fe2000bf06270 */
[----:B------:R-:W-:-:S05]  /*9d00*/  IMAD.U32 R20, RZ, RZ, UR43 ;  /* 0x0000002bff147e24 */ /* 0x000fca000f8e00ff */
[----:B------:R-:W-:-:S13]  /*9d10*/  PLOP3.LUT P0, PT, PT, PT, UP0, 0x40, 0x0 ;  /* 0x000000000000781c */ /* 0x000fda0003f0e808 */
[----:B------:R-:W-:Y:S05]  /*9d20*/  @P0 BRA `(.L_x_3348) ;  /* 0x0000000c00e80947 */ /* 0x000fea0003800000 */
[----:B------:R-:W-:Y:S01]  /*9d30*/  BSSY B0, `(.L_x_3348) ;  /* 0x00000f9000007945 */ /* 0x000fe20003800000 */
[----:B------:R-:W-:Y:S01]  /*9d40*/  MOV R21, R25 ;  /* 0x0000001900157202 */ /* 0x000fe20000000f00 */
[----:B------:R-:W-:Y:S02]  /*9d50*/  IMAD.MOV.U32 R7, RZ, RZ, R22 ;  /* 0x000000ffff077224 */ /* 0x000fe400078e0016 */
[----:B------:R-:W-:Y:S02]  /*9d60*/  IMAD.U32 R6, RZ, RZ, UR41 ;  /* 0x00000029ff067e24 */ /* 0x000fe4000f8e00ff */
[----:B------:R-:W-:-:S07]  /*9d70*/  IMAD.U32 R28, RZ, RZ, UR43 ;  /* 0x0000002bff1c7e24 */ /* 0x000fce000f8e00ff */
.L_x_3361:
[----:B0-----:R-:W0:Y:S01]  /*9d80*/  LDC R0, c[0x0][0x430] ;  /* 0x00010c00ff007b82 */ /* 0x001e220000000800 */
[----:B------:R-:W-:Y:S01]  /*9d90*/  ISETP.GT.U32.AND P0, PT, R26, 0x5f, PT ;  /* 0x0000005f1a00780c */ /* 0x000fe20003f04070 */
[----:B------:R-:W-:Y:S01]  /*9da0*/  IMAD R3, R6, 0x60, R31 ;  /* 0x0000006006037824 */ /* 0x000fe200078e021f */
[----:B------:R-:W-:Y:S01]  /*9db0*/  LOP3.LUT P2, RZ, R16, 0x40, RZ, 0xc0, !PT ;  /* 0x0000004010ff7812 */ /* 0x000fe2000784c0ff */
[----:B------:R-:W-:Y:S01]  /*9dc0*/  VIADD R22, R7, 0x1 ;  /* 0x0000000107167836 */ /* 0x000fe20000000000 */
[----:B------:R-:W-:Y:S02]  /*9dd0*/  ULDC UR4, c[0x0][0x430] ;  /* 0x00010c0000047ab9 */ /* 0x000fe40000000800 */
[----:B------:R-:W-:-:S05]  /*9de0*/  IADD3 R10, R26, R3, RZ ;  /* 0x000000031a0a7210 */ /* 0x000fca0007ffe0ff */
[----:B------:R-:W-:Y:S02]  /*9df0*/  IMAD.MOV.U32 R11, RZ, RZ, R10 ;  /* 0x000000ffff0b7224 */ /* 0x000fe400078e000a */
[----:B------:R-:W1:Y:S01]  /*9e00*/  @!P0 LDC.64 R8, c[0x0][0x428] ;  /* 0x00010a00ff088b82 */ /* 0x000e620000000a00 */
[----:B0-----:R-:W-:-:S13]  /*9e10*/  ISETP.NE.AND P1, PT, R0, 0x1, PT ;  /* 0x000000010000780c */ /* 0x001fda0003f25270 */
[----:B------:R-:W0:Y:S08]  /*9e20*/  @P1 LDC R5, c[0x0][0x434] ;  /* 0x00010d00ff051b82 */ /* 0x000e300000000800 */
[----:B------:R-:W2:Y:S01]  /*9e30*/  @P1 LDC R3, c[0x0][0x438] ;  /* 0x00010e00ff031b82 */ /* 0x000ea20000000800 */
[----:B0-----:R-:W-:-:S07]  /*9e40*/  @P1 IMAD.HI.U32 R0, R10, R5, RZ ;  /* 0x000000050a001227 */ /* 0x001fce00078e00ff */
[----:B------:R-:W0:Y:S01]  /*9e50*/  @!P0 LDC.64 R4, c[0x0][0x418] ;  /* 0x00010600ff048b82 */ /* 0x000e220000000a00 */
[----:B--2---:R-:W-:Y:S01]  /*9e60*/  @P1 SHF.R.U32.HI R11, RZ, R3, R0 ;  /* 0x00000003ff0b1219 */ /* 0x004fe20000011600 */
[----:B-1----:R-:W-:-:S03]  /*9e70*/  @!P0 IMAD R0, R32, R8, RZ ;  /* 0x0000000820008224 */ /* 0x002fc600078e02ff */
[--C-:B------:R-:W-:Y:S01]  /*9e80*/  @!P0 SHF.R.S32.HI R3, RZ, 0x1f, R11.reuse ;  /* 0x0000001fff038819 */ /* 0x100fe2000001140b */
[----:B------:R-:W-:Y:S02]  /*9e90*/  @!P0 IMAD.MOV.U32 R2, RZ, RZ, R11 ;  /* 0x000000ffff028224 */ /* 0x000fe400078e000b */
[C---:B------:R-:W-:Y:S02]  /*9ea0*/  @!P0 IMAD R9, R30.reuse, R9, R0 ;  /* 0x000000091e098224 */ /* 0x040fe400078e0200 */
[----:B------:R-:W-:-:S04]  /*9eb0*/  @!P0 IMAD.WIDE.U32 R2, R30, R8, R2 ;  /* 0x000000081e028225 */ /* 0x000fc800078e0002 */
[----:B------:R-:W-:Y:S01]  /*9ec0*/  @!P0 IMAD.IADD R0, R9, 0x1, R3 ;  /* 0x0000000109008824 */ /* 0x000fe200078e0203 */
[----:B0-----:R-:W-:-:S04]  /*9ed0*/  @!P0 LEA R4, P1, R2, R4, 0x2 ;  /* 0x0000000402048211 */ /* 0x001fc800078210ff */
[----:B------:R-:W-:Y:S02]  /*9ee0*/  @!P0 LEA.HI.X R5, R2, R5, R0, 0x2, P1 ;  /* 0x0000000502058211 */ /* 0x000fe400008f1400 */
[----:B------:R-:W-:Y:S01]  /*9ef0*/  MOV R0, RZ ;  /* 0x000000ff00007202 */ /* 0x000fe20000000f00 */
[----:B------:R-:W-:-:S05]  /*9f00*/  IMAD.MOV R3, RZ, RZ, -R11 ;  /* 0x000000ffff037224 */ /* 0x000fca00078e0a0b */
[----:B------:R0:W5:Y:S01]  /*9f10*/  @!P0 LDG.E R0, desc[UR36][R4.64] ;  /* 0x0000002404008981 */ /* 0x000162000c1e1900 */
[----:B------:R-:W-:Y:S01]  /*9f20*/  ISETP.NE.AND P0, PT, R22, 0x2, PT ;  /* 0x000000021600780c */ /* 0x000fe20003f05270 */
[----:B------:R-:W-:-:S03]  /*9f30*/  IMAD.MOV.U32 R20, RZ, RZ, R6 ;  /* 0x000000ffff147224 */ /* 0x000fc600078e0006 */
[----:B------:R-:W-:Y:S02]  /*9f40*/  SEL R2, RZ, 0x1, P0 ;  /* 0x00000001ff027807 */ /* 0x000fe40000000000 */
[----:B------:R-:W-:Y:S02]  /*9f50*/  SEL R22, R22, RZ, P0 ;  /* 0x000000ff16167207 */ /* 0x000fe40000000000 */
[----:B------:R-:W-:Y:S01]  /*9f60*/  LOP3.LUT R25, R21, R2, RZ, 0x3c, !PT ;  /* 0x0000000215197212 */ /* 0x000fe200078e3cff */
[----:B0-----:R-:W-:Y:S01]  /*9f70*/  IMAD R5, R3, UR4, R10 ;  /* 0x0000000403057c24 */ /* 0x001fe2000f8e020a */
[----:B------:R-:W-:Y:S06]  /*9f80*/  @!P2 BRA `(.L_x_3349) ;  /* 0x000000000004a947 */ /* 0x000fec0003800000 */
[----:B------:R-:W-:Y:S01]  /*9f90*/  BPT.TRAP 0x1 ;  /* 0x000000040000795c */ /* 0x000fe20000300000 */
.L_x_3349:
[----:B------:R-:W-:Y:S01]  /*9fa0*/  LEA R6, R22, UR39, 0x3 ;  /* 0x0000002716067c11 */ /* 0x000fe2000f8e18ff */
[----:B------:R-:W-:Y:S01]  /*9fb0*/  BSSY B1, `(.L_x_3350) ;  /* 0x0000004000017945 */ /* 0x000fe20003800000 */
[----:B------:R-:W-:-:S04]  /*9fc0*/  SHF.L.U32 R3, R25, 0x1f, RZ ;  /* 0x0000001f19037819 */ /* 0x000fc800000006ff */
[----:B------:R-:W0:Y:S02]  /*9fd0*/  SYNCS.PHASECHK.TRANS64.TRYWAIT P0, [R6+URZ+0x30840], R3 ;  /* 0x03084003060075a7 */ /* 0x000e24000800017f */
[----:B0-----:R-:W-:Y:S05]  /*9fe0*/  @!P0 BRA `(.L_x_3351) ;  /* 0x0000002c00308947 */ /* 0x001fea0003800000 */
.L_x_3419:
[----:B------:R-:W-:Y:S05]  /*9ff0*/  BSYNC B1 ;  /* 0x0000000000017941 */ /* 0x000fea0003800000 */
.L_x_3350:
[----:B------:R-:W-:Y:S01]  /*a000*/  SHF.R.S32.HI R23, RZ, 0x1f, R5 ;  /* 0x0000001fff177819 */ /* 0x000fe20000011405 */
[----:B------:R-:W-:Y:S01]  /*a010*/  ULDC.64 UR4, c[0x0][0x300] ;  /* 0x0000c00000047ab9 */ /* 0x000fe20000000a00 */
[----:B-----5:R-:W-:Y:S02]  /*a020*/  SHF.R.S32.HI R24, RZ, 0x1f, R0 ;  /* 0x0000001fff187819 */ /* 0x020fe40000011400 */
[C---:B------:R-:W-:Y:S01]  /*a030*/  LOP3.LUT P3, RZ, R16.reuse, 0x4, RZ, 0xc0, !PT ;  /* 0x0000000410ff7812 */ /* 0x040fe2000786c0ff */
[----:B------:R-:W-:Y:S01]  /*a040*/  IMAD R2, R23, UR4, RZ ;  /* 0x0000000417027c24 */ /* 0x000fe2000f8e02ff */
[C---:B------:R-:W-:Y:S02]  /*a050*/  LOP3.LUT P2, RZ, R16.reuse, 0x2, RZ, 0xc0, !PT ;  /* 0x0000000210ff7812 */ /* 0x040fe4000784c0ff */
[----:B------:R-:W-:Y:S01]  /*a060*/  LOP3.LUT P1, RZ, R16, 0x1, RZ, 0xc0, !PT ;  /* 0x0000000110ff7812 */ /* 0x000fe2000782c0ff */
[C---:B------:R-:W-:Y:S02]  /*a070*/  IMAD R9, R5.reuse, UR5, R2 ;  /* 0x0000000505097c24 */ /* 0x040fe4000f8e0202 */
[----:B0-----:R-:W-:Y:S01]  /*a080*/  IMAD.WIDE.U32 R2, R5, UR4, RZ ;  /* 0x0000000405027c25 */ /* 0x001fe2000f8e00ff */
        /* <DEDUP_REMOVED lines=18> */
[----:B------:R-:W-:Y:S01]  /*a1b0*/  IMAD.SHL.U32 R4, R37, 0x2, RZ ;  /* 0x0000000225047824 */ /* 0x000fe200078e00ff */
[----:B------:R-:W-:Y:S02]  /*a1c0*/  LEA R9, R9, UR39, 0x1 ;  /* 0x0000002709097c11 */ /* 0x000fe4000f8e08ff */
[----:B------:R-:W1:Y:S04]  /*a1d0*/  SHFL.IDX PT, R3, R10, RZ, 0x181f ;  /* 0x00181fff0a037589 */ /* 0x000e6800000e0000 */
[----:B------:R-:W-:Y:S01]  /*a1e0*/  SHFL.IDX PT, R35, R10, 0x2, 0x181f ;  /* 0x00581f000a237f89 */ /* 0x000fe200000e0000 */
[----:B0-----:R-:W-:-:S03]  /*a1f0*/  IADD3 R2, P0, R14, R4, RZ ;  /* 0x000000040e027210 */ /* 0x001fc60007f1e0ff */
[----:B------:R-:W0:Y:S01]  /*a200*/  SHFL.IDX PT, R14, R8, 0x1, 0x181f ;  /* 0x00381f00080e7f89 */ /* 0x000e2200000e0000 */
[----:B-1----:R-:W-:-:S05]  /*a210*/  IADD3.X R3, RZ, R3, RZ, P0, !PT ;  /* 0x00000003ff037210 */ /* 0x002fca00007fe4ff */
[----:B------:R-:W-:Y:S04]  /*a220*/  LDGSTS.E.BYPASS.LTC128B.128 [R9+0x1e400], desc[UR36][R2.64], !P3 ;  /* 0x1e40000002097fae */ /* 0x000fe8000d901d64 */
[----:B------:R-:W-:Y:S04]  /*a230*/  LDGSTS.E.BYPASS.LTC128B.128 [R9+0x21400], desc[UR36][R2.64+0x80], !P2 ;  /* 0x2140008002097fae */ /* 0x000fe8000d101d64 */
[----:B------:R1:W-:Y:S04]  /*a240*/  LDGSTS.E.BYPASS.LTC128B.128 [R9+0x24400], desc[UR36][R2.64+0x100], !P1 ;  /* 0x2440010002097fae */ /* 0x0003e8000c901d64 */
[----:B-1----:R-:W1:Y:S01]  /*a250*/  SHFL.IDX PT, R3, R10, 0x1, 0x181f ;  /* 0x00381f000a037f89 */ /* 0x002e6200000e0000 */
[----:B0-----:R-:W-:-:S03]  /*a260*/  IADD3 R2, P0, R14, R4, RZ ;  /* 0x000000040e027210 */ /* 0x001fc60007f1e0ff */
[----:B------:R-:W0:Y:S02]  /*a270*/  SHFL.IDX PT, R14, R8, 0x2, 0x181f ;  /* 0x00581f00080e7f89 */ /* 0x000e2400000e0000 */
[----:B-1----:R-:W-:-:S05]  /*a280*/  IMAD.X R3, RZ, RZ, R3, P0 ;  /* 0x000000ffff037224 */ /* 0x002fca00000e0603 */
        /* <DEDUP_REMOVED lines=23> */
[----:B------:R0:W-:Y:S02]  /*a400*/  LDGSTS.E.BYPASS.LTC128B.128 [R9+0x26400], desc[UR36][R2.64+0x100], !P1 ;  /* 0x2640010002097fae */ /* 0x0001e4000c901d64 */
.L_x_3433:
        /* <DEDUP_REMOVED lines=8> */
[----:B------:R0:W-:Y:S01]  /*a490*/  LDGSTS.E.BYPASS.LTC128B.128 [R9+0x26c00], desc[UR36][R2.64+0x100], !P1 ;  /* 0x26c0010002097fae */ /* 0x0001e2000c901d64 */
[----:B------:R-:W-:Y:S01]  /*a4a0*/  NOP ;  /* 0x0000000000007918 */ /* 0x000fe20000000000 */
.L_x_3353:
        /* <DEDUP_REMOVED lines=10> */
.L_x_3354:
[----:B------:R1:W-:Y:S01]  /*a550*/  SYNCS.ARRIVE.TRANS64.A1T0 RZ, [R6+URZ+0x30830], RZ ;  /* 0x030830ff06ff79a7 */ /* 0x0003e2000810003f */
[----:B------:R-:W-:Y:S05]  /*a560*/  @!P2 BRA `(.L_x_3355) ;  /* 0x000000000004a947 */ /* 0x000fea0003800000 */
[----:B------:R-:W-:Y:S01]  /*a570*/  BPT.TRAP 0x1 ;  /* 0x000000040000795c */ /* 0x000fe20000300000 */
.L_x_3355:
[----:B0-----:R-:W-:Y:S01]  /*a580*/  SHF.L.U32 R9, R21, 0x1f, RZ ;  /* 0x0000001f15097819 */ /* 0x001fe200000006ff */
[----:B------:R-:W-:Y:S01]  /*a590*/  IMAD.MOV.U32 R3, RZ, RZ, -0x60 ;  /* 0xffffffa0ff037424 */ /* 0x000fe200078e00ff */
[----:B-1----:R-:W-:Y:S01]  /*a5a0*/  LEA R6, R7, UR39, 0x3 ;  /* 0x0000002707067c11 */ /* 0x002fe2000f8e18ff */
[----:B------:R-:W-:Y:S02]  /*a5b0*/  BSSY B1, `(.L_x_3356) ;  /* 0x0000004000017945 */ /* 0x000fe40003800000 */
[----:B------:R-:W-:Y:S01]  /*a5c0*/  IMAD R3, R28, R3, UR38 ;  /* 0x000000261c037e24 */ /* 0x000fe2000f8e0203 */
[----:B------:R-:W0:Y:S02]  /*a5d0*/  SYNCS.PHASECHK.TRANS64.TRYWAIT P0, [R6+URZ+0x30860], R9 ;  /* 0x03086009060075a7 */ /* 0x000e24000800017f */
[----:B0-----:R-:W-:Y:S05]  /*a5e0*/  @!P0 BRA `(.L_x_3357) ;  /* 0x0000002c007c8947 */ /* 0x001fea0003800000 */
.L_x_3434:
[----:B------:R-:W-:Y:S05]  /*a5f0*/  BSYNC B1 ;  /* 0x0000000000017941 */ /* 0x000fea0003800000 */
.L_x_3356:
[----:B------:R-:W-:Y:S01]  /*a600*/  UMOV UR4, 0xffffffff ;  /* 0xffffffff00047882 */ /* 0x000fe20000000000 */
[C---:B------:R-:W-:Y:S01]  /*a610*/  LOP3.LUT P3, RZ, R16.reuse, 0x20, RZ, 0xc0, !PT ;  /* 0x0000002010ff7812 */ /* 0x040fe2000786c0ff */
[----:B------:R-:W-:Y:S01]  /*a620*/  IMAD R7, R7, 0x4800, R27 ;  /* 0x0000480007077824 */ /* 0x000fe200078e021b */
[C---:B------:R-:W-:Y:S01]  /*a630*/  LOP3.LUT P2, RZ, R16.reuse, 0x10, RZ, 0xc0, !PT ;  /* 0x0000001010ff7812 */ /* 0x040fe2000784c0ff */
[----:B------:R-:W-:Y:S01]  /*a640*/  IMAD.IADD R8, R3, 0x1, -R34 ;  /* 0x0000000103087824 */ /* 0x000fe200078e0a22 */
[----:B------:R-:W-:Y:S01]  /*a650*/  LOP3.LUT P1, RZ, R16, 0x8, RZ, 0xc0, !PT ;  /* 0x0000000810ff7812 */ /* 0x000fe2000782c0ff */
[----:B------:R-:W-:-:S12]  /*a660*/  BRA.DIV UR4, `(.L_x_3358) ;  /* 0x0000002e04707947 */ /* 0x000fd8000b800000 */
[----:B------:R-:W1:Y:S01]  /*a670*/  SHFL.IDX PT, R14, R17, RZ, 0x181f ;  /* 0x00181fff110e7589 */ /* 0x000e6200000e0000 */
[----:B------:R-:W-:-:S03]  /*a680*/  LEA R7, R7, UR39, 0x1 ;  /* 0x0000002707077c11 */ /* 0x000fc6000f8e08ff */
[----:B------:R-:W2:Y:S01]  /*a690*/  SHFL.IDX PT, R3, R18, RZ, 0x181f ;  /* 0x00181fff12037589 */ /* 0x000ea200000e0000 */
[----:B-1----:R-:W-:-:S03]  /*a6a0*/  IADD3 R2, P0, R14, R4, RZ ;  /* 0x000000040e027210 */ /* 0x002fc60007f1e0ff */
[----:B------:R-:W1:Y:S01]  /*a6b0*/  SHFL.IDX PT, R14, R17, 0x1, 0x181f ;  /* 0x00381f00110e7f89 */ /* 0x000e6200000e0000 */
[----:B--2---:R-:W-:Y:S02]  /*a6c0*/  IADD3.X R3, RZ, R3, RZ, P0, !PT ;  /* 0x00000003ff037210 */ /* 0x004fe400007fe4ff */
[----:B------:R-:W-:-:S13]  /*a6d0*/  ISETP.LT.OR P0, PT, R8, 0x1, P3 ;  /* 0x000000010800780c */ /* 0x000fda0001f01670 */
[----:B------:R-:W-:Y:S01]  /*a6e0*/  LDGSTS.E.BYPASS.LTC128B.128 [R7+0x400], desc[UR36][R2.64], !P0 ;  /* 0x0040000002077fae */ /* 0x000fe2000c101d64 */
[----:B------:R-:W-:-:S13]  /*a6f0*/  ISETP.LT.OR P0, PT, R8, 0x1, P2 ;  /* 0x000000010800780c */ /* 0x000fda0001701670 */
[----:B------:R-:W-:Y:S01]  /*a700*/  LDGSTS.E.BYPASS.LTC128B.128 [R7+0x3400], desc[UR36][R2.64+0x80], !P0 ;  /* 0x0340008002077fae */ /* 0x000fe2000c101d64 */
[----:B------:R-:W-:-:S13]  /*a710*/  ISETP.LT.OR P0, PT, R8, 0x1, P1 ;  /* 0x000000010800780c */ /* 0x000fda0000f01670 */
[----:B------:R2:W-:Y:S04]  /*a720*/  LDGSTS.E.BYPASS.LTC128B.128 [R7+0x6400], desc[UR36][R2.64+0x100], !P0 ;  /* 0x0640010002077fae */ /* 0x0005e8000c101d64 */
[----:B--2---:R-:W2:Y:S01]  /*a730*/  SHFL.IDX PT, R3, R18, 0x1, 0x181f ;  /* 0x00381f0012037f89 */ /* 0x004ea200000e0000 */
[----:B-1----:R-:W-:-:S03]  /*a740*/  IADD3 R2, P0, R14, R4, RZ ;  /* 0x000000040e027210 */ /* 0x002fc60007f1e0ff */
[----:B------:R-:W1:Y:S02]  /*a750*/  SHFL.IDX PT, R14, R17, 0x2, 0x181f ;  /* 0x00581f00110e7f89 */ /* 0x000e6400000e0000 */
[----:B--2---:R-:W-:Y:S01]  /*a760*/  IMAD.X R3, RZ, RZ, R3, P0 ;  /* 0x000000ffff037224 */ /* 0x004fe200000e0603 */
        /* <DEDUP_REMOVED lines=28> */
[----:B------:R-:W1:Y:S04]  /*a930*/  SHFL.IDX PT, R18, R18, 0x5, 0x181f ;  /* 0x00b81f0012127f89 */ /* 0x000e6800000e0000 */
[----:B------:R3:W4:Y:S01]  /*a940*/  SHFL.IDX PT, R14, R17, 0x5, 0x181f ;  /* 0x00b81f00110e7f89 */ /* 0x00072200000e0000 */
[----:B--2---:R-:W-:Y:S02]  /*a950*/  IADD3.X R3, RZ, R3, RZ, P0, !PT ;  /* 0x00000003ff037210 */ /* 0x004fe400007fe4ff */
[----:B------:R-:W-:-:S13]  /*a960*/  ISETP.LT.OR P0, PT, R8, 0x41, P3 ;  /* 0x000000410800780c */ /* 0x000fda0001f01670 */
[----:B------:R3:W-:Y:S01]  /*a970*/  LDGSTS.E.BYPASS.LTC128B.128 [R7+0x2400], desc[UR36][R2.64], !P0 ;  /* 0x0240000002077fae */ /* 0x0007e2000c101d64 */
[----:B------:R-:W-:-:S13]  /*a980*/  ISETP.LT.OR P0, PT, R8, 0x41, P2 ;  /* 0x000000410800780c */ /* 0x000fda0001701670 */
[----:B------:R3:W-:Y:S01]  /*a990*/  LDGSTS.E.BYPASS.LTC128B.128 [R7+0x5400], desc[UR36][R2.64+0x80], !P0 ;  /* 0x0540008002077fae */ /* 0x0007e2000c101d64 */
[----:B------:R-:W-:-:S13]  /*a9a0*/  ISETP.LT.OR P0, PT, R8, 0x41, P1 ;  /* 0x000000410800780c */ /* 0x000fda0000f01670 */
[----:B-1--4-:R3:W-:Y:S02]  /*a9b0*/  LDGSTS.E.BYPASS.LTC128B.128 [R7+0x8400], desc[UR36][R2.64+0x100], !P0 ;  /* 0x0840010002077fae */ /* 0x0127e4000c101d64 */
.L_x_3448:
        /* <DEDUP_REMOVED lines=26> */
[----:B------:R-:W-:-:S04]  /*ab60*/  ULDC.64 UR4, c[0x0][0x318] ;  /* 0x0000c60000047ab9 */ /* 0x000fc80000000a00 */
[----:B------:R-:W-:Y:S02]  /*ab70*/  IADD3 R3, R5, R3, RZ ;  /* 0x0000000305037210 */ /* 0x000fe40007ffe0ff */
[----:B------:R-:W-:-:S04]  /*ab80*/  LEA R17, P0, R2, UR4, 0x1 ;  /* 0x0000000402117c11 */ /* 0x000fc8000f8008ff */
[----:B------:R-:W-:Y:S02]  /*ab90*/  LEA.HI.X R18, R2, UR5, R3, 0x1, P0 ;  /* 0x0000000502127c11 */ /* 0x000fe400080f0c03 */
[----:B------:R-:W-:-:S13]  /*aba0*/  PLOP3.LUT P0, PT, PT, PT, PT, 0x80, 0x0 ;  /* 0x000000000000781c */ /* 0x000fda0003f0f070 */
.L_x_3359:
        /* <DEDUP_REMOVED lines=10> */
.L_x_3360:
[C---:B------:R-:W-:Y:S01]  /*ac50*/  ISETP.GT.AND P0, PT, R20.reuse, RZ, PT ;  /* 0x000000ff1400720c */ /* 0x040fe20003f04270 */
[----:B------:R0:W-:Y:S01]  /*ac60*/  SYNCS.ARRIVE.TRANS64.A1T0 RZ, [R6+URZ+0x30850], RZ ;  /* 0x030850ff06ff79a7 */ /* 0x0001e2000810003f */
[----:B------:R-:W-:Y:S01]  /*ac70*/  IMAD.MOV.U32 R21, RZ, RZ, R25 ;  /* 0x000000ffff157224 */ /* 0x000fe200078e0019 */
[----:B------:R-:W-:Y:S01]  /*ac80*/  MOV R28, R20 ;  /* 0x00000014001c7202 */ /* 0x000fe20000000f00 */
[----:B------:R-:W-:Y:S02]  /*ac90*/  IMAD.MOV.U32 R7, RZ, RZ, R22 ;  /* 0x000000ffff077224 */ /* 0x000fe400078e0016 */
[----:B0-----:R-:W-:-:S07]  /*aca0*/  VIADD R6, R20, 0xffffffff ;  /* 0xffffffff14067836 */ /* 0x001fce0000000000 */
[----:B------:R-:W-:Y:S05]  /*acb0*/  @P0 BRA `(.L_x_3361) ;  /* 0xfffffff000300947 */ /* 0x000fea000383ffff */
[----:B------:R-:W-:Y:S05]  /*acc0*/  BSYNC B0 ;  /* 0x0000000000007941 */ /* 0x000fea0003800000 */
.L_x_3348:
[----:B------:R-:W-:-:S13]  /*acd0*/  LOP3.LUT P0, RZ, R16, 0x40, RZ, 0xc0, !PT ;  /* 0x0000004010ff7812 */ /* 0x000fda000780c0ff */
[----:B------:R-:W-:Y:S05]  /*ace0*/  @!P0 BRA `(.L_x_3362) ;  /* 0x0000000000048947 */ /* 0x000fea0003800000 */
[----:B------:R-:W-:Y:S01]  /*acf0*/  BPT.TRAP 0x1 ;  /* 0x000000040000795c */ /* 0x000fe20000300000 */
.L_x_3362:
[----:B------:R-:W-:Y:S01]  /*ad00*/  LEA R4, R22, UR39, 0x3 ;  /* 0x0000002716047c11 */ /* 0x000fe2000f8e18ff */
[----:B------:R-:W-:Y:S01]  /*ad10*/  IMAD.MOV.U32 R5, RZ, RZ, -0x60 ;  /* 0xffffffa0ff057424 */ /* 0x000fe200078e00ff */
[----:B0-----:R-:W-:Y:S01]  /*ad20*/  SHF.L.U32 R3, R25, 0x1f, RZ ;  /* 0x0000001f19037819 */ /* 0x001fe200000006ff */
[----:B------:R-:W-:Y:S02]  /*ad30*/  BSSY B0, `(.L_x_3363) ;  /* 0x0000004000007945 */ /* 0x000fe40003800000 */
[----:B------:R-:W-:Y:S01]  /*ad40*/  IMAD R5, R20, R5, UR38 ;  /* 0x0000002614057e24 */ /* 0x000fe2000f8e0205 */
[----:B------:R-:W0:Y:S02]  /*ad50*/  SYNCS.PHASECHK.TRANS64.TRYWAIT P0, [R4+URZ+0x30860], R3 ;  /* 0x03086003040075a7 */ /* 0x000e24000800017f */
[----:B0-----:R-:W-:Y:S05]  /*ad60*/  @!P0 BRA `(.L_x_3364) ;  /* 0x0000002c00ac8947 */ /* 0x001fea0003800000 */
.L_x_3449:
[----:B------:R-:W-:Y:S05]  /*ad70*/  BSYNC B0 ;  /* 0x0000000000007941 */ /* 0x000fea0003800000 */
.L_x_3363:
[----:B------:R-:W-:Y:S01]  /*ad80*/  UMOV UR4, 0xffffffff ;  /* 0xffffffff00047882 */ /* 0x000fe20000000000 */
[----:B------:R-:W-:Y:S01]  /*ad90*/  LOP3.LUT P3, RZ, R16, 0x20, RZ, 0xc0, !PT ;  /* 0x0000002010ff7812 */ /* 0x000fe2000786c0ff */
[----:B------:R-:W-:Y:S01]  /*ada0*/  IMAD R7, R22, 0x4800, R27 ;  /* 0x0000480016077824 */ /* 0x000fe200078e021b */
[C---:B------:R-:W-:Y:S01]  /*adb0*/  LOP3.LUT P2, RZ, R16.reuse, 0x10, RZ, 0xc0, !PT ;  /* 0x0000001010ff7812 */ /* 0x040fe2000784c0ff */
[----:B------:R-:W-:Y:S01]  /*adc0*/  IMAD.IADD R5, R5, 0x1, -R34 ;  /* 0x0000000105057824 */ /* 0x000fe200078e0a22 */
[----:B------:R-:W-:Y:S01]  /*add0*/  LOP3.LUT P1, RZ, R16, 0x8, RZ, 0xc0, !PT ;  /* 0x0000000810ff7812 */ /* 0x000fe2000782c0ff */
[----:B------:R-:W-:-:S12]  /*ade0*/  BRA.DIV UR4, `(.L_x_3365) ;  /* 0x0000002e04a07947 */ /* 0x000fd8000b800000 */
[----:B------:R-:W1:Y:S01]  /*adf0*/  SHFL.IDX PT, R14, R17, RZ, 0x181f ;  /* 0x00181fff110e7589 */ /* 0x000e6200000e0000 */
[----:B------:R-:W-:-:S03]  /*ae00*/  IMAD.SHL.U32 R6, R37, 0x2, RZ ;  /* 0x0000000225067824 */ /* 0x000fc600078e00ff */
[----:B------:R-:W0:Y:S02]  /*ae10*/  SHFL.IDX PT, R0, R18, RZ, 0x181f ;  /* 0x00181fff12007589 */ /* 0x000e2400000e0000 */
[----:B-1----:R-:W-:Y:S02]  /*ae20*/  IADD3 R2, P0, R14, R6, RZ ;  /* 0x000000060e027210 */ /* 0x002fe40007f1e0ff */
[----:B------:R-:W1:Y:S02]  /*ae30*/  SHFL.IDX PT, R14, R17, 0x1, 0x181f ;  /* 0x00381f00110e7f89 */ /* 0x000e6400000e0000 */
[----:B0-----:R-:W-:Y:S02]  /*ae40*/  IADD3.X R3, RZ, R0, RZ, P0, !PT ;  /* 0x00000000ff037210 */ /* 0x001fe400007fe4ff */
[----:B------:R-:W-:Y:S02]  /*ae50*/  ISETP.LT.OR P0, PT, R5, 0x1, P3 ;  /* 0x000000010500780c */ /* 0x000fe40001f01670 */
[----:B------:R-:W-:-:S02]  /*ae60*/  LEA R0, R7, UR39, 0x1 ;  /* 0x0000002707007c11 */ /* 0x000fc4000f8e08ff */
[----:B------:R-:W0:Y:S09]  /*ae70*/  SHFL.IDX PT, R7, R18, 0x1, 0x181f ;  /* 0x00381f0012077f89 */ /* 0x000e3200000e0000 */
        /* <DEDUP_REMOVED lines=8> */
[----:B------:R-:W-:Y:S01]  /*af00*/  ISETP.LT.OR P0, PT, R5, 0x11, P3 ;  /* 0x000000110500780c */ /* 0x000fe20001f01670 */
[----:B------:R-:W0:-:S12]  /*af10*/  SHFL.IDX PT, R7, R18, 0x2, 0x181f ;  /* 0x00581f0012077f89 */ /* 0x000e1800000e0000 */
        /* <DEDUP_REMOVED lines=26> */
[----:B------:R1:W2:Y:S02]  /*b0c0*/  SHFL.IDX PT, R14, R17, 0x5, 0x181f ;  /* 0x00b81f00110e7f89 */ /* 0x0002a400000e0000 */
[----:B0-----:R-:W-:Y:S02]  /*b0d0*/  IADD3.X R3, RZ, R7, RZ, P0, !PT ;  /* 0x00000007ff037210 */ /* 0x001fe400007fe4ff */
[----:B------:R-:W-:Y:S01]  /*b0e0*/  ISETP.LT.OR P0, PT, R5, 0x41, P3 ;  /* 0x000000410500780c */ /* 0x000fe20001f01670 */
[----:B------:R1:W3:-:S12]  /*b0f0*/  SHFL.IDX PT, R7, R18, 0x5, 0x181f ;  /* 0x00b81f0012077f89 */ /* 0x0002d800000e0000 */
[----:B------:R1:W-:Y:S01]  /*b100*/  LDGSTS.E.BYPASS.LTC128B.128 [R0+0x2400], desc[UR36][R2.64], !P0 ;  /* 0x0240000002007fae */ /* 0x0003e2000c101d64 */
[----:B------:R-:W-:-:S13]  /*b110*/  ISETP.LT.OR P0, PT, R5, 0x41, P2 ;  /* 0x000000410500780c */ /* 0x000fda0001701670 */
[----:B------:R1:W-:Y:S01]  /*b120*/  LDGSTS.E.BYPASS.LTC128B.128 [R0+0x5400], desc[UR36][R2.64+0x80], !P0 ;  /* 0x0540008002007fae */ /* 0x0003e2000c101d64 */
[----:B------:R-:W-:-:S13]  /*b130*/  ISETP.LT.OR P0, PT, R5, 0x41, P1 ;  /* 0x000000410500780c */ /* 0x000fda0000f01670 */
[----:B--23--:R1:W-:Y:S02]  /*b140*/  LDGSTS.E.BYPASS.LTC128B.128 [R0+0x8400], desc[UR36][R2.64+0x100], !P0 ;  /* 0x0840010002007fae */ /* 0x00c3e4000c101d64 */
.L_x_3463:
        /* <DEDUP_REMOVED lines=11> */
[----:B------:R-:W-:Y:S01]  /*b200*/  PLOP3.LUT P0, PT, PT, PT, PT, 0x80, 0x0 ;  /* 0x000000000000781c */ /* 0x000fe20003f0f070 */
[----:B------:R-:W-:-:S12]  /*b210*/  NOP ;  /* 0x0000000000007918 */ /* 0x000fd80000000000 */
.L_x_3366:
        /* <DEDUP_REMOVED lines=10> */
.L_x_3367:
[----:B0-----:R-:W2:Y:S01]  /*b2c0*/  LDL.LU R2, [R1] ;  /* 0x0000000001027983 */ /* 0x001ea20000300800 */
[----:B------:R-:W-:Y:S01]  /*b2d0*/  VIADD R22, R22, 0x1 ;  /* 0x0000000116167836 */ /* 0x000fe20000000000 */
[----:B------:R-:W-:Y:S01]  /*b2e0*/  ULDC UR4, c[0x0][0xc34] ;  /* 0x00030d0000047ab9 */ /* 0x000fe20000000800 */
[----:B------:R-:W-:Y:S01]  /*b2f0*/  VIADD R36, R36, UR44 ;  /* 0x0000002c24247c36 */ /* 0x000fe20008000000 */
[----:B------:R0:W-:Y:S02]  /*b300*/  SYNCS.ARRIVE.TRANS64.A1T0 RZ, [R4+URZ+0x30850], RZ ;  /* 0x030850ff04ff79a7 */ /* 0x0001e4000810003f */
[----:B------:R-:W-:-:S04]  /*b310*/  ISETP.NE.AND P0, PT, R22, 0x2, PT ;  /* 0x000000021600780c */ /* 0x000fc80003f05270 */
[----:B------:R-:W-:Y:S02]  /*b320*/  SEL R22, R22, RZ, P0 ;  /* 0x000000ff16167207 */ /* 0x000fe40000000000 */
[----:B------:R-:W-:Y:S02]  /*b330*/  SEL R0, RZ, 0x1, P0 ;  /* 0x00000001ff007807 */ /* 0x000fe40000000000 */
[----:B------:R-:W-:Y:S02]  /*b340*/  ISETP.GE.AND P0, PT, R36, UR4, PT ;  /* 0x0000000424007c0c */ /* 0x000fe4000bf06270 */
[----:B------:R-:W-:Y:S02]  /*b350*/  LOP3.LUT R25, R25, R0, RZ, 0x3c, !PT ;  /* 0x0000000019197212 */ /* 0x000fe400078e3cff */
[----:B--2---:R-:W-:-:S05]  /*b360*/  IADD3 R2, R2, 0x1, RZ ;  /* 0x0000000102027810 */ /* 0x004fca0007ffe0ff */
[----:B------:R0:W-:Y:S04]  /*b370*/  STL [R1], R2 ;  /* 0x0000000201007387 */ /* 0x0001e80000100800 */
[----:B------:R-:W-:Y:S05]  /*b380*/  @!P0 BRA `(.L_x_3368) ;  /* 0xffffffcc00c88947 */ /* 0x000fea000383ffff */
[----:B------:R-:W-:-:S07]  /*b390*/  LOP3.LUT R0, R2, 0x1, RZ, 0xc, !PT ;  /* 0x0000000102007812 */ /* 0x000fce00078e0cff */
.L_x_3333:
[----:B------:R-:W1:Y:S01]  /*b3a0*/  S2R R3, SR_CgaCtaId ;  /* 0x0000000000037919 */ /* 0x000e620000008800 */
[----:B0-----:R-:W-:Y:S01]  /*b3b0*/  MOV R2, 0x400 ;  /* 0x0000040000027802 */ /* 0x001fe20000000f00 */
[----:B------:R-:W-:Y:S01]  /*b3c0*/  BSSY B0, `(.L_x_3369) ;  /* 0x0000005000007945 */ /* 0x000fe20003800000 */
[----:B------:R-:W-:Y:S02]  /*b3d0*/  SHF.L.U32 R0, R0, 0x1f, RZ ;  /* 0x0000001f00007819 */ /* 0x000fe400000006ff */
[----:B-1----:R-:W-:-:S04]  /*b3e0*/  LEA R5, R3, R2, 0x18 ;  /* 0x0000000203057211 */ /* 0x002fc800078ec0ff */
[----:B------:R-:W0:Y:S02]  /*b3f0*/  SYNCS.PHASECHK.TRANS64.TRYWAIT P0, [R5+URZ+0x30820], R0 ;  /* 0x03082000050075a7 */ /* 0x000e24000800017f */
[----:B0-----:R-:W-:Y:S05]  /*b400*/  @!P0 BRA `(.L_x_3370) ;  /* 0x0000003000488947 */ /* 0x001fea0003800000 */
.L_x_3464:
[----:B------:R-:W-:Y:S05]  /*b410*/  BSYNC B0 ;  /* 0x0000000000007941 */ /* 0x000fea0003800000 */
.L_x_3369:
[----:B------:R-:W-:-:S03]  /*b420*/  UMOV UR4, 0xffffffff ;  /* 0xffffffff00047882 */ /* 0x000fc60000000000 */
[----:B------:R-:W-:Y:S05]  /*b430*/  BRA.DIV UR4, `(.L_x_3371) ;  /* 0x0000003204507947 */ /* 0x000fea000b800000 */
[----:B0-----:R-:W0:Y:S02]  /*b440*/  S2R R0, SR_TID.X ;  /* 0x0000000000007919 */ /* 0x001e240000002100 */
[----:B0-----:R-:W-:-:S04]  /*b450*/  SHF.R.U32.HI R0, RZ, 0x5, R0 ;  /* 0x00000005ff007819 */ /* 0x001fc80000011600 */
[----:B------:R-:W-:-:S05]  /*b460*/  LOP3.LUT R0, R0, 0x3, RZ, 0xc0, !PT ;  /* 0x0000000300007812 */ /* 0x000fca00078ec0ff */
[----:B------:R0:W1:Y:S02]  /*b470*/  SHFL.IDX PT, R14, R0, RZ, 0x1f ;  /* 0x00001fff000e7589 */ /* 0x00006400000e0000 */
.L_x_3467:
[----:B-1----:R-:W-:Y:S01]  /*b480*/  ISETP.NE.AND P0, PT, R14, RZ, PT ;  /* 0x000000ff0e00720c */ /* 0x002fe20003f05270 */
[----:B------:R-:W-:-:S12]  /*b490*/  BSSY B0, `(.L_x_3372) ;  /* 0x0000026000007945 */ /* 0x000fd80003800000 */
[----:B------:R-:W-:Y:S05]  /*b4a0*/  @P0 BRA `(.L_x_3373) ;  /* 0x0000000000900947 */ /* 0x000fea0003800000 */
[----:B------:R-:W-:-:S03]  /*b4b0*/  UMOV UR4, 0xffffffff ;  /* 0xffffffff00047882 */ /* 0x000fc60000000000 */
[----:B------:R-:W-:Y:S05]  /*b4c0*/  BRA.DIV UR4, `(.L_x_3374) ;  /* 0x0000003204607947 */ /* 0x000fea000b800000 */
[----:B------:R-:W-:-:S13]  /*b4d0*/  ELECT P6, URZ, PT ;  /* 0x00000000003f782f */ /* 0x000fda00038c0000 */
.L_x_3470:
        /* <DEDUP_REMOVED lines=8> */
.L_x_3375:
[C---:B------:R-:W-:Y:S01]  /*b560*/  IMAD R3, R22.reuse, 0x8, R5 ;  /* 0x0000000816037824 */ /* 0x040fe200078e0205 */
[----:B------:R-:W-:Y:S01]  /*b570*/  SHF.L.U32 R2, R25, 0x1f, RZ ;  /* 0x0000001f19027819 */ /* 0x000fe200000006ff */
[----:B------:R-:W-:-:S03]  /*b580*/  VIADD R22, R22, 0x1 ;  /* 0x0000000116167836 */ /* 0x000fc60000000000 */
[----:B------:R-:W0:Y:S02]  /*b590*/  SYNCS.PHASECHK.TRANS64.TRYWAIT P1, [R3+URZ+0x30840], R2 ;  /* 0x03084002030075a7 */ /* 0x000e24000802017f */
[----:B------:R-:W-:-:S04]  /*b5a0*/  ISETP.NE.AND P2, PT, R22, 0x2, PT ;  /* 0x000000021600780c */ /* 0x000fc80003f45270 */
[----:B------:R-:W-:Y:S01]  /*b5b0*/  SEL R0, RZ, 0x1, P2 ;  /* 0x00000001ff007807 */ /* 0x000fe20001000000 */
[----:B0-----:R-:W-:Y:S08]  /*b5c0*/  @!P1 BRA `(.L_x_3376) ;  /* 0x0000003000409947 */ /* 0x001ff00003800000 */
.L_x_3471:
[----:B------:R-:W-:Y:S02]  /*b5d0*/  SEL R22, R22, RZ, P2 ;  /* 0x000000ff16167207 */ /* 0x000fe40001000000 */
[----:B------:R-:W-:Y:S01]  /*b5e0*/  LOP3.LUT R0, R25, R0, RZ, 0x3c, !PT ;  /* 0x0000000019007212 */ /* 0x000fe200078e3cff */
[----:B------:R-:W-:Y:S06]  /*b5f0*/  @!P0 BRA `(.L_x_3377) ;  /* 0x0000000000048947 */ /* 0x000fec0003800000 */
[----:B------:R-:W-:Y:S01]  /*b600*/  BPT.TRAP 0x1 ;  /* 0x000000040000795c */ /* 0x000fe20000300000 */
.L_x_3377:
[----:B------:R-:W-:Y:S02]  /*b610*/  LEA R5, R22, R5, 0x3 ;  /* 0x0000000516057211 */ /* 0x000fe400078e18ff */
[----:B------:R-:W-:-:S04]  /*b620*/  SHF.L.U32 R0, R0, 0x1f, RZ ;  /* 0x0000001f00007819 */ /* 0x000fc800000006ff */
[----:B------:R-:W1:Y:S02]  /*b630*/  SYNCS.PHASECHK.TRANS64.TRYWAIT P1, [R5+URZ+0x30840], R0 ;  /* 0x03084000050075a7 */ /* 0x000e64000802017f */
[----:B-1----:R-:W-:Y:S05]  /*b640*/  @!P1 BRA `(.L_x_3378) ;  /* 0x0000003000349947 */ /* 0x002fea0003800000 */
.L_x_3472:
[----:B------:R-:W-:Y:S05]  /*b650*/  @!P0 BRA `(.L_x_3379) ;  /* 0x0000000000048947 */ /* 0x000fea0003800000 */
[----:B------:R-:W-:Y:S01]  /*b660*/  BPT.TRAP 0x1 ;  /* 0x000000040000795c */ /* 0x000fe20000300000 */
.L_x_3379:
[----:B------:R-:W2:Y:S02]  /*b670*/  SYNCS.PHASECHK.TRANS64.TRYWAIT P1, [R3+URZ+0x30860], R2 ;  /* 0x03086002030075a7 */ /* 0x000ea4000802017f */
[----:B--2---:R-:W-:Y:S05]  /*b680*/  @!P1 BRA `(.L_x_3380) ;  /* 0x0000003000389947 */ /* 0x004fea0003800000 */
.L_x_3473:
[----:B------:R-:W-:Y:S05]  /*b690*/  @!P0 BRA `(.L_x_3381) ;  /* 0x0000000000048947 */ /* 0x000fea0003800000 */
[----:B------:R-:W-:Y:S01]  /*b6a0*/  BPT.TRAP 0x1 ;  /* 0x000000040000795c */ /* 0x000fe20000300000 */
.L_x_3381:
[----:B---3--:R3:W4:Y:S02]  /*b6b0*/  SYNCS.PHASECHK.TRANS64.TRYWAIT P0, [R5+URZ+0x30860], R0 ;  /* 0x03086000050075a7 */ /* 0x008724000800017f */
[----:B----4-:R-:W-:Y:S05]  /*b6c0*/  @!P0 NANOSLEEP.SYNCS 0x989680 ;  /* 0x009896800000895d */ /* 0x010fea0003900000 */
[----:B------:R-:W4:Y:S02]  /*b6d0*/  @!P0 SYNCS.PHASECHK.TRANS64 P0, [R5+URZ+0x30860], R0 ;  /* 0x03086000050085a7 */ /* 0x000f24000800007f */
[----:B----4-:R-:W-:Y:S05]  /*b6e0*/  @!P0 BRA `(.L_x_3381) ;  /* 0xfffffffc00f08947 */ /* 0x010fea000383ffff */
.L_x_3373:
[----:B------:R-:W-:Y:S05]  /*b6f0*/  BSYNC B0 ;  /* 0x0000000000007941 */ /* 0x000fea0003800000 */
.L_x_3372:
[----:B------:R-:W-:Y:S05]  /*b700*/  EXIT ;  /* 0x000000000000794d */ /* 0x000fea0003800000 */
.L_x_3301:
[----:B0-----:R-:W-:-:S04]  /*b710*/  IMAD.U32 R3, RZ, RZ, UR43 ;  /* 0x0000002bff037e24 */ /* 0x001fc8000f8e00ff */
[----:B------:R0:W1:Y:S03]  /*b720*/  SYNCS.PHASECHK.TRANS64.TRYWAIT P1, [R3+URZ+0x30800], R0 ;  /* 0x03080000030075a7 */ /* 0x000066000802017f */
[----:B-1----:R-:W-:Y:S05]  /*b730*/  @!P1 NANOSLEEP.SYNCS 0x989680 ;  /* 0x009896800000995d */ /* 0x002fea0003900000 */
[----:B------:R-:W1:Y:S02]  /*b740*/  @!P1 SYNCS.PHASECHK.TRANS64 P1, [R3+URZ+0x30800], R0 ;  /* 0x03080000030095a7 */ /* 0x000e64000802007f */
[----:B-1----:R-:W-:Y:S05]  /*b750*/  @!P1 BRA `(.L_x_3301) ;  /* 0xfffffffc00ec9947 */ /* 0x002fea000383ffff */
[----:B------:R-:W-:Y:S05]  /*b760*/  BRA `(.L_x_3382) ;  /* 0xffffff58006c7947 */ /* 0x000fea000383ffff */
.L_x_3305:
[----:B-1----:R1:W2:Y:S02]  /*b770*/  SYNCS.PHASECHK.TRANS64.TRYWAIT P1, [R2+URZ+0x30830], R3 ;  /* 0x03083003020075a7 */ /* 0x0022a4000802017f */
[----:B--2---:R-:W-:Y:S05]  /*b780*/  @!P1 NANOSLEEP.SYNCS 0x989680 ;  /* 0x009896800000995d */ /* 0x004fea0003900000 */
[----:B------:R-:W2:Y:S02]  /*b790*/  @!P1 SYNCS.PHASECHK.TRANS64 P1, [R2+URZ+0x30830], R3 ;  /* 0x03083003020095a7 */ /* 0x000ea4000802007f */
[----:B--2---:R-:W-:Y:S05]  /*b7a0*/  @!P1 BRA `(.L_x_3305) ;  /* 0xfffffffc00f09947 */ /* 0x004fea000383ffff */
[----:B------:R-:W-:Y:S05]  /*b7b0*/  BRA `(.L_x_3304) ;  /* 0xffffff58008c7947 */ /* 0x000fea000383ffff */
.L_x_3311:
[----:B-1----:R-:W-:-:S04]  /*b7c0*/  IMAD.U32 R3, RZ, RZ, UR8 ;  /* 0x00000008ff037e24 */ /* 0x002fc8000f8e00ff */
[----:B------:R1:W2:Y:S03]  /*b7d0*/  SYNCS.PHASECHK.TRANS64.TRYWAIT P1, [R3+URZ+0x30830], R0 ;  /* 0x03083000030075a7 */ /* 0x0002a6000802017f */
[----:B--2---:R-:W-:Y:S05]  /*b7e0*/  @!P1 NANOSLEEP.SYNCS 0x989680 ;  /* 0x009896800000995d */ /* 0x004fea0003900000 */
[----:B------:R-:W2:Y:S02]  /*b7f0*/  @!P1 SYNCS.PHASECHK.TRANS64 P1, [R3+URZ+0x30830], R0 ;  /* 0x03083000030095a7 */ /* 0x000ea4000802007f */
[----:B--2---:R-:W-:Y:S05]  /*b800*/  @!P1 BRA `(.L_x_3311) ;  /* 0xfffffffc00ec9947 */ /* 0x004fea000383ffff */
[----:B------:R-:W-:Y:S05]  /*b810*/  BRA `(.L_x_3310) ;  /* 0xffffff7c008c7947 */ /* 0x000fea000383ffff */
.L_x_3315:
[----:B-1----:R-:W-:-:S04]  /*b820*/  IMAD.U32 R3, RZ, RZ, UR9 ;  /* 0x00000009ff037e24 */ /* 0x002fc8000f8e00ff */
[----:B------:R1:W2:Y:S03]  /*b830*/  SYNCS.PHASECHK.TRANS64.TRYWAIT P1, [R3+URZ+0x30850], R0 ;  /* 0x03085000030075a7 */ /* 0x0002a6000802017f */
[----:B--2---:R-:W-:Y:S05]  /*b840*/  @!P1 NANOSLEEP.SYNCS 0x989680 ;  /* 0x009896800000995d */ /* 0x004fea0003900000 */
[----:B------:R-:W2:Y:S02]  /*b850*/  @!P1 SYNCS.PHASECHK.TRANS64 P1, [R3+URZ+0x30850], R0 ;  /* 0x03085000030095a7 */ /* 0x000ea4000802007f */
[----:B--2---:R-:W-:Y:S05]  /*b860*/  @!P1 BRA `(.L_x_3315) ;  /* 0xfffffffc00ec9947 */ /* 0x004fea000383ffff */
[----:B------:R-:W-:Y:S05]  /*b870*/  BRA `(.L_x_3314) ;  /* 0xffffff8800447947 */ /* 0x000fea000383ffff */
.L_x_3322:
[----:B-1----:R-:W-:-:S04]  /*b880*/  MOV R7, UR10 ;  /* 0x0000000a00077c02 */ /* 0x002fc80008000f00 */
[----:B------:R1:W2:Y:S03]  /*b890*/  SYNCS.PHASECHK.TRANS64.TRYWAIT P1, [R7+URZ+0x30850], R2 ;  /* 0x03085002070075a7 */ /* 0x0002a6000802017f */
[----:B--2---:R-:W-:Y:S05]  /*b8a0*/  @!P1 NANOSLEEP.SYNCS 0x989680 ;  /* 0x009896800000995d */ /* 0x004fea0003900000 */
[----:B------:R-:W2:Y:S02]  /*b8b0*/  @!P1 SYNCS.PHASECHK.TRANS64 P1, [R7+URZ+0x30850], R2 ;  /* 0x03085002070095a7 */ /* 0x000ea4000802007f */
[----:B--2---:R-:W-:Y:S05]  /*b8c0*/  @!P1 BRA `(.L_x_3322) ;  /* 0xfffffffc00ec9947 */ /* 0x004fea000383ffff */
[----:B------:R-:W-:Y:S05]  /*b8d0*/  BRA `(.L_x_3321) ;  /* 0xffffffa0005c7947 */ /* 0x000fea000383ffff */
.L_x_3337:
        /* <DEDUP_REMOVED lines=8> */
[----:B-1---5:R-:W-:Y:S05]  /*b960*/  WARPSYNC.COLLECTIVE R15, `(.L_x_3384) ;  /* 0x000000000f087348 */ /* 0x022fea0003c00000 */
[----:B------:R0:W2:Y:S02]  /*b970*/  SHFL.IDX P6, R14, R13, R12, R11 ;  /* 0x0000000c0d0e7389 */ /* 0x0000a400000c000b */
[----:B012--5:R-:W-:Y:S01]  /*b980*/  ENDCOLLECTIVE ;  /* 0x000000000000791b */ /* 0x027fe20003800000 */
.L_x_3384:
[----:B------:R-:W-:Y:S05]  /*b990*/  BSYNC B0 ;  /* 0x0000000000007941 */ /* 0x000fea0003800000 */
.L_x_3383:
[----:B------:R-:W-:Y:S05]  /*b9a0*/  BRA `(.L_x_3385) ;  /* 0xffffffcc00a47947 */ /* 0x000fea000383ffff */
.L_x_3340:
[----:B0-----:R0:W1:Y:S02]  /*b9b0*/  SYNCS.PHASECHK.TRANS64.TRYWAIT P0, [R0+URZ+0x30840], R3 ;  /* 0x03084003000075a7 */ /* 0x001064000800017f */
[----:B-1----:R-:W-:Y:S05]  /*b9c0*/  @!P0 NANOSLEEP.SYNCS 0x989680 ;  /* 0x009896800000895d */ /* 0x002fea0003900000 */
[----:B------:R-:W1:Y:S02]  /*b9d0*/  @!P0 SYNCS.PHASECHK.TRANS64 P0, [R0+URZ+0x30840], R3 ;  /* 0x03084003000085a7 */ /* 0x000e64000800007f */
[----:B-1----:R-:W-:Y:S05]  /*b9e0*/  @!P0 BRA `(.L_x_3340) ;  /* 0xfffffffc00f08947 */ /* 0x002fea000383ffff */
[----:B------:R-:W-:Y:S05]  /*b9f0*/  BRA `(.L_x_3386) ;  /* 0xffffffd0007c7947 */ /* 0x000fea000383ffff */
.L_x_3341:
        /* <DEDUP_REMOVED lines=8> */
.L_x_3388:
[----:B------:R-:W-:Y:S05]  /*ba80*/  BSYNC B0 ;  /* 0x0000000000007941 */ /* 0x000fea0003800000 */
.L_x_3387:
[----:B------:R-:W-:Y:S01]  /*ba90*/  IMAD.MOV.U32 R13, RZ, RZ, R4 ;  /* 0x000000ffff0d7224 */ /* 0x000fe200078e0004 */
[----:B------:R-:W-:Y:S01]  /*baa0*/  MOV R11, 0x181f ;  /* 0x0000181f000b7802 */ /* 0x000fe20000000f00 */
[----:B------:R-:W-:Y:S01]  /*bab0*/  IMAD.MOV.U32 R12, RZ, RZ, RZ ;  /* 0x000000ffff0c7224 */ /* 0x000fe200078e00ff */
[----:B------:R-:W-:Y:S01]  /*bac0*/  ISETP.GE.AND P0, PT, R33, 0x1, PT ;  /* 0x000000012100780c */ /* 0x000fe20003f06270 */
[----:B------:R-:W-:Y:S02]  /*bad0*/  IMAD.MOV.U32 R15, RZ, RZ, -0x1 ;  /* 0xffffffffff0f7424 */ /* 0x000fe400078e00ff */
[----:B------:R-:W-:-:S10]  /*bae0*/  IMAD.MOV.U32 R2, RZ, RZ, R14 ;  /* 0x000000ffff027224 */ /* 0x000fd400078e000e */
[----:B------:R-:W-:Y:S05]  /*baf0*/  WARPSYNC.COLLECTIVE R15, `(.L_x_3389) ;  /* 0x000000000f087348 */ /* 0x000fea0003c00000 */
[----:B------:R0:W1:Y:S02]  /*bb00*/  SHFL.IDX P6, R14, R13, R12, R11 ;  /* 0x0000000c0d0e7389 */ /* 0x00006400000c000b */
[----:B01----:R-:W-:Y:S01]  /*bb10*/  ENDCOLLECTIVE ;  /* 0x000000000000791b */ /* 0x003fe20003800000 */
.L_x_3389:
[----:B------:R-:W-:Y:S02]  /*bb20*/  @P0 LEA R7, R5, UR39, 0x1 ;  /* 0x0000002705070c11 */ /* 0x000fe4000f8e08ff */
[----:B------:R-:W-:Y:S01]  /*bb30*/  MOV R13, R6 ;  /* 0x00000006000d7202 */ /* 0x000fe20000000f00 */
[----:B------:R-:W-:Y:S01]  /*bb40*/  IMAD.MOV.U32 R12, RZ, RZ, 0x1 ;  /* 0x00000001ff0c7424 */ /* 0x000fe200078e00ff */
[----:B------:R-:W-:-:S05]  /*bb50*/  @P0 LEA R14, P1, R37, R14, 0x1 ;  /* 0x0000000e250e0211 */ /* 0x000fca00078208ff */
[----:B------:R-:W-:Y:S02]  /*bb60*/  @P0 IMAD.X R3, RZ, RZ, R2, P1 ;  /* 0x000000ffff030224 */ /* 0x000fe400008e0602 */
[----:B------:R-:W-:-:S07]  /*bb70*/  @P0 IMAD.MOV.U32 R2, RZ, RZ, R14 ;  /* 0x000000ffff020224 */ /* 0x000fce00078e000e */
[----:B------:R-:W-:Y:S05]  /*bb80*/  WARPSYNC.COLLECTIVE R15, `(.L_x_3390) ;  /* 0x000000000f087348 */ /* 0x000fea0003c00000 */
[----:B------:R0:W1:Y:S02]  /*bb90*/  SHFL.IDX P6, R14, R13, R12, R11 ;  /* 0x0000000c0d0e7389 */ /* 0x00006400000c000b */
[----:B01----:R-:W-:Y:S01]  /*bba0*/  ENDCOLLECTIVE ;  /* 0x000000000000791b */ /* 0x003fe20003800000 */
.L_x_3390:
[----:B------:R-:W-:Y:S01]  /*bbb0*/  @!PT LDS RZ, [RZ] ;  /* 0x00000000fffff984 */ /* 0x000fe20000000800 */
[----:B------:R-:W-:Y:S01]  /*bbc0*/  @!PT LDS RZ, [RZ] ;  /* 0x00000000fffff984 */ /* 0x000fe20000000800 */
[----:B------:R-:W-:Y:S01]  /*bbd0*/  @!PT LDS RZ, [RZ] ;  /* 0x00000000fffff984 */ /* 0x000fe20000000800 */
[----:B------:R0:W-:Y:S04]  /*bbe0*/  @P0 LDGSTS.E.BYPASS.LTC128B.128 [R7+0x1e400], desc[UR36][R2.64], !P4 ;  /* 0x1e40000002070fae */ /* 0x0001e8000e101d64 */
[----:B------:R0:W-:Y:S04]  /*bbf0*/  @P0 LDGSTS.E.BYPASS.LTC128B.128 [R7+0x21400], desc[UR36][R2.64+0x80], !P3 ;  /* 0x2140008002070fae */ /* 0x0001e8000d901d64 */
[----:B------:R0:W-:Y:S01]  /*bc00*/  @P0 LDGSTS.E.BYPASS.LTC128B.128 [R7+0x24400], desc[UR36][R2.64+0x100], !P2 ;  /* 0x2440010002070fae */ /* 0x0001e2000d101d64 */
[----:B------:R-:W-:Y:S01]  /*bc10*/  ISETP.GE.AND P0, PT, R33, 0x11, PT ;  /* 0x000000112100780c */ /* 0x000fe20003f06270 */
[----:B------:R-:W-:-:S02]  /*bc20*/  IMAD.MOV.U32 R13, RZ, RZ, R4 ;  /* 0x000000ffff0d7224 */ /* 0x000fc400078e0004 */
[----:B------:R-:W-:-:S10]  /*bc30*/  IMAD.MOV.U32 R8, RZ, RZ, R14 ;  /* 0x000000ffff087224 */ /* 0x000fd400078e000e */
[----:B0-----:R-:W-:Y:S05]  /*bc40*/  WARPSYNC.COLLECTIVE R15, `(.L_x_3391) ;  /* 0x000000000f087348 */ /* 0x001fea0003c00000 */
[----:B------:R1:W2:Y:S02]  /*bc50*/  SHFL.IDX P6, R14, R13, R12, R11 ;  /* 0x0000000c0d0e7389 */ /* 0x0002a400000c000b */
[----:B012---:R-:W-:Y:S01]  /*bc60*/  ENDCOLLECTIVE ;  /* 0x000000000000791b */ /* 0x007fe20003800000 */
.L_x_3391:
        /* <DEDUP_REMOVED lines=9> */
.L_x_3392:
[----:B------:R-:W-:-:S05]  /*bd00*/  @P0 IMAD.MOV.U32 R3, RZ, RZ, R9 ;  /* 0x000000ffff030224 */ /* 0x000fca00078e0009 */
[----:B------:R-:W-:Y:S01]  /*bd10*/  @!PT LDS RZ, [RZ] ;  /* 0x00000000fffff984 */ /* 0x000fe20000000800 */
[----:B------:R-:W-:Y:S01]  /*bd20*/  @!PT LDS RZ, [RZ] ;  /* 0x00000000fffff984 */ /* 0x000fe20000000800 */
[----:B------:R-:W-:Y:S01]  /*bd30*/  @!PT LDS RZ, [RZ] ;  /* 0x00000000fffff984 */ /* 0x000fe20000000800 */
        /* <DEDUP_REMOVED lines=9> */
.L_x_3393:
[----:B------:R-:W-:Y:S01]  /*bdd0*/  @P0 LEA R9, R5, UR39, 0x1 ;  /* 0x0000002705090c11 */ /* 0x000fe2000f8e08ff */
        /* <DEDUP_REMOVED lines=8> */
.L_x_3394:
        /* <DEDUP_REMOVED lines=13> */
.L_x_3395:
        /* <DEDUP_REMOVED lines=8> */
.L_x_3396:
        /* <DEDUP_REMOVED lines=8> */
[----:B------:R0:W-:Y:S01]  /*c030*/  @P0 LDGSTS.E.BYPASS.LTC128B.128 [R21+0x25c00], desc[UR36][R2.64+0x100], !P2 ;  /* 0x25c0010002150fae */ /* 0x0001e2000d101d64 */
[----:B------:R-:W-:Y:S01]  /*c040*/  ISETP.GE.AND P0, PT, R33, 0x41, PT ;  /* 0x000000412100780c */ /* 0x000fe20003f06270 */
[----:B------:R-:W-:-:S12]  /*c050*/  IMAD.MOV.U32 R7, RZ, RZ, R14 ;  /* 0x000000ffff077224 */ /* 0x000fd800078e000e */
[----:B0-----:R-:W-:Y:S05]  /*c060*/  WARPSYNC.COLLECTIVE R15, `(.L_x_3397) ;  /* 0x000000000f087348 */ /* 0x001fea0003c00000 */
[----:B------:R1:W2:Y:S02]  /*c070*/  SHFL.IDX P6, R14, R13, R12, R11 ;  /* 0x0000000c0d0e7389 */ /* 0x0002a400000c000b */
[----:B012---:R-:W-:Y:S01]  /*c080*/  ENDCOLLECTIVE ;  /* 0x000000000000791b */ /* 0x007fe20003800000 */
.L_x_3397:
        /* <DEDUP_REMOVED lines=8> */
.L_x_3398:
        /* <DEDUP_REMOVED lines=13> */
.L_x_3399:
[----:B------:R-:W-:Y:S05]  /*c1e0*/  BRA `(.L_x_3400) ;  /* 0xffffffcc00c47947 */ /* 0x000fea000383ffff */
.L_x_3345:
[----:B------:R-:W-:Y:S01]  /*c1f0*/  MOV R13, R5 ;  /* 0x00000005000d7202 */ /* 0x000fe20000000f00 */
[----:B------:R-:W-:Y:S02]  /*c200*/  IMAD.MOV.U32 R12, RZ, RZ, RZ ;  /* 0x000000ffff0c7224 */ /* 0x000fe400078e00ff */
[----:B------:R-:W-:Y:S02]  /*c210*/  IMAD.MOV.U32 R11, RZ, RZ, 0x181f ;  /* 0x0000181fff0b7424 */ /* 0x000fe400078e00ff */
[----:B------:R-:W-:Y:S02]  /*c220*/  IMAD.MOV.U32 R15, RZ, RZ, -0x1 ;  /* 0xffffffffff0f7424 */ /* 0x000fe400078e00ff */
[----:B------:R-:W-:-:S07]  /*c230*/  IMAD.IADD R4, R34, 0x1, R4 ;  /* 0x0000000122047824 */ /* 0x000fce00078e0204 */
[----:B------:R-:W-:Y:S05]  /*c240*/  WARPSYNC.COLLECTIVE R15, `(.L_x_3401) ;  /* 0x000000000f087348 */ /* 0x000fea0003c00000 */
[----:B------:R0:W1:Y:S02]  /*c250*/  SHFL.IDX P6, R14, R13, R12, R11 ;  /* 0x0000000c0d0e7389 */ /* 0x00006400000c000b */
[----:B01----:R-:W-:Y:S01]  /*c260*/  ENDCOLLECTIVE ;  /* 0x000000000000791b */ /* 0x003fe20003800000 */
.L_x_3401:
[C---:B------:R-:W-:Y:S01]  /*c270*/  VIADD R6, R4.reuse, 0x10 ;  /* 0x0000001004067836 */ /* 0x040fe20000000000 */
[----:B------:R-:W-:Y:S01]  /*c280*/  ISETP.GE.AND P0, PT, R4, UR40, PT ;  /* 0x0000002804007c0c */ /* 0x000fe2000bf06270 */
[----:B------:R-:W-:Y:S01]  /*c290*/  IMAD.MOV.U32 R13, RZ, RZ, R0 ;  /* 0x000000ffff0d7224 */ /* 0x000fe200078e0000 */
[----:B------:R-:W-:-:S11]  /*c2a0*/  MOV R2, R14 ;  /* 0x0000000e00027202 */ /* 0x000fd60000000f00 */
[----:B------:R-:W-:Y:S05]  /*c2b0*/  WARPSYNC.COLLECTIVE R15, `(.L_x_3402) ;  /* 0x000000000f087348 */ /* 0x000fea0003c00000 */
[----:B------:R0:W1:Y:S02]  /*c2c0*/  SHFL.IDX P6, R14, R13, R12, R11 ;  /* 0x0000000c0d0e7389 */ /* 0x00006400000c000b */
[----:B01----:R-:W-:Y:S01]  /*c2d0*/  ENDCOLLECTIVE ;  /* 0x000000000000791b */ /* 0x003fe20003800000 */
.L_x_3402:
        /* <DEDUP_REMOVED lines=8> */
.L_x_3403:
[----:B------:R-:W-:Y:S01]  /*c360*/  @!PT LDS RZ, [RZ] ;  /* 0x00000000fffff984 */ /* 0x000fe20000000800 */
[----:B------:R-:W-:Y:S01]  /*c370*/  @!PT LDS RZ, [RZ] ;  /* 0x00000000fffff984 */ /* 0x000fe20000000800 */
[----:B------:R-:W-:Y:S01]  /*c380*/  @!PT LDS RZ, [RZ] ;  /* 0x00000000fffff984 */ /* 0x000fe20000000800 */
[----:B------:R0:W-:Y:S04]  /*c390*/  @!P0 LDGSTS.E.BYPASS.LTC128B.128 [R20+0x12400], desc[UR36][R2.64], !P3 ;  /* 0x1240000002148fae */ /* 0x0001e8000d901d64 */
[----:B------:R0:W-:Y:S04]  /*c3a0*/  @!P0 LDGSTS.E.BYPASS.LTC128B.128 [R20+0x16400], desc[UR36][R2.64+0x80], !P4 ;  /* 0x1640008002148fae */ /* 0x0001e8000e101d64 */
[----:B------:R0:W-:Y:S01]  /*c3b0*/  @!P0 LDGSTS.E.BYPASS.LTC128B.128 [R20+0x1a400], desc[UR36][R2.64+0x100], !P5 ;  /* 0x1a40010002148fae */ /* 0x0001e2000e901d64 */
[----:B------:R-:W-:Y:S01]  /*c3c0*/  ISETP.GE.AND P0, PT, R6, UR40, PT ;  /* 0x0000002806007c0c */ /* 0x000fe2000bf06270 */
[----:B------:R-:W-:Y:S01]  /*c3d0*/  IMAD.MOV.U32 R13, RZ, RZ, R0 ;  /* 0x000000ffff0d7224 */ /* 0x000fe200078e0000 */
[----:B------:R-:W-:-:S11]  /*c3e0*/  MOV R6, R14 ;  /* 0x0000000e00067202 */ /* 0x000fd60000000f00 */
[----:B0-----:R-:W-:Y:S05]  /*c3f0*/  WARPSYNC.COLLECTIVE R15, `(.L_x_3404) ;  /* 0x000000000f087348 */ /* 0x001fea0003c00000 */
[----:B------:R1:W2:Y:S02]  /*c400*/  SHFL.IDX P6, R14, R13, R12, R11 ;  /* 0x0000000c0d0e7389 */ /* 0x0002a400000c000b */
[----:B012---:R-:W-:Y:S01]  /*c410*/  ENDCOLLECTIVE ;  /* 0x000000000000791b */ /* 0x007fe20003800000 */
.L_x_3404:
[----:B------:R-:W-:Y:S02]  /*c420*/  IMAD.MOV.U32 R13, RZ, RZ, R5 ;  /* 0x000000ffff0d7224 */ /* 0x000fe400078e0005 */
[----:B------:R-:W-:Y:S01]  /*c430*/  IMAD.MOV.U32 R12, RZ, RZ, 0x2 ;  /* 0x00000002ff0c7424 */ /* 0x000fe200078e00ff */
[----:B------:R-:W-:-:S05]  /*c440*/  @!P0 LEA R14, P1, R37, R14, 0x1 ;  /* 0x0000000e250e8211 */ /* 0x000fca00078208ff */
[----:B------:R-:W-:-:S08]  /*c450*/  @!P0 IMAD.MOV.U32 R2, RZ, RZ, R14 ;  /* 0x000000ffff028224 */ /* 0x000fd000078e000e */
[----:B------:R-:W-:Y:S05]  /*c460*/  WARPSYNC.COLLECTIVE R15, `(.L_x_3405) ;  /* 0x000000000f087348 */ /* 0x000fea0003c00000 */
[----:B------:R0:W1:Y:S02]  /*c470*/  SHFL.IDX P6, R14, R13, R12, R11 ;  /* 0x0000000c0d0e7389 */ /* 0x00006400000c000b */
[----:B01----:R-:W-:Y:S01]  /*c480*/  ENDCOLLECTIVE ;  /* 0x000000000000791b */ /* 0x003fe20003800000 */
.L_x_3405:
        /* <DEDUP_REMOVED lines=15> */
.L_x_3406:
[----:B------:R-:W-:Y:S02]  /*c580*/  IMAD.MOV.U32 R13, RZ, RZ, R5 ;  /* 0x000000ffff0d7224 */ /* 0x000fe400078e0005 */
[----:B------:R-:W-:Y:S01]  /*c590*/  IMAD.MOV.U32 R12, RZ, RZ, 0x3 ;  /* 0x00000003ff0c7424 */ /* 0x000fe200078e00ff */
[----:B------:R-:W-:-:S05]  /*c5a0*/  @!P0 LEA R14, P1, R37, R14, 0x1 ;  /* 0x0000000e250e8211 */ /* 0x000fca00078208ff */
[----:B------:R-:W-:-:S08]  /*c5b0*/  @!P0 IMAD.MOV.U32 R2, RZ, RZ, R14 ;  /* 0x000000ffff028224 */ /* 0x000fd000078e000e */
[----:B------:R-:W-:Y:S05]  /*c5c0*/  WARPSYNC.COLLECTIVE R15, `(.L_x_3407) ;  /* 0x000000000f087348 */ /* 0x000fea0003c00000 */
[----:B------:R0:W1:Y:S02]  /*c5d0*/  SHFL.IDX P6, R14, R13, R12, R11 ;  /* 0x0000000c0d0e7389 */ /* 0x00006400000c000b */
[----:B01----:R-:W-:Y:S01]  /*c5e0*/  ENDCOLLECTIVE ;  /* 0x000000000000791b */ /* 0x003fe20003800000 */
.L_x_3407:
        /* <DEDUP_REMOVED lines=15> */
.L_x_3408:
[----:B------:R-:W-:Y:S02]  /*c6e0*/  IMAD.MOV.U32 R13, RZ, RZ, R5 ;  /* 0x000000ffff0d7224 */ /* 0x000fe400078e0005 */
[----:B------:R-:W-:Y:S01]  /*c6f0*/  IMAD.MOV.U32 R12, RZ, RZ, 0x4 ;  /* 0x00000004ff0c7424 */ /* 0x000fe200078e00ff */
[----:B------:R-:W-:-:S05]  /*c700*/  @!P0 LEA R14, P1, R37, R14, 0x1 ;  /* 0x0000000e250e8211 */ /* 0x000fca00078208ff */
[----:B------:R-:W-:-:S08]  /*c710*/  @!P0 IMAD.MOV.U32 R2, RZ, RZ, R14 ;  /* 0x000000ffff028224 */ /* 0x000fd000078e000e */
[----:B------:R-:W-:Y:S05]  /*c720*/  WARPSYNC.COLLECTIVE R15, `(.L_x_3409) ;  /* 0x000000000f087348 */ /* 0x000fea0003c00000 */
[----:B------:R0:W1:Y:S02]  /*c730*/  SHFL.IDX P6, R14, R13, R12, R11 ;  /* 0x0000000c0d0e7389 */ /* 0x00006400000c000b */
[----:B01----:R-:W-:Y:S01]  /*c740*/  ENDCOLLECTIVE ;  /* 0x000000000000791b */ /* 0x003fe20003800000 */
.L_x_3409:
        /* <DEDUP_REMOVED lines=15> */
.L_x_3410:
[----:B------:R-:W-:Y:S02]  /*c840*/  IMAD.MOV.U32 R13, RZ, RZ, R5 ;  /* 0x000000ffff0d7224 */ /* 0x000fe400078e0005 */
[----:B------:R-:W-:Y:S01]  /*c850*/  IMAD.MOV.U32 R12, RZ, RZ, 0x5 ;  /* 0x00000005ff0c7424 */ /* 0x000fe200078e00ff */
[----:B------:R-:W-:-:S05]  /*c860*/  @!P0 LEA R14, P1, R37, R14, 0x1 ;  /* 0x0000000e250e8211 */ /* 0x000fca00078208ff */
[----:B------:R-:W-:-:S08]  /*c870*/  @!P0 IMAD.MOV.U32 R2, RZ, RZ, R14 ;  /* 0x000000ffff028224 */ /* 0x000fd000078e000e */
[----:B------:R-:W-:Y:S05]  /*c880*/  WARPSYNC.COLLECTIVE R15, `(.L_x_3411) ;  /* 0x000000000f087348 */ /* 0x000fea0003c00000 */
[----:B------:R0:W1:Y:S02]  /*c890*/  SHFL.IDX P6, R14, R13, R12, R11 ;  /* 0x0000000c0d0e7389 */ /* 0x00006400000c000b */
[----:B01----:R-:W-:Y:S01]  /*c8a0*/  ENDCOLLECTIVE ;  /* 0x000000000000791b */ /* 0x003fe20003800000 */
.L_x_3411:
        /* <DEDUP_REMOVED lines=15> */
.L_x_3412:
[----:B------:R-:W-:Y:S02]  /*c9a0*/  IMAD.MOV.U32 R13, RZ, RZ, R5 ;  /* 0x000000ffff0d7224 */ /* 0x000fe400078e0005 */
[----:B------:R-:W-:Y:S01]  /*c9b0*/  IMAD.MOV.U32 R12, RZ, RZ, 0x6 ;  /* 0x00000006ff0c7424 */ /* 0x000fe200078e00ff */
[----:B------:R-:W-:-:S05]  /*c9c0*/  @!P0 LEA R14, P1, R37, R14, 0x1 ;  /* 0x0000000e250e8211 */ /* 0x000fca00078208ff */
[----:B------:R-:W-:-:S08]  /*c9d0*/  @!P0 IMAD.MOV.U32 R2, RZ, RZ, R14 ;  /* 0x000000ffff028224 */ /* 0x000fd000078e000e */
[----:B------:R-:W-:Y:S05]  /*c9e0*/  WARPSYNC.COLLECTIVE R15, `(.L_x_3413) ;  /* 0x000000000f087348 */ /* 0x000fea0003c00000 */
[----:B------:R0:W1:Y:S02]  /*c9f0*/  SHFL.IDX P6, R14, R13, R12, R11 ;  /* 0x0000000c0d0e7389 */ /* 0x00006400000c000b */
[----:B01----:R-:W-:Y:S01]  /*ca00*/  ENDCOLLECTIVE ;  /* 0x000000000000791b */ /* 0x003fe20003800000 */
.L_x_3413:
        /* <DEDUP_REMOVED lines=15> */
.L_x_3414:
[----:B------:R-:W-:Y:S02]  /*cb00*/  IMAD.MOV.U32 R13, RZ, RZ, R5 ;  /* 0x000000ffff0d7224 */ /* 0x000fe400078e0005 */
[----:B------:R-:W-:Y:S01]  /*cb10*/  IMAD.MOV.U32 R12, RZ, RZ, 0x7 ;  /* 0x00000007ff0c7424 */ /* 0x000fe200078e00ff */
[----:B------:R-:W-:-:S05]  /*cb20*/  @!P0 LEA R14, P1, R37, R14, 0x1 ;  /* 0x0000000e250e8211 */ /* 0x000fca00078208ff */
[----:B------:R-:W-:-:S08]  /*cb30*/  @!P0 IMAD.MOV.U32 R2, RZ, RZ, R14 ;  /* 0x000000ffff028224 */ /* 0x000fd000078e000e */
[----:B------:R-:W-:Y:S05]  /*cb40*/  WARPSYNC.COLLECTIVE R15, `(.L_x_3415) ;  /* 0x000000000f087348 */ /* 0x000fea0003c00000 */
[----:B------:R0:W1:Y:S02]  /*cb50*/  SHFL.IDX P6, R14, R13, R12, R11 ;  /* 0x0000000c0d0e7389 */ /* 0x00006400000c000b */
[----:B01----:R-:W-:Y:S01]  /*cb60*/  ENDCOLLECTIVE ;  /* 0x000000000000791b */ /* 0x003fe20003800000 */
.L_x_3415:
[----:B------:R-:W-:-:S05]  /*cb70*/  @!P0 IMAD.X R7, RZ, RZ, R6, P1 ;  /* 0x000000ffff078224 */ /* 0x000fca00008e0606 */
[----:B------:R-:W-:-:S05]  /*cb80*/  @!P0 MOV R3, R7 ;  /* 0x0000000700038202 */ /* 0x000fca0000000f00 */
[----:B------:R-:W-:Y:S01]  /*cb90*/  @!PT LDS RZ, [RZ] ;  /* 0x00000000fffff984 */ /* 0x000fe20000000800 */
[----:B------:R-:W-:Y:S01]  /*cba0*/  @!PT LDS RZ, [RZ] ;  /* 0x00000000fffff984 */ /* 0x000fe20000000800 */
[----:B------:R-:W-:Y:S01]  /*cbb0*/  @!PT LDS RZ, [RZ] ;  /* 0x00000000fffff984 */ /* 0x000fe20000000800 */
[----:B------:R0:W-:Y:S01]  /*cbc0*/  @!P0 LDGSTS.E.BYPASS.LTC128B.128 [R20+0x15400], desc[UR36][R2.64], !P3 ;  /* 0x1540000002148fae */ /* 0x0001e2000d901d64 */
[----:B------:R-:W-:-:S03]  /*cbd0*/  MOV R13, R0 ;  /* 0x00000000000d7202 */ /* 0x000fc60000000f00 */
[----:B------:R0:W-:Y:S04]  /*cbe0*/  @!P0 LDGSTS.E.BYPASS.LTC128B.128 [R20+0x19400], desc[UR36][R2.64+0x80], !P4 ;  /* 0x1940008002148fae */ /* 0x0001e8000e101d64 */
[----:B------:R0:W-:Y:S01]  /*cbf0*/  @!P0 LDGSTS.E.BYPASS.LTC128B.128 [R20+0x1d400], desc[UR36][R2.64+0x100], !P5 ;  /* 0x1d40010002148fae */ /* 0x0001e2000e901d64 */
[----:B------:R-:W-:-:S07]  /*cc00*/  IMAD.MOV.U32 R6, RZ, RZ, R14 ;  /* 0x000000ffff067224 */ /* 0x000fce00078e000e */
[----:B0-----:R-:W-:Y:S05]  /*cc10*/  WARPSYNC.COLLECTIVE R15, `(.L_x_3416) ;  /* 0x000000000f087348 */ /* 0x001fea0003c00000 */
[----:B------:R1:W2:Y:S02]  /*cc20*/  SHFL.IDX P6, R14, R13, R12, R11 ;  /* 0x0000000c0d0e7389 */ /* 0x0002a400000c000b */
[----:B012---:R-:W-:Y:S01]  /*cc30*/  ENDCOLLECTIVE ;  /* 0x000000000000791b */ /* 0x007fe20003800000 */
.L_x_3416:
[----:B------:R-:W-:Y:S05]  /*cc40*/  BRA `(.L_x_3417) ;  /* 0xffffffcc00d07947 */ /* 0x000fea000383ffff */
.L_x_3347:
[----:B0-----:R-:W-:-:S04]  /*cc50*/  IMAD.U32 R3, RZ, RZ, UR39 ;  /* 0x00000027ff037e24 */ /* 0x001fc8000f8e00ff */
[----:B------:R0:W1:Y:S03]  /*cc60*/  SYNCS.PHASECHK.TRANS64.TRYWAIT P0, [R3+URZ+0x30820], R0 ;  /* 0x03082000030075a7 */ /* 0x000066000800017f */
[----:B-1----:R-:W-:Y:S05]  /*cc70*/  @!P0 NANOSLEEP.SYNCS 0x989680 ;  /* 0x009896800000895d */ /* 0x002fea0003900000 */
[----:B------:R-:W1:Y:S02]  /*cc80*/  @!P0 SYNCS.PHASECHK.TRANS64 P0, [R3+URZ+0x30820], R0 ;  /* 0x03082000030085a7 */ /* 0x000e64000800007f */
[----:B-1----:R-:W-:Y:S05]  /*cc90*/  @!P0 BRA `(.L_x_3347) ;  /* 0xfffffffc00ec8947 */ /* 0x002fea000383ffff */
[----:B------:R-:W-:Y:S05]  /*cca0*/  BRA `(.L_x_3418) ;  /* 0xffffffd0000c7947 */ /* 0x000fea000383ffff */
.L_x_3351:
[----:B0-----:R0:W1:Y:S02]  /*ccb0*/  SYNCS.PHASECHK.TRANS64.TRYWAIT P0, [R6+URZ+0x30840], R3 ;  /* 0x03084003060075a7 */ /* 0x001064000800017f */
[----:B-1----:R-:W-:Y:S05]  /*ccc0*/  @!P0 NANOSLEEP.SYNCS 0x989680 ;  /* 0x009896800000895d */ /* 0x002fea0003900000 */
[----:B------:R-:W1:Y:S02]  /*ccd0*/  @!P0 SYNCS.PHASECHK.TRANS64 P0, [R6+URZ+0x30840], R3 ;  /* 0x03084003060085a7 */ /* 0x000e64000800007f */
[----:B-1----:R-:W-:Y:S05]  /*cce0*/  @!P0 BRA `(.L_x_3351) ;  /* 0xfffffffc00f08947 */ /* 0x002fea000383ffff */
[----:B------:R-:W-:Y:S05]  /*ccf0*/  BRA `(.L_x_3419) ;  /* 0xffffffd000bc7947 */ /* 0x000fea000383ffff */
.L_x_3352:
        /* <DEDUP_REMOVED lines=8> */
.L_x_3421:
[----:B------:R-:W-:Y:S05]  /*cd80*/  BSYNC B1 ;  /* 0x0000000000017941 */ /* 0x000fea0003800000 */
.L_x_3420:
[----:B------:R-:W-:Y:S01]  /*cd90*/  IMAD.MOV.U32 R13, RZ, RZ, R8 ;  /* 0x000000ffff0d7224 */ /* 0x000fe200078e0008 */
[----:B------:R-:W-:Y:S01]  /*cda0*/  MOV R12, RZ ;  /* 0x000000ff000c7202 */ /* 0x000fe20000000f00 */
[----:B------:R-:W-:Y:S01]  /*cdb0*/  IMAD.MOV.U32 R11, RZ, RZ, 0x181f ;  /* 0x0000181fff0b7424 */ /* 0x000fe200078e00ff */
[----:B------:R-:W-:Y:S01]  /*cdc0*/  LEA R9, R9, UR39, 0x1 ;  /* 0x0000002709097c11 */ /* 0x000fe2000f8e08ff */
[----:B------:R-:W-:Y:S02]  /*cdd0*/  IMAD.MOV.U32 R15, RZ, RZ, -0x1 ;  /* 0xffffffffff0f7424 */ /* 0x000fe400078e00ff */
[----:B------:R-:W-:Y:S02]  /*cde0*/  IMAD.MOV.U32 R3, RZ, RZ, R14 ;  /* 0x000000ffff037224 */ /* 0x000fe400078e000e */
[----:B------:R-:W-:-:S07]  /*cdf0*/  IMAD.SHL.U32 R4, R37, 0x2, RZ ;  /* 0x0000000225047824 */ /* 0x000fce00078e00ff */
[----:B------:R-:W-:Y:S05]  /*ce00*/  WARPSYNC.COLLECTIVE R15, `(.L_x_3422) ;  /* 0x000000000f087348 */ /* 0x000fea0003c00000 */
[----:B------:R0:W1:Y:S02]  /*ce10*/  SHFL.IDX P6, R14, R13, R12, R11 ;  /* 0x0000000c0d0e7389 */ /* 0x00006400000c000b */
[----:B01----:R-:W-:Y:S01]  /*ce20*/  ENDCOLLECTIVE ;  /* 0x000000000000791b */ /* 0x003fe20003800000 */
.L_x_3422:
[----:B------:R-:W-:Y:S02]  /*ce30*/  IMAD.MOV.U32 R13, RZ, RZ, R10 ;  /* 0x000000ffff0d7224 */ /* 0x000fe400078e000a */
[----:B------:R-:W-:Y:S01]  /*ce40*/  IMAD.MOV.U32 R12, RZ, RZ, 0x1 ;  /* 0x00000001ff0c7424 */ /* 0x000fe200078e00ff */
[----:B------:R-:W-:-:S13]  /*ce50*/  IADD3 R2, P0, R14, R4, RZ ;  /* 0x000000040e027210 */ /* 0x000fda0007f1e0ff */
[----:B------:R-:W-:Y:S05]  /*ce60*/  WARPSYNC.COLLECTIVE R15, `(.L_x_3423) ;  /* 0x000000000f087348 */ /* 0x000fea0003c00000 */
[----:B------:R0:W1:Y:S02]  /*ce70*/  SHFL.IDX P6, R14, R13, R12, R11 ;  /* 0x0000000c0d0e7389 */ /* 0x00006400000c000b */
[----:B01----:R-:W-:Y:S01]  /*ce80*/  ENDCOLLECTIVE ;  /* 0x000000000000791b */ /* 0x003fe20003800000 */
.L_x_3423:
[----:B------:R-:W-:-:S05]  /*ce90*/  IADD3.X R3, RZ, R3, RZ, P0, !PT ;  /* 0x00000003ff037210 */ /* 0x000fca00007fe4ff */
[----:B------:R-:W-:Y:S01]  /*cea0*/  @!PT LDS RZ, [RZ] ;  /* 0x00000000fffff984 */ /* 0x000fe20000000800 */
[----:B------:R-:W-:Y:S01]  /*ceb0*/  @!PT LDS RZ, [RZ] ;  /* 0x00000000fffff984 */ /* 0x000fe20000000800 */
[----:B------:R-:W-:Y:S01]  /*cec0*/  @!PT LDS RZ, [RZ] ;  /* 0x00000000fffff984 */ /* 0x000fe20000000800 */
[----:B------:R-:W-:Y:S04]  /*ced0*/  LDGSTS.E.BYPASS.LTC128B.128 [R9+0x1e400], desc[UR36][R2.64], !P3 ;  /* 0x1e40000002097fae */ /* 0x000fe8000d901d64 */
[----:B------:R-:W-:Y:S01]  /*cee0*/  LDGSTS.E.BYPASS.LTC128B.128 [R9+0x21400], desc[UR36][R2.64+0x80], !P2 ;  /* 0x2140008002097fae */ /* 0x000fe2000d101d64 */
[----:B------:R-:W-:-:S03]  /*cef0*/  MOV R13, R8 ;  /* 0x00000008000d7202 */ /* 0x000fc60000000f00 */
[----:B------:R0:W-:Y:S02]  /*cf00*/  LDGSTS.E.BYPASS.LTC128B.128 [R9+0x24400], desc[UR36][R2.64+0x100], !P1 ;  /* 0x2440010002097fae */ /* 0x0001e4000c901d64 */
[----:B0-----:R-:W-:-:S07]  /*cf10*/  IMAD.MOV.U32 R3, RZ, RZ, R14 ;  /* 0x000000ffff037224 */ /* 0x001fce00078e000e */
[----:B------:R-:W-:Y:S05]  /*cf20*/  WARPSYNC.COLLECTIVE R15, `(.L_x_3424) ;  /* 0x000000000f087348 */ /* 0x000fea0003c00000 */
[----:B------:R0:W1:Y:S02]  /*cf30*/  SHFL.IDX P6, R14, R13, R12, R11 ;  /* 0x0000000c0d0e7389 */ /* 0x00006400000c000b */
[----:B01----:R-:W-:Y:S01]  /*cf40*/  ENDCOLLECTIVE ;  /* 0x000000000000791b */ /* 0x003fe20003800000 */
.L_x_3424:
[----:B------:R-:W-:Y:S02]  /*cf50*/  IMAD.MOV.U32 R13, RZ, RZ, R10 ;  /* 0x000000ffff0d7224 */ /* 0x000fe400078e000a */
[----:B------:R-:W-:Y:S01]  /*cf60*/  IMAD.MOV.U32 R12, RZ, RZ, 0x2 ;  /* 0x00000002ff0c7424 */ /* 0x000fe200078e00ff */
[----:B------:R-:W-:-:S13]  /*cf70*/  IADD3 R2, P0, R14, R4, RZ ;  /* 0x000000040e027210 */ /* 0x000fda0007f1e0ff */
[----:B------:R-:W-:Y:S05]  /*cf80*/  WARPSYNC.COLLECTIVE R15, `(.L_x_3425) ;  /* 0x000000000f087348 */ /* 0x000fea0003c00000 */
[----:B------:R0:W1:Y:S02]  /*cf90*/  SHFL.IDX P6, R14, R13, R12, R11 ;  /* 0x0000000c0d0e7389 */ /* 0x00006400000c000b */
[----:B01----:R-:W-:Y:S01]  /*cfa0*/  ENDCOLLECTIVE ;  /* 0x000000000000791b */ /* 0x003fe20003800000 */
.L_x_3425:
[----:B------:R-:W-:-:S05]  /*cfb0*/  IMAD.X R3, RZ, RZ, R3, P0 ;  /* 0x000000ffff037224 */ /* 0x000fca00000e0603 */
[----:B------:R-:W-:Y:S01]  /*cfc0*/  @!PT LDS RZ, [RZ] ;  /* 0x00000000fffff984 */ /* 0x000fe20000000800 */
[----:B------:R-:W-:Y:S01]  /*cfd0*/  @!PT LDS RZ, [RZ] ;  /* 0x00000000fffff984 */ /* 0x000fe20000000800 */
[----:B------:R-:W-:Y:S01]  /*cfe0*/  @!PT LDS RZ, [RZ] ;  /* 0x00000000fffff984 */ /* 0x000fe20000000800 */
[----:B------:R0:W-:Y:S04]  /*cff0*/  LDGSTS.E.BYPASS.LTC128B.128 [R9+0x1ec00], desc[UR36][R2.64], !P3 ;  /* 0x1ec0000002097fae */ /* 0x0001e8000d901d64 */
[----:B------:R0:W-:Y:S01]  /*d000*/  LDGSTS.E.BYPASS.LTC128B.128 [R9+0x21c00], desc[UR36][R2.64+0x80], !P2 ;  /* 0x21c0008002097fae */ /* 0x0001e2000d101d64 */
[----:B------:R-:W-:-:S03]  /*d010*/  IMAD.MOV.U32 R13, RZ, RZ, R8 ;  /* 0x000000ffff0d7224 */ /* 0x000fc600078e0008 */
[----:B------:R0:W-:Y:S01]  /*d020*/  LDGSTS.E.BYPASS.LTC128B.128 [R9+0x24c00], desc[UR36][R2.64+0x100], !P1 ;  /* 0x24c0010002097fae */ /* 0x0001e2000c901d64 */
[----:B------:R-:W-:-:S07]  /*d030*/  MOV R35, R14 ;  /* 0x0000000e00237202 */ /* 0x000fce0000000f00 */
[----:B0-----:R-:W-:Y:S05]  /*d040*/  WARPSYNC.COLLECTIVE R15, `(.L_x_3426) ;  /* 0x000000000f087348 */ /* 0x001fea0003c00000 */
[----:B------:R1:W2:Y:S02]  /*d050*/  SHFL.IDX P6, R14, R13, R12, R11 ;  /* 0x0000000c0d0e7389 */ /* 0x0002a400000c000b */
[----:B012---:R-:W-:Y:S01]  /*d060*/  ENDCOLLECTIVE ;  /* 0x000000000000791b */ /* 0x007fe20003800000 */
.L_x_3426:
[----:B------:R-:W-:Y:S01]  /*d070*/  IMAD.MOV.U32 R13, RZ, RZ, R10 ;  /* 0x000000ffff0d7224 */ /* 0x000fe200078e000a */
[----:B------:R-:W-:Y:S02]  /*d080*/  MOV R12, 0x3 ;  /* 0x00000003000c7802 */ /* 0x000fe40000000f00 */
[----:B------:R-:W-:-:S13]  /*d090*/  IADD3 R2, P0, R14, R4, RZ ;  /* 0x000000040e027210 */ /* 0x000fda0007f1e0ff */
[----:B------:R-:W-:Y:S05]  /*d0a0*/  WARPSYNC.COLLECTIVE R15, `(.L_x_3427) ;  /* 0x000000000f087348 */ /* 0x000fea0003c00000 */
[----:B------:R0:W1:Y:S02]  /*d0b0*/  SHFL.IDX P6, R14, R13, R12, R11 ;  /* 0x0000000c0d0e7389 */ /* 0x00006400000c000b */
[----:B01----:R-:W-:Y:S01]  /*d0c0*/  ENDCOLLECTIVE ;  /* 0x000000000000791b */ /* 0x003fe20003800000 */
.L_x_3427:
        /* <DEDUP_REMOVED lines=8> */
[----:B------:R-:W-:-:S07]  /*d150*/  IMAD.MOV.U32 R35, RZ, RZ, R14 ;  /* 0x000000ffff237224 */ /* 0x000fce00078e000e */
[----:B0-----:R-:W-:Y:S05]  /*d160*/  WARPSYNC.COLLECTIVE R15, `(.L_x_3428) ;  /* 0x000000000f087348 */ /* 0x001fea0003c00000 */
[----:B------:R1:W2:Y:S02]  /*d170*/  SHFL.IDX P6, R14, R13, R12, R11 ;  /* 0x0000000c0d0e7389 */ /* 0x0002a400000c000b */
[----:B012---:R-:W-:Y:S01]  /*d180*/  ENDCOLLECTIVE ;  /* 0x000000000000791b */ /* 0x007fe20003800000 */
.L_x_3428:
[----:B------:R-:W-:Y:S01]  /*d190*/  MOV R13, R10 ;  /* 0x0000000a000d7202 */ /* 0x000fe20000000f00 */
[----:B------:R-:W-:Y:S01]  /*d1a0*/  IMAD.MOV.U32 R12, RZ, RZ, 0x4 ;  /* 0x00000004ff0c7424 */ /* 0x000fe200078e00ff */
[----:B------:R-:W-:-:S13]  /*d1b0*/  IADD3 R2, P0, R14, R4, RZ ;  /* 0x000000040e027210 */ /* 0x000fda0007f1e0ff */
[----:B------:R-:W-:Y:S05]  /*d1c0*/  WARPSYNC.COLLECTIVE R15, `(.L_x_3429) ;  /* 0x000000000f087348 */ /* 0x000fea0003c00000 */
[----:B------:R0:W1:Y:S02]  /*d1d0*/  SHFL.IDX P6, R14, R13, R12, R11 ;  /* 0x0000000c0d0e7389 */ /* 0x00006400000c000b */
[----:B01----:R-:W-:Y:S01]  /*d1e0*/  ENDCOLLECTIVE ;  /* 0x000000000000791b */ /* 0x003fe20003800000 */
.L_x_3429:
        /* <DEDUP_REMOVED lines=12> */
.L_x_3430:
[----:B------:R-:W-:Y:S02]  /*d2b0*/  IMAD.MOV.U32 R13, RZ, RZ, R10 ;  /* 0x000000ffff0d7224 */ /* 0x000fe400078e000a */
[----:B------:R-:W-:Y:S01]  /*d2c0*/  IMAD.MOV.U32 R12, RZ, RZ, 0x5 ;  /* 0x00000005ff0c7424 */ /* 0x000fe200078e00ff */
[----:B------:R-:W-:-:S13]  /*d2d0*/  IADD3 R2, P0, R14, R4, RZ ;  /* 0x000000040e027210 */ /* 0x000fda0007f1e0ff */
[----:B------:R-:W-:Y:S05]  /*d2e0*/  WARPSYNC.COLLECTIVE R15, `(.L_x_3431) ;  /* 0x000000000f087348 */ /* 0x000fea0003c00000 */
[----:B------:R0:W1:Y:S02]  /*d2f0*/  SHFL.IDX P6, R14, R13, R12, R11 ;  /* 0x0000000c0d0e7389 */ /* 0x00006400000c000b */
[----:B01----:R-:W-:Y:S01]  /*d300*/  ENDCOLLECTIVE ;  /* 0x000000000000791b */ /* 0x003fe20003800000 */
.L_x_3431:
[----:B------:R-:W-:-:S05]  /*d310*/  IADD3.X R3, RZ, R35, RZ, P0, !PT ;  /* 0x00000023ff037210 */ /* 0x000fca00007fe4ff */
[----:B------:R-:W-:Y:S01]  /*d320*/  @!PT LDS RZ, [RZ] ;  /* 0x00000000fffff984 */ /* 0x000fe20000000800 */
[----:B------:R-:W-:Y:S01]  /*d330*/  @!PT LDS RZ, [RZ] ;  /* 0x00000000fffff984 */ /* 0x000fe20000000800 */
[----:B------:R-:W-:Y:S01]  /*d340*/  @!PT LDS RZ, [RZ] ;  /* 0x00000000fffff984 */ /* 0x000fe20000000800 */
[----:B------:R0:W-:Y:S04]  /*d350*/  LDGSTS.E.BYPASS.LTC128B.128 [R9+0x20400], desc[UR36][R2.64], !P3 ;  /* 0x2040000002097fae */ /* 0x0001e8000d901d64 */
[----:B------:R0:W-:Y:S01]  /*d360*/  LDGSTS.E.BYPASS.LTC128B.128 [R9+0x23400], desc[UR36][R2.64+0x80], !P2 ;  /* 0x2340008002097fae */ /* 0x0001e2000d101d64 */
[----:B------:R-:W-:-:S03]  /*d370*/  MOV R13, R8 ;  /* 0x00000008000d7202 */ /* 0x000fc60000000f00 */
[----:B------:R0:W-:Y:S01]  /*d380*/  LDGSTS.E.BYPASS.LTC128B.128 [R9+0x26400], desc[UR36][R2.64+0x100], !P1 ;  /* 0x2640010002097fae */ /* 0x0001e2000c901d64 */
[----:B------:R-:W-:-:S07]  /*d390*/  IMAD.MOV.U32 R35, RZ, RZ, R14 ;  /* 0x000000ffff237224 */ /* 0x000fce00078e000e */
[----:B0-----:R-:W-:Y:S05]  /*d3a0*/  WARPSYNC.COLLECTIVE R15, `(.L_x_3432) ;  /* 0x000000000f087348 */ /* 0x001fea0003c00000 */
[----:B------:R1:W2:Y:S02]  /*d3b0*/  SHFL.IDX P6, R14, R13, R12, R11 ;  /* 0x0000000c0d0e7389 */ /* 0x0002a400000c000b */
[----:B012---:R-:W-:Y:S01]  /*d3c0*/  ENDCOLLECTIVE ;  /* 0x000000000000791b */ /* 0x007fe20003800000 */
.L_x_3432:
[----:B------:R-:W-:Y:S05]  /*d3d0*/  BRA `(.L_x_3433) ;  /* 0xffffffd0000c7947 */ /* 0x000fea000383ffff */
.L_x_3357:
[----:B0-----:R0:W1:Y:S02]  /*d3e0*/  SYNCS.PHASECHK.TRANS64.TRYWAIT P0, [R6+URZ+0x30860], R9 ;  /* 0x03086009060075a7 */ /* 0x001064000800017f */
[----:B-1----:R-:W-:Y:S05]  /*d3f0*/  @!P0 NANOSLEEP.SYNCS 0x989680 ;  /* 0x009896800000895d */ /* 0x002fea0003900000 */
[----:B------:R-:W1:Y:S02]  /*d400*/  @!P0 SYNCS.PHASECHK.TRANS64 P0, [R6+URZ+0x30860], R9 ;  /* 0x03086009060085a7 */ /* 0x000e64000800007f */
[----:B-1----:R-:W-:Y:S05]  /*d410*/  @!P0 BRA `(.L_x_3357) ;  /* 0xfffffffc00f08947 */ /* 0x002fea000383ffff */
[----:B------:R-:W-:Y:S05]  /*d420*/  BRA `(.L_x_3434) ;  /* 0xffffffd000707947 */ /* 0x000fea000383ffff */
.L_x_3358:
[----:B------:R-:W-:Y:S01]  /*d430*/  BSSY B1, `(.L_x_3435) ;  /* 0x0000008000017945 */ /* 0x000fe20003800000 */
[----:B------:R-:W-:Y:S01]  /*d440*/  IMAD.MOV.U32 R13, RZ, RZ, R18 ;  /* 0x000000ffff0d7224 */ /* 0x000fe200078e0012 */
[----:B------:R-:W-:Y:S01]  /*d450*/  MOV R15, 0xffffffff ;  /* 0xffffffff000f7802 */ /* 0x000fe20000000f00 */
[----:B------:R-:W-:Y:S02]  /*d460*/  IMAD.MOV.U32 R12, RZ, RZ, RZ ;  /* 0x000000ffff0c7224 */ /* 0x000fe400078e00ff */
[----:B------:R-:W-:-:S07]  /*d470*/  IMAD.MOV.U32 R11, RZ, RZ, 0x181f ;  /* 0x0000181fff0b7424 */ /* 0x000fce00078e00ff */
[----:B0-----:R-:W-:Y:S05]  /*d480*/  WARPSYNC.COLLECTIVE R15, `(.L_x_3436) ;  /* 0x000000000f087348 */ /* 0x001fea0003c00000 */
[----:B------:R1:W2:Y:S02]  /*d490*/  SHFL.IDX P6, R14, R13, R12, R11 ;  /* 0x0000000c0d0e7389 */ /* 0x0002a400000c000b */
[----:B012---:R-:W-:Y:S01]  /*d4a0*/  ENDCOLLECTIVE ;  /* 0x000000000000791b */ /* 0x007fe20003800000 */
.L_x_3436:
[----:B------:R-:W-:Y:S05]  /*d4b0*/  BSYNC B1 ;  /* 0x0000000000017941 */ /* 0x000fea0003800000 */
.L_x_3435:
[----:B------:R-:W-:Y:S01]  /*d4c0*/  IMAD.MOV.U32 R13, RZ, RZ, R17 ;  /* 0x000000ffff0d7224 */ /* 0x000fe200078e0011 */
[----:B------:R-:W-:Y:S01]  /*d4d0*/  MOV R11, 0x181f ;  /* 0x0000181f000b7802 */ /* 0x000fe20000000f00 */
[----:B------:R-:W-:Y:S01]  /*d4e0*/  IMAD.MOV.U32 R12, RZ, RZ, RZ ;  /* 0x000000ffff0c7224 */ /* 0x000fe200078e00ff */
[----:B------:R-:W-:Y:S01]  /*d4f0*/  LEA R7, R7, UR39, 0x1 ;  /* 0x0000002707077c11 */ /* 0x000fe2000f8e08ff */
[----:B------:R-:W-:Y:S02]  /*d500*/  IMAD.MOV.U32 R15, RZ, RZ, -0x1 ;  /* 0xffffffffff0f7424 */ /* 0x000fe400078e00ff */
[----:B------:R-:W-:-:S07]  /*d510*/  IMAD.MOV.U32 R3, RZ, RZ, R14 ;  /* 0x000000ffff037224 */ /* 0x000fce00078e000e */
[----:B------:R-:W-:Y:S05]  /*d520*/  WARPSYNC.COLLECTIVE R15, `(.L_x_3437) ;  /* 0x000000000f087348 */ /* 0x000fea0003c00000 */
[----:B------:R0:W1:Y:S02]  /*d530*/  SHFL.IDX P6, R14, R13, R12, R11 ;  /* 0x0000000c0d0e7389 */ /* 0x00006400000c000b */
[----:B01----:R-:W-:Y:S01]  /*d540*/  ENDCOLLECTIVE ;  /* 0x000000000000791b */ /* 0x003fe20003800000 */
.L_x_3437:
[----:B------:R-:W-:Y:S01]  /*d550*/  IMAD.MOV.U32 R13, RZ, RZ, R18 ;  /* 0x000000ffff0d7224 */ /* 0x000fe200078e0012 */
[----:B------:R-:W-:Y:S02]  /*d560*/  MOV R12, 0x1 ;  /* 0x00000001000c7802 */ /* 0x000fe40000000f00 */
[----:B------:R-:W-:-:S13]  /*d570*/  IADD3 R2, P0, R14, R4, RZ ;  /* 0x000000040e027210 */ /* 0x000fda0007f1e0ff */
[----:B------:R-:W-:Y:S05]  /*d580*/  WARPSYNC.COLLECTIVE R15, `(.L_x_3438) ;  /* 0x000000000f087348 */ /* 0x000fea0003c00000 */
[----:B------:R0:W1:Y:S02]  /*d590*/  SHFL.IDX P6, R14, R13, R12, R11 ;  /* 0x0000000c0d0e7389 */ /* 0x00006400000c000b */
[----:B01----:R-:W-:Y:S01]  /*d5a0*/  ENDCOLLECTIVE ;  /* 0x000000000000791b */ /* 0x003fe20003800000 */
.L_x_3438:
        /* <DEDUP_REMOVED lines=15> */
.L_x_3439:
[----:B------:R-:W-:Y:S01]  /*d6a0*/  MOV R13, R18 ;  /* 0x00000012000d7202 */ /* 0x000fe20000000f00 */
[----:B------:R-:W-:Y:S01]  /*d6b0*/  IMAD.MOV.U32 R12, RZ, RZ, 0x2 ;  /* 0x00000002ff0c7424 */ /* 0x000fe200078e00ff */
[----:B------:R-:W-:-:S13]  /*d6c0*/  IADD3 R2, P0, R14, R4, RZ ;  /* 0x000000040e027210 */ /* 0x000fda0007f1e0ff */
[----:B------:R-:W-:Y:S05]  /*d6d0*/  WARPSYNC.COLLECTIVE R15, `(.L_x_3440) ;  /* 0x000000000f087348 */ /* 0x000fea0003c00000 */
[----:B------:R0:W1:Y:S02]  /*d6e0*/  SHFL.IDX P6, R14, R13, R12, R11 ;  /* 0x0000000c0d0e7389 */ /* 0x00006400000c000b */
[----:B01----:R-:W-:Y:S01]  /*d6f0*/  ENDCOLLECTIVE ;  /* 0x000000000000791b */ /* 0x003fe20003800000 */
.L_x_3440:
        /* <DEDUP_REMOVED lines=15> */
.L_x_3441:
[----:B------:R-:W-:Y:S02]  /*d7f0*/  IMAD.MOV.U32 R13, RZ, RZ, R18 ;  /* 0x000000ffff0d7224 */ /* 0x000fe400078e0012 */
[----:B------:R-:W-:Y:S01]  /*d800*/  IMAD.MOV.U32 R12, RZ, RZ, 0x3 ;  /* 0x00000003ff0c7424 */ /* 0x000fe200078e00ff */
[----:B------:R-:W-:-:S13]  /*d810*/  IADD3 R2, P0, R14, R4, RZ ;  /* 0x000000040e027210 */ /* 0x000fda0007f1e0ff */
[----:B------:R-:W-:Y:S05]  /*d820*/  WARPSYNC.COLLECTIVE R15, `(.L_x_3442) ;  /* 0x000000000f087348 */ /* 0x000fea0003c00000 */
[----:B------:R0:W1:Y:S02]  /*d830*/  SHFL.IDX P6, R14, R13, R12, R11 ;  /* 0x0000000c0d0e7389 */ /* 0x00006400000c000b */
[----:B01----:R-:W-:Y:S01]  /*d840*/  ENDCOLLECTIVE ;  /* 0x000000000000791b */ /* 0x003fe20003800000 */
.L_x_3442:
        /* <DEDUP_REMOVED lines=15> */
.L_x_3443:
[----:B------:R-:W-:Y:S02]  /*d940*/  IMAD.MOV.U32 R13, RZ, RZ, R18 ;  /* 0x000000ffff0d7224 */ /* 0x000fe400078e0012 */
[----:B------:R-:W-:Y:S01]  /*d950*/  IMAD.MOV.U32 R12, RZ, RZ, 0x4 ;  /* 0x00000004ff0c7424 */ /* 0x000fe200078e00ff */
[----:B------:R-:W-:-:S13]  /*d960*/  IADD3 R2, P0, R14, R4, RZ ;  /* 0x000000040e027210 */ /* 0x000fda0007f1e0ff */
[----:B------:R-:W-:Y:S05]  /*d970*/  WARPSYNC.COLLECTIVE R15, `(.L_x_3444) ;  /* 0x000000000f087348 */ /* 0x000fea0003c00000 */
[----:B------:R0:W1:Y:S02]  /*d980*/  SHFL.IDX P6, R14, R13, R12, R11 ;  /* 0x0000000c0d0e7389 */ /* 0x00006400000c000b */
[----:B01----:R-:W-:Y:S01]  /*d990*/  ENDCOLLECTIVE ;  /* 0x000000000000791b */ /* 0x003fe20003800000 */
.L_x_3444:
        /* <DEDUP_REMOVED lines=15> */
.L_x_3445:
[----:B------:R-:W-:Y:S01]  /*da90*/  IMAD.MOV.U32 R13, RZ, RZ, R18 ;  /* 0x000000ffff0d7224 */ /* 0x000fe200078e0012 */
[----:B------:R-:W-:Y:S02]  /*daa0*/  MOV R12, 0x5 ;  /* 0x00000005000c7802 */ /* 0x000fe40000000f00 */
[----:B------:R-:W-:-:S13]  /*dab0*/  IADD3 R2, P0, R14, R4, RZ ;  /* 0x000000040e027210 */ /* 0x000fda0007f1e0ff */
[----:B------:R-:W-:Y:S05]  /*dac0*/  WARPSYNC.COLLECTIVE R15, `(.L_x_3446) ;  /* 0x000000000f087348 */ /* 0x000fea0003c00000 */
[----:B------:R0:W1:Y:S02]  /*dad0*/  SHFL.IDX P6, R14, R13, R12, R11 ;  /* 0x0000000c0d0e7389 */ /* 0x00006400000c000b */
[----:B01----:R-:W-:Y:S01]  /*dae0*/  ENDCOLLECTIVE ;  /* 0x000000000000791b */ /* 0x003fe20003800000 */
.L_x_3446:
        /* <DEDUP_REMOVED lines=12> */
.L_x_3447:
[----:B------:R-:W-:Y:S01]  /*dbb0*/  @!PT LDS RZ, [RZ] ;  /* 0x00000000fffff984 */ /* 0x000fe20000000800 */
[----:B------:R-:W-:Y:S01]  /*dbc0*/  @!PT LDS RZ, [RZ] ;  /* 0x00000000fffff984 */ /* 0x000fe20000000800 */
[----:B------:R-:W-:Y:S01]  /*dbd0*/  @!PT LDS RZ, [RZ] ;  /* 0x00000000fffff984 */ /* 0x000fe20000000800 */
[----:B------:R0:W-:Y:S01]  /*dbe0*/  LDGSTS.E.BYPASS.LTC128B.128 [R7+0x5400], desc[UR36][R2.64+0x80], !P0 ;  /* 0x0540008002077fae */ /* 0x0001e2000c101d64 */
[----:B------:R-:W-:-:S13]  /*dbf0*/  ISETP.LT.OR P0, PT, R8, 0x41, P1 ;  /* 0x000000410800780c */ /* 0x000fda0000f01670 */
[----:B------:R0:W-:Y:S01]  /*dc00*/  LDGSTS.E.BYPASS.LTC128B.128 [R7+0x8400], desc[UR36][R2.64+0x100], !P0 ;  /* 0x0840010002077fae */ /* 0x0001e2000c101d64 */
[----:B------:R-:W-:Y:S05]  /*dc10*/  BRA `(.L_x_3448) ;  /* 0xffffffcc00687947 */ /* 0x000fea000383ffff */
.L_x_3364:
[----:B0-----:R0:W1:Y:S02]  /*dc20*/  SYNCS.PHASECHK.TRANS64.TRYWAIT P0, [R4+URZ+0x30860], R3 ;  /* 0x03086003040075a7 */ /* 0x001064000800017f */
[----:B-1----:R-:W-:Y:S05]  /*dc30*/  @!P0 NANOSLEEP.SYNCS 0x989680 ;  /* 0x009896800000895d */ /* 0x002fea0003900000 */
[----:B------:R-:W1:Y:S02]  /*dc40*/  @!P0 SYNCS.PHASECHK.TRANS64 P0, [R4+URZ+0x30860], R3 ;  /* 0x03086003040085a7 */ /* 0x000e64000800007f */
[----:B-1----:R-:W-:Y:S05]  /*dc50*/  @!P0 BRA `(.L_x_3364) ;  /* 0xfffffffc00f08947 */ /* 0x002fea000383ffff */
[----:B------:R-:W-:Y:S05]  /*dc60*/  BRA `(.L_x_3449) ;  /* 0xffffffd000407947 */ /* 0x000fea000383ffff */
.L_x_3365:
        /* <DEDUP_REMOVED lines=8> */
.L_x_3451:
[----:B------:R-:W-:Y:S05]  /*dcf0*/  BSYNC B0 ;  /* 0x0000000000007941 */ /* 0x000fea0003800000 */
.L_x_3450:
[----:B------:R-:W-:Y:S01]  /*dd00*/  MOV R13, R17 ;  /* 0x00000011000d7202 */ /* 0x000fe20000000f00 */
[----:B------:R-:W-:Y:S01]  /*dd10*/  IMAD.MOV.U32 R12, RZ, RZ, RZ ;  /* 0x000000ffff0c7224 */ /* 0x000fe200078e00ff */
[----:B------:R-:W-:Y:S01]  /*dd20*/  SHF.L.U32 R6, R37, 0x1, RZ ;  /* 0x0000000125067819 */ /* 0x000fe200000006ff */
[----:B------:R-:W-:Y:S02]  /*dd30*/  IMAD.MOV.U32 R11, RZ, RZ, 0x181f ;  /* 0x0000181fff0b7424 */ /* 0x000fe400078e00ff */
[----:B------:R-:W-:Y:S02]  /*dd40*/  IMAD.MOV.U32 R15, RZ, RZ, -0x1 ;  /* 0xffffffffff0f7424 */ /* 0x000fe400078e00ff */
[----:B------:R-:W-:-:S07]  /*dd50*/  IMAD.MOV.U32 R0, RZ, RZ, R14 ;  /* 0x000000ffff007224 */ /* 0x000fce00078e000e */
[----:B------:R-:W-:Y:S05]  /*dd60*/  WARPSYNC.COLLECTIVE R15, `(.L_x_3452) ;  /* 0x000000000f087348 */ /* 0x000fea0003c00000 */
[----:B------:R0:W1:Y:S02]  /*dd70*/  SHFL.IDX P6, R14, R13, R12, R11 ;  /* 0x0000000c0d0e7389 */ /* 0x00006400000c000b */
[----:B01----:R-:W-:Y:S01]  /*dd80*/  ENDCOLLECTIVE ;  /* 0x000000000000791b */ /* 0x003fe20003800000 */
.L_x_3452:
[----:B------:R-:W-:Y:S02]  /*dd90*/  IMAD.MOV.U32 R13, RZ, RZ, R18 ;  /* 0x000000ffff0d7224 */ /* 0x000fe400078e0012 */
[----:B------:R-:W-:Y:S01]  /*dda0*/  IMAD.MOV.U32 R12, RZ, RZ, 0x1 ;  /* 0x00000001ff0c7424 */ /* 0x000fe200078e00ff */
[----:B------:R-:W-:-:S13]  /*ddb0*/  IADD3 R2, P0, R14, R6, RZ ;  /* 0x000000060e027210 */ /* 0x000fda0007f1e0ff */
[----:B------:R-:W-:Y:S05]  /*ddc0*/  WARPSYNC.COLLECTIVE R15, `(.L_x_3453) ;  /* 0x000000000f087348 */ /* 0x000fea0003c00000 */
[----:B------:R0:W1:Y:S02]  /*ddd0*/  SHFL.IDX P6, R14, R13, R12, R11 ;  /* 0x0000000c0d0e7389 */ /* 0x00006400000c000b */
[----:B01----:R-:W-:Y:S01]  /*dde0*/  ENDCOLLECTIVE ;  /* 0x000000000000791b */ /* 0x003fe20003800000 */
.L_x_3453:
        /* <DEDUP_REMOVED lines=13> */
.L_x_3454:
[----:B------:R-:W-:Y:S01]  /*dec0*/  @!PT LDS RZ, [RZ] ;  /* 0x00000000fffff984 */ /* 0x000fe20000000800 */
[----:B------:R-:W-:Y:S01]  /*ded0*/  @!PT LDS RZ, [RZ] ;  /* 0x00000000fffff984 */ /* 0x000fe20000000800 */
[----:B------:R-:W-:Y:S01]  /*dee0*/  @!PT LDS RZ, [RZ] ;  /* 0x00000000fffff984 */ /* 0x000fe20000000800 */
[----:B------:R-:W-:Y:S01]  /*def0*/  LDGSTS.E.BYPASS.LTC128B.128 [R0+0x3400], desc[UR36][R2.64+0x80], !P0 ;  /* 0x0340008002007fae */ /* 0x000fe2000c101d64 */
[----:B------:R-:W-:Y:S01]  /*df00*/  ISETP.LT.OR P0, PT, R5, 0x1, P1 ;  /* 0x000000010500780c */ /* 0x000fe20000f01670 */
[----:B------:R-:W-:Y:S01]  /*df10*/  IMAD.MOV.U32 R13, RZ, RZ, R18 ;  /* 0x000000ffff0d7224 */ /* 0x000fe200078e0012 */
[----:B------:R-:W-:-:S11]  /*df20*/  MOV R12, 0x2 ;  /* 0x00000002000c7802 */ /* 0x000fd60000000f00 */
[----:B------:R0:W-:Y:S02]  /*df30*/  LDGSTS.E.BYPASS.LTC128B.128 [R0+0x6400], desc[UR36][R2.64+0x100], !P0 ;  /* 0x0640010002007fae */ /* 0x0001e4000c101d64 */
[----:B0-----:R-:W-:-:S13]  /*df40*/  IADD3 R2, P0, R14, R6, RZ ;  /* 0x000000060e027210 */ /* 0x001fda0007f1e0ff */
[----:B------:R-:W-:Y:S05]  /*df50*/  WARPSYNC.COLLECTIVE R15, `(.L_x_3455) ;  /* 0x000000000f087348 */ /* 0x000fea0003c00000 */
[----:B------:R0:W1:Y:S02]  /*df60*/  SHFL.IDX P6, R14, R13, R12, R11 ;  /* 0x0000000c0d0e7389 */ /* 0x00006400000c000b */
[----:B01----:R-:W-:Y:S01]  /*df70*/  ENDCOLLECTIVE ;  /* 0x000000000000791b */ /* 0x003fe20003800000 */
.L_x_3455:
        /* <DEDUP_REMOVED lines=12> */
.L_x_3456:
[----:B------:R-:W-:Y:S01]  /*e040*/  @!PT LDS RZ, [RZ] ;  /* 0x00000000fffff984 */ /* 0x000fe20000000800 */
[----:B------:R-:W-:Y:S01]  /*e050*/  @!PT LDS RZ, [RZ] ;  /* 0x00000000fffff984 */ /* 0x000fe20000000800 */
[----:B------:R-:W-:Y:S01]  /*e060*/  @!PT LDS RZ, [RZ] ;  /* 0x00000000fffff984 */ /* 0x000fe20000000800 */
[----:B------:R-:W-:Y:S01]  /*e070*/  LDGSTS.E.BYPASS.LTC128B.128 [R0+0x3c00], desc[UR36][R2.64+0x80], !P0 ;  /* 0x03c0008002007fae */ /* 0x000fe2000c101d64 */
[----:B------:R-:W-:Y:S02]  /*e080*/  ISETP.LT.OR P0, PT, R5, 0x11, P1 ;  /* 0x000000110500780c */ /* 0x000fe40000f01670 */
[----:B------:R-:W-:Y:S01]  /*e090*/  MOV R13, R18 ;  /* 0x00000012000d7202 */ /* 0x000fe20000000f00 */
[----:B------:R-:W-:-:S10]  /*e0a0*/  IMAD.MOV.U32 R12, RZ, RZ, 0x3 ;  /* 0x00000003ff0c7424 */ /* 0x000fd400078e00ff */
[----:B------:R0:W-:Y:S02]  /*e0b0*/  LDGSTS.E.BYPASS.LTC128B.128 [R0+0x6c00], desc[UR36][R2.64+0x100], !P0 ;  /* 0x06c0010002007fae */ /* 0x0001e4000c101d64 */
[----:B0-----:R-:W-:-:S13]  /*e0c0*/  IADD3 R2, P0, R14, R6, RZ ;  /* 0x000000060e027210 */ /* 0x001fda0007f1e0ff */
[----:B------:R-:W-:Y:S05]  /*e0d0*/  WARPSYNC.COLLECTIVE R15, `(.L_x_3457) ;  /* 0x000000000f087348 */ /* 0x000fea0003c00000 */
[----:B------:R0:W1:Y:S02]  /*e0e0*/  SHFL.IDX P6, R14, R13, R12, R11 ;  /* 0x0000000c0d0e7389 */ /* 0x00006400000c000b */
[----:B01----:R-:W-:Y:S01]  /*e0f0*/  ENDCOLLECTIVE ;  /* 0x000000000000791b */ /* 0x003fe20003800000 */
.L_x_3457:
        /* <DEDUP_REMOVED lines=12> */
.L_x_3458:
[----:B------:R-:W-:Y:S01]  /*e1c0*/  @!PT LDS RZ, [RZ] ;  /* 0x00000000fffff984 */ /* 0x000fe20000000800 */
[----:B------:R-:W-:Y:S01]  /*e1d0*/  @!PT LDS RZ, [RZ] ;  /* 0x00000000fffff984 */ /* 0x000fe20000000800 */
[----:B------:R-:W-:Y:S01]  /*e1e0*/  @!PT LDS RZ, [RZ] ;  /* 0x00000000fffff984 */ /* 0x000fe20000000800 */
[----:B------:R-:W-:Y:S01]  /*e1f0*/  LDGSTS.E.BYPASS.LTC128B.128 [R0+0x4400], desc[UR36][R2.64+0x80], !P0 ;  /* 0x0440008002007fae */ /* 0x000fe2000c101d64 */
[----:B------:R-:W-:Y:S01]  /*e200*/  ISETP.LT.OR P0, PT, R5, 0x21, P1 ;  /* 0x000000210500780c */ /* 0x000fe20000f01670 */
[----:B------:R-:W-:Y:S02]  /*e210*/  IMAD.MOV.U32 R13, RZ, RZ, R18 ;  /* 0x000000ffff0d7224 */ /* 0x000fe400078e0012 */
[----:B------:R-:W-:-:S10]  /*e220*/  IMAD.MOV.U32 R12, RZ, RZ, 0x4 ;  /* 0x00000004ff0c7424 */ /* 0x000fd400078e00ff */
[----:B------:R0:W-:Y:S02]  /*e230*/  LDGSTS.E.BYPASS.LTC128B.128 [R0+0x7400], desc[UR36][R2.64+0x100], !P0 ;  /* 0x0740010002007fae */ /* 0x0001e4000c101d64 */
[----:B0-----:R-:W-:-:S13]  /*e240*/  IADD3 R2, P0, R14, R6, RZ ;  /* 0x000000060e027210 */ /* 0x001fda0007f1e0ff */
[----:B------:R-:W-:Y:S05]  /*e250*/  WARPSYNC.COLLECTIVE R15, `(.L_x_3459) ;  /* 0x000000000f087348 */ /* 0x000fea0003c00000 */
[----:B------:R0:W1:Y:S02]  /*e260*/  SHFL.IDX P6, R14, R13, R12, R11 ;  /* 0x0000000c0d0e7389 */ /* 0x00006400000c000b */
[----:B01----:R-:W-:Y:S01]  /*e270*/  ENDCOLLECTIVE ;  /* 0x000000000000791b */ /* 0x003fe20003800000 */
.L_x_3459:
        /* <DEDUP_REMOVED lines=12> */
.L_x_3460:
        /* <DEDUP_REMOVED lines=12> */
.L_x_3461:
        /* <DEDUP_REMOVED lines=12> */
.L_x_3462:
[----:B------:R-:W-:Y:S01]  /*e4c0*/  @!PT LDS RZ, [RZ] ;  /* 0x00000000fffff984 */ /* 0x000fe20000000800 */
[----:B------:R-:W-:Y:S01]  /*e4d0*/  @!PT LDS RZ, [RZ] ;  /* 0x00000000fffff984 */ /* 0x000fe20000000800 */
[----:B------:R-:W-:Y:S01]  /*e4e0*/  @!PT LDS RZ, [RZ] ;  /* 0x00000000fffff984 */ /* 0x000fe20000000800 */
[----:B------:R0:W-:Y:S01]  /*e4f0*/  LDGSTS.E.BYPASS.LTC128B.128 [R0+0x5400], desc[UR36][R2.64+0x80], !P0 ;  /* 0x0540008002007fae */ /* 0x0001e2000c101d64 */
[----:B------:R-:W-:-:S13]  /*e500*/  ISETP.LT.OR P0, PT, R5, 0x41, P1 ;  /* 0x000000410500780c */ /* 0x000fda0000f01670 */
[----:B------:R0:W-:Y:S01]  /*e510*/  LDGSTS.E.BYPASS.LTC128B.128 [R0+0x8400], desc[UR36][R2.64+0x100], !P0 ;  /* 0x0840010002007fae */ /* 0x0001e2000c101d64 */
[----:B------:R-:W-:Y:S05]  /*e520*/  BRA `(.L_x_3463) ;  /* 0xffffffcc00087947 */ /* 0x000fea000383ffff */
.L_x_3370:
[----:B0-----:R0:W1:Y:S02]  /*e530*/  SYNCS.PHASECHK.TRANS64.TRYWAIT P0, [R5+URZ+0x30820], R0 ;  /* 0x03082000050075a7 */ /* 0x001064000800017f */
[----:B-1----:R-:W-:Y:S05]  /*e540*/  @!P0 NANOSLEEP.SYNCS 0x989680 ;  /* 0x009896800000895d */ /* 0x002fea0003900000 */
[----:B------:R-:W1:Y:S02]  /*e550*/  @!P0 SYNCS.PHASECHK.TRANS64 P0, [R5+URZ+0x30820], R0 ;  /* 0x03082000050085a7 */ /* 0x000e64000800007f */
[----:B-1----:R-:W-:Y:S05]  /*e560*/  @!P0 BRA `(.L_x_3370) ;  /* 0xfffffffc00f08947 */ /* 0x002fea000383ffff */
[----:B------:R-:W-:Y:S05]  /*e570*/  BRA `(.L_x_3464) ;  /* 0xffffffcc00a47947 */ /* 0x000fea000383ffff */
.L_x_3371:
        /* <DEDUP_REMOVED lines=11> */
.L_x_3466:
[----:B------:R-:W-:Y:S05]  /*e630*/  BSYNC B0 ;  /* 0x0000000000007941 */ /* 0x000fea0003800000 */
.L_x_3465:
[----:B------:R-:W-:Y:S05]  /*e640*/  BRA `(.L_x_3467) ;  /* 0xffffffcc008c7947 */ /* 0x000fea000383ffff */
.L_x_3374:
[----:B------:R-:W-:Y:S01]  /*e650*/  BSSY B1, `(.L_x_3468) ;  /* 0x0000006000017945 */ /* 0x000fe20003800000 */
[----:B------:R-:W-:-:S07]  /*e660*/  IMAD.MOV.U32 R15, RZ, RZ, -0x1 ;  /* 0xffffffffff0f7424 */ /* 0x000fce00078e00ff */
[----:B0-----:R-:W-:Y:S05]  /*e670*/  WARPSYNC.COLLECTIVE R15, `(.L_x_3469) ;  /* 0x000000000f0c7348 */ /* 0x001fea0003c00000 */
[----:B------:R-:W-:Y:S02]  /*e680*/  ELECT P6, UR62, PT ;  /* 0x00000000003e782f */ /* 0x000fe400038c0000 */
[----:B------:R-:W-:Y:S01]  /*e690*/  MOV R14, UR62 ;  /* 0x0000003e000e7c02 */ /* 0x000fe20008000f00 */
[----:B0-----:R-:W-:Y:S10]  /*e6a0*/  ENDCOLLECTIVE ;  /* 0x000000000000791b */ /* 0x001ff40003800000 */
.L_x_3469:
[----:B------:R-:W-:Y:S05]  /*e6b0*/  BSYNC B1 ;  /* 0x0000000000017941 */ /* 0x000fea0003800000 */
.L_x_3468:
[----:B------:R-:W-:Y:S05]  /*e6c0*/  BRA `(.L_x_3470) ;  /* 0xffffffcc00847947 */ /* 0x000fea000383ffff */
.L_x_3376:
[----:B0-----:R0:W1:Y:S02]  /*e6d0*/  SYNCS.PHASECHK.TRANS64.TRYWAIT P1, [R3+URZ+0x30840], R2 ;  /* 0x03084002030075a7 */ /* 0x001064000802017f */
[----:B-1----:R-:W-:Y:S05]  /*e6e0*/  @!P1 NANOSLEEP.SYNCS 0x989680 ;  /* 0x009896800000995d */ /* 0x002fea0003900000 */
[----:B------:R-:W1:Y:S02]  /*e6f0*/  @!P1 SYNCS.PHASECHK.TRANS64 P1, [R3+URZ+0x30840], R2 ;  /* 0x03084002030095a7 */ /* 0x000e64000802007f */
[----:B-1----:R-:W-:Y:S05]  /*e700*/  @!P1 BRA `(.L_x_3376) ;  /* 0xfffffffc00f09947 */ /* 0x002fea000383ffff */
[----:B------:R-:W-:Y:S05]  /*e710*/  BRA `(.L_x_3471) ;  /* 0xffffffcc00ac7947 */ /* 0x000fea000383ffff */
.L_x_3378:
[----:B-1----:R1:W2:Y:S02]  /*e720*/  SYNCS.PHASECHK.TRANS64.TRYWAIT P1, [R5+URZ+0x30840], R0 ;  /* 0x03084000050075a7 */ /* 0x0022a4000802017f */
[----:B--2---:R-:W-:Y:S05]  /*e730*/  @!P1 NANOSLEEP.SYNCS 0x989680 ;  /* 0x009896800000995d */ /* 0x004fea0003900000 */
[----:B------:R-:W2:Y:S02]  /*e740*/  @!P1 SYNCS.PHASECHK.TRANS64 P1, [R5+URZ+0x30840], R0 ;  /* 0x03084000050095a7 */ /* 0x000ea4000802007f */
[----:B--2---:R-:W-:Y:S05]  /*e750*/  @!P1 BRA `(.L_x_3378) ;  /* 0xfffffffc00f09947 */ /* 0x004fea000383ffff */
[----:B------:R-:W-:Y:S05]  /*e760*/  BRA `(.L_x_3472) ;  /* 0xffffffcc00b87947 */ /* 0x000fea000383ffff */
.L_x_3380:
[----:B--2---:R2:W3:Y:S02]  /*e770*/  SYNCS.PHASECHK.TRANS64.TRYWAIT P1, [R3+URZ+0x30860], R2 ;  /* 0x03086002030075a7 */ /* 0x0044e4000802017f */
[----:B---3--:R-:W-:Y:S05]  /*e780*/  @!P1 NANOSLEEP.SYNCS 0x989680 ;  /* 0x009896800000995d */ /* 0x008fea0003900000 */
[----:B------:R-:W3:Y:S02]  /*e790*/  @!P1 SYNCS.PHASECHK.TRANS64 P1, [R3+URZ+0x30860], R2 ;  /* 0x03086002030095a7 */ /* 0x000ee4000802007f */
[----:B---3--:R-:W-:Y:S05]  /*e7a0*/  @!P1 BRA `(.L_x_3380) ;  /* 0xfffffffc00f09947 */ /* 0x008fea000383ffff */
[----:B------:R-:W-:Y:S05]  /*e7b0*/  BRA `(.L_x_3473) ;  /* 0xffffffcc00b47947 */ /* 0x000fea000383ffff */
.L_x_3474:
        /* <DEDUP_REMOVED lines=12> */
.L_x_15845:


//--------------------- .text._ZN7cutlass13device_kernelIN5flash11enable_sm90INS1_16FlashAttnFwdSm90INS1_25CollectiveMainloopFwdSm90ILi2EN4cute5tupleIJNS5_1CILi1EEES8_S8_EEENS6_IJNS7_ILi128EEENS7_ILi96EEENS7_ILi192EEEEEELi192ENS_6half_tEfNS_4arch4Sm90ELb0ELb0ELb0ELb1ELb1ELb0ELb0ELb1ELb1ELb1ELb0ELb0EEENS1_21CollectiveEpilogueFwdINS6_IJSA_SC_SB_EEES9_SE_SG_Li256ELb1ELb1ELb0ELb0EEENS1_36VarlenDynamicPersistentTileSchedulerILi128ELi96ELi256ELi128ELb0ELb1ELb1ELb0ELb1ELb1EEEEEEEEEvNT_6ParamsE --------------------------
	.section	.text._ZN7cutlass13device_kernelIN5flash11enable_sm90INS1_16FlashAttnFwdSm90INS1_25CollectiveMainloopFwdSm90ILi2EN4cute5tupleIJNS5_1CILi1EEES8_S8_EEENS6_IJNS7_ILi128EEENS7_ILi96EEENS7_ILi192EEEEEELi192ENS_6half_tEfNS_4arch4Sm90ELb0ELb0ELb0ELb1ELb1ELb0ELb0ELb1ELb1ELb1ELb0ELb0EEENS1_21CollectiveEpilogueFwdINS6_IJSA_SC_SB_EEES9_SE_SG_Li256ELb1ELb1ELb0ELb0EEENS1_36VarlenDynamicPersistentTileSchedulerILi128ELi96ELi256ELi128ELb0ELb1ELb1ELb0ELb1ELb1EEEEEEEEEvNT_6ParamsE,"ax",@progbits
	.align	128
.text._ZN7cutlass13device_kernelIN5flash11enable_sm90INS1_16FlashAttnFwdSm90INS1_25CollectiveMainloopFwdSm90ILi2EN4cute5tupleIJNS5_1CILi1EEES8_S8_EEENS6_IJNS7_ILi128EEENS7_ILi96EEENS7_ILi192EEEEEELi192ENS_6half_tEfNS_4arch4Sm90ELb0ELb0ELb0ELb1ELb1ELb0ELb0ELb1ELb1ELb1ELb0ELb0EEENS1_21CollectiveEpilogueFwdINS6_IJSA_SC_SB_EEES9_SE_SG_Li256ELb1ELb1ELb0ELb0EEENS1_36VarlenDynamicPersistentTileSchedulerILi128ELi96ELi256ELi128ELb0ELb1ELb1ELb0ELb1ELb1EEEEEEEEEvNT_6ParamsE:
        .type           _ZN7cutlass13device_kernelIN5flash11enable_sm90INS1_16FlashAttnFwdSm90INS1_25CollectiveMainloopFwdSm90ILi2EN4cute5tupleIJNS5_1CILi1EEES8_S8_EEENS6_IJNS7_ILi128EEENS7_ILi96EEENS7_ILi192EEEEEELi192ENS_6half_tEfNS_4arch4Sm90ELb0ELb0ELb0ELb1ELb1ELb0ELb0ELb1ELb1ELb1ELb0ELb0EEENS1_21CollectiveEpilogueFwdINS6_IJSA_SC_SB_EEES9_SE_SG_Li256ELb1ELb1ELb0ELb0EEENS1_36VarlenDynamicPersistentTileSchedulerILi128ELi96ELi256ELi128ELb0ELb1ELb1ELb0ELb1ELb1EEEEEEEEEvNT_6ParamsE,@function
        .size           _ZN7cutlass13device_kernelIN5flash11enable_sm90INS1_16FlashAttnFwdSm90INS1_25CollectiveMainloopFwdSm90ILi2EN4cute5tupleIJNS5_1CILi1EEES8_S8_EEENS6_IJNS7_ILi128EEENS7_ILi96EEENS7_ILi192EEEEEELi192ENS_6half_tEfNS_4arch4Sm90ELb0ELb0ELb0ELb1ELb1ELb0ELb0ELb1ELb1ELb1ELb0ELb0EEENS1_21CollectiveEpilogueFwdINS6_IJSA_SC_SB_EEES9_SE_SG_Li256ELb1ELb1ELb0ELb0EEENS1_36VarlenDynamicPersistentTileSchedulerILi128ELi96ELi256ELi128ELb0ELb1ELb1ELb0ELb1ELb1EEEEEEEEEvNT_6ParamsE,(.L_x_15846 - _ZN7cutlass13device_kernelIN5flash11enable_sm90INS1_16FlashAttnFwdSm90INS1_25CollectiveMainloopFwdSm90ILi2EN4cute5tupleIJNS5_1CILi1EEES8_S8_EEENS6_IJNS7_ILi128EEENS7_ILi96EEENS7_ILi192EEEEEELi192ENS_6half_tEfNS_4arch4Sm90ELb0ELb0ELb0ELb1ELb1ELb0ELb0ELb1ELb1ELb1ELb0ELb0EEENS1_21CollectiveEpilogueFwdINS6_IJSA_SC_SB_EEES9_SE_SG_Li256ELb1ELb1ELb0ELb0EEENS1_36VarlenDynamicPersistentTileSchedulerILi128ELi96ELi256ELi128ELb0ELb1ELb1ELb0ELb1ELb1EEEEEEEEEvNT_6ParamsE)
        .other          _ZN7cutlass13device_kernelIN5flash11enable_sm90INS1_16FlashAttnFwdSm90INS1_25CollectiveMainloopFwdSm90ILi2EN4cute5tupleIJNS5_1CILi1EEES8_S8_EEENS6_IJNS7_ILi128EEENS7_ILi96EEENS7_ILi192EEEEEELi192ENS_6half_tEfNS_4arch4Sm90ELb0ELb0ELb0ELb1ELb1ELb0ELb0ELb1ELb1ELb1ELb0ELb0EEENS1_21CollectiveEpilogueFwdINS6_IJSA_SC_SB_EEES9_SE_SG_Li256ELb1ELb1ELb0ELb0EEENS1_36VarlenDynamicPersistentTileSchedulerILi128ELi96ELi256ELi128ELb0ELb1ELb1ELb0ELb1ELb1EEEEEEEEEvNT_6ParamsE,@"STO_CUDA_ENTRY STV_DEFAULT"
_ZN7cutlass13device_kernelIN5flash11enable_sm90INS1_16FlashAttnFwdSm90INS1_25CollectiveMainloopFwdSm90ILi2EN4cute5tupleIJNS5_1CILi1EEES8_S8_EEENS6_IJNS7_ILi128EEENS7_ILi96EEENS7_ILi192EEEEEELi192ENS_6half_tEfNS_4arch4Sm90ELb0ELb0ELb0ELb1ELb1ELb0ELb0ELb1ELb1ELb1ELb0ELb0EEENS1_21CollectiveEpilogueFwdINS6_IJSA_SC_SB_EEES9_SE_SG_Li256ELb1ELb1ELb0ELb0EEENS1_36VarlenDynamicPersistentTileSchedulerILi128ELi96ELi256ELi128ELb0ELb1ELb1ELb0ELb1ELb1EEEEEEEEEvNT_6ParamsE:
        /* <DEDUP_REMOVED lines=45> */
.L_x_3475:
        /* <DEDUP_REMOVED lines=22> */
.L_x_3476:
        /* <DEDUP_REMOVED lines=18> */
.L_x_3477:
        /* <DEDUP_REMOVED lines=22> */
.L_x_3478:
        /* <DEDUP_REMOVED lines=23> */
.L_x_3479:
        /* <DEDUP_REMOVED lines=10> */
.L_x_3481:
        /* <DEDUP_REMOVED lines=19> */
[----:B------:R-:W-:Y:S01]  /*09f0*/  UMOV UR38, URZ ;  /* 0x0000003f00267c82 */ /* 0x000fe20008000000 */
[----:B0-----:R-:W-:-:S05]  /*0a00*/  VIADD R204, R0, 0xffffff80 ;  /* 0xffffff8000cc7836 */ /* 0x001fca0000000000 */
[----:B------:R-:W-:-:S04]  /*0a10*/  SHF.R.S32.HI R3, RZ, 0x1f, R204 ;  /* 0x0000001fff037819 */ /* 0x000fc800000114cc */
[CC--:B------:R-:W-:Y:S02]  /*0a20*/  LEA.HI R0, R3.reuse, R204.reuse, RZ, 0x7 ;  /* 0x000000cc03007211 */ /* 0x0c0fe400078f38ff */
[----:B------:R-:W-:Y:S02]  /*0a30*/  LEA.HI R4, R3, R204, RZ, 0x5 ;  /* 0x000000cc03047211 */ /* 0x000fe400078f28ff */
[----:B------:R-:W-:Y:S02]  /*0a40*/  LOP3.LUT R5, R0, 0xffffff80, RZ, 0xc0, !PT ;  /* 0xffffff8000057812 */ /* 0x000fe400078ec0ff */
[----:B------:R-:W-:Y:S01]  /*0a50*/  SHF.R.S32.HI R195, RZ, 0x7, R0 ;  /* 0x00000007ffc37819 */ /* 0x000fe20000011400 */
[----:B------:R-:W-:Y:S02]  /*0a60*/  IMAD.SHL.U32 R4, R4, 0x20, RZ ;  /* 0x0000002004047824 */ /* 0x000fe400078e00ff */
[----:B------:R-:W-:Y:S01]  /*0a70*/  IMAD.IADD R194, R204, 0x1, -R5 ;  /* 0x00000001ccc27824 */ /* 0x000fe200078e0a05 */
[----:B------:R-:W-:-:S02]  /*0a80*/  LEA.HI R0, R0, R195, RZ, 0x1 ;  /* 0x000000c300007211 */ /* 0x000fc400078f08ff */
[----:B------:R-:W-:Y:S02]  /*0a90*/  LOP3.LUT R4, R4, 0xfffffc00, RZ, 0xc0, !PT ;  /* 0xfffffc0004047812 */ /* 0x000fe400078ec0ff */
[----:B------:R-:W-:Y:S02]  /*0aa0*/  SHF.R.S32.HI R9, RZ, 0x1f, R194 ;  /* 0x0000001fff097819 */ /* 0x000fe400000114c2 */
[----:B------:R-:W-:Y:S02]  /*0ab0*/  LOP3.LUT R0, R0, 0x3fffffe, RZ, 0xc0, !PT ;  /* 0x03fffffe00007812 */ /* 0x000fe400078ec0ff */
[CC--:B------:R-:W-:Y:S02]  /*0ac0*/  LEA.HI R6, R9.reuse, R194.reuse, RZ, 0x2 ;  /* 0x000000c209067211 */ /* 0x0c0fe400078f10ff */
[----:B------:R-:W-:Y:S01]  /*0ad0*/  LEA.HI R9, R9, R194, RZ, 0x5 ;  /* 0x000000c209097211 */ /* 0x000fe200078f28ff */
[----:B------:R-:W-:Y:S01]  /*0ae0*/  IMAD.IADD R0, R195, 0x1, -R0 ;  /* 0x00000001c3007824 */ /* 0x000fe200078e0a00 */
[----:B------:R-:W-:-:S02]  /*0af0*/  SHF.R.S32.HI R8, RZ, 0x2, R6 ;  /* 0x00000002ff087819 */ /* 0x000fc40000011406 */
[----:B------:R-:W-:Y:S02]  /*0b00*/  SHF.R.S32.HI R11, RZ, 0x1f, R6 ;  /* 0x0000001fff0b7819 */ /* 0x000fe40000011406 */
[----:B------:R-:W-:Y:S02]  /*0b10*/  SHF.R.S32.HI R9, RZ, 0x5, R9 ;  /* 0x00000005ff097819 */ /* 0x000fe40000011409 */
[----:B------:R-:W-:-:S04]  /*0b20*/  LEA.HI R11, R11, R8, RZ, 0x3 ;  /* 0x000000080b0b7211 */ /* 0x000fc800078f18ff */
[----:B------:R-:W-:-:S05]  /*0b30*/  LOP3.LUT R11, R11, 0xfffffff8, RZ, 0xc0, !PT ;  /* 0xfffffff80b0b7812 */ /* 0x000fca00078ec0ff */
[----:B------:R-:W-:-:S05]  /*0b40*/  IMAD.IADD R8, R8, 0x1, -R11 ;  /* 0x0000000108087824 */ /* 0x000fca00078e0a0b */
[----:B------:R-:W-:-:S05]  /*0b50*/  LEA R9, R9, R8, 0x4 ;  /* 0x0000000809097211 */ /* 0x000fca00078e20ff */
[----:B------:R-:W-:Y:S01]  /*0b60*/  IMAD R196, R0, 0x40, R9 ;  /* 0x0000004000c47824 */ /* 0x000fe200078e0209 */
[----:B--2---:R-:W-:Y:S02]  /*0b70*/  R2UR UR4, R2 ;  /* 0x00000000020472ca */ /* 0x004fe400000e0000 */
[----:B------:R-:W-:-:S04]  /*0b80*/  LEA.HI R2, R3, R204, RZ, 0x4 ;  /* 0x000000cc03027211 */ /* 0x000fc800078f20ff */
[----:B------:R-:W-:Y:S02]  /*0b90*/  SHF.R.S32.HI R7, RZ, 0x4, R2 ;  /* 0x00000004ff077819 */ /* 0x000fe40000011402 */
[C---:B------:R-:W-:Y:S02]  /*0ba0*/  LOP3.LUT R5, R2.reuse, 0x3fffff0, RZ, 0xc0, !PT ;  /* 0x03fffff002057812 */ /* 0x040fe400078ec0ff */
[----:B------:R-:W-:-:S03]  /*0bb0*/  LEA.HI R2, R2, R7, RZ, 0x1 ;  /* 0x0000000702027211 */ /* 0x000fc600078f08ff */
[----:B------:R-:W-:Y:S01]  /*0bc0*/  IMAD.IADD R5, R204, 0x1, -R5 ;  /* 0x00000001cc057824 */ /* 0x000fe200078e0a05 */
[----:B------:R-:W-:Y:S01]  /*0bd0*/  LOP3.LUT R2, R2, 0x1ffffffe, RZ, 0xc0, !PT ;  /* 0x1ffffffe02027812 */ /* 0x000fe200078ec0ff */
[----:B------:R-:W-:-:S03]  /*0be0*/  ULOP3.LUT UR7, UR4, 0x1, URZ, 0xfc, !UPT ;  /* 0x0000000104077892 */ /* 0x000fc6000f8efc3f */
[----:B------:R-:W-:Y:S01]  /*0bf0*/  LEA R5, R5, R4, 0x6 ;  /* 0x0000000405057211 */ /* 0x000fe200078e30ff */
[----:B------:R-:W-:Y:S01]  /*0c00*/  IMAD.IADD R2, R7, 0x1, -R2 ;  /* 0x0000000107027824 */ /* 0x000fe200078e0a02 */
[CC--:B------:R-:W-:Y:S01]  /*0c10*/  LEA.HI R4, R3.reuse, R204.reuse, RZ, 0x2 ;  /* 0x000000cc03047211 */ /* 0x0c0fe200078f10ff */
[----:B------:R-:W-:Y:S01]  /*0c20*/  UMOV UR4, URZ ;  /* 0x0000003f00047c82 */ /* 0x000fe20008000000 */
[----:B------:R-:W-:Y:S01]  /*0c30*/  LEA.HI R3, R3, R204, RZ, 0x3 ;  /* 0x000000cc03037211 */ /* 0x000fe200078f18ff */
[----:B------:R-:W-:Y:S01]  /*0c40*/  IMAD R199, R2, 0x8, R5 ;  /* 0x0000000802c77824 */ /* 0x000fe200078e0205 */
[----:B------:R-:W-:Y:S01]  /*0c50*/  LOP3.LUT R5, R4, 0xfffffffc, RZ, 0xc0, !PT ;  /* 0xfffffffc04057812 */ /* 0x000fe200078ec0ff */
[----:B------:R-:W-:Y:S01]  /*0c60*/  IMAD.MOV.U32 R4, RZ, RZ, -0x2 ;  /* 0xfffffffeff047424 */ /* 0x000fe200078e00ff */
[----:B------:R-:W-:Y:S01]  /*0c70*/  LOP3.LUT R19, R3, 0xfffffff8, RZ, 0xc0, !PT ;  /* 0xfffffff803137812 */ /* 0x000fe200078ec0ff */
[----:B------:R-:W-:Y:S01]  /*0c80*/  IMAD.U32 R193, RZ, RZ, UR4 ;  /* 0x00000004ffc17e24 */ /* 0x000fe2000f8e00ff */
[----:B------:R-:W-:Y:S01]  /*0c90*/  LOP3.LUT R7, R6, 0x7ffffffc, RZ, 0xc0, !PT ;  /* 0x7ffffffc06077812 */ /* 0x000fe200078ec0ff */
[C---:B------:R-:W-:Y:S01]  /*0ca0*/  IMAD.IADD R5, R204.reuse, 0x1, -R5 ;  /* 0x00000001cc057824 */ /* 0x040fe200078e0a05 */
[----:B------:R-:W-:Y:S01]  /*0cb0*/  MOV R200, UR7 ;  /* 0x0000000700c87c02 */ /* 0x000fe20008000f00 */
[----:B------:R-:W-:Y:S01]  /*0cc0*/  IMAD.IADD R19, R204, 0x1, -R19 ;  /* 0x00000001cc137824 */ /* 0x000fe200078e0a13 */
[----:B------:R-:W-:Y:S01]  /*0cd0*/  SHF.R.S32.HI R23, RZ, 0x3, R3 ;  /* 0x00000003ff177819 */ /* 0x000fe20000011403 */
[----:B------:R-:W-:Y:S01]  /*0ce0*/  IMAD.IADD R7, R194, 0x1, -R7 ;  /* 0x00000001c2077824 */ /* 0x000fe200078e0a07 */
[----:B------:R-:W-:Y:S01]  /*0cf0*/  LEA.HI R2, R5, R5, RZ, 0x1 ;  /* 0x0000000505027211 */ /* 0x000fe200078f08ff */
[----:B------:R-:W-:-:S02]  /*0d00*/  IMAD.SHL.U32 R16, R19, 0x8, RZ ;  /* 0x0000000813107824 */ /* 0x000fc400078e00ff */
[----:B------:R-:W-:Y:S01]  /*0d10*/  IMAD R197, R7, R4, 0x60 ;  /* 0x0000006007c57424 */ /* 0x000fe200078e0204 */
[----:B------:R-:W-:Y:S01]  /*0d20*/  LOP3.LUT R2, R2, 0x1ffffffe, RZ, 0xc0, !PT ;  /* 0x1ffffffe02027812 */ /* 0x000fe200078ec0ff */
[C---:B------:R-:W-:Y:S01]  /*0d30*/  VIADD R17, R16.reuse, 0x40 ;  /* 0x0000004010117836 */ /* 0x040fe20000000000 */
[----:B------:R-:W-:Y:S01]  /*0d40*/  SHF.R.S32.HI R203, RZ, 0x1f, R16 ;  /* 0x0000001fffcb7819 */ /* 0x000fe20000011410 */
[----:B------:R-:W-:Y:S02]  /*0d50*/  VIADD R18, R16, 0x80 ;  /* 0x0000008010127836 */ /* 0x000fe40000000000 */
[----:B------:R-:W-:Y:S01]  /*0d60*/  IMAD.IADD R5, R5, 0x1, -R2 ;  /* 0x0000000105057824 */ /* 0x000fe200078e0a02 */
[----:B------:R-:W-:Y:S02]  /*0d70*/  SHF.R.S32.HI R202, RZ, 0x1f, R17 ;  /* 0x0000001fffca7819 */ /* 0x000fe40000011411 */
[----:B------:R-:W-:Y:S01]  /*0d80*/  SHF.R.S32.HI R201, RZ, 0x1f, R18 ;  /* 0x0000001fffc97819 */ /* 0x000fe20000011412 */
[----:B------:R-:W-:-:S07]  /*0d90*/  IMAD R198, R5, 0x8, R196 ;  /* 0x0000000805c67824 */ /* 0x000fce00078e02c4 */
.L_x_3527:
        /* <DEDUP_REMOVED lines=13> */
[----:B------:R-:W-:Y:S02]  /*0e70*/  @UP0 ULEA UR8, UP2, UR60, UR8, 0x2 ;  /* 0x000000083c080291 */ /* 0x000fe4000f84103f */
[----:B------:R-:W-:Y:S02]  /*0e80*/  @UP1 ULEA UR10, UP3, UR60, UR10, 0x2 ;  /* 0x0000000a3c0a1291 */ /* 0x000fe4000f86103f */
[----:B------:R-:W-:Y:S02]  /*0e90*/  @UP0 ULEA.HI.X UR9, UR60, UR9, UR4, 0x2, UP2 ;  /* 0x000000093c090291 */ /* 0x000fe400090f1404 */
[----:B------:R-:W-:Y:S01]  /*0ea0*/  IMAD.U32 R192, RZ, RZ, UR4 ;  /* 0x00000004ffc07e24 */ /* 0x000fe2000f8e00ff */
[----:B------:R-:W-:Y:S01]  /*0eb0*/  @UP1 ULEA.HI.X UR11, UR60, UR11, UR4, 0x2, UP3 ;  /* 0x0000000b3c0b1291 */ /* 0x000fe200098f1404 */
[----:B------:R-:W-:Y:S01]  /*0ec0*/  IMAD.U32 R2, RZ, RZ, UR8 ;  /* 0x00000008ff027e24 */ /* 0x000fe2000f8e00ff */
[----:B------:R-:W-:Y:S01]  /*0ed0*/  MOV R4, UR10 ;  /* 0x0000000a00047c02 */ /* 0x000fe20008000f00 */
[----:B------:R-:W-:Y:S01]  /*0ee0*/  ULDC UR4, c[0x0][0x424] ;  /* 0x0001090000047ab9 */ /* 0x000fe20000000800 */
[----:B------:R-:W-:Y:S01]  /*0ef0*/  IMAD.U32 R3, RZ, RZ, UR9 ;  /* 0x00000009ff037e24 */ /* 0x000fe2000f8e00ff */
[----:B------:R-:W-:Y:S01]  /*0f00*/  ULDC.64 UR8, c[0x0][0x418] ;  /* 0x0001060000087ab9 */ /* 0x000fe20000000a00 */
[----:B------:R-:W-:-:S03]  /*0f10*/  IMAD.U32 R5, RZ, RZ, UR11 ;  /* 0x0000000bff057e24 */ /* 0x000fc6000f8e00ff */
[----:B------:R-:W2:Y:S04]  /*0f20*/  @P0 LDG.E R2, desc[UR36][R2.64] ;  /* 0x0000002402020981 */ /* 0x000ea8000c1e1900 */
[----:B---3--:R-:W3:Y:S01]  /*0f30*/  @P1 LDG.E R4, desc[UR36][R4.64] ;  /* 0x0000002404041981 */ /* 0x008ee2000c1e1900 */
[----:B------:R-:W-:Y:S01]  /*0f40*/  UISETP.NE.U32.AND UP0, UPT, UR8, URZ, UPT ;  /* 0x0000003f0800728c */ /* 0x000fe2000bf05070 */
[----:B------:R-:W-:Y:S01]  /*0f50*/  IMAD.U32 R22, RZ, RZ, UR5 ;  /* 0x00000005ff167e24 */ /* 0x000fe2000f8e00ff */
[----:B------:R-:W-:Y:S01]  /*0f60*/  ULDC UR5, c[0x0][0x2f0] ;  /* 0x0000bc0000057ab9 */ /* 0x000fe20000000800 */
[----:B------:R-:W-:Y:S01]  /*0f70*/  UMOV UR40, URZ ;  /* 0x0000003f00287c82 */ /* 0x000fe20008000000 */
[----:B------:R-:W-:Y:S01]  /*0f80*/  UISETP.NE.AND.EX UP0, UPT, UR9, URZ, UPT, UP0 ;  /* 0x0000003f0900728c */ /* 0x000fe2000bf05300 */
[----:B------:R-:W-:Y:S01]  /*0f90*/  IMAD.MOV.U32 R20, RZ, RZ, RZ ;  /* 0x000000ffff147224 */ /* 0x000fe200078e00ff */
[----:B------:R-:W-:Y:S01]  /*0fa0*/  UMOV UR61, UR6 ;  /* 0x00000006003d7c82 */ /* 0x000fe20008000000 */
[----:B------:R-:W-:Y:S01]  /*0fb0*/  CS2R R118, SRZ ;  /* 0x0000000000767805 */ /* 0x000fe2000001ff00 */
[----:B------:R-:W-:Y:S01]  /*0fc0*/  USEL UR4, UR4, 0x1, UP0 ;  /* 0x0000000104047887 */ /* 0x000fe20008000000 */
[----:B------:R-:W-:-:S02]  /*0fd0*/  CS2R R116, SRZ ;  /* 0x0000000000747805 */ /* 0x000fc4000001ff00 */
[----:B------:R-:W-:Y:S02]  /*0fe0*/  CS2R R114, SRZ ;  /* 0x0000000000727805 */ /* 0x000fe4000001ff00 */
[----:B------:R-:W-:Y:S01]  /*0ff0*/  CS2R R112, SRZ ;  /* 0x0000000000707805 */ /* 0x000fe2000001ff00 */
[----:B------:R-:W-:Y:S01]  /*1000*/  UIMAD UR4, UR4, UR5, URZ ;  /* 0x00000005040472a4 */ /* 0x000fe2000f8e023f */
        /* <DEDUP_REMOVED lines=33> */
[----:B------:R-:W-:Y:S01]  /*1220*/  IMAD.MOV.U32 R128, RZ, RZ, RZ ;  /* 0x000000ffff807224 */ /* 0x000fe200078e00ff */
[----:B------:R-:W-:Y:S02]  /*1230*/  CS2R R44, SRZ ;  /* 0x00000000002c7805 */ /* 0x000fe4000001ff00 */
[----:B------:R-:W-:-:S02]  /*1240*/  CS2R R126, SRZ ;  /* 0x00000000007e7805 */ /* 0x000fc4000001ff00 */
[----:B------:R-:W-:Y:S02]  /*1250*/  MOV R121, RZ ;  /* 0x000000ff00797202 */ /* 0x000fe40000000f00 */
[----:B--2---:R-:W-:Y:S01]  /*1260*/  @P0 R2UR UR40, R2 ;  /* 0x00000000022802ca */ /* 0x004fe200000e0000 */
[----:B------:R-:W-:Y:S01]  /*1270*/  IMAD.MOV.U32 R2, RZ, RZ, RZ ;  /* 0x000000ffff027224 */ /* 0x000fe200078e00ff */
[----:B------:R-:W-:Y:S02]  /*1280*/  PLOP3.LUT P0, PT, PT, PT, PT, 0x80, 0x0 ;  /* 0x000000000000781c */ /* 0x000fe40003f0f070 */
[----:B---3--:R-:W-:Y:S01]  /*1290*/  @P1 R2UR UR4, R4 ;  /* 0x00000000040412ca */ /* 0x008fe200000e0000 */
[----:B----4-:R-:W-:-:S14]  /*12a0*/  @P1 BRA `(.L_x_3482) ;  /* 0x0000000000341947 */ /* 0x010fdc0003800000 */
        /* <DEDUP_REMOVED lines=13> */
.L_x_3482:
[----:B------:R-:W-:Y:S01]  /*1380*/  UIADD3 UR40, -UR40, UR4, URZ ;  /* 0x0000000428287290 */ /* 0x000fe2000fffe13f */
[----:B------:R-:W-:Y:S01]  /*1390*/  IMAD.MOV.U32 R0, RZ, RZ, RZ ;  /* 0x000000ffff007224 */ /* 0x000fe200078e00ff */
[----:B------:R-:W-:Y:S01]  /*13a0*/  CS2R R132, SRZ ;  /* 0x0000000000847805 */ /* 0x000fe2000001ff00 */
[----:B------:R-:W-:Y:S01]  /*13b0*/  IMAD.MOV.U32 R129, RZ, RZ, RZ ;  /* 0x000000ffff817224 */ /* 0x000fe200078e00ff */
[----:B------:R-:W-:Y:S01]  /*13c0*/  UISETP.GE.AND UP0, UPT, UR40, 0x1, UPT ;  /* 0x000000012800788c */ /* 0x000fe2000bf06270 */
[----:B------:R-:W-:Y:S01]  /*13d0*/  IMAD.MOV.U32 R120, RZ, RZ, RZ ;  /* 0x000000ffff787224 */ /* 0x000fe200078e00ff */
[----:B------:R-:W-:Y:S01]  /*13e0*/  UIADD3 UR4, UR40, 0x5f, URZ ;  /* 0x0000005f28047890 */ /* 0x000fe2000fffe03f */
[----:B------:R-:W-:Y:S01]  /*13f0*/  IMAD.MOV.U32 R3, RZ, RZ, RZ ;  /* 0x000000ffff037224 */ /* 0x000fe200078e00ff */
[----:B------:R-:W-:Y:S02]  /*1400*/  CS2R R130, SRZ ;  /* 0x0000000000827805 */ /* 0x000fe4000001ff00 */
[----:B------:R-:W-:-:S02]  /*1410*/  CS2R R122, SRZ ;  /* 0x00000000007a7805 */ /* 0x000fc4000001ff00 */
[----:B------:R-:W-:Y:S01]  /*1420*/  PLOP3.LUT P1, PT, PT, PT, UP0, 0x80, 0x0 ;  /* 0x000000000000781c */ /* 0x000fe20003f2f008 */
[----:B------:R-:W-:Y:S01]  /*1430*/  UIMAD.WIDE UR4, UR4, 0x2aaaaaab, URZ ;  /* 0x2aaaaaab040478a5 */ /* 0x000fe2000f8e023f */
[----:B------:R-:W-:Y:S01]  /*1440*/  MOV R21, RZ ;  /* 0x000000ff00157202 */ /* 0x000fe20000000f00 */
[----:B------:R-:W-:Y:S01]  /*1450*/  IMAD.MOV.U32 R36, RZ, RZ, RZ ;  /* 0x000000ffff247224 */ /* 0x000fe200078e00ff */
[----:B------:R-:W-:Y:S01]  /*1460*/  CS2R R6, SRZ ;  /* 0x0000000000067805 */ /* 0x000fe2000001ff00 */
[----:B------:R-:W-:Y:S01]  /*1470*/  USHF.R.U32.HI UR41, URZ, 0x1f, UR5 ;  /* 0x0000001f3f297899 */ /* 0x000fe20008011605 */
[----:B------:R-:W-:Y:S01]  /*1480*/  CS2R R134, SRZ ;  /* 0x0000000000867805 */ /* 0x000fe2000001ff00 */
[----:B------:R-:W-:Y:S02]  /*1490*/  IMAD.MOV.U32 R24, RZ, RZ, RZ ;  /* 0x000000ffff187224 */ /* 0x000fe400078e00ff */
        /* <DEDUP_REMOVED lines=33> */
.L_x_3484:
        /* <DEDUP_REMOVED lines=11> */
.L_x_3614:
[----:B------:R-:W-:Y:S05]  /*1760*/  @!P0 BRA `(.L_x_3486) ;  /* 0x0000000000048947 */ /* 0x000fea0003800000 */
[----:B------:R-:W-:Y:S01]  /*1770*/  BPT.TRAP 0x1 ;  /* 0x000000040000795c */ /* 0x000fe20000300000 */
.L_x_3486:
[----:B0-----:R-:W-:Y:S01]  /*1780*/  IMAD.U32 R3, RZ, RZ, UR39 ;  /* 0x00000027ff037e24 */ /* 0x001fe2000f8e00ff */
[----:B------:R-:W-:-:S04]  /*1790*/  MOV R2, UR38 ;  /* 0x0000002600027c02 */ /* 0x000fc80008000f00 */
[----:B------:R-:W-:Y:S02]  /*17a0*/  LEA R2, R2, UR43, 0x3 ;  /* 0x0000002b02027c11 */ /* 0x000fe4000f8e18ff */
[----:B------:R-:W-:-:S04]  /*17b0*/  SHF.L.U32 R3, R3, 0x1f, RZ ;  /* 0x0000001f03037819 */ /* 0x000fc800000006ff */
[----:B------:R0:W1:Y:S01]  /*17c0*/  SYNCS.PHASECHK.TRANS64.TRYWAIT P1, [R2+URZ+0x30830], R3 ;  /* 0x03083003020075a7 */ /* 0x000062000802017f */
[----:B------:R-:W-:Y:S05]  /*17d0*/  @!P0 BRA `(.L_x_3487) ;  /* 0x0000000000048947 */ /* 0x000fea0003800000 */
[----:B------:R-:W-:Y:S01]  /*17e0*/  BPT.TRAP 0x1 ;  /* 0x000000040000795c */ /* 0x000fe20000300000 */
.L_x_3487:
[----:B------:R-:W-:Y:S01]  /*17f0*/  IMAD.MOV.U32 R119, RZ, RZ, RZ ;  /* 0x000000ffff777224 */ /* 0x000fe200078e00ff */
[----:B-1----:R-:W-:Y:S06]  /*1800*/  @P1 BRA `(.L_x_3488) ;  /* 0x0000000000081947 */ /* 0x002fec0003800000 */
[----:B------:R-:W1:Y:S02]  /*1810*/  SYNCS.PHASECHK.TRANS64.TRYWAIT P1, [R2+URZ+0x30830], R3 ;  /* 0x03083003020075a7 */ /* 0x000e64000802017f */
[----:B-1----:R-:W-:Y:S05]  /*1820*/  @!P1 BRA `(.L_x_3489) ;  /* 0x000000d000109947 */ /* 0x002fea0003800000 */
.L_x_3488:
        /* <DEDUP_REMOVED lines=31> */
[----:B------:R-:W-:Y:S01]  /*1a20*/  IMAD.U32 R7, RZ, RZ, UR13 ;  /* 0x0000000dff077e24 */ /* 0x000fe2000f8e00ff */
        /* <DEDUP_REMOVED lines=67> */
.L_x_3490:
[----:B------:R-:W-:Y:S01]  /*1e60*/  IADD3 R0, R197, UR40, RZ ;  /* 0x00000028c5007c10 */ /* 0x000fe2000fffe0ff */
[----:B01----:R-:W-:Y:S01]  /*1e70*/  IMAD.U32 R3, RZ, RZ, UR41 ;  /* 0x00000029ff037e24 */ /* 0x003fe2000f8e00ff */
[----:B------:R-:W-:Y:S01]  /*1e80*/  ULDC UR4, c[0x0][0x988] ;  /* 0x0002620000047ab9 */ /* 0x000fe20000000800 */
[----:B------:R-:W-:Y:S01]  /*1e90*/  P2R R20, PR, RZ, 0x1 ;  /* 0x00000001ff147803 */ /* 0x000fe20000000000 */
[----:B------:R-:W-:Y:S01]  /*1ea0*/  UISETP.GE.AND UP0, UPT, UR40, 0x61, UPT ;  /* 0x000000612800788c */ /* 0x000fe2000bf06270 */
        /* <DEDUP_REMOVED lines=35> */
[C---:B------:R-:W-:Y:S01]  /*20e0*/  ISETP.GT.AND P6, PT, R0.reuse, 0x18, PT ;  /* 0x000000180000780c */ /* 0x040fe20003fc4270 */
        /* <DEDUP_REMOVED lines=29> */
[----:B------:R-:W-:Y:S01]  /*22c0*/  FSEL R81, R44, -INF , P2 ;  /* 0xff8000002c517808 */ /* 0x000fe20001000000 */
[----:B------:R-:W-:Y:S01]  /*22d0*/  IMAD.MOV.U32 R44, RZ, RZ, R119 ;  /* 0x000000ffff2c7224 */ /* 0x000fe200078e0077 */
[----:B------:R-:W-:-:S02]  /*22e0*/  FMNMX.FTZ R4, R79, R4, !PT ;  /* 0x000000044f047209 */ /* 0x000fc40007810000 */
[----:B------:R-:W-:Y:S02]  /*22f0*/  FSEL R37, R38, -INF , P6 ;  /* 0xff80000026257808 */ /* 0x000fe40003000000 */
[C---:B------:R-:W-:Y:S02]  /*2300*/  ISETP.GT.AND P6, PT, R0.reuse, 0x30, PT ;  /* 0x000000300000780c */ /* 0x040fe40003fc4270 */
[----:B------:R-:W-:Y:S02]  /*2310*/  FSEL R83, R45, -INF , P1 ;  /* 0xff8000002d537808 */ /* 0x000fe40000800000 */
[----:B------:R-:W-:Y:S02]  /*2320*/  FMNMX.FTZ R4, R81, R4, !PT ;  /* 0x0000000451047209 */ /* 0x000fe40007810000 */
[----:B------:R-:W-:Y:S02]  /*2330*/  FSEL R39, R39, -INF , P5 ;  /* 0xff80000027277808 */ /* 0x000fe40002800000 */
[----:B------:R-:W-:-:S02]  /*2340*/  ISETP.GT.AND P5, PT, R0, 0x31, PT ;  /* 0x000000310000780c */ /* 0x000fc40003fa4270 */
[----:B------:R-:W-:Y:S01]  /*2350*/  FSEL R85, R48, -INF , P6 ;  /* 0xff80000030557808 */ /* 0x000fe20003000000 */
[----:B------:R-:W-:Y:S01]  /*2360*/  IMAD.MOV.U32 R48, RZ, RZ, R119 ;  /* 0x000000ffff307224 */ /* 0x000fe200078e0077 */
[----:B------:R-:W-:Y:S02]  /*2370*/  FMNMX.FTZ R4, R83, R4, !PT ;  /* 0x0000000453047209 */ /* 0x000fe40007810000 */
[----:B------:R-:W-:Y:S02]  /*2380*/  FSEL R41, R42, -INF , P4 ;  /* 0xff8000002a297808 */ /* 0x000fe40002000000 */
[----:B------:R-:W-:Y:S02]  /*2390*/  ISETP.GT.AND P4, PT, R0, 0x38, PT ;  /* 0x000000380000780c */ /* 0x000fe40003f84270 */
[----:B------:R-:W-:Y:S02]  /*23a0*/  FSEL R87, R49, -INF , P5 ;  /* 0xff80000031577808 */ /* 0x000fe40002800000 */
[----:B------:R-:W-:-:S02]  /*23b0*/  FMNMX.FTZ R4, R85, R4, !PT ;  /* 0x0000000455047209 */ /* 0x000fc40007810000 */
[----:B------:R-:W-:Y:S02]  /*23c0*/  FSEL R43, R43, -INF , P3 ;  /* 0xff8000002b2b7808 */ /* 0x000fe40001800000 */
[----:B------:R-:W-:Y:S02]  /*23d0*/  ISETP.GT.AND P3, PT, R0, 0x39, PT ;  /* 0x000000390000780c */ /* 0x000fe40003f64270 */
[----:B------:R-:W-:Y:S01]  /*23e0*/  FSEL R89, R52, -INF , P4 ;  /* 0xff80000034597808 */ /* 0x000fe20002000000 */
[----:B------:R-:W-:Y:S01]  /*23f0*/  IMAD.MOV.U32 R52, RZ, RZ, R119 ;  /* 0x000000ffff347224 */ /* 0x000fe200078e0077 */
[----:B------:R-:W-:Y:S02]  /*2400*/  FMNMX.FTZ R4, R87, R4, !PT ;  /* 0x0000000457047209 */ /* 0x000fe40007810000 */
[----:B------:R-:W-:Y:S02]  /*2410*/  FSEL R45, R46, -INF , P2 ;  /* 0xff8000002e2d7808 */ /* 0x000fe40001000000 */
[----:B------:R-:W-:-:S02]  /*2420*/  ISETP.GT.AND P2, PT, R0, 0x40, PT ;  /* 0x000000400000780c */ /* 0x000fc40003f44270 */
[----:B------:R-:W-:Y:S02]  /*2430*/  FSEL R91, R53, -INF , P3 ;  /* 0xff800000355b7808 */ /* 0x000fe40001800000 */
[----:B------:R-:W-:Y:S02]  /*2440*/  FMNMX.FTZ R4, R89, R4, !PT ;  /* 0x0000000459047209 */ /* 0x000fe40007810000 */
[----:B------:R-:W-:Y:S02]  /*2450*/  FSEL R47, R47, -INF , P1 ;  /* 0xff8000002f2f7808 */ /* 0x000fe40000800000 */
[----:B------:R-:W-:Y:S02]  /*2460*/  ISETP.GT.AND P1, PT, R0, 0x41, PT ;  /* 0x000000410000780c */ /* 0x000fe40003f24270 */
[----:B------:R-:W-:Y:S01]  /*2470*/  FSEL R93, R56, -INF , P2 ;  /* 0xff800000385d7808 */ /* 0x000fe20001000000 */
[----:B------:R-:W-:Y:S01]  /*2480*/  IMAD.MOV.U32 R56, RZ, RZ, R119 ;  /* 0x000000ffff387224 */ /* 0x000fe200078e0077 */
[----:B------:R-:W-:-:S02]  /*2490*/  FMNMX.FTZ R4, R91, R4, !PT ;  /* 0x000000045b047209 */ /* 0x000fc40007810000 */
[----:B------:R-:W-:Y:S01]  /*24a0*/  FSEL R49, R50, -INF , P6 ;  /* 0xff80000032317808 */ /* 0x000fe20003000000 */
[----:B------:R-:W-:Y:S01]  /*24b0*/  IMAD.MOV.U32 R50, RZ, RZ, R119 ;  /* 0x000000ffff327224 */ /* 0x000fe200078e0077 */
[C---:B------:R-:W-:Y:S02]  /*24c0*/  ISETP.GT.AND P6, PT, R0.reuse, 0x48, PT ;  /* 0x000000480000780c */ /* 0x040fe40003fc4270 */
[----:B------:R-:W-:Y:S02]  /*24d0*/  FSEL R95, R57, -INF , P1 ;  /* 0xff800000395f7808 */ /* 0x000fe40000800000 */
[----:B------:R-:W-:Y:S02]  /*24e0*/  FMNMX.FTZ R4, R93, R4, !PT ;  /* 0x000000045d047209 */ /* 0x000fe40007810000 */
[----:B------:R-:W-:Y:S02]  /*24f0*/  FSEL R51, R51, -INF , P5 ;  /* 0xff80000033337808 */ /* 0x000fe40002800000 */
[----:B------:R-:W-:-:S02]  /*2500*/  ISETP.GT.AND P5, PT, R0, 0x49, PT ;  /* 0x000000490000780c */ /* 0x000fc40003fa4270 */
[----:B------:R-:W-:Y:S02]  /*2510*/  FSEL R97, R60, -INF , P6 ;  /* 0xff8000003c617808 */ /* 0x000fe40003000000 */
[----:B------:R-:W-:Y:S02]  /*2520*/  FMNMX.FTZ R4, R95, R4, !PT ;  /* 0x000000045f047209 */ /* 0x000fe40007810000 */
[----:B------:R-:W-:Y:S01]  /*2530*/  FSEL R53, R54, -INF , P4 ;  /* 0xff80000036357808 */ /* 0x000fe20002000000 */
[----:B------:R-:W-:Y:S01]  /*2540*/  IMAD.MOV.U32 R54, RZ, RZ, R119 ;  /* 0x000000ffff367224 */ /* 0x000fe200078e0077 */
[----:B------:R-:W-:Y:S02]  /*2550*/  ISETP.GT.AND P4, PT, R0, 0x50, PT ;  /* 0x000000500000780c */ /* 0x000fe40003f84270 */
[----:B------:R-:W-:Y:S02]  /*2560*/  FSEL R61, R61, -INF , P5 ;  /* 0xff8000003d3d7808 */ /* 0x000fe40002800000 */
[----:B------:R-:W-:-:S02]  /*2570*/  FMNMX.FTZ R4, R97, R4, !PT ;  /* 0x0000000461047209 */ /* 0x000fc40007810000 */
[----:B------:R-:W-:Y:S02]  /*2580*/  FSEL R55, R55, -INF , P3 ;  /* 0xff80000037377808 */ /* 0x000fe40001800000 */
[----:B------:R-:W-:Y:S02]  /*2590*/  ISETP.GT.AND P3, PT, R0, 0x51, PT ;  /* 0x000000510000780c */ /* 0x000fe40003f64270 */
[----:B------:R-:W-:Y:S01]  /*25a0*/  FSEL R99, R64, -INF , P4 ;  /* 0xff80000040637808 */ /* 0x000fe20002000000 */
[--C-:B------:R-:W-:Y:S01]  /*25b0*/  IMAD.MOV.U32 R64, RZ, RZ, R119.reuse ;  /* 0x000000ffff407224 */ /* 0x100fe200078e0077 */
[----:B------:R-:W-:Y:S02]  /*25c0*/  FMNMX.FTZ R4, R61, R4, !PT ;  /* 0x000000043d047209 */ /* 0x000fe40007810000 */
[----:B------:R-:W-:Y:S01]  /*25d0*/  FSEL R57, R58, -INF , P2 ;  /* 0xff8000003a397808 */ /* 0x000fe20001000000 */
[----:B------:R-:W-:Y:S01]  /*25e0*/  IMAD.MOV.U32 R58, RZ, RZ, R119 ;  /* 0x000000ffff3a7224 */ /* 0x000fe200078e0077 */
[----:B------:R-:W-:-:S02]  /*25f0*/  ISETP.GT.AND P2, PT, R0, 0x58, PT ;  /* 0x000000580000780c */ /* 0x000fc40003f44270 */
[----:B------:R-:W-:Y:S02]  /*2600*/  FSEL R65, R65, -INF , P3 ;  /* 0xff80000041417808 */ /* 0x000fe40001800000 */
[----:B------:R-:W-:Y:S02]  /*2610*/  FMNMX.FTZ R4, R99, R4, !PT ;  /* 0x0000000463047209 */ /* 0x000fe40007810000 */
[----:B------:R-:W-:Y:S02]  /*2620*/  FSEL R59, R59, -INF , P1 ;  /* 0xff8000003b3b7808 */ /* 0x000fe40000800000 */
[----:B------:R-:W-:Y:S01]  /*2630*/  ISETP.GT.AND P1, PT, R0, 0x59, PT ;  /* 0x000000590000780c */ /* 0x000fe20003f24270 */
[----:B------:R-:W-:Y:S01]  /*2640*/  IMAD.U32 R0, RZ, RZ, UR4 ;  /* 0x00000004ff007e24 */ /* 0x000fe2000f8e00ff */
[----:B------:R-:W-:Y:S01]  /*2650*/  FSEL R101, R68, -INF , P2 ;  /* 0xff80000044657808 */ /* 0x000fe20001000000 */
[----:B------:R-:W-:Y:S01]  /*2660*/  IMAD.MOV.U32 R68, RZ, RZ, R119 ;  /* 0x000000ffff447224 */ /* 0x000fe200078e0077 */
        /* <DEDUP_REMOVED lines=8> */
[----:B------:R-:W-:-:S02]  /*26f0*/  R2UR UR4, R2 ;  /* 0x00000000020472ca */ /* 0x000fc400000e0000 */
[-C--:B------:R-:W-:Y:S02]  /*2700*/  MOV R102, R119.reuse ;  /* 0x0000007700667202 */ /* 0x080fe40000000f00 */
[-C--:B------:R-:W-:Y:S02]  /*2710*/  MOV R88, R119.reuse ;  /* 0x0000007700587202 */ /* 0x080fe40000000f00 */
[-C--:B------:R-:W-:Y:S02]  /*2720*/  MOV R74, R119.reuse ;  /* 0x00000077004a7202 */ /* 0x080fe40000000f00 */
[-C--:B------:R-:W-:Y:S02]  /*2730*/  MOV R60, R119.reuse ;  /* 0x00000077003c7202 */ /* 0x080fe40000000f00 */
[----:B------:R-:W-:-:S03]  /*2740*/  MOV R46, R119 ;  /* 0x00000077002e7202 */ /* 0x000fc60000000f00 */
[----:B------:R-:W-:-:S04]  /*2750*/  UIADD3 UR4, UR4, 0x30840, URZ ;  /* 0x0003084004047890 */ /* 0x000fc8000fffe03f */
[----:B------:R-:W-:Y:S01]  /*2760*/  UPRMT UR4, UR42, 0x654, UR4 ;  /* 0x000006542a047896 */ /* 0x000fe20008000004 */
[----:B0-----:R-:W-:-:S08]  /*2770*/  FMNMX.FTZ R103, R12, R103, !PT ;  /* 0x000000670c677209 */ /* 0x001fd00007810000 */
[----:B------:R-:W-:Y:S01]  /*2780*/  SYNCS.ARRIVE.TRANS64.RED.A1T0 RZ, [UR4], RZ ;  /* 0x000000ffffff79a7 */ /* 0x000fe20008100404 */
[----:B------:R-:W0:Y:S02]  /*2790*/  SHFL.BFLY PT, R4, R103, 0x1, 0x1f ;  /* 0x0c201f0067047f89 */ /* 0x000e2400000e0000 */
        /* <DEDUP_REMOVED lines=89> */
[----:B---3--:R-:W-:Y:S02]  /*2d30*/  MOV R95, R119 ;  /* 0x00000077005f7202 */ /* 0x008fe40000000f00 */
        /* <DEDUP_REMOVED lines=65> */
[----:B------:R-:W-:Y:S02]  /*3150*/  F2FP.F16.F32.PACK_AB R182, R182, R81 ;  /* 0x00000051b6b6723e */ /* 0x000fe400000000ff */
[----:B------:R-:W-:Y:S01]  /*3160*/  F2FP.F16.F32.PACK_AB R185, R24, R15 ;  /* 0x0000000f18b9723e */ /* 0x000fe200000000ff */
[----:B------:R-:W-:Y:S01]  /*3170*/  FADD.FTZ R31, R85, R40 ;  /* 0x00000028551f7221 */ /* 0x000fe20000010000 */
[-C--:B------:R-:W-:Y:S01]  /*3180*/  MOV R81, R119.reuse ;  /* 0x0000007700517202 */ /* 0x080fe20000000f00 */
[----:B------:R-:W3:Y:S01]  /*3190*/  MUFU.EX2 R41, R41 ;  /* 0x0000002900297308 */ /* 0x000ee20000000800 */
[----:B-1----:R-:W-:Y:S01]  /*31a0*/  FADD.FTZ R27, R37, R36 ;  /* 0x00000024251b7221 */ /* 0x002fe20000010000 */
[----:B0-----:R-:W-:Y:S01]  /*31b0*/  MOV R39, R119 ;  /* 0x0000007700277202 */ /* 0x001fe20000000f00 */
[----:B------:R-:W-:-:S05]  /*31c0*/  IMAD.MOV.U32 R24, RZ, RZ, R119 ;  /* 0x000000ffff187224 */ /* 0x000fca00078e0077 */
        /* <DEDUP_REMOVED lines=22> */
[----:B0-----:R-:W-:-:S02]  /*3330*/  IMAD.MOV.U32 R47, RZ, RZ, R119 ;  /* 0x000000ffff2f7224 */ /* 0x001fc400078e0077 */
[----:B------:R-:W-:-:S04]  /*3340*/  IMAD.MOV.U32 R28, RZ, RZ, R119 ;  /* 0x000000ffff1c7224 */ /* 0x000fc800078e0077 */
        /* <DEDUP_REMOVED lines=27> */
[----:B------:R-:W-:Y:S01]  /*3500*/  IMAD.MOV.U32 R34, RZ, RZ, R119 ;  /* 0x000000ffff227224 */ /* 0x000fe200078e0077 */
[----:B------:R-:W-:-:S04]  /*3510*/  MOV R53, R119 ;  /* 0x0000007700357202 */ /* 0x000fc80000000f00 */
        /* <DEDUP_REMOVED lines=8> */
[--C-:B--2---:R-:W-:Y:S02]  /*35a0*/  IMAD.MOV.U32 R65, RZ, RZ, R119.reuse ;  /* 0x000000ffff417224 */ /* 0x104fe400078e0077 */
[--C-:B------:R-:W-:Y:S02]  /*35b0*/  IMAD.MOV.U32 R57, RZ, RZ, R119.reuse ;  /* 0x000000ffff397224 */ /* 0x100fe400078e0077 */
[----:B------:R-:W-:Y:S01]  /*35c0*/  IMAD.MOV.U32 R36, RZ, RZ, R119 ;  /* 0x000000ffff247224 */ /* 0x000fe200078e0077 */
        /* <DEDUP_REMOVED lines=12> */
[----:B------:R-:W-:Y:S02]  /*3690*/  IMAD.MOV.U32 R2, RZ, RZ, 0x3f800000 ;  /* 0x3f800000ff027424 */ /* 0x000fe400078e00ff */
[----:B------:R-:W-:-:S03]  /*36a0*/  IMAD.MOV.U32 R27, RZ, RZ, R119 ;  /* 0x000000ffff1b7224 */ /* 0x000fc600078e0077 */
[----:B------:R-:W3:Y:S01]  /*36b0*/  MUFU.EX2 R25, R25 ;  /* 0x0000001900197308 */ /* 0x000ee20000000800 */
[----:B0-----:R-:W-:Y:S01]  /*36c0*/  FADD.FTZ R5, R21, R42 ;  /* 0x0000002a15057221 */ /* 0x001fe20000010000 */
[----:B-1----:R-:W-:Y:S01]  /*36d0*/  MOV R67, R119 ;  /* 0x0000007700437202 */ /* 0x002fe20000000f00 */
[----:B------:R-:W-:-:S05]  /*36e0*/  IMAD.MOV.U32 R42, RZ, RZ, R119 ;  /* 0x000000ffff2a7224 */ /* 0x000fca00078e0077 */
        /* <DEDUP_REMOVED lines=70> */
.L_x_3502:
[----:B------:R-:W-:-:S04]  /*3b50*/  UISETP.NE.AND UP0, UPT, UR6, 0x1, UPT ;  /* 0x000000010600788c */ /* 0x000fc8000bf05270 */
[----:B------:R-:W-:-:S04]  /*3b60*/  USEL UR39, URZ, 0x1, UP0 ;  /* 0x000000013f277887 */ /* 0x000fc80008000000 */
[----:B------:R-:W-:Y:S01]  /*3b70*/  ULOP3.LUT UR39, UR5, UR39, URZ, 0x3c, !UPT ;  /* 0x0000002705277292 */ /* 0x000fe2000f8e3c3f */
[----:B------:R-:W-:Y:S11]  /*3b80*/  @!P0 BRA `(.L_x_3492) ;  /* 0x0000000000048947 */ /* 0x000ff60003800000 */
[----:B------:R-:W-:Y:S01]  /*3b90*/  BPT.TRAP 0x1 ;  /* 0x000000040000795c */ /* 0x000fe20000300000 */
.L_x_3492:
[----:B------:R-:W0:Y:S01]  /*3ba0*/  S2UR UR11, SR_CgaCtaId ;  /* 0x00000000000b79c3 */ /* 0x000e220000008800 */
[----:B------:R-:W-:Y:S01]  /*3bb0*/  UIADD3 UR38, UR6, 0x1, URZ ;  /* 0x0000000106267890 */ /* 0x000fe2000fffe03f */
[----:B------:R-:W-:Y:S01]  /*3bc0*/  IMAD.U32 R0, RZ, RZ, UR39 ;  /* 0x00000027ff007e24 */ /* 0x000fe2000f8e00ff */
[----:B------:R-:W-:Y:S02]  /*3bd0*/  UMOV UR7, 0x400 ;  /* 0x0000040000077882 */ /* 0x000fe40000000000 */
[----:B------:R-:W-:Y:S02]  /*3be0*/  UISETP.NE.AND UP0, UPT, UR38, 0x2, UPT ;  /* 0x000000022600788c */ /* 0x000fe4000bf05270 */
[----:B------:R-:W-:Y:S02]  /*3bf0*/  SHF.L.U32 R0, R0, 0x1f, RZ ;  /* 0x0000001f00007819 */ /* 0x000fe400000006ff */
[----:B------:R-:W-:Y:S02]  /*3c00*/  USEL UR38, UR38, URZ, UP0 ;  /* 0x0000003f26267287 */ /* 0x000fe40008000000 */
[----:B0-----:R-:W-:-:S04]  /*3c10*/  ULEA UR7, UR11, UR7, 0x18 ;  /* 0x000000070b077291 */ /* 0x001fc8000f8ec03f */
[----:B------:R-:W-:-:S09]  /*3c20*/  ULEA UR8, UR38, UR7, 0x3 ;  /* 0x0000000726087291 */ /* 0x000fd2000f8e183f */
[----:B------:R0:W1:Y:S01]  /*3c30*/  SYNCS.PHASECHK.TRANS64.TRYWAIT P1, [UR8+0x30830], R0 ;  /* 0x03083000ff0075a7 */ /* 0x0000620008020148 */
[----:B------:R-:W-:Y:S05]  /*3c40*/  @!P0 BRA `(.L_x_3493) ;  /* 0x0000000000048947 */ /* 0x000fea0003800000 */
[----:B------:R-:W-:Y:S01]  /*3c50*/  BPT.TRAP 0x1 ;  /* 0x000000040000795c */ /* 0x000fe20000300000 */
.L_x_3493:
[----:B-1----:R-:W-:Y:S05]  /*3c60*/  @P1 BRA `(.L_x_3494) ;  /* 0x0000000000081947 */ /* 0x002fea0003800000 */
[----:B------:R-:W1:Y:S02]  /*3c70*/  SYNCS.PHASECHK.TRANS64.TRYWAIT P1, [UR8+0x30830], R0 ;  /* 0x03083000ff0075a7 */ /* 0x000e640008020148 */
[----:B-1----:R-:W-:Y:S05]  /*3c80*/  @!P1 BRA `(.L_x_3495) ;  /* 0x000000ac000c9947 */ /* 0x002fea0003800000 */
.L_x_3494:
        /* <DEDUP_REMOVED lines=171> */
.L_x_3496:
[----:B------:R-:W-:Y:S01]  /*4740*/  ULEA UR9, UR6, UR7, 0x3 ;  /* 0x0000000706097291 */ /* 0x000fe2000f8e183f */
[----:B01----:R-:W-:-:S05]  /*4750*/  IMAD.U32 R0, RZ, RZ, UR5 ;  /* 0x00000005ff007e24 */ /* 0x003fca000f8e00ff */
[----:B------:R-:W-:-:S04]  /*4760*/  SHF.L.U32 R0, R0, 0x1f, RZ ;  /* 0x0000001f00007819 */ /* 0x000fc800000006ff */
[----:B------:R0:W1:Y:S01]  /*4770*/  SYNCS.PHASECHK.TRANS64.TRYWAIT P1, [UR9+0x30850], R0 ;  /* 0x03085000ff0075a7 */ /* 0x0000620008020149 */
[----:B------:R-:W-:Y:S05]  /*4780*/  @!P0 BRA `(.L_x_3497) ;  /* 0x0000000000048947 */ /* 0x000fea0003800000 */
[----:B------:R-:W-:Y:S01]  /*4790*/  BPT.TRAP 0x1 ;  /* 0x000000040000795c */ /* 0x000fe20000300000 */
.L_x_3497:
[----:B-1----:R-:W-:Y:S05]  /*47a0*/  @P1 BRA `(.L_x_3498) ;  /* 0x0000000000081947 */ /* 0x002fea0003800000 */
[----:B------:R-:W1:Y:S02]  /*47b0*/  SYNCS.PHASECHK.TRANS64.TRYWAIT P1, [UR9+0x30850], R0 ;  /* 0x03085000ff0075a7 */ /* 0x000e640008020149 */
[----:B-1----:R-:W-:Y:S05]  /*47c0*/  @!P1 BRA `(.L_x_3499) ;  /* 0x000000a000549947 */ /* 0x002fea0003800000 */
.L_x_3498:
        /* <DEDUP_REMOVED lines=37> */
.L_x_3500:
        /* <DEDUP_REMOVED lines=111> */
[-C--:B------:R-:W-:Y:S01]  /*5110*/  FFMA.FTZ R175, R158, R0.reuse, -R157 ;  /* 0x000000009eaf7223 */ /* 0x080fe2000001089d */
[-C--:B------:R-:W-:Y:S01]  /*5120*/  FFMA.FTZ R168, R160, R0.reuse, -R169 ;  /* 0x00000000a0a87223 */ /* 0x080fe200000108a9 */
[-C--:B------:R-:W-:Y:S01]  /*5130*/  FFMA.FTZ R162, R162, R0.reuse, -R157 ;  /* 0x00000000a2a27223 */ /* 0x080fe2000001089d */
[----:B------:R-:W0:Y:S01]  /*5140*/  MUFU.EX2 R190, R190 ;  /* 0x000000be00be7308 */ /* 0x000e220000000800 */
[----:B-1----:R-:W-:Y:S01]  /*5150*/  FADD.FTZ R123, R13, R10 ;  /* 0x0000000a0d7b7221 */ /* 0x002fe20000010000 */
[-C--:B------:R-:W-:Y:S01]  /*5160*/  FFMA.FTZ R149, R161, R0.reuse, -R169 ;  /* 0x00000000a1957223 */ /* 0x080fe200000108a9 */
[-C--:B------:R-:W-:Y:S01]  /*5170*/  FFMA.FTZ R163, R163, R0.reuse, -R157 ;  /* 0x00000000a3a37223 */ /* 0x080fe2000001089d */
[-C--:B------:R-:W-:Y:S01]  /*5180*/  FFMA.FTZ R170, R164, R0.reuse, -R169 ;  /* 0x00000000a4aa7223 */ /* 0x080fe200000108a9 */
[-C--:B------:R-:W-:Y:S01]  /*5190*/  FFMA.FTZ R166, R166, R0.reuse, -R157 ;  /* 0x00000000a6a67223 */ /* 0x080fe2000001089d */
[----:B------:R-:W-:-:S02]  /*51a0*/  FFMA.FTZ R153, R165, R0, -R169 ;  /* 0x00000000a5997223 */ /* 0x000fc400000108a9 */
        /* <DEDUP_REMOVED lines=16> */
[----:B------:R-:W-:-:S06]  /*52b0*/  FFMA.FTZ R130, R155, R0, -R157 ;  /* 0x000000009b827223 */ /* 0x000fcc000001089d */
        /* <DEDUP_REMOVED lines=16> */
[-CC-:B------:R-:W-:Y:S01]  /*53c0*/  FFMA.FTZ R132, R159, R0.reuse, -R157.reuse ;  /* 0x000000009f847223 */ /* 0x180fe2000001089d */
[----:B------:R-:W-:-:S05]  /*53d0*/  FFMA.FTZ R157, R167, R0, -R157 ;  /* 0x00000000a79d7223 */ /* 0x000fca000001089d */
        /* <DEDUP_REMOVED lines=58> */
.L_x_3501:
        /* <DEDUP_REMOVED lines=10> */
[----:B------:R-:W-:-:S02]  /*5820*/  F2FP.F16.F32.PACK_AB R191, R14, R191 ;  /* 0x000000bf0ebf723e */ /* 0x000fc400000000ff */
[----:B------:R-:W-:Y:S01]  /*5830*/  F2FP.F16.F32.PACK_AB R184, R21, R184 ;  /* 0x000000b815b8723e */ /* 0x000fe200000000ff */
[----:B------:R-:W-:Y:S01]  /*5840*/  SYNCS.ARRIVE.TRANS64.RED.A1T0 RZ, [UR9], RZ ;  /* 0x000000ffffff79a7 */ /* 0x000fe20008100409 */
        /* <DEDUP_REMOVED lines=19> */
[----:B------:R-:W-:Y:S01]  /*5980*/  MOV R12, R3 ;  /* 0x00000003000c7202 */ /* 0x000fe20000000f00 */
[----:B------:R-:W-:Y:S06]  /*5990*/  @P1 BRA `(.L_x_3502) ;  /* 0xffffffe0006c1947 */ /* 0x000fec000383ffff */
.L_x_3491:
        /* <DEDUP_REMOVED lines=99> */
.L_x_3503:
[----:B------:R-:W0:Y:S01]  /*5fd0*/  S2UR UR7, SR_CgaCtaId ;  /* 0x00000000000779c3 */ /* 0x000e220000008800 */
[----:B------:R-:W-:Y:S01]  /*5fe0*/  UMOV UR4, 0x400 ;  /* 0x0000040000047882 */ /* 0x000fe20000000000 */
[----:B------:R-:W-:-:S05]  /*5ff0*/  IMAD.U32 R2, RZ, RZ, UR39 ;  /* 0x00000027ff027e24 */ /* 0x000fca000f8e00ff */
[----:B------:R-:W-:Y:S01]  /*6000*/  SHF.L.U32 R2, R2, 0x1f, RZ ;  /* 0x0000001f02027819 */ /* 0x000fe200000006ff */
[----:B0-----:R-:W-:-:S04]  /*6010*/  ULEA UR4, UR7, UR4, 0x18 ;  /* 0x0000000407047291 */ /* 0x001fc8000f8ec03f */
[----:B------:R-:W-:-:S09]  /*6020*/  ULEA UR5, UR38, UR4, 0x3 ;  /* 0x0000000426057291 */ /* 0x000fd2000f8e183f */
[----:B------:R0:W1:Y:S01]  /*6030*/  SYNCS.PHASECHK.TRANS64.TRYWAIT P1, [UR5+0x30850], R2 ;  /* 0x03085002ff0075a7 */ /* 0x0000620008020145 */
[----:B------:R-:W-:Y:S05]  /*6040*/  @!P0 BRA `(.L_x_3504) ;  /* 0x0000000000048947 */ /* 0x000fea0003800000 */
[----:B------:R-:W-:Y:S01]  /*6050*/  BPT.TRAP 0x1 ;  /* 0x000000040000795c */ /* 0x000fe20000300000 */
.L_x_3504:
[----:B-1----:R-:W-:Y:S05]  /*6060*/  @P1 BRA `(.L_x_3505) ;  /* 0x0000000000081947 */ /* 0x002fea0003800000 */
[----:B------:R-:W1:Y:S02]  /*6070*/  SYNCS.PHASECHK.TRANS64.TRYWAIT P1, [UR5+0x30850], R2 ;  /* 0x03085002ff0075a7 */ /* 0x000e640008020145 */
[----:B-1----:R-:W-:Y:S05]  /*6080*/  @!P1 BRA `(.L_x_3506) ;  /* 0x00000088003c9947 */ /* 0x002fea0003800000 */
.L_x_3505:
[----:B------:R-:W-:Y:S01]  /*6090*/  UIADD3 UR4, UR4, 0x400, URZ ;  /* 0x0000040004047890 */ /* 0x000fe2000fffe03f */
[----:B------:R-:W-:Y:S01]  /*60a0*/  WARPGROUP.ARRIVE ;  /* 0x00000000000079c5 */ /* 0x000fe20000000000 */
[----:B------:R-:W-:Y:S01]  /*60b0*/  UMOV UR11, 0x40000040 ;  /* 0x40000040000b7882 */ /* 0x000fe20000000000 */
[----:B-1----:R-:W1:Y:S01]  /*60c0*/  SHFL.BFLY PT, R7, R10, 0x2, 0x1f ;  /* 0x0c401f000a077f89 */ /* 0x002e6200000e0000 */
[----:B------:R-:W-:Y:S01]  /*60d0*/  USHF.R.U32.HI UR4, URZ, 0x4, UR4 ;  /* 0x000000043f047899 */ /* 0x000fe20008011604 */
[----:B------:R-:W-:Y:S02]  /*60e0*/  IMAD.MOV.U32 R20, RZ, RZ, -0x800000 ;  /* 0xff800000ff147424 */ /* 0x000fe400078e00ff */
[----:B0-----:R-:W0:Y:S01]  /*60f0*/  SHFL.BFLY PT, R2, R5, 0x2, 0x1f ;  /* 0x0c401f0005027f89 */ /* 0x001e2200000e0000 */
[----:B------:R-:W-:-:S04]  /*6100*/  ULOP3.LUT UR4, UR4, 0x3fff, URZ, 0xc0, !UPT ;  /* 0x00003fff04047892 */ /* 0x000fc8000f8ec03f */
[----:B------:R-:W-:-:S04]  /*6110*/  ULOP3.LUT UR4, UR4, 0x3000000, URZ, 0xfc, !UPT ;  /* 0x0300000004047892 */ /* 0x000fc8000f8efc3f */
[----:B------:R-:W-:-:S04]  /*6120*/  UIMAD UR4, UR38, 0x900, UR4 ;  /* 0x00000900260478a4 */ /* 0x000fc8000f8e0204 */
[----:B------:R-:W-:-:S03]  /*6130*/  UIADD3 UR6, UR4, 0x80, URZ ;  /* 0x0000008004067890 */ /* 0x000fc6000fffe03f */
[----:B------:R-:W-:Y:S02]  /*6140*/  UMOV UR10, UR4 ;  /* 0x00000004000a7c82 */ /* 0x000fe40008000000 */
[----:B------:R-:W-:Y:S01]  /*6150*/  HGMMA.64x192x16.F32 R24, R188, gdesc[UR8].tnspB, R24, gsb0 ;  /* 0x42e00008bc187df0 */ /* 0x000fe20008000818 */
        /* <DEDUP_REMOVED lines=9> */
[----:B------:R-:W-:Y:S02]  /*61f0*/  IMAD.MOV.U32 R2, RZ, RZ, -0x800000 ;  /* 0xff800000ff027424 */ /* 0x000fe400078e00ff */
[----:B-1----:R-:W-:Y:S02]  /*6200*/  FADD.FTZ R12, R6, R9 ;  /* 0x00000009060c7221 */ /* 0x002fe40000010000 */
[----:B------:R-:W-:Y:S01]  /*6210*/  FSETP.NE.FTZ.AND P1, PT, R11, RZ, PT ;  /* 0x000000ff0b00720b */ /* 0x000fe20003f35000 */
[----:B------:R-:W-:-:S02]  /*6220*/  IMAD.MOV.U32 R9, RZ, RZ, RZ ;  /* 0x000000ffff097224 */ /* 0x000fc400078e00ff */
[----:B------:R-:W-:-:S10]  /*6230*/  FSETP.NE.FTZ.AND P2, PT, R12, RZ, PT ;  /* 0x000000ff0c00720b */ /* 0x000fd40003f55000 */
[----:B------:R-:W0:Y:S01]  /*6240*/  @P1 MUFU.LG2 R8, R11 ;  /* 0x0000000b00081308 */ /* 0x000e220000000c00 */
[C---:B------:R-:W-:Y:S02]  /*6250*/  @P1 FMUL.FTZ R7, R0.reuse, 0.69314718246459960938 ;  /* 0x3f31721800071820 */ /* 0x040fe40000410000 */
        /* <DEDUP_REMOVED lines=28> */
[----:B------:R-:W-:Y:S01]  /*6420*/  HGMMA.64x192x16.F32 R24, R172, gdesc[UR8].tnspB, R24, gsb0 ;  /* 0x42e00008ac187df0 */ /* 0x000fe20008000818 */
[----:B------:R-:W-:Y:S01]  /*6430*/  UMOV UR10, UR4 ;  /* 0x00000004000a7c82 */ /* 0x000fe20008000000 */
[----:B------:R-:W-:Y:S01]  /*6440*/  UMOV UR11, 0x40000040 ;  /* 0x40000040000b7882 */ /* 0x000fe20000000000 */
[----:B------:R-:W-:Y:S02]  /*6450*/  WARPGROUP.DEPBAR.LE gsb0, 0x0 ;  /* 0x00008000000079c5 */ /* 0x000fe40000010000 */
[----:B------:R-:W-:-:S15]  /*6460*/  WARPGROUP.ARRIVE ;  /* 0x00000000000079c5 */ /* 0x000fde0000000000 */
[----:B------:R-:W-:Y:S03]  /*6470*/  HGMMA.64x192x16.F32 R24, R168, gdesc[UR8].tnspB, R24, gsb0 ;  /* 0x42e00008a8187df0 */ /* 0x000fe60008000818 */
[----:B------:R-:W-:Y:S02]  /*6480*/  WARPGROUP.DEPBAR.LE gsb0, 0x0 ;  /* 0x00008000000079c5 */ /* 0x000fe40000010000 */
[----:B0-23--:R-:W-:Y:S05]  /*6490*/  @!P0 BRA `(.L_x_3507) ;  /* 0x0000000000048947 */ /* 0x00dfea0003800000 */
[----:B------:R-:W-:Y:S01]  /*64a0*/  BPT.TRAP 0x1 ;  /* 0x000000040000795c */ /* 0x000fe20000300000 */
.L_x_3507:
[----:B------:R-:W-:Y:S01]  /*64b0*/  R2UR UR6, R193 ;  /* 0x00000000c10672ca */ /* 0x000fe200000e0000 */
[----:B------:R-:W-:Y:S01]  /*64c0*/  UIADD3 UR4, UR5, 0x30860, URZ ;  /* 0x0003086005047890 */ /* 0x000fe2000fffe03f */
[----:B------:R-:W-:Y:S01]  /*64d0*/  FMUL.FTZ R128, R47, R9 ;  /* 0x000000092f807220 */ /* 0x000fe20000410000 */
[----:B------:R-:W-:Y:S01]  /*64e0*/  UIADD3 UR38, UR38, 0x1, URZ ;  /* 0x0000000126267890 */ /* 0x000fe2000fffe03f */
[----:B------:R-:W-:Y:S01]  /*64f0*/  FMUL.FTZ R3, R36, R5 ;  /* 0x0000000524037220 */ /* 0x000fe20000410000 */
[----:B------:R-:W-:Y:S01]  /*6500*/  UPRMT UR4, UR7, 0x654, UR4 ;  /* 0x0000065407047896 */ /* 0x000fe20008000004 */
[-C--:B------:R-:W-:Y:S01]  /*6510*/  FMUL.FTZ R124, R50, R9.reuse ;  /* 0x00000009327c7220 */ /* 0x080fe20000410000 */
[----:B------:R-:W-:Y:S01]  /*6520*/  UISETP.NE.AND UP0, UPT, UR38, 0x2, UPT ;  /* 0x000000022600788c */ /* 0x000fe2000bf05270 */
[----:B------:R-:W-:Y:S01]  /*6530*/  FMUL.FTZ R47, R99, R9 ;  /* 0x00000009632f7220 */ /* 0x000fe20000410000 */
[-C--:B------:R-:W-:Y:S01]  /*6540*/  FMUL.FTZ R24, R24, R5.reuse ;  /* 0x0000000518187220 */ /* 0x080fe20000410000 */
[-C--:B------:R-:W-:Y:S01]  /*6550*/  FMUL.FTZ R123, R25, R5.reuse ;  /* 0x00000005197b7220 */ /* 0x080fe20000410000 */
[-C--:B------:R-:W-:Y:S01]  /*6560*/  FMUL.FTZ R6, R28, R5.reuse ;  /* 0x000000051c067220 */ /* 0x080fe20000410000 */
[-C--:B------:R-:W-:Y:S01]  /*6570*/  FMUL.FTZ R7, R29, R5.reuse ;  /* 0x000000051d077220 */ /* 0x080fe20000410000 */
[----:B------:R-:W-:Y:S01]  /*6580*/  UIADD3 UR6, UR6, 0x1, URZ ;  /* 0x0000000106067890 */ /* 0x000fe2000fffe03f */
        /* <DEDUP_REMOVED lines=89> */
[-C--:B------:R-:W-:Y:S01]  /*6b20*/  FMUL.FTZ R115, R115, R9.reuse ;  /* 0x0000000973737220 */ /* 0x080fe20000410000 */
[-C--:B------:R-:W-:Y:S01]  /*6b30*/  FMUL.FTZ R118, R118, R9.reuse ;  /* 0x0000000976767220 */ /* 0x080fe20000410000 */
[----:B------:R-:W-:Y:S01]  /*6b40*/  FMUL.FTZ R119, R119, R9 ;  /* 0x0000000977777220 */ /* 0x000fe20000410000 */
[----:B------:R-:W-:-:S02]  /*6b50*/  USEL UR38, UR38, URZ, UP0 ;  /* 0x0000003f26267287 */ /* 0x000fc40008000000 */
[----:B------:R-:W-:-:S12]  /*6b60*/  ULOP3.LUT UR39, UR39, UR4, URZ, 0x3c, !UPT ;  /* 0x0000000427277292 */ /* 0x000fd8000f8e3c3f */
.L_x_3483:
[----:B------:R-:W0:Y:S01]  /*6b70*/  S2R R5, SR_CgaCtaId ;  /* 0x0000000000057919 */ /* 0x000e220000008800 */
[----:B------:R-:W-:Y:S01]  /*6b80*/  MOV R46, 0x400 ;  /* 0x00000400002e7802 */ /* 0x000fe20000000f00 */
[----:B------:R-:W-:Y:S01]  /*6b90*/  BSSY B0, `(.L_x_3508) ;  /* 0x0000280000007945 */ /* 0x000fe20003800000 */
[----:B------:R-:W-:Y:S02]  /*6ba0*/  BAR.SYNC.DEFER_BLOCKING 0x5, 0x180 ;  /* 0x0146000000007b1d */ /* 0x000fe40000010000 */
[----:B0-----:R-:W-:-:S05]  /*6bb0*/  LEA R46, R5, R46, 0x18 ;  /* 0x0000002e052e7211 */ /* 0x001fca00078ec0ff */
[----:B------:R-:W0:Y:S02]  /*6bc0*/  LDS.128 R40, [R46+0x308d0] ;  /* 0x0308d0002e287984 */ /* 0x000e240000000c00 */
[----:B0-----:R-:W-:Y:S02]  /*6bd0*/  R2UR UR5, R41 ;  /* 0x00000000290572ca */ /* 0x001fe400000e0000 */
        /* <DEDUP_REMOVED lines=14> */
[----:B------:R-:W-:Y:S01]  /*6cc0*/  F2FP.F16.F32.PACK_AB R98, R101, R100 ;  /* 0x000000646562723e */ /* 0x000fe200000000ff */
[----:B------:R-:W-:Y:S01]  /*6cd0*/  UIMAD.WIDE UR8, UR60, 0x4, UR8 ;  /* 0x000000043c0878a5 */ /* 0x000fe2000f8e0208 */
[----:B------:R-:W-:-:S02]  /*6ce0*/  F2FP.F16.F32.PACK_AB R105, R107, R106 ;  /* 0x0000006a6b69723e */ /* 0x000fc400000000ff */
[----:B------:R-:W-:Y:S02]  /*6cf0*/  F2FP.F16.F32.PACK_AB R112, R113, R112 ;  /* 0x000000707170723e */ /* 0x000fe400000000ff */
[----:B------:R-:W-:Y:S02]  /*6d00*/  R2UR UR4, R192 ;  /* 0x00000000c00472ca */ /* 0x000fe400000e0000 */
[----:B------:R-:W-:Y:S01]  /*6d10*/  R2UR UR10, R22 ;  /* 0x00000000160a72ca */ /* 0x000fe200000e0000 */
[----:B------:R-:W-:Y:S01]  /*6d20*/  BAR.SYNC.DEFER_BLOCKING 0x1, 0x100 ;  /* 0x0044000000007b1d */ /* 0x000fe20000010000 */
[----:B------:R-:W-:Y:S02]  /*6d30*/  F2FP.F16.F32.PACK_AB R106, R109, R108 ;  /* 0x0000006c6d6a723e */ /* 0x000fe400000000ff */
[----:B------:R-:W-:Y:S02]  /*6d40*/  F2FP.F16.F32.PACK_AB R107, R111, R110 ;  /* 0x0000006e6f6b723e */ /* 0x000fe400000000ff */
[----:B------:R-:W-:Y:S01]  /*6d50*/  F2FP.F16.F32.PACK_AB R113, R115, R114 ;  /* 0x000000727371723e */ /* 0x000fe200000000ff */
[----:B------:R-:W-:Y:S01]  /*6d60*/  ULDC UR7, c[0x0][0xa88] ;  /* 0x0002a20000077ab9 */ /* 0x000fe20000000800 */
[----:B------:R-:W-:Y:S01]  /*6d70*/  F2FP.F16.F32.PACK_AB R114, R117, R116 ;  /* 0x000000747572723e */ /* 0x000fe200000000ff */
[----:B------:R-:W1:Y:S01]  /*6d80*/  LDC R47, c[0x0][0xbe8] ;  /* 0x0002fa00ff2f7b82 */ /* 0x000e620000000800 */
[----:B------:R-:W-:-:S02]  /*6d90*/  F2FP.F16.F32.PACK_AB R115, R119, R118 ;  /* 0x000000767773723e */ /* 0x000fc400000000ff */
[----:B------:R-:W-:Y:S02]  /*6da0*/  MOV R32, R46 ;  /* 0x0000002e00207202 */ /* 0x000fe40000000f00 */
[----:B0-----:R-:W-:-:S03]  /*6db0*/  MOV R33, R5 ;  /* 0x0000000500217202 */ /* 0x001fc60000000f00 */
[----:B------:R-:W-:-:S03]  /*6dc0*/  IMAD.WIDE R4, R199, 0x2, R32 ;  /* 0x00000002c7047825 */ /* 0x000fc600078e0220 */
[C---:B------:R-:W-:Y:S02]  /*6dd0*/  LOP3.LUT R25, R4.reuse, 0x380, RZ, 0xc0, !PT ;  /* 0x0000038004197812 */ /* 0x040fe400078ec0ff */
[C---:B------:R-:W-:Y:S02]  /*6de0*/  IADD3 R41, P2, R4.reuse, 0x20, RZ ;  /* 0x0000002004297810 */ /* 0x040fe40007f5e0ff */
[C---:B------:R-:W-:Y:S02]  /*6df0*/  IADD3 R103, P1, R4.reuse, 0x40, RZ ;  /* 0x0000004004677810 */ /* 0x040fe40007f3e0ff */
[C---:B------:R-:W-:Y:S01]  /*6e00*/  IADD3 R137, P6, R4.reuse, 0x60, RZ ;  /* 0x0000006004897810 */ /* 0x040fe20007fde0ff */
[--C-:B------:R-:W-:Y:S01]  /*6e10*/  IMAD.X R9, RZ, RZ, R5.reuse, P2 ;  /* 0x000000ffff097224 */ /* 0x100fe200010e0605 */
[C---:B------:R-:W-:Y:S01]  /*6e20*/  IADD3 R139, P5, R4.reuse, 0x4000, RZ ;  /* 0x00004000048b7810 */ /* 0x040fe20007fbe0ff */
[--C-:B------:R-:W-:Y:S01]  /*6e30*/  IMAD.X R11, RZ, RZ, R5.reuse, P1 ;  /* 0x000000ffff0b7224 */ /* 0x100fe200008e0605 */
[----:B------:R-:W-:Y:S01]  /*6e40*/  SHF.R.U64 R25, R25, 0x3, RZ ;  /* 0x0000000319197819 */ /* 0x000fe200000012ff */
[--C-:B------:R-:W-:Y:S01]  /*6e50*/  IMAD.X R13, RZ, RZ, R5.reuse, P6 ;  /* 0x000000ffff0d7224 */ /* 0x100fe200030e0605 */
[C---:B------:R-:W-:Y:S01]  /*6e60*/  IADD3 R141, P0, R4.reuse, 0x4020, RZ ;  /* 0x00004020048d7810 */ /* 0x040fe20007f1e0ff */
[----:B------:R-:W-:Y:S01]  /*6e70*/  IMAD.X R15, RZ, RZ, R5, P5 ;  /* 0x000000ffff0f7224 */ /* 0x000fe200028e0605 */
[----:B------:R-:W-:-:S02]  /*6e80*/  IADD3 R143, P4, R4, 0x4040, RZ ;  /* 0x00004040048f7810 */ /* 0x000fc40007f9e0ff */
[C---:B------:R-:W-:Y:S01]  /*6e90*/  IADD3 R145, P3, R4.reuse, 0x4060, RZ ;  /* 0x0000406004917810 */ /* 0x040fe20007f7e0ff */
[--C-:B------:R-:W-:Y:S01]  /*6ea0*/  IMAD.X R27, RZ, RZ, R5.reuse, P0 ;  /* 0x000000ffff1b7224 */ /* 0x100fe200000e0605 */
[C---:B------:R-:W-:Y:S01]  /*6eb0*/  IADD3 R147, P2, R4.reuse, 0x8000, RZ ;  /* 0x0000800004937810 */ /* 0x040fe20007f5e0ff */
[--C-:B------:R-:W-:Y:S01]  /*6ec0*/  IMAD.X R29, RZ, RZ, R5.reuse, P4 ;  /* 0x000000ffff1d7224 */ /* 0x100fe200020e0605 */
[C---:B------:R-:W-:Y:S02]  /*6ed0*/  IADD3 R149, P1, R4.reuse, 0x8020, RZ ;  /* 0x0000802004957810 */ /* 0x040fe40007f3e0ff */
[C---:B------:R-:W-:Y:S01]  /*6ee0*/  IADD3 R151, P6, R4.reuse, 0x8040, RZ ;  /* 0x0000804004977810 */ /* 0x040fe20007fde0ff */
[--C-:B------:R-:W-:Y:S01]  /*6ef0*/  IMAD.X R35, RZ, RZ, R5.reuse, P2 ;  /* 0x000000ffff237224 */ /* 0x100fe200010e0605 */
[----:B------:R-:W-:Y:S01]  /*6f00*/  IADD3 R153, P5, R4, 0x8060, RZ ;  /* 0x0000806004997810 */ /* 0x000fe20007fbe0ff */
[--C-:B------:R-:W-:Y:S01]  /*6f10*/  IMAD.X R37, RZ, RZ, R5.reuse, P1 ;  /* 0x000000ffff257224 */ /* 0x100fe200008e0605 */
[----:B------:R-:W-:Y:S01]  /*6f20*/  LOP3.LUT R4, R25, R4, RZ, 0x3c, !PT ;  /* 0x0000000419047212 */ /* 0x000fe200078e3cff */
[--C-:B------:R-:W-:Y:S01]  /*6f30*/  IMAD.X R39, RZ, RZ, R5.reuse, P6 ;  /* 0x000000ffff277224 */ /* 0x100fe200030e0605 */
[----:B------:R-:W-:Y:S01]  /*6f40*/  LOP3.LUT R8, R41, 0x380, RZ, 0xc0, !PT ;  /* 0x0000038029087812 */ /* 0x000fe200078ec0ff */
[----:B------:R-:W-:Y:S01]  /*6f50*/  IMAD.X R25, RZ, RZ, R5, P5 ;  /* 0x000000ffff197224 */ /* 0x000fe200028e0605 */
[----:B------:R-:W-:-:S02]  /*6f60*/  LOP3.LUT R10, R103, 0x380, RZ, 0xc0, !PT ;  /* 0x00000380670a7812 */ /* 0x000fc400078ec0ff */
[----:B------:R-:W-:Y:S02]  /*6f70*/  MOV R136, R4 ;  /* 0x0000000400887202 */ /* 0x000fe40000000f00 */
[----:B------:R-:W-:Y:S02]  /*6f80*/  LOP3.LUT R12, R137, 0x380, RZ, 0xc0, !PT ;  /* 0x00000380890c7812 */ /* 0x000fe400078ec0ff */
[----:B------:R-:W-:Y:S02]  /*6f90*/  LOP3.LUT R14, R139, 0x380, RZ, 0xc0, !PT ;  /* 0x000003808b0e7812 */ /* 0x000fe400078ec0ff */
[----:B------:R-:W-:Y:S02]  /*6fa0*/  F2FP.F16.F32.PACK_AB R4, R123, R24 ;  /* 0x000000187b04723e */ /* 0x000fe400000000ff */
[----:B------:R-:W-:Y:S02]  /*6fb0*/  LOP3.LUT R24, R149, 0x380, RZ, 0xc0, !PT ;  /* 0x0000038095187812 */ /* 0x000fe400078ec0ff */
[----:B------:R-:W-:-:S02]  /*6fc0*/  LOP3.LUT R26, R141, 0x380, RZ, 0xc0, !PT ;  /* 0x000003808d1a7812 */ /* 0x000fc400078ec0ff */
[----:B------:R-:W-:Y:S02]  /*6fd0*/  LOP3.LUT R40, R153, 0x380, RZ, 0xc0, !PT ;  /* 0x0000038099287812 */ /* 0x000fe400078ec0ff */
[----:B------:R-:W-:Y:S02]  /*6fe0*/  SHF.R.U64 R8, R8, 0x3, RZ ;  /* 0x0000000308087819 */ /* 0x000fe400000012ff */
[----:B------:R-:W-:Y:S02]  /*6ff0*/  SHF.R.U64 R10, R10, 0x3, RZ ;  /* 0x000000030a0a7819 */ /* 0x000fe400000012ff */
[----:B------:R-:W-:Y:S02]  /*7000*/  LOP3.LUT R28, R143, 0x380, RZ, 0xc0, !PT ;  /* 0x000003808f1c7812 */ /* 0x000fe400078ec0ff */
[----:B------:R-:W-:Y:S02]  /*7010*/  LOP3.LUT R30, R145, 0x380, RZ, 0xc0, !PT ;  /* 0x00000380911e7812 */ /* 0x000fe400078ec0ff */
[----:B------:R-:W-:-:S02]  /*7020*/  IADD3.X R31, RZ, R5, RZ, P3, !PT ;  /* 0x00000005ff1f7210 */ /* 0x000fc40001ffe4ff */
[----:B------:R-:W-:Y:S02]  /*7030*/  SHF.R.U64 R12, R12, 0x3, RZ ;  /* 0x000000030c0c7819 */ /* 0x000fe400000012ff */
[----:B------:R-:W-:Y:S02]  /*7040*/  SHF.R.U64 R14, R14, 0x3, RZ ;  /* 0x000000030e0e7819 */ /* 0x000fe400000012ff */
[----:B------:R-:W-:Y:S02]  /*7050*/  F2FP.F16.F32.PACK_AB R5, R135, R134 ;  /* 0x000000868705723e */ /* 0x000fe400000000ff */
[----:B------:R-:W-:Y:S02]  /*7060*/  SHF.R.U64 R24, R24, 0x3, RZ ;  /* 0x0000000318187819 */ /* 0x000fe400000012ff */
[----:B------:R-:W-:Y:S01]  /*7070*/  SHF.R.U64 R26, R26, 0x3, RZ ;  /* 0x000000031a1a7819 */ /* 0x000fe200000012ff */
[----:B------:R0:W-:Y:S01]  /*7080*/  STSM.16.M88.4 [R136], R4 ;  /* 0x0000000488007844 */ /* 0x0001e20000000200 */
[----:B------:R-:W-:-:S02]  /*7090*/  SHF.R.U64 R40, R40, 0x3, RZ ;  /* 0x0000000328287819 */ /* 0x000fc400000012ff */
[----:B------:R-:W-:Y:S02]  /*70a0*/  LOP3.LUT R8, R8, R41, RZ, 0x3c, !PT ;  /* 0x0000002908087212 */ /* 0x000fe400078e3cff */
[----:B------:R-:W-:Y:S02]  /*70b0*/  LOP3.LUT R10, R10, R103, RZ, 0x3c, !PT ;  /* 0x000000670a0a7212 */ /* 0x000fe400078e3cff */
[----:B------:R-:W-:Y:S02]  /*70c0*/  LOP3.LUT R34, R147, 0x380, RZ, 0xc0, !PT ;  /* 0x0000038093227812 */ /* 0x000fe400078ec0ff */
[----:B------:R-:W-:Y:S02]  /*70d0*/  SHF.R.U64 R28, R28, 0x3, RZ ;  /* 0x000000031c1c7819 */ /* 0x000fe400000012ff */
[----:B------:R-:W-:Y:S02]  /*70e0*/  SHF.R.U64 R30, R30, 0x3, RZ ;  /* 0x000000031e1e7819 */ /* 0x000fe400000012ff */
[----:B------:R-:W-:-:S02]  /*70f0*/  LOP3.LUT R12, R12, R137, RZ, 0x3c, !PT ;  /* 0x000000890c0c7212 */ /* 0x000fc400078e3cff */
[----:B------:R-:W-:Y:S02]  /*7100*/  LOP3.LUT R14, R14, R139, RZ, 0x3c, !PT ;  /* 0x0000008b0e0e7212 */ /* 0x000fe400078e3cff */
[----:B------:R-:W-:Y:S02]  /*7110*/  LOP3.LUT R38, R151, 0x380, RZ, 0xc0, !PT ;  /* 0x0000038097267812 */ /* 0x000fe400078ec0ff */
[----:B------:R-:W-:Y:S02]  /*7120*/  LOP3.LUT R36, R24, R149, RZ, 0x3c, !PT ;  /* 0x0000009518247212 */ /* 0x000fe400078e3cff */
[----:B------:R-:W-:Y:S02]  /*7130*/  LOP3.LUT R26, R26, R141, RZ, 0x3c, !PT ;  /* 0x0000008d1a1a7212 */ /* 0x000fe400078e3cff */
[----:B------:R-:W-:Y:S02]  /*7140*/  LOP3.LUT R24, R40, R153, RZ, 0x3c, !PT ;  /* 0x0000009928187212 */ /* 0x000fe400078e3cff */
[----:B------:R-:W-:-:S02]  /*7150*/  SHF.R.U64 R34, R34, 0x3, RZ ;  /* 0x0000000322227819 */ /* 0x000fc400000012ff */
[----:B------:R-:W-:Y:S02]  /*7160*/  LOP3.LUT R28, R28, R143, RZ, 0x3c, !PT ;  /* 0x0000008f1c1c7212 */ /* 0x000fe400078e3cff */
[----:B------:R-:W-:Y:S02]  /*7170*/  LOP3.LUT R30, R30, R145, RZ, 0x3c, !PT ;  /* 0x000000911e1e7212 */ /* 0x000fe400078e3cff */
[----:B------:R-:W-:Y:S02]  /*7180*/  MOV R133, R8 ;  /* 0x0000000800857202 */ /* 0x000fe40000000f00 */
[----:B------:R-:W-:Y:S02]  /*7190*/  MOV R123, R10 ;  /* 0x0000000a007b7202 */ /* 0x000fe40000000f00 */
[----:B0-----:R-:W-:Y:S02]  /*71a0*/  F2FP.F16.F32.PACK_AB R4, R122, R21 ;  /* 0x000000157a04723e */ /* 0x001fe400000000ff */
[----:B------:R-:W-:-:S02]  /*71b0*/  F2FP.F16.F32.PACK_AB R5, R131, R130 ;  /* 0x000000828305723e */ /* 0x000fc400000000ff */
[----:B------:R-:W-:Y:S02]  /*71c0*/  F2FP.F16.F32.PACK_AB R6, R120, R3 ;  /* 0x000000037806723e */ /* 0x000fe400000000ff */
[----:B------:R-:W-:Y:S02]  /*71d0*/  F2FP.F16.F32.PACK_AB R7, R132, R129 ;  /* 0x000000818407723e */ /* 0x000fe400000000ff */
[----:B------:R-:W-:Y:S02]  /*71e0*/  MOV R103, R12 ;  /* 0x0000000c00677202 */ /* 0x000fe40000000f00 */
[----:B------:R-:W-:Y:S01]  /*71f0*/  MOV R102, R14 ;  /* 0x0000000e00667202 */ /* 0x000fe20000000f00 */
[----:B------:R0:W-:Y:S01]  /*7200*/  STSM.16.M88.4 [R133], R4 ;  /* 0x0000000485007844 */ /* 0x0001e20000000200 */
[----:B------:R-:W-:Y:S02]  /*7210*/  F2FP.F16.F32.PACK_AB R8, R121, R0 ;  /* 0x000000007908723e */ /* 0x000fe400000000ff */
[----:B------:R-:W-:-:S02]  /*7220*/  F2FP.F16.F32.PACK_AB R9, R127, R126 ;  /* 0x0000007e7f09723e */ /* 0x000fc400000000ff */
[----:B------:R-:W-:Y:S02]  /*7230*/  F2FP.F16.F32.PACK_AB R10, R45, R44 ;  /* 0x0000002c2d0a723e */ /* 0x000fe400000000ff */
[----:B------:R-:W-:Y:S02]  /*7240*/  F2FP.F16.F32.PACK_AB R11, R128, R125 ;  /* 0x0000007d800b723e */ /* 0x000fe400000000ff */
[----:B------:R-:W-:Y:S02]  /*7250*/  SHF.R.U64 R38, R38, 0x3, RZ ;  /* 0x0000000326267819 */ /* 0x000fe400000012ff */
[----:B------:R-:W-:Y:S01]  /*7260*/  F2FP.F16.F32.PACK_AB R12, R49, R48 ;  /* 0x00000030310c723e */ /* 0x000fe200000000ff */
[----:B------:R2:W-:Y:S01]  /*7270*/  STSM.16.M88.4 [R123], R8 ;  /* 0x000000087b007844 */ /* 0x0005e20000000200 */
[----:B------:R-:W-:Y:S02]  /*7280*/  F2FP.F16.F32.PACK_AB R13, R51, R124 ;  /* 0x0000007c330d723e */ /* 0x000fe400000000ff */
[----:B------:R-:W-:-:S02]  /*7290*/  F2FP.F16.F32.PACK_AB R14, R53, R52 ;  /* 0x00000034350e723e */ /* 0x000fc400000000ff */
[----:B------:R-:W-:Y:S02]  /*72a0*/  F2FP.F16.F32.PACK_AB R15, R55, R54 ;  /* 0x00000036370f723e */ /* 0x000fe400000000ff */
[----:B------:R-:W-:Y:S02]  /*72b0*/  MOV R42, R26 ;  /* 0x0000001a002a7202 */ /* 0x000fe40000000f00 */
[----:B------:R-:W-:Y:S01]  /*72c0*/  MOV R3, R24 ;  /* 0x0000001800037202 */ /* 0x000fe20000000f00 */
[----:B------:R3:W-:Y:S01]  /*72d0*/  STSM.16.M88.4 [R103], R12 ;  /* 0x0000000c67007844 */ /* 0x0007e20000000200 */
[----:B------:R-:W-:Y:S02]  /*72e0*/  LOP3.LUT R34, R34, R147, RZ, 0x3c, !PT ;  /* 0x0000009322227212 */ /* 0x000fe400078e3cff */
[----:B------:R-:W-:Y:S02]  /*72f0*/  MOV R41, R28 ;  /* 0x0000001c00297202 */ /* 0x000fe40000000f00 */
[----:B------:R-:W-:-:S02]  /*7300*/  MOV R40, R30 ;  /* 0x0000001e00287202 */ /* 0x000fc40000000f00 */
[----:B------:R-:W-:Y:S02]  /*7310*/  F2FP.F16.F32.PACK_AB R24, R57, R56 ;  /* 0x000000383918723e */ /* 0x000fe400000000ff */
[----:B------:R-:W-:Y:S02]  /*7320*/  F2FP.F16.F32.PACK_AB R25, R59, R58 ;  /* 0x0000003a3b19723e */ /* 0x000fe400000000ff */
[----:B------:R-:W-:Y:S02]  /*7330*/  F2FP.F16.F32.PACK_AB R26, R61, R60 ;  /* 0x0000003c3d1a723e */ /* 0x000fe400000000ff */
[----:B------:R-:W-:Y:S02]  /*7340*/  F2FP.F16.F32.PACK_AB R27, R63, R62 ;  /* 0x0000003e3f1b723e */ /* 0x000fe400000000ff */
[----:B------:R-:W-:Y:S02]  /*7350*/  F2FP.F16.F32.PACK_AB R28, R65, R64 ;  /* 0x00000040411c723e */ /* 0x000fe400000000ff */
[----:B------:R-:W-:Y:S01]  /*7360*/  F2FP.F16.F32.PACK_AB R29, R67, R66 ;  /* 0x00000042431d723e */ /* 0x000fe200000000ff */
[----:B------:R-:W-:Y:S01]  /*7370*/  STSM.16.M88.4 [R102], R24 ;  /* 0x0000001866007844 */ /* 0x000fe20000000200 */
[----:B------:R-:W-:-:S02]  /*7380*/  F2FP.F16.F32.PACK_AB R30, R69, R68 ;  /* 0x00000044451e723e */ /* 0x000fc400000000ff */
[----:B------:R-:W-:Y:S02]  /*7390*/  F2FP.F16.F32.PACK_AB R31, R71, R70 ;  /* 0x00000046471f723e */ /* 0x000fe400000000ff */
[----:B------:R-:W-:Y:S02]  /*73a0*/  LOP3.LUT R38, R38, R151, RZ, 0x3c, !PT ;  /* 0x0000009726267212 */ /* 0x000fe400078e3cff */
[----:B0-----:R-:W-:Y:S01]  /*73b0*/  F2FP.F16.F32.PACK_AB R4, R73, R72 ;  /* 0x000000484904723e */ /* 0x001fe200000000ff */
[----:B------:R-:W-:Y:S01]  /*73c0*/  STSM.16.M88.4 [R42], R28 ;  /* 0x0000001c2a007844 */ /* 0x000fe20000000200 */
[----:B------:R-:W-:Y:S02]  /*73d0*/  F2FP.F16.F32.PACK_AB R5, R75, R74 ;  /* 0x0000004a4b05723e */ /* 0x000fe400000000ff */
[----:B------:R-:W-:Y:S02]  /*73e0*/  F2FP.F16.F32.PACK_AB R6, R77, R76 ;  /* 0x0000004c4d06723e */ /* 0x000fe400000000ff */
[----:B------:R-:W-:-:S02]  /*73f0*/  F2FP.F16.F32.PACK_AB R7, R79, R78 ;  /* 0x0000004e4f07723e */ /* 0x000fc400000000ff */
[----:B--2---:R-:W-:Y:S02]  /*7400*/  F2FP.F16.F32.PACK_AB R8, R81, R80 ;  /* 0x000000505108723e */ /* 0x004fe400000000ff */
[----:B------:R-:W-:Y:S01]  /*7410*/  F2FP.F16.F32.PACK_AB R9, R83, R82 ;  /* 0x000000525309723e */ /* 0x000fe200000000ff */
[----:B------:R0:W-:Y:S01]  /*7420*/  STSM.16.M88.4 [R41], R4 ;  /* 0x0000000429007844 */ /* 0x0001e20000000200 */
[----:B------:R-:W-:Y:S02]  /*7430*/  F2FP.F16.F32.PACK_AB R10, R85, R84 ;  /* 0x00000054550a723e */ /* 0x000fe400000000ff */
[----:B------:R-:W-:Y:S02]  /*7440*/  F2FP.F16.F32.PACK_AB R11, R87, R86 ;  /* 0x00000056570b723e */ /* 0x000fe400000000ff */
[----:B------:R-:W-:Y:S02]  /*7450*/  MOV R34, R34 ;  /* 0x0000002200227202 */ /* 0x000fe40000000f00 */
[----:B---3--:R-:W-:Y:S01]  /*7460*/  F2FP.F16.F32.PACK_AB R12, R89, R88 ;  /* 0x00000058590c723e */ /* 0x008fe200000000ff */
[----:B------:R2:W-:Y:S01]  /*7470*/  STSM.16.M88.4 [R40], R8 ;  /* 0x0000000828007844 */ /* 0x0005e20000000200 */
[----:B------:R-:W-:-:S02]  /*7480*/  F2FP.F16.F32.PACK_AB R13, R91, R90 ;  /* 0x0000005a5b0d723e */ /* 0x000fc400000000ff */
[----:B------:R-:W-:Y:S02]  /*7490*/  F2FP.F16.F32.PACK_AB R14, R93, R92 ;  /* 0x0000005c5d0e723e */ /* 0x000fe400000000ff */
[----:B------:R-:W-:Y:S02]  /*74a0*/  F2FP.F16.F32.PACK_AB R15, R95, R94 ;  /* 0x0000005e5f0f723e */ /* 0x000fe400000000ff */
[----:B------:R-:W-:Y:S01]  /*74b0*/  MOV R36, R36 ;  /* 0x0000002400247202 */ /* 0x000fe20000000f00 */
[----:B0-----:R-:W-:Y:S01]  /*74c0*/  IMAD.U32 R4, RZ, RZ, UR8 ;  /* 0x00000008ff047e24 */ /* 0x001fe2000f8e00ff */
[----:B------:R-:W-:Y:S01]  /*74d0*/  MOV R38, R38 ;  /* 0x0000002600267202 */ /* 0x000fe20000000f00 */
[----:B------:R0:W-:Y:S01]  /*74e0*/  STSM.16.M88.4 [R34], R12 ;  /* 0x0000000c22007844 */ /* 0x0001e20000000200 */
[----:B------:R-:W-:Y:S01]  /*74f0*/  PLOP3.LUT P0, PT, PT, PT, UP0, 0x80, 0x0 ;  /* 0x000000000000781c */ /* 0x000fe20003f0f008 */
[----:B------:R-:W-:Y:S01]  /*7500*/  IMAD.U32 R5, RZ, RZ, UR9 ;  /* 0x00000009ff057e24 */ /* 0x000fe2000f8e00ff */
[----:B------:R-:W-:Y:S01]  /*7510*/  ULDC.64 UR8, c[0x0][0xc08] ;  /* 0x0003020000087ab9 */ /* 0x000fe20000000a00 */
[----:B------:R0:W-:Y:S04]  /*7520*/  STSM.16.M88.4 [R36], R96 ;  /* 0x0000006024007844 */ /* 0x0001e80000000200 */
[----:B------:R0:W-:Y:S04]  /*7530*/  STSM.16.M88.4 [R38], R104 ;  /* 0x0000006826007844 */ /* 0x0001e80000000200 */
[----:B------:R0:W-:Y:S01]  /*7540*/  STSM.16.M88.4 [R3], R112 ;  /* 0x0000007003007844 */ /* 0x0001e20000000200 */
[----:B------:R-:W-:Y:S06]  /*7550*/  BAR.SYNC.DEFER_BLOCKING 0x1, 0x100 ;  /* 0x0044000000007b1d */ /* 0x000fec0000010000 */
[----:B------:R-:W3:Y:S01]  /*7560*/  @P0 LDG.E R0, desc[UR36][R4.64] ;  /* 0x0000002404000981 */ /* 0x000ee2000c1e1900 */
[----:B------:R-:W-:Y:S01]  /*7570*/  UISETP.NE.U32.AND UP1, UPT, UR8, URZ, UPT ;  /* 0x0000003f0800728c */ /* 0x000fe2000bf25070 */
[----:B-1----:R-:W-:Y:S01]  /*7580*/  ISETP.NE.AND P1, PT, R47, 0x1, PT ;  /* 0x000000012f00780c */ /* 0x002fe20003f25270 */
[----:B------:R-:W-:-:S02]  /*7590*/  IMAD.U32 R7, RZ, RZ, UR10 ;  /* 0x0000000aff077e24 */ /* 0x000fc4000f8e00ff */
[----:B------:R-:W-:-:S06]  /*75a0*/  UISETP.NE.AND.EX UP1, UPT, UR9, URZ, UPT, UP1 ;  /* 0x0000003f0900728c */ /* 0x000fcc000bf25310 */
[----:B------:R-:W-:-:S04]  /*75b0*/  PLOP3.LUT P2, PT, PT, PT, UP1, 0x80, 0x0 ;  /* 0x000000000000781c */ /* 0x000fc80003f4f018 */
[----:B------:R-:W1:Y:S01]  /*75c0*/  @P1 LDC R6, c[0x0][0xbec] ;  /* 0x0002fb00ff061b82 */ /* 0x000e620000000800 */
[----:B------:R-:W-:-:S04]  /*75d0*/  @UP1 ULEA UR8, UP2, UR60, UR8, 0x2 ;  /* 0x000000083c081291 */ /* 0x000fc8000f84103f */
[----:B------:R-:W-:Y:S02]  /*75e0*/  @UP1 ULEA.HI.X UR9, UR60, UR9, UR4, 0x2, UP2 ;  /* 0x000000093c091291 */ /* 0x000fe400090f1404 */
[----:B--2---:R-:W-:Y:S01]  /*75f0*/  IMAD.U32 R10, RZ, RZ, UR8 ;  /* 0x00000008ff0a7e24 */ /* 0x004fe2000f8e00ff */
[----:B------:R-:W-:Y:S01]  /*7600*/  UMOV UR4, URZ ;  /* 0x0000003f00047c82 */ /* 0x000fe20008000000 */
[----:B------:R-:W2:Y:S02]  /*7610*/  @P1 LDC R8, c[0x0][0xbf0] ;  /* 0x0002fc00ff081b82 */ /* 0x000ea40000000800 */
[----:B------:R-:W-:Y:S01]  /*7620*/  IMAD.U32 R11, RZ, RZ, UR9 ;  /* 0x00000009ff0b7e24 */ /* 0x000fe2000f8e00ff */
[----:B---3--:R-:W-:Y:S02]  /*7630*/  @P0 R2UR UR4, R0 ;  /* 0x00000000000402ca */ /* 0x008fe400000e0000 */
[----:B------:R-:W-:-:S06]  /*7640*/  MOV R0, UR7 ;  /* 0x0000000700007c02 */ /* 0x000fcc0008000f00 */
[----:B------:R0:W5:Y:S01]  /*7650*/  @P2 LDG.E R0, desc[UR36][R10.64] ;  /* 0x000000240a002981 */ /* 0x000162000c1e1900 */
[----:B-12---:R-:W-:Y:S06]  /*7660*/  @P2 BRA `(.L_x_3510) ;  /* 0x0000000000102947 */ /* 0x006fec0003800000 */
[----:B------:R-:W-:Y:S05]  /*7670*/  @!P0 BRA `(.L_x_3510) ;  /* 0x00000000000c8947 */ /* 0x000fea0003800000 */
[----:B0-----:R-:W2:Y:S04]  /*7680*/  LDG.E R3, desc[UR36][R4.64] ;  /* 0x0000002404037981 */ /* 0x001ea8000c1e1900 */
[----:B-----5:R-:W2:Y:S02]  /*7690*/  LDG.E R0, desc[UR36][R4.64+0x4] ;  /* 0x0000042404007981 */ /* 0x020ea4000c1e1900 */
[----:B--2---:R-:W-:-:S07]  /*76a0*/  IMAD.IADD R0, R0, 0x1, -R3 ;  /* 0x0000000100007824 */ /* 0x004fce00078e0a03 */
.L_x_3510:
[----:B------:R-:W-:Y:S01]  /*76b0*/  R2UR UR15, R192 ;  /* 0x00000000c00f72ca */ /* 0x000fe200000e0000 */
[----:B------:R-:W-:Y:S01]  /*76c0*/  USHF.R.S32.HI UR14, URZ, 0x1f, UR61 ;  /* 0x0000001f3f0e7899 */ /* 0x000fe2000801143d */
[----:B------:R-:W-:Y:S01]  /*76d0*/  IMAD R5, R7, 0x80, R198 ;  /* 0x0000008007057824 */ /* 0x000fe200078e02c6 */
[----:B------:R-:W-:Y:S01]  /*76e0*/  ULDC.64 UR12, c[0x0][0xb90] ;  /* 0x0002e400000c7ab9 */ /* 0x000fe20000000a00 */
[----:B------:R-:W-:Y:S01]  /*76f0*/  USHF.R.S32.HI UR11, URZ, 0x1f, UR4 ;  /* 0x0000001f3f0b7899 */ /* 0x000fe20008011404 */
[----:B------:R-:W-:Y:S01]  /*7700*/  R2UR UR16, R22 ;  /* 0x00000000161072ca */ /* 0x000fe200000e0000 */
[----:B------:R-:W-:Y:S01]  /*7710*/  UIMAD UR7, UR14, UR12, URZ ;  /* 0x0000000c0e0772a4 */ /* 0x000fe2000f8e023f */
[----:B0-----:R-:W-:Y:S01]  /*7720*/  @P1 IMAD.HI.U32 R3, R5, R6, RZ ;  /* 0x0000000605031227 */ /* 0x001fe200078e00ff */
[----:B------:R-:W-:Y:S01]  /*7730*/  UMOV UR10, UR4 ;  /* 0x00000004000a7c82 */ /* 0x000fe20008000000 */
[----:B------:R-:W-:Y:S02]  /*7740*/  USEL UR60, UR60, URZ, !UP0 ;  /* 0x0000003f3c3c7287 */ /* 0x000fe4000c000000 */
[----:B------:R-:W-:Y:S01]  /*7750*/  UIMAD.WIDE.U32 UR8, UR61, UR12, UR10 ;  /* 0x0000000c3d0872a5 */ /* 0x000fe2000f8e000a */
[----:B------:R-:W-:Y:S01]  /*7760*/  IMAD.MOV.U32 R4, RZ, RZ, R5 ;  /* 0x000000ffff047224 */ /* 0x000fe200078e0005 */
[----:B------:R-:W-:Y:S01]  /*7770*/  UIMAD UR7, UR61, UR13, UR7 ;  /* 0x0000000d3d0772a4 */ /* 0x000fe2000f8e0207 */
[----:B------:R-:W-:Y:S01]  /*7780*/  @P1 SHF.R.U32.HI R4, RZ, R8, R3 ;  /* 0x00000008ff041219 */ /* 0x000fe20000011603 */
[----:B------:R-:W-:Y:S01]  /*7790*/  USEL UR15, UR15, URZ, !UP0 ;  /* 0x0000003f0f0f7287 */ /* 0x000fe2000c000000 */
[----:B------:R-:W-:Y:S01]  /*77a0*/  LEA R3, R23, R16, 0x6 ;  /* 0x0000001017037211 */ /* 0x000fe200078e30ff */
[----:B------:R-:W-:Y:S01]  /*77b0*/  ULDC.64 UR12, c[0x0][0xb98] ;  /* 0x0002e600000c7ab9 */ /* 0x000fe20000000a00 */
[----:B------:R-:W-:Y:S01]  /*77c0*/  UIADD3 UR9, UR9, UR7, URZ ;  /* 0x0000000709097290 */ /* 0x000fe2000fffe03f */
[----:B------:R-:W-:Y:S01]  /*77d0*/  IMAD.MOV R6, RZ, RZ, -R4 ;  /* 0x000000ffff067224 */ /* 0x000fe200078e0a04 */
[----:B------:R-:W-:Y:S01]  /*77e0*/  UIMAD UR7, UR15, UR12, URZ ;  /* 0x0000000c0f0772a4 */ /* 0x000fe2000f8e023f */
[----:B------:R-:W-:Y:S01]  /*77f0*/  IMAD.WIDE R32, R3, 0x2, R32 ;  /* 0x0000000203207825 */ /* 0x000fe200078e0220 */
[----:B------:R-:W-:-:S02]  /*7800*/  UIMAD.WIDE.U32 UR8, UR60, UR12, UR8 ;  /* 0x0000000c3c0872a5 */ /* 0x000fc4000f8e0008 */
[----:B------:R-:W-:Y:S01]  /*7810*/  UIMAD UR7, UR60, UR13, UR7 ;  /* 0x0000000d3c0772a4 */ /* 0x000fe2000f8e0207 */
[----:B------:R-:W-:Y:S01]  /*7820*/  IMAD R3, R47, R6, R5 ;  /* 0x000000062f037224 */ /* 0x000fe200078e0205 */
[----:B------:R-:W-:Y:S01]  /*7830*/  SHF.R.S32.HI R5, RZ, 0x1f, R4 ;  /* 0x0000001fff057819 */ /* 0x000fe20000011404 */
[----:B-----5:R-:W-:Y:S01]  /*7840*/  IMAD R69, R0, R47, RZ ;  /* 0x0000002f00457224 */ /* 0x020fe200078e02ff */
[----:B------:R-:W-:Y:S01]  /*7850*/  IADD3 R4, P0, R4, UR8, RZ ;  /* 0x0000000804047c10 */ /* 0x000fe2000ff1e0ff */
[----:B------:R-:W-:Y:S01]  /*7860*/  ULDC.64 UR12, c[0x0][0xaa0] ;  /* 0x0002a800000c7ab9 */ /* 0x000fe20000000a00 */
[----:B------:R-:W-:Y:S01]  /*7870*/  IMAD.U32 R6, RZ, RZ, UR7 ;  /* 0x00000007ff067e24 */ /* 0x000fe2000f8e00ff */
[C---:B------:R-:W-:Y:S02]  /*7880*/  IADD3 R9, P6, R32.reuse, 0x2000, RZ ;  /* 0x0000200020097810 */ /* 0x040fe40007fde0ff */
[----:B------:R-:W-:Y:S02]  /*7890*/  IADD3 R13, P2, R32, 0x1000, RZ ;  /* 0x00001000200d7810 */ /* 0x000fe40007f5e0ff */
[----:B------:R-:W-:Y:S01]  /*78a0*/  IADD3.X R5, R5, UR9, R6, P0, !PT ;  /* 0x0000000905057c10 */ /* 0x000fe200087fe406 */
[----:B------:R-:W-:Y:S01]  /*78b0*/  ULDC.64 UR8, c[0x0][0xb88] ;  /* 0x0002e20000087ab9 */ /* 0x000fe20000000a00 */
[----:B------:R-:W-:-:S02]  /*78c0*/  LOP3.LUT R8, R9, 0x380, RZ, 0xc0, !PT ;  /* 0x0000038009087812 */ /* 0x000fc400078ec0ff */
[----:B------:R-:W-:Y:S01]  /*78d0*/  SHF.R.S32.HI R6, RZ, 0x1f, R3 ;  /* 0x0000001fff067819 */ /* 0x000fe20000011403 */
[----:B------:R-:W-:Y:S01]  /*78e0*/  IMAD.WIDE.U32 R4, R3, UR8, R4 ;  /* 0x0000000803047c25 */ /* 0x000fe2000f8e0004 */
[----:B------:R-:W-:Y:S02]  /*78f0*/  SHF.R.U64 R8, R8, 0x3, RZ ;  /* 0x0000000308087819 */ /* 0x000fe400000012ff */
[----:B------:R-:W-:Y:S01]  /*7900*/  LOP3.LUT R12, R13, 0x380, RZ, 0xc0, !PT ;  /* 0x000003800d0c7812 */ /* 0x000fe200078ec0ff */
[----:B------:R-:W-:Y:S01]  /*7910*/  IMAD R10, R6, UR8, RZ ;  /* 0x00000008060a7c24 */ /* 0x000fe2000f8e02ff */
[----:B------:R-:W-:Y:S02]  /*7920*/  LOP3.LUT R8, R8, R9, RZ, 0x3c, !PT ;  /* 0x0000000908087212 */ /* 0x000fe400078e3cff */
[----:B------:R-:W-:Y:S01]  /*7930*/  SHF.R.U64 R12, R12, 0x3, RZ ;  /* 0x000000030c0c7819 */ /* 0x000fe200000012ff */
[----:B------:R-:W-:Y:S01]  /*7940*/  IMAD R9, R3, UR9, R10 ;  /* 0x0000000903097c24 */ /* 0x000fe2000f8e020a */
[----:B------:R-:W-:Y:S01]  /*7950*/  ULDC.64 UR8, c[0x0][0xb50] ;  /* 0x0002d40000087ab9 */ /* 0x000fe20000000a00 */
[----:B------:R-:W-:-:S02]  /*7960*/  IADD3 R37, P0, R32, 0x5000, RZ ;  /* 0x0000500020257810 */ /* 0x000fc40007f1e0ff */
[----:B------:R-:W-:Y:S01]  /*7970*/  IMAD.IADD R3, R5, 0x1, R9 ;  /* 0x0000000105037824 */ /* 0x000fe200078e0209 */
[----:B------:R-:W-:Y:S01]  /*7980*/  LEA R10, P3, R4, UR8, 0x2 ;  /* 0x00000008040a7c11 */ /* 0x000fe2000f8610ff */
[----:B------:R-:W-:Y:S01]  /*7990*/  UIMAD UR7, UR11, UR12, URZ ;  /* 0x0000000c0b0772a4 */ /* 0x000fe2000f8e023f */
[----:B------:R-:W-:Y:S01]  /*79a0*/  LOP3.LUT R12, R12, R13, RZ, 0x3c, !PT ;  /* 0x0000000d0c0c7212 */ /* 0x000fe200078e3cff */
[----:B------:R-:W-:Y:S01]  /*79b0*/  IMAD.X R13, RZ, RZ, R33, P2 ;  /* 0x000000ffff0d7224 */ /* 0x000fe200010e0621 */
[----:B------:R-:W-:Y:S01]  /*79c0*/  LEA.HI.X R4, R4, UR9, R3, 0x2, P3 ;  /* 0x0000000904047c11 */ /* 0x000fe200098f1403 */
[----:B------:R-:W-:Y:S01]  /*79d0*/  SHFL.IDX PT, R40, R10, RZ, 0x1c1f ;  /* 0x001c1fff0a287589 */ /* 0x000fe200000e0000 */
[----:B------:R-:W-:Y:S01]  /*79e0*/  LOP3.LUT R36, R37, 0x380, RZ, 0xc0, !PT ;  /* 0x0000038025247812 */ /* 0x000fe200078ec0ff */
[----:B------:R-:W-:Y:S01]  /*79f0*/  IMAD.U32 R3, RZ, RZ, UR16 ;  /* 0x00000010ff037e24 */ /* 0x000fe2000f8e00ff */
[----:B------:R-:W-:Y:S01]  /*7a00*/  IADD3 R25, P2, R32, 0x7000, RZ ;  /* 0x0000700020197810 */ /* 0x000fe20007f5e0ff */
[----:B------:R-:W0:Y:S01]  /*7a10*/  SHFL.IDX PT, R41, R4, RZ, 0x1c1f ;  /* 0x001c1fff04297589 */ /* 0x000e2200000e0000 */
[----:B------:R-:W-:Y:S01]  /*7a20*/  SHF.R.U64 R36, R36, 0x3, RZ ;  /* 0x0000000324247819 */ /* 0x000fe200000012ff */
[----:B------:R-:W-:Y:S01]  /*7a30*/  IMAD R14, R3, 0x80, R196 ;  /* 0x00000080030e7824 */ /* 0x000fe200078e02c4 */
[----:B------:R-:W-:Y:S01]  /*7a40*/  LOP3.LUT R24, R25, 0x380, RZ, 0xc0, !PT ;  /* 0x0000038019187812 */ /* 0x000fe200078ec0ff */
[----:B------:R-:W-:Y:S01]  /*7a50*/  SHFL.IDX PT, R44, R10, 0x1, 0x1c1f ;  /* 0x003c1f000a2c7f89 */ /* 0x000fe200000e0000 */
[----:B------:R-:W-:Y:S01]  /*7a60*/  LOP3.LUT R36, R36, R37, RZ, 0x3c, !PT ;  /* 0x0000002524247212 */ /* 0x000fe200078e3cff */
[--C-:B------:R-:W-:Y:S01]  /*7a70*/  IMAD.X R37, RZ, RZ, R33.reuse, P0 ;  /* 0x000000ffff257224 */ /* 0x100fe200000e0621 */
[----:B------:R-:W-:Y:S01]  /*7a80*/  SHF.R.U64 R24, R24, 0x3, RZ ;  /* 0x0000000318187819 */ /* 0x000fe200000012ff */
[----:B------:R-:W-:Y:S01]  /*7a90*/  VIADD R3, R14, 0x8 ;  /* 0x000000080e037836 */ /* 0x000fe20000000000 */
[----:B------:R-:W-:Y:S01]  /*7aa0*/  LOP3.LUT P0, RZ, R194, 0x3, RZ, 0xc0, !PT ;  /* 0x00000003c2ff7812 */ /* 0x000fe2000780c0ff */
[----:B------:R-:W1:Y:S01]  /*7ab0*/  SHFL.IDX PT, R45, R4, 0x1, 0x1c1f ;  /* 0x003c1f00042d7f89 */ /* 0x000e6200000e0000 */
[----:B------:R-:W-:Y:S01]  /*7ac0*/  IADD3 R35, P3, R32, 0x6000, RZ ;  /* 0x0000600020237810 */ /* 0x000fe20007f7e0ff */
[----:B------:R-:W-:Y:S01]  /*7ad0*/  ULDC.64 UR10, c[0x0][0xae8] ;  /* 0x0002ba00000a7ab9 */ /* 0x000fe20000000a00 */
[----:B------:R-:W-:Y:S01]  /*7ae0*/  LOP3.LUT R24, R24, R25, RZ, 0x3c, !PT ;  /* 0x0000001918187212 */ /* 0x000fe200078e3cff */
[--C-:B------:R-:W-:Y:S01]  /*7af0*/  IMAD.X R25, RZ, RZ, R33.reuse, P2 ;  /* 0x000000ffff197224 */ /* 0x100fe200010e0621 */
[----:B------:R-:W-:Y:S01]  /*7b00*/  ISETP.GE.OR P2, PT, R14, R69, P0 ;  /* 0x000000450e00720c */ /* 0x000fe20000746670 */
[----:B------:R-:W-:Y:S01]  /*7b10*/  IMAD.X R9, RZ, RZ, R33, P6 ;  /* 0x000000ffff097224 */ /* 0x000fe200030e0621 */
[----:B------:R-:W-:-:S02]  /*7b20*/  LOP3.LUT R34, R35, 0x380, RZ, 0xc0, !PT ;  /* 0x0000038023227812 */ /* 0x000fc400078ec0ff */
[----:B------:R-:W-:Y:S02]  /*7b30*/  ISETP.GE.OR P0, PT, R3, R69, P0 ;  /* 0x000000450300720c */ /* 0x000fe40000706670 */
[----:B------:R-:W-:Y:S01]  /*7b40*/  SHF.R.U64 R34, R34, 0x3, RZ ;  /* 0x0000000322227819 */ /* 0x000fe200000012ff */
[----:B------:R-:W2:Y:S01]  /*7b50*/  @P1 LDC R3, c[0x0][0xbec] ;  /* 0x0002fb00ff031b82 */ /* 0x000ea20000000800 */
[----:B------:R-:W-:Y:S02]  /*7b60*/  IADD3 R7, P5, R32, 0x3000, RZ ;  /* 0x0000300020077810 */ /* 0x000fe40007fbe0ff */
[----:B------:R-:W-:Y:S01]  /*7b70*/  LOP3.LUT R34, R34, R35, RZ, 0x3c, !PT ;  /* 0x0000002322227212 */ /* 0x000fe200078e3cff */
[----:B------:R-:W-:Y:S01]  /*7b80*/  IMAD.X R35, RZ, RZ, R33, P3 ;  /* 0x000000ffff237224 */ /* 0x000fe200018e0621 */
[C---:B------:R-:W-:Y:S01]  /*7b90*/  IADD3 R5, P3, R32.reuse, 0xb000, RZ ;  /* 0x0000b00020057810 */ /* 0x040fe20007f7e0ff */
[----:B0-----:R0:W-:Y:S01]  /*7ba0*/  @!P2 ST.E desc[UR36][R40.64], R2 ;  /* 0x000000022800a985 */ /* 0x0011e2000c101924 */
[----:B------:R-:W-:-:S02]  /*7bb0*/  IADD3 R53, P4, R32, 0x4000, RZ ;  /* 0x0000400020357810 */ /* 0x000fc40007f9e0ff */
[----:B------:R-:W-:Y:S01]  /*7bc0*/  LOP3.LUT R0, R5, 0x380, RZ, 0xc0, !PT ;  /* 0x0000038005007812 */ /* 0x000fe200078ec0ff */
[----:B------:R-:W-:Y:S01]  /*7bd0*/  UIMAD.WIDE.U32 UR8, UR4, UR12, URZ ;  /* 0x0000000c040872a5 */ /* 0x000fe2000f8e003f */
[----:B------:R-:W-:Y:S01]  /*7be0*/  LOP3.LUT R6, R7, 0x380, RZ, 0xc0, !PT ;  /* 0x0000038007067812 */ /* 0x000fe200078ec0ff */
[----:B------:R-:W-:Y:S01]  /*7bf0*/  UIMAD UR7, UR4, UR13, UR7 ;  /* 0x0000000d040772a4 */ /* 0x000fe2000f8e0207 */
[----:B------:R-:W-:Y:S01]  /*7c00*/  SHF.R.U64 R0, R0, 0x3, RZ ;  /* 0x0000000300007819 */ /* 0x000fe200000012ff */
[----:B-1----:R1:W-:Y:S01]  /*7c10*/  @!P0 ST.E desc[UR36][R44.64], R20 ;  /* 0x000000142c008985 */ /* 0x0023e2000c101924 */
[----:B------:R-:W-:Y:S01]  /*7c20*/  LOP3.LUT R52, R53, 0x380, RZ, 0xc0, !PT ;  /* 0x0000038035347812 */ /* 0x000fe200078ec0ff */
[----:B------:R-:W-:Y:S01]  /*7c30*/  IMAD.X R49, RZ, RZ, R33, P3 ;  /* 0x000000ffff317224 */ /* 0x000fe200018e0621 */
[----:B------:R-:W-:Y:S01]  /*7c40*/  LOP3.LUT R48, R0, R5, RZ, 0x3c, !PT ;  /* 0x0000000500307212 */ /* 0x000fe200078e3cff */
[----:B0-----:R-:W0:Y:S01]  /*7c50*/  @P1 LDC R41, c[0x0][0xbf0] ;  /* 0x0002fc00ff291b82 */ /* 0x001e220000000800 */
[----:B------:R-:W-:Y:S01]  /*7c60*/  MOV R21, UR16 ;  /* 0x0000001000157c02 */ /* 0x000fe20008000f00 */
[----:B------:R-:W-:Y:S01]  /*7c70*/  IMAD R0, R19, 0x20, R23 ;  /* 0x0000002013007824 */ /* 0x000fe200078e0217 */
[----:B------:R-:W-:Y:S01]  /*7c80*/  SHF.R.U64 R6, R6, 0x3, RZ ;  /* 0x0000000306067819 */ /* 0x000fe200000012ff */
[----:B------:R-:W-:Y:S01]  /*7c90*/  UIADD3 UR9, UR9, UR7, URZ ;  /* 0x0000000709097290 */ /* 0x000fe2000fffe03f */
[----:B------:R-:W-:Y:S01]  /*7ca0*/  SHF.R.U64 R52, R52, 0x3, RZ ;  /* 0x0000000334347819 */ /* 0x000fe200000012ff */
[----:B------:R-:W-:Y:S01]  /*7cb0*/  UIMAD UR4, UR14, UR10, URZ ;  /* 0x0000000a0e0472a4 */ /* 0x000fe2000f8e023f */
[----:B------:R-:W-:Y:S01]  /*7cc0*/  LOP3.LUT R6, R6, R7, RZ, 0x3c, !PT ;  /* 0x0000000706067212 */ /* 0x000fe200078e3cff */
[----:B------:R-:W-:Y:S01]  /*7cd0*/  IMAD R22, R21, 0x80, R0 ;  /* 0x0000008015167824 */ /* 0x000fe200078e0200 */
        /* <DEDUP_REMOVED lines=13> */
[----:B------:R-:W-:-:S02]  /*7db0*/  LOP3.LUT R60, R61, 0x380, RZ, 0xc0, !PT ;  /* 0x000003803d3c7812 */ /* 0x000fc400078ec0ff */
        /* <DEDUP_REMOVED lines=8> */
[----:B------:R-:W-:Y:S02]  /*7e40*/  SHF.R.U64 R60, R60, 0x3, RZ ;  /* 0x000000033c3c7819 */ /* 0x000fe400000012ff */
[----:B------:R-:W-:Y:S01]  /*7e50*/  SHF.R.U64 R56, R56, 0x3, RZ ;  /* 0x0000000338387819 */ /* 0x000fe200000012ff */
[----:B------:R-:W5:Y:S01]  /*7e60*/  LD.E.128 R8, desc[UR36][R8.64] ;  /* 0x0000002408087980 */ /* 0x000f62000c101d00 */
[----:B------:R-:W-:Y:S01]  /*7e70*/  SHF.R.U64 R29, R29, 0x3, RZ ;  /* 0x000000031d1d7819 */ /* 0x000fe200000012ff */
[----:B------:R-:W-:Y:S01]  /*7e80*/  UIADD3 UR4, UR9, UR4, URZ ;  /* 0x0000000409047290 */ /* 0x000fe2000fffe03f */
[----:B------:R-:W-:Y:S01]  /*7e90*/  SHF.R.S32.HI R0, RZ, 0x1f, R21 ;  /* 0x0000001fff007819 */ /* 0x000fe20000011415 */
[----:B------:R-:W5:Y:S01]  /*7ea0*/  LD.E.128 R4, desc[UR36][R6.64] ;  /* 0x0000002406047980 */ /* 0x000f62000c101d00 */
[----:B-1----:R-:W-:Y:S01]  /*7eb0*/  IADD3 R20, -R21, RZ, RZ ;  /* 0x000000ff15147210 */ /* 0x002fe20007ffe1ff */
[----:B------:R-:W-:Y:S01]  /*7ec0*/  IMAD.U32 R2, RZ, RZ, UR8 ;  /* 0x00000008ff027e24 */ /* 0x000fe2000f8e00ff */
[----:B------:R-:W-:Y:S01]  /*7ed0*/  LOP3.LUT R64, R64, R65, RZ, 0x3c, !PT ;  /* 0x0000004140407212 */ /* 0x000fe200078e3cff */
[----:B------:R-:W-:Y:S01]  /*7ee0*/  IMAD.U32 R3, RZ, RZ, UR9 ;  /* 0x00000009ff037e24 */ /* 0x000fe2000f8e00ff */
[----:B------:R-:W-:Y:S01]  /*7ef0*/  LOP3.LUT R60, R60, R61, RZ, 0x3c, !PT ;  /* 0x0000003d3c3c7212 */ /* 0x000fe200078e3cff */
[--C-:B------:R-:W-:Y:S01]  /*7f00*/  IMAD.X R61, RZ, RZ, R33.reuse, P5 ;  /* 0x000000ffff3d7224 */ /* 0x100fe200028e0621 */
[----:B------:R-:W-:Y:S01]  /*7f10*/  LOP3.LUT R56, R56, R57, RZ, 0x3c, !PT ;  /* 0x0000003938387212 */ /* 0x000fe200078e3cff */
[--C-:B------:R-:W-:Y:S01]  /*7f20*/  IMAD.X R57, RZ, RZ, R33.reuse, P4 ;  /* 0x000000ffff397224 */ /* 0x100fe200020e0621 */
[----:B------:R-:W-:Y:S01]  /*7f30*/  LOP3.LUT R28, R29, R32, RZ, 0x3c, !PT ;  /* 0x000000201d1c7212 */ /* 0x000fe200078e3cff */
[----:B------:R-:W-:Y:S01]  /*7f40*/  IMAD.MOV.U32 R29, RZ, RZ, R33 ;  /* 0x000000ffff1d7224 */ /* 0x000fe200078e0021 */
[----:B------:R-:W-:Y:S01]  /*7f50*/  IADD3.X R65, RZ, R33, RZ, P6, !PT ;  /* 0x00000021ff417210 */ /* 0x000fe200037fe4ff */
[----:B------:R-:W-:Y:S01]  /*7f60*/  ULDC.64 UR8, c[0x0][0xae0] ;  /* 0x0002b80000087ab9 */ /* 0x000fe20000000a00 */
[----:B------:R-:W-:Y:S01]  /*7f70*/  IMAD R41, R47, R20, R22 ;  /* 0x000000142f297224 */ /* 0x000fe200078e0216 */
[----:B------:R-:W5:Y:S01]  /*7f80*/  LD.E.128 R52, desc[UR36][R52.64] ;  /* 0x0000002434347980 */ /* 0x000f62000c101d00 */
[----:B------:R-:W-:-:S02]  /*7f90*/  IMAD R0, R0, UR8, RZ ;  /* 0x0000000800007c24 */ /* 0x000fc4000f8e02ff */
[----:B------:R-:W-:Y:S01]  /*7fa0*/  IMAD.U32 R3, RZ, RZ, UR4 ;  /* 0x00000004ff037e24 */ /* 0x000fe2000f8e00ff */
[----:B------:R-:W5:Y:S01]  /*7fb0*/  LD.E.128 R28, desc[UR36][R28.64] ;  /* 0x000000241c1c7980 */ /* 0x000f62000c101d00 */
[C---:B------:R-:W-:Y:S01]  /*7fc0*/  IMAD R45, R21.reuse, UR9, R0 ;  /* 0x00000009152d7c24 */ /* 0x040fe2000f8e0200 */
[----:B------:R-:W-:Y:S02]  /*7fd0*/  SHF.R.S32.HI R0, RZ, 0x1f, R41 ;  /* 0x0000001fff007819 */ /* 0x000fe40000011429 */
[----:B------:R-:W5:Y:S01]  /*7fe0*/  LD.E.128 R36, desc[UR36][R36.64] ;  /* 0x0000002424247980 */ /* 0x000f62000c101d00 */
[----:B------:R-:W-:Y:S01]  /*7ff0*/  IMAD.WIDE.U32 R2, R21, UR8, R2 ;  /* 0x0000000815027c25 */ /* 0x000fe2000f8e0002 */
[----:B------:R-:W-:Y:S02]  /*8000*/  ULDC.64 UR8, c[0x0][0xad8] ;  /* 0x0002b60000087ab9 */ /* 0x000fe40000000a00 */
        /* <DEDUP_REMOVED lines=15> */
[----:B------:R-:W-:Y:S02]  /*8100*/  IMAD R44, R44, 0x80, R23 ;  /* 0x000000802c2c7824 */ /* 0x000fe400078e0217 */
[C---:B------:R-:W-:Y:S02]  /*8110*/  IMAD R21, R41.reuse, UR9, R20 ;  /* 0x0000000929157c24 */ /* 0x040fe4000f8e0214 */
[----:B------:R-:W-:Y:S01]  /*8120*/  IMAD.WIDE.U32 R2, R41, UR8, R2 ;  /* 0x0000000829027c25 */ /* 0x000fe2000f8e0002 */
[C---:B------:R-:W-:Y:S01]  /*8130*/  ISETP.GE.AND P2, PT, R44.reuse, R69, PT ;  /* 0x000000452c00720c */ /* 0x040fe20003f46270 */
[----:B------:R-:W-:Y:S02]  /*8140*/  ULDC.64 UR8, c[0x0][0xa80] ;  /* 0x0002a00000087ab9 */ /* 0x000fe40000000a00 */
[----:B------:R-:W-:Y:S01]  /*8150*/  VIADD R0, R44, 0x20 ;  /* 0x000000202c007836 */ /* 0x000fe20000000000 */
[----:B------:R-:W-:Y:S01]  /*8160*/  LEA R22, P3, R2, UR8, 0x1 ;  /* 0x0000000802167c11 */ /* 0x000fe2000f8608ff */
[----:B------:R-:W-:-:S02]  /*8170*/  IMAD.IADD R3, R3, 0x1, R21 ;  /* 0x0000000103037824 */ /* 0x000fc400078e0215 */
[----:B------:R-:W-:Y:S01]  /*8180*/  VIADD R46, R46, 0x30820 ;  /* 0x000308202e2e7836 */ /* 0x000fe20000000000 */
[-C--:B------:R-:W-:Y:S02]  /*8190*/  ISETP.GE.AND P1, PT, R0, R69.reuse, PT ;  /* 0x000000450000720c */ /* 0x080fe40003f26270 */
[----:B------:R-:W-:Y:S02]  /*81a0*/  IADD3 R0, R44, 0x40, RZ ;  /* 0x000000402c007810 */ /* 0x000fe40007ffe0ff */
        /* <DEDUP_REMOVED lines=11> */
[----:B------:R-:W-:-:S09]  /*8260*/  ISETP.GE.AND P2, PT, R18, UR4, PT ;  /* 0x0000000412007c0c */ /* 0x000fd2000bf46270 */
[CC--:B-1----:R-:W-:Y:S02]  /*8270*/  @!P4 LEA R2, P6, R16.reuse, R41.reuse, 0x1 ;  /* 0x000000291002c211 */ /* 0x0c2fe400078c08ff */
[CC--:B------:R-:W-:Y:S02]  /*8280*/  @!P3 LEA R20, P5, R17.reuse, R41.reuse, 0x1 ;  /* 0x000000291114b211 */ /* 0x0c0fe400078a08ff */
[-C--:B--2---:R-:W-:Y:S02]  /*8290*/  @!P4 LEA.HI.X R3, R16, R0.reuse, R203, 0x1, P6 ;  /* 0x000000001003c211 */ /* 0x084fe400030f0ccb */
[C---:B------:R-:W-:Y:S02]  /*82a0*/  @!P2 LEA R40, P6, R18.reuse, R41, 0x1 ;  /* 0x000000291228a211 */ /* 0x040fe400078c08ff */
[-C--:B------:R-:W-:Y:S01]  /*82b0*/  @!P3 LEA.HI.X R21, R17, R0.reuse, R202, 0x1, P5 ;  /* 0x000000001115b211 */ /* 0x080fe200028f0cca */
[----:B-----5:R3:W-:Y:S01]  /*82c0*/  @!P4 ST.E.128 desc[UR36][R2.64], R28 ;  /* 0x0000001c0200c985 */ /* 0x0207e2000c101d24 */
[----:B------:R-:W-:-:S03]  /*82d0*/  @!P2 LEA.HI.X R41, R18, R0, R201, 0x1, P6 ;  /* 0x000000001229a211 */ /* 0x000fc600030f0cc9 */
[----:B------:R3:W-:Y:S04]  /*82e0*/  @!P3 ST.E.128 desc[UR36][R20.64], R52 ;  /* 0x000000341400b985 */ /* 0x0007e8000c101d24 */
[----:B------:R3:W-:Y:S02]  /*82f0*/  @!P2 ST.E.128 desc[UR36][R40.64], R64 ;  /* 0x000000402800a985 */ /* 0x0007e4000c101d24 */
.L_x_3512:
[----:B------:R-:W-:Y:S05]  /*8300*/  BSYNC B1 ;  /* 0x0000000000017941 */ /* 0x000fea0003800000 */
.L_x_3511:
[----:B--2---:R2:W4:Y:S01]  /*8310*/  SHFL.IDX PT, R0, R42, 0x1, 0x181f ;  /* 0x00381f002a007f89 */ /* 0x00452200000e0000 */
[----:B------:R-:W-:Y:S03]  /*8320*/  BSSY B1, `(.L_x_3513) ;  /* 0x0000010000017945 */ /* 0x000fe60003800000 */
[----:B---3-5:R2:W3:Y:S01]  /*8330*/  SHFL.IDX PT, R29, R22, 0x1, 0x181f ;  /* 0x00381f00161d7f89 */ /* 0x0284e200000e0000 */
[----:B------:R-:W-:Y:S05]  /*8340*/  @P1 BRA `(.L_x_3514) ;  /* 0x0000000000341947 */ /* 0x000fea0003800000 */
[----:B------:R-:W-:Y:S02]  /*8350*/  ULDC UR4, c[0x0][0xac8] ;  /* 0x0002b20000047ab9 */ /* 0x000fe40000000800 */
[----:B------:R-:W-:Y:S02]  /*8360*/  ISETP.GE.AND P4, PT, R16, UR4, PT ;  /* 0x0000000410007c0c */ /* 0x000fe4000bf86270 */
[----:B------:R-:W-:Y:S02]  /*8370*/  ISETP.GE.AND P5, PT, R17, UR4, PT ;  /* 0x0000000411007c0c */ /* 0x000fe4000bfa6270 */
[----:B------:R-:W-:-:S09]  /*8380*/  ISETP.GE.AND P6, PT, R18, UR4, PT ;  /* 0x0000000412007c0c */ /* 0x000fd2000bfc6270 */
[-C--:B---3--:R-:W-:Y:S02]  /*8390*/  @!P4 LEA R2, P1, R16, R29.reuse, 0x1 ;  /* 0x0000001d1002c211 */ /* 0x088fe400078208ff */
[CC--:B------:R-:W-:Y:S02]  /*83a0*/  @!P5 LEA R20, P2, R17.reuse, R29.reuse, 0x1 ;  /* 0x0000001d1114d211 */ /* 0x0c0fe400078408ff */
[----:B------:R-:W-:Y:S02]  /*83b0*/  @!P6 LEA R28, P3, R18, R29, 0x1 ;  /* 0x0000001d121ce211 */ /* 0x000fe400078608ff */
[-C--:B----4-:R-:W-:Y:S02]  /*83c0*/  @!P4 LEA.HI.X R3, R16, R0.reuse, R203, 0x1, P1 ;  /* 0x000000001003c211 */ /* 0x090fe400008f0ccb */
[-C--:B------:R-:W-:Y:S02]  /*83d0*/  @!P5 LEA.HI.X R21, R17, R0.reuse, R202, 0x1, P2 ;  /* 0x000000001115d211 */ /* 0x080fe400010f0cca */
[----:B------:R-:W-:Y:S01]  /*83e0*/  @!P6 LEA.HI.X R29, R18, R0, R201, 0x1, P3 ;  /* 0x00000000121de211 */ /* 0x000fe200018f0cc9 */
[----:B------:R3:W-:Y:S04]  /*83f0*/  @!P4 ST.E.128 desc[UR36][R2.64], R12 ;  /* 0x0000000c0200c985 */ /* 0x0007e8000c101d24 */
[----:B------:R3:W-:Y:S04]  /*8400*/  @!P5 ST.E.128 desc[UR36][R20.64], R36 ;  /* 0x000000241400d985 */ /* 0x0007e8000c101d24 */
[----:B------:R3:W-:Y:S02]  /*8410*/  @!P6 ST.E.128 desc[UR36][R28.64], R60 ;  /* 0x0000003c1c00e985 */ /* 0x0007e4000c101d24 */
.L_x_3514:
[----:B------:R-:W-:Y:S05]  /*8420*/  BSYNC B1 ;  /* 0x0000000000017941 */ /* 0x000fea0003800000 */
.L_x_3513:
[----:B----4-:R4:W0:Y:S01]  /*8430*/  SHFL.IDX PT, R0, R42, 0x2, 0x181f ;  /* 0x00581f002a007f89 */ /* 0x01082200000e0000 */
[----:B------:R-:W-:Y:S03]  /*8440*/  BSSY B1, `(.L_x_3515) ;  /* 0x0000010000017945 */ /* 0x000fe60003800000 */
[----:B---3--:R4:W3:Y:S01]  /*8450*/  SHFL.IDX PT, R15, R22, 0x2, 0x181f ;  /* 0x00581f00160f7f89 */ /* 0x0088e200000e0000 */
        /* <DEDUP_REMOVED lines=8> */
[-C--:B0-----:R-:W-:Y:S02]  /*84e0*/  @!P3 LEA.HI.X R3, R16, R0.reuse, R203, 0x1, P0 ;  /* 0x000000001003b211 */ /* 0x081fe400000f0ccb */
[-C--:B------:R-:W-:Y:S02]  /*84f0*/  @!P4 LEA.HI.X R13, R17, R0.reuse, R202, 0x1, P1 ;  /* 0x00000000110dc211 */ /* 0x080fe400008f0cca */
[----:B------:R-:W-:Y:S01]  /*8500*/  @!P5 LEA.HI.X R15, R18, R0, R201, 0x1, P2 ;  /* 0x00000000120fd211 */ /* 0x000fe200010f0cc9 */
[----:B------:R0:W-:Y:S04]  /*8510*/  @!P3 ST.E.128 desc[UR36][R2.64], R8 ;  /* 0x000000080200b985 */ /* 0x0001e8000c101d24 */
[----:B------:R0:W-:Y:S04]  /*8520*/  @!P4 ST.E.128 desc[UR36][R12.64], R32 ;  /* 0x000000200c00c985 */ /* 0x0001e8000c101d24 */
[----:B------:R0:W-:Y:S02]  /*8530*/  @!P5 ST.E.128 desc[UR36][R14.64], R56 ;  /* 0x000000380e00d985 */ /* 0x0001e4000c101d24 */
.L_x_3516:
[----:B------:R-:W-:Y:S05]  /*8540*/  BSYNC B1 ;  /* 0x0000000000017941 */ /* 0x000fea0003800000 */
.L_x_3515:
[----:B0-----:R-:W-:Y:S01]  /*8550*/  VIADD R0, R44, 0x60 ;  /* 0x000000602c007836 */ /* 0x001fe20000000000 */
[----:B--2-4-:R-:W4:Y:S04]  /*8560*/  SHFL.IDX PT, R42, R42, 0x3, 0x181f ;  /* 0x00781f002a2a7f89 */ /* 0x014f2800000e0000 */
[----:B------:R-:W-:Y:S01]  /*8570*/  ISETP.GE.AND P0, PT, R0, R69, PT ;  /* 0x000000450000720c */ /* 0x000fe20003f06270 */
[----:B------:R0:W2:-:S12]  /*8580*/  SHFL.IDX PT, R11, R22, 0x3, 0x181f ;  /* 0x00781f00160b7f89 */ /* 0x00009800000e0000 */
[----:B0-----:R-:W-:Y:S05]  /*8590*/  @P0 BRA `(.L_x_3517) ;  /* 0x0000000c007c0947 */ /* 0x001fea0003800000 */
[----:B------:R-:W-:Y:S02]  /*85a0*/  ULDC UR4, c[0x0][0xac8] ;  /* 0x0002b20000047ab9 */ /* 0x000fe40000000800 */
[----:B------:R-:W-:Y:S02]  /*85b0*/  ISETP.GE.AND P2, PT, R16, UR4, PT ;  /* 0x0000000410007c0c */ /* 0x000fe4000bf46270 */
[----:B------:R-:W-:-:S11]  /*85c0*/  ISETP.GE.AND P3, PT, R17, UR4, PT ;  /* 0x0000000411007c0c */ /* 0x000fd6000bf66270 */
[CC--:B--2---:R-:W-:Y:S02]  /*85d0*/  @!P2 LEA R2, P0, R16.reuse, R11.reuse, 0x1 ;  /* 0x0000000b1002a211 */ /* 0x0c4fe400078008ff */
[C---:B------:R-:W-:Y:S02]  /*85e0*/  @!P3 LEA R8, P1, R17.reuse, R11, 0x1 ;  /* 0x0000000b1108b211 */ /* 0x040fe400078208ff */
[-C--:B----4-:R-:W-:Y:S02]  /*85f0*/  @!P2 LEA.HI.X R3, R16, R42.reuse, R203, 0x1, P0 ;  /* 0x0000002a1003a211 */ /* 0x090fe400000f0ccb */
[----:B------:R-:W-:Y:S02]  /*8600*/  @!P3 LEA.HI.X R9, R17, R42, R202, 0x1, P1 ;  /* 0x0000002a1109b211 */ /* 0x000fe400008f0cca */
[----:B------:R-:W-:Y:S01]  /*8610*/  ISETP.GE.AND P0, PT, R18, UR4, PT ;  /* 0x0000000412007c0c */ /* 0x000fe2000bf06270 */
[----:B------:R0:W-:Y:S04]  /*8620*/  @!P2 ST.E.128 desc[UR36][R2.64], R4 ;  /* 0x000000040200a985 */ /* 0x0001e8000c101d24 */
[----:B------:R0:W-:Y:S08]  /*8630*/  @!P3 ST.E.128 desc[UR36][R8.64], R24 ;  /* 0x000000180800b985 */ /* 0x0001f0000c101d24 */
[----:B------:R-:W-:Y:S05]  /*8640*/  @P0 BRA `(.L_x_3517) ;  /* 0x0000000c00500947 */ /* 0x000fea0003800000 */
[----:B0-----:R-:W-:-:S04]  /*8650*/  LEA R2, P0, R18, R11, 0x1 ;  /* 0x0000000b12027211 */ /* 0x001fc800078008ff */
[----:B------:R-:W-:-:S05]  /*8660*/  LEA.HI.X R3, R18, R42, R201, 0x1, P0 ;  /* 0x0000002a12037211 */ /* 0x000fca00000f0cc9 */
[----:B------:R0:W-:Y:S01]  /*8670*/  ST.E.128 desc[UR36][R2.64], R48 ;  /* 0x0000003002007985 */ /* 0x0001e2000c101d24 */
[----:B------:R-:W-:Y:S05]  /*8680*/  BRA `(.L_x_3517) ;  /* 0x0000000c00407947 */ /* 0x000fea0003800000 */
.L_x_3509:
[----:B------:R-:W-:Y:S01]  /*8690*/  R2UR UR4, R192 ;  /* 0x00000000c00472ca */ /* 0x000fe200000e0000 */
[----:B------:R-:W-:Y:S01]  /*86a0*/  ULDC.64 UR10, c[0x0][0xc00] ;  /* 0x00030000000a7ab9 */ /* 0x000fe20000000a00 */
[----:B------:R-:W-:Y:S01]  /*86b0*/  USHF.L.U32 UR8, UR60, 0x2, URZ ;  /* 0x000000023c087899 */ /* 0x000fe2000800063f */
[----:B------:R-:W0:Y:S01]  /*86c0*/  LDC R11, c[0x0][0xbe8] ;  /* 0x0002fa00ff0b7b82 */ /* 0x000e220000000800 */
[----:B------:R-:W-:-:S04]  /*86d0*/  UISETP.NE.U32.AND UP0, UPT, UR10, URZ, UPT ;  /* 0x0000003f0a00728c */ /* 0x000fc8000bf05070 */
[----:B------:R-:W-:-:S05]  /*86e0*/  UISETP.NE.AND.EX UP0, UPT, UR11, URZ, UPT, UP0 ;  /* 0x0000003f0b00728c */ /* 0x000fca000bf05300 */
[----:B------:R-:W-:Y:S01]  /*86f0*/  USHF.L.U64.HI UR9, UR60, 0x2, UR4 ;  /* 0x000000023c097899 */ /* 0x000fe20008010204 */
[----:B------:R-:W-:Y:S01]  /*8700*/  PLOP3.LUT P2, PT, PT, PT, UP0, 0x80, 0x0 ;  /* 0x000000000000781c */ /* 0x000fe20003f4f008 */
        /* <DEDUP_REMOVED lines=13> */
[----:B------:R-:W-:-:S04]  /*87e0*/  MOV R4, UR8 ;  /* 0x0000000800047c02 */ /* 0x000fc80008000f00 */
[----:B------:R-:W-:-:S05]  /*87f0*/  IMAD.U32 R5, RZ, RZ, UR9 ;  /* 0x00000009ff057e24 */ /* 0x000fca000f8e00ff */
[----:B------:R1:W5:Y:S01]  /*8800*/  @P3 LDG.E R0, desc[UR36][R4.64] ;  /* 0x0000002404003981 */ /* 0x000362000c1e1900 */
[----:B0-----:R-:W-:Y:S01]  /*8810*/  ISETP.NE.AND P0, PT, R11, 0x1, PT ;  /* 0x000000010b00780c */ /* 0x001fe20003f05270 */
[----:B------:R-:W-:Y:S01]  /*8820*/  UMOV UR4, URZ ;  /* 0x0000003f00047c82 */ /* 0x000fe20008000000 */
[----:B------:R-:W-:Y:S01]  /*8830*/  USHF.R.S32.HI UR11, URZ, 0x1f, UR61 ;  /* 0x0000001f3f0b7899 */ /* 0x000fe2000801143d */
[----:B------:R-:W-:-:S10]  /*8840*/  ISETP.GE.AND P1, PT, R204, 0x80, PT ;  /* 0x00000080cc00780c */ /* 0x000fd40003f26270 */
[----:B------:R-:W0:Y:S01]  /*8850*/  @P0 LDC R9, c[0x0][0xbec] ;  /* 0x0002fb00ff090b82 */ /* 0x000e220000000800 */
[----:B--2---:R-:W-:-:S13]  /*8860*/  @P2 R2UR UR4, R6 ;  /* 0x00000000060422ca */ /* 0x004fda00000e0000 */
[----:B------:R-:W-:Y:S01]  /*8870*/  USHF.R.S32.HI UR10, URZ, 0x1f, UR4 ;  /* 0x0000001f3f0a7899 */ /* 0x000fe20008011404 */
[----:B01----:R-:W-:Y:S11]  /*8880*/  @P3 BRA `(.L_x_3518) ;  /* 0x0000000000103947 */ /* 0x003ff60003800000 */
[----:B------:R-:W-:Y:S05]  /*8890*/  @!P2 BRA `(.L_x_3518) ;  /* 0x00000000000ca947 */ /* 0x000fea0003800000 */
[----:B------:R-:W2:Y:S04]  /*88a0*/  LDG.E R5, desc[UR36][R2.64] ;  /* 0x0000002402057981 */ /* 0x000ea8000c1e1900 */
[----:B-----5:R-:W2:Y:S02]  /*88b0*/  LDG.E R0, desc[UR36][R2.64+0x4] ;  /* 0x0000042402007981 */ /* 0x020ea4000c1e1900 */
[----:B--2---:R-:W-:-:S07]  /*88c0*/  IMAD.IADD R0, R0, 0x1, -R5 ;  /* 0x0000000100007824 */ /* 0x004fce00078e0a05 */
.L_x_3518:
[----:B------:R-:W-:Y:S01]  /*88d0*/  R2UR UR7, R192 ;  /* 0x00000000c00772ca */ /* 0x000fe200000e0000 */
[----:B------:R-:W-:Y:S01]  /*88e0*/  USEL UR60, UR60, URZ, !UP0 ;  /* 0x0000003f3c3c7287 */ /* 0x000fe2000c000000 */
[----:B------:R-:W-:Y:S11]  /*88f0*/  BSSY B1, `(.L_x_3519) ;  /* 0x000002e000017945 */ /* 0x000ff60003800000 */
        /* <DEDUP_REMOVED lines=13> */
[----:B------:R-:W-:Y:S01]  /*89d0*/  UMOV UR8, UR4 ;  /* 0x0000000400087c82 */ /* 0x000fe20008000000 */
[----:B------:R-:W-:Y:S01]  /*89e0*/  UIMAD UR7, UR11, UR14, URZ ;  /* 0x0000000e0b0772a4 */ /* 0x000fe2000f8e023f */
[----:B------:R-:W-:Y:S01]  /*89f0*/  MOV R2, R4 ;  /* 0x0000000400027202 */ /* 0x000fe20000000f00 */
[----:B------:R-:W-:Y:S02]  /*8a00*/  UMOV UR9, UR10 ;  /* 0x0000000a00097c82 */ /* 0x000fe40008000000 */
[----:B------:R-:W-:Y:S02]  /*8a10*/  UIMAD.WIDE.U32 UR8, UR61, UR14, UR8 ;  /* 0x0000000e3d0872a5 */ /* 0x000fe4000f8e0008 */
[----:B------:R-:W-:-:S03]  /*8a20*/  UIMAD UR7, UR61, UR15, UR7 ;  /* 0x0000000f3d0772a4 */ /* 0x000fc6000f8e0207 */
[----:B------:R-:W-:Y:S01]  /*8a30*/  ULDC.64 UR14, c[0x0][0xb98] ;  /* 0x0002e600000e7ab9 */ /* 0x000fe20000000a00 */
[----:B------:R-:W0:Y:S01]  /*8a40*/  @P1 LDC R3, c[0x0][0xbec] ;  /* 0x0002fb00ff031b82 */ /* 0x000e220000000800 */
[----:B------:R-:W-:Y:S02]  /*8a50*/  UIADD3 UR9, UR9, UR7, URZ ;  /* 0x0000000709097290 */ /* 0x000fe4000fffe03f */
[----:B------:R-:W-:Y:S02]  /*8a60*/  UIMAD UR7, UR12, UR14, URZ ;  /* 0x0000000e0c0772a4 */ /* 0x000fe4000f8e023f */
[----:B------:R-:W-:Y:S02]  /*8a70*/  UIMAD.WIDE.U32 UR8, UR60, UR14, UR8 ;  /* 0x0000000e3c0872a5 */ /* 0x000fe4000f8e0008 */
[----:B------:R-:W-:Y:S01]  /*8a80*/  UIMAD UR7, UR60, UR15, UR7 ;  /* 0x0000000f3c0772a4 */ /* 0x000fe2000f8e0207 */
[----:B------:R-:W1:Y:S02]  /*8a90*/  @P1 LDC R6, c[0x0][0xbf0] ;  /* 0x0002fc00ff061b82 */ /* 0x000e640000000800 */
        /* <DEDUP_REMOVED lines=19> */
.L_x_3520:
[----:B------:R-:W-:Y:S05]  /*8bd0*/  BSYNC B1 ;  /* 0x0000000000017941 */ /* 0x000fea0003800000 */
.L_x_3519:
[----:B------:R-:W-:Y:S01]  /*8be0*/  R2UR UR13, R22 ;  /* 0x00000000160d72ca */ /* 0x000fe200000e0000 */
[----:B0-----:R-:W0:Y:S01]  /*8bf0*/  @P0 LDC R3, c[0x0][0xbf0] ;  /* 0x0002fc00ff030b82 */ /* 0x001e220000000800 */
[----:B------:R-:W-:Y:S01]  /*8c00*/  ULDC.64 UR14, c[0x0][0xaa0] ;  /* 0x0002a800000e7ab9 */ /* 0x000fe20000000a00 */
[----:B------:R-:W-:Y:S01]  /*8c10*/  IMAD R2, R19, 0x20, R23 ;  /* 0x0000002013027824 */ /* 0x000fe200078e0217 */
[----:B------:R-:W-:Y:S01]  /*8c20*/  UIMAD UR7, UR10, UR14, URZ ;  /* 0x0000000e0a0772a4 */ /* 0x000fe2000f8e023f */
[----:B------:R-:W-:Y:S01]  /*8c30*/  BSSY B1, `(.L_x_3521) ;  /* 0x000003f000017945 */ /* 0x000fe20003800000 */
[----:B------:R-:W-:Y:S02]  /*8c40*/  UIMAD.WIDE.U32 UR8, UR4, UR14, URZ ;  /* 0x0000000e040872a5 */ /* 0x000fe4000f8e003f */
[----:B------:R-:W-:-:S03]  /*8c50*/  UIMAD UR7, UR4, UR15, UR7 ;  /* 0x0000000f040772a4 */ /* 0x000fc6000f8e0207 */
[----:B------:R-:W-:Y:S01]  /*8c60*/  ULDC.64 UR14, c[0x0][0xae8] ;  /* 0x0002ba00000e7ab9 */ /* 0x000fe20000000a00 */
[----:B------:R-:W-:Y:S01]  /*8c70*/  UIADD3 UR9, UR9, UR7, URZ ;  /* 0x0000000709097290 */ /* 0x000fe2000fffe03f */
[----:B------:R-:W-:Y:S01]  /*8c80*/  MOV R5, UR13 ;  /* 0x0000000d00057c02 */ /* 0x000fe20008000f00 */
[----:B------:R-:W-:Y:S02]  /*8c90*/  UIMAD UR4, UR11, UR14, URZ ;  /* 0x0000000e0b0472a4 */ /* 0x000fe4000f8e023f */
[----:B------:R-:W-:Y:S02]  /*8ca0*/  UIMAD.WIDE.U32 UR8, UR61, UR14, UR8 ;  /* 0x0000000e3d0872a5 */ /* 0x000fe4000f8e0008 */
[----:B------:R-:W-:Y:S01]  /*8cb0*/  IMAD R6, R5, 0x80, R2 ;  /* 0x0000008005067824 */ /* 0x000fe200078e0202 */
[----:B------:R-:W-:Y:S01]  /*8cc0*/  UIMAD UR4, UR61, UR15, UR4 ;  /* 0x0000000f3d0472a4 */ /* 0x000fe2000f8e0204 */
[----:B------:R-:W-:Y:S02]  /*8cd0*/  ULDC.64 UR10, c[0x0][0xaf0] ;  /* 0x0002bc00000a7ab9 */ /* 0x000fe40000000a00 */
        /* <DEDUP_REMOVED lines=11> */
[----:B------:R-:W-:-:S02]  /*8d90*/  IMAD.U32 R3, RZ, RZ, UR9 ;  /* 0x00000009ff037e24 */ /* 0x000fc4000f8e00ff */
[----:B------:R-:W-:Y:S02]  /*8da0*/  IMAD R4, R2, UR10, RZ ;  /* 0x0000000a02047c24 */ /* 0x000fe4000f8e02ff */
[----:B------:R-:W-:Y:S01]  /*8db0*/  IMAD R7, R11, R7, R6 ;  /* 0x000000070b077224 */ /* 0x000fe200078e0206 */
[----:B------:R-:W-:Y:S01]  /*8dc0*/  MOV R3, UR4 ;  /* 0x0000000400037c02 */ /* 0x000fe20008000f00 */
[----:B------:R-:W-:Y:S01]  /*8dd0*/  IMAD.U32 R2, RZ, RZ, UR8 ;  /* 0x00000008ff027e24 */ /* 0x000fe2000f8e00ff */
[----:B------:R-:W-:Y:S01]  /*8de0*/  ULDC.64 UR8, c[0x0][0xad8] ;  /* 0x0002b60000087ab9 */ /* 0x000fe20000000a00 */
        /* <DEDUP_REMOVED lines=13> */
[----:B------:R-:W-:Y:S02]  /*8ec0*/  IADD3 R3, R3, R5, RZ ;  /* 0x0000000503037210 */ /* 0x000fe40007ffe0ff */
[----:B------:R-:W-:Y:S02]  /*8ed0*/  LEA R4, P3, R2, UR8, 0x1 ;  /* 0x0000000802047c11 */ /* 0x000fe4000f8608ff */
[----:B------:R-:W-:Y:S01]  /*8ee0*/  ISETP.GE.AND P1, PT, R0, R11, PT ;  /* 0x0000000b0000720c */ /* 0x000fe20003f26270 */
[----:B------:R-:W-:Y:S01]  /*8ef0*/  VIADD R0, R6, 0x40 ;  /* 0x0000004006007836 */ /* 0x000fe20000000000 */
[----:B------:R-:W-:-:S02]  /*8f00*/  LEA.HI.X R5, R2, UR9, R3, 0x1, P3 ;  /* 0x0000000902057c11 */ /* 0x000fc400098f0c03 */
[----:B------:R0:W1:Y:S02]  /*8f10*/  SHFL.IDX PT, R3, R4, RZ, 0x181f ;  /* 0x00181fff04037589 */ /* 0x00006400000e0000 */
[----:B------:R-:W-:Y:S02]  /*8f20*/  ISETP.GE.AND P0, PT, R0, R11, PT ;  /* 0x0000000b0000720c */ /* 0x000fe40003f06270 */
[----:B------:R0:W2:Y:S01]  /*8f30*/  SHFL.IDX PT, R0, R5, RZ, 0x181f ;  /* 0x00181fff05007589 */ /* 0x0000a200000e0000 */
[----:B------:R-:W-:Y:S10]  /*8f40*/  @P2 BRA `(.L_x_3522) ;  /* 0x0000000000342947 */ /* 0x000ff40003800000 */
        /* <DEDUP_REMOVED lines=9> */
[----:B------:R3:W-:Y:S01]  /*8fe0*/  @!P4 ST.E.128 desc[UR36][R8.64], RZ ;  /* 0x000000ff0800c985 */ /* 0x0007e2000c101d24 */
[----:B------:R-:W-:-:S03]  /*8ff0*/  @!P2 LEA.HI.X R3, R18, R0, R201, 0x1, P6 ;  /* 0x000000001203a211 */ /* 0x000fc600030f0cc9 */
[----:B------:R3:W-:Y:S04]  /*9000*/  @!P3 ST.E.128 desc[UR36][R12.64], RZ ;  /* 0x000000ff0c00b985 */ /* 0x0007e8000c101d24 */
[----:B------:R3:W-:Y:S02]  /*9010*/  @!P2 ST.E.128 desc[UR36][R2.64], RZ ;  /* 0x000000ff0200a985 */ /* 0x0007e4000c101d24 */
.L_x_3522:
[----:B------:R-:W-:Y:S05]  /*9020*/  BSYNC B1 ;  /* 0x0000000000017941 */ /* 0x000fea0003800000 */
.L_x_3521:
[----:B--2---:R2:W4:Y:S01]  /*9030*/  SHFL.IDX PT, R0, R5, 0x1, 0x181f ;  /* 0x00381f0005007f89 */ /* 0x00452200000e0000 */
[----:B------:R-:W-:Y:S03]  /*9040*/  BSSY B1, `(.L_x_3523) ;  /* 0x0000010000017945 */ /* 0x000fe60003800000 */
[----:B-1-3--:R2:W1:Y:S01]  /*9050*/  SHFL.IDX PT, R3, R4, 0x1, 0x181f ;  /* 0x00381f0004037f89 */ /* 0x00a46200000e0000 */
[----:B------:R-:W-:Y:S05]  /*9060*/  @P1 BRA `(.L_x_3524) ;  /* 0x0000000000341947 */ /* 0x000fea0003800000 */
[----:B------:R-:W-:Y:S02]  /*9070*/  ULDC UR4, c[0x0][0xac8] ;  /* 0x0002b20000047ab9 */ /* 0x000fe40000000800 */
[----:B------:R-:W-:Y:S02]  /*9080*/  ISETP.GE.AND P4, PT, R16, UR4, PT ;  /* 0x0000000410007c0c */ /* 0x000fe4000bf86270 */
[----:B------:R-:W-:Y:S02]  /*9090*/  ISETP.GE.AND P5, PT, R17, UR4, PT ;  /* 0x0000000411007c0c */ /* 0x000fe4000bfa6270 */
[----:B------:R-:W-:-:S09]  /*90a0*/  ISETP.GE.AND P6, PT, R18, UR4, PT ;  /* 0x0000000412007c0c */ /* 0x000fd2000bfc6270 */
[-C--:B-1----:R-:W-:Y:S02]  /*90b0*/  @!P4 LEA R8, P1, R16, R3.reuse, 0x1 ;  /* 0x000000031008c211 */ /* 0x082fe400078208ff */
[CC--:B------:R-:W-:Y:S02]  /*90c0*/  @!P5 LEA R12, P2, R17.reuse, R3.reuse, 0x1 ;  /* 0x00000003110cd211 */ /* 0x0c0fe400078408ff */
[----:B------:R-:W-:Y:S02]  /*90d0*/  @!P6 LEA R2, P3, R18, R3, 0x1 ;  /* 0x000000031202e211 */ /* 0x000fe400078608ff */
[-C--:B----4-:R-:W-:Y:S02]  /*90e0*/  @!P4 LEA.HI.X R9, R16, R0.reuse, R203, 0x1, P1 ;  /* 0x000000001009c211 */ /* 0x090fe400008f0ccb */
[-C--:B------:R-:W-:Y:S02]  /*90f0*/  @!P5 LEA.HI.X R13, R17, R0.reuse, R202, 0x1, P2 ;  /* 0x00000000110dd211 */ /* 0x080fe400010f0cca */
[----:B------:R-:W-:Y:S01]  /*9100*/  @!P6 LEA.HI.X R3, R18, R0, R201, 0x1, P3 ;  /* 0x000000001203e211 */ /* 0x000fe200018f0cc9 */
[----:B------:R3:W-:Y:S04]  /*9110*/  @!P4 ST.E.128 desc[UR36][R8.64], RZ ;  /* 0x000000ff0800c985 */ /* 0x0007e8000c101d24 */
[----:B------:R3:W-:Y:S04]  /*9120*/  @!P5 ST.E.128 desc[UR36][R12.64], RZ ;  /* 0x000000ff0c00d985 */ /* 0x0007e8000c101d24 */
[----:B------:R3:W-:Y:S02]  /*9130*/  @!P6 ST.E.128 desc[UR36][R2.64], RZ ;  /* 0x000000ff0200e985 */ /* 0x0007e4000c101d24 */
.L_x_3524:
[----:B------:R-:W-:Y:S05]  /*9140*/  BSYNC B1 ;  /* 0x0000000000017941 */ /* 0x000fea0003800000 */
.L_x_3523:
[----:B----4-:R4:W0:Y:S01]  /*9150*/  SHFL.IDX PT, R0, R5, 0x2, 0x181f ;  /* 0x00581f0005007f89 */ /* 0x01082200000e0000 */
        /* <DEDUP_REMOVED lines=10> */
[-C--:B0-----:R-:W-:Y:S02]  /*9200*/  @!P3 LEA.HI.X R9, R16, R0.reuse, R203, 0x1, P0 ;  /* 0x000000001009b211 */ /* 0x081fe400000f0ccb */
[-C--:B------:R-:W-:Y:S02]  /*9210*/  @!P4 LEA.HI.X R13, R17, R0.reuse, R202, 0x1, P1 ;  /* 0x00000000110dc211 */ /* 0x080fe400008f0cca */
[----:B------:R-:W-:Y:S01]  /*9220*/  @!P5 LEA.HI.X R3, R18, R0, R201, 0x1, P2 ;  /* 0x000000001203d211 */ /* 0x000fe200010f0cc9 */
[----:B------:R3:W-:Y:S04]  /*9230*/  @!P3 ST.E.128 desc[UR36][R8.64], RZ ;  /* 0x000000ff0800b985 */ /* 0x0007e8000c101d24 */
[----:B------:R3:W-:Y:S04]  /*9240*/  @!P4 ST.E.128 desc[UR36][R12.64], RZ ;  /* 0x000000ff0c00c985 */ /* 0x0007e8000c101d24 */
[----:B------:R3:W-:Y:S02]  /*9250*/  @!P5 ST.E.128 desc[UR36][R2.64], RZ ;  /* 0x000000ff0200d985 */ /* 0x0007e4000c101d24 */
.L_x_3526:
[----:B------:R-:W-:Y:S05]  /*9260*/  BSYNC B1 ;  /* 0x0000000000017941 */ /* 0x000fea0003800000 */
.L_x_3525:
        /* <DEDUP_REMOVED lines=8> */
[----:B------:R-:W-:-:S09]  /*92f0*/  ISETP.GE.AND P5, PT, R18, UR4, PT ;  /* 0x0000000412007c0c */ /* 0x000fd2000bfa6270 */
[-C--:B--2---:R-:W-:Y:S02]  /*9300*/  @!P3 LEA R6, P0, R16, R3.reuse, 0x1 ;  /* 0x000000031006b211 */ /* 0x084fe400078008ff */
        /* <DEDUP_REMOVED lines=8> */
.L_x_3517:
[----:B------:R-:W-:Y:S05]  /*9390*/  BSYNC B0 ;  /* 0x0000000000007941 */ /* 0x000fea0003800000 */
.L_x_3508:
[----:B------:R-:W-:Y:S02]  /*93a0*/  ULDC UR4, c[0x0][0xc3c] ;  /* 0x00030f0000047ab9 */ /* 0x000fe40000000800 */
[----:B------:R-:W-:-:S13]  /*93b0*/  ISETP.GE.AND P0, PT, R43, UR4, PT ;  /* 0x000000042b007c0c */ /* 0x000fda000bf06270 */
[----:B------:R-:W-:Y:S05]  /*93c0*/  @!P0 BRA `(.L_x_3527) ;  /* 0xffffff7800748947 */ /* 0x000fea000383ffff */
[----:B------:R-:W-:Y:S05]  /*93d0*/  EXIT ;  /* 0x000000000000794d */ /* 0x000fea0003800000 */
.L_x_3480:
        /* <DEDUP_REMOVED lines=16> */
.L_x_3528:
        /* <DEDUP_REMOVED lines=40> */
.L_x_3534:
[----:B------:R-:W0:Y:S01]  /*9760*/  LDC R2, c[0x0][0xc3c] ;  /* 0x00030f00ff027b82 */ /* 0x000e220000000800 */
[----:B------:R-:W-:-:S06]  /*9770*/  UIADD3 UR4, UR4, 0x1f, URZ ;  /* 0x0000001f04047890 */ /* 0x000fcc000fffe03f */
[----:B0-----:R-:W-:-:S13]  /*9780*/  ISETP.LE.AND P6, PT, R2, UR4, PT ;  /* 0x0000000402007c0c */ /* 0x001fda000bfc3270 */
[----:B------:R-:W-:Y:S05]  /*9790*/  @P6 BRA `(.L_x_3531) ;  /* 0x0000000400246947 */ /* 0x000fea0003800000 */
[----:B------:R-:W-:Y:S01]  /*97a0*/  VIADD R7, R5, UR4 ;  /* 0x0000000405077c36 */ /* 0x000fe20008000000 */
[----:B------:R-:W-:Y:S01]  /*97b0*/  BSSY B0, `(.L_x_3532) ;  /* 0x0000007000007945 */ /* 0x000fe20003800000 */
[----:B------:R-:W-:-:S03]  /*97c0*/  MOV R0, RZ ;  /* 0x000000ff00007202 */ /* 0x000fc60000000f00 */
[----:B------:R-:W-:-:S13]  /*97d0*/  ISETP.GE.OR P6, PT, R7, R2, !P0 ;  /* 0x000000020700720c */ /* 0x000fda00047c6670 */
[----:B------:R-:W-:Y:S05]  /*97e0*/  @P6 BRA `(.L_x_3533) ;  /* 0x00000000000c6947 */ /* 0x000fea0003800000 */
[----:B------:R-:W0:Y:S02]  /*97f0*/  LDC.64 R2, c[0x0][0xc80] ;  /* 0x00032000ff027b82 */ /* 0x000e240000000a00 */
[----:B0-----:R-:W-:-:S05]  /*9800*/  IMAD.WIDE R2, R7, 0x4, R2 ;  /* 0x0000000407027825 */ /* 0x001fca00078e0202 */
[----:B------:R0:W5:Y:S02]  /*9810*/  LDG.E R0, desc[UR36][R2.64] ;  /* 0x0000002402007981 */ /* 0x000164000c1e1900 */
.L_x_3533:
[----:B------:R-:W-:Y:S05]  /*9820*/  BSYNC B0 ;  /* 0x0000000000007941 */ /* 0x000fea0003800000 */
.L_x_3532:
        /* <DEDUP_REMOVED lines=21> */
.L_x_3530:
        /* <DEDUP_REMOVED lines=15> */
.L_x_3535:
[----:B---3--:R-:W-:Y:S01]  /*9a70*/  IMAD R16, R16, UR5, R8 ;  /* 0x0000000510107c24 */ /* 0x008fe2000f8e0208 */
[----:B0-----:R-:W-:Y:S01]  /*9a80*/  IABS R2, R10 ;  /* 0x0000000a00027213 */ /* 0x001fe20000000000 */
[----:B-1----:R-:W-:Y:S02]  /*9a90*/  IMAD.MOV R0, RZ, RZ, -R3 ;  /* 0x000000ffff007224 */ /* 0x002fe400078e0a03 */
[----:B------:R-:W-:Y:S01]  /*9aa0*/  VIADD R19, R19, UR4 ;  /* 0x0000000413137c36 */ /* 0x000fe20008000000 */
[----:B------:R-:W-:Y:S01]  /*9ab0*/  IADD3 R11, -R16, UR6, RZ ;  /* 0x00000006100b7c10 */ /* 0x000fe2000fffe1ff */
[----:B--2---:R-:W-:Y:S01]  /*9ac0*/  IMAD R7, R0, R9, RZ ;  /* 0x0000000900077224 */ /* 0x004fe200078e02ff */
        /* <DEDUP_REMOVED lines=22> */
.L_x_3531:
[----:B------:R-:W-:Y:S01]  /*9c30*/  ULDC UR4, c[0x0][0xc3c] ;  /* 0x00030f0000047ab9 */ /* 0x000fe20000000800 */
[----:B------:R-:W-:Y:S01]  /*9c40*/  IMAD.MOV.U32 R17, RZ, RZ, RZ ;  /* 0x000000ffff117224 */ /* 0x000fe200078e00ff */
[----:B------:R-:W-:Y:S01]  /*9c50*/  MOV R16, UR6 ;  /* 0x0000000600107c02 */ /* 0x000fe20008000f00 */
[----:B------:R-:W-:Y:S02]  /*9c60*/  IMAD.MOV.U32 R18, RZ, RZ, RZ ;  /* 0x000000ffff127224 */ /* 0x000fe400078e00ff */
[----:B------:R-:W-:-:S07]  /*9c70*/  IMAD.U32 R19, RZ, RZ, UR4 ;  /* 0x00000004ff137e24 */ /* 0x000fce000f8e00ff */
.L_x_3536:
[----:B------:R-:W-:-:S13]  /*9c80*/  ISETP.NE.AND P0, PT, R5, RZ, PT ;  /* 0x000000ff0500720c */ /* 0x000fda0003f05270 */
[----:B------:R-:W0:Y:S01]  /*9c90*/  @!P0 S2R R3, SR_CgaCtaId ;  /* 0x0000000000038919 */ /* 0x000e220000008800 */
[----:B------:R-:W-:-:S04]  /*9ca0*/  @!P0 MOV R0, 0x400 ;  /* 0x0000040000008802 */ /* 0x000fc80000000f00 */
[----:B0-----:R-:W-:-:S05]  /*9cb0*/  @!P0 LEA R0, R3, R0, 0x18 ;  /* 0x0000000003008211 */ /* 0x001fca00078ec0ff */
[----:B------:R0:W-:Y:S01]  /*9cc0*/  @!P0 STS.128 [R0+0x308d0], R16 ;  /* 0x0308d01000008388 */ /* 0x0001e20000000c00 */
[----:B------:R-:W-:Y:S06]  /*9cd0*/  BAR.ARV 0x5, 0x180 ;  /* 0x0146000000007b1d */ /* 0x000fec0000002000 */
.L_x_3529:
        /* <DEDUP_REMOVED lines=14> */
[C---:B-1----:R-:W-:Y:S01]  /*9dc0*/  IMAD.SHL.U32 R32, R4.reuse, 0x8, RZ ;  /* 0x0000000804207824 */ /* 0x042fe200078e00ff */
[----:B------:R-:W-:-:S04]  /*9dd0*/  LOP3.LUT R2, R4, 0x7f, RZ, 0xc0, !PT ;  /* 0x0000007f04027812 */ /* 0x000fc800078ec0ff */
[----:B------:R-:W-:Y:S02]  /*9de0*/  SHF.R.U32.HI R2, RZ, 0x3, R2 ;  /* 0x00000003ff027819 */ /* 0x000fe40000011602 */
[----:B--2---:R-:W-:Y:S02]  /*9df0*/  R2UR UR4, R0 ;  /* 0x00000000000472ca */ /* 0x004fe400000e0000 */
[----:B------:R-:W-:-:S04]  /*9e00*/  LOP3.LUT R0, R32, 0x1f8, RZ, 0xc0, !PT ;  /* 0x000001f820007812 */ /* 0x000fc800078ec0ff */
[----:B------:R-:W-:Y:S02]  /*9e10*/  LOP3.LUT R3, R0, 0x38, R4, 0x78, !PT ;  /* 0x0000003800037812 */ /* 0x000fe400078e7804 */
[----:B------:R-:W-:Y:S02]  /*9e20*/  SHF.L.U32 R0, R4, 0x4, RZ ;  /* 0x0000000404007819 */ /* 0x000fe400000006ff */
[----:B------:R-:W-:Y:S02]  /*9e30*/  LOP3.LUT R36, R3, 0x200, R32, 0xf8, !PT ;  /* 0x0000020003247812 */ /* 0x000fe400078ef820 */
[----:B------:R-:W-:Y:S01]  /*9e40*/  LOP3.LUT R32, R32, 0x38, RZ, 0xc0, !PT ;  /* 0x0000003820207812 */ /* 0x000fe200078ec0ff */
[----:B------:R-:W-:Y:S01]  /*9e50*/  ULOP3.LUT UR38, UR4, 0x2, URZ, 0xfc, !UPT ;  /* 0x0000000204267892 */ /* 0x000fe2000f8efc3f */
[----:B------:R-:W-:Y:S02]  /*9e60*/  LOP3.LUT R0, R2, 0x70, R0, 0xf8, !PT ;  /* 0x0000007002007812 */ /* 0x000fe400078ef800 */
[----:B------:R-:W-:Y:S01]  /*9e70*/  UMOV UR4, 0x400 ;  /* 0x0000040000047882 */ /* 0x000fe20000000000 */
[C---:B------:R-:W-:Y:S01]  /*9e80*/  LOP3.LUT R34, R32.reuse, 0x40, RZ, 0xfc, !PT ;  /* 0x0000004020227812 */ /* 0x040fe200078efcff */
[----:B0-----:R-:W-:Y:S01]  /*9e90*/  ULEA UR4, UR5, UR4, 0x18 ;  /* 0x0000000405047291 */ /* 0x001fe2000f8ec03f */
[----:B------:R-:W-:-:S05]  /*9ea0*/  LOP3.LUT R33, R32, 0x80, RZ, 0xfc, !PT ;  /* 0x0000008020217812 */ /* 0x000fca00078efcff */
[----:B------:R-:W-:-:S04]  /*9eb0*/  IMAD.U32 R22, RZ, RZ, UR4 ;  /* 0x00000004ff167e24 */ /* 0x000fc8000f8e00ff */
[----:B---3--:R-:W-:-:S07]  /*9ec0*/  IMAD R37, R36, 0x2, R22 ;  /* 0x0000000224257824 */ /* 0x008fce00078e0216 */
.L_x_3600:
[----:B0-----:R-:W0:Y:S02]  /*9ed0*/  LDC.64 R2, c[0x0][0xc88] ;  /* 0x00032200ff027b82 */ /* 0x001e240000000a00 */
[----:B0-----:R-:W-:-:S05]  /*9ee0*/  IMAD.WIDE R2, R19, 0x4, R2 ;  /* 0x0000000413027825 */ /* 0x001fca00078e0202 */
[----:B------:R-:W2:Y:S01]  /*9ef0*/  LDG.E R29, desc[UR36][R2.64] ;  /* 0x00000024021d7981 */ /* 0x000ea2000c1e1900 */
        /* <DEDUP_REMOVED lines=8> */
[C---:B------:R-:W-:Y:S02]  /*9f80*/  @P0 LEA R2, P1, R29.reuse, UR4, 0x2 ;  /* 0x000000041d020c11 */ /* 0x040fe4000f8210ff */
[C---:B------:R-:W-:Y:S01]  /*9f90*/  SHF.L.U32 R24, R29.reuse, 0x2, RZ ;  /* 0x000000021d187819 */ /* 0x040fe200000006ff */
[----:B------:R0:W-:Y:S01]  /*9fa0*/  STL [R1+0x10], R0 ;  /* 0x0000100001007387 */ /* 0x0001e20000100800 */
[----:B------:R-:W-:Y:S01]  /*9fb0*/  @P0 LEA.HI.X R3, R29, UR5, R0, 0x2, P1 ;  /* 0x000000051d030c11 */ /* 0x000fe200088f1400 */
[----:B------:R-:W-:-:S04]  /*9fc0*/  ULDC.64 UR4, c[0x0][0xa00] ;  /* 0x0002800000047ab9 */ /* 0x000fc80000000a00 */
[----:B-1----:R1:W2:Y:S01]  /*9fd0*/  @P0 LDG.E R30, desc[UR36][R2.64] ;  /* 0x00000024021e0981 */ /* 0x0022a2000c1e1900 */
[----:B------:R-:W-:Y:S02]  /*9fe0*/  ISETP.NE.U32.AND P0, PT, RZ, UR4, PT ;  /* 0x00000004ff007c0c */ /* 0x000fe4000bf05070 */
[----:B------:R-:W-:Y:S02]  /*9ff0*/  SHF.L.U64.HI R25, R29, 0x2, R0 ;  /* 0x000000021d197819 */ /* 0x000fe40000010200 */
[----:B------:R-:W-:Y:S02]  /*a000*/  ISETP.NE.AND.EX P2, PT, RZ, UR5, PT, P0 ;  /* 0x00000005ff007c0c */ /* 0x000fe4000bf45300 */
[----:B------:R-:W-:Y:S02]  /*a010*/  ISETP.NE.U32.AND P0, PT, RZ, UR6, PT ;  /* 0x00000006ff007c0c */ /* 0x000fe4000bf05070 */
[----:B------:R-:W-:Y:S02]  /*a020*/  LOP3.LUT R23, R23, 0xffffffbf, RZ, 0xc0, !PT ;  /* 0xffffffbf17177812 */ /* 0x000fe400078ec0ff */
[----:B------:R-:W-:-:S02]  /*a030*/  ISETP.NE.AND.EX P0, PT, RZ, UR7, PT, P0 ;  /* 0x00000007ff007c0c */ /* 0x000fc4000bf05300 */
[----:B-1----:R-:W-:-:S04]  /*a040*/  IADD3 R2, P1, R24, UR4, RZ ;  /* 0x0000000418027c10 */ /* 0x002fc8000ff3e0ff */
[----:B------:R-:W-:Y:S01]  /*a050*/  IADD3.X R3, R25, UR5, RZ, P1, !PT ;  /* 0x0000000519037c10 */ /* 0x000fe20008ffe4ff */
[----:B------:R-:W-:Y:S01]  /*a060*/  ULDC.64 UR4, c[0x0][0x418] ;  /* 0x0001060000047ab9 */ /* 0x000fe20000000a00 */
[----:B------:R-:W-:-:S03]  /*a070*/  @P2 LOP3.LUT R23, R23, 0x40, RZ, 0xfc, !PT ;  /* 0x0000004017172812 */ /* 0x000fc600078efcff */
[----:B------:R1:W5:Y:S02]  /*a080*/  @P2 LDG.E R35, desc[UR36][R2.64] ;  /* 0x0000002402232981 */ /* 0x000364000c1e1900 */
[----:B------:R-:W-:-:S04]  /*a090*/  @P0 IADD3 R4, P1, R24, UR6, RZ ;  /* 0x0000000618040c10 */ /* 0x000fc8000ff3e0ff */
[----:B------:R-:W-:-:S05]  /*a0a0*/  @P0 IADD3.X R5, R25, UR7, RZ, P1, !PT ;  /* 0x0000000719050c10 */ /* 0x000fca0008ffe4ff */
[----:B---3--:R-:W3:Y:S01]  /*a0b0*/  @P0 LDG.E R4, desc[UR36][R4.64] ;  /* 0x0000002404040981 */ /* 0x008ee2000c1e1900 */
        /* <DEDUP_REMOVED lines=18> */
.L_x_3538:
        /* <DEDUP_REMOVED lines=9> */
.L_x_3539:
        /* <DEDUP_REMOVED lines=8> */
[----:B--2---:R-:W-:-:S07]  /*a2f0*/  IADD3 R0, -R0, R5, RZ ;  /* 0x0000000500007210 */ /* 0x004fce0007ffe1ff */
.L_x_3540:
        /* <DEDUP_REMOVED lines=17> */
[----:B------:R-:W1:Y:S08]  /*a410*/  FLO.U32 R0, UR4 ;  /* 0x0000000400007d00 */ /* 0x000e7000080e0000 */
[----:B------:R-:W2:Y:S01]  /*a420*/  POPC R5, UR4 ;  /* 0x0000000400057d09 */ /* 0x000ea20008000000 */
[----:B-1----:R-:W-:-:S13]  /*a430*/  ISETP.EQ.U32.AND P0, PT, R0, R7, PT ;  /* 0x000000070000720c */ /* 0x002fda0003f02070 */
[----:B--2---:R-:W2:Y:S01]  /*a440*/  @P0 ATOMG.E.ADD.STRONG.GPU PT, R3, desc[UR36][R2.64], R5 ;  /* 0x00000005020309a8 */ /* 0x004ea200081ee1e4 */
[----:B0-----:R-:W0:Y:S02]  /*a450*/  S2R R4, SR_LTMASK ;  /* 0x0000000000047919 */ /* 0x001e240000003900 */
[----:B0-----:R-:W-:-:S04]  /*a460*/  LOP3.LUT R4, R4, UR4, RZ, 0xc0, !PT ;  /* 0x0000000404047c12 */ /* 0x001fc8000f8ec0ff */
[----:B------:R-:W0:Y:S01]  /*a470*/  POPC R7, R4 ;  /* 0x0000000400077309 */ /* 0x000e220000000000 */
[----:B--2---:R-:W0:Y:S02]  /*a480*/  SHFL.IDX PT, R0, R3, R0, 0x1f ;  /* 0x00001f0003007589 */ /* 0x004e2400000e0000 */
[----:B0-----:R-:W-:Y:S01]  /*a490*/  IADD3 R16, R0, UR39, R7 ;  /* 0x0000002700107c10 */ /* 0x001fe2000fffe007 */
[----:B------:R-:W-:Y:S06]  /*a4a0*/  BRA `(.L_x_3543) ;  /* 0x0000003400687947 */ /* 0x000fec0003800000 */
.L_x_3542:
[----:B-1----:R-:W-:Y:S01]  /*a4b0*/  VIADD R0, R22, 0x1e400 ;  /* 0x0001e40016007836 */ /* 0x002fe20000000000 */
[----:B------:R-:W-:Y:S04]  /*a4c0*/  BSSY B6, `(.L_x_3544) ;  /* 0x0000013000067945 */ /* 0x000fe80003800000 */
[----:B------:R-:W-:-:S13]  /*a4d0*/  LOP3.LUT P0, RZ, R0, 0x3ff, RZ, 0xc0, !PT ;  /* 0x000003ff00ff7812 */ /* 0x000fda000780c0ff */
        /* <DEDUP_REMOVED lines=8> */
[----:B------:R-:W-:Y:S01]  /*a560*/  IMAD.U32 R5, RZ, RZ, UR7 ;  /* 0x00000007ff057e24 */ /* 0x000fe2000f8e00ff */
[----:B------:R-:W-:Y:S01]  /*a570*/  MOV R13, RZ ;  /* 0x000000ff000d7202 */ /* 0x000fe20000000f00 */
[----:B------:R-:W-:Y:S02]  /*a580*/  IMAD.U32 R7, RZ, RZ, UR9 ;  /* 0x00000009ff077e24 */ /* 0x000fe4000f8e00ff */
[----:B------:R-:W-:-:S02]  /*a590*/  IMAD.U32 R10, RZ, RZ, UR4 ;  /* 0x00000004ff0a7e24 */ /* 0x000fc4000f8e00ff */
[----:B------:R-:W-:Y:S02]  /*a5a0*/  IMAD.U32 R11, RZ, RZ, UR5 ;  /* 0x00000005ff0b7e24 */ /* 0x000fe4000f8e00ff */
[----:B------:R-:W-:Y:S02]  /*a5b0*/  IMAD.MOV.U32 R8, RZ, RZ, 0x70 ;  /* 0x00000070ff087424 */ /* 0x000fe400078e00ff */
[----:B------:R-:W-:-:S07]  /*a5c0*/  IMAD.MOV.U32 R12, RZ, RZ, 0x1 ;  /* 0x00000001ff0c7424 */ /* 0x000fce00078e00ff */
[----:B------:R-:W-:-:S07]  /*a5d0*/  LEPC R20, `(.L_x_3545) ;  /* 0x000000001014794e */ /* 0x000fce0000000000 */
[----:B0-----:R-:W-:Y:S05]  /*a5e0*/  CALL.ABS.NOINC R2 ;  /* 0x0000000002007343 */ /* 0x001fea0003c00000 */
.L_x_3545:
[----:B------:R-:W-:Y:S05]  /*a5f0*/  BSYNC B6 ;  /* 0x0000000000067941 */ /* 0x000fea0003800000 */
.L_x_3544:
        /* <DEDUP_REMOVED lines=20> */
.L_x_3548:
        /* <DEDUP_REMOVED lines=15> */
.L_x_3547:
[----:B------:R-:W-:Y:S05]  /*a830*/  BSYNC B6 ;  /* 0x0000000000067941 */ /* 0x000fea0003800000 */
.L_x_3546:
        /* <DEDUP_REMOVED lines=9> */
[----:B------:R-:W-:Y:S01]  /*a8d0*/  LOP3.LUT R23, R23, 0xffffffdf, RZ, 0xc0, !PT ;  /* 0xffffffdf17177812 */ /* 0x000fe200078ec0ff */
[----:B------:R-:W-:Y:S01]  /*a8e0*/  ULDC UR4, c[0x0][0x2f4] ;  /* 0x0000bd0000047ab9 */ /* 0x000fe20000000800 */
[----:B------:R-:W-:-:S05]  /*a8f0*/  @P0 IADD3.X R25, R25, UR5, RZ, P1, !PT ;  /* 0x0000000519190c10 */ /* 0x000fca0008ffe4ff */
[----:B------:R-:W3:Y:S01]  /*a900*/  @P0 LDG.E R31, desc[UR36][R24.64] ;  /* 0x00000024181f0981 */ /* 0x000ee2000c1e1900 */
[----:B-1----:R-:W-:Y:S02]  /*a910*/  ISETP.NE.AND P2, PT, R8, 0x1, PT ;  /* 0x000000010800780c */ /* 0x002fe40003f45270 */
[----:B----4-:R-:W-:-:S04]  /*a920*/  LOP3.LUT R20, R20, 0x7f, RZ, 0xc0, !PT ;  /* 0x0000007f14147812 */ /* 0x010fc800078ec0ff */
[----:B------:R-:W-:-:S07]  /*a930*/  SHF.R.U32.HI R0, RZ, 0x3, R20 ;  /* 0x00000003ff007819 */ /* 0x000fce0000011614 */
[----:B------:R-:W1:Y:S08]  /*a940*/  @P2 LDC R7, c[0x0][0x434] ;  /* 0x00010d00ff072b82 */ /* 0x000e700000000800 */
[----:B------:R-:W4:Y:S01]  /*a950*/  @P2 LDC R5, c[0x0][0x438] ;  /* 0x00010e00ff052b82 */ /* 0x000f220000000800 */
[----:B0-----:R-:W-:-:S05]  /*a960*/  IMAD.SHL.U32 R20, R21, 0x10, RZ ;  /* 0x0000001015147824 */ /* 0x001fca00078e00ff */
[----:B------:R-:W-:Y:S02]  /*a970*/  LOP3.LUT R20, R0, 0x70, R20, 0xf8, !PT ;  /* 0x0000007000147812 */ /* 0x000fe400078ef814 */
        /* <DEDUP_REMOVED lines=8> */
[----:B-1----:R-:W-:-:S08]  /*aa00*/  @P2 IMAD.HI.U32 R6, R0, R7, RZ ;  /* 0x0000000700062227 */ /* 0x002fd000078e00ff */
[----:B------:R-:W0:Y:S01]  /*aa10*/  @!P0 LDC.64 R2, c[0x0][0x428] ;  /* 0x00010a00ff028b82 */ /* 0x000e220000000a00 */
[----:B------:R-:W-:Y:S01]  /*aa20*/  IMAD.MOV.U32 R4, RZ, RZ, R0 ;  /* 0x000000ffff047224 */ /* 0x000fe200078e0000 */
[----:B----4-:R-:W-:Y:S02]  /*aa30*/  @P2 SHF.R.U32.HI R4, RZ, R5, R6 ;  /* 0x00000005ff042219 */ /* 0x010fe40000011606 */
[----:B------:R-:W-:Y:S02]  /*aa40*/  SHF.R.S32.HI R6, RZ, 0x1f, R31 ;  /* 0x0000001fff067819 */ /* 0x000fe4000001141f */
[----:B------:R-:W-:-:S03]  /*aa50*/  IADD3 R5, -R4, RZ, RZ ;  /* 0x000000ff04057210 */ /* 0x000fc60007ffe1ff */
[----:B------:R0:W-:Y:S02]  /*aa60*/  STL [R1+0x8], R6 ;  /* 0x0000080601007387 */ /* 0x0001e40000100800 */
[----:B------:R-:W-:Y:S01]  /*aa70*/  IMAD R0, R8, R5, R0 ;  /* 0x0000000508007224 */ /* 0x000fe200078e0200 */
[--C-:B------:R-:W-:Y:S01]  /*aa80*/  @!P0 SHF.R.S32.HI R5, RZ, 0x1f, R4.reuse ;  /* 0x0000001fff058819 */ /* 0x100fe20000011404 */
[-C--:B0-----:R-:W-:Y:S02]  /*aa90*/  @!P0 IMAD R6, R6, R2.reuse, RZ ;  /* 0x0000000206068224 */ /* 0x081fe400078e02ff */
[----:B------:R-:W-:-:S04]  /*aaa0*/  @!P0 IMAD.WIDE.U32 R4, R31, R2, R4 ;  /* 0x000000021f048225 */ /* 0x000fc800078e0004 */
[----:B------:R-:W-:Y:S02]  /*aab0*/  @!P0 IMAD R6, R31, R3, R6 ;  /* 0x000000031f068224 */ /* 0x000fe400078e0206 */
[----:B------:R-:W0:Y:S02]  /*aac0*/  @!P0 LDC.64 R2, c[0x0][0x418] ;  /* 0x00010600ff028b82 */ /* 0x000e240000000a00 */
[----:B------:R-:W-:Y:S02]  /*aad0*/  @!P0 IMAD.IADD R6, R5, 0x1, R6 ;  /* 0x0000000105068824 */ /* 0x000fe400078e0206 */
[----:B------:R-:W-:-:S05]  /*aae0*/  IMAD.U32 R5, RZ, RZ, UR38 ;  /* 0x00000026ff057e24 */ /* 0x000fca000f8e00ff */
[----:B------:R-:W-:Y:S02]  /*aaf0*/  ISETP.NE.AND P2, PT, R5, 0x3, PT ;  /* 0x000000030500780c */ /* 0x000fe40003f45270 */
[----:B0-----:R-:W-:-:S04]  /*ab00*/  @!P0 LEA R2, P1, R4, R2, 0x2 ;  /* 0x0000000204028211 */ /* 0x001fc800078210ff */
[----:B------:R-:W-:Y:S01]  /*ab10*/  @!P0 LEA.HI.X R3, R4, R3, R6, 0x2, P1 ;  /* 0x0000000304038211 */ /* 0x000fe200008f1406 */
[----:B------:R-:W-:-:S06]  /*ab20*/  IMAD.MOV.U32 R4, RZ, RZ, RZ ;  /* 0x000000ffff047224 */ /* 0x000fcc00078e00ff */
[----:B------:R0:W5:Y:S01]  /*ab30*/  @!P0 LDG.E R4, desc[UR36][R2.64] ;  /* 0x0000002402048981 */ /* 0x000162000c1e1900 */
[----:B------:R-:W-:Y:S02]  /*ab40*/  ISETP.GE.AND P0, PT, R32, UR4, PT ;  /* 0x0000000420007c0c */ /* 0x000fe4000bf06270 */
[----:B------:R-:W-:-:S04]  /*ab50*/  @P2 LOP3.LUT R23, R23, 0x10, RZ, 0xfc, !PT ;  /* 0x0000001017172812 */ /* 0x000fc800078efcff */
[----:B------:R-:W-:Y:S02]  /*ab60*/  LOP3.LUT R23, R23, 0xfffffffb, RZ, 0xc0, !PT ;  /* 0xfffffffb17177812 */ /* 0x000fe400078ec0ff */
[----:B------:R-:W-:-:S05]  /*ab70*/  ISETP.GE.AND P1, PT, R34, UR4, PT ;  /* 0x0000000422007c0c */ /* 0x000fca000bf26270 */
[----:B------:R-:W-:Y:S02]  /*ab80*/  @P0 LOP3.LUT R23, R23, 0x4, RZ, 0xfc, !PT ;  /* 0x0000000417170812 */ /* 0x000fe400078efcff */
[----:B------:R-:W-:Y:S02]  /*ab90*/  ISETP.GE.AND P0, PT, R33, UR4, PT ;  /* 0x0000000421007c0c */ /* 0x000fe4000bf06270 */
[----:B------:R-:W-:-:S04]  /*aba0*/  LOP3.LUT R23, R23, 0xfffffffe, RZ, 0xc0, !PT ;  /* 0xfffffffe17177812 */ /* 0x000fc800078ec0ff */
[----:B------:R-:W-:-:S04]  /*abb0*/  LOP3.LUT R23, R23, 0xfffffffd, RZ, 0xc0, !PT ;  /* 0xfffffffd17177812 */ /* 0x000fc800078ec0ff */
[----:B------:R-:W-:-:S04]  /*abc0*/  @P1 LOP3.LUT R23, R23, 0x2, RZ, 0xfc, !PT ;  /* 0x0000000217171812 */ /* 0x000fc800078efcff */
[----:B------:R-:W-:Y:S01]  /*abd0*/  @P0 LOP3.LUT R23, R23, 0x1, RZ, 0xfc, !PT ;  /* 0x0000000117170812 */ /* 0x000fe200078efcff */
[----:B0-----:R-:W-:Y:S06]  /*abe0*/  BRA.DIV UR5, `(.L_x_3549) ;  /* 0x0000003e057c7947 */ /* 0x001fec000b800000 */
.L_x_3617:
[----:B------:R-:W-:Y:S02]  /*abf0*/  ISETP.GT.U32.AND P0, PT, R20, 0x5f, PT ;  /* 0x0000005f1400780c */ /* 0x000fe40003f04070 */
[----:B------:R-:W-:Y:S02]  /*ac00*/  LOP3.LUT R23, R23, 0xfffffff7, RZ, 0xc0, !PT ;  /* 0xfffffff717177812 */ /* 0x000fe400078ec0ff */
[----:B------:R-:W-:-:S09]  /*ac10*/  SHF.R.S32.HI R30, RZ, 0x1f, R18 ;  /* 0x0000001fff1e7819 */ /* 0x000fd20000011412 */
[----:B------:R-:W-:Y:S01]  /*ac20*/  @P0 LOP3.LUT R23, R23, 0x8, RZ, 0xfc, !PT ;  /* 0x0000000817170812 */ /* 0x000fe200078efcff */
[----:B------:R-:W-:Y:S06]  /*ac30*/  @!P2 BRA `(.L_x_3550) ;  /* 0x000000000004a947 */ /* 0x000fec0003800000 */
[----:B------:R-:W-:Y:S01]  /*ac40*/  BPT.TRAP 0x1 ;  /* 0x000000040000795c */ /* 0x000fe20000300000 */
.L_x_3550:
[----:B------:R-:W-:Y:S01]  /*ac50*/  SHF.R.S32.HI R5, RZ, 0x1f, R0 ;  /* 0x0000001fff057819 */ /* 0x000fe20000011400 */
[----:B------:R-:W-:Y:S01]  /*ac60*/  ULDC.64 UR4, c[0x0][0x328] ;  /* 0x0000ca0000047ab9 */ /* 0x000fe20000000a00 */
[----:B------:R-:W-:Y:S03]  /*ac70*/  BSSY B0, `(.L_x_3551) ;  /* 0x0000017000007945 */ /* 0x000fe60003800000 */
        /* <DEDUP_REMOVED lines=22> */
.L_x_3618:
[----:B------:R-:W-:Y:S05]  /*ade0*/  BSYNC B0 ;  /* 0x0000000000007941 */ /* 0x000fea0003800000 */
.L_x_3551:
[----:B------:R-:W2:Y:S01]  /*adf0*/  LDL R9, [R1] ;  /* 0x0000000001097983 */ /* 0x000ea20000100800 */
[----:B------:R-:W-:Y:S01]  /*ae00*/  ULDC.64 UR4, c[0x0][0x300] ;  /* 0x0000c00000047ab9 */ /* 0x000fe20000000a00 */
[----:B------:R-:W-:Y:S01]  /*ae10*/  LOP3.LUT P4, RZ, R23, 0x4, RZ, 0xc0, !PT ;  /* 0x0000000417ff7812 */ /* 0x000fe2000788c0ff */
[----:B------:R-:W-:Y:S01]  /*ae20*/  IMAD R5, R5, UR4, RZ ;  /* 0x0000000405057c24 */ /* 0x000fe2000f8e02ff */
[----:B------:R-:W1:Y:S01]  /*ae30*/  S2R R8, SR_TID.X ;  /* 0x0000000000087919 */ /* 0x000e620000002100 */
[C---:B0-----:R-:W-:Y:S01]  /*ae40*/  IMAD.WIDE.U32 R2, R0.reuse, UR4, RZ ;  /* 0x0000000400027c25 */ /* 0x041fe2000f8e00ff */
[C---:B------:R-:W-:Y:S02]  /*ae50*/  LOP3.LUT P3, RZ, R23.reuse, 0x2, RZ, 0xc0, !PT ;  /* 0x0000000217ff7812 */ /* 0x040fe4000786c0ff */
[----:B------:R-:W-:Y:S01]  /*ae60*/  LOP3.LUT P2, RZ, R23, 0x1, RZ, 0xc0, !PT ;  /* 0x0000000117ff7812 */ /* 0x000fe2000784c0ff */
[----:B------:R-:W-:Y:S01]  /*ae70*/  IMAD R5, R0, UR5, R5 ;  /* 0x0000000500057c24 */ /* 0x000fe2000f8e0205 */
[----:B------:R-:W-:-:S02]  /*ae80*/  ULDC.64 UR4, c[0x0][0x310] ;  /* 0x0000c40000047ab9 */ /* 0x000fc40000000a00 */
        /* <DEDUP_REMOVED lines=10> */
[----:B------:R-:W-:Y:S01]  /*af30*/  IMAD R5, R27, 0x4800, R36 ;  /* 0x000048001b057824 */ /* 0x000fe200078e0224 */
[----:B------:R-:W-:Y:S01]  /*af40*/  LEA R4, P0, R2, UR4, 0x1 ;  /* 0x0000000402047c11 */ /* 0x000fe2000f8008ff */
[----:B------:R-:W-:Y:S01]  /*af50*/  IMAD.IADD R0, R3, 0x1, R0 ;  /* 0x0000000103007824 */ /* 0x000fe200078e0200 */
[----:B------:R-:W-:Y:S01]  /*af60*/  UMOV UR4, 0xffffffff ;  /* 0xffffffff00047882 */ /* 0x000fe20000000000 */
[----:B-1----:R-:W-:-:S03]  /*af70*/  LOP3.LUT R8, R8, 0x7f, RZ, 0xc0, !PT ;  /* 0x0000007f08087812 */ /* 0x002fc600078ec0ff */
[----:B------:R-:W-:Y:S02]  /*af80*/  LEA.HI.X R0, R2, UR5, R0, 0x1, P0 ;  /* 0x0000000502007c11 */ /* 0x000fe400080f0c00 */
[----:B------:R-:W-:Y:S01]  /*af90*/  SHF.R.U32.HI R8, RZ, 0x3, R8 ;  /* 0x00000003ff087819 */ /* 0x000fe20000011608 */
[----:B--2---:R-:W-:-:S04]  /*afa0*/  IMAD R6, R26, -0x60, R9 ;  /* 0xffffffa01a067824 */ /* 0x004fc800078e0209 */
[----:B------:R-:W-:-:S05]  /*afb0*/  IMAD.IADD R6, R6, 0x1, -R8 ;  /* 0x0000000106067824 */ /* 0x000fca00078e0a08 */
[----:B------:R-:W-:Y:S01]  /*afc0*/  ISETP.GE.AND P0, PT, R6, 0x1, PT ;  /* 0x000000010600780c */ /* 0x000fe20003f06270 */
[----:B------:R-:W-:-:S12]  /*afd0*/  BRA.DIV UR4, `(.L_x_3553) ;  /* 0x0000003a04c47947 */ /* 0x000fd8000b800000 */
[----:B------:R-:W0:Y:S01]  /*afe0*/  SHFL.IDX PT, R3, R4, RZ, 0x181f ;  /* 0x00181fff04037589 */ /* 0x000e2200000e0000 */
[----:B------:R-:W-:-:S03]  /*aff0*/  @P0 IMAD R8, R5, 0x2, R22 ;  /* 0x0000000205080824 */ /* 0x000fc600078e0216 */
[----:B------:R-:W1:Y:S01]  /*b000*/  SHFL.IDX PT, R2, R0, RZ, 0x181f ;  /* 0x00181fff00027589 */ /* 0x000e6200000e0000 */
[----:B0-----:R-:W-:-:S04]  /*b010*/  @P0 LEA R3, P1, R32, R3, 0x1 ;  /* 0x0000000320030211 */ /* 0x001fc800078208ff */
[----:B-1----:R-:W-:Y:S02]  /*b020*/  @P0 IADD3.X R2, RZ, R2, RZ, P1, !PT ;  /* 0x00000002ff020210 */ /* 0x002fe40000ffe4ff */
[----:B------:R-:W-:Y:S02]  /*b030*/  ISETP.GE.AND P1, PT, R6, 0x11, PT ;  /* 0x000000110600780c */ /* 0x000fe40003f26270 */
[----:B------:R-:W-:-:S04]  /*b040*/  @P0 LOP3.LUT R3, R3, R2, RZ, 0x3c, !PT ;  /* 0x0000000203030212 */ /* 0x000fc800078e3cff */
[----:B------:R-:W-:-:S04]  /*b050*/  @P0 LOP3.LUT R2, R3, R2, RZ, 0x3c, !PT ;  /* 0x0000000203020212 */ /* 0x000fc800078e3cff */
[----:B------:R-:W-:-:S05]  /*b060*/  @P0 LOP3.LUT R3, R3, R2, RZ, 0x3c, !PT ;  /* 0x0000000203030212 */ /* 0x000fca00078e3cff */
[----:B------:R-:W-:Y:S01]  /*b070*/  @!PT LDS RZ, [RZ] ;  /* 0x00000000fffff984 */ /* 0x000fe20000000800 */
[----:B------:R-:W-:Y:S04]  /*b080*/  @P0 LDGSTS.E.BYPASS.LTC128B.128 [R8+0x1e400], desc[UR36][R2.64], !P4 ;  /* 0x1e40000002080fae */ /* 0x000fe8000e101d64 */
[----:B------:R-:W-:Y:S04]  /*b090*/  @P0 LDGSTS.E.BYPASS.LTC128B.128 [R8+0x21400], desc[UR36][R2.64+0x80], !P3 ;  /* 0x2140008002080fae */ /* 0x000fe8000d901d64 */
[----:B------:R0:W-:Y:S04]  /*b0a0*/  @P0 LDGSTS.E.BYPASS.LTC128B.128 [R8+0x24400], desc[UR36][R2.64+0x100], !P2 ;  /* 0x2440010002080fae */ /* 0x0001e8000d101d64 */
[----:B0-----:R-:W0:Y:S01]  /*b0b0*/  SHFL.IDX PT, R3, R4, 0x1, 0x181f ;  /* 0x00381f0004037f89 */ /* 0x001e2200000e0000 */
[----:B------:R-:W-:-:S03]  /*b0c0*/  @P1 IMAD R8, R5, 0x2, R22 ;  /* 0x0000000205081824 */ /* 0x000fc600078e0216 */
[----:B------:R-:W1:Y:S01]  /*b0d0*/  SHFL.IDX PT, R2, R0, 0x1, 0x181f ;  /* 0x00381f0000027f89 */ /* 0x000e6200000e0000 */
[----:B0-----:R-:W-:-:S05]  /*b0e0*/  @P1 LEA R3, P0, R32, R3, 0x1 ;  /* 0x0000000320031211 */ /* 0x001fca00078008ff */
[----:B-1----:R-:W-:-:S05]  /*b0f0*/  @P1 IMAD.X R2, RZ, RZ, R2, P0 ;  /* 0x000000ffff021224 */ /* 0x002fca00000e0602 */
[----:B------:R-:W-:-:S04]  /*b100*/  @P1 LOP3.LUT R3, R3, R2, RZ, 0x3c, !PT ;  /* 0x0000000203031212 */ /* 0x000fc800078e3cff */
[----:B------:R-:W-:-:S04]  /*b110*/  @P1 LOP3.LUT R2, R3, R2, RZ, 0x3c, !PT ;  /* 0x0000000203021212 */ /* 0x000fc800078e3cff */
[----:B------:R-:W-:-:S05]  /*b120*/  @P1 LOP3.LUT R3, R3, R2, RZ, 0x3c, !PT ;  /* 0x0000000203031212 */ /* 0x000fca00078e3cff */
        /* <DEDUP_REMOVED lines=20> */
[----:B-1----:R-:W-:-:S04]  /*b270*/  @P1 IADD3.X R2, RZ, R2, RZ, P0, !PT ;  /* 0x00000002ff021210 */ /* 0x002fc800007fe4ff */
        /* <DEDUP_REMOVED lines=9> */
[----:B------:R-:W1:Y:S04]  /*b310*/  SHFL.IDX PT, R2, R0, 0x4, 0x181f ;  /* 0x00981f0000027f89 */ /* 0x000e6800000e0000 */
[----:B------:R-:W2:Y:S01]  /*b320*/  SHFL.IDX PT, R0, R0, 0x5, 0x181f ;  /* 0x00b81f0000007f89 */ /* 0x000ea200000e0000 */
[----:B0-----:R-:W-:-:S05]  /*b330*/  @P1 LEA R3, P0, R32, R3, 0x1 ;  /* 0x0000000320031211 */ /* 0x001fca00078008ff */
[----:B-1----:R-:W-:-:S05]  /*b340*/  @P1 IMAD.X R2, RZ, RZ, R2, P0 ;  /* 0x000000ffff021224 */ /* 0x002fca00000e0602 */
[----:B------:R-:W-:-:S04]  /*b350*/  @P1 LOP3.LUT R3, R3, R2, RZ, 0x3c, !PT ;  /* 0x0000000203031212 */ /* 0x000fc800078e3cff */
[----:B------:R-:W-:-:S04]  /*b360*/  @P1 LOP3.LUT R2, R3, R2, RZ, 0x3c, !PT ;  /* 0x0000000203021212 */ /* 0x000fc800078e3cff */
[----:B------:R-:W-:-:S05]  /*b370*/  @P1 LOP3.LUT R3, R3, R2, RZ, 0x3c, !PT ;  /* 0x0000000203031212 */ /* 0x000fca00078e3cff */
[----:B------:R-:W-:Y:S04]  /*b380*/  @P1 LDGSTS.E.BYPASS.LTC128B.128 [R8+0x20400], desc[UR36][R2.64], !P4 ;  /* 0x2040000002081fae */ /* 0x000fe8000e101d64 */
[----:B------:R-:W-:Y:S04]  /*b390*/  @P1 LDGSTS.E.BYPASS.LTC128B.128 [R8+0x23400], desc[UR36][R2.64+0x80], !P3 ;  /* 0x2340008002081fae */ /* 0x000fe8000d901d64 */
[----:B------:R0:W-:Y:S04]  /*b3a0*/  @P1 LDGSTS.E.BYPASS.LTC128B.128 [R8+0x26400], desc[UR36][R2.64+0x100], !P2 ;  /* 0x2640010002081fae */ /* 0x0001e8000d101d64 */
[----:B0-2---:R0:W1:Y:S02]  /*b3b0*/  SHFL.IDX PT, R2, R4, 0x5, 0x181f ;  /* 0x00b81f0004027f89 */ /* 0x00506400000e0000 */
.L_x_3632:
[----:B------:R-:W-:-:S13]  /*b3c0*/  ISETP.GE.AND P0, PT, R6, 0x51, PT ;  /* 0x000000510600780c */ /* 0x000fda0003f06270 */
[----:B-1----:R-:W-:Y:S01]  /*b3d0*/  @P0 LEA R2, P1, R32, R2, 0x1 ;  /* 0x0000000220020211 */ /* 0x002fe200078208ff */
[----:B------:R-:W-:-:S04]  /*b3e0*/  @P0 IMAD R5, R5, 0x2, R22 ;  /* 0x0000000205050824 */ /* 0x000fc800078e0216 */
[----:B------:R-:W-:-:S05]  /*b3f0*/  @P0 IMAD.X R3, RZ, RZ, R0, P1 ;  /* 0x000000ffff030224 */ /* 0x000fca00008e0600 */
        /* <DEDUP_REMOVED lines=8> */
.L_x_3554:
        /* <DEDUP_REMOVED lines=10> */
.L_x_3555:
[----:B------:R2:W5:Y:S01]  /*b520*/  LDL.LU R0, [R1+0x10] ;  /* 0x0000100001007983 */ /* 0x0005620000300800 */
[----:B------:R-:W-:Y:S01]  /*b530*/  LOP3.LUT P0, RZ, R23, 0x40, RZ, 0xc0, !PT ;  /* 0x0000004017ff7812 */ /* 0x000fe2000780c0ff */
[----:B------:R2:W-:-:S12]  /*b540*/  SYNCS.ARRIVE.TRANS64.A1T0 RZ, [R7+URZ+0x30830], RZ ;  /* 0x030830ff07ff79a7 */ /* 0x0005d8000810003f */
[----:B------:R-:W-:Y:S05]  /*b550*/  WARPSYNC.ALL ;  /* 0x0000000000007948 */ /* 0x000fea0003800000 */
[----:B------:R-:W-:Y:S01]  /*b560*/  ULDC.64 UR4, c[0x0][0x298] ;  /* 0x0000a60000047ab9 */ /* 0x000fe20000000a00 */
[----:B------:R-:W-:Y:S01]  /*b570*/  SEL R29, R29, RZ, !P0 ;  /* 0x000000ff1d1d7207 */ /* 0x000fe20004000000 */
[----:B01----:R-:W-:Y:S01]  /*b580*/  IMAD.WIDE.U32 R4, R35, UR4, RZ ;  /* 0x0000000423047c25 */ /* 0x003fe2000f8e00ff */
[----:B------:R-:W-:Y:S01]  /*b590*/  BSSY B6, `(.L_x_3556) ;  /* 0x000001c000067945 */ /* 0x000fe20003800000 */
[----:B------:R-:W-:Y:S01]  /*b5a0*/  BAR.SYNC.DEFER_BLOCKING 0x8, 0x180 ;  /* 0x0206000000007b1d */ /* 0x000fe20000010000 */
[----:B-----5:R-:W-:-:S02]  /*b5b0*/  SEL R2, R0, RZ, !P0 ;  /* 0x000000ff00027207 */ /* 0x020fc40004000000 */
[----:B------:R-:W-:-:S03]  /*b5c0*/  SHF.R.S32.HI R0, RZ, 0x1f, R35 ;  /* 0x0000001fff007819 */ /* 0x000fc60000011423 */
[----:B------:R0:W-:Y:S02]  /*b5d0*/  STL [R1+0x24], R2 ;  /* 0x0000240201007387 */ /* 0x0001e40000100800 */
[----:B------:R-:W-:Y:S02]  /*b5e0*/  IMAD R0, R0, UR4, RZ ;  /* 0x0000000400007c24 */ /* 0x000fe4000f8e02ff */
[----:B------:R1:W-:Y:S02]  /*b5f0*/  STL.64 [R1+0x10], R4 ;  /* 0x0000100401007387 */ /* 0x0003e40000100a00 */
[----:B------:R-:W-:Y:S01]  /*b600*/  IMAD R0, R35, UR5, R0 ;  /* 0x0000000523007c24 */ /* 0x000fe2000f8e0200 */
[----:B0-----:R-:W-:-:S03]  /*b610*/  IADD3 R2, R22, 0x12400, RZ ;  /* 0x0001240016027810 */ /* 0x001fc60007ffe0ff */
[----:B------:R-:W-:Y:S01]  /*b620*/  IMAD.IADD R35, R5, 0x1, R0 ;  /* 0x0000000105237824 */ /* 0x000fe200078e0200 */
        /* <DEDUP_REMOVED lines=9> */
[----:B------:R-:W-:Y:S02]  /*b6c0*/  IMAD.U32 R5, RZ, RZ, UR7 ;  /* 0x00000007ff057e24 */ /* 0x000fe4000f8e00ff */
[----:B------:R-:W-:Y:S02]  /*b6d0*/  IMAD.U32 R6, RZ, RZ, UR8 ;  /* 0x00000008ff067e24 */ /* 0x000fe4000f8e00ff */
[----:B--2---:R-:W-:-:S02]  /*b6e0*/  IMAD.U32 R7, RZ, RZ, UR9 ;  /* 0x00000009ff077e24 */ /* 0x004fc4000f8e00ff */
[----:B------:R-:W-:Y:S02]  /*b6f0*/  IMAD.U32 R11, RZ, RZ, UR5 ;  /* 0x00000005ff0b7e24 */ /* 0x000fe4000f8e00ff */
[----:B------:R-:W-:Y:S02]  /*b700*/  IMAD.MOV.U32 R8, RZ, RZ, 0x70 ;  /* 0x00000070ff087424 */ /* 0x000fe400078e00ff */
[----:B------:R-:W-:Y:S02]  /*b710*/  IMAD.MOV.U32 R12, RZ, RZ, 0x1 ;  /* 0x00000001ff0c7424 */ /* 0x000fe400078e00ff */
[----:B------:R-:W-:-:S07]  /*b720*/  IMAD.MOV.U32 R13, RZ, RZ, RZ ;  /* 0x000000ffff0d7224 */ /* 0x000fce00078e00ff */
[----:B------:R-:W-:-:S07]  /*b730*/  LEPC R20, `(.L_x_3557) ;  /* 0x000000001014794e */ /* 0x000fce0000000000 */
[----:B0-----:R-:W-:Y:S05]  /*b740*/  CALL.ABS.NOINC R2 ;  /* 0x0000000002007343 */ /* 0x001fea0003c00000 */
.L_x_3557:
[----:B------:R-:W-:Y:S05]  /*b750*/  BSYNC B6 ;  /* 0x0000000000067941 */ /* 0x000fea0003800000 */
.L_x_3556:
[----:B------:R-:W3:Y:S01]  /*b760*/  LDL.LU R20, [R1+0x24] ;  /* 0x0000240001147983 */ /* 0x000ee20000300800 */
[----:B------:R-:W0:Y:S01]  /*b770*/  LDC R6, c[0x0][0x448] ;  /* 0x00011200ff067b82 */ /* 0x000e220000000800 */
[----:B------:R-:W-:Y:S02]  /*b780*/  ULDC.64 UR4, c[0x0][0x2d8] ;  /* 0x0000b60000047ab9 */ /* 0x000fe40000000a00 */
[----:B------:R-:W4:Y:S01]  /*b790*/  LDL.LU.64 R2, [R1+0x10] ;  /* 0x0000100001027983 */ /* 0x000f220000300a00 */
[----:B------:R-:W-:Y:S02]  /*b7a0*/  IMAD.SHL.U32 R4, R17, 0x80, RZ ;  /* 0x0000008011047824 */ /* 0x000fe400078e00ff */
[----:B------:R-:W-:Y:S01]  /*b7b0*/  IMAD R0, R30, UR4, RZ ;  /* 0x000000041e007c24 */ /* 0x000fe2000f8e02ff */
[----:B------:R1:W5:Y:S03]  /*b7c0*/  LDL R17, [R1+0x18] ;  /* 0x0000180001117983 */ /* 0x0003660000100800 */
[----:B------:R-:W-:Y:S01]  /*b7d0*/  IMAD R5, R18, UR5, R0 ;  /* 0x0000000512057c24 */ /* 0x000fe2000f8e0200 */
[----:B0-----:R-:W-:-:S13]  /*b7e0*/  ISETP.NE.AND P0, PT, R6, 0x1, PT ;  /* 0x000000010600780c */ /* 0x001fda0003f05270 */
[----:B------:R-:W0:Y:S01]  /*b7f0*/  @P0 LDC R8, c[0x0][0x450] ;  /* 0x00011400ff080b82 */ /* 0x000e220000000800 */
[----:B---3--:R-:W-:Y:S02]  /*b800*/  IMAD.MOV.U32 R21, RZ, RZ, R20 ;  /* 0x000000ffff157224 */ /* 0x008fe400078e0014 */
[----:B------:R-:W3:Y:S01]  /*b810*/  S2R R20, SR_TID.X ;  /* 0x0000000000147919 */ /* 0x000ee20000002100 */
[----:B----4-:R-:W-:-:S03]  /*b820*/  MOV R3, R35 ;  /* 0x0000002300037202 */ /* 0x010fc60000000f00 */
[----:B------:R-:W-:Y:S01]  /*b830*/  IMAD.WIDE.U32 R2, R18, UR4, R2 ;  /* 0x0000000412027c25 */ /* 0x000fe2000f8e0002 */
[----:B------:R-:W-:-:S03]  /*b840*/  ULDC.64 UR4, c[0x0][0x2e0] ;  /* 0x0000b80000047ab9 */ /* 0x000fc60000000a00 */
[----:B------:R-:W-:Y:S02]  /*b850*/  IMAD.IADD R3, R3, 0x1, R5 ;  /* 0x0000000103037824 */ /* 0x000fe400078e0205 */
[----:B------:R-:W4:Y:S01]  /*b860*/  @P0 LDC R5, c[0x0][0x44c] ;  /* 0x00011300ff050b82 */ /* 0x000f220000000800 */
[----:B------:R-:W-:Y:S02]  /*b870*/  IMAD R0, R21, UR4, RZ ;  /* 0x0000000415007c24 */ /* 0x000fe4000f8e02ff */
[----:B------:R-:W-:-:S04]  /*b880*/  IMAD.WIDE.U32 R2, R29, UR4, R2 ;  /* 0x000000041d027c25 */ /* 0x000fc8000f8e0002 */
[----:B------:R-:W-:Y:S01]  /*b890*/  IMAD R0, R29, UR5, R0 ;  /* 0x000000051d007c24 */ /* 0x000fe2000f8e0200 */
[----:B------:R-:W-:Y:S01]  /*b8a0*/  ULDC.64 UR4, c[0x0][0x2d0] ;  /* 0x0000b40000047ab9 */ /* 0x000fe20000000a00 */
[C---:B---3--:R-:W-:Y:S01]  /*b8b0*/  LOP3.LUT R21, R20.reuse, 0x7f, RZ, 0xc0, !PT ;  /* 0x0000007f14157812 */ /* 0x048fe200078ec0ff */
[----:B------:R-:W-:-:S03]  /*b8c0*/  IMAD.SHL.U32 R20, R20, 0x10, RZ ;  /* 0x0000001014147824 */ /* 0x000fc600078e00ff */
[----:B------:R-:W-:-:S04]  /*b8d0*/  SHF.R.U32.HI R21, RZ, 0x3, R21 ;  /* 0x00000003ff157819 */ /* 0x000fc80000011615 */
[----:B------:R-:W-:-:S04]  /*b8e0*/  LOP3.LUT R20, R21, 0x70, R20, 0xf8, !PT ;  /* 0x0000007015147812 */ /* 0x000fc800078ef814 */
[----:B--2---:R-:W-:-:S05]  /*b8f0*/  LOP3.LUT R7, R20, R4, RZ, 0xfc, !PT ;  /* 0x0000000414077212 */ /* 0x004fca00078efcff */
[----:B----4-:R-:W-:-:S04]  /*b900*/  @P0 IMAD.HI.U32 R9, R7, R5, RZ ;  /* 0x0000000507090227 */ /* 0x010fc800078e00ff */
[----:B------:R-:W-:Y:S01]  /*b910*/  IMAD.MOV.U32 R5, RZ, RZ, R7 ;  /* 0x000000ffff057224 */ /* 0x000fe200078e0007 */
[----:B0-----:R-:W-:Y:S01]  /*b920*/  @P0 SHF.R.U32.HI R5, RZ, R8, R9 ;  /* 0x00000008ff050219 */ /* 0x001fe20000011609 */
[----:B------:R-:W-:-:S03]  /*b930*/  IMAD.IADD R3, R3, 0x1, R0 ;  /* 0x0000000103037824 */ /* 0x000fc600078e0200 */
[C---:B------:R-:W-:Y:S01]  /*b940*/  IADD3 R0, -R5.reuse, RZ, RZ ;  /* 0x000000ff05007210 */ /* 0x040fe20007ffe1ff */
[----:B------:R-:W0:Y:S04]  /*b950*/  S2R R20, SR_TID.X ;  /* 0x0000000000147919 */ /* 0x000e280000002100 */
        /* <DEDUP_REMOVED lines=21> */
[----:B------:R-:W-:Y:S01]  /*bab0*/  SHF.R.U32.HI R10, RZ, 0x3, R20 ;  /* 0x00000003ff0a7819 */ /* 0x000fe20000011614 */
[----:B-1----:R-:W-:Y:S10]  /*bac0*/  BRA.DIV UR5, `(.L_x_3558) ;  /* 0x0000003a05307947 */ /* 0x002ff4000b800000 */
[----:B------:R-:W0:Y:S01]  /*bad0*/  SHFL.IDX PT, R14, R0, RZ, 0x181f ;  /* 0x00181fff000e7589 */ /* 0x000e2200000e0000 */
[----:B-----5:R-:W-:Y:S02]  /*bae0*/  IMAD R6, R17, R6, RZ ;  /* 0x0000000611067224 */ /* 0x020fe400078e02ff */
[----:B------:R-:W-:Y:S01]  /*baf0*/  IMAD.IADD R4, R10, 0x1, R4 ;  /* 0x000000010a047824 */ /* 0x000fe200078e0204 */
[----:B------:R-:W1:Y:S04]  /*bb00*/  SHFL.IDX PT, R2, R5, RZ, 0x181f ;  /* 0x00181fff05027589 */ /* 0x000e6800000e0000 */
[C---:B------:R-:W-:Y:S02]  /*bb10*/  ISETP.GE.AND P1, PT, R4.reuse, R6, PT ;  /* 0x000000060400720c */ /* 0x040fe40003f26270 */
[----:B------:R-:W-:-:S11]  /*bb20*/  IADD3 R7, R4, 0x10, RZ ;  /* 0x0000001004077810 */ /* 0x000fd60007ffe0ff */
[----:B0-----:R-:W-:-:S05]  /*bb30*/  @!P1 LEA R14, P4, R32, R14, 0x1 ;  /* 0x0000000e200e9211 */ /* 0x001fca00078808ff */
[----:B-1----:R-:W-:Y:S02]  /*bb40*/  @!P1 IMAD.X R3, RZ, RZ, R2, P4 ;  /* 0x000000ffff039224 */ /* 0x002fe400020e0602 */
[----:B------:R-:W-:Y:S02]  /*bb50*/  @!P1 IMAD.MOV.U32 R2, RZ, RZ, R14 ;  /* 0x000000ffff029224 */ /* 0x000fe400078e000e */
[----:B------:R-:W0:Y:S04]  /*bb60*/  SHFL.IDX PT, R14, R0, 0x1, 0x181f ;  /* 0x00381f00000e7f89 */ /* 0x000e2800000e0000 */
        /* <DEDUP_REMOVED lines=13> */
[----:B------:R1:W-:Y:S01]  /*bc40*/  @!P1 LDGSTS.E.BYPASS.LTC128B.128 [R37+0x1ac00], desc[UR36][R2.64+0x100], !P0 ;  /* 0x1ac0010002259fae */ /* 0x0003e2000c101d64 */
[----:B------:R-:W-:-:S03]  /*bc50*/  ISETP.GE.AND P1, PT, R7, R6, PT ;  /* 0x000000060700720c */ /* 0x000fc60003f26270 */
[----:B-1----:R-:W1:Y:S10]  /*bc60*/  SHFL.IDX PT, R2, R5, 0x2, 0x181f ;  /* 0x00581f0005027f89 */ /* 0x002e7400000e0000 */
[----:B0-----:R-:W-:-:S05]  /*bc70*/  @!P1 LEA R14, P4, R32, R14, 0x1 ;  /* 0x0000000e200e9211 */ /* 0x001fca00078808ff */
[----:B-1----:R-:W-:Y:S01]  /*bc80*/  @!P1 IMAD.X R7, RZ, RZ, R2, P4 ;  /* 0x000000ffff079224 */ /* 0x002fe200020e0602 */
[----:B------:R-:W-:Y:S02]  /*bc90*/  @!P1 MOV R2, R14 ;  /* 0x0000000e00029202 */ /* 0x000fe40000000f00 */
[----:B------:R-:W0:Y:S01]  /*bca0*/  SHFL.IDX PT, R14, R0, 0x3, 0x181f ;  /* 0x00781f00000e7f89 */ /* 0x000e2200000e0000 */
[----:B------:R-:W-:Y:S02]  /*bcb0*/  @!P1 IMAD.MOV.U32 R3, RZ, RZ, R7 ;  /* 0x000000ffff039224 */ /* 0x000fe400078e0007 */
[----:B------:R-:W-:-:S03]  /*bcc0*/  VIADD R7, R4, 0x30 ;  /* 0x0000003004077836 */ /* 0x000fc60000000000 */
        /* <DEDUP_REMOVED lines=10> */
[----:B------:R-:W-:-:S03]  /*bd70*/  IADD3 R7, R4, 0x40, RZ ;  /* 0x0000004004077810 */ /* 0x000fc60007ffe0ff */
        /* <DEDUP_REMOVED lines=27> */
[----:B0-----:R-:W-:Y:S01]  /*bf30*/  @!P1 LEA R14, P4, R32, R14, 0x1 ;  /* 0x0000000e200e9211 */ /* 0x001fe200078808ff */
[----:B------:R-:W0:Y:S04]  /*bf40*/  SHFL.IDX PT, R5, R5, 0x7, 0x181f ;  /* 0x00f81f0005057f89 */ /* 0x000e2800000e0000 */
[----:B-1----:R-:W-:-:S02]  /*bf50*/  @!P1 IMAD.X R7, RZ, RZ, R2, P4 ;  /* 0x000000ffff079224 */ /* 0x002fc400020e0602 */
[----:B------:R-:W-:Y:S02]  /*bf60*/  @!P1 IMAD.MOV.U32 R2, RZ, RZ, R14 ;  /* 0x000000ffff029224 */ /* 0x000fe400078e000e */
[----:B------:R-:W-:Y:S01]  /*bf70*/  @!P1 IMAD.MOV.U32 R3, RZ, RZ, R7 ;  /* 0x000000ffff039224 */ /* 0x000fe200078e0007 */
[----:B------:R1:W2:Y:S04]  /*bf80*/  SHFL.IDX PT, R14, R0, 0x7, 0x181f ;  /* 0x00f81f00000e7f89 */ /* 0x0002a800000e0000 */
[----:B------:R1:W-:Y:S04]  /*bf90*/  @!P1 LDGSTS.E.BYPASS.LTC128B.128 [R37+0x15400], desc[UR36][R2.64], !P3 ;  /* 0x1540000002259fae */ /* 0x0003e8000d901d64 */
[----:B------:R1:W-:Y:S04]  /*bfa0*/  @!P1 LDGSTS.E.BYPASS.LTC128B.128 [R37+0x19400], desc[UR36][R2.64+0x80], !P2 ;  /* 0x1940008002259fae */ /* 0x0003e8000d101d64 */
[----:B0-----:R1:W-:Y:S02]  /*bfb0*/  @!P1 LDGSTS.E.BYPASS.LTC128B.128 [R37+0x1d400], desc[UR36][R2.64+0x100], !P0 ;  /* 0x1d40010002259fae */ /* 0x0013e4000c101d64 */
.L_x_3649:
[----:B-1----:R-:W-:Y:S01]  /*bfc0*/  IADD3 R3, R4, 0x70, RZ ;  /* 0x0000007004037810 */ /* 0x002fe20007ffe0ff */
[----:B------:R-:W-:Y:S03]  /*bfd0*/  BSSY B0, `(.L_x_3559) ;  /* 0x000000b000007945 */ /* 0x000fe60003800000 */
[----:B------:R-:W-:-:S13]  /*bfe0*/  ISETP.GE.AND P1, PT, R3, R6, PT ;  /* 0x000000060300720c */ /* 0x000fda0003f26270 */
[----:B------:R-:W-:Y:S05]  /*bff0*/  @P1 BRA `(.L_x_3560) ;  /* 0x0000000000201947 */ /* 0x000fea0003800000 */
[----:B--2---:R-:W-:-:S05]  /*c000*/  LEA R2, P1, R32, R14, 0x1 ;  /* 0x0000000e20027211 */ /* 0x004fca00078208ff */
[----:B------:R-:W-:-:S05]  /*c010*/  IMAD.X R3, RZ, RZ, R5, P1 ;  /* 0x000000ffff037224 */ /* 0x000fca00008e0605 */
[----:B------:R-:W-:Y:S01]  /*c020*/  @!PT LDS RZ, [RZ] ;  /* 0x00000000fffff984 */ /* 0x000fe20000000800 */
[----:B------:R-:W-:Y:S01]  /*c030*/  @!PT LDS RZ, [RZ] ;  /* 0x00000000fffff984 */ /* 0x000fe20000000800 */
[----:B------:R-:W-:Y:S01]  /*c040*/  @!PT LDS RZ, [RZ] ;  /* 0x00000000fffff984 */ /* 0x000fe20000000800 */
[----:B------:R0:W-:Y:S04]  /*c050*/  LDGSTS.E.BYPASS.LTC128B.128 [R37+0x15c00], desc[UR36][R2.64], !P3 ;  /* 0x15c0000002257fae */ /* 0x0001e8000d901d64 */
[----:B------:R0:W-:Y:S04]  /*c060*/  LDGSTS.E.BYPASS.LTC128B.128 [R37+0x19c00], desc[UR36][R2.64+0x80], !P2 ;  /* 0x19c0008002257fae */ /* 0x0001e8000d101d64 */
[----:B------:R0:W-:Y:S02]  /*c070*/  LDGSTS.E.BYPASS.LTC128B.128 [R37+0x1dc00], desc[UR36][R2.64+0x100], !P0 ;  /* 0x1dc0010002257fae */ /* 0x0001e4000c101d64 */
.L_x_3560:
[----:B------:R-:W-:Y:S05]  /*c080*/  BSYNC B0 ;  /* 0x0000000000007941 */ /* 0x000fea0003800000 */
.L_x_3559:
[----:B------:R-:W-:Y:S01]  /*c090*/  NOP ;  /* 0x0000000000007918 */ /* 0x000fe20000000000 */
[----:B------:R-:W-:-:S13]  /*c0a0*/  PLOP3.LUT P0, PT, PT, PT, PT, 0x80, 0x0 ;  /* 0x000000000000781c */ /* 0x000fda0003f0f070 */
.L_x_3561:
        /* <DEDUP_REMOVED lines=18> */
.L_x_3650:
[----:B------:R-:W-:Y:S05]  /*c1d0*/  BSYNC B0 ;  /* 0x0000000000007941 */ /* 0x000fea0003800000 */
.L_x_3562:
[----:B------:R-:W3:Y:S01]  /*c1e0*/  LDL R0, [R1] ;  /* 0x0000000001007983 */ /* 0x000ee20000100800 */
[----:B------:R-:W-:Y:S01]  /*c1f0*/  BSSY B0, `(.L_x_3564) ;  /* 0x000010a000007945 */ /* 0x000fe20003800000 */
[----:B---3--:R-:W-:-:S13]  /*c200*/  ISETP.GE.AND P0, PT, R0, 0x61, PT ;  /* 0x000000610000780c */ /* 0x008fda0003f06270 */
[----:B------:R-:W-:Y:S05]  /*c210*/  @!P0 BRA `(.L_x_3565) ;  /* 0x00000010001c8947 */ /* 0x000fea0003800000 */
[----:B------:R-:W3:Y:S01]  /*c220*/  LDL.LU R0, [R1+0x20] ;  /* 0x0000200001007983 */ /* 0x000ee20000300800 */
[----:B------:R-:W-:Y:S01]  /*c230*/  ULDC UR4, c[0x0][0x2f4] ;  /* 0x0000bd0000047ab9 */ /* 0x000fe20000000800 */
[----:B------:R-:W-:Y:S01]  /*c240*/  IMAD.MOV.U32 R17, RZ, RZ, R28 ;  /* 0x000000ffff117224 */ /* 0x000fe200078e001c */
[----:B------:R-:W-:Y:S01]  /*c250*/  MOV R10, R27 ;  /* 0x0000001b000a7202 */ /* 0x000fe20000000f00 */
[----:B------:R-:W-:Y:S01]  /*c260*/  IMAD.MOV.U32 R29, RZ, RZ, R26 ;  /* 0x000000ffff1d7224 */ /* 0x000fe200078e001a */
[----:B------:R-:W-:Y:S02]  /*c270*/  ISETP.GE.AND P3, PT, R32, UR4, PT ;  /* 0x0000000420007c0c */ /* 0x000fe4000bf66270 */
[----:B------:R-:W-:Y:S02]  /*c280*/  ISETP.GE.AND P2, PT, R34, UR4, PT ;  /* 0x0000000422007c0c */ /* 0x000fe4000bf46270 */
[----:B------:R-:W-:Y:S01]  /*c290*/  ISETP.GE.AND P1, PT, R33, UR4, PT ;  /* 0x0000000421007c0c */ /* 0x000fe2000bf26270 */
[----:B---3--:R-:W-:-:S12]  /*c2a0*/  VIADD R8, R0, 0xfffffffe ;  /* 0xfffffffe00087836 */ /* 0x008fd80000000000 */
.L_x_3578:
[----:B------:R-:W3:Y:S04]  /*c2b0*/  LDL R5, [R1+0x4] ;  /* 0x0000040001057983 */ /* 0x000ee80000100800 */
[----:B------:R-:W4:Y:S01]  /*c2c0*/  LDL R12, [R1+0x8] ;  /* 0x00000800010c7983 */ /* 0x000f220000100800 */
[----:B------:R-:W1:Y:S01]  /*c2d0*/  S2R R0, SR_TID.X ;  /* 0x0000000000007919 */ /* 0x000e620000002100 */
[----:B------:R-:W2:Y:S01]  /*c2e0*/  S2R R4, SR_TID.X ;  /* 0x0000000000047919 */ /* 0x000ea20000002100 */
[----:B-1----:R-:W-:-:S04]  /*c2f0*/  LOP3.LUT R0, R0, 0x7f, RZ, 0xc0, !PT ;  /* 0x0000007f00007812 */ /* 0x002fc800078ec0ff */
[----:B0-----:R-:W-:Y:S02]  /*c300*/  SHF.R.U32.HI R3, RZ, 0x3, R0 ;  /* 0x00000003ff037819 */ /* 0x001fe40000011600 */
[----:B------:R-:W0:Y:S01]  /*c310*/  LDC R0, c[0x0][0x430] ;  /* 0x00010c00ff007b82 */ /* 0x000e220000000800 */
[----:B--2---:R-:W-:-:S05]  /*c320*/  IMAD.SHL.U32 R4, R4, 0x10, RZ ;  /* 0x0000001004047824 */ /* 0x004fca00078e00ff */
[----:B------:R-:W-:-:S04]  /*c330*/  LOP3.LUT R4, R3, 0x70, R4, 0xf8, !PT ;  /* 0x0000007003047812 */ /* 0x000fc800078ef804 */
[----:B------:R-:W-:-:S13]  /*c340*/  ISETP.GT.U32.AND P5, PT, R4, 0x5f, PT ;  /* 0x0000005f0400780c */ /* 0x000fda0003fa4070 */
[----:B------:R-:W4:Y:S01]  /*c350*/  @!P5 LDC.64 R6, c[0x0][0x428] ;  /* 0x00010a00ff06db82 */ /* 0x000f220000000a00 */
[----:B0-----:R-:W-:-:S13]  /*c360*/  ISETP.NE.AND P0, PT, R0, 0x1, PT ;  /* 0x000000010000780c */ /* 0x001fda0003f05270 */
[----:B------:R-:W0:Y:S08]  /*c370*/  @P0 LDC R0, c[0x0][0x434] ;  /* 0x00010d00ff000b82 */ /* 0x000e300000000800 */
[----:B------:R-:W1:Y:S01]  /*c380*/  @P0 LDC R3, c[0x0][0x438] ;  /* 0x00010e00ff030b82 */ /* 0x000e620000000800 */
[----:B---3--:R-:W-:-:S04]  /*c390*/  IMAD R9, R8, 0x60, R5 ;  /* 0x0000006008097824 */ /* 0x008fc800078e0205 */
[----:B------:R-:W-:-:S03]  /*c3a0*/  IMAD.IADD R9, R4, 0x1, R9 ;  /* 0x0000000104097824 */ /* 0x000fc600078e0209 */
[----:B------:R-:W2:Y:S01]  /*c3b0*/  @!P5 LDC.64 R4, c[0x0][0x418] ;  /* 0x00010600ff04db82 */ /* 0x000ea20000000a00 */
[----:B0-----:R-:W-:-:S04]  /*c3c0*/  @P0 IMAD.HI.U32 R0, R9, R0, RZ ;  /* 0x0000000009000227 */ /* 0x001fc800078e00ff */
[----:B------:R-:W-:Y:S01]  /*c3d0*/  IMAD.MOV.U32 R11, RZ, RZ, R9 ;  /* 0x000000ffff0b7224 */ /* 0x000fe200078e0009 */
[----:B-1----:R-:W-:Y:S01]  /*c3e0*/  @P0 SHF.R.U32.HI R11, RZ, R3, R0 ;  /* 0x00000003ff0b0219 */ /* 0x002fe20000011600 */
[----:B----4-:R-:W-:-:S03]  /*c3f0*/  @!P5 IMAD R0, R12, R6, RZ ;  /* 0x000000060c00d224 */ /* 0x010fc600078e02ff */
[--C-:B------:R-:W-:Y:S01]  /*c400*/  @!P5 SHF.R.S32.HI R3, RZ, 0x1f, R11.reuse ;  /* 0x0000001fff03d819 */ /* 0x100fe2000001140b */
[----:B------:R-:W-:Y:S02]  /*c410*/  @!P5 IMAD.MOV.U32 R2, RZ, RZ, R11 ;  /* 0x000000ffff02d224 */ /* 0x000fe400078e000b */
[C---:B------:R-:W-:Y:S02]  /*c420*/  @!P5 IMAD R7, R31.reuse, R7, R0 ;  /* 0x000000071f07d224 */ /* 0x040fe400078e0200 */
[----:B------:R-:W-:-:S05]  /*c430*/  @!P5 IMAD.WIDE.U32 R2, R31, R6, R2 ;  /* 0x000000061f02d225 */ /* 0x000fca00078e0002 */
[----:B------:R-:W-:Y:S02]  /*c440*/  @!P5 IADD3 R7, R7, R3, RZ ;  /* 0x000000030707d210 */ /* 0x000fe40007ffe0ff */
[----:B--2---:R-:W-:Y:S01]  /*c450*/  @!P5 LEA R4, P0, R2, R4, 0x2 ;  /* 0x000000040204d211 */ /* 0x004fe200078010ff */
[----:B------:R-:W-:-:S03]  /*c460*/  IMAD.MOV.U32 R0, RZ, RZ, RZ ;  /* 0x000000ffff007224 */ /* 0x000fc600078e00ff */
        /* <DEDUP_REMOVED lines=15> */
.L_x_3566:
[----:B------:R-:W-:Y:S01]  /*c560*/  IMAD R7, R27, 0x8, R22 ;  /* 0x000000081b077824 */ /* 0x000fe200078e0216 */
[----:B------:R-:W-:Y:S01]  /*c570*/  SHF.L.U32 R2, R28, 0x1f, RZ ;  /* 0x0000001f1c027819 */ /* 0x000fe200000006ff */
[----:B------:R-:W-:Y:S03]  /*c580*/  BSSY B1, `(.L_x_3567) ;  /* 0x0000003000017945 */ /* 0x000fe60003800000 */
[----:B------:R-:W0:Y:S02]  /*c590*/  SYNCS.PHASECHK.TRANS64.TRYWAIT P0, [R7+URZ+0x30840], R2 ;  /* 0x03084002070075a7 */ /* 0x000e24000800017f */
[----:B0-----:R-:W-:Y:S05]  /*c5a0*/  @!P0 BRA `(.L_x_3568) ;  /* 0x0000003800288947 */ /* 0x001fea0003800000 */
.L_x_3651:
[----:B------:R-:W-:Y:S05]  /*c5b0*/  BSYNC B1 ;  /* 0x0000000000017941 */ /* 0x000fea0003800000 */
.L_x_3567:
[----:B------:R-:W-:Y:S01]  /*c5c0*/  SHF.R.S32.HI R20, RZ, 0x1f, R9 ;  /* 0x0000001fff147819 */ /* 0x000fe20000011409 */
[----:B------:R-:W-:Y:S01]  /*c5d0*/  ULDC.64 UR4, c[0x0][0x300] ;  /* 0x0000c00000047ab9 */ /* 0x000fe20000000a00 */
[----:B-----5:R-:W-:Y:S01]  /*c5e0*/  SHF.R.S32.HI R21, RZ, 0x1f, R0 ;  /* 0x0000001fff157819 */ /* 0x020fe20000011400 */
[----:B0-----:R-:W-:Y:S01]  /*c5f0*/  IMAD.WIDE.U32 R2, R9, UR4, RZ ;  /* 0x0000000409027c25 */ /* 0x001fe2000f8e00ff */
[C---:B------:R-:W-:Y:S02]  /*c600*/  LOP3.LUT P5, RZ, R23.reuse, 0x2, RZ, 0xc0, !PT ;  /* 0x0000000217ff7812 */ /* 0x040fe400078ac0ff */
[----:B------:R-:W-:Y:S01]  /*c610*/  LOP3.LUT P4, RZ, R23, 0x1, RZ, 0xc0, !PT ;  /* 0x0000000117ff7812 */ /* 0x000fe2000788c0ff */
        /* <DEDUP_REMOVED lines=20> */
[----:B------:R-:W-:Y:S01]  /*c760*/  IMAD.SHL.U32 R4, R32, 0x2, RZ ;  /* 0x0000000220047824 */ /* 0x000fe200078e00ff */
[----:B------:R-:W-:Y:S01]  /*c770*/  LOP3.LUT P6, RZ, R23, 0x4, RZ, 0xc0, !PT ;  /* 0x0000000417ff7812 */ /* 0x000fe200078cc0ff */
[----:B------:R-:W-:Y:S01]  /*c780*/  IMAD R5, R5, 0x2, R22 ;  /* 0x0000000205057824 */ /* 0x000fe200078e0216 */
[----:B------:R-:W1:Y:S04]  /*c790*/  SHFL.IDX PT, R3, R6, RZ, 0x181f ;  /* 0x00181fff06037589 */ /* 0x000e6800000e0000 */
[----:B------:R-:W-:Y:S01]  /*c7a0*/  SHFL.IDX PT, R35, R6, 0x2, 0x181f ;  /* 0x00581f0006237f89 */ /* 0x000fe200000e0000 */
[----:B0-----:R-:W-:-:S05]  /*c7b0*/  IADD3 R2, P0, R2, R4, RZ ;  /* 0x0000000402027210 */ /* 0x001fca0007f1e0ff */
[----:B-1----:R-:W-:-:S05]  /*c7c0*/  IMAD.X R3, RZ, RZ, R3, P0 ;  /* 0x000000ffff037224 */ /* 0x002fca00000e0603 */
[----:B------:R-:W-:Y:S04]  /*c7d0*/  LDGSTS.E.BYPASS.LTC128B.128 [R5+0x1e400], desc[UR36][R2.64], !P6 ;  /* 0x1e40000002057fae */ /* 0x000fe8000f101d64 */
[----:B------:R-:W-:Y:S04]  /*c7e0*/  LDGSTS.E.BYPASS.LTC128B.128 [R5+0x21400], desc[UR36][R2.64+0x80], !P5 ;  /* 0x2140008002057fae */ /* 0x000fe8000e901d64 */
[----:B------:R0:W-:Y:S04]  /*c7f0*/  LDGSTS.E.BYPASS.LTC128B.128 [R5+0x24400], desc[UR36][R2.64+0x100], !P4 ;  /* 0x2440010002057fae */ /* 0x0001e8000e101d64 */
[----:B0-----:R-:W0:Y:S04]  /*c800*/  SHFL.IDX PT, R2, R8, 0x1, 0x181f ;  /* 0x00381f0008027f89 */ /* 0x001e2800000e0000 */
[----:B------:R-:W1:Y:S01]  /*c810*/  SHFL.IDX PT, R3, R6, 0x1, 0x181f ;  /* 0x00381f0006037f89 */ /* 0x000e6200000e0000 */
[----:B0-----:R-:W-:-:S04]  /*c820*/  IADD3 R2, P0, R2, R4, RZ ;  /* 0x0000000402027210 */ /* 0x001fc80007f1e0ff */
[----:B-1----:R-:W-:-:S05]  /*c830*/  IADD3.X R3, RZ, R3, RZ, P0, !PT ;  /* 0x00000003ff037210 */ /* 0x002fca00007fe4ff */
        /* <DEDUP_REMOVED lines=20> */
[----:B------:R0:W1:Y:S04]  /*c980*/  SHFL.IDX PT, R35, R6, 0x5, 0x181f ;  /* 0x00b81f0006237f89 */ /* 0x00006800000e0000 */
[----:B------:R-:W-:Y:S04]  /*c990*/  LDGSTS.E.BYPASS.LTC128B.128 [R5+0x20400], desc[UR36][R2.64], !P6 ;  /* 0x2040000002057fae */ /* 0x000fe8000f101d64 */
[----:B------:R-:W-:Y:S04]  /*c9a0*/  LDGSTS.E.BYPASS.LTC128B.128 [R5+0x23400], desc[UR36][R2.64+0x80], !P5 ;  /* 0x2340008002057fae */ /* 0x000fe8000e901d64 */
[----:B------:R2:W-:Y:S04]  /*c9b0*/  LDGSTS.E.BYPASS.LTC128B.128 [R5+0x26400], desc[UR36][R2.64+0x100], !P4 ;  /* 0x2640010002057fae */ /* 0x0005e8000e101d64 */
[----:B-12---:R0:W2:Y:S02]  /*c9c0*/  SHFL.IDX PT, R2, R8, 0x5, 0x181f ;  /* 0x00b81f0008027f89 */ /* 0x0060a400000e0000 */
.L_x_3665:
[----:B------:R-:W-:Y:S02]  /*c9d0*/  LOP3.LUT P6, RZ, R23, 0x4, RZ, 0xc0, !PT ;  /* 0x0000000417ff7812 */ /* 0x000fe400078cc0ff */
[----:B--2---:R-:W-:-:S05]  /*c9e0*/  IADD3 R2, P0, R2, R4, RZ ;  /* 0x0000000402027210 */ /* 0x004fca0007f1e0ff */
[----:B------:R-:W-:Y:S01]  /*c9f0*/  IMAD.X R3, RZ, RZ, R35, P0 ;  /* 0x000000ffff037224 */ /* 0x000fe200000e0623 */
[----:B------:R-:W-:-:S05]  /*ca00*/  PLOP3.LUT P0, PT, PT, PT, PT, 0x80, 0x0 ;  /* 0x000000000000781c */ /* 0x000fca0003f0f070 */
[----:B------:R-:W-:Y:S01]  /*ca10*/  @!PT LDS RZ, [RZ] ;  /* 0x00000000fffff984 */ /* 0x000fe20000000800 */
[----:B------:R-:W-:Y:S01]  /*ca20*/  @!PT LDS RZ, [RZ] ;  /* 0x00000000fffff984 */ /* 0x000fe20000000800 */
[----:B------:R-:W-:Y:S01]  /*ca30*/  @!PT LDS RZ, [RZ] ;  /* 0x00000000fffff984 */ /* 0x000fe20000000800 */
[----:B------:R1:W-:Y:S04]  /*ca40*/  LDGSTS.E.BYPASS.LTC128B.128 [R5+0x20c00], desc[UR36][R2.64], !P6 ;  /* 0x20c0000002057fae */ /* 0x0003e8000f101d64 */
[----:B------:R1:W-:Y:S04]  /*ca50*/  LDGSTS.E.BYPASS.LTC128B.128 [R5+0x23c00], desc[UR36][R2.64+0x80], !P5 ;  /* 0x23c0008002057fae */ /* 0x0003e8000e901d64 */
[----:B------:R1:W-:Y:S01]  /*ca60*/  LDGSTS.E.BYPASS.LTC128B.128 [R5+0x26c00], desc[UR36][R2.64+0x100], !P4 ;  /* 0x26c0010002057fae */ /* 0x0003e2000e101d64 */
[----:B------:R-:W-:Y:S01]  /*ca70*/  NOP ;  /* 0x0000000000007918 */ /* 0x000fe20000000000 */
.L_x_3570:
        /* <DEDUP_REMOVED lines=10> */
.L_x_3571:
[----:B------:R2:W-:Y:S01]  /*cb20*/  SYNCS.ARRIVE.TRANS64.A1T0 RZ, [R7+URZ+0x30830], RZ ;  /* 0x030830ff07ff79a7 */ /* 0x0005e2000810003f */
[----:B------:R-:W-:Y:S05]  /*cb30*/  @!P5 BRA `(.L_x_3572) ;  /* 0x000000000004d947 */ /* 0x000fea0003800000 */
[----:B------:R-:W-:Y:S01]  /*cb40*/  BPT.TRAP 0x1 ;  /* 0x000000040000795c */ /* 0x000fe20000300000 */
.L_x_3572:
[----:B-1----:R-:W2:Y:S01]  /*cb50*/  LDL R3, [R1] ;  /* 0x0000000001037983 */ /* 0x002ea20000100800 */
[----:B------:R-:W-:Y:S01]  /*cb60*/  SHF.L.U32 R2, R17, 0x1f, RZ ;  /* 0x0000001f11027819 */ /* 0x000fe200000006ff */
[----:B0-----:R-:W-:Y:S01]  /*cb70*/  IMAD R6, R10, 0x8, R22 ;  /* 0x000000080a067824 */ /* 0x001fe200078e0216 */
[----:B------:R-:W-:Y:S03]  /*cb80*/  BSSY B1, `(.L_x_3573) ;  /* 0x0000004000017945 */ /* 0x000fe60003800000 */
[----:B------:R-:W0:Y:S01]  /*cb90*/  SYNCS.PHASECHK.TRANS64.TRYWAIT P0, [R6+URZ+0x30860], R2 ;  /* 0x03086002060075a7 */ /* 0x000e22000800017f */
[----:B--2---:R-:W-:Y:S01]  /*cba0*/  IMAD R7, R29, -0x60, R3 ;  /* 0xffffffa01d077824 */ /* 0x004fe200078e0203 */
[----:B0-----:R-:W-:Y:S06]  /*cbb0*/  @!P0 BRA `(.L_x_3574) ;  /* 0x0000003800988947 */ /* 0x001fec0003800000 */
.L_x_3666:
[----:B------:R-:W-:Y:S05]  /*cbc0*/  BSYNC B1 ;  /* 0x0000000000017941 */ /* 0x000fea0003800000 */
.L_x_3573:
[----:B------:R-:W1:Y:S01]  /*cbd0*/  S2R R3, SR_TID.X ;  /* 0x0000000000037919 */ /* 0x000e620000002100 */
[----:B------:R-:W-:Y:S01]  /*cbe0*/  UMOV UR4, 0xffffffff ;  /* 0xffffffff00047882 */ /* 0x000fe20000000000 */
[----:B------:R-:W-:Y:S01]  /*cbf0*/  IMAD R5, R10, 0x4800, R36 ;  /* 0x000048000a057824 */ /* 0x000fe200078e0224 */
[----:B-1----:R-:W-:-:S04]  /*cc00*/  LOP3.LUT R3, R3, 0x7f, RZ, 0xc0, !PT ;  /* 0x0000007f03037812 */ /* 0x002fc800078ec0ff */
[----:B------:R-:W-:-:S04]  /*cc10*/  SHF.R.U32.HI R3, RZ, 0x3, R3 ;  /* 0x00000003ff037819 */ /* 0x000fc80000011603 */
[----:B------:R-:W-:Y:S01]  /*cc20*/  IADD3 R7, -R3, R7, RZ ;  /* 0x0000000703077210 */ /* 0x000fe20007ffe1ff */
[----:B------:R-:W-:Y:S06]  /*cc30*/  BRA.DIV UR4, `(.L_x_3575) ;  /* 0x0000003a048c7947 */ /* 0x000fec000b800000 */
[----:B0-----:R-:W0:Y:S01]  /*cc40*/  SHFL.IDX PT, R2, R24, RZ, 0x181f ;  /* 0x00181fff18027589 */ /* 0x001e2200000e0000 */
        /* <DEDUP_REMOVED lines=44> */
[----:B0-----:R-:W-:-:S04]  /*cf10*/  IADD3 R2, P0, R2, R4, RZ ;  /* 0x0000000402027210 */ /* 0x001fc80007f1e0ff */
[----:B-1----:R-:W-:Y:S02]  /*cf20*/  IADD3.X R3, RZ, R3, RZ, P0, !PT ;  /* 0x00000003ff037210 */ /* 0x002fe400007fe4ff */
[----:B------:R-:W-:-:S13]  /*cf30*/  ISETP.LT.OR P0, PT, R7, 0x41, P3 ;  /* 0x000000410700780c */ /* 0x000fda0001f01670 */
[----:B------:R0:W-:Y:S01]  /*cf40*/  LDGSTS.E.BYPASS.LTC128B.128 [R5+0x2400], desc[UR36][R2.64], !P0 ;  /* 0x0240000002057fae */ /* 0x0001e2000c101d64 */
[----:B------:R-:W-:-:S13]  /*cf50*/  ISETP.LT.OR P0, PT, R7, 0x41, P2 ;  /* 0x000000410700780c */ /* 0x000fda0001701670 */
[----:B------:R0:W-:Y:S01]  /*cf60*/  LDGSTS.E.BYPASS.LTC128B.128 [R5+0x5400], desc[UR36][R2.64+0x80], !P0 ;  /* 0x0540008002057fae */ /* 0x0001e2000c101d64 */
[----:B------:R-:W-:-:S13]  /*cf70*/  ISETP.LT.OR P0, PT, R7, 0x41, P1 ;  /* 0x000000410700780c */ /* 0x000fda0000f01670 */
[----:B--2---:R0:W-:Y:S02]  /*cf80*/  LDGSTS.E.BYPASS.LTC128B.128 [R5+0x8400], desc[UR36][R2.64+0x100], !P0 ;  /* 0x0840010002057fae */ /* 0x0041e4000c101d64 */
.L_x_3680:
[----:B01----:R-:W-:Y:S01]  /*cf90*/  IADD3 R2, P0, R14, R4, RZ ;  /* 0x000000040e027210 */ /* 0x003fe20007f1e0ff */
        /* <DEDUP_REMOVED lines=30> */
.L_x_3576:
        /* <DEDUP_REMOVED lines=10> */
.L_x_3577:
[C---:B------:R-:W-:Y:S01]  /*d220*/  ISETP.GT.AND P0, PT, R26.reuse, RZ, PT ;  /* 0x000000ff1a00720c */ /* 0x040fe20003f04270 */
[----:B------:R1:W-:Y:S01]  /*d230*/  SYNCS.ARRIVE.TRANS64.A1T0 RZ, [R6+URZ+0x30850], RZ ;  /* 0x030850ff06ff79a7 */ /* 0x0003e2000810003f */
[----:B------:R-:W-:Y:S01]  /*d240*/  VIADD R8, R26, 0xffffffff ;  /* 0xffffffff1a087836 */ /* 0x000fe20000000000 */
[----:B------:R-:W-:Y:S01]  /*d250*/  MOV R17, R28 ;  /* 0x0000001c00117202 */ /* 0x000fe20000000f00 */
[----:B------:R-:W-:Y:S02]  /*d260*/  IMAD.MOV.U32 R10, RZ, RZ, R27 ;  /* 0x000000ffff0a7224 */ /* 0x000fe400078e001b */
[----:B------:R-:W-:-:S07]  /*d270*/  IMAD.MOV.U32 R29, RZ, RZ, R26 ;  /* 0x000000ffff1d7224 */ /* 0x000fce00078e001a */
[----:B-1----:R-:W-:Y:S05]  /*d280*/  @P0 BRA `(.L_x_3578) ;  /* 0xfffffff000080947 */ /* 0x002fea000383ffff */
.L_x_3565:
[----:B------:R-:W-:Y:S05]  /*d290*/  BSYNC B0 ;  /* 0x0000000000007941 */ /* 0x000fea0003800000 */
.L_x_3564:
[----:B------:R-:W1:Y:S01]  /*d2a0*/  S2R R0, SR_TID.X ;  /* 0x0000000000007919 */ /* 0x000e620000002100 */
[----:B------:R-:W-:Y:S01]  /*d2b0*/  BSSY B0, `(.L_x_3579) ;  /* 0x0000010000007945 */ /* 0x000fe20003800000 */
[----:B-1----:R-:W-:-:S04]  /*d2c0*/  LOP3.LUT R0, R0, 0x7f, RZ, 0xc0, !PT ;  /* 0x0000007f00007812 */ /* 0x002fc800078ec0ff */
[----:B------:R-:W-:-:S13]  /*d2d0*/  ISETP.NE.AND P0, PT, R0, RZ, PT ;  /* 0x000000ff0000720c */ /* 0x000fda0003f05270 */
[----:B------:R-:W-:Y:S05]  /*d2e0*/  @P0 BRA `(.L_x_3580) ;  /* 0x0000000000300947 */ /* 0x000fea0003800000 */
[----:B------:R-:W1:Y:S01]  /*d2f0*/  S2R R5, SR_LANEID ;  /* 0x0000000000057919 */ /* 0x000e620000000000 */
[----:B------:R-:W-:Y:S01]  /*d300*/  VOTEU.ANY UR4, UPT, PT ;  /* 0x0000000000047886 */ /* 0x000fe200038e0100 */
[----:B0-----:R-:W0:Y:S01]  /*d310*/  LDC.64 R2, c[0x0][0xc60] ;  /* 0x00031800ff027b82 */ /* 0x001e220000000a00 */
[----:B------:R-:W1:Y:S02]  /*d320*/  FLO.U32 R0, UR4 ;  /* 0x0000000400007d00 */ /* 0x000e6400080e0000 */
[----:B-1----:R-:W-:-:S06]  /*d330*/  ISETP.EQ.U32.AND P0, PT, R0, R5, PT ;  /* 0x000000050000720c */ /* 0x002fcc0003f02070 */
[----:B------:R-:W0:Y:S07]  /*d340*/  POPC R5, UR4 ;  /* 0x0000000400057d09 */ /* 0x000e2e0008000000 */
[----:B0-----:R-:W3:Y:S01]  /*d350*/  @P0 ATOMG.E.ADD.STRONG.GPU PT, R3, desc[UR36][R2.64], R5 ;  /* 0x00000005020309a8 */ /* 0x001ee200081ee1e4 */
[----:B------:R-:W0:Y:S02]  /*d360*/  S2R R4, SR_LTMASK ;  /* 0x0000000000047919 */ /* 0x000e240000003900 */
[----:B0-----:R-:W-:-:S04]  /*d370*/  LOP3.LUT R4, R4, UR4, RZ, 0xc0, !PT ;  /* 0x0000000404047c12 */ /* 0x001fc8000f8ec0ff */
[----:B------:R-:W0:Y:S01]  /*d380*/  POPC R7, R4 ;  /* 0x0000000400077309 */ /* 0x000e220000000000 */
[----:B---3--:R-:W0:Y:S02]  /*d390*/  SHFL.IDX PT, R0, R3, R0, 0x1f ;  /* 0x00001f0003007589 */ /* 0x008e2400000e0000 */
[----:B0-----:R-:W-:-:S07]  /*d3a0*/  IADD3 R16, R0, UR39, R7 ;  /* 0x0000002700107c10 */ /* 0x001fce000fffe007 */
.L_x_3580:
[----:B------:R-:W-:Y:S05]  /*d3b0*/  BSYNC B0 ;  /* 0x0000000000007941 */ /* 0x000fea0003800000 */
.L_x_3579:
[----:B------:R-:W-:-:S13]  /*d3c0*/  LOP3.LUT P0, RZ, R23, 0x10, RZ, 0xc0, !PT ;  /* 0x0000001017ff7812 */ /* 0x000fda000780c0ff */
[----:B------:R-:W-:Y:S05]  /*d3d0*/  @!P0 BRA `(.L_x_3581) ;  /* 0x0000000000048947 */ /* 0x000fea0003800000 */
[----:B------:R-:W-:Y:S01]  /*d3e0*/  BPT.TRAP 0x1 ;  /* 0x000000040000795c */ /* 0x000fe20000300000 */
.L_x_3581:
[----:B------:R-:W3:Y:S01]  /*d3f0*/  LDL.LU R2, [R1] ;  /* 0x0000000001027983 */ /* 0x000ee20000300800 */
[----:B------:R-:W-:Y:S01]  /*d400*/  IMAD R0, R27, 0x8, R22 ;  /* 0x000000081b007824 */ /* 0x000fe200078e0216 */
[----:B0-----:R-:W-:Y:S01]  /*d410*/  SHF.L.U32 R3, R28, 0x1f, RZ ;  /* 0x0000001f1c037819 */ /* 0x001fe200000006ff */
[----:B------:R-:W-:Y:S03]  /*d420*/  BSSY B0, `(.L_x_3582) ;  /* 0x0000004000007945 */ /* 0x000fe60003800000 */
[----:B------:R-:W0:Y:S01]  /*d430*/  SYNCS.PHASECHK.TRANS64.TRYWAIT P0, [R0+URZ+0x30860], R3 ;  /* 0x03086003000075a7 */ /* 0x000e22000800017f */
[----:B---3--:R-:W-:Y:S01]  /*d440*/  IMAD R6, R26, -0x60, R2 ;  /* 0xffffffa01a067824 */ /* 0x008fe200078e0202 */
[----:B0-----:R-:W-:Y:S06]  /*d450*/  @!P0 BRA `(.L_x_3583) ;  /* 0x0000003800948947 */ /* 0x001fec0003800000 */
.L_x_3681:
[----:B------:R-:W-:Y:S05]  /*d460*/  BSYNC B0 ;  /* 0x0000000000007941 */ /* 0x000fea0003800000 */
.L_x_3582:
[----:B------:R-:W1:Y:S01]  /*d470*/  S2R R2, SR_TID.X ;  /* 0x0000000000027919 */ /* 0x000e620000002100 */
[----:B------:R-:W-:Y:S01]  /*d480*/  UMOV UR4, 0xffffffff ;  /* 0xffffffff00047882 */ /* 0x000fe20000000000 */
[----:B------:R-:W-:Y:S01]  /*d490*/  IMAD R7, R27, 0x4800, R36 ;  /* 0x000048001b077824 */ /* 0x000fe200078e0224 */
[----:B-1----:R-:W-:-:S04]  /*d4a0*/  LOP3.LUT R2, R2, 0x7f, RZ, 0xc0, !PT ;  /* 0x0000007f02027812 */ /* 0x002fc800078ec0ff */
[----:B------:R-:W-:-:S05]  /*d4b0*/  SHF.R.U32.HI R2, RZ, 0x3, R2 ;  /* 0x00000003ff027819 */ /* 0x000fca0000011602 */
[----:B------:R-:W-:Y:S01]  /*d4c0*/  IMAD.IADD R6, R6, 0x1, -R2 ;  /* 0x0000000106067824 */ /* 0x000fe200078e0a02 */
[----:B------:R-:W-:Y:S06]  /*d4d0*/  BRA.DIV UR4, `(.L_x_3584) ;  /* 0x0000003a04887947 */ /* 0x000fec000b800000 */
[----:B--2---:R-:W1:Y:S01]  /*d4e0*/  SHFL.IDX PT, R14, R24, RZ, 0x181f ;  /* 0x00181fff180e7589 */ /* 0x004e6200000e0000 */
[----:B------:R-:W-:Y:S01]  /*d4f0*/  ULDC UR4, c[0x0][0x2f4] ;  /* 0x0000bd0000047ab9 */ /* 0x000fe20000000800 */
[C---:B------:R-:W-:Y:S01]  /*d500*/  IMAD.SHL.U32 R5, R32.reuse, 0x2, RZ ;  /* 0x0000000220057824 */ /* 0x040fe200078e00ff */
[----:B------:R-:W-:Y:S01]  /*d510*/  ISETP.GE.AND P2, PT, R32, UR4, PT ;  /* 0x0000000420007c0c */ /* 0x000fe2000bf46270 */
[----:B0-----:R-:W0:Y:S01]  /*d520*/  SHFL.IDX PT, R3, R25, RZ, 0x181f ;  /* 0x00181fff19037589 */ /* 0x001e2200000e0000 */
[----:B------:R-:W-:Y:S02]  /*d530*/  LEA R4, R7, R22, 0x1 ;  /* 0x0000001607047211 */ /* 0x000fe400078e08ff */
[----:B------:R-:W-:Y:S01]  /*d540*/  ISETP.LT.OR P4, PT, R6, 0x1, P2 ;  /* 0x000000010600780c */ /* 0x000fe20001781670 */
[----:B------:R-:W-:Y:S01]  /*d550*/  SHFL.IDX PT, R7, R25, 0x1, 0x181f ;  /* 0x00381f0019077f89 */ /* 0x000fe200000e0000 */
[----:B------:R-:W-:-:S04]  /*d560*/  ISETP.GE.AND P1, PT, R34, UR4, PT ;  /* 0x0000000422007c0c */ /* 0x000fc8000bf26270 */
[----:B------:R-:W-:Y:S02]  /*d570*/  ISETP.LT.OR P3, PT, R6, 0x1, P1 ;  /* 0x000000010600780c */ /* 0x000fe40000f61670 */
[----:B-1----:R-:W-:Y:S02]  /*d580*/  IADD3 R2, P0, R14, R5, RZ ;  /* 0x000000050e027210 */ /* 0x002fe40007f1e0ff */
[----:B------:R-:W1:Y:S03]  /*d590*/  SHFL.IDX PT, R14, R24, 0x1, 0x181f ;  /* 0x00381f00180e7f89 */ /* 0x000e6600000e0000 */
[----:B0-----:R-:W-:Y:S01]  /*d5a0*/  IMAD.X R3, RZ, RZ, R3, P0 ;  /* 0x000000ffff037224 */ /* 0x001fe200000e0603 */
[----:B------:R-:W-:-:S04]  /*d5b0*/  ISETP.GE.AND P0, PT, R33, UR4, PT ;  /* 0x0000000421007c0c */ /* 0x000fc8000bf06270 */
[----:B------:R-:W-:Y:S01]  /*d5c0*/  LDGSTS.E.BYPASS.LTC128B.128 [R4+0x400], desc[UR36][R2.64], !P4 ;  /* 0x0040000002047fae */ /* 0x000fe2000e101d64 */
[----:B------:R-:W-:-:S03]  /*d5d0*/  ISETP.LT.OR P4, PT, R6, 0x1, P0 ;  /* 0x000000010600780c */ /* 0x000fc60000781670 */
[----:B------:R-:W-:Y:S10]  /*d5e0*/  LDGSTS.E.BYPASS.LTC128B.128 [R4+0x3400], desc[UR36][R2.64+0x80], !P3 ;  /* 0x0340008002047fae */ /* 0x000ff4000d901d64 */
[----:B------:R1:W-:Y:S01]  /*d5f0*/  LDGSTS.E.BYPASS.LTC128B.128 [R4+0x6400], desc[UR36][R2.64+0x100], !P4 ;  /* 0x0640010002047fae */ /* 0x0003e2000e101d64 */
[----:B------:R-:W-:-:S02]  /*d600*/  ISETP.LT.OR P4, PT, R6, 0x11, P2 ;  /* 0x000000110600780c */ /* 0x000fc40001781670 */
[----:B-1----:R-:W-:Y:S02]  /*d610*/  IADD3 R2, P3, R14, R5, RZ ;  /* 0x000000050e027210 */ /* 0x002fe40007f7e0ff */
[----:B------:R-:W0:Y:S03]  /*d620*/  SHFL.IDX PT, R14, R24, 0x2, 0x181f ;  /* 0x00581f00180e7f89 */ /* 0x000e2600000e0000 */
[----:B------:R-:W-:Y:S01]  /*d630*/  IMAD.X R3, RZ, RZ, R7, P3 ;  /* 0x000000ffff037224 */ /* 0x000fe200018e0607 */
[C---:B------:R-:W-:Y:S01]  /*d640*/  ISETP.LT.OR P3, PT, R6.reuse, 0x11, P1 ;  /* 0x000000110600780c */ /* 0x040fe20000f61670 */
[----:B------:R-:W1:Y:S04]  /*d650*/  SHFL.IDX PT, R7, R25, 0x2, 0x181f ;  /* 0x00581f0019077f89 */ /* 0x000e6800000e0000 */
[----:B------:R-:W-:Y:S01]  /*d660*/  LDGSTS.E.BYPASS.LTC128B.128 [R4+0xc00], desc[UR36][R2.64], !P4 ;  /* 0x00c0000002047fae */ /* 0x000fe2000e101d64 */
[----:B------:R-:W-:-:S07]  /*d670*/  ISETP.LT.OR P4, PT, R6, 0x11, P0 ;  /* 0x000000110600780c */ /* 0x000fce0000781670 */
[----:B------:R-:W-:Y:S06]  /*d680*/  LDGSTS.E.BYPASS.LTC128B.128 [R4+0x3c00], desc[UR36][R2.64+0x80], !P3 ;  /* 0x03c0008002047fae */ /* 0x000fec000d901d64 */
[----:B------:R0:W-:Y:S01]  /*d690*/  LDGSTS.E.BYPASS.LTC128B.128 [R4+0x6c00], desc[UR36][R2.64+0x100], !P4 ;  /* 0x06c0010002047fae */ /* 0x0001e2000e101d64 */
[----:B------:R-:W-:Y:S02]  /*d6a0*/  ISETP.LT.OR P4, PT, R6, 0x21, P2 ;  /* 0x000000210600780c */ /* 0x000fe40001781670 */
[----:B0-----:R-:W-:Y:S02]  /*d6b0*/  IADD3 R2, P3, R14, R5, RZ ;  /* 0x000000050e027210 */ /* 0x001fe40007f7e0ff */
[----:B------:R-:W0:Y:S03]  /*d6c0*/  SHFL.IDX PT, R14, R24, 0x3, 0x181f ;  /* 0x00781f00180e7f89 */ /* 0x000e2600000e0000 */
[----:B-1----:R-:W-:Y:S01]  /*d6d0*/  IMAD.X R3, RZ, RZ, R7, P3 ;  /* 0x000000ffff037224 */ /* 0x002fe200018e0607 */
        /* <DEDUP_REMOVED lines=13> */
[----:B------:R-:W-:-:S03]  /*d7b0*/  ISETP.LT.OR P4, PT, R6, 0x31, P0 ;  /* 0x000000310600780c */ /* 0x000fc60000781670 */
[----:B------:R-:W2:Y:S04]  /*d7c0*/  SHFL.IDX PT, R25, R25, 0x5, 0x181f ;  /* 0x00b81f0019197f89 */ /* 0x000ea800000e0000 */
[----:B------:R-:W-:Y:S06]  /*d7d0*/  LDGSTS.E.BYPASS.LTC128B.128 [R4+0x4c00], desc[UR36][R2.64+0x80], !P3 ;  /* 0x04c0008002047fae */ /* 0x000fec000d901d64 */
[----:B------:R0:W-:Y:S01]  /*d7e0*/  LDGSTS.E.BYPASS.LTC128B.128 [R4+0x7c00], desc[UR36][R2.64+0x100], !P4 ;  /* 0x07c0010002047fae */ /* 0x0001e2000e101d64 */
[----:B------:R-:W-:-:S02]  /*d7f0*/  ISETP.LT.OR P4, PT, R6, 0x41, P2 ;  /* 0x000000410600780c */ /* 0x000fc40001781670 */
[----:B0-----:R-:W-:Y:S02]  /*d800*/  IADD3 R2, P3, R14, R5, RZ ;  /* 0x000000050e027210 */ /* 0x001fe40007f7e0ff */
[----:B------:R0:W3:Y:S03]  /*d810*/  SHFL.IDX PT, R14, R24, 0x5, 0x181f ;  /* 0x00b81f00180e7f89 */ /* 0x0000e600000e0000 */
[----:B-1----:R-:W-:Y:S01]  /*d820*/  IMAD.X R3, RZ, RZ, R7, P3 ;  /* 0x000000ffff037224 */ /* 0x002fe200018e0607 */
[----:B------:R-:W-:-:S05]  /*d830*/  ISETP.LT.OR P3, PT, R6, 0x41, P1 ;  /* 0x000000410600780c */ /* 0x000fca0000f61670 */
[----:B------:R0:W-:Y:S01]  /*d840*/  LDGSTS.E.BYPASS.LTC128B.128 [R4+0x2400], desc[UR36][R2.64], !P4 ;  /* 0x0240000002047fae */ /* 0x0001e2000e101d64 */
[----:B------:R-:W-:-:S07]  /*d850*/  ISETP.LT.OR P4, PT, R6, 0x41, P0 ;  /* 0x000000410600780c */ /* 0x000fce0000781670 */
[----:B------:R0:W-:Y:S06]  /*d860*/  LDGSTS.E.BYPASS.LTC128B.128 [R4+0x5400], desc[UR36][R2.64+0x80], !P3 ;  /* 0x0540008002047fae */ /* 0x0001ec000d901d64 */
[----:B--2---:R0:W-:Y:S02]  /*d870*/  LDGSTS.E.BYPASS.LTC128B.128 [R4+0x8400], desc[UR36][R2.64+0x100], !P4 ;  /* 0x0840010002047fae */ /* 0x0041e4000e101d64 */
.L_x_3695:
[C---:B------:R-:W-:Y:S02]  /*d880*/  ISETP.LT.OR P2, PT, R6.reuse, 0x51, P2 ;  /* 0x000000510600780c */ /* 0x040fe40001741670 */
[C---:B------:R-:W-:Y:S02]  /*d890*/  ISETP.LT.OR P1, PT, R6.reuse, 0x51, P1 ;  /* 0x000000510600780c */ /* 0x040fe40000f21670 */
[----:B------:R-:W-:Y:S02]  /*d8a0*/  ISETP.LT.OR P0, PT, R6, 0x51, P0 ;  /* 0x000000510600780c */ /* 0x000fe40000701670 */
[----:B0--3--:R-:W-:-:S04]  /*d8b0*/  IADD3 R2, P3, R14, R5, RZ ;  /* 0x000000050e027210 */ /* 0x009fc80007f7e0ff */
[----:B------:R-:W-:-:S05]  /*d8c0*/  IADD3.X R3, RZ, R25, RZ, P3, !PT ;  /* 0x00000019ff037210 */ /* 0x000fca0001ffe4ff */
[----:B------:R-:W-:Y:S01]  /*d8d0*/  @!PT LDS RZ, [RZ] ;  /* 0x00000000fffff984 */ /* 0x000fe20000000800 */
[----:B------:R-:W-:Y:S01]  /*d8e0*/  @!PT LDS RZ, [RZ] ;  /* 0x00000000fffff984 */ /* 0x000fe20000000800 */
[----:B------:R-:W-:Y:S01]  /*d8f0*/  @!PT LDS RZ, [RZ] ;  /* 0x00000000fffff984 */ /* 0x000fe20000000800 */
[----:B------:R0:W-:Y:S04]  /*d900*/  LDGSTS.E.BYPASS.LTC128B.128 [R4+0x2c00], desc[UR36][R2.64], !P2 ;  /* 0x02c0000002047fae */ /* 0x0001e8000d101d64 */
[----:B------:R0:W-:Y:S04]  /*d910*/  LDGSTS.E.BYPASS.LTC128B.128 [R4+0x5c00], desc[UR36][R2.64+0x80], !P1 ;  /* 0x05c0008002047fae */ /* 0x0001e8000c901d64 */
[----:B------:R0:W-:Y:S01]  /*d920*/  LDGSTS.E.BYPASS.LTC128B.128 [R4+0x8c00], desc[UR36][R2.64+0x100], !P0 ;  /* 0x08c0010002047fae */ /* 0x0001e2000c101d64 */
[----:B------:R-:W-:Y:S01]  /*d930*/  PLOP3.LUT P0, PT, PT, PT, PT, 0x80, 0x0 ;  /* 0x000000000000781c */ /* 0x000fe20003f0f070 */
[----:B------:R-:W-:-:S12]  /*d940*/  NOP ;  /* 0x0000000000007918 */ /* 0x000fd80000000000 */
.L_x_3585:
        /* <DEDUP_REMOVED lines=10> */
.L_x_3586:
[----:B------:R1:W-:Y:S01]  /*d9f0*/  SYNCS.ARRIVE.TRANS64.A1T0 RZ, [R0+URZ+0x30850], RZ ;  /* 0x030850ff00ff79a7 */ /* 0x0003e2000810003f */
[----:B------:R-:W-:-:S05]  /*da00*/  VIADD R27, R27, 0x1 ;  /* 0x000000011b1b7836 */ /* 0x000fca0000000000 */
[----:B------:R-:W-:-:S04]  /*da10*/  ISETP.NE.AND P0, PT, R27, 0x2, PT ;  /* 0x000000021b00780c */ /* 0x000fc80003f05270 */
[----:B0-----:R-:W-:Y:S02]  /*da20*/  SEL R3, RZ, 0x1, P0 ;  /* 0x00000001ff037807 */ /* 0x001fe40000000000 */
[----:B------:R-:W-:Y:S02]  /*da30*/  SEL R27, R27, RZ, P0 ;  /* 0x000000ff1b1b7207 */ /* 0x000fe40000000000 */
[----:B-1----:R-:W-:-:S07]  /*da40*/  LOP3.LUT R28, R28, R3, RZ, 0x3c, !PT ;  /* 0x000000031c1c7212 */ /* 0x002fce00078e3cff */
.L_x_3543:
[----:B------:R-:W-:Y:S05]  /*da50*/  BSYNC B7 ;  /* 0x0000000000077941 */ /* 0x000fea0003800000 */
.L_x_3541:
        /* <DEDUP_REMOVED lines=11> */
.L_x_3587:
        /* <DEDUP_REMOVED lines=36> */
.L_x_3705:
[----:B------:R-:W-:Y:S02]  /*dd50*/  ULDC UR4, c[0x0][0xc38] ;  /* 0x00030e0000047ab9 */ /* 0x000fe40000000800 */
[----:B------:R-:W-:-:S04]  /*dd60*/  IMAD.U32 R7, RZ, RZ, UR4 ;  /* 0x00000004ff077e24 */ /* 0x000fc8000f8e00ff */
[----:B-1----:R-:W-:-:S05]  /*dd70*/  IMAD R3, R14, R7, RZ ;  /* 0x000000070e037224 */ /* 0x002fca00078e02ff */
[----:B------:R-:W-:-:S04]  /*dd80*/  IADD3 R8, R0, R3, RZ ;  /* 0x0000000300087210 */ /* 0x000fc80007ffe0ff */
[----:B------:R-:W-:-:S13]  /*dd90*/  ISETP.GT.AND P6, PT, R8, R5, PT ;  /* 0x000000050800720c */ /* 0x000fda0003fc4270 */
[----:B------:R-:W-:Y:S05]  /*dda0*/  @P6 BRA `(.L_x_3590) ;  /* 0x00000000009c6947 */ /* 0x000fea0003800000 */
.L_x_3595:
        /* <DEDUP_REMOVED lines=14> */
.L_x_3593:
[----:B------:R-:W-:Y:S05]  /*de90*/  BSYNC B0 ;  /* 0x0000000000007941 */ /* 0x000fea0003800000 */
.L_x_3592:
        /* <DEDUP_REMOVED lines=9> */
[----:B-1----:R-:W-:-:S04]  /*df30*/  SEL R3, R14, RZ, P3 ;  /* 0x000000ff0e037207 */ /* 0x002fc80001800000 */
[----:B------:R-:W-:-:S05]  /*df40*/  IADD3 R2, R0, R3, RZ ;  /* 0x0000000300027210 */ /* 0x000fca0007ffe0ff */
[----:B------:R-:W1:Y:S02]  /*df50*/  SHFL.UP PT, R14, R2, 0x8, RZ ;  /* 0x05000000020e7989 */ /* 0x000e6400000e00ff */
[----:B-1----:R-:W-:-:S05]  /*df60*/  SEL R3, R14, RZ, P4 ;  /* 0x000000ff0e037207 */ /* 0x002fca0002000000 */
[----:B------:R-:W-:-:S05]  /*df70*/  IMAD.IADD R3, R2, 0x1, R3 ;  /* 0x0000000102037824 */ /* 0x000fca00078e0203 */
[----:B------:R-:W0:Y:S02]  /*df80*/  SHFL.UP PT, R14, R3, 0x10, RZ ;  /* 0x06000000030e7989 */ /* 0x000e2400000e00ff */
[----:B0-----:R-:W-:-:S05]  /*df90*/  SEL R6, R14, RZ, P5 ;  /* 0x000000ff0e067207 */ /* 0x001fca0002800000 */
[----:B------:R-:W-:-:S05]  /*dfa0*/  IMAD.IADD R6, R3, 0x1, R6 ;  /* 0x0000000103067824 */ /* 0x000fca00078e0206 */
[----:B------:R0:W1:Y:S02]  /*dfb0*/  SHFL.IDX PT, R14, R6, 0x1f, 0x1f ;  /* 0x03e01f00060e7f89 */ /* 0x00006400000e0000 */
.L_x_3713:
[----:B------:R-:W-:Y:S02]  /*dfc0*/  ULDC UR4, c[0x0][0xc38] ;  /* 0x00030e0000047ab9 */ /* 0x000fe40000000800 */
[----:B------:R-:W-:-:S04]  /*dfd0*/  IMAD.U32 R7, RZ, RZ, UR4 ;  /* 0x00000004ff077e24 */ /* 0x000fc8000f8e00ff */
[----:B-1----:R-:W-:-:S04]  /*dfe0*/  IMAD R3, R14, R7, RZ ;  /* 0x000000070e037224 */ /* 0x002fc800078e02ff */
[----:B------:R-:W-:-:S05]  /*dff0*/  IMAD.IADD R8, R3, 0x1, R8 ;  /* 0x0000000103087824 */ /* 0x000fca00078e0208 */
[----:B------:R-:W-:-:S13]  /*e000*/  ISETP.GT.AND P6, PT, R8, R5, PT ;  /* 0x000000050800720c */ /* 0x000fda0003fc4270 */
[----:B------:R-:W-:Y:S05]  /*e010*/  @!P6 BRA `(.L_x_3595) ;  /* 0xfffffffc0064e947 */ /* 0x000fea000383ffff */
.L_x_3590:
        /* <DEDUP_REMOVED lines=8> */
.L_x_3717:
[----:B------:R-:W-:Y:S02]  /*e0a0*/  ISETP.NE.AND P0, PT, R2, RZ, PT ;  /* 0x000000ff0200720c */ /* 0x000fe40003f05270 */
[----:B------:R-:W-:-:S11]  /*e0b0*/  MOV R14, RZ ;  /* 0x000000ff000e7202 */ /* 0x000fd60000000f00 */
[----:B------:R-:W-:Y:S05]  /*e0c0*/  @!P0 BRA `(.L_x_3597) ;  /* 0x0000000000108947 */ /* 0x000fea0003800000 */
[----:B------:R-:W-:Y:S01]  /*e0d0*/  UMOV UR4, 0xffffffff ;  /* 0xffffffff00047882 */ /* 0x000fe20000000000 */
[----:B------:R-:W-:Y:S02]  /*e0e0*/  VIADD R12, R0, 0xffffffff ;  /* 0xffffffff000c7836 */ /* 0x000fe40000000000 */
[----:B------:R-:W-:Y:S05]  /*e0f0*/  BRA.DIV UR4, `(.L_x_3598) ;  /* 0x0000003e04ac7947 */ /* 0x000fea000b800000 */
[----:B------:R3:W4:Y:S02]  /*e100*/  SHFL.IDX PT, R14, R6, R12, 0x1f ;  /* 0x00001f0c060e7589 */ /* 0x00072400000e0000 */
.L_x_3597:
[----:B0-23--:R-:W-:Y:S01]  /*e110*/  IABS R6, R4 ;  /* 0x0000000400067213 */ /* 0x00dfe20000000000 */
[----:B----4-:R-:W-:Y:S01]  /*e120*/  IMAD R16, R14, R7, R8 ;  /* 0x000000070e107224 */ /* 0x010fe200078e0208 */
[----:B------:R-:W-:Y:S02]  /*e130*/  IADD3 R19, R0, R19, RZ ;  /* 0x0000001300137210 */ /* 0x000fe40007ffe0ff */
        /* <DEDUP_REMOVED lines=28> */
.L_x_3591:
[----:B------:R-:W-:Y:S01]  /*e300*/  UMOV UR4, URZ ;  /* 0x0000003f00047c82 */ /* 0x000fe20008000000 */
[----:B------:R-:W-:Y:S01]  /*e310*/  UMOV UR5, URZ ;  /* 0x0000003f00057c82 */ /* 0x000fe20008000000 */
[----:B------:R-:W-:Y:S01]  /*e320*/  ULDC UR6, c[0x0][0xc3c] ;  /* 0x00030f0000067ab9 */ /* 0x000fe20000000800 */
[----:B------:R-:W-:Y:S02]  /*e330*/  IMAD.MOV.U32 R16, RZ, RZ, R5 ;  /* 0x000000ffff107224 */ /* 0x000fe400078e0005 */
[----:B------:R-:W-:Y:S02]  /*e340*/  IMAD.U32 R17, RZ, RZ, UR4 ;  /* 0x00000004ff117e24 */ /* 0x000fe4000f8e00ff */
[----:B------:R-:W-:Y:S02]  /*e350*/  IMAD.U32 R18, RZ, RZ, UR5 ;  /* 0x00000005ff127e24 */ /* 0x000fe4000f8e00ff */
[----:B------:R-:W-:-:S07]  /*e360*/  IMAD.U32 R19, RZ, RZ, UR6 ;  /* 0x00000006ff137e24 */ /* 0x000fce000f8e00ff */
.L_x_3599:
        /* <DEDUP_REMOVED lines=10> */
.L_x_3588:
[----:B------:R-:W-:Y:S02]  /*e410*/  ULDC UR4, c[0x0][0xc3c] ;  /* 0x00030f0000047ab9 */ /* 0x000fe40000000800 */
[----:B--2---:R-:W-:-:S13]  /*e420*/  ISETP.GE.AND P0, PT, R19, UR4, PT ;  /* 0x0000000413007c0c */ /* 0x004fda000bf06270 */
[----:B------:R-:W-:Y:S05]  /*e430*/  @!P0 BRA `(.L_x_3600) ;  /* 0xffffffb800a48947 */ /* 0x000fea000383ffff */
[----:B------:R-:W-:Y:S05]  /*e440*/  BSYNC B8 ;  /* 0x0000000000087941 */ /* 0x000fea0003800000 */
.L_x_3537:
[----:B0-----:R-:W2:Y:S01]  /*e450*/  LDL.LU R0, [R1+0x1c] ;  /* 0x00001c0001007983 */ /* 0x001ea20000300800 */
[----:B------:R-:W-:Y:S01]  /*e460*/  BSSY B0, `(.L_x_3601) ;  /* 0x000000b000007945 */ /* 0x000fe20003800000 */
[----:B------:R-:W0:Y:S01]  /*e470*/  S2R R5, SR_CgaCtaId ;  /* 0x0000000000057919 */ /* 0x000e220000008800 */
[----:B--2---:R-:W-:-:S04]  /*e480*/  IADD3 R0, R0, 0x1, RZ ;  /* 0x0000000100007810 */ /* 0x004fc80007ffe0ff */
        /* <DEDUP_REMOVED lines=8> */
.L_x_3720:
[----:B------:R-:W-:Y:S05]  /*e510*/  BSYNC B0 ;  /* 0x0000000000007941 */ /* 0x000fea0003800000 */
.L_x_3601:
[----:B------:R-:W-:-:S03]  /*e520*/  UMOV UR4, 0xffffffff ;  /* 0xffffffff00047882 */ /* 0x000fc60000000000 */
[----:B------:R-:W-:Y:S05]  /*e530*/  BRA.DIV UR4, `(.L_x_3603) ;  /* 0x0000003a04d47947 */ /* 0x000fea000b800000 */
[----:B0-----:R-:W0:Y:S02]  /*e540*/  S2R R0, SR_TID.X ;  /* 0x0000000000007919 */ /* 0x001e240000002100 */
[----:B0-----:R-:W-:-:S04]  /*e550*/  SHF.R.U32.HI R0, RZ, 0x5, R0 ;  /* 0x00000005ff007819 */ /* 0x001fc80000011600 */
[----:B------:R-:W-:-:S05]  /*e560*/  LOP3.LUT R0, R0, 0x3, RZ, 0xc0, !PT ;  /* 0x0000000300007812 */ /* 0x000fca00078ec0ff */
[----:B------:R0:W2:Y:S02]  /*e570*/  SHFL.IDX PT, R14, R0, RZ, 0x1f ;  /* 0x00001fff000e7589 */ /* 0x0000a400000e0000 */
.L_x_3723:
[----:B--2---:R-:W-:Y:S01]  /*e580*/  ISETP.NE.AND P0, PT, R14, RZ, PT ;  /* 0x000000ff0e00720c */ /* 0x004fe20003f05270 */
[----:B------:R-:W-:-:S12]  /*e590*/  BSSY B0, `(.L_x_3604) ;  /* 0x0000026000007945 */ /* 0x000fd80003800000 */
[----:B------:R-:W-:Y:S05]  /*e5a0*/  @P0 BRA `(.L_x_3605) ;  /* 0x0000000000900947 */ /* 0x000fea0003800000 */
[----:B------:R-:W-:-:S03]  /*e5b0*/  UMOV UR4, 0xffffffff ;  /* 0xffffffff00047882 */ /* 0x000fc60000000000 */
[----:B------:R-:W-:Y:S05]  /*e5c0*/  BRA.DIV UR4, `(.L_x_3606) ;  /* 0x0000003a04e47947 */ /* 0x000fea000b800000 */
[----:B------:R-:W-:-:S13]  /*e5d0*/  ELECT P6, URZ, PT ;  /* 0x00000000003f782f */ /* 0x000fda00038c0000 */
.L_x_3726:
        /* <DEDUP_REMOVED lines=8> */
.L_x_3607:
[C---:B------:R-:W-:Y:S01]  /*e660*/  IMAD R5, R27.reuse, 0x8, R4 ;  /* 0x000000081b057824 */ /* 0x040fe200078e0204 */
[----:B------:R-:W-:Y:S01]  /*e670*/  SHF.L.U32 R0, R28, 0x1f, RZ ;  /* 0x0000001f1c007819 */ /* 0x000fe200000006ff */
[----:B------:R-:W-:-:S03]  /*e680*/  VIADD R27, R27, 0x1 ;  /* 0x000000011b1b7836 */ /* 0x000fc60000000000 */
[----:B------:R-:W0:Y:S02]  /*e690*/  SYNCS.PHASECHK.TRANS64.TRYWAIT P1, [R5+URZ+0x30840], R0 ;  /* 0x03084000050075a7 */ /* 0x000e24000802017f */
[----:B------:R-:W-:-:S04]  /*e6a0*/  ISETP.NE.AND P2, PT, R27, 0x2, PT ;  /* 0x000000021b00780c */ /* 0x000fc80003f45270 */
[----:B------:R-:W-:Y:S01]  /*e6b0*/  SEL R3, RZ, 0x1, P2 ;  /* 0x00000001ff037807 */ /* 0x000fe20001000000 */
[----:B0-----:R-:W-:Y:S08]  /*e6c0*/  @!P1 BRA `(.L_x_3608) ;  /* 0x0000003800c49947 */ /* 0x001ff00003800000 */
.L_x_3727:
[----:B------:R-:W-:Y:S02]  /*e6d0*/  SEL R27, R27, RZ, P2 ;  /* 0x000000ff1b1b7207 */ /* 0x000fe40001000000 */
[----:B------:R-:W-:Y:S01]  /*e6e0*/  LOP3.LUT R2, R28, R3, RZ, 0x3c, !PT ;  /* 0x000000031c027212 */ /* 0x000fe200078e3cff */
[----:B------:R-:W-:Y:S06]  /*e6f0*/  @!P0 BRA `(.L_x_3609) ;  /* 0x0000000000048947 */ /* 0x000fec0003800000 */
[----:B------:R-:W-:Y:S01]  /*e700*/  BPT.TRAP 0x1 ;  /* 0x000000040000795c */ /* 0x000fe20000300000 */
.L_x_3609:
[----:B------:R-:W-:Y:S01]  /*e710*/  IMAD R27, R27, 0x8, R4 ;  /* 0x000000081b1b7824 */ /* 0x000fe200078e0204 */
[----:B------:R-:W-:-:S04]  /*e720*/  SHF.L.U32 R2, R2, 0x1f, RZ ;  /* 0x0000001f02027819 */ /* 0x000fc800000006ff */
[----:B------:R-:W2:Y:S02]  /*e730*/  SYNCS.PHASECHK.TRANS64.TRYWAIT P1, [R27+URZ+0x30840], R2 ;  /* 0x030840021b0075a7 */ /* 0x000ea4000802017f */
[----:B--2---:R-:W-:Y:S05]  /*e740*/  @!P1 BRA `(.L_x_3610) ;  /* 0x0000003800b89947 */ /* 0x004fea0003800000 */
.L_x_3728:
[----:B------:R-:W-:Y:S05]  /*e750*/  @!P0 BRA `(.L_x_3611) ;  /* 0x0000000000048947 */ /* 0x000fea0003800000 */
[----:B------:R-:W-:Y:S01]  /*e760*/  BPT.TRAP 0x1 ;  /* 0x000000040000795c */ /* 0x000fe20000300000 */
.L_x_3611:
[----:B------:R-:W4:Y:S02]  /*e770*/  SYNCS.PHASECHK.TRANS64.TRYWAIT P1, [R5+URZ+0x30860], R0 ;  /* 0x03086000050075a7 */ /* 0x000f24000802017f */
[----:B----4-:R-:W-:Y:S05]  /*e780*/  @!P1 BRA `(.L_x_3612) ;  /* 0x0000003800bc9947 */ /* 0x010fea0003800000 */
.L_x_3729:
[----:B------:R-:W-:Y:S05]  /*e790*/  @!P0 BRA `(.L_x_3613) ;  /* 0x0000000000048947 */ /* 0x000fea0003800000 */
[----:B------:R-:W-:Y:S01]  /*e7a0*/  BPT.TRAP 0x1 ;  /* 0x000000040000795c */ /* 0x000fe20000300000 */
.L_x_3613:
[----:B------:R0:W0:Y:S02]  /*e7b0*/  SYNCS.PHASECHK.TRANS64.TRYWAIT P0, [R27+URZ+0x30860], R2 ;  /* 0x030860021b0075a7 */ /* 0x000024000800017f */
[----:B0-----:R-:W-:Y:S05]  /*e7c0*/  @!P0 NANOSLEEP.SYNCS 0x989680 ;  /* 0x009896800000895d */ /* 0x001fea0003900000 */
[----:B------:R-:W0:Y:S02]  /*e7d0*/  @!P0 SYNCS.PHASECHK.TRANS64 P0, [R27+URZ+0x30860], R2 ;  /* 0x030860021b0085a7 */ /* 0x000e24000800007f */
[----:B0-----:R-:W-:Y:S05]  /*e7e0*/  @!P0 BRA `(.L_x_3613) ;  /* 0xfffffffc00f08947 */ /* 0x001fea000383ffff */
.L_x_3605:
[----:B------:R-:W-:Y:S05]  /*e7f0*/  BSYNC B0 ;  /* 0x0000000000007941 */ /* 0x000fea0003800000 */
.L_x_3604:
[----:B------:R-:W-:Y:S05]  /*e800*/  EXIT ;  /* 0x000000000000794d */ /* 0x000fea0003800000 */
.L_x_3485:
[----:B0-----:R-:W-:-:S04]  /*e810*/  MOV R3, UR43 ;  /* 0x0000002b00037c02 */ /* 0x001fc80008000f00 */
[----:B------:R0:W1:Y:S03]  /*e820*/  SYNCS.PHASECHK.TRANS64.TRYWAIT P1, [R3+URZ+0x30800], R0 ;  /* 0x03080000030075a7 */ /* 0x000066000802017f */
[----:B-1----:R-:W-:Y:S05]  /*e830*/  @!P1 NANOSLEEP.SYNCS 0x989680 ;  /* 0x009896800000995d */ /* 0x002fea0003900000 */
[----:B------:R-:W1:Y:S02]  /*e840*/  @!P1 SYNCS.PHASECHK.TRANS64 P1, [R3+URZ+0x30800], R0 ;  /* 0x03080000030095a7 */ /* 0x000e64000802007f */
[----:B-1----:R-:W-:Y:S05]  /*e850*/  @!P1 BRA `(.L_x_3485) ;  /* 0xfffffffc00ec9947 */ /* 0x002fea000383ffff */
[----:B------:R-:W-:Y:S05]  /*e860*/  BRA `(.L_x_3614) ;  /* 0xffffff2c00bc7947 */ /* 0x000fea000383ffff */
.L_x_3489:
[----:B-1----:R1:W2:Y:S02]  /*e870*/  SYNCS.PHASECHK.TRANS64.TRYWAIT P1, [R2+URZ+0x30830], R3 ;  /* 0x03083003020075a7 */ /* 0x0022a4000802017f */
[----:B--2---:R-:W-:Y:S05]  /*e880*/  @!P1 NANOSLEEP.SYNCS 0x989680 ;  /* 0x009896800000995d */ /* 0x004fea0003900000 */
[----:B------:R-:W2:Y:S02]  /*e890*/  @!P1 SYNCS.PHASECHK.TRANS64 P1, [R2+URZ+0x30830], R3 ;  /* 0x03083003020095a7 */ /* 0x000ea4000802007f */
[----:B--2---:R-:W-:Y:S05]  /*e8a0*/  @!P1 BRA `(.L_x_3489) ;  /* 0xfffffffc00f09947 */ /* 0x004fea000383ffff */
[----:B------:R-:W-:Y:S05]  /*e8b0*/  BRA `(.L_x_3488) ;  /* 0xffffff2c00dc7947 */ /* 0x000fea000383ffff */
.L_x_3495:
[----:B-1----:R-:W-:-:S04]  /*e8c0*/  IMAD.U32 R3, RZ, RZ, UR8 ;  /* 0x00000008ff037e24 */ /* 0x002fc8000f8e00ff */
[----:B------:R1:W2:Y:S03]  /*e8d0*/  SYNCS.PHASECHK.TRANS64.TRYWAIT P1, [R3+URZ+0x30830], R0 ;  /* 0x03083000030075a7 */ /* 0x0002a6000802017f */
[----:B--2---:R-:W-:Y:S05]  /*e8e0*/  @!P1 NANOSLEEP.SYNCS 0x989680 ;  /* 0x009896800000995d */ /* 0x004fea0003900000 */
[----:B------:R-:W2:Y:S02]  /*e8f0*/  @!P1 SYNCS.PHASECHK.TRANS64 P1, [R3+URZ+0x30830], R0 ;  /* 0x03083000030095a7 */ /* 0x000ea4000802007f */
[----:B--2---:R-:W-:Y:S05]  /*e900*/  @!P1 BRA `(.L_x_3495) ;  /* 0xfffffffc00ec9947 */ /* 0x004fea000383ffff */
[----:B------:R-:W-:Y:S05]  /*e910*/  BRA `(.L_x_3494) ;  /* 0xffffff5000dc7947 */ /* 0x000fea000383ffff */
.L_x_3499:
[----:B-1----:R-:W-:-:S04]  /*e920*/  IMAD.U32 R3, RZ, RZ, UR9 ;  /* 0x00000009ff037e24 */ /* 0x002fc8000f8e00ff */
[----:B------:R1:W2:Y:S03]  /*e930*/  SYNCS.PHASECHK.TRANS64.TRYWAIT P1, [R3+URZ+0x30850], R0 ;  /* 0x03085000030075a7 */ /* 0x0002a6000802017f */
[----:B--2---:R-:W-:Y:S05]  /*e940*/  @!P1 NANOSLEEP.SYNCS 0x989680 ;  /* 0x009896800000995d */ /* 0x004fea0003900000 */
[----:B------:R-:W2:Y:S02]  /*e950*/  @!P1 SYNCS.PHASECHK.TRANS64 P1, [R3+URZ+0x30850], R0 ;  /* 0x03085000030095a7 */ /* 0x000ea4000802007f */
[----:B--2---:R-:W-:Y:S05]  /*e960*/  @!P1 BRA `(.L_x_3499) ;  /* 0xfffffffc00ec9947 */ /* 0x004fea000383ffff */
[----:B------:R-:W-:Y:S05]  /*e970*/  BRA `(.L_x_3498) ;  /* 0xffffff5c00947947 */ /* 0x000fea000383ffff */
.L_x_3506:
[----:B-1----:R-:W-:-:S04]  /*e980*/  IMAD.U32 R7, RZ, RZ, UR5 ;  /* 0x00000005ff077e24 */ /* 0x002fc8000f8e00ff */
[----:B------:R1:W2:Y:S03]  /*e990*/  SYNCS.PHASECHK.TRANS64.TRYWAIT P1, [R7+URZ+0x30850], R2 ;  /* 0x03085002070075a7 */ /* 0x0002a6000802017f */
[----:B--2---:R-:W-:Y:S05]  /*e9a0*/  @!P1 NANOSLEEP.SYNCS 0x989680 ;  /* 0x009896800000995d */ /* 0x004fea0003900000 */
[----:B------:R-:W2:Y:S02]  /*e9b0*/  @!P1 SYNCS.PHASECHK.TRANS64 P1, [R7+URZ+0x30850], R2 ;  /* 0x03085002070095a7 */ /* 0x000ea4000802007f */
[----:B--2---:R-:W-:Y:S05]  /*e9c0*/  @!P1 BRA `(.L_x_3506) ;  /* 0xfffffffc00ec9947 */ /* 0x004fea000383ffff */
[----:B------:R-:W-:Y:S05]  /*e9d0*/  BRA `(.L_x_3505) ;  /* 0xffffff7400ac7947 */ /* 0x000fea000383ffff */
.L_x_3549:
        /* <DEDUP_REMOVED lines=10> */
.L_x_3616:
[----:B------:R-:W-:Y:S05]  /*ea80*/  BSYNC B0 ;  /* 0x0000000000007941 */ /* 0x000fea0003800000 */
.L_x_3615:
[----:B------:R-:W-:Y:S05]  /*ea90*/  BRA `(.L_x_3617) ;  /* 0xffffffc000547947 */ /* 0x000fea000383ffff */
.L_x_3552:
[----:B0-----:R0:W1:Y:S02]  /*eaa0*/  SYNCS.PHASECHK.TRANS64.TRYWAIT P0, [R7+URZ+0x30840], R2 ;  /* 0x03084002070075a7 */ /* 0x001064000800017f */
[----:B-1----:R-:W-:Y:S05]  /*eab0*/  @!P0 NANOSLEEP.SYNCS 0x989680 ;  /* 0x009896800000895d */ /* 0x002fea0003900000 */
[----:B------:R-:W1:Y:S02]  /*eac0*/  @!P0 SYNCS.PHASECHK.TRANS64 P0, [R7+URZ+0x30840], R2 ;  /* 0x03084002070085a7 */ /* 0x000e64000800007f */
[----:B-1----:R-:W-:Y:S05]  /*ead0*/  @!P0 BRA `(.L_x_3552) ;  /* 0xfffffffc00f08947 */ /* 0x002fea000383ffff */
[----:B------:R-:W-:Y:S05]  /*eae0*/  BRA `(.L_x_3618) ;  /* 0xffffffc000bc7947 */ /* 0x000fea000383ffff */
.L_x_3553:
        /* <DEDUP_REMOVED lines=8> */
.L_x_3620:
[----:B------:R-:W-:Y:S05]  /*eb70*/  BSYNC B0 ;  /* 0x0000000000007941 */ /* 0x000fea0003800000 */
.L_x_3619:
[----:B------:R-:W-:Y:S01]  /*eb80*/  IMAD.MOV.U32 R13, RZ, RZ, R4 ;  /* 0x000000ffff0d7224 */ /* 0x000fe200078e0004 */
[----:B------:R-:W-:Y:S01]  /*eb90*/  MOV R2, R14 ;  /* 0x0000000e00027202 */ /* 0x000fe20000000f00 */
[----:B------:R-:W-:Y:S02]  /*eba0*/  IMAD.MOV.U32 R12, RZ, RZ, RZ ;  /* 0x000000ffff0c7224 */ /* 0x000fe400078e00ff */
[----:B------:R-:W-:Y:S02]  /*ebb0*/  IMAD.MOV.U32 R11, RZ, RZ, 0x181f ;  /* 0x0000181fff0b7424 */ /* 0x000fe400078e00ff */
[----:B------:R-:W-:Y:S02]  /*ebc0*/  IMAD.MOV.U32 R15, RZ, RZ, -0x1 ;  /* 0xffffffffff0f7424 */ /* 0x000fe400078e00ff */
[----:B------:R-:W-:-:S07]  /*ebd0*/  @P0 IMAD R8, R5, 0x2, R22 ;  /* 0x0000000205080824 */ /* 0x000fce00078e0216 */
[----:B------:R-:W-:Y:S05]  /*ebe0*/  WARPSYNC.COLLECTIVE R15, `(.L_x_3621) ;  /* 0x000000000f087348 */ /* 0x000fea0003c00000 */
[----:B------:R0:W1:Y:S02]  /*ebf0*/  SHFL.IDX P6, R14, R13, R12, R11 ;  /* 0x0000000c0d0e7389 */ /* 0x00006400000c000b */
[----:B01----:R-:W-:Y:S01]  /*ec00*/  ENDCOLLECTIVE ;  /* 0x000000000000791b */ /* 0x003fe20003800000 */
.L_x_3621:
[----:B------:R-:W-:Y:S02]  /*ec10*/  IMAD.MOV.U32 R13, RZ, RZ, R0 ;  /* 0x000000ffff0d7224 */ /* 0x000fe400078e0000 */
[----:B------:R-:W-:Y:S02]  /*ec20*/  IMAD.MOV.U32 R12, RZ, RZ, 0x1 ;  /* 0x00000001ff0c7424 */ /* 0x000fe400078e00ff */
[----:B------:R-:W-:-:S07]  /*ec30*/  IMAD.MOV.U32 R3, RZ, RZ, R14 ;  /* 0x000000ffff037224 */ /* 0x000fce00078e000e */
[----:B------:R-:W-:Y:S05]  /*ec40*/  WARPSYNC.COLLECTIVE R15, `(.L_x_3622) ;  /* 0x000000000f087348 */ /* 0x000fea0003c00000 */
[----:B------:R0:W1:Y:S02]  /*ec50*/  SHFL.IDX P6, R14, R13, R12, R11 ;  /* 0x0000000c0d0e7389 */ /* 0x00006400000c000b */
[----:B01----:R-:W-:Y:S01]  /*ec60*/  ENDCOLLECTIVE ;  /* 0x000000000000791b */ /* 0x003fe20003800000 */
.L_x_3622:
[----:B------:R-:W-:-:S04]  /*ec70*/  @P0 LEA R3, P1, R32, R3, 0x1 ;  /* 0x0000000320030211 */ /* 0x000fc800078208ff */
[----:B------:R-:W-:Y:S02]  /*ec80*/  @P0 IADD3.X R2, RZ, R2, RZ, P1, !PT ;  /* 0x00000002ff020210 */ /* 0x000fe40000ffe4ff */
[----:B------:R-:W-:Y:S02]  /*ec90*/  ISETP.GE.AND P1, PT, R6, 0x11, PT ;  /* 0x000000110600780c */ /* 0x000fe40003f26270 */
[----:B------:R-:W-:Y:S01]  /*eca0*/  @P0 LOP3.LUT R3, R3, R2, RZ, 0x3c, !PT ;  /* 0x0000000203030212 */ /* 0x000fe200078e3cff */
[----:B------:R-:W-:-:S03]  /*ecb0*/  IMAD.MOV.U32 R13, RZ, RZ, R4 ;  /* 0x000000ffff0d7224 */ /* 0x000fc600078e0004 */
[----:B------:R-:W-:-:S04]  /*ecc0*/  @P0 LOP3.LUT R2, R3, R2, RZ, 0x3c, !PT ;  /* 0x0000000203020212 */ /* 0x000fc800078e3cff */
[----:B------:R-:W-:-:S05]  /*ecd0*/  @P0 LOP3.LUT R3, R3, R2, RZ, 0x3c, !PT ;  /* 0x0000000203030212 */ /* 0x000fca00078e3cff */
[----:B------:R-:W-:Y:S01]  /*ece0*/  @!PT LDS RZ, [RZ] ;  /* 0x00000000fffff984 */ /* 0x000fe20000000800 */
[----:B------:R-:W-:Y:S01]  /*ecf0*/  @!PT LDS RZ, [RZ] ;  /* 0x00000000fffff984 */ /* 0x000fe20000000800 */
[----:B------:R-:W-:Y:S01]  /*ed00*/  @!PT LDS RZ, [RZ] ;  /* 0x00000000fffff984 */ /* 0x000fe20000000800 */
[----:B------:R-:W-:Y:S04]  /*ed10*/  @P0 LDGSTS.E.BYPASS.LTC128B.128 [R8+0x1e400], desc[UR36][R2.64], !P4 ;  /* 0x1e40000002080fae */ /* 0x000fe8000e101d64 */
[----:B------:R-:W-:Y:S04]  /*ed20*/  @P0 LDGSTS.E.BYPASS.LTC128B.128 [R8+0x21400], desc[UR36][R2.64+0x80], !P3 ;  /* 0x2140008002080fae */ /* 0x000fe8000d901d64 */
[----:B------:R0:W-:Y:S02]  /*ed30*/  @P0 LDGSTS.E.BYPASS.LTC128B.128 [R8+0x24400], desc[UR36][R2.64+0x100], !P2 ;  /* 0x2440010002080fae */ /* 0x0001e4000d101d64 */
[----:B0-----:R-:W-:-:S07]  /*ed40*/  IMAD.MOV.U32 R2, RZ, RZ, R14 ;  /* 0x000000ffff027224 */ /* 0x001fce00078e000e */
[----:B------:R-:W-:Y:S05]  /*ed50*/  WARPSYNC.COLLECTIVE R15, `(.L_x_3623) ;  /* 0x000000000f087348 */ /* 0x000fea0003c00000 */
[----:B------:R0:W1:Y:S02]  /*ed60*/  SHFL.IDX P6, R14, R13, R12, R11 ;  /* 0x0000000c0d0e7389 */ /* 0x00006400000c000b */
[----:B01----:R-:W-:Y:S01]  /*ed70*/  ENDCOLLECTIVE ;  /* 0x000000000000791b */ /* 0x003fe20003800000 */
.L_x_3623:
[----:B------:R-:W-:Y:S02]  /*ed80*/  @P1 IMAD R8, R5, 0x2, R22 ;  /* 0x0000000205081824 */ /* 0x000fe400078e0216 */
[----:B------:R-:W-:Y:S02]  /*ed90*/  IMAD.MOV.U32 R13, RZ, RZ, R0 ;  /* 0x000000ffff0d7224 */ /* 0x000fe400078e0000 */
[----:B------:R-:W-:Y:S01]  /*eda0*/  IMAD.MOV.U32 R12, RZ, RZ, 0x2 ;  /* 0x00000002ff0c7424 */ /* 0x000fe200078e00ff */
[----:B------:R-:W-:-:S07]  /*edb0*/  MOV R3, R14 ;  /* 0x0000000e00037202 */ /* 0x000fce0000000f00 */
[----:B------:R-:W-:Y:S05]  /*edc0*/  WARPSYNC.COLLECTIVE R15, `(.L_x_3624) ;  /* 0x000000000f087348 */ /* 0x000fea0003c00000 */
[----:B------:R0:W1:Y:S02]  /*edd0*/  SHFL.IDX P6, R14, R13, R12, R11 ;  /* 0x0000000c0d0e7389 */ /* 0x00006400000c000b */
[----:B01----:R-:W-:Y:S01]  /*ede0*/  ENDCOLLECTIVE ;  /* 0x000000000000791b */ /* 0x003fe20003800000 */
.L_x_3624:
[----:B------:R-:W-:-:S05]  /*edf0*/  @P1 LEA R3, P0, R32, R3, 0x1 ;  /* 0x0000000320031211 */ /* 0x000fca00078008ff */
[----:B------:R-:W-:-:S05]  /*ee00*/  @P1 IMAD.X R2, RZ, RZ, R2, P0 ;  /* 0x000000ffff021224 */ /* 0x000fca00000e0602 */
[----:B------:R-:W-:Y:S02]  /*ee10*/  @P1 LOP3.LUT R3, R3, R2, RZ, 0x3c, !PT ;  /* 0x0000000203031212 */ /* 0x000fe400078e3cff */
[----:B------:R-:W-:Y:S02]  /*ee20*/  MOV R13, R4 ;  /* 0x00000004000d7202 */ /* 0x000fe40000000f00 */
[----:B------:R-:W-:-:S04]  /*ee30*/  @P1 LOP3.LUT R2, R3, R2, RZ, 0x3c, !PT ;  /* 0x0000000203021212 */ /* 0x000fc800078e3cff */
[----:B------:R-:W-:-:S05]  /*ee40*/  @P1 LOP3.LUT R3, R3, R2, RZ, 0x3c, !PT ;  /* 0x0000000203031212 */ /* 0x000fca00078e3cff */
[----:B------:R-:W-:Y:S01]  /*ee50*/  @!PT LDS RZ, [RZ] ;  /* 0x00000000fffff984 */ /* 0x000fe20000000800 */
[----:B------:R-:W-:Y:S01]  /*ee60*/  @!PT LDS RZ, [RZ] ;  /* 0x00000000fffff984 */ /* 0x000fe20000000800 */
[----:B------:R-:W-:Y:S01]  /*ee70*/  @!PT LDS RZ, [RZ] ;  /* 0x00000000fffff984 */ /* 0x000fe20000000800 */
[----:B------:R-:W-:Y:S04]  /*ee80*/  @P1 LDGSTS.E.BYPASS.LTC128B.128 [R8+0x1ec00], desc[UR36][R2.64], !P4 ;  /* 0x1ec0000002081fae */ /* 0x000fe8000e101d64 */
[----:B------:R-:W-:Y:S04]  /*ee90*/  @P1 LDGSTS.E.BYPASS.LTC128B.128 [R8+0x21c00], desc[UR36][R2.64+0x80], !P3 ;  /* 0x21c0008002081fae */ /* 0x000fe8000d901d64 */
[----:B------:R0:W-:Y:S01]  /*eea0*/  @P1 LDGSTS.E.BYPASS.LTC128B.128 [R8+0x24c00], desc[UR36][R2.64+0x100], !P2 ;  /* 0x24c0010002081fae */ /* 0x0001e2000d101d64 */
[----:B------:R-:W-:Y:S01]  /*eeb0*/  ISETP.GE.AND P1, PT, R6, 0x21, PT ;  /* 0x000000210600780c */ /* 0x000fe20003f26270 */
[----:B0-----:R-:W-:-:S12]  /*eec0*/  IMAD.MOV.U32 R2, RZ, RZ, R14 ;  /* 0x000000ffff027224 */ /* 0x001fd800078e000e */
[----:B------:R-:W-:Y:S05]  /*eed0*/  WARPSYNC.COLLECTIVE R15, `(.L_x_3625) ;  /* 0x000000000f087348 */ /* 0x000fea0003c00000 */
[----:B------:R0:W1:Y:S02]  /*eee0*/  SHFL.IDX P6, R14, R13, R12, R11 ;  /* 0x0000000c0d0e7389 */ /* 0x00006400000c000b */
[----:B01----:R-:W-:Y:S01]  /*eef0*/  ENDCOLLECTIVE ;  /* 0x000000000000791b */ /* 0x003fe20003800000 */
.L_x_3625:
[----:B------:R-:W-:Y:S02]  /*ef00*/  @P1 IMAD R8, R5, 0x2, R22 ;  /* 0x0000000205081824 */ /* 0x000fe400078e0216 */
[----:B------:R-:W-:Y:S02]  /*ef10*/  IMAD.MOV.U32 R13, RZ, RZ, R0 ;  /* 0x000000ffff0d7224 */ /* 0x000fe400078e0000 */
[----:B------:R-:W-:Y:S02]  /*ef20*/  IMAD.MOV.U32 R12, RZ, RZ, 0x3 ;  /* 0x00000003ff0c7424 */ /* 0x000fe400078e00ff */
[----:B------:R-:W-:-:S07]  /*ef30*/  IMAD.MOV.U32 R3, RZ, RZ, R14 ;  /* 0x000000ffff037224 */ /* 0x000fce00078e000e */
[----:B------:R-:W-:Y:S05]  /*ef40*/  WARPSYNC.COLLECTIVE R15, `(.L_x_3626) ;  /* 0x000000000f087348 */ /* 0x000fea0003c00000 */
[----:B------:R0:W1:Y:S02]  /*ef50*/  SHFL.IDX P6, R14, R13, R12, R11 ;  /* 0x0000000c0d0e7389 */ /* 0x00006400000c000b */
[----:B01----:R-:W-:Y:S01]  /*ef60*/  ENDCOLLECTIVE ;  /* 0x000000000000791b */ /* 0x003fe20003800000 */
.L_x_3626:
[----:B------:R-:W-:-:S05]  /*ef70*/  @P1 LEA R3, P0, R32, R3, 0x1 ;  /* 0x0000000320031211 */ /* 0x000fca00078008ff */
[----:B------:R-:W-:-:S05]  /*ef80*/  @P1 IMAD.X R2, RZ, RZ, R2, P0 ;  /* 0x000000ffff021224 */ /* 0x000fca00000e0602 */
        /* <DEDUP_REMOVED lines=10> */
[----:B------:R-:W-:Y:S02]  /*f030*/  ISETP.GE.AND P1, PT, R6, 0x31, PT ;  /* 0x000000310600780c */ /* 0x000fe40003f26270 */
[----:B0-----:R-:W-:-:S11]  /*f040*/  MOV R2, R14 ;  /* 0x0000000e00027202 */ /* 0x001fd60000000f00 */
[----:B------:R-:W-:Y:S05]  /*f050*/  WARPSYNC.COLLECTIVE R15, `(.L_x_3627) ;  /* 0x000000000f087348 */ /* 0x000fea0003c00000 */
[----:B------:R0:W1:Y:S02]  /*f060*/  SHFL.IDX P6, R14, R13, R12, R11 ;  /* 0x0000000c0d0e7389 */ /* 0x00006400000c000b */
[----:B01----:R-:W-:Y:S01]  /*f070*/  ENDCOLLECTIVE ;  /* 0x000000000000791b */ /* 0x003fe20003800000 */
.L_x_3627:
[----:B------:R-:W-:Y:S02]  /*f080*/  @P1 IMAD R8, R5, 0x2, R22 ;  /* 0x0000000205081824 */ /* 0x000fe400078e0216 */
[----:B------:R-:W-:Y:S01]  /*f090*/  IMAD.MOV.U32 R13, RZ, RZ, R0 ;  /* 0x000000ffff0d7224 */ /* 0x000fe200078e0000 */
[----:B------:R-:W-:Y:S01]  /*f0a0*/  MOV R12, 0x4 ;  /* 0x00000004000c7802 */ /* 0x000fe20000000f00 */
[----:B------:R-:W-:-:S07]  /*f0b0*/  IMAD.MOV.U32 R3, RZ, RZ, R14 ;  /* 0x000000ffff037224 */ /* 0x000fce00078e000e */
[----:B------:R-:W-:Y:S05]  /*f0c0*/  WARPSYNC.COLLECTIVE R15, `(.L_x_3628) ;  /* 0x000000000f087348 */ /* 0x000fea0003c00000 */
[----:B------:R0:W1:Y:S02]  /*f0d0*/  SHFL.IDX P6, R14, R13, R12, R11 ;  /* 0x0000000c0d0e7389 */ /* 0x00006400000c000b */
[----:B01----:R-:W-:Y:S01]  /*f0e0*/  ENDCOLLECTIVE ;  /* 0x000000000000791b */ /* 0x003fe20003800000 */
.L_x_3628:
        /* <DEDUP_REMOVED lines=17> */
.L_x_3629:
[----:B------:R-:W-:Y:S01]  /*f200*/  @P1 IMAD R8, R5, 0x2, R22 ;  /* 0x0000000205081824 */ /* 0x000fe200078e0216 */
[----:B------:R-:W-:Y:S01]  /*f210*/  MOV R13, R0 ;  /* 0x00000000000d7202 */ /* 0x000fe20000000f00 */
[----:B------:R-:W-:Y:S02]  /*f220*/  IMAD.MOV.U32 R12, RZ, RZ, 0x5 ;  /* 0x00000005ff0c7424 */ /* 0x000fe400078e00ff */
[----:B------:R-:W-:-:S07]  /*f230*/  IMAD.MOV.U32 R3, RZ, RZ, R14 ;  /* 0x000000ffff037224 */ /* 0x000fce00078e000e */
[----:B------:R-:W-:Y:S05]  /*f240*/  WARPSYNC.COLLECTIVE R15, `(.L_x_3630) ;  /* 0x000000000f087348 */ /* 0x000fea0003c00000 */
[----:B------:R0:W1:Y:S02]  /*f250*/  SHFL.IDX P6, R14, R13, R12, R11 ;  /* 0x0000000c0d0e7389 */ /* 0x00006400000c000b */
[----:B01----:R-:W-:Y:S01]  /*f260*/  ENDCOLLECTIVE ;  /* 0x000000000000791b */ /* 0x003fe20003800000 */
.L_x_3630:
        /* <DEDUP_REMOVED lines=10> */
.L_x_3631:
[----:B------:R-:W-:Y:S01]  /*f310*/  @!PT LDS RZ, [RZ] ;  /* 0x00000000fffff984 */ /* 0x000fe20000000800 */
[----:B------:R-:W-:Y:S01]  /*f320*/  @!PT LDS RZ, [RZ] ;  /* 0x00000000fffff984 */ /* 0x000fe20000000800 */
[----:B------:R-:W-:Y:S01]  /*f330*/  @!PT LDS RZ, [RZ] ;  /* 0x00000000fffff984 */ /* 0x000fe20000000800 */
[----:B------:R-:W-:Y:S04]  /*f340*/  @P1 LDGSTS.E.BYPASS.LTC128B.128 [R8+0x20400], desc[UR36][R2.64], !P4 ;  /* 0x2040000002081fae */ /* 0x000fe8000e101d64 */
[----:B------:R-:W-:Y:S04]  /*f350*/  @P1 LDGSTS.E.BYPASS.LTC128B.128 [R8+0x23400], desc[UR36][R2.64+0x80], !P3 ;  /* 0x2340008002081fae */ /* 0x000fe8000d901d64 */
[----:B------:R0:W-:Y:S02]  /*f360*/  @P1 LDGSTS.E.BYPASS.LTC128B.128 [R8+0x26400], desc[UR36][R2.64+0x100], !P2 ;  /* 0x2640010002081fae */ /* 0x0001e4000d101d64 */
[----:B0-----:R-:W-:Y:S01]  /*f370*/  IMAD.MOV.U32 R2, RZ, RZ, R14 ;  /* 0x000000ffff027224 */ /* 0x001fe200078e000e */
[----:B------:R-:W-:Y:S06]  /*f380*/  BRA `(.L_x_3632) ;  /* 0xffffffc0000c7947 */ /* 0x000fec000383ffff */
.L_x_3558:
[----:B------:R-:W-:Y:S01]  /*f390*/  IMAD.MOV.U32 R13, RZ, RZ, R5 ;  /* 0x000000ffff0d7224 */ /* 0x000fe200078e0005 */
[----:B------:R-:W-:Y:S01]  /*f3a0*/  MOV R12, RZ ;  /* 0x000000ff000c7202 */ /* 0x000fe20000000f00 */
[----:B------:R-:W-:Y:S02]  /*f3b0*/  IMAD.MOV.U32 R11, RZ, RZ, 0x181f ;  /* 0x0000181fff0b7424 */ /* 0x000fe400078e00ff */
[----:B------:R-:W-:Y:S02]  /*f3c0*/  IMAD.MOV.U32 R15, RZ, RZ, -0x1 ;  /* 0xffffffffff0f7424 */ /* 0x000fe400078e00ff */
[----:B-----5:R-:W-:Y:S02]  /*f3d0*/  IMAD R6, R17, R6, RZ ;  /* 0x0000000611067224 */ /* 0x020fe400078e02ff */
[----:B------:R-:W-:-:S07]  /*f3e0*/  IMAD.IADD R4, R10, 0x1, R4 ;  /* 0x000000010a047824 */ /* 0x000fce00078e0204 */
[----:B------:R-:W-:Y:S05]  /*f3f0*/  WARPSYNC.COLLECTIVE R15, `(.L_x_3633) ;  /* 0x000000000f087348 */ /* 0x000fea0003c00000 */
[----:B------:R0:W1:Y:S02]  /*f400*/  SHFL.IDX P6, R14, R13, R12, R11 ;  /* 0x0000000c0d0e7389 */ /* 0x00006400000c000b */
[----:B01----:R-:W-:Y:S01]  /*f410*/  ENDCOLLECTIVE ;  /* 0x000000000000791b */ /* 0x003fe20003800000 */
.L_x_3633:
[C---:B------:R-:W-:Y:S01]  /*f420*/  VIADD R7, R4.reuse, 0x10 ;  /* 0x0000001004077836 */ /* 0x040fe20000000000 */
[----:B------:R-:W-:Y:S01]  /*f430*/  ISETP.GE.AND P1, PT, R4, R6, PT ;  /* 0x000000060400720c */ /* 0x000fe20003f26270 */
[----:B------:R-:W-:Y:S02]  /*f440*/  IMAD.MOV.U32 R13, RZ, RZ, R0 ;  /* 0x000000ffff0d7224 */ /* 0x000fe400078e0000 */
[----:B------:R-:W-:-:S10]  /*f450*/  IMAD.MOV.U32 R2, RZ, RZ, R14 ;  /* 0x000000ffff027224 */ /* 0x000fd400078e000e */
[----:B------:R-:W-:Y:S05]  /*f460*/  WARPSYNC.COLLECTIVE R15, `(.L_x_3634) ;  /* 0x000000000f087348 */ /* 0x000fea0003c00000 */
[----:B------:R0:W1:Y:S02]  /*f470*/  SHFL.IDX P6, R14, R13, R12, R11 ;  /* 0x0000000c0d0e7389 */ /* 0x00006400000c000b */
[----:B01----:R-:W-:Y:S01]  /*f480*/  ENDCOLLECTIVE ;  /* 0x000000000000791b */ /* 0x003fe20003800000 */
.L_x_3634:
        /* <DEDUP_REMOVED lines=8> */
.L_x_3635:
[----:B------:R-:W-:Y:S01]  /*f510*/  @!PT LDS RZ, [RZ] ;  /* 0x00000000fffff984 */ /* 0x000fe20000000800 */
[----:B------:R-:W-:Y:S01]  /*f520*/  @!PT LDS RZ, [RZ] ;  /* 0x00000000fffff984 */ /* 0x000fe20000000800 */
[----:B------:R-:W-:Y:S01]  /*f530*/  @!PT LDS RZ, [RZ] ;  /* 0x00000000fffff984 */ /* 0x000fe20000000800 */
[----:B------:R-:W-:Y:S04]  /*f540*/  @!P1 LDGSTS.E.BYPASS.LTC128B.128 [R37+0x12400], desc[UR36][R2.64], !P3 ;  /* 0x1240000002259fae */ /* 0x000fe8000d901d64 */
[----:B------:R-:W-:Y:S04]  /*f550*/  @!P1 LDGSTS.E.BYPASS.LTC128B.128 [R37+0x16400], desc[UR36][R2.64+0x80], !P2 ;  /* 0x1640008002259fae */ /* 0x000fe8000d101d64 */
[----:B------:R0:W-:Y:S01]  /*f560*/  @!P1 LDGSTS.E.BYPASS.LTC128B.128 [R37+0x1a400], desc[UR36][R2.64+0x100], !P0 ;  /* 0x1a40010002259fae */ /* 0x0001e2000c101d64 */
[----:B------:R-:W-:Y:S02]  /*f570*/  ISETP.GE.AND P1, PT, R7, R6, PT ;  /* 0x000000060700720c */ /* 0x000fe40003f26270 */
[----:B------:R-:W-:Y:S01]  /*f580*/  MOV R13, R0 ;  /* 0x00000000000d7202 */ /* 0x000fe20000000f00 */
[----:B0-----:R-:W-:-:S10]  /*f590*/  IMAD.MOV.U32 R2, RZ, RZ, R14 ;  /* 0x000000ffff027224 */ /* 0x001fd400078e000e */
[----:B------:R-:W-:Y:S05]  /*f5a0*/  WARPSYNC.COLLECTIVE R15, `(.L_x_3636) ;  /* 0x000000000f087348 */ /* 0x000fea0003c00000 */
[----:B------:R0:W1:Y:S02]  /*f5b0*/  SHFL.IDX P6, R14, R13, R12, R11 ;  /* 0x0000000c0d0e7389 */ /* 0x00006400000c000b */
[----:B01----:R-:W-:Y:S01]  /*f5c0*/  ENDCOLLECTIVE ;  /* 0x000000000000791b */ /* 0x003fe20003800000 */
.L_x_3636:
        /* <DEDUP_REMOVED lines=8> */
.L_x_3637:
        /* <DEDUP_REMOVED lines=8> */
[----:B------:R0:W-:Y:S01]  /*f6d0*/  @!P1 LDGSTS.E.BYPASS.LTC128B.128 [R37+0x1ac00], desc[UR36][R2.64+0x100], !P0 ;  /* 0x1ac0010002259fae */ /* 0x0001e2000c101d64 */
[----:B------:R-:W-:Y:S01]  /*f6e0*/  ISETP.GE.AND P1, PT, R7, R6, PT ;  /* 0x000000060700720c */ /* 0x000fe20003f26270 */
[----:B0-----:R-:W-:-:S12]  /*f6f0*/  IMAD.MOV.U32 R2, RZ, RZ, R14 ;  /* 0x000000ffff027224 */ /* 0x001fd800078e000e */
[----:B------:R-:W-:Y:S05]  /*f700*/  WARPSYNC.COLLECTIVE R15, `(.L_x_3638) ;  /* 0x000000000f087348 */ /* 0x000fea0003c00000 */
[----:B------:R0:W1:Y:S02]  /*f710*/  SHFL.IDX P6, R14, R13, R12, R11 ;  /* 0x0000000c0d0e7389 */ /* 0x00006400000c000b */
[----:B01----:R-:W-:Y:S01]  /*f720*/  ENDCOLLECTIVE ;  /* 0x000000000000791b */ /* 0x003fe20003800000 */
.L_x_3638:
        /* <DEDUP_REMOVED lines=8> */
.L_x_3639:
        /* <DEDUP_REMOVED lines=14> */
.L_x_3640:
        /* <DEDUP_REMOVED lines=8> */
.L_x_3641:
[----:B------:R-:W-:Y:S02]  /*f910*/  @!P1 IMAD.MOV.U32 R3, RZ, RZ, R7 ;  /* 0x000000ffff039224 */ /* 0x000fe400078e0007 */
[----:B------:R-:W-:-:S03]  /*f920*/  VIADD R7, R4, 0x40 ;  /* 0x0000004004077836 */ /* 0x000fc60000000000 */
[----:B------:R-:W-:Y:S01]  /*f930*/  @!PT LDS RZ, [RZ] ;  /* 0x00000000fffff984 */ /* 0x000fe20000000800 */
[----:B------:R-:W-:Y:S01]  /*f940*/  @!PT LDS RZ, [RZ] ;  /* 0x00000000fffff984 */ /* 0x000fe20000000800 */
[----:B------:R-:W-:Y:S01]  /*f950*/  @!PT LDS RZ, [RZ] ;  /* 0x00000000fffff984 */ /* 0x000fe20000000800 */
        /* <DEDUP_REMOVED lines=9> */
.L_x_3642:
        /* <DEDUP_REMOVED lines=8> */
.L_x_3643:
        /* <DEDUP_REMOVED lines=14> */
.L_x_3644:
        /* <DEDUP_REMOVED lines=8> */
.L_x_3645:
        /* <DEDUP_REMOVED lines=14> */
.L_x_3646:
        /* <DEDUP_REMOVED lines=8> */
.L_x_3647:
[----:B------:R-:W-:-:S05]  /*fd30*/  @!P1 IMAD.MOV.U32 R3, RZ, RZ, R7 ;  /* 0x000000ffff039224 */ /* 0x000fca00078e0007 */
[----:B------:R-:W-:Y:S01]  /*fd40*/  @!PT LDS RZ, [RZ] ;  /* 0x00000000fffff984 */ /* 0x000fe20000000800 */
[----:B------:R-:W-:Y:S01]  /*fd50*/  @!PT LDS RZ, [RZ] ;  /* 0x00000000fffff984 */ /* 0x000fe20000000800 */
[----:B------:R-:W-:Y:S01]  /*fd60*/  @!PT LDS RZ, [RZ] ;  /* 0x00000000fffff984 */ /* 0x000fe20000000800 */
[----:B------:R0:W-:Y:S04]  /*fd70*/  @!P1 LDGSTS.E.BYPASS.LTC128B.128 [R37+0x15400], desc[UR36][R2.64], !P3 ;  /* 0x1540000002259fae */ /* 0x0001e8000d901d64 */
[----:B------:R0:W-:Y:S01]  /*fd80*/  @!P1 LDGSTS.E.BYPASS.LTC128B.128 [R37+0x19400], desc[UR36][R2.64+0x80], !P2 ;  /* 0x1940008002259fae */ /* 0x0001e2000d101d64 */
[----:B------:R-:W-:-:S03]  /*fd90*/  IMAD.MOV.U32 R13, RZ, RZ, R0 ;  /* 0x000000ffff0d7224 */ /* 0x000fc600078e0000 */
[----:B------:R0:W-:Y:S01]  /*fda0*/  @!P1 LDGSTS.E.BYPASS.LTC128B.128 [R37+0x1d400], desc[UR36][R2.64+0x100], !P0 ;  /* 0x1d40010002259fae */ /* 0x0001e2000c101d64 */
[----:B------:R-:W-:-:S07]  /*fdb0*/  IMAD.MOV.U32 R5, RZ, RZ, R14 ;  /* 0x000000ffff057224 */ /* 0x000fce00078e000e */
[----:B0-----:R-:W-:Y:S05]  /*fdc0*/  WARPSYNC.COLLECTIVE R15, `(.L_x_3648) ;  /* 0x000000000f087348 */ /* 0x001fea0003c00000 */
[----:B------:R1:W2:Y:S02]  /*fdd0*/  SHFL.IDX P6, R14, R13, R12, R11 ;  /* 0x0000000c0d0e7389 */ /* 0x0002a400000c000b */
[----:B012---:R-:W-:Y:S01]  /*fde0*/  ENDCOLLECTIVE ;  /* 0x000000000000791b */ /* 0x007fe20003800000 */
.L_x_3648:
[----:B------:R-:W-:Y:S05]  /*fdf0*/  BRA `(.L_x_3649) ;  /* 0xffffffc000707947 */ /* 0x000fea000383ffff */
.L_x_3563:
[----:B0-----:R0:W1:Y:S02]  /*fe00*/  SYNCS.PHASECHK.TRANS64.TRYWAIT P0, [R22+URZ+0x30820], R3 ;  /* 0x03082003160075a7 */ /* 0x001064000800017f */
[----:B-1----:R-:W-:Y:S05]  /*fe10*/  @!P0 NANOSLEEP.SYNCS 0x989680 ;  /* 0x009896800000895d */ /* 0x002fea0003900000 */
[----:B------:R-:W1:Y:S02]  /*fe20*/  @!P0 SYNCS.PHASECHK.TRANS64 P0, [R22+URZ+0x30820], R3 ;  /* 0x03082003160085a7 */ /* 0x000e64000800007f */
[----:B-1----:R-:W-:Y:S05]  /*fe30*/  @!P0 BRA `(.L_x_3563) ;  /* 0xfffffffc00f08947 */ /* 0x002fea000383ffff */
[----:B------:R-:W-:Y:S05]  /*fe40*/  BRA `(.L_x_3650) ;  /* 0xffffffc000e07947 */ /* 0x000fea000383ffff */
.L_x_3568:
[----:B0-----:R0:W1:Y:S02]  /*fe50*/  SYNCS.PHASECHK.TRANS64.TRYWAIT P0, [R7+URZ+0x30840], R2 ;  /* 0x03084002070075a7 */ /* 0x001064000800017f */
[----:B-1----:R-:W-:Y:S05]  /*fe60*/  @!P0 NANOSLEEP.SYNCS 0x989680 ;  /* 0x009896800000895d */ /* 0x002fea0003900000 */
[----:B------:R-:W1:Y:S02]  /*fe70*/  @!P0 SYNCS.PHASECHK.TRANS64 P0, [R7+URZ+0x30840], R2 ;  /* 0x03084002070085a7 */ /* 0x000e64000800007f */
[----:B-1----:R-:W-:Y:S05]  /*fe80*/  @!P0 BRA `(.L_x_3568) ;  /* 0xfffffffc00f08947 */ /* 0x002fea000383ffff */
[----:B------:R-:W-:Y:S05]  /*fe90*/  BRA `(.L_x_3651) ;  /* 0xffffffc400c47947 */ /* 0x000fea000383ffff */
.L_x_3569:
        /* <DEDUP_REMOVED lines=8> */
.L_x_3653:
[----:B------:R-:W-:Y:S05]  /*ff20*/  BSYNC B1 ;  /* 0x0000000000017941 */ /* 0x000fea0003800000 */
.L_x_3652:
[----:B------:R-:W-:Y:S01]  /*ff30*/  IMAD.MOV.U32 R13, RZ, RZ, R8 ;  /* 0x000000ffff0d7224 */ /* 0x000fe200078e0008 */
[----:B------:R-:W-:Y:S01]  /*ff40*/  MOV R12, RZ ;  /* 0x000000ff000c7202 */ /* 0x000fe20000000f00 */
[----:B------:R-:W-:Y:S01]  /*ff50*/  IMAD.MOV.U32 R11, RZ, RZ, 0x181f ;  /* 0x0000181fff0b7424 */ /* 0x000fe200078e00ff */
[----:B------:R-:W-:Y:S01]  /*ff60*/  LOP3.LUT R23, R23, 0xfffffeff, RZ, 0xc0, !PT ;  /* 0xfffffeff17177812 */ /* 0x000fe200078ec0ff */
[----:B------:R-:W-:Y:S01]  /*ff70*/  IMAD.MOV.U32 R15, RZ, RZ, -0x1 ;  /* 0xffffffffff0f7424 */ /* 0x000fe200078e00ff */
[----:B------:R-:W-:Y:S01]  /*ff80*/  LEA R5, R5, R22, 0x1 ;  /* 0x0000001605057211 */ /* 0x000fe200078e08ff */
[----:B------:R-:W-:Y:S01]  /*ff90*/  IMAD.MOV.U32 R3, RZ, RZ, R14 ;  /* 0x000000ffff037224 */ /* 0x000fe200078e000e */
[----:B------:R-:W-:Y:S01]  /*ffa0*/  @P1 LOP3.LUT R23, R23, 0x100, RZ, 0xfc, !PT ;  /* 0x0000010017171812 */ /* 0x000fe200078efcff */
[----:B------:R-:W-:-:S07]  /*ffb0*/  IMAD.SHL.U32 R4, R32, 0x2, RZ ;  /* 0x0000000220047824 */ /* 0x000fce00078e00ff */
[----:B------:R-:W-:Y:S05]  /*ffc0*/  WARPSYNC.COLLECTIVE R15, `(.L_x_3654) ;  /* 0x000000000f087348 */ /* 0x000fea0003c00000 */
[----:B------:R0:W1:Y:S02]  /*ffd0*/  SHFL.IDX P6, R14, R13, R12, R11 ;  /* 0x0000000c0d0e7389 */ /* 0x00006400000c000b */
[----:B01----:R-:W-:Y:S01]  /*ffe0*/  ENDCOLLECTIVE ;  /* 0x000000000000791b */ /* 0x003fe20003800000 */
.L_x_3654:
[----:B------:R-:W-:Y:S01]  /*fff0*/  LOP3.LUT P1, RZ, R23, 0x4, RZ, 0xc0, !PT ;  /* 0x0000000417ff7812 */ /* 0x000fe2000782c0ff */
[----:B------:R-:W-:Y:S02]  /*10000*/  IMAD.MOV.U32 R13, RZ, RZ, R6 ;  /* 0x000000ffff0d7224 */ /* 0x000fe400078e0006 */
[----:B------:R-:W-:Y:S02]  /*10010*/  IMAD.MOV.U32 R12, RZ, RZ, 0x1 ;  /* 0x00000001ff0c7424 */ /* 0x000fe400078e00ff */
[----:B------:R-:W-:-:S08]  /*10020*/  IMAD.MOV.U32 R2, RZ, RZ, R14 ;  /* 0x000000ffff027224 */ /* 0x000fd000078e000e */
[----:B------:R-:W-:Y:S05]  /*10030*/  WARPSYNC.COLLECTIVE R15, `(.L_x_3655) ;  /* 0x000000000f087348 */ /* 0x000fea0003c00000 */
[----:B------:R0:W1:Y:S02]  /*10040*/  SHFL.IDX P6, R14, R13, R12, R11 ;  /* 0x0000000c0d0e7389 */ /* 0x00006400000c000b */
[----:B01----:R-:W-:Y:S01]  /*10050*/  ENDCOLLECTIVE ;  /* 0x000000000000791b */ /* 0x003fe20003800000 */
.L_x_3655:
[----:B------:R-:W-:-:S05]  /*10060*/  IADD3 R2, P0, R2, R4, RZ ;  /* 0x0000000402027210 */ /* 0x000fca0007f1e0ff */
[----:B------:R-:W-:-:S05]  /*10070*/  IMAD.X R3, RZ, RZ, R3, P0 ;  /* 0x000000ffff037224 */ /* 0x000fca00000e0603 */
[----:B------:R-:W-:Y:S01]  /*10080*/  @!PT LDS RZ, [RZ] ;  /* 0x00000000fffff984 */ /* 0x000fe20000000800 */
[----:B------:R-:W-:Y:S01]  /*10090*/  @!PT LDS RZ, [RZ] ;  /* 0x00000000fffff984 */ /* 0x000fe20000000800 */
[----:B------:R-:W-:Y:S01]  /*100a0*/  @!PT LDS RZ, [RZ] ;  /* 0x00000000fffff984 */ /* 0x000fe20000000800 */
[----:B------:R-:W-:Y:S01]  /*100b0*/  LDGSTS.E.BYPASS.LTC128B.128 [R5+0x1e400], desc[UR36][R2.64], !P1 ;  /* 0x1e40000002057fae */ /* 0x000fe2000c901d64 */
[----:B------:R-:W-:-:S03]  /*100c0*/  IMAD.MOV.U32 R13, RZ, RZ, R8 ;  /* 0x000000ffff0d7224 */ /* 0x000fc600078e0008 */
[----:B------:R-:W-:Y:S04]  /*100d0*/  LDGSTS.E.BYPASS.LTC128B.128 [R5+0x21400], desc[UR36][R2.64+0x80], !P5 ;  /* 0x2140008002057fae */ /* 0x000fe8000e901d64 */
[----:B------:R0:W-:Y:S02]  /*100e0*/  LDGSTS.E.BYPASS.LTC128B.128 [R5+0x24400], desc[UR36][R2.64+0x100], !P4 ;  /* 0x2440010002057fae */ /* 0x0001e4000e101d64 */
[----:B0-----:R-:W-:-:S07]  /*100f0*/  IMAD.MOV.U32 R3, RZ, RZ, R14 ;  /* 0x000000ffff037224 */ /* 0x001fce00078e000e */
[----:B------:R-:W-:Y:S05]  /*10100*/  WARPSYNC.COLLECTIVE R15, `(.L_x_3656) ;  /* 0x000000000f087348 */ /* 0x000fea0003c00000 */
[----:B------:R0:W1:Y:S02]  /*10110*/  SHFL.IDX P6, R14, R13, R12, R11 ;  /* 0x0000000c0d0e7389 */ /* 0x00006400000c000b */
[----:B01----:R-:W-:Y:S01]  /*10120*/  ENDCOLLECTIVE ;  /* 0x000000000000791b */ /* 0x003fe20003800000 */
.L_x_3656:
[----:B------:R-:W-:Y:S02]  /*10130*/  IMAD.MOV.U32 R13, RZ, RZ, R6 ;  /* 0x000000ffff0d7224 */ /* 0x000fe400078e0006 */
[----:B------:R-:W-:Y:S02]  /*10140*/  IMAD.MOV.U32 R12, RZ, RZ, 0x2 ;  /* 0x00000002ff0c7424 */ /* 0x000fe400078e00ff */
[----:B------:R-:W-:-:S07]  /*10150*/  IMAD.MOV.U32 R2, RZ, RZ, R14 ;  /* 0x000000ffff027224 */ /* 0x000fce00078e000e */
[----:B------:R-:W-:Y:S05]  /*10160*/  WARPSYNC.COLLECTIVE R15, `(.L_x_3657) ;  /* 0x000000000f087348 */ /* 0x000fea0003c00000 */
[----:B------:R0:W1:Y:S02]  /*10170*/  SHFL.IDX P6, R14, R13, R12, R11 ;  /* 0x0000000c0d0e7389 */ /* 0x00006400000c000b */
[----:B01----:R-:W-:Y:S01]  /*10180*/  ENDCOLLECTIVE ;  /* 0x000000000000791b */ /* 0x003fe20003800000 */
.L_x_3657:
[----:B------:R-:W-:-:S04]  /*10190*/  IADD3 R2, P0, R2, R4, RZ ;  /* 0x0000000402027210 */ /* 0x000fc80007f1e0ff */
[----:B------:R-:W-:-:S05]  /*101a0*/  IADD3.X R3, RZ, R3, RZ, P0, !PT ;  /* 0x00000003ff037210 */ /* 0x000fca00007fe4ff */
[----:B------:R-:W-:Y:S01]  /*101b0*/  @!PT LDS RZ, [RZ] ;  /* 0x00000000fffff984 */ /* 0x000fe20000000800 */
[----:B------:R-:W-:Y:S01]  /*101c0*/  @!PT LDS RZ, [RZ] ;  /* 0x00000000fffff984 */ /* 0x000fe20000000800 */
[----:B------:R-:W-:Y:S01]  /*101d0*/  @!PT LDS RZ, [RZ] ;  /* 0x00000000fffff984 */ /* 0x000fe20000000800 */
        /* <DEDUP_REMOVED lines=8> */
.L_x_3658:
[----:B------:R-:W-:Y:S02]  /*10260*/  IMAD.MOV.U32 R13, RZ, RZ, R6 ;  /* 0x000000ffff0d7224 */ /* 0x000fe400078e0006 */
[----:B------:R-:W-:Y:S02]  /*10270*/  IMAD.MOV.U32 R12, RZ, RZ, 0x3 ;  /* 0x00000003ff0c7424 */ /* 0x000fe400078e00ff */
[----:B------:R-:W-:-:S07]  /*10280*/  IMAD.MOV.U32 R2, RZ, RZ, R14 ;  /* 0x000000ffff027224 */ /* 0x000fce00078e000e */
[----:B------:R-:W-:Y:S05]  /*10290*/  WARPSYNC.COLLECTIVE R15, `(.L_x_3659) ;  /* 0x000000000f087348 */ /* 0x000fea0003c00000 */
[----:B------:R0:W1:Y:S02]  /*102a0*/  SHFL.IDX P6, R14, R13, R12, R11 ;  /* 0x0000000c0d0e7389 */ /* 0x00006400000c000b */
[----:B01----:R-:W-:Y:S01]  /*102b0*/  ENDCOLLECTIVE ;  /* 0x000000000000791b */ /* 0x003fe20003800000 */
.L_x_3659:
        /* <DEDUP_REMOVED lines=13> */
.L_x_3660:
[----:B------:R-:W-:Y:S02]  /*10390*/  IMAD.MOV.U32 R13, RZ, RZ, R6 ;  /* 0x000000ffff0d7224 */ /* 0x000fe400078e0006 */
[----:B------:R-:W-:Y:S02]  /*103a0*/  IMAD.MOV.U32 R12, RZ, RZ, 0x4 ;  /* 0x00000004ff0c7424 */ /* 0x000fe400078e00ff */
[----:B------:R-:W-:-:S07]  /*103b0*/  IMAD.MOV.U32 R2, RZ, RZ, R14 ;  /* 0x000000ffff027224 */ /* 0x000fce00078e000e */
[----:B------:R-:W-:Y:S05]  /*103c0*/  WARPSYNC.COLLECTIVE R15, `(.L_x_3661) ;  /* 0x000000000f087348 */ /* 0x000fea0003c00000 */
[----:B------:R0:W1:Y:S02]  /*103d0*/  SHFL.IDX P6, R14, R13, R12, R11 ;  /* 0x0000000c0d0e7389 */ /* 0x00006400000c000b */
[----:B01----:R-:W-:Y:S01]  /*103e0*/  ENDCOLLECTIVE ;  /* 0x000000000000791b */ /* 0x003fe20003800000 */
.L_x_3661:
        /* <DEDUP_REMOVED lines=13> */
.L_x_3662:
[----:B------:R-:W-:Y:S02]  /*104c0*/  IMAD.MOV.U32 R13, RZ, RZ, R6 ;  /* 0x000000ffff0d7224 */ /* 0x000fe400078e0006 */
[----:B------:R-:W-:Y:S02]  /*104d0*/  IMAD.MOV.U32 R12, RZ, RZ, 0x5 ;  /* 0x00000005ff0c7424 */ /* 0x000fe400078e00ff */
[----:B------:R-:W-:-:S07]  /*104e0*/  IMAD.MOV.U32 R2, RZ, RZ, R14 ;  /* 0x000000ffff027224 */ /* 0x000fce00078e000e */
[----:B------:R-:W-:Y:S05]  /*104f0*/  WARPSYNC.COLLECTIVE R15, `(.L_x_3663) ;  /* 0x000000000f087348 */ /* 0x000fea0003c00000 */
[----:B------:R0:W1:Y:S02]  /*10500*/  SHFL.IDX P6, R14, R13, R12, R11 ;  /* 0x0000000c0d0e7389 */ /* 0x00006400000c000b */
[----:B01----:R-:W-:Y:S01]  /*10510*/  ENDCOLLECTIVE ;  /* 0x000000000000791b */ /* 0x003fe20003800000 */
.L_x_3663:
[----:B------:R-:W-:-:S04]  /*10520*/  IADD3 R2, P0, R2, R4, RZ ;  /* 0x0000000402027210 */ /* 0x000fc80007f1e0ff */
[----:B------:R-:W-:-:S05]  /*10530*/  IADD3.X R3, RZ, R35, RZ, P0, !PT ;  /* 0x00000023ff037210 */ /* 0x000fca00007fe4ff */
[----:B------:R-:W-:Y:S01]  /*10540*/  @!PT LDS RZ, [RZ] ;  /* 0x00000000fffff984 */ /* 0x000fe20000000800 */
[----:B------:R-:W-:Y:S01]  /*10550*/  @!PT LDS RZ, [RZ] ;  /* 0x00000000fffff984 */ /* 0x000fe20000000800 */
[----:B------:R-:W-:Y:S01]  /*10560*/  @!PT LDS RZ, [RZ] ;  /* 0x00000000fffff984 */ /* 0x000fe20000000800 */
[----:B------:R0:W-:Y:S01]  /*10570*/  LDGSTS.E.BYPASS.LTC128B.128 [R5+0x20400], desc[UR36][R2.64], !P1 ;  /* 0x2040000002057fae */ /* 0x0001e2000c901d64 */
[----:B------:R-:W-:Y:S01]  /*10580*/  LOP3.LUT P1, RZ, R23, 0x100, RZ, 0xc0, !PT ;  /* 0x0000010017ff7812 */ /* 0x000fe2000782c0ff */
[----:B------:R-:W-:Y:S02]  /*10590*/  IMAD.MOV.U32 R13, RZ, RZ, R8 ;  /* 0x000000ffff0d7224 */ /* 0x000fe400078e0008 */
[----:B------:R0:W-:Y:S04]  /*105a0*/  LDGSTS.E.BYPASS.LTC128B.128 [R5+0x23400], desc[UR36][R2.64+0x80], !P5 ;  /* 0x2340008002057fae */ /* 0x0001e8000e901d64 */
[----:B------:R0:W-:Y:S01]  /*105b0*/  LDGSTS.E.BYPASS.LTC128B.128 [R5+0x26400], desc[UR36][R2.64+0x100], !P4 ;  /* 0x2640010002057fae */ /* 0x0001e2000e101d64 */
[----:B------:R-:W-:-:S07]  /*105c0*/  IMAD.MOV.U32 R35, RZ, RZ, R14 ;  /* 0x000000ffff237224 */ /* 0x000fce00078e000e */
[----:B0-----:R-:W-:Y:S05]  /*105d0*/  WARPSYNC.COLLECTIVE R15, `(.L_x_3664) ;  /* 0x000000000f087348 */ /* 0x001fea0003c00000 */
[----:B------:R1:W2:Y:S02]  /*105e0*/  SHFL.IDX P6, R14, R13, R12, R11 ;  /* 0x0000000c0d0e7389 */ /* 0x0002a400000c000b */
[----:B012---:R-:W-:Y:S01]  /*105f0*/  ENDCOLLECTIVE ;  /* 0x000000000000791b */ /* 0x007fe20003800000 */
.L_x_3664:
[----:B------:R-:W-:Y:S01]  /*10600*/  IMAD.MOV.U32 R2, RZ, RZ, R14 ;  /* 0x000000ffff027224 */ /* 0x000fe200078e000e */
[----:B------:R-:W-:Y:S06]  /*10610*/  BRA `(.L_x_3665) ;  /* 0xffffffc000ec7947 */ /* 0x000fec000383ffff */
.L_x_3574:
[----:B0-----:R0:W1:Y:S02]  /*10620*/  SYNCS.PHASECHK.TRANS64.TRYWAIT P0, [R6+URZ+0x30860], R2 ;  /* 0x03086002060075a7 */ /* 0x001064000800017f */
[----:B-1----:R-:W-:Y:S05]  /*10630*/  @!P0 NANOSLEEP.SYNCS 0x989680 ;  /* 0x009896800000895d */ /* 0x002fea0003900000 */
[----:B------:R-:W1:Y:S02]  /*10640*/  @!P0 SYNCS.PHASECHK.TRANS64 P0, [R6+URZ+0x30860], R2 ;  /* 0x03086002060085a7 */ /* 0x000e64000800007f */
[----:B-1----:R-:W-:Y:S05]  /*10650*/  @!P0 BRA `(.L_x_3574) ;  /* 0xfffffffc00f08947 */ /* 0x002fea000383ffff */
[----:B------:R-:W-:Y:S05]  /*10660*/  BRA `(.L_x_3666) ;  /* 0xffffffc400547947 */ /* 0x000fea000383ffff */
.L_x_3575:
        /* <DEDUP_REMOVED lines=8> */
.L_x_3668:
[----:B------:R-:W-:Y:S05]  /*106f0*/  BSYNC B1 ;  /* 0x0000000000017941 */ /* 0x000fea0003800000 */
.L_x_3667:
        /* <DEDUP_REMOVED lines=9> */
.L_x_3669:
[----:B------:R-:W-:Y:S01]  /*10790*/  MOV R13, R25 ;  /* 0x00000019000d7202 */ /* 0x000fe20000000f00 */
[----:B------:R-:W-:Y:S02]  /*107a0*/  IMAD.MOV.U32 R12, RZ, RZ, 0x1 ;  /* 0x00000001ff0c7424 */ /* 0x000fe400078e00ff */
[----:B------:R-:W-:-:S07]  /*107b0*/  IMAD.MOV.U32 R2, RZ, RZ, R14 ;  /* 0x000000ffff027224 */ /* 0x000fce00078e000e */
[----:B------:R-:W-:Y:S05]  /*107c0*/  WARPSYNC.COLLECTIVE R15, `(.L_x_3670) ;  /* 0x000000000f087348 */ /* 0x000fea0003c00000 */
[----:B------:R0:W1:Y:S02]  /*107d0*/  SHFL.IDX P6, R14, R13, R12, R11 ;  /* 0x0000000c0d0e7389 */ /* 0x00006400000c000b */
[----:B01----:R-:W-:Y:S01]  /*107e0*/  ENDCOLLECTIVE ;  /* 0x000000000000791b */ /* 0x003fe20003800000 */
.L_x_3670:
        /* <DEDUP_REMOVED lines=16> */
.L_x_3671:
[----:B------:R-:W-:Y:S01]  /*108f0*/  MOV R13, R25 ;  /* 0x00000019000d7202 */ /* 0x000fe20000000f00 */
[----:B------:R-:W-:Y:S02]  /*10900*/  IMAD.MOV.U32 R12, RZ, RZ, 0x2 ;  /* 0x00000002ff0c7424 */ /* 0x000fe400078e00ff */
[----:B------:R-:W-:-:S07]  /*10910*/  IMAD.MOV.U32 R2, RZ, RZ, R14 ;  /* 0x000000ffff027224 */ /* 0x000fce00078e000e */
[----:B------:R-:W-:Y:S05]  /*10920*/  WARPSYNC.COLLECTIVE R15, `(.L_x_3672) ;  /* 0x000000000f087348 */ /* 0x000fea0003c00000 */
[----:B------:R0:W1:Y:S02]  /*10930*/  SHFL.IDX P6, R14, R13, R12, R11 ;  /* 0x0000000c0d0e7389 */ /* 0x00006400000c000b */
[----:B01----:R-:W-:Y:S01]  /*10940*/  ENDCOLLECTIVE ;  /* 0x000000000000791b */ /* 0x003fe20003800000 */
.L_x_3672:
        /* <DEDUP_REMOVED lines=16> */
.L_x_3673:
[----:B------:R-:W-:Y:S01]  /*10a50*/  MOV R13, R25 ;  /* 0x00000019000d7202 */ /* 0x000fe20000000f00 */
[----:B------:R-:W-:Y:S02]  /*10a60*/  IMAD.MOV.U32 R12, RZ, RZ, 0x3 ;  /* 0x00000003ff0c7424 */ /* 0x000fe400078e00ff */
[----:B------:R-:W-:-:S07]  /*10a70*/  IMAD.MOV.U32 R2, RZ, RZ, R14 ;  /* 0x000000ffff027224 */ /* 0x000fce00078e000e */
[----:B------:R-:W-:Y:S05]  /*10a80*/  WARPSYNC.COLLECTIVE R15, `(.L_x_3674) ;  /* 0x000000000f087348 */ /* 0x000fea0003c00000 */
[----:B------:R0:W1:Y:S02]  /*10a90*/  SHFL.IDX P6, R14, R13, R12, R11 ;  /* 0x0000000c0d0e7389 */ /* 0x00006400000c000b */
[----:B01----:R-:W-:Y:S01]  /*10aa0*/  ENDCOLLECTIVE ;  /* 0x000000000000791b */ /* 0x003fe20003800000 */
.L_x_3674:
        /* <DEDUP_REMOVED lines=16> */
.L_x_3675:
[----:B------:R-:W-:Y:S01]  /*10bb0*/  MOV R13, R25 ;  /* 0x00000019000d7202 */ /* 0x000fe20000000f00 */
[----:B------:R-:W-:Y:S02]  /*10bc0*/  IMAD.MOV.U32 R12, RZ, RZ, 0x4 ;  /* 0x00000004ff0c7424 */ /* 0x000fe400078e00ff */
[----:B------:R-:W-:-:S07]  /*10bd0*/  IMAD.MOV.U32 R2, RZ, RZ, R14 ;  /* 0x000000ffff027224 */ /* 0x000fce00078e000e */
[----:B------:R-:W-:Y:S05]  /*10be0*/  WARPSYNC.COLLECTIVE R15, `(.L_x_3676) ;  /* 0x000000000f087348 */ /* 0x000fea0003c00000 */
[----:B------:R0:W1:Y:S02]  /*10bf0*/  SHFL.IDX P6, R14, R13, R12, R11 ;  /* 0x0000000c0d0e7389 */ /* 0x00006400000c000b */
[----:B01----:R-:W-:Y:S01]  /*10c00*/  ENDCOLLECTIVE ;  /* 0x000000000000791b */ /* 0x003fe20003800000 */
.L_x_3676:
        /* <DEDUP_REMOVED lines=16> */
.L_x_3677:
[----:B------:R-:W-:Y:S01]  /*10d10*/  MOV R13, R25 ;  /* 0x00000019000d7202 */ /* 0x000fe20000000f00 */
[----:B------:R-:W-:Y:S02]  /*10d20*/  IMAD.MOV.U32 R12, RZ, RZ, 0x5 ;  /* 0x00000005ff0c7424 */ /* 0x000fe400078e00ff */
[----:B------:R-:W-:-:S07]  /*10d30*/  IMAD.MOV.U32 R2, RZ, RZ, R14 ;  /* 0x000000ffff027224 */ /* 0x000fce00078e000e */
[----:B------:R-:W-:Y:S05]  /*10d40*/  WARPSYNC.COLLECTIVE R15, `(.L_x_3678) ;  /* 0x000000000f087348 */ /* 0x000fea0003c00000 */
[----:B------:R0:W1:Y:S02]  /*10d50*/  SHFL.IDX P6, R14, R13, R12, R11 ;  /* 0x0000000c0d0e7389 */ /* 0x00006400000c000b */
[----:B01----:R-:W-:Y:S01]  /*10d60*/  ENDCOLLECTIVE ;  /* 0x000000000000791b */ /* 0x003fe20003800000 */
.L_x_3678:
        /* <DEDUP_REMOVED lines=13> */
.L_x_3679:
[----:B------:R-:W-:Y:S01]  /*10e40*/  @!PT LDS RZ, [RZ] ;  /* 0x00000000fffff984 */ /* 0x000fe20000000800 */
[----:B------:R-:W-:Y:S01]  /*10e50*/  @!PT LDS RZ, [RZ] ;  /* 0x00000000fffff984 */ /* 0x000fe20000000800 */
[----:B------:R-:W-:Y:S01]  /*10e60*/  @!PT LDS RZ, [RZ] ;  /* 0x00000000fffff984 */ /* 0x000fe20000000800 */
[----:B------:R1:W-:Y:S01]  /*10e70*/  LDGSTS.E.BYPASS.LTC128B.128 [R5+0x5400], desc[UR36][R2.64+0x80], !P0 ;  /* 0x0540008002057fae */ /* 0x0003e2000c101d64 */
[----:B------:R-:W-:-:S13]  /*10e80*/  ISETP.LT.OR P0, PT, R7, 0x41, P1 ;  /* 0x000000410700780c */ /* 0x000fda0000f01670 */
[----:B------:R1:W-:Y:S01]  /*10e90*/  LDGSTS.E.BYPASS.LTC128B.128 [R5+0x8400], desc[UR36][R2.64+0x100], !P0 ;  /* 0x0840010002057fae */ /* 0x0003e2000c101d64 */
[----:B------:R-:W-:Y:S05]  /*10ea0*/  BRA `(.L_x_3680) ;  /* 0xffffffc000387947 */ /* 0x000fea000383ffff */
.L_x_3583:
[----:B0-----:R0:W1:Y:S02]  /*10eb0*/  SYNCS.PHASECHK.TRANS64.TRYWAIT P0, [R0+URZ+0x30860], R3 ;  /* 0x03086003000075a7 */ /* 0x001064000800017f */
[----:B-1----:R-:W-:Y:S05]  /*10ec0*/  @!P0 NANOSLEEP.SYNCS 0x989680 ;  /* 0x009896800000895d */ /* 0x002fea0003900000 */
[----:B------:R-:W1:Y:S02]  /*10ed0*/  @!P0 SYNCS.PHASECHK.TRANS64 P0, [R0+URZ+0x30860], R3 ;  /* 0x03086003000085a7 */ /* 0x000e64000800007f */
[----:B-1----:R-:W-:Y:S05]  /*10ee0*/  @!P0 BRA `(.L_x_3583) ;  /* 0xfffffffc00f08947 */ /* 0x002fea000383ffff */
[----:B------:R-:W-:Y:S05]  /*10ef0*/  BRA `(.L_x_3681) ;  /* 0xffffffc400587947 */ /* 0x000fea000383ffff */
.L_x_3584:
[----:B------:R-:W-:Y:S01]  /*10f00*/  BSSY B0, `(.L_x_3682) ;  /* 0x0000008000007945 */ /* 0x000fe20003800000 */
[----:B------:R-:W-:Y:S01]  /*10f10*/  IMAD.MOV.U32 R13, RZ, RZ, R25 ;  /* 0x000000ffff0d7224 */ /* 0x000fe200078e0019 */
[----:B------:R-:W-:Y:S01]  /*10f20*/  MOV R11, 0x181f ;  /* 0x0000181f000b7802 */ /* 0x000fe20000000f00 */
[----:B------:R-:W-:Y:S02]  /*10f30*/  IMAD.MOV.U32 R12, RZ, RZ, RZ ;  /* 0x000000ffff0c7224 */ /* 0x000fe400078e00ff */
[----:B------:R-:W-:-:S07]  /*10f40*/  IMAD.MOV.U32 R15, RZ, RZ, -0x1 ;  /* 0xffffffffff0f7424 */ /* 0x000fce00078e00ff */
[----:B0-2---:R-:W-:Y:S05]  /*10f50*/  WARPSYNC.COLLECTIVE R15, `(.L_x_3683) ;  /* 0x000000000f087348 */ /* 0x005fea0003c00000 */
[----:B--2---:R1:W2:Y:S02]  /*10f60*/  SHFL.IDX P6, R14, R13, R12, R11 ;  /* 0x0000000c0d0e7389 */ /* 0x0042a400000c000b */
[----:B012---:R-:W-:Y:S01]  /*10f70*/  ENDCOLLECTIVE ;  /* 0x000000000000791b */ /* 0x007fe20003800000 */
.L_x_3683:
[----:B------:R-:W-:Y:S05]  /*10f80*/  BSYNC B0 ;  /* 0x0000000000007941 */ /* 0x000fea0003800000 */
.L_x_3682:
[----:B------:R-:W-:Y:S01]  /*10f90*/  IMAD.MOV.U32 R13, RZ, RZ, R24 ;  /* 0x000000ffff0d7224 */ /* 0x000fe200078e0018 */
[----:B------:R-:W-:Y:S01]  /*10fa0*/  MOV R15, 0xffffffff ;  /* 0xffffffff000f7802 */ /* 0x000fe20000000f00 */
[----:B------:R-:W-:Y:S02]  /*10fb0*/  IMAD.MOV.U32 R12, RZ, RZ, RZ ;  /* 0x000000ffff0c7224 */ /* 0x000fe400078e00ff */
[----:B------:R-:W-:Y:S02]  /*10fc0*/  IMAD.MOV.U32 R11, RZ, RZ, 0x181f ;  /* 0x0000181fff0b7424 */ /* 0x000fe400078e00ff */
[----:B------:R-:W-:Y:S02]  /*10fd0*/  IMAD.MOV.U32 R3, RZ, RZ, R14 ;  /* 0x000000ffff037224 */ /* 0x000fe400078e000e */
[----:B------:R-:W-:-:S07]  /*10fe0*/  IMAD.SHL.U32 R5, R32, 0x2, RZ ;  /* 0x0000000220057824 */ /* 0x000fce00078e00ff */
[----:B------:R-:W-:Y:S05]  /*10ff0*/  WARPSYNC.COLLECTIVE R15, `(.L_x_3684) ;  /* 0x000000000f087348 */ /* 0x000fea0003c00000 */
[----:B------:R0:W1:Y:S02]  /*11000*/  SHFL.IDX P6, R14, R13, R12, R11 ;  /* 0x0000000c0d0e7389 */ /* 0x00006400000c000b */
[----:B01----:R-:W-:Y:S01]  /*11010*/  ENDCOLLECTIVE ;  /* 0x000000000000791b */ /* 0x003fe20003800000 */
.L_x_3684:
[----:B------:R-:W-:Y:S01]  /*11020*/  ULDC UR4, c[0x0][0x2f4] ;  /* 0x0000bd0000047ab9 */ /* 0x000fe20000000800 */
[----:B------:R-:W-:Y:S01]  /*11030*/  IMAD R4, R7, 0x2, R22 ;  /* 0x0000000207047824 */ /* 0x000fe200078e0216 */
[----:B------:R-:W-:Y:S02]  /*11040*/  ISETP.GE.AND P2, PT, R32, UR4, PT ;  /* 0x0000000420007c0c */ /* 0x000fe4000bf46270 */
[----:B------:R-:W-:Y:S02]  /*11050*/  ISETP.GE.AND P1, PT, R34, UR4, PT ;  /* 0x0000000422007c0c */ /* 0x000fe4000bf26270 */
[C---:B------:R-:W-:Y:S02]  /*11060*/  ISETP.LT.OR P3, PT, R6.reuse, 0x1, P2 ;  /* 0x000000010600780c */ /* 0x040fe40001761670 */
[----:B------:R-:W-:Y:S01]  /*11070*/  ISETP.LT.OR P4, PT, R6, 0x1, P1 ;  /* 0x000000010600780c */ /* 0x000fe20000f81670 */
[----:B------:R-:W-:Y:S02]  /*11080*/  IMAD.MOV.U32 R13, RZ, RZ, R25 ;  /* 0x000000ffff0d7224 */ /* 0x000fe400078e0019 */
[----:B------:R-:W-:Y:S01]  /*11090*/  IMAD.MOV.U32 R12, RZ, RZ, 0x1 ;  /* 0x00000001ff0c7424 */ /* 0x000fe200078e00ff */
[----:B------:R-:W-:-:S05]  /*110a0*/  IADD3 R2, P0, R14, R5, RZ ;  /* 0x000000050e027210 */ /* 0x000fca0007f1e0ff */
[----:B------:R-:W-:Y:S01]  /*110b0*/  IMAD.X R3, RZ, RZ, R3, P0 ;  /* 0x000000ffff037224 */ /* 0x000fe200000e0603 */
[----:B------:R-:W-:-:S13]  /*110c0*/  ISETP.GE.AND P0, PT, R33, UR4, PT ;  /* 0x0000000421007c0c */ /* 0x000fda000bf06270 */
[----:B------:R-:W-:Y:S05]  /*110d0*/  WARPSYNC.COLLECTIVE R15, `(.L_x_3685) ;  /* 0x000000000f087348 */ /* 0x000fea0003c00000 */
[----:B------:R0:W1:Y:S02]  /*110e0*/  SHFL.IDX P6, R14, R13, R12, R11 ;  /* 0x0000000c0d0e7389 */ /* 0x00006400000c000b */
[----:B01----:R-:W-:Y:S01]  /*110f0*/  ENDCOLLECTIVE ;  /* 0x000000000000791b */ /* 0x003fe20003800000 */
.L_x_3685:
[----:B------:R-:W-:Y:S01]  /*11100*/  @!PT LDS RZ, [RZ] ;  /* 0x00000000fffff984 */ /* 0x000fe20000000800 */
[----:B------:R-:W-:Y:S01]  /*11110*/  @!PT LDS RZ, [RZ] ;  /* 0x00000000fffff984 */ /* 0x000fe20000000800 */
[----:B------:R-:W-:Y:S01]  /*11120*/  @!PT LDS RZ, [RZ] ;  /* 0x00000000fffff984 */ /* 0x000fe20000000800 */
[----:B------:R0:W-:Y:S01]  /*11130*/  LDGSTS.E.BYPASS.LTC128B.128 [R4+0x400], desc[UR36][R2.64], !P3 ;  /* 0x0040000002047fae */ /* 0x0001e2000d901d64 */
[----:B------:R-:W-:-:S03]  /*11140*/  ISETP.LT.OR P3, PT, R6, 0x1, P0 ;  /* 0x000000010600780c */ /* 0x000fc60000761670 */
[----:B------:R0:W-:Y:S01]  /*11150*/  LDGSTS.E.BYPASS.LTC128B.128 [R4+0x3400], desc[UR36][R2.64+0x80], !P4 ;  /* 0x0340008002047fae */ /* 0x0001e2000e101d64 */
[----:B------:R-:W-:-:S09]  /*11160*/  IMAD.MOV.U32 R13, RZ, RZ, R24 ;  /* 0x000000ffff0d7224 */ /* 0x000fd200078e0018 */
[----:B------:R0:W-:Y:S01]  /*11170*/  LDGSTS.E.BYPASS.LTC128B.128 [R4+0x6400], desc[UR36][R2.64+0x100], !P3 ;  /* 0x0640010002047fae */ /* 0x0001e2000d901d64 */
[----:B------:R-:W-:Y:S02]  /*11180*/  ISETP.LT.OR P3, PT, R6, 0x11, P2 ;  /* 0x000000110600780c */ /* 0x000fe40001761670 */
[----:B------:R-:W-:-:S11]  /*11190*/  MOV R7, R14 ;  /* 0x0000000e00077202 */ /* 0x000fd60000000f00 */
[----:B0-----:R-:W-:Y:S05]  /*111a0*/  WARPSYNC.COLLECTIVE R15, `(.L_x_3686) ;  /* 0x000000000f087348 */ /* 0x001fea0003c00000 */
[----:B------:R1:W2:Y:S02]  /*111b0*/  SHFL.IDX P6, R14, R13, R12, R11 ;  /* 0x0000000c0d0e7389 */ /* 0x0002a400000c000b */
[----:B012---:R-:W-:Y:S01]  /*111c0*/  ENDCOLLECTIVE ;  /* 0x000000000000791b */ /* 0x007fe20003800000 */
.L_x_3686:
[----:B------:R-:W-:Y:S02]  /*111d0*/  IMAD.MOV.U32 R13, RZ, RZ, R25 ;  /* 0x000000ffff0d7224 */ /* 0x000fe400078e0019 */
[----:B------:R-:W-:Y:S01]  /*111e0*/  IMAD.MOV.U32 R12, RZ, RZ, 0x2 ;  /* 0x00000002ff0c7424 */ /* 0x000fe200078e00ff */
[----:B------:R-:W-:-:S13]  /*111f0*/  IADD3 R2, P4, R14, R5, RZ ;  /* 0x000000050e027210 */ /* 0x000fda0007f9e0ff */
[----:B------:R-:W-:Y:S05]  /*11200*/  WARPSYNC.COLLECTIVE R15, `(.L_x_3687) ;  /* 0x000000000f087348 */ /* 0x000fea0003c00000 */
[----:B------:R0:W1:Y:S02]  /*11210*/  SHFL.IDX P6, R14, R13, R12, R11 ;  /* 0x0000000c0d0e7389 */ /* 0x00006400000c000b */
[----:B01----:R-:W-:Y:S01]  /*11220*/  ENDCOLLECTIVE ;  /* 0x000000000000791b */ /* 0x003fe20003800000 */
.L_x_3687:
[----:B------:R-:W-:Y:S01]  /*11230*/  IMAD.X R3, RZ, RZ, R7, P4 ;  /* 0x000000ffff037224 */ /* 0x000fe200020e0607 */
[----:B------:R-:W-:-:S04]  /*11240*/  ISETP.LT.OR P4, PT, R6, 0x11, P1 ;  /* 0x000000110600780c */ /* 0x000fc80000f81670 */
[----:B------:R-:W-:Y:S01]  /*11250*/  @!PT LDS RZ, [RZ] ;  /* 0x00000000fffff984 */ /* 0x000fe20000000800 */
[----:B------:R-:W-:Y:S01]  /*11260*/  @!PT LDS RZ, [RZ] ;  /* 0x00000000fffff984 */ /* 0x000fe20000000800 */
[----:B------:R-:W-:Y:S01]  /*11270*/  @!PT LDS RZ, [RZ] ;  /* 0x00000000fffff984 */ /* 0x000fe20000000800 */
[----:B------:R0:W-:Y:S01]  /*11280*/  LDGSTS.E.BYPASS.LTC128B.128 [R4+0xc00], desc[UR36][R2.64], !P3 ;  /* 0x00c0000002047fae */ /* 0x0001e2000d901d64 */
[----:B------:R-:W-:Y:S02]  /*11290*/  ISETP.LT.OR P3, PT, R6, 0x11, P0 ;  /* 0x000000110600780c */ /* 0x000fe40000761670 */
[----:B------:R-:W-:-:S06]  /*112a0*/  MOV R13, R24 ;  /* 0x00000018000d7202 */ /* 0x000fcc0000000f00 */
[----:B------:R0:W-:Y:S05]  /*112b0*/  LDGSTS.E.BYPASS.LTC128B.128 [R4+0x3c00], desc[UR36][R2.64+0x80], !P4 ;  /* 0x03c0008002047fae */ /* 0x0001ea000e101d64 */
[----:B------:R0:W-:Y:S01]  /*112c0*/  LDGSTS.E.BYPASS.LTC128B.128 [R4+0x6c00], desc[UR36][R2.64+0x100], !P3 ;  /* 0x06c0010002047fae */ /* 0x0001e2000d901d64 */
[----:B------:R-:W-:Y:S01]  /*112d0*/  ISETP.LT.OR P3, PT, R6, 0x21, P2 ;  /* 0x000000210600780c */ /* 0x000fe20001761670 */
[----:B------:R-:W-:-:S12]  /*112e0*/  IMAD.MOV.U32 R7, RZ, RZ, R14 ;  /* 0x000000ffff077224 */ /* 0x000fd800078e000e */
[----:B0-----:R-:W-:Y:S05]  /*112f0*/  WARPSYNC.COLLECTIVE R15, `(.L_x_3688) ;  /* 0x000000000f087348 */ /* 0x001fea0003c00000 */
[----:B------:R1:W2:Y:S02]  /*11300*/  SHFL.IDX P6, R14, R13, R12, R11 ;  /* 0x0000000c0d0e7389 */ /* 0x0002a400000c000b */
[----:B012---:R-:W-:Y:S01]  /*11310*/  ENDCOLLECTIVE ;  /* 0x000000000000791b */ /* 0x007fe20003800000 */
.L_x_3688:
[----:B------:R-:W-:Y:S02]  /*11320*/  IMAD.MOV.U32 R13, RZ, RZ, R25 ;  /* 0x000000ffff0d7224 */ /* 0x000fe400078e0019 */
[----:B------:R-:W-:Y:S01]  /*11330*/  IMAD.MOV.U32 R12, RZ, RZ, 0x3 ;  /* 0x00000003ff0c7424 */ /* 0x000fe200078e00ff */
[----:B------:R-:W-:-:S13]  /*11340*/  IADD3 R2, P4, R14, R5, RZ ;  /* 0x000000050e027210 */ /* 0x000fda0007f9e0ff */
[----:B------:R-:W-:Y:S05]  /*11350*/  WARPSYNC.COLLECTIVE R15, `(.L_x_3689) ;  /* 0x000000000f087348 */ /* 0x000fea0003c00000 */
[----:B------:R0:W1:Y:S02]  /*11360*/  SHFL.IDX P6, R14, R13, R12, R11 ;  /* 0x0000000c0d0e7389 */ /* 0x00006400000c000b */
[----:B01----:R-:W-:Y:S01]  /*11370*/  ENDCOLLECTIVE ;  /* 0x000000000000791b */ /* 0x003fe20003800000 */
.L_x_3689:
[----:B------:R-:W-:Y:S01]  /*11380*/  IMAD.X R3, RZ, RZ, R7, P4 ;  /* 0x000000ffff037224 */ /* 0x000fe200020e0607 */
[----:B------:R-:W-:-:S04]  /*11390*/  ISETP.LT.OR P4, PT, R6, 0x21, P1 ;  /* 0x000000210600780c */ /* 0x000fc80000f81670 */
[----:B------:R-:W-:Y:S01]  /*113a0*/  @!PT LDS RZ, [RZ] ;  /* 0x00000000fffff984 */ /* 0x000fe20000000800 */
[----:B------:R-:W-:Y:S01]  /*113b0*/  @!PT LDS RZ, [RZ] ;  /* 0x00000000fffff984 */ /* 0x000fe20000000800 */
[----:B------:R-:W-:Y:S01]  /*113c0*/  @!PT LDS RZ, [RZ] ;  /* 0x00000000fffff984 */ /* 0x000fe20000000800 */
[----:B------:R0:W-:Y:S01]  /*113d0*/  LDGSTS.E.BYPASS.LTC128B.128 [R4+0x1400], desc[UR36][R2.64], !P3 ;  /* 0x0140000002047fae */ /* 0x0001e2000d901d64 */
[----:B------:R-:W-:Y:S01]  /*113e0*/  ISETP.LT.OR P3, PT, R6, 0x21, P0 ;  /* 0x000000210600780c */ /* 0x000fe20000761670 */
[----:B------:R-:W-:-:S07]  /*113f0*/  IMAD.MOV.U32 R13, RZ, RZ, R24 ;  /* 0x000000ffff0d7224 */ /* 0x000fce00078e0018 */
[----:B------:R0:W-:Y:S05]  /*11400*/  LDGSTS.E.BYPASS.LTC128B.128 [R4+0x4400], desc[UR36][R2.64+0x80], !P4 ;  /* 0x0440008002047fae */ /* 0x0001ea000e101d64 */
[----:B------:R0:W-:Y:S01]  /*11410*/  LDGSTS.E.BYPASS.LTC128B.128 [R4+0x7400], desc[UR36][R2.64+0x100], !P3 ;  /* 0x0740010002047fae */ /* 0x0001e2000d901d64 */
[----:B------:R-:W-:Y:S01]  /*11420*/  ISETP.LT.OR P3, PT, R6, 0x31, P2 ;  /* 0x000000310600780c */ /* 0x000fe20001761670 */
[----:B------:R-:W-:-:S12]  /*11430*/  IMAD.MOV.U32 R7, RZ, RZ, R14 ;  /* 0x000000ffff077224 */ /* 0x000fd800078e000e */
[----:B0-----:R-:W-:Y:S05]  /*11440*/  WARPSYNC.COLLECTIVE R15, `(.L_x_3690) ;  /* 0x000000000f087348 */ /* 0x001fea0003c00000 */
[----:B------:R1:W2:Y:S02]  /*11450*/  SHFL.IDX P6, R14, R13, R12, R11 ;  /* 0x0000000c0d0e7389 */ /* 0x0002a400000c000b */
[----:B012---:R-:W-:Y:S01]  /*11460*/  ENDCOLLECTIVE ;  /* 0x000000000000791b */ /* 0x007fe20003800000 */
.L_x_3690:
[----:B------:R-:W-:Y:S02]  /*11470*/  IMAD.MOV.U32 R13, RZ, RZ, R25 ;  /* 0x000000ffff0d7224 */ /* 0x000fe400078e0019 */
[----:B------:R-:W-:Y:S01]  /*11480*/  IMAD.MOV.U32 R12, RZ, RZ, 0x4 ;  /* 0x00000004ff0c7424 */ /* 0x000fe200078e00ff */
[----:B------:R-:W-:-:S13]  /*11490*/  IADD3 R2, P4, R14, R5, RZ ;  /* 0x000000050e027210 */ /* 0x000fda0007f9e0ff */
[----:B------:R-:W-:Y:S05]  /*114a0*/  WARPSYNC.COLLECTIVE R15, `(.L_x_3691) ;  /* 0x000000000f087348 */ /* 0x000fea0003c00000 */
[----:B------:R0:W1:Y:S02]  /*114b0*/  SHFL.IDX P6, R14, R13, R12, R11 ;  /* 0x0000000c0d0e7389 */ /* 0x00006400000c000b */
[----:B01----:R-:W-:Y:S01]  /*114c0*/  ENDCOLLECTIVE ;  /* 0x000000000000791b */ /* 0x003fe20003800000 */
.L_x_3691:
[----:B------:R-:W-:Y:S02]  /*114d0*/  IADD3.X R3, RZ, R7, RZ, P4, !PT ;  /* 0x00000007ff037210 */ /* 0x000fe400027fe4ff */
[----:B------:R-:W-:-:S03]  /*114e0*/  ISETP.LT.OR P4, PT, R6, 0x31, P1 ;  /* 0x000000310600780c */ /* 0x000fc60000f81670 */
[----:B------:R-:W-:Y:S01]  /*114f0*/  @!PT LDS RZ, [RZ] ;  /* 0x00000000fffff984 */ /* 0x000fe20000000800 */
[----:B------:R-:W-:Y:S01]  /*11500*/  @!PT LDS RZ, [RZ] ;  /* 0x00000000fffff984 */ /* 0x000fe20000000800 */
[----:B------:R-:W-:Y:S01]  /*11510*/  @!PT LDS RZ, [RZ] ;  /* 0x00000000fffff984 */ /* 0x000fe20000000800 */
[----:B------:R0:W-:Y:S01]  /*11520*/  LDGSTS.E.BYPASS.LTC128B.128 [R4+0x1c00], desc[UR36][R2.64], !P3 ;  /* 0x01c0000002047fae */ /* 0x0001e2000d901d64 */
[----:B------:R-:W-:Y:S01]  /*11530*/  ISETP.LT.OR P3, PT, R6, 0x31, P0 ;  /* 0x000000310600780c */ /* 0x000fe20000761670 */
[----:B------:R-:W-:-:S08]  /*11540*/  IMAD.MOV.U32 R13, RZ, RZ, R24 ;  /* 0x000000ffff0d7224 */ /* 0x000fd000078e0018 */
[----:B------:R0:W-:Y:S04]  /*11550*/  LDGSTS.E.BYPASS.LTC128B.128 [R4+0x4c00], desc[UR36][R2.64+0x80], !P4 ;  /* 0x04c0008002047fae */ /* 0x0001e8000e101d64 */
[----:B------:R0:W-:Y:S01]  /*11560*/  LDGSTS.E.BYPASS.LTC128B.128 [R4+0x7c00], desc[UR36][R2.64+0x100], !P3 ;  /* 0x07c0010002047fae */ /* 0x0001e2000d901d64 */
[----:B------:R-:W-:Y:S01]  /*11570*/  ISETP.LT.OR P3, PT, R6, 0x41, P2 ;  /* 0x000000410600780c */ /* 0x000fe20001761670 */
[----:B------:R-:W-:-:S12]  /*11580*/  IMAD.MOV.U32 R7, RZ, RZ, R14 ;  /* 0x000000ffff077224 */ /* 0x000fd800078e000e */
[----:B0-----:R-:W-:Y:S05]  /*11590*/  WARPSYNC.COLLECTIVE R15, `(.L_x_3692) ;  /* 0x000000000f087348 */ /* 0x001fea0003c00000 */
[----:B------:R1:W2:Y:S02]  /*115a0*/  SHFL.IDX P6, R14, R13, R12, R11 ;  /* 0x0000000c0d0e7389 */ /* 0x0002a400000c000b */
[----:B012---:R-:W-:Y:S01]  /*115b0*/  ENDCOLLECTIVE ;  /* 0x000000000000791b */ /* 0x007fe20003800000 */
.L_x_3692:
[----:B------:R-:W-:Y:S01]  /*115c0*/  MOV R13, R25 ;  /* 0x00000019000d7202 */ /* 0x000fe20000000f00 */
[----:B------:R-:W-:Y:S01]  /*115d0*/  IMAD.MOV.U32 R12, RZ, RZ, 0x5 ;  /* 0x00000005ff0c7424 */ /* 0x000fe200078e00ff */
[----:B------:R-:W-:-:S13]  /*115e0*/  IADD3 R2, P4, R14, R5, RZ ;  /* 0x000000050e027210 */ /* 0x000fda0007f9e0ff */
[----:B------:R-:W-:Y:S05]  /*115f0*/  WARPSYNC.COLLECTIVE R15, `(.L_x_3693) ;  /* 0x000000000f087348 */ /* 0x000fea0003c00000 */
[----:B------:R0:W1:Y:S02]  /*11600*/  SHFL.IDX P6, R14, R13, R12, R11 ;  /* 0x0000000c0d0e7389 */ /* 0x00006400000c000b */
[----:B01----:R-:W-:Y:S01]  /*11610*/  ENDCOLLECTIVE ;  /* 0x000000000000791b */ /* 0x003fe20003800000 */
.L_x_3693:
        /* <DEDUP_REMOVED lines=10> */
[----:B------:R-:W-:-:S07]  /*116c0*/  IMAD.MOV.U32 R25, RZ, RZ, R14 ;  /* 0x000000ffff197224 */ /* 0x000fce00078e000e */
[----:B0-----:R-:W-:Y:S05]  /*116d0*/  WARPSYNC.COLLECTIVE R15, `(.L_x_3694) ;  /* 0x000000000f087348 */ /* 0x001fea0003c00000 */
[----:B------:R1:W2:Y:S02]  /*116e0*/  SHFL.IDX P6, R14, R13, R12, R11 ;  /* 0x0000000c0d0e7389 */ /* 0x0002a400000c000b */
[----:B012---:R-:W-:Y:S01]  /*116f0*/  ENDCOLLECTIVE ;  /* 0x000000000000791b */ /* 0x007fe20003800000 */
.L_x_3694:
[----:B------:R-:W-:Y:S05]  /*11700*/  BRA `(.L_x_3695) ;  /* 0xffffffc0005c7947 */ /* 0x000fea000383ffff */
.L_x_3589:
        /* <DEDUP_REMOVED lines=8> */
.L_x_3697:
[----:B------:R-:W-:Y:S05]  /*11790*/  BSYNC B0 ;  /* 0x0000000000007941 */ /* 0x000fea0003800000 */
.L_x_3696:
[----:B------:R-:W-:Y:S01]  /*117a0*/  IMAD.MOV.U32 R13, RZ, RZ, R16 ;  /* 0x000000ffff0d7224 */ /* 0x000fe200078e0010 */
[----:B------:R-:W-:Y:S01]  /*117b0*/  MOV R15, 0xffffffff ;  /* 0xffffffff000f7802 */ /* 0x000fe20000000f00 */
[----:B------:R-:W-:Y:S02]  /*117c0*/  IMAD.MOV.U32 R12, RZ, RZ, 0x1 ;  /* 0x00000001ff0c7424 */ /* 0x000fe400078e00ff */
[----:B------:R-:W-:Y:S02]  /*117d0*/  IMAD.MOV.U32 R11, RZ, RZ, 0x1f ;  /* 0x0000001fff0b7424 */ /* 0x000fe400078e00ff */
[----:B------:R-:W-:Y:S02]  /*117e0*/  IMAD.IADD R7, R19, 0x1, R8 ;  /* 0x0000000113077824 */ /* 0x000fe400078e0208 */
[----:B------:R-:W-:-:S07]  /*117f0*/  IMAD.MOV.U32 R5, RZ, RZ, R14 ;  /* 0x000000ffff057224 */ /* 0x000fce00078e000e */
[----:B------:R-:W-:Y:S05]  /*11800*/  WARPSYNC.COLLECTIVE R15, `(.L_x_3698) ;  /* 0x000000000f087348 */ /* 0x000fea0003c00000 */
[----:B------:R0:W1:Y:S02]  /*11810*/  SHFL.IDX P6, R14, R13, R12, R11 ;  /* 0x0000000c0d0e7389 */ /* 0x00006400000c000b */
[----:B01----:R-:W-:Y:S01]  /*11820*/  ENDCOLLECTIVE ;  /* 0x000000000000791b */ /* 0x003fe20003800000 */
.L_x_3698:
[----:B------:R-:W-:Y:S02]  /*11830*/  ULDC UR4, c[0x0][0xc3c] ;  /* 0x00030f0000047ab9 */ /* 0x000fe40000000800 */
        /* <DEDUP_REMOVED lines=17> */
.L_x_3699:
[----:B------:R-:W-:Y:S01]  /*11950*/  IMAD.MOV.U32 R12, RZ, RZ, 0x2 ;  /* 0x00000002ff0c7424 */ /* 0x000fe200078e00ff */
[----:B------:R-:W-:-:S05]  /*11960*/  SEL R7, R14, RZ, P1 ;  /* 0x000000ff0e077207 */ /* 0x000fca0000800000 */
[----:B------:R-:W-:-:S04]  /*11970*/  IMAD.IADD R6, R4, 0x1, R7 ;  /* 0x0000000104067824 */ /* 0x000fc800078e0207 */
[----:B------:R-:W-:-:S07]  /*11980*/  IMAD.MOV.U32 R13, RZ, RZ, R6 ;  /* 0x000000ffff0d7224 */ /* 0x000fce00078e0006 */
[----:B------:R-:W-:Y:S05]  /*11990*/  WARPSYNC.COLLECTIVE R15, `(.L_x_3700) ;  /* 0x000000000f087348 */ /* 0x000fea0003c00000 */
[----:B------:R0:W1:Y:S02]  /*119a0*/  SHFL.UP P6, R14, R13, R12, R11 ;  /* 0x0400000c0d0e7389 */ /* 0x00006400000c000b */
[----:B01----:R-:W-:Y:S01]  /*119b0*/  ENDCOLLECTIVE ;  /* 0x000000000000791b */ /* 0x003fe20003800000 */
.L_x_3700:
[----:B------:R-:W-:Y:S02]  /*119c0*/  MOV R12, 0x4 ;  /* 0x00000004000c7802 */ /* 0x000fe40000000f00 */
[----:B------:R-:W-:-:S05]  /*119d0*/  SEL R7, R14, RZ, P2 ;  /* 0x000000ff0e077207 */ /* 0x000fca0001000000 */
[----:B------:R-:W-:-:S04]  /*119e0*/  IMAD.IADD R7, R6, 0x1, R7 ;  /* 0x0000000106077824 */ /* 0x000fc800078e0207 */
[----:B------:R-:W-:-:S07]  /*119f0*/  IMAD.MOV.U32 R13, RZ, RZ, R7 ;  /* 0x000000ffff0d7224 */ /* 0x000fce00078e0007 */
[----:B------:R-:W-:Y:S05]  /*11a00*/  WARPSYNC.COLLECTIVE R15, `(.L_x_3701) ;  /* 0x000000000f087348 */ /* 0x000fea0003c00000 */
[----:B------:R0:W1:Y:S02]  /*11a10*/  SHFL.UP P6, R14, R13, R12, R11 ;  /* 0x0400000c0d0e7389 */ /* 0x00006400000c000b */
[----:B01----:R-:W-:Y:S01]  /*11a20*/  ENDCOLLECTIVE ;  /* 0x000000000000791b */ /* 0x003fe20003800000 */
.L_x_3701:
[----:B------:R-:W-:Y:S01]  /*11a30*/  IMAD.MOV.U32 R12, RZ, RZ, 0x8 ;  /* 0x00000008ff0c7424 */ /* 0x000fe200078e00ff */
[----:B------:R-:W-:-:S05]  /*11a40*/  SEL R2, R14, RZ, P3 ;  /* 0x000000ff0e027207 */ /* 0x000fca0001800000 */
[----:B------:R-:W-:-:S04]  /*11a50*/  IMAD.IADD R2, R7, 0x1, R2 ;  /* 0x0000000107027824 */ /* 0x000fc800078e0202 */
[----:B------:R-:W-:-:S07]  /*11a60*/  IMAD.MOV.U32 R13, RZ, RZ, R2 ;  /* 0x000000ffff0d7224 */ /* 0x000fce00078e0002 */
[----:B------:R-:W-:Y:S05]  /*11a70*/  WARPSYNC.COLLECTIVE R15, `(.L_x_3702) ;  /* 0x000000000f087348 */ /* 0x000fea0003c00000 */
[----:B------:R0:W1:Y:S02]  /*11a80*/  SHFL.UP P6, R14, R13, R12, R11 ;  /* 0x0400000c0d0e7389 */ /* 0x00006400000c000b */
[----:B01----:R-:W-:Y:S01]  /*11a90*/  ENDCOLLECTIVE ;  /* 0x000000000000791b */ /* 0x003fe20003800000 */
.L_x_3702:
[----:B------:R-:W-:Y:S02]  /*11aa0*/  MOV R12, 0x10 ;  /* 0x00000010000c7802 */ /* 0x000fe40000000f00 */
[----:B------:R-:W-:-:S05]  /*11ab0*/  SEL R3, R14, RZ, P4 ;  /* 0x000000ff0e037207 */ /* 0x000fca0002000000 */
[----:B------:R-:W-:-:S04]  /*11ac0*/  IMAD.IADD R3, R2, 0x1, R3 ;  /* 0x0000000102037824 */ /* 0x000fc800078e0203 */
[----:B------:R-:W-:-:S07]  /*11ad0*/  IMAD.MOV.U32 R13, RZ, RZ, R3 ;  /* 0x000000ffff0d7224 */ /* 0x000fce00078e0003 */
[----:B------:R-:W-:Y:S05]  /*11ae0*/  WARPSYNC.COLLECTIVE R15, `(.L_x_3703) ;  /* 0x000000000f087348 */ /* 0x000fea0003c00000 */
[----:B------:R0:W1:Y:S02]  /*11af0*/  SHFL.UP P6, R14, R13, R12, R11 ;  /* 0x0400000c0d0e7389 */ /* 0x00006400000c000b */
[----:B01----:R-:W-:Y:S01]  /*11b00*/  ENDCOLLECTIVE ;  /* 0x000000000000791b */ /* 0x003fe20003800000 */
.L_x_3703:
        /* <DEDUP_REMOVED lines=8> */
.L_x_3704:
[----:B------:R-:W-:Y:S05]  /*11b90*/  BRA `(.L_x_3705) ;  /* 0xffffffc0006c7947 */ /* 0x000fea000383ffff */
.L_x_3594:
        /* <DEDUP_REMOVED lines=8> */
.L_x_3707:
[----:B------:R-:W-:Y:S05]  /*11c20*/  BSYNC B0 ;  /* 0x0000000000007941 */ /* 0x000fea0003800000 */
.L_x_3706:
[----:B------:R-:W-:Y:S01]  /*11c30*/  SEL R13, R14, RZ, P1 ;  /* 0x000000ff0e0d7207 */ /* 0x000fe20000800000 */
[----:B------:R-:W-:Y:S01]  /*11c40*/  IMAD.MOV.U32 R12, RZ, RZ, 0x2 ;  /* 0x00000002ff0c7424 */ /* 0x000fe200078e00ff */
[----:B------:R-:W-:Y:S01]  /*11c50*/  MOV R15, 0xffffffff ;  /* 0xffffffff000f7802 */ /* 0x000fe20000000f00 */
[----:B------:R-:W-:Y:S02]  /*11c60*/  IMAD.MOV.U32 R11, RZ, RZ, RZ ;  /* 0x000000ffff0b7224 */ /* 0x000fe400078e00ff */
[----:B------:R-:W-:-:S07]  /*11c70*/  IMAD.IADD R13, R4, 0x1, R13 ;  /* 0x00000001040d7824 */ /* 0x000fce00078e020d */
[----:B------:R-:W-:Y:S05]  /*11c80*/  WARPSYNC.COLLECTIVE R15, `(.L_x_3708) ;  /* 0x000000000f087348 */ /* 0x000fea0003c00000 */
[----:B------:R0:W1:Y:S02]  /*11c90*/  SHFL.UP P6, R14, R13, R12, R11 ;  /* 0x0400000c0d0e7389 */ /* 0x00006400000c000b */
[----:B01----:R-:W-:Y:S01]  /*11ca0*/  ENDCOLLECTIVE ;  /* 0x000000000000791b */ /* 0x003fe20003800000 */
.L_x_3708:
[----:B------:R-:W-:Y:S01]  /*11cb0*/  IMAD.MOV.U32 R12, RZ, RZ, 0x4 ;  /* 0x00000004ff0c7424 */ /* 0x000fe200078e00ff */
[----:B------:R-:W-:-:S05]  /*11cc0*/  SEL R0, R14, RZ, P2 ;  /* 0x000000ff0e007207 */ /* 0x000fca0001000000 */
[----:B------:R-:W-:-:S04]  /*11cd0*/  IMAD.IADD R0, R13, 0x1, R0 ;  /* 0x000000010d007824 */ /* 0x000fc800078e0200 */
[----:B------:R-:W-:-:S07]  /*11ce0*/  IMAD.MOV.U32 R13, RZ, RZ, R0 ;  /* 0x000000ffff0d7224 */ /* 0x000fce00078e0000 */
[----:B------:R-:W-:Y:S05]  /*11cf0*/  WARPSYNC.COLLECTIVE R15, `(.L_x_3709) ;  /* 0x000000000f087348 */ /* 0x000fea0003c00000 */
[----:B------:R0:W1:Y:S02]  /*11d00*/  SHFL.UP P6, R14, R13, R12, R11 ;  /* 0x0400000c0d0e7389 */ /* 0x00006400000c000b */
[----:B01----:R-:W-:Y:S01]  /*11d10*/  ENDCOLLECTIVE ;  /* 0x000000000000791b */ /* 0x003fe20003800000 */
.L_x_3709:
[----:B------:R-:W-:Y:S02]  /*11d20*/  MOV R12, 0x8 ;  /* 0x00000008000c7802 */ /* 0x000fe40000000f00 */
[----:B------:R-:W-:-:S05]  /*11d30*/  SEL R3, R14, RZ, P3 ;  /* 0x000000ff0e037207 */ /* 0x000fca0001800000 */
[----:B------:R-:W-:-:S04]  /*11d40*/  IMAD.IADD R2, R0, 0x1, R3 ;  /* 0x0000000100027824 */ /* 0x000fc800078e0203 */
[----:B------:R-:W-:-:S07]  /*11d50*/  IMAD.MOV.U32 R13, RZ, RZ, R2 ;  /* 0x000000ffff0d7224 */ /* 0x000fce00078e0002 */
[----:B------:R-:W-:Y:S05]  /*11d60*/  WARPSYNC.COLLECTIVE R15, `(.L_x_3710) ;  /* 0x000000000f087348 */ /* 0x000fea0003c00000 */
[----:B------:R0:W1:Y:S02]  /*11d70*/  SHFL.UP P6, R14, R13, R12, R11 ;  /* 0x0400000c0d0e7389 */ /* 0x00006400000c000b */
[----:B01----:R-:W-:Y:S01]  /*11d80*/  ENDCOLLECTIVE ;  /* 0x000000000000791b */ /* 0x003fe20003800000 */
.L_x_3710:
[----:B------:R-:W-:Y:S01]  /*11d90*/  IMAD.MOV.U32 R12, RZ, RZ, 0x10 ;  /* 0x00000010ff0c7424 */ /* 0x000fe200078e00ff */
[----:B------:R-:W-:-:S05]  /*11da0*/  SEL R3, R14, RZ, P4 ;  /* 0x000000ff0e037207 */ /* 0x000fca0002000000 */
[----:B------:R-:W-:-:S04]  /*11db0*/  IMAD.IADD R3, R2, 0x1, R3 ;  /* 0x0000000102037824 */ /* 0x000fc800078e0203 */
[----:B------:R-:W-:-:S07]  /*11dc0*/  IMAD.MOV.U32 R13, RZ, RZ, R3 ;  /* 0x000000ffff0d7224 */ /* 0x000fce00078e0003 */
[----:B------:R-:W-:Y:S05]  /*11dd0*/  WARPSYNC.COLLECTIVE R15, `(.L_x_3711) ;  /* 0x000000000f087348 */ /* 0x000fea0003c00000 */
[----:B------:R0:W1:Y:S02]  /*11de0*/  SHFL.UP P6, R14, R13, R12, R11 ;  /* 0x0400000c0d0e7389 */ /* 0x00006400000c000b */
[----:B01----:R-:W-:Y:S01]  /*11df0*/  ENDCOLLECTIVE ;  /* 0x000000000000791b */ /* 0x003fe20003800000 */
.L_x_3711:
        /* <DEDUP_REMOVED lines=8> */
.L_x_3712:
[----:B------:R-:W-:Y:S05]  /*11e80*/  BRA `(.L_x_3713) ;  /* 0xffffffc0004c7947 */ /* 0x000fea000383ffff */
.L_x_3596:
[----:B------:R-:W-:Y:S01]  /*11e90*/  BSSY B0, `(.L_x_3714) ;  /* 0x0000006000007945 */ /* 0x000fe20003800000 */
[----:B------:R-:W-:Y:S01]  /*11ea0*/  PLOP3.LUT P6, PT, P6, PT, PT, 0x8, 0x0 ;  /* 0x000000000000781c */ /* 0x000fe200037ce170 */
[----:B------:R-:W-:-:S12]  /*11eb0*/  IMAD.MOV.U32 R15, RZ, RZ, -0x1 ;  /* 0xffffffffff0f7424 */ /* 0x000fd800078e00ff */
[----:B0-----:R-:W-:Y:S05]  /*11ec0*/  WARPSYNC.COLLECTIVE R15, `(.L_x_3715) ;  /* 0x000000000f087348 */ /* 0x001fea0003c00000 */
[----:B------:R-:W-:Y:S01]  /*11ed0*/  VOTE.ANY R14, PT, P6 ;  /* 0x00000000000e7806 */ /* 0x000fe200030e0100 */
[----:B0-----:R-:W-:Y:S06]  /*11ee0*/  ENDCOLLECTIVE ;  /* 0x000000000000791b */ /* 0x001fec0003800000 */
.L_x_3715:
[----:B------:R-:W-:Y:S05]  /*11ef0*/  BSYNC B0 ;  /* 0x0000000000007941 */ /* 0x000fea0003800000 */
.L_x_3714:
        /* <DEDUP_REMOVED lines=9> */
.L_x_3716:
[----:B------:R-:W-:Y:S01]  /*11f90*/  IMAD.MOV.U32 R4, RZ, RZ, R14 ;  /* 0x000000ffff047224 */ /* 0x000fe200078e000e */
[----:B------:R-:W-:Y:S06]  /*11fa0*/  BRA `(.L_x_3717) ;  /* 0xffffffc0003c7947 */ /* 0x000fec000383ffff */
.L_x_3598:
[----:B------:R-:W-:Y:S01]  /*11fb0*/  BSSY B0, `(.L_x_3718) ;  /* 0x0000007000007945 */ /* 0x000fe20003800000 */
[----:B------:R-:W-:Y:S02]  /*11fc0*/  IMAD.MOV.U32 R13, RZ, RZ, R6 ;  /* 0x000000ffff0d7224 */ /* 0x000fe400078e0006 */
[----:B------:R-:W-:Y:S02]  /*11fd0*/  IMAD.MOV.U32 R11, RZ, RZ, 0x1f ;  /* 0x0000001fff0b7424 */ /* 0x000fe400078e00ff */
[----:B------:R-:W-:-:S07]  /*11fe0*/  IMAD.MOV.U32 R15, RZ, RZ, -0x1 ;  /* 0xffffffffff0f7424 */ /* 0x000fce00078e00ff */
[----:B012---:R-:W-:Y:S05]  /*11ff0*/  WARPSYNC.COLLECTIVE R15, `(.L_x_3719) ;  /* 0x000000000f087348 */ /* 0x007fea0003c00000 */
[----:B------:R3:W4:Y:S02]  /*12000*/  SHFL.IDX P6, R14, R13, R12, R11 ;  /* 0x0000000c0d0e7389 */ /* 0x00072400000c000b */
[----:B01234-:R-:W-:Y:S01]  /*12010*/  ENDCOLLECTIVE ;  /* 0x000000000000791b */ /* 0x01ffe20003800000 */
.L_x_3719:
[----:B------:R-:W-:Y:S05]  /*12020*/  BSYNC B0 ;  /* 0x0000000000007941 */ /* 0x000fea0003800000 */
.L_x_3718:
[----:B------:R-:W-:Y:S05]  /*12030*/  BRA `(.L_x_3597) ;  /* 0xffffffc000347947 */ /* 0x000fea000383ffff */
.L_x_3602:
[----:B0-----:R0:W2:Y:S02]  /*12040*/  SYNCS.PHASECHK.TRANS64.TRYWAIT P0, [R4+URZ+0x30820], R0 ;  /* 0x03082000040075a7 */ /* 0x0010a4000800017f */
[----:B--2---:R-:W-:Y:S05]  /*12050*/  @!P0 NANOSLEEP.SYNCS 0x989680 ;  /* 0x009896800000895d */ /* 0x004fea0003900000 */
[----:B------:R-:W2:Y:S02]  /*12060*/  @!P0 SYNCS.PHASECHK.TRANS64 P0, [R4+URZ+0x30820], R0 ;  /* 0x03082000040085a7 */ /* 0x000ea4000800007f */
[----:B--2---:R-:W-:Y:S05]  /*12070*/  @!P0 BRA `(.L_x_3602) ;  /* 0xfffffffc00f08947 */ /* 0x004fea000383ffff */
[----:B------:R-:W-:Y:S05]  /*12080*/  BRA `(.L_x_3720) ;  /* 0xffffffc400207947 */ /* 0x000fea000383ffff */
.L_x_3603:
[----:B------:R-:W2:Y:S01]  /*12090*/  S2R R2, SR_TID.X ;  /* 0x0000000000027919 */ /* 0x000ea20000002100 */
[----:B------:R-:W-:Y:S01]  /*120a0*/  BSSY B0, `(.L_x_3721) ;  /* 0x000000a000007945 */ /* 0x000fe20003800000 */
[----:B------:R-:W-:Y:S02]  /*120b0*/  IMAD.MOV.U32 R12, RZ, RZ, RZ ;  /* 0x000000ffff0c7224 */ /* 0x000fe400078e00ff */
[----:B------:R-:W-:Y:S02]  /*120c0*/  IMAD.MOV.U32 R11, RZ, RZ, 0x1f ;  /* 0x0000001fff0b7424 */ /* 0x000fe400078e00ff */
[----:B------:R-:W-:Y:S01]  /*120d0*/  IMAD.MOV.U32 R15, RZ, RZ, -0x1 ;  /* 0xffffffffff0f7424 */ /* 0x000fe200078e00ff */
[----:B--2---:R-:W-:-:S04]  /*120e0*/  SHF.R.U32.HI R2, RZ, 0x5, R2 ;  /* 0x00000005ff027819 */ /* 0x004fc80000011602 */
[----:B------:R-:W-:-:S04]  /*120f0*/  LOP3.LUT R2, R2, 0x3, RZ, 0xc0, !PT ;  /* 0x0000000302027812 */ /* 0x000fc800078ec0ff */
[----:B------:R-:W-:-:S07]  /*12100*/  MOV R13, R2 ;  /* 0x00000002000d7202 */ /* 0x000fce0000000f00 */
[----:B01-3--:R-:W-:Y:S05]  /*12110*/  WARPSYNC.COLLECTIVE R15, `(.L_x_3722) ;  /* 0x000000000f087348 */ /* 0x00bfea0003c00000 */
[----:B------:R2:W4:Y:S02]  /*12120*/  SHFL.IDX P6, R14, R13, R12, R11 ;  /* 0x0000000c0d0e7389 */ /* 0x00052400000c000b */
[----:B01234-:R-:W-:Y:S01]  /*12130*/  ENDCOLLECTIVE ;  /* 0x000000000000791b */ /* 0x01ffe20003800000 */
.L_x_3722:
[----:B------:R-:W-:Y:S05]  /*12140*/  BSYNC B0 ;  /* 0x0000000000007941 */ /* 0x000fea0003800000 */
.L_x_3721:
[----:B------:R-:W-:Y:S05]  /*12150*/  BRA `(.L_x_3723) ;  /* 0xffffffc400087947 */ /* 0x000fea000383ffff */
.L_x_3606:
[----:B------:R-:W-:Y:S01]  /*12160*/  BSSY B1, `(.L_x_3724) ;  /* 0x0000006000017945 */ /* 0x000fe20003800000 */
[----:B------:R-:W-:-:S07]  /*12170*/  IMAD.MOV.U32 R15, RZ, RZ, -0x1 ;  /* 0xffffffffff0f7424 */ /* 0x000fce00078e00ff */
[----:B01-3--:R-:W-:Y:S05]  /*12180*/  WARPSYNC.COLLECTIVE R15, `(.L_x_3725) ;  /* 0x000000000f0c7348 */ /* 0x00bfea0003c00000 */
[----:B------:R-:W-:Y:S02]  /*12190*/  ELECT P6, UR62, PT ;  /* 0x00000000003e782f */ /* 0x000fe400038c0000 */
[----:B------:R-:W-:Y:S01]  /*121a0*/  MOV R14, UR62 ;  /* 0x0000003e000e7c02 */ /* 0x000fe20008000f00 */
[----:B01-3--:R-:W-:Y:S10]  /*121b0*/  ENDCOLLECTIVE ;  /* 0x000000000000791b */ /* 0x00bff40003800000 */
.L_x_3725:
[----:B------:R-:W-:Y:S05]  /*121c0*/  BSYNC B1 ;  /* 0x0000000000017941 */ /* 0x000fea0003800000 */
.L_x_3724:
[----:B------:R-:W-:Y:S05]  /*121d0*/  BRA `(.L_x_3726) ;  /* 0xffffffc400007947 */ /* 0x000fea000383ffff */
.L_x_3608:
[----:B0-----:R0:W2:Y:S02]  /*121e0*/  SYNCS.PHASECHK.TRANS64.TRYWAIT P1, [R5+URZ+0x30840], R0 ;  /* 0x03084000050075a7 */ /* 0x0010a4000802017f */
[----:B--2---:R-:W-:Y:S05]  /*121f0*/  @!P1 NANOSLEEP.SYNCS 0x989680 ;  /* 0x009896800000995d */ /* 0x004fea0003900000 */
[----:B------:R-:W2:Y:S02]  /*12200*/  @!P1 SYNCS.PHASECHK.TRANS64 P1, [R5+URZ+0x30840], R0 ;  /* 0x03084000050095a7 */ /* 0x000ea4000802007f */
[----:B--2---:R-:W-:Y:S05]  /*12210*/  @!P1 BRA `(.L_x_3608) ;  /* 0xfffffffc00f09947 */ /* 0x004fea000383ffff */
[----:B------:R-:W-:Y:S05]  /*12220*/  BRA `(.L_x_3727) ;  /* 0xffffffc400287947 */ /* 0x000fea000383ffff */
.L_x_3610:
[----:B--2---:R2:W4:Y:S02]  /*12230*/  SYNCS.PHASECHK.TRANS64.TRYWAIT P1, [R27+URZ+0x30840], R2 ;  /* 0x030840021b0075a7 */ /* 0x004524000802017f */
[----:B----4-:R-:W-:Y:S05]  /*12240*/  @!P1 NANOSLEEP.SYNCS 0x989680 ;  /* 0x009896800000995d */ /* 0x010fea0003900000 */
[----:B------:R-:W4:Y:S02]  /*12250*/  @!P1 SYNCS.PHASECHK.TRANS64 P1, [R27+URZ+0x30840], R2 ;  /* 0x030840021b0095a7 */ /* 0x000f24000802007f */
[----:B----4-:R-:W-:Y:S05]  /*12260*/  @!P1 BRA `(.L_x_3610) ;  /* 0xfffffffc00f09947 */ /* 0x010fea000383ffff */
[----:B------:R-:W-:Y:S05]  /*12270*/  BRA `(.L_x_3728) ;  /* 0xffffffc400347947 */ /* 0x000fea000383ffff */
.L_x_3612:
[----:B----4-:R4:W0:Y:S02]  /*12280*/  SYNCS.PHASECHK.TRANS64.TRYWAIT P1, [R5+URZ+0x30860], R0 ;  /* 0x03086000050075a7 */ /* 0x010824000802017f */
[----:B0-----:R-:W-:Y:S05]  /*12290*/  @!P1 NANOSLEEP.SYNCS 0x989680 ;  /* 0x009896800000995d */ /* 0x001fea0003900000 */
[----:B------:R-:W0:Y:S02]  /*122a0*/  @!P1 SYNCS.PHASECHK.TRANS64 P1, [R5+URZ+0x30860], R0 ;  /* 0x03086000050095a7 */ /* 0x000e24000802007f */
[----:B0-----:R-:W-:Y:S05]  /*122b0*/  @!P1 BRA `(.L_x_3612) ;  /* 0xfffffffc00f09947 */ /* 0x001fea000383ffff */
[----:B------:R-:W-:Y:S05]  /*122c0*/  BRA `(.L_x_3729) ;  /* 0xffffffc400307947 */ /* 0x000fea000383ffff */
.L_x_3730:
        /* <DEDUP_REMOVED lines=11> */
.L_x_15846:


//--------------------- .text._ZN7cutlass13device_kernelIN5flash11enable_sm90INS1_16FlashAttnFwdSm90INS1_25CollectiveMainloopFwdSm90ILi2EN4cute5tupleIJNS5_1CILi1EEES8_S8_EEENS6_IJNS7_ILi128EEENS7_ILi96EEENS7_ILi192EEEEEELi192ENS_6half_tEfNS_4arch4Sm90ELb0ELb0ELb0ELb1ELb1ELb1ELb0ELb1ELb1ELb1ELb0ELb0EEENS1_21CollectiveEpilogueFwdINS6_IJSA_SC_SB_EEES9_SE_SG_Li256ELb1ELb1ELb0ELb0EEENS1_36VarlenDynamicPersistentTileSchedulerILi128ELi96ELi256ELi128ELb0ELb1ELb1ELb0ELb1ELb1EEEEEEEEEvNT_6ParamsE --------------------------
	.section	.text._ZN7cutlass13device_kernelIN5flash11enable_sm90INS1_16FlashAttnFwdSm90INS1_25CollectiveMainloopFwdSm90ILi2EN4cute5tupleIJNS5_1CILi1EEES8_S8_EEENS6_IJNS7_ILi128EEENS7_ILi96EEENS7_ILi192EEEEEELi192ENS_6half_tEfNS_4arch4Sm90ELb0ELb0ELb0ELb1ELb1ELb1ELb0ELb1ELb1ELb1ELb0ELb0EEENS1_21CollectiveEpilogueFwdINS6_IJSA_SC_SB_EEES9_SE_SG_Li256ELb1ELb1ELb0ELb0EEENS1_36VarlenDynamicPersistentTileSchedulerILi128ELi96ELi256ELi128ELb0ELb1ELb1ELb0ELb1ELb1EEEEEEEEEvNT_6ParamsE,"ax",@progbits
	.align	128
.text._ZN7cutlass13device_kernelIN5flash11enable_sm90INS1_16FlashAttnFwdSm90INS1_25CollectiveMainloopFwdSm90ILi2EN4cute5tupleIJNS5_1CILi1EEES8_S8_EEENS6_IJNS7_ILi128EEENS7_ILi96EEENS7_ILi192EEEEEELi192ENS_6half_tEfNS_4arch4Sm90ELb0ELb0ELb0ELb1ELb1ELb1ELb0ELb1ELb1ELb1ELb0ELb0EEENS1_21CollectiveEpilogueFwdINS6_IJSA_SC_SB_EEES9_SE_SG_Li256ELb1ELb1ELb0ELb0EEENS1_36VarlenDynamicPersistentTileSchedulerILi128ELi96ELi256ELi128ELb0ELb1ELb1ELb0ELb1ELb1EEEEEEEEEvNT_6ParamsE:
        .type           _ZN7cutlass13device_kernelIN5flash11enable_sm90INS1_16FlashAttnFwdSm90INS1_25CollectiveMainloopFwdSm90ILi2EN4cute5tupleIJNS5_1CILi1EEES8_S8_EEENS6_IJNS7_ILi128EEENS7_ILi96EEENS7_ILi192EEEEEELi192ENS_6half_tEfNS_4arch4Sm90ELb0ELb0ELb0ELb1ELb1ELb1ELb0ELb1ELb1ELb1ELb0ELb0EEENS1_21CollectiveEpilogueFwdINS6_IJSA_SC_SB_EEES9_SE_SG_Li256ELb1ELb1ELb0ELb0EEENS1_36VarlenDynamicPersistentTileSchedulerILi128ELi96ELi256ELi128ELb0ELb1ELb1ELb0ELb1ELb1EEEEEEEEEvNT_6ParamsE,@function
        .size           _ZN7cutlass13device_kernelIN5flash11enable_sm90INS1_16FlashAttnFwdSm90INS1_25CollectiveMainloopFwdSm90ILi2EN4cute5tupleIJNS5_1CILi1EEES8_S8_EEENS6_IJNS7_ILi128EEENS7_ILi96EEENS7_ILi192EEEEEELi192ENS_6half_tEfNS_4arch4Sm90ELb0ELb0ELb0ELb1ELb1ELb1ELb0ELb1ELb1ELb1ELb0ELb0EEENS1_21CollectiveEpilogueFwdINS6_IJSA_SC_SB_EEES9_SE_SG_Li256ELb1ELb1ELb0ELb0EEENS1_36VarlenDynamicPersistentTileSchedulerILi128ELi96ELi256ELi128ELb0ELb1ELb1ELb0ELb1ELb1EEEEEEEEEvNT_6ParamsE,(.L_x_15847 - _ZN7cutlass13device_kernelIN5flash11enable_sm90INS1_16FlashAttnFwdSm90INS1_25CollectiveMainloopFwdSm90ILi2EN4cute5tupleIJNS5_1CILi1EEES8_S8_EEENS6_IJNS7_ILi128EEENS7_ILi96EEENS7_ILi192EEEEEELi192ENS_6half_tEfNS_4arch4Sm90ELb0ELb0ELb0ELb1ELb1ELb1ELb0ELb1ELb1ELb1ELb0ELb0EEENS1_21CollectiveEpilogueFwdINS6_IJSA_SC_SB_EEES9_SE_SG_Li256ELb1ELb1ELb0ELb0EEENS1_36VarlenDynamicPersistentTileSchedulerILi128ELi96ELi256ELi128ELb0ELb1ELb1ELb0ELb1ELb1EEEEEEEEEvNT_6ParamsE)
        .other          _ZN7cutlass13device_kernelIN5flash11enable_sm90INS1_16FlashAttnFwdSm90INS1_25CollectiveMainloopFwdSm90ILi2EN4cute5tupleIJNS5_1CILi1EEES8_S8_EEENS6_IJNS7_ILi128EEENS7_ILi96EEENS7_ILi192EEEEEELi192ENS_6half_tEfNS_4arch4Sm90ELb0ELb0ELb0ELb1ELb1ELb1ELb0ELb1ELb1ELb1ELb0ELb0EEENS1_21CollectiveEpilogueFwdINS6_IJSA_SC_SB_EEES9_SE_SG_Li256ELb1ELb1ELb0ELb0EEENS1_36VarlenDynamicPersistentTileSchedulerILi128ELi96ELi256ELi128ELb0ELb1ELb1ELb0ELb1ELb1EEEEEEEEEvNT_6ParamsE,@"STO_CUDA_ENTRY STV_DEFAULT"
_ZN7cutlass13device_kernelIN5flash11enable_sm90INS1_16FlashAttnFwdSm90INS1_25CollectiveMainloopFwdSm90ILi2EN4cute5tupleIJNS5_1CILi1EEES8_S8_EEENS6_IJNS7_ILi128EEENS7_ILi96EEENS7_ILi192EEEEEELi192ENS_6half_tEfNS_4arch4Sm90ELb0ELb0ELb0ELb1ELb1ELb1ELb0ELb1ELb1ELb1ELb0ELb0EEENS1_21CollectiveEpilogueFwdINS6_IJSA_SC_SB_EEES9_SE_SG_Li256ELb1ELb1ELb0ELb0EEENS1_36VarlenDynamicPersistentTileSchedulerILi128ELi96ELi256ELi128ELb0ELb1ELb1ELb0ELb1ELb1EEEEEEEEEvNT_6ParamsE:
        /* <DEDUP_REMOVED lines=18> */
.L_x_3732:
[----:B------:R-:W-:Y:S05]  /*0120*/  BSYNC B0 ;  /* 0x0000000000007941 */ /* 0x000fea0003800000 */
.L_x_3731:
        /* <DEDUP_REMOVED lines=41> */
.L_x_3733:
        /* <DEDUP_REMOVED lines=22> */
.L_x_3734:
        /* <DEDUP_REMOVED lines=18> */
.L_x_3735:
        /* <DEDUP_REMOVED lines=22> */
.L_x_3736:
        /* <DEDUP_REMOVED lines=22> */
.L_x_3737:
[----:B------:R-:W-:Y:S01]  /*0900*/  PLOP3.LUT P0, PT, PT, PT, UP0, 0x80, 0x0 ;  /* 0x000000000000781c */ /* 0x000fe20003f0f008 */
[----:B------:R-:W-:Y:S01]  /*0910*/  UMOV UR61, 0x1 ;  /* 0x00000001003d7882 */ /* 0x000fe20000000000 */
[----:B------:R-:W-:Y:S01]  /*0920*/  NOP ;  /* 0x0000000000007918 */ /* 0x000fe20000000000 */
[----:B------:R-:W-:Y:S01]  /*0930*/  USEL UR61, UR61, 0x2, !UP0 ;  /* 0x000000023d3d7887 */ /* 0x000fe2000c000000 */
[----:B------:R-:W-:Y:S01]  /*0940*/  BSSY B9, `(.L_x_3738) ;  /* 0x0001eee000097945 */ /* 0x000fe20003800000 */
[----:B------:R-:W-:Y:S01]  /*0950*/  ULDC.64 UR56, c[0x0][0x208] ;  /* 0x0000820000387ab9 */ /* 0x000fe20000000a00 */
[----:B012-4-:R-:W-:Y:S07]  /*0960*/  BAR.SYNC.DEFER_BLOCKING 0x0 ;  /* 0x0000000000007b1d */ /* 0x017fee0000010000 */
[----:B------:R-:W-:Y:S05]  /*0970*/  @!P0 BRA `(.L_x_3739) ;  /* 0x0000018000f88947 */ /* 0x000fea0003800000 */
.L_x_3740:
        /* <DEDUP_REMOVED lines=10> */
[----:B------:R-:W-:-:S05]  /*0a20*/  LEA R18, R221, R18, 0x18 ;  /* 0x00000012dd127211 */ /* 0x000fca00078ec0ff */
[----:B------:R-:W0:Y:S01]  /*0a30*/  LDS.128 R28, [R18+0x308d0] ;  /* 0x0308d000121c7984 */ /* 0x000e220000000c00 */
[----:B------:R-:W-:Y:S06]  /*0a40*/  BAR.ARV 0x4, 0x180 ;  /* 0x0106000000007b1d */ /* 0x000fec0000002000 */
[----:B0-----:R-:W-:-:S13]  /*0a50*/  ISETP.GE.AND P0, PT, R31, UR4, PT ;  /* 0x000000041f007c0c */ /* 0x001fda000bf06270 */
[----:B------:R-:W-:Y:S05]  /*0a60*/  @P0 BRA `(.L_x_3741) ;  /* 0x000001ec006c0947 */ /* 0x000fea0003800000 */
[----:B------:R-:W-:Y:S01]  /*0a70*/  IADD3 R15, R0, -0x80, RZ ;  /* 0xffffff80000f7810 */ /* 0x000fe20007ffe0ff */
[----:B------:R-:W-:Y:S01]  /*0a80*/  IMAD.MOV.U32 R13, RZ, RZ, -0x2 ;  /* 0xfffffffeff0d7424 */ /* 0x000fe200078e00ff */
[----:B------:R-:W-:Y:S01]  /*0a90*/  R2UR UR60, R18 ;  /* 0x00000000123c72ca */ /* 0x000fe200000e0000 */
[----:B------:R-:W-:Y:S01]  /*0aa0*/  IMAD.MOV.U32 R19, RZ, RZ, RZ ;  /* 0x000000ffff137224 */ /* 0x000fe200078e00ff */
[----:B------:R-:W-:Y:S01]  /*0ab0*/  SHF.R.S32.HI R0, RZ, 0x1f, R15 ;  /* 0x0000001fff007819 */ /* 0x000fe2000001140f */
[----:B------:R-:W-:Y:S01]  /*0ac0*/  IMAD.MOV.U32 R219, RZ, RZ, RZ ;  /* 0x000000ffffdb7224 */ /* 0x000fe200078e00ff */
[----:B------:R-:W-:Y:S01]  /*0ad0*/  MOV R203, RZ ;  /* 0x000000ff00cb7202 */ /* 0x000fe20000000f00 */
[----:B------:R-:W-:Y:S01]  /*0ae0*/  IMAD.MOV.U32 R210, RZ, RZ, RZ ;  /* 0x000000ffffd27224 */ /* 0x000fe200078e00ff */
[CC--:B------:R-:W-:Y:S01]  /*0af0*/  LEA.HI R2, R0.reuse, R15.reuse, RZ, 0x7 ;  /* 0x0000000f00027211 */ /* 0x0c0fe200078f38ff */
[----:B------:R-:W-:Y:S01]  /*0b00*/  ULOP3.LUT UR59, UR61, 0x1, URZ, 0xfc, !UPT ;  /* 0x000000013d3b7892 */ /* 0x000fe2000f8efc3f */
[----:B------:R-:W-:-:S02]  /*0b10*/  LEA.HI R5, R0, R15, RZ, 0x5 ;  /* 0x0000000f00057211 */ /* 0x000fc400078f28ff */
[----:B------:R-:W-:Y:S02]  /*0b20*/  LOP3.LUT R3, R2, 0xffffff80, RZ, 0xc0, !PT ;  /* 0xffffff8002037812 */ /* 0x000fe400078ec0ff */
[----:B------:R-:W-:Y:S01]  /*0b30*/  SHF.R.S32.HI R5, RZ, 0x5, R5 ;  /* 0x00000005ff057819 */ /* 0x000fe20000011405 */
[----:B------:R-:W-:Y:S01]  /*0b40*/  UIADD3 UR60, UR60, 0x12400, URZ ;  /* 0x000124003c3c7890 */ /* 0x000fe2000fffe03f */
[----:B------:R-:W-:Y:S01]  /*0b50*/  SHF.R.S32.HI R12, RZ, 0x7, R2 ;  /* 0x00000007ff0c7819 */ /* 0x000fe20000011402 */
[----:B------:R-:W-:Y:S01]  /*0b60*/  IMAD.IADD R14, R15, 0x1, -R3 ;  /* 0x000000010f0e7824 */ /* 0x000fe200078e0a03 */
[----:B------:R-:W-:Y:S01]  /*0b70*/  LEA.HI R3, R0, R15, RZ, 0x4 ;  /* 0x0000000f00037211 */ /* 0x000fe200078f20ff */
[----:B------:R-:W-:Y:S01]  /*0b80*/  IMAD.SHL.U32 R217, R5, 0x200, RZ ;  /* 0x0000020005d97824 */ /* 0x000fe200078e00ff */
[----:B------:R-:W-:Y:S02]  /*0b90*/  LEA.HI R2, R2, R12, RZ, 0x1 ;  /* 0x0000000c02027211 */ /* 0x000fe400078f08ff */
[----:B------:R-:W-:-:S02]  /*0ba0*/  SHF.R.S32.HI R6, RZ, 0x4, R3 ;  /* 0x00000004ff067819 */ /* 0x000fc40000011403 */
[----:B------:R-:W-:Y:S02]  /*0bb0*/  SHF.R.S32.HI R7, RZ, 0x1f, R14 ;  /* 0x0000001fff077819 */ /* 0x000fe4000001140e */
[C---:B------:R-:W-:Y:S02]  /*0bc0*/  LOP3.LUT R4, R3.reuse, 0x3fffff0, RZ, 0xc0, !PT ;  /* 0x03fffff003047812 */ /* 0x040fe400078ec0ff */
[----:B------:R-:W-:Y:S02]  /*0bd0*/  LEA.HI R3, R3, R6, RZ, 0x1 ;  /* 0x0000000603037211 */ /* 0x000fe400078f08ff */
[----:B------:R-:W-:Y:S01]  /*0be0*/  LEA.HI R8, R7, R14, RZ, 0x2 ;  /* 0x0000000e07087211 */ /* 0x000fe200078f10ff */
[----:B------:R-:W-:Y:S01]  /*0bf0*/  IMAD.IADD R4, R15, 0x1, -R4 ;  /* 0x000000010f047824 */ /* 0x000fe200078e0a04 */
[----:B------:R-:W-:Y:S02]  /*0c00*/  LOP3.LUT R3, R3, 0x1ffffffe, RZ, 0xc0, !PT ;  /* 0x1ffffffe03037812 */ /* 0x000fe400078ec0ff */
[----:B------:R-:W-:-:S02]  /*0c10*/  SHF.R.S32.HI R9, RZ, 0x2, R8 ;  /* 0x00000002ff097819 */ /* 0x000fc40000011408 */
[----:B------:R-:W-:Y:S01]  /*0c20*/  SHF.R.S32.HI R10, RZ, 0x1f, R8 ;  /* 0x0000001fff0a7819 */ /* 0x000fe20000011408 */
[----:B------:R-:W-:Y:S01]  /*0c30*/  IMAD.IADD R3, R6, 0x1, -R3 ;  /* 0x0000000106037824 */ /* 0x000fe200078e0a03 */
[----:B------:R-:W-:Y:S02]  /*0c40*/  LEA R4, R5, R4, 0x4 ;  /* 0x0000000405047211 */ /* 0x000fe400078e20ff */
[----:B------:R-:W-:Y:S02]  /*0c50*/  LEA.HI R10, R10, R9, RZ, 0x3 ;  /* 0x000000090a0a7211 */ /* 0x000fe400078f18ff */
[----:B------:R-:W-:Y:S01]  /*0c60*/  LOP3.LUT R8, R8, 0x7ffffffc, RZ, 0xc0, !PT ;  /* 0x7ffffffc08087812 */ /* 0x000fe200078ec0ff */
[----:B------:R-:W-:Y:S01]  /*0c70*/  IMAD R11, R4, 0x8, R3 ;  /* 0x00000008040b7824 */ /* 0x000fe200078e0203 */
[----:B------:R-:W-:Y:S02]  /*0c80*/  LOP3.LUT R10, R10, 0xfffffff8, RZ, 0xc0, !PT ;  /* 0xfffffff80a0a7812 */ /* 0x000fe400078ec0ff */
[----:B------:R-:W-:Y:S01]  /*0c90*/  LEA.HI R3, R0, R15, RZ, 0x2 ;  /* 0x0000000f00037211 */ /* 0x000fe200078f10ff */
[----:B------:R-:W-:Y:S01]  /*0ca0*/  IMAD.IADD R8, R14, 0x1, -R8 ;  /* 0x000000010e087824 */ /* 0x000fe200078e0a08 */
[----:B------:R-:W-:Y:S01]  /*0cb0*/  LEA.HI R7, R7, R14, RZ, 0x5 ;  /* 0x0000000e07077211 */ /* 0x000fe200078f28ff */
[----:B------:R-:W-:Y:S01]  /*0cc0*/  IMAD.SHL.U32 R20, R11, 0x8, RZ ;  /* 0x000000080b147824 */ /* 0x000fe200078e00ff */
[----:B------:R-:W-:Y:S01]  /*0cd0*/  IADD3 R10, R9, -R10, RZ ;  /* 0x8000000a090a7210 */ /* 0x000fe20007ffe0ff */
[----:B------:R-:W-:Y:S01]  /*0ce0*/  IMAD R4, R8, R13, 0x60 ;  /* 0x0000006008047424 */ /* 0x000fe200078e020d */
[----:B------:R-:W-:-:S02]  /*0cf0*/  SHF.R.S32.HI R202, RZ, 0x2, R3 ;  /* 0x00000002ffca7819 */ /* 0x000fc40000011403 */
[----:B------:R-:W-:Y:S02]  /*0d00*/  SHF.R.S32.HI R9, RZ, 0x1f, R3 ;  /* 0x0000001fff097819 */ /* 0x000fe40000011403 */
[----:B------:R-:W-:Y:S01]  /*0d10*/  LOP3.LUT R3, R3, 0xfffffffc, RZ, 0xc0, !PT ;  /* 0xfffffffc03037812 */ /* 0x000fe200078ec0ff */
[----:B------:R0:W-:Y:S01]  /*0d20*/  STL [R1+0x74], R4 ;  /* 0x0000740401007387 */ /* 0x0001e20000100800 */
[----:B------:R-:W-:Y:S02]  /*0d30*/  SHF.R.S32.HI R7, RZ, 0x5, R7 ;  /* 0x00000005ff077819 */ /* 0x000fe40000011407 */
[----:B------:R-:W-:Y:S01]  /*0d40*/  LOP3.LUT R2, R2, 0x3fffffe, RZ, 0xc0, !PT ;  /* 0x03fffffe02027812 */ /* 0x000fe200078ec0ff */
[----:B------:R-:W-:Y:S01]  /*0d50*/  IMAD.IADD R14, R15, 0x1, -R3 ;  /* 0x000000010f0e7824 */ /* 0x000fe200078e0a03 */
[----:B------:R-:W-:Y:S02]  /*0d60*/  LEA R7, R7, R10, 0x4 ;  /* 0x0000000a07077211 */ /* 0x000fe400078e20ff */
[----:B------:R-:W-:Y:S01]  /*0d70*/  LEA.HI R9, R9, R202, RZ, 0x3 ;  /* 0x000000ca09097211 */ /* 0x000fe200078f18ff */
[----:B------:R-:W-:Y:S01]  /*0d80*/  IMAD.IADD R2, R12, 0x1, -R2 ;  /* 0x000000010c027824 */ /* 0x000fe200078e0a02 */
[C---:B------:R-:W-:Y:S01]  /*0d90*/  SHF.L.U32 R196, R14.reuse, 0x2, RZ ;  /* 0x000000020ec47819 */ /* 0x040fe200000006ff */
[----:B------:R-:W-:Y:S01]  /*0da0*/  IMAD.SHL.U32 R16, R14, 0x8, RZ ;  /* 0x000000080e107824 */ /* 0x000fe200078e00ff */
[----:B0-----:R-:W-:Y:S01]  /*0db0*/  IADD3 R4, R202, 0x40, RZ ;  /* 0x00000040ca047810 */ /* 0x001fe20007ffe0ff */
[----:B------:R-:W-:Y:S01]  /*0dc0*/  IMAD R10, R2, 0x40, R7 ;  /* 0x00000040020a7824 */ /* 0x000fe200078e0207 */
[----:B------:R-:W-:Y:S01]  /*0dd0*/  LOP3.LUT R9, R9, 0xfffffff8, RZ, 0xc0, !PT ;  /* 0xfffffff809097812 */ /* 0x000fe200078ec0ff */
[----:B------:R-:W-:Y:S01]  /*0de0*/  VIADD R208, R196, 0x40 ;  /* 0x00000040c4d07836 */ /* 0x000fe20000000000 */
[----:B------:R-:W-:Y:S01]  /*0df0*/  SHF.R.S32.HI R2, RZ, 0x1f, R4 ;  /* 0x0000001fff027819 */ /* 0x000fe20000011404 */
[----:B------:R-:W-:Y:S01]  /*0e00*/  IMAD.SHL.U32 R204, R4, 0x40, RZ ;  /* 0x0000004004cc7824 */ /* 0x000fe200078e00ff */
[----:B------:R-:W-:Y:S01]  /*0e10*/  IADD3 R205, R196, 0x20, RZ ;  /* 0x00000020c4cd7810 */ /* 0x000fe20007ffe0ff */
[----:B------:R-:W-:Y:S01]  /*0e20*/  IMAD.IADD R223, R202, 0x1, -R9 ;  /* 0x00000001cadf7824 */ /* 0x000fe200078e0a09 */
[----:B------:R-:W-:Y:S01]  /*0e30*/  LEA.HI R2, R2, R4, RZ, 0x3 ;  /* 0x0000000402027211 */ /* 0x000fe200078f18ff */
[C---:B------:R-:W-:Y:S01]  /*0e40*/  IMAD.IADD R193, R196.reuse, 0x1, R208 ;  /* 0x00000001c4c17824 */ /* 0x040fe200078e02d0 */
[----:B------:R-:W-:Y:S01]  /*0e50*/  IADD3 R194, R196, R205, RZ ;  /* 0x000000cdc4c27210 */ /* 0x000fe20007ffe0ff */
[----:B------:R-:W-:Y:S01]  /*0e60*/  IMAD.SHL.U32 R215, R223, 0x40, RZ ;  /* 0x00000040dfd77824 */ /* 0x000fe200078e00ff */
[----:B------:R-:W-:Y:S01]  /*0e70*/  LOP3.LUT R204, R204, 0x1c0, RZ, 0xc0, !PT ;  /* 0x000001c0cccc7812 */ /* 0x000fe200078ec0ff */
[----:B------:R-:W-:Y:S01]  /*0e80*/  IMAD.SHL.U32 R2, R2, 0x40, RZ ;  /* 0x0000004002027824 */ /* 0x000fe200078e00ff */
[----:B------:R-:W-:Y:S01]  /*0e90*/  SHF.R.S32.HI R3, RZ, 0x1f, R194 ;  /* 0x0000001fff037819 */ /* 0x000fe200000114c2 */
[C---:B------:R-:W-:Y:S01]  /*0ea0*/  VIADD R206, R196.reuse, 0x30 ;  /* 0x00000030c4ce7836 */ /* 0x040fe20000000000 */
[----:B------:R-:W-:Y:S01]  /*0eb0*/  LOP3.LUT R215, R215, 0x1c0, RZ, 0xc0, !PT ;  /* 0x000001c0d7d77812 */ /* 0x000fe200078ec0ff */
[----:B------:R-:W-:Y:S01]  /*0ec0*/  VIADD R209, R196, 0x50 ;  /* 0x00000050c4d17836 */ /* 0x000fe20000000000 */
[----:B------:R-:W-:Y:S01]  /*0ed0*/  LOP3.LUT R218, R2, 0xfffffe00, RZ, 0xc0, !PT ;  /* 0xfffffe0002da7812 */ /* 0x000fe200078ec0ff */
[----:B------:R-:W-:Y:S01]  /*0ee0*/  STL [R1+0x70], R10 ;  /* 0x0000700a01007387 */ /* 0x000fe20000100800 */
[----:B------:R-:W-:Y:S01]  /*0ef0*/  SHF.R.S32.HI R2, RZ, 0x1f, R193 ;  /* 0x0000001fff027819 */ /* 0x000fe200000114c1 */
[C---:B------:R-:W-:Y:S01]  /*0f00*/  VIADD R22, R16.reuse, 0x80 ;  /* 0x0000008010167836 */ /* 0x040fe20000000000 */
[CC--:B------:R-:W-:Y:S01]  /*0f10*/  LEA.HI R195, R3.reuse, R194.reuse, RZ, 0x3 ;  /* 0x000000c203c37211 */ /* 0x0c0fe200078f18ff */
[----:B------:R-:W-:Y:S01]  /*0f20*/  STL [R1+0x4], RZ ;  /* 0x000004ff01007387 */ /* 0x000fe20000100800 */
[----:B------:R-:W-:Y:S01]  /*0f30*/  LEA.HI R3, R3, R194, RZ, 0x6 ;  /* 0x000000c203037211 */ /* 0x000fe200078f30ff */
[----:B------:R-:W-:Y:S01]  /*0f40*/  VIADD R192, R16, 0xa0 ;  /* 0x000000a010c07836 */ /* 0x000fe20000000000 */
[CC--:B------:R-:W-:Y:S01]  /*0f50*/  LEA.HI R4, R2.reuse, R193.reuse, RZ, 0x6 ;  /* 0x000000c102047211 */ /* 0x0c0fe200078f30ff */
[----:B------:R-:W-:Y:S01]  /*0f60*/  STL [R1+0x7c], R20 ;  /* 0x00007c1401007387 */ /* 0x000fe20000100800 */
[----:B------:R-:W-:-:S02]  /*0f70*/  LEA.HI R198, R2, R193, RZ, 0x3 ;  /* 0x000000c102c67211 */ /* 0x000fc400078f18ff */
[----:B------:R-:W-:Y:S01]  /*0f80*/  SHF.L.U32 R2, R3, 0x7, RZ ;  /* 0x0000000703027819 */ /* 0x000fe200000006ff */
[----:B------:R-:W-:Y:S01]  /*0f90*/  IMAD.SHL.U32 R4, R4, 0x80, RZ ;  /* 0x0000008004047824 */ /* 0x000fe200078e00ff */
[----:B------:R-:W-:Y:S02]  /*0fa0*/  SHF.R.U32.HI R12, RZ, 0x3, R204 ;  /* 0x00000003ff0c7819 */ /* 0x000fe400000116cc */
[----:B------:R-:W-:Y:S02]  /*0fb0*/  SHF.R.U32.HI R216, RZ, 0x3, R215 ;  /* 0x00000003ffd87819 */ /* 0x000fe400000116d7 */
[--C-:B------:R-:W-:Y:S02]  /*0fc0*/  LOP3.LUT R3, R215, 0x38, R195.reuse, 0xf8, !PT ;  /* 0x00000038d7037812 */ /* 0x100fe400078ef8c3 */
[----:B------:R-:W-:Y:S02]  /*0fd0*/  LOP3.LUT R6, R204, 0x38, R195, 0xf8, !PT ;  /* 0x00000038cc067812 */ /* 0x000fe400078ef8c3 */
[----:B------:R-:W-:-:S02]  /*0fe0*/  LOP3.LUT R2, R2, 0xffffe000, RZ, 0xc0, !PT ;  /* 0xffffe00002027812 */ /* 0x000fc400078ec0ff */
[----:B------:R-:W-:Y:S02]  /*0ff0*/  LOP3.LUT R3, R3, R216, RZ, 0x3c, !PT ;  /* 0x000000d803037212 */ /* 0x000fe400078e3cff */
[----:B------:R-:W-:Y:S02]  /*1000*/  LOP3.LUT R7, R6, R12, RZ, 0x3c, !PT ;  /* 0x0000000c06077212 */ /* 0x000fe400078e3cff */
[--C-:B------:R-:W-:Y:S02]  /*1010*/  LOP3.LUT R5, R215, 0x38, R198.reuse, 0xf8, !PT ;  /* 0x00000038d7057812 */ /* 0x100fe400078ef8c6 */
[----:B------:R-:W-:Y:S02]  /*1020*/  LOP3.LUT R8, R204, 0x38, R198, 0xf8, !PT ;  /* 0x00000038cc087812 */ /* 0x000fe400078ef8c6 */
[-C--:B------:R-:W-:Y:S02]  /*1030*/  IADD3 R3, R3, R2.reuse, R217 ;  /* 0x0000000203037210 */ /* 0x080fe40007ffe0d9 */
[----:B------:R-:W-:-:S02]  /*1040*/  IADD3 R7, R7, R2, R218 ;  /* 0x0000000207077210 */ /* 0x000fc40007ffe0da */
[----:B------:R-:W-:Y:S02]  /*1050*/  LEA.HI R0, R0, R15, RZ, 0x3 ;  /* 0x0000000f00007211 */ /* 0x000fe400078f18ff */
[----:B------:R-:W-:Y:S02]  /*1060*/  LEA.HI R2, R14, R14, RZ, 0x1 ;  /* 0x0000000e0e027211 */ /* 0x000fe400078f08ff */
[----:B------:R-:W-:Y:S02]  /*1070*/  LOP3.LUT R4, R4, 0xffffe000, RZ, 0xc0, !PT ;  /* 0xffffe00004047812 */ /* 0x000fe400078ec0ff */
[----:B------:R-:W-:Y:S02]  /*1080*/  LOP3.LUT R5, R5, R216, RZ, 0x3c, !PT ;  /* 0x000000d805057212 */ /* 0x000fe400078e3cff */
[----:B------:R-:W-:Y:S02]  /*1090*/  LOP3.LUT R9, R8, R12, RZ, 0x3c, !PT ;  /* 0x0000000c08097212 */ /* 0x000fe400078e3cff */
[----:B------:R-:W-:-:S02]  /*10a0*/  IADD3 R207, R196, 0x10, RZ ;  /* 0x00000010c4cf7810 */ /* 0x000fc40007ffe0ff */
[----:B------:R-:W-:Y:S02]  /*10b0*/  LOP3.LUT R225, R0, 0xfffffff8, RZ, 0xc0, !PT ;  /* 0xfffffff800e17812 */ /* 0x000fe400078ec0ff */
[----:B------:R-:W-:Y:S02]  /*10c0*/  LOP3.LUT R2, R2, 0x1ffffffe, RZ, 0xc0, !PT ;  /* 0x1ffffffe02027812 */ /* 0x000fe400078ec0ff */
[----:B------:R-:W-:Y:S02]  /*10d0*/  SHF.R.S32.HI R0, RZ, 0x3, R0 ;  /* 0x00000003ff007819 */ /* 0x000fe40000011400 */
[-C--:B------:R-:W-:Y:S01]  /*10e0*/  IADD3 R6, R5, R4.reuse, R217 ;  /* 0x0000000405067210 */ /* 0x080fe20007ffe0d9 */
[----:B------:R-:W-:Y:S01]  /*10f0*/  IMAD.IADD R2, R14, 0x1, -R2 ;  /* 0x000000010e027824 */ /* 0x000fe200078e0a02 */
[----:B------:R-:W-:Y:S02]  /*1100*/  IADD3 R9, R9, R4, R218 ;  /* 0x0000000409097210 */ /* 0x000fe40007ffe0da */
[----:B------:R-:W-:-:S02]  /*1110*/  SHF.R.S32.HI R0, RZ, 0x1f, R207 ;  /* 0x0000001fff007819 */ /* 0x000fc400000114cf */
[----:B------:R-:W-:Y:S02]  /*1120*/  SHF.R.S32.HI R4, RZ, 0x1f, R205 ;  /* 0x0000001fff047819 */ /* 0x000fe400000114cd */
[----:B------:R-:W-:Y:S02]  /*1130*/  SHF.R.S32.HI R13, RZ, 0x1f, R206 ;  /* 0x0000001fff0d7819 */ /* 0x000fe400000114ce */
[----:B------:R-:W-:Y:S02]  /*1140*/  SHF.L.U64.HI R14, R207, 0x1, R0 ;  /* 0x00000001cf0e7819 */ /* 0x000fe40000010200 */
[----:B------:R-:W-:Y:S02]  /*1150*/  IADD3 R225, R15, -R225, RZ ;  /* 0x800000e10fe17210 */ /* 0x000fe40007ffe0ff */
[----:B------:R-:W-:Y:S01]  /*1160*/  SHF.L.U64.HI R11, R205, 0x1, R4 ;  /* 0x00000001cd0b7819 */ /* 0x000fe20000010204 */
[----:B------:R-:W-:Y:S01]  /*1170*/  STL [R1+0x48], R14 ;  /* 0x0000480e01007387 */ /* 0x000fe20000100800 */
[----:B------:R-:W-:Y:S01]  /*1180*/  SHF.R.S32.HI R15, RZ, 0x1f, R208 ;  /* 0x0000001fff0f7819 */ /* 0x000fe200000114d0 */
[----:B------:R-:W-:Y:S01]  /*1190*/  IMAD.SHL.U32 R222, R225, 0x8, RZ ;  /* 0x00000008e1de7824 */ /* 0x000fe200078e00ff */
[----:B------:R-:W-:Y:S01]  /*11a0*/  SHF.L.U64.HI R0, R206, 0x1, R13 ;  /* 0x00000001ce007819 */ /* 0x000fe2000001020d */
[----:B------:R-:W-:Y:S01]  /*11b0*/  STL [R1+0x4c], R11 ;  /* 0x00004c0b01007387 */ /* 0x000fe20000100800 */
[----:B------:R-:W-:-:S02]  /*11c0*/  LOP3.LUT R5, R204, 0x38, R16, 0xf8, !PT ;  /* 0x00000038cc057812 */ /* 0x000fc400078ef810 */
[----:B------:R-:W-:Y:S01]  /*11d0*/  SHF.R.S32.HI R8, RZ, 0x1f, R209 ;  /* 0x0000001fff087819 */ /* 0x000fe200000114d1 */
[----:B------:R0:W-:Y:S01]  /*11e0*/  STL [R1+0x50], R0 ;  /* 0x0000500001007387 */ /* 0x0001e20000100800 */
[----:B------:R-:W-:Y:S02]  /*11f0*/  SHF.L.U64.HI R4, R208, 0x1, R15 ;  /* 0x00000001d0047819 */ /* 0x000fe4000001020f */
[----:B------:R-:W-:Y:S02]  /*1200*/  LOP3.LUT R5, R218, R5, R12, 0xf6, !PT ;  /* 0x00000005da057212 */ /* 0x000fe400078ef60c */
[----:B------:R-:W-:Y:S01]  /*1210*/  LEA R3, R3, UR60, 0x1 ;  /* 0x0000003c03037c11 */ /* 0x000fe2000f8e08ff */
[----:B------:R1:W-:Y:S01]  /*1220*/  STL [R1+0x54], R4 ;  /* 0x0000540401007387 */ /* 0x0003e20000100800 */
[----:B------:R-:W-:Y:S02]  /*1230*/  IADD3 R23, R16, 0x60, RZ ;  /* 0x0000006010177810 */ /* 0x000fe40007ffe0ff */
[----:B------:R-:W-:-:S02]  /*1240*/  SHF.R.S32.HI R17, RZ, 0x1f, R16 ;  /* 0x0000001fff117819 */ /* 0x000fc40000011410 */
[----:B0-----:R-:W-:Y:S02]  /*1250*/  SHF.L.U64.HI R0, R209, 0x1, R8 ;  /* 0x00000001d1007819 */ /* 0x001fe40000010208 */
[----:B------:R-:W-:Y:S02]  /*1260*/  IADD3 R224, R222, 0x80, RZ ;  /* 0x00000080dee07810 */ /* 0x000fe40007ffe0ff */
[----:B------:R-:W-:Y:S01]  /*1270*/  SHF.R.S32.HI R201, RZ, 0x1f, R23 ;  /* 0x0000001fffc97819 */ /* 0x000fe20000011417 */
[----:B------:R0:W-:Y:S01]  /*1280*/  STL [R1+0x58], R0 ;  /* 0x0000580001007387 */ /* 0x0001e20000100800 */
[----:B-1----:R-:W-:Y:S02]  /*1290*/  LEA R4, R5, UR60, 0x1 ;  /* 0x0000003c05047c11 */ /* 0x002fe4000f8e08ff */
[----:B------:R-:W-:Y:S02]  /*12a0*/  SHF.R.S32.HI R200, RZ, 0x1f, R22 ;  /* 0x0000001fffc87819 */ /* 0x000fe40000011416 */
[----:B------:R-:W-:Y:S01]  /*12b0*/  SHF.R.S32.HI R199, RZ, 0x1f, R192 ;  /* 0x0000001fffc77819 */ /* 0x000fe200000114c0 */
[----:B------:R1:W-:Y:S01]  /*12c0*/  STL [R1+0x68], R4 ;  /* 0x0000680401007387 */ /* 0x0003e20000100800 */
[----:B------:R-:W-:-:S02]  /*12d0*/  SHF.R.S32.HI R195, RZ, 0x3, R195 ;  /* 0x00000003ffc37819 */ /* 0x000fc400000114c3 */
[----:B------:R-:W-:Y:S01]  /*12e0*/  SHF.R.S32.HI R198, RZ, 0x3, R198 ;  /* 0x00000003ffc67819 */ /* 0x000fe200000114c6 */
[----:B------:R2:W-:Y:S01]  /*12f0*/  STL [R1+0x6c], R3 ;  /* 0x00006c0301007387 */ /* 0x0005e20000100800 */
[----:B0-----:R-:W-:Y:S02]  /*1300*/  LEA R0, R7, UR60, 0x1 ;  /* 0x0000003c07007c11 */ /* 0x001fe4000f8e08ff */
[----:B-1----:R-:W-:-:S03]  /*1310*/  LEA R4, R6, UR60, 0x1 ;  /* 0x0000003c06047c11 */ /* 0x002fc6000f8e08ff */
[----:B------:R0:W-:Y:S01]  /*1320*/  STL [R1+0x60], R0 ;  /* 0x0000600001007387 */ /* 0x0001e20000100800 */
[----:B--2---:R-:W-:-:S03]  /*1330*/  LEA R3, R9, UR60, 0x1 ;  /* 0x0000003c09037c11 */ /* 0x004fc6000f8e08ff */
[----:B------:R1:W-:Y:S01]  /*1340*/  STL [R1+0x64], R4 ;  /* 0x0000640401007387 */ /* 0x0003e20000100800 */
[----:B0-----:R-:W-:-:S05]  /*1350*/  LEA R0, R2, R10, 0x3 ;  /* 0x0000000a02007211 */ /* 0x001fca00078e18ff */
[----:B------:R1:W-:Y:S04]  /*1360*/  STL [R1+0x78], R0 ;  /* 0x0000780001007387 */ /* 0x0003e80000100800 */
[----:B------:R1:W-:Y:S02]  /*1370*/  STL [R1+0x5c], R3 ;  /* 0x00005c0301007387 */ /* 0x0003e40000100800 */
.L_x_3956:
[----:B01-34-:R-:W0:Y:S01]  /*1380*/  LDC.64 R2, c[0x0][0xc88] ;  /* 0x00032200ff027b82 */ /* 0x01be220000000a00 */
        /* <DEDUP_REMOVED lines=10> */
[----:B------:R-:W-:Y:S02]  /*1430*/  ISETP.NE.U32.AND P0, PT, RZ, UR6, PT ;  /* 0x00000006ff007c0c */ /* 0x000fe4000bf05070 */
[----:B------:R-:W-:-:S02]  /*1440*/  MOV R27, RZ ;  /* 0x000000ff001b7202 */ /* 0x000fc40000000f00 */
[----:B------:R-:W-:Y:S02]  /*1450*/  ISETP.NE.AND.EX P0, PT, RZ, UR7, PT, P0 ;  /* 0x00000007ff007c0c */ /* 0x000fe4000bf05300 */
[----:B--2---:R-:W-:Y:S01]  /*1460*/  SHF.R.S32.HI R0, RZ, 0x1f, R229 ;  /* 0x0000001fff007819 */ /* 0x004fe200000114e5 */
[C---:B------:R-:W-:Y:S02]  /*1470*/  IMAD.SHL.U32 R227, R229.reuse, 0x4, RZ ;  /* 0x00000004e5e37824 */ /* 0x040fe400078e00ff */
[C---:B------:R-:W-:Y:S02]  /*1480*/  @P2 LEA R2, P3, R229.reuse, UR4, 0x2 ;  /* 0x00000004e5022c11 */ /* 0x040fe4000f8610ff */
[C-C-:B------:R-:W-:Y:S01]  /*1490*/  SHF.L.U64.HI R228, R229.reuse, 0x2, R0.reuse ;  /* 0x00000002e5e47819 */ /* 0x140fe20000010200 */
[----:B------:R0:W-:Y:S01]  /*14a0*/  STL [R1+0x44], R0 ;  /* 0x0000440001007387 */ /* 0x0001e20000100800 */
[----:B------:R-:W-:Y:S01]  /*14b0*/  @P2 LEA.HI.X R3, R229, UR5, R0, 0x2, P3 ;  /* 0x00000005e5032c11 */ /* 0x000fe200098f1400 */
[----:B------:R-:W-:Y:S01]  /*14c0*/  ULDC UR4, c[0x0][0x288] ;  /* 0x0000a20000047ab9 */ /* 0x000fe20000000800 */
[----:B------:R-:W-:-:S03]  /*14d0*/  IADD3 R6, P4, R227, UR6, RZ ;  /* 0x00000006e3067c10 */ /* 0x000fc6000ff9e0ff */
[----:B------:R0:W5:Y:S01]  /*14e0*/  @P2 LDG.E R9, desc[UR56][R2.64] ;  /* 0x0000003802092981 */ /* 0x000162000c1e1900 */
[----:B------:R-:W-:Y:S01]  /*14f0*/  @P1 IADD3 R4, P2, R227, UR8, RZ ;  /* 0x00000008e3041c10 */ /* 0x000fe2000ff5e0ff */
[----:B------:R-:W-:Y:S01]  /*1500*/  IMAD.U32 R140, RZ, RZ, UR4 ;  /* 0x00000004ff8c7e24 */ /* 0x000fe2000f8e00ff */
[C---:B------:R-:W-:Y:S01]  /*1510*/  IADD3.X R7, R228.reuse, UR7, RZ, P4, !PT ;  /* 0x00000007e4077c10 */ /* 0x040fe2000a7fe4ff */
[----:B------:R0:W-:Y:S01]  /*1520*/  STL [R1+0x40], R29 ;  /* 0x0000401d01007387 */ /* 0x0001e20000100800 */
[----:B------:R-:W-:Y:S01]  /*1530*/  @P1 IADD3.X R5, R228, UR9, RZ, P2, !PT ;  /* 0x00000009e4051c10 */ /* 0x000fe200097fe4ff */
[----:B------:R-:W-:Y:S01]  /*1540*/  ULDC.64 UR4, c[0x0][0x418] ;  /* 0x0001060000047ab9 */ /* 0x000fe20000000a00 */
[----:B------:R-:W-:Y:S01]  /*1550*/  ULDC.64 UR8, c[0x0][0xa20] ;  /* 0x0002880000087ab9 */ /* 0x000fe20000000a00 */
[----:B------:R0:W5:Y:S04]  /*1560*/  @P0 LDG.E R27, desc[UR56][R6.64] ;  /* 0x00000038061b0981 */ /* 0x000168000c1e1900 */
[----:B------:R0:W5:Y:S01]  /*1570*/  @P1 LDG.E R140, desc[UR56][R4.64] ;  /* 0x00000038048c1981 */ /* 0x000162000c1e1900 */
        /* <DEDUP_REMOVED lines=9> */
[----:B------:R-:W-:Y:S01]  /*1610*/  IMAD.MOV.U32 R226, RZ, RZ, R30 ;  /* 0x000000ffffe27224 */ /* 0x000fe200078e001e */
[----:B------:R-:W-:Y:S01]  /*1620*/  MOV R25, R229 ;  /* 0x000000e500197202 */ /* 0x000fe20000000f00 */
[----:B0-----:R-:W-:Y:S06]  /*1630*/  @P1 BRA `(.L_x_3742) ;  /* 0x0000000000241947 */ /* 0x001fec0003800000 */
        /* <DEDUP_REMOVED lines=9> */
.L_x_3742:
[----:B------:R-:W-:Y:S01]  /*16d0*/  IMAD.U32 R24, RZ, RZ, UR5 ;  /* 0x00000005ff187e24 */ /* 0x000fe2000f8e00ff */
[----:B------:R-:W-:Y:S01]  /*16e0*/  MOV R26, UR4 ;  /* 0x00000004001a7c02 */ /* 0x000fe20008000f00 */
[----:B------:R-:W-:Y:S06]  /*16f0*/  @!P2 BRA `(.L_x_3743) ;  /* 0x000000000010a947 */ /* 0x000fec0003800000 */
[----:B------:R-:W-:-:S04]  /*1700*/  IADD3 R2, P0, R227, UR8, RZ ;  /* 0x00000008e3027c10 */ /* 0x000fc8000ff1e0ff */
[----:B------:R-:W-:-:S05]  /*1710*/  IADD3.X R3, R228, UR9, RZ, P0, !PT ;  /* 0x00000009e4037c10 */ /* 0x000fca00087fe4ff */
[----:B------:R0:W5:Y:S01]  /*1720*/  LDG.E R26, desc[UR56][R2.64] ;  /* 0x00000038021a7981 */ /* 0x000162000c1e1900 */
[----:B------:R-:W-:Y:S05]  /*1730*/  BRA `(.L_x_3744) ;  /* 0x0000000000107947 */ /* 0x000fea0003800000 */
.L_x_3743:
[----:B------:R-:W-:Y:S05]  /*1740*/  @!P0 BRA `(.L_x_3744) ;  /* 0x00000000000c8947 */ /* 0x000fea0003800000 */
[----:B------:R-:W2:Y:S04]  /*1750*/  LDG.E R3, desc[UR56][R6.64] ;  /* 0x0000003806037981 */ /* 0x000ea8000c1e1900 */
[----:B------:R-:W2:Y:S02]  /*1760*/  LDG.E R26, desc[UR56][R6.64+0x4] ;  /* 0x00000438061a7981 */ /* 0x000ea4000c1e1900 */
[----:B--2---:R-:W-:-:S07]  /*1770*/  IMAD.IADD R26, R26, 0x1, -R3 ;  /* 0x000000011a1a7824 */ /* 0x004fce00078e0a03 */
.L_x_3744:
[----:B------:R-:W-:Y:S02]  /*1780*/  ULDC.64 UR4, c[0x0][0xa10] ;  /* 0x0002840000047ab9 */ /* 0x000fe40000000a00 */
[----:B------:R-:W-:-:S04]  /*1790*/  ISETP.NE.U32.AND P0, PT, RZ, UR4, PT ;  /* 0x00000004ff007c0c */ /* 0x000fc8000bf05070 */
[----:B------:R-:W-:Y:S01]  /*17a0*/  ISETP.NE.AND.EX P0, PT, RZ, UR5, PT, P0 ;  /* 0x00000005ff007c0c */ /* 0x000fe2000bf05300 */
[----:B------:R-:W-:-:S12]  /*17b0*/  ULDC.64 UR4, c[0x0][0xa30] ;  /* 0x00028c0000047ab9 */ /* 0x000fd80000000a00 */
[----:B0-----:R-:W0:Y:S02]  /*17c0*/  @P0 LDC.64 R2, c[0x0][0xa10] ;  /* 0x00028400ff020b82 */ /* 0x001e240000000a00 */
[----:B0-----:R-:W-:-:S05]  /*17d0*/  @P0 IMAD.WIDE R2, R25, 0x4, R2 ;  /* 0x0000000419020825 */ /* 0x001fca00078e0202 */
[----:B------:R-:W2:Y:S04]  /*17e0*/  @P0 LDG.E R0, desc[UR56][R2.64] ;  /* 0x0000003802000981 */ /* 0x000ea8000c1e1900 */
[----:B------:R-:W2:Y:S01]  /*17f0*/  @P0 LDG.E R7, desc[UR56][R2.64+0x4] ;  /* 0x0000043802070981 */ /* 0x000ea2000c1e1900 */
[----:B------:R-:W-:Y:S01]  /*1800*/  ISETP.NE.U32.AND P1, PT, RZ, UR4, PT ;  /* 0x00000004ff007c0c */ /* 0x000fe2000bf25070 */
[----:B-----5:R-:W-:-:S03]  /*1810*/  IMAD.MOV.U32 R136, RZ, RZ, R26 ;  /* 0x000000ffff887224 */ /* 0x020fc600078e001a */
[----:B------:R-:W-:-:S13]  /*1820*/  ISETP.NE.AND.EX P1, PT, RZ, UR5, PT, P1 ;  /* 0x00000005ff007c0c */ /* 0x000fda000bf25310 */
[----:B------:R-:W-:-:S04]  /*1830*/  @P1 IADD3 R4, P2, R227, UR4, RZ ;  /* 0x00000004e3041c10 */ /* 0x000fc8000ff5e0ff */
[----:B------:R-:W-:-:S05]  /*1840*/  @P1 IADD3.X R5, R228, UR5, RZ, P2, !PT ;  /* 0x00000005e4051c10 */ /* 0x000fca00097fe4ff */
[----:B------:R0:W5:Y:S01]  /*1850*/  @P1 LDG.E R136, desc[UR56][R4.64] ;  /* 0x0000003804881981 */ /* 0x000162000c1e1900 */
[----:B------:R-:W-:Y:S02]  /*1860*/  IADD3 R9, -R9, R26, RZ ;  /* 0x0000001a09097210 */ /* 0x000fe40007ffe1ff */
[----:B------:R-:W-:-:S03]  /*1870*/  PLOP3.LUT P2, PT, PT, PT, PT, 0x80, 0x0 ;  /* 0x000000000000781c */ /* 0x000fc60003f4f070 */
[----:B------:R-:W-:-:S05]  /*1880*/  IMAD.MOV R122, RZ, RZ, -R9 ;  /* 0x000000ffff7a7224 */ /* 0x000fca00078e0a09 */
[----:B------:R-:W-:Y:S01]  /*1890*/  VIMNMX R122, RZ, R122, !PT ;  /* 0x0000007aff7a7248 */ /* 0x000fe20007fe0100 */
[----:B--2---:R-:W-:-:S04]  /*18a0*/  @P0 IMAD.IADD R24, R7, 0x1, -R0 ;  /* 0x0000000107180824 */ /* 0x004fc800078e0a00 */
[----:B------:R-:W-:-:S05]  /*18b0*/  IMAD.IADD R141, R9, 0x1, R24 ;  /* 0x00000001098d7824 */ /* 0x000fca00078e0218 */
[----:B------:R-:W-:-:S05]  /*18c0*/  IADD3 R0, R141, 0x5f, RZ ;  /* 0x0000005f8d007810 */ /* 0x000fca0007ffe0ff */
[----:B------:R-:W-:-:S05]  /*18d0*/  IMAD.HI R0, R0, 0x2aaaaaab, RZ ;  /* 0x2aaaaaab00007827 */ /* 0x000fca00078e02ff */
[----:B------:R-:W-:-:S04]  /*18e0*/  SHF.R.U32.HI R3, RZ, 0x1f, R0 ;  /* 0x0000001fff037819 */ /* 0x000fc80000011600 */
[----:B------:R-:W-:-:S05]  /*18f0*/  LEA.HI.SX32 R142, R0, R3, 0x1c ;  /* 0x00000003008e7211 */ /* 0x000fca00078fe2ff */
        /* <DEDUP_REMOVED lines=9> */
[----:B------:R-:W-:-:S04]  /*1990*/  @P0 LEA.HI.SX32 R2, R0, R3, 0x1c ;  /* 0x0000000300020211 */ /* 0x000fc800078fe2ff */
        /* <DEDUP_REMOVED lines=22> */
.L_x_3747:
[----:B------:R-:W-:Y:S05]  /*1b00*/  BSYNC B6 ;  /* 0x0000000000067941 */ /* 0x000fea0003800000 */
.L_x_3746:
        /* <DEDUP_REMOVED lines=20> */
.L_x_3749:
[----:B------:R-:W-:Y:S05]  /*1c50*/  BSYNC B6 ;  /* 0x0000000000067941 */ /* 0x000fea0003800000 */
.L_x_3748:
[----:B------:R-:W-:Y:S01]  /*1c60*/  ULDC.64 UR4, c[0x0][0x9f8] ;  /* 0x00027e0000047ab9 */ /* 0x000fe20000000a00 */
[----:B------:R-:W2:Y:S01]  /*1c70*/  LDL.LU R20, [R1] ;  /* 0x0000000001147983 */ /* 0x000ea20000300800 */
[----:B------:R-:W-:Y:S01]  /*1c80*/  ISETP.NE.U32.AND P0, PT, RZ, UR4, PT ;  /* 0x00000004ff007c0c */ /* 0x000fe2000bf05070 */
[----:B------:R-:W0:Y:S03]  /*1c90*/  LDC.64 R94, c[0x0][0x3f8] ;  /* 0x0000fe00ff5e7b82 */ /* 0x000e260000000a00 */
[----:B------:R-:W-:-:S05]  /*1ca0*/  ISETP.NE.AND.EX P0, PT, RZ, UR5, PT, P0 ;  /* 0x00000005ff007c0c */ /* 0x000fca000bf05300 */
[----:B------:R-:W1:Y:S08]  /*1cb0*/  LDC.64 R88, c[0x0][0x408] ;  /* 0x00010200ff587b82 */ /* 0x000e700000000a00 */
[----:B------:R-:W-:Y:S01]  /*1cc0*/  @P0 IADD3 R4, P1, R227, UR4, RZ ;  /* 0x00000004e3040c10 */ /* 0x000fe2000ff3e0ff */
[----:B------:R-:W3:Y:S01]  /*1cd0*/  LDC R121, c[0x0][0x3f4] ;  /* 0x0000fd00ff797b82 */ /* 0x000ee20000000800 */
[----:B------:R-:W-:-:S02]  /*1ce0*/  ULDC UR4, c[0x0][0x2f4] ;  /* 0x0000bd0000047ab9 */ /* 0x000fc40000000800 */
[----:B------:R-:W-:-:S05]  /*1cf0*/  @P0 IADD3.X R5, R228, UR5, RZ, P1, !PT ;  /* 0x00000005e4050c10 */ /* 0x000fca0008ffe4ff */
[----:B------:R4:W2:Y:S01]  /*1d00*/  @P0 LDG.E R25, desc[UR56][R4.64] ;  /* 0x0000003804190981 */ /* 0x0008a2000c1e1900 */
[----:B------:R-:W-:Y:S01]  /*1d10*/  ISETP.GE.AND P1, PT, R194, UR4, PT ;  /* 0x00000004c2007c0c */ /* 0x000fe2000bf26270 */
[--C-:B0-----:R-:W-:Y:S01]  /*1d20*/  IMAD.WIDE.U32 R96, R202, R94, R16.reuse ;  /* 0x0000005eca607225 */ /* 0x101fe200078e0010 */
[----:B------:R-:W-:Y:S01]  /*1d30*/  ISETP.GE.AND P0, PT, R16, UR4, PT ;  /* 0x0000000410007c0c */ /* 0x000fe2000bf06270 */
[----:B------:R-:W0:Y:S01]  /*1d40*/  S2R R28, SR_TID.X ;  /* 0x00000000001c7919 */ /* 0x000e220000002100 */
[----:B------:R-:W-:Y:S01]  /*1d50*/  SEL R3, RZ, 0xffffffff, P1 ;  /* 0xffffffffff037807 */ /* 0x000fe20000800000 */
[----:B------:R-:W-:Y:S01]  /*1d60*/  IMAD R125, R95, 0x60, RZ ;  /* 0x000000605f7d7824 */ /* 0x000fe200078e02ff */
[----:B------:R-:W-:Y:S01]  /*1d70*/  SEL R0, RZ, 0x1, P0 ;  /* 0x00000001ff007807 */ /* 0x000fe20000000000 */
[----:B-1----:R-:W-:Y:S01]  /*1d80*/  IMAD.WIDE.U32 R90, R202, R88, R16 ;  /* 0x00000058ca5a7225 */ /* 0x002fe200078e0010 */
[----:B------:R-:W-:Y:S01]  /*1d90*/  SHF.L.U32 R3, R3, 0x1, RZ ;  /* 0x0000000103037819 */ /* 0x000fe200000006ff */
[----:B------:R-:W1:Y:S01]  /*1da0*/  S2R R137, SR_TID.X ;  /* 0x0000000000897919 */ /* 0x000e620000002100 */
[----:B----4-:R-:W-:Y:S01]  /*1db0*/  SHF.R.S32.HI R5, RZ, 0x1f, R202 ;  /* 0x0000001fff057819 */ /* 0x010fe200000114ca */
[----:B------:R-:W-:Y:S01]  /*1dc0*/  IMAD.SHL.U32 R107, R88, 0x40, RZ ;  /* 0x00000040586b7824 */ /* 0x000fe200078e00ff */
[----:B------:R-:W-:-:S02]  /*1dd0*/  ISETP.GE.AND P0, PT, R193, UR4, PT ;  /* 0x00000004c1007c0c */ /* 0x000fc4000bf06270 */
[----:B------:R-:W-:Y:S01]  /*1de0*/  ISETP.GE.AND P1, PT, R23, UR4, PT ;  /* 0x0000000417007c0c */ /* 0x000fe2000bf26270 */
[----:B------:R-:W-:Y:S01]  /*1df0*/  IMAD R6, R5, R94, RZ ;  /* 0x0000005e05067224 */ /* 0x000fe200078e02ff */
[----:B------:R-:W-:Y:S01]  /*1e00*/  LOP3.LUT R0, R3, 0x2, R0, 0xe2, !PT ;  /* 0x0000000203007812 */ /* 0x000fe200078ee200 */
[----:B------:R-:W-:Y:S01]  /*1e10*/  IMAD R5, R5, R88, RZ ;  /* 0x0000005805057224 */ /* 0x000fe200078e02ff */
[----:B------:R-:W-:Y:S01]  /*1e20*/  SHF.R.S32.HI R197, RZ, 0x1f, R196 ;  /* 0x0000001fffc57819 */ /* 0x000fe200000114c4 */
[C---:B------:R-:W-:Y:S01]  /*1e30*/  IMAD R7, R202.reuse, R95, R6 ;  /* 0x0000005fca077224 */ /* 0x040fe200078e0206 */
[----:B------:R-:W-:Y:S01]  /*1e40*/  SEL R3, RZ, 0x4, P0 ;  /* 0x00000004ff037807 */ /* 0x000fe20000000000 */
[C---:B------:R-:W-:Y:S01]  /*1e50*/  IMAD R9, R202.reuse, R89, R5 ;  /* 0x00000059ca097224 */ /* 0x040fe200078e0205 */
[----:B------:R-:W-:Y:S01]  /*1e60*/  SEL R4, RZ, 0x8, P1 ;  /* 0x00000008ff047807 */ /* 0x000fe20000800000 */
[----:B------:R-:W-:Y:S01]  /*1e70*/  IMAD.WIDE.U32 R98, R202, R94, R196 ;  /* 0x0000005eca627225 */ /* 0x000fe200078e00c4 */
[----:B------:R-:W-:-:S02]  /*1e80*/  ISETP.GE.AND P2, PT, R22, UR4, PT ;  /* 0x0000000416007c0c */ /* 0x000fc4000bf46270 */
[----:B------:R-:W-:Y:S01]  /*1e90*/  LOP3.LUT R0, R4, R0, R3, 0xfe, !PT ;  /* 0x0000000004007212 */ /* 0x000fe200078efe03 */
[----:B------:R-:W-:Y:S01]  /*1ea0*/  IMAD.IADD R99, R99, 0x1, R7 ;  /* 0x0000000163637824 */ /* 0x000fe200078e0207 */
[----:B------:R-:W-:Y:S01]  /*1eb0*/  SEL R3, RZ, 0x10, P2 ;  /* 0x00000010ff037807 */ /* 0x000fe20001000000 */
[----:B------:R-:W-:Y:S01]  /*1ec0*/  IMAD.IADD R97, R7, 0x1, R97 ;  /* 0x0000000107617824 */ /* 0x000fe200078e0261 */
[-C--:B---3--:R-:W-:Y:S01]  /*1ed0*/  ISETP.GE.AND P0, PT, R16, R121.reuse, PT ;  /* 0x000000791000720c */ /* 0x088fe20003f06270 */
[-C--:B------:R-:W-:Y:S01]  /*1ee0*/  IMAD.WIDE.U32 R92, R202, R88.reuse, R196 ;  /* 0x00000058ca5c7225 */ /* 0x080fe200078e00c4 */
[-C--:B------:R-:W-:Y:S02]  /*1ef0*/  ISETP.GE.AND P1, PT, R194, R121.reuse, PT ;  /* 0x00000079c200720c */ /* 0x080fe40003f26270 */
[----:B------:R-:W-:Y:S01]  /*1f00*/  ISETP.GE.AND P3, PT, R193, R121, PT ;  /* 0x00000079c100720c */ /* 0x000fe20003f66270 */
[----:B------:R-:W-:Y:S01]  /*1f10*/  IMAD.IADD R93, R93, 0x1, R9 ;  /* 0x000000015d5d7824 */ /* 0x000fe200078e0209 */
[----:B------:R-:W-:Y:S01]  /*1f20*/  LOP3.LUT R7, R0, R3, RZ, 0xfc, !PT ;  /* 0x0000000300077212 */ /* 0x000fe200078efcff */
[----:B------:R-:W-:Y:S01]  /*1f30*/  IMAD.IADD R91, R9, 0x1, R91 ;  /* 0x00000001095b7824 */ /* 0x000fe200078e025b */
[C---:B------:R-:W-:Y:S01]  /*1f40*/  SEL R3, R121.reuse, RZ, P0 ;  /* 0x000000ff79037207 */ /* 0x040fe20000000000 */
[----:B0-----:R-:W-:Y:S01]  /*1f50*/  VIADD R28, R28, 0xffffff80 ;  /* 0xffffff801c1c7836 */ /* 0x001fe20000000000 */
[C---:B------:R-:W-:Y:S01]  /*1f60*/  SEL R5, R121.reuse, RZ, P1 ;  /* 0x000000ff79057207 */ /* 0x040fe20000800000 */
[----:B-----5:R-:W-:Y:S01]  /*1f70*/  IMAD.WIDE.U32 R92, R136, R88, R92 ;  /* 0x00000058885c7225 */ /* 0x020fe200078e005c */
[----:B------:R-:W-:-:S02]  /*1f80*/  SEL R0, R121, RZ, P3 ;  /* 0x000000ff79007207 */ /* 0x000fc40001800000 */
[----:B------:R-:W-:Y:S01]  /*1f90*/  IADD3 R3, R16, R3, RZ ;  /* 0x0000000310037210 */ /* 0x000fe20007ffe0ff */
[----:B------:R-:W-:Y:S01]  /*1fa0*/  IMAD.IADD R5, R194, 0x1, R5 ;  /* 0x00000001c2057824 */ /* 0x000fe200078e0205 */
[----:B------:R-:W-:Y:S01]  /*1fb0*/  SHF.R.U32.HI R21, RZ, 0x3, R204 ;  /* 0x00000003ff157819 */ /* 0x000fe200000116cc */
[----:B------:R-:W-:Y:S01]  /*1fc0*/  IMAD.IADD R10, R193, 0x1, R0 ;  /* 0x00000001c10a7824 */ /* 0x000fe200078e0200 */
[----:B------:R-:W-:Y:S01]  /*1fd0*/  SHF.R.S32.HI R0, RZ, 0x1f, R3 ;  /* 0x0000001fff007819 */ /* 0x000fe20000011403 */
[----:B------:R-:W-:Y:S01]  /*1fe0*/  IMAD.WIDE.U32 R90, R136, R88, R90 ;  /* 0x00000058885a7225 */ /* 0x000fe200078e005a */
[----:B------:R-:W-:Y:S02]  /*1ff0*/  SHF.R.S32.HI R6, RZ, 0x1f, R5 ;  /* 0x0000001fff067819 */ /* 0x000fe40000011405 */
[-C--:B------:R-:W-:Y:S01]  /*2000*/  LEA.HI R4, R0, R3.reuse, RZ, 0x3 ;  /* 0x0000000300047211 */ /* 0x080fe200078f18ff */
[----:B------:R-:W-:Y:S01]  /*2010*/  IMAD.WIDE.U32 R98, R136, R94, R98 ;  /* 0x0000005e88627225 */ /* 0x000fe200078e0062 */
[----:B------:R-:W-:-:S02]  /*2020*/  LEA.HI R0, R0, R3, RZ, 0x6 ;  /* 0x0000000300007211 */ /* 0x000fc400078f30ff */
[-C--:B------:R-:W-:Y:S01]  /*2030*/  LEA.HI R3, R6, R5.reuse, RZ, 0x6 ;  /* 0x0000000506037211 */ /* 0x080fe200078f30ff */
[----:B------:R-:W-:Y:S01]  /*2040*/  IMAD.WIDE.U32 R96, R136, R94, R96 ;  /* 0x0000005e88607225 */ /* 0x000fe200078e0060 */
[----:B------:R-:W-:Y:S02]  /*2050*/  LEA.HI R5, R6, R5, RZ, 0x3 ;  /* 0x0000000506057211 */ /* 0x000fe400078f18ff */
[----:B------:R-:W-:Y:S01]  /*2060*/  SHF.R.S32.HI R0, RZ, 0x6, R0 ;  /* 0x00000006ff007819 */ /* 0x000fe20000011400 */
[----:B------:R-:W-:Y:S01]  /*2070*/  IMAD.SHL.U32 R121, R121, 0x2, RZ ;  /* 0x0000000279797824 */ /* 0x000fe200078e00ff */
[----:B------:R-:W-:Y:S02]  /*2080*/  SHF.R.S32.HI R6, RZ, 0x6, R3 ;  /* 0x00000006ff067819 */ /* 0x000fe40000011403 */
[C-C-:B------:R-:W-:Y:S01]  /*2090*/  LOP3.LUT R3, R215.reuse, 0x38, R4.reuse, 0xf8, !PT ;  /* 0x00000038d7037812 */ /* 0x140fe200078ef804 */
[----:B------:R-:W-:Y:S01]  /*20a0*/  IMAD R135, R0, 0x1800, R217 ;  /* 0x0000180000877824 */ /* 0x000fe200078e02d9 */
[----:B------:R-:W-:Y:S01]  /*20b0*/  LOP3.LUT R8, R204, 0x38, R4, 0xf8, !PT ;  /* 0x00000038cc087812 */ /* 0x000fe200078ef804 */
[----:B------:R-:W-:Y:S01]  /*20c0*/  IMAD R132, R0, 0x1800, R218 ;  /* 0x0000180000847824 */ /* 0x000fe200078e02da */
[----:B------:R-:W-:Y:S01]  /*20d0*/  LOP3.LUT R9, R215, 0x38, R5, 0xf8, !PT ;  /* 0x00000038d7097812 */ /* 0x000fe200078ef805 */
[C---:B------:R-:W-:Y:S01]  /*20e0*/  IMAD R133, R6.reuse, 0x1800, R217 ;  /* 0x0000180006857824 */ /* 0x040fe200078e02d9 */
[----:B------:R-:W-:Y:S01]  /*20f0*/  SHF.R.S32.HI R11, RZ, 0x1f, R10 ;  /* 0x0000001fff0b7819 */ /* 0x000fe2000001140a */
[----:B------:R-:W-:Y:S01]  /*2100*/  IMAD R129, R6, 0x1800, R218 ;  /* 0x0000180006817824 */ /* 0x000fe200078e02da */
[----:B------:R-:W-:-:S02]  /*2110*/  LOP3.LUT R0, R3, R216, RZ, 0x3c, !PT ;  /* 0x000000d803007212 */ /* 0x000fc400078e3cff */
[----:B------:R-:W-:Y:S02]  /*2120*/  LOP3.LUT R3, R8, R21, RZ, 0x3c, !PT ;  /* 0x0000001508037212 */ /* 0x000fe400078e3cff */
[----:B------:R-:W-:Y:S02]  /*2130*/  LOP3.LUT R8, R9, R216, RZ, 0x3c, !PT ;  /* 0x000000d809087212 */ /* 0x000fe400078e3cff */
[CC--:B------:R-:W-:Y:S01]  /*2140*/  LEA.HI R12, R11.reuse, R10.reuse, RZ, 0x3 ;  /* 0x0000000a0b0c7211 */ /* 0x0c0fe200078f18ff */
[----:B------:R-:W-:Y:S01]  /*2150*/  IMAD.IADD R132, R132, 0x1, R3 ;  /* 0x0000000184847824 */ /* 0x000fe200078e0203 */
[----:B------:R-:W-:Y:S01]  /*2160*/  LEA.HI R10, R11, R10, RZ, 0x6 ;  /* 0x0000000a0b0a7211 */ /* 0x000fe200078f30ff */
[----:B------:R-:W-:Y:S01]  /*2170*/  IMAD.IADD R133, R133, 0x1, R8 ;  /* 0x0000000185857824 */ /* 0x000fe200078e0208 */
[----:B------:R-:W-:Y:S02]  /*2180*/  IADD3 R135, R135, R0, RZ ;  /* 0x0000000087877210 */ /* 0x000fe40007ffe0ff */
[----:B------:R-:W-:-:S02]  /*2190*/  LOP3.LUT R0, R204, 0x38, R5, 0xf8, !PT ;  /* 0x00000038cc007812 */ /* 0x000fc400078ef805 */
[----:B------:R-:W-:Y:S02]  /*21a0*/  LOP3.LUT R3, R215, 0x38, R12, 0xf8, !PT ;  /* 0x00000038d7037812 */ /* 0x000fe400078ef80c */
[----:B------:R-:W-:Y:S02]  /*21b0*/  SHF.R.S32.HI R10, RZ, 0x6, R10 ;  /* 0x00000006ff0a7819 */ /* 0x000fe4000001140a */
[----:B------:R-:W-:Y:S02]  /*21c0*/  LOP3.LUT R8, R204, 0x38, R12, 0xf8, !PT ;  /* 0x00000038cc087812 */ /* 0x000fe400078ef80c */
[----:B------:R-:W-:Y:S01]  /*21d0*/  LOP3.LUT P2, RZ, R223, 0x4, RZ, 0xc0, !PT ;  /* 0x00000004dfff7812 */ /* 0x000fe2000784c0ff */
[----:B------:R-:W-:Y:S01]  /*21e0*/  IMAD R128, R10, 0x1800, R218 ;  /* 0x000018000a807824 */ /* 0x000fe200078e02da */
[----:B------:R-:W-:Y:S01]  /*21f0*/  LOP3.LUT R6, R0, R21, RZ, 0x3c, !PT ;  /* 0x0000001500067212 */ /* 0x000fe200078e3cff */
[----:B------:R-:W-:Y:S01]  /*2200*/  IMAD R131, R10, 0x1800, R217 ;  /* 0x000018000a837824 */ /* 0x000fe200078e02d9 */
[----:B------:R-:W-:-:S02]  /*2210*/  LOP3.LUT R0, R3, R216, RZ, 0x3c, !PT ;  /* 0x000000d803007212 */ /* 0x000fc400078e3cff */
[----:B------:R-:W-:Y:S02]  /*2220*/  SHF.R.S32.HI R9, RZ, 0x1f, R136 ;  /* 0x0000001fff097819 */ /* 0x000fe40000011488 */
[----:B------:R-:W-:Y:S01]  /*2230*/  LOP3.LUT R3, R8, R21, RZ, 0x3c, !PT ;  /* 0x0000001508037212 */ /* 0x000fe200078e3cff */
[----:B------:R-:W-:Y:S01]  /*2240*/  IMAD.IADD R131, R131, 0x1, R0 ;  /* 0x0000000183837824 */ /* 0x000fe200078e0200 */
[----:B------:R-:W-:Y:S01]  /*2250*/  IADD3 R129, R129, R6, RZ ;  /* 0x0000000681817210 */ /* 0x000fe20007ffe0ff */
[----:B------:R-:W-:Y:S01]  /*2260*/  IMAD R6, R9, R94, RZ ;  /* 0x0000005e09067224 */ /* 0x000fe200078e02ff */
[----:B------:R-:W-:Y:S01]  /*2270*/  SHF.R.S32.HI R21, RZ, 0x1f, R28 ;  /* 0x0000001fff157819 */ /* 0x000fe2000001141c */
[----:B------:R-:W-:Y:S01]  /*2280*/  IMAD.IADD R128, R128, 0x1, R3 ;  /* 0x0000000180807824 */ /* 0x000fe200078e0203 */
[----:B------:R-:W-:Y:S01]  /*2290*/  LOP3.LUT R3, R215, 0x18, R16, 0xf8, !PT ;  /* 0x00000018d7037812 */ /* 0x000fe200078ef810 */
[C---:B------:R-:W-:Y:S01]  /*22a0*/  IMAD R101, R136.reuse, R95, R6 ;  /* 0x0000005f88657224 */ /* 0x040fe200078e0206 */
[----:B------:R-:W-:Y:S01]  /*22b0*/  LEA.HI R21, R21, R28, RZ, 0x2 ;  /* 0x0000001c15157211 */ /* 0x000fe200078f10ff */
[----:B------:R-:W-:Y:S01]  /*22c0*/  IMAD R0, R9, R88, RZ ;  /* 0x0000005809007224 */ /* 0x000fe200078e02ff */
[----:B------:R-:W-:Y:S01]  /*22d0*/  LOP3.LUT R6, R3, R216, RZ, 0x3c, !PT ;  /* 0x000000d803067212 */ /* 0x000fe200078e3cff */
[----:B------:R-:W-:Y:S01]  /*22e0*/  IMAD R9, R89, 0x60, RZ ;  /* 0x0000006059097824 */ /* 0x000fe200078e02ff */
[----:B------:R-:W-:Y:S01]  /*22f0*/  LOP3.LUT R21, R21, 0xfffffffc, RZ, 0xc0, !PT ;  /* 0xfffffffc15157812 */ /* 0x000fe200078ec0ff */
[----:B------:R-:W-:Y:S01]  /*2300*/  IMAD R11, R136, R89, R0 ;  /* 0x00000059880b7224 */ /* 0x000fe200078e0200 */
[----:B------:R-:W-:-:S02]  /*2310*/  IADD3 R127, R217, R6, RZ ;  /* 0x00000006d97f7210 */ /* 0x000fc40007ffe0ff */
[C---:B------:R-:W-:Y:S01]  /*2320*/  SHF.L.U64.HI R106, R88.reuse, 0x6, R89 ;  /* 0x00000006586a7819 */ /* 0x040fe20000010259 */
[----:B------:R-:W-:Y:S01]  /*2330*/  IMAD.WIDE.U32 R88, R88, 0x60, RZ ;  /* 0x0000006058587825 */ /* 0x000fe200078e00ff */
[----:B------:R-:W-:Y:S02]  /*2340*/  SHF.R.S32.HI R114, RZ, 0x3, R4 ;  /* 0x00000003ff727819 */ /* 0x000fe40000011404 */
[----:B------:R-:W-:Y:S01]  /*2350*/  LOP3.LUT R3, R4, 0xfffffff8, RZ, 0xc0, !PT ;  /* 0xfffffff804037812 */ /* 0x000fe200078ec0ff */
[----:B------:R-:W-:Y:S01]  /*2360*/  IMAD.IADD R126, R89, 0x1, R9 ;  /* 0x00000001597e7824 */ /* 0x000fe200078e0209 */
[C---:B------:R-:W-:Y:S01]  /*2370*/  SHF.L.U64.HI R104, R94.reuse, 0x6, R95 ;  /* 0x000000065e687819 */ /* 0x040fe2000001025f */
[----:B------:R-:W-:Y:S01]  /*2380*/  IMAD.IADD R102, R93, 0x1, R11 ;  /* 0x000000015d667824 */ /* 0x000fe200078e020b */
[C---:B------:R-:W-:Y:S01]  /*2390*/  SHF.L.U32 R105, R94.reuse, 0x6, RZ ;  /* 0x000000065e697819 */ /* 0x040fe200000006ff */
[----:B------:R-:W-:Y:S01]  /*23a0*/  IMAD.WIDE.U32 R94, R94, 0x60, RZ ;  /* 0x000000605e5e7825 */ /* 0x000fe200078e00ff */
[----:B------:R-:W-:-:S02]  /*23b0*/  IADD3 R21, R28, -R21, RZ ;  /* 0x800000151c157210 */ /* 0x000fc40007ffe0ff */
[----:B------:R-:W-:Y:S01]  /*23c0*/  SHF.R.S32.HI R113, RZ, 0x3, R5 ;  /* 0x00000003ff717819 */ /* 0x000fe20000011405 */
[----:B------:R-:W-:Y:S01]  /*23d0*/  IMAD.IADD R125, R95, 0x1, R125 ;  /* 0x000000015f7d7824 */ /* 0x000fe200078e027d */
[----:B------:R-:W-:Y:S01]  /*23e0*/  LOP3.LUT R4, R5, 0xfffffff8, RZ, 0xc0, !PT ;  /* 0xfffffff805047812 */ /* 0x000fe200078ec0ff */
[----:B------:R-:W-:Y:S01]  /*23f0*/  IMAD R111, R21, 0x40, R202 ;  /* 0x00000040156f7824 */ /* 0x000fe200078e02ca */
[----:B------:R-:W-:Y:S02]  /*2400*/  LOP3.LUT R5, R12, 0xfffffff8, RZ, 0xc0, !PT ;  /* 0xfffffff80c057812 */ /* 0x000fe400078ec0ff */
[----:B------:R-:W-:Y:S01]  /*2410*/  IADD3 R103, R99, R101, RZ ;  /* 0x0000006563677210 */ /* 0x000fe20007ffe0ff */
[----:B------:R-:W-:Y:S01]  /*2420*/  IMAD.IADD R101, R101, 0x1, R97 ;  /* 0x0000000165657824 */ /* 0x000fe200078e0261 */
[----:B------:R-:W-:Y:S02]  /*2430*/  IADD3 R124, R27, R26, RZ ;  /* 0x0000001a1b7c7210 */ /* 0x000fe40007ffe0ff */
[----:B------:R-:W-:-:S02]  /*2440*/  SHF.R.S32.HI R0, RZ, 0x1f, R30 ;  /* 0x0000001fff007819 */ /* 0x000fc4000001141e */
[----:B-1----:R-:W-:Y:S02]  /*2450*/  LEA.HI R137, R137, 0x8, RZ, 0x19 ;  /* 0x0000000889897811 */ /* 0x002fe400078fc8ff */
[----:B------:R-:W-:Y:S02]  /*2460*/  IADD3 R100, R11, R91, RZ ;  /* 0x0000005b0b647210 */ /* 0x000fe40007ffe0ff */
[----:B------:R-:W-:Y:S02]  /*2470*/  SHF.R.S32.HI R112, RZ, 0x3, R12 ;  /* 0x00000003ff707819 */ /* 0x000fe4000001140c */
[----:B------:R-:W-:Y:S02]  /*2480*/  SHF.R.S32.HI R110, RZ, 0x1f, R3 ;  /* 0x0000001fff6e7819 */ /* 0x000fe40000011403 */
[----:B------:R-:W-:Y:S02]  /*2490*/  SHF.R.S32.HI R109, RZ, 0x1f, R4 ;  /* 0x0000001fff6d7819 */ /* 0x000fe40000011404 */
[----:B------:R-:W-:-:S02]  /*24a0*/  SHF.R.S32.HI R108, RZ, 0x1f, R5 ;  /* 0x0000001fff6c7819 */ /* 0x000fc40000011405 */
[----:B--2---:R-:W-:-:S04]  /*24b0*/  LOP3.LUT R20, R20, 0xfffffffe, RZ, 0xc0, !PT ;  /* 0xfffffffe14147812 */ /* 0x004fc800078ec0ff */
[----:B------:R-:W-:-:S04]  /*24c0*/  @P3 LOP3.LUT R20, R20, 0x1, RZ, 0xfc, !PT ;  /* 0x0000000114143812 */ /* 0x000fc800078efcff */
[----:B------:R-:W-:-:S04]  /*24d0*/  LOP3.LUT R20, R20, 0xfffffffb, RZ, 0xc0, !PT ;  /* 0xfffffffb14147812 */ /* 0x000fc800078ec0ff */
[----:B------:R-:W-:Y:S02]  /*24e0*/  @P2 LOP3.LUT R20, R20, 0x4, RZ, 0xfc, !PT ;  /* 0x0000000414142812 */ /* 0x000fe400078efcff */
[----:B------:R-:W-:-:S03]  /*24f0*/  ISETP.GE.AND P2, PT, R192, UR4, PT ;  /* 0x00000004c0007c0c */ /* 0x000fc6000bf46270 */
[----:B------:R0:W-:Y:S01]  /*2500*/  STL [R1], R20 ;  /* 0x0000001401007387 */ /* 0x0001e20000100800 */
[----:B------:R-:W-:-:S04]  /*2510*/  SEL R6, RZ, 0x20, P2 ;  /* 0x00000020ff067807 */ /* 0x000fc80001000000 */
[C---:B0-----:R-:W-:Y:S02]  /*2520*/  LOP3.LUT R20, R7.reuse, R6, RZ, 0xfc, !PT ;  /* 0x0000000607147212 */ /* 0x041fe400078efcff */
[----:B------:R-:W-:Y:S02]  /*2530*/  LOP3.LUT R6, R7, 0x1, RZ, 0xc0, !PT ;  /* 0x0000000107067812 */ /* 0x000fe400078ec0ff */
[C---:B------:R-:W-:Y:S02]  /*2540*/  LOP3.LUT R7, R20.reuse, 0x2, RZ, 0xc0, !PT ;  /* 0x0000000214077812 */ /* 0x040fe400078ec0ff */
[C---:B------:R-:W-:Y:S02]  /*2550*/  LOP3.LUT R8, R20.reuse, 0x4, RZ, 0xc0, !PT ;  /* 0x0000000414087812 */ /* 0x040fe400078ec0ff */
[C---:B------:R-:W-:Y:S02]  /*2560*/  LOP3.LUT R9, R20.reuse, 0x8, RZ, 0xc0, !PT ;  /* 0x0000000814097812 */ /* 0x040fe400078ec0ff */
[----:B------:R-:W-:-:S02]  /*2570*/  LOP3.LUT R10, R20, 0x10, RZ, 0xc0, !PT ;  /* 0x00000010140a7812 */ /* 0x000fc400078ec0ff */
[----:B------:R-:W-:Y:S02]  /*2580*/  SHF.R.S32.HI R123, RZ, 0x1f, R25 ;  /* 0x0000001fff7b7819 */ /* 0x000fe40000011419 */
[----:B------:R-:W-:-:S07]  /*2590*/  LOP3.LUT R20, R20, 0x20, RZ, 0xc0, !PT ;  /* 0x0000002014147812 */ /* 0x000fce00078ec0ff */
.L_x_3855:
[----:B--2---:R-:W2:Y:S01]  /*25a0*/  LDL.LU R33, [R1] ;  /* 0x0000000001217983 */ /* 0x004ea20000300800 */
[----:B------:R-:W0:Y:S01]  /*25b0*/  LDC R31, c[0x0][0x430] ;  /* 0x00010c00ff1f7b82 */ /* 0x000e220000000800 */
[----:B------:R-:W-:Y:S02]  /*25c0*/  VIADD R2, R2, 0xffffffff ;  /* 0xffffffff02027836 */ /* 0x000fe40000000000 */
[----:B------:R-:W-:Y:S02]  /*25d0*/  IMAD.MOV.U32 R21, RZ, RZ, RZ ;  /* 0x000000ffff157224 */ /* 0x000fe400078e00ff */
[----:B------:R-:W-:-:S03]  /*25e0*/  IMAD R13, R2, 0x60, R111 ;  /* 0x00000060020d7824 */ /* 0x000fc600078e026f */
[----:B------:R-:W1:Y:S01]  /*25f0*/  LDC R120, c[0x0][0x3f4] ;  /* 0x0000fd00ff787b82 */ /* 0x000e620000000800 */
        /* <DEDUP_REMOVED lines=12> */
[----:B------:R-:W-:Y:S01]  /*26c0*/  @!P2 SHF.R.S32.HI R27, RZ, 0x1f, R26 ;  /* 0x0000001fff1ba819 */ /* 0x000fe2000001141a */
[C---:B------:R-:W-:Y:S02]  /*26d0*/  @!P2 IMAD R11, R25.reuse, R15, R28 ;  /* 0x0000000f190ba224 */ /* 0x040fe400078e021c */
[----:B------:R-:W-:-:S04]  /*26e0*/  @!P2 IMAD.WIDE.U32 R14, R25, R14, R26 ;  /* 0x0000000e190ea225 */ /* 0x000fc800078e001a */
[----:B------:R-:W-:Y:S01]  /*26f0*/  @!P2 IMAD.IADD R11, R15, 0x1, R11 ;  /* 0x000000010f0ba824 */ /* 0x000fe200078e020b */
[----:B---3--:R-:W-:-:S04]  /*2700*/  @!P2 LEA R12, P3, R14, R12, 0x2 ;  /* 0x0000000c0e0ca211 */ /* 0x008fc800078610ff */
[----:B------:R-:W-:-:S05]  /*2710*/  @!P2 LEA.HI.X R13, R14, R13, R11, 0x2, P3 ;  /* 0x0000000d0e0da211 */ /* 0x000fca00018f140b */
[----:B------:R0:W5:Y:S01]  /*2720*/  @!P2 LDG.E R21, desc[UR56][R12.64] ;  /* 0x000000380c15a981 */ /* 0x000162000c1e1900 */
[----:B------:R-:W-:Y:S01]  /*2730*/  ISETP.GT.AND P2, PT, R2, R122, PT ;  /* 0x0000007a0200720c */ /* 0x000fe20003f44270 */
[----:B------:R-:W-:Y:S01]  /*2740*/  IMAD R14, R19, 0x4800, R127 ;  /* 0x00004800130e7824 */ /* 0x000fe200078e027f */
[----:B------:R-:W-:Y:S01]  /*2750*/  LOP3.LUT P4, RZ, R223, 0x4, RZ, 0xc0, !PT ;  /* 0x00000004dfff7812 */ /* 0x000fe2000788c0ff */
[----:B------:R-:W-:Y:S05]  /*2760*/  YIELD ;  /* 0x0000000000007946 */ /* 0x000fea0003800000 */
[----:B------:R-:W-:Y:S01]  /*2770*/  IADD3 R26, -R26, RZ, RZ ;  /* 0x000000ff1a1a7210 */ /* 0x000fe20007ffe1ff */
[C---:B------:R-:W-:Y:S01]  /*2780*/  VIADD R28, R14.reuse, 0x20 ;  /* 0x000000200e1c7836 */ /* 0x040fe20000000000 */
[----:B------:R-:W-:Y:S01]  /*2790*/  BSSY B0, `(.L_x_3750) ;  /* 0x0000784000007945 */ /* 0x000fe20003800000 */
[----:B------:R-:W-:-:S02]  /*27a0*/  LEA R27, R14, R115, 0x1 ;  /* 0x000000730e1b7211 */ /* 0x000fc400078e08ff */
[----:B------:R-:W-:Y:S02]  /*27b0*/  IMAD R26, R31, R26, R32 ;  /* 0x0000001a1f1a7224 */ /* 0x000fe400078e0220 */
[----:B------:R-:W-:-:S04]  /*27c0*/  @P4 VIADD R28, R14, 0xffffffe0 ;  /* 0xffffffe00e1c4836 */ /* 0x000fc80000000000 */
[----:B------:R-:W-:Y:S01]  /*27d0*/  IMAD R28, R28, 0x2, R115 ;  /* 0x000000021c1c7824 */ /* 0x000fe200078e0273 */
[----:B--2---:R-:W-:-:S04]  /*27e0*/  LOP3.LUT R33, R33, 0xfffffffd, RZ, 0xc0, !PT ;  /* 0xfffffffd21217812 */ /* 0x004fc800078ec0ff */
[----:B------:R-:W-:Y:S02]  /*27f0*/  @P2 LOP3.LUT R33, R33, 0x2, RZ, 0xfc, !PT ;  /* 0x0000000221212812 */ /* 0x000fe400078efcff */
[----:B------:R-:W-:-:S03]  /*2800*/  ISETP.GE.AND P2, PT, R120, 0x1, PT ;  /* 0x000000017800780c */ /* 0x000fc60003f46270 */
[----:B------:R0:W-:Y:S10]  /*2810*/  STL [R1], R33 ;  /* 0x0000002101007387 */ /* 0x0001f40000100800 */
[----:B0-----:R-:W-:Y:S05]  /*2820*/  @!P2 BRA `(.L_x_3751) ;  /* 0x000000700014a947 */ /* 0x001fea0003800000 */
        /* <DEDUP_REMOVED lines=18> */
[----:B------:R-:W-:Y:S01]  /*2950*/  IMAD R14, R125, R2, RZ ;  /* 0x000000027d0e7224 */ /* 0x000fe200078e02ff */
[----:B------:R-:W-:Y:S01]  /*2960*/  IADD3 R13, R13, R15, RZ ;  /* 0x0000000f0d0d7210 */ /* 0x000fe20007ffe0ff */
[----:B------:R-:W-:Y:S02]  /*2970*/  IMAD R15, R0, UR4, RZ ;  /* 0x00000004000f7c24 */ /* 0x000fe4000f8e02ff */
[C---:B------:R-:W-:Y:S02]  /*2980*/  IMAD R33, R11.reuse, R94, R14 ;  /* 0x0000005e0b217224 */ /* 0x040fe400078e020e */
[----:B------:R-:W-:Y:S02]  /*2990*/  IMAD R35, R11, R88, R32 ;  /* 0x000000580b237224 */ /* 0x000fe400078e0220 */
[C---:B------:R-:W-:Y:S02]  /*29a0*/  IMAD R11, R30.reuse, UR5, R15 ;  /* 0x000000051e0b7c24 */ /* 0x040fe4000f8e020f */
        /* <DEDUP_REMOVED lines=10> */
[----:B------:R-:W-:Y:S01]  /*2a50*/  ISETP.GE.AND P3, PT, R202, R85, PT ;  /* 0x00000055ca00720c */ /* 0x000fe20003f66270 */
        /* <DEDUP_REMOVED lines=14> */
[----:B------:R-:W-:Y:S06]  /*2b40*/  @P3 BRA `(.L_x_3754) ;  /* 0x0000000000a03947 */ /* 0x000fec0003800000 */
[----:B------:R-:W-:Y:S01]  /*2b50*/  IADD3 R35, P2, R98, R14, RZ ;  /* 0x0000000e62237210 */ /* 0x000fe20007f5e0ff */
[----:B------:R-:W-:Y:S01]  /*2b60*/  ULDC.64 UR4, c[0x0][0x3e8] ;  /* 0x0000fa0000047ab9 */ /* 0x000fe20000000a00 */
[----:B------:R-:W-:Y:S02]  /*2b70*/  CS2R R76, SRZ ;  /* 0x00000000004c7805 */ /* 0x000fe4000001ff00 */
[----:B------:R-:W-:Y:S01]  /*2b80*/  CS2R R78, SRZ ;  /* 0x00000000004e7805 */ /* 0x000fe2000001ff00 */
[----:B------:R-:W-:Y:S01]  /*2b90*/  IMAD.X R36, R11, 0x1, R103, P2 ;  /* 0x000000010b247824 */ /* 0x000fe200010e0667 */
[----:B------:R-:W-:-:S04]  /*2ba0*/  LEA R34, P2, R35, UR4, 0x1 ;  /* 0x0000000423227c11 */ /* 0x000fc8000f8408ff */
[----:B------:R-:W-:Y:S01]  /*2bb0*/  LEA.HI.X R35, R35, UR5, R36, 0x1, P2 ;  /* 0x0000000523237c11 */ /* 0x000fe200090f0c24 */
[----:B------:R-:W-:Y:S01]  /*2bc0*/  ULDC.64 UR4, c[0x0][0x400] ;  /* 0x0001000000047ab9 */ /* 0x000fe20000000a00 */
[----:B------:R-:W-:-:S05]  /*2bd0*/  IADD3 R37, P2, R92, R12, RZ ;  /* 0x0000000c5c257210 */ /* 0x000fca0007f5e0ff */
[----:B------:R-:W-:Y:S01]  /*2be0*/  IMAD.X R38, R80, 0x1, R102, P2 ;  /* 0x0000000150267824 */ /* 0x000fe200010e0666 */
        /* <DEDUP_REMOVED lines=30> */
.L_x_3754:
[----:B------:R-:W-:Y:S05]  /*2dd0*/  BSYNC B1 ;  /* 0x0000000000017941 */ /* 0x000fea0003800000 */
.L_x_3753:
[----:B0-----:R-:W-:Y:S01]  /*2de0*/  IADD3 R34, R202, 0x40, RZ ;  /* 0x00000040ca227810 */ /* 0x001fe20007ffe0ff */
        /* <DEDUP_REMOVED lines=12> */
[----:B-----5:R-:W-:Y:S01]  /*2eb0*/  IMAD.MOV.U32 R81, RZ, RZ, R56 ;  /* 0x000000ffff517224 */ /* 0x020fe200078e0038 */
[----:B------:R-:W-:Y:S01]  /*2ec0*/  CS2R R54, SRZ ;  /* 0x0000000000367805 */ /* 0x000fe2000001ff00 */
[----:B------:R-:W-:Y:S01]  /*2ed0*/  IMAD.MOV.U32 R82, RZ, RZ, R57 ;  /* 0x000000ffff527224 */ /* 0x000fe200078e0039 */
[----:B------:R-:W-:Y:S06]  /*2ee0*/  @P4 BRA `(.L_x_3756) ;  /* 0x0000000000a04947 */ /* 0x000fec0003800000 */
[----:B------:R-:W-:Y:S01]  /*2ef0*/  IADD3 R14, P2, P5, R98, R14, R105 ;  /* 0x0000000e620e7210 */ /* 0x000fe20007d5e069 */
[----:B------:R-:W-:Y:S01]  /*2f00*/  ULDC.64 UR4, c[0x0][0x3e8] ;  /* 0x0000fa0000047ab9 */ /* 0x000fe20000000a00 */
[----:B------:R-:W-:Y:S02]  /*2f10*/  CS2R R52, SRZ ;  /* 0x0000000000347805 */ /* 0x000fe4000001ff00 */
[----:B------:R-:W-:Y:S02]  /*2f20*/  CS2R R54, SRZ ;  /* 0x0000000000367805 */ /* 0x000fe4000001ff00 */
[----:B------:R-:W-:Y:S02]  /*2f30*/  IADD3.X R13, R103, R11, R104, P2, P5 ;  /* 0x0000000b670d7210 */ /* 0x000fe400017ea468 */
[----:B------:R-:W-:-:S04]  /*2f40*/  IADD3 R11, P2, P5, R92, R12, R107 ;  /* 0x0000000c5c0b7210 */ /* 0x000fc80007d5e06b */
[----:B------:R-:W-:Y:S02]  /*2f50*/  IADD3.X R80, R102, R80, R106, P2, P5 ;  /* 0x0000005066507210 */ /* 0x000fe400017ea46a */
[----:B------:R-:W-:-:S04]  /*2f60*/  LEA R12, P2, R14, UR4, 0x1 ;  /* 0x000000040e0c7c11 */ /* 0x000fc8000f8408ff */
[----:B------:R-:W-:Y:S01]  /*2f70*/  LEA.HI.X R13, R14, UR5, R13, 0x1, P2 ;  /* 0x000000050e0d7c11 */ /* 0x000fe200090f0c0d */
[----:B------:R-:W-:Y:S02]  /*2f80*/  ULDC.64 UR4, c[0x0][0x400] ;  /* 0x0001000000047ab9 */ /* 0x000fe40000000a00 */
        /* <DEDUP_REMOVED lines=30> */
.L_x_3756:
[----:B------:R-:W-:Y:S05]  /*3170*/  BSYNC B1 ;  /* 0x0000000000017941 */ /* 0x000fea0003800000 */
.L_x_3755:
[----:B0-----:R-:W-:Y:S01]  /*3180*/  IMAD.MOV.U32 R12, RZ, RZ, R61 ;  /* 0x000000ffff0c7224 */ /* 0x001fe200078e003d */
[----:B------:R-:W-:Y:S01]  /*3190*/  MOV R11, R60 ;  /* 0x0000003c000b7202 */ /* 0x000fe20000000f00 */
[----:B------:R-:W-:Y:S01]  /*31a0*/  IMAD.MOV.U32 R13, RZ, RZ, R68 ;  /* 0x000000ffff0d7224 */ /* 0x000fe200078e0044 */
[----:B------:R-:W-:Y:S01]  /*31b0*/  UISETP.NE.AND UP0, UPT, UR59, 0x3, UPT ;  /* 0x000000033b00788c */ /* 0x000fe2000bf05270 */
        /* <DEDUP_REMOVED lines=23> */
[----:B------:R-:W-:Y:S01]  /*3330*/  IMAD.MOV.U32 R14, RZ, RZ, R71 ;  /* 0x000000ffff0e7224 */ /* 0x000fe200078e0047 */
[----:B------:R-:W-:Y:S02]  /*3340*/  PRMT R157, R11, 0x7610, R157 ;  /* 0x000076100b9d7816 */ /* 0x000fe4000000009d */
        /* <DEDUP_REMOVED lines=20> */
[----:B------:R-:W-:Y:S02]  /*3490*/  PLOP3.LUT P2, PT, PT, PT, UP0, 0x80, 0x0 ;  /* 0x000000000000781c */ /* 0x000fe40003f4f008 */
[----:B------:R-:W-:Y:S01]  /*34a0*/  PRMT R134, R14, 0x5410, R13 ;  /* 0x000054100e867816 */ /* 0x000fe2000000000d */
[----:B------:R-:W-:Y:S01]  /*34b0*/  IMAD.MOV.U32 R13, RZ, RZ, R49 ;  /* 0x000000ffff0d7224 */ /* 0x000fe200078e0031 */
[----:B------:R-:W-:Y:S01]  /*34c0*/  PRMT R139, R12, 0x5410, R11 ;  /* 0x000054100c8b7816 */ /* 0x000fe2000000000b */
[----:B------:R-:W-:Y:S01]  /*34d0*/  IMAD.MOV.U32 R12, RZ, RZ, R52 ;  /* 0x000000ffff0c7224 */ /* 0x000fe200078e0034 */
[----:B------:R-:W-:-:S02]  /*34e0*/  MOV R14, R48 ;  /* 0x00000030000e7202 */ /* 0x000fc40000000f00 */
[----:B------:R-:W-:Y:S02]  /*34f0*/  MOV R11, R53 ;  /* 0x00000035000b7202 */ /* 0x000fe40000000f00 */
        /* <DEDUP_REMOVED lines=17> */
[----:B------:R-:W-:Y:S02]  /*3610*/  MOV R14, R50 ;  /* 0x00000032000e7202 */ /* 0x000fe40000000f00 */
[----:B------:R-:W-:Y:S02]  /*3620*/  MOV R11, R55 ;  /* 0x00000037000b7202 */ /* 0x000fe40000000f00 */
[----:B------:R-:W-:Y:S02]  /*3630*/  PRMT R149, R14, 0x5410, R13 ;  /* 0x000054100e957816 */ /* 0x000fe4000000000d */
[----:B------:R-:W-:Y:S01]  /*3640*/  PRMT R151, R12, 0x5410, R11 ;  /* 0x000054100c977816 */ /* 0x000fe2000000000b */
[----:B------:R-:W-:Y:S06]  /*3650*/  @!P2 BRA `(.L_x_3757) ;  /* 0x000000000004a947 */ /* 0x000fec0003800000 */
[----:B------:R-:W-:Y:S01]  /*3660*/  BPT.TRAP 0x1 ;  /* 0x000000040000795c */ /* 0x000fe20000300000 */
.L_x_3757:
[----:B------:R-:W-:Y:S01]  /*3670*/  IMAD R86, R19, 0x8, R18 ;  /* 0x0000000813567824 */ /* 0x000fe200078e0212 */
[----:B------:R-:W-:Y:S01]  /*3680*/  SHF.L.U32 R87, R203, 0x1f, RZ ;  /* 0x0000001fcb577819 */ /* 0x000fe200000006ff */
[----:B------:R-:W-:Y:S03]  /*3690*/  BSSY B1, `(.L_x_3758) ;  /* 0x0000003000017945 */ /* 0x000fe60003800000 */
[----:B------:R-:W0:Y:S02]  /*36a0*/  SYNCS.PHASECHK.TRANS64.TRYWAIT P5, [R86+URZ+0x30890], R87 ;  /* 0x03089057560075a7 */ /* 0x000e2400080a017f */
[----:B0-----:R-:W-:Y:S05]  /*36b0*/  @!P5 BRA `(.L_x_3759) ;  /* 0x000001c00060d947 */ /* 0x001fea0003800000 */
.L_x_4081:
[----:B------:R-:W-:Y:S05]  /*36c0*/  BSYNC B1 ;  /* 0x0000000000017941 */ /* 0x000fea0003800000 */
.L_x_3758:
[----:B------:R-:W-:-:S03]  /*36d0*/  UMOV UR4, 0xffffffff ;  /* 0xffffffff00047882 */ /* 0x000fc60000000000 */
[----:B------:R-:W-:Y:S05]  /*36e0*/  BRA.DIV UR4, `(.L_x_3760) ;  /* 0x000001c204687947 */ /* 0x000fea000b800000 */
[----:B------:R1:W2:Y:S04]  /*36f0*/  SHFL.IDX PT, R82, R118, RZ, 0x1c1f ;  /* 0x001c1fff76527589 */ /* 0x0002a800000e0000 */
[----:B------:R1:W3:Y:S02]  /*3700*/  SHFL.IDX PT, R11, R119, RZ, 0x1c1f ;  /* 0x001c1fff770b7589 */ /* 0x0002e400000e0000 */
.L_x_4085:
        /* <DEDUP_REMOVED lines=12> */
[----:B0-----:R-:W-:Y:S01]  /*37d0*/  IMAD.MOV.U32 R78, RZ, RZ, R13 ;  /* 0x000000ffff4e7224 */ /* 0x001fe200078e000d */
[----:B------:R-:W-:Y:S02]  /*37e0*/  SHF.R.U64 R76, R76, 0x10, R77 ;  /* 0x000000104c4c7819 */ /* 0x000fe4000000124d */
[----:B------:R-:W-:Y:S01]  /*37f0*/  SHF.R.U32.HI R79, RZ, 0x10, R79 ;  /* 0x00000010ff4f7819 */ /* 0x000fe2000001164f */
[----:B------:R-:W-:Y:S02]  /*3800*/  HADD2.F32 R144, -RZ, R144.H0_H0 ;  /* 0x20000090ff907230 */ /* 0x000fe40000004100 */
[--C-:B------:R-:W-:Y:S02]  /*3810*/  HADD2.F32 R13, -RZ, R78.reuse.H1_H1 ;  /* 0x3000004eff0d7230 */ /* 0x100fe40000004100 */
[----:B------:R-:W-:Y:S02]  /*3820*/  HADD2.F32 R145, -RZ, R78.H0_H0 ;  /* 0x2000004eff917230 */ /* 0x000fe40000004100 */
[----:B------:R-:W-:-:S02]  /*3830*/  HADD2.F32 R76, -RZ, R76.H0_H0 ;  /* 0x2000004cff4c7230 */ /* 0x000fc40000004100 */
[-C--:B------:R-:W-:Y:S01]  /*3840*/  FMUL.FTZ R78, R13, R144.reuse ;  /* 0x000000900d4e7220 */ /* 0x080fe20000410000 */
[----:B------:R-:W-:-:S03]  /*3850*/  FMUL.FTZ R144, R145, R144 ;  /* 0x0000009091907220 */ /* 0x000fc60000410000 */
[-C--:B------:R-:W-:Y:S01]  /*3860*/  FFMA.FTZ R78, R145, R76.reuse, -R78 ;  /* 0x0000004c914e7223 */ /* 0x080fe2000001084e */
[----:B------:R-:W-:Y:S02]  /*3870*/  HADD2.F32 R145, -RZ, R147.H1_H1 ;  /* 0x30000093ff917230 */ /* 0x000fe40000004100 */
[----:B------:R-:W-:Y:S01]  /*3880*/  FFMA.FTZ R13, R13, R76, R144 ;  /* 0x0000004c0d0d7223 */ /* 0x000fe20000010090 */
[----:B------:R-:W-:Y:S01]  /*3890*/  IMAD.MOV.U32 R144, RZ, RZ, R15 ;  /* 0x000000ffff907224 */ /* 0x000fe200078e000f */
[----:B------:R-:W-:Y:S02]  /*38a0*/  SHF.R.U32.HI R76, RZ, 0x10, R77 ;  /* 0x00000010ff4c7819 */ /* 0x000fe4000001164d */
[----:B------:R-:W-:Y:S01]  /*38b0*/  MOV R77, R12 ;  /* 0x0000000c004d7202 */ /* 0x000fe20000000f00 */
[----:B------:R-:W-:Y:S01]  /*38c0*/  HADD2.F32 R12, -RZ, R79.H0_H0 ;  /* 0x2000004fff0c7230 */ /* 0x000fe20000004100 */
[----:B------:R-:W-:Y:S01]  /*38d0*/  F2FP.F16.F32.PACK_AB R13, R13, R78 ;  /* 0x0000004e0d0d723e */ /* 0x000fe200000000ff */
[----:B------:R-:W-:-:S02]  /*38e0*/  HADD2.F32 R15, -RZ, R144.H1_H1 ;  /* 0x30000090ff0f7230 */ /* 0x000fc40000004100 */
[----:B------:R-:W-:Y:S02]  /*38f0*/  HADD2.F32 R79, -RZ, R144.H0_H0 ;  /* 0x20000090ff4f7230 */ /* 0x000fe40000004100 */
[----:B------:R-:W-:Y:S02]  /*3900*/  HADD2.F32 R76, -RZ, R76.H0_H0 ;  /* 0x2000004cff4c7230 */ /* 0x000fe40000004100 */
[-C--:B------:R-:W-:Y:S01]  /*3910*/  FMUL.FTZ R144, R15, R12.reuse ;  /* 0x0000000c0f907220 */ /* 0x080fe20000410000 */
[----:B------:R-:W-:-:S03]  /*3920*/  FMUL.FTZ R148, R79, R12 ;  /* 0x0000000c4f947220 */ /* 0x000fc60000410000 */
[-C--:B------:R-:W-:Y:S01]  /*3930*/  FFMA.FTZ R12, R79, R76.reuse, -R144 ;  /* 0x0000004c4f0c7223 */ /* 0x080fe20000010890 */
[--C-:B------:R-:W-:Y:S02]  /*3940*/  HADD2.F32 R144, -RZ, R77.reuse.H0_H0 ;  /* 0x2000004dff907230 */ /* 0x100fe40000004100 */
[----:B------:R-:W-:Y:S01]  /*3950*/  FFMA.FTZ R15, R15, R76, R148 ;  /* 0x0000004c0f0f7223 */ /* 0x000fe20000010094 */
[----:B------:R-:W-:Y:S02]  /*3960*/  IMAD.MOV.U32 R76, RZ, RZ, R14 ;  /* 0x000000ffff4c7224 */ /* 0x000fe400078e000e */
[----:B------:R-:W-:Y:S02]  /*3970*/  HADD2.F32 R14, -RZ, R77.H1_H1 ;  /* 0x3000004dff0e7230 */ /* 0x000fe40000004100 */
[----:B------:R-:W-:Y:S01]  /*3980*/  HADD2.F32 R79, -RZ, R147.H0_H0 ;  /* 0x20000093ff4f7230 */ /* 0x000fe20000004100 */
[----:B------:R-:W-:Y:S01]  /*3990*/  F2FP.F16.F32.PACK_AB R15, R15, R12 ;  /* 0x0000000c0f0f723e */ /* 0x000fe200000000ff */
[----:B------:R-:W-:-:S02]  /*39a0*/  HADD2.F32 R147, -RZ, R162.H1_H1 ;  /* 0x300000a2ff937230 */ /* 0x000fc40000004100 */
[-C--:B------:R-:W-:Y:S01]  /*39b0*/  FMUL.FTZ R77, R14, R145.reuse ;  /* 0x000000910e4d7220 */ /* 0x080fe20000410000 */
[----:B------:R-:W-:-:S03]  /*39c0*/  FMUL.FTZ R145, R144, R145 ;  /* 0x0000009190917220 */ /* 0x000fc60000410000 */
[-C--:B------:R-:W-:Y:S01]  /*39d0*/  FFMA.FTZ R77, R144, R79.reuse, -R77 ;  /* 0x0000004f904d7223 */ /* 0x080fe2000001084d */
[--C-:B------:R-:W-:Y:S02]  /*39e0*/  HADD2.F32 R144, -RZ, R76.reuse.H0_H0 ;  /* 0x2000004cff907230 */ /* 0x100fe40000004100 */
[----:B------:R-:W-:Y:S01]  /*39f0*/  FFMA.FTZ R14, R14, R79, R145 ;  /* 0x0000004f0e0e7223 */ /* 0x000fe20000010091 */
[----:B------:R-:W-:Y:S02]  /*3a00*/  HADD2.F32 R76, -RZ, R76.H1_H1 ;  /* 0x3000004cff4c7230 */ /* 0x000fe40000004100 */
[----:B------:R-:W-:Y:S02]  /*3a10*/  HADD2.F32 R79, -RZ, R160.H0_H0 ;  /* 0x200000a0ff4f7230 */ /* 0x000fe40000004100 */
[----:B------:R-:W-:Y:S01]  /*3a20*/  F2FP.F16.F32.PACK_AB R12, R14, R77 ;  /* 0x0000004d0e0c723e */ /* 0x000fe200000000ff */
[-C--:B------:R-:W-:Y:S01]  /*3a30*/  FMUL.FTZ R145, R76, R147.reuse ;  /* 0x000000934c917220 */ /* 0x080fe20000410000 */
[----:B------:R-:W-:-:S03]  /*3a40*/  FMUL.FTZ R147, R144, R147 ;  /* 0x0000009390937220 */ /* 0x000fc60000410000 */
[-C--:B------:R-:W-:Y:S01]  /*3a50*/  FFMA.FTZ R145, R144, R79.reuse, -R145 ;  /* 0x0000004f90917223 */ /* 0x080fe20000010891 */
[----:B------:R-:W-:-:S05]  /*3a60*/  FFMA.FTZ R76, R76, R79, R147 ;  /* 0x0000004f4c4c7223 */ /* 0x000fca0000010093 */
[----:B------:R-:W-:-:S07]  /*3a70*/  F2FP.F16.F32.PACK_AB R14, R76, R145 ;  /* 0x000000914c0e723e */ /* 0x000fce00000000ff */
.L_x_3766:
[----:B------:R-:W-:Y:S05]  /*3a80*/  BSYNC B3 ;  /* 0x0000000000037941 */ /* 0x000fea0003800000 */
.L_x_3765:
[----:B0-----:R4:W-:Y:S02]  /*3a90*/  ST.E.128 desc[UR56][R80.64], R12 ;  /* 0x0000000c50007985 */ /* 0x0019e4000c101d38 */
.L_x_3764:
[----:B------:R-:W-:Y:S05]  /*3aa0*/  BSYNC B2 ;  /* 0x0000000000027941 */ /* 0x000fea0003800000 */
.L_x_3763:
[----:B------:R-:W-:Y:S01]  /*3ab0*/  ISETP.NE.AND P3, PT, R7, RZ, PT ;  /* 0x000000ff0700720c */ /* 0x000fe20003f65270 */
[----:B------:R-:W-:-:S12]  /*3ac0*/  BSSY B2, `(.L_x_3767) ;  /* 0x0000035000027945 */ /* 0x000fd80003800000 */
[----:B------:R-:W-:Y:S05]  /*3ad0*/  @!P3 BRA `(.L_x_3768) ;  /* 0x0000000000ccb947 */ /* 0x000fea0003800000 */
[----:B----4-:R4:W0:Y:S01]  /*3ae0*/  LDS.128 R12, [R28+0x1e000] ;  /* 0x01e000001c0c7984 */ /* 0x0108220000000c00 */
[----:B------:R-:W-:Y:S01]  /*3af0*/  ISETP.GE.AND P3, PT, R207, R120, PT ;  /* 0x00000078cf00720c */ /* 0x000fe20003f66270 */
[----:B---3--:R-:W-:Y:S01]  /*3b00*/  IMAD.MOV.U32 R76, RZ, RZ, R11 ;  /* 0x000000ffff4c7224 */ /* 0x008fe200078e000b */
[----:B------:R-:W-:Y:S01]  /*3b10*/  SHF.L.U32 R79, R195, 0x3, RZ ;  /* 0x00000003c34f7819 */ /* 0x000fe200000006ff */
[----:B--2---:R-:W-:Y:S01]  /*3b20*/  IMAD.MOV.U32 R77, RZ, RZ, R82 ;  /* 0x000000ffff4d7224 */ /* 0x004fe200078e0052 */
[----:B------:R-:W-:Y:S03]  /*3b30*/  BSSY B3, `(.L_x_3769) ;  /* 0x000002c000037945 */ /* 0x000fe60003800000 */
[----:B------:R-:W-:-:S06]  /*3b40*/  IMAD.WIDE R76, R79, 0x2, R76 ;  /* 0x000000024f4c7825 */ /* 0x000fcc00078e024c */
[----:B----4-:R-:W-:Y:S05]  /*3b50*/  @P3 BRA `(.L_x_3770) ;  /* 0x0000000000a43947 */ /* 0x010fea0003800000 */
[----:B------:R-:W-:Y:S01]  /*3b60*/  SHF.R.U64 R78, R74, 0x10, R75 ;  /* 0x000000104a4e7819 */ /* 0x000fe2000000124b */
[----:B------:R-:W-:Y:S01]  /*3b70*/  HADD2.F32 R80, -RZ, R161.H1_H1 ;  /* 0x300000a1ff507230 */ /* 0x000fe20000004100 */
[----:B0-----:R-:W-:Y:S01]  /*3b80*/  MOV R74, R13 ;  /* 0x0000000d004a7202 */ /* 0x001fe20000000f00 */
[----:B------:R-:W-:Y:S01]  /*3b90*/  HADD2.F32 R81, -RZ, R14.H0_H0 ;  /* 0x2000000eff517230 */ /* 0x000fe20000004100 */
[----:B------:R-:W-:Y:S01]  /*3ba0*/  SHF.R.U64 R72, R72, 0x10, R73 ;  /* 0x0000001048487819 */ /* 0x000fe20000001249 */
        /* <DEDUP_REMOVED lines=9> */
[----:B------:R-:W-:Y:S01]  /*3c40*/  SHF.R.U32.HI R72, RZ, 0x10, R75 ;  /* 0x00000010ff487819 */ /* 0x000fe2000001164b */
[----:B------:R-:W-:Y:S01]  /*3c50*/  HADD2.F32 R78, -RZ, R15.H0_H0 ;  /* 0x2000000fff4e7230 */ /* 0x000fe20000004100 */
[----:B------:R-:W-:Y:S01]  /*3c60*/  SHF.R.U32.HI R75, RZ, 0x10, R73 ;  /* 0x00000010ff4b7819 */ /* 0x000fe20000011649 */
[----:B------:R-:W-:Y:S01]  /*3c70*/  HADD2.F32 R14, -RZ, R159.H1_H1 ;  /* 0x3000009fff0e7230 */ /* 0x000fe20000004100 */
[----:B------:R-:W-:Y:S01]  /*3c80*/  F2FP.F16.F32.PACK_AB R13, R13, R74 ;  /* 0x0000004a0d0d723e */ /* 0x000fe200000000ff */
[----:B------:R-:W-:Y:S02]  /*3c90*/  HADD2.F32 R73, -RZ, R72.H0_H0 ;  /* 0x20000048ff497230 */ /* 0x000fe40000004100 */
[----:B------:R-:W-:-:S02]  /*3ca0*/  HADD2.F32 R72, -RZ, R15.H1_H1 ;  /* 0x3000000fff487230 */ /* 0x000fc40000004100 */
[----:B------:R-:W-:-:S03]  /*3cb0*/  HADD2.F32 R75, -RZ, R75.H0_H0 ;  /* 0x2000004bff4b7230 */ /* 0x000fc60000004100 */
[-C--:B------:R-:W-:Y:S01]  /*3cc0*/  FMUL.FTZ R15, R72, R73.reuse ;  /* 0x00000049480f7220 */ /* 0x080fe20000410000 */
[----:B------:R-:W-:-:S03]  /*3cd0*/  FMUL.FTZ R73, R78, R73 ;  /* 0x000000494e497220 */ /* 0x000fc60000410000 */
[-C--:B------:R-:W-:Y:S01]  /*3ce0*/  FFMA.FTZ R15, R78, R75.reuse, -R15 ;  /* 0x0000004b4e0f7223 */ /* 0x080fe2000001080f */
[----:B------:R-:W-:Y:S01]  /*3cf0*/  FFMA.FTZ R72, R72, R75, R73 ;  /* 0x0000004b48487223 */ /* 0x000fe20000010049 */
[--C-:B------:R-:W-:Y:S02]  /*3d00*/  HADD2.F32 R73, -RZ, R12.reuse.H1_H1 ;  /* 0x3000000cff497230 */ /* 0x100fe40000004100 */
[----:B------:R-:W-:Y:S02]  /*3d10*/  HADD2.F32 R75, -RZ, R12.H0_H0 ;  /* 0x2000000cff4b7230 */ /* 0x000fe40000004100 */
[----:B------:R-:W-:Y:S02]  /*3d20*/  HADD2.F32 R78, -RZ, R159.H0_H0 ;  /* 0x2000009fff4e7230 */ /* 0x000fe40000004100 */
[-C--:B------:R-:W-:Y:S01]  /*3d30*/  FMUL.FTZ R12, R73, R80.reuse ;  /* 0x00000050490c7220 */ /* 0x080fe20000410000 */
[----:B------:R-:W-:Y:S01]  /*3d40*/  F2FP.F16.F32.PACK_AB R15, R72, R15 ;  /* 0x0000000f480f723e */ /* 0x000fe200000000ff */
[----:B------:R-:W-:-:S02]  /*3d50*/  FMUL.FTZ R80, R75, R80 ;  /* 0x000000504b507220 */ /* 0x000fc40000410000 */
[-C--:B------:R-:W-:Y:S01]  /*3d60*/  FFMA.FTZ R75, R75, R78.reuse, -R12 ;  /* 0x0000004e4b4b7223 */ /* 0x080fe2000001080c */
[----:B------:R-:W-:Y:S02]  /*3d70*/  HADD2.F32 R12, -RZ, R162.H0_H0 ;  /* 0x200000a2ff0c7230 */ /* 0x000fe40000004100 */
[----:B------:R-:W-:-:S03]  /*3d80*/  FFMA.FTZ R80, R73, R78, R80 ;  /* 0x0000004e49507223 */ /* 0x000fc60000010050 */
[-C--:B------:R-:W-:Y:S01]  /*3d90*/  FMUL.FTZ R78, R79, R12.reuse ;  /* 0x0000000c4f4e7220 */ /* 0x080fe20000410000 */
[----:B------:R-:W-:-:S03]  /*3da0*/  FMUL.FTZ R12, R81, R12 ;  /* 0x0000000c510c7220 */ /* 0x000fc60000410000 */
[-C--:B------:R-:W-:Y:S01]  /*3db0*/  FFMA.FTZ R78, R81, R14.reuse, -R78 ;  /* 0x0000000e514e7223 */ /* 0x080fe2000001084e */
[----:B------:R-:W-:Y:S01]  /*3dc0*/  FFMA.FTZ R79, R79, R14, R12 ;  /* 0x0000000e4f4f7223 */ /* 0x000fe2000001000c */
[----:B------:R-:W-:-:S04]  /*3dd0*/  F2FP.F16.F32.PACK_AB R12, R80, R75 ;  /* 0x0000004b500c723e */ /* 0x000fc800000000ff */
[----:B------:R-:W-:-:S07]  /*3de0*/  F2FP.F16.F32.PACK_AB R14, R79, R78 ;  /* 0x0000004e4f0e723e */ /* 0x000fce00000000ff */
.L_x_3770:
[----:B------:R-:W-:Y:S05]  /*3df0*/  BSYNC B3 ;  /* 0x0000000000037941 */ /* 0x000fea0003800000 */
.L_x_3769:
[----:B0-----:R0:W-:Y:S02]  /*3e00*/  ST.E.128 desc[UR56][R76.64], R12 ;  /* 0x0000000c4c007985 */ /* 0x0011e4000c101d38 */
.L_x_3768:
[----:B------:R-:W-:Y:S05]  /*3e10*/  BSYNC B2 ;  /* 0x0000000000027941 */ /* 0x000fea0003800000 */
.L_x_3767:
[----:B------:R-:W-:Y:S01]  /*3e20*/  ISETP.NE.AND P3, PT, R8, RZ, PT ;  /* 0x000000ff0800720c */ /* 0x000fe20003f65270 */
[----:B------:R-:W-:-:S12]  /*3e30*/  BSSY B2, `(.L_x_3771) ;  /* 0x0000035000027945 */ /* 0x000fd80003800000 */
[----:B------:R-:W-:Y:S05]  /*3e40*/  @!P3 BRA `(.L_x_3772) ;  /* 0x0000000000ccb947 */ /* 0x000fea0003800000 */
[----:B0---4-:R0:W4:Y:S01]  /*3e50*/  LDS.128 R12, [R27+0x21000] ;  /* 0x021000001b0c7984 */ /* 0x0111220000000c00 */
[----:B------:R-:W-:Y:S01]  /*3e60*/  ISETP.GE.AND P3, PT, R205, R120, PT ;  /* 0x00000078cd00720c */ /* 0x000fe20003f66270 */
[----:B------:R-:W-:Y:S01]  /*3e70*/  IMAD.SHL.U32 R75, R198, 0x8, RZ ;  /* 0x00000008c64b7824 */ /* 0x000fe200078e00ff */
[----:B--2---:R-:W-:Y:S01]  /*3e80*/  MOV R73, R82 ;  /* 0x0000005200497202 */ /* 0x004fe20000000f00 */
[----:B---3--:R-:W-:Y:S01]  /*3e90*/  IMAD.MOV.U32 R72, RZ, RZ, R11 ;  /* 0x000000ffff487224 */ /* 0x008fe200078e000b */
[----:B------:R-:W-:Y:S03]  /*3ea0*/  BSSY B3, `(.L_x_3773) ;  /* 0x000002c000037945 */ /* 0x000fe60003800000 */
[----:B------:R-:W-:-:S06]  /*3eb0*/  IMAD.WIDE R72, R75, 0x2, R72 ;  /* 0x000000024b487825 */ /* 0x000fcc00078e0248 */
[----:B0-----:R-:W-:Y:S05]  /*3ec0*/  @P3 BRA `(.L_x_3774) ;  /* 0x0000000000a43947 */ /* 0x001fea0003800000 */
[----:B------:R-:W-:Y:S01]  /*3ed0*/  SHF.R.U64 R74, R68, 0x10, R69 ;  /* 0x00000010444a7819 */ /* 0x000fe20000001245 */
[----:B----4-:R-:W-:Y:S01]  /*3ee0*/  HADD2.F32 R76, -RZ, R15.H0_H0 ;  /* 0x2000000fff4c7230 */ /* 0x010fe20000004100 */
[----:B------:R-:W-:Y:S01]  /*3ef0*/  SHF.R.U32.HI R75, RZ, 0x10, R71 ;  /* 0x00000010ff4b7819 */ /* 0x000fe20000011647 */
[----:B------:R-:W-:Y:S01]  /*3f00*/  HADD2.F32 R79, -RZ, R158.H1_H1 ;  /* 0x3000009eff4f7230 */ /* 0x000fe20000004100 */
[----:B------:R-:W-:Y:S01]  /*3f10*/  SHF.R.U32.HI R68, RZ, 0x10, R69 ;  /* 0x00000010ff447819 */ /* 0x000fe20000011645 */
[----:B------:R-:W-:Y:S01]  /*3f20*/  HADD2.F32 R74, -RZ, R74.H0_H0 ;  /* 0x2000004aff4a7230 */ /* 0x000fe20000004100 */
[----:B------:R-:W-:Y:S01]  /*3f30*/  SHF.R.U64 R69, R70, 0x10, R71 ;  /* 0x0000001046457819 */ /* 0x000fe20000001247 */
[----:B------:R-:W-:Y:S02]  /*3f40*/  HADD2.F32 R75, -RZ, R75.H0_H0 ;  /* 0x2000004bff4b7230 */ /* 0x000fe40000004100 */
[----:B------:R-:W-:Y:S02]  /*3f50*/  HADD2.F32 R70, -RZ, R15.H1_H1 ;  /* 0x3000000fff467230 */ /* 0x000fe40000004100 */
[----:B------:R-:W-:-:S02]  /*3f60*/  HADD2.F32 R78, -RZ, R69.H0_H0 ;  /* 0x20000045ff4e7230 */ /* 0x000fc40000004100 */
[--C-:B------:R-:W-:Y:S02]  /*3f70*/  HADD2.F32 R69, -RZ, R13.reuse.H1_H1 ;  /* 0x3000000dff457230 */ /* 0x100fe40000004100 */
[-C--:B------:R-:W-:Y:S01]  /*3f80*/  FMUL.FTZ R15, R70, R75.reuse ;  /* 0x0000004b460f7220 */ /* 0x080fe20000410000 */
[----:B------:R-:W-:Y:S02]  /*3f90*/  HADD2.F32 R13, -RZ, R13.H0_H0 ;  /* 0x2000000dff0d7230 */ /* 0x000fe40000004100 */
[C---:B------:R-:W-:Y:S01]  /*3fa0*/  FMUL.FTZ R75, R76.reuse, R75 ;  /* 0x0000004b4c4b7220 */ /* 0x040fe20000410000 */
[----:B------:R-:W-:Y:S02]  /*3fb0*/  HADD2.F32 R71, -RZ, R68.H0_H0 ;  /* 0x20000044ff477230 */ /* 0x000fe40000004100 */
[-C--:B------:R-:W-:Y:S01]  /*3fc0*/  FMUL.FTZ R68, R69, R78.reuse ;  /* 0x0000004e45447220 */ /* 0x080fe20000410000 */
[----:B------:R-:W-:Y:S02]  /*3fd0*/  FMUL.FTZ R78, R13, R78 ;  /* 0x0000004e0d4e7220 */ /* 0x000fe40000410000 */
[-C--:B------:R-:W-:Y:S01]  /*3fe0*/  FFMA.FTZ R15, R76, R71.reuse, -R15 ;  /* 0x000000474c0f7223 */ /* 0x080fe2000001080f */
[----:B------:R-:W-:Y:S01]  /*3ff0*/  FFMA.FTZ R70, R70, R71, R75 ;  /* 0x0000004746467223 */ /* 0x000fe2000001004b */
[----:B------:R-:W-:-:S02]  /*4000*/  HADD2.F32 R71, -RZ, R160.H1_H1 ;  /* 0x300000a0ff477230 */ /* 0x000fc40000004100 */
[-C--:B------:R-:W-:Y:S01]  /*4010*/  FFMA.FTZ R13, R13, R74.reuse, -R68 ;  /* 0x0000004a0d0d7223 */ /* 0x080fe20000010844 */
[--C-:B------:R-:W-:Y:S02]  /*4020*/  HADD2.F32 R75, -RZ, R12.reuse.H1_H1 ;  /* 0x3000000cff4b7230 */ /* 0x100fe40000004100 */
[----:B------:R-:W-:Y:S01]  /*4030*/  FFMA.FTZ R68, R69, R74, R78 ;  /* 0x0000004a45447223 */ /* 0x000fe2000001004e */
[----:B------:R-:W-:Y:S01]  /*4040*/  HADD2.F32 R76, -RZ, R12.H0_H0 ;  /* 0x2000000cff4c7230 */ /* 0x000fe20000004100 */
[----:B------:R-:W-:Y:S01]  /*4050*/  F2FP.F16.F32.PACK_AB R15, R70, R15 ;  /* 0x0000000f460f723e */ /* 0x000fe200000000ff */
[----:B------:R-:W-:Y:S02]  /*4060*/  HADD2.F32 R69, -RZ, R161.H0_H0 ;  /* 0x200000a1ff457230 */ /* 0x000fe40000004100 */
[-C--:B------:R-:W-:Y:S01]  /*4070*/  FMUL.FTZ R77, R75, R71.reuse ;  /* 0x000000474b4d7220 */ /* 0x080fe20000410000 */
[----:B------:R-:W-:Y:S02]  /*4080*/  HADD2.F32 R12, -RZ, R14.H1_H1 ;  /* 0x3000000eff0c7230 */ /* 0x000fe40000004100 */
[----:B------:R-:W-:Y:S01]  /*4090*/  FMUL.FTZ R78, R76, R71 ;  /* 0x000000474c4e7220 */ /* 0x000fe20000410000 */
[----:B------:R-:W-:Y:S01]  /*40a0*/  HADD2.F32 R74, -RZ, R158.H0_H0 ;  /* 0x2000009eff4a7230 */ /* 0x000fe20000004100 */
[----:B------:R-:W-:Y:S01]  /*40b0*/  F2FP.F16.F32.PACK_AB R13, R68, R13 ;  /* 0x0000000d440d723e */ /* 0x000fe200000000ff */
[----:B------:R-:W-:-:S02]  /*40c0*/  HADD2.F32 R14, -RZ, R14.H0_H0 ;  /* 0x2000000eff0e7230 */ /* 0x000fc40000004100 */
[-C--:B------:R-:W-:Y:S01]  /*40d0*/  FMUL.FTZ R71, R12, R69.reuse ;  /* 0x000000450c477220 */ /* 0x080fe20000410000 */
[-C--:B------:R-:W-:Y:S01]  /*40e0*/  FFMA.FTZ R77, R76, R74.reuse, -R77 ;  /* 0x0000004a4c4d7223 */ /* 0x080fe2000001084d */
[----:B------:R-:W-:Y:S01]  /*40f0*/  FFMA.FTZ R78, R75, R74, R78 ;  /* 0x0000004a4b4e7223 */ /* 0x000fe2000001004e */
[C---:B------:R-:W-:Y:S01]  /*4100*/  FMUL.FTZ R69, R14.reuse, R69 ;  /* 0x000000450e457220 */ /* 0x040fe20000410000 */
[----:B------:R-:W-:-:S03]  /*4110*/  FFMA.FTZ R71, R14, R79, -R71 ;  /* 0x0000004f0e477223 */ /* 0x000fc60000010847 */
[----:B------:R-:W-:Y:S01]  /*4120*/  FFMA.FTZ R12, R12, R79, R69 ;  /* 0x0000004f0c0c7223 */ /* 0x000fe20000010045 */
[----:B------:R-:W-:-:S04]  /*4130*/  F2FP.F16.F32.PACK_AB R78, R78, R77 ;  /* 0x0000004d4e4e723e */ /* 0x000fc800000000ff */
[----:B------:R-:W-:Y:S01]  /*4140*/  F2FP.F16.F32.PACK_AB R14, R12, R71 ;  /* 0x000000470c0e723e */ /* 0x000fe200000000ff */
[----:B------:R-:W-:-:S07]  /*4150*/  IMAD.MOV.U32 R12, RZ, RZ, R78 ;  /* 0x000000ffff0c7224 */ /* 0x000fce00078e004e */
.L_x_3774:
[----:B------:R-:W-:Y:S05]  /*4160*/  BSYNC B3 ;  /* 0x0000000000037941 */ /* 0x000fea0003800000 */
.L_x_3773:
[----:B----4-:R0:W-:Y:S02]  /*4170*/  ST.E.128 desc[UR56][R72.64], R12 ;  /* 0x0000000c48007985 */ /* 0x0101e4000c101d38 */
.L_x_3772:
[----:B------:R-:W-:Y:S05]  /*4180*/  BSYNC B2 ;  /* 0x0000000000027941 */ /* 0x000fea0003800000 */
.L_x_3771:
        /* <DEDUP_REMOVED lines=10> */
[----:B----4-:R-:W-:Y:S01]  /*4230*/  HADD2.F32 R72, -RZ, R15.H0_H0 ;  /* 0x2000000fff487230 */ /* 0x010fe20000004100 */
[----:B------:R-:W-:Y:S01]  /*4240*/  SHF.R.U32.HI R71, RZ, 0x10, R67 ;  /* 0x00000010ff477819 */ /* 0x000fe20000011643 */
[----:B------:R-:W-:Y:S01]  /*4250*/  HADD2.F32 R75, -RZ, R156.H0_H0 ;  /* 0x2000009cff4b7230 */ /* 0x000fe20000004100 */
        /* <DEDUP_REMOVED lines=25> */
[----:B------:R-:W-:Y:S01]  /*43f0*/  HADD2.F32 R70, -RZ, R157.H1_H1 ;  /* 0x3000009dff467230 */ /* 0x000fe20000004100 */
        /* <DEDUP_REMOVED lines=11> */
.L_x_3778:
[----:B------:R-:W-:Y:S05]  /*44b0*/  BSYNC B3 ;  /* 0x0000000000037941 */ /* 0x000fea0003800000 */
.L_x_3777:
[----:B----4-:R0:W-:Y:S02]  /*44c0*/  ST.E.128 desc[UR56][R68.64], R12 ;  /* 0x0000000c44007985 */ /* 0x0101e4000c101d38 */
.L_x_3776:
[----:B------:R-:W-:Y:S05]  /*44d0*/  BSYNC B2 ;  /* 0x0000000000027941 */ /* 0x000fea0003800000 */
.L_x_3775:
        /* <DEDUP_REMOVED lines=9> */
[--C-:B------:R-:W-:Y:S01]  /*4570*/  SHF.R.U64 R62, R62, 0x10, R63.reuse ;  /* 0x000000103e3e7819 */ /* 0x100fe2000000123f */
[----:B----4-:R-:W-:Y:S01]  /*4580*/  HADD2.F32 R67, -RZ, R13.H1_H1 ;  /* 0x3000000dff437230 */ /* 0x010fe20000004100 */
[----:B------:R-:W-:Y:S01]  /*4590*/  SHF.R.U32.HI R63, RZ, 0x10, R63 ;  /* 0x00000010ff3f7819 */ /* 0x000fe2000001163f */
[----:B------:R-:W-:Y:S01]  /*45a0*/  HADD2.F32 R66, -RZ, R15.H1_H1 ;  /* 0x3000000fff427230 */ /* 0x000fe20000004100 */
[--C-:B------:R-:W-:Y:S01]  /*45b0*/  SHF.R.U64 R60, R60, 0x10, R61.reuse ;  /* 0x000000103c3c7819 */ /* 0x100fe2000000123d */
[----:B------:R-:W-:Y:S01]  /*45c0*/  HADD2.F32 R62, -RZ, R62.H0_H0 ;  /* 0x2000003eff3e7230 */ /* 0x000fe20000004100 */
[----:B------:R-:W-:Y:S01]  /*45d0*/  SHF.R.U32.HI R61, RZ, 0x10, R61 ;  /* 0x00000010ff3d7819 */ /* 0x000fe2000001163d */
[----:B------:R-:W-:Y:S02]  /*45e0*/  HADD2.F32 R63, -RZ, R63.H0_H0 ;  /* 0x2000003fff3f7230 */ /* 0x000fe40000004100 */
[----:B------:R-:W-:Y:S02]  /*45f0*/  HADD2.F32 R13, -RZ, R13.H0_H0 ;  /* 0x2000000dff0d7230 */ /* 0x000fe40000004100 */
[----:B------:R-:W-:Y:S01]  /*4600*/  FMUL.FTZ R70, R67, R62 ;  /* 0x0000003e43467220 */ /* 0x000fe20000410000 */
[----:B------:R-:W-:-:S02]  /*4610*/  HADD2.F32 R68, -RZ, R15.H0_H0 ;  /* 0x2000000fff447230 */ /* 0x000fc40000004100 */
[-C--:B------:R-:W-:Y:S01]  /*4620*/  FMUL.FTZ R15, R66, R63.reuse ;  /* 0x0000003f420f7220 */ /* 0x080fe20000410000 */
[----:B------:R-:W-:Y:S02]  /*4630*/  HADD2.F32 R60, -RZ, R60.H0_H0 ;  /* 0x2000003cff3c7230 */ /* 0x000fe40000004100 */
[C---:B------:R-:W-:Y:S01]  /*4640*/  FMUL.FTZ R62, R13.reuse, R62 ;  /* 0x0000003e0d3e7220 */ /* 0x040fe20000410000 */
[----:B------:R-:W-:Y:S02]  /*4650*/  HADD2.F32 R61, -RZ, R61.H0_H0 ;  /* 0x2000003dff3d7230 */ /* 0x000fe40000004100 */
[----:B------:R-:W-:Y:S01]  /*4660*/  FMUL.FTZ R63, R68, R63 ;  /* 0x0000003f443f7220 */ /* 0x000fe20000410000 */
[-C--:B------:R-:W-:Y:S01]  /*4670*/  FFMA.FTZ R70, R13, R60.reuse, -R70 ;  /* 0x0000003c0d467223 */ /* 0x080fe20000010846 */
[----:B------:R-:W-:Y:S02]  /*4680*/  FFMA.FTZ R67, R67, R60, R62 ;  /* 0x0000003c43437223 */ /* 0x000fe4000001003e */
[----:B------:R-:W-:Y:S01]  /*4690*/  FFMA.FTZ R66, R66, R61, R63 ;  /* 0x0000003d42427223 */ /* 0x000fe2000001003f */
[----:B------:R-:W-:-:S02]  /*46a0*/  HADD2.F32 R63, -RZ, R155.H0_H0 ;  /* 0x2000009bff3f7230 */ /* 0x000fc40000004100 */
[----:B------:R-:W-:Y:S01]  /*46b0*/  FFMA.FTZ R15, R68, R61, -R15 ;  /* 0x0000003d440f7223 */ /* 0x000fe2000001080f */
[--C-:B------:R-:W-:Y:S02]  /*46c0*/  HADD2.F32 R60, -RZ, R12.reuse.H1_H1 ;  /* 0x3000000cff3c7230 */ /* 0x100fe40000004100 */
[----:B------:R-:W-:Y:S02]  /*46d0*/  HADD2.F32 R62, -RZ, R12.H0_H0 ;  /* 0x2000000cff3e7230 */ /* 0x000fe40000004100 */
[----:B------:R-:W-:Y:S02]  /*46e0*/  HADD2.F32 R155, -RZ, R155.H1_H1 ;  /* 0x3000009bff9b7230 */ /* 0x000fe40000004100 */
[-C--:B------:R-:W-:Y:S01]  /*46f0*/  FMUL.FTZ R69, R60, R63.reuse ;  /* 0x0000003f3c457220 */ /* 0x080fe20000410000 */
[--C-:B------:R-:W-:Y:S02]  /*4700*/  HADD2.F32 R12, -RZ, R14.reuse.H1_H1 ;  /* 0x3000000eff0c7230 */ /* 0x100fe40000004100 */
[----:B------:R-:W-:Y:S01]  /*4710*/  FMUL.FTZ R63, R62, R63 ;  /* 0x0000003f3e3f7220 */ /* 0x000fe20000410000 */
[----:B------:R-:W-:Y:S01]  /*4720*/  HADD2.F32 R14, -RZ, R14.H0_H0 ;  /* 0x2000000eff0e7230 */ /* 0x000fe20000004100 */
[----:B------:R-:W-:Y:S01]  /*4730*/  F2FP.F16.F32.PACK_AB R15, R66, R15 ;  /* 0x0000000f420f723e */ /* 0x000fe200000000ff */
[----:B------:R-:W-:-:S02]  /*4740*/  HADD2.F32 R13, -RZ, R154.H1_H1 ;  /* 0x3000009aff0d7230 */ /* 0x000fc40000004100 */
[-C--:B------:R-:W-:Y:S01]  /*4750*/  FMUL.FTZ R71, R12, R155.reuse ;  /* 0x0000009b0c477220 */ /* 0x080fe20000410000 */
[----:B------:R-:W-:Y:S02]  /*4760*/  HADD2.F32 R61, -RZ, R154.H0_H0 ;  /* 0x2000009aff3d7230 */ /* 0x000fe40000004100 */
        /* <DEDUP_REMOVED lines=9> */
.L_x_3782:
[----:B------:R-:W-:Y:S05]  /*4800*/  BSYNC B3 ;  /* 0x0000000000037941 */ /* 0x000fea0003800000 */
.L_x_3781:
[----:B----4-:R0:W-:Y:S02]  /*4810*/  ST.E.128 desc[UR56][R64.64], R12 ;  /* 0x0000000c40007985 */ /* 0x0101e4000c101d38 */
.L_x_3780:
[----:B------:R-:W-:Y:S05]  /*4820*/  BSYNC B2 ;  /* 0x0000000000027941 */ /* 0x000fea0003800000 */
.L_x_3779:
        /* <DEDUP_REMOVED lines=8> */
[--C-:B------:R-:W-:Y:S02]  /*48b0*/  SHF.R.U64 R11, R58, 0x10, R59.reuse ;  /* 0x000000103a0b7819 */ /* 0x100fe4000000123b */
[----:B------:R-:W-:Y:S02]  /*48c0*/  SHF.R.U32.HI R64, RZ, 0x10, R59 ;  /* 0x00000010ff407819 */ /* 0x000fe4000001163b */
[--C-:B------:R-:W-:Y:S01]  /*48d0*/  SHF.R.U64 R63, R56, 0x10, R57.reuse ;  /* 0x00000010383f7819 */ /* 0x100fe20000001239 */
[----:B----4-:R-:W-:Y:S01]  /*48e0*/  IMAD.MOV.U32 R56, RZ, RZ, R12 ;  /* 0x000000ffff387224 */ /* 0x010fe200078e000c */
[----:B------:R-:W-:Y:S01]  /*48f0*/  SHF.R.U32.HI R62, RZ, 0x10, R57 ;  /* 0x00000010ff3e7819 */ /* 0x000fe20000011639 */
[----:B------:R-:W-:Y:S02]  /*4900*/  HADD2.F32 R59, -RZ, R11.H0_H0 ;  /* 0x2000000bff3b7230 */ /* 0x000fe40000004100 */
[----:B------:R-:W-:Y:S02]  /*4910*/  HADD2.F32 R64, -RZ, R64.H0_H0 ;  /* 0x20000040ff407230 */ /* 0x000fe40000004100 */
[----:B------:R-:W-:-:S02]  /*4920*/  HADD2.F32 R12, -RZ, R13.H1_H1 ;  /* 0x3000000dff0c7230 */ /* 0x000fc40000004100 */
[----:B------:R-:W-:Y:S02]  /*4930*/  HADD2.F32 R11, -RZ, R13.H0_H0 ;  /* 0x2000000dff0b7230 */ /* 0x000fe40000004100 */
[--C-:B------:R-:W-:Y:S02]  /*4940*/  HADD2.F32 R57, -RZ, R15.reuse.H1_H1 ;  /* 0x3000000fff397230 */ /* 0x100fe40000004100 */
[-C--:B------:R-:W-:Y:S01]  /*4950*/  FMUL.FTZ R66, R12, R59.reuse ;  /* 0x0000003b0c427220 */ /* 0x080fe20000410000 */
[----:B------:R-:W-:Y:S02]  /*4960*/  HADD2.F32 R13, -RZ, R15.H0_H0 ;  /* 0x2000000fff0d7230 */ /* 0x000fe40000004100 */
[----:B------:R-:W-:Y:S01]  /*4970*/  FMUL.FTZ R59, R11, R59 ;  /* 0x0000003b0b3b7220 */ /* 0x000fe20000410000 */
[----:B------:R-:W-:Y:S02]  /*4980*/  HADD2.F32 R58, -RZ, R63.H0_H0 ;  /* 0x2000003fff3a7230 */ /* 0x000fe40000004100 */
[----:B------:R-:W-:Y:S01]  /*4990*/  FMUL.FTZ R68, R57, R64 ;  /* 0x0000004039447220 */ /* 0x000fe20000410000 */
[----:B------:R-:W-:-:S02]  /*49a0*/  HADD2.F32 R62, -RZ, R62.H0_H0 ;  /* 0x2000003eff3e7230 */ /* 0x000fc40000004100 */
[----:B------:R-:W-:Y:S01]  /*49b0*/  FMUL.FTZ R64, R13, R64 ;  /* 0x000000400d407220 */ /* 0x000fe20000410000 */
[--C-:B------:R-:W-:Y:S02]  /*49c0*/  HADD2.F32 R15, -RZ, R56.reuse.H1_H1 ;  /* 0x30000038ff0f7230 */ /* 0x100fe40000004100 */
[-C--:B------:R-:W-:Y:S01]  /*49d0*/  FFMA.FTZ R11, R11, R58.reuse, -R66 ;  /* 0x0000003a0b0b7223 */ /* 0x080fe20000010842 */
[----:B------:R-:W-:Y:S01]  /*49e0*/  FFMA.FTZ R12, R12, R58, R59 ;  /* 0x0000003a0c0c7223 */ /* 0x000fe2000001003b */
[-C--:B------:R-:W-:Y:S01]  /*49f0*/  FFMA.FTZ R66, R57, R62.reuse, R64 ;  /* 0x0000003e39427223 */ /* 0x080fe20000010040 */
[----:B------:R-:W-:Y:S02]  /*4a00*/  HADD2.F32 R59, -RZ, R153.H0_H0 ;  /* 0x20000099ff3b7230 */ /* 0x000fe40000004100 */
[----:B------:R-:W-:Y:S01]  /*4a10*/  FFMA.FTZ R13, R13, R62, -R68 ;  /* 0x0000003e0d0d7223 */ /* 0x000fe20000010844 */
[----:B------:R-:W-:Y:S01]  /*4a20*/  HADD2.F32 R56, -RZ, R56.H0_H0 ;  /* 0x20000038ff387230 */ /* 0x000fe20000004100 */
[----:B------:R-:W-:Y:S01]  /*4a30*/  F2FP.F16.F32.PACK_AB R11, R12, R11 ;  /* 0x0000000b0c0b723e */ /* 0x000fe200000000ff */
[----:B------:R-:W-:-:S02]  /*4a40*/  HADD2.F32 R57, -RZ, R14.H1_H1 ;  /* 0x3000000eff397230 */ /* 0x000fc40000004100 */
[-C--:B------:R-:W-:Y:S01]  /*4a50*/  FMUL.FTZ R63, R15, R59.reuse ;  /* 0x0000003b0f3f7220 */ /* 0x080fe20000410000 */
[----:B------:R-:W-:Y:S02]  /*4a60*/  HADD2.F32 R153, -RZ, R153.H1_H1 ;  /* 0x30000099ff997230 */ /* 0x000fe40000004100 */
[----:B------:R-:W-:Y:S01]  /*4a70*/  FMUL.FTZ R62, R56, R59 ;  /* 0x0000003b383e7220 */ /* 0x000fe20000410000 */
[----:B------:R-:W-:Y:S02]  /*4a80*/  HADD2.F32 R14, -RZ, R14.H0_H0 ;  /* 0x2000000eff0e7230 */ /* 0x000fe40000004100 */
        /* <DEDUP_REMOVED lines=12> */
.L_x_3784:
[----:B------:R-:W-:Y:S05]  /*4b50*/  BSYNC B2 ;  /* 0x0000000000027941 */ /* 0x000fea0003800000 */
.L_x_3783:
[----:B----4-:R0:W-:Y:S02]  /*4b60*/  ST.E.128 desc[UR56][R60.64], R12 ;  /* 0x0000000c3c007985 */ /* 0x0101e4000c101d38 */
.L_x_3762:
[----:B------:R-:W-:Y:S05]  /*4b70*/  BSYNC B1 ;  /* 0x0000000000017941 */ /* 0x000fea0003800000 */
.L_x_3761:
[----:B------:R-:W-:-:S03]  /*4b80*/  UMOV UR4, 0xffffffff ;  /* 0xffffffff00047882 */ /* 0x000fc60000000000 */
[----:B------:R-:W-:Y:S05]  /*4b90*/  BRA.DIV UR4, `(.L_x_3785) ;  /* 0x000001ae04887947 */ /* 0x000fea000b800000 */
[----:B------:R0:W0:Y:S04]  /*4ba0*/  SHFL.IDX PT, R59, R118, 0x1, 0x1c1f ;  /* 0x003c1f00763b7f89 */ /* 0x00002800000e0000 */
[----:B------:R0:W0:Y:S02]  /*4bb0*/  SHFL.IDX PT, R58, R119, 0x1, 0x1c1f ;  /* 0x003c1f00773a7f89 */ /* 0x00002400000e0000 */
.L_x_4089:
[----:B------:R-:W-:Y:S05]  /*4bc0*/  @P4 BRA `(.L_x_3786) ;  /* 0x0000005400004947 */ /* 0x000fea0003800000 */
[----:B------:R-:W-:Y:S01]  /*4bd0*/  ISETP.NE.AND P3, PT, R6, RZ, PT ;  /* 0x000000ff0600720c */ /* 0x000fe20003f65270 */
[----:B------:R-:W-:-:S12]  /*4be0*/  BSSY B1, `(.L_x_3787) ;  /* 0x0000032000017945 */ /* 0x000fd80003800000 */
[----:B------:R-:W-:Y:S05]  /*4bf0*/  @!P3 BRA `(.L_x_3788) ;  /* 0x0000000000c0b947 */ /* 0x000fea0003800000 */
[----:B0---4-:R0:W4:Y:S01]  /*4c00*/  LDS.128 R12, [R27+0x20000] ;  /* 0x020000001b0c7984 */ /* 0x0111220000000c00 */
[C---:B------:R-:W-:Y:S01]  /*4c10*/  LEA R56, P3, R16.reuse, R58, 0x1 ;  /* 0x0000003a10387211 */ /* 0x040fe200078608ff */
[----:B------:R-:W-:Y:S03]  /*4c20*/  BSSY B2, `(.L_x_3789) ;  /* 0x000002c000027945 */ /* 0x000fe60003800000 */
[----:B------:R-:W-:Y:S02]  /*4c30*/  LEA.HI.X R57, R16, R59, R17, 0x1, P3 ;  /* 0x0000003b10397211 */ /* 0x000fe400018f0c11 */
[----:B------:R-:W-:-:S13]  /*4c40*/  ISETP.GE.AND P3, PT, R196, R120, PT ;  /* 0x00000078c400720c */ /* 0x000fda0003f66270 */
[----:B0-----:R-:W-:Y:S05]  /*4c50*/  @P3 BRA `(.L_x_3790) ;  /* 0x0000000000a03947 */ /* 0x001fea0003800000 */
[----:B---3--:R-:W-:Y:S01]  /*4c60*/  SHF.R.U64 R11, R52, 0x10, R53 ;  /* 0x00000010340b7819 */ /* 0x008fe20000001235 */
        /* <DEDUP_REMOVED lines=39> */
.L_x_3790:
[----:B------:R-:W-:Y:S05]  /*4ee0*/  BSYNC B2 ;  /* 0x0000000000027941 */ /* 0x000fea0003800000 */
.L_x_3789:
[----:B----4-:R0:W-:Y:S02]  /*4ef0*/  ST.E.128 desc[UR56][R56.64], R12 ;  /* 0x0000000c38007985 */ /* 0x0101e4000c101d38 */
.L_x_3788:
[----:B------:R-:W-:Y:S05]  /*4f00*/  BSYNC B1 ;  /* 0x0000000000017941 */ /* 0x000fea0003800000 */
.L_x_3787:
[----:B------:R-:W-:Y:S01]  /*4f10*/  ISETP.NE.AND P3, PT, R7, RZ, PT ;  /* 0x000000ff0700720c */ /* 0x000fe20003f65270 */
[----:B------:R-:W-:-:S12]  /*4f20*/  BSSY B1, `(.L_x_3791) ;  /* 0x0000034000017945 */ /* 0x000fd80003800000 */
[----:B------:R-:W-:Y:S05]  /*4f30*/  @!P3 BRA `(.L_x_3792) ;  /* 0x0000000000c8b947 */ /* 0x000fea0003800000 */
[----:B0---4-:R0:W4:Y:S01]  /*4f40*/  LDS.128 R12, [R28+0x20000] ;  /* 0x020000001c0c7984 */ /* 0x0111220000000c00 */
[----:B------:R-:W-:Y:S01]  /*4f50*/  ISETP.GE.AND P3, PT, R207, R120, PT ;  /* 0x00000078cf00720c */ /* 0x000fe20003f66270 */
[----:B------:R-:W-:Y:S01]  /*4f60*/  IMAD.MOV.U32 R52, RZ, RZ, R58 ;  /* 0x000000ffff347224 */ /* 0x000fe200078e003a */
[----:B---3--:R-:W-:Y:S01]  /*4f70*/  SHF.L.U32 R11, R195, 0x3, RZ ;  /* 0x00000003c30b7819 */ /* 0x008fe200000006ff */
[----:B------:R-:W-:Y:S01]  /*4f80*/  IMAD.MOV.U32 R53, RZ, RZ, R59 ;  /* 0x000000ffff357224 */ /* 0x000fe200078e003b */
[----:B------:R-:W-:Y:S03]  /*4f90*/  BSSY B2, `(.L_x_3793) ;  /* 0x000002b000027945 */ /* 0x000fe60003800000 */
[----:B------:R-:W-:-:S06]  /*4fa0*/  IMAD.WIDE R52, R11, 0x2, R52 ;  /* 0x000000020b347825 */ /* 0x000fcc00078e0234 */
        /* <DEDUP_REMOVED lines=41> */
.L_x_3794:
[----:B------:R-:W-:Y:S05]  /*5240*/  BSYNC B2 ;  /* 0x0000000000027941 */ /* 0x000fea0003800000 */
.L_x_3793:
[----:B----4-:R0:W-:Y:S02]  /*5250*/  ST.E.128 desc[UR56][R52.64], R12 ;  /* 0x0000000c34007985 */ /* 0x0101e4000c101d38 */
.L_x_3792:
[----:B------:R-:W-:Y:S05]  /*5260*/  BSYNC B1 ;  /* 0x0000000000017941 */ /* 0x000fea0003800000 */
.L_x_3791:
        /* <DEDUP_REMOVED lines=51> */
.L_x_3798:
[----:B------:R-:W-:Y:S05]  /*55a0*/  BSYNC B2 ;  /* 0x0000000000027941 */ /* 0x000fea0003800000 */
.L_x_3797:
[----:B----4-:R0:W-:Y:S02]  /*55b0*/  ST.E.128 desc[UR56][R48.64], R12 ;  /* 0x0000000c30007985 */ /* 0x0101e4000c101d38 */
.L_x_3796:
[----:B------:R-:W-:Y:S05]  /*55c0*/  BSYNC B1 ;  /* 0x0000000000017941 */ /* 0x000fea0003800000 */
.L_x_3795:
        /* <DEDUP_REMOVED lines=49> */
.L_x_3802:
[----:B------:R-:W-:Y:S05]  /*58e0*/  BSYNC B2 ;  /* 0x0000000000027941 */ /* 0x000fea0003800000 */
.L_x_3801:
[----:B----4-:R0:W-:Y:S02]  /*58f0*/  ST.E.128 desc[UR56][R44.64], R12 ;  /* 0x0000000c2c007985 */ /* 0x0101e4000c101d38 */
.L_x_3800:
[----:B------:R-:W-:Y:S05]  /*5900*/  BSYNC B1 ;  /* 0x0000000000017941 */ /* 0x000fea0003800000 */
.L_x_3799:
        /* <DEDUP_REMOVED lines=49> */
.L_x_3806:
[----:B------:R-:W-:Y:S05]  /*5c20*/  BSYNC B2 ;  /* 0x0000000000027941 */ /* 0x000fea0003800000 */
.L_x_3805:
[----:B----4-:R0:W-:Y:S02]  /*5c30*/  ST.E.128 desc[UR56][R40.64], R12 ;  /* 0x0000000c28007985 */ /* 0x0101e4000c101d38 */
.L_x_3804:
[----:B------:R-:W-:Y:S05]  /*5c40*/  BSYNC B1 ;  /* 0x0000000000017941 */ /* 0x000fea0003800000 */
.L_x_3803:
[----:B------:R-:W-:-:S13]  /*5c50*/  ISETP.NE.AND P3, PT, R20, RZ, PT ;  /* 0x000000ff1400720c */ /* 0x000fda0003f65270 */
        /* <DEDUP_REMOVED lines=47> */
.L_x_3808:
[----:B------:R-:W-:Y:S05]  /*5f50*/  BSYNC B1 ;  /* 0x0000000000017941 */ /* 0x000fea0003800000 */
.L_x_3807:
[----:B----4-:R0:W-:Y:S01]  /*5f60*/  ST.E.128 desc[UR56][R36.64], R12 ;  /* 0x0000000c24007985 */ /* 0x0101e2000c101d38 */
[----:B------:R-:W-:Y:S05]  /*5f70*/  BRA `(.L_x_3786) ;  /* 0x0000004000147947 */ /* 0x000fea0003800000 */
.L_x_3752:
        /* <DEDUP_REMOVED lines=19> */
[----:B------:R-:W-:Y:S02]  /*60b0*/  CS2R R40, SRZ ;  /* 0x0000000000287805 */ /* 0x000fe4000001ff00 */
[----:B------:R-:W-:Y:S02]  /*60c0*/  IADD3.X R33, R11, R101, RZ, P2, !PT ;  /* 0x000000650b217210 */ /* 0x000fe400017fe4ff */
[----:B------:R-:W-:Y:S02]  /*60d0*/  CS2R R54, SRZ ;  /* 0x0000000000367805 */ /* 0x000fe4000001ff00 */
[----:B------:R-:W-:-:S02]  /*60e0*/  LEA R56, P2, R32, UR4, 0x1 ;  /* 0x0000000420387c11 */ /* 0x000fc4000f8408ff */
[----:B------:R-:W-:Y:S02]  /*60f0*/  CS2R R52, SRZ ;  /* 0x0000000000347805 */ /* 0x000fe4000001ff00 */
        /* <DEDUP_REMOVED lines=13> */
[----:B------:R-:W-:Y:S02]  /*61d0*/  ISETP.GE.AND P2, PT, R194, R120, PT ;  /* 0x00000078c200720c */ /* 0x000fe40003f46270 */
[----:B------:R-:W-:Y:S02]  /*61e0*/  CS2R R34, SRZ ;  /* 0x0000000000227805 */ /* 0x000fe4000001ff00 */
[----:B------:R-:W-:Y:S02]  /*61f0*/  CS2R R32, SRZ ;  /* 0x0000000000207805 */ /* 0x000fe4000001ff00 */
[----:B------:R-:W-:-:S02]  /*6200*/  CS2R R46, SRZ ;  /* 0x00000000002e7805 */ /* 0x000fc4000001ff00 */
[----:B------:R-:W-:-:S05]  /*6210*/  CS2R R44, SRZ ;  /* 0x00000000002c7805 */ /* 0x000fca000001ff00 */
[----:B------:R0:W5:Y:S04]  /*6220*/  @!P2 LDG.E.128 R36, desc[UR56][R56.64+0x40] ;  /* 0x000040383824a981 */ /* 0x000168000c1e1d00 */
[----:B------:R0:W5:Y:S01]  /*6230*/  @!P2 LDG.E.128 R48, desc[UR56][R60.64+0x40] ;  /* 0x000040383c30a981 */ /* 0x000162000c1e1d00 */
[----:B------:R-:W-:-:S13]  /*6240*/  ISETP.GE.AND P2, PT, R193, R120, PT ;  /* 0x00000078c100720c */ /* 0x000fda0003f46270 */
[----:B------:R0:W5:Y:S04]  /*6250*/  @!P2 LDG.E.128 R32, desc[UR56][R56.64+0x80] ;  /* 0x000080383820a981 */ /* 0x000168000c1e1d00 */
[----:B------:R0:W5:Y:S02]  /*6260*/  @!P2 LDG.E.128 R44, desc[UR56][R60.64+0x80] ;  /* 0x000080383c2ca981 */ /* 0x000164000c1e1d00 */
.L_x_3810:
[----:B------:R-:W-:Y:S05]  /*6270*/  BSYNC B1 ;  /* 0x0000000000017941 */ /* 0x000fea0003800000 */
.L_x_3809:
        /* <DEDUP_REMOVED lines=10> */
[----:B------:R-:W-:Y:S02]  /*6320*/  CS2R R74, SRZ ;  /* 0x00000000004a7805 */ /* 0x000fe4000001ff00 */
[----:B------:R-:W-:Y:S02]  /*6330*/  CS2R R72, SRZ ;  /* 0x0000000000487805 */ /* 0x000fe4000001ff00 */
[----:B------:R-:W-:-:S02]  /*6340*/  CS2R R78, SRZ ;  /* 0x00000000004e7805 */ /* 0x000fc4000001ff00 */
[----:B-----5:R-:W-:Y:S01]  /*6350*/  MOV R81, R34 ;  /* 0x0000002200517202 */ /* 0x020fe20000000f00 */
[----:B------:R-:W-:Y:S01]  /*6360*/  IMAD.MOV.U32 R82, RZ, RZ, R35 ;  /* 0x000000ffff527224 */ /* 0x000fe200078e0023 */
[----:B------:R-:W-:Y:S01]  /*6370*/  CS2R R76, SRZ ;  /* 0x00000000004c7805 */ /* 0x000fe2000001ff00 */
[----:B------:R-:W-:Y:S06]  /*6380*/  @P4 BRA `(.L_x_3812) ;  /* 0x00000000007c4947 */ /* 0x000fec0003800000 */
[----:B------:R-:W-:Y:S01]  /*6390*/  IADD3 R14, P2, P5, R96, R14, R105 ;  /* 0x0000000e600e7210 */ /* 0x000fe20007d5e069 */
[----:B------:R-:W-:Y:S01]  /*63a0*/  ULDC.64 UR4, c[0x0][0x3e8] ;  /* 0x0000fa0000047ab9 */ /* 0x000fe20000000a00 */
[----:B------:R-:W-:Y:S02]  /*63b0*/  CS2R R66, SRZ ;  /* 0x0000000000427805 */ /* 0x000fe4000001ff00 */
[----:B------:R-:W-:Y:S02]  /*63c0*/  CS2R R64, SRZ ;  /* 0x0000000000407805 */ /* 0x000fe4000001ff00 */
[----:B------:R-:W-:Y:S02]  /*63d0*/  IADD3.X R13, R101, R11, R104, P2, P5 ;  /* 0x0000000b650d7210 */ /* 0x000fe400017ea468 */
[----:B------:R-:W-:Y:S02]  /*63e0*/  CS2R R78, SRZ ;  /* 0x00000000004e7805 */ /* 0x000fe4000001ff00 */
[----:B------:R-:W-:-:S02]  /*63f0*/  IADD3 R11, P2, P5, R90, R12, R107 ;  /* 0x0000000c5a0b7210 */ /* 0x000fc40007d5e06b */
[----:B------:R-:W-:Y:S02]  /*6400*/  CS2R R76, SRZ ;  /* 0x00000000004c7805 */ /* 0x000fe4000001ff00 */
        /* <DEDUP_REMOVED lines=23> */
.L_x_3812:
[----:B------:R-:W-:Y:S05]  /*6580*/  BSYNC B1 ;  /* 0x0000000000017941 */ /* 0x000fea0003800000 */
.L_x_3811:
[----:B------:R-:W-:Y:S01]  /*6590*/  IMAD.MOV.U32 R11, RZ, RZ, R32 ;  /* 0x000000ffff0b7224 */ /* 0x000fe200078e0020 */
[----:B0-----:R-:W-:Y:S01]  /*65a0*/  MOV R12, R33 ;  /* 0x00000021000c7202 */ /* 0x001fe20000000f00 */
        /* <DEDUP_REMOVED lines=19> */
[----:B------:R-:W-:Y:S02]  /*66e0*/  MOV R11, R46 ;  /* 0x0000002e000b7202 */ /* 0x000fe40000000f00 */
[----:B------:R-:W-:Y:S02]  /*66f0*/  MOV R14, R45 ;  /* 0x0000002d000e7202 */ /* 0x000fe40000000f00 */
        /* <DEDUP_REMOVED lines=10> */
[----:B------:R-:W-:-:S02]  /*67a0*/  PRMT R167, R167, 0x5410, R12 ;  /* 0x00005410a7a77816 */ /* 0x000fc4000000000c */
[----:B------:R-:W-:Y:S01]  /*67b0*/  PRMT R168, R14, 0x7610, R168 ;  /* 0x000076100ea87816 */ /* 0x000fe200000000a8 */
[----:B------:R-:W-:Y:S01]  /*67c0*/  IMAD.MOV.U32 R14, RZ, RZ, R53 ;  /* 0x000000ffff0e7224 */ /* 0x000fe200078e0035 */
[----:B------:R-:W-:Y:S02]  /*67d0*/  MOV R12, R55 ;  /* 0x00000037000c7202 */ /* 0x000fe40000000f00 */
[----:B------:R-:W-:Y:S02]  /*67e0*/  PRMT R168, R168, 0x5410, R11 ;  /* 0x00005410a8a87816 */ /* 0x000fe4000000000b */
[----:B------:R-:W-:Y:S01]  /*67f0*/  PRMT R169, R12, 0x5410, R13 ;  /* 0x000054100ca97816 */ /* 0x000fe2000000000d */
[----:B-----5:R-:W-:Y:S01]  /*6800*/  IMAD.MOV.U32 R12, RZ, RZ, R59 ;  /* 0x000000ffff0c7224 */ /* 0x020fe200078e003b */
        /* <DEDUP_REMOVED lines=37> */
[----:B------:R-:W-:Y:S06]  /*6a60*/  @!P2 BRA `(.L_x_3813) ;  /* 0x000000000004a947 */ /* 0x000fec0003800000 */
[----:B------:R-:W-:Y:S01]  /*6a70*/  BPT.TRAP 0x1 ;  /* 0x000000040000795c */ /* 0x000fe20000300000 */
.L_x_3813:
[----:B------:R-:W-:Y:S01]  /*6a80*/  LEA R86, R19, R18, 0x3 ;  /* 0x0000001213567211 */ /* 0x000fe200078e18ff */
[----:B------:R-:W0:Y:S01]  /*6a90*/  LDC R130, c[0x0][0x2f4] ;  /* 0x0000bd00ff827b82 */ /* 0x000e220000000800 */
[----:B------:R-:W-:Y:S01]  /*6aa0*/  SHF.L.U32 R87, R203, 0x1f, RZ ;  /* 0x0000001fcb577819 */ /* 0x000fe200000006ff */
[----:B------:R-:W-:Y:S03]  /*6ab0*/  BSSY B1, `(.L_x_3814) ;  /* 0x0000003000017945 */ /* 0x000fe60003800000 */
[----:B------:R-:W1:Y:S02]  /*6ac0*/  SYNCS.PHASECHK.TRANS64.TRYWAIT P5, [R86+URZ+0x30890], R87 ;  /* 0x03089057560075a7 */ /* 0x000e6400080a017f */
[----:B-1----:R-:W-:Y:S05]  /*6ad0*/  @!P5 BRA `(.L_x_3815) ;  /* 0x000001900004d947 */ /* 0x002fea0003800000 */
.L_x_4090:
[----:B------:R-:W-:Y:S05]  /*6ae0*/  BSYNC B1 ;  /* 0x0000000000017941 */ /* 0x000fea0003800000 */
.L_x_3814:
[----:B------:R-:W-:Y:S01]  /*6af0*/  UMOV UR4, 0xffffffff ;  /* 0xffffffff00047882 */ /* 0x000fe20000000000 */
[----:B0-----:R-:W-:Y:S02]  /*6b00*/  IMAD.IADD R134, R130, 0x1, -R121 ;  /* 0x0000000182867824 */ /* 0x001fe400078e0a79 */
[----:B------:R-:W-:Y:S05]  /*6b10*/  BRA.DIV UR4, `(.L_x_3816) ;  /* 0x0000019204087947 */ /* 0x000fea000b800000 */
[----:B------:R0:W2:Y:S04]  /*6b20*/  SHFL.IDX PT, R117, R118, RZ, 0x1c1f ;  /* 0x001c1fff76757589 */ /* 0x0000a800000e0000 */
[----:B------:R0:W3:Y:S02]  /*6b30*/  SHFL.IDX PT, R11, R119, RZ, 0x1c1f ;  /* 0x001c1fff770b7589 */ /* 0x0000e400000e0000 */
.L_x_4094:
[----:B------:R-:W-:Y:S04]  /*6b40*/  BSSY B1, `(.L_x_3817) ;  /* 0x0000167000017945 */ /* 0x000fe80003800000 */
[----:B------:R-:W-:Y:S05]  /*6b50*/  @P3 BRA `(.L_x_3818) ;  /* 0x0000001400943947 */ /* 0x000fea0003800000 */
[----:B------:R-:W-:Y:S01]  /*6b60*/  ISETP.NE.AND P3, PT, R6, RZ, PT ;  /* 0x000000ff0600720c */ /* 0x000fe20003f65270 */
[----:B------:R-:W-:Y:S01]  /*6b70*/  BSSY B2, `(.L_x_3819) ;  /* 0x0000078000027945 */ /* 0x000fe20003800000 */
[----:B---3--:R-:W-:-:S11]  /*6b80*/  IMAD.MOV.U32 R116, RZ, RZ, R11 ;  /* 0x000000ffff747224 */ /* 0x008fd600078e000b */
[----:B------:R-:W-:Y:S05]  /*6b90*/  @!P3 BRA `(.L_x_3820) ;  /* 0x0000000400d4b947 */ /* 0x000fea0003800000 */
[----:B------:R-:W-:Y:S01]  /*6ba0*/  SEL R12, R121, R134, !P0 ;  /* 0x00000086790c7207 */ /* 0x000fe20004000000 */
[----:B------:R-:W-:Y:S01]  /*6bb0*/  BSSY B3, `(.L_x_3821) ;  /* 0x000006d000037945 */ /* 0x000fe20003800000 */
[----:B------:R-:W-:Y:S02]  /*6bc0*/  ISETP.GE.AND P3, PT, R16, R120, PT ;  /* 0x000000781000720c */ /* 0x000fe40003f66270 */
[----:B------:R-:W-:-:S04]  /*6bd0*/  SHF.R.S32.HI R13, RZ, 0x1f, R12 ;  /* 0x0000001fff0d7819 */ /* 0x000fc8000001140c */
[----:B------:R-:W-:-:S04]  /*6be0*/  LEA.HI R13, R13, R12, RZ, 0x4 ;  /* 0x0000000c0d0d7211 */ /* 0x000fc800078f20ff */
[----:B------:R-:W-:-:S04]  /*6bf0*/  LEA.HI.SX32 R149, R13, R114, 0x1c ;  /* 0x000000720d957211 */ /* 0x000fc800078fe2ff */
[----:B------:R-:W-:-:S04]  /*6c00*/  SHF.R.S32.HI R13, RZ, 0x1f, R149 ;  /* 0x0000001fff0d7819 */ /* 0x000fc80000011495 */
[----:B------:R-:W-:Y:S02]  /*6c10*/  LEA.HI R13, R13, R149, RZ, 0x3 ;  /* 0x000000950d0d7211 */ /* 0x000fe400078f18ff */
[----:B------:R-:W-:Y:S02]  /*6c20*/  SHF.L.U32 R149, R149, 0x3, RZ ;  /* 0x0000000395957819 */ /* 0x000fe400000006ff */
[----:B------:R-:W-:Y:S02]  /*6c30*/  SHF.R.S32.HI R13, RZ, 0x3, R13 ;  /* 0x00000003ff0d7819 */ /* 0x000fe4000001140d */
[----:B------:R-:W-:-:S03]  /*6c40*/  LOP3.LUT R12, R215, 0x38, R149, 0xf8, !PT ;  /* 0x00000038d70c7812 */ /* 0x000fc600078ef895 */
[----:B------:R-:W-:Y:S01]  /*6c50*/  IMAD R13, R13, 0x1800, R217 ;  /* 0x000018000d0d7824 */ /* 0x000fe200078e02d9 */
[----:B------:R-:W-:-:S05]  /*6c60*/  LOP3.LUT R12, R12, R216, RZ, 0x3c, !PT ;  /* 0x000000d80c0c7212 */ /* 0x000fca00078e3cff */
[----:B------:R-:W-:-:S04]  /*6c70*/  IMAD.IADD R12, R13, 0x1, R12 ;  /* 0x000000010d0c7824 */ /* 0x000fc800078e020c */
[C---:B------:R-:W-:Y:S02]  /*6c80*/  IMAD R80, R19.reuse, 0x4800, R12 ;  /* 0x0000480013507824 */ /* 0x040fe400078e020c */
[----:B------:R-:W-:-:S03]  /*6c90*/  IMAD R12, R19, 0x4800, R135 ;  /* 0x00004800130c7824 */ /* 0x000fc600078e0287 */
[----:B------:R-:W-:Y:S01]  /*6ca0*/  LEA R80, R80, R18, 0x1 ;  /* 0x0000001250507211 */ /* 0x000fe200078e08ff */
[----:B------:R-:W-:-:S05]  /*6cb0*/  IMAD R12, R12, 0x2, R18 ;  /* 0x000000020c0c7824 */ /* 0x000fca00078e0212 */
[----:B------:R-:W3:Y:S04]  /*6cc0*/  LDS.128 R80, [R80+0x1e400] ;  /* 0x01e4000050507984 */ /* 0x000ee80000000c00 */
[----:B------:R-:W4:Y:S01]  /*6cd0*/  LDS.128 R12, [R12+0x1e400] ;  /* 0x01e400000c0c7984 */ /* 0x000f220000000c00 */
[----:B------:R-:W-:Y:S05]  /*6ce0*/  @P3 BRA `(.L_x_3822) ;  /* 0x0000000400643947 */ /* 0x000fea0003800000 */
[----:B---3--:R-:W-:Y:S01]  /*6cf0*/  IMAD.MOV.U32 R151, RZ, RZ, R81 ;  /* 0x000000ffff977224 */ /* 0x008fe200078e0051 */
[----:B------:R-:W-:Y:S01]  /*6d00*/  SHF.R.U64 R40, R40, 0x10, R41 ;  /* 0x0000001028287819 */ /* 0x000fe20000001229 */
[----:B----4-:R-:W-:Y:S01]  /*6d10*/  IMAD.MOV.U32 R150, RZ, RZ, R13 ;  /* 0x000000ffff967224 */ /* 0x010fe200078e000d */
[----:B------:R-:W-:Y:S01]  /*6d20*/  SHF.R.U32.HI R41, RZ, 0x10, R41 ;  /* 0x00000010ff297819 */ /* 0x000fe20000011629 */
[----:B------:R-:W-:Y:S01]  /*6d30*/  HADD2.F32 R152, -RZ, R152.H0_H0 ;  /* 0x20000098ff987230 */ /* 0x000fe20000004100 */
[----:B------:R-:W-:Y:S01]  /*6d40*/  SHF.R.U64 R42, R42, 0x10, R43 ;  /* 0x000000102a2a7819 */ /* 0x000fe2000000122b */
[----:B------:R-:W-:Y:S02]  /*6d50*/  HADD2.F32 R13, -RZ, R151.H0_H0 ;  /* 0x20000097ff0d7230 */ /* 0x000fe40000004100 */
[----:B------:R-:W-:Y:S02]  /*6d60*/  HADD2.F32 R154, -RZ, R150.H0_H0 ;  /* 0x20000096ff9a7230 */ /* 0x000fe40000004100 */
[----:B------:R-:W-:-:S02]  /*6d70*/  HADD2.F32 R153, -RZ, R153.H0_H0 ;  /* 0x20000099ff997230 */ /* 0x000fc40000004100 */
[CC--:B------:R-:W-:Y:S01]  /*6d80*/  FMUL.FTZ R81, R13.reuse, R152.reuse ;  /* 0x000000980d517220 */ /* 0x0c0fe20000410000 */
[----:B------:R-:W-:Y:S02]  /*6d90*/  HADD2.F32 R151, -RZ, R151.H1_H1 ;  /* 0x30000097ff977230 */ /* 0x000fe40000004100 */
[C---:B------:R-:W-:Y:S01]  /*6da0*/  FMUL.FTZ R152, R154.reuse, R152 ;  /* 0x000000989a987220 */ /* 0x040fe20000410000 */
[----:B------:R-:W-:Y:S02]  /*6db0*/  HADD2.F32 R41, -RZ, R41.H0_H0 ;  /* 0x20000029ff297230 */ /* 0x000fe40000004100 */
[-C--:B------:R-:W-:Y:S01]  /*6dc0*/  FFMA.FTZ R81, R154, R153.reuse, -R81 ;  /* 0x000000999a517223 */ /* 0x080fe20000010851 */
[----:B------:R-:W-:Y:S02]  /*6dd0*/  HADD2.F32 R40, -RZ, R40.H0_H0 ;  /* 0x20000028ff287230 */ /* 0x000fe40000004100 */
[----:B------:R-:W-:Y:S01]  /*6de0*/  FFMA.FTZ R13, R13, R153, R152 ;  /* 0x000000990d0d7223 */ /* 0x000fe20000010098 */
[--C-:B------:R-:W-:Y:S01]  /*6df0*/  SHF.R.U32.HI R152, RZ, 0x10, R53.reuse ;  /* 0x00000010ff987819 */ /* 0x100fe20000011635 */
[----:B------:R-:W-:Y:S01]  /*6e00*/  HADD2.F32 R153, -RZ, R169.H0_H0 ;  /* 0x200000a9ff997230 */ /* 0x000fe20000004100 */
[----:B------:R-:W-:Y:S01]  /*6e10*/  SHF.R.U64 R53, R52, 0x10, R53 ;  /* 0x0000001034357819 */ /* 0x000fe20000001235 */
[----:B------:R-:W-:-:S02]  /*6e20*/  HADD2.F32 R52, -RZ, R150.H1_H1 ;  /* 0x30000096ff347230 */ /* 0x000fc40000004100 */
[----:B------:R-:W-:Y:S02]  /*6e30*/  HADD2.F32 R152, -RZ, R152.H0_H0 ;  /* 0x20000098ff987230 */ /* 0x000fe40000004100 */
[----:B------:R-:W-:Y:S02]  /*6e40*/  HADD2.F32 R53, -RZ, R53.H0_H0 ;  /* 0x20000035ff357230 */ /* 0x000fe40000004100 */
[----:B------:R-:W-:Y:S02]  /*6e50*/  HADD2.F32 R42, -RZ, R42.H0_H0 ;  /* 0x2000002aff2a7230 */ /* 0x000fe40000004100 */
[-C--:B------:R-:W-:Y:S01]  /*6e60*/  FMUL.FTZ R150, R151, R152.reuse ;  /* 0x0000009897967220 */ /* 0x080fe20000410000 */
[----:B------:R-:W-:-:S03]  /*6e70*/  FMUL.FTZ R152, R52, R152 ;  /* 0x0000009834987220 */ /* 0x000fc60000410000 */
[-C--:B------:R-:W-:Y:S01]  /*6e80*/  FFMA.FTZ R52, R52, R41.reuse, -R150 ;  /* 0x0000002934347223 */ /* 0x080fe20000010896 */
[----:B------:R-:W-:Y:S02]  /*6e90*/  HADD2.F32 R150, -RZ, R83.H0_H0 ;  /* 0x20000053ff967230 */ /* 0x000fe40000004100 */
[----:B------:R-:W-:Y:S01]  /*6ea0*/  FFMA.FTZ R41, R151, R41, R152 ;  /* 0x0000002997297223 */ /* 0x000fe20000010098 */
[----:B------:R-:W-:Y:S02]  /*6eb0*/  HADD2.F32 R151, -RZ, R166.H1_H1 ;  /* 0x300000a6ff977230 */ /* 0x000fe40000004100 */
[--C-:B------:R-:W-:Y:S02]  /*6ec0*/  HADD2.F32 R152, -RZ, R15.reuse.H0_H0 ;  /* 0x2000000fff987230 */ /* 0x100fe40000004100 */
[----:B------:R-:W-:Y:S01]  /*6ed0*/  FMUL.FTZ R154, R150, R153 ;  /* 0x00000099969a7220 */ /* 0x000fe20000410000 */
[----:B------:R-:W-:Y:S01]  /*6ee0*/  HADD2.F32 R15, -RZ, R15.H1_H1 ;  /* 0x3000000fff0f7230 */ /* 0x000fe20000004100 */
[----:B------:R-:W-:-:S02]  /*6ef0*/  F2FP.F16.F32.PACK_AB R41, R41, R13 ;  /* 0x0000000d2929723e */ /* 0x000fc400000000ff */
[C---:B------:R-:W-:Y:S01]  /*6f00*/  FFMA.FTZ R154, R152.reuse, R151, -R154 ;  /* 0x00000097989a7223 */ /* 0x040fe2000001089a */
[----:B------:R-:W-:Y:S01]  /*6f10*/  FMUL.FTZ R152, R152, R153 ;  /* 0x0000009998987220 */ /* 0x000fe20000410000 */
[----:B------:R-:W-:Y:S01]  /*6f20*/  HADD2.F32 R153, -RZ, R169.H1_H1 ;  /* 0x300000a9ff997230 */ /* 0x000fe20000004100 */
[----:B------:R-:W-:Y:S01]  /*6f30*/  F2FP.F16.F32.PACK_AB R52, R52, R81 ;  /* 0x000000513434723e */ /* 0x000fe200000000ff */
[----:B------:R-:W-:Y:S02]  /*6f40*/  IMAD.MOV.U32 R81, RZ, RZ, R41 ;  /* 0x000000ffff517224 */ /* 0x000fe400078e0029 */
[----:B------:R-:W-:Y:S01]  /*6f50*/  FFMA.FTZ R152, R150, R151, R152 ;  /* 0x0000009796987223 */ /* 0x000fe20000010098 */
[----:B------:R-:W-:Y:S02]  /*6f60*/  SHF.R.U32.HI R150, RZ, 0x10, R43 ;  /* 0x00000010ff967819 */ /* 0x000fe4000001162b */
[--C-:B------:R-:W-:Y:S01]  /*6f70*/  SHF.R.U64 R43, R54, 0x10, R55.reuse ;  /* 0x00000010362b7819 */ /* 0x100fe20000001237 */
[----:B------:R-:W-:Y:S01]  /*6f80*/  HADD2.F32 R54, -RZ, R83.H1_H1 ;  /* 0x30000053ff367230 */ /* 0x000fe20000004100 */
[----:B------:R-:W-:Y:S01]  /*6f90*/  SHF.R.U32.HI R55, RZ, 0x10, R55 ;  /* 0x00000010ff377819 */ /* 0x000fe20000011637 */
[----:B------:R-:W-:Y:S01]  /*6fa0*/  HADD2.F32 R150, -RZ, R150.H0_H0 ;  /* 0x20000096ff967230 */ /* 0x000fe20000004100 */
[----:B------:R-:W-:Y:S01]  /*6fb0*/  MOV R13, R52 ;  /* 0x00000034000d7202 */ /* 0x000fe20000000f00 */
[----:B------:R-:W-:-:S02]  /*6fc0*/  HADD2.F32 R43, -RZ, R43.H0_H0 ;  /* 0x2000002bff2b7230 */ /* 0x000fc40000004100 */
[----:B------:R-:W-:-:S05]  /*6fd0*/  HADD2.F32 R55, -RZ, R55.H0_H0 ;  /* 0x20000037ff377230 */ /* 0x000fca0000004100 */
[----:B------:R-:W-:-:S04]  /*6fe0*/  FMUL.FTZ R83, R54, R55 ;  /* 0x0000003736537220 */ /* 0x000fc80000410000 */
[C---:B------:R-:W-:Y:S01]  /*6ff0*/  FFMA.FTZ R83, R15.reuse, R150, -R83 ;  /* 0x000000960f537223 */ /* 0x040fe20000010853 */
[----:B------:R-:W-:Y:S01]  /*7000*/  FMUL.FTZ R15, R15, R55 ;  /* 0x000000370f0f7220 */ /* 0x000fe20000410000 */
[----:B------:R-:W-:-:S03]  /*7010*/  HADD2.F32 R55, -RZ, R167.H0_H0 ;  /* 0x200000a7ff377230 */ /* 0x000fc60000004100 */
[----:B------:R-:W-:Y:S01]  /*7020*/  FFMA.FTZ R15, R54, R150, R15 ;  /* 0x00000096360f7223 */ /* 0x000fe2000001000f */
[----:B------:R-:W-:Y:S01]  /*7030*/  HADD2.F32 R54, -RZ, R80.H0_H0 ;  /* 0x20000050ff367230 */ /* 0x000fe20000004100 */
[----:B------:R-:W-:Y:S01]  /*7040*/  F2FP.F16.F32.PACK_AB R83, R83, R154 ;  /* 0x0000009a5353723e */ /* 0x000fe200000000ff */
[----:B------:R-:W-:Y:S02]  /*7050*/  HADD2.F32 R150, -RZ, R12.H0_H0 ;  /* 0x2000000cff967230 */ /* 0x000fe40000004100 */
[----:B------:R-:W-:Y:S02]  /*7060*/  HADD2.F32 R80, -RZ, R80.H1_H1 ;  /* 0x30000050ff507230 */ /* 0x000fe40000004100 */
[-C--:B------:R-:W-:Y:S01]  /*7070*/  FMUL.FTZ R151, R54, R153.reuse ;  /* 0x0000009936977220 */ /* 0x080fe20000410000 */
[----:B------:R-:W-:Y:S02]  /*7080*/  HADD2.F32 R12, -RZ, R12.H1_H1 ;  /* 0x3000000cff0c7230 */ /* 0x000fe40000004100 */
[C---:B------:R-:W-:Y:S01]  /*7090*/  FMUL.FTZ R153, R150.reuse, R153 ;  /* 0x0000009996997220 */ /* 0x040fe20000410000 */
[----:B------:R-:W-:Y:S01]  /*70a0*/  F2FP.F16.F32.PACK_AB R152, R15, R152 ;  /* 0x000000980f98723e */ /* 0x000fe200000000ff */
[----:B------:R-:W-:Y:S01]  /*70b0*/  FFMA.FTZ R151, R150, R55, -R151 ;  /* 0x0000003796977223 */ /* 0x000fe20000010897 */
[----:B------:R-:W-:-:S02]  /*70c0*/  HADD2.F32 R150, -RZ, R168.H1_H1 ;  /* 0x300000a8ff967230 */ /* 0x000fc40000004100 */
[----:B------:R-:W-:Y:S01]  /*70d0*/  FFMA.FTZ R153, R54, R55, R153 ;  /* 0x0000003736997223 */ /* 0x000fe20000010099 */
[-C--:B------:R-:W-:Y:S01]  /*70e0*/  FMUL.FTZ R54, R80, R53.reuse ;  /* 0x0000003550367220 */ /* 0x080fe20000410000 */
[C---:B------:R-:W-:Y:S01]  /*70f0*/  FMUL.FTZ R53, R12.reuse, R53 ;  /* 0x000000350c357220 */ /* 0x040fe20000410000 */
[----:B------:R-:W-:Y:S02]  /*7100*/  HADD2.F32 R55, -RZ, R14.H0_H0 ;  /* 0x2000000eff377230 */ /* 0x000fe40000004100 */
[-C--:B------:R-:W-:Y:S01]  /*7110*/  FFMA.FTZ R12, R12, R40.reuse, -R54 ;  /* 0x000000280c0c7223 */ /* 0x080fe20000010836 */
[----:B------:R-:W-:Y:S01]  /*7120*/  FFMA.FTZ R40, R80, R40, R53 ;  /* 0x0000002850287223 */ /* 0x000fe20000010035 */
[----:B------:R-:W-:Y:S02]  /*7130*/  HADD2.F32 R53, -RZ, R82.H0_H0 ;  /* 0x20000052ff357230 */ /* 0x000fe40000004100 */
[----:B------:R-:W-:Y:S01]  /*7140*/  HADD2.F32 R54, -RZ, R166.H0_H0 ;  /* 0x200000a6ff367230 */ /* 0x000fe20000004100 */
[----:B------:R-:W-:Y:S01]  /*7150*/  F2FP.F16.F32.PACK_AB R12, R12, R151 ;  /* 0x000000970c0c723e */ /* 0x000fe200000000ff */
[----:B------:R-:W-:-:S02]  /*7160*/  HADD2.F32 R82, -RZ, R82.H1_H1 ;  /* 0x30000052ff527230 */ /* 0x000fc40000004100 */
[-C--:B------:R-:W-:Y:S01]  /*7170*/  FMUL.FTZ R80, R53, R150.reuse ;  /* 0x0000009635507220 */ /* 0x080fe20000410000 */
[C---:B------:R-:W-:Y:S01]  /*7180*/  FMUL.FTZ R150, R55.reuse, R150 ;  /* 0x0000009637967220 */ /* 0x040fe20000410000 */
[----:B------:R-:W-:Y:S01]  /*7190*/  HADD2.F32 R14, -RZ, R14.H1_H1 ;  /* 0x3000000eff0e7230 */ /* 0x000fe20000004100 */
[----:B------:R-:W-:Y:S01]  /*71a0*/  F2FP.F16.F32.PACK_AB R40, R40, R153 ;  /* 0x000000992828723e */ /* 0x000fe200000000ff */
[-C--:B------:R-:W-:Y:S01]  /*71b0*/  FFMA.FTZ R80, R55, R54.reuse, -R80 ;  /* 0x0000003637507223 */ /* 0x080fe20000010850 */
[----:B------:R-:W-:Y:S01]  /*71c0*/  FFMA.FTZ R150, R53, R54, R150 ;  /* 0x0000003635967223 */ /* 0x000fe20000010096 */
[-C--:B------:R-:W-:Y:S01]  /*71d0*/  FMUL.FTZ R53, R82, R43.reuse ;  /* 0x0000002b52357220 */ /* 0x080fe20000410000 */
[C---:B------:R-:W-:Y:S01]  /*71e0*/  FMUL.FTZ R43, R14.reuse, R43 ;  /* 0x0000002b0e2b7220 */ /* 0x040fe20000410000 */
[----:B------:R-:W-:Y:S01]  /*71f0*/  IMAD.MOV.U32 R15, RZ, RZ, R83 ;  /* 0x000000ffff0f7224 */ /* 0x000fe200078e0053 */
[----:B------:R-:W-:Y:S01]  /*7200*/  MOV R83, R152 ;  /* 0x0000009800537202 */ /* 0x000fe20000000f00 */
[-C--:B------:R-:W-:Y:S01]  /*7210*/  FFMA.FTZ R53, R14, R42.reuse, -R53 ;  /* 0x0000002a0e357223 */ /* 0x080fe20000010835 */
[----:B------:R-:W-:-:S04]  /*7220*/  FFMA.FTZ R43, R82, R42, R43 ;  /* 0x0000002a522b7223 */ /* 0x000fc8000001002b */
[----:B------:R-:W-:Y:S01]  /*7230*/  F2FP.F16.F32.PACK_AB R53, R53, R80 ;  /* 0x000000503535723e */ /* 0x000fe200000000ff */
[----:B------:R-:W-:Y:S01]  /*7240*/  IMAD.MOV.U32 R80, RZ, RZ, R40 ;  /* 0x000000ffff507224 */ /* 0x000fe200078e0028 */
[----:B------:R-:W-:Y:S02]  /*7250*/  F2FP.F16.F32.PACK_AB R43, R43, R150 ;  /* 0x000000962b2b723e */ /* 0x000fe400000000ff */
[----:B------:R-:W-:-:S03]  /*7260*/  MOV R14, R53 ;  /* 0x00000035000e7202 */ /* 0x000fc60000000f00 */
[----:B------:R-:W-:-:S07]  /*7270*/  IMAD.MOV.U32 R82, RZ, RZ, R43 ;  /* 0x000000ffff527224 */ /* 0x000fce00078e002b */
.L_x_3822:
[----:B------:R-:W-:Y:S05]  /*7280*/  BSYNC B3 ;  /* 0x0000000000037941 */ /* 0x000fea0003800000 */
.L_x_3821:
[----:B------:R-:W-:-:S04]  /*7290*/  LEA R40, P3, R3, R11, 0x1 ;  /* 0x0000000b03287211 */ /* 0x000fc800078608ff */
[----:B--2---:R-:W-:Y:S02]  /*72a0*/  LEA.HI.X R41, R3, R117, R110, 0x1, P3 ;  /* 0x0000007503297211 */ /* 0x004fe400018f0c6e */
[----:B------:R-:W-:-:S03]  /*72b0*/  ISETP.GE.AND P3, PT, R149, R130, PT ;  /* 0x000000829500720c */ /* 0x000fc60003f66270 */
[----:B----4-:R2:W-:Y:S10]  /*72c0*/  ST.E.128 desc[UR56][R40.64], R12 ;  /* 0x0000000c28007985 */ /* 0x0105f4000c101d38 */
[----:B--2---:R-:W-:-:S05]  /*72d0*/  @!P3 IMAD.WIDE R12, R149, 0x2, R116 ;  /* 0x00000002950cb825 */ /* 0x004fca00078e0274 */
[----:B---3--:R3:W-:Y:S02]  /*72e0*/  @!P3 ST.E.128 desc[UR56][R12.64], R80 ;  /* 0x000000500c00b985 */ /* 0x0087e4000c101d38 */
.L_x_3820:
[----:B------:R-:W-:Y:S05]  /*72f0*/  BSYNC B2 ;  /* 0x0000000000027941 */ /* 0x000fea0003800000 */
.L_x_3819:
[----:B------:R-:W-:Y:S01]  /*7300*/  ISETP.NE.AND P3, PT, R7, RZ, PT ;  /* 0x000000ff0700720c */ /* 0x000fe20003f65270 */
[----:B------:R-:W-:-:S12]  /*7310*/  BSSY B2, `(.L_x_3823) ;  /* 0x0000078000027945 */ /* 0x000fd80003800000 */
[----:B------:R-:W-:Y:S05]  /*7320*/  @!P3 BRA `(.L_x_3824) ;  /* 0x0000000400d8b947 */ /* 0x000fea0003800000 */
[----:B---3--:R-:W-:Y:S01]  /*7330*/  SEL R12, R121, R134, !P1 ;  /* 0x00000086790c7207 */ /* 0x008fe20004800000 */
[----:B------:R-:W-:Y:S01]  /*7340*/  BSSY B3, `(.L_x_3825) ;  /* 0x0000070000037945 */ /* 0x000fe20003800000 */
[C---:B------:R-:W-:Y:S02]  /*7350*/  LEA R52, P3, R4.reuse, R11, 0x1 ;  /* 0x0000000b04347211 */ /* 0x040fe400078608ff */
[----:B------:R-:W-:Y:S02]  /*7360*/  SHF.R.S32.HI R13, RZ, 0x1f, R12 ;  /* 0x0000001fff0d7819 */ /* 0x000fe4000001140c */
[----:B--2---:R-:W-:Y:S02]  /*7370*/  LEA.HI.X R53, R4, R117, R109, 0x1, P3 ;  /* 0x0000007504357211 */ /* 0x004fe400018f0c6d */
[----:B------:R-:W-:Y:S02]  /*7380*/  LEA.HI R13, R13, R12, RZ, 0x4 ;  /* 0x0000000c0d0d7211 */ /* 0x000fe400078f20ff */
[----:B------:R-:W-:-:S02]  /*7390*/  ISETP.GE.AND P3, PT, R194, R120, PT ;  /* 0x00000078c200720c */ /* 0x000fc40003f66270 */
[----:B------:R-:W-:-:S04]  /*73a0*/  LEA.HI.SX32 R54, R13, R113, 0x1c ;  /* 0x000000710d367211 */ /* 0x000fc800078fe2ff */
[----:B------:R-:W-:-:S04]  /*73b0*/  SHF.R.S32.HI R13, RZ, 0x1f, R54 ;  /* 0x0000001fff0d7819 */ /* 0x000fc80000011436 */
[----:B------:R-:W-:Y:S01]  /*73c0*/  LEA.HI R13, R13, R54, RZ, 0x3 ;  /* 0x000000360d0d7211 */ /* 0x000fe200078f18ff */
[----:B------:R-:W-:-:S03]  /*73d0*/  IMAD.SHL.U32 R54, R54, 0x8, RZ ;  /* 0x0000000836367824 */ /* 0x000fc600078e00ff */
[----:B------:R-:W-:Y:S02]  /*73e0*/  SHF.R.S32.HI R13, RZ, 0x3, R13 ;  /* 0x00000003ff0d7819 */ /* 0x000fe4000001140d */
[----:B------:R-:W-:-:S03]  /*73f0*/  LOP3.LUT R12, R215, 0x38, R54, 0xf8, !PT ;  /* 0x00000038d70c7812 */ /* 0x000fc600078ef836 */
[----:B------:R-:W-:Y:S01]  /*7400*/  IMAD R13, R13, 0x1800, R217 ;  /* 0x000018000d0d7824 */ /* 0x000fe200078e02d9 */
[----:B------:R-:W-:-:S05]  /*7410*/  LOP3.LUT R12, R12, R216, RZ, 0x3c, !PT ;  /* 0x000000d80c0c7212 */ /* 0x000fca00078e3cff */
        /* <DEDUP_REMOVED lines=8> */
[----:B---3--:R-:W-:Y:S01]  /*74a0*/  IMAD.MOV.U32 R81, RZ, RZ, R41 ;  /* 0x000000ffff517224 */ /* 0x008fe200078e0029 */
[----:B--2---:R-:W-:Y:S01]  /*74b0*/  MOV R41, R13 ;  /* 0x0000000d00297202 */ /* 0x004fe20000000f00 */
[----:B------:R-:W-:Y:S01]  /*74c0*/  HADD2.F32 R82, -RZ, R168.H0_H0 ;  /* 0x200000a8ff527230 */ /* 0x000fe20000004100 */
[----:B------:R-:W-:Y:S01]  /*74d0*/  SHF.R.U64 R48, R48, 0x10, R49 ;  /* 0x0000001030307819 */ /* 0x000fe20000001231 */
[----:B------:R-:W-:Y:S01]  /*74e0*/  HADD2.F32 R13, -RZ, R165.H1_H1 ;  /* 0x300000a5ff0d7230 */ /* 0x000fe20000004100 */
[----:B------:R-:W-:Y:S01]  /*74f0*/  SHF.R.U64 R36, R36, 0x10, R37 ;  /* 0x0000001024247819 */ /* 0x000fe20000001225 */
[----:B------:R-:W-:Y:S01]  /*7500*/  HADD2.F32 R55, -RZ, R81.H0_H0 ;  /* 0x20000051ff377230 */ /* 0x000fe20000004100 */
[----:B------:R-:W-:Y:S01]  /*7510*/  SHF.R.U64 R50, R50, 0x10, R51 ;  /* 0x0000001032327819 */ /* 0x000fe20000001233 */
[--C-:B------:R-:W-:Y:S01]  /*7520*/  HADD2.F32 R80, -RZ, R41.reuse.H0_H0 ;  /* 0x20000029ff507230 */ /* 0x100fe20000004100 */
[----:B------:R-:W-:Y:S01]  /*7530*/  SHF.R.U64 R38, R38, 0x10, R39 ;  /* 0x0000001026267819 */ /* 0x000fe20000001227 */
[----:B------:R-:W-:-:S02]  /*7540*/  HADD2.F32 R41, -RZ, R41.H1_H1 ;  /* 0x30000029ff297230 */ /* 0x000fc40000004100 */
[CC--:B------:R-:W-:Y:S01]  /*7550*/  FMUL.FTZ R83, R55.reuse, R82.reuse ;  /* 0x0000005237537220 */ /* 0x0c0fe20000410000 */
[----:B------:R-:W-:Y:S02]  /*7560*/  HADD2.F32 R149, -RZ, R167.H1_H1 ;  /* 0x300000a7ff957230 */ /* 0x000fe40000004100 */
[C---:B------:R-:W-:Y:S01]  /*7570*/  FMUL.FTZ R82, R80.reuse, R82 ;  /* 0x0000005250527220 */ /* 0x040fe20000410000 */
[----:B------:R-:W-:Y:S02]  /*7580*/  HADD2.F32 R151, -RZ, R164.H1_H1 ;  /* 0x300000a4ff977230 */ /* 0x000fe40000004100 */
[-C--:B------:R-:W-:Y:S01]  /*7590*/  FFMA.FTZ R80, R80, R13.reuse, -R83 ;  /* 0x0000000d50507223 */ /* 0x080fe20000010853 */
[----:B------:R-:W-:Y:S02]  /*75a0*/  HADD2.F32 R48, -RZ, R48.H0_H0 ;  /* 0x20000030ff307230 */ /* 0x000fe40000004100 */
[----:B------:R-:W-:Y:S01]  /*75b0*/  FFMA.FTZ R55, R55, R13, R82 ;  /* 0x0000000d37377223 */ /* 0x000fe20000010052 */
[----:B------:R-:W-:Y:S01]  /*75c0*/  SHF.R.U32.HI R82, RZ, 0x10, R49 ;  /* 0x00000010ff527819 */ /* 0x000fe20000011631 */
[----:B------:R-:W-:Y:S01]  /*75d0*/  HADD2.F32 R13, -RZ, R81.H1_H1 ;  /* 0x30000051ff0d7230 */ /* 0x000fe20000004100 */
[----:B------:R-:W-:Y:S01]  /*75e0*/  SHF.R.U32.HI R81, RZ, 0x10, R37 ;  /* 0x00000010ff517819 */ /* 0x000fe20000011625 */
[----:B------:R-:W-:-:S02]  /*75f0*/  HADD2.F32 R49, -RZ, R164.H0_H0 ;  /* 0x200000a4ff317230 */ /* 0x000fc40000004100 */
[----:B------:R-:W-:Y:S02]  /*7600*/  HADD2.F32 R82, -RZ, R82.H0_H0 ;  /* 0x20000052ff527230 */ /* 0x000fe40000004100 */
[----:B------:R-:W-:Y:S02]  /*7610*/  HADD2.F32 R81, -RZ, R81.H0_H0 ;  /* 0x20000051ff517230 */ /* 0x000fe40000004100 */
[----:B------:R-:W-:Y:S02]  /*7620*/  HADD2.F32 R36, -RZ, R36.H0_H0 ;  /* 0x20000024ff247230 */ /* 0x000fe40000004100 */
[-C--:B------:R-:W-:Y:S01]  /*7630*/  FMUL.FTZ R83, R13, R82.reuse ;  /* 0x000000520d537220 */ /* 0x080fe20000410000 */
[C---:B------:R-:W-:Y:S01]  /*7640*/  FMUL.FTZ R82, R41.reuse, R82 ;  /* 0x0000005229527220 */ /* 0x040fe20000410000 */
[----:B------:R-:W-:Y:S02]  /*7650*/  HADD2.F32 R37, -RZ, R14.H0_H0 ;  /* 0x2000000eff257230 */ /* 0x000fe40000004100 */
[-C--:B------:R-:W-:Y:S01]  /*7660*/  FFMA.FTZ R41, R41, R81.reuse, -R83 ;  /* 0x0000005129297223 */ /* 0x080fe20000010853 */
[----:B------:R-:W-:Y:S01]  /*7670*/  FFMA.FTZ R13, R13, R81, R82 ;  /* 0x000000510d0d7223 */ /* 0x000fe20000010052 */
[----:B------:R-:W-:-:S02]  /*7680*/  IMAD.MOV.U32 R81, RZ, RZ, R43 ;  /* 0x000000ffff517224 */ /* 0x000fc400078e002b */
[----:B------:R-:W-:Y:S01]  /*7690*/  HADD2.F32 R43, -RZ, R15.H0_H0 ;  /* 0x2000000fff2b7230 */ /* 0x000fe20000004100 */
[----:B------:R-:W-:Y:S01]  /*76a0*/  F2FP.F16.F32.PACK_AB R41, R41, R80 ;  /* 0x000000502929723e */ /* 0x000fe200000000ff */
[----:B------:R-:W-:Y:S01]  /*76b0*/  HADD2.F32 R83, -RZ, R165.H0_H0 ;  /* 0x200000a5ff537230 */ /* 0x000fe20000004100 */
[----:B------:R-:W-:Y:S01]  /*76c0*/  F2FP.F16.F32.PACK_AB R55, R13, R55 ;  /* 0x000000370d37723e */ /* 0x000fe200000000ff */
[--C-:B------:R-:W-:Y:S01]  /*76d0*/  HADD2.F32 R82, -RZ, R81.reuse.H0_H0 ;  /* 0x20000051ff527230 */ /* 0x100fe20000004100 */
[----:B------:R-:W-:Y:S01]  /*76e0*/  MOV R13, R41 ;  /* 0x00000029000d7202 */ /* 0x000fe20000000f00 */
[----:B------:R-:W-:Y:S02]  /*76f0*/  HADD2.F32 R81, -RZ, R81.H1_H1 ;  /* 0x30000051ff517230 */ /* 0x000fe40000004100 */
[----:B------:R-:W-:Y:S02]  /*7700*/  HADD2.F32 R15, -RZ, R15.H1_H1 ;  /* 0x3000000fff0f7230 */ /* 0x000fe40000004100 */
[-C--:B------:R-:W-:Y:S01]  /*7710*/  FMUL.FTZ R150, R82, R149.reuse ;  /* 0x0000009552967220 */ /* 0x080fe20000410000 */
[----:B------:R-:W-:Y:S01]  /*7720*/  FMUL.FTZ R149, R43, R149 ;  /* 0x000000952b957220 */ /* 0x000fe20000410000 */
[----:B------:R-:W-:-:S02]  /*7730*/  HADD2.F32 R50, -RZ, R50.H0_H0 ;  /* 0x20000032ff327230 */ /* 0x000fc40000004100 */
[-C--:B------:R-:W-:Y:S01]  /*7740*/  FFMA.FTZ R43, R43, R83.reuse, -R150 ;  /* 0x000000532b2b7223 */ /* 0x080fe20000010896 */
[----:B------:R-:W-:Y:S01]  /*7750*/  FFMA.FTZ R149, R82, R83, R149 ;  /* 0x0000005352957223 */ /* 0x000fe20000010095 */
[----:B------:R-:W-:Y:S01]  /*7760*/  SHF.R.U32.HI R82, RZ, 0x10, R51 ;  /* 0x00000010ff527819 */ /* 0x000fe20000011633 */
[----:B------:R-:W-:Y:S01]  /*7770*/  HADD2.F32 R14, -RZ, R14.H1_H1 ;  /* 0x3000000eff0e7230 */ /* 0x000fe20000004100 */
[----:B------:R-:W-:Y:S01]  /*7780*/  SHF.R.U32.HI R83, RZ, 0x10, R39 ;  /* 0x00000010ff537819 */ /* 0x000fe20000011627 */
[----:B------:R-:W-:Y:S02]  /*7790*/  HADD2.F32 R38, -RZ, R38.H0_H0 ;  /* 0x20000026ff267230 */ /* 0x000fe40000004100 */
[----:B------:R-:W-:Y:S02]  /*77a0*/  HADD2.F32 R82, -RZ, R82.H0_H0 ;  /* 0x20000052ff527230 */ /* 0x000fe40000004100 */
[----:B------:R-:W-:Y:S02]  /*77b0*/  HADD2.F32 R83, -RZ, R83.H0_H0 ;  /* 0x20000053ff537230 */ /* 0x000fe40000004100 */
[----:B------:R-:W-:-:S02]  /*77c0*/  IMAD.MOV.U32 R41, RZ, RZ, R55 ;  /* 0x000000ffff297224 */ /* 0x000fc400078e0037 */
[-C--:B------:R-:W-:Y:S01]  /*77d0*/  FMUL.FTZ R150, R81, R82.reuse ;  /* 0x0000005251967220 */ /* 0x080fe20000410000 */
[----:B------:R-:W-:-:S03]  /*77e0*/  FMUL.FTZ R82, R15, R82 ;  /* 0x000000520f527220 */ /* 0x000fc60000410000 */
[-C--:B------:R-:W-:Y:S01]  /*77f0*/  FFMA.FTZ R150, R15, R83.reuse, -R150 ;  /* 0x000000530f967223 */ /* 0x080fe20000010896 */
[----:B------:R-:W-:Y:S01]  /*7800*/  FFMA.FTZ R82, R81, R83, R82 ;  /* 0x0000005351527223 */ /* 0x000fe20000010052 */
[----:B------:R-:W-:Y:S02]  /*7810*/  HADD2.F32 R15, -RZ, R40.H0_H0 ;  /* 0x20000028ff0f7230 */ /* 0x000fe40000004100 */
[----:B------:R-:W-:Y:S01]  /*7820*/  HADD2.F32 R81, -RZ, R12.H0_H0 ;  /* 0x2000000cff517230 */ /* 0x000fe20000004100 */
[----:B------:R-:W-:Y:S01]  /*7830*/  F2FP.F16.F32.PACK_AB R43, R150, R43 ;  /* 0x0000002b962b723e */ /* 0x000fe200000000ff */
[----:B------:R-:W-:Y:S02]  /*7840*/  HADD2.F32 R40, -RZ, R40.H1_H1 ;  /* 0x30000028ff287230 */ /* 0x000fe40000004100 */
[-C--:B------:R-:W-:Y:S01]  /*7850*/  FMUL.FTZ R83, R15, R151.reuse ;  /* 0x000000970f537220 */ /* 0x080fe20000410000 */
[----:B------:R-:W-:Y:S02]  /*7860*/  HADD2.F32 R12, -RZ, R12.H1_H1 ;  /* 0x3000000cff0c7230 */ /* 0x000fe40000004100 */
[C---:B------:R-:W-:Y:S01]  /*7870*/  FMUL.FTZ R151, R81.reuse, R151 ;  /* 0x0000009751977220 */ /* 0x040fe20000410000 */
[----:B------:R-:W-:Y:S01]  /*7880*/  F2FP.F16.F32.PACK_AB R82, R82, R149 ;  /* 0x000000955252723e */ /* 0x000fe200000000ff */
[----:B------:R-:W-:-:S02]  /*7890*/  FFMA.FTZ R83, R81, R49, -R83 ;  /* 0x0000003151537223 */ /* 0x000fc40000010853 */
[----:B------:R-:W-:Y:S01]  /*78a0*/  FFMA.FTZ R151, R15, R49, R151 ;  /* 0x000000310f977223 */ /* 0x000fe20000010097 */
[-C--:B------:R-:W-:Y:S01]  /*78b0*/  FMUL.FTZ R15, R40, R48.reuse ;  /* 0x00000030280f7220 */ /* 0x080fe20000410000 */
[C---:B------:R-:W-:Y:S01]  /*78c0*/  FMUL.FTZ R48, R12.reuse, R48 ;  /* 0x000000300c307220 */ /* 0x040fe20000410000 */
[--C-:B------:R-:W-:Y:S02]  /*78d0*/  HADD2.F32 R49, -RZ, R163.reuse.H1_H1 ;  /* 0x300000a3ff317230 */ /* 0x100fe40000004100 */
[-C--:B------:R-:W-:Y:S01]  /*78e0*/  FFMA.FTZ R15, R12, R36.reuse, -R15 ;  /* 0x000000240c0f7223 */ /* 0x080fe2000001080f */
[--C-:B------:R-:W-:Y:S02]  /*78f0*/  HADD2.F32 R12, -RZ, R42.reuse.H0_H0 ;  /* 0x2000002aff0c7230 */ /* 0x100fe40000004100 */
[----:B------:R-:W-:Y:S01]  /*7900*/  FFMA.FTZ R48, R40, R36, R48 ;  /* 0x0000002428307223 */ /* 0x000fe20000010030 */
[----:B------:R-:W-:Y:S02]  /*7910*/  HADD2.F32 R36, -RZ, R163.H0_H0 ;  /* 0x200000a3ff247230 */ /* 0x000fe40000004100 */
[----:B------:R-:W-:-:S02]  /*7920*/  HADD2.F32 R42, -RZ, R42.H1_H1 ;  /* 0x3000002aff2a7230 */ /* 0x000fc40000004100 */
[CC--:B------:R-:W-:Y:S01]  /*7930*/  FMUL.FTZ R40, R12.reuse, R49.reuse ;  /* 0x000000310c287220 */ /* 0x0c0fe20000410000 */
[----:B------:R-:W-:Y:S01]  /*7940*/  FMUL.FTZ R49, R37, R49 ;  /* 0x0000003125317220 */ /* 0x000fe20000410000 */
[----:B------:R-:W-:Y:S02]  /*7950*/  F2FP.F16.F32.PACK_AB R15, R15, R83 ;  /* 0x000000530f0f723e */ /* 0x000fe400000000ff */
[-C--:B------:R-:W-:Y:S01]  /*7960*/  FFMA.FTZ R40, R37, R36.reuse, -R40 ;  /* 0x0000002425287223 */ /* 0x080fe20000010828 */
[----:B------:R-:W-:Y:S01]  /*7970*/  FFMA.FTZ R49, R12, R36, R49 ;  /* 0x000000240c317223 */ /* 0x000fe20000010031 */
[-C--:B------:R-:W-:Y:S01]  /*7980*/  FMUL.FTZ R12, R42, R50.reuse ;  /* 0x000000322a0c7220 */ /* 0x080fe20000410000 */
[----:B------:R-:W-:Y:S01]  /*7990*/  FMUL.FTZ R50, R14, R50 ;  /* 0x000000320e327220 */ /* 0x000fe20000410000 */
[----:B------:R-:W-:Y:S02]  /*79a0*/  F2FP.F16.F32.PACK_AB R48, R48, R151 ;  /* 0x000000973030723e */ /* 0x000fe400000000ff */
[-C--:B------:R-:W-:Y:S01]  /*79b0*/  FFMA.FTZ R12, R14, R38.reuse, -R12 ;  /* 0x000000260e0c7223 */ /* 0x080fe2000001080c */
[----:B------:R-:W-:-:S04]  /*79c0*/  FFMA.FTZ R50, R42, R38, R50 ;  /* 0x000000262a327223 */ /* 0x000fc80000010032 */
[----:B------:R-:W-:Y:S01]  /*79d0*/  F2FP.F16.F32.PACK_AB R14, R12, R40 ;  /* 0x000000280c0e723e */ /* 0x000fe200000000ff */
[----:B------:R-:W-:Y:S01]  /*79e0*/  IMAD.MOV.U32 R12, RZ, RZ, R15 ;  /* 0x000000ffff0c7224 */ /* 0x000fe200078e000f */
[----:B------:R-:W-:Y:S01]  /*79f0*/  F2FP.F16.F32.PACK_AB R49, R50, R49 ;  /* 0x000000313231723e */ /* 0x000fe200000000ff */
[----:B------:R-:W-:Y:S01]  /*7a00*/  IMAD.MOV.U32 R40, RZ, RZ, R48 ;  /* 0x000000ffff287224 */ /* 0x000fe200078e0030 */
[----:B------:R-:W-:Y:S01]  /*7a10*/  MOV R15, R43 ;  /* 0x0000002b000f7202 */ /* 0x000fe20000000f00 */
[----:B------:R-:W-:Y:S02]  /*7a20*/  IMAD.MOV.U32 R43, RZ, RZ, R82 ;  /* 0x000000ffff2b7224 */ /* 0x000fe400078e0052 */
[----:B------:R-:W-:-:S07]  /*7a30*/  IMAD.MOV.U32 R42, RZ, RZ, R49 ;  /* 0x000000ffff2a7224 */ /* 0x000fce00078e0031 */
.L_x_3826:
[----:B------:R-:W-:Y:S05]  /*7a40*/  BSYNC B3 ;  /* 0x0000000000037941 */ /* 0x000fea0003800000 */
.L_x_3825:
[----:B------:R-:W-:Y:S01]  /*7a50*/  ISETP.GE.AND P3, PT, R54, R130, PT ;  /* 0x000000823600720c */ /* 0x000fe20003f66270 */
[----:B--2---:R4:W-:-:S12]  /*7a60*/  ST.E.128 desc[UR56][R52.64], R12 ;  /* 0x0000000c34007985 */ /* 0x0049d8000c101d38 */
[----:B------:R-:W-:-:S05]  /*7a70*/  @!P3 IMAD.WIDE R36, R54, 0x2, R116 ;  /* 0x000000023624b825 */ /* 0x000fca00078e0274 */
[----:B---3--:R4:W-:Y:S02]  /*7a80*/  @!P3 ST.E.128 desc[UR56][R36.64], R40 ;  /* 0x000000282400b985 */ /* 0x0089e4000c101d38 */
.L_x_3824:
[----:B------:R-:W-:Y:S05]  /*7a90*/  BSYNC B2 ;  /* 0x0000000000027941 */ /* 0x000fea0003800000 */
.L_x_3823:
[----:B------:R-:W-:-:S13]  /*7aa0*/  ISETP.NE.AND P3, PT, R8, RZ, PT ;  /* 0x000000ff0800720c */ /* 0x000fda0003f65270 */
[----:B------:R-:W-:Y:S05]  /*7ab0*/  @!P3 BRA `(.L_x_3818) ;  /* 0x0000000400bcb947 */ /* 0x000fea0003800000 */
[----:B---34-:R-:W3:Y:S01]  /*7ac0*/  LDL R12, [R1] ;  /* 0x00000000010c7983 */ /* 0x018ee20000100800 */
[C---:B------:R-:W-:Y:S01]  /*7ad0*/  LEA R40, P3, R5.reuse, R11, 0x1 ;  /* 0x0000000b05287211 */ /* 0x040fe200078608ff */
[----:B------:R-:W-:Y:S03]  /*7ae0*/  BSSY B2, `(.L_x_3827) ;  /* 0x0000068000027945 */ /* 0x000fe60003800000 */
[----:B--2---:R-:W-:Y:S02]  /*7af0*/  LEA.HI.X R41, R5, R117, R108, 0x1, P3 ;  /* 0x0000007505297211 */ /* 0x004fe400018f0c6c */
[----:B------:R-:W-:Y:S02]  /*7b00*/  ISETP.GE.AND P3, PT, R193, R120, PT ;  /* 0x00000078c100720c */ /* 0x000fe40003f66270 */
[----:B---3--:R-:W-:-:S04]  /*7b10*/  LOP3.LUT P5, RZ, R12, 0x1, RZ, 0xc0, !PT ;  /* 0x000000010cff7812 */ /* 0x008fc800078ac0ff */
[----:B------:R-:W-:-:S04]  /*7b20*/  SEL R11, R121, R134, !P5 ;  /* 0x00000086790b7207 */ /* 0x000fc80006800000 */
        /* <DEDUP_REMOVED lines=10> */
[----:B------:R-:W-:Y:S02]  /*7bd0*/  IMAD.IADD R12, R12, 0x1, R13 ;  /* 0x000000010c0c7824 */ /* 0x000fe400078e020d */
[C---:B------:R-:W-:Y:S02]  /*7be0*/  IMAD R13, R19.reuse, 0x4800, R131 ;  /* 0x00004800130d7824 */ /* 0x040fe400078e0283 */
[----:B------:R-:W-:Y:S02]  /*7bf0*/  IMAD R15, R19, 0x4800, R12 ;  /* 0x00004800130f7824 */ /* 0x000fe400078e020c */
[----:B------:R-:W-:-:S03]  /*7c00*/  IMAD R13, R13, 0x2, R18 ;  /* 0x000000020d0d7824 */ /* 0x000fc600078e0212 */
[----:B------:R-:W-:-:S03]  /*7c10*/  LEA R36, R15, R18, 0x1 ;  /* 0x000000120f247211 */ /* 0x000fc600078e08ff */
[----:B------:R-:W2:Y:S04]  /*7c20*/  LDS.128 R12, [R13+0x1e400] ;  /* 0x01e400000d0c7984 */ /* 0x000ea80000000c00 */
[----:B------:R-:W3:Y:S01]  /*7c30*/  LDS.128 R36, [R36+0x1e400] ;  /* 0x01e4000024247984 */ /* 0x000ee20000000c00 */
[----:B------:R-:W-:Y:S05]  /*7c40*/  @P3 BRA `(.L_x_3828) ;  /* 0x0000000400443947 */ /* 0x000fea0003800000 */
[--C-:B------:R-:W-:Y:S01]  /*7c50*/  SHF.R.U64 R32, R32, 0x10, R33.reuse ;  /* 0x0000001020207819 */ /* 0x100fe20000001221 */
[--C-:B---3--:R-:W-:Y:S01]  /*7c60*/  HADD2.F32 R48, -RZ, R37.reuse.H0_H0 ;  /* 0x20000025ff307230 */ /* 0x108fe20000004100 */
[----:B------:R-:W-:Y:S01]  /*7c70*/  SHF.R.U32.HI R42, RZ, 0x10, R33 ;  /* 0x00000010ff2a7819 */ /* 0x000fe20000011621 */
[----:B------:R-:W-:Y:S01]  /*7c80*/  HADD2.F32 R49, -RZ, R37.H1_H1 ;  /* 0x30000025ff317230 */ /* 0x000fe20000004100 */
[----:B------:R-:W-:Y:S01]  /*7c90*/  SHF.R.U64 R33, R44, 0x10, R45 ;  /* 0x000000102c217819 */ /* 0x000fe2000000122d */
[--C-:B--2---:R-:W-:Y:S01]  /*7ca0*/  HADD2.F32 R37, -RZ, R13.reuse.H0_H0 ;  /* 0x2000000dff257230 */ /* 0x104fe20000004100 */
[----:B------:R-:W-:Y:S01]  /*7cb0*/  SHF.R.U64 R43, R46, 0x10, R47 ;  /* 0x000000102e2b7819 */ /* 0x000fe2000000122f */
[----:B------:R-:W-:Y:S01]  /*7cc0*/  HADD2.F32 R50, -RZ, R42.H0_H0 ;  /* 0x2000002aff327230 */ /* 0x000fe20000004100 */
[----:B------:R-:W-:Y:S01]  /*7cd0*/  SHF.R.U32.HI R44, RZ, 0x10, R45 ;  /* 0x00000010ff2c7819 */ /* 0x000fe2000001162d */
[----:B------:R-:W-:Y:S01]  /*7ce0*/  HADD2.F32 R45, -RZ, R160.H1_H1 ;  /* 0x300000a0ff2d7230 */ /* 0x000fe20000004100 */
[----:B------:R-:W-:Y:S01]  /*7cf0*/  SHF.R.U32.HI R46, RZ, 0x10, R47 ;  /* 0x00000010ff2e7819 */ /* 0x000fe2000001162f */
[----:B------:R-:W-:Y:S01]  /*7d00*/  HADD2.F32 R47, -RZ, R162.H1_H1 ;  /* 0x300000a2ff2f7230 */ /* 0x000fe20000004100 */
[--C-:B------:R-:W-:Y:S01]  /*7d10*/  SHF.R.U64 R34, R34, 0x10, R35.reuse ;  /* 0x0000001022227819 */ /* 0x100fe20000001223 */
[----:B------:R-:W-:Y:S01]  /*7d20*/  HADD2.F32 R44, -RZ, R44.H0_H0 ;  /* 0x2000002cff2c7230 */ /* 0x000fe20000004100 */
[----:B------:R-:W-:Y:S01]  /*7d30*/  SHF.R.U32.HI R35, RZ, 0x10, R35 ;  /* 0x00000010ff237819 */ /* 0x000fe20000011623 */
[----:B------:R-:W-:-:S02]  /*7d40*/  HADD2.F32 R13, -RZ, R13.H1_H1 ;  /* 0x3000000dff0d7230 */ /* 0x000fc40000004100 */
[CC--:B------:R-:W-:Y:S01]  /*7d50*/  FMUL.FTZ R42, R48.reuse, R47.reuse ;  /* 0x0000002f302a7220 */ /* 0x0c0fe20000410000 */
[----:B------:R-:W-:Y:S01]  /*7d60*/  FMUL.FTZ R51, R37, R47 ;  /* 0x0000002f25337220 */ /* 0x000fe20000410000 */
[-C--:B------:R-:W-:Y:S01]  /*7d70*/  FMUL.FTZ R47, R49, R44.reuse ;  /* 0x0000002c312f7220 */ /* 0x080fe20000410000 */
[----:B------:R-:W-:Y:S02]  /*7d80*/  HADD2.F32 R46, -RZ, R46.H0_H0 ;  /* 0x2000002eff2e7230 */ /* 0x000fe40000004100 */
[-C--:B------:R-:W-:Y:S01]  /*7d90*/  FFMA.FTZ R42, R37, R45.reuse, -R42 ;  /* 0x0000002d252a7223 */ /* 0x080fe2000001082a */
[----:B------:R-:W-:Y:S01]  /*7da0*/  FFMA.FTZ R51, R48, R45, R51 ;  /* 0x0000002d30337223 */ /* 0x000fe20000010033 */
[C---:B------:R-:W-:Y:S01]  /*7db0*/  FMUL.FTZ R44, R13.reuse, R44 ;  /* 0x0000002c0d2c7220 */ /* 0x040fe20000410000 */
[--C-:B------:R-:W-:Y:S02]  /*7dc0*/  HADD2.F32 R45, -RZ, R39.reuse.H0_H0 ;  /* 0x20000027ff2d7230 */ /* 0x100fe40000004100 */
[----:B------:R-:W-:Y:S01]  /*7dd0*/  FFMA.FTZ R47, R13, R50, -R47 ;  /* 0x000000320d2f7223 */ /* 0x000fe2000001082f */
[----:B------:R-:W-:-:S02]  /*7de0*/  HADD2.F32 R48, -RZ, R39.H1_H1 ;  /* 0x30000027ff307230 */ /* 0x000fc40000004100 */
[----:B------:R-:W-:Y:S01]  /*7df0*/  FFMA.FTZ R44, R49, R50, R44 ;  /* 0x00000032312c7223 */ /* 0x000fe2000001002c */
[----:B------:R-:W-:Y:S02]  /*7e00*/  HADD2.F32 R37, -RZ, R161.H1_H1 ;  /* 0x300000a1ff257230 */ /* 0x000fe40000004100 */
[----:B------:R-:W-:Y:S01]  /*7e10*/  HADD2.F32 R39, -RZ, R15.H0_H0 ;  /* 0x2000000fff277230 */ /* 0x000fe20000004100 */
[----:B------:R-:W-:Y:S01]  /*7e20*/  F2FP.F16.F32.PACK_AB R42, R47, R42 ;  /* 0x0000002a2f2a723e */ /* 0x000fe200000000ff */
[----:B------:R-:W-:Y:S02]  /*7e30*/  HADD2.F32 R49, -RZ, R35.H0_H0 ;  /* 0x20000023ff317230 */ /* 0x000fe40000004100 */
[-C--:B------:R-:W-:Y:S01]  /*7e40*/  FMUL.FTZ R35, R45, R37.reuse ;  /* 0x000000252d237220 */ /* 0x080fe20000410000 */
[----:B------:R-:W-:Y:S02]  /*7e50*/  HADD2.F32 R15, -RZ, R15.H1_H1 ;  /* 0x3000000fff0f7230 */ /* 0x000fe40000004100 */
[----:B------:R-:W-:Y:S01]  /*7e60*/  FMUL.FTZ R50, R39, R37 ;  /* 0x0000002527327220 */ /* 0x000fe20000410000 */
[----:B------:R-:W-:-:S02]  /*7e70*/  HADD2.F32 R13, -RZ, R159.H1_H1 ;  /* 0x3000009fff0d7230 */ /* 0x000fc40000004100 */
[CC--:B------:R-:W-:Y:S01]  /*7e80*/  FMUL.FTZ R37, R48.reuse, R46.reuse ;  /* 0x0000002e30257220 */ /* 0x0c0fe20000410000 */
[----:B------:R-:W-:Y:S02]  /*7e90*/  HADD2.F32 R33, -RZ, R33.H0_H0 ;  /* 0x20000021ff217230 */ /* 0x000fe40000004100 */
[C---:B------:R-:W-:Y:S01]  /*7ea0*/  FMUL.FTZ R46, R15.reuse, R46 ;  /* 0x0000002e0f2e7220 */ /* 0x040fe20000410000 */
[----:B------:R-:W-:Y:S02]  /*7eb0*/  HADD2.F32 R162, -RZ, R162.H0_H0 ;  /* 0x200000a2ffa27230 */ /* 0x000fe40000004100 */
[----:B------:R-:W-:Y:S01]  /*7ec0*/  FFMA.FTZ R37, R15, R49, -R37 ;  /* 0x000000310f257223 */ /* 0x000fe20000010825 */
[-C--:B------:R-:W-:Y:S01]  /*7ed0*/  FFMA.FTZ R35, R39, R13.reuse, -R35 ;  /* 0x0000000d27237223 */ /* 0x080fe20000010823 */
[----:B------:R-:W-:Y:S01]  /*7ee0*/  FFMA.FTZ R50, R45, R13, R50 ;  /* 0x0000000d2d327223 */ /* 0x000fe20000010032 */
[----:B------:R-:W-:Y:S02]  /*7ef0*/  HADD2.F32 R15, -RZ, R36.H0_H0 ;  /* 0x20000024ff0f7230 */ /* 0x000fe40000004100 */
[----:B------:R-:W-:Y:S01]  /*7f00*/  FFMA.FTZ R46, R48, R49, R46 ;  /* 0x00000031302e7223 */ /* 0x000fe2000001002e */
[----:B------:R-:W-:-:S02]  /*7f10*/  HADD2.F32 R13, -RZ, R12.H0_H0 ;  /* 0x2000000cff0d7230 */ /* 0x000fc40000004100 */
[----:B------:R-:W-:Y:S02]  /*7f20*/  HADD2.F32 R36, -RZ, R36.H1_H1 ;  /* 0x30000024ff247230 */ /* 0x000fe40000004100 */
[----:B------:R-:W-:Y:S02]  /*7f30*/  HADD2.F32 R12, -RZ, R12.H1_H1 ;  /* 0x3000000cff0c7230 */ /* 0x000fe40000004100 */
[----:B------:R-:W-:Y:S02]  /*7f40*/  HADD2.F32 R39, -RZ, R32.H0_H0 ;  /* 0x20000020ff277230 */ /* 0x000fe40000004100 */
[-C--:B------:R-:W-:Y:S01]  /*7f50*/  FMUL.FTZ R45, R36, R33.reuse ;  /* 0x00000021242d7220 */ /* 0x080fe20000410000 */
[----:B------:R-:W-:Y:S02]  /*7f60*/  HADD2.F32 R160, -RZ, R160.H0_H0 ;  /* 0x200000a0ffa07230 */ /* 0x000fe40000004100 */
[C---:B------:R-:W-:Y:S01]  /*7f70*/  FMUL.FTZ R33, R12.reuse, R33 ;  /* 0x000000210c217220 */ /* 0x040fe20000410000 */
[-C--:B------:R-:W-:Y:S01]  /*7f80*/  FMUL.FTZ R32, R15, R162.reuse ;  /* 0x000000a20f207220 */ /* 0x080fe20000410000 */
[----:B------:R-:W-:Y:S01]  /*7f90*/  FMUL.FTZ R162, R13, R162 ;  /* 0x000000a20da27220 */ /* 0x000fe20000410000 */
[-C--:B------:R-:W-:Y:S01]  /*7fa0*/  FFMA.FTZ R45, R12, R39.reuse, -R45 ;  /* 0x000000270c2d7223 */ /* 0x080fe2000001082d */
[----:B------:R-:W-:Y:S01]  /*7fb0*/  FFMA.FTZ R33, R36, R39, R33 ;  /* 0x0000002724217223 */ /* 0x000fe20000010021 */
[----:B------:R-:W-:-:S02]  /*7fc0*/  HADD2.F32 R36, -RZ, R38.H0_H0 ;  /* 0x20000026ff247230 */ /* 0x000fc40000004100 */
[-C--:B------:R-:W-:Y:S01]  /*7fd0*/  FFMA.FTZ R162, R15, R160.reuse, R162 ;  /* 0x000000a00fa27223 */ /* 0x080fe200000100a2 */
[----:B------:R-:W-:Y:S02]  /*7fe0*/  HADD2.F32 R161, -RZ, R161.H0_H0 ;  /* 0x200000a1ffa17230 */ /* 0x000fe40000004100 */
[----:B------:R-:W-:Y:S01]  /*7ff0*/  FFMA.FTZ R32, R13, R160, -R32 ;  /* 0x000000a00d207223 */ /* 0x000fe20000010820 */
[----:B------:R-:W-:Y:S02]  /*8000*/  HADD2.F32 R43, -RZ, R43.H0_H0 ;  /* 0x2000002bff2b7230 */ /* 0x000fe40000004100 */
[----:B------:R-:W-:Y:S02]  /*8010*/  HADD2.F32 R12, -RZ, R14.H0_H0 ;  /* 0x2000000eff0c7230 */ /* 0x000fe40000004100 */
[----:B------:R-:W-:Y:S01]  /*8020*/  FMUL.FTZ R13, R36, R161 ;  /* 0x000000a1240d7220 */ /* 0x000fe20000410000 */
[----:B------:R-:W-:Y:S02]  /*8030*/  HADD2.F32 R38, -RZ, R38.H1_H1 ;  /* 0x30000026ff267230 */ /* 0x000fe40000004100 */
[----:B------:R-:W-:-:S02]  /*8040*/  HADD2.F32 R14, -RZ, R14.H1_H1 ;  /* 0x3000000eff0e7230 */ /* 0x000fc40000004100 */
[----:B------:R-:W-:Y:S01]  /*8050*/  FMUL.FTZ R161, R12, R161 ;  /* 0x000000a10ca17220 */ /* 0x000fe20000410000 */
[----:B------:R-:W-:Y:S02]  /*8060*/  HADD2.F32 R159, -RZ, R159.H0_H0 ;  /* 0x2000009fff9f7230 */ /* 0x000fe40000004100 */
[-C--:B------:R-:W-:Y:S01]  /*8070*/  FMUL.FTZ R39, R38, R43.reuse ;  /* 0x0000002b26277220 */ /* 0x080fe20000410000 */
        /* <DEDUP_REMOVED lines=10> */
[----:B------:R-:W-:Y:S02]  /*8120*/  F2FP.F16.F32.PACK_AB R39, R46, R50 ;  /* 0x000000322e27723e */ /* 0x000fe400000000ff */
[----:B------:R-:W-:Y:S02]  /*8130*/  F2FP.F16.F32.PACK_AB R12, R45, R32 ;  /* 0x000000202d0c723e */ /* 0x000fe400000000ff */
[----:B------:R-:W-:Y:S02]  /*8140*/  F2FP.F16.F32.PACK_AB R36, R33, R162 ;  /* 0x000000a22124723e */ /* 0x000fe400000000ff */
[----:B------:R-:W-:-:S07]  /*8150*/  F2FP.F16.F32.PACK_AB R38, R38, R161 ;  /* 0x000000a12626723e */ /* 0x000fce00000000ff */
.L_x_3828:
[----:B------:R-:W-:Y:S05]  /*8160*/  BSYNC B2 ;  /* 0x0000000000027941 */ /* 0x000fea0003800000 */
.L_x_3827:
[----:B------:R-:W-:Y:S01]  /*8170*/  ISETP.GE.AND P3, PT, R11, R130, PT ;  /* 0x000000820b00720c */ /* 0x000fe20003f66270 */
[----:B--2---:R2:W-:-:S12]  /*8180*/  ST.E.128 desc[UR56][R40.64], R12 ;  /* 0x0000000c28007985 */ /* 0x0045d8000c101d38 */
[----:B------:R-:W-:-:S05]  /*8190*/  @!P3 IMAD.WIDE R116, R11, 0x2, R116 ;  /* 0x000000020b74b825 */ /* 0x000fca00078e0274 */
[----:B---3--:R2:W-:Y:S02]  /*81a0*/  @!P3 ST.E.128 desc[UR56][R116.64], R36 ;  /* 0x000000247400b985 */ /* 0x0085e4000c101d38 */
.L_x_3818:
[----:B------:R-:W-:Y:S05]  /*81b0*/  BSYNC B1 ;  /* 0x0000000000017941 */ /* 0x000fea0003800000 */
.L_x_3817:
[----:B------:R-:W-:-:S03]  /*81c0*/  UMOV UR4, 0xffffffff ;  /* 0xffffffff00047882 */ /* 0x000fc60000000000 */
[----:B------:R-:W-:Y:S05]  /*81d0*/  BRA.DIV UR4, `(.L_x_3829) ;  /* 0x0000017a04a47947 */ /* 0x000fea000b800000 */
[----:B0-----:R-:W0:Y:S04]  /*81e0*/  SHFL.IDX PT, R118, R118, 0x1, 0x1c1f ;  /* 0x003c1f0076767f89 */ /* 0x001e2800000e0000 */
[----:B--2-4-:R2:W4:Y:S02]  /*81f0*/  SHFL.IDX PT, R36, R119, 0x1, 0x1c1f ;  /* 0x003c1f0077247f89 */ /* 0x01452400000e0000 */
.L_x_4098:
[----:B------:R-:W-:Y:S05]  /*8200*/  @P4 BRA `(.L_x_3786) ;  /* 0x0000001c00704947 */ /* 0x000fea0003800000 */
[----:B------:R-:W-:Y:S01]  /*8210*/  ISETP.NE.AND P3, PT, R6, RZ, PT ;  /* 0x000000ff0600720c */ /* 0x000fe20003f65270 */
[----:B------:R-:W-:Y:S01]  /*8220*/  BSSY B1, `(.L_x_3830) ;  /* 0x0000076000017945 */ /* 0x000fe20003800000 */
[----:B0-----:R-:W-:-:S11]  /*8230*/  IMAD.MOV.U32 R37, RZ, RZ, R118 ;  /* 0x000000ffff257224 */ /* 0x001fd600078e0076 */
[----:B------:R-:W-:Y:S05]  /*8240*/  @!P3 BRA `(.L_x_3831) ;  /* 0x0000000400ccb947 */ /* 0x000fea0003800000 */
[----:B---3--:R-:W-:Y:S01]  /*8250*/  SEL R11, R121, R134, !P0 ;  /* 0x00000086790b7207 */ /* 0x008fe20004000000 */
[----:B------:R-:W-:Y:S01]  /*8260*/  BSSY B2, `(.L_x_3832) ;  /* 0x000006f000027945 */ /* 0x000fe20003800000 */
[----:B------:R-:W-:Y:S02]  /*8270*/  SHF.R.U32.HI R14, RZ, 0x3, R204 ;  /* 0x00000003ff0e7819 */ /* 0x000fe400000116cc */
[----:B------:R-:W-:Y:S02]  /*8280*/  SHF.R.S32.HI R12, RZ, 0x1f, R11 ;  /* 0x0000001fff0c7819 */ /* 0x000fe4000001140b */
[----:B----4-:R-:W-:Y:S02]  /*8290*/  LEA R38, P3, R3, R36, 0x1 ;  /* 0x0000002403267211 */ /* 0x010fe400078608ff */
[----:B------:R-:W-:Y:S02]  /*82a0*/  LEA.HI R11, R12, R11, RZ, 0x4 ;  /* 0x0000000b0c0b7211 */ /* 0x000fe400078f20ff */
[----:B------:R-:W-:-:S02]  /*82b0*/  ISETP.GE.AND P4, PT, R16, R120, PT ;  /* 0x000000781000720c */ /* 0x000fc40003f86270 */
[----:B------:R-:W-:Y:S02]  /*82c0*/  LEA.HI.SX32 R11, R11, R114, 0x1c ;  /* 0x000000720b0b7211 */ /* 0x000fe400078fe2ff */
[----:B------:R-:W-:Y:S02]  /*82d0*/  LEA.HI.X R39, R3, R118, R110, 0x1, P3 ;  /* 0x0000007603277211 */ /* 0x000fe400018f0c6e */
[----:B------:R-:W-:Y:S02]  /*82e0*/  SHF.R.S32.HI R12, RZ, 0x1f, R11 ;  /* 0x0000001fff0c7819 */ /* 0x000fe4000001140b */
[----:B------:R-:W-:Y:S02]  /*82f0*/  SHF.L.U32 R41, R11, 0x3, RZ ;  /* 0x000000030b297819 */ /* 0x000fe400000006ff */
[----:B------:R-:W-:Y:S02]  /*8300*/  LEA.HI R12, R12, R11, RZ, 0x3 ;  /* 0x0000000b0c0c7211 */ /* 0x000fe400078f18ff */
[----:B------:R-:W-:-:S02]  /*8310*/  LOP3.LUT R11, R204, 0x38, R41, 0xf8, !PT ;  /* 0x00000038cc0b7812 */ /* 0x000fc400078ef829 */
[----:B------:R-:W-:Y:S02]  /*8320*/  SHF.R.S32.HI R13, RZ, 0x3, R12 ;  /* 0x00000003ff0d7819 */ /* 0x000fe4000001140c */
[----:B------:R-:W-:Y:S02]  /*8330*/  LOP3.LUT R11, R11, R14, RZ, 0x3c, !PT ;  /* 0x0000000e0b0b7212 */ /* 0x000fe400078e3cff */
[----:B------:R-:W-:Y:S01]  /*8340*/  ISETP.GE.AND P3, PT, R41, R130, PT ;  /* 0x000000822900720c */ /* 0x000fe20003f66270 */
[----:B------:R-:W-:-:S04]  /*8350*/  IMAD R12, R13, 0x1800, R218 ;  /* 0x000018000d0c7824 */ /* 0x000fc800078e02da */
[----:B------:R-:W-:Y:S02]  /*8360*/  IMAD.IADD R12, R12, 0x1, R11 ;  /* 0x000000010c0c7824 */ /* 0x000fe400078e020b */
[C---:B------:R-:W-:Y:S02]  /*8370*/  IMAD R11, R19.reuse, 0x4800, R132 ;  /* 0x00004800130b7824 */ /* 0x040fe400078e0284 */
[----:B------:R-:W-:Y:S02]  /*8380*/  IMAD R13, R19, 0x4800, R12 ;  /* 0x00004800130d7824 */ /* 0x000fe400078e020c */
[----:B------:R-:W-:Y:S02]  /*8390*/  IMAD R11, R11, 0x2, R18 ;  /* 0x000000020b0b7824 */ /* 0x000fe400078e0212 */
[----:B------:R-:W-:Y:S01]  /*83a0*/  @!P3 IMAD.WIDE R40, R41, 0x2, R36 ;  /* 0x000000022928b825 */ /* 0x000fe200078e0224 */
[----:B------:R-:W-:Y:S02]  /*83b0*/  LEA R32, R13, R18, 0x1 ;  /* 0x000000120d207211 */ /* 0x000fe400078e08ff */
[----:B------:R0:W3:Y:S04]  /*83c0*/  LDS.128 R12, [R11+0x1e400] ;  /* 0x01e400000b0c7984 */ /* 0x0000e80000000c00 */
[----:B------:R-:W4:Y:S01]  /*83d0*/  LDS.128 R32, [R32+0x1e400] ;  /* 0x01e4000020207984 */ /* 0x000f220000000c00 */
[----:B------:R-:W-:Y:S05]  /*83e0*/  @P4 BRA `(.L_x_3833) ;  /* 0x0000000400584947 */ /* 0x000fea0003800000 */
[----:B------:R-:W-:Y:S01]  /*83f0*/  SHF.R.U64 R42, R76, 0x10, R77 ;  /* 0x000000104c2a7819 */ /* 0x000fe2000000124d */
[----:B----4-:R-:W-:Y:S01]  /*8400*/  IMAD.MOV.U32 R45, RZ, RZ, R33 ;  /* 0x000000ffff2d7224 */ /* 0x010fe200078e0021 */
[----:B------:R-:W-:Y:S01]  /*8410*/  SHF.R.U32.HI R76, RZ, 0x10, R77 ;  /* 0x00000010ff4c7819 */ /* 0x000fe2000001164d */
[----:B---3--:R-:W-:Y:S01]  /*8420*/  IMAD.MOV.U32 R33, RZ, RZ, R15 ;  /* 0x000000ffff217224 */ /* 0x008fe200078e000f */
[--C-:B0-----:R-:W-:Y:S01]  /*8430*/  SHF.R.U64 R11, R64, 0x10, R65.reuse ;  /* 0x00000010400b7819 */ /* 0x101fe20000001241 */
[----:B------:R-:W-:Y:S01]  /*8440*/  HADD2.F32 R49, -RZ, R158.H1_H1 ;  /* 0x3000009eff317230 */ /* 0x000fe20000004100 */
[----:B------:R-:W-:Y:S01]  /*8450*/  SHF.R.U32.HI R64, RZ, 0x10, R65 ;  /* 0x00000010ff407819 */ /* 0x000fe20000011641 */
[----:B------:R-:W-:Y:S01]  /*8460*/  HADD2.F32 R46, -RZ, R45.H0_H0 ;  /* 0x2000002dff2e7230 */ /* 0x000fe20000004100 */
[--C-:B------:R-:W-:Y:S01]  /*8470*/  SHF.R.U64 R44, R78, 0x10, R79.reuse ;  /* 0x000000104e2c7819 */ /* 0x100fe2000000124f */
[----:B------:R-:W-:Y:S01]  /*8480*/  HADD2.F32 R15, -RZ, R13.H0_H0 ;  /* 0x2000000dff0f7230 */ /* 0x000fe20000004100 */
[----:B------:R-:W-:Y:S01]  /*8490*/  SHF.R.U32.HI R78, RZ, 0x10, R79 ;  /* 0x00000010ff4e7819 */ /* 0x000fe2000001164f */
[----:B------:R-:W-:-:S02]  /*84a0*/  HADD2.F32 R45, -RZ, R45.H1_H1 ;  /* 0x3000002dff2d7230 */ /* 0x000fc40000004100 */
[-C--:B------:R-:W-:Y:S01]  /*84b0*/  FMUL.FTZ R50, R46, R49.reuse ;  /* 0x000000312e327220 */ /* 0x080fe20000410000 */
[----:B------:R-:W-:Y:S01]  /*84c0*/  HADD2.F32 R76, -RZ, R76.H0_H0 ;  /* 0x2000004cff4c7230 */ /* 0x000fe20000004100 */
[--C-:B------:R-:W-:Y:S01]  /*84d0*/  SHF.R.U64 R43, R66, 0x10, R67.reuse ;  /* 0x00000010422b7819 */ /* 0x100fe20000001243 */
[----:B------:R-:W-:Y:S02]  /*84e0*/  HADD2.F32 R48, -RZ, R13.H1_H1 ;  /* 0x3000000dff307230 */ /* 0x000fe40000004100 */
[----:B------:R-:W-:Y:S01]  /*84f0*/  FMUL.FTZ R13, R15, R49 ;  /* 0x000000310f0d7220 */ /* 0x000fe20000410000 */
[----:B------:R-:W-:Y:S02]  /*8500*/  HADD2.F32 R47, -RZ, R156.H1_H1 ;  /* 0x3000009cff2f7230 */ /* 0x000fe40000004100 */
[-C--:B------:R-:W-:Y:S01]  /*8510*/  FMUL.FTZ R49, R45, R76.reuse ;  /* 0x0000004c2d317220 */ /* 0x080fe20000410000 */
[----:B------:R-:W-:Y:S02]  /*8520*/  HADD2.F32 R64, -RZ, R64.H0_H0 ;  /* 0x20000040ff407230 */ /* 0x000fe40000004100 */
[----:B------:R-:W-:Y:S01]  /*8530*/  FMUL.FTZ R76, R48, R76 ;  /* 0x0000004c304c7220 */ /* 0x000fe20000410000 */
[----:B------:R-:W-:Y:S01]  /*8540*/  SHF.R.U32.HI R66, RZ, 0x10, R67 ;  /* 0x00000010ff427819 */ /* 0x000fe20000011643 */
[-C--:B------:R-:W-:Y:S01]  /*8550*/  FFMA.FTZ R13, R46, R47.reuse, R13 ;  /* 0x0000002f2e0d7223 */ /* 0x080fe2000001000d */
[----:B------:R-:W-:Y:S01]  /*8560*/  FFMA.FTZ R15, R15, R47, -R50 ;  /* 0x0000002f0f0f7223 */ /* 0x000fe20000010832 */
[-C--:B------:R-:W-:Y:S01]  /*8570*/  FFMA.FTZ R48, R48, R64.reuse, -R49 ;  /* 0x0000004030307223 */ /* 0x080fe20000010831 */
[----:B------:R-:W-:Y:S01]  /*8580*/  FFMA.FTZ R46, R45, R64, R76 ;  /* 0x000000402d2e7223 */ /* 0x000fe2000001004c */
[----:B------:R-:W-:-:S02]  /*8590*/  HADD2.F32 R64, -RZ, R157.H1_H1 ;  /* 0x3000009dff407230 */ /* 0x000fc40000004100 */
[--C-:B------:R-:W-:Y:S01]  /*85a0*/  HADD2.F32 R45, -RZ, R35.reuse.H0_H0 ;  /* 0x20000023ff2d7230 */ /* 0x100fe20000004100 */
[----:B------:R-:W-:Y:S01]  /*85b0*/  F2FP.F16.F32.PACK_AB R15, R48, R15 ;  /* 0x0000000f300f723e */ /* 0x000fe200000000ff */
[----:B------:R-:W-:Y:S02]  /*85c0*/  HADD2.F32 R52, -RZ, R35.H1_H1 ;  /* 0x30000023ff347230 */ /* 0x000fe40000004100 */
[----:B------:R-:W-:Y:S02]  /*85d0*/  HADD2.F32 R49, -RZ, R78.H0_H0 ;  /* 0x2000004eff317230 */ /* 0x000fe40000004100 */
[--C-:B------:R-:W-:Y:S02]  /*85e0*/  HADD2.F32 R35, -RZ, R33.reuse.H0_H0 ;  /* 0x20000021ff237230 */ /* 0x100fe40000004100 */
[----:B------:R-:W-:Y:S02]  /*85f0*/  HADD2.F32 R50, -RZ, R33.H1_H1 ;  /* 0x30000021ff327230 */ /* 0x000fe40000004100 */
[----:B------:R-:W-:Y:S01]  /*8600*/  FMUL.FTZ R51, R52, R49 ;  /* 0x0000003134337220 */ /* 0x000fe20000410000 */
[----:B------:R-:W-:-:S02]  /*8610*/  HADD2.F32 R54, -RZ, R155.H1_H1 ;  /* 0x3000009bff367230 */ /* 0x000fc40000004100 */
[----:B------:R-:W-:Y:S02]  /*8620*/  HADD2.F32 R47, -RZ, R66.H0_H0 ;  /* 0x20000042ff2f7230 */ /* 0x000fe40000004100 */
[-C--:B------:R-:W-:Y:S01]  /*8630*/  FMUL.FTZ R66, R45, R64.reuse ;  /* 0x000000402d427220 */ /* 0x080fe20000410000 */
[C---:B------:R-:W-:Y:S01]  /*8640*/  FMUL.FTZ R64, R35.reuse, R64 ;  /* 0x0000004023407220 */ /* 0x040fe20000410000 */
[C---:B------:R-:W-:Y:S01]  /*8650*/  FMUL.FTZ R49, R50.reuse, R49 ;  /* 0x0000003132317220 */ /* 0x040fe20000410000 */
[----:B------:R-:W-:Y:S02]  /*8660*/  HADD2.F32 R158, -RZ, R158.H0_H0 ;  /* 0x2000009eff9e7230 */ /* 0x000fe40000004100 */
[-C--:B------:R-:W-:Y:S01]  /*8670*/  FFMA.FTZ R33, R35, R54.reuse, -R66 ;  /* 0x0000003623217223 */ /* 0x080fe20000010842 */
[-C--:B------:R-:W-:Y:S01]  /*8680*/  FFMA.FTZ R50, R50, R47.reuse, -R51 ;  /* 0x0000002f32327223 */ /* 0x080fe20000010833 */
[----:B------:R-:W-:Y:S01]  /*8690*/  FFMA.FTZ R35, R45, R54, R64 ;  /* 0x000000362d237223 */ /* 0x000fe20000010040 */
[----:B------:R-:W-:Y:S01]  /*86a0*/  FFMA.FTZ R52, R52, R47, R49 ;  /* 0x0000002f34347223 */ /* 0x000fe20000010031 */
[----:B------:R-:W-:-:S02]  /*86b0*/  HADD2.F32 R51, -RZ, R42.H0_H0 ;  /* 0x2000002aff337230 */ /* 0x000fc40000004100 */
        /* <DEDUP_REMOVED lines=8> */
[----:B------:R-:W-:Y:S02]  /*8740*/  HADD2.F32 R156, -RZ, R156.H0_H0 ;  /* 0x2000009cff9c7230 */ /* 0x000fe40000004100 */
[----:B------:R-:W-:Y:S01]  /*8750*/  FMUL.FTZ R53, R47, R51 ;  /* 0x000000332f357220 */ /* 0x000fe20000410000 */
[----:B------:R-:W-:-:S02]  /*8760*/  HADD2.F32 R49, -RZ, R11.H0_H0 ;  /* 0x2000000bff317230 */ /* 0x000fc40000004100 */
[----:B------:R-:W-:Y:S01]  /*8770*/  FMUL.FTZ R54, R32, R51 ;  /* 0x0000003320367220 */ /* 0x000fe20000410000 */
[C---:B------:R-:W-:Y:S01]  /*8780*/  FMUL.FTZ R11, R45.reuse, R158 ;  /* 0x0000009e2d0b7220 */ /* 0x040fe20000410000 */
[-C--:B------:R-:W-:Y:S01]  /*8790*/  FFMA.FTZ R12, R45, R156.reuse, R12 ;  /* 0x0000009c2d0c7223 */ /* 0x080fe2000001000c */
[----:B------:R-:W-:Y:S02]  /*87a0*/  HADD2.F32 R157, -RZ, R157.H0_H0 ;  /* 0x2000009dff9d7230 */ /* 0x000fe40000004100 */
[-C--:B------:R-:W-:Y:S01]  /*87b0*/  FFMA.FTZ R45, R47, R49.reuse, R54 ;  /* 0x000000312f2d7223 */ /* 0x080fe20000010036 */
[----:B------:R-:W-:Y:S02]  /*87c0*/  HADD2.F32 R47, -RZ, R44.H0_H0 ;  /* 0x2000002cff2f7230 */ /* 0x000fe40000004100 */
[----:B------:R-:W-:Y:S01]  /*87d0*/  FFMA.FTZ R11, R42, R156, -R11 ;  /* 0x0000009c2a0b7223 */ /* 0x000fe2000001080b */
[----:B------:R-:W-:Y:S02]  /*87e0*/  HADD2.F32 R44, -RZ, R34.H0_H0 ;  /* 0x20000022ff2c7230 */ /* 0x000fe40000004100 */
[----:B------:R-:W-:Y:S01]  /*87f0*/  FFMA.FTZ R32, R32, R49, -R53 ;  /* 0x0000003120207223 */ /* 0x000fe20000010835 */
[----:B------:R-:W-:-:S02]  /*8800*/  HADD2.F32 R42, -RZ, R14.H0_H0 ;  /* 0x2000000eff2a7230 */ /* 0x000fc40000004100 */
[----:B------:R-:W-:Y:S02]  /*8810*/  HADD2.F32 R34, -RZ, R34.H1_H1 ;  /* 0x30000022ff227230 */ /* 0x000fe40000004100 */
[-C--:B------:R-:W-:Y:S01]  /*8820*/  FMUL.FTZ R49, R44, R157.reuse ;  /* 0x0000009d2c317220 */ /* 0x080fe20000410000 */
        /* <DEDUP_REMOVED lines=13> */
[----:B------:R-:W-:-:S02]  /*8900*/  MOV R12, R32 ;  /* 0x00000020000c7202 */ /* 0x000fc40000000f00 */
[----:B------:R-:W-:Y:S01]  /*8910*/  F2FP.F16.F32.PACK_AB R14, R14, R49 ;  /* 0x000000310e0e723e */ /* 0x000fe200000000ff */
[----:B------:R-:W-:Y:S01]  /*8920*/  IMAD.MOV.U32 R32, RZ, RZ, R42 ;  /* 0x000000ffff207224 */ /* 0x000fe200078e002a */
[----:B------:R-:W-:Y:S02]  /*8930*/  F2FP.F16.F32.PACK_AB R34, R34, R157 ;  /* 0x0000009d2222723e */ /* 0x000fe400000000ff */
[----:B------:R-:W-:-:S07]  /*8940*/  MOV R15, R50 ;  /* 0x00000032000f7202 */ /* 0x000fce0000000f00 */
.L_x_3833:
[----:B------:R-:W-:Y:S05]  /*8950*/  BSYNC B2 ;  /* 0x0000000000027941 */ /* 0x000fea0003800000 */
.L_x_3832:
[----:B---3--:R3:W-:Y:S04]  /*8960*/  ST.E.128 desc[UR56][R38.64], R12 ;  /* 0x0000000c26007985 */ /* 0x0087e8000c101d38 */
[----:B----4-:R3:W-:Y:S02]  /*8970*/  @!P3 ST.E.128 desc[UR56][R40.64], R32 ;  /* 0x000000202800b985 */ /* 0x0107e4000c101d38 */
.L_x_3831:
[----:B------:R-:W-:Y:S05]  /*8980*/  BSYNC B1 ;  /* 0x0000000000017941 */ /* 0x000fea0003800000 */
.L_x_3830:
[----:B------:R-:W-:Y:S01]  /*8990*/  ISETP.NE.AND P3, PT, R7, RZ, PT ;  /* 0x000000ff0700720c */ /* 0x000fe20003f65270 */
[----:B------:R-:W-:-:S12]  /*89a0*/  BSSY B1, `(.L_x_3834) ;  /* 0x0000074000017945 */ /* 0x000fd80003800000 */
[----:B------:R-:W-:Y:S05]  /*89b0*/  @!P3 BRA `(.L_x_3835) ;  /* 0x0000000400c8b947 */ /* 0x000fea0003800000 */
[----:B0--3--:R-:W-:Y:S01]  /*89c0*/  SEL R11, R121, R134, !P1 ;  /* 0x00000086790b7207 */ /* 0x009fe20004800000 */
        /* <DEDUP_REMOVED lines=8> */
[----:B------:R-:W-:Y:S01]  /*8a50*/  SHF.R.S32.HI R11, RZ, 0x1f, R12 ;  /* 0x0000001fff0b7819 */ /* 0x000fe2000001140c */
[----:B------:R-:W-:-:S03]  /*8a60*/  IMAD.SHL.U32 R41, R12, 0x8, RZ ;  /* 0x000000080c297824 */ /* 0x000fc600078e00ff */
[----:B------:R-:W-:Y:S02]  /*8a70*/  LEA.HI R11, R11, R12, RZ, 0x3 ;  /* 0x0000000c0b0b7211 */ /* 0x000fe400078f18ff */
[----:B------:R-:W-:Y:S02]  /*8a80*/  ISETP.GE.AND P3, PT, R41, R130, PT ;  /* 0x000000822900720c */ /* 0x000fe40003f66270 */
[----:B------:R-:W-:Y:S02]  /*8a90*/  SHF.R.S32.HI R13, RZ, 0x3, R11 ;  /* 0x00000003ff0d7819 */ /* 0x000fe4000001140b */
[----:B------:R-:W-:-:S03]  /*8aa0*/  LOP3.LUT R11, R204, 0x38, R41, 0xf8, !PT ;  /* 0x00000038cc0b7812 */ /* 0x000fc600078ef829 */
        /* <DEDUP_REMOVED lines=11> */
[----:B----4-:R-:W-:Y:S01]  /*8b60*/  IMAD.MOV.U32 R45, RZ, RZ, R33 ;  /* 0x000000ffff2d7224 */ /* 0x010fe200078e0021 */
[----:B------:R-:W-:Y:S01]  /*8b70*/  SHF.R.U32.HI R51, RZ, 0x10, R73 ;  /* 0x00000010ff337819 */ /* 0x000fe20000011649 */
[----:B------:R-:W-:Y:S01]  /*8b80*/  IMAD.MOV.U32 R47, RZ, RZ, R35 ;  /* 0x000000ffff2f7224 */ /* 0x000fe200078e0023 */
[----:B---3--:R-:W-:Y:S01]  /*8b90*/  MOV R33, R15 ;  /* 0x0000000f00217202 */ /* 0x008fe20000000f00 */
[----:B------:R-:W-:Y:S01]  /*8ba0*/  HADD2.F32 R50, -RZ, R148.H1_H1 ;  /* 0x30000094ff327230 */ /* 0x000fe20000004100 */
[----:B------:R-:W-:Y:S01]  /*8bb0*/  SHF.R.U32.HI R49, RZ, 0x10, R61 ;  /* 0x00000010ff317819 */ /* 0x000fe2000001163d */
[----:B------:R-:W-:Y:S01]  /*8bc0*/  HADD2.F32 R35, -RZ, R45.H0_H0 ;  /* 0x2000002dff237230 */ /* 0x000fe20000004100 */
[--C-:B------:R-:W-:Y:S01]  /*8bd0*/  SHF.R.U64 R43, R74, 0x10, R75.reuse ;  /* 0x000000104a2b7819 */ /* 0x100fe2000000124b */
[----:B------:R-:W-:Y:S01]  /*8be0*/  HADD2.F32 R15, -RZ, R13.H0_H0 ;  /* 0x2000000dff0f7230 */ /* 0x000fe20000004100 */
[----:B------:R-:W-:Y:S01]  /*8bf0*/  SHF.R.U32.HI R74, RZ, 0x10, R75 ;  /* 0x00000010ff4a7819 */ /* 0x000fe2000001164b */
[----:B------:R-:W-:-:S02]  /*8c00*/  HADD2.F32 R51, -RZ, R51.H0_H0 ;  /* 0x20000033ff337230 */ /* 0x000fc40000004100 */
[-C--:B------:R-:W-:Y:S01]  /*8c10*/  FMUL.FTZ R52, R35, R50.reuse ;  /* 0x0000003223347220 */ /* 0x080fe20000410000 */
[----:B------:R-:W-:Y:S02]  /*8c20*/  HADD2.F32 R46, -RZ, R13.H1_H1 ;  /* 0x3000000dff2e7230 */ /* 0x000fe40000004100 */
[C---:B------:R-:W-:Y:S01]  /*8c30*/  FMUL.FTZ R50, R15.reuse, R50 ;  /* 0x000000320f327220 */ /* 0x040fe20000410000 */
[----:B------:R-:W-:Y:S01]  /*8c40*/  HADD2.F32 R48, -RZ, R146.H1_H1 ;  /* 0x30000092ff307230 */ /* 0x000fe20000004100 */
[--C-:B------:R-:W-:Y:S01]  /*8c50*/  SHF.R.U64 R42, R62, 0x10, R63.reuse ;  /* 0x000000103e2a7819 */ /* 0x100fe2000000123f */
[----:B------:R-:W-:Y:S02]  /*8c60*/  HADD2.F32 R45, -RZ, R45.H1_H1 ;  /* 0x3000002dff2d7230 */ /* 0x000fe40000004100 */
[-C--:B------:R-:W-:Y:S01]  /*8c70*/  FMUL.FTZ R54, R46, R51.reuse ;  /* 0x000000332e367220 */ /* 0x080fe20000410000 */
[----:B------:R-:W-:Y:S02]  /*8c80*/  HADD2.F32 R49, -RZ, R49.H0_H0 ;  /* 0x20000031ff317230 */ /* 0x000fe40000004100 */
[-C--:B------:R-:W-:Y:S01]  /*8c90*/  FFMA.FTZ R13, R15, R48.reuse, -R52 ;  /* 0x000000300f0d7223 */ /* 0x080fe20000010834 */
[----:B------:R-:W-:Y:S01]  /*8ca0*/  FFMA.FTZ R15, R35, R48, R50 ;  /* 0x00000030230f7223 */ /* 0x000fe20000010032 */
[C---:B------:R-:W-:Y:S01]  /*8cb0*/  FMUL.FTZ R53, R45.reuse, R51 ;  /* 0x000000332d357220 */ /* 0x040fe20000410000 */
[----:B------:R-:W-:Y:S01]  /*8cc0*/  SHF.R.U32.HI R62, RZ, 0x10, R63 ;  /* 0x00000010ff3e7819 */ /* 0x000fe2000001163f */
[----:B------:R-:W-:Y:S01]  /*8cd0*/  FFMA.FTZ R48, R45, R49, R54 ;  /* 0x000000312d307223 */ /* 0x000fe20000010036 */
[----:B------:R-:W-:-:S02]  /*8ce0*/  HADD2.F32 R54, -RZ, R147.H1_H1 ;  /* 0x30000093ff367230 */ /* 0x000fc40000004100 */
[----:B------:R-:W-:Y:S01]  /*8cf0*/  FFMA.FTZ R46, R46, R49, -R53 ;  /* 0x000000312e2e7223 */ /* 0x000fe20000010835 */
[----:B------:R-:W-:Y:S01]  /*8d00*/  HADD2.F32 R45, -RZ, R47.H0_H0 ;  /* 0x2000002fff2d7230 */ /* 0x000fe20000004100 */
[----:B0-----:R-:W-:Y:S01]  /*8d10*/  SHF.R.U64 R11, R60, 0x10, R61 ;  /* 0x000000103c0b7819 */ /* 0x001fe2000000123d */
[--C-:B------:R-:W-:Y:S01]  /*8d20*/  HADD2.F32 R35, -RZ, R33.reuse.H0_H0 ;  /* 0x20000021ff237230 */ /* 0x100fe20000004100 */
[----:B------:R-:W-:Y:S01]  /*8d30*/  SHF.R.U64 R44, R72, 0x10, R73 ;  /* 0x00000010482c7819 */ /* 0x000fe20000001249 */
[----:B------:R-:W-:Y:S02]  /*8d40*/  HADD2.F32 R49, -RZ, R74.H0_H0 ;  /* 0x2000004aff317230 */ /* 0x000fe40000004100 */
[-C--:B------:R-:W-:Y:S01]  /*8d50*/  FMUL.FTZ R60, R45, R54.reuse ;  /* 0x000000362d3c7220 */ /* 0x080fe20000410000 */
[----:B------:R-:W-:Y:S02]  /*8d60*/  HADD2.F32 R50, -RZ, R33.H1_H1 ;  /* 0x30000021ff327230 */ /* 0x000fe40000004100 */
[----:B------:R-:W-:Y:S01]  /*8d70*/  FMUL.FTZ R54, R35, R54 ;  /* 0x0000003623367220 */ /* 0x000fe20000410000 */
[----:B------:R-:W-:Y:S01]  /*8d80*/  HADD2.F32 R52, -RZ, R145.H1_H1 ;  /* 0x30000091ff347230 */ /* 0x000fe20000004100 */
[----:B------:R-:W-:Y:S01]  /*8d90*/  F2FP.F16.F32.PACK_AB R13, R46, R13 ;  /* 0x0000000d2e0d723e */ /* 0x000fe200000000ff */
[----:B------:R-:W-:-:S02]  /*8da0*/  HADD2.F32 R47, -RZ, R47.H1_H1 ;  /* 0x3000002fff2f7230 */ /* 0x000fc40000004100 */
[CC--:B------:R-:W-:Y:S01]  /*8db0*/  FMUL.FTZ R64, R50.reuse, R49.reuse ;  /* 0x0000003132407220 */ /* 0x0c0fe20000410000 */
[----:B------:R-:W-:Y:S02]  /*8dc0*/  HADD2.F32 R62, -RZ, R62.H0_H0 ;  /* 0x2000003eff3e7230 */ /* 0x000fe40000004100 */
[-C--:B------:R-:W-:Y:S01]  /*8dd0*/  FFMA.FTZ R33, R35, R52.reuse, -R60 ;  /* 0x0000003423217223 */ /* 0x080fe2000001083c */
[----:B------:R-:W-:Y:S01]  /*8de0*/  FFMA.FTZ R35, R45, R52, R54 ;  /* 0x000000342d237223 */ /* 0x000fe20000010036 */
[C---:B------:R-:W-:Y:S01]  /*8df0*/  FMUL.FTZ R51, R47.reuse, R49 ;  /* 0x000000312f337220 */ /* 0x040fe20000410000 */
[----:B------:R-:W-:Y:S02]  /*8e00*/  HADD2.F32 R148, -RZ, R148.H0_H0 ;  /* 0x20000094ff947230 */ /* 0x000fe40000004100 */
[-C--:B------:R-:W-:Y:S01]  /*8e10*/  FFMA.FTZ R52, R47, R62.reuse, R64 ;  /* 0x0000003e2f347223 */ /* 0x080fe20000010040 */
[----:B------:R-:W-:Y:S02]  /*8e20*/  HADD2.F32 R47, -RZ, R44.H0_H0 ;  /* 0x2000002cff2f7230 */ /* 0x000fe40000004100 */
[----:B------:R-:W-:Y:S01]  /*8e30*/  FFMA.FTZ R50, R50, R62, -R51 ;  /* 0x0000003e32327223 */ /* 0x000fe20000010833 */
[----:B------:R-:W-:-:S02]  /*8e40*/  HADD2.F32 R45, -RZ, R32.H0_H0 ;  /* 0x20000020ff2d7230 */ /* 0x000fc40000004100 */
[----:B------:R-:W-:Y:S01]  /*8e50*/  HADD2.F32 R44, -RZ, R12.H0_H0 ;  /* 0x2000000cff2c7230 */ /* 0x000fe20000004100 */
[----:B------:R-:W-:Y:S01]  /*8e60*/  F2FP.F16.F32.PACK_AB R35, R52, R35 ;  /* 0x000000233423723e */ /* 0x000fe200000000ff */
[----:B------:R-:W-:Y:S02]  /*8e70*/  HADD2.F32 R32, -RZ, R32.H1_H1 ;  /* 0x30000020ff207230 */ /* 0x000fe40000004100 */
[-C--:B------:R-:W-:Y:S01]  /*8e80*/  FMUL.FTZ R49, R45, R148.reuse ;  /* 0x000000942d317220 */ /* 0x080fe20000410000 */
[----:B------:R-:W-:Y:S02]  /*8e90*/  HADD2.F32 R12, -RZ, R12.H1_H1 ;  /* 0x3000000cff0c7230 */ /* 0x000fe40000004100 */
[----:B------:R-:W-:Y:S01]  /*8ea0*/  FMUL.FTZ R148, R44, R148 ;  /* 0x000000942c947220 */ /* 0x000fe20000410000 */
[----:B------:R-:W-:Y:S02]  /*8eb0*/  HADD2.F32 R146, -RZ, R146.H0_H0 ;  /* 0x20000092ff927230 */ /* 0x000fe40000004100 */
[----:B------:R-:W-:Y:S01]  /*8ec0*/  FMUL.FTZ R51, R32, R47 ;  /* 0x0000002f20337220 */ /* 0x000fe20000410000 */
[----:B------:R-:W-:-:S02]  /*8ed0*/  HADD2.F32 R11, -RZ, R11.H0_H0 ;  /* 0x2000000bff0b7230 */ /* 0x000fc40000004100 */
[----:B------:R-:W-:Y:S01]  /*8ee0*/  FMUL.FTZ R47, R12, R47 ;  /* 0x0000002f0c2f7220 */ /* 0x000fe20000410000 */
[----:B------:R-:W-:Y:S02]  /*8ef0*/  HADD2.F32 R147, -RZ, R147.H0_H0 ;  /* 0x20000093ff937230 */ /* 0x000fe40000004100 */
[-C--:B------:R-:W-:Y:S01]  /*8f00*/  FFMA.FTZ R49, R44, R146.reuse, -R49 ;  /* 0x000000922c317223 */ /* 0x080fe20000010831 */
[----:B------:R-:W-:Y:S01]  /*8f10*/  FFMA.FTZ R148, R45, R146, R148 ;  /* 0x000000922d947223 */ /* 0x000fe20000010094 */
[-C--:B------:R-:W-:Y:S01]  /*8f20*/  FFMA.FTZ R44, R12, R11.reuse, -R51 ;  /* 0x0000000b0c2c7223 */ /* 0x080fe20000010833 */
[----:B------:R-:W-:Y:S01]  /*8f30*/  FFMA.FTZ R47, R32, R11, R47 ;  /* 0x0000000b202f7223 */ /* 0x000fe2000001002f */
[----:B------:R-:W-:Y:S01]  /*8f40*/  HADD2.F32 R12, -RZ, R34.H0_H0 ;  /* 0x20000022ff0c7230 */ /* 0x000fe20000004100 */
[----:B------:R-:W-:Y:S01]  /*8f50*/  F2FP.F16.F32.PACK_AB R50, R50, R33 ;  /* 0x000000213232723e */ /* 0x000fe200000000ff */
[----:B------:R-:W-:Y:S01]  /*8f60*/  HADD2.F32 R45, -RZ, R43.H0_H0 ;  /* 0x2000002bff2d7230 */ /* 0x000fe20000004100 */
[----:B------:R-:W-:Y:S01]  /*8f70*/  F2FP.F16.F32.PACK_AB R33, R48, R15 ;  /* 0x0000000f3021723e */ /* 0x000fe200000000ff */
[----:B------:R-:W-:-:S02]  /*8f80*/  HADD2.F32 R11, -RZ, R14.H0_H0 ;  /* 0x2000000eff0b7230 */ /* 0x000fc40000004100 */
[-C--:B------:R-:W-:Y:S01]  /*8f90*/  FMUL.FTZ R32, R12, R147.reuse ;  /* 0x000000930c207220 */ /* 0x080fe20000410000 */
[----:B------:R-:W-:Y:S01]  /*8fa0*/  HADD2.F32 R34, -RZ, R34.H1_H1 ;  /* 0x30000022ff227230 */ /* 0x000fe20000004100 */
[----:B------:R-:W-:Y:S01]  /*8fb0*/  F2FP.F16.F32.PACK_AB R148, R47, R148 ;  /* 0x000000942f94723e */ /* 0x000fe200000000ff */
[----:B------:R-:W-:Y:S02]  /*8fc0*/  HADD2.F32 R14, -RZ, R14.H1_H1 ;  /* 0x3000000eff0e7230 */ /* 0x000fe40000004100 */
[C---:B------:R-:W-:Y:S01]  /*8fd0*/  FMUL.FTZ R147, R11.reuse, R147 ;  /* 0x000000930b937220 */ /* 0x040fe20000410000 */
[----:B------:R-:W-:Y:S02]  /*8fe0*/  HADD2.F32 R145, -RZ, R145.H0_H0 ;  /* 0x20000091ff917230 */ /* 0x000fe40000004100 */
[-C--:B------:R-:W-:Y:S01]  /*8ff0*/  FMUL.FTZ R51, R34, R45.reuse ;  /* 0x0000002d22337220 */ /* 0x080fe20000410000 */
[----:B------:R-:W-:Y:S02]  /*9000*/  HADD2.F32 R43, -RZ, R42.H0_H0 ;  /* 0x2000002aff2b7230 */ /* 0x000fe40000004100 */
[----:B------:R-:W-:Y:S01]  /*9010*/  FMUL.FTZ R45, R14, R45 ;  /* 0x0000002d0e2d7220 */ /* 0x000fe20000410000 */
[----:B------:R-:W-:Y:S01]  /*9020*/  MOV R15, R50 ;  /* 0x00000032000f7202 */ /* 0x000fe20000000f00 */
[-C--:B------:R-:W-:Y:S01]  /*9030*/  FFMA.FTZ R32, R11, R145.reuse, -R32 ;  /* 0x000000910b207223 */ /* 0x080fe20000010820 */
[----:B------:R-:W-:Y:S01]  /*9040*/  FFMA.FTZ R147, R12, R145, R147 ;  /* 0x000000910c937223 */ /* 0x000fe20000010093 */
[-C--:B------:R-:W-:Y:S01]  /*9050*/  FFMA.FTZ R51, R14, R43.reuse, -R51 ;  /* 0x0000002b0e337223 */ /* 0x080fe20000010833 */
[----:B------:R-:W-:Y:S01]  /*9060*/  FFMA.FTZ R34, R34, R43, R45 ;  /* 0x0000002b22227223 */ /* 0x000fe2000001002d */
[----:B------:R-:W-:-:S03]  /*9070*/  F2FP.F16.F32.PACK_AB R12, R44, R49 ;  /* 0x000000312c0c723e */ /* 0x000fc600000000ff */
[----:B------:R-:W-:Y:S01]  /*9080*/  F2FP.F16.F32.PACK_AB R14, R51, R32 ;  /* 0x00000020330e723e */ /* 0x000fe200000000ff */
[----:B------:R-:W-:Y:S01]  /*9090*/  IMAD.MOV.U32 R32, RZ, RZ, R148 ;  /* 0x000000ffff207224 */ /* 0x000fe200078e0094 */
[----:B------:R-:W-:-:S07]  /*90a0*/  F2FP.F16.F32.PACK_AB R34, R34, R147 ;  /* 0x000000932222723e */ /* 0x000fce00000000ff */
.L_x_3837:
[----:B------:R-:W-:Y:S05]  /*90b0*/  BSYNC B2 ;  /* 0x0000000000027941 */ /* 0x000fea0003800000 */
.L_x_3836:
[----:B---3--:R3:W-:Y:S04]  /*90c0*/  ST.E.128 desc[UR56][R38.64], R12 ;  /* 0x0000000c26007985 */ /* 0x0087e8000c101d38 */
[----:B----4-:R3:W-:Y:S02]  /*90d0*/  @!P3 ST.E.128 desc[UR56][R40.64], R32 ;  /* 0x000000202800b985 */ /* 0x0107e4000c101d38 */
.L_x_3835:
[----:B------:R-:W-:Y:S05]  /*90e0*/  BSYNC B1 ;  /* 0x0000000000017941 */ /* 0x000fea0003800000 */
.L_x_3834:
[----:B------:R-:W-:-:S13]  /*90f0*/  ISETP.NE.AND P3, PT, R8, RZ, PT ;  /* 0x000000ff0800720c */ /* 0x000fda0003f65270 */
[----:B------:R-:W-:Y:S05]  /*9100*/  @!P3 BRA `(.L_x_3786) ;  /* 0x0000000c00b0b947 */ /* 0x000fea0003800000 */
[----:B0--3--:R-:W3:Y:S01]  /*9110*/  LDL R11, [R1] ;  /* 0x00000000010b7983 */ /* 0x009ee20000100800 */
[----:B------:R-:W-:Y:S01]  /*9120*/  SHF.R.U32.HI R14, RZ, 0x3, R204 ;  /* 0x00000003ff0e7819 */ /* 0x000fe200000116cc */
[----:B------:R-:W-:Y:S01]  /*9130*/  BSSY B1, `(.L_x_3838) ;  /* 0x000006e000017945 */ /* 0x000fe20003800000 */
[----:B----4-:R-:W-:-:S04]  /*9140*/  LEA R38, P3, R5, R36, 0x1 ;  /* 0x0000002405267211 */ /* 0x010fc800078608ff */
[----:B------:R-:W-:Y:S02]  /*9150*/  LEA.HI.X R39, R5, R118, R108, 0x1, P3 ;  /* 0x0000007605277211 */ /* 0x000fe400018f0c6c */
[----:B------:R-:W-:Y:S02]  /*9160*/  ISETP.GE.AND P3, PT, R193, R120, PT ;  /* 0x00000078c100720c */ /* 0x000fe40003f66270 */
[----:B---3--:R-:W-:-:S04]  /*9170*/  LOP3.LUT P4, RZ, R11, 0x1, RZ, 0xc0, !PT ;  /* 0x000000010bff7812 */ /* 0x008fc8000788c0ff */
[----:B------:R-:W-:-:S04]  /*9180*/  SEL R134, R121, R134, !P4 ;  /* 0x0000008679867207 */ /* 0x000fc80006000000 */
[----:B------:R-:W-:-:S04]  /*9190*/  SHF.R.S32.HI R11, RZ, 0x1f, R134 ;  /* 0x0000001fff0b7819 */ /* 0x000fc80000011486 */
[----:B------:R-:W-:-:S04]  /*91a0*/  LEA.HI R11, R11, R134, RZ, 0x4 ;  /* 0x000000860b0b7211 */ /* 0x000fc800078f20ff */
        /* <DEDUP_REMOVED lines=13> */
[----:B------:R-:W0:Y:S04]  /*9280*/  LDS.128 R12, [R13+0x1e400] ;  /* 0x01e400000d0c7984 */ /* 0x000e280000000c00 */
[----:B------:R-:W3:Y:S01]  /*9290*/  LDS.128 R32, [R32+0x1e400] ;  /* 0x01e4000020207984 */ /* 0x000ee20000000c00 */
[----:B------:R-:W-:Y:S05]  /*92a0*/  @P3 BRA `(.L_x_3839) ;  /* 0x0000000400583947 */ /* 0x000fea0003800000 */
[----:B------:R-:W-:Y:S01]  /*92b0*/  SHF.R.U32.HI R50, RZ, 0x10, R69 ;  /* 0x00000010ff327819 */ /* 0x000fe20000011645 */
[----:B---3--:R-:W-:Y:S01]  /*92c0*/  IMAD.MOV.U32 R45, RZ, RZ, R35 ;  /* 0x000000ffff2d7224 */ /* 0x008fe200078e0023 */
[----:B------:R-:W-:Y:S01]  /*92d0*/  MOV R44, R32 ;  /* 0x00000020002c7202 */ /* 0x000fe20000000f00 */
[--C-:B------:R-:W-:Y:S01]  /*92e0*/  HADD2.F32 R35, -RZ, R33.reuse.H0_H0 ;  /* 0x20000021ff237230 */ /* 0x100fe20000004100 */
[----:B------:R-:W-:Y:S01]  /*92f0*/  SHF.R.U32.HI R48, RZ, 0x10, R57 ;  /* 0x00000010ff307819 */ /* 0x000fe20000011639 */
[----:B0-----:R-:W-:Y:S01]  /*9300*/  IMAD.MOV.U32 R32, RZ, RZ, R15 ;  /* 0x000000ffff207224 */ /* 0x001fe200078e000f */
[--C-:B------:R-:W-:Y:S01]  /*9310*/  SHF.R.U64 R41, R70, 0x10, R71.reuse ;  /* 0x0000001046297819 */ /* 0x100fe20000001247 */
[----:B------:R-:W-:Y:S01]  /*9320*/  HADD2.F32 R33, -RZ, R33.H1_H1 ;  /* 0x30000021ff217230 */ /* 0x000fe20000004100 */
[----:B------:R-:W-:Y:S01]  /*9330*/  SHF.R.U32.HI R70, RZ, 0x10, R71 ;  /* 0x00000010ff467819 */ /* 0x000fe20000011647 */
[----:B------:R-:W-:Y:S01]  /*9340*/  HADD2.F32 R50, -RZ, R50.H0_H0 ;  /* 0x20000032ff327230 */ /* 0x000fe20000004100 */
[--C-:B------:R-:W-:Y:S01]  /*9350*/  SHF.R.U64 R40, R58, 0x10, R59.reuse ;  /* 0x000000103a287819 */ /* 0x100fe2000000123b */
[----:B------:R-:W-:Y:S01]  /*9360*/  HADD2.F32 R15, -RZ, R13.H1_H1 ;  /* 0x3000000dff0f7230 */ /* 0x000fe20000004100 */
[----:B------:R-:W-:Y:S01]  /*9370*/  SHF.R.U32.HI R58, RZ, 0x10, R59 ;  /* 0x00000010ff3a7819 */ /* 0x000fe2000001163b */
[----:B------:R-:W-:-:S02]  /*9380*/  IMAD.MOV.U32 R43, RZ, RZ, R12 ;  /* 0x000000ffff2b7224 */ /* 0x000fc400078e000c */
[-C--:B------:R-:W-:Y:S01]  /*9390*/  FMUL.FTZ R54, R33, R50.reuse ;  /* 0x0000003221367220 */ /* 0x080fe20000410000 */
[----:B------:R-:W-:Y:S02]  /*93a0*/  HADD2.F32 R47, -RZ, R144.H1_H1 ;  /* 0x30000090ff2f7230 */ /* 0x000fe40000004100 */
[----:B------:R-:W-:Y:S01]  /*93b0*/  FMUL.FTZ R50, R15, R50 ;  /* 0x000000320f327220 */ /* 0x000fe20000410000 */
[----:B------:R-:W-:Y:S01]  /*93c0*/  HADD2.F32 R12, -RZ, R13.H0_H0 ;  /* 0x2000000dff0c7230 */ /* 0x000fe20000004100 */
[----:B------:R-:W-:Y:S01]  /*93d0*/  SHF.R.U64 R53, R68, 0x10, R69 ;  /* 0x0000001044357819 */ /* 0x000fe20000001245 */
[----:B------:R-:W-:Y:S02]  /*93e0*/  HADD2.F32 R48, -RZ, R48.H0_H0 ;  /* 0x20000030ff307230 */ /* 0x000fe40000004100 */
[-C--:B------:R-:W-:Y:S01]  /*93f0*/  FMUL.FTZ R13, R35, R47.reuse ;  /* 0x0000002f230d7220 */ /* 0x080fe20000410000 */
[----:B------:R-:W-:Y:S02]  /*9400*/  HADD2.F32 R46, -RZ, R139.H1_H1 ;  /* 0x3000008bff2e7230 */ /* 0x000fe40000004100 */
[----:B------:R-:W-:Y:S01]  /*9410*/  FMUL.FTZ R52, R12, R47 ;  /* 0x0000002f0c347220 */ /* 0x000fe20000410000 */
[----:B------:R-:W-:-:S02]  /*9420*/  HADD2.F32 R47, -RZ, R70.H0_H0 ;  /* 0x20000046ff2f7230 */ /* 0x000fc40000004100 */
[-C--:B------:R-:W-:Y:S01]  /*9430*/  FFMA.FTZ R49, R15, R48.reuse, -R54 ;  /* 0x000000300f317223 */ /* 0x080fe20000010836 */
[----:B------:R-:W-:Y:S01]  /*9440*/  FFMA.FTZ R50, R33, R48, R50 ;  /* 0x0000003021327223 */ /* 0x000fe20000010032 */
[----:B------:R-:W-:Y:S02]  /*9450*/  HADD2.F32 R48, -RZ, R143.H1_H1 ;  /* 0x3000008fff307230 */ /* 0x000fe40000004100 */
[-C--:B------:R-:W-:Y:S01]  /*9460*/  FFMA.FTZ R12, R12, R46.reuse, -R13 ;  /* 0x0000002e0c0c7223 */ /* 0x080fe2000001080d */
[--C-:B------:R-:W-:Y:S02]  /*9470*/  HADD2.F32 R33, -RZ, R45.reuse.H0_H0 ;  /* 0x2000002dff217230 */ /* 0x100fe40000004100 */
[----:B------:R-:W-:Y:S01]  /*9480*/  FFMA.FTZ R13, R35, R46, R52 ;  /* 0x0000002e230d7223 */ /* 0x000fe20000010034 */
[----:B------:R-:W-:Y:S01]  /*9490*/  HADD2.F32 R45, -RZ, R45.H1_H1 ;  /* 0x3000002dff2d7230 */ /* 0x000fe20000004100 */
[----:B------:R-:W-:Y:S01]  /*94a0*/  SHF.R.U64 R42, R56, 0x10, R57 ;  /* 0x00000010382a7819 */ /* 0x000fe20000001239 */
[----:B------:R-:W-:-:S02]  /*94b0*/  HADD2.F32 R46, -RZ, R138.H1_H1 ;  /* 0x3000008aff2e7230 */ /* 0x000fc40000004100 */
[----:B------:R-:W-:Y:S01]  /*94c0*/  FMUL.FTZ R52, R33, R48 ;  /* 0x0000003021347220 */ /* 0x000fe20000410000 */
[--C-:B------:R-:W-:Y:S02]  /*94d0*/  HADD2.F32 R15, -RZ, R32.reuse.H0_H0 ;  /* 0x20000020ff0f7230 */ /* 0x100fe40000004100 */
[-C--:B------:R-:W-:Y:S01]  /*94e0*/  FMUL.FTZ R51, R45, R47.reuse ;  /* 0x0000002f2d337220 */ /* 0x080fe20000410000 */
[----:B------:R-:W-:Y:S01]  /*94f0*/  HADD2.F32 R32, -RZ, R32.H1_H1 ;  /* 0x30000020ff207230 */ /* 0x000fe20000004100 */
[----:B------:R-:W-:Y:S01]  /*9500*/  F2FP.F16.F32.PACK_AB R49, R49, R12 ;  /* 0x0000000c3131723e */ /* 0x000fe200000000ff */
[----:B------:R-:W-:Y:S02]  /*9510*/  HADD2.F32 R35, -RZ, R58.H0_H0 ;  /* 0x2000003aff237230 */ /* 0x000fe40000004100 */
[C---:B------:R-:W-:Y:S01]  /*9520*/  FMUL.FTZ R48, R15.reuse, R48 ;  /* 0x000000300f307220 */ /* 0x040fe20000410000 */
[----:B------:R-:W-:Y:S01]  /*9530*/  FFMA.FTZ R52, R15, R46, -R52 ;  /* 0x0000002e0f347223 */ /* 0x000fe20000010834 */
[----:B------:R-:W-:Y:S01]  /*9540*/  FMUL.FTZ R54, R32, R47 ;  /* 0x0000002f20367220 */ /* 0x000fe20000410000 */
[----:B------:R-:W-:-:S02]  /*9550*/  HADD2.F32 R144, -RZ, R144.H0_H0 ;  /* 0x20000090ff907230 */ /* 0x000fc40000004100 */
[-C--:B------:R-:W-:Y:S01]  /*9560*/  FFMA.FTZ R51, R32, R35.reuse, -R51 ;  /* 0x0000002320337223 */ /* 0x080fe20000010833 */
[----:B------:R-:W-:Y:S02]  /*9570*/  HADD2.F32 R15, -RZ, R43.H0_H0 ;  /* 0x2000002bff0f7230 */ /* 0x000fe40000004100 */
[----:B------:R-:W-:Y:S01]  /*9580*/  FFMA.FTZ R47, R33, R46, R48 ;  /* 0x0000002e212f7223 */ /* 0x000fe20000010030 */
[----:B------:R-:W-:Y:S02]  /*9590*/  HADD2.F32 R32, -RZ, R44.H0_H0 ;  /* 0x2000002cff207230 */ /* 0x000fe40000004100 */
[----:B------:R-:W-:Y:S01]  /*95a0*/  FFMA.FTZ R54, R45, R35, R54 ;  /* 0x000000232d367223 */ /* 0x000fe20000010036 */
[----:B------:R-:W-:Y:S02]  /*95b0*/  HADD2.F32 R139, -RZ, R139.H0_H0 ;  /* 0x2000008bff8b7230 */ /* 0x000fe40000004100 */
[----:B------:R-:W-:Y:S01]  /*95c0*/  FMUL.FTZ R35, R15, R144 ;  /* 0x000000900f237220 */ /* 0x000fe20000410000 */
[----:B------:R-:W-:-:S02]  /*95d0*/  HADD2.F32 R33, -RZ, R53.H0_H0 ;  /* 0x20000035ff217230 */ /* 0x000fc40000004100 */
[C---:B------:R-:W-:Y:S01]  /*95e0*/  FMUL.FTZ R46, R32.reuse, R144 ;  /* 0x00000090202e7220 */ /* 0x040fe20000410000 */
[----:B------:R-:W-:Y:S02]  /*95f0*/  HADD2.F32 R44, -RZ, R44.H1_H1 ;  /* 0x3000002cff2c7230 */ /* 0x000fe40000004100 */
[-C--:B------:R-:W-:Y:S01]  /*9600*/  FFMA.FTZ R35, R32, R139.reuse, R35 ;  /* 0x0000008b20237223 */ /* 0x080fe20000010023 */
[----:B------:R-:W-:Y:S02]  /*9610*/  HADD2.F32 R43, -RZ, R43.H1_H1 ;  /* 0x3000002bff2b7230 */ /* 0x000fe40000004100 */
[----:B------:R-:W-:Y:S01]  /*9620*/  FFMA.FTZ R46, R15, R139, -R46 ;  /* 0x0000008b0f2e7223 */ /* 0x000fe2000001082e */
[----:B------:R-:W-:Y:S02]  /*9630*/  HADD2.F32 R42, -RZ, R42.H0_H0 ;  /* 0x2000002aff2a7230 */ /* 0x000fe40000004100 */
[----:B------:R-:W-:Y:S01]  /*9640*/  FMUL.FTZ R48, R44, R33 ;  /* 0x000000212c307220 */ /* 0x000fe20000410000 */
[----:B------:R-:W-:-:S02]  /*9650*/  HADD2.F32 R32, -RZ, R34.H0_H0 ;  /* 0x20000022ff207230 */ /* 0x000fc40000004100 */
[C---:B------:R-:W-:Y:S01]  /*9660*/  FMUL.FTZ R33, R43.reuse, R33 ;  /* 0x000000212b217220 */ /* 0x040fe20000410000 */
[----:B------:R-:W-:Y:S02]  /*9670*/  HADD2.F32 R143, -RZ, R143.H0_H0 ;  /* 0x2000008fff8f7230 */ /* 0x000fe40000004100 */
[-C--:B------:R-:W-:Y:S01]  /*9680*/  FFMA.FTZ R43, R43, R42.reuse, -R48 ;  /* 0x0000002a2b2b7223 */ /* 0x080fe20000010830 */
[----:B------:R-:W-:Y:S02]  /*9690*/  HADD2.F32 R41, -RZ, R41.H0_H0 ;  /* 0x20000029ff297230 */ /* 0x000fe40000004100 */
[----:B------:R-:W-:Y:S01]  /*96a0*/  FFMA.FTZ R42, R44, R42, R33 ;  /* 0x0000002a2c2a7223 */ /* 0x000fe20000010021 */
[----:B------:R-:W-:Y:S01]  /*96b0*/  HADD2.F32 R15, -RZ, R14.H0_H0 ;  /* 0x2000000eff0f7230 */ /* 0x000fe20000004100 */
[----:B------:R-:W-:Y:S01]  /*96c0*/  F2FP.F16.F32.PACK_AB R47, R54, R47 ;  /* 0x0000002f362f723e */ /* 0x000fe200000000ff */
[----:B------:R-:W-:Y:S01]  /*96d0*/  HADD2.F32 R34, -RZ, R34.H1_H1 ;  /* 0x30000022ff227230 */ /* 0x000fe20000004100 */
[----:B------:R-:W-:Y:S01]  /*96e0*/  F2FP.F16.F32.PACK_AB R12, R43, R46 ;  /* 0x0000002e2b0c723e */ /* 0x000fe200000000ff */
[----:B------:R-:W-:-:S02]  /*96f0*/  HADD2.F32 R14, -RZ, R14.H1_H1 ;  /* 0x3000000eff0e7230 */ /* 0x000fc40000004100 */
[----:B------:R-:W-:Y:S02]  /*9700*/  HADD2.F32 R33, -RZ, R40.H0_H0 ;  /* 0x20000028ff217230 */ /* 0x000fe40000004100 */
[----:B------:R-:W-:Y:S01]  /*9710*/  FMUL.FTZ R40, R32, R143 ;  /* 0x0000008f20287220 */ /* 0x000fe20000410000 */
[----:B------:R-:W-:Y:S02]  /*9720*/  HADD2.F32 R138, -RZ, R138.H0_H0 ;  /* 0x2000008aff8a7230 */ /* 0x000fe40000004100 */
[----:B------:R-:W-:Y:S01]  /*9730*/  FMUL.FTZ R45, R34, R41 ;  /* 0x00000029222d7220 */ /* 0x000fe20000410000 */
[C---:B------:R-:W-:Y:S01]  /*9740*/  FMUL.FTZ R143, R15.reuse, R143 ;  /* 0x0000008f0f8f7220 */ /* 0x040fe20000410000 */
[----:B------:R-:W-:Y:S01]  /*9750*/  FMUL.FTZ R41, R14, R41 ;  /* 0x000000290e297220 */ /* 0x000fe20000410000 */
[-C--:B------:R-:W-:Y:S02]  /*9760*/  FFMA.FTZ R40, R15, R138.reuse, -R40 ;  /* 0x0000008a0f287223 */ /* 0x080fe40000010828 */
[----:B------:R-:W-:Y:S01]  /*9770*/  FFMA.FTZ R143, R32, R138, R143 ;  /* 0x0000008a208f7223 */ /* 0x000fe2000001008f */
[-C--:B------:R-:W-:Y:S01]  /*9780*/  FFMA.FTZ R45, R14, R33.reuse, -R45 ;  /* 0x000000210e2d7223 */ /* 0x080fe2000001082d */
[----:B------:R-:W-:Y:S01]  /*9790*/  FFMA.FTZ R34, R34, R33, R41 ;  /* 0x0000002122227223 */ /* 0x000fe20000010029 */
[----:B------:R-:W-:-:S02]  /*97a0*/  F2FP.F16.F32.PACK_AB R33, R50, R13 ;  /* 0x0000000d3221723e */ /* 0x000fc400000000ff */
[----:B------:R-:W-:Y:S01]  /*97b0*/  F2FP.F16.F32.PACK_AB R32, R42, R35 ;  /* 0x000000232a20723e */ /* 0x000fe200000000ff */
[----:B------:R-:W-:Y:S01]  /*97c0*/  IMAD.MOV.U32 R35, RZ, RZ, R47 ;  /* 0x000000ffff237224 */ /* 0x000fe200078e002f */
[----:B------:R-:W-:Y:S02]  /*97d0*/  F2FP.F16.F32.PACK_AB R15, R51, R52 ;  /* 0x00000034330f723e */ /* 0x000fe400000000ff */
[----:B------:R-:W-:Y:S02]  /*97e0*/  F2FP.F16.F32.PACK_AB R14, R45, R40 ;  /* 0x000000282d0e723e */ /* 0x000fe400000000ff */
[----:B------:R-:W-:Y:S02]  /*97f0*/  F2FP.F16.F32.PACK_AB R34, R34, R143 ;  /* 0x0000008f2222723e */ /* 0x000fe400000000ff */
[----:B------:R-:W-:-:S07]  /*9800*/  MOV R13, R49 ;  /* 0x00000031000d7202 */ /* 0x000fce0000000f00 */
.L_x_3839:
[----:B------:R-:W-:Y:S05]  /*9810*/  BSYNC B1 ;  /* 0x0000000000017941 */ /* 0x000fea0003800000 */
.L_x_3838:
[----:B0-----:R0:W-:Y:S01]  /*9820*/  ST.E.128 desc[UR56][R38.64], R12 ;  /* 0x0000000c26007985 */ /* 0x0011e2000c101d38 */
[----:B------:R-:W-:-:S13]  /*9830*/  ISETP.GE.AND P3, PT, R11, R130, PT ;  /* 0x000000820b00720c */ /* 0x000fda0003f66270 */
[----:B------:R-:W-:Y:S05]  /*9840*/  @P3 BRA `(.L_x_3786) ;  /* 0x0000000400e03947 */ /* 0x000fea0003800000 */
[----:B------:R-:W-:-:S05]  /*9850*/  IMAD.WIDE R36, R11, 0x2, R36 ;  /* 0x000000020b247825 */ /* 0x000fca00078e0224 */
[----:B---3--:R3:W-:Y:S01]  /*9860*/  ST.E.128 desc[UR56][R36.64], R32 ;  /* 0x0000002024007985 */ /* 0x0087e2000c101d38 */
[----:B------:R-:W-:Y:S05]  /*9870*/  BRA `(.L_x_3786) ;  /* 0x0000000400d47947 */ /* 0x000fea0003800000 */
.L_x_3751:
[----:B------:R-:W-:-:S06]  /*9880*/  UISETP.NE.AND UP0, UPT, UR59, 0x3, UPT ;  /* 0x000000033b00788c */ /* 0x000fcc000bf05270 */
[----:B------:R-:W-:-:S13]  /*9890*/  PLOP3.LUT P2, PT, PT, PT, UP0, 0x80, 0x0 ;  /* 0x000000000000781c */ /* 0x000fda0003f4f008 */
[----:B------:R-:W-:Y:S05]  /*98a0*/  @!P2 BRA `(.L_x_3840) ;  /* 0x000000000004a947 */ /* 0x000fea0003800000 */
[----:B------:R-:W-:Y:S01]  /*98b0*/  BPT.TRAP 0x1 ;  /* 0x000000040000795c */ /* 0x000fe20000300000 */
.L_x_3840:
[----:B------:R-:W-:Y:S01]  /*98c0*/  IMAD R86, R19, 0x8, R18 ;  /* 0x0000000813567824 */ /* 0x000fe200078e0212 */
[----:B------:R-:W-:Y:S01]  /*98d0*/  SHF.L.U32 R87, R203, 0x1f, RZ ;  /* 0x0000001fcb577819 */ /* 0x000fe200000006ff */
[----:B------:R-:W-:Y:S01]  /*98e0*/  BSSY B1, `(.L_x_3841) ;  /* 0x0000004000017945 */ /* 0x000fe20003800000 */
[----:B------:R-:W-:Y:S02]  /*98f0*/  SHF.R.S32.HI R31, RZ, 0x1f, R26 ;  /* 0x0000001fff1f7819 */ /* 0x000fe4000001141a */
[----:B------:R-:W0:Y:S02]  /*9900*/  SYNCS.PHASECHK.TRANS64.TRYWAIT P3, [R86+URZ+0x30890], R87 ;  /* 0x03089057560075a7 */ /* 0x000e24000806017f */
[----:B0-----:R-:W-:Y:S05]  /*9910*/  @!P3 BRA `(.L_x_3842) ;  /* 0x000001640020b947 */ /* 0x001fea0003800000 */
.L_x_4099:
[----:B------:R-:W-:Y:S05]  /*9920*/  BSYNC B1 ;  /* 0x0000000000017941 */ /* 0x000fea0003800000 */
.L_x_3841:
        /* <DEDUP_REMOVED lines=12> */
[----:B------:R-:W-:Y:S01]  /*99f0*/  ULDC.64 UR4, c[0x0][0x308] ;  /* 0x0000c20000047ab9 */ /* 0x000fe20000000a00 */
[----:B------:R-:W-:-:S02]  /*9a00*/  IADD3 R42, -R202, R85, RZ ;  /* 0x00000055ca2a7210 */ /* 0x000fc40007ffe1ff */
        /* <DEDUP_REMOVED lines=13> */
.L_x_4103:
[----:B------:R-:W-:Y:S04]  /*9ae0*/  BSSY B1, `(.L_x_3844) ;  /* 0x0000025000017945 */ /* 0x000fe80003800000 */
[----:B------:R-:W-:Y:S05]  /*9af0*/  @!P3 BRA `(.L_x_3845) ;  /* 0x00000000008cb947 */ /* 0x000fea0003800000 */
[----:B------:R-:W-:Y:S02]  /*9b00*/  ULDC UR4, c[0x0][0x2f4] ;  /* 0x0000bd0000047ab9 */ /* 0x000fe40000000800 */
[----:B------:R-:W-:Y:S02]  /*9b10*/  ISETP.GE.AND P5, PT, R16, UR4, PT ;  /* 0x0000000410007c0c */ /* 0x000fe4000bfa6270 */
[----:B------:R-:W-:-:S11]  /*9b20*/  ISETP.GE.AND P4, PT, R23, UR4, PT ;  /* 0x0000000417007c0c */ /* 0x000fd6000bf86270 */
[----:B------:R-:W4:Y:S01]  /*9b30*/  @!P5 LDS.128 R12, [R27+0x1e000] ;  /* 0x01e000001b0cd984 */ /* 0x000f220000000c00 */
[----:B---3--:R-:W-:-:S04]  /*9b40*/  @!P5 LEA R36, P3, R16, R38, 0x1 ;  /* 0x000000261024d211 */ /* 0x008fc800078608ff */
[----:B--2---:R-:W-:Y:S02]  /*9b50*/  @!P5 LEA.HI.X R37, R16, R39, R17, 0x1, P3 ;  /* 0x000000271025d211 */ /* 0x004fe400018f0c11 */
[----:B------:R-:W-:-:S04]  /*9b60*/  @!P4 LEA R34, P3, R23, R38, 0x1 ;  /* 0x000000261722c211 */ /* 0x000fc800078608ff */
[----:B------:R-:W-:Y:S02]  /*9b70*/  @!P4 LEA.HI.X R35, R23, R39, R201, 0x1, P3 ;  /* 0x000000271723c211 */ /* 0x000fe400018f0cc9 */
[----:B------:R-:W-:-:S13]  /*9b80*/  ISETP.GE.AND P3, PT, R22, UR4, PT ;  /* 0x0000000416007c0c */ /* 0x000fda000bf66270 */
[----:B------:R-:W-:-:S04]  /*9b90*/  @!P3 LEA R32, P6, R22, R38, 0x1 ;  /* 0x000000261620b211 */ /* 0x000fc800078c08ff */
[----:B------:R-:W-:Y:S01]  /*9ba0*/  @!P3 LEA.HI.X R33, R22, R39, R200, 0x1, P6 ;  /* 0x000000271621b211 */ /* 0x000fe200030f0cc8 */
[----:B----4-:R2:W-:Y:S01]  /*9bb0*/  @!P5 ST.E.128 desc[UR56][R36.64], R12 ;  /* 0x0000000c2400d985 */ /* 0x0105e2000c101d38 */
[----:B------:R-:W-:-:S13]  /*9bc0*/  ISETP.GE.AND P5, PT, R194, UR4, PT ;  /* 0x00000004c2007c0c */ /* 0x000fda000bfa6270 */
[----:B------:R-:W3:Y:S01]  /*9bd0*/  @!P5 LDS.128 R12, [R28+0x1e000] ;  /* 0x01e000001c0cd984 */ /* 0x000ee20000000c00 */
[----:B------:R-:W-:Y:S01]  /*9be0*/  @!P5 IMAD.SHL.U32 R11, R195, 0x8, RZ ;  /* 0x00000008c30bd824 */ /* 0x000fe200078e00ff */
[----:B--2---:R-:W-:Y:S01]  /*9bf0*/  @!P5 MOV R37, R39 ;  /* 0x000000270025d202 */ /* 0x004fe20000000f00 */
[----:B------:R-:W-:-:S04]  /*9c00*/  @!P5 IMAD.MOV.U32 R36, RZ, RZ, R38 ;  /* 0x000000ffff24d224 */ /* 0x000fc800078e0026 */
[----:B------:R-:W-:-:S05]  /*9c10*/  @!P5 IMAD.WIDE R36, R11, 0x2, R36 ;  /* 0x000000020b24d825 */ /* 0x000fca00078e0224 */
[----:B---3--:R2:W-:Y:S01]  /*9c20*/  @!P5 ST.E.128 desc[UR56][R36.64], R12 ;  /* 0x0000000c2400d985 */ /* 0x0085e2000c101d38 */
[----:B------:R-:W-:-:S13]  /*9c30*/  ISETP.GE.AND P5, PT, R193, UR4, PT ;  /* 0x00000004c1007c0c */ /* 0x000fda000bfa6270 */
[----:B------:R-:W3:Y:S01]  /*9c40*/  @!P5 LDS.128 R12, [R27+0x21000] ;  /* 0x021000001b0cd984 */ /* 0x000ee20000000c00 */
[----:B------:R-:W-:Y:S01]  /*9c50*/  @!P5 IMAD.SHL.U32 R11, R198, 0x8, RZ ;  /* 0x00000008c60bd824 */ /* 0x000fe200078e00ff */
[----:B--2---:R-:W-:Y:S01]  /*9c60*/  @!P5 MOV R37, R39 ;  /* 0x000000270025d202 */ /* 0x004fe20000000f00 */
[----:B------:R-:W-:-:S04]  /*9c70*/  @!P5 IMAD.MOV.U32 R36, RZ, RZ, R38 ;  /* 0x000000ffff24d224 */ /* 0x000fc800078e0026 */
[----:B------:R-:W-:-:S05]  /*9c80*/  @!P5 IMAD.WIDE R36, R11, 0x2, R36 ;  /* 0x000000020b24d825 */ /* 0x000fca00078e0224 */
[----:B---3--:R2:W-:Y:S01]  /*9c90*/  @!P5 ST.E.128 desc[UR56][R36.64], R12 ;  /* 0x0000000c2400d985 */ /* 0x0085e2000c101d38 */
[----:B------:R-:W-:-:S03]  /*9ca0*/  ISETP.GE.AND P5, PT, R192, UR4, PT ;  /* 0x00000004c0007c0c */ /* 0x000fc6000bfa6270 */
[----:B------:R-:W3:Y:S10]  /*9cb0*/  @!P4 LDS.128 R12, [R28+0x21000] ;  /* 0x021000001c0cc984 */ /* 0x000ef40000000c00 */
[----:B--2---:R-:W-:-:S04]  /*9cc0*/  @!P5 LEA R36, P6, R192, R38, 0x1 ;  /* 0x00000026c024d211 */ /* 0x004fc800078c08ff */
[----:B------:R-:W-:Y:S01]  /*9cd0*/  @!P5 LEA.HI.X R37, R192, R39, R199, 0x1, P6 ;  /* 0x00000027c025d211 */ /* 0x000fe200030f0cc7 */
[----:B---3--:R-:W-:Y:S04]  /*9ce0*/  @!P4 ST.E.128 desc[UR56][R34.64], R12 ;  /* 0x0000000c2200c985 */ /* 0x008fe8000c101d38 */
[----:B------:R-:W2:Y:S04]  /*9cf0*/  @!P3 LDS.128 R12, [R27+0x24000] ;  /* 0x024000001b0cb984 */ /* 0x000ea80000000c00 */
[----:B--2---:R-:W-:Y:S04]  /*9d00*/  @!P3 ST.E.128 desc[UR56][R32.64], R12 ;  /* 0x0000000c2000b985 */ /* 0x004fe8000c101d38 */
[----:B------:R-:W2:Y:S04]  /*9d10*/  @!P5 LDS.128 R12, [R28+0x24000] ;  /* 0x024000001c0cd984 */ /* 0x000ea80000000c00 */
[----:B--2---:R4:W-:Y:S02]  /*9d20*/  @!P5 ST.E.128 desc[UR56][R36.64], R12 ;  /* 0x0000000c2400d985 */ /* 0x0049e4000c101d38 */
.L_x_3845:
[----:B------:R-:W-:Y:S05]  /*9d30*/  BSYNC B1 ;  /* 0x0000000000017941 */ /* 0x000fea0003800000 */
.L_x_3844:
[----:B------:R-:W-:-:S03]  /*9d40*/  UMOV UR4, 0xffffffff ;  /* 0xffffffff00047882 */ /* 0x000fc60000000000 */
[----:B------:R-:W-:Y:S05]  /*9d50*/  BRA.DIV UR4, `(.L_x_3846) ;  /* 0x0000016204707947 */ /* 0x000fea000b800000 */
[----:B--2---:R2:W0:Y:S04]  /*9d60*/  SHFL.IDX PT, R39, R41, 0x1, 0x1c1f ;  /* 0x003c1f0029277f89 */ /* 0x00442800000e0000 */
[----:B---3--:R2:W3:Y:S02]  /*9d70*/  SHFL.IDX PT, R38, R40, 0x1, 0x1c1f ;  /* 0x003c1f0028267f89 */ /* 0x0084e400000e0000 */
.L_x_4107:
[----:B------:R-:W-:-:S13]  /*9d80*/  ISETP.GE.AND P3, PT, R42, 0x41, PT ;  /* 0x000000412a00780c */ /* 0x000fda0003f66270 */
[----:B------:R-:W-:Y:S05]  /*9d90*/  @!P3 BRA `(.L_x_3786) ;  /* 0x00000000008cb947 */ /* 0x000fea0003800000 */
[----:B------:R-:W-:Y:S02]  /*9da0*/  ULDC UR4, c[0x0][0x2f4] ;  /* 0x0000bd0000047ab9 */ /* 0x000fe40000000800 */
[----:B------:R-:W-:Y:S02]  /*9db0*/  ISETP.GE.AND P5, PT, R16, UR4, PT ;  /* 0x0000000410007c0c */ /* 0x000fe4000bfa6270 */
[----:B------:R-:W-:-:S11]  /*9dc0*/  ISETP.GE.AND P4, PT, R23, UR4, PT ;  /* 0x0000000417007c0c */ /* 0x000fd6000bf86270 */
[----:B----4-:R-:W4:Y:S01]  /*9dd0*/  @!P5 LDS.128 R12, [R27+0x20000] ;  /* 0x020000001b0cd984 */ /* 0x010f220000000c00 */
[----:B---3--:R-:W-:-:S04]  /*9de0*/  @!P5 LEA R36, P3, R16, R38, 0x1 ;  /* 0x000000261024d211 */ /* 0x008fc800078608ff */
[----:B0-----:R-:W-:Y:S02]  /*9df0*/  @!P5 LEA.HI.X R37, R16, R39, R17, 0x1, P3 ;  /* 0x000000271025d211 */ /* 0x001fe400018f0c11 */
        /* <DEDUP_REMOVED lines=9> */
[----:B0-----:R-:W-:Y:S01]  /*9e90*/  @!P5 MOV R37, R39 ;  /* 0x000000270025d202 */ /* 0x001fe20000000f00 */
[----:B------:R-:W-:-:S04]  /*9ea0*/  @!P5 IMAD.MOV.U32 R36, RZ, RZ, R38 ;  /* 0x000000ffff24d224 */ /* 0x000fc800078e0026 */
[----:B------:R-:W-:-:S05]  /*9eb0*/  @!P5 IMAD.WIDE R36, R11, 0x2, R36 ;  /* 0x000000020b24d825 */ /* 0x000fca00078e0224 */
[----:B---3--:R0:W-:Y:S01]  /*9ec0*/  @!P5 ST.E.128 desc[UR56][R36.64], R12 ;  /* 0x0000000c2400d985 */ /* 0x0081e2000c101d38 */
[----:B------:R-:W-:-:S13]  /*9ed0*/  ISETP.GE.AND P5, PT, R193, UR4, PT ;  /* 0x00000004c1007c0c */ /* 0x000fda000bfa6270 */
[----:B------:R-:W3:Y:S01]  /*9ee0*/  @!P5 LDS.128 R12, [R27+0x23000] ;  /* 0x023000001b0cd984 */ /* 0x000ee20000000c00 */
[----:B------:R-:W-:Y:S01]  /*9ef0*/  @!P5 IMAD.SHL.U32 R11, R198, 0x8, RZ ;  /* 0x00000008c60bd824 */ /* 0x000fe200078e00ff */
[----:B0-----:R-:W-:Y:S01]  /*9f00*/  @!P5 MOV R37, R39 ;  /* 0x000000270025d202 */ /* 0x001fe20000000f00 */
[----:B------:R-:W-:-:S04]  /*9f10*/  @!P5 IMAD.MOV.U32 R36, RZ, RZ, R38 ;  /* 0x000000ffff24d224 */ /* 0x000fc800078e0026 */
[----:B------:R-:W-:-:S05]  /*9f20*/  @!P5 IMAD.WIDE R36, R11, 0x2, R36 ;  /* 0x000000020b24d825 */ /* 0x000fca00078e0224 */
[----:B---3--:R0:W-:Y:S01]  /*9f30*/  @!P5 ST.E.128 desc[UR56][R36.64], R12 ;  /* 0x0000000c2400d985 */ /* 0x0081e2000c101d38 */
[----:B------:R-:W-:-:S03]  /*9f40*/  ISETP.GE.AND P5, PT, R192, UR4, PT ;  /* 0x00000004c0007c0c */ /* 0x000fc6000bfa6270 */
[----:B------:R-:W3:Y:S10]  /*9f50*/  @!P4 LDS.128 R12, [R28+0x23000] ;  /* 0x023000001c0cc984 */ /* 0x000ef40000000c00 */
[----:B0-----:R-:W-:-:S04]  /*9f60*/  @!P5 LEA R36, P6, R192, R38, 0x1 ;  /* 0x00000026c024d211 */ /* 0x001fc800078c08ff */
[----:B------:R-:W-:Y:S01]  /*9f70*/  @!P5 LEA.HI.X R37, R192, R39, R199, 0x1, P6 ;  /* 0x00000027c025d211 */ /* 0x000fe200030f0cc7 */
[----:B---3--:R-:W-:Y:S04]  /*9f80*/  @!P4 ST.E.128 desc[UR56][R34.64], R12 ;  /* 0x0000000c2200c985 */ /* 0x008fe8000c101d38 */
[----:B------:R-:W0:Y:S04]  /*9f90*/  @!P3 LDS.128 R12, [R27+0x26000] ;  /* 0x026000001b0cb984 */ /* 0x000e280000000c00 */
[----:B0-----:R-:W-:Y:S04]  /*9fa0*/  @!P3 ST.E.128 desc[UR56][R32.64], R12 ;  /* 0x0000000c2000b985 */ /* 0x001fe8000c101d38 */
[----:B------:R-:W0:Y:S04]  /*9fb0*/  @!P5 LDS.128 R12, [R28+0x26000] ;  /* 0x026000001c0cd984 */ /* 0x000e280000000c00 */
[----:B0-----:R0:W-:Y:S02]  /*9fc0*/  @!P5 ST.E.128 desc[UR56][R36.64], R12 ;  /* 0x0000000c2400d985 */ /* 0x0011e4000c101d38 */
.L_x_3786:
[----:B------:R-:W-:Y:S05]  /*9fd0*/  BSYNC B0 ;  /* 0x0000000000007941 */ /* 0x000fea0003800000 */
.L_x_3750:
[----:B0--3--:R-:W0:Y:S01]  /*9fe0*/  S2R R11, SR_TID.X ;  /* 0x00000000000b7919 */ /* 0x009e220000002100 */
[----:B------:R-:W-:Y:S01]  /*9ff0*/  @!PT LDS RZ, [RZ] ;  /* 0x00000000fffff984 */ /* 0x000fe20000000800 */
[----:B------:R-:W-:Y:S01]  /*a000*/  @!PT LDS RZ, [RZ] ;  /* 0x00000000fffff984 */ /* 0x000fe20000000800 */
[----:B------:R-:W-:Y:S01]  /*a010*/  @!PT LDS RZ, [RZ] ;  /* 0x00000000fffff984 */ /* 0x000fe20000000800 */
[----:B------:R-:W-:Y:S01]  /*a020*/  @!PT LDS RZ, [RZ] ;  /* 0x00000000fffff984 */ /* 0x000fe20000000800 */
[----:B------:R3:W-:Y:S06]  /*a030*/  MEMBAR.ALL.CTA ;  /* 0x0000000000007992 */ /* 0x0007ec0000008000 */
[----:B---3--:R-:W3:Y:S01]  /*a040*/  FENCE.VIEW.ASYNC.S ;  /* 0x00000000000073c6 */ /* 0x008ee20000000000 */
[----:B------:R-:W-:Y:S05]  /*a050*/  WARPSYNC.ALL ;  /* 0x0000000000007948 */ /* 0x000fea0003800000 */
[----:B------:R-:W-:Y:S01]  /*a060*/  BSSY B0, `(.L_x_3847) ;  /* 0x0000009000007945 */ /* 0x000fe20003800000 */
[----:B0-----:R-:W-:Y:S01]  /*a070*/  LOP3.LUT R11, R11, 0x7f, RZ, 0xc0, !PT ;  /* 0x0000007f0b0b7812 */ /* 0x001fe200078ec0ff */
[----:B---3--:R0:W-:Y:S03]  /*a080*/  BAR.SYNC.DEFER_BLOCKING R137, 0x80 ;  /* 0x000200890000751d */ /* 0x0081e60000010000 */
[----:B------:R-:W-:-:S13]  /*a090*/  ISETP.NE.AND P3, PT, R11, RZ, PT ;  /* 0x000000ff0b00720c */ /* 0x000fda0003f65270 */
[----:B------:R-:W-:-:S05]  /*a0a0*/  @!P3 VIADD R11, R86, 0x308a0 ;  /* 0x000308a0560bb836 */ /* 0x000fca0000000000 */
[----:B------:R-:W-:-:S04]  /*a0b0*/  @!P3 PRMT R11, RZ, 0x654, R11 ;  /* 0x00000654ff0bb816 */ /* 0x000fc8000000000b */
[----:B------:R0:W-:Y:S01]  /*a0c0*/  @!P3 SYNCS.ARRIVE.TRANS64.RED.A1T0 RZ, [R11+URZ], RZ ;  /* 0x000000ff0bffb9a7 */ /* 0x0001e2000810043f */
[----:B------:R-:W-:Y:S05]  /*a0d0*/  @!P2 BRA `(.L_x_3848) ;  /* 0x000000000004a947 */ /* 0x000fea0003800000 */
[----:B------:R-:W-:Y:S01]  /*a0e0*/  BPT.TRAP 0x1 ;  /* 0x000000040000795c */ /* 0x000fe20000300000 */
.L_x_3848:
[----:B------:R-:W-:Y:S05]  /*a0f0*/  BSYNC B0 ;  /* 0x0000000000007941 */ /* 0x000fea0003800000 */
.L_x_3847:
[----:B------:R-:W3:Y:S01]  /*a100*/  SYNCS.PHASECHK.TRANS64.TRYWAIT P2, [R86+URZ+0x308b0], R87 ;  /* 0x0308b057560075a7 */ /* 0x000ee2000804017f */
[----:B------:R-:W-:Y:S01]  /*a110*/  ULDC UR58, c[0x0][0x2f4] ;  /* 0x0000bd00003a7ab9 */ /* 0x000fe20000000800 */
[----:B------:R-:W-:Y:S04]  /*a120*/  BSSY B0, `(.L_x_3849) ;  /* 0x0000002000007945 */ /* 0x000fe80003800000 */
[----:B---3--:R-:W-:Y:S05]  /*a130*/  @!P2 BRA `(.L_x_3850) ;  /* 0x0000015c00c4a947 */ /* 0x008fea0003800000 */
.L_x_4108:
[----:B------:R-:W-:Y:S05]  /*a140*/  BSYNC B0 ;  /* 0x0000000000007941 */ /* 0x000fea0003800000 */
.L_x_3849:
[----:B------:R-:W-:Y:S01]  /*a150*/  ULDC.64 UR4, c[0x0][0x328] ;  /* 0x0000ca0000047ab9 */ /* 0x000fe20000000a00 */
[----:B------:R-:W-:Y:S01]  /*a160*/  IMAD.IADD R85, R85, 0x1, -R202 ;  /* 0x0000000155557824 */ /* 0x000fe200078e0aca */
[----:B------:R-:W-:Y:S01]  /*a170*/  BSSY B0, `(.L_x_3851) ;  /* 0x0000036000007945 */ /* 0x000fe20003800000 */
[----:B------:R-:W-:Y:S02]  /*a180*/  IMAD R31, R31, UR4, RZ ;  /* 0x000000041f1f7c24 */ /* 0x000fe4000f8e02ff */
[----:B----4-:R-:W-:-:S04]  /*a190*/  IMAD.WIDE.U32 R12, R26, UR4, RZ ;  /* 0x000000041a0c7c25 */ /* 0x010fc8000f8e00ff */
[----:B------:R-:W-:Y:S01]  /*a1a0*/  IMAD R31, R26, UR5, R31 ;  /* 0x000000051a1f7c24 */ /* 0x000fe2000f8e021f */
[----:B------:R-:W-:Y:S02]  /*a1b0*/  ULDC.64 UR4, c[0x0][0x338] ;  /* 0x0000ce0000047ab9 */ /* 0x000fe40000000a00 */
[----:B------:R-:W-:Y:S02]  /*a1c0*/  IMAD R84, R84, UR4, RZ ;  /* 0x0000000454547c24 */ /* 0x000fe4000f8e02ff */
[----:B------:R-:W-:Y:S02]  /*a1d0*/  IMAD.IADD R13, R13, 0x1, R31 ;  /* 0x000000010d0d7824 */ /* 0x000fe400078e021f */
[C---:B0-----:R-:W-:Y:S02]  /*a1e0*/  IMAD R11, R21.reuse, UR5, R84 ;  /* 0x00000005150b7c24 */ /* 0x041fe4000f8e0254 */
[----:B------:R-:W-:Y:S01]  /*a1f0*/  IMAD.WIDE.U32 R12, R21, UR4, R12 ;  /* 0x00000004150c7c25 */ /* 0x000fe2000f8e000c */
[----:B------:R-:W-:-:S03]  /*a200*/  ULDC.64 UR4, c[0x0][0x330] ;  /* 0x0000cc0000047ab9 */ /* 0x000fc60000000a00 */
[----:B------:R-:W-:Y:S01]  /*a210*/  IMAD R15, R0, UR4, RZ ;  /* 0x00000004000f7c24 */ /* 0x000fe2000f8e02ff */
[----:B------:R-:W-:-:S03]  /*a220*/  IADD3 R13, R13, R11, RZ ;  /* 0x0000000b0d0d7210 */ /* 0x000fc60007ffe0ff */
[C---:B------:R-:W-:Y:S02]  /*a230*/  IMAD R11, R30.reuse, UR5, R15 ;  /* 0x000000051e0b7c24 */ /* 0x040fe4000f8e020f */
[----:B------:R-:W-:Y:S01]  /*a240*/  IMAD.WIDE.U32 R12, R30, UR4, R12 ;  /* 0x000000041e0c7c25 */ /* 0x000fe2000f8e000c */
[----:B------:R-:W-:-:S03]  /*a250*/  ULDC.64 UR4, c[0x0][0x318] ;  /* 0x0000c60000047ab9 */ /* 0x000fc60000000a00 */
[----:B------:R-:W-:Y:S01]  /*a260*/  IMAD.IADD R11, R13, 0x1, R11 ;  /* 0x000000010d0b7824 */ /* 0x000fe200078e020b */
[----:B------:R-:W-:-:S04]  /*a270*/  LEA R21, P2, R12, UR4, 0x1 ;  /* 0x000000040c157c11 */ /* 0x000fc8000f8408ff */
[----:B------:R-:W-:Y:S01]  /*a280*/  LEA.HI.X R11, R12, UR5, R11, 0x1, P2 ;  /* 0x000000050c0b7c11 */ /* 0x000fe200090f0c0b */
[----:B------:R0:W4:Y:S01]  /*a290*/  SHFL.IDX PT, R36, R21, RZ, 0x1c1f ;  /* 0x001c1fff15247589 */ /* 0x00012200000e0000 */
[----:B------:R-:W-:-:S03]  /*a2a0*/  ISETP.GE.AND P2, PT, R85, 0x1, PT ;  /* 0x000000015500780c */ /* 0x000fc60003f46270 */
[----:B------:R0:W0:Y:S10]  /*a2b0*/  SHFL.IDX PT, R37, R11, RZ, 0x1c1f ;  /* 0x001c1fff0b257589 */ /* 0x00003400000e0000 */
[----:B------:R-:W-:Y:S05]  /*a2c0*/  @!P2 BRA `(.L_x_3852) ;  /* 0x000000000080a947 */ /* 0x000fea0003800000 */
[----:B------:R-:W-:Y:S02]  /*a2d0*/  ISETP.GE.AND P5, PT, R16, UR58, PT ;  /* 0x0000003a10007c0c */ /* 0x000fe4000bfa6270 */
[----:B------:R-:W-:-:S11]  /*a2e0*/  ISETP.GE.AND P4, PT, R23, UR58, PT ;  /* 0x0000003a17007c0c */ /* 0x000fd6000bf86270 */
[----:B------:R-:W5:Y:S01]  /*a2f0*/  @!P5 LDS.128 R12, [R27] ;  /* 0x000000001b0cd984 */ /* 0x000f620000000c00 */
[----:B----4-:R-:W-:-:S04]  /*a300*/  @!P5 LEA R38, P2, R16, R36, 0x1 ;  /* 0x000000241026d211 */ /* 0x010fc800078408ff */
[----:B0-----:R-:W-:Y:S02]  /*a310*/  @!P5 LEA.HI.X R39, R16, R37, R17, 0x1, P2 ;  /* 0x000000251027d211 */ /* 0x001fe400010f0c11 */
[----:B------:R-:W-:-:S04]  /*a320*/  @!P4 LEA R34, P2, R23, R36, 0x1 ;  /* 0x000000241722c211 */ /* 0x000fc800078408ff */
[----:B------:R-:W-:Y:S02]  /*a330*/  @!P4 LEA.HI.X R35, R23, R37, R201, 0x1, P2 ;  /* 0x000000251723c211 */ /* 0x000fe400010f0cc9 */
[----:B------:R-:W-:-:S13]  /*a340*/  ISETP.GE.AND P2, PT, R22, UR58, PT ;  /* 0x0000003a16007c0c */ /* 0x000fda000bf46270 */
[----:B------:R-:W-:-:S04]  /*a350*/  @!P2 LEA R32, P6, R22, R36, 0x1 ;  /* 0x000000241620a211 */ /* 0x000fc800078c08ff */
[----:B------:R-:W-:Y:S01]  /*a360*/  @!P2 LEA.HI.X R33, R22, R37, R200, 0x1, P6 ;  /* 0x000000251621a211 */ /* 0x000fe200030f0cc8 */
[----:B-----5:R0:W-:Y:S01]  /*a370*/  @!P5 ST.E.128 desc[UR56][R38.64], R12 ;  /* 0x0000000c2600d985 */ /* 0x0201e2000c101d38 */
[----:B------:R-:W-:-:S13]  /*a380*/  ISETP.GE.AND P5, PT, R194, UR58, PT ;  /* 0x0000003ac2007c0c */ /* 0x000fda000bfa6270 */
[----:B------:R-:W4:Y:S01]  /*a390*/  @!P5 LDS.128 R12, [R28] ;  /* 0x000000001c0cd984 */ /* 0x000f220000000c00 */
[----:B------:R-:W-:-:S05]  /*a3a0*/  @!P5 SHF.L.U32 R31, R195, 0x3, RZ ;  /* 0x00000003c31fd819 */ /* 0x000fca00000006ff */
[----:B0-----:R-:W-:-:S05]  /*a3b0*/  @!P5 IMAD.WIDE R38, R31, 0x2, R36 ;  /* 0x000000021f26d825 */ /* 0x001fca00078e0224 */
[----:B----4-:R0:W-:Y:S01]  /*a3c0*/  @!P5 ST.E.128 desc[UR56][R38.64], R12 ;  /* 0x0000000c2600d985 */ /* 0x0101e2000c101d38 */
[----:B------:R-:W-:-:S13]  /*a3d0*/  ISETP.GE.AND P5, PT, R193, UR58, PT ;  /* 0x0000003ac1007c0c */ /* 0x000fda000bfa6270 */
[----:B------:R-:W4:Y:S01]  /*a3e0*/  @!P5 LDS.128 R12, [R27+0x3000] ;  /* 0x003000001b0cd984 */ /* 0x000f220000000c00 */
[----:B------:R-:W-:Y:S01]  /*a3f0*/  @!P5 IMAD.SHL.U32 R31, R198, 0x8, RZ ;  /* 0x00000008c61fd824 */ /* 0x000fe200078e00ff */
[----:B0-----:R-:W-:Y:S01]  /*a400*/  @!P5 MOV R39, R37 ;  /* 0x000000250027d202 */ /* 0x001fe20000000f00 */
[----:B------:R-:W-:-:S04]  /*a410*/  @!P5 IMAD.MOV.U32 R38, RZ, RZ, R36 ;  /* 0x000000ffff26d224 */ /* 0x000fc800078e0024 */
[----:B------:R-:W-:-:S05]  /*a420*/  @!P5 IMAD.WIDE R38, R31, 0x2, R38 ;  /* 0x000000021f26d825 */ /* 0x000fca00078e0226 */
[----:B----4-:R-:W-:Y:S01]  /*a430*/  @!P5 ST.E.128 desc[UR56][R38.64], R12 ;  /* 0x0000000c2600d985 */ /* 0x010fe2000c101d38 */
[----:B------:R-:W-:-:S03]  /*a440*/  ISETP.GE.AND P5, PT, R192, UR58, PT ;  /* 0x0000003ac0007c0c */ /* 0x000fc6000bfa6270 */
[----:B------:R-:W0:Y:S10]  /*a450*/  @!P4 LDS.128 R12, [R28+0x3000] ;  /* 0x003000001c0cc984 */ /* 0x000e340000000c00 */
[----:B------:R-:W-:-:S04]  /*a460*/  @!P5 LEA R36, P6, R192, R36, 0x1 ;  /* 0x00000024c024d211 */ /* 0x000fc800078c08ff */
[----:B------:R-:W-:Y:S01]  /*a470*/  @!P5 LEA.HI.X R37, R192, R37, R199, 0x1, P6 ;  /* 0x00000025c025d211 */ /* 0x000fe200030f0cc7 */
[----:B0-----:R-:W-:Y:S04]  /*a480*/  @!P4 ST.E.128 desc[UR56][R34.64], R12 ;  /* 0x0000000c2200c985 */ /* 0x001fe8000c101d38 */
[----:B------:R-:W0:Y:S04]  /*a490*/  @!P2 LDS.128 R12, [R27+0x6000] ;  /* 0x006000001b0ca984 */ /* 0x000e280000000c00 */
[----:B0-----:R-:W-:Y:S04]  /*a4a0*/  @!P2 ST.E.128 desc[UR56][R32.64], R12 ;  /* 0x0000000c2000a985 */ /* 0x001fe8000c101d38 */
[----:B------:R-:W0:Y:S04]  /*a4b0*/  @!P5 LDS.128 R12, [R28+0x6000] ;  /* 0x006000001c0cd984 */ /* 0x000e280000000c00 */
[----:B0-----:R0:W-:Y:S02]  /*a4c0*/  @!P5 ST.E.128 desc[UR56][R36.64], R12 ;  /* 0x0000000c2400d985 */ /* 0x0011e4000c101d38 */
.L_x_3852:
[----:B------:R-:W-:Y:S05]  /*a4d0*/  BSYNC B0 ;  /* 0x0000000000007941 */ /* 0x000fea0003800000 */
.L_x_3851:
[----:B------:R-:W-:Y:S01]  /*a4e0*/  ISETP.GE.AND P2, PT, R85, 0x41, PT ;  /* 0x000000415500780c */ /* 0x000fe20003f46270 */
[----:B0-----:R0:W0:Y:S01]  /*a4f0*/  SHFL.IDX PT, R37, R11, 0x1, 0x1c1f ;  /* 0x003c1f000b257f89 */ /* 0x00102200000e0000 */
[----:B------:R-:W-:Y:S03]  /*a500*/  BSSY B0, `(.L_x_3853) ;  /* 0x0000023000007945 */ /* 0x000fe60003800000 */
[----:B----4-:R4:W0:Y:S08]  /*a510*/  SHFL.IDX PT, R36, R21, 0x1, 0x1c1f ;  /* 0x003c1f0015247f89 */ /* 0x01083000000e0000 */
[----:B----4-:R-:W-:Y:S05]  /*a520*/  @!P2 BRA `(.L_x_3854) ;  /* 0x000000000080a947 */ /* 0x010fea0003800000 */
[----:B------:R-:W-:Y:S02]  /*a530*/  ISETP.GE.AND P5, PT, R16, UR58, PT ;  /* 0x0000003a10007c0c */ /* 0x000fe4000bfa6270 */
[----:B------:R-:W-:-:S11]  /*a540*/  ISETP.GE.AND P4, PT, R23, UR58, PT ;  /* 0x0000003a17007c0c */ /* 0x000fd6000bf86270 */
[----:B------:R-:W4:Y:S01]  /*a550*/  @!P5 LDS.128 R12, [R27+0x2000] ;  /* 0x002000001b0cd984 */ /* 0x000f220000000c00 */
[----:B0-----:R-:W-:-:S04]  /*a560*/  @!P5 LEA R38, P2, R16, R36, 0x1 ;  /* 0x000000241026d211 */ /* 0x001fc800078408ff */
[----:B------:R-:W-:Y:S02]  /*a570*/  @!P5 LEA.HI.X R39, R16, R37, R17, 0x1, P2 ;  /* 0x000000251027d211 */ /* 0x000fe400010f0c11 */
[----:B------:R-:W-:-:S04]  /*a580*/  @!P4 LEA R34, P2, R23, R36, 0x1 ;  /* 0x000000241722c211 */ /* 0x000fc800078408ff */
[----:B------:R-:W-:Y:S02]  /*a590*/  @!P4 LEA.HI.X R35, R23, R37, R201, 0x1, P2 ;  /* 0x000000251723c211 */ /* 0x000fe400010f0cc9 */
[----:B------:R-:W-:-:S13]  /*a5a0*/  ISETP.GE.AND P2, PT, R22, UR58, PT ;  /* 0x0000003a16007c0c */ /* 0x000fda000bf46270 */
[----:B------:R-:W-:-:S04]  /*a5b0*/  @!P2 LEA R32, P6, R22, R36, 0x1 ;  /* 0x000000241620a211 */ /* 0x000fc800078c08ff */
[----:B------:R-:W-:Y:S01]  /*a5c0*/  @!P2 LEA.HI.X R33, R22, R37, R200, 0x1, P6 ;  /* 0x000000251621a211 */ /* 0x000fe200030f0cc8 */
[----:B----4-:R0:W-:Y:S01]  /*a5d0*/  @!P5 ST.E.128 desc[UR56][R38.64], R12 ;  /* 0x0000000c2600d985 */ /* 0x0101e2000c101d38 */
[----:B------:R-:W-:-:S13]  /*a5e0*/  ISETP.GE.AND P5, PT, R194, UR58, PT ;  /* 0x0000003ac2007c0c */ /* 0x000fda000bfa6270 */
[----:B------:R-:W4:Y:S01]  /*a5f0*/  @!P5 LDS.128 R12, [R28+0x2000] ;  /* 0x002000001c0cd984 */ /* 0x000f220000000c00 */
[----:B------:R-:W-:-:S04]  /*a600*/  @!P5 IMAD.SHL.U32 R11, R195, 0x8, RZ ;  /* 0x00000008c30bd824 */ /* 0x000fc800078e00ff */
        /* <DEDUP_REMOVED lines=18> */
.L_x_3854:
[----:B------:R-:W-:Y:S05]  /*a730*/  BSYNC B0 ;  /* 0x0000000000007941 */ /* 0x000fea0003800000 */
.L_x_3853:
[----:B0-----:R-:W5:Y:S01]  /*a740*/  LDL R11, [R1] ;  /* 0x00000000010b7983 */ /* 0x001f620000100800 */
[----:B-1-3--:R-:W-:Y:S01]  /*a750*/  @!P3 VIADD R86, R86, 0x308c0 ;  /* 0x000308c05656b836 */ /* 0x00afe20000000000 */
[----:B------:R-:W-:Y:S01]  /*a760*/  IADD3 R19, R19, 0x1, RZ ;  /* 0x0000000113137810 */ /* 0x000fe20007ffe0ff */
[----:B------:R-:W-:Y:S01]  /*a770*/  @!PT LDS RZ, [RZ] ;  /* 0x00000000fffff984 */ /* 0x000fe20000000800 */
[----:B------:R-:W-:Y:S01]  /*a780*/  @!PT LDS RZ, [RZ] ;  /* 0x00000000fffff984 */ /* 0x000fe20000000800 */
[----:B------:R-:W-:Y:S01]  /*a790*/  @!PT LDS RZ, [RZ] ;  /* 0x00000000fffff984 */ /* 0x000fe20000000800 */
[----:B------:R-:W-:Y:S01]  /*a7a0*/  @!PT LDS RZ, [RZ] ;  /* 0x00000000fffff984 */ /* 0x000fe20000000800 */
[----:B------:R0:W-:Y:S06]  /*a7b0*/  MEMBAR.ALL.CTA ;  /* 0x0000000000007992 */ /* 0x0001ec0000008000 */
[----:B0-----:R-:W0:Y:S02]  /*a7c0*/  FENCE.VIEW.ASYNC.S ;  /* 0x00000000000073c6 */ /* 0x001e240000000000 */
[----:B0-----:R0:W-:Y:S01]  /*a7d0*/  BAR.SYNC.DEFER_BLOCKING R137, 0x80 ;  /* 0x000200890000751d */ /* 0x0011e20000010000 */
[----:B------:R-:W-:-:S02]  /*a7e0*/  @!P3 PRMT R86, RZ, 0x654, R86 ;  /* 0x00000654ff56b816 */ /* 0x000fc40000000056 */
[----:B------:R-:W-:-:S03]  /*a7f0*/  PLOP3.LUT P2, PT, PT, PT, PT, 0x8, 0x0 ;  /* 0x000000000000781c */ /* 0x000fc60003f4e170 */
[----:B------:R0:W-:Y:S01]  /*a800*/  @!P3 SYNCS.ARRIVE.TRANS64.RED.A1T0 RZ, [R86+URZ], RZ ;  /* 0x000000ff56ffb9a7 */ /* 0x0001e2000810043f */
[----:B------:R-:W-:-:S04]  /*a810*/  ISETP.NE.AND P3, PT, R19, 0x2, PT ;  /* 0x000000021300780c */ /* 0x000fc80003f65270 */
[----:B----4-:R-:W-:Y:S02]  /*a820*/  SEL R12, RZ, 0x1, P3 ;  /* 0x00000001ff0c7807 */ /* 0x010fe40001800000 */
[----:B------:R-:W-:Y:S02]  /*a830*/  SEL R19, R19, RZ, P3 ;  /* 0x000000ff13137207 */ /* 0x000fe40001800000 */
[----:B------:R-:W-:Y:S02]  /*a840*/  LOP3.LUT R203, R203, R12, RZ, 0x3c, !PT ;  /* 0x0000000ccbcb7212 */ /* 0x000fe400078e3cff */
[----:B-----5:R-:W-:-:S13]  /*a850*/  LOP3.LUT P4, RZ, R11, 0x2, RZ, 0xc0, !PT ;  /* 0x000000020bff7812 */ /* 0x020fda000788c0ff */
[----:B0-----:R-:W-:Y:S05]  /*a860*/  @P4 BRA `(.L_x_3855) ;  /* 0xffffff7c004c4947 */ /* 0x001fea000383ffff */
.L_x_3745:
[----:B------:R-:W-:Y:S01]  /*a870*/  BSSY B0, `(.L_x_3856) ;  /* 0x000003a000007945 */ /* 0x000fe20003800000 */
[----:B------:R-:W-:Y:S02]  /*a880*/  ISETP.GE.AND P1, PT, R141, 0x1, PT ;  /* 0x000000018d00780c */ /* 0x000fe40003f26270 */
[----:B------:R-:W-:Y:S02]  /*a890*/  CS2R R2, SRZ ;  /* 0x0000000000027805 */ /* 0x000fe4000001ff00 */
[----:B------:R-:W-:Y:S02]  /*a8a0*/  PLOP3.LUT P0, PT, PT, PT, PT, 0x80, 0x0 ;  /* 0x000000000000781c */ /* 0x000fe40003f0f070 */
[----:B--2---:R-:W-:Y:S02]  /*a8b0*/  CS2R R118, SRZ ;  /* 0x0000000000767805 */ /* 0x004fe4000001ff00 */
[----:B------:R-:W-:Y:S02]  /*a8c0*/  CS2R R116, SRZ ;  /* 0x0000000000747805 */ /* 0x000fe4000001ff00 */
[----:B------:R-:W-:-:S02]  /*a8d0*/  CS2R R114, SRZ ;  /* 0x0000000000727805 */ /* 0x000fc4000001ff00 */
[----:B------:R-:W-:Y:S02]  /*a8e0*/  CS2R R112, SRZ ;  /* 0x0000000000707805 */ /* 0x000fe4000001ff00 */
[----:B------:R-:W-:Y:S01]  /*a8f0*/  CS2R R106, SRZ ;  /* 0x00000000006a7805 */ /* 0x000fe2000001ff00 */
[----:B------:R-:W-:Y:S01]  /*a900*/  IMAD.MOV.U32 R110, RZ, RZ, RZ ;  /* 0x000000ffff6e7224 */ /* 0x000fe200078e00ff */
        /* <DEDUP_REMOVED lines=8> */
[----:B------:R-:W-:Y:S02]  /*a990*/  MOV R95, RZ ;  /* 0x000000ff005f7202 */ /* 0x000fe40000000f00 */
[----:B------:R-:W-:Y:S02]  /*a9a0*/  CS2R R90, SRZ ;  /* 0x00000000005a7805 */ /* 0x000fe4000001ff00 */
[----:B------:R-:W-:-:S02]  /*a9b0*/  CS2R R92, SRZ ;  /* 0x00000000005c7805 */ /* 0x000fc4000001ff00 */
[----:B------:R-:W-:Y:S01]  /*a9c0*/  CS2R R88, SRZ ;  /* 0x0000000000587805 */ /* 0x000fe2000001ff00 */
[----:B------:R-:W-:Y:S01]  /*a9d0*/  IMAD.MOV.U32 R87, RZ, RZ, RZ ;  /* 0x000000ffff577224 */ /* 0x000fe200078e00ff */
        /* <DEDUP_REMOVED lines=26> */
[----:B------:R-:W-:Y:S02]  /*ab80*/  MOV R137, RZ ;  /* 0x000000ff00897202 */ /* 0x000fe40000000f00 */
[----:B------:R-:W-:Y:S02]  /*ab90*/  CS2R R124, SRZ ;  /* 0x00000000007c7805 */ /* 0x000fe4000001ff00 */
[----:B------:R-:W-:Y:S02]  /*aba0*/  CS2R R32, SRZ ;  /* 0x0000000000207805 */ /* 0x000fe4000001ff00 */
[----:B------:R-:W-:Y:S01]  /*abb0*/  CS2R R138, SRZ ;  /* 0x00000000008a7805 */ /* 0x000fe2000001ff00 */
[----:B------:R-:W-:-:S02]  /*abc0*/  IMAD.MOV.U32 R4, RZ, RZ, RZ ;  /* 0x000000ffff047224 */ /* 0x000fc400078e00ff */
[----:B------:R-:W-:Y:S01]  /*abd0*/  IMAD.MOV.U32 R0, RZ, RZ, RZ ;  /* 0x000000ffff007224 */ /* 0x000fe200078e00ff */
[----:B------:R-:W-:Y:S06]  /*abe0*/  @P2 BRA `(.L_x_3857) ;  /* 0x0000000000082947 */ /* 0x000fec0003800000 */
[----:B------:R-:W0:Y:S02]  /*abf0*/  FENCE.VIEW.ASYNC.G ;  /* 0x00000000000073c6 */ /* 0x000e240000000100 */
[----:B0-----:R-:W-:Y:S06]  /*ac00*/  BAR.ARV 0xc, 0x180 ;  /* 0x0306000000007b1d */ /* 0x001fec0000002000 */
.L_x_3857:
[----:B------:R-:W-:Y:S05]  /*ac10*/  BSYNC B0 ;  /* 0x0000000000007941 */ /* 0x000fea0003800000 */
.L_x_3856:
[----:B------:R-:W-:Y:S01]  /*ac20*/  CS2R R24, SRZ ;  /* 0x0000000000187805 */ /* 0x000fe2000001ff00 */
[----:B------:R-:W-:Y:S06]  /*ac30*/  @!P1 BRA `(.L_x_3858) ;  /* 0x000000b800609947 */ /* 0x000fec0003800000 */
[----:B------:R-:W0:Y:S01]  /*ac40*/  S2R R6, SR_TID.X ;  /* 0x0000000000067919 */ /* 0x000e220000002100 */
[----:B------:R-:W-:-:S06]  /*ac50*/  ULOP3.LUT UP0, URZ, UR60, 0x1bf, URZ, 0xc0, !UPT ;  /* 0x000001bf3c3f7892 */ /* 0x000fcc000f80c03f */
[----:B------:R-:W-:Y:S02]  /*ac60*/  PLOP3.LUT P0, PT, PT, PT, UP0, 0x80, 0x0 ;  /* 0x000000000000781c */ /* 0x000fe40003f0f008 */
[----:B0-----:R-:W-:-:S04]  /*ac70*/  IADD3 R6, R6, -0x80, RZ ;  /* 0xffffff8006067810 */ /* 0x001fc80007ffe0ff */
[----:B------:R-:W-:-:S04]  /*ac80*/  SHF.R.S32.HI R5, RZ, 0x1f, R6 ;  /* 0x0000001fff057819 */ /* 0x000fc80000011406 */
[----:B------:R-:W-:-:S04]  /*ac90*/  LEA.HI R5, R5, R6, RZ, 0x7 ;  /* 0x0000000605057211 */ /* 0x000fc800078f38ff */
[----:B------:R-:W-:-:S05]  /*aca0*/  SHF.R.S32.HI R5, RZ, 0x7, R5 ;  /* 0x00000007ff057819 */ /* 0x000fca0000011405 */
[----:B------:R-:W0:Y:S02]  /*acb0*/  SHFL.IDX PT, R0, R5, RZ, 0x1f ;  /* 0x00001fff05007589 */ /* 0x000e2400000e0000 */
[----:B0-----:R-:W-:-:S04]  /*acc0*/  LEA.HI R2, R0, R0, RZ, 0x1 ;  /* 0x0000000000027211 */ /* 0x001fc800078f08ff */
[----:B------:R-:W-:-:S05]  /*acd0*/  LOP3.LUT R3, R2, 0x1e, RZ, 0xc0, !PT ;  /* 0x0000001e02037812 */ /* 0x000fca00078ec0ff */
[----:B------:R-:W-:-:S05]  /*ace0*/  IMAD.IADD R3, R0, 0x1, -R3 ;  /* 0x0000000100037824 */ /* 0x000fca00078e0a03 */
[----:B------:R-:W-:-:S04]  /*acf0*/  LEA R3, R3, UR60, 0xd ;  /* 0x0000003c03037c11 */ /* 0x000fc8000f8e68ff */
        /* <DEDUP_REMOVED lines=19> */
.L_x_3859:
        /* <DEDUP_REMOVED lines=13> */
.L_x_3863:
[----:B-1----:R1:W2:Y:S02]  /*af00*/  SYNCS.PHASECHK.TRANS64.TRYWAIT P0, [R18+URZ+0x30800], R3 ;  /* 0x03080003120075a7 */ /* 0x0022a4000800017f */
[----:B--2---:R-:W-:Y:S05]  /*af10*/  @!P0 NANOSLEEP.SYNCS 0x989680 ;  /* 0x009896800000895d */ /* 0x004fea0003900000 */
[----:B------:R-:W2:Y:S02]  /*af20*/  @!P0 SYNCS.PHASECHK.TRANS64 P0, [R18+URZ+0x30800], R3 ;  /* 0x03080003120085a7 */ /* 0x000ea4000800007f */
[----:B--2---:R-:W-:Y:S05]  /*af30*/  @!P0 BRA `(.L_x_3863) ;  /* 0xfffffffc00f08947 */ /* 0x004fea000383ffff */
.L_x_3862:
[----:B------:R-:W-:Y:S05]  /*af40*/  BSYNC B0 ;  /* 0x0000000000007941 */ /* 0x000fea0003800000 */
.L_x_3861:
[----:B------:R-:W-:Y:S05]  /*af50*/  BRA `(.L_x_3864) ;  /* 0x0000005800ac7947 */ /* 0x000fea0003800000 */
.L_x_3860:
[----:B-----5:R-:W-:Y:S01]  /*af60*/  SHF.R.S32.HI R0, RZ, 0x1f, R136 ;  /* 0x0000001fff007819 */ /* 0x020fe20000011488 */
[----:B------:R-:W-:Y:S01]  /*af70*/  ULOP3.LUT UP0, URZ, UR60, 0x3ff, URZ, 0xc0, !UPT ;  /* 0x000003ff3c3f7892 */ /* 0x000fe2000f80c03f */
[----:B------:R-:W-:Y:S01]  /*af80*/  ULDC.64 UR4, c[0x0][0x3f8] ;  /* 0x0000fe0000047ab9 */ /* 0x000fe20000000a00 */
[----:B------:R-:W-:Y:S02]  /*af90*/  ULDC.64 UR6, c[0x0][0x408] ;  /* 0x0001020000067ab9 */ /* 0x000fe40000000a00 */
[C---:B------:R-:W-:Y:S02]  /*afa0*/  IMAD R3, R0.reuse, UR4, RZ ;  /* 0x0000000400037c24 */ /* 0x040fe4000f8e02ff */
[----:B------:R-:W-:Y:S01]  /*afb0*/  IMAD R7, R0, UR6, RZ ;  /* 0x0000000600077c24 */ /* 0x000fe2000f8e02ff */
[----:B------:R-:W-:Y:S01]  /*afc0*/  PLOP3.LUT P2, PT, PT, PT, UP0, 0x80, 0x0 ;  /* 0x000000000000781c */ /* 0x000fe20003f4f008 */
[----:B------:R-:W-:-:S04]  /*afd0*/  IMAD.WIDE.U32 R4, R136, UR4, RZ ;  /* 0x0000000488047c25 */ /* 0x000fc8000f8e00ff */
[C---:B------:R-:W-:Y:S01]  /*afe0*/  IMAD R3, R136.reuse, UR5, R3 ;  /* 0x0000000588037c24 */ /* 0x040fe2000f8e0203 */
[----:B------:R-:W-:Y:S01]  /*aff0*/  ULDC.64 UR4, c[0x0][0x3e8] ;  /* 0x0000fa0000047ab9 */ /* 0x000fe20000000a00 */
[----:B------:R-:W-:Y:S01]  /*b000*/  IMAD R7, R136, UR7, R7 ;  /* 0x0000000788077c24 */ /* 0x000fe2000f8e0207 */
[----:B------:R-:W-:Y:S01]  /*b010*/  LEA R24, P0, R4, UR4, 0x1 ;  /* 0x0000000404187c11 */ /* 0x000fe2000f8008ff */
[----:B------:R-:W-:Y:S01]  /*b020*/  IMAD.WIDE.U32 R136, R136, UR6, RZ ;  /* 0x0000000688887c25 */ /* 0x000fe2000f8e00ff */
[----:B------:R-:W-:Y:S01]  /*b030*/  ULDC.64 UR6, c[0x0][0x400] ;  /* 0x0001000000067ab9 */ /* 0x000fe20000000a00 */
[----:B------:R-:W-:Y:S02]  /*b040*/  IADD3 R25, R3, R5, RZ ;  /* 0x0000000503197210 */ /* 0x000fe40007ffe0ff */
[----:B------:R-:W-:Y:S01]  /*b050*/  IMAD.IADD R27, R7, 0x1, R137 ;  /* 0x00000001071b7824 */ /* 0x000fe200078e0289 */
[----:B------:R-:W-:Y:S02]  /*b060*/  LEA R26, P1, R136, UR6, 0x1 ;  /* 0x00000006881a7c11 */ /* 0x000fe4000f8208ff */
[----:B------:R-:W-:-:S02]  /*b070*/  LEA.HI.X R25, R4, UR5, R25, 0x1, P0 ;  /* 0x0000000504197c11 */ /* 0x000fc400080f0c19 */
[----:B------:R-:W-:Y:S01]  /*b080*/  LEA.HI.X R27, R136, UR7, R27, 0x1, P1 ;  /* 0x00000007881b7c11 */ /* 0x000fe200088f0c1b */
[----:B------:R-:W-:Y:S08]  /*b090*/  @!P2 BRA `(.L_x_3865) ;  /* 0x000000000040a947 */ /* 0x000ff00003800000 */
        /* <DEDUP_REMOVED lines=16> */
.L_x_3865:
[----:B------:R-:W-:Y:S01]  /*b1a0*/  ULDC.U8 UR4, c[0x0][0x410] ;  /* 0x0001040000047ab9 */ /* 0x000fe20000000000 */
[----:B------:R-:W-:Y:S01]  /*b1b0*/  BSSY B0, `(.L_x_3866) ;  /* 0x000057d000007945 */ /* 0x000fe20003800000 */
[----:B------:R-:W-:Y:S01]  /*b1c0*/  ISETP.NE.AND P0, PT, RZ, UR4, PT ;  /* 0x00000004ff007c0c */ /* 0x000fe2000bf05270 */
[----:B------:R-:W-:-:S12]  /*b1d0*/  IMAD R6, R29, 0x80, R202 ;  /* 0x000000801d067824 */ /* 0x000fd800078e02ca */
[----:B------:R-:W-:Y:S05]  /*b1e0*/  @!P0 BRA `(.L_x_3867) ;  /* 0x0000002800cc8947 */ /* 0x000fea0003800000 */
[----:B------:R-:W-:-:S03]  /*b1f0*/  UMOV UR4, 0xffffffff ;  /* 0xffffffff00047882 */ /* 0x000fc60000000000 */
[----:B------:R-:W-:Y:S05]  /*b200*/  BRA.DIV UR4, `(.L_x_3868) ;  /* 0x0000014e04a47947 */ /* 0x000fea000b800000 */
[----:B------:R0:W1:Y:S04]  /*b210*/  SHFL.IDX PT, R3, R25, RZ, 0x1c1f ;  /* 0x001c1fff19037589 */ /* 0x00006800000e0000 */
[----:B------:R0:W2:Y:S04]  /*b220*/  SHFL.IDX PT, R0, R24, RZ, 0x1c1f ;  /* 0x001c1fff18007589 */ /* 0x0000a800000e0000 */
[----:B------:R0:W3:Y:S04]  /*b230*/  SHFL.IDX PT, R5, R27, RZ, 0x1c1f ;  /* 0x001c1fff1b057589 */ /* 0x0000e800000e0000 */
[----:B------:R0:W4:Y:S02]  /*b240*/  SHFL.IDX PT, R14, R26, RZ, 0x1c1f ;  /* 0x001c1fff1a0e7589 */ /* 0x00012400000e0000 */
.L_x_4114:
[----:B------:R-:W-:Y:S01]  /*b250*/  ULDC UR4, c[0x0][0x448] ;  /* 0x0001120000047ab9 */ /* 0x000fe20000000800 */
[----:B------:R-:W-:Y:S01]  /*b260*/  LOP3.LUT R7, R215, 0x18, R16, 0xf8, !PT ;  /* 0x00000018d7077812 */ /* 0x000fe200078ef810 */
[----:B------:R-:W-:Y:S01]  /*b270*/  IMAD R4, R140, UR4, RZ ;  /* 0x000000048c047c24 */ /* 0x000fe2000f8e02ff */
[----:B------:R-:W-:Y:S01]  /*b280*/  BSSY B1, `(.L_x_3869) ;  /* 0x0000058000017945 */ /* 0x000fe20003800000 */
[----:B------:R-:W-:Y:S02]  /*b290*/  LOP3.LUT P0, RZ, R223, 0x4, RZ, 0xc0, !PT ;  /* 0x00000004dfff7812 */ /* 0x000fe4000780c0ff */
[----:B------:R-:W-:Y:S02]  /*b2a0*/  CS2R R36, SRZ ;  /* 0x0000000000247805 */ /* 0x000fe4000001ff00 */
[----:B0-----:R-:W-:Y:S02]  /*b2b0*/  CS2R R24, SRZ ;  /* 0x0000000000187805 */ /* 0x001fe4000001ff00 */
[----:B------:R-:W-:Y:S01]  /*b2c0*/  ISETP.GE.AND P1, PT, R6, R4, PT ;  /* 0x000000040600720c */ /* 0x000fe20003f26270 */
[----:B------:R-:W-:Y:S01]  /*b2d0*/  IMAD R4, R29, -0x80, R4 ;  /* 0xffffff801d047824 */ /* 0x000fe200078e0204 */
[----:B------:R-:W-:-:S02]  /*b2e0*/  LOP3.LUT R6, R7, R216, RZ, 0x3c, !PT ;  /* 0x000000d807067212 */ /* 0x000fc400078e3cff */
[----:B------:R-:W-:Y:S02]  /*b2f0*/  CS2R R34, SRZ ;  /* 0x0000000000227805 */ /* 0x000fe4000001ff00 */
[----:B------:R-:W-:Y:S02]  /*b300*/  CS2R R26, SRZ ;  /* 0x00000000001a7805 */ /* 0x000fe4000001ff00 */
[----:B------:R-:W-:Y:S02]  /*b310*/  CS2R R12, SRZ ;  /* 0x00000000000c7805 */ /* 0x000fe4000001ff00 */
[----:B------:R-:W-:Y:S02]  /*b320*/  IADD3 R9, R217, R6, RZ ;  /* 0x00000006d9097210 */ /* 0x000fe40007ffe0ff */
[----:B------:R-:W-:Y:S02]  /*b330*/  CS2R R38, SRZ ;  /* 0x0000000000267805 */ /* 0x000fe4000001ff00 */
[----:B------:R-:W-:-:S02]  /*b340*/  CS2R R28, SRZ ;  /* 0x00000000001c7805 */ /* 0x000fc4000001ff00 */
[----:B------:R-:W-:Y:S02]  /*b350*/  CS2R R30, SRZ ;  /* 0x00000000001e7805 */ /* 0x000fe4000001ff00 */
[----:B------:R-:W-:Y:S01]  /*b360*/  CS2R R20, SRZ ;  /* 0x0000000000147805 */ /* 0x000fe2000001ff00 */
[----:B------:R-:W-:Y:S01]  /*b370*/  IMAD R9, R9, 0x2, R18 ;  /* 0x0000000209097824 */ /* 0x000fe200078e0212 */
[----:B------:R-:W-:Y:S02]  /*b380*/  CS2R R10, SRZ ;  /* 0x00000000000a7805 */ /* 0x000fe4000001ff00 */
[----:B------:R-:W-:Y:S02]  /*b390*/  CS2R R6, SRZ ;  /* 0x0000000000067805 */ /* 0x000fe4000001ff00 */
[----:B------:R-:W-:Y:S01]  /*b3a0*/  CS2R R32, SRZ ;  /* 0x0000000000207805 */ /* 0x000fe2000001ff00 */
[C---:B------:R-:W-:Y:S01]  /*b3b0*/  VIADD R50, R9.reuse, 0x12400 ;  /* 0x0001240009327836 */ /* 0x040fe20000000000 */
[----:B------:R-:W-:Y:S01]  /*b3c0*/  IADD3 R8, R9, 0x12440, RZ ;  /* 0x0001244009087810 */ /* 0x000fe20007ffe0ff */
[----:B------:R-:W-:Y:S06]  /*b3d0*/  @P1 BRA `(.L_x_3870) ;  /* 0x0000000400081947 */ /* 0x000fec0003800000 */
[----:B------:R-:W1:Y:S01]  /*b3e0*/  LDL R41, [R1+0x48] ;  /* 0x0000480001297983 */ /* 0x000e620000100800 */
[----:B------:R-:W-:-:S03]  /*b3f0*/  ULDC UR4, c[0x0][0x3f4] ;  /* 0x0000fd0000047ab9 */ /* 0x000fc60000000800 */
[----:B------:R-:W3:Y:S04]  /*b400*/  LDL R40, [R1+0x4c] ;  /* 0x00004c0001287983 */ /* 0x000ee80000100800 */
[----:B------:R-:W3:Y:S01]  /*b410*/  LDL R15, [R1+0x50] ;  /* 0x00005000010f7983 */ /* 0x000ee20000100800 */
[C---:B------:R-:W-:Y:S01]  /*b420*/  ISETP.GE.AND P4, PT, R207.reuse, UR4, PT ;  /* 0x00000004cf007c0c */ /* 0x040fe2000bf86270 */
[----:B------:R-:W-:Y:S01]  /*b430*/  IMAD.SHL.U32 R25, R207, 0x2, RZ ;  /* 0x00000002cf197824 */ /* 0x000fe200078e00ff */
[C---:B------:R-:W-:Y:S01]  /*b440*/  ISETP.GE.AND P2, PT, R205.reuse, UR4, PT ;  /* 0x00000004cd007c0c */ /* 0x040fe2000bf46270 */
[----:B------:R-:W3:Y:S01]  /*b450*/  LDL R52, [R1+0x54] ;  /* 0x0000540001347983 */ /* 0x000ee20000100800 */
[----:B------:R-:W-:Y:S02]  /*b460*/  CS2R R12, SRZ ;  /* 0x00000000000c7805 */ /* 0x000fe4000001ff00 */
[----:B------:R-:W-:Y:S01]  /*b470*/  CS2R R6, SRZ ;  /* 0x0000000000067805 */ /* 0x000fe2000001ff00 */
[----:B------:R-:W-:Y:S01]  /*b480*/  IMAD.SHL.U32 R31, R205, 0x2, RZ ;  /* 0x00000002cd1f7824 */ /* 0x000fe200078e00ff */
[----:B------:R-:W3:Y:S05]  /*b490*/  LDL R51, [R1+0x58] ;  /* 0x0000580001337983 */ /* 0x000eea0000100800 */
[----:B--2---:R-:W-:-:S02]  /*b4a0*/  @!P4 IADD3 R20, P1, R0, R25, RZ ;  /* 0x000000190014c210 */ /* 0x004fc40007f3e0ff */
[----:B----4-:R-:W-:Y:S02]  /*b4b0*/  @!P4 IADD3 R24, P3, R14, R25, RZ ;  /* 0x000000190e18c210 */ /* 0x010fe40007f7e0ff */
[----:B------:R-:W-:Y:S02]  /*b4c0*/  CS2R R26, SRZ ;  /* 0x00000000001a7805 */ /* 0x000fe4000001ff00 */
[----:B------:R-:W-:Y:S02]  /*b4d0*/  CS2R R10, SRZ ;  /* 0x00000000000a7805 */ /* 0x000fe4000001ff00 */
[----:B------:R-:W-:Y:S01]  /*b4e0*/  CS2R R34, SRZ ;  /* 0x0000000000227805 */ /* 0x000fe2000001ff00 */
[----:B------:R-:W-:Y:S01]  /*b4f0*/  IMAD.SHL.U32 R47, R208, 0x2, RZ ;  /* 0x00000002d02f7824 */ /* 0x000fe200078e00ff */
[----:B------:R-:W-:Y:S02]  /*b500*/  CS2R R38, SRZ ;  /* 0x0000000000267805 */ /* 0x000fe4000001ff00 */
[----:B------:R-:W-:-:S02]  /*b510*/  CS2R R32, SRZ ;  /* 0x0000000000207805 */ /* 0x000fc4000001ff00 */
[----:B-1----:R-:W-:Y:S01]  /*b520*/  @!P4 IADD3.X R21, R3, R41, RZ, P1, !PT ;  /* 0x000000290315c210 */ /* 0x002fe20000ffe4ff */
[----:B---3--:R-:W-:Y:S01]  /*b530*/  @!P4 IMAD.X R25, R5, 0x1, R41, P3 ;  /* 0x000000010519c824 */ /* 0x008fe200018e0629 */
[----:B------:R-:W-:Y:S02]  /*b540*/  ISETP.GE.AND P1, PT, R206, UR4, PT ;  /* 0x00000004ce007c0c */ /* 0x000fe4000bf26270 */
[----:B------:R-:W-:Y:S01]  /*b550*/  @!P2 IADD3 R28, P3, R0, R31, RZ ;  /* 0x0000001f001ca210 */ /* 0x000fe20007f7e0ff */
[----:B------:R0:W5:Y:S01]  /*b560*/  @!P4 LD.E.64 R12, desc[UR56][R20.64] ;  /* 0x00000038140cc980 */ /* 0x000162000c101b00 */
[----:B------:R-:W-:-:S03]  /*b570*/  SHF.L.U32 R41, R206, 0x1, RZ ;  /* 0x00000001ce297819 */ /* 0x000fc600000006ff */
[----:B------:R-:W5:Y:S01]  /*b580*/  @!P4 LD.E.64 R6, desc[UR56][R24.64] ;  /* 0x000000381806c980 */ /* 0x000f62000c101b00 */
[----:B------:R-:W-:Y:S01]  /*b590*/  @!P2 IADD3 R30, P4, R14, R31, RZ ;  /* 0x0000001f0e1ea210 */ /* 0x000fe20007f9e0ff */
[----:B------:R-:W-:-:S04]  /*b5a0*/  @!P2 IMAD.X R29, R3, 0x1, R40, P3 ;  /* 0x00000001031da824 */ /* 0x000fc800018e0628 */
[----:B------:R-:W-:Y:S01]  /*b5b0*/  @!P2 IMAD.X R31, R5, 0x1, R40, P4 ;  /* 0x00000001051fa824 */ /* 0x000fe200020e0628 */
[-C--:B------:R-:W-:Y:S02]  /*b5c0*/  @!P1 IADD3 R36, P3, R0, R41.reuse, RZ ;  /* 0x0000002900249210 */ /* 0x080fe40007f7e0ff */
[----:B0-----:R-:W-:Y:S02]  /*b5d0*/  CS2R R20, SRZ ;  /* 0x0000000000147805 */ /* 0x001fe4000001ff00 */
[----:B------:R-:W-:Y:S01]  /*b5e0*/  @!P1 IADD3 R40, P4, R14, R41, RZ ;  /* 0x000000290e289210 */ /* 0x000fe20007f9e0ff */
[----:B------:R-:W5:Y:S01]  /*b5f0*/  @!P2 LD.E.64 R26, desc[UR56][R28.64] ;  /* 0x000000381c1aa980 */ /* 0x000f62000c101b00 */
[----:B------:R-:W-:Y:S02]  /*b600*/  @!P1 IMAD.X R37, R3, 0x1, R15, P3 ;  /* 0x0000000103259824 */ /* 0x000fe400018e060f */
[----:B------:R-:W-:Y:S01]  /*b610*/  @!P1 IADD3.X R41, R5, R15, RZ, P4, !PT ;  /* 0x0000000f05299210 */ /* 0x000fe200027fe4ff */
[----:B------:R0:W5:Y:S01]  /*b620*/  @!P2 LD.E.64 R10, desc[UR56][R30.64] ;  /* 0x000000381e0aa980 */ /* 0x000162000c101b00 */
[----:B------:R-:W-:-:S02]  /*b630*/  ISETP.GE.AND P2, PT, R208, UR4, PT ;  /* 0x00000004d0007c0c */ /* 0x000fc4000bf46270 */
[----:B------:R-:W-:Y:S01]  /*b640*/  ISETP.GE.AND P3, PT, R196, UR4, PT ;  /* 0x00000004c4007c0c */ /* 0x000fe2000bf66270 */
[----:B------:R-:W5:Y:S04]  /*b650*/  @!P1 LD.E.64 R34, desc[UR56][R36.64] ;  /* 0x0000003824229980 */ /* 0x000f68000c101b00 */
[----:B------:R1:W5:Y:S01]  /*b660*/  @!P1 LD.E.64 R20, desc[UR56][R40.64] ;  /* 0x0000003828149980 */ /* 0x000362000c101b00 */
[C---:B------:R-:W-:Y:S01]  /*b670*/  ISETP.GE.AND P1, PT, R209.reuse, UR4, PT ;  /* 0x00000004d1007c0c */ /* 0x040fe2000bf26270 */
[----:B0-----:R-:W-:-:S04]  /*b680*/  IMAD.SHL.U32 R31, R209, 0x2, RZ ;  /* 0x00000002d11f7824 */ /* 0x001fc800078e00ff */
[-C--:B------:R-:W-:Y:S02]  /*b690*/  @!P2 IADD3 R44, P5, R0, R47.reuse, RZ ;  /* 0x0000002f002ca210 */ /* 0x080fe40007fbe0ff */
[----:B------:R-:W-:Y:S01]  /*b6a0*/  @!P3 IMAD.MOV.U32 R15, RZ, RZ, R5 ;  /* 0x000000ffff0fb224 */ /* 0x000fe200078e0005 */
[----:B------:R-:W-:Y:S01]  /*b6b0*/  @!P3 MOV R28, R0 ;  /* 0x00000000001cb202 */ /* 0x000fe20000000f00 */
[----:B------:R-:W-:Y:S01]  /*b6c0*/  @!P3 IMAD.MOV.U32 R29, RZ, RZ, R3 ;  /* 0x000000ffff1db224 */ /* 0x000fe200078e0003 */
[----:B------:R-:W-:Y:S01]  /*b6d0*/  @!P2 IADD3.X R45, R3, R52, RZ, P5, !PT ;  /* 0x00000034032da210 */ /* 0x000fe20002ffe4ff */
[----:B------:R-:W-:Y:S01]  /*b6e0*/  @!P3 IMAD.WIDE R42, R196, 0x2, R14 ;  /* 0x00000002c42ab825 */ /* 0x000fe200078e020e */
[----:B------:R-:W-:Y:S02]  /*b6f0*/  @!P2 IADD3 R46, P4, R14, R47, RZ ;  /* 0x0000002f0e2ea210 */ /* 0x000fe40007f9e0ff */
[-C--:B------:R-:W-:Y:S02]  /*b700*/  @!P1 IADD3 R48, P5, R0, R31.reuse, RZ ;  /* 0x0000001f00309210 */ /* 0x080fe40007fbe0ff */
[----:B------:R-:W-:Y:S01]  /*b710*/  @!P1 IADD3 R14, P6, R14, R31, RZ ;  /* 0x0000001f0e0e9210 */ /* 0x000fe20007fde0ff */
[----:B-1----:R-:W-:Y:S01]  /*b720*/  @!P3 IMAD.WIDE R40, R196, 0x2, R28 ;  /* 0x00000002c428b825 */ /* 0x002fe200078e021c */
[----:B------:R-:W-:-:S02]  /*b730*/  CS2R R24, SRZ ;  /* 0x0000000000187805 */ /* 0x000fc4000001ff00 */
[----:B------:R-:W-:Y:S02]  /*b740*/  CS2R R30, SRZ ;  /* 0x00000000001e7805 */ /* 0x000fe4000001ff00 */
        /* <DEDUP_REMOVED lines=10> */
[----:B------:R0:W5:Y:S02]  /*b7f0*/  @!P1 LD.E.64 R28, desc[UR56][R14.64] ;  /* 0x000000380e1c9980 */ /* 0x000164000c101b00 */
.L_x_3870:
[----:B------:R-:W-:Y:S05]  /*b800*/  BSYNC B1 ;  /* 0x0000000000017941 */ /* 0x000fea0003800000 */
.L_x_3869:
[----:B------:R-:W4:Y:S01]  /*b810*/  LDL R69, [R1+0x4] ;  /* 0x0000040001457983 */ /* 0x000f220000100800 */
[----:B--2--5:R-:W-:Y:S01]  /*b820*/  IMAD.MOV.U32 R0, RZ, RZ, R38 ;  /* 0x000000ffff007224 */ /* 0x024fe200078e0026 */
[----:B0-----:R-:W-:Y:S01]  /*b830*/  MOV R41, R39 ;  /* 0x0000002700297202 */ /* 0x001fe20000000f00 */
[----:B------:R-:W-:Y:S01]  /*b840*/  @P0 VIADD R8, R50, 0xffffffc0 ;  /* 0xffffffc032080836 */ /* 0x000fe20000000000 */
[----:B---3--:R-:W-:Y:S01]  /*b850*/  MOV R5, R26 ;  /* 0x0000001a00057202 */ /* 0x008fe20000000f00 */
[----:B------:R-:W-:Y:S01]  /*b860*/  IMAD.MOV.U32 R40, RZ, RZ, R13 ;  /* 0x000000ffff287224 */ /* 0x000fe200078e000d */
[----:B------:R-:W-:Y:S01]  /*b870*/  SHF.R.U64 R50, R26, 0x10, R27 ;  /* 0x000000101a327819 */ /* 0x000fe2000000121b */
[----:B------:R-:W-:Y:S01]  /*b880*/  IMAD.MOV.U32 R15, RZ, RZ, R34 ;  /* 0x000000ffff0f7224 */ /* 0x000fe200078e0022 */
[----:B------:R-:W-:Y:S01]  /*b890*/  MOV R26, R35 ;  /* 0x00000023001a7202 */ /* 0x000fe20000000f00 */
[----:B----4-:R-:W-:Y:S01]  /*b8a0*/  IMAD.MOV.U32 R14, RZ, RZ, R25 ;  /* 0x000000ffff0e7224 */ /* 0x010fe200078e0019 */
[----:B------:R-:W-:Y:S01]  /*b8b0*/  SHF.R.U64 R52, R34, 0x10, R35 ;  /* 0x0000001022347819 */ /* 0x000fe20000001223 */
[----:B------:R-:W-:Y:S01]  /*b8c0*/  IMAD.MOV.U32 R34, RZ, RZ, R7 ;  /* 0x000000ffff227224 */ /* 0x000fe200078e0007 */
[----:B------:R-:W-:Y:S01]  /*b8d0*/  SHF.R.U32.HI R53, RZ, 0x10, R35 ;  /* 0x00000010ff357819 */ /* 0x000fe20000011623 */
[----:B------:R-:W-:Y:S01]  /*b8e0*/  IMAD.MOV.U32 R44, RZ, RZ, R11 ;  /* 0x000000ffff2c7224 */ /* 0x000fe200078e000b */
[----:B------:R-:W-:Y:S01]  /*b8f0*/  PRMT R35, R0, 0x5410, R41 ;  /* 0x0000541000237816 */ /* 0x000fe20000000029 */
[----:B------:R-:W-:Y:S01]  /*b900*/  BSSY B1, `(.L_x_3871) ;  /* 0x0000043000017945 */ /* 0x000fe20003800000 */
[----:B------:R-:W-:Y:S01]  /*b910*/  SHF.R.U64 R46, R38, 0x10, R39 ;  /* 0x00000010262e7819 */ /* 0x000fe20000001227 */
[--C-:B------:R-:W-:Y:S01]  /*b920*/  IMAD.MOV.U32 R38, RZ, RZ, R27.reuse ;  /* 0x000000ffff267224 */ /* 0x100fe200078e001b */
[----:B------:R-:W-:-:S02]  /*b930*/  SHF.R.U32.HI R51, RZ, 0x10, R27 ;  /* 0x00000010ff337819 */ /* 0x000fc4000001161b */
[--C-:B------:R-:W-:Y:S02]  /*b940*/  SHF.R.U64 R48, R12, 0x10, R13.reuse ;  /* 0x000000100c307819 */ /* 0x100fe4000000120d */
[----:B------:R-:W-:Y:S02]  /*b950*/  PRMT R27, R5, 0x5410, R38 ;  /* 0x00005410051b7816 */ /* 0x000fe40000000026 */
[----:B------:R-:W-:Y:S01]  /*b960*/  SHF.R.U32.HI R49, RZ, 0x10, R13 ;  /* 0x00000010ff317819 */ /* 0x000fe2000001160d */
[----:B------:R-:W-:Y:S01]  /*b970*/  IMAD.MOV.U32 R13, RZ, RZ, R37 ;  /* 0x000000ffff0d7224 */ /* 0x000fe200078e0025 */
[----:B-1----:R-:W-:Y:S02]  /*b980*/  MOV R3, R36 ;  /* 0x0000002400037202 */ /* 0x002fe40000000f00 */
[----:B------:R-:W-:Y:S01]  /*b990*/  SHF.R.U32.HI R47, RZ, 0x10, R39 ;  /* 0x00000010ff2f7819 */ /* 0x000fe20000011627 */
[----:B------:R-:W-:Y:S01]  /*b9a0*/  IMAD.MOV.U32 R39, RZ, RZ, R12 ;  /* 0x000000ffff277224 */ /* 0x000fe200078e000c */
[--C-:B------:R-:W-:Y:S01]  /*b9b0*/  SHF.R.U64 R54, R24, 0x10, R25.reuse ;  /* 0x0000001018367819 */ /* 0x100fe20000001219 */
[----:B------:R-:W-:Y:S01]  /*b9c0*/  IMAD.MOV.U32 R12, RZ, RZ, R24 ;  /* 0x000000ffff0c7224 */ /* 0x000fe200078e0018 */
[----:B------:R-:W-:Y:S01]  /*b9d0*/  SHF.R.U32.HI R55, RZ, 0x10, R25 ;  /* 0x00000010ff377819 */ /* 0x000fe20000011619 */
[----:B------:R-:W-:Y:S01]  /*b9e0*/  IMAD.MOV.U32 R25, RZ, RZ, R20 ;  /* 0x000000ffff197224 */ /* 0x000fe200078e0014 */
[----:B------:R-:W-:-:S02]  /*b9f0*/  MOV R45, R33 ;  /* 0x00000021002d7202 */ /* 0x000fc40000000f00 */
[--C-:B------:R-:W-:Y:S02]  /*ba00*/  SHF.R.U64 R58, R32, 0x10, R33.reuse ;  /* 0x00000010203a7819 */ /* 0x100fe40000001221 */
[----:B------:R-:W-:Y:S01]  /*ba10*/  SHF.R.U32.HI R59, RZ, 0x10, R33 ;  /* 0x00000010ff3b7819 */ /* 0x000fe20000011621 */
[----:B------:R-:W-:Y:S01]  /*ba20*/  IMAD.MOV.U32 R33, RZ, RZ, R6 ;  /* 0x000000ffff217224 */ /* 0x000fe200078e0006 */
[--C-:B------:R-:W-:Y:S02]  /*ba30*/  SHF.R.U64 R56, R36, 0x10, R37.reuse ;  /* 0x0000001024387819 */ /* 0x100fe40000001225 */
[----:B------:R-:W-:Y:S01]  /*ba40*/  SHF.R.U32.HI R57, RZ, 0x10, R37 ;  /* 0x00000010ff397819 */ /* 0x000fe20000011625 */
[----:B------:R-:W-:Y:S01]  /*ba50*/  IMAD.MOV.U32 R37, RZ, RZ, R32 ;  /* 0x000000ffff257224 */ /* 0x000fe200078e0020 */
[----:B------:R-:W-:Y:S01]  /*ba60*/  SHF.R.U64 R60, R6, 0x10, R7 ;  /* 0x00000010063c7819 */ /* 0x000fe20000001207 */
[----:B------:R-:W-:Y:S01]  /*ba70*/  IMAD.MOV.U32 R6, RZ, RZ, R29 ;  /* 0x000000ffff067224 */ /* 0x000fe200078e001d */
[----:B------:R-:W-:Y:S01]  /*ba80*/  SHF.R.U32.HI R61, RZ, 0x10, R7 ;  /* 0x00000010ff3d7819 */ /* 0x000fe20000011607 */
[----:B------:R-:W-:Y:S01]  /*ba90*/  IMAD.MOV.U32 R7, RZ, RZ, R30 ;  /* 0x000000ffff077224 */ /* 0x000fe200078e001e */
[----:B------:R-:W-:-:S02]  /*baa0*/  SHF.R.U64 R62, R10, 0x10, R11 ;  /* 0x000000100a3e7819 */ /* 0x000fc4000000120b */
[----:B------:R-:W-:Y:S01]  /*bab0*/  SHF.R.U32.HI R63, RZ, 0x10, R11 ;  /* 0x00000010ff3f7819 */ /* 0x000fe2000001160b */
[----:B------:R-:W-:Y:S01]  /*bac0*/  IMAD.MOV.U32 R11, RZ, RZ, R31 ;  /* 0x000000ffff0b7224 */ /* 0x000fe200078e001f */
[----:B------:R-:W-:Y:S02]  /*bad0*/  MOV R43, R10 ;  /* 0x0000000a002b7202 */ /* 0x000fe40000000f00 */
[--C-:B------:R-:W-:Y:S02]  /*bae0*/  SHF.R.U64 R20, R20, 0x10, R21.reuse ;  /* 0x0000001014147819 */ /* 0x100fe40000001215 */
[----:B------:R-:W-:Y:S02]  /*baf0*/  SHF.R.U32.HI R64, RZ, 0x10, R21 ;  /* 0x00000010ff407819 */ /* 0x000fe40000011615 */
[----:B------:R-:W-:Y:S02]  /*bb00*/  MOV R42, R21 ;  /* 0x00000015002a7202 */ /* 0x000fe40000000f00 */
[----:B------:R-:W-:-:S02]  /*bb10*/  SHF.R.U64 R65, R30, 0x10, R31 ;  /* 0x000000101e417819 */ /* 0x000fc4000000121f */
[----:B------:R-:W-:Y:S02]  /*bb20*/  SHF.R.U32.HI R66, RZ, 0x10, R31 ;  /* 0x00000010ff427819 */ /* 0x000fe4000001161f */
[----:B------:R-:W-:Y:S02]  /*bb30*/  MOV R10, R28 ;  /* 0x0000001c000a7202 */ /* 0x000fe40000000f00 */
[----:B------:R-:W-:Y:S02]  /*bb40*/  PRMT R21, R15, 0x5410, R26 ;  /* 0x000054100f157816 */ /* 0x000fe4000000001a */
[--C-:B------:R-:W-:Y:S02]  /*bb50*/  SHF.R.U64 R67, R28, 0x10, R29.reuse ;  /* 0x000000101c437819 */ /* 0x100fe4000000121d */
[----:B------:R-:W-:Y:S02]  /*bb60*/  SHF.R.U32.HI R68, RZ, 0x10, R29 ;  /* 0x00000010ff447819 */ /* 0x000fe4000001161d */
        /* <DEDUP_REMOVED lines=18> */
[----:B------:R-:W-:-:S04]  /*bc90*/  LEA.HI R0, R69, R69, RZ, 0x1 ;  /* 0x0000004545007211 */ /* 0x000fc800078f08ff */
[----:B------:R-:W-:-:S05]  /*bca0*/  LOP3.LUT R0, R0, 0xfffffffe, RZ, 0xc0, !PT ;  /* 0xfffffffe00007812 */ /* 0x000fca00078ec0ff */
[----:B------:R-:W-:-:S05]  /*bcb0*/  IMAD.IADD R0, R69, 0x1, -R0 ;  /* 0x0000000145007824 */ /* 0x000fca00078e0a00 */
[----:B------:R-:W-:Y:S02]  /*bcc0*/  SHF.L.U32 R5, R0, 0x1f, RZ ;  /* 0x0000001f00057819 */ /* 0x000fe400000006ff */
[----:B------:R-:W-:Y:S02]  /*bcd0*/  PRMT R0, R3, 0x5410, R13 ;  /* 0x0000541003007816 */ /* 0x000fe4000000000d */
[----:B------:R-:W0:Y:S01]  /*bce0*/  SYNCS.PHASECHK.TRANS64.TRYWAIT P0, [R18+URZ+0x30800], R5 ;  /* 0x03080005120075a7 */ /* 0x000e22000800017f */
[----:B------:R-:W-:Y:S02]  /*bcf0*/  VIMNMX R13, R4, 0x80, PT ;  /* 0x00000080040d7848 */ /* 0x000fe40003fe0100 */
[----:B------:R-:W-:Y:S02]  /*bd00*/  PRMT R3, R56, 0x5410, R57 ;  /* 0x0000541038037816 */ /* 0x000fe40000000039 */
[----:B------:R-:W-:Y:S01]  /*bd10*/  ISETP.GE.AND P1, PT, R202, R13, PT ;  /* 0x0000000dca00720c */ /* 0x000fe20003f26270 */
[----:B0-----:R-:W-:-:S12]  /*bd20*/  @!P0 BRA `(.L_x_3872) ;  /* 0x00000144004c8947 */ /* 0x001fd80003800000 */
.L_x_4115:
[----:B------:R-:W-:Y:S05]  /*bd30*/  BSYNC B1 ;  /* 0x0000000000017941 */ /* 0x000fea0003800000 */
.L_x_3871:
        /* <DEDUP_REMOVED lines=8> */
[-C--:B------:R-:W-:Y:S02]  /*bdc0*/  ISETP.GE.AND P3, PT, R206, R4.reuse, PT ;  /* 0x00000004ce00720c */ /* 0x080fe40003f66270 */
[----:B------:R-:W-:-:S02]  /*bdd0*/  ISETP.GE.AND P4, PT, R208, R4, PT ;  /* 0x00000004d000720c */ /* 0x000fc40003f86270 */
[----:B------:R-:W-:-:S03]  /*bde0*/  ISETP.GE.AND P5, PT, R209, R4, PT ;  /* 0x00000004d100720c */ /* 0x000fc60003fa6270 */
[----:B------:R-:W-:Y:S10]  /*bdf0*/  @P0 BRA `(.L_x_3876) ;  /* 0x0000000000980947 */ /* 0x000ff40003800000 */
        /* <DEDUP_REMOVED lines=13> */
[----:B------:R-:W-:Y:S01]  /*bed0*/  FMUL.FTZ R47, R5, R46 ;  /* 0x0000002e052f7220 */ /* 0x000fe20000410000 */
        /* <DEDUP_REMOVED lines=13> */
[----:B------:R-:W-:Y:S01]  /*bfb0*/  FMUL.FTZ R49, R7, R43 ;  /* 0x0000002b07317220 */ /* 0x000fe20000410000 */
[----:B------:R-:W-:Y:S01]  /*bfc0*/  FFMA.FTZ R6, R41, R4, -R44 ;  /* 0x0000000429067223 */ /* 0x000fe2000001082c */
[----:B------:R-:W-:Y:S01]  /*bfd0*/  FMUL.FTZ R50, R7, R5 ;  /* 0x0000000507327220 */ /* 0x000fe20000410000 */
        /* <DEDUP_REMOVED lines=8> */
.L_x_3876:
[----:B------:R-:W-:Y:S05]  /*c060*/  BSYNC B2 ;  /* 0x0000000000027941 */ /* 0x000fea0003800000 */
.L_x_3875:
[----:B------:R-:W-:Y:S04]  /*c070*/  BSSY B2, `(.L_x_3877) ;  /* 0x0000028000027945 */ /* 0x000fe80003800000 */
[----:B------:R-:W-:Y:S05]  /*c080*/  @P1 BRA `(.L_x_3878) ;  /* 0x0000000000981947 */ /* 0x000fea0003800000 */
[----:B01----:R-:W0:Y:S01]  /*c090*/  LDS.128 R4, [R8] ;  /* 0x0000000008047984 */ /* 0x003e220000000c00 */
        /* <DEDUP_REMOVED lines=37> */
.L_x_3878:
[----:B------:R-:W-:Y:S05]  /*c2f0*/  BSYNC B2 ;  /* 0x0000000000027941 */ /* 0x000fea0003800000 */
.L_x_3877:
[----:B------:R-:W-:Y:S04]  /*c300*/  BSSY B2, `(.L_x_3879) ;  /* 0x0000028000027945 */ /* 0x000fe80003800000 */
        /* <DEDUP_REMOVED lines=39> */
.L_x_3880:
[----:B------:R-:W-:Y:S05]  /*c580*/  BSYNC B2 ;  /* 0x0000000000027941 */ /* 0x000fea0003800000 */
.L_x_3879:
[----:B------:R-:W-:Y:S04]  /*c590*/  BSSY B2, `(.L_x_3881) ;  /* 0x0000028000027945 */ /* 0x000fe80003800000 */
[----:B------:R-:W-:Y:S05]  /*c5a0*/  @P3 BRA `(.L_x_3882) ;  /* 0x0000000000983947 */ /* 0x000fea0003800000 */
[----:B0123--:R-:W0:Y:S01]  /*c5b0*/  LDS.128 R4, [R8+0x4000] ;  /* 0x0040000008047984 */ /* 0x00fe220000000c00 */
        /* <DEDUP_REMOVED lines=37> */
.L_x_3882:
[----:B------:R-:W-:Y:S05]  /*c810*/  BSYNC B2 ;  /* 0x0000000000027941 */ /* 0x000fea0003800000 */
.L_x_3881:
[----:B------:R-:W-:Y:S04]  /*c820*/  BSSY B2, `(.L_x_3883) ;  /* 0x0000028000027945 */ /* 0x000fe80003800000 */
[----:B------:R-:W-:Y:S05]  /*c830*/  @P4 BRA `(.L_x_3884) ;  /* 0x0000000000984947 */ /* 0x000fea0003800000 */
[----:B01234-:R-:W0:Y:S01]  /*c840*/  LDS.128 R4, [R9+0x1a400] ;  /* 0x01a4000009047984 */ /* 0x01fe220000000c00 */
        /* <DEDUP_REMOVED lines=37> */
.L_x_3884:
[----:B------:R-:W-:Y:S05]  /*caa0*/  BSYNC B2 ;  /* 0x0000000000027941 */ /* 0x000fea0003800000 */
.L_x_3883:
        /* <DEDUP_REMOVED lines=39> */
.L_x_3874:
[----:B------:R-:W-:Y:S05]  /*cd20*/  BSYNC B1 ;  /* 0x0000000000017941 */ /* 0x000fea0003800000 */
.L_x_3873:
[----:B01234-:R-:W-:-:S04]  /*cd30*/  IADD3 R4, R202, 0x40, RZ ;  /* 0x00000040ca047810 */ /* 0x01ffc80007ffe0ff */
[----:B------:R-:W-:-:S13]  /*cd40*/  ISETP.GE.AND P0, PT, R4, R13, PT ;  /* 0x0000000d0400720c */ /* 0x000fda0003f06270 */
[----:B------:R-:W-:Y:S05]  /*cd50*/  @P0 BRA `(.L_x_3885) ;  /* 0x0000003c00080947 */ /* 0x000fea0003800000 */
[----:B------:R-:W0:Y:S01]  /*cd60*/  LDC R4, c[0x0][0x3f4] ;  /* 0x0000fd00ff047b82 */ /* 0x000e220000000800 */
[----:B------:R-:W-:Y:S01]  /*cd70*/  BSSY B1, `(.L_x_3886) ;  /* 0x000002e000017945 */ /* 0x000fe20003800000 */
[-C--:B0-----:R-:W-:Y:S02]  /*cd80*/  ISETP.GE.AND P0, PT, R196, R4.reuse, PT ;  /* 0x00000004c400720c */ /* 0x081fe40003f06270 */
[-C--:B------:R-:W-:Y:S02]  /*cd90*/  ISETP.GE.AND P1, PT, R207, R4.reuse, PT ;  /* 0x00000004cf00720c */ /* 0x080fe40003f26270 */
[-C--:B------:R-:W-:Y:S02]  /*cda0*/  ISETP.GE.AND P2, PT, R205, R4.reuse, PT ;  /* 0x00000004cd00720c */ /* 0x080fe40003f46270 */
[-C--:B------:R-:W-:Y:S02]  /*cdb0*/  ISETP.GE.AND P3, PT, R206, R4.reuse, PT ;  /* 0x00000004ce00720c */ /* 0x080fe40003f66270 */
[----:B------:R-:W-:-:S02]  /*cdc0*/  ISETP.GE.AND P4, PT, R208, R4, PT ;  /* 0x00000004d000720c */ /* 0x000fc40003f86270 */
[----:B------:R-:W-:-:S03]  /*cdd0*/  ISETP.GE.AND P5, PT, R209, R4, PT ;  /* 0x00000004d100720c */ /* 0x000fc60003fa6270 */
[----:B------:R-:W-:Y:S10]  /*cde0*/  @P0 BRA `(.L_x_3887) ;  /* 0x0000000000980947 */ /* 0x000ff40003800000 */
        /* <DEDUP_REMOVED lines=10> */
[----:B------:R-:W-:Y:S01]  /*ce90*/  FMUL.FTZ R44, R43, R4 ;  /* 0x000000042b2c7220 */ /* 0x000fe20000410000 */
[----:B------:R-:W-:Y:S02]  /*cea0*/  HADD2.F32 R40, -RZ, R6.H0_H0 ;  /* 0x20000006ff287230 */ /* 0x000fe40000004100 */
[----:B------:R-:W-:Y:S01]  /*ceb0*/  FMUL.FTZ R46, R49, R5 ;  /* 0x00000005312e7220 */ /* 0x000fe20000410000 */
[----:B------:R-:W-:Y:S01]  /*cec0*/  FFMA.FTZ R4, R43, R13, -R42 ;  /* 0x0000000d2b047223 */ /* 0x000fe2000001082a */
[----:B------:R-:W-:Y:S01]  /*ced0*/  FMUL.FTZ R42, R45, R5 ;  /* 0x000000052d2a7220 */ /* 0x000fe20000410000 */
[----:B------:R-:W-:-:S02]  /*cee0*/  HADD2.F32 R41, -RZ, R7.H0_H0 ;  /* 0x20000007ff297230 */ /* 0x000fc40000004100 */
[----:B------:R-:W-:Y:S01]  /*cef0*/  FFMA.FTZ R13, R47, R13, R44 ;  /* 0x0000000d2f0d7223 */ /* 0x000fe2000001002c */
        /* <DEDUP_REMOVED lines=11> */
[C---:B------:R-:W-:Y:S01]  /*cfb0*/  FMUL.FTZ R37, R44.reuse, R6 ;  /* 0x000000062c257220 */ /* 0x040fe20000410000 */
[-C--:B------:R-:W-:Y:S01]  /*cfc0*/  FMUL.FTZ R36, R45, R7.reuse ;  /* 0x000000072d247220 */ /* 0x080fe20000410000 */
[-C--:B------:R-:W-:Y:S01]  /*cfd0*/  FFMA.FTZ R6, R44, R40.reuse, -R35 ;  /* 0x000000282c067223 */ /* 0x080fe20000010823 */
[C---:B------:R-:W-:Y:S01]  /*cfe0*/  FMUL.FTZ R38, R43.reuse, R7 ;  /* 0x000000072b267220 */ /* 0x040fe20000410000 */
[----:B------:R-:W-:Y:S01]  /*cff0*/  FFMA.FTZ R37, R46, R40, R37 ;  /* 0x000000282e257223 */ /* 0x000fe20000010025 */
[-C--:B------:R-:W-:Y:S02]  /*d000*/  FFMA.FTZ R7, R43, R41.reuse, -R36 ;  /* 0x000000292b077223 */ /* 0x080fe40000010824 */
[----:B------:R-:W-:-:S02]  /*d010*/  FFMA.FTZ R38, R45, R41, R38 ;  /* 0x000000292d267223 */ /* 0x000fc40000010026 */
[----:B------:R-:W-:-:S03]  /*d020*/  F2FP.F16.F32.PACK_AB R6, R37, R6 ;  /* 0x000000062506723e */ /* 0x000fc600000000ff */
[----:B------:R-:W-:-:S05]  /*d030*/  F2FP.F16.F32.PACK_AB R7, R38, R7 ;  /* 0x000000072607723e */ /* 0x000fca00000000ff */
[----:B------:R0:W-:Y:S02]  /*d040*/  STS.128 [R9+0x14400], R4 ;  /* 0x0144000409007388 */ /* 0x0001e40000000c00 */
.L_x_3887:
[----:B------:R-:W-:Y:S05]  /*d050*/  BSYNC B1 ;  /* 0x0000000000017941 */ /* 0x000fea0003800000 */
.L_x_3886:
        /* <DEDUP_REMOVED lines=40> */
.L_x_3889:
[----:B------:R-:W-:Y:S05]  /*d2e0*/  BSYNC B1 ;  /* 0x0000000000017941 */ /* 0x000fea0003800000 */
.L_x_3888:
        /* <DEDUP_REMOVED lines=40> */
.L_x_3891:
[----:B------:R-:W-:Y:S05]  /*d570*/  BSYNC B1 ;  /* 0x0000000000017941 */ /* 0x000fea0003800000 */
.L_x_3890:
        /* <DEDUP_REMOVED lines=40> */
.L_x_3893:
[----:B------:R-:W-:Y:S05]  /*d800*/  BSYNC B1 ;  /* 0x0000000000017941 */ /* 0x000fea0003800000 */
.L_x_3892:
        /* <DEDUP_REMOVED lines=40> */
.L_x_3895:
[----:B------:R-:W-:Y:S05]  /*da90*/  BSYNC B1 ;  /* 0x0000000000017941 */ /* 0x000fea0003800000 */
.L_x_3894:
        /* <DEDUP_REMOVED lines=13> */
[----:B------:R-:W-:Y:S01]  /*db70*/  FMUL.FTZ R15, R28, R5 ;  /* 0x000000051c0f7220 */ /* 0x000fe20000410000 */
[----:B------:R-:W-:Y:S01]  /*db80*/  FFMA.FTZ R4, R21, R9, -R20 ;  /* 0x0000000915047223 */ /* 0x000fe20000010814 */
[----:B------:R-:W-:-:S02]  /*db90*/  HADD2.F32 R14, -RZ, R7.H0_H0 ;  /* 0x20000007ff0e7230 */ /* 0x000fc40000004100 */
[----:B------:R-:W-:Y:S01]  /*dba0*/  FFMA.FTZ R9, R25, R9, R24 ;  /* 0x0000000919097223 */ /* 0x000fe20000010018 */
        /* <DEDUP_REMOVED lines=8> */
[----:B------:R-:W-:Y:S02]  /*dc30*/  HADD2.F32 R15, -RZ, R0.H1_H1 ;  /* 0x30000000ff0f7230 */ /* 0x000fe40000004100 */
[-C--:B------:R-:W-:Y:S01]  /*dc40*/  FMUL.FTZ R0, R25, R6.reuse ;  /* 0x0000000619007220 */ /* 0x080fe20000410000 */
[----:B------:R-:W-:Y:S02]  /*dc50*/  HADD2.F32 R10, -RZ, R3.H1_H1 ;  /* 0x30000003ff0a7230 */ /* 0x000fe40000004100 */
[----:B------:R-:W-:Y:S01]  /*dc60*/  FMUL.FTZ R3, R20, R7 ;  /* 0x0000000714037220 */ /* 0x000fe20000410000 */
[----:B------:R-:W-:Y:S01]  /*dc70*/  F2FP.F16.F32.PACK_AB R5, R12, R5 ;  /* 0x000000050c05723e */ /* 0x000fe200000000ff */
[C---:B------:R-:W-:Y:S01]  /*dc80*/  FMUL.FTZ R6, R15.reuse, R6 ;  /* 0x000000060f067220 */ /* 0x040fe20000410000 */
[----:B------:R-:W-:Y:S01]  /*dc90*/  FFMA.FTZ R0, R15, R13, -R0 ;  /* 0x0000000d0f007223 */ /* 0x000fe20000010800 */
[C---:B------:R-:W-:Y:S01]  /*dca0*/  FMUL.FTZ R7, R10.reuse, R7 ;  /* 0x000000070a077220 */ /* 0x040fe20000410000 */
[----:B------:R-:W-:Y:S01]  /*dcb0*/  FFMA.FTZ R3, R10, R14, -R3 ;  /* 0x0000000e0a037223 */ /* 0x000fe20000010803 */
[----:B------:R-:W-:-:S02]  /*dcc0*/  FFMA.FTZ R13, R25, R13, R6 ;  /* 0x0000000d190d7223 */ /* 0x000fc40000010006 */
[----:B------:R-:W-:-:S03]  /*dcd0*/  FFMA.FTZ R14, R20, R14, R7 ;  /* 0x0000000e140e7223 */ /* 0x000fc60000010007 */
[----:B------:R-:W-:Y:S02]  /*dce0*/  F2FP.F16.F32.PACK_AB R6, R13, R0 ;  /* 0x000000000d06723e */ /* 0x000fe400000000ff */
[----:B------:R-:W-:-:S05]  /*dcf0*/  F2FP.F16.F32.PACK_AB R7, R14, R3 ;  /* 0x000000030e07723e */ /* 0x000fca00000000ff */
[----:B------:R0:W-:Y:S01]  /*dd00*/  STS.128 [R8+0xa000], R4 ;  /* 0x00a0000408007388 */ /* 0x0001e20000000c00 */
[----:B------:R-:W-:Y:S05]  /*dd10*/  BRA `(.L_x_3885) ;  /* 0x0000002c00187947 */ /* 0x000fea0003800000 */
.L_x_3867:
[----:B------:R-:W-:-:S03]  /*dd20*/  UMOV UR4, 0xffffffff ;  /* 0xffffffff00047882 */ /* 0x000fc60000000000 */
[----:B------:R-:W-:Y:S05]  /*dd30*/  BRA.DIV UR4, `(.L_x_3896) ;  /* 0x00000126045c7947 */ /* 0x000fea000b800000 */
[----:B------:R0:W1:Y:S04]  /*dd40*/  SHFL.IDX PT, R3, R25, RZ, 0x1c1f ;  /* 0x001c1fff19037589 */ /* 0x00006800000e0000 */
[----:B------:R0:W2:Y:S04]  /*dd50*/  SHFL.IDX PT, R0, R24, RZ, 0x1c1f ;  /* 0x001c1fff18007589 */ /* 0x0000a800000e0000 */
[----:B------:R0:W3:Y:S04]  /*dd60*/  SHFL.IDX PT, R21, R27, RZ, 0x1c1f ;  /* 0x001c1fff1b157589 */ /* 0x0000e800000e0000 */
[----:B------:R0:W4:Y:S02]  /*dd70*/  SHFL.IDX PT, R20, R26, RZ, 0x1c1f ;  /* 0x001c1fff1a147589 */ /* 0x00012400000e0000 */
.L_x_4121:
        /* <DEDUP_REMOVED lines=12> */
[----:B------:R-:W-:Y:S02]  /*de40*/  CS2R R26, SRZ ;  /* 0x00000000001a7805 */ /* 0x000fe4000001ff00 */
[----:B------:R-:W-:Y:S02]  /*de50*/  CS2R R28, SRZ ;  /* 0x00000000001c7805 */ /* 0x000fe4000001ff00 */
[----:B------:R-:W-:Y:S02]  /*de60*/  CS2R R30, SRZ ;  /* 0x00000000001e7805 */ /* 0x000fe4000001ff00 */
[----:B------:R-:W-:-:S02]  /*de70*/  CS2R R32, SRZ ;  /* 0x0000000000207805 */ /* 0x000fc4000001ff00 */
[----:B------:R-:W-:Y:S01]  /*de80*/  CS2R R34, SRZ ;  /* 0x0000000000227805 */ /* 0x000fe2000001ff00 */
[----:B------:R-:W-:Y:S06]  /*de90*/  @P0 BRA `(.L_x_3898) ;  /* 0x0000000000900947 */ /* 0x000fec0003800000 */
[----:B------:R-:W-:Y:S01]  /*dea0*/  ULDC UR4, c[0x0][0x3f4] ;  /* 0x0000fd0000047ab9 */ /* 0x000fe20000000800 */
[----:B-1----:R-:W-:Y:S01]  /*deb0*/  MOV R5, R3 ;  /* 0x0000000300057202 */ /* 0x002fe20000000f00 */
[----:B--2---:R-:W-:Y:S01]  /*dec0*/  IMAD.MOV.U32 R4, RZ, RZ, R0 ;  /* 0x000000ffff047224 */ /* 0x004fe200078e0000 */
[----:B------:R-:W-:Y:S02]  /*ded0*/  ISETP.GE.AND P2, PT, R16, UR4, PT ;  /* 0x0000000410007c0c */ /* 0x000fe4000bf46270 */
[----:B------:R-:W-:Y:S02]  /*dee0*/  CS2R R28, SRZ ;  /* 0x00000000001c7805 */ /* 0x000fe4000001ff00 */
[----:B------:R-:W-:Y:S02]  /*def0*/  ISETP.GE.AND P3, PT, R194, UR4, PT ;  /* 0x00000004c2007c0c */ /* 0x000fe4000bf66270 */
[----:B------:R-:W-:Y:S02]  /*df00*/  CS2R R30, SRZ ;  /* 0x00000000001e7805 */ /* 0x000fe4000001ff00 */
[----:B------:R-:W-:-:S02]  /*df10*/  ISETP.GE.AND P4, PT, R193, UR4, PT ;  /* 0x00000004c1007c0c */ /* 0x000fc4000bf86270 */
[----:B------:R-:W-:Y:S02]  /*df20*/  CS2R R8, SRZ ;  /* 0x0000000000087805 */ /* 0x000fe4000001ff00 */
[----:B------:R-:W-:Y:S02]  /*df30*/  CS2R R10, SRZ ;  /* 0x00000000000a7805 */ /* 0x000fe4000001ff00 */
[----:B------:R-:W-:Y:S02]  /*df40*/  CS2R R32, SRZ ;  /* 0x0000000000207805 */ /* 0x000fe4000001ff00 */
[----:B------:R-:W-:Y:S01]  /*df50*/  CS2R R34, SRZ ;  /* 0x0000000000227805 */ /* 0x000fe2000001ff00 */
[----:B------:R-:W-:Y:S02]  /*df60*/  @!P2 IMAD.SHL.U32 R47, R16, 0x2, RZ ;  /* 0x00000002102fa824 */ /* 0x000fe400078e00ff */
[----:B------:R-:W-:Y:S02]  /*df70*/  @!P3 IMAD.SHL.U32 R39, R195, 0x8, RZ ;  /* 0x00000008c327b824 */ /* 0x000fe400078e00ff */
[----:B------:R-:W-:Y:S01]  /*df80*/  @!P4 IMAD.SHL.U32 R43, R198, 0x8, RZ ;  /* 0x00000008c62bc824 */ /* 0x000fe200078e00ff */
[-C--:B------:R-:W-:Y:S01]  /*df90*/  @!P2 IADD3 R44, P0, R0, R47.reuse, RZ ;  /* 0x0000002f002ca210 */ /* 0x080fe20007f1e0ff */
[----:B------:R-:W-:Y:S01]  /*dfa0*/  @!P3 IMAD.WIDE R36, R39, 0x2, R4 ;  /* 0x000000022724b825 */ /* 0x000fe200078e0204 */
[----:B----4-:R-:W-:-:S02]  /*dfb0*/  @!P2 IADD3 R46, P1, R20, R47, RZ ;  /* 0x0000002f142ea210 */ /* 0x010fc40007f3e0ff */
[----:B------:R-:W-:Y:S01]  /*dfc0*/  @!P2 SHF.L.U64.HI R0, R16, 0x1, R17 ;  /* 0x000000011000a819 */ /* 0x000fe20000010211 */
[----:B------:R-:W-:Y:S01]  /*dfd0*/  @!P4 IMAD.WIDE R40, R43, 0x2, R4 ;  /* 0x000000022b28c825 */ /* 0x000fe200078e0204 */
[----:B------:R-:W-:Y:S02]  /*dfe0*/  CS2R R12, SRZ ;  /* 0x00000000000c7805 */ /* 0x000fe4000001ff00 */
[----:B------:R-:W-:Y:S02]  /*dff0*/  CS2R R14, SRZ ;  /* 0x00000000000e7805 */ /* 0x000fe4000001ff00 */
[----:B------:R-:W-:Y:S02]  /*e000*/  CS2R R24, SRZ ;  /* 0x0000000000187805 */ /* 0x000fe4000001ff00 */
[----:B------:R-:W-:Y:S02]  /*e010*/  CS2R R26, SRZ ;  /* 0x00000000001a7805 */ /* 0x000fe4000001ff00 */
[----:B------:R-:W-:-:S02]  /*e020*/  CS2R R4, SRZ ;  /* 0x0000000000047805 */ /* 0x000fc4000001ff00 */
[----:B------:R-:W-:Y:S01]  /*e030*/  CS2R R6, SRZ ;  /* 0x0000000000067805 */ /* 0x000fe2000001ff00 */
[--C-:B---3--:R-:W-:Y:S01]  /*e040*/  @!P3 IMAD.WIDE R38, R39, 0x2, R20.reuse ;  /* 0x000000022726b825 */ /* 0x108fe200078e0214 */
[----:B------:R-:W-:Y:S01]  /*e050*/  @!P2 IADD3.X R45, R3, R0, RZ, P0, !PT ;  /* 0x00000000032da210 */ /* 0x000fe200007fe4ff */
[----:B------:R0:W5:Y:S02]  /*e060*/  @!P3 LD.E.128 R28, desc[UR56][R36.64] ;  /* 0x00000038241cb980 */ /* 0x000164000c101d00 */
[----:B------:R-:W-:Y:S02]  /*e070*/  @!P4 IMAD.WIDE R42, R43, 0x2, R20 ;  /* 0x000000022b2ac825 */ /* 0x000fe400078e0214 */
[----:B------:R0:W5:Y:S02]  /*e080*/  @!P3 LD.E.128 R8, desc[UR56][R38.64] ;  /* 0x000000382608b980 */ /* 0x000164000c101d00 */
[----:B------:R-:W-:Y:S02]  /*e090*/  @!P2 IMAD.X R47, R21, 0x1, R0, P1 ;  /* 0x00000001152fa824 */ /* 0x000fe400008e0600 */
[----:B------:R0:W5:Y:S04]  /*e0a0*/  @!P4 LD.E.128 R32, desc[UR56][R40.64] ;  /* 0x000000382820c980 */ /* 0x000168000c101d00 */
[----:B------:R0:W5:Y:S04]  /*e0b0*/  @!P4 LD.E.128 R12, desc[UR56][R42.64] ;  /* 0x000000382a0cc980 */ /* 0x000168000c101d00 */
[----:B------:R0:W5:Y:S04]  /*e0c0*/  @!P2 LD.E.128 R24, desc[UR56][R44.64] ;  /* 0x000000382c18a980 */ /* 0x000168000c101d00 */
[----:B------:R0:W5:Y:S02]  /*e0d0*/  @!P2 LD.E.128 R4, desc[UR56][R46.64] ;  /* 0x000000382e04a980 */ /* 0x000164000c101d00 */
.L_x_3898:
[----:B------:R-:W-:Y:S05]  /*e0e0*/  BSYNC B1 ;  /* 0x0000000000017941 */ /* 0x000fea0003800000 */
.L_x_3897:
[----:B------:R-:W4:Y:S01]  /*e0f0*/  LDL R64, [R1+0x4] ;  /* 0x0000040001407983 */ /* 0x000f220000100800 */
[----:B--2--5:R-:W-:Y:S01]  /*e100*/  IMAD.MOV.U32 R0, RZ, RZ, R24 ;  /* 0x000000ffff007224 */ /* 0x024fe200078e0018 */
[----:B-1----:R-:W-:Y:S01]  /*e110*/  MOV R3, R25 ;  /* 0x0000001900037202 */ /* 0x002fe20000000f00 */
[----:B0-----:R-:W-:Y:S01]  /*e120*/  IMAD.MOV.U32 R36, RZ, RZ, R26 ;  /* 0x000000ffff247224 */ /* 0x001fe200078e001a */
[--C-:B------:R-:W-:Y:S01]  /*e130*/  SHF.R.U64 R26, R26, 0x10, R27.reuse ;  /* 0x000000101a1a7819 */ /* 0x100fe2000000121b */
[--C-:B---3--:R-:W-:Y:S01]  /*e140*/  IMAD.MOV.U32 R21, RZ, RZ, R27.reuse ;  /* 0x000000ffff157224 */ /* 0x108fe200078e001b */
[----:B------:R-:W-:Y:S01]  /*e150*/  SHF.R.U32.HI R42, RZ, 0x10, R27 ;  /* 0x00000010ff2a7819 */ /* 0x000fe2000001161b */
[----:B------:R-:W-:Y:S01]  /*e160*/  IMAD.MOV.U32 R27, RZ, RZ, R30 ;  /* 0x000000ffff1b7224 */ /* 0x000fe200078e001e */
[----:B------:R-:W-:Y:S01]  /*e170*/  SHF.R.U64 R45, R30, 0x10, R31 ;  /* 0x000000101e2d7819 */ /* 0x000fe2000000121f */
[----:B------:R-:W-:Y:S01]  /*e180*/  IMAD.MOV.U32 R30, RZ, RZ, R32 ;  /* 0x000000ffff1e7224 */ /* 0x000fe200078e0020 */
[--C-:B------:R-:W-:Y:S01]  /*e190*/  SHF.R.U64 R47, R32, 0x10, R33.reuse ;  /* 0x00000010202f7819 */ /* 0x100fe20000001221 */
[----:B------:R-:W-:Y:S01]  /*e1a0*/  IMAD.MOV.U32 R38, RZ, RZ, R4 ;  /* 0x000000ffff267224 */ /* 0x000fe200078e0004 */
[----:B------:R-:W-:Y:S01]  /*e1b0*/  MOV R32, R34 ;  /* 0x0000002200207202 */ /* 0x000fe20000000f00 */
[----:B------:R-:W-:Y:S01]  /*e1c0*/  IMAD.MOV.U32 R39, RZ, RZ, R33 ;  /* 0x000000ffff277224 */ /* 0x000fe200078e0021 */
[----:B------:R-:W-:Y:S01]  /*e1d0*/  SHF.R.U64 R50, R34, 0x10, R35 ;  /* 0x0000001022327819 */ /* 0x000fe20000001223 */
[----:B------:R-:W-:Y:S01]  /*e1e0*/  IMAD.MOV.U32 R40, RZ, RZ, R6 ;  /* 0x000000ffff287224 */ /* 0x000fe200078e0006 */
[----:B------:R-:W-:Y:S01]  /*e1f0*/  PRMT R34, R0, 0x5410, R3 ;  /* 0x0000541000227816 */ /* 0x000fe20000000003 */
[----:B------:R-:W-:Y:S01]  /*e200*/  BSSY B1, `(.L_x_3899) ;  /* 0x0000040000017945 */ /* 0x000fe20003800000 */
[----:B----4-:R-:W-:-:S02]  /*e210*/  MOV R20, R5 ;  /* 0x0000000500147202 */ /* 0x010fc40000000f00 */
[----:B------:R-:W-:Y:S01]  /*e220*/  SHF.R.U64 R52, R4, 0x10, R5 ;  /* 0x0000001004347819 */ /* 0x000fe20000001205 */
[----:B------:R-:W-:Y:S01]  /*e230*/  IMAD.MOV.U32 R4, RZ, RZ, R7 ;  /* 0x000000ffff047224 */ /* 0x000fe200078e0007 */
[----:B------:R-:W-:Y:S02]  /*e240*/  SHF.R.U32.HI R53, RZ, 0x10, R5 ;  /* 0x00000010ff357819 */ /* 0x000fe40000011605 */
[--C-:B------:R-:W-:Y:S02]  /*e250*/  SHF.R.U64 R37, R24, 0x10, R25.reuse ;  /* 0x0000001018257819 */ /* 0x100fe40000001219 */
[----:B------:R-:W-:Y:S01]  /*e260*/  SHF.R.U32.HI R41, RZ, 0x10, R25 ;  /* 0x00000010ff297819 */ /* 0x000fe20000011619 */
[--C-:B------:R-:W-:Y:S01]  /*e270*/  IMAD.MOV.U32 R25, RZ, RZ, R29.reuse ;  /* 0x000000ffff197224 */ /* 0x100fe200078e001d */
[----:B------:R-:W-:Y:S02]  /*e280*/  MOV R24, R28 ;  /* 0x0000001c00187202 */ /* 0x000fe40000000f00 */
[----:B------:R-:W-:-:S02]  /*e290*/  SHF.R.U64 R43, R28, 0x10, R29 ;  /* 0x000000101c2b7819 */ /* 0x000fc4000000121d */
[----:B------:R-:W-:Y:S02]  /*e2a0*/  SHF.R.U32.HI R44, RZ, 0x10, R29 ;  /* 0x00000010ff2c7819 */ /* 0x000fe4000001161d */
[----:B------:R-:W-:Y:S01]  /*e2b0*/  SHF.R.U32.HI R49, RZ, 0x10, R33 ;  /* 0x00000010ff317819 */ /* 0x000fe20000011621 */
[----:B------:R-:W-:Y:S01]  /*e2c0*/  IMAD.MOV.U32 R33, RZ, RZ, R35 ;  /* 0x000000ffff217224 */ /* 0x000fe200078e0023 */
[----:B------:R-:W-:Y:S01]  /*e2d0*/  SHF.R.U64 R54, R6, 0x10, R7 ;  /* 0x0000001006367819 */ /* 0x000fe20000001207 */
[----:B------:R-:W-:Y:S01]  /*e2e0*/  IMAD.MOV.U32 R6, RZ, RZ, R9 ;  /* 0x000000ffff067224 */ /* 0x000fe200078e0009 */
[----:B------:R-:W-:Y:S02]  /*e2f0*/  SHF.R.U32.HI R55, RZ, 0x10, R7 ;  /* 0x00000010ff377819 */ /* 0x000fe40000011607 */
[----:B------:R-:W-:Y:S02]  /*e300*/  MOV R28, R31 ;  /* 0x0000001f001c7202 */ /* 0x000fe40000000f00 */
[----:B------:R-:W-:Y:S01]  /*e310*/  SHF.R.U32.HI R46, RZ, 0x10, R31 ;  /* 0x00000010ff2e7819 */ /* 0x000fe2000001161f */
[----:B------:R-:W-:Y:S01]  /*e320*/  IMAD.MOV.U32 R31, RZ, RZ, R10 ;  /* 0x000000ffff1f7224 */ /* 0x000fe200078e000a */
[----:B------:R-:W-:-:S02]  /*e330*/  MOV R29, R8 ;  /* 0x00000008001d7202 */ /* 0x000fc40000000f00 */
[--C-:B------:R-:W-:Y:S01]  /*e340*/  SHF.R.U64 R56, R8, 0x10, R9.reuse ;  /* 0x0000001008387819 */ /* 0x100fe20000001209 */
[----:B------:R-:W-:Y:S01]  /*e350*/  IMAD.MOV.U32 R8, RZ, RZ, R12 ;  /* 0x000000ffff087224 */ /* 0x000fe200078e000c */
[----:B------:R-:W-:Y:S01]  /*e360*/  SHF.R.U32.HI R57, RZ, 0x10, R9 ;  /* 0x00000010ff397819 */ /* 0x000fe20000011609 */
[----:B------:R-:W-:Y:S01]  /*e370*/  IMAD.MOV.U32 R9, RZ, RZ, R13 ;  /* 0x000000ffff097224 */ /* 0x000fe200078e000d */
[----:B------:R-:W-:Y:S02]  /*e380*/  MOV R7, R11 ;  /* 0x0000000b00077202 */ /* 0x000fe40000000f00 */
[--C-:B------:R-:W-:Y:S02]  /*e390*/  SHF.R.U64 R58, R10, 0x10, R11.reuse ;  /* 0x000000100a3a7819 */ /* 0x100fe4000000120b */
[----:B------:R-:W-:Y:S01]  /*e3a0*/  SHF.R.U32.HI R59, RZ, 0x10, R11 ;  /* 0x00000010ff3b7819 */ /* 0x000fe2000001160b */
[----:B------:R-:W-:Y:S01]  /*e3b0*/  IMAD.MOV.U32 R11, RZ, RZ, R15 ;  /* 0x000000ffff0b7224 */ /* 0x000fe200078e000f */
[----:B------:R-:W-:-:S02]  /*e3c0*/  PRMT R24, R24, 0x5410, R25 ;  /* 0x0000541018187816 */ /* 0x000fc40000000019 */
[----:B------:R-:W-:Y:S02]  /*e3d0*/  SHF.R.U32.HI R51, RZ, 0x10, R35 ;  /* 0x00000010ff337819 */ /* 0x000fe40000011623 */
[--C-:B------:R-:W-:Y:S02]  /*e3e0*/  SHF.R.U64 R60, R12, 0x10, R13.reuse ;  /* 0x000000100c3c7819 */ /* 0x100fe4000000120d */
[----:B------:R-:W-:Y:S02]  /*e3f0*/  SHF.R.U32.HI R61, RZ, 0x10, R13 ;  /* 0x00000010ff3d7819 */ /* 0x000fe4000001160d */
[----:B------:R-:W-:Y:S02]  /*e400*/  MOV R10, R14 ;  /* 0x0000000e000a7202 */ /* 0x000fe40000000f00 */
[----:B------:R-:W-:Y:S02]  /*e410*/  VIMNMX R25, R48, 0x80, PT ;  /* 0x0000008030197848 */ /* 0x000fe40003fe0100 */
[----:B------:R-:W-:-:S02]  /*e420*/  PRMT R35, R37, 0x5410, R41 ;  /* 0x0000541025237816 */ /* 0x000fc40000000029 */
[--C-:B------:R-:W-:Y:S02]  /*e430*/  SHF.R.U64 R62, R14, 0x10, R15.reuse ;  /* 0x000000100e3e7819 */ /* 0x100fe4000000120f */
[----:B------:R-:W-:Y:S02]  /*e440*/  SHF.R.U32.HI R63, RZ, 0x10, R15 ;  /* 0x00000010ff3f7819 */ /* 0x000fe4000001160f */
        /* <DEDUP_REMOVED lines=14> */
[----:B------:R-:W-:Y:S02]  /*e530*/  ISETP.GE.AND P1, PT, R202, R25, PT ;  /* 0x00000019ca00720c */ /* 0x000fe40003f26270 */
[----:B------:R-:W-:-:S02]  /*e540*/  PRMT R14, R8, 0x5410, R9 ;  /* 0x00005410080e7816 */ /* 0x000fc40000000009 */
        /* <DEDUP_REMOVED lines=8> */
[----:B------:R-:W-:Y:S02]  /*e5d0*/  PRMT R39, R52, 0x5410, R53 ;  /* 0x0000541034277816 */ /* 0x000fe40000000035 */
[----:B------:R-:W-:Y:S01]  /*e5e0*/  PRMT R30, R56, 0x5410, R57 ;  /* 0x00005410381e7816 */ /* 0x000fe20000000039 */
[----:B0-----:R-:W-:Y:S06]  /*e5f0*/  @!P0 BRA `(.L_x_3900) ;  /* 0x0000011c00a08947 */ /* 0x001fec0003800000 */
.L_x_4122:
[----:B------:R-:W-:Y:S05]  /*e600*/  BSYNC B1 ;  /* 0x0000000000017941 */ /* 0x000fea0003800000 */
.L_x_3899:
[----:B------:R-:W-:Y:S01]  /*e610*/  BSSY B1, `(.L_x_3901) ;  /* 0x000011c000017945 */ /* 0x000fe20003800000 */
[----:B------:R-:W-:-:S03]  /*e620*/  PRMT R21, R62, 0x5410, R63 ;  /* 0x000054103e157816 */ /* 0x000fc6000000003f */
[----:B------:R-:W-:Y:S05]  /*e630*/  @P1 BRA `(.L_x_3902) ;  /* 0x0000001000641947 */ /* 0x000fea0003800000 */
[----:B------:R-:W1:Y:S01]  /*e640*/  LDC R33, c[0x0][0x3f4] ;  /* 0x0000fd00ff217b82 */ /* 0x000e620000000800 */
[----:B------:R-:W-:Y:S01]  /*e650*/  BSSY B2, `(.L_x_3903) ;  /* 0x0000065000027945 */ /* 0x000fe20003800000 */
[-C--:B-1----:R-:W-:Y:S02]  /*e660*/  ISETP.GE.AND P0, PT, R16, R33.reuse, PT ;  /* 0x000000211000720c */ /* 0x082fe40003f06270 */
[-C--:B------:R-:W-:Y:S02]  /*e670*/  ISETP.GE.AND P1, PT, R194, R33.reuse, PT ;  /* 0x00000021c200720c */ /* 0x080fe40003f26270 */
[----:B------:R-:W-:-:S09]  /*e680*/  ISETP.GE.AND P2, PT, R193, R33, PT ;  /* 0x00000021c100720c */ /* 0x000fd20003f46270 */
[----:B------:R-:W-:Y:S05]  /*e690*/  @P0 BRA `(.L_x_3904) ;  /* 0x0000000400800947 */ /* 0x000fea0003800000 */
[----:B------:R-:W1:Y:S01]  /*e6a0*/  S2R R6, SR_TID.X ;  /* 0x0000000000067919 */ /* 0x000e620000002100 */
[----:B0-----:R-:W-:Y:S01]  /*e6b0*/  LOP3.LUT R5, R215, 0x38, R16, 0xf8, !PT ;  /* 0x00000038d7057812 */ /* 0x001fe200078ef810 */
[----:B------:R-:W-:Y:S02]  /*e6c0*/  HADD2.F32 R53, -RZ, R38.H0_H0 ;  /* 0x20000026ff357230 */ /* 0x000fe40000004100 */
[----:B------:R-:W-:Y:S02]  /*e6d0*/  HADD2.F32 R51, -RZ, R34.H0_H0 ;  /* 0x20000022ff337230 */ /* 0x000fe40000004100 */
[----:B------:R-:W-:Y:S01]  /*e6e0*/  HADD2.F32 R55, -RZ, R39.H0_H0 ;  /* 0x20000027ff377230 */ /* 0x000fe20000004100 */
[----:B-1----:R-:W-:-:S04]  /*e6f0*/  IADD3 R6, R6, -0x80, RZ ;  /* 0xffffff8006067810 */ /* 0x002fc80007ffe0ff */
[----:B------:R-:W-:-:S04]  /*e700*/  SHF.R.S32.HI R4, RZ, 0x1f, R6 ;  /* 0x0000001fff047819 */ /* 0x000fc80000011406 */
[----:B------:R-:W-:-:S04]  /*e710*/  LEA.HI R4, R4, R6, RZ, 0x2 ;  /* 0x0000000604047211 */ /* 0x000fc800078f10ff */
[----:B------:R-:W-:-:S05]  /*e720*/  LOP3.LUT R4, R4, 0xfffffffc, RZ, 0xc0, !PT ;  /* 0xfffffffc04047812 */ /* 0x000fca00078ec0ff */
[----:B------:R-:W-:-:S05]  /*e730*/  IMAD.IADD R4, R6, 0x1, -R4 ;  /* 0x0000000106047824 */ /* 0x000fca00078e0a04 */
[----:B------:R-:W-:Y:S02]  /*e740*/  LEA.HI R6, R33, R4, RZ, 0x1d ;  /* 0x0000000421067211 */ /* 0x000fe400078fe8ff */
[----:B------:R-:W-:Y:S02]  /*e750*/  LOP3.LUT R4, R5, R216, RZ, 0x3c, !PT ;  /* 0x000000d805047212 */ /* 0x000fe400078e3cff */
[----:B------:R-:W-:Y:S01]  /*e760*/  SHF.R.S32.HI R7, RZ, 0x1f, R6 ;  /* 0x0000001fff077819 */ /* 0x000fe20000011406 */
[----:B------:R-:W-:Y:S01]  /*e770*/  IMAD.SHL.U32 R8, R6, 0x8, RZ ;  /* 0x0000000806087824 */ /* 0x000fe200078e00ff */
[----:B------:R-:W-:Y:S02]  /*e780*/  IADD3 R5, R217, R4, RZ ;  /* 0x00000004d9057210 */ /* 0x000fe40007ffe0ff */
[----:B------:R-:W-:Y:S02]  /*e790*/  LEA.HI R6, R7, R6, RZ, 0x3 ;  /* 0x0000000607067211 */ /* 0x000fe400078f18ff */
[----:B------:R-:W-:Y:S01]  /*e7a0*/  LOP3.LUT R7, R215, 0x38, R8, 0xf8, !PT ;  /* 0x00000038d7077812 */ /* 0x000fe200078ef808 */
[----:B------:R-:W-:-:S02]  /*e7b0*/  IMAD R58, R5, 0x2, R18 ;  /* 0x00000002053a7824 */ /* 0x000fc400078e0212 */
[----:B------:R-:W-:Y:S01]  /*e7c0*/  IMAD.SHL.U32 R6, R6, 0x400, RZ ;  /* 0x0000040006067824 */ /* 0x000fe200078e00ff */
[----:B------:R-:W-:-:S04]  /*e7d0*/  LOP3.LUT R9, R7, R216, RZ, 0x3c, !PT ;  /* 0x000000d807097212 */ /* 0x000fc800078e3cff */
[----:B------:R-:W-:Y:S02]  /*e7e0*/  LOP3.LUT R8, R6, 0x7fffe000, RZ, 0xc0, !PT ;  /* 0x7fffe00006087812 */ /* 0x000fe400078ec0ff */
[----:B------:R-:W0:Y:S02]  /*e7f0*/  LDS.128 R4, [R58+0x12400] ;  /* 0x012400003a047984 */ /* 0x000e240000000c00 */
        /* <DEDUP_REMOVED lines=29> */
[----:B------:R-:W-:Y:S02]  /*e9d0*/  HADD2.F32 R48, -RZ, R10.H0_H0 ;  /* 0x2000000aff307230 */ /* 0x000fe40000004100 */
        /* <DEDUP_REMOVED lines=41> */
[----:B------:R1:W-:Y:S01]  /*ec70*/  STS.128 [R58+0x12400], R4 ;  /* 0x012400043a007388 */ /* 0x0003e20000000c00 */
[----:B------:R-:W-:-:S05]  /*ec80*/  F2FP.F16.F32.PACK_AB R11, R42, R49 ;  /* 0x000000312a0b723e */ /* 0x000fca00000000ff */
[----:B------:R1:W-:Y:S02]  /*ec90*/  STS.128 [R60+0x12400], R8 ;  /* 0x012400083c007388 */ /* 0x0003e40000000c00 */
.L_x_3904:
[----:B------:R-:W-:Y:S05]  /*eca0*/  BSYNC B2 ;  /* 0x0000000000027941 */ /* 0x000fea0003800000 */
.L_x_3903:
[----:B------:R-:W-:Y:S04]  /*ecb0*/  BSSY B2, `(.L_x_3905) ;  /* 0x0000059000027945 */ /* 0x000fe80003800000 */
[----:B------:R-:W-:Y:S05]  /*ecc0*/  @P1 BRA `(.L_x_3906) ;  /* 0x00000004005c1947 */ /* 0x000fea0003800000 */
[----:B------:R-:W2:Y:S01]  /*ecd0*/  LDL R59, [R1+0x6c] ;  /* 0x00006c00013b7983 */ /* 0x000ea20000100800 */
[----:B-1----:R-:W-:Y:S01]  /*ece0*/  LEA.HI R4, R33, R195, RZ, 0x1d ;  /* 0x000000c321047211 */ /* 0x002fe200078fe8ff */
[----:B------:R-:W-:Y:S02]  /*ecf0*/  HADD2.F32 R52, -RZ, R24.H0_H0 ;  /* 0x20000018ff347230 */ /* 0x000fe40000004100 */
[--C-:B------:R-:W-:Y:S01]  /*ed00*/  HADD2.F32 R54, -RZ, R29.reuse.H0_H0 ;  /* 0x2000001dff367230 */ /* 0x100fe20000004100 */
[----:B0-----:R-:W-:Y:S01]  /*ed10*/  SHF.R.S32.HI R5, RZ, 0x1f, R4 ;  /* 0x0000001fff057819 */ /* 0x001fe20000011404 */
[----:B------:R-:W-:Y:S02]  /*ed20*/  IMAD.SHL.U32 R6, R4, 0x8, RZ ;  /* 0x0000000804067824 */ /* 0x000fe400078e00ff */
[----:B------:R-:W-:Y:S01]  /*ed30*/  HADD2.F32 R51, -RZ, R30.H0_H0 ;  /* 0x2000001eff337230 */ /* 0x000fe20000004100 */
[----:B------:R-:W-:Y:S01]  /*ed40*/  LEA.HI R4, R5, R4, RZ, 0x3 ;  /* 0x0000000405047211 */ /* 0x000fe200078f18ff */
[----:B------:R-:W-:Y:S01]  /*ed50*/  HADD2.F32 R53, -RZ, R29.H1_H1 ;  /* 0x3000001dff357230 */ /* 0x000fe20000004100 */
[----:B------:R-:W-:-:S03]  /*ed60*/  LOP3.LUT R5, R215, 0x38, R6, 0xf8, !PT ;  /* 0x00000038d7057812 */ /* 0x000fc600078ef806 */
[----:B------:R-:W-:Y:S01]  /*ed70*/  IMAD.SHL.U32 R4, R4, 0x400, RZ ;  /* 0x0000040004047824 */ /* 0x000fe200078e00ff */
[----:B------:R-:W-:-:S04]  /*ed80*/  LOP3.LUT R9, R5, R216, RZ, 0x3c, !PT ;  /* 0x000000d805097212 */ /* 0x000fc800078e3cff */
[----:B------:R-:W-:-:S04]  /*ed90*/  LOP3.LUT R8, R4, 0x7fffe000, RZ, 0xc0, !PT ;  /* 0x7fffe00004087812 */ /* 0x000fc800078ec0ff */
[----:B------:R-:W-:-:S04]  /*eda0*/  IADD3 R9, R9, R8, R217 ;  /* 0x0000000809097210 */ /* 0x000fc80007ffe0d9 */
[----:B------:R-:W-:-:S05]  /*edb0*/  LEA R42, R9, R18, 0x1 ;  /* 0x00000012092a7211 */ /* 0x000fca00078e08ff */
[----:B------:R-:W0:Y:S02]  /*edc0*/  LDS.128 R8, [R42+0x12400] ;  /* 0x012400002a087984 */ /* 0x000e240000000c00 */
[--C-:B0-----:R-:W-:Y:S02]  /*edd0*/  HADD2.F32 R47, -RZ, R8.reuse.H0_H0 ;  /* 0x20000008ff2f7230 */ /* 0x101fe40000004100 */
[----:B------:R-:W-:Y:S02]  /*ede0*/  HADD2.F32 R8, -RZ, R8.H1_H1 ;  /* 0x30000008ff087230 */ /* 0x000fe40000004100 */
[----:B------:R-:W-:Y:S02]  /*edf0*/  HADD2.F32 R48, -RZ, R9.H0_H0 ;  /* 0x20000009ff307230 */ /* 0x000fe40000004100 */
[C---:B------:R-:W-:Y:S01]  /*ee00*/  FMUL.FTZ R56, R47.reuse, R54 ;  /* 0x000000362f387220 */ /* 0x040fe20000410000 */
[----:B------:R-:W-:Y:S01]  /*ee10*/  FMUL.FTZ R58, R47, R52 ;  /* 0x000000342f3a7220 */ /* 0x000fe20000410000 */
[----:B------:R-:W-:-:S02]  /*ee20*/  HADD2.F32 R47, -RZ, R26.H0_H0 ;  /* 0x2000001aff2f7230 */ /* 0x000fc40000004100 */
[C---:B------:R-:W-:Y:S01]  /*ee30*/  FMUL.FTZ R55, R8.reuse, R51 ;  /* 0x0000003308377220 */ /* 0x040fe20000410000 */
[----:B------:R-:W-:Y:S02]  /*ee40*/  HADD2.F32 R9, -RZ, R9.H1_H1 ;  /* 0x30000009ff097230 */ /* 0x000fe40000004100 */
[--C-:B------:R-:W-:Y:S02]  /*ee50*/  HADD2.F32 R49, -RZ, R10.reuse.H0_H0 ;  /* 0x2000000aff317230 */ /* 0x100fe40000004100 */
[----:B------:R-:W-:Y:S01]  /*ee60*/  FMUL.FTZ R57, R8, R47 ;  /* 0x0000002f08397220 */ /* 0x000fe20000410000 */
[----:B------:R-:W-:Y:S02]  /*ee70*/  HADD2.F32 R8, -RZ, R27.H0_H0 ;  /* 0x2000001bff087230 */ /* 0x000fe40000004100 */
[----:B------:R-:W-:Y:S02]  /*ee80*/  HADD2.F32 R10, -RZ, R10.H1_H1 ;  /* 0x3000000aff0a7230 */ /* 0x000fe40000004100 */
[----:B------:R-:W-:-:S02]  /*ee90*/  HADD2.F32 R50, -RZ, R11.H0_H0 ;  /* 0x2000000bff327230 */ /* 0x000fc40000004100 */
[----:B------:R-:W-:Y:S01]  /*eea0*/  HADD2.F32 R11, -RZ, R11.H1_H1 ;  /* 0x3000000bff0b7230 */ /* 0x000fe20000004100 */
[----:B--2---:R-:W0:Y:S02]  /*eeb0*/  LDS.128 R4, [R59] ;  /* 0x000000003b047984 */ /* 0x004e240000000c00 */
[--C-:B0-----:R-:W-:Y:S02]  /*eec0*/  HADD2.F32 R43, -RZ, R4.reuse.H0_H0 ;  /* 0x20000004ff2b7230 */ /* 0x101fe40000004100 */
[----:B------:R-:W-:Y:S02]  /*eed0*/  HADD2.F32 R4, -RZ, R4.H1_H1 ;  /* 0x30000004ff047230 */ /* 0x000fe40000004100 */
[----:B------:R-:W-:Y:S02]  /*eee0*/  HADD2.F32 R44, -RZ, R5.H0_H0 ;  /* 0x20000005ff2c7230 */ /* 0x000fe40000004100 */
[C---:B------:R-:W-:Y:S01]  /*eef0*/  FFMA.FTZ R56, R43.reuse, R52, -R56 ;  /* 0x000000342b387223 */ /* 0x040fe20000010838 */
[----:B------:R-:W-:Y:S01]  /*ef00*/  FFMA.FTZ R58, R43, R54, R58 ;  /* 0x000000362b3a7223 */ /* 0x000fe2000001003a */
[----:B------:R-:W-:-:S02]  /*ef10*/  HADD2.F32 R43, -RZ, R24.H1_H1 ;  /* 0x30000018ff2b7230 */ /* 0x000fc40000004100 */
[----:B------:R-:W-:Y:S01]  /*ef20*/  FFMA.FTZ R55, R4, R47, -R55 ;  /* 0x0000002f04377223 */ /* 0x000fe20000010837 */
[----:B------:R-:W-:Y:S01]  /*ef30*/  FMUL.FTZ R47, R48, R53 ;  /* 0x00000035302f7220 */ /* 0x000fe20000410000 */
[----:B------:R-:W-:Y:S02]  /*ef40*/  HADD2.F32 R52, -RZ, R30.H1_H1 ;  /* 0x3000001eff347230 */ /* 0x000fe40000004100 */
[----:B------:R-:W-:Y:S01]  /*ef50*/  FFMA.FTZ R57, R4, R51, R57 ;  /* 0x0000003304397223 */ /* 0x000fe20000010039 */
[-C--:B------:R-:W-:Y:S01]  /*ef60*/  FMUL.FTZ R48, R48, R43.reuse ;  /* 0x0000002b30307220 */ /* 0x080fe20000410000 */
[----:B------:R-:W-:Y:S02]  /*ef70*/  HADD2.F32 R4, -RZ, R26.H1_H1 ;  /* 0x3000001aff047230 */ /* 0x000fe40000004100 */
[C---:B------:R-:W-:Y:S01]  /*ef80*/  FFMA.FTZ R47, R44.reuse, R43, -R47 ;  /* 0x0000002b2c2f7223 */ /* 0x040fe2000001082f */
[----:B------:R-:W-:Y:S02]  /*ef90*/  HADD2.F32 R5, -RZ, R5.H1_H1 ;  /* 0x30000005ff057230 */ /* 0x000fe40000004100 */
[----:B------:R-:W-:Y:S01]  /*efa0*/  FFMA.FTZ R48, R44, R53, R48 ;  /* 0x000000352c307223 */ /* 0x000fe20000010030 */
[----:B------:R-:W-:Y:S01]  /*efb0*/  FMUL.FTZ R54, R9, R52 ;  /* 0x0000003409367220 */ /* 0x000fe20000410000 */
[----:B------:R-:W-:-:S02]  /*efc0*/  HADD2.F32 R44, -RZ, R31.H0_H0 ;  /* 0x2000001fff2c7230 */ /* 0x000fc40000004100 */
[-C--:B------:R-:W-:Y:S01]  /*efd0*/  FMUL.FTZ R60, R9, R4.reuse ;  /* 0x00000004093c7220 */ /* 0x080fe20000410000 */
[----:B------:R-:W-:Y:S02]  /*efe0*/  HADD2.F32 R43, -RZ, R32.H0_H0 ;  /* 0x20000020ff2b7230 */ /* 0x000fe40000004100 */
[----:B------:R-:W-:Y:S01]  /*eff0*/  FFMA.FTZ R54, R5, R4, -R54 ;  /* 0x0000000405367223 */ /* 0x000fe20000010836 */
[----:B------:R-:W-:Y:S02]  /*f000*/  HADD2.F32 R45, -RZ, R6.H0_H0 ;  /* 0x20000006ff2d7230 */ /* 0x000fe40000004100 */
[C---:B------:R-:W-:Y:S01]  /*f010*/  FMUL.FTZ R4, R49.reuse, R44 ;  /* 0x0000002c31047220 */ /* 0x040fe20000410000 */
[----:B------:R-:W-:Y:S02]  /*f020*/  HADD2.F32 R9, -RZ, R28.H0_H0 ;  /* 0x2000001cff097230 */ /* 0x000fe40000004100 */
[----:B------:R-:W-:Y:S01]  /*f030*/  FMUL.FTZ R53, R49, R8 ;  /* 0x0000000831357220 */ /* 0x000fe20000410000 */
[----:B------:R-:W-:-:S02]  /*f040*/  HADD2.F32 R6, -RZ, R6.H1_H1 ;  /* 0x30000006ff067230 */ /* 0x000fc40000004100 */
[----:B------:R-:W-:Y:S01]  /*f050*/  FFMA.FTZ R49, R5, R52, R60 ;  /* 0x0000003405317223 */ /* 0x000fe2000001003c */
[C---:B------:R-:W-:Y:S01]  /*f060*/  FMUL.FTZ R5, R10.reuse, R43 ;  /* 0x0000002b0a057220 */ /* 0x040fe20000410000 */
[C---:B------:R-:W-:Y:S01]  /*f070*/  FFMA.FTZ R51, R45.reuse, R8, -R4 ;  /* 0x000000082d337223 */ /* 0x040fe20000010804 */
[----:B------:R-:W-:Y:S01]  /*f080*/  FFMA.FTZ R53, R45, R44, R53 ;  /* 0x0000002c2d357223 */ /* 0x000fe20000010035 */
[-C--:B------:R-:W-:Y:S01]  /*f090*/  FMUL.FTZ R45, R10, R9.reuse ;  /* 0x000000090a2d7220 */ /* 0x080fe20000410000 */
[C---:B------:R-:W-:Y:S01]  /*f0a0*/  FFMA.FTZ R10, R6.reuse, R9, -R5 ;  /* 0x00000009060a7223 */ /* 0x040fe20000010805 */
[----:B------:R-:W-:Y:S02]  /*f0b0*/  HADD2.F32 R9, -RZ, R31.H1_H1 ;  /* 0x3000001fff097230 */ /* 0x000fe40000004100 */
[----:B------:R-:W-:Y:S02]  /*f0c0*/  HADD2.F32 R5, -RZ, R27.H1_H1 ;  /* 0x3000001bff057230 */ /* 0x000fe40000004100 */
[----:B------:R-:W-:Y:S01]  /*f0d0*/  FFMA.FTZ R44, R6, R43, R45 ;  /* 0x0000002b062c7223 */ /* 0x000fe2000001002d */
[----:B------:R-:W-:-:S02]  /*f0e0*/  HADD2.F32 R8, -RZ, R32.H1_H1 ;  /* 0x30000020ff087230 */ /* 0x000fc40000004100 */
[C---:B------:R-:W-:Y:S01]  /*f0f0*/  FMUL.FTZ R43, R50.reuse, R9 ;  /* 0x00000009322b7220 */ /* 0x040fe20000410000 */
[----:B------:R-:W-:Y:S02]  /*f100*/  HADD2.F32 R4, -RZ, R28.H1_H1 ;  /* 0x3000001cff047230 */ /* 0x000fe40000004100 */
[-C--:B------:R-:W-:Y:S01]  /*f110*/  FMUL.FTZ R50, R50, R5.reuse ;  /* 0x0000000532327220 */ /* 0x080fe20000410000 */
[--C-:B------:R-:W-:Y:S02]  /*f120*/  HADD2.F32 R46, -RZ, R7.reuse.H0_H0 ;  /* 0x20000007ff2e7230 */ /* 0x100fe40000004100 */
[C---:B------:R-:W-:Y:S01]  /*f130*/  FMUL.FTZ R6, R11.reuse, R8 ;  /* 0x000000080b067220 */ /* 0x040fe20000410000 */
[----:B------:R-:W-:Y:S02]  /*f140*/  HADD2.F32 R7, -RZ, R7.H1_H1 ;  /* 0x30000007ff077230 */ /* 0x000fe40000004100 */
        /* <DEDUP_REMOVED lines=15> */
.L_x_3906:
[----:B------:R-:W-:Y:S05]  /*f240*/  BSYNC B2 ;  /* 0x0000000000027941 */ /* 0x000fea0003800000 */
.L_x_3905:
[----:B------:R-:W-:Y:S05]  /*f250*/  @P2 BRA `(.L_x_3902) ;  /* 0x00000004005c2947 */ /* 0x000fea0003800000 */
[----:B-1----:R-:W3:Y:S01]  /*f260*/  LDL R58, [R1+0x64] ;  /* 0x00006400013a7983 */ /* 0x002ee20000100800 */
[----:B------:R-:W-:Y:S01]  /*f270*/  LEA.HI R33, R33, R198, RZ, 0x1d ;  /* 0x000000c621217211 */ /* 0x000fe200078fe8ff */
[----:B------:R-:W-:Y:S02]  /*f280*/  HADD2.F32 R53, -RZ, R14.H0_H0 ;  /* 0x2000000eff357230 */ /* 0x000fe40000004100 */
[----:B------:R-:W-:Y:S01]  /*f290*/  HADD2.F32 R51, -RZ, R0.H0_H0 ;  /* 0x20000000ff337230 */ /* 0x000fe20000004100 */
[----:B--2---:R-:W-:Y:S01]  /*f2a0*/  SHF.R.S32.HI R6, RZ, 0x1f, R33 ;  /* 0x0000001fff067819 */ /* 0x004fe20000011421 */
[----:B------:R-:W-:Y:S02]  /*f2b0*/  IMAD.SHL.U32 R4, R33, 0x8, RZ ;  /* 0x0000000821047824 */ /* 0x000fe400078e00ff */
[----:B------:R-:W-:Y:S01]  /*f2c0*/  HADD2.F32 R55, -RZ, R15.H0_H0 ;  /* 0x2000000fff377230 */ /* 0x000fe20000004100 */
[----:B------:R-:W-:Y:S02]  /*f2d0*/  LEA.HI R6, R6, R33, RZ, 0x3 ;  /* 0x0000002106067211 */ /* 0x000fe400078f18ff */
[----:B0-----:R-:W-:-:S03]  /*f2e0*/  LOP3.LUT R5, R215, 0x38, R4, 0xf8, !PT ;  /* 0x00000038d7057812 */ /* 0x001fc600078ef804 */
        /* <DEDUP_REMOVED lines=11> */
[----:B------:R-:W-:-:S02]  /*f3a0*/  HADD2.F32 R46, -RZ, R14.H1_H1 ;  /* 0x3000000eff2e7230 */ /* 0x000fc40000004100 */
[----:B------:R-:W-:Y:S01]  /*f3b0*/  FMUL.FTZ R61, R8, R55 ;  /* 0x00000037083d7220 */ /* 0x000fe20000410000 */
[----:B------:R-:W-:Y:S02]  /*f3c0*/  HADD2.F32 R9, -RZ, R9.H1_H1 ;  /* 0x30000009ff097230 */ /* 0x000fe40000004100 */
[--C-:B------:R-:W-:Y:S02]  /*f3d0*/  HADD2.F32 R48, -RZ, R10.reuse.H0_H0 ;  /* 0x2000000aff307230 */ /* 0x100fe40000004100 */
[----:B------:R-:W-:Y:S01]  /*f3e0*/  FMUL.FTZ R54, R47, R46 ;  /* 0x0000002e2f367220 */ /* 0x000fe20000410000 */
[----:B------:R-:W-:Y:S02]  /*f3f0*/  HADD2.F32 R10, -RZ, R10.H1_H1 ;  /* 0x3000000aff0a7230 */ /* 0x000fe40000004100 */
[--C-:B------:R-:W-:Y:S02]  /*f400*/  HADD2.F32 R49, -RZ, R11.reuse.H0_H0 ;  /* 0x2000000bff317230 */ /* 0x100fe40000004100 */
[----:B------:R-:W-:Y:S01]  /*f410*/  HADD2.F32 R11, -RZ, R11.H1_H1 ;  /* 0x3000000bff0b7230 */ /* 0x000fe20000004100 */
[----:B---3--:R-:W0:Y:S02]  /*f420*/  LDS.128 R4, [R58] ;  /* 0x000000003a047984 */ /* 0x008e240000000c00 */
[----:B0-----:R-:W-:-:S02]  /*f430*/  HADD2.F32 R42, -RZ, R4.H0_H0 ;  /* 0x20000004ff2a7230 */ /* 0x001fc40000004100 */
[----:B------:R-:W-:Y:S02]  /*f440*/  HADD2.F32 R4, -RZ, R4.H1_H1 ;  /* 0x30000004ff047230 */ /* 0x000fe40000004100 */
[----:B------:R-:W-:Y:S02]  /*f450*/  HADD2.F32 R43, -RZ, R5.H0_H0 ;  /* 0x20000005ff2b7230 */ /* 0x000fe40000004100 */
[C---:B------:R-:W-:Y:S01]  /*f460*/  FFMA.FTZ R57, R42.reuse, R51, -R57 ;  /* 0x000000332a397223 */ /* 0x040fe20000010839 */
[----:B------:R-:W-:Y:S02]  /*f470*/  HADD2.F32 R51, -RZ, R3.H0_H0 ;  /* 0x20000003ff337230 */ /* 0x000fe40000004100 */
[----:B------:R-:W-:Y:S01]  /*f480*/  FFMA.FTZ R59, R42, R53, R59 ;  /* 0x000000352a3b7223 */ /* 0x000fe2000001003b */
[----:B------:R-:W-:Y:S02]  /*f490*/  HADD2.F32 R42, -RZ, R0.H1_H1 ;  /* 0x30000000ff2a7230 */ /* 0x000fe40000004100 */
[----:B------:R-:W-:-:S02]  /*f4a0*/  HADD2.F32 R5, -RZ, R5.H1_H1 ;  /* 0x30000005ff057230 */ /* 0x000fc40000004100 */
[-C--:B------:R-:W-:Y:S01]  /*f4b0*/  FMUL.FTZ R53, R8, R51.reuse ;  /* 0x0000003308357220 */ /* 0x080fe20000410000 */
[C---:B------:R-:W-:Y:S01]  /*f4c0*/  FFMA.FTZ R50, R4.reuse, R51, -R61 ;  /* 0x0000003304327223 */ /* 0x040fe2000001083d */
[----:B------:R-:W-:Y:S01]  /*f4d0*/  FMUL.FTZ R47, R47, R42 ;  /* 0x0000002a2f2f7220 */ /* 0x000fe20000410000 */
[----:B------:R-:W-:Y:S02]  /*f4e0*/  HADD2.F32 R8, -RZ, R15.H1_H1 ;  /* 0x3000000fff087230 */ /* 0x000fe40000004100 */
[----:B------:R-:W-:Y:S01]  /*f4f0*/  FFMA.FTZ R52, R4, R55, R53 ;  /* 0x0000003704347223 */ /* 0x000fe20000010035 */
[----:B------:R-:W-:Y:S02]  /*f500*/  HADD2.F32 R4, -RZ, R3.H1_H1 ;  /* 0x30000003ff047230 */ /* 0x000fe40000004100 */
[C---:B------:R-:W-:Y:S01]  /*f510*/  FFMA.FTZ R46, R43.reuse, R46, R47 ;  /* 0x0000002e2b2e7223 */ /* 0x040fe2000001002f */
[----:B------:R-:W-:Y:S02]  /*f520*/  HADD2.F32 R47, -RZ, R20.H0_H0 ;  /* 0x20000014ff2f7230 */ /* 0x000fe40000004100 */
[----:B------:R-:W-:Y:S01]  /*f530*/  FFMA.FTZ R54, R43, R42, -R54 ;  /* 0x0000002a2b367223 */ /* 0x000fe20000010836 */
[----:B------:R-:W-:-:S02]  /*f540*/  HADD2.F32 R44, -RZ, R6.H0_H0 ;  /* 0x20000006ff2c7230 */ /* 0x000fc40000004100 */
[C---:B------:R-:W-:Y:S01]  /*f550*/  FMUL.FTZ R42, R9.reuse, R8 ;  /* 0x00000008092a7220 */ /* 0x040fe20000410000 */
[----:B------:R-:W-:Y:S02]  /*f560*/  HADD2.F32 R43, -RZ, R12.H0_H0 ;  /* 0x2000000cff2b7230 */ /* 0x000fe40000004100 */
[-C--:B------:R-:W-:Y:S01]  /*f570*/  FMUL.FTZ R56, R9, R4.reuse ;  /* 0x0000000409387220 */ /* 0x080fe20000410000 */
[----:B------:R-:W-:Y:S02]  /*f580*/  HADD2.F32 R51, -RZ, R21.H0_H0 ;  /* 0x20000015ff337230 */ /* 0x000fe40000004100 */
[C---:B------:R-:W-:Y:S01]  /*f590*/  FMUL.FTZ R61, R48.reuse, R47 ;  /* 0x0000002f303d7220 */ /* 0x040fe20000410000 */
[----:B------:R-:W-:Y:S02]  /*f5a0*/  HADD2.F32 R9, -RZ, R13.H0_H0 ;  /* 0x2000000dff097230 */ /* 0x000fe40000004100 */
[C---:B------:R-:W-:Y:S01]  /*f5b0*/  FFMA.FTZ R53, R5.reuse, R4, -R42 ;  /* 0x0000000405357223 */ /* 0x040fe2000001082a */
[-C--:B------:R-:W-:Y:S01]  /*f5c0*/  FMUL.FTZ R48, R48, R43.reuse ;  /* 0x0000002b30307220 */ /* 0x080fe20000410000 */
[----:B------:R-:W-:Y:S01]  /*f5d0*/  FFMA.FTZ R55, R5, R8, R56 ;  /* 0x0000000805377223 */ /* 0x000fe20000010038 */
[----:B------:R-:W-:Y:S01]  /*f5e0*/  FFMA.FTZ R61, R44, R43, -R61 ;  /* 0x0000002b2c3d7223 */ /* 0x000fe2000001083d */
[----:B------:R-:W-:-:S02]  /*f5f0*/  HADD2.F32 R6, -RZ, R6.H1_H1 ;  /* 0x30000006ff067230 */ /* 0x000fc40000004100 */
[C---:B------:R-:W-:Y:S01]  /*f600*/  FMUL.FTZ R5, R10.reuse, R51 ;  /* 0x000000330a057220 */ /* 0x040fe20000410000 */
[----:B------:R-:W-:Y:S01]  /*f610*/  FMUL.FTZ R43, R10, R9 ;  /* 0x000000090a2b7220 */ /* 0x000fe20000410000 */
[----:B------:R-:W-:Y:S02]  /*f620*/  HADD2.F32 R10, -RZ, R20.H1_H1 ;  /* 0x30000014ff0a7230 */ /* 0x000fe40000004100 */
[----:B------:R-:W-:Y:S01]  /*f630*/  FFMA.FTZ R48, R44, R47, R48 ;  /* 0x0000002f2c307223 */ /* 0x000fe20000010030 */
[----:B------:R-:W-:Y:S02]  /*f640*/  HADD2.F32 R42, -RZ, R21.H1_H1 ;  /* 0x30000015ff2a7230 */ /* 0x000fe40000004100 */
[C---:B------:R-:W-:Y:S01]  /*f650*/  FFMA.FTZ R44, R6.reuse, R9, -R5 ;  /* 0x00000009062c7223 */ /* 0x040fe20000010805 */
[----:B------:R-:W-:Y:S02]  /*f660*/  HADD2.F32 R4, -RZ, R12.H1_H1 ;  /* 0x3000000cff047230 */ /* 0x000fe40000004100 */
[----:B------:R-:W-:Y:S01]  /*f670*/  FFMA.FTZ R43, R6, R51, R43 ;  /* 0x00000033062b7223 */ /* 0x000fe2000001002b */
[----:B------:R-:W-:-:S02]  /*f680*/  HADD2.F32 R8, -RZ, R13.H1_H1 ;  /* 0x3000000dff087230 */ /* 0x000fc40000004100 */
        /* <DEDUP_REMOVED lines=20> */
.L_x_3902:
[----:B------:R-:W-:Y:S05]  /*f7d0*/  BSYNC B1 ;  /* 0x0000000000017941 */ /* 0x000fea0003800000 */
.L_x_3901:
[----:B-123--:R-:W-:-:S05]  /*f7e0*/  VIADD R4, R202, 0x40 ;  /* 0x00000040ca047836 */ /* 0x00efca0000000000 */
[----:B------:R-:W-:-:S13]  /*f7f0*/  ISETP.GE.AND P0, PT, R4, R25, PT ;  /* 0x000000190400720c */ /* 0x000fda0003f06270 */
[----:B------:R-:W-:Y:S05]  /*f800*/  @P0 BRA `(.L_x_3885) ;  /* 0x00000010005c0947 */ /* 0x000fea0003800000 */
[----:B------:R-:W1:Y:S01]  /*f810*/  LDC R25, c[0x0][0x3f4] ;  /* 0x0000fd00ff197b82 */ /* 0x000e620000000800 */
[----:B------:R-:W-:Y:S01]  /*f820*/  BSSY B1, `(.L_x_3907) ;  /* 0x0000063000017945 */ /* 0x000fe20003800000 */
[----:B------:R-:W-:Y:S02]  /*f830*/  SHF.R.U32.HI R56, RZ, 0x3, R204 ;  /* 0x00000003ff387819 */ /* 0x000fe400000116cc */
[-C--:B-1----:R-:W-:Y:S02]  /*f840*/  ISETP.GE.AND P0, PT, R16, R25.reuse, PT ;  /* 0x000000191000720c */ /* 0x082fe40003f06270 */
[-C--:B------:R-:W-:Y:S02]  /*f850*/  ISETP.GE.AND P1, PT, R194, R25.reuse, PT ;  /* 0x00000019c200720c */ /* 0x080fe40003f26270 */
[----:B------:R-:W-:-:S09]  /*f860*/  ISETP.GE.AND P2, PT, R193, R25, PT ;  /* 0x00000019c100720c */ /* 0x000fd20003f46270 */
[----:B------:R-:W-:Y:S05]  /*f870*/  @P0 BRA `(.L_x_3908) ;  /* 0x0000000400740947 */ /* 0x000fea0003800000 */
[----:B------:R-:W2:Y:S01]  /*f880*/  LDL R58, [R1+0x68] ;  /* 0x00006800013a7983 */ /* 0x000ea20000100800 */
[----:B0-----:R-:W0:Y:S02]  /*f890*/  S2R R5, SR_TID.X ;  /* 0x0000000000057919 */ /* 0x001e240000002100 */
[----:B0-----:R-:W-:-:S05]  /*f8a0*/  VIADD R5, R5, 0xffffff80 ;  /* 0xffffff8005057836 */ /* 0x001fca0000000000 */
[----:B------:R-:W-:-:S04]  /*f8b0*/  SHF.R.S32.HI R4, RZ, 0x1f, R5 ;  /* 0x0000001fff047819 */ /* 0x000fc80000011405 */
[----:B------:R-:W-:-:S04]  /*f8c0*/  LEA.HI R4, R4, R5, RZ, 0x2 ;  /* 0x0000000504047211 */ /* 0x000fc800078f10ff */
[----:B------:R-:W-:-:S04]  /*f8d0*/  LOP3.LUT R4, R4, 0xfffffffc, RZ, 0xc0, !PT ;  /* 0xfffffffc04047812 */ /* 0x000fc800078ec0ff */
[----:B------:R-:W-:-:S04]  /*f8e0*/  IADD3 R4, R5, -R4, RZ ;  /* 0x8000000405047210 */ /* 0x000fc80007ffe0ff */
[----:B------:R-:W-:-:S04]  /*f8f0*/  LEA.HI R4, R25, R4, RZ, 0x1d ;  /* 0x0000000419047211 */ /* 0x000fc800078fe8ff */
[----:B------:R-:W-:Y:S01]  /*f900*/  SHF.R.S32.HI R7, RZ, 0x1f, R4 ;  /* 0x0000001fff077819 */ /* 0x000fe20000011404 */
[----:B------:R-:W-:-:S03]  /*f910*/  IMAD.SHL.U32 R5, R4, 0x8, RZ ;  /* 0x0000000804057824 */ /* 0x000fc600078e00ff */
[----:B------:R-:W-:Y:S02]  /*f920*/  LEA.HI R7, R7, R4, RZ, 0x3 ;  /* 0x0000000407077211 */ /* 0x000fe400078f18ff */
[----:B------:R-:W-:-:S03]  /*f930*/  LOP3.LUT R4, R204, 0x38, R5, 0xf8, !PT ;  /* 0x00000038cc047812 */ /* 0x000fc600078ef805 */
[----:B------:R-:W-:Y:S01]  /*f940*/  IMAD.SHL.U32 R7, R7, 0x400, RZ ;  /* 0x0000040007077824 */ /* 0x000fe200078e00ff */
[----:B------:R-:W-:-:S04]  /*f950*/  LOP3.LUT R9, R4, R56, RZ, 0x3c, !PT ;  /* 0x0000003804097212 */ /* 0x000fc800078e3cff */
[----:B------:R-:W-:-:S04]  /*f960*/  LOP3.LUT R8, R7, 0x7fffe000, RZ, 0xc0, !PT ;  /* 0x7fffe00007087812 */ /* 0x000fc800078ec0ff */
[----:B------:R-:W-:-:S04]  /*f970*/  IADD3 R9, R9, R8, R218 ;  /* 0x0000000809097210 */ /* 0x000fc80007ffe0da */
[----:B------:R-:W-:-:S05]  /*f980*/  LEA R33, R9, R18, 0x1 ;  /* 0x0000001209217211 */ /* 0x000fca00078e08ff */
[----:B------:R-:W0:Y:S01]  /*f990*/  LDS.128 R8, [R33+0x12400] ;  /* 0x0124000021087984 */ /* 0x000e220000000c00 */
[----:B------:R-:W-:Y:S02]  /*f9a0*/  HADD2.F32 R50, -RZ, R34.H0_H0 ;  /* 0x20000022ff327230 */ /* 0x000fe40000004100 */
[----:B------:R-:W-:Y:S02]  /*f9b0*/  HADD2.F32 R52, -RZ, R38.H0_H0 ;  /* 0x20000026ff347230 */ /* 0x000fe40000004100 */
[----:B------:R-:W-:Y:S02]  /*f9c0*/  HADD2.F32 R54, -RZ, R39.H0_H0 ;  /* 0x20000027ff367230 */ /* 0x000fe40000004100 */
[----:B------:R-:W-:Y:S02]  /*f9d0*/  HADD2.F32 R59, -RZ, R34.H1_H1 ;  /* 0x30000022ff3b7230 */ /* 0x000fe40000004100 */
[----:B------:R-:W-:Y:S02]  /*f9e0*/  HADD2.F32 R61, -RZ, R38.H1_H1 ;  /* 0x30000026ff3d7230 */ /* 0x000fe40000004100 */
[----:B0-----:R-:W-:-:S02]  /*f9f0*/  HADD2.F32 R46, -RZ, R8.H0_H0 ;  /* 0x20000008ff2e7230 */ /* 0x001fc40000004100 */
[----:B------:R-:W-:-:S03]  /*fa00*/  HADD2.F32 R8, -RZ, R8.H1_H1 ;  /* 0x30000008ff087230 */ /* 0x000fc60000004100 */
[-C--:B------:R-:W-:Y:S01]  /*fa10*/  FMUL.FTZ R51, R52, R46.reuse ;  /* 0x0000002e34337220 */ /* 0x080fe20000410000 */
[----:B------:R-:W-:Y:S01]  /*fa20*/  FMUL.FTZ R53, R50, R46 ;  /* 0x0000002e32357220 */ /* 0x000fe20000410000 */
[----:B------:R-:W-:Y:S02]  /*fa30*/  HADD2.F32 R46, -RZ, R35.H0_H0 ;  /* 0x20000023ff2e7230 */ /* 0x000fe40000004100 */
[-C--:B------:R-:W-:Y:S01]  /*fa40*/  FMUL.FTZ R55, R54, R8.reuse ;  /* 0x0000000836377220 */ /* 0x080fe20000410000 */
[--C-:B------:R-:W-:Y:S02]  /*fa50*/  HADD2.F32 R47, -RZ, R9.reuse.H0_H0 ;  /* 0x20000009ff2f7230 */ /* 0x100fe40000004100 */
[----:B------:R-:W-:Y:S01]  /*fa60*/  FMUL.FTZ R57, R46, R8 ;  /* 0x000000082e397220 */ /* 0x000fe20000410000 */
[----:B------:R-:W-:Y:S02]  /*fa70*/  HADD2.F32 R9, -RZ, R9.H1_H1 ;  /* 0x30000009ff097230 */ /* 0x000fe40000004100 */
[----:B------:R-:W-:-:S02]  /*fa80*/  HADD2.F32 R35, -RZ, R35.H1_H1 ;  /* 0x30000023ff237230 */ /* 0x000fc40000004100 */
[--C-:B------:R-:W-:Y:S02]  /*fa90*/  HADD2.F32 R48, -RZ, R10.reuse.H0_H0 ;  /* 0x2000000aff307230 */ /* 0x100fe40000004100 */
[----:B------:R-:W-:Y:S02]  /*faa0*/  HADD2.F32 R10, -RZ, R10.H1_H1 ;  /* 0x3000000aff0a7230 */ /* 0x000fe40000004100 */
[----:B------:R-:W-:Y:S01]  /*fab0*/  FMUL.FTZ R38, R61, R47 ;  /* 0x0000002f3d267220 */ /* 0x000fe20000410000 */
[--C-:B------:R-:W-:Y:S02]  /*fac0*/  HADD2.F32 R49, -RZ, R11.reuse.H0_H0 ;  /* 0x2000000bff317230 */ /* 0x100fe40000004100 */
[----:B------:R-:W-:Y:S01]  /*fad0*/  HADD2.F32 R11, -RZ, R11.H1_H1 ;  /* 0x3000000bff0b7230 */ /* 0x000fe20000004100 */
[----:B--2---:R-:W0:Y:S02]  /*fae0*/  LDS.128 R4, [R58] ;  /* 0x000000003a047984 */ /* 0x004e240000000c00 */
[----:B0-----:R-:W-:-:S02]  /*faf0*/  HADD2.F32 R42, -RZ, R4.H0_H0 ;  /* 0x20000004ff2a7230 */ /* 0x001fc40000004100 */
[----:B------:R-:W-:-:S05]  /*fb00*/  HADD2.F32 R4, -RZ, R4.H1_H1 ;  /* 0x30000004ff047230 */ /* 0x000fca0000004100 */
[-C--:B------:R-:W-:Y:S01]  /*fb10*/  FFMA.FTZ R8, R46, R4.reuse, -R55 ;  /* 0x000000042e087223 */ /* 0x080fe20000010837 */
[----:B------:R-:W-:Y:S02]  /*fb20*/  HADD2.F32 R55, -RZ, R39.H1_H1 ;  /* 0x30000027ff377230 */ /* 0x000fe40000004100 */
[----:B------:R-:W-:Y:S01]  /*fb30*/  FFMA.FTZ R34, R54, R4, R57 ;  /* 0x0000000436227223 */ /* 0x000fe20000010039 */
[--C-:B------:R-:W-:Y:S02]  /*fb40*/  HADD2.F32 R43, -RZ, R5.reuse.H0_H0 ;  /* 0x20000005ff2b7230 */ /* 0x100fe40000004100 */
[----:B------:R-:W-:Y:S02]  /*fb50*/  HADD2.F32 R5, -RZ, R5.H1_H1 ;  /* 0x30000005ff057230 */ /* 0x000fe40000004100 */
[-C--:B------:R-:W-:Y:S01]  /*fb60*/  FMUL.FTZ R4, R55, R9.reuse ;  /* 0x0000000937047220 */ /* 0x080fe20000410000 */
[----:B------:R-:W-:Y:S01]  /*fb70*/  FMUL.FTZ R46, R35, R9 ;  /* 0x00000009232e7220 */ /* 0x000fe20000410000 */
[----:B------:R-:W-:-:S02]  /*fb80*/  HADD2.F32 R54, -RZ, R41.H0_H0 ;  /* 0x20000029ff367230 */ /* 0x000fc40000004100 */
[-C--:B------:R-:W-:Y:S01]  /*fb90*/  FFMA.FTZ R9, R35, R5.reuse, -R4 ;  /* 0x0000000523097223 */ /* 0x080fe20000010804 */
[--C-:B------:R-:W-:Y:S02]  /*fba0*/  HADD2.F32 R44, -RZ, R6.reuse.H0_H0 ;  /* 0x20000006ff2c7230 */ /* 0x100fe40000004100 */
[-C--:B------:R-:W-:Y:S01]  /*fbb0*/  FFMA.FTZ R51, R50, R42.reuse, -R51 ;  /* 0x0000002a32337223 */ /* 0x080fe20000010833 */
[----:B------:R-:W-:Y:S02]  /*fbc0*/  HADD2.F32 R4, -RZ, R37.H0_H0 ;  /* 0x20000025ff047230 */ /* 0x000fe40000004100 */
[----:B------:R-:W-:Y:S01]  /*fbd0*/  FFMA.FTZ R53, R52, R42, R53 ;  /* 0x0000002a34357223 */ /* 0x000fe20000010035 */
[----:B------:R-:W-:Y:S02]  /*fbe0*/  HADD2.F32 R6, -RZ, R6.H1_H1 ;  /* 0x30000006ff067230 */ /* 0x000fe40000004100 */
[----:B------:R-:W-:Y:S01]  /*fbf0*/  FFMA.FTZ R35, R55, R5, R46 ;  /* 0x0000000537237223 */ /* 0x000fe2000001002e */
[----:B------:R-:W-:Y:S01]  /*fc00*/  FMUL.FTZ R42, R59, R47 ;  /* 0x0000002f3b2a7220 */ /* 0x000fe20000410000 */
[----:B------:R-:W-:-:S02]  /*fc10*/  HADD2.F32 R50, -RZ, R36.H0_H0 ;  /* 0x20000024ff327230 */ /* 0x000fc40000004100 */
[-C--:B------:R-:W-:Y:S01]  /*fc20*/  FMUL.FTZ R5, R54, R10.reuse ;  /* 0x0000000a36057220 */ /* 0x080fe20000410000 */
[--C-:B------:R-:W-:Y:S02]  /*fc30*/  HADD2.F32 R52, -RZ, R40.reuse.H0_H0 ;  /* 0x20000028ff347230 */ /* 0x100fe40000004100 */
[C---:B------:R-:W-:Y:S01]  /*fc40*/  FMUL.FTZ R47, R4.reuse, R10 ;  /* 0x0000000a042f7220 */ /* 0x040fe20000410000 */
[-C--:B------:R-:W-:Y:S01]  /*fc50*/  FFMA.FTZ R38, R59, R43.reuse, -R38 ;  /* 0x0000002b3b267223 */ /* 0x080fe20000010826 */
[----:B------:R-:W-:Y:S01]  /*fc60*/  FFMA.FTZ R42, R61, R43, R42 ;  /* 0x0000002b3d2a7223 */ /* 0x000fe2000001002a */
[----:B------:R-:W-:Y:S01]  /*fc70*/  FFMA.FTZ R10, R4, R6, -R5 ;  /* 0x00000006040a7223 */ /* 0x000fe20000010805 */
[----:B------:R-:W-:Y:S02]  /*fc80*/  HADD2.F32 R55, -RZ, R40.H1_H1 ;  /* 0x30000028ff377230 */ /* 0x000fe40000004100 */
[----:B------:R-:W-:Y:S01]  /*fc90*/  FMUL.FTZ R39, R52, R48 ;  /* 0x0000003034277220 */ /* 0x000fe20000410000 */
[----:B------:R-:W-:-:S02]  /*fca0*/  HADD2.F32 R41, -RZ, R41.H1_H1 ;  /* 0x30000029ff297230 */ /* 0x000fc40000004100 */
[C---:B------:R-:W-:Y:S01]  /*fcb0*/  FMUL.FTZ R43, R50.reuse, R48 ;  /* 0x00000030322b7220 */ /* 0x040fe20000410000 */
[----:B------:R-:W-:Y:S02]  /*fcc0*/  HADD2.F32 R5, -RZ, R36.H1_H1 ;  /* 0x30000024ff057230 */ /* 0x000fe40000004100 */
[----:B------:R-:W-:Y:S02]  /*fcd0*/  HADD2.F32 R37, -RZ, R37.H1_H1 ;  /* 0x30000025ff257230 */ /* 0x000fe40000004100 */
[--C-:B------:R-:W-:Y:S02]  /*fce0*/  HADD2.F32 R45, -RZ, R7.reuse.H0_H0 ;  /* 0x20000007ff2d7230 */ /* 0x100fe40000004100 */
[-C--:B------:R-:W-:Y:S01]  /*fcf0*/  FFMA.FTZ R39, R50, R44.reuse, -R39 ;  /* 0x0000002c32277223 */ /* 0x080fe20000010827 */
[----:B------:R-:W-:Y:S02]  /*fd00*/  HADD2.F32 R7, -RZ, R7.H1_H1 ;  /* 0x30000007ff077230 */ /* 0x000fe40000004100 */
[----:B------:R-:W-:Y:S01]  /*fd10*/  FFMA.FTZ R43, R52, R44, R43 ;  /* 0x0000002c342b7223 */ /* 0x000fe2000001002b */
[----:B------:R-:W-:Y:S01]  /*fd20*/  FFMA.FTZ R36, R54, R6, R47 ;  /* 0x0000000636247223 */ /* 0x000fe2000001002f */
        /* <DEDUP_REMOVED lines=13> */
[----:B------:R-:W-:Y:S02]  /*fe00*/  F2FP.F16.F32.PACK_AB R9, R35, R42 ;  /* 0x0000002a2309723e */ /* 0x000fe400000000ff */
[----:B------:R-:W-:-:S02]  /*fe10*/  F2FP.F16.F32.PACK_AB R10, R36, R43 ;  /* 0x0000002b240a723e */ /* 0x000fc400000000ff */
[----:B------:R-:W-:Y:S01]  /*fe20*/  F2FP.F16.F32.PACK_AB R11, R44, R45 ;  /* 0x0000002d2c0b723e */ /* 0x000fe200000000ff */
[----:B------:R1:W-:Y:S04]  /*fe30*/  STS.128 [R58], R4 ;  /* 0x000000043a007388 */ /* 0x0003e80000000c00 */
[----:B------:R1:W-:Y:S02]  /*fe40*/  STS.128 [R33+0x12400], R8 ;  /* 0x0124000821007388 */ /* 0x0003e40000000c00 */
.L_x_3908:
[----:B------:R-:W-:Y:S05]  /*fe50*/  BSYNC B1 ;  /* 0x0000000000017941 */ /* 0x000fea0003800000 */
.L_x_3907:
[----:B------:R-:W-:Y:S04]  /*fe60*/  BSSY B1, `(.L_x_3909) ;  /* 0x0000059000017945 */ /* 0x000fe80003800000 */
[----:B------:R-:W-:Y:S05]  /*fe70*/  @P1 BRA `(.L_x_3910) ;  /* 0x00000004005c1947 */ /* 0x000fea0003800000 */
[----:B------:R-:W2:Y:S01]  /*fe80*/  LDL R48, [R1+0x60] ;  /* 0x0000600001307983 */ /* 0x000ea20000100800 */
[----:B-1----:R-:W-:Y:S01]  /*fe90*/  LEA.HI R4, R25, R195, RZ, 0x1d ;  /* 0x000000c319047211 */ /* 0x002fe200078fe8ff */
[----:B------:R-:W-:Y:S02]  /*fea0*/  HADD2.F32 R42, -RZ, R24.H0_H0 ;  /* 0x20000018ff2a7230 */ /* 0x000fe40000004100 */
[--C-:B------:R-:W-:Y:S01]  /*feb0*/  HADD2.F32 R44, -RZ, R29.reuse.H0_H0 ;  /* 0x2000001dff2c7230 */ /* 0x100fe20000004100 */
[----:B------:R-:W-:Y:S01]  /*fec0*/  SHF.R.S32.HI R7, RZ, 0x1f, R4 ;  /* 0x0000001fff077819 */ /* 0x000fe20000011404 */
[----:B0-----:R-:W-:Y:S02]  /*fed0*/  IMAD.SHL.U32 R5, R4, 0x8, RZ ;  /* 0x0000000804057824 */ /* 0x001fe400078e00ff */
[--C-:B------:R-:W-:Y:S01]  /*fee0*/  HADD2.F32 R46, -RZ, R30.reuse.H0_H0 ;  /* 0x2000001eff2e7230 */ /* 0x100fe20000004100 */
[----:B------:R-:W-:Y:S01]  /*fef0*/  LEA.HI R7, R7, R4, RZ, 0x3 ;  /* 0x0000000407077211 */ /* 0x000fe200078f18ff */
[----:B------:R-:W-:Y:S01]  /*ff00*/  HADD2.F32 R51, -RZ, R29.H1_H1 ;  /* 0x3000001dff337230 */ /* 0x000fe20000004100 */
[----:B------:R-:W-:Y:S01]  /*ff10*/  LOP3.LUT R4, R204, 0x38, R5, 0xf8, !PT ;  /* 0x00000038cc047812 */ /* 0x000fe200078ef805 */
[----:B------:R-:W-:-:S02]  /*ff20*/  HADD2.F32 R53, -RZ, R30.H1_H1 ;  /* 0x3000001eff357230 */ /* 0x000fc40000004100 */
[----:B------:R-:W-:Y:S01]  /*ff30*/  IMAD.SHL.U32 R7, R7, 0x400, RZ ;  /* 0x0000040007077824 */ /* 0x000fe200078e00ff */
[----:B------:R-:W-:Y:S01]  /*ff40*/  LOP3.LUT R9, R4, R56, RZ, 0x3c, !PT ;  /* 0x0000003804097212 */ /* 0x000fe200078e3cff */
[----:B------:R-:W-:-:S03]  /*ff50*/  HADD2.F32 R49, -RZ, R24.H1_H1 ;  /* 0x30000018ff317230 */ /* 0x000fc60000004100 */
[----:B------:R-:W-:-:S04]  /*ff60*/  LOP3.LUT R8, R7, 0x7fffe000, RZ, 0xc0, !PT ;  /* 0x7fffe00007087812 */ /* 0x000fc800078ec0ff */
[----:B------:R-:W-:-:S04]  /*ff70*/  IADD3 R9, R9, R8, R218 ;  /* 0x0000000809097210 */ /* 0x000fc80007ffe0da */
[----:B------:R-:W-:-:S05]  /*ff80*/  LEA R33, R9, R18, 0x1 ;  /* 0x0000001209217211 */ /* 0x000fca00078e08ff */
[----:B------:R-:W0:Y:S02]  /*ff90*/  LDS.128 R8, [R33+0x12400] ;  /* 0x0124000021087984 */ /* 0x000e240000000c00 */
[--C-:B0-----:R-:W-:Y:S02]  /*ffa0*/  HADD2.F32 R38, -RZ, R8.reuse.H0_H0 ;  /* 0x20000008ff267230 */ /* 0x101fe40000004100 */
[----:B------:R-:W-:Y:S02]  /*ffb0*/  HADD2.F32 R8, -RZ, R8.H1_H1 ;  /* 0x30000008ff087230 */ /* 0x000fe40000004100 */
[----:B------:R-:W-:Y:S02]  /*ffc0*/  HADD2.F32 R39, -RZ, R9.H0_H0 ;  /* 0x20000009ff277230 */ /* 0x000fe40000004100 */
[-C--:B------:R-:W-:Y:S01]  /*ffd0*/  FMUL.FTZ R43, R44, R38.reuse ;  /* 0x000000262c2b7220 */ /* 0x080fe20000410000 */
[----:B------:R-:W-:Y:S01]  /*ffe0*/  FMUL.FTZ R45, R42, R38 ;  /* 0x000000262a2d7220 */ /* 0x000fe20000410000 */
[----:B------:R-:W-:-:S02]  /*fff0*/  HADD2.F32 R38, -RZ, R26.H0_H0 ;  /* 0x2000001aff267230 */ /* 0x000fc40000004100 */
[-C--:B------:R-:W-:Y:S01]  /*10000*/  FMUL.FTZ R29, R46, R8.reuse ;  /* 0x000000082e1d7220 */ /* 0x080fe20000410000 */
[----:B------:R-:W-:Y:S02]  /*10010*/  HADD2.F32 R9, -RZ, R9.H1_H1 ;  /* 0x30000009ff097230 */ /* 0x000fe40000004100 */
[----:B------:R-:W-:Y:S01]  /*10020*/  FMUL.FTZ R30, R49, R39 ;  /* 0x00000027311e7220 */ /* 0x000fe20000410000 */
[--C-:B------:R-:W-:Y:S02]  /*10030*/  HADD2.F32 R40, -RZ, R10.reuse.H0_H0 ;  /* 0x2000000aff287230 */ /* 0x100fe40000004100 */
[----:B------:R-:W-:Y:S01]  /*10040*/  FMUL.FTZ R47, R38, R8 ;  /* 0x00000008262f7220 */ /* 0x000fe20000410000 */
[----:B------:R-:W-:Y:S02]  /*10050*/  HADD2.F32 R10, -RZ, R10.H1_H1 ;  /* 0x3000000aff0a7230 */ /* 0x000fe40000004100 */
[--C-:B------:R-:W-:Y:S02]  /*10060*/  HADD2.F32 R41, -RZ, R11.reuse.H0_H0 ;  /* 0x2000000bff297230 */ /* 0x100fe40000004100 */
[----:B------:R-:W-:Y:S01]  /*10070*/  HADD2.F32 R11, -RZ, R11.H1_H1 ;  /* 0x3000000bff0b7230 */ /* 0x000fe20000004100 */
[----:B--2---:R-:W0:Y:S02]  /*10080*/  LDS.128 R4, [R48] ;  /* 0x0000000030047984 */ /* 0x004e240000000c00 */
[----:B0-----:R-:W-:-:S02]  /*10090*/  HADD2.F32 R34, -RZ, R4.H0_H0 ;  /* 0x20000004ff227230 */ /* 0x001fc40000004100 */
[----:B------:R-:W-:Y:S02]  /*100a0*/  HADD2.F32 R4, -RZ, R4.H1_H1 ;  /* 0x30000004ff047230 */ /* 0x000fe40000004100 */
[--C-:B------:R-:W-:Y:S02]  /*100b0*/  HADD2.F32 R35, -RZ, R5.reuse.H0_H0 ;  /* 0x20000005ff237230 */ /* 0x100fe40000004100 */
[----:B------:R-:W-:Y:S01]  /*100c0*/  FFMA.FTZ R45, R44, R34, R45 ;  /* 0x000000222c2d7223 */ /* 0x000fe2000001002d */
[----:B------:R-:W-:Y:S02]  /*100d0*/  HADD2.F32 R5, -RZ, R5.H1_H1 ;  /* 0x30000005ff057230 */ /* 0x000fe40000004100 */
[-C--:B------:R-:W-:Y:S01]  /*100e0*/  FFMA.FTZ R8, R38, R4.reuse, -R29 ;  /* 0x0000000426087223 */ /* 0x080fe2000001081d */
[----:B------:R-:W-:Y:S02]  /*100f0*/  HADD2.F32 R29, -RZ, R26.H1_H1 ;  /* 0x3000001aff1d7230 */ /* 0x000fe40000004100 */
[----:B------:R-:W-:Y:S01]  /*10100*/  FFMA.FTZ R24, R46, R4, R47 ;  /* 0x000000042e187223 */ /* 0x000fe2000001002f */
[----:B------:R-:W-:Y:S01]  /*10110*/  FMUL.FTZ R4, R53, R9 ;  /* 0x0000000935047220 */ /* 0x000fe20000410000 */
[----:B------:R-:W-:-:S02]  /*10120*/  HADD2.F32 R44, -RZ, R32.H0_H0 ;  /* 0x20000020ff2c7230 */ /* 0x000fc40000004100 */
[----:B------:R-:W-:Y:S01]  /*10130*/  FFMA.FTZ R43, R42, R34, -R43 ;  /* 0x000000222a2b7223 */ /* 0x000fe2000001082b */
[C---:B------:R-:W-:Y:S01]  /*10140*/  FMUL.FTZ R26, R29.reuse, R9 ;  /* 0x000000091d1a7220 */ /* 0x040fe20000410000 */
[----:B------:R-:W-:Y:S01]  /*10150*/  FFMA.FTZ R9, R29, R5, -R4 ;  /* 0x000000051d097223 */ /* 0x000fe20000010804 */
[----:B------:R-:W-:Y:S02]  /*10160*/  HADD2.F32 R36, -RZ, R6.H0_H0 ;  /* 0x20000006ff247230 */ /* 0x000fe40000004100 */
[----:B------:R-:W-:Y:S01]  /*10170*/  FMUL.FTZ R34, R51, R39 ;  /* 0x0000002733227220 */ /* 0x000fe20000410000 */
[----:B------:R-:W-:Y:S02]  /*10180*/  HADD2.F32 R4, -RZ, R28.H0_H0 ;  /* 0x2000001cff047230 */ /* 0x000fe40000004100 */
[----:B------:R-:W-:Y:S01]  /*10190*/  FFMA.FTZ R29, R53, R5, R26 ;  /* 0x00000005351d7223 */ /* 0x000fe2000001001a */
[----:B------:R-:W-:Y:S02]  /*101a0*/  HADD2.F32 R6, -RZ, R6.H1_H1 ;  /* 0x30000006ff067230 */ /* 0x000fe40000004100 */
[----:B------:R-:W-:Y:S01]  /*101b0*/  FMUL.FTZ R5, R44, R10 ;  /* 0x0000000a2c057220 */ /* 0x000fe20000410000 */
[----:B------:R-:W-:Y:S01]  /*101c0*/  FFMA.FTZ R34, R49, R35, -R34 ;  /* 0x0000002331227223 */ /* 0x000fe20000010822 */
[----:B------:R-:W-:-:S02]  /*101d0*/  HADD2.F32 R42, -RZ, R31.H0_H0 ;  /* 0x2000001fff2a7230 */ /* 0x000fc40000004100 */
[C---:B------:R-:W-:Y:S01]  /*101e0*/  FMUL.FTZ R47, R4.reuse, R10 ;  /* 0x0000000a042f7220 */ /* 0x040fe20000410000 */
[----:B------:R-:W-:Y:S02]  /*101f0*/  HADD2.F32 R38, -RZ, R27.H0_H0 ;  /* 0x2000001bff267230 */ /* 0x000fe40000004100 */
[----:B------:R-:W-:Y:S01]  /*10200*/  FFMA.FTZ R10, R4, R6, -R5 ;  /* 0x00000006040a7223 */ /* 0x000fe20000010805 */
[----:B------:R-:W-:Y:S02]  /*10210*/  HADD2.F32 R31, -RZ, R31.H1_H1 ;  /* 0x3000001fff1f7230 */ /* 0x000fe40000004100 */
[----:B------:R-:W-:Y:S01]  /*10220*/  FFMA.FTZ R30, R51, R35, R30 ;  /* 0x00000023331e7223 */ /* 0x000fe2000001001e */
[----:B------:R-:W-:Y:S02]  /*10230*/  HADD2.F32 R49, -RZ, R32.H1_H1 ;  /* 0x30000020ff317230 */ /* 0x000fe40000004100 */
[----:B------:R-:W-:Y:S01]  /*10240*/  FMUL.FTZ R35, R42, R40 ;  /* 0x000000282a237220 */ /* 0x000fe20000410000 */
[----:B------:R-:W-:-:S02]  /*10250*/  HADD2.F32 R27, -RZ, R27.H1_H1 ;  /* 0x3000001bff1b7230 */ /* 0x000fc40000004100 */
[----:B------:R-:W-:Y:S01]  /*10260*/  FFMA.FTZ R26, R44, R6, R47 ;  /* 0x000000062c1a7223 */ /* 0x000fe2000001002f */
[----:B------:R-:W-:Y:S02]  /*10270*/  HADD2.F32 R5, -RZ, R28.H1_H1 ;  /* 0x3000001cff057230 */ /* 0x000fe40000004100 */
[----:B------:R-:W-:Y:S01]  /*10280*/  FMUL.FTZ R4, R31, R41 ;  /* 0x000000291f047220 */ /* 0x000fe20000410000 */
[--C-:B------:R-:W-:Y:S02]  /*10290*/  HADD2.F32 R37, -RZ, R7.reuse.H0_H0 ;  /* 0x20000007ff257230 */ /* 0x100fe40000004100 */
[----:B------:R-:W-:Y:S01]  /*102a0*/  FMUL.FTZ R28, R49, R11 ;  /* 0x0000000b311c7220 */ /* 0x000fe20000410000 */
[----:B------:R-:W-:Y:S02]  /*102b0*/  HADD2.F32 R7, -RZ, R7.H1_H1 ;  /* 0x30000007ff077230 */ /* 0x000fe40000004100 */
[C---:B------:R-:W-:Y:S01]  /*102c0*/  FMUL.FTZ R39, R38.reuse, R40 ;  /* 0x0000002826277220 */ /* 0x040fe20000410000 */
[----:B------:R-:W-:Y:S01]  /*102d0*/  FMUL.FTZ R6, R27, R41 ;  /* 0x000000291b067220 */ /* 0x000fe20000410000 */
[----:B------:R-:W-:Y:S01]  /*102e0*/  FMUL.FTZ R32, R5, R11 ;  /* 0x0000000b05207220 */ /* 0x000fe20000410000 */
[-C--:B------:R-:W-:Y:S01]  /*102f0*/  FFMA.FTZ R35, R38, R36.reuse, -R35 ;  /* 0x0000002426237223 */ /* 0x080fe20000010823 */
[----:B------:R-:W-:Y:S01]  /*10300*/  FFMA.FTZ R11, R27, R37, -R4 ;  /* 0x000000251b0b7223 */ /* 0x000fe20000010804 */
[----:B------:R-:W-:Y:S01]  /*10310*/  FFMA.FTZ R28, R5, R7, -R28 ;  /* 0x00000007051c7223 */ /* 0x000fe2000001081c */
[----:B------:R-:W-:Y:S01]  /*10320*/  FFMA.FTZ R39, R42, R36, R39 ;  /* 0x000000242a277223 */ /* 0x000fe20000010027 */
        /* <DEDUP_REMOVED lines=12> */
.L_x_3910:
[----:B------:R-:W-:Y:S05]  /*103f0*/  BSYNC B1 ;  /* 0x0000000000017941 */ /* 0x000fea0003800000 */
.L_x_3909:
[----:B------:R-:W-:Y:S05]  /*10400*/  @P2 BRA `(.L_x_3885) ;  /* 0x00000004005c2947 */ /* 0x000fea0003800000 */
[----:B------:R-:W3:Y:S01]  /*10410*/  LDL R41, [R1+0x5c] ;  /* 0x00005c0001297983 */ /* 0x000ee20000100800 */
[----:B------:R-:W-:Y:S01]  /*10420*/  LEA.HI R25, R25, R198, RZ, 0x1d ;  /* 0x000000c619197211 */ /* 0x000fe200078fe8ff */
[----:B-12---:R-:W-:Y:S02]  /*10430*/  HADD2.F32 R33, -RZ, R0.H0_H0 ;  /* 0x20000000ff217230 */ /* 0x006fe40000004100 */
[--C-:B------:R-:W-:Y:S01]  /*10440*/  HADD2.F32 R35, -RZ, R14.reuse.H0_H0 ;  /* 0x2000000eff237230 */ /* 0x100fe20000004100 */
[----:B------:R-:W-:Y:S01]  /*10450*/  SHF.R.S32.HI R4, RZ, 0x1f, R25 ;  /* 0x0000001fff047819 */ /* 0x000fe20000011419 */
[----:B0-----:R-:W-:Y:S02]  /*10460*/  IMAD.SHL.U32 R5, R25, 0x8, RZ ;  /* 0x0000000819057824 */ /* 0x001fe400078e00ff */
[----:B------:R-:W-:Y:S01]  /*10470*/  HADD2.F32 R40, -RZ, R15.H0_H0 ;  /* 0x2000000fff287230 */ /* 0x000fe20000004100 */
[----:B------:R-:W-:Y:S01]  /*10480*/  LEA.HI R25, R4, R25, RZ, 0x3 ;  /* 0x0000001904197211 */ /* 0x000fe200078f18ff */
[----:B------:R-:W-:Y:S01]  /*10490*/  HADD2.F32 R38, -RZ, R3.H0_H0 ;  /* 0x20000003ff267230 */ /* 0x000fe20000004100 */
[----:B------:R-:W-:Y:S01]  /*104a0*/  LOP3.LUT R4, R204, 0x38, R5, 0xf8, !PT ;  /* 0x00000038cc047812 */ /* 0x000fe200078ef805 */
[----:B------:R-:W-:-:S02]  /*104b0*/  HADD2.F32 R14, -RZ, R14.H1_H1 ;  /* 0x3000000eff0e7230 */ /* 0x000fc40000004100 */
[----:B------:R-:W-:Y:S01]  /*104c0*/  IMAD.SHL.U32 R25, R25, 0x400, RZ ;  /* 0x0000040019197824 */ /* 0x000fe200078e00ff */
[----:B------:R-:W-:Y:S01]  /*104d0*/  LOP3.LUT R9, R4, R56, RZ, 0x3c, !PT ;  /* 0x0000003804097212 */ /* 0x000fe200078e3cff */
[----:B------:R-:W-:Y:S02]  /*104e0*/  HADD2.F32 R0, -RZ, R0.H1_H1 ;  /* 0x30000000ff007230 */ /* 0x000fe40000004100 */
[----:B------:R-:W-:Y:S01]  /*104f0*/  HADD2.F32 R37, -RZ, R15.H1_H1 ;  /* 0x3000000fff257230 */ /* 0x000fe20000004100 */
[----:B------:R-:W-:Y:S01]  /*10500*/  LOP3.LUT R25, R25, 0x7fffe000, RZ, 0xc0, !PT ;  /* 0x7fffe00019197812 */ /* 0x000fe200078ec0ff */
[----:B------:R-:W-:Y:S02]  /*10510*/  HADD2.F32 R3, -RZ, R3.H1_H1 ;  /* 0x30000003ff037230 */ /* 0x000fe40000004100 */
[--C-:B------:R-:W-:Y:S01]  /*10520*/  HADD2.F32 R39, -RZ, R20.reuse.H0_H0 ;  /* 0x20000014ff277230 */ /* 0x100fe20000004100 */
[----:B------:R-:W-:Y:S01]  /*10530*/  IADD3 R9, R9, R25, R218 ;  /* 0x0000001909097210 */ /* 0x000fe20007ffe0da */
[----:B------:R-:W-:-:S03]  /*10540*/  HADD2.F32 R20, -RZ, R20.H1_H1 ;  /* 0x30000014ff147230 */ /* 0x000fc60000004100 */
[----:B------:R-:W-:-:S05]  /*10550*/  LEA R24, R9, R18, 0x1 ;  /* 0x0000001209187211 */ /* 0x000fca00078e08ff */
[----:B------:R-:W0:Y:S02]  /*10560*/  LDS.128 R8, [R24+0x12400] ;  /* 0x0124000018087984 */ /* 0x000e240000000c00 */
[--C-:B0-----:R-:W-:Y:S02]  /*10570*/  HADD2.F32 R29, -RZ, R8.reuse.H0_H0 ;  /* 0x20000008ff1d7230 */ /* 0x101fe40000004100 */
[----:B------:R-:W-:Y:S02]  /*10580*/  HADD2.F32 R8, -RZ, R8.H1_H1 ;  /* 0x30000008ff087230 */ /* 0x000fe40000004100 */
[--C-:B------:R-:W-:Y:S02]  /*10590*/  HADD2.F32 R30, -RZ, R9.reuse.H0_H0 ;  /* 0x20000009ff1e7230 */ /* 0x100fe40000004100 */
[-C--:B------:R-:W-:Y:S01]  /*105a0*/  FMUL.FTZ R34, R35, R29.reuse ;  /* 0x0000001d23227220 */ /* 0x080fe20000410000 */
[----:B------:R-:W-:Y:S01]  /*105b0*/  FMUL.FTZ R36, R33, R29 ;  /* 0x0000001d21247220 */ /* 0x000fe20000410000 */
[----:B------:R-:W-:-:S02]  /*105c0*/  HADD2.F32 R9, -RZ, R9.H1_H1 ;  /* 0x30000009ff097230 */ /* 0x000fc40000004100 */
[----:B------:R-:W-:Y:S01]  /*105d0*/  FMUL.FTZ R29, R40, R8 ;  /* 0x00000008281d7220 */ /* 0x000fe20000410000 */
        /* <DEDUP_REMOVED lines=8> */
[--C-:B------:R-:W-:Y:S02]  /*10660*/  HADD2.F32 R26, -RZ, R5.reuse.H0_H0 ;  /* 0x20000005ff1a7230 */ /* 0x100fe40000004100 */
[-C--:B------:R-:W-:Y:S01]  /*10670*/  FFMA.FTZ R34, R33, R25.reuse, -R34 ;  /* 0x0000001921227223 */ /* 0x080fe20000010822 */
[----:B------:R-:W-:Y:S01]  /*10680*/  FFMA.FTZ R36, R35, R25, R36 ;  /* 0x0000001923247223 */ /* 0x000fe20000010024 */
[----:B------:R-:W-:Y:S01]  /*10690*/  FMUL.FTZ R25, R38, R8 ;  /* 0x0000000826197220 */ /* 0x000fe20000410000 */
[----:B------:R-:W-:Y:S01]  /*106a0*/  FMUL.FTZ R33, R14, R30 ;  /* 0x0000001e0e217220 */ /* 0x000fe20000410000 */
[----:B------:R-:W-:Y:S02]  /*106b0*/  HADD2.F32 R35, -RZ, R12.H0_H0 ;  /* 0x2000000cff237230 */ /* 0x000fe40000004100 */
[----:B------:R-:W-:Y:S01]  /*106c0*/  FFMA.FTZ R29, R38, R4, -R29 ;  /* 0x00000004261d7223 */ /* 0x000fe2000001081d */
[----:B------:R-:W-:-:S02]  /*106d0*/  HADD2.F32 R5, -RZ, R5.H1_H1 ;  /* 0x30000005ff057230 */ /* 0x000fc40000004100 */
[----:B------:R-:W-:Y:S01]  /*106e0*/  FFMA.FTZ R25, R40, R4, R25 ;  /* 0x0000000428197223 */ /* 0x000fe20000010019 */
[-C--:B------:R-:W-:Y:S01]  /*106f0*/  FFMA.FTZ R33, R0, R26.reuse, -R33 ;  /* 0x0000001a00217223 */ /* 0x080fe20000010821 */
[----:B------:R-:W-:Y:S02]  /*10700*/  HADD2.F32 R27, -RZ, R6.H0_H0 ;  /* 0x20000006ff1b7230 */ /* 0x000fe40000004100 */
[----:B------:R-:W-:Y:S01]  /*10710*/  FFMA.FTZ R15, R14, R26, R15 ;  /* 0x0000001a0e0f7223 */ /* 0x000fe2000001000f */
[-C--:B------:R-:W-:Y:S01]  /*10720*/  FMUL.FTZ R0, R37, R9.reuse ;  /* 0x0000000925007220 */ /* 0x080fe20000410000 */
[----:B------:R-:W-:Y:S01]  /*10730*/  FMUL.FTZ R4, R3, R9 ;  /* 0x0000000903047220 */ /* 0x000fe20000410000 */
[----:B------:R-:W-:Y:S02]  /*10740*/  HADD2.F32 R38, -RZ, R21.H0_H0 ;  /* 0x20000015ff267230 */ /* 0x000fe40000004100 */
[-C--:B------:R-:W-:Y:S01]  /*10750*/  FMUL.FTZ R8, R39, R31.reuse ;  /* 0x0000001f27087220 */ /* 0x080fe20000410000 */
[----:B------:R-:W-:Y:S01]  /*10760*/  FMUL.FTZ R26, R35, R31 ;  /* 0x0000001f231a7220 */ /* 0x000fe20000410000 */
[----:B------:R-:W-:-:S02]  /*10770*/  HADD2.F32 R30, -RZ, R13.H0_H0 ;  /* 0x2000000dff1e7230 */ /* 0x000fc40000004100 */
[-C--:B------:R-:W-:Y:S01]  /*10780*/  FFMA.FTZ R0, R3, R5.reuse, -R0 ;  /* 0x0000000503007223 */ /* 0x080fe20000010800 */
[----:B------:R-:W-:Y:S02]  /*10790*/  HADD2.F32 R6, -RZ, R6.H1_H1 ;  /* 0x30000006ff067230 */ /* 0x000fe40000004100 */
[----:B------:R-:W-:Y:S01]  /*107a0*/  FFMA.FTZ R14, R37, R5, R4 ;  /* 0x00000005250e7223 */ /* 0x000fe20000010004 */
[-C--:B------:R-:W-:Y:S01]  /*107b0*/  FMUL.FTZ R5, R38, R10.reuse ;  /* 0x0000000a26057220 */ /* 0x080fe20000410000 */
[-C--:B------:R-:W-:Y:S01]  /*107c0*/  FFMA.FTZ R3, R35, R27.reuse, -R8 ;  /* 0x0000001b23037223 */ /* 0x080fe20000010808 */
[----:B------:R-:W-:Y:S01]  /*107d0*/  FFMA.FTZ R26, R39, R27, R26 ;  /* 0x0000001b271a7223 */ /* 0x000fe2000001001a */
[----:B------:R-:W-:Y:S02]  /*107e0*/  HADD2.F32 R27, -RZ, R21.H1_H1 ;  /* 0x30000015ff1b7230 */ /* 0x000fe40000004100 */
[----:B------:R-:W-:Y:S01]  /*107f0*/  FMUL.FTZ R9, R30, R10 ;  /* 0x0000000a1e097220 */ /* 0x000fe20000410000 */
[----:B------:R-:W-:-:S02]  /*10800*/  HADD2.F32 R12, -RZ, R12.H1_H1 ;  /* 0x3000000cff0c7230 */ /* 0x000fc40000004100 */
[----:B------:R-:W-:Y:S01]  /*10810*/  FFMA.FTZ R10, R30, R6, -R5 ;  /* 0x000000061e0a7223 */ /* 0x000fe20000010805 */
[----:B------:R-:W-:Y:S02]  /*10820*/  HADD2.F32 R21, -RZ, R13.H1_H1 ;  /* 0x3000000dff157230 */ /* 0x000fe40000004100 */
[----:B------:R-:W-:Y:S01]  /*10830*/  FMUL.FTZ R5, R20, R32 ;  /* 0x0000002014057220 */ /* 0x000fe20000410000 */
[--C-:B------:R-:W-:Y:S02]  /*10840*/  HADD2.F32 R28, -RZ, R7.reuse.H0_H0 ;  /* 0x20000007ff1c7230 */ /* 0x100fe40000004100 */
[----:B------:R-:W-:Y:S01]  /*10850*/  FFMA.FTZ R13, R38, R6, R9 ;  /* 0x00000006260d7223 */ /* 0x000fe20000010009 */
[----:B------:R-:W-:Y:S02]  /*10860*/  HADD2.F32 R7, -RZ, R7.H1_H1 ;  /* 0x30000007ff077230 */ /* 0x000fe40000004100 */
[-C--:B------:R-:W-:Y:S01]  /*10870*/  FMUL.FTZ R4, R27, R11.reuse ;  /* 0x0000000b1b047220 */ /* 0x080fe20000410000 */
[C---:B------:R-:W-:Y:S01]  /*10880*/  FMUL.FTZ R9, R12.reuse, R32 ;  /* 0x000000200c097220 */ /* 0x040fe20000410000 */
[C---:B------:R-:W-:Y:S01]  /*10890*/  FMUL.FTZ R6, R21.reuse, R11 ;  /* 0x0000000b15067220 */ /* 0x040fe20000410000 */
[-C--:B------:R-:W-:Y:S01]  /*108a0*/  FFMA.FTZ R11, R12, R28.reuse, -R5 ;  /* 0x0000001c0c0b7223 */ /* 0x080fe20000010805 */
[-C--:B------:R-:W-:Y:S01]  /*108b0*/  FFMA.FTZ R12, R21, R7.reuse, -R4 ;  /* 0x00000007150c7223 */ /* 0x080fe20000010804 */
        /* <DEDUP_REMOVED lines=12> */
.L_x_3885:
[----:B------:R-:W-:Y:S05]  /*10980*/  BSYNC B0 ;  /* 0x0000000000007941 */ /* 0x000fea0003800000 */
.L_x_3866:
[----:B------:R-:W-:Y:S01]  /*10990*/  @!PT LDS RZ, [RZ] ;  /* 0x00000000fffff984 */ /* 0x000fe20000000800 */
[----:B------:R-:W-:Y:S01]  /*109a0*/  @!PT LDS RZ, [RZ] ;  /* 0x00000000fffff984 */ /* 0x000fe20000000800 */
[----:B------:R-:W-:Y:S01]  /*109b0*/  @!PT LDS RZ, [RZ] ;  /* 0x00000000fffff984 */ /* 0x000fe20000000800 */
[----:B------:R-:W-:Y:S01]  /*109c0*/  @!PT LDS RZ, [RZ] ;  /* 0x00000000fffff984 */ /* 0x000fe20000000800 */
[----:B------:R5:W-:Y:S06]  /*109d0*/  MEMBAR.ALL.CTA ;  /* 0x0000000000007992 */ /* 0x000bec0000008000 */
[----:B-----5:R-:W5:Y:S01]  /*109e0*/  FENCE.VIEW.ASYNC.S ;  /* 0x00000000000073c6 */ /* 0x020f620000000000 */
[----:B------:R-:W-:Y:S05]  /*109f0*/  WARPSYNC.ALL ;  /* 0x0000000000007948 */ /* 0x000fea0003800000 */
[----:B-----5:R-:W-:Y:S06]  /*10a00*/  BAR.SYNC.DEFER_BLOCKING 0xd, 0x100 ;  /* 0x0344000000007b1d */ /* 0x020fec0000010000 */
.L_x_3864:
[----:B------:R-:W-:-:S05]  /*10a10*/  IMAD.U32 R0, RZ, RZ, UR59 ;  /* 0x0000003bff007e24 */ /* 0x000fca000f8e00ff */
[----:B------:R-:W-:-:S13]  /*10a20*/  ISETP.NE.AND P0, PT, R0, 0x3, PT ;  /* 0x000000030000780c */ /* 0x000fda0003f05270 */
[----:B------:R-:W-:Y:S05]  /*10a30*/  @!P0 BRA `(.L_x_3911) ;  /* 0x0000000000048947 */ /* 0x000fea0003800000 */
[----:B------:R-:W-:Y:S01]  /*10a40*/  BPT.TRAP 0x1 ;  /* 0x000000040000795c */ /* 0x000fe20000300000 */
.L_x_3911:
[----:B01----:R-:W-:Y:S01]  /*10a50*/  IMAD R3, R210, 0x8, R18 ;  /* 0x00000008d2037824 */ /* 0x003fe200078e0212 */
[----:B------:R-:W-:-:S04]  /*10a60*/  SHF.L.U32 R0, R219, 0x1f, RZ ;  /* 0x0000001fdb007819 */ /* 0x000fc800000006ff */
[----:B------:R0:W1:Y:S01]  /*10a70*/  SYNCS.PHASECHK.TRANS64.TRYWAIT P1, [R3+URZ+0x30830], R0 ;  /* 0x03083000030075a7 */ /* 0x000062000802017f */
[----:B------:R-:W-:Y:S05]  /*10a80*/  @!P0 BRA `(.L_x_3912) ;  /* 0x0000000000048947 */ /* 0x000fea0003800000 */
[----:B------:R-:W-:Y:S01]  /*10a90*/  BPT.TRAP 0x1 ;  /* 0x000000040000795c */ /* 0x000fe20000300000 */
.L_x_3912:
[----:B------:R-:W-:Y:S01]  /*10aa0*/  MOV R119, RZ ;  /* 0x000000ff00777202 */ /* 0x000fe20000000f00 */
[----:B-1----:R-:W-:Y:S06]  /*10ab0*/  @P1 BRA `(.L_x_3913) ;  /* 0x0000000000081947 */ /* 0x002fec0003800000 */
[----:B------:R-:W1:Y:S02]  /*10ac0*/  SYNCS.PHASECHK.TRANS64.TRYWAIT P1, [R3+URZ+0x30830], R0 ;  /* 0x03083000030075a7 */ /* 0x000e64000802017f */
[----:B-1----:R-:W-:Y:S05]  /*10ad0*/  @!P1 BRA `(.L_x_3914) ;  /* 0x000000f8007c9947 */ /* 0x002fea0003800000 */
.L_x_3913:
[----:B------:R-:W-:Y:S05]  /*10ae0*/  WARPSYNC.ALL ;  /* 0x0000000000007948 */ /* 0x000fea0003800000 */
[----:B01----:R-:W-:Y:S01]  /*10af0*/  VIADD R0, R18, 0x1e400 ;  /* 0x0001e40012007836 */ /* 0x003fe20000000000 */
[----:B------:R-:W-:Y:S01]  /*10b00*/  R2UR UR4, R2 ;  /* 0x00000000020472ca */ /* 0x000fe200000e0000 */
[----:B--234-:R-:W-:Y:S01]  /*10b10*/  IMAD.MOV.U32 R5, RZ, RZ, 0x40000040 ;  /* 0x40000040ff057424 */ /* 0x01cfe200078e00ff */
[----:B------:R-:W-:Y:S01]  /*10b20*/  WARPGROUP.ARRIVE ;  /* 0x00000000000079c5 */ /* 0x000fe20000000000 */
[----:B------:R-:W-:Y:S01]  /*10b30*/  UMOV UR9, 0x40000040 ;  /* 0x4000004000097882 */ /* 0x000fe20000000000 */
[----:B------:R-:W-:Y:S01]  /*10b40*/  SHF.R.U32.HI R0, RZ, 0x4, R0 ;  /* 0x00000004ff007819 */ /* 0x000fe20000011600 */
[----:B------:R-:W-:Y:S01]  /*10b50*/  IMAD.U32 R9, RZ, RZ, UR9 ;  /* 0x00000009ff097e24 */ /* 0x000fe2000f8e00ff */
[----:B------:R-:W-:Y:S01]  /*10b60*/  R2UR UR11, R5 ;  /* 0x00000000050b72ca */ /* 0x000fe200000e0000 */
[----:B------:R-:W-:Y:S01]  /*10b70*/  UMOV UR53, 0x40000040 ;  /* 0x4000004000357882 */ /* 0x000fe20000000000 */
[----:B------:R-:W-:Y:S01]  /*10b80*/  LOP3.LUT R0, R0, 0x3fff, RZ, 0xc0, !PT ;  /* 0x00003fff00007812 */ /* 0x000fe200078ec0ff */
[----:B------:R-:W-:Y:S01]  /*10b90*/  UMOV UR49, 0x40000040 ;  /* 0x4000004000317882 */ /* 0x000fe20000000000 */
[----:B------:R-:W-:Y:S01]  /*10ba0*/  MOV R7, 0x40000040 ;  /* 0x4000004000077802 */ /* 0x000fe20000000f00 */
[----:B------:R-:W-:Y:S01]  /*10bb0*/  UMOV UR45, 0x40000040 ;  /* 0x40000040002d7882 */ /* 0x000fe20000000000 */
[----:B------:R-:W-:Y:S01]  /*10bc0*/  LOP3.LUT R220, R0, 0x10000, RZ, 0xfc, !PT ;  /* 0x0001000000dc7812 */ /* 0x000fe200078efcff */
[----:B------:R-:W-:Y:S01]  /*10bd0*/  ULOP3.LUT UR4, UR4, 0x10000, URZ, 0xfc, !UPT ;  /* 0x0001000004047892 */ /* 0x000fe2000f8efc3f */
[----:B------:R-:W-:Y:S01]  /*10be0*/  IMAD.MOV.U32 R5, RZ, RZ, 0x40000040 ;  /* 0x40000040ff057424 */ /* 0x000fe200078e00ff */
[----:B------:R-:W-:Y:S01]  /*10bf0*/  UMOV UR41, 0x40000040 ;  /* 0x4000004000297882 */ /* 0x000fe20000000000 */
[----:B------:R-:W-:Y:S01]  /*10c00*/  UMOV UR37, 0x40000040 ;  /* 0x4000004000257882 */ /* 0x000fe20000000000 */
[----:B------:R-:W-:Y:S01]  /*10c10*/  IMAD R4, R210, 0x900, R220 ;  /* 0x00000900d2047824 */ /* 0x000fe200078e02dc */
[----:B------:R-:W-:Y:S01]  /*10c20*/  UIADD3 UR5, UR4, 0x2, URZ ;  /* 0x0000000204057890 */ /* 0x000fe2000fffe03f */
[----:B------:R-:W-:Y:S01]  /*10c30*/  R2UR UR39, R5 ;  /* 0x00000000052772ca */ /* 0x000fe200000e0000 */
[----:B------:R-:W-:Y:S01]  /*10c40*/  UMOV UR8, UR4 ;  /* 0x0000000400087c82 */ /* 0x000fe20008000000 */
[C---:B------:R-:W-:Y:S01]  /*10c50*/  VIADD R6, R4.reuse, 0x2 ;  /* 0x0000000204067836 */ /* 0x040fe20000000000 */
[----:B------:R-:W-:Y:S01]  /*10c60*/  R2UR UR10, R4 ;  /* 0x00000000040a72ca */ /* 0x000fe200000e0000 */
[----:B------:R-:W-:Y:S01]  /*10c70*/  UIADD3 UR52, UR4, 0x406, URZ ;  /* 0x0000040604347890 */ /* 0x000fe2000fffe03f */
[----:B------:R-:W-:Y:S01]  /*10c80*/  MOV R8, UR8 ;  /* 0x0000000800087c02 */ /* 0x000fe20008000f00 */
[----:B------:R-:W-:-:S02]  /*10c90*/  UIADD3 UR48, UR4, 0x800, URZ ;  /* 0x0000080004307890 */ /* 0x000fc4000fffe03f */
[----:B------:R-:W-:Y:S02]  /*10ca0*/  UIADD3 UR44, UR4, 0x802, URZ ;  /* 0x00000802042c7890 */ /* 0x000fe4000fffe03f */
[----:B------:R0:W-:Y:S01]  /*10cb0*/  STL.64 [R1+0x38], R8 ;  /* 0x0000380801007387 */ /* 0x0001e20000100a00 */
[----:B------:R-:W-:Y:S02]  /*10cc0*/  UIADD3 UR40, UR4, 0x804, URZ ;  /* 0x0000080404287890 */ /* 0x000fe4000fffe03f */
[----:B------:R-:W-:-:S03]  /*10cd0*/  UIADD3 UR36, UR4, 0x806, URZ ;  /* 0x0000080604247890 */ /* 0x000fc6000fffe03f */
[----:B------:R-:W-:Y:S01]  /*10ce0*/  HGMMA.64x96x16.F32 R24, gdesc[UR8], RZ, !UPT, gsb0 ;  /* 0x01600000081879f0 */ /* 0x000fe2000c0008ff */
[----:B------:R-:W-:Y:S01]  /*10cf0*/  R2UR UR10, R6 ;  /* 0x00000000060a72ca */ /* 0x000fe200000e0000 */
[----:B------:R-:W-:Y:S01]  /*10d00*/  UMOV UR8, UR5 ;  /* 0x0000000500087c82 */ /* 0x000fe20008000000 */
[----:B------:R-:W-:Y:S01]  /*10d10*/  R2UR UR11, R7 ;  /* 0x00000000070b72ca */ /* 0x000fe200000e0000 */
[----:B------:R-:W-:Y:S01]  /*10d20*/  UMOV UR9, 0x40000040 ;  /* 0x4000004000097882 */ /* 0x000fe20000000000 */
[----:B------:R-:W-:Y:S01]  /*10d30*/  IMAD.MOV.U32 R7, RZ, RZ, 0x40000040 ;  /* 0x40000040ff077424 */ /* 0x000fe200078e00ff */
[----:B------:R-:W-:Y:S01]  /*10d40*/  IADD3 R6, R4, 0x4, RZ ;  /* 0x0000000404067810 */ /* 0x000fe20007ffe0ff */
[----:B------:R-:W-:Y:S01]  /*10d50*/  UIADD3 UR5, UR4, 0x4, URZ ;  /* 0x0000000404057890 */ /* 0x000fe2000fffe03f */
[----:B0-----:R-:W-:Y:S02]  /*10d60*/  IMAD.U32 R8, RZ, RZ, UR8 ;  /* 0x00000008ff087e24 */ /* 0x001fe4000f8e00ff */
[----:B------:R-:W-:-:S05]  /*10d70*/  IMAD.U32 R9, RZ, RZ, UR9 ;  /* 0x00000009ff097e24 */ /* 0x000fca000f8e00ff */
[----:B------:R0:W-:Y:S01]  /*10d80*/  STL.64 [R1+0x30], R8 ;  /* 0x0000300801007387 */ /* 0x0001e20000100a00 */
[----:B------:R-:W-:Y:S02]  /*10d90*/  WARPGROUP.DEPBAR.LE gsb0, 0x0 ;  /* 0x00008000000079c5 */ /* 0x000fe40000010000 */
[----:B------:R-:W-:-:S06]  /*10da0*/  WARPGROUP.ARRIVE ;  /* 0x00000000000079c5 */ /* 0x000fcc0000000000 */
[----:B------:R-:W-:Y:S01]  /*10db0*/  HGMMA.64x96x16.F32 R24, gdesc[UR8], R24, gsb0 ;  /* 0x01600000081879f0 */ /* 0x000fe20008000818 */
[----:B------:R-:W-:Y:S01]  /*10dc0*/  R2UR UR10, R6 ;  /* 0x00000000060a72ca */ /* 0x000fe200000e0000 */
[----:B------:R-:W-:Y:S01]  /*10dd0*/  UMOV UR8, UR5 ;  /* 0x0000000500087c82 */ /* 0x000fe20008000000 */
[----:B------:R-:W-:Y:S01]  /*10de0*/  R2UR UR11, R7 ;  /* 0x00000000070b72ca */ /* 0x000fe200000e0000 */
[----:B------:R-:W-:Y:S01]  /*10df0*/  UMOV UR9, 0x40000040 ;  /* 0x4000004000097882 */ /* 0x000fe20000000000 */
[----:B------:R-:W-:Y:S01]  /*10e00*/  VIADD R6, R4, 0x6 ;  /* 0x0000000604067836 */ /* 0x000fe20000000000 */
[----:B------:R-:W-:Y:S01]  /*10e10*/  UIADD3 UR5, UR4, 0x6, URZ ;  /* 0x0000000604057890 */ /* 0x000fe2000fffe03f */
[----:B------:R-:W-:Y:S01]  /*10e20*/  IMAD.MOV.U32 R7, RZ, RZ, 0x40000040 ;  /* 0x40000040ff077424 */ /* 0x000fe200078e00ff */
[----:B0-----:R-:W-:Y:S01]  /*10e30*/  MOV R9, UR9 ;  /* 0x0000000900097c02 */ /* 0x001fe20008000f00 */
        /* <DEDUP_REMOVED lines=10> */
[----:B------:R-:W-:Y:S01]  /*10ee0*/  MOV R7, 0x40000040 ;  /* 0x4000004000077802 */ /* 0x000fe20000000f00 */
[----:B------:R-:W-:Y:S01]  /*10ef0*/  UIADD3 UR5, UR4, 0x400, URZ ;  /* 0x0000040004057890 */ /* 0x000fe2000fffe03f */
        /* <DEDUP_REMOVED lines=38> */
[----:B0-----:R-:W-:Y:S01]  /*11160*/  IMAD.U32 R9, RZ, RZ, UR9 ;  /* 0x00000009ff097e24 */ /* 0x001fe2000f8e00ff */
[----:B------:R-:W-:Y:S02]  /*11170*/  MOV R8, UR8 ;  /* 0x0000000800087c02 */ /* 0x000fe40008000f00 */
[----:B------:R-:W-:Y:S01]  /*11180*/  R2UR UR54, R6 ;  /* 0x00000000063672ca */ /* 0x000fe200000e0000 */
[----:B------:R-:W-:Y:S01]  /*11190*/  VIADD R6, R4, 0x600 ;  /* 0x0000060004067836 */ /* 0x000fe20000000000 */
[----:B------:R-:W-:Y:S01]  /*111a0*/  R2UR UR55, R7 ;  /* 0x00000000073772ca */ /* 0x000fe200000e0000 */
[----:B------:R-:W-:Y:S01]  /*111b0*/  IMAD.MOV.U32 R7, RZ, RZ, 0x40000040 ;  /* 0x40000040ff077424 */ /* 0x000fe200078e00ff */
[----:B------:R0:W-:Y:S02]  /*111c0*/  STL.64 [R1+0x8], R8 ;  /* 0x0000080801007387 */ /* 0x0001e40000100a00 */
[----:B------:R-:W-:-:S02]  /*111d0*/  R2UR UR50, R6 ;  /* 0x00000000063272ca */ /* 0x000fc400000e0000 */
[----:B------:R-:W-:Y:S01]  /*111e0*/  R2UR UR51, R7 ;  /* 0x00000000073372ca */ /* 0x000fe200000e0000 */
[----:B------:R-:W-:Y:S01]  /*111f0*/  IMAD.MOV.U32 R7, RZ, RZ, 0x40000040 ;  /* 0x40000040ff077424 */ /* 0x000fe200078e00ff */
[----:B------:R-:W-:-:S04]  /*11200*/  IADD3 R6, R4, 0x602, RZ ;  /* 0x0000060204067810 */ /* 0x000fc80007ffe0ff */
[----:B------:R-:W-:Y:S01]  /*11210*/  R2UR UR46, R6 ;  /* 0x00000000062e72ca */ /* 0x000fe200000e0000 */
[C---:B------:R-:W-:Y:S01]  /*11220*/  VIADD R6, R4.reuse, 0x604 ;  /* 0x0000060404067836 */ /* 0x040fe20000000000 */
[----:B------:R-:W-:Y:S01]  /*11230*/  R2UR UR47, R7 ;  /* 0x00000000072f72ca */ /* 0x000fe200000e0000 */
[----:B------:R-:W-:Y:S01]  /*11240*/  VIADD R4, R4, 0x606 ;  /* 0x0000060604047836 */ /* 0x000fe20000000000 */
[----:B------:R-:W-:Y:S02]  /*11250*/  MOV R7, 0x40000040 ;  /* 0x4000004000077802 */ /* 0x000fe40000000f00 */
[----:B------:R-:W-:Y:S02]  /*11260*/  R2UR UR42, R6 ;  /* 0x00000000062a72ca */ /* 0x000fe400000e0000 */
[----:B------:R-:W-:Y:S02]  /*11270*/  R2UR UR43, R7 ;  /* 0x00000000072b72ca */ /* 0x000fe400000e0000 */
[----:B------:R-:W-:Y:S01]  /*11280*/  R2UR UR38, R4 ;  /* 0x00000000042672ca */ /* 0x000fe200000e0000 */
[----:B------:R-:W-:-:S02]  /*11290*/  WARPGROUP.DEPBAR.LE gsb0, 0x0 ;  /* 0x00008000000079c5 */ /* 0x000fc40000010000 */
        /* <DEDUP_REMOVED lines=18> */
[----:B0-----:R-:W-:Y:S05]  /*113c0*/  @!P0 BRA `(.L_x_3915) ;  /* 0x0000000000048947 */ /* 0x001fea0003800000 */
[----:B------:R-:W-:Y:S01]  /*113d0*/  BPT.TRAP 0x1 ;  /* 0x000000040000795c */ /* 0x000fe20000300000 */
.L_x_3915:
[----:B------:R-:W2:Y:S01]  /*113e0*/  LDL R0, [R1+0x74] ;  /* 0x0000740001007983 */ /* 0x000ea20000100800 */
[----:B------:R-:W-:Y:S01]  /*113f0*/  ULDC UR4, c[0x0][0x988] ;  /* 0x0002620000047ab9 */ /* 0x000fe20000000800 */
[----:B------:R-:W-:Y:S01]  /*11400*/  P2R R12, PR, RZ, 0x1 ;  /* 0x00000001ff0c7803 */ /* 0x000fe20000000000 */
[----:B------:R-:W-:Y:S01]  /*11410*/  ULDC UR38, c[0x0][0x988] ;  /* 0x0002620000267ab9 */ /* 0x000fe20000000800 */
[----:B------:R-:W-:Y:S01]  /*11420*/  BSSY B0, `(.L_x_3916) ;  /* 0x00003f8000007945 */ /* 0x000fe20003800000 */
[--C-:B------:R-:W-:Y:S01]  /*11430*/  IMAD.MOV.U32 R118, RZ, RZ, R119.reuse ;  /* 0x000000ffff767224 */ /* 0x100fe200078e0077 */
[-C--:B------:R-:W-:Y:S01]  /*11440*/  MOV R114, R119.reuse ;  /* 0x0000007700727202 */ /* 0x080fe20000000f00 */
        /* <DEDUP_REMOVED lines=13> */
[----:B------:R-:W-:Y:S01]  /*11520*/  MOV R72, R119 ;  /* 0x0000007700487202 */ /* 0x000fe20000000f00 */
[----:B------:R-:W-:-:S02]  /*11530*/  IMAD.MOV.U32 R94, RZ, RZ, R119 ;  /* 0x000000ffff5e7224 */ /* 0x000fc400078e0077 */
[--C-:B------:R-:W-:Y:S02]  /*11540*/  IMAD.MOV.U32 R92, RZ, RZ, R119.reuse ;  /* 0x000000ffff5c7224 */ /* 0x100fe400078e0077 */
[--C-:B------:R-:W-:Y:S02]  /*11550*/  IMAD.MOV.U32 R88, RZ, RZ, R119.reuse ;  /* 0x000000ffff587224 */ /* 0x100fe400078e0077 */
[--C-:B------:R-:W-:Y:S02]  /*11560*/  IMAD.MOV.U32 R86, RZ, RZ, R119.reuse ;  /* 0x000000ffff567224 */ /* 0x100fe400078e0077 */
[--C-:B------:R-:W-:Y:S02]  /*11570*/  IMAD.MOV.U32 R82, RZ, RZ, R119.reuse ;  /* 0x000000ffff527224 */ /* 0x100fe400078e0077 */
[--C-:B------:R-:W-:Y:S02]  /*11580*/  IMAD.MOV.U32 R80, RZ, RZ, R119.reuse ;  /* 0x000000ffff507224 */ /* 0x100fe400078e0077 */
[----:B------:R-:W-:-:S02]  /*11590*/  IMAD.MOV.U32 R76, RZ, RZ, R119 ;  /* 0x000000ffff4c7224 */ /* 0x000fc400078e0077 */
[----:B------:R-:W-:Y:S01]  /*115a0*/  IMAD.MOV.U32 R74, RZ, RZ, R119 ;  /* 0x000000ffff4a7224 */ /* 0x000fe200078e0077 */
[----:B--2---:R-:W-:-:S05]  /*115b0*/  IADD3 R5, R0, R141, RZ ;  /* 0x0000008d00057210 */ /* 0x004fca0007ffe0ff */
[----:B------:R-:W-:-:S05]  /*115c0*/  IMAD R5, R142, -0x60, R5 ;  /* 0xffffffa08e057824 */ /* 0x000fca00078e0205 */
        /* <DEDUP_REMOVED lines=37> */
[----:B------:R-:W-:Y:S01]  /*11820*/  FSEL R73, R44, -INF , P2 ;  /* 0xff8000002c497808 */ /* 0x000fe20001000000 */
[--C-:B------:R-:W-:Y:S01]  /*11830*/  IMAD.MOV.U32 R44, RZ, RZ, R119.reuse ;  /* 0x000000ffff2c7224 */ /* 0x100fe200078e0077 */
        /* <DEDUP_REMOVED lines=57> */
[----:B------:R-:W-:Y:S02]  /*11bd0*/  FSEL R117, R69, -INF , P1 ;  /* 0xff80000045757808 */ /* 0x000fe40000800000 */
[----:B------:R-:W-:Y:S02]  /*11be0*/  FMNMX.FTZ R0, R115, R0, !PT ;  /* 0x0000000073007209 */ /* 0x000fe40007810000 */
[----:B------:R-:W-:Y:S01]  /*11bf0*/  FSEL R53, R62, -INF , P6 ;  /* 0xff8000003e357808 */ /* 0x000fe20003000000 */
[----:B------:R-:W-:Y:S01]  /*11c00*/  IMAD.MOV.U32 R62, RZ, RZ, R119 ;  /* 0x000000ffff3e7224 */ /* 0x000fe200078e0077 */
[----:B------:R-:W-:Y:S01]  /*11c10*/  FMNMX.FTZ R6, R117, R0, !PT ;  /* 0x0000000075067209 */ /* 0x000fe20007810000 */
[----:B------:R-:W-:Y:S01]  /*11c20*/  IMAD.U32 R0, RZ, RZ, UR4 ;  /* 0x00000004ff007e24 */ /* 0x000fe2000f8e00ff */
[----:B------:R-:W-:-:S02]  /*11c30*/  FSEL R63, R63, -INF , P5 ;  /* 0xff8000003f3f7808 */ /* 0x000fc40002800000 */
[----:B------:R-:W-:Y:S01]  /*11c40*/  FSEL R61, R66, -INF , P4 ;  /* 0xff800000423d7808 */ /* 0x000fe20002000000 */
[----:B------:R-:W0:Y:S01]  /*11c50*/  SHFL.BFLY PT, R5, R6, 0x2, 0x1f ;  /* 0x0c401f0006057f89 */ /* 0x000e2200000e0000 */
[----:B------:R-:W-:Y:S02]  /*11c60*/  FSEL R67, R67, -INF , P3 ;  /* 0xff80000043437808 */ /* 0x000fe40001800000 */
[----:B------:R-:W-:Y:S01]  /*11c70*/  FSEL R65, R70, -INF , P2 ;  /* 0xff80000046417808 */ /* 0x000fe20001000000 */
[----:B------:R-:W-:Y:S01]  /*11c80*/  IMAD.MOV.U32 R70, RZ, RZ, R119 ;  /* 0x000000ffff467224 */ /* 0x000fe200078e0077 */
[----:B------:R-:W-:Y:S02]  /*11c90*/  FSEL R71, R71, -INF , P1 ;  /* 0xff80000047477808 */ /* 0x000fe40000800000 */
[-C--:B------:R-:W-:Y:S02]  /*11ca0*/  MOV R66, R119.reuse ;  /* 0x0000007700427202 */ /* 0x080fe40000000f00 */
[----:B------:R-:W-:-:S02]  /*11cb0*/  MOV R60, R119 ;  /* 0x00000077003c7202 */ /* 0x000fc40000000f00 */
[-C--:B------:R-:W-:Y:S02]  /*11cc0*/  MOV R54, R119.reuse ;  /* 0x0000007700367202 */ /* 0x080fe40000000f00 */
[-C--:B------:R-:W-:Y:S02]  /*11cd0*/  MOV R48, R119.reuse ;  /* 0x0000007700307202 */ /* 0x080fe40000000f00 */
[-C--:B------:R-:W-:Y:S02]  /*11ce0*/  MOV R42, R119.reuse ;  /* 0x00000077002a7202 */ /* 0x080fe40000000f00 */
[----:B------:R-:W-:Y:S02]  /*11cf0*/  MOV R36, R119 ;  /* 0x0000007700247202 */ /* 0x000fe40000000f00 */
[----:B0-----:R-:W-:-:S05]  /*11d00*/  FMNMX.FTZ R8, R6, R5, !PT ;  /* 0x0000000506087209 */ /* 0x001fca0007810000 */
        /* <DEDUP_REMOVED lines=10> */
[-CC-:B------:R-:W-:Y:S01]  /*11db0*/  FFMA.FTZ R190, R81, R0.reuse, -R10.reuse ;  /* 0x0000000051be7223 */ /* 0x180fe2000001080a */
[--C-:B------:R-:W-:Y:S01]  /*11dc0*/  FFMA.FTZ R41, R83, R0, -R10.reuse ;  /* 0x0000000053297223 */ /* 0x100fe2000001080a */
[----:B------:R-:W-:Y:S01]  /*11dd0*/  FMNMX.FTZ R4, R31, R4, !PT ;  /* 0x000000041f047209 */ /* 0x000fe20007810000 */
[----:B------:R-:W-:Y:S01]  /*11de0*/  MUFU.EX2 R188, R188 ;  /* 0x000000bc00bc7308 */ /* 0x000fe20000000800 */
[-CC-:B------:R-:W-:Y:S01]  /*11df0*/  FFMA.FTZ R184, R85, R0.reuse, -R10.reuse ;  /* 0x0000000055b87223 */ /* 0x180fe2000001080a */
[--C-:B------:R-:W-:Y:S01]  /*11e00*/  FFMA.FTZ R45, R87, R0, -R10.reuse ;  /* 0x00000000572d7223 */ /* 0x100fe2000001080a */
[----:B------:R-:W-:Y:S01]  /*11e10*/  FMNMX.FTZ R4, R11, R4, !PT ;  /* 0x000000040b047209 */ /* 0x000fe20007810000 */
[-CC-:B------:R-:W-:Y:S01]  /*11e20*/  FFMA.FTZ R186, R89, R0.reuse, -R10.reuse ;  /* 0x0000000059ba7223 */ /* 0x180fe2000001080a */
[-CC-:B------:R-:W-:Y:S01]  /*11e30*/  FFMA.FTZ R49, R91, R0.reuse, -R10.reuse ;  /* 0x000000005b317223 */ /* 0x180fe2000001080a */
[--C-:B------:R-:W-:Y:S01]  /*11e40*/  FFMA.FTZ R182, R73, R0, -R10.reuse ;  /* 0x0000000049b67223 */ /* 0x100fe2000001080a */
[----:B------:R-:W-:Y:S01]  /*11e50*/  FMNMX.FTZ R4, R35, R4, !PT ;  /* 0x0000000423047209 */ /* 0x000fe20007810000 */
[----:B------:R-:W0:Y:S01]  /*11e60*/  MUFU.EX2 R37, R37 ;  /* 0x0000002500257308 */ /* 0x000e220000000800 */
[-CC-:B------:R-:W-:Y:S01]  /*11e70*/  FFMA.FTZ R69, R75, R0.reuse, -R10.reuse ;  /* 0x000000004b457223 */ /* 0x180fe2000001080a */
[--C-:B------:R-:W-:Y:S01]  /*11e80*/  FFMA.FTZ R176, R77, R0, -R10.reuse ;  /* 0x000000004db07223 */ /* 0x100fe2000001080a */
[----:B------:R-:W-:Y:S01]  /*11e90*/  FMNMX.FTZ R4, R13, R4, !PT ;  /* 0x000000040d047209 */ /* 0x000fe20007810000 */
[-CC-:B------:R-:W-:Y:S01]  /*11ea0*/  FFMA.FTZ R180, R93, R0.reuse, -R10.reuse ;  /* 0x000000005db47223 */ /* 0x180fe2000001080a */
[-CC-:B------:R-:W-:Y:S01]  /*11eb0*/  FFMA.FTZ R57, R95, R0.reuse, -R10.reuse ;  /* 0x000000005f397223 */ /* 0x180fe2000001080a */
[--C-:B------:R-:W-:Y:S01]  /*11ec0*/  FFMA.FTZ R73, R97, R0, -R10.reuse ;  /* 0x0000000061497223 */ /* 0x100fe2000001080a */
[----:B------:R-:W-:Y:S01]  /*11ed0*/  FMNMX.FTZ R4, R39, R4, !PT ;  /* 0x0000000427047209 */ /* 0x000fe20007810000 */
[----:B------:R-:W1:Y:S01]  /*11ee0*/  MUFU.EX2 R190, R190 ;  /* 0x000000be00be7308 */ /* 0x000e620000000800 */
[-CC-:B------:R-:W-:Y:S01]  /*11ef0*/  FFMA.FTZ R178, R99, R0.reuse, -R10.reuse ;  /* 0x0000000063b27223 */ /* 0x180fe2000001080a */
[--C-:B------:R-:W-:Y:S01]  /*11f00*/  FFMA.FTZ R75, R101, R0, -R10.reuse ;  /* 0x00000000654b7223 */ /* 0x100fe2000001080a */
[----:B------:R-:W-:Y:S01]  /*11f10*/  FMNMX.FTZ R4, R15, R4, !PT ;  /* 0x000000040f047209 */ /* 0x000fe20007810000 */
[-CC-:B------:R-:W-:Y:S01]  /*11f20*/  FFMA.FTZ R172, R103, R0.reuse, -R10.reuse ;  /* 0x0000000067ac7223 */ /* 0x180fe2000001080a */
[-CC-:B------:R-:W-:Y:S01]  /*11f30*/  FFMA.FTZ R77, R105, R0.reuse, -R10.reuse ;  /* 0x00000000694d7223 */ /* 0x180fe2000001080a */
[--C-:B------:R-:W-:Y:S01]  /*11f40*/  FFMA.FTZ R174, R107, R0, -R10.reuse ;  /* 0x000000006bae7223 */ /* 0x100fe2000001080a */
[----:B------:R-:W-:Y:S01]  /*11f50*/  FMNMX.FTZ R4, R43, R4, !PT ;  /* 0x000000042b047209 */ /* 0x000fe20007810000 */
[----:B------:R-:W2:Y:S01]  /*11f60*/  MUFU.EX2 R41, R41 ;  /* 0x0000002900297308 */ /* 0x000ea20000000800 */
[-CC-:B------:R-:W-:Y:S01]  /*11f70*/  FFMA.FTZ R168, R111, R0.reuse, -R10.reuse ;  /* 0x000000006fa87223 */ /* 0x180fe2000001080a */
[--C-:B------:R-:W-:Y:S01]  /*11f80*/  FFMA.FTZ R113, R113, R0, -R10.reuse ;  /* 0x0000000071717223 */ /* 0x100fe2000001080a */
[----:B------:R-:W-:Y:S01]  /*11f90*/  FMNMX.FTZ R4, R21, R4, !PT ;  /* 0x0000000415047209 */ /* 0x000fe20007810000 */
[-CC-:B------:R-:W-:Y:S01]  /*11fa0*/  FFMA.FTZ R170, R115, R0.reuse, -R10.reuse ;  /* 0x0000000073aa7223 */ /* 0x180fe2000001080a */
[----:B------:R-:W-:Y:S01]  /*11fb0*/  FFMA.FTZ R83, R117, R0, -R10 ;  /* 0x0000000075537223 */ /* 0x000fe2000001080a */
[-C--:B------:R-:W-:Y:S01]  /*11fc0*/  MOV R117, R119.reuse ;  /* 0x0000007700757202 */ /* 0x080fe20000000f00 */
[--C-:B------:R-:W-:Y:S01]  /*11fd0*/  IMAD.MOV.U32 R115, RZ, RZ, R119.reuse ;  /* 0x000000ffff737224 */ /* 0x100fe200078e0077 */
[----:B------:R-:W-:Y:S01]  /*11fe0*/  FMNMX.FTZ R4, R47, R4, !PT ;  /* 0x000000042f047209 */ /* 0x000fe20007810000 */
[----:B------:R-:W3:Y:S01]  /*11ff0*/  MUFU.EX2 R184, R184 ;  /* 0x000000b800b87308 */ /* 0x000ee20000000800 */
[-C--:B------:R-:W-:Y:S01]  /*12000*/  MOV R111, R119.reuse ;  /* 0x00000077006f7202 */ /* 0x080fe20000000f00 */
[--C-:B------:R-:W-:Y:S01]  /*12010*/  IMAD.MOV.U32 R107, RZ, RZ, R119.reuse ;  /* 0x000000ffff6b7224 */ /* 0x100fe200078e0077 */
[----:B------:R-:W-:Y:S01]  /*12020*/  FMNMX.FTZ R4, R25, R4, !PT ;  /* 0x0000000419047209 */ /* 0x000fe20007810000 */
[--C-:B------:R-:W-:Y:S01]  /*12030*/  IMAD.MOV.U32 R103, RZ, RZ, R119.reuse ;  /* 0x000000ffff677224 */ /* 0x100fe200078e0077 */
[-C--:B------:R-:W-:Y:S01]  /*12040*/  MOV R105, R119.reuse ;  /* 0x0000007700697202 */ /* 0x080fe20000000f00 */
[--C-:B------:R-:W-:Y:S01]  /*12050*/  IMAD.MOV.U32 R101, RZ, RZ, R119.reuse ;  /* 0x000000ffff657224 */ /* 0x100fe200078e0077 */
[----:B------:R-:W-:Y:S01]  /*12060*/  FMNMX.FTZ R4, R51, R4, !PT ;  /* 0x0000000433047209 */ /* 0x000fe20007810000 */
[----:B------:R-:W4:Y:S01]  /*12070*/  MUFU.EX2 R45, R45 ;  /* 0x0000002d002d7308 */ /* 0x000f220000000800 */
        /* <DEDUP_REMOVED lines=8> */
[--C-:B------:R-:W-:Y:S01]  /*12100*/  IMAD.MOV.U32 R89, RZ, RZ, R119.reuse ;  /* 0x000000ffff597224 */ /* 0x100fe200078e0077 */
[----:B------:R-:W-:Y:S01]  /*12110*/  MOV R87, R119 ;  /* 0x0000007700577202 */ /* 0x000fe20000000f00 */
[----:B------:R-:W-:Y:S01]  /*12120*/  IMAD.MOV.U32 R85, RZ, RZ, R119 ;  /* 0x000000ffff557224 */ /* 0x000fe200078e0077 */
[----:B------:R-:W-:-:S04]  /*12130*/  FMNMX.FTZ R4, R33, R4, !PT ;  /* 0x0000000421047209 */ /* 0x000fc80007810000 */
[----:B------:R-:W-:Y:S01]  /*12140*/  FMNMX.FTZ R4, R59, R4, !PT ;  /* 0x000000043b047209 */ /* 0x000fe20007810000 */
[----:B------:R-:W4:Y:S03]  /*12150*/  MUFU.EX2 R49, R49 ;  /* 0x0000003100317308 */ /* 0x000f260000000800 */
        /* <DEDUP_REMOVED lines=8> */
[----:B------:R-:W-:Y:S04]  /*121e0*/  MUFU.EX2 R182, R182 ;  /* 0x000000b600b67308 */ /* 0x000fe80000000800 */
[----:B------:R-:W0:Y:S04]  /*121f0*/  SHFL.BFLY PT, R79, R4, 0x2, 0x1f ;  /* 0x0c401f00044f7f89 */ /* 0x000e2800000e0000 */
[----:B------:R-:W-:Y:S08]  /*12200*/  MUFU.EX2 R69, R69 ;  /* 0x0000004500457308 */ /* 0x000ff00000000800 */
[----:B------:R-:W-:Y:S08]  /*12210*/  MUFU.EX2 R176, R176 ;  /* 0x000000b000b07308 */ /* 0x000ff00000000800 */
[----:B------:R-:W-:Y:S01]  /*12220*/  MUFU.EX2 R73, R73 ;  /* 0x0000004900497308 */ /* 0x000fe20000000800 */
[----:B0-----:R-:W-:Y:S01]  /*12230*/  FMNMX.FTZ R2, R4, R79, !PT ;  /* 0x0000004f04027209 */ /* 0x001fe20007810000 */
[----:B------:R-:W-:Y:S01]  /*12240*/  FFMA.FTZ R79, R109, R0, -R10 ;  /* 0x000000006d4f7223 */ /* 0x000fe2000001080a */
[----:B------:R-:W-:-:S05]  /*12250*/  IMAD.MOV.U32 R109, RZ, RZ, R119 ;  /* 0x000000ffff6d7224 */ /* 0x000fca00078e0077 */
[----:B------:R-:W-:Y:S01]  /*12260*/  MUFU.EX2 R178, R178 ;  /* 0x000000b200b27308 */ /* 0x000fe20000000800 */
[----:B------:R-:W0:Y:S07]  /*12270*/  SHFL.BFLY PT, R81, R2, 0x1, 0x1f ;  /* 0x0c201f0002517f89 */ /* 0x000e2e00000e0000 */
[----:B------:R-:W-:Y:S08]  /*12280*/  MUFU.EX2 R75, R75 ;  /* 0x0000004b004b7308 */ /* 0x000ff00000000800 */
[----:B------:R-:W-:Y:S08]  /*12290*/  MUFU.EX2 R172, R172 ;  /* 0x000000ac00ac7308 */ /* 0x000ff00000000800 */
[----:B------:R-:W-:Y:S01]  /*122a0*/  MUFU.EX2 R77, R77 ;  /* 0x0000004d004d7308 */ /* 0x000fe20000000800 */
[----:B0-----:R-:W-:-:S04]  /*122b0*/  FMNMX.FTZ R4, R2, R81, !PT ;  /* 0x0000005102047209 */ /* 0x001fc80007810000 */
[C---:B------:R-:W-:Y:S01]  /*122c0*/  FSETP.NEU.FTZ.AND P1, PT, R4.reuse, -INF , PT ;  /* 0xff8000000400780b */ /* 0x040fe20003f3d000 */
[----:B------:R-:W-:Y:S02]  /*122d0*/  FMUL.FTZ R2, R4, R0 ;  /* 0x0000000004027220 */ /* 0x000fe40000410000 */
[----:B------:R-:W-:Y:S03]  /*122e0*/  MUFU.EX2 R174, R174 ;  /* 0x000000ae00ae7308 */ /* 0x000fe60000000800 */
[----:B------:R-:W-:Y:S02]  /*122f0*/  FSEL R12, R2, RZ, P1 ;  /* 0x000000ff020c7208 */ /* 0x000fe40000800000 */
[----:B------:R-:W-:-:S03]  /*12300*/  ISETP.GE.AND P1, PT, R141, 0x61, PT ;  /* 0x000000618d00780c */ /* 0x000fc60003f26270 */
[-CC-:B------:R-:W-:Y:S01]  /*12310*/  FFMA.FTZ R189, R7, R0.reuse, -R12.reuse ;  /* 0x0000000007bd7223 */ /* 0x180fe2000001080c */
[-CC-:B------:R-:W-:Y:S01]  /*12320*/  FFMA.FTZ R2, R27, R0.reuse, -R12.reuse ;  /* 0x000000001b027223 */ /* 0x180fe2000001080c */
[-CC-:B------:R-:W-:Y:S01]  /*12330*/  FFMA.FTZ R191, R9, R0.reuse, -R12.reuse ;  /* 0x0000000009bf7223 */ /* 0x180fe2000001080c */
[-CC-:B------:R-:W-:Y:S01]  /*12340*/  FFMA.FTZ R6, R31, R0.reuse, -R12.reuse ;  /* 0x000000001f067223 */ /* 0x180fe2000001080c */
[----:B------:R-:W-:Y:S01]  /*12350*/  FADD.FTZ R7, R188, R37 ;  /* 0x00000025bc077221 */ /* 0x000fe20000010000 */
[-CC-:B------:R-:W-:Y:S01]  /*12360*/  FFMA.FTZ R185, R11, R0.reuse, -R12.reuse ;  /* 0x000000000bb97223 */ /* 0x180fe2000001080c */
[----:B------:R-:W-:Y:S01]  /*12370*/  MUFU.EX2 R189, R189 ;  /* 0x000000bd00bd7308 */ /* 0x000fe20000000800 */
[-CC-:B------:R-:W-:Y:S01]  /*12380*/  FFMA.FTZ R8, R35, R0.reuse, -R12.reuse ;  /* 0x0000000023087223 */ /* 0x180fe2000001080c */
[----:B-1----:R-:W-:Y:S01]  /*12390*/  FADD.FTZ R10, R190, R7 ;  /* 0x00000007be0a7221 */ /* 0x002fe20000010000 */
[-CC-:B------:R-:W-:Y:S01]  /*123a0*/  FFMA.FTZ R187, R13, R0.reuse, -R12.reuse ;  /* 0x000000000dbb7223 */ /* 0x180fe2000001080c */
[-CC-:B------:R-:W-:Y:S01]  /*123b0*/  FFMA.FTZ R39, R39, R0.reuse, -R12.reuse ;  /* 0x0000000027277223 */ /* 0x180fe2000001080c */
[-C--:B------:R-:W-:Y:S01]  /*123c0*/  FFMA.FTZ R15, R15, R0.reuse, -R12 ;  /* 0x000000000f0f7223 */ /* 0x080fe2000001080c */
[----:B--2---:R-:W-:Y:S01]  /*123d0*/  FADD.FTZ R7, R41, R10 ;  /* 0x0000000a29077221 */ /* 0x004fe20000010000 */
[-CC-:B------:R-:W-:Y:S01]  /*123e0*/  FFMA.FTZ R43, R43, R0.reuse, -R12.reuse ;  /* 0x000000002b2b7223 */ /* 0x180fe2000001080c */
[----:B------:R-:W0:Y:S01]  /*123f0*/  MUFU.EX2 R2, R2 ;  /* 0x0000000200027308 */ /* 0x000e220000000800 */
[-CC-:B------:R-:W-:Y:S01]  /*12400*/  FFMA.FTZ R21, R21, R0.reuse, -R12.reuse ;  /* 0x0000000015157223 */ /* 0x180fe2000001080c */
[----:B---3--:R-:W-:Y:S01]  /*12410*/  FADD.FTZ R28, R184, R7 ;  /* 0x00000007b81c7221 */ /* 0x008fe20000010000 */
[-CC-:B------:R-:W-:Y:S01]  /*12420*/  FFMA.FTZ R47, R47, R0.reuse, -R12.reuse ;  /* 0x000000002f2f7223 */ /* 0x180fe2000001080c */
[-CC-:B------:R-:W-:Y:S01]  /*12430*/  FFMA.FTZ R25, R25, R0.reuse, -R12.reuse ;  /* 0x0000000019197223 */ /* 0x180fe2000001080c */
[-C--:B------:R-:W-:Y:S01]  /*12440*/  FFMA.FTZ R51, R51, R0.reuse, -R12 ;  /* 0x0000000033337223 */ /* 0x080fe2000001080c */
[----:B----4-:R-:W-:Y:S01]  /*12450*/  FADD.FTZ R9, R45, R28 ;  /* 0x0000001c2d097221 */ /* 0x010fe20000010000 */
[-CC-:B------:R-:W-:Y:S01]  /*12460*/  FFMA.FTZ R29, R29, R0.reuse, -R12.reuse ;  /* 0x000000001d1d7223 */ /* 0x180fe2000001080c */
[----:B------:R-:W1:Y:S01]  /*12470*/  MUFU.EX2 R191, R191 ;  /* 0x000000bf00bf7308 */ /* 0x000e620000000800 */
[-CC-:B------:R-:W-:Y:S01]  /*12480*/  FFMA.FTZ R55, R55, R0.reuse, -R12.reuse ;  /* 0x0000000037377223 */ /* 0x180fe2000001080c */
[----:B------:R-:W-:Y:S01]  /*12490*/  FADD.FTZ R30, R186, R9 ;  /* 0x00000009ba1e7221 */ /* 0x000fe20000010000 */
[-CC-:B------:R-:W-:Y:S01]  /*124a0*/  FFMA.FTZ R33, R33, R0.reuse, -R12.reuse ;  /* 0x0000000021217223 */ /* 0x180fe2000001080c */
[-CC-:B------:R-:W-:Y:S01]  /*124b0*/  FFMA.FTZ R59, R59, R0.reuse, -R12.reuse ;  /* 0x000000003b3b7223 */ /* 0x180fe2000001080c */
[-C--:B------:R-:W-:Y:S01]  /*124c0*/  FFMA.FTZ R53, R53, R0.reuse, -R12 ;  /* 0x0000000035357223 */ /* 0x080fe2000001080c */
[----:B------:R-:W-:Y:S01]  /*124d0*/  FADD.FTZ R9, R49, R30 ;  /* 0x0000001e31097221 */ /* 0x000fe20000010000 */
[-C--:B------:R-:W-:Y:S01]  /*124e0*/  FFMA.FTZ R63, R63, R0.reuse, -R12 ;  /* 0x000000003f3f7223 */ /* 0x080fe2000001080c */
[----:B------:R-:W2:Y:S01]  /*124f0*/  MUFU.EX2 R6, R6 ;  /* 0x0000000600067308 */ /* 0x000ea20000000800 */
[----:B0-----:R-:W-:Y:S01]  /*12500*/  FADD.FTZ R10, R189, R2 ;  /* 0x00000002bd0a7221 */ /* 0x001fe20000010000 */
[-CC-:B------:R-:W-:Y:S01]  /*12510*/  FFMA.FTZ R61, R61, R0.reuse, -R12.reuse ;  /* 0x000000003d3d7223 */ /* 0x180fe2000001080c */
[-CC-:B------:R-:W-:Y:S01]  /*12520*/  FFMA.FTZ R67, R67, R0.reuse, -R12.reuse ;  /* 0x0000000043437223 */ /* 0x180fe2000001080c */
[-CC-:B------:R-:W-:Y:S01]  /*12530*/  FFMA.FTZ R65, R65, R0.reuse, -R12.reuse ;  /* 0x0000000041417223 */ /* 0x180fe2000001080c */
[----:B------:R-:W-:Y:S01]  /*12540*/  FFMA.FTZ R71, R71, R0, -R12 ;  /* 0x0000000047477223 */ /* 0x000fe2000001080c */
[----:B------:R-:W-:Y:S01]  /*12550*/  F2FP.F16.F32.PACK_AB R189, R2, R189 ;  /* 0x000000bd02bd723e */ /* 0x000fe200000000ff */
[--C-:B------:R-:W-:Y:S01]  /*12560*/  IMAD.MOV.U32 R35, RZ, RZ, R119.reuse ;  /* 0x000000ffff237224 */ /* 0x100fe200078e0077 */
[----:B------:R-:W0:Y:S01]  /*12570*/  MUFU.EX2 R185, R185 ;  /* 0x000000b900b97308 */ /* 0x000e220000000800 */
[----:B-1----:R-:W-:Y:S01]  /*12580*/  FADD.FTZ R7, R191, R10 ;  /* 0x0000000abf077221 */ /* 0x002fe20000010000 */
[----:B------:R-:W-:Y:S01]  /*12590*/  F2FP.F16.F32.PACK_AB R188, R37, R188 ;  /* 0x000000bc25bc723e */ /* 0x000fe200000000ff */
[--C-:B------:R-:W-:Y:S01]  /*125a0*/  IMAD.MOV.U32 R37, RZ, RZ, R119.reuse ;  /* 0x000000ffff257224 */ /* 0x100fe200078e0077 */
[----:B------:R-:W-:Y:S01]  /*125b0*/  F2FP.F16.F32.PACK_AB R190, R41, R190 ;  /* 0x000000be29be723e */ /* 0x000fe200000000ff */
[--C-:B------:R-:W-:Y:S01]  /*125c0*/  IMAD.MOV.U32 R41, RZ, RZ, R119.reuse ;  /* 0x000000ffff297224 */ /* 0x100fe200078e0077 */
[----:B------:R-:W-:Y:S01]  /*125d0*/  F2FP.F16.F32.PACK_AB R184, R45, R184 ;  /* 0x000000b82db8723e */ /* 0x000fe200000000ff */
[----:B------:R-:W-:Y:S01]  /*125e0*/  IMAD.MOV.U32 R31, RZ, RZ, R119 ;  /* 0x000000ffff1f7224 */ /* 0x000fe200078e0077 */
[----:B------:R-:W1:Y:S01]  /*125f0*/  MUFU.EX2 R8, R8 ;  /* 0x0000000800087308 */ /* 0x000e620000000800 */
[C---:B--2---:R-:W-:Y:S01]  /*12600*/  FADD.FTZ R10, R6.reuse, R7 ;  /* 0x00000007060a7221 */ /* 0x044fe20000010000 */
[----:B------:R-:W-:-:S02]  /*12610*/  F2FP.F16.F32.PACK_AB R191, R6, R191 ;  /* 0x000000bf06bf723e */ /* 0x000fc400000000ff */
[----:B------:R-:W-:Y:S01]  /*12620*/  F2FP.F16.F32.PACK_AB R186, R49, R186 ;  /* 0x000000ba31ba723e */ /* 0x000fe200000000ff */
[----:B------:R-:W-:Y:S01]  /*12630*/  IMAD.MOV.U32 R49, RZ, RZ, R119 ;  /* 0x000000ffff317224 */ /* 0x000fe200078e0077 */
[-C--:B------:R-:W-:Y:S02]  /*12640*/  MOV R45, R119.reuse ;  /* 0x00000077002d7202 */ /* 0x080fe40000000f00 */
[----:B------:R-:W2:Y:S01]  /*12650*/  MUFU.EX2 R187, R187 ;  /* 0x000000bb00bb7308 */ /* 0x000ea20000000800 */
[----:B0-----:R-:W-:Y:S01]  /*12660*/  FADD.FTZ R7, R185, R10 ;  /* 0x0000000ab9077221 */ /* 0x001fe20000010000 */
[----:B------:R-:W-:Y:S01]  /*12670*/  FADD.FTZ R10, R180, R9 ;  /* 0x00000009b40a7221 */ /* 0x000fe20000010000 */
[----:B------:R-:W-:Y:S02]  /*12680*/  F2FP.F16.F32.PACK_AB R180, R57, R180 ;  /* 0x000000b439b4723e */ /* 0x000fe400000000ff */
[----:B------:R-:W-:-:S03]  /*12690*/  MOV R27, R119 ;  /* 0x00000077001b7202 */ /* 0x000fc60000000f00 */
[----:B------:R-:W0:Y:S01]  /*126a0*/  MUFU.EX2 R14, R39 ;  /* 0x00000027000e7308 */ /* 0x000e220000000800 */
[C---:B-1----:R-:W-:Y:S01]  /*126b0*/  FADD.FTZ R30, R8.reuse, R7 ;  /* 0x00000007081e7221 */ /* 0x042fe20000010000 */
[----:B------:R-:W-:Y:S01]  /*126c0*/  FADD.FTZ R7, R57, R10 ;  /* 0x0000000a39077221 */ /* 0x000fe20000010000 */
[----:B------:R-:W-:Y:S01]  /*126d0*/  VIADD R10, R3, 0x30840 ;  /* 0x00030840030a7836 */ /* 0x000fe20000000000 */
[----:B------:R-:W-:Y:S02]  /*126e0*/  F2FP.F16.F32.PACK_AB R185, R8, R185 ;  /* 0x000000b908b9723e */ /* 0x000fe400000000ff */
[----:B------:R-:W-:Y:S01]  /*126f0*/  FADD.FTZ R34, R182, R7 ;  /* 0x00000007b6227221 */ /* 0x000fe20000010000 */
[----:B------:R-:W-:Y:S01]  /*12700*/  F2FP.F16.F32.PACK_AB R182, R69, R182 ;  /* 0x000000b645b6723e */ /* 0x000fe200000000ff */
[----:B------:R-:W1:Y:S01]  /*12710*/  MUFU.EX2 R15, R15 ;  /* 0x0000000f000f7308 */ /* 0x000e620000000800 */
[----:B--2---:R-:W-:Y:S01]  /*12720*/  FADD.FTZ R3, R187, R30 ;  /* 0x0000001ebb037221 */ /* 0x004fe20000010000 */
[----:B------:R-:W-:Y:S01]  /*12730*/  PRMT R10, R221, 0x654, R10 ;  /* 0x00000654dd0a7816 */ /* 0x000fe2000000000a */
[----:B------:R-:W-:Y:S01]  /*12740*/  FADD.FTZ R7, R69, R34 ;  /* 0x0000002245077221 */ /* 0x000fe20000010000 */
[----:B------:R-:W-:-:S02]  /*12750*/  MOV R69, R119 ;  /* 0x0000007700457202 */ /* 0x000fc40000000f00 */
[----:B------:R2:W-:Y:S01]  /*12760*/  SYNCS.ARRIVE.TRANS64.RED.A1T0 RZ, [R10+URZ], RZ ;  /* 0x000000ff0aff79a7 */ /* 0x0005e2000810043f */
[----:B------:R-:W-:Y:S01]  /*12770*/  MOV R57, R119 ;  /* 0x0000007700397202 */ /* 0x000fe20000000f00 */
[----:B------:R3:W2:Y:S01]  /*12780*/  MUFU.EX2 R20, R43 ;  /* 0x0000002b00147308 */ /* 0x0006a20000000800 */
[C---:B0-----:R-:W-:Y:S01]  /*12790*/  FADD.FTZ R32, R14.reuse, R3 ;  /* 0x000000030e207221 */ /* 0x041fe20000010000 */
[----:B------:R-:W-:Y:S02]  /*127a0*/  F2FP.F16.F32.PACK_AB R187, R14, R187 ;  /* 0x000000bb0ebb723e */ /* 0x000fe400000000ff */
[----:B------:R-:W-:-:S04]  /*127b0*/  MOV R39, R119 ;  /* 0x0000007700277202 */ /* 0x000fc80000000f00 */
[----:B------:R-:W0:Y:S01]  /*127c0*/  MUFU.EX2 R21, R21 ;  /* 0x0000001500157308 */ /* 0x000e220000000800 */
[----:B-1----:R-:W-:Y:S01]  /*127d0*/  FADD.FTZ R3, R15, R32 ;  /* 0x000000200f037221 */ /* 0x002fe20000010000 */
[----:B------:R-:W-:Y:S01]  /*127e0*/  FADD.FTZ R32, R176, R7 ;  /* 0x00000007b0207221 */ /* 0x000fe20000010000 */
[C---:B------:R-:W-:Y:S01]  /*127f0*/  F2FP.F16.F32.PACK_AB R176, R73.reuse, R176 ;  /* 0x000000b049b0723e */ /* 0x040fe200000000ff */
[--C-:B---3--:R-:W-:Y:S02]  /*12800*/  IMAD.MOV.U32 R43, RZ, RZ, R119.reuse ;  /* 0x000000ffff2b7224 */ /* 0x108fe400078e0077 */
[----:B------:R-:W-:Y:S01]  /*12810*/  FADD.FTZ R7, R73, R32 ;  /* 0x0000002049077221 */ /* 0x000fe20000010000 */
[----:B------:R-:W-:Y:S01]  /*12820*/  IMAD.MOV.U32 R73, RZ, RZ, R119 ;  /* 0x000000ffff497224 */ /* 0x000fe200078e0077 */
[----:B------:R1:W3:Y:S01]  /*12830*/  MUFU.EX2 R24, R47 ;  /* 0x0000002f00187308 */ /* 0x0002e20000000800 */
[----:B--2---:R-:W-:Y:S01]  /*12840*/  FADD.FTZ R10, R20, R3 ;  /* 0x00000003140a7221 */ /* 0x004fe20000010000 */
[----:B------:R-:W-:Y:S01]  /*12850*/  FADD.FTZ R34, R178, R7 ;  /* 0x00000007b2227221 */ /* 0x000fe20000010000 */
[----:B------:R-:W-:-:S02]  /*12860*/  F2FP.F16.F32.PACK_AB R178, R75, R178 ;  /* 0x000000b24bb2723e */ /* 0x000fc400000000ff */
[----:B------:R-:W-:Y:S01]  /*12870*/  F2FP.F16.F32.PACK_AB R181, R20, R15 ;  /* 0x0000000f14b5723e */ /* 0x000fe200000000ff */
[----:B------:R-:W-:Y:S01]  /*12880*/  FADD.FTZ R7, R75, R34 ;  /* 0x000000224b077221 */ /* 0x000fe20000010000 */
[----:B------:R-:W-:Y:S01]  /*12890*/  MOV R75, R119 ;  /* 0x00000077004b7202 */ /* 0x000fe20000000f00 */
[----:B------:R-:W2:Y:S01]  /*128a0*/  MUFU.EX2 R25, R25 ;  /* 0x0000001900197308 */ /* 0x000ea20000000800 */
[----:B0-----:R-:W-:Y:S01]  /*128b0*/  FADD.FTZ R3, R21, R10 ;  /* 0x0000000a15037221 */ /* 0x001fe20000010000 */
[----:B-1----:R-:W-:-:S06]  /*128c0*/  IMAD.MOV.U32 R47, RZ, RZ, R119 ;  /* 0x000000ffff2f7224 */ /* 0x002fcc00078e0077 */
[----:B------:R0:W1:Y:S01]  /*128d0*/  MUFU.EX2 R26, R51 ;  /* 0x00000033001a7308 */ /* 0x0000620000000800 */
[C---:B---3--:R-:W-:Y:S01]  /*128e0*/  FADD.FTZ R32, R24.reuse, R3 ;  /* 0x0000000318207221 */ /* 0x048fe20000010000 */
[----:B------:R-:W-:Y:S02]  /*128f0*/  F2FP.F16.F32.PACK_AB R183, R24, R21 ;  /* 0x0000001518b7723e */ /* 0x000fe400000000ff */
[----:B------:R-:W-:-:S04]  /*12900*/  MOV R24, R119 ;  /* 0x0000007700187202 */ /* 0x000fc80000000f00 */
[----:B------:R-:W3:Y:S01]  /*12910*/  MUFU.EX2 R29, R29 ;  /* 0x0000001d001d7308 */ /* 0x000ee20000000800 */
[----:B--2---:R-:W-:Y:S01]  /*12920*/  FADD.FTZ R3, R25, R32 ;  /* 0x0000002019037221 */ /* 0x004fe20000010000 */
[----:B------:R-:W-:Y:S01]  /*12930*/  FADD.FTZ R32, R172, R7 ;  /* 0x00000007ac207221 */ /* 0x000fe20000010000 */
[C---:B------:R-:W-:Y:S02]  /*12940*/  F2FP.F16.F32.PACK_AB R172, R77.reuse, R172 ;  /* 0x000000ac4dac723e */ /* 0x040fe400000000ff */
[----:B0-----:R-:W-:Y:S01]  /*12950*/  MOV R51, R119 ;  /* 0x0000007700337202 */ /* 0x001fe20000000f00 */
[----:B------:R-:W-:Y:S01]  /*12960*/  FADD.FTZ R7, R77, R32 ;  /* 0x000000204d077221 */ /* 0x000fe20000010000 */
[----:B------:R-:W-:Y:S01]  /*12970*/  IMAD.MOV.U32 R77, RZ, RZ, R119 ;  /* 0x000000ffff4d7224 */ /* 0x000fe200078e0077 */
[----:B------:R0:W2:Y:S01]  /*12980*/  MUFU.EX2 R28, R55 ;  /* 0x00000037001c7308 */ /* 0x0000a20000000800 */
[----:B-1----:R-:W-:Y:S01]  /*12990*/  FADD.FTZ R12, R26, R3 ;  /* 0x000000031a0c7221 */ /* 0x002fe20000010000 */
[----:B------:R-:W-:Y:S01]  /*129a0*/  FADD.FTZ R34, R174, R7 ;  /* 0x00000007ae227221 */ /* 0x000fe20000010000 */
[----:B------:R-:W-:Y:S01]  /*129b0*/  F2FP.F16.F32.PACK_AB R177, R26, R25 ;  /* 0x000000191ab1723e */ /* 0x000fe200000000ff */
[----:B------:R-:W-:-:S02]  /*129c0*/  IMAD.MOV.U32 R26, RZ, RZ, R119 ;  /* 0x000000ffff1a7224 */ /* 0x000fc400078e0077 */
[--C-:B------:R-:W-:Y:S02]  /*129d0*/  IMAD.MOV.U32 R25, RZ, RZ, R119.reuse ;  /* 0x000000ffff197224 */ /* 0x100fe400078e0077 */
[----:B------:R-:W1:Y:S01]  /*129e0*/  MUFU.EX2 R33, R33 ;  /* 0x0000002100217308 */ /* 0x000e620000000800 */
[----:B---3--:R-:W-:Y:S01]  /*129f0*/  FADD.FTZ R3, R29, R12 ;  /* 0x0000000c1d037221 */ /* 0x008fe20000010000 */
[----:B0-----:R-:W-:-:S06]  /*12a00*/  IMAD.MOV.U32 R55, RZ, RZ, R119 ;  /* 0x000000ffff377224 */ /* 0x001fcc00078e0077 */
[----:B------:R-:W0:Y:S01]  /*12a10*/  MUFU.EX2 R79, R79 ;  /* 0x0000004f004f7308 */ /* 0x000e220000000800 */
[C---:B--2---:R-:W-:Y:S01]  /*12a20*/  FADD.FTZ R32, R28.reuse, R3 ;  /* 0x000000031c207221 */ /* 0x044fe20000010000 */
[----:B------:R-:W-:Y:S01]  /*12a30*/  F2FP.F16.F32.PACK_AB R179, R28, R29 ;  /* 0x0000001d1cb3723e */ /* 0x000fe200000000ff */
[--C-:B------:R-:W-:Y:S02]  /*12a40*/  IMAD.MOV.U32 R29, RZ, RZ, R119.reuse ;  /* 0x000000ffff1d7224 */ /* 0x100fe400078e0077 */
[----:B------:R-:W-:-:S03]  /*12a50*/  IMAD.MOV.U32 R28, RZ, RZ, R119 ;  /* 0x000000ffff1c7224 */ /* 0x000fc600078e0077 */
[----:B------:R2:W3:Y:S01]  /*12a60*/  MUFU.EX2 R30, R59 ;  /* 0x0000003b001e7308 */ /* 0x0004e20000000800 */
[----:B-1----:R-:W-:-:S07]  /*12a70*/  FADD.FTZ R3, R33, R32 ;  /* 0x0000002021037221 */ /* 0x002fce0000010000 */
[----:B------:R-:W1:Y:S01]  /*12a80*/  MUFU.EX2 R168, R168 ;  /* 0x000000a800a87308 */ /* 0x000e620000000800 */
[C---:B0-----:R-:W-:Y:S01]  /*12a90*/  FADD.FTZ R7, R79.reuse, R34 ;  /* 0x000000224f077221 */ /* 0x041fe20000010000 */
[----:B------:R-:W-:Y:S01]  /*12aa0*/  F2FP.F16.F32.PACK_AB R174, R79, R174 ;  /* 0x000000ae4fae723e */ /* 0x000fe200000000ff */
[--C-:B------:R-:W-:Y:S02]  /*12ab0*/  IMAD.MOV.U32 R79, RZ, RZ, R119.reuse ;  /* 0x000000ffff4f7224 */ /* 0x100fe400078e0077 */
[----:B--2---:R-:W-:-:S03]  /*12ac0*/  IMAD.MOV.U32 R59, RZ, RZ, R119 ;  /* 0x000000ffff3b7224 */ /* 0x004fc600078e0077 */
[----:B------:R-:W0:Y:S01]  /*12ad0*/  MUFU.EX2 R53, R53 ;  /* 0x0000003500357308 */ /* 0x000e220000000800 */
[C---:B---3--:R-:W-:Y:S01]  /*12ae0*/  FADD.FTZ R32, R30.reuse, R3 ;  /* 0x000000031e207221 */ /* 0x048fe20000010000 */
[----:B------:R-:W-:Y:S02]  /*12af0*/  F2FP.F16.F32.PACK_AB R173, R30, R33 ;  /* 0x000000211ead723e */ /* 0x000fe400000000ff */
[-C--:B------:R-:W-:Y:S02]  /*12b00*/  MOV R33, R119.reuse ;  /* 0x0000007700217202 */ /* 0x080fe40000000f00 */
[----:B------:R-:W-:Y:S02]  /*12b10*/  MOV R30, R119 ;  /* 0x00000077001e7202 */ /* 0x000fe40000000f00 */
[----:B------:R2:W3:Y:S01]  /*12b20*/  MUFU.EX2 R81, R113 ;  /* 0x0000007100517308 */ /* 0x0004e20000000800 */
[----:B-1----:R-:W-:-:S07]  /*12b30*/  FADD.FTZ R34, R168, R7 ;  /* 0x00000007a8227221 */ /* 0x002fce0000010000 */
[----:B------:R1:W4:Y:S01]  /*12b40*/  MUFU.EX2 R10, R63 ;  /* 0x0000003f000a7308 */ /* 0x0003220000000800 */
[----:B0-----:R-:W-:Y:S01]  /*12b50*/  FADD.FTZ R3, R53, R32 ;  /* 0x0000002035037221 */ /* 0x001fe20000010000 */
[----:B--2---:R-:W-:-:S06]  /*12b60*/  IMAD.MOV.U32 R113, RZ, RZ, R119 ;  /* 0x000000ffff717224 */ /* 0x004fcc00078e0077 */
[----:B------:R-:W0:Y:S01]  /*12b70*/  MUFU.EX2 R61, R61 ;  /* 0x0000003d003d7308 */ /* 0x000e220000000800 */
[C---:B---3--:R-:W-:Y:S01]  /*12b80*/  FADD.FTZ R7, R81.reuse, R34 ;  /* 0x0000002251077221 */ /* 0x048fe20000010000 */
[----:B------:R-:W-:Y:S02]  /*12b90*/  F2FP.F16.F32.PACK_AB R168, R81, R168 ;  /* 0x000000a851a8723e */ /* 0x000fe400000000ff */
[-C--:B------:R-:W-:Y:S02]  /*12ba0*/  MOV R81, R119.reuse ;  /* 0x0000007700517202 */ /* 0x080fe40000000f00 */
[----:B-1----:R-:W-:Y:S02]  /*12bb0*/  MOV R63, R119 ;  /* 0x00000077003f7202 */ /* 0x002fe40000000f00 */
[----:B------:R1:W2:Y:S01]  /*12bc0*/  MUFU.EX2 R12, R67 ;  /* 0x00000043000c7308 */ /* 0x0002a20000000800 */
[C---:B----4-:R-:W-:Y:S01]  /*12bd0*/  FADD.FTZ R34, R10.reuse, R3 ;  /* 0x000000030a227221 */ /* 0x050fe20000010000 */
[----:B------:R-:W-:Y:S01]  /*12be0*/  F2FP.F16.F32.PACK_AB R175, R10, R53 ;  /* 0x000000350aaf723e */ /* 0x000fe200000000ff */
[----:B------:R-:W-:-:S05]  /*12bf0*/  IMAD.MOV.U32 R53, RZ, RZ, R119 ;  /* 0x000000ffff357224 */ /* 0x000fca00078e0077 */
        /* <DEDUP_REMOVED lines=8> */
[----:B------:R-:W1:Y:S01]  /*12c80*/  MUFU.EX2 R83, R83 ;  /* 0x0000005300537308 */ /* 0x000e620000000800 */
[----:B---3--:R-:W-:-:S07]  /*12c90*/  FADD.FTZ R214, R170, R7 ;  /* 0x00000007aad67221 */ /* 0x008fce0000010000 */
[----:B------:R2:W3:Y:S01]  /*12ca0*/  MUFU.EX2 R32, R71 ;  /* 0x0000004700207308 */ /* 0x0004e20000000800 */
[----:B0-----:R-:W-:Y:S01]  /*12cb0*/  FADD.FTZ R3, R65, R2 ;  /* 0x0000000241037221 */ /* 0x001fe20000010000 */
[----:B------:R-:W-:Y:S01]  /*12cc0*/  MOV R2, 0x3f800000 ;  /* 0x3f80000000027802 */ /* 0x000fe20000000f00 */
[C---:B-1----:R-:W-:Y:S01]  /*12cd0*/  FADD.FTZ R214, R83.reuse, R214 ;  /* 0x000000d653d67221 */ /* 0x042fe20000010000 */
[----:B------:R-:W-:Y:S01]  /*12ce0*/  F2FP.F16.F32.PACK_AB R170, R83, R170 ;  /* 0x000000aa53aa723e */ /* 0x000fe200000000ff */
[--C-:B------:R-:W-:Y:S02]  /*12cf0*/  IMAD.MOV.U32 R83, RZ, RZ, R119.reuse ;  /* 0x000000ffff537224 */ /* 0x100fe400078e0077 */
[----:B--2---:R-:W-:Y:S02]  /*12d00*/  IMAD.MOV.U32 R71, RZ, RZ, R119 ;  /* 0x000000ffff477224 */ /* 0x004fe400078e0077 */
[C---:B---3--:R-:W-:Y:S01]  /*12d10*/  FADD.FTZ R6, R32.reuse, R3 ;  /* 0x0000000320067221 */ /* 0x048fe20000010000 */
[----:B------:R-:W-:Y:S01]  /*12d20*/  F2FP.F16.F32.PACK_AB R171, R32, R65 ;  /* 0x0000004120ab723e */ /* 0x000fe200000000ff */
[----:B------:R-:W-:-:S02]  /*12d30*/  IMAD.MOV.U32 R3, RZ, RZ, 0x3f800000 ;  /* 0x3f800000ff037424 */ /* 0x000fc400078e00ff */
[--C-:B------:R-:W-:Y:S02]  /*12d40*/  IMAD.MOV.U32 R65, RZ, RZ, R119.reuse ;  /* 0x000000ffff417224 */ /* 0x100fe400078e0077 */
[----:B------:R-:W-:Y:S01]  /*12d50*/  IMAD.MOV.U32 R32, RZ, RZ, R119 ;  /* 0x000000ffff207224 */ /* 0x000fe200078e0077 */
[----:B------:R-:W-:Y:S06]  /*12d60*/  @!P1 BRA `(.L_x_3917) ;  /* 0x00000024008c9947 */ /* 0x000fec0003800000 */
[----:B------:R-:W-:Y:S01]  /*12d70*/  VIADD R9, R142, 0xfffffffe ;  /* 0xfffffffe8e097836 */ /* 0x000fe20000000000 */
[----:B------:R-:W-:Y:S01]  /*12d80*/  MOV R7, R5 ;  /* 0x0000000500077202 */ /* 0x000fe20000000f00 */
[----:B------:R-:W-:Y:S01]  /*12d90*/  IMAD.MOV.U32 R8, RZ, RZ, R4 ;  /* 0x000000ffff087224 */ /* 0x000fe200078e0004 */
[----:B------:R-:W-:Y:S01]  /*12da0*/  MOV R2, 0x3f800000 ;  /* 0x3f80000000027802 */ /* 0x000fe20000000f00 */
[----:B------:R-:W-:Y:S01]  /*12db0*/  IMAD.MOV.U32 R11, RZ, RZ, R219 ;  /* 0x000000ffff0b7224 */ /* 0x000fe200078e00db */
[----:B------:R-:W-:Y:S01]  /*12dc0*/  CS2R R118, SRZ ;  /* 0x0000000000767805 */ /* 0x000fe2000001ff00 */
        /* <DEDUP_REMOVED lines=47> */
[----:B------:R-:W-:-:S07]  /*130c0*/  CS2R R24, SRZ ;  /* 0x0000000000187805 */ /* 0x000fce000001ff00 */
.L_x_3930:
[----:B------:R-:W-:-:S04]  /*130d0*/  ISETP.NE.AND P1, PT, R12, 0x1, PT ;  /* 0x000000010c00780c */ /* 0x000fc80003f25270 */
[----:B------:R-:W-:-:S04]  /*130e0*/  SEL R0, RZ, 0x1, P1 ;  /* 0x00000001ff007807 */ /* 0x000fc80000800000 */
[----:B------:R-:W-:Y:S01]  /*130f0*/  LOP3.LUT R219, R11, R0, RZ, 0x3c, !PT ;  /* 0x000000000bdb7212 */ /* 0x000fe200078e3cff */
[----:B------:R-:W-:Y:S06]  /*13100*/  @!P0 BRA `(.L_x_3918) ;  /* 0x0000000000048947 */ /* 0x000fec0003800000 */
[----:B------:R-:W-:Y:S01]  /*13110*/  BPT.TRAP 0x1 ;  /* 0x000000040000795c */ /* 0x000fe20000300000 */
.L_x_3918:
        /* <DEDUP_REMOVED lines=8> */
.L_x_3919:
[----:B------:R-:W-:Y:S01]  /*131a0*/  IMAD R126, R210, 0x900, R220 ;  /* 0x00000900d27e7824 */ /* 0x000fe200078e02dc */
[----:B------:R-:W-:Y:S03]  /*131b0*/  BSSY B1, `(.L_x_3920) ;  /* 0x0000006000017945 */ /* 0x000fe60003800000 */
[C---:B------:R-:W-:Y:S01]  /*131c0*/  VIADD R123, R126.reuse, 0x4 ;  /* 0x000000047e7b7836 */ /* 0x040fe20000000000 */
[----:B------:R-:W-:Y:S01]  /*131d0*/  IADD3 R124, R126, 0x2, RZ ;  /* 0x000000027e7c7810 */ /* 0x000fe20007ffe0ff */
[----:B-1----:R-:W-:Y:S06]  /*131e0*/  @P1 BRA `(.L_x_3921) ;  /* 0x0000000000081947 */ /* 0x002fec0003800000 */
[----:B------:R-:W1:Y:S02]  /*131f0*/  SYNCS.PHASECHK.TRANS64.TRYWAIT P1, [R10+URZ+0x30830], R5 ;  /* 0x030830050a0075a7 */ /* 0x000e64000802017f */
[----:B-1----:R-:W-:Y:S05]  /*13200*/  @!P1 BRA `(.L_x_3922) ;  /* 0x000000d000c49947 */ /* 0x002fea0003800000 */
.L_x_3921:
[----:B------:R-:W-:Y:S05]  /*13210*/  BSYNC B1 ;  /* 0x0000000000017941 */ /* 0x000fea0003800000 */
.L_x_3920:
[----:B------:R-:W2:Y:S04]  /*13220*/  LDL.64 R128, [R1+0x38] ;  /* 0x0000380001807983 */ /* 0x000ea80000100a00 */
[----:B------:R3:W-:Y:S04]  /*13230*/  STL.64 [R1+0x90], R8 ;  /* 0x0000900801007387 */ /* 0x0007e80000100a00 */
[----:B---3--:R-:W3:Y:S01]  /*13240*/  LDL.64 R8, [R1+0x30] ;  /* 0x0000300001087983 */ /* 0x008ee20000100a00 */
[-C--:B------:R-:W-:Y:S01]  /*13250*/  FMUL.FTZ R24, R24, R3.reuse ;  /* 0x0000000318187220 */ /* 0x080fe20000410000 */
[-C--:B------:R-:W-:Y:S01]  /*13260*/  FMUL.FTZ R25, R25, R3.reuse ;  /* 0x0000000319197220 */ /* 0x080fe20000410000 */
[-C--:B------:R-:W-:Y:S01]  /*13270*/  FMUL.FTZ R28, R28, R3.reuse ;  /* 0x000000031c1c7220 */ /* 0x080fe20000410000 */
[----:B------:R4:W-:Y:S01]  /*13280*/  STL.64 [R1+0x88], R6 ;  /* 0x0000880601007387 */ /* 0x0009e20000100a00 */
        /* <DEDUP_REMOVED lines=93> */
[----:B------:R-:W-:Y:S01]  /*13860*/  IMAD.MOV.U32 R120, RZ, RZ, R126 ;  /* 0x000000ffff787224 */ /* 0x000fe200078e007e */
[----:B------:R-:W3:Y:S01]  /*13870*/  LDL.64 R2, [R1+0x28] ;  /* 0x0000280001027983 */ /* 0x000ee20000100a00 */
[----:B------:R-:W-:Y:S01]  /*13880*/  VIADD R122, R126, 0x6 ;  /* 0x000000067e7a7836 */ /* 0x000fe20000000000 */
[----:B------:R-:W-:-:S02]  /*13890*/  MOV R15, UR38 ;  /* 0x00000026000f7c02 */ /* 0x000fc40008000f00 */
[----:B------:R-:W-:Y:S01]  /*138a0*/  R2UR UR46, R120 ;  /* 0x00000000782e72ca */ /* 0x000fe200000e0000 */
[----:B------:R-:W-:Y:S01]  /*138b0*/  IMAD.MOV.U32 R120, RZ, RZ, R124 ;  /* 0x000000ffff787224 */ /* 0x000fe200078e007c */
[----:B01----:R-:W-:Y:S01]  /*138c0*/  MOV R5, UR58 ;  /* 0x0000003a00057c02 */ /* 0x003fe20008000f00 */
[----:B------:R-:W-:Y:S01]  /*138d0*/  VIADD R124, R126, 0x304 ;  /* 0x000003047e7c7836 */ /* 0x000fe20000000000 */
[----:B------:R-:W-:Y:S01]  /*138e0*/  R2UR UR58, R122 ;  /* 0x000000007a3a72ca */ /* 0x000fe200000e0000 */
[----:B----4-:R-:W4:Y:S01]  /*138f0*/  LDL.64 R6, [R1+0x20] ;  /* 0x0000200001067983 */ /* 0x010f220000100a00 */
[----:B------:R-:W-:Y:S02]  /*13900*/  R2UR UR42, R120 ;  /* 0x00000000782a72ca */ /* 0x000fe400000e0000 */
[----:B------:R-:W-:Y:S01]  /*13910*/  MOV R120, R123 ;  /* 0x0000007b00787202 */ /* 0x000fe20000000f00 */
[----:B------:R-:W-:Y:S01]  /*13920*/  IMAD.MOV.U32 R123, RZ, RZ, 0x40000040 ;  /* 0x40000040ff7b7424 */ /* 0x000fe200078e00ff */
[----:B------:R-:W-:-:S02]  /*13930*/  IADD3 R122, R126, 0x302, RZ ;  /* 0x000003027e7a7810 */ /* 0x000fc40007ffe0ff */
[----:B------:R-:W-:Y:S01]  /*13940*/  R2UR UR38, R120 ;  /* 0x00000000782672ca */ /* 0x000fe200000e0000 */
[----:B------:R-:W-:Y:S01]  /*13950*/  VIADD R120, R126, 0x300 ;  /* 0x000003007e787836 */ /* 0x000fe20000000000 */
[----:B------:R-:W-:Y:S01]  /*13960*/  R2UR UR30, R122 ;  /* 0x000000007a1e72ca */ /* 0x000fe200000e0000 */
[----:B------:R-:W-:Y:S01]  /*13970*/  VIADD R122, R126, 0x600 ;  /* 0x000006007e7a7836 */ /* 0x000fe20000000000 */
[----:B------:R-:W-:Y:S02]  /*13980*/  MOV R121, 0x40000040 ;  /* 0x4000004000797802 */ /* 0x000fe40000000f00 */
[----:B------:R-:W-:Y:S01]  /*13990*/  R2UR UR34, R120 ;  /* 0x00000000782272ca */ /* 0x000fe200000e0000 */
[----:B------:R-:W-:Y:S01]  /*139a0*/  VIADD R120, R126, 0x306 ;  /* 0x000003067e787836 */ /* 0x000fe20000000000 */
[----:B------:R-:W-:Y:S02]  /*139b0*/  MOV R213, UR45 ;  /* 0x0000002d00d57c02 */ /* 0x000fe40008000f00 */
[----:B------:R-:W-:-:S02]  /*139c0*/  MOV R0, UR44 ;  /* 0x0000002c00007c02 */ /* 0x000fc40008000f00 */
[----:B------:R-:W-:Y:S02]  /*139d0*/  R2UR UR47, R121 ;  /* 0x00000000792f72ca */ /* 0x000fe400000e0000 */
[----:B------:R-:W-:Y:S01]  /*139e0*/  R2UR UR26, R124 ;  /* 0x000000007c1a72ca */ /* 0x000fe200000e0000 */
[----:B------:R-:W-:Y:S01]  /*139f0*/  VIADD R124, R126, 0x602 ;  /* 0x000006027e7c7836 */ /* 0x000fe20000000000 */
[----:B------:R-:W-:Y:S02]  /*13a00*/  R2UR UR22, R120 ;  /* 0x00000000781672ca */ /* 0x000fe400000e0000 */
[----:B------:R-:W-:Y:S01]  /*13a10*/  R2UR UR18, R122 ;  /* 0x000000007a1272ca */ /* 0x000fe200000e0000 */
[C---:B------:R-:W-:Y:S01]  /*13a20*/  VIADD R122, R126.reuse, 0x606 ;  /* 0x000006067e7a7836 */ /* 0x040fe20000000000 */
[----:B------:R-:W-:Y:S02]  /*13a30*/  MOV R125, 0x40000040 ;  /* 0x40000040007d7802 */ /* 0x000fe40000000f00 */
[----:B------:R-:W-:-:S02]  /*13a40*/  IADD3 R120, R126, 0x604, RZ ;  /* 0x000006047e787810 */ /* 0x000fc40007ffe0ff */
[----:B------:R-:W-:Y:S02]  /*13a50*/  MOV R4, UR59 ;  /* 0x0000003b00047c02 */ /* 0x000fe40008000f00 */
[C---:B------:R-:W-:Y:S02]  /*13a60*/  R2UR UR43, R121.reuse ;  /* 0x00000000792b72ca */ /* 0x040fe400000e0000 */
[----:B------:R-:W-:Y:S02]  /*13a70*/  R2UR UR39, R121 ;  /* 0x00000000792772ca */ /* 0x000fe400000e0000 */
[----:B------:R-:W-:Y:S02]  /*13a80*/  R2UR UR59, R123 ;  /* 0x000000007b3b72ca */ /* 0x000fe400000e0000 */
[----:B------:R-:W-:Y:S02]  /*13a90*/  R2UR UR35, R121 ;  /* 0x00000000792372ca */ /* 0x000fe400000e0000 */
[----:B------:R-:W-:-:S02]  /*13aa0*/  R2UR UR31, R123 ;  /* 0x000000007b1f72ca */ /* 0x000fc400000e0000 */
[----:B------:R-:W-:Y:S02]  /*13ab0*/  R2UR UR27, R125 ;  /* 0x000000007d1b72ca */ /* 0x000fe400000e0000 */
[----:B------:R-:W-:Y:S02]  /*13ac0*/  R2UR UR23, R121 ;  /* 0x00000000791772ca */ /* 0x000fe400000e0000 */
[----:B------:R-:W-:Y:S02]  /*13ad0*/  R2UR UR19, R123 ;  /* 0x000000007b1372ca */ /* 0x000fe400000e0000 */
[----:B------:R-:W-:Y:S02]  /*13ae0*/  R2UR UR14, R124 ;  /* 0x000000007c0e72ca */ /* 0x000fe400000e0000 */
[----:B------:R-:W-:Y:S02]  /*13af0*/  R2UR UR15, R125 ;  /* 0x000000007d0f72ca */ /* 0x000fe400000e0000 */
[----:B------:R-:W-:-:S02]  /*13b00*/  R2UR UR6, R120 ;  /* 0x00000000780672ca */ /* 0x000fc400000e0000 */
[----:B------:R-:W-:Y:S02]  /*13b10*/  R2UR UR7, R121 ;  /* 0x00000000790772ca */ /* 0x000fe400000e0000 */
[----:B------:R-:W-:Y:S02]  /*13b20*/  R2UR UR10, R122 ;  /* 0x000000007a0a72ca */ /* 0x000fe400000e0000 */
[----:B------:R-:W-:Y:S02]  /*13b30*/  R2UR UR11, R123 ;  /* 0x000000007b0b72ca */ /* 0x000fe400000e0000 */
[----:B------:R-:W-:Y:S02]  /*13b40*/  MOV R211, UR41 ;  /* 0x0000002900d37c02 */ /* 0x000fe40008000f00 */
[----:B------:R-:W-:Y:S02]  /*13b50*/  MOV R212, UR40 ;  /* 0x0000002800d47c02 */ /* 0x000fe40008000f00 */
[----:B------:R-:W-:-:S02]  /*13b60*/  MOV R20, UR37 ;  /* 0x0000002500147c02 */ /* 0x000fc40008000f00 */
[----:B------:R-:W-:Y:S02]  /*13b70*/  MOV R21, UR36 ;  /* 0x0000002400157c02 */ /* 0x000fe40008000f00 */
[----:B------:R-:W-:Y:S02]  /*13b80*/  MOV R13, UR57 ;  /* 0x00000039000d7c02 */ /* 0x000fe40008000f00 */
[----:B------:R-:W-:Y:S02]  /*13b90*/  MOV R14, UR56 ;  /* 0x00000038000e7c02 */ /* 0x000fe40008000f00 */
[----:B--2---:R-:W-:Y:S02]  /*13ba0*/  R2UR UR44, R128 ;  /* 0x00000000802c72ca */ /* 0x004fe400000e0000 */
[----:B------:R-:W-:Y:S02]  /*13bb0*/  R2UR UR45, R129 ;  /* 0x00000000812d72ca */ /* 0x000fe400000e0000 */
[----:B-----5:R-:W-:-:S11]  /*13bc0*/  WARPGROUP.ARRIVE ;  /* 0x00000000000079c5 */ /* 0x020fd60000000000 */
[----:B------:R-:W-:Y:S01]  /*13bd0*/  HGMMA.64x96x16.F32 R120, gdesc[UR44], RZ, !UPT, gsb0 ;  /* 0x016000002c7879f0 */ /* 0x000fe2000c0008ff */
[----:B---3--:R-:W-:Y:S02]  /*13be0*/  R2UR UR40, R8 ;  /* 0x00000000082872ca */ /* 0x008fe400000e0000 */
[----:B------:R-:W-:Y:S02]  /*13bf0*/  R2UR UR41, R9 ;  /* 0x00000000092972ca */ /* 0x000fe400000e0000 */
[----:B------:R0:W5:Y:S01]  /*13c00*/  LDL.LU.64 R8, [R1+0x90] ;  /* 0x0000900001087983 */ /* 0x0001620000300a00 */
[----:B------:R-:W-:Y:S02]  /*13c10*/  WARPGROUP.DEPBAR.LE gsb0, 0x0 ;  /* 0x00008000000079c5 */ /* 0x000fe40000010000 */
[----:B------:R-:W-:-:S08]  /*13c20*/  WARPGROUP.ARRIVE ;  /* 0x00000000000079c5 */ /* 0x000fd00000000000 */
[----:B------:R-:W-:Y:S01]  /*13c30*/  HGMMA.64x96x16.F32 R120, gdesc[UR40], R120, gsb0 ;  /* 0x01600000287879f0 */ /* 0x000fe20008000878 */
[----:B------:R-:W-:Y:S02]  /*13c40*/  R2UR UR36, R2 ;  /* 0x00000000022472ca */ /* 0x000fe400000e0000 */
[----:B------:R-:W-:Y:S02]  /*13c50*/  R2UR UR37, R3 ;  /* 0x00000000032572ca */ /* 0x000fe400000e0000 */
[----:B------:R-:W-:Y:S01]  /*13c60*/  R2UR UR45, R213 ;  /* 0x00000000d52d72ca */ /* 0x000fe200000e0000 */
[----:B------:R-:W2:Y:S01]  /*13c70*/  LDL.64 R2, [R1+0x8] ;  /* 0x0000080001027983 */ /* 0x000ea20000100a00 */
[----:B------:R-:W-:Y:S02]  /*13c80*/  WARPGROUP.DEPBAR.LE gsb0, 0x0 ;  /* 0x00008000000079c5 */ /* 0x000fe40000010000 */
[----:B------:R-:W-:-:S07]  /*13c90*/  WARPGROUP.ARRIVE ;  /* 0x00000000000079c5 */ /* 0x000fce0000000000 */
[----:B------:R-:W-:Y:S01]  /*13ca0*/  HGMMA.64x96x16.F32 R120, gdesc[UR36], R120, gsb0 ;  /* 0x01600000247879f0 */ /* 0x000fe20008000878 */
[----:B------:R-:W-:Y:S02]  /*13cb0*/  R2UR UR37, R20 ;  /* 0x00000000142572ca */ /* 0x000fe400000e0000 */
[----:B------:R-:W-:Y:S02]  /*13cc0*/  R2UR UR36, R21 ;  /* 0x00000000152472ca */ /* 0x000fe400000e0000 */
[----:B------:R-:W3:Y:S01]  /*13cd0*/  LDL.64 R20, [R1+0x18] ;  /* 0x0000180001147983 */ /* 0x000ee20000100a00 */
[----:B------:R-:W-:-:S03]  /*13ce0*/  R2UR UR40, R212 ;  /* 0x00000000d42872ca */ /* 0x000fc600000e0000 */
[----:B------:R-:W2:Y:S01]  /*13cf0*/  LDL.64 R212, [R1+0x10] ;  /* 0x0000100001d47983 */ /* 0x000ea20000100a00 */
[----:B----4-:R-:W-:Y:S02]  /*13d00*/  R2UR UR56, R6 ;  /* 0x00000000063872ca */ /* 0x010fe400000e0000 */
[----:B------:R-:W-:Y:S01]  /*13d10*/  R2UR UR57, R7 ;  /* 0x00000000073972ca */ /* 0x000fe200000e0000 */
[----:B------:R-:W-:Y:S01]  /*13d20*/  UMOV UR20, UR52 ;  /* 0x0000003400147c82 */ /* 0x000fe20008000000 */
[----:B------:R-:W-:Y:S01]  /*13d30*/  UMOV UR21, UR53 ;  /* 0x0000003500157c82 */ /* 0x000fe20008000000 */
[----:B------:R-:W-:Y:S01]  /*13d40*/  UMOV UR16, UR48 ;  /* 0x0000003000107c82 */ /* 0x000fe20008000000 */
[----:B------:R-:W-:Y:S01]  /*13d50*/  UMOV UR17, UR49 ;  /* 0x0000003100117c82 */ /* 0x000fe20008000000 */
[----:B------:R-:W-:Y:S01]  /*13d60*/  R2UR UR44, R0 ;  /* 0x00000000002c72ca */ /* 0x000fe200000e0000 */
[----:B------:R0:W5:Y:S01]  /*13d70*/  LDL.LU.64 R6, [R1+0x88] ;  /* 0x0000880001067983 */ /* 0x0001620000300a00 */
[----:B------:R-:W-:-:S02]  /*13d80*/  WARPGROUP.DEPBAR.LE gsb0, 0x0 ;  /* 0x00008000000079c5 */ /* 0x000fc40000010000 */
[----:B------:R-:W-:-:S06]  /*13d90*/  WARPGROUP.ARRIVE ;  /* 0x00000000000079c5 */ /* 0x000fcc0000000000 */
[----:B------:R-:W-:Y:S03]  /*13da0*/  HGMMA.64x96x16.F32 R120, gdesc[UR56], R120, gsb0 ;  /* 0x01600000387879f0 */ /* 0x000fe60008000878 */
[----:B------:R-:W-:Y:S02]  /*13db0*/  WARPGROUP.DEPBAR.LE gsb0, 0x0 ;  /* 0x00008000000079c5 */ /* 0x000fe40000010000 */
[----:B------:R-:W-:Y:S01]  /*13dc0*/  WARPGROUP.ARRIVE ;  /* 0x00000000000079c5 */ /* 0x000fe20000000000 */
[----:B---3--:R-:W-:Y:S02]  /*13dd0*/  R2UR UR32, R20 ;  /* 0x00000000142072ca */ /* 0x008fe400000e0000 */
[----:B------:R-:W-:-:S13]  /*13de0*/  R2UR UR33, R21 ;  /* 0x00000000152172ca */ /* 0x000fda00000e0000 */
[----:B------:R-:W-:Y:S01]  /*13df0*/  HGMMA.64x96x16.F32 R120, gdesc[UR32], R120, gsb0 ;  /* 0x01600000207879f0 */ /* 0x000fe20008000878 */
[----:B--2---:R-:W-:Y:S02]  /*13e00*/  R2UR UR28, R212 ;  /* 0x00000000d41c72ca */ /* 0x004fe400000e0000 */
[----:B------:R-:W-:Y:S02]  /*13e10*/  R2UR UR29, R213 ;  /* 0x00000000d51d72ca */ /* 0x000fe400000e0000 */
[----:B------:R-:W-:Y:S02]  /*13e20*/  R2UR UR24, R2 ;  /* 0x00000000021872ca */ /* 0x000fe400000e0000 */
[----:B------:R-:W-:Y:S01]  /*13e30*/  R2UR UR25, R3 ;  /* 0x00000000031972ca */ /* 0x000fe200000e0000 */
        /* <DEDUP_REMOVED lines=11> */
[----:B------:R-:W-:Y:S01]  /*13ef0*/  HGMMA.64x96x16.F32 R120, gdesc[UR16], R120, gsb0 ;  /* 0x01600000107879f0 */ /* 0x000fe20008000878 */
[----:B------:R-:W-:Y:S01]  /*13f00*/  UMOV UR12, UR44 ;  /* 0x0000002c000c7c82 */ /* 0x000fe20008000000 */
[----:B------:R-:W-:Y:S01]  /*13f10*/  UMOV UR13, UR45 ;  /* 0x0000002d000d7c82 */ /* 0x000fe20008000000 */
[----:B------:R-:W-:Y:S01]  /*13f20*/  R2UR UR41, R211 ;  /* 0x00000000d32972ca */ /* 0x000fe200000e0000 */
[----:B------:R-:W-:Y:S02]  /*13f30*/  WARPGROUP.DEPBAR.LE gsb0, 0x0 ;  /* 0x00008000000079c5 */ /* 0x000fe40000010000 */
[----:B------:R-:W-:-:S06]  /*13f40*/  WARPGROUP.ARRIVE ;  /* 0x00000000000079c5 */ /* 0x000fcc0000000000 */
[----:B------:R-:W-:Y:S01]  /*13f50*/  HGMMA.64x96x16.F32 R120, gdesc[UR12], R120, gsb0 ;  /* 0x016000000c7879f0 */ /* 0x000fe20008000878 */
[----:B------:R-:W-:-:S03]  /*13f60*/  UMOV UR4, UR40 ;  /* 0x0000002800047c82 */ /* 0x000fc60008000000 */
[----:B------:R-:W-:Y:S01]  /*13f70*/  UMOV UR5, UR41 ;  /* 0x0000002900057c82 */ /* 0x000fe20008000000 */
        /* <DEDUP_REMOVED lines=9> */
[----:B------:R-:W-:Y:S02]  /*14010*/  R2UR UR59, R4 ;  /* 0x00000000043b72ca */ /* 0x000fe400000e0000 */
[----:B------:R-:W-:Y:S02]  /*14020*/  R2UR UR58, R5 ;  /* 0x00000000053a72ca */ /* 0x000fe400000e0000 */
[----:B------:R-:W-:Y:S02]  /*14030*/  R2UR UR57, R13 ;  /* 0x000000000d3972ca */ /* 0x000fe400000e0000 */
[----:B------:R-:W-:Y:S01]  /*14040*/  R2UR UR56, R14 ;  /* 0x000000000e3872ca */ /* 0x000fe200000e0000 */
[----:B------:R-:W-:Y:S02]  /*14050*/  WARPGROUP.DEPBAR.LE gsb0, 0x0 ;  /* 0x00008000000079c5 */ /* 0x000fe40000010000 */
[----:B0-----:R-:W-:-:S12]  /*14060*/  @!P0 BRA `(.L_x_3923) ;  /* 0x0000000000048947 */ /* 0x001fd80003800000 */
[----:B------:R-:W-:Y:S01]  /*14070*/  BPT.TRAP 0x1 ;  /* 0x000000040000795c */ /* 0x000fe20000300000 */
.L_x_3923:
[----:B------:R-:W-:Y:S01]  /*14080*/  SHF.L.U32 R0, R11, 0x1f, RZ ;  /* 0x0000001f0b007819 */ /* 0x000fe200000006ff */
[----:B------:R-:W-:-:S04]  /*14090*/  IMAD R11, R12, 0x8, R18 ;  /* 0x000000080c0b7824 */ /* 0x000fc800078e0212 */
[----:B------:R0:W1:Y:S01]  /*140a0*/  SYNCS.PHASECHK.TRANS64.TRYWAIT P1, [R11+URZ+0x30850], R0 ;  /* 0x030850000b0075a7 */ /* 0x000062000802017f */
[----:B------:R-:W-:Y:S05]  /*140b0*/  @!P0 BRA `(.L_x_3924) ;  /* 0x0000000000048947 */ /* 0x000fea0003800000 */
[----:B------:R-:W-:Y:S01]  /*140c0*/  BPT.TRAP 0x1 ;  /* 0x000000040000795c */ /* 0x000fe20000300000 */
.L_x_3924:
[----:B------:R-:W-:Y:S04]  /*140d0*/  BSSY B1, `(.L_x_3925) ;  /* 0x0000004000017945 */ /* 0x000fe80003800000 */
[----:B-1----:R-:W-:Y:S05]  /*140e0*/  @P1 BRA `(.L_x_3926) ;  /* 0x0000000000081947 */ /* 0x002fea0003800000 */
[----:B------:R-:W1:Y:S02]  /*140f0*/  SYNCS.PHASECHK.TRANS64.TRYWAIT P1, [R11+URZ+0x30850], R0 ;  /* 0x030850000b0075a7 */ /* 0x000e64000802017f */
[----:B-1----:R-:W-:Y:S05]  /*14100*/  @!P1 BRA `(.L_x_3927) ;  /* 0x000000c400189947 */ /* 0x002fea0003800000 */
.L_x_3926:
[----:B------:R-:W-:Y:S05]  /*14110*/  BSYNC B1 ;  /* 0x0000000000017941 */ /* 0x000fea0003800000 */
.L_x_3925:
[----:B01----:R-:W-:Y:S01]  /*14120*/  IADD3 R0, R18, 0x400, RZ ;  /* 0x0000040012007810 */ /* 0x003fe20007ffe0ff */
[----:B------:R-:W-:Y:S01]  /*14130*/  IMAD.MOV.U32 R3, RZ, RZ, 0x40000040 ;  /* 0x40000040ff037424 */ /* 0x000fe200078e00ff */
[----:B------:R-:W-:Y:S01]  /*14140*/  WARPGROUP.ARRIVE ;  /* 0x00000000000079c5 */ /* 0x000fe20000000000 */
[----:B------:R-:W-:Y:S02]  /*14150*/  MOV R5, 0x40000040 ;  /* 0x4000004000057802 */ /* 0x000fe40000000f00 */
        /* <DEDUP_REMOVED lines=8> */
[----:B------:R-:W-:Y:S01]  /*141e0*/  HGMMA.64x192x16.F32 R24, R188, gdesc[UR4].tnspB, R24, gsb0 ;  /* 0x42e00004bc187df0 */ /* 0x000fe20008000818 */
[----:B------:R-:W-:Y:S01]  /*141f0*/  R2UR UR6, R4 ;  /* 0x00000000040672ca */ /* 0x000fe200000e0000 */
[----:B------:R-:W-:Y:S01]  /*14200*/  VIADD R4, R2, 0x100 ;  /* 0x0000010002047836 */ /* 0x000fe20000000000 */
[----:B------:R-:W-:Y:S01]  /*14210*/  R2UR UR7, R5 ;  /* 0x00000000050772ca */ /* 0x000fe200000e0000 */
[----:B------:R-:W-:Y:S01]  /*14220*/  IMAD.MOV.U32 R5, RZ, RZ, 0x40000040 ;  /* 0x40000040ff057424 */ /* 0x000fe200078e00ff */
[----:B------:R-:W-:Y:S02]  /*14230*/  WARPGROUP.DEPBAR.LE gsb0, 0x0 ;  /* 0x00008000000079c5 */ /* 0x000fe40000010000 */
[----:B------:R-:W-:-:S13]  /*14240*/  WARPGROUP.ARRIVE ;  /* 0x00000000000079c5 */ /* 0x000fda0000000000 */
[----:B------:R-:W-:Y:S01]  /*14250*/  HGMMA.64x192x16.F32 R24, R184, gdesc[UR4].tnspB, R24, gsb0 ;  /* 0x42e00004b8187df0 */ /* 0x000fe20008000818 */
[----:B------:R-:W-:Y:S02]  /*14260*/  R2UR UR6, R4 ;  /* 0x00000000040672ca */ /* 0x000fe400000e0000 */
[----:B------:R-:W-:Y:S01]  /*14270*/  R2UR UR7, R5 ;  /* 0x00000000050772ca */ /* 0x000fe200000e0000 */
[----:B------:R-:W-:Y:S01]  /*14280*/  IMAD.MOV.U32 R5, RZ, RZ, 0x40000040 ;  /* 0x40000040ff057424 */ /* 0x000fe200078e00ff */
[----:B------:R-:W-:Y:S01]  /*14290*/  IADD3 R4, R2, 0x180, RZ ;  /* 0x0000018002047810 */ /* 0x000fe20007ffe0ff */
[----:B------:R-:W-:Y:S02]  /*142a0*/  WARPGROUP.DEPBAR.LE gsb0, 0x0 ;  /* 0x00008000000079c5 */ /* 0x000fe40000010000 */
[----:B------:R-:W-:-:S12]  /*142b0*/  WARPGROUP.ARRIVE ;  /* 0x00000000000079c5 */ /* 0x000fd80000000000 */
[----:B------:R-:W-:Y:S01]  /*142c0*/  HGMMA.64x192x16.F32 R24, R180, gdesc[UR4].tnspB, R24, gsb0 ;  /* 0x42e00004b4187df0 */ /* 0x000fe20008000818 */
[----:B------:R-:W-:Y:S01]  /*142d0*/  R2UR UR6, R4 ;  /* 0x00000000040672ca */ /* 0x000fe200000e0000 */
[C---:B------:R-:W-:Y:S01]  /*142e0*/  VIADD R4, R2.reuse, 0x200 ;  /* 0x0000020002047836 */ /* 0x040fe20000000000 */
[----:B------:R-:W-:Y:S01]  /*142f0*/  R2UR UR7, R5 ;  /* 0x00000000050772ca */ /* 0x000fe200000e0000 */
[----:B------:R-:W-:Y:S01]  /*14300*/  VIADD R2, R2, 0x280 ;  /* 0x0000028002027836 */ /* 0x000fe20000000000 */
[----:B------:R-:W-:Y:S01]  /*14310*/  MOV R5, 0x40000040 ;  /* 0x4000004000057802 */ /* 0x000fe20000000f00 */
[----:B------:R-:W-:Y:S02]  /*14320*/  WARPGROUP.DEPBAR.LE gsb0, 0x0 ;  /* 0x00008000000079c5 */ /* 0x000fe40000010000 */
[----:B------:R-:W-:-:S12]  /*14330*/  WARPGROUP.ARRIVE ;  /* 0x00000000000079c5 */ /* 0x000fd80000000000 */
[----:B------:R-:W-:Y:S01]  /*14340*/  HGMMA.64x192x16.F32 R24, R176, gdesc[UR4].tnspB, R24, gsb0 ;  /* 0x42e00004b0187df0 */ /* 0x000fe20008000818 */
[----:B------:R-:W-:Y:S02]  /*14350*/  R2UR UR6, R4 ;  /* 0x00000000040672ca */ /* 0x000fe400000e0000 */
[----:B------:R-:W-:Y:S01]  /*14360*/  R2UR UR7, R5 ;  /* 0x00000000050772ca */ /* 0x000fe200000e0000 */
[----:B------:R-:W-:Y:S02]  /*14370*/  WARPGROUP.DEPBAR.LE gsb0, 0x0 ;  /* 0x00008000000079c5 */ /* 0x000fe40000010000 */
[----:B------:R-:W-:-:S14]  /*14380*/  WARPGROUP.ARRIVE ;  /* 0x00000000000079c5 */ /* 0x000fdc0000000000 */
[----:B------:R-:W-:Y:S01]  /*14390*/  HGMMA.64x192x16.F32 R24, R172, gdesc[UR4].tnspB, R24, gsb0 ;  /* 0x42e00004ac187df0 */ /* 0x000fe20008000818 */
[----:B------:R-:W-:Y:S02]  /*143a0*/  R2UR UR6, R2 ;  /* 0x00000000020672ca */ /* 0x000fe400000e0000 */
[----:B------:R-:W-:Y:S01]  /*143b0*/  R2UR UR7, R3 ;  /* 0x00000000030772ca */ /* 0x000fe200000e0000 */
[----:B------:R-:W-:Y:S02]  /*143c0*/  WARPGROUP.DEPBAR.LE gsb0, 0x0 ;  /* 0x00008000000079c5 */ /* 0x000fe40000010000 */
[----:B------:R-:W-:-:S14]  /*143d0*/  WARPGROUP.ARRIVE ;  /* 0x00000000000079c5 */ /* 0x000fdc0000000000 */
[----:B------:R-:W-:Y:S03]  /*143e0*/  HGMMA.64x192x16.F32 R24, R168, gdesc[UR4].tnspB, R24, gsb0 ;  /* 0x42e00004a8187df0 */ /* 0x000fe60008000818 */
[----:B------:R-:W-:Y:S02]  /*143f0*/  WARPGROUP.DEPBAR.LE gsb0, 0x0 ;  /* 0x00008000000079c5 */ /* 0x000fe40000010000 */
[----:B------:R-:W-:Y:S05]  /*14400*/  @!P0 BRA `(.L_x_3928) ;  /* 0x0000000000048947 */ /* 0x000fea0003800000 */
[----:B------:R-:W-:Y:S01]  /*14410*/  BPT.TRAP 0x1 ;  /* 0x000000040000795c */ /* 0x000fe20000300000 */
.L_x_3928:
[----:B-----5:R-:W-:Y:S02]  /*14420*/  FMNMX.FTZ R5, R120, R7, !PT ;  /* 0x0000000778057209 */ /* 0x020fe40007810000 */
        /* <DEDUP_REMOVED lines=55> */
[----:B------:R-:W-:Y:S01]  /*147a0*/  FADD.FTZ R3, -R5, R7 ;  /* 0x0000000705037221 */ /* 0x000fe20000010100 */
[----:B------:R-:W-:Y:S01]  /*147b0*/  MOV R0, UR38 ;  /* 0x0000002600007c02 */ /* 0x000fe20008000f00 */
[----:B------:R-:W-:-:S04]  /*147c0*/  FADD.FTZ R2, -R4, R8 ;  /* 0x0000000804027221 */ /* 0x000fc80000010100 */
[-C--:B------:R-:W-:Y:S01]  /*147d0*/  FMUL.FTZ R7, R5, R0.reuse ;  /* 0x0000000005077220 */ /* 0x080fe20000410000 */
[-C--:B------:R-:W-:Y:S01]  /*147e0*/  FMUL.FTZ R3, R3, R0.reuse ;  /* 0x0000000003037220 */ /* 0x080fe20000410000 */
[-C--:B------:R-:W-:Y:S02]  /*147f0*/  FMUL.FTZ R2, R2, R0.reuse ;  /* 0x0000000002027220 */ /* 0x080fe40000410000 */
[-CC-:B------:R-:W-:Y:S01]  /*14800*/  FFMA.FTZ R190, R124, R0.reuse, -R7.reuse ;  /* 0x000000007cbe7223 */ /* 0x180fe20000010807 */
[-CC-:B------:R-:W-:Y:S01]  /*14810*/  FFMA.FTZ R124, R125, R0.reuse, -R7.reuse ;  /* 0x000000007d7c7223 */ /* 0x180fe20000010807 */
[-C--:B------:R-:W-:Y:S01]  /*14820*/  FMUL.FTZ R125, R4, R0.reuse ;  /* 0x00000000047d7220 */ /* 0x080fe20000410000 */
[-CC-:B------:R-:W-:Y:S01]  /*14830*/  FFMA.FTZ R188, R120, R0.reuse, -R7.reuse ;  /* 0x0000000078bc7223 */ /* 0x180fe20000010807 */
[-CC-:B------:R-:W-:Y:S01]  /*14840*/  FFMA.FTZ R169, R121, R0.reuse, -R7.reuse ;  /* 0x0000000079a97223 */ /* 0x180fe20000010807 */
[-C--:B------:R-:W-:Y:S01]  /*14850*/  FFMA.FTZ R184, R128, R0.reuse, -R7 ;  /* 0x0000000080b87223 */ /* 0x080fe20000010807 */
[-CC-:B------:R-:W-:Y:S01]  /*14860*/  FFMA.FTZ R189, R122, R0.reuse, -R125.reuse ;  /* 0x000000007abd7223 */ /* 0x180fe2000001087d */
[-CC-:B------:R-:W-:Y:S01]  /*14870*/  FFMA.FTZ R128, R123, R0.reuse, -R125.reuse ;  /* 0x000000007b807223 */ /* 0x180fe2000001087d */
[----:B------:R-:W-:Y:S01]  /*14880*/  MUFU.EX2 R3, R3 ;  /* 0x0000000300037308 */ /* 0x000fe20000000800 */
[-CC-:B------:R-:W-:Y:S01]  /*14890*/  FFMA.FTZ R191, R126, R0.reuse, -R125.reuse ;  /* 0x000000007ebf7223 */ /* 0x180fe2000001087d */
[-CC-:B------:R-:W-:Y:S01]  /*148a0*/  FFMA.FTZ R127, R127, R0.reuse, -R125.reuse ;  /* 0x000000007f7f7223 */ /* 0x180fe2000001087d */
[-C--:B------:R-:W-:Y:S01]  /*148b0*/  FFMA.FTZ R185, R130, R0.reuse, -R125 ;  /* 0x0000000082b97223 */ /* 0x080fe2000001087d */
[-C--:B------:R-:W-:Y:S01]  /*148c0*/  FFMA.FTZ R121, R129, R0.reuse, -R7 ;  /* 0x0000000081797223 */ /* 0x080fe20000010807 */
[-C--:B------:R-:W-:Y:S01]  /*148d0*/  FFMA.FTZ R126, R131, R0.reuse, -R125 ;  /* 0x00000000837e7223 */ /* 0x080fe2000001087d */
[-C--:B------:R-:W-:Y:S01]  /*148e0*/  FFMA.FTZ R186, R132, R0.reuse, -R7 ;  /* 0x0000000084ba7223 */ /* 0x080fe20000010807 */
[-CC-:B------:R-:W-:Y:S01]  /*148f0*/  FFMA.FTZ R187, R134, R0.reuse, -R125.reuse ;  /* 0x0000000086bb7223 */ /* 0x180fe2000001087d */
[----:B------:R-:W0:Y:S01]  /*14900*/  MUFU.EX2 R188, R188 ;  /* 0x000000bc00bc7308 */ /* 0x000e220000000800 */
[-C--:B------:R-:W-:Y:S01]  /*14910*/  FFMA.FTZ R123, R135, R0.reuse, -R125 ;  /* 0x00000000877b7223 */ /* 0x080fe2000001087d */
[-CC-:B------:R-:W-:Y:S01]  /*14920*/  FFMA.FTZ R120, R133, R0.reuse, -R7.reuse ;  /* 0x0000000085787223 */ /* 0x180fe20000010807 */
[-C--:B------:R-:W-:Y:S01]  /*14930*/  FFMA.FTZ R180, R136, R0.reuse, -R7 ;  /* 0x0000000088b47223 */ /* 0x080fe20000010807 */
[-C--:B------:R-:W-:Y:S01]  /*14940*/  FFMA.FTZ R181, R138, R0.reuse, -R125 ;  /* 0x000000008ab57223 */ /* 0x080fe2000001087d */
[-C--:B------:R-:W-:Y:S01]  /*14950*/  FFMA.FTZ R21, R137, R0.reuse, -R7 ;  /* 0x0000000089157223 */ /* 0x080fe20000010807 */
[-C--:B------:R-:W-:Y:S01]  /*14960*/  FFMA.FTZ R122, R139, R0.reuse, -R125 ;  /* 0x000000008b7a7223 */ /* 0x080fe2000001087d */
[-C--:B------:R-:W-:Y:S01]  /*14970*/  FFMA.FTZ R182, R140, R0.reuse, -R7 ;  /* 0x000000008cb67223 */ /* 0x080fe20000010807 */
[----:B------:R-:W-:Y:S01]  /*14980*/  MUFU.EX2 R2, R2 ;  /* 0x0000000200027308 */ /* 0x000fe20000000800 */
[-C--:B------:R-:W-:Y:S01]  /*14990*/  FFMA.FTZ R183, R142, R0.reuse, -R125 ;  /* 0x000000008eb77223 */ /* 0x080fe2000001087d */
[-C--:B------:R-:W-:Y:S01]  /*149a0*/  FFMA.FTZ R20, R141, R0.reuse, -R7 ;  /* 0x000000008d147223 */ /* 0x080fe20000010807 */
[-C--:B------:R-:W-:Y:S01]  /*149b0*/  FFMA.FTZ R143, R143, R0.reuse, -R125 ;  /* 0x000000008f8f7223 */ /* 0x080fe2000001087d */
[-C--:B------:R-:W-:Y:S01]  /*149c0*/  FFMA.FTZ R176, R144, R0.reuse, -R7 ;  /* 0x0000000090b07223 */ /* 0x080fe20000010807 */
[----:B------:R-:W-:Y:S01]  /*149d0*/  FFMA.FTZ R177, R146, R0, -R125 ;  /* 0x0000000092b17223 */ /* 0x000fe2000001087d */
[----:B------:R-:W-:-:S02]  /*149e0*/  VIADD R129, R10, 0x30840 ;  /* 0x000308400a817836 */ /* 0x000fc40000000000 */
[----:B------:R-:W-:Y:S01]  /*149f0*/  FFMA.FTZ R15, R145, R0, -R7 ;  /* 0x00000000910f7223 */ /* 0x000fe20000010807 */
[----:B------:R-:W1:Y:S01]  /*14a00*/  MUFU.EX2 R189, R189 ;  /* 0x000000bd00bd7308 */ /* 0x000e620000000800 */
[----:B0-----:R-:W-:Y:S01]  /*14a10*/  FFMA.FTZ R214, R3, R214, R188 ;  /* 0x000000d603d67223 */ /* 0x001fe200000100bc */
[-C--:B------:R-:W-:Y:S01]  /*14a20*/  FFMA.FTZ R132, R147, R0.reuse, -R125 ;  /* 0x0000000093847223 */ /* 0x080fe2000001087d */
[-C--:B------:R-:W-:Y:S01]  /*14a30*/  FFMA.FTZ R178, R148, R0.reuse, -R7 ;  /* 0x0000000094b27223 */ /* 0x080fe20000010807 */
[-C--:B------:R-:W-:Y:S01]  /*14a40*/  FFMA.FTZ R179, R150, R0.reuse, -R125 ;  /* 0x0000000096b37223 */ /* 0x080fe2000001087d */
[-C--:B------:R-:W-:Y:S01]  /*14a50*/  FFMA.FTZ R14, R149, R0.reuse, -R7 ;  /* 0x00000000950e7223 */ /* 0x080fe20000010807 */
[-C--:B------:R-:W-:Y:S01]  /*14a60*/  FFMA.FTZ R134, R151, R0.reuse, -R125 ;  /* 0x0000000097867223 */ /* 0x080fe2000001087d */
[-C--:B------:R-:W-:Y:S01]  /*14a70*/  FFMA.FTZ R172, R152, R0.reuse, -R7 ;  /* 0x0000000098ac7223 */ /* 0x080fe20000010807 */
[----:B------:R-:W0:Y:S01]  /*14a80*/  MUFU.EX2 R169, R169 ;  /* 0x000000a900a97308 */ /* 0x000e220000000800 */
[-C--:B------:R-:W-:Y:S01]  /*14a90*/  FFMA.FTZ R173, R154, R0.reuse, -R125 ;  /* 0x000000009aad7223 */ /* 0x080fe2000001087d */
[-C--:B------:R-:W-:Y:S01]  /*14aa0*/  FFMA.FTZ R13, R153, R0.reuse, -R7 ;  /* 0x00000000990d7223 */ /* 0x080fe20000010807 */
[-C--:B------:R-:W-:Y:S01]  /*14ab0*/  FFMA.FTZ R133, R155, R0.reuse, -R125 ;  /* 0x000000009b857223 */ /* 0x080fe2000001087d */
[-C--:B------:R-:W-:Y:S01]  /*14ac0*/  FFMA.FTZ R174, R156, R0.reuse, -R7 ;  /* 0x000000009cae7223 */ /* 0x080fe20000010807 */
[-C--:B------:R-:W-:Y:S01]  /*14ad0*/  FFMA.FTZ R175, R158, R0.reuse, -R125 ;  /* 0x000000009eaf7223 */ /* 0x080fe2000001087d */
[----:B------:R-:W-:Y:S01]  /*14ae0*/  FFMA.FTZ R12, R157, R0, -R7 ;  /* 0x000000009d0c7223 */ /* 0x000fe20000010807 */
[----:B------:R-:W-:Y:S01]  /*14af0*/  PRMT R129, R221, 0x654, R129 ;  /* 0x00000654dd817816 */ /* 0x000fe20000000081 */
[----:B------:R-:W2:Y:S01]  /*14b00*/  MUFU.EX2 R128, R128 ;  /* 0x0000008000807308 */ /* 0x000ea20000000800 */
[----:B-1----:R-:W-:Y:S01]  /*14b10*/  FFMA.FTZ R6, R2, R6, R189 ;  /* 0x0000000602067223 */ /* 0x002fe200000100bd */
[-C--:B------:R-:W-:Y:S01]  /*14b20*/  FFMA.FTZ R131, R159, R0.reuse, -R125 ;  /* 0x000000009f837223 */ /* 0x080fe2000001087d */
[-CC-:B------:R-:W-:Y:S01]  /*14b30*/  FFMA.FTZ R168, R160, R0.reuse, -R7.reuse ;  /* 0x00000000a0a87223 */ /* 0x180fe20000010807 */
[----:B------:R1:W-:Y:S01]  /*14b40*/  SYNCS.ARRIVE.TRANS64.RED.A1T0 RZ, [R129+URZ], RZ ;  /* 0x000000ff81ff79a7 */ /* 0x0003e2000810043f */
[-C--:B------:R-:W-:Y:S01]  /*14b50*/  FFMA.FTZ R8, R161, R0.reuse, -R7 ;  /* 0x00000000a1087223 */ /* 0x080fe20000010807 */
[-C--:B------:R-:W-:Y:S01]  /*14b60*/  FFMA.FTZ R130, R163, R0.reuse, -R125 ;  /* 0x00000000a3827223 */ /* 0x080fe2000001087d */
[-C--:B------:R-:W-:Y:S01]  /*14b70*/  FFMA.FTZ R170, R164, R0.reuse, -R7 ;  /* 0x00000000a4aa7223 */ /* 0x080fe20000010807 */
[----:B------:R-:W3:Y:S01]  /*14b80*/  MUFU.EX2 R190, R190 ;  /* 0x000000be00be7308 */ /* 0x000ee20000000800 */
[----:B0-----:R-:W-:Y:S01]  /*14b90*/  FADD.FTZ R214, R169, R214 ;  /* 0x000000d6a9d67221 */ /* 0x001fe20000010000 */
[-C--:B------:R-:W-:Y:S01]  /*14ba0*/  FFMA.FTZ R171, R166, R0.reuse, -R125 ;  /* 0x00000000a6ab7223 */ /* 0x080fe2000001087d */
[-C--:B------:R-:W-:Y:S01]  /*14bb0*/  FFMA.FTZ R7, R165, R0.reuse, -R7 ;  /* 0x00000000a5077223 */ /* 0x080fe20000010807 */
[-CC-:B-1----:R-:W-:Y:S01]  /*14bc0*/  FFMA.FTZ R129, R162, R0.reuse, -R125.reuse ;  /* 0x00000000a2817223 */ /* 0x182fe2000001087d */
[----:B------:R-:W-:-:S03]  /*14bd0*/  FFMA.FTZ R125, R167, R0, -R125 ;  /* 0x00000000a77d7223 */ /* 0x000fc6000001087d */
[----:B------:R-:W0:Y:S01]  /*14be0*/  MUFU.EX2 R191, R191 ;  /* 0x000000bf00bf7308 */ /* 0x000e220000000800 */
[----:B--2---:R-:W-:-:S07]  /*14bf0*/  FADD.FTZ R135, R128, R6 ;  /* 0x0000000680877221 */ /* 0x004fce0000010000 */
[----:B------:R-:W1:Y:S01]  /*14c00*/  MUFU.EX2 R124, R124 ;  /* 0x0000007c007c7308 */ /* 0x000e620000000800 */
[----:B---3--:R-:W-:-:S07]  /*14c10*/  FADD.FTZ R6, R190, R214 ;  /* 0x000000d6be067221 */ /* 0x008fce0000010000 */
        /* <DEDUP_REMOVED lines=82> */
[----:B--2---:R-:W-:-:S03]  /*15140*/  FADD.FTZ R214, R7, R6 ;  /* 0x0000000607d67221 */ /* 0x004fc60000010000 */
[----:B0-----:R-:W-:Y:S01]  /*15150*/  FADD.FTZ R6, R125, R135 ;  /* 0x000000877d067221 */ /* 0x001fe20000010000 */
[----:B------:R-:W-:Y:S06]  /*15160*/  @!P0 BRA `(.L_x_3929) ;  /* 0x0000000000048947 */ /* 0x000fec0003800000 */
[----:B------:R-:W-:Y:S01]  /*15170*/  BPT.TRAP 0x1 ;  /* 0x000000040000795c */ /* 0x000fe20000300000 */
.L_x_3929:
[----:B------:R-:W-:Y:S01]  /*15180*/  ISETP.GT.AND P1, PT, R9, RZ, PT ;  /* 0x000000ff0900720c */ /* 0x000fe20003f24270 */
[----:B------:R-:W-:Y:S01]  /*15190*/  VIADD R11, R11, 0x30860 ;  /* 0x000308600b0b7836 */ /* 0x000fe20000000000 */
[----:B------:R-:W-:Y:S02]  /*151a0*/  F2FP.F16.F32.PACK_AB R188, R169, R188 ;  /* 0x000000bca9bc723e */ /* 0x000fe400000000ff */
        /* <DEDUP_REMOVED lines=28> */
[----:B------:R-:W-:Y:S02]  /*15370*/  IADD3 R9, R9, -0x1, RZ ;  /* 0xffffffff09097810 */ /* 0x000fe40007ffe0ff */
[----:B0-----:R-:W-:Y:S01]  /*15380*/  MOV R11, R219 ;  /* 0x000000db000b7202 */ /* 0x001fe20000000f00 */
[----:B------:R-:W-:Y:S06]  /*15390*/  @P1 BRA `(.L_x_3930) ;  /* 0xffffffdc004c1947 */ /* 0x000fec000383ffff */
.L_x_3917:
[----:B------:R-:W-:Y:S05]  /*153a0*/  BSYNC B0 ;  /* 0x0000000000007941 */ /* 0x000fea0003800000 */
.L_x_3916:
        /* <DEDUP_REMOVED lines=99> */
.L_x_3931:
[----:B------:R-:W-:Y:S01]  /*159e0*/  IMAD R8, R210, 0x8, R18 ;  /* 0x00000008d2087824 */ /* 0x000fe200078e0212 */
[----:B------:R-:W-:-:S04]  /*159f0*/  SHF.L.U32 R3, R219, 0x1f, RZ ;  /* 0x0000001fdb037819 */ /* 0x000fc800000006ff */
[----:B------:R0:W1:Y:S01]  /*15a00*/  SYNCS.PHASECHK.TRANS64.TRYWAIT P1, [R8+URZ+0x30850], R3 ;  /* 0x03085003080075a7 */ /* 0x000062000802017f */
[----:B------:R-:W-:Y:S05]  /*15a10*/  @!P0 BRA `(.L_x_3932) ;  /* 0x0000000000048947 */ /* 0x000fea0003800000 */
[----:B------:R-:W-:Y:S01]  /*15a20*/  BPT.TRAP 0x1 ;  /* 0x000000040000795c */ /* 0x000fe20000300000 */
.L_x_3932:
        /* <DEDUP_REMOVED lines=9> */
.L_x_3934:
[----:B------:R-:W-:Y:S05]  /*15ac0*/  BSYNC B0 ;  /* 0x0000000000007941 */ /* 0x000fea0003800000 */
.L_x_3933:
[----:B------:R-:W-:Y:S01]  /*15ad0*/  IMAD.MOV.U32 R2, RZ, RZ, R7 ;  /* 0x000000ffff027224 */ /* 0x000fe200078e0007 */
[----:B------:R-:W-:Y:S01]  /*15ae0*/  WARPGROUP.ARRIVE ;  /* 0x00000000000079c5 */ /* 0x000fe20000000000 */
[----:B01----:R-:W-:-:S03]  /*15af0*/  IMAD.MOV.U32 R3, RZ, RZ, 0x40000040 ;  /* 0x40000040ff037424 */ /* 0x003fc600078e00ff */
[----:B------:R-:W-:Y:S02]  /*15b00*/  R2UR UR6, R2 ;  /* 0x00000000020672ca */ /* 0x000fe400000e0000 */
[----:B------:R-:W-:Y:S01]  /*15b10*/  R2UR UR7, R3 ;  /* 0x00000000030772ca */ /* 0x000fe200000e0000 */
[----:B------:R-:W-:Y:S01]  /*15b20*/  IMAD.MOV.U32 R3, RZ, RZ, 0x40000040 ;  /* 0x40000040ff037424 */ /* 0x000fe200078e00ff */
[----:B------:R-:W-:-:S11]  /*15b30*/  IADD3 R2, R7, 0x80, RZ ;  /* 0x0000008007027810 */ /* 0x000fd60007ffe0ff */
[----:B------:R-:W-:Y:S01]  /*15b40*/  HGMMA.64x192x16.F32 R24, R188, gdesc[UR4].tnspB, R24, gsb0 ;  /* 0x42e00004bc187df0 */ /* 0x000fe20008000818 */
[----:B------:R-:W-:Y:S01]  /*15b50*/  R2UR UR6, R2 ;  /* 0x00000000020672ca */ /* 0x000fe200000e0000 */
[----:B------:R-:W-:Y:S01]  /*15b60*/  VIADD R2, R7, 0x100 ;  /* 0x0000010007027836 */ /* 0x000fe20000000000 */
[----:B------:R-:W-:Y:S02]  /*15b70*/  R2UR UR7, R3 ;  /* 0x00000000030772ca */ /* 0x000fe400000e0000 */
[----:B------:R-:W-:Y:S01]  /*15b80*/  MOV R3, 0x40000040 ;  /* 0x4000004000037802 */ /* 0x000fe20000000f00 */
[----:B------:R-:W-:Y:S02]  /*15b90*/  WARPGROUP.DEPBAR.LE gsb0, 0x0 ;  /* 0x00008000000079c5 */ /* 0x000fe40000010000 */
[----:B------:R-:W-:-:S12]  /*15ba0*/  WARPGROUP.ARRIVE ;  /* 0x00000000000079c5 */ /* 0x000fd80000000000 */
        /* <DEDUP_REMOVED lines=16> */
[----:B------:R-:W-:Y:S01]  /*15cb0*/  VIADD R2, R7, 0x280 ;  /* 0x0000028007027836 */ /* 0x000fe20000000000 */
[----:B------:R-:W-:Y:S01]  /*15cc0*/  R2UR UR7, R3 ;  /* 0x00000000030772ca */ /* 0x000fe200000e0000 */
[----:B------:R-:W0:Y:S01]  /*15cd0*/  SHFL.BFLY PT, R7, R6, 0x2, 0x1f ;  /* 0x0c401f0006077f89 */ /* 0x000e2200000e0000 */
[----:B------:R-:W-:Y:S01]  /*15ce0*/  MOV R3, 0x40000040 ;  /* 0x4000004000037802 */ /* 0x000fe20000000f00 */
[----:B0-----:R-:W-:Y:S01]  /*15cf0*/  FADD.FTZ R9, R7, R6 ;  /* 0x0000000607097221 */ /* 0x001fe20000010000 */
[----:B------:R-:W-:-:S04]  /*15d00*/  CS2R R6, SRZ ;  /* 0x0000000000067805 */ /* 0x000fc8000001ff00 */
[----:B------:R-:W0:Y:S02]  /*15d10*/  SHFL.BFLY PT, R10, R9, 0x1, 0x1f ;  /* 0x0c201f00090a7f89 */ /* 0x000e2400000e0000 */
[----:B0-----:R-:W-:-:S05]  /*15d20*/  FADD.FTZ R14, R9, R10 ;  /* 0x0000000a090e7221 */ /* 0x001fca0000010000 */
[----:B------:R-:W-:-:S13]  /*15d30*/  FSETP.NE.FTZ.AND P2, PT, R14, RZ, PT ;  /* 0x000000ff0e00720b */ /* 0x000fda0003f55000 */
[----:B------:R-:W0:Y:S08]  /*15d40*/  @P2 MUFU.LG2 R12, R14 ;  /* 0x0000000e000c2308 */ /* 0x000e300000000c00 */
[----:B------:R-:W-:Y:S01]  /*15d50*/  @P2 MUFU.RCP R6, R14 ;  /* 0x0000000e00062308 */ /* 0x000fe20000001000 */
[----:B0-----:R-:W-:Y:S01]  /*15d60*/  @P2 FMUL.FTZ R9, R12, 0.69314718246459960938 ;  /* 0x3f3172180c092820 */ /* 0x001fe20000410000 */
[----:B------:R-:W-:-:S02]  /*15d70*/  WARPGROUP.DEPBAR.LE gsb0, 0x0 ;  /* 0x00008000000079c5 */ /* 0x000fc40000010000 */
[----:B------:R-:W-:-:S06]  /*15d80*/  WARPGROUP.ARRIVE ;  /* 0x00000000000079c5 */ /* 0x000fcc0000000000 */
[----:B------:R-:W-:Y:S01]  /*15d90*/  HGMMA.64x192x16.F32 R24, R172, gdesc[UR4].tnspB, R24, gsb0 ;  /* 0x42e00004ac187df0 */ /* 0x000fe20008000818 */
[----:B------:R-:W-:Y:S02]  /*15da0*/  R2UR UR6, R2 ;  /* 0x00000000020672ca */ /* 0x000fe400000e0000 */
[----:B------:R-:W-:Y:S02]  /*15db0*/  R2UR UR7, R3 ;  /* 0x00000000030772ca */ /* 0x000fe400000e0000 */
[----:B------:R-:W0:Y:S02]  /*15dc0*/  SHFL.BFLY PT, R3, R214, 0x2, 0x1f ;  /* 0x0c401f00d6037f89 */ /* 0x000e2400000e0000 */
[----:B0-----:R-:W-:-:S05]  /*15dd0*/  FADD.FTZ R3, R3, R214 ;  /* 0x000000d603037221 */ /* 0x001fca0000010000 */
[----:B------:R-:W0:Y:S02]  /*15de0*/  SHFL.BFLY PT, R2, R3, 0x1, 0x1f ;  /* 0x0c201f0003027f89 */ /* 0x000e2400000e0000 */
[----:B0-----:R-:W-:Y:S01]  /*15df0*/  FADD.FTZ R13, R3, R2 ;  /* 0x00000002030d7221 */ /* 0x001fe20000010000 */
[----:B------:R-:W-:Y:S02]  /*15e00*/  IMAD.MOV.U32 R2, RZ, RZ, -0x800000 ;  /* 0xff800000ff027424 */ /* 0x000fe400078e00ff */
[----:B------:R-:W-:Y:S02]  /*15e10*/  IMAD.MOV.U32 R3, RZ, RZ, -0x800000 ;  /* 0xff800000ff037424 */ /* 0x000fe400078e00ff */
[----:B------:R-:W-:-:S13]  /*15e20*/  FSETP.NE.FTZ.AND P1, PT, R13, RZ, PT ;  /* 0x000000ff0d00720b */ /* 0x000fda0003f35000 */
[----:B------:R-:W0:Y:S01]  /*15e30*/  @P1 MUFU.LG2 R11, R13 ;  /* 0x0000000d000b1308 */ /* 0x000e220000000c00 */
[C---:B------:R-:W-:Y:S01]  /*15e40*/  @P1 FMUL.FTZ R10, R0.reuse, 0.69314718246459960938 ;  /* 0x3f317218000a1820 */ /* 0x040fe20000410000 */
[----:B------:R-:W-:-:S04]  /*15e50*/  @P2 FMUL.FTZ R0, R0, 0.69314718246459960938 ;  /* 0x3f31721800002820 */ /* 0x000fc80000410000 */
[----:B------:R-:W-:Y:S02]  /*15e60*/  @P2 FFMA.FTZ R3, R0, R4, R9 ;  /* 0x0000000400032223 */ /* 0x000fe40000010009 */
[----:B------:R1:W2:Y:S01]  /*15e70*/  @P1 MUFU.RCP R7, R13 ;  /* 0x0000000d00071308 */ /* 0x0002a20000001000 */
[----:B0-----:R-:W-:-:S04]  /*15e80*/  @P1 FMUL.FTZ R11, R11, 0.69314718246459960938 ;  /* 0x3f3172180b0b1820 */ /* 0x001fc80000410000 */
[----:B------:R-:W-:Y:S01]  /*15e90*/  @P1 FFMA.FTZ R2, R10, R5, R11 ;  /* 0x000000050a021223 */ /* 0x000fe2000001000b */
[----:B------:R-:W-:Y:S02]  /*15ea0*/  WARPGROUP.DEPBAR.LE gsb0, 0x0 ;  /* 0x00008000000079c5 */ /* 0x000fe40000010000 */
[----:B------:R-:W-:-:S06]  /*15eb0*/  WARPGROUP.ARRIVE ;  /* 0x00000000000079c5 */ /* 0x000fcc0000000000 */
[----:B------:R-:W-:Y:S03]  /*15ec0*/  HGMMA.64x192x16.F32 R24, R168, gdesc[UR4].tnspB, R24, gsb0 ;  /* 0x42e00004a8187df0 */ /* 0x000fe60008000818 */
[----:B------:R-:W-:Y:S02]  /*15ed0*/  WARPGROUP.DEPBAR.LE gsb0, 0x0 ;  /* 0x00008000000079c5 */ /* 0x000fe40000010000 */
[----:B-12---:R-:W-:Y:S05]  /*15ee0*/  @!P0 BRA `(.L_x_3936) ;  /* 0x0000000000048947 */ /* 0x006fea0003800000 */
[----:B------:R-:W-:Y:S01]  /*15ef0*/  BPT.TRAP 0x1 ;  /* 0x000000040000795c */ /* 0x000fe20000300000 */
.L_x_3936:
[----:B------:R-:W2:Y:S01]  /*15f00*/  LDL.LU R5, [R1+0x4] ;  /* 0x0000040001057983 */ /* 0x000ea20000300800 */
[----:B------:R-:W-:Y:S01]  /*15f10*/  IADD3 R8, R8, 0x30860, RZ ;  /* 0x0003086008087810 */ /* 0x000fe20007ffe0ff */
[----:B------:R-:W-:Y:S02]  /*15f20*/  VIADD R210, R210, 0x1 ;  /* 0x00000001d2d27836 */ /* 0x000fe40000000000 */
[-C--:B------:R-:W-:Y:S01]  /*15f30*/  FMUL.FTZ R130, R59, R6.reuse ;  /* 0x000000063b827220 */ /* 0x080fe20000410000 */
[-C--:B------:R-:W-:Y:S01]  /*15f40*/  FMUL.FTZ R128, R67, R6.reuse ;  /* 0x0000000643807220 */ /* 0x080fe20000410000 */
[----:B------:R-:W-:Y:S01]  /*15f50*/  PRMT R8, R221, 0x654, R8 ;  /* 0x00000654dd087816 */ /* 0x000fe20000000008 */
[-C--:B------:R-:W-:Y:S01]  /*15f60*/  FMUL.FTZ R131, R55, R6.reuse ;  /* 0x0000000637837220 */ /* 0x080fe20000410000 */
[----:B------:R-:W-:Y:S01]  /*15f70*/  ISETP.NE.AND P1, PT, R210, 0x2, PT ;  /* 0x00000002d200780c */ /* 0x000fe20003f25270 */
[-C--:B------:R-:W-:Y:S01]  /*15f80*/  FMUL.FTZ R59, R62, R6.reuse ;  /* 0x000000063e3b7220 */ /* 0x080fe20000410000 */
[----:B------:R0:W-:Y:S01]  /*15f90*/  SYNCS.ARRIVE.TRANS64.RED.A1T0 RZ, [R8+URZ], RZ ;  /* 0x000000ff08ff79a7 */ /* 0x0001e2000810043f */
[-C--:B------:R-:W-:Y:S01]  /*15fa0*/  FMUL.FTZ R129, R63, R6.reuse ;  /* 0x000000063f817220 */ /* 0x080fe20000410000 */
[-C--:B------:R-:W-:Y:S01]  /*15fb0*/  FMUL.FTZ R67, R70, R6.reuse ;  /* 0x0000000646437220 */ /* 0x080fe20000410000 */
[-C--:B------:R-:W-:Y:S01]  /*15fc0*/  FMUL.FTZ R127, R71, R6.reuse ;  /* 0x00000006477f7220 */ /* 0x080fe20000410000 */
[-C--:B------:R-:W-:Y:S01]  /*15fd0*/  FMUL.FTZ R71, R75, R6.reuse ;  /* 0x000000064b477220 */ /* 0x080fe20000410000 */
[-C--:B------:R-:W-:Y:S01]  /*15fe0*/  FMUL.FTZ R70, R83, R6.reuse ;  /* 0x0000000653467220 */ /* 0x080fe20000410000 */
[-C--:B------:R-:W-:Y:S01]  /*15ff0*/  FMUL.FTZ R63, R91, R6.reuse ;  /* 0x000000065b3f7220 */ /* 0x080fe20000410000 */
[-C--:B------:R-:W-:Y:S01]  /*16000*/  FMUL.FTZ R62, R99, R6.reuse ;  /* 0x00000006633e7220 */ /* 0x080fe20000410000 */
[----:B0-----:R-:W-:Y:S01]  /*16010*/  SEL R8, RZ, 0x1, P1 ;  /* 0x00000001ff087807 */ /* 0x001fe20000800000 */
        /* <DEDUP_REMOVED lines=87> */
[----:B------:R-:W-:Y:S01]  /*16590*/  SEL R210, R210, RZ, P1 ;  /* 0x000000ffd2d27207 */ /* 0x000fe20000800000 */
[----:B--2---:R-:W-:-:S05]  /*165a0*/  VIADD R5, R5, 0x1 ;  /* 0x0000000105057836 */ /* 0x004fca0000000000 */
[----:B------:R0:W-:Y:S02]  /*165b0*/  STL [R1+0x4], R5 ;  /* 0x0000040501007387 */ /* 0x0001e40000100800 */
.L_x_3858:
[----:B------:R-:W1:Y:S08]  /*165c0*/  S2UR UR4, SR_CgaCtaId ;  /* 0x00000000000479c3 */ /* 0x000e700000008800 */
[----:B------:R-:W-:Y:S01]  /*165d0*/  BAR.SYNC.DEFER_BLOCKING 0x5, 0x180 ;  /* 0x0146000000007b1d */ /* 0x000fe20000010000 */
[----:B------:R-:W-:-:S05]  /*165e0*/  MOV R18, 0x400 ;  /* 0x0000040000127802 */ /* 0x000fca0000000f00 */
[----:B------:R-:W-:Y:S01]  /*165f0*/  BSSY B0, `(.L_x_3937) ;  /* 0x0000272000007945 */ /* 0x000fe20003800000 */
[----:B-1----:R-:W-:-:S04]  /*16600*/  MOV R221, UR4 ;  /* 0x0000000400dd7c02 */ /* 0x002fc80008000f00 */
[----:B------:R-:W-:-:S05]  /*16610*/  LEA R18, R221, R18, 0x18 ;  /* 0x00000012dd127211 */ /* 0x000fca00078ec0ff */
[----:B------:R1:W2:Y:S01]  /*16620*/  LDS.128 R28, [R18+0x308d0] ;  /* 0x0308d000121c7984 */ /* 0x0002a20000000c00 */
[----:B------:R-:W-:Y:S06]  /*16630*/  BAR.ARV 0x4, 0x180 ;  /* 0x0106000000007b1d */ /* 0x000fec0000002000 */
[----:B------:R-:W-:Y:S05]  /*16640*/  @P0 BRA `(.L_x_3938) ;  /* 0x0000001800940947 */ /* 0x000fea0003800000 */
[----:B------:R-:W3:Y:S01]  /*16650*/  LDL R8, [R1+0x7c] ;  /* 0x00007c0001087983 */ /* 0x000ee20000100800 */
[----:B------:R-:W-:Y:S01]  /*16660*/  F2FP.F16.F32.PACK_AB R24, R25, R24 ;  /* 0x000000181918723e */ /* 0x000fe200000000ff */
[----:B------:R-:W-:Y:S01]  /*16670*/  ULDC.64 UR4, c[0x0][0xc00] ;  /* 0x0003000000047ab9 */ /* 0x000fe20000000a00 */
[----:B------:R-:W-:Y:S01]  /*16680*/  F2FP.F16.F32.PACK_AB R25, R139, R126 ;  /* 0x0000007e8b19723e */ /* 0x000fe200000000ff */
[----:B0-----:R-:W0:Y:S01]  /*16690*/  S2R R5, SR_SWINHI ;  /* 0x0000000000057919 */ /* 0x001e220000002f00 */
        /* <DEDUP_REMOVED lines=16> */
[----:B------:R-:W-:Y:S02]  /*167a0*/  MOV R6, R18 ;  /* 0x0000001200067202 */ /* 0x000fe40000000f00 */
[----:B0-----:R-:W-:Y:S02]  /*167b0*/  MOV R7, R5 ;  /* 0x0000000500077202 */ /* 0x001fe40000000f00 */
        /* <DEDUP_REMOVED lines=23> */
[----:B---3--:R-:W-:-:S03]  /*16930*/  IMAD.WIDE R26, R8, 0x2, R6 ;  /* 0x00000002081a7825 */ /* 0x008fc600078e0206 */
[C---:B------:R-:W-:Y:S02]  /*16940*/  IADD3 R111, P2, R26.reuse, 0x20, RZ ;  /* 0x000000201a6f7810 */ /* 0x040fe40007f5e0ff */
[C---:B------:R-:W-:Y:S02]  /*16950*/  IADD3 R141, P1, R26.reuse, 0x40, RZ ;  /* 0x000000401a8d7810 */ /* 0x040fe40007f3e0ff */
[----:B------:R-:W-:Y:S01]  /*16960*/  LOP3.LUT R8, R111, 0x380, RZ, 0xc0, !PT ;  /* 0x000003806f087812 */ /* 0x000fe200078ec0ff */
[--C-:B------:R-:W-:Y:S01]  /*16970*/  IMAD.X R9, RZ, RZ, R27.reuse, P2 ;  /* 0x000000ffff097224 */ /* 0x100fe200010e061b */
[----:B------:R-:W-:Y:S01]  /*16980*/  IADD3 R145, P5, R26, 0x4000, RZ ;  /* 0x000040001a917810 */ /* 0x000fe20007fbe0ff */
[--C-:B------:R-:W-:Y:S01]  /*16990*/  IMAD.X R11, RZ, RZ, R27.reuse, P1 ;  /* 0x000000ffff0b7224 */ /* 0x100fe200008e061b */
[----:B------:R-:W-:Y:S02]  /*169a0*/  SHF.R.U64 R8, R8, 0x3, RZ ;  /* 0x0000000308087819 */ /* 0x000fe400000012ff */
[----:B------:R-:W-:Y:S01]  /*169b0*/  IADD3 R20, P0, R26, 0x4020, RZ ;  /* 0x000040201a147810 */ /* 0x000fe20007f1e0ff */
[----:B------:R-:W-:Y:S01]  /*169c0*/  IMAD.X R15, RZ, RZ, R27, P5 ;  /* 0x000000ffff0f7224 */ /* 0x000fe200028e061b */
[----:B------:R-:W-:-:S02]  /*169d0*/  LOP3.LUT R10, R141, 0x380, RZ, 0xc0, !PT ;  /* 0x000003808d0a7812 */ /* 0x000fc400078ec0ff */
[----:B------:R-:W-:Y:S01]  /*169e0*/  LOP3.LUT R14, R145, 0x380, RZ, 0xc0, !PT ;  /* 0x00000380910e7812 */ /* 0x000fe200078ec0ff */
[----:B------:R-:W-:Y:S01]  /*169f0*/  IMAD.X R21, RZ, RZ, R27, P0 ;  /* 0x000000ffff157224 */ /* 0x000fe200000e061b */
[----:B------:R-:W-:Y:S02]  /*16a00*/  LOP3.LUT R8, R8, R111, RZ, 0x3c, !PT ;  /* 0x0000006f08087212 */ /* 0x000fe400078e3cff */
[----:B------:R-:W-:Y:S02]  /*16a10*/  IADD3 R143, P6, R26, 0x60, RZ ;  /* 0x000000601a8f7810 */ /* 0x000fe40007fde0ff */
[----:B------:R-:W-:Y:S02]  /*16a20*/  LOP3.LUT R111, R20, 0x380, RZ, 0xc0, !PT ;  /* 0x00000380146f7812 */ /* 0x000fe400078ec0ff */
[----:B------:R-:W-:Y:S02]  /*16a30*/  SHF.R.U64 R10, R10, 0x3, RZ ;  /* 0x000000030a0a7819 */ /* 0x000fe400000012ff */
[----:B------:R-:W-:-:S02]  /*16a40*/  IADD3 R34, P4, R26, 0x4040, RZ ;  /* 0x000040401a227810 */ /* 0x000fc40007f9e0ff */
[----:B------:R-:W-:Y:S02]  /*16a50*/  SHF.R.U64 R14, R14, 0x3, RZ ;  /* 0x000000030e0e7819 */ /* 0x000fe400000012ff */
[C---:B------:R-:W-:Y:S02]  /*16a60*/  IADD3 R42, P2, R26.reuse, 0x8000, RZ ;  /* 0x000080001a2a7810 */ /* 0x040fe40007f5e0ff */
[----:B------:R-:W-:Y:S02]  /*16a70*/  IADD3.X R13, RZ, R27, RZ, P6, !PT ;  /* 0x0000001bff0d7210 */ /* 0x000fe400037fe4ff */
[----:B------:R-:W-:Y:S01]  /*16a80*/  SHF.R.U64 R111, R111, 0x3, RZ ;  /* 0x000000036f6f7819 */ /* 0x000fe200000012ff */
[----:B------:R-:W-:Y:S01]  /*16a90*/  IMAD.X R43, RZ, RZ, R27, P2 ;  /* 0x000000ffff2b7224 */ /* 0x000fe200010e061b */
[C---:B--2---:R-:W-:Y:S02]  /*16aa0*/  IADD3 R28, P1, R26.reuse, 0x8020, RZ ;  /* 0x000080201a1c7810 */ /* 0x044fe40007f3e0ff */
[----:B------:R-:W-:-:S02]  /*16ab0*/  IADD3 R50, P6, R26, 0x8040, RZ ;  /* 0x000080401a327810 */ /* 0x000fc40007fde0ff */
[----:B------:R-:W-:Y:S02]  /*16ac0*/  LOP3.LUT R12, R143, 0x380, RZ, 0xc0, !PT ;  /* 0x000003808f0c7812 */ /* 0x000fe400078ec0ff */
[----:B------:R-:W-:Y:S01]  /*16ad0*/  LOP3.LUT R5, R26, 0x380, RZ, 0xc0, !PT ;  /* 0x000003801a057812 */ /* 0x000fe200078ec0ff */
[----:B------:R-:W-:Y:S01]  /*16ae0*/  IMAD.X R51, RZ, RZ, R27, P6 ;  /* 0x000000ffff337224 */ /* 0x000fe200030e061b */
[----:B------:R-:W-:Y:S02]  /*16af0*/  LOP3.LUT R10, R10, R141, RZ, 0x3c, !PT ;  /* 0x0000008d0a0a7212 */ /* 0x000fe400078e3cff */
[----:B------:R-:W-:Y:S02]  /*16b00*/  LOP3.LUT R14, R14, R145, RZ, 0x3c, !PT ;  /* 0x000000910e0e7212 */ /* 0x000fe400078e3cff */
[----:B------:R-:W-:Y:S02]  /*16b10*/  LOP3.LUT R141, R34, 0x380, RZ, 0xc0, !PT ;  /* 0x00000380228d7812 */ /* 0x000fe400078ec0ff */
[----:B------:R-:W-:-:S02]  /*16b20*/  LOP3.LUT R145, R42, 0x380, RZ, 0xc0, !PT ;  /* 0x000003802a917812 */ /* 0x000fc400078ec0ff */
[----:B------:R-:W-:Y:S02]  /*16b30*/  LOP3.LUT R20, R111, R20, RZ, 0x3c, !PT ;  /* 0x000000146f147212 */ /* 0x000fe400078e3cff */
[----:B------:R-:W-:Y:S02]  /*16b40*/  SHF.R.U64 R12, R12, 0x3, RZ ;  /* 0x000000030c0c7819 */ /* 0x000fe400000012ff */
[----:B------:R-:W-:Y:S02]  /*16b50*/  LOP3.LUT R111, R28, 0x380, RZ, 0xc0, !PT ;  /* 0x000003801c6f7812 */ /* 0x000fe400078ec0ff */
[----:B------:R-:W-:Y:S02]  /*16b60*/  LOP3.LUT R139, R50, 0x380, RZ, 0xc0, !PT ;  /* 0x00000380328b7812 */ /* 0x000fe400078ec0ff */
[----:B------:R-:W-:Y:S02]  /*16b70*/  IADD3 R38, P3, R26, 0x4060, RZ ;  /* 0x000040601a267810 */ /* 0x000fe40007f7e0ff */
[----:B------:R-:W-:-:S02]  /*16b80*/  SHF.R.U64 R5, R5, 0x3, RZ ;  /* 0x0000000305057819 */ /* 0x000fc400000012ff */
[----:B------:R-:W-:Y:S01]  /*16b90*/  SHF.R.U64 R141, R141, 0x3, RZ ;  /* 0x000000038d8d7819 */ /* 0x000fe200000012ff */
[----:B------:R-:W-:Y:S01]  /*16ba0*/  IMAD.X R39, RZ, RZ, R27, P3 ;  /* 0x000000ffff277224 */ /* 0x000fe200018e061b */
[----:B------:R-:W-:Y:S02]  /*16bb0*/  SHF.R.U64 R145, R145, 0x3, RZ ;  /* 0x0000000391917819 */ /* 0x000fe400000012ff */
[----:B------:R-:W-:Y:S02]  /*16bc0*/  IADD3 R78, P5, R26, 0x8060, RZ ;  /* 0x000080601a4e7810 */ /* 0x000fe40007fbe0ff */
[----:B------:R-:W-:Y:S02]  /*16bd0*/  LOP3.LUT R12, R12, R143, RZ, 0x3c, !PT ;  /* 0x0000008f0c0c7212 */ /* 0x000fe400078e3cff */
[----:B------:R-:W-:Y:S02]  /*16be0*/  SHF.R.U64 R111, R111, 0x3, RZ ;  /* 0x000000036f6f7819 */ /* 0x000fe400000012ff */
[----:B------:R-:W-:-:S02]  /*16bf0*/  SHF.R.U64 R139, R139, 0x3, RZ ;  /* 0x000000038b8b7819 */ /* 0x000fc400000012ff */
[----:B------:R-:W-:Y:S01]  /*16c00*/  LOP3.LUT R26, R5, R26, RZ, 0x3c, !PT ;  /* 0x0000001a051a7212 */ /* 0x000fe200078e3cff */
[----:B------:R-:W-:Y:S01]  /*16c10*/  IMAD.X R5, RZ, RZ, R27, P5 ;  /* 0x000000ffff057224 */ /* 0x000fe200028e061b */
[----:B------:R-:W-:Y:S02]  /*16c20*/  LOP3.LUT R143, R38, 0x380, RZ, 0xc0, !PT ;  /* 0x00000380268f7812 */ /* 0x000fe400078ec0ff */
[----:B------:R-:W-:Y:S02]  /*16c30*/  IADD3.X R35, RZ, R27, RZ, P4, !PT ;  /* 0x0000001bff237210 */ /* 0x000fe400027fe4ff */
[----:B------:R-:W-:Y:S02]  /*16c40*/  LOP3.LUT R34, R141, R34, RZ, 0x3c, !PT ;  /* 0x000000228d227212 */ /* 0x000fe400078e3cff */
[----:B------:R-:W-:Y:S02]  /*16c50*/  LOP3.LUT R42, R145, R42, RZ, 0x3c, !PT ;  /* 0x0000002a912a7212 */ /* 0x000fe400078e3cff */
[----:B------:R-:W-:-:S02]  /*16c60*/  LOP3.LUT R46, R111, R28, RZ, 0x3c, !PT ;  /* 0x0000001c6f2e7212 */ /* 0x000fc400078e3cff */
[----:B------:R-:W-:Y:S02]  /*16c70*/  LOP3.LUT R50, R139, R50, RZ, 0x3c, !PT ;  /* 0x000000328b327212 */ /* 0x000fe400078e3cff */
[-C--:B------:R-:W-:Y:S02]  /*16c80*/  IADD3.X R47, RZ, R27.reuse, RZ, P1, !PT ;  /* 0x0000001bff2f7210 */ /* 0x080fe40000ffe4ff */
[----:B------:R-:W-:Y:S02]  /*16c90*/  SHF.R.U64 R143, R143, 0x3, RZ ;  /* 0x000000038f8f7819 */ /* 0x000fe400000012ff */
[----:B------:R-:W-:Y:S02]  /*16ca0*/  MOV R86, R26 ;  /* 0x0000001a00567202 */ /* 0x000fe40000000f00 */
[----:B------:R-:W-:Y:S02]  /*16cb0*/  MOV R28, R8 ;  /* 0x00000008001c7202 */ /* 0x000fe40000000f00 */
[----:B------:R-:W-:-:S02]  /*16cc0*/  F2FP.F16.F32.PACK_AB R26, R4, R0 ;  /* 0x00000000041a723e */ /* 0x000fc400000000ff */
[----:B------:R-:W-:Y:S02]  /*16cd0*/  F2FP.F16.F32.PACK_AB R27, R138, R125 ;  /* 0x0000007d8a1b723e */ /* 0x000fe400000000ff */
[----:B------:R-:W-:Y:S02]  /*16ce0*/  MOV R9, R34 ;  /* 0x0000002200097202 */ /* 0x000fe40000000f00 */
[----:B------:R-:W-:Y:S01]  /*16cf0*/  MOV R8, R42 ;  /* 0x0000002a00087202 */ /* 0x000fe20000000f00 */
[----:B------:R-:W-:Y:S01]  /*16d00*/  STSM.16.M88.4 [R86], R24 ;  /* 0x0000001856007844 */ /* 0x000fe20000000200 */
[----:B------:R-:W-:Y:S02]  /*16d10*/  F2FP.F16.F32.PACK_AB R34, R37, R36 ;  /* 0x000000242522723e */ /* 0x000fe400000000ff */
[----:B------:R-:W-:Y:S02]  /*16d20*/  F2FP.F16.F32.PACK_AB R35, R135, R123 ;  /* 0x0000007b8723723e */ /* 0x000fe400000000ff */
[----:B------:R-:W-:-:S02]  /*16d30*/  MOV R11, R10 ;  /* 0x0000000a000b7202 */ /* 0x000fc40000000f00 */
[----:B------:R-:W-:Y:S01]  /*16d40*/  MOV R0, R50 ;  /* 0x0000003200007202 */ /* 0x000fe20000000f00 */
[----:B------:R0:W-:Y:S01]  /*16d50*/  STSM.16.M88.4 [R28], R32 ;  /* 0x000000201c007844 */ /* 0x0001e20000000200 */
[----:B------:R-:W-:Y:S02]  /*16d60*/  F2FP.F16.F32.PACK_AB R42, R45, R44 ;  /* 0x0000002c2d2a723e */ /* 0x000fe400000000ff */
[----:B------:R-:W-:Y:S02]  /*16d70*/  F2FP.F16.F32.PACK_AB R43, R133, R121 ;  /* 0x00000079852b723e */ /* 0x000fe400000000ff */
[----:B------:R-:W-:Y:S02]  /*16d80*/  LOP3.LUT R38, R143, R38, RZ, 0x3c, !PT ;  /* 0x000000268f267212 */ /* 0x000fe400078e3cff */
[----:B------:R-:W-:Y:S01]  /*16d90*/  MOV R12, R12 ;  /* 0x0000000c000c7202 */ /* 0x000fe20000000f00 */
[----:B------:R-:W-:Y:S01]  /*16da0*/  STSM.16.M88.4 [R11], R40 ;  /* 0x000000280b007844 */ /* 0x000fe20000000200 */
[----:B------:R-:W-:-:S02]  /*16db0*/  F2FP.F16.F32.PACK_AB R50, R53, R52 ;  /* 0x000000343532723e */ /* 0x000fc400000000ff */
[----:B------:R-:W-:Y:S02]  /*16dc0*/  F2FP.F16.F32.PACK_AB R51, R131, R54 ;  /* 0x000000368333723e */ /* 0x000fe400000000ff */
[----:B------:R-:W-:Y:S02]  /*16dd0*/  MOV R14, R14 ;  /* 0x0000000e000e7202 */ /* 0x000fe40000000f00 */
[----:B------:R-:W-:Y:S01]  /*16de0*/  LOP3.LUT R141, R78, 0x380, RZ, 0xc0, !PT ;  /* 0x000003804e8d7812 */ /* 0x000fe200078ec0ff */
[----:B------:R-:W-:Y:S01]  /*16df0*/  STSM.16.M88.4 [R12], R48 ;  /* 0x000000300c007844 */ /* 0x000fe20000000200 */
[----:B------:R-:W-:Y:S01]  /*16e00*/  MOV R20, R20 ;  /* 0x0000001400147202 */ /* 0x000fe20000000f00 */
[----:B0-----:R-:W0:Y:S01]  /*16e10*/  LDC R28, c[0x0][0xbe8] ;  /* 0x0002fa00ff1c7b82 */ /* 0x001e220000000800 */
[----:B------:R-:W-:Y:S01]  /*16e20*/  MOV R38, R38 ;  /* 0x0000002600267202 */ /* 0x000fe20000000f00 */
[----:B------:R-:W-:Y:S01]  /*16e30*/  STSM.16.M88.4 [R14], R56 ;  /* 0x000000380e007844 */ /* 0x000fe20000000200 */
[----:B------:R-:W-:-:S02]  /*16e40*/  SHF.R.U64 R141, R141, 0x3, RZ ;  /* 0x000000038d8d7819 */ /* 0x000fc400000012ff */
[----:B------:R-:W-:Y:S01]  /*16e50*/  ISETP.NE.U32.AND P0, PT, RZ, UR4, PT ;  /* 0x00000004ff007c0c */ /* 0x000fe2000bf05070 */
[----:B------:R2:W-:Y:S01]  /*16e60*/  STSM.16.M88.4 [R20], R64 ;  /* 0x0000004014007844 */ /* 0x0005e20000000200 */
[----:B------:R-:W-:Y:S02]  /*16e70*/  LOP3.LUT R4, R141, R78, RZ, 0x3c, !PT ;  /* 0x0000004e8d047212 */ /* 0x000fe400078e3cff */
[----:B------:R-:W-:Y:S01]  /*16e80*/  MOV R46, R46 ;  /* 0x0000002e002e7202 */ /* 0x000fe20000000f00 */
[----:B------:R-:W-:Y:S01]  /*16e90*/  STSM.16.M88.4 [R9], R72 ;  /* 0x0000004809007844 */ /* 0x000fe20000000200 */
[----:B------:R-:W-:Y:S02]  /*16ea0*/  MOV R10, R4 ;  /* 0x00000004000a7202 */ /* 0x000fe40000000f00 */
[----:B------:R-:W-:Y:S01]  /*16eb0*/  ISETP.NE.AND.EX P0, PT, RZ, UR5, PT, P0 ;  /* 0x00000005ff007c0c */ /* 0x000fe2000bf05300 */
[----:B------:R-:W-:Y:S04]  /*16ec0*/  STSM.16.M88.4 [R38], R80 ;  /* 0x0000005026007844 */ /* 0x000fe80000000200 */
[----:B------:R3:W-:Y:S04]  /*16ed0*/  STSM.16.M88.4 [R8], R88 ;  /* 0x0000005808007844 */ /* 0x0007e80000000200 */
[----:B------:R4:W-:Y:S01]  /*16ee0*/  STSM.16.M88.4 [R46], R96 ;  /* 0x000000602e007844 */ /* 0x0009e20000000200 */
[----:B--2---:R-:W-:-:S03]  /*16ef0*/  MOV R20, RZ ;  /* 0x000000ff00147202 */ /* 0x004fc60000000f00 */
[----:B------:R4:W-:Y:S04]  /*16f00*/  STSM.16.M88.4 [R0], R104 ;  /* 0x0000006800007844 */ /* 0x0009e80000000200 */
[----:B------:R4:W-:Y:S01]  /*16f10*/  STSM.16.M88.4 [R10], R112 ;  /* 0x000000700a007844 */ /* 0x0009e20000000200 */
[----:B------:R-:W-:Y:S01]  /*16f20*/  BAR.SYNC.DEFER_BLOCKING 0x1, 0x100 ;  /* 0x0044000000007b1d */ /* 0x000fe20000010000 */
[----:B---3--:R-:W-:-:S04]  /*16f30*/  IADD3 R8, P1, R227, UR4, RZ ;  /* 0x00000004e3087c10 */ /* 0x008fc8000ff3e0ff */
[----:B------:R-:W-:Y:S01]  /*16f40*/  IADD3.X R9, R228, UR5, RZ, P1, !PT ;  /* 0x00000005e4097c10 */ /* 0x000fe20008ffe4ff */
[----:B------:R-:W-:Y:S02]  /*16f50*/  ULDC.64 UR4, c[0x0][0xc08] ;  /* 0x0003020000047ab9 */ /* 0x000fe40000000a00 */
[----:B------:R-:W-:-:S04]  /*16f60*/  ISETP.NE.U32.AND P2, PT, RZ, UR4, PT ;  /* 0x00000004ff007c0c */ /* 0x000fc8000bf45070 */
[----:B------:R-:W-:Y:S01]  /*16f70*/  ISETP.NE.AND.EX P2, PT, RZ, UR5, PT, P2 ;  /* 0x00000005ff007c0c */ /* 0x000fe2000bf45320 */
[----:B------:R4:W5:-:S12]  /*16f80*/  @P0 LDG.E R20, desc[UR56][R8.64] ;  /* 0x0000003808140981 */ /* 0x000958000c1e1900 */
[----:B------:R-:W-:Y:S01]  /*16f90*/  @P2 IADD3 R4, P3, R227, UR4, RZ ;  /* 0x00000004e3042c10 */ /* 0x000fe2000ff7e0ff */
[----:B------:R-:W-:Y:S01]  /*16fa0*/  ULDC UR4, c[0x0][0xa88] ;  /* 0x0002a20000047ab9 */ /* 0x000fe20000000800 */
[----:B0-----:R-:W-:Y:S01]  /*16fb0*/  ISETP.NE.AND P1, PT, R28, 0x1, PT ;  /* 0x000000011c00780c */ /* 0x001fe20003f25270 */
[----:B------:R-:W-:Y:S01]  /*16fc0*/  IMAD.U32 R65, RZ, RZ, UR4 ;  /* 0x00000004ff417e24 */ /* 0x000fe2000f8e00ff */
[----:B------:R-:W-:-:S05]  /*16fd0*/  @P2 IADD3.X R5, R228, UR5, RZ, P3, !PT ;  /* 0x00000005e4052c10 */ /* 0x000fca0009ffe4ff */
[----:B------:R4:W5:Y:S06]  /*16fe0*/  @P2 LDG.E R65, desc[UR56][R4.64] ;  /* 0x0000003804412981 */ /* 0x00096c000c1e1900 */
[----:B------:R-:W0:Y:S08]  /*16ff0*/  @P1 LDC R11, c[0x0][0xbec] ;  /* 0x0002fb00ff0b1b82 */ /* 0x000e300000000800 */
[----:B------:R-:W2:Y:S01]  /*17000*/  @P1 LDC R15, c[0x0][0xbf0] ;  /* 0x0002fc00ff0f1b82 */ /* 0x000ea20000000800 */
[----:B----4-:R-:W-:Y:S05]  /*17010*/  @P2 BRA `(.L_x_3939) ;  /* 0x0000000000102947 */ /* 0x010fea0003800000 */
[----:B------:R-:W-:Y:S05]  /*17020*/  @!P0 BRA `(.L_x_3939) ;  /* 0x00000000000c8947 */ /* 0x000fea0003800000 */
[----:B------:R-:W3:Y:S04]  /*17030*/  LDG.E R0, desc[UR56][R8.64] ;  /* 0x0000003808007981 */ /* 0x000ee8000c1e1900 */
[----:B-----5:R-:W3:Y:S02]  /*17040*/  LDG.E R65, desc[UR56][R8.64+0x4] ;  /* 0x0000043808417981 */ /* 0x020ee4000c1e1900 */
[----:B---3--:R-:W-:-:S07]  /*17050*/  IMAD.IADD R65, R65, 0x1, -R0 ;  /* 0x0000000141417824 */ /* 0x008fce00078e0a00 */
.L_x_3939:
[----:B------:R-:W3:Y:S01]  /*17060*/  LDL R0, [R1+0x78] ;  /* 0x0000780001007983 */ /* 0x000ee20000100800 */
[----:B------:R-:W-:Y:S01]  /*17070*/  SHF.R.S32.HI R64, RZ, 0x1f, R226 ;  /* 0x0000001fff407819 */ /* 0x000fe200000114e2 */
[----:B------:R-:W-:Y:S01]  /*17080*/  ULDC.64 UR4, c[0x0][0xb90] ;  /* 0x0002e40000047ab9 */ /* 0x000fe20000000a00 */
[----:B------:R-:W4:Y:S01]  /*17090*/  S2R R34, SR_TID.X ;  /* 0x0000000000227919 */ /* 0x000f220000002100 */
[----:B-----5:R-:W-:Y:S02]  /*170a0*/  SHF.R.S32.HI R21, RZ, 0x1f, R20 ;  /* 0x0000001fff157819 */ /* 0x020fe40000011414 */
[----:B------:R-:W-:Y:S01]  /*170b0*/  SEL R229, R229, RZ, !P0 ;  /* 0x000000ffe5e57207 */ /* 0x000fe20004000000 */
[----:B------:R-:W2:Y:S01]  /*170c0*/  LDL.LU R8, [R1+0x44] ;  /* 0x0000440001087983 */ /* 0x000ea20000300800 */
[----:B------:R-:W-:Y:S01]  /*170d0*/  IMAD R65, R65, R28, RZ ;  /* 0x0000001c41417224 */ /* 0x000fe200078e02ff */
[----:B------:R-:W1:Y:S02]  /*170e0*/  @P1 LDC R67, c[0x0][0xbec] ;  /* 0x0002fb00ff431b82 */ /* 0x000e640000000800 */
[----:B------:R-:W3:Y:S01]  /*170f0*/  LDL.LU R66, [R1+0x40] ;  /* 0x0000400001427983 */ /* 0x000ee20000300800 */
[----:B------:R-:W-:-:S03]  /*17100*/  IMAD R5, R64, UR4, RZ ;  /* 0x0000000440057c24 */ /* 0x000fc6000f8e02ff */
[----:B------:R-:W2:Y:S01]  /*17110*/  LDL R26, [R1+0x70] ;  /* 0x00007000011a7983 */ /* 0x000ea20000100800 */
[C---:B------:R-:W-:Y:S01]  /*17120*/  IMAD R13, R226.reuse, UR5, R5 ;  /* 0x00000005e20d7c24 */ /* 0x040fe2000f8e0205 */
[----:B------:R-:W1:Y:S01]  /*17130*/  @P1 LDC R69, c[0x0][0xbf0] ;  /* 0x0002fc00ff451b82 */ /* 0x000e620000000800 */
[----:B------:R-:W-:Y:S01]  /*17140*/  IMAD.WIDE.U32 R4, R226, UR4, R20 ;  /* 0x00000004e2047c25 */ /* 0x000fe2000f8e0014 */
[----:B------:R-:W-:-:S03]  /*17150*/  ULDC.64 UR4, c[0x0][0xb98] ;  /* 0x0002e60000047ab9 */ /* 0x000fc60000000a00 */
[----:B------:R-:W-:Y:S02]  /*17160*/  IMAD.IADD R5, R5, 0x1, R13 ;  /* 0x0000000105057824 */ /* 0x000fe400078e020d */
[----:B----4-:R-:W-:-:S05]  /*17170*/  VIADD R34, R34, 0xffffff80 ;  /* 0xffffff8022227836 */ /* 0x010fca0000000000 */
[----:B------:R-:W-:-:S04]  /*17180*/  SHF.R.S32.HI R68, RZ, 0x1f, R34 ;  /* 0x0000001fff447819 */ /* 0x000fc80000011422 */
[----:B------:R-:W-:-:S04]  /*17190*/  LEA.HI R68, R68, R34, RZ, 0x3 ;  /* 0x0000002244447211 */ /* 0x000fc800078f18ff */
[----:B------:R-:W-:Y:S01]  /*171a0*/  SHF.R.S32.HI R68, RZ, 0x3, R68 ;  /* 0x00000003ff447819 */ /* 0x000fe20000011444 */
[----:B------:R-:W-:Y:S01]  /*171b0*/  IMAD.WIDE.U32 R4, R229, UR4, R4 ;  /* 0x00000004e5047c25 */ /* 0x000fe2000f8e0004 */
[----:B------:R-:W-:-:S04]  /*171c0*/  SHF.R.S32.HI R27, RZ, 0x1f, R34 ;  /* 0x0000001fff1b7819 */ /* 0x000fc80000011422 */
[----:B------:R-:W-:-:S04]  /*171d0*/  LEA.HI R27, R27, R34, RZ, 0x7 ;  /* 0x000000221b1b7211 */ /* 0x000fc800078f38ff */
[----:B------:R-:W-:-:S04]  /*171e0*/  LOP3.LUT R27, R27, 0xffffff80, RZ, 0xc0, !PT ;  /* 0xffffff801b1b7812 */ /* 0x000fc800078ec0ff */
[----:B------:R-:W-:Y:S01]  /*171f0*/  IADD3 R27, R34, -R27, RZ ;  /* 0x8000001b221b7210 */ /* 0x000fe20007ffe0ff */
[----:B------:R-:W-:Y:S01]  /*17200*/  VIADD R70, R222, 0x40 ;  /* 0x00000040de467836 */ /* 0x000fe20000000000 */
[----:B------:R-:W-:Y:S01]  /*17210*/  BSSY B1, `(.L_x_3940) ;  /* 0x00000b0000017945 */ /* 0x000fe20003800000 */
[----:B------:R-:W-:-:S03]  /*17220*/  SHF.R.S32.HI R72, RZ, 0x1f, R224 ;  /* 0x0000001fff487819 */ /* 0x000fc600000114e0 */
[----:B------:R-:W-:Y:S02]  /*17230*/  SHF.R.S32.HI R71, RZ, 0x1f, R70 ;  /* 0x0000001fff477819 */ /* 0x000fe40000011446 */
[----:B---3--:R-:W-:-:S05]  /*17240*/  LEA R10, R66, R0, 0x7 ;  /* 0x00000000420a7211 */ /* 0x008fca00078e38ff */
[----:B0-----:R-:W-:Y:S01]  /*17250*/  @P1 IMAD.HI.U32 R0, R10, R11, RZ ;  /* 0x0000000b0a001227 */ /* 0x001fe200078e00ff */
[----:B------:R-:W-:-:S03]  /*17260*/  LEA R11, R68, R222, 0x6 ;  /* 0x000000de440b7211 */ /* 0x000fc600078e30ff */
[----:B------:R-:W-:Y:S01]  /*17270*/  IMAD.MOV.U32 R9, RZ, RZ, R10 ;  /* 0x000000ffff097224 */ /* 0x000fe200078e000a */
[----:B--2---:R-:W-:Y:S02]  /*17280*/  @P1 SHF.R.U32.HI R9, RZ, R15, R0 ;  /* 0x0000000fff091219 */ /* 0x004fe40000011600 */
[----:B------:R-:W-:-:S03]  /*17290*/  SEL R0, R8, RZ, !P0 ;  /* 0x000000ff08007207 */ /* 0x000fc60004000000 */
[----:B------:R-:W-:Y:S02]  /*172a0*/  IMAD.MOV R13, RZ, RZ, -R9 ;  /* 0x000000ffff0d7224 */ /* 0x000fe400078e0a09 */
[----:B------:R-:W-:-:S04]  /*172b0*/  IMAD.WIDE R6, R11, 0x2, R6 ;  /* 0x000000020b067825 */ /* 0x000fc800078e0206 */
[----:B------:R-:W-:Y:S02]  /*172c0*/  IMAD R8, R0, UR4, RZ ;  /* 0x0000000400087c24 */ /* 0x000fe4000f8e02ff */
[----:B------:R-:W-:Y:S01]  /*172d0*/  IMAD R11, R28, R13, R10 ;  /* 0x0000000d1c0b7224 */ /* 0x000fe200078e020a */
[----:B------:R-:W-:Y:S01]  /*172e0*/  SHF.R.S32.HI R13, RZ, 0x1f, R9 ;  /* 0x0000001fff0d7819 */ /* 0x000fe20000011409 */
[----:B------:R-:W-:Y:S01]  /*172f0*/  IMAD R10, R229, UR5, R8 ;  /* 0x00000005e50a7c24 */ /* 0x000fe2000f8e0208 */
[----:B------:R-:W-:Y:S01]  /*17300*/  IADD3 R4, P0, R9, R4, RZ ;  /* 0x0000000409047210 */ /* 0x000fe20007f1e0ff */
[----:B------:R-:W-:Y:S01]  /*17310*/  ULDC.64 UR4, c[0x0][0xb88] ;  /* 0x0002e20000047ab9 */ /* 0x000fe20000000a00 */
[----:B------:R-:W-:Y:S02]  /*17320*/  SHF.R.S32.HI R8, RZ, 0x1f, R11 ;  /* 0x0000001fff087819 */ /* 0x000fe4000001140b */
[----:B------:R-:W-:-:S03]  /*17330*/  IADD3.X R5, R13, R5, R10, P0, !PT ;  /* 0x000000050d057210 */ /* 0x000fc600007fe40a */
[----:B------:R-:W-:Y:S01]  /*17340*/  IMAD R10, R8, UR4, RZ ;  /* 0x00000004080a7c24 */ /* 0x000fe2000f8e02ff */
[----:B------:R-:W-:Y:S01]  /*17350*/  IADD3 R9, P2, R6, 0x1000, RZ ;  /* 0x0000100006097810 */ /* 0x000fe20007f5e0ff */
[----:B------:R-:W-:-:S04]  /*17360*/  IMAD.WIDE.U32 R4, R11, UR4, R4 ;  /* 0x000000040b047c25 */ /* 0x000fc8000f8e0004 */
[----:B------:R-:W-:Y:S01]  /*17370*/  IMAD R15, R11, UR5, R10 ;  /* 0x000000050b0f7c24 */ /* 0x000fe2000f8e020a */
[----:B------:R-:W-:Y:S01]  /*17380*/  ULDC.64 UR4, c[0x0][0xb50] ;  /* 0x0002d40000047ab9 */ /* 0x000fe20000000a00 */
[----:B------:R-:W-:Y:S02]  /*17390*/  LOP3.LUT R8, R9, 0x380, RZ, 0xc0, !PT ;  /* 0x0000038009087812 */ /* 0x000fe400078ec0ff */
[----:B------:R-:W-:Y:S02]  /*173a0*/  LEA R10, P0, R4, UR4, 0x2 ;  /* 0x00000004040a7c11 */ /* 0x000fe4000f8010ff */
[----:B------:R-:W-:Y:S02]  /*173b0*/  IADD3 R5, R5, R15, RZ ;  /* 0x0000000f05057210 */ /* 0x000fe40007ffe0ff */
[----:B------:R-:W-:Y:S02]  /*173c0*/  SHF.R.U64 R8, R8, 0x3, RZ ;  /* 0x0000000308087819 */ /* 0x000fe400000012ff */
[----:B------:R-:W-:Y:S01]  /*173d0*/  LEA.HI.X R14, R4, UR5, R5, 0x2, P0 ;  /* 0x00000005040e7c11 */ /* 0x000fe200080f1405 */
[----:B------:R-:W-:Y:S01]  /*173e0*/  SHFL.IDX PT, R54, R10, RZ, 0x1c1f ;  /* 0x001c1fff0a367589 */ /* 0x000fe200000e0000 */
[----:B------:R-:W-:Y:S01]  /*173f0*/  IADD3 R37, P0, R6, 0x5000, RZ ;  /* 0x0000500006257810 */ /* 0x000fe20007f1e0ff */
[----:B------:R-:W-:Y:S01]  /*17400*/  IMAD R26, R66, 0x80, R26 ;  /* 0x00000080421a7824 */ /* 0x000fe200078e021a */
[----:B------:R-:W-:Y:S01]  /*17410*/  LOP3.LUT R8, R8, R9, RZ, 0x3c, !PT ;  /* 0x0000000908087212 */ /* 0x000fe200078e3cff */
[----:B------:R-:W-:Y:S01]  /*17420*/  IMAD.X R9, RZ, RZ, R7, P2 ;  /* 0x000000ffff097224 */ /* 0x000fe200010e0607 */
[----:B------:R-:W-:Y:S01]  /*17430*/  LOP3.LUT R36, R37, 0x380, RZ, 0xc0, !PT ;  /* 0x0000038025247812 */ /* 0x000fe200078ec0ff */
[----:B------:R-:W-:Y:S01]  /*17440*/  SHFL.IDX PT, R58, R10, 0x1, 0x1c1f ;  /* 0x003c1f000a3a7f89 */ /* 0x000fe200000e0000 */
[----:B------:R-:W-:Y:S01]  /*17450*/  IADD3 R45, P2, R6, 0x7000, RZ ;  /* 0x00007000062d7810 */ /* 0x000fe20007f5e0ff */
[----:B------:R-:W-:Y:S01]  /*17460*/  ULDC.64 UR4, c[0x0][0xaa0] ;  /* 0x0002a80000047ab9 */ /* 0x000fe20000000a00 */
[----:B------:R-:W-:Y:S01]  /*17470*/  SHF.R.U64 R36, R36, 0x3, RZ ;  /* 0x0000000324247819 */ /* 0x000fe200000012ff */
[----:B------:R-:W0:Y:S01]  /*17480*/  SHFL.IDX PT, R55, R14, RZ, 0x1c1f ;  /* 0x001c1fff0e377589 */ /* 0x000e2200000e0000 */
[----:B------:R-:W-:-:S03]  /*17490*/  LOP3.LUT R44, R45, 0x380, RZ, 0xc0, !PT ;  /* 0x000003802d2c7812 */ /* 0x000fc600078ec0ff */
[----:B------:R-:W2:Y:S01]  /*174a0*/  SHFL.IDX PT, R59, R14, 0x1, 0x1c1f ;  /* 0x003c1f000e3b7f89 */ /* 0x000ea200000e0000 */
[----:B------:R-:W-:Y:S01]  /*174b0*/  LOP3.LUT R36, R36, R37, RZ, 0x3c, !PT ;  /* 0x0000002524247212 */ /* 0x000fe200078e3cff */
[--C-:B------:R-:W-:Y:S01]  /*174c0*/  IMAD.X R37, RZ, RZ, R7.reuse, P0 ;  /* 0x000000ffff257224 */ /* 0x100fe200000e0607 */
[----:B------:R-:W-:Y:S01]  /*174d0*/  SHF.R.U64 R44, R44, 0x3, RZ ;  /* 0x000000032c2c7819 */ /* 0x000fe200000012ff */
[----:B------:R-:W-:Y:S01]  /*174e0*/  VIADD R4, R26, 0x8 ;  /* 0x000000081a047836 */ /* 0x000fe20000000000 */
[----:B------:R-:W-:Y:S02]  /*174f0*/  LOP3.LUT P0, RZ, R27, 0x3, RZ, 0xc0, !PT ;  /* 0x000000031bff7812 */ /* 0x000fe4000780c0ff */
[----:B------:R-:W-:Y:S01]  /*17500*/  LOP3.LUT R44, R44, R45, RZ, 0x3c, !PT ;  /* 0x0000002d2c2c7212 */ /* 0x000fe200078e3cff */
[----:B------:R-:W-:Y:S01]  /*17510*/  IMAD.X R45, RZ, RZ, R7, P2 ;  /* 0x000000ffff2d7224 */ /* 0x000fe200010e0607 */
[-C--:B------:R-:W-:Y:S02]  /*17520*/  ISETP.GE.OR P2, PT, R26, R65.reuse, P0 ;  /* 0x000000411a00720c */ /* 0x080fe40000746670 */
[----:B------:R-:W-:-:S11]  /*17530*/  ISETP.GE.OR P0, PT, R4, R65, P0 ;  /* 0x000000410400720c */ /* 0x000fd60000706670 */
[----:B0-----:R-:W-:Y:S04]  /*17540*/  @!P2 ST.E desc[UR56][R54.64], R2 ;  /* 0x000000023600a985 */ /* 0x001fe8000c101938 */
[----:B--2---:R0:W-:Y:S01]  /*17550*/  @!P0 ST.E desc[UR56][R58.64], R3 ;  /* 0x000000033a008985 */ /* 0x0041e2000c101938 */
[C---:B------:R-:W-:Y:S02]  /*17560*/  IADD3 R13, P6, R6.reuse, 0x2000, RZ ;  /* 0x00002000060d7810 */ /* 0x040fe40007fde0ff */
[C---:B------:R-:W-:Y:S01]  /*17570*/  IADD3 R25, P5, R6.reuse, 0x3000, RZ ;  /* 0x0000300006197810 */ /* 0x040fe20007fbe0ff */
[----:B------:R-:W5:Y:S01]  /*17580*/  LD.E.128 R36, desc[UR56][R36.64] ;  /* 0x0000003824247980 */ /* 0x000f62000c101d00 */
[----:B0-----:R-:W-:Y:S01]  /*17590*/  IMAD R3, R21, UR4, RZ ;  /* 0x0000000415037c24 */ /* 0x001fe2000f8e02ff */
[----:B------:R-:W-:-:S02]  /*175a0*/  IADD3 R33, P4, R6, 0x4000, RZ ;  /* 0x0000400006217810 */ /* 0x000fc40007f9e0ff */
[----:B------:R-:W5:Y:S01]  /*175b0*/  LD.E.128 R44, desc[UR56][R44.64] ;  /* 0x000000382c2c7980 */ /* 0x000f62000c101d00 */
[C---:B------:R-:W-:Y:S02]  /*175c0*/  IMAD R21, R20.reuse, UR5, R3 ;  /* 0x0000000514157c24 */ /* 0x040fe4000f8e0203 */
[----:B------:R-:W-:Y:S01]  /*175d0*/  IMAD.WIDE.U32 R2, R20, UR4, RZ ;  /* 0x0000000414027c25 */ /* 0x000fe2000f8e00ff */
[----:B------:R-:W-:Y:S01]  /*175e0*/  ULDC.64 UR4, c[0x0][0xae8] ;  /* 0x0002ba0000047ab9 */ /* 0x000fe20000000a00 */
[----:B------:R-:W-:Y:S02]  /*175f0*/  IADD3 R41, P3, R6, 0x6000, RZ ;  /* 0x0000600006297810 */ /* 0x000fe40007f7e0ff */
[----:B------:R-:W-:Y:S01]  /*17600*/  IMAD R20, R225, 0x20, R68 ;  /* 0x00000020e1147824 */ /* 0x000fe200078e0244 */
[----:B------:R-:W-:Y:S01]  /*17610*/  IADD3 R3, R3, R21, RZ ;  /* 0x0000001503037210 */ /* 0x000fe20007ffe0ff */
[----:B------:R-:W-:Y:S01]  /*17620*/  IMAD R21, R64, UR4, RZ ;  /* 0x0000000440157c24 */ /* 0x000fe2000f8e02ff */
[----:B------:R-:W-:Y:S01]  /*17630*/  LOP3.LUT R12, R13, 0x380, RZ, 0xc0, !PT ;  /* 0x000003800d0c7812 */ /* 0x000fe200078ec0ff */
[----:B------:R-:W-:Y:S01]  /*17640*/  IMAD R64, R66, 0x80, R20 ;  /* 0x0000008042407824 */ /* 0x000fe200078e0214 */
[----:B------:R-:W-:-:S02]  /*17650*/  LOP3.LUT R24, R25, 0x380, RZ, 0xc0, !PT ;  /* 0x0000038019187812 */ /* 0x000fc400078ec0ff */
[----:B------:R-:W-:Y:S01]  /*17660*/  LOP3.LUT R32, R33, 0x380, RZ, 0xc0, !PT ;  /* 0x0000038021207812 */ /* 0x000fe200078ec0ff */
[C---:B------:R-:W-:Y:S01]  /*17670*/  IMAD R21, R226.reuse, UR5, R21 ;  /* 0x00000005e2157c24 */ /* 0x040fe2000f8e0215 */
[----:B------:R-:W-:Y:S01]  /*17680*/  LOP3.LUT R40, R41, 0x380, RZ, 0xc0, !PT ;  /* 0x0000038029287812 */ /* 0x000fe200078ec0ff */
[----:B------:R-:W-:Y:S01]  /*17690*/  IMAD.WIDE.U32 R2, R226, UR4, R2 ;  /* 0x00000004e2027c25 */ /* 0x000fe2000f8e0002 */
[----:B------:R-:W-:Y:S01]  /*176a0*/  SHF.R.U64 R12, R12, 0x3, RZ ;  /* 0x000000030c0c7819 */ /* 0x000fe200000012ff */
[----:B------:R-:W-:Y:S01]  /*176b0*/  ULDC.64 UR4, c[0x0][0xaf0] ;  /* 0x0002bc0000047ab9 */ /* 0x000fe20000000a00 */
[----:B------:R-:W-:Y:S01]  /*176c0*/  SHF.R.U64 R24, R24, 0x3, RZ ;  /* 0x0000000318187819 */ /* 0x000fe200000012ff */
[----:B-1----:R-:W-:Y:S01]  /*176d0*/  @P1 IMAD.HI.U32 R20, R64, R67, RZ ;  /* 0x0000004340141227 */ /* 0x002fe200078e00ff */
[----:B------:R-:W-:Y:S02]  /*176e0*/  SHF.R.U64 R32, R32, 0x3, RZ ;  /* 0x0000000320207819 */ /* 0x000fe400000012ff */
[----:B------:R-:W-:Y:S01]  /*176f0*/  SHF.R.U64 R40, R40, 0x3, RZ ;  /* 0x0000000328287819 */ /* 0x000fe200000012ff */
[----:B------:R-:W-:Y:S01]  /*17700*/  IMAD R0, R0, UR4, RZ ;  /* 0x0000000400007c24 */ /* 0x000fe2000f8e02ff */
[----:B------:R-:W-:Y:S01]  /*17710*/  IADD3 R3, R3, R21, RZ ;  /* 0x0000001503037210 */ /* 0x000fe20007ffe0ff */
[----:B------:R-:W-:Y:S01]  /*17720*/  IMAD.MOV.U32 R21, RZ, RZ, R64 ;  /* 0x000000ffff157224 */ /* 0x000fe200078e0040 */
[----:B------:R-:W-:Y:S01]  /*17730*/  LOP3.LUT R12, R12, R13, RZ, 0x3c, !PT ;  /* 0x0000000d0c0c7212 */ /* 0x000fe200078e3cff */
[----:B------:R-:W-:Y:S01]  /*17740*/  IMAD.X R13, RZ, RZ, R7, P6 ;  /* 0x000000ffff0d7224 */ /* 0x000fe200030e0607 */
[----:B------:R-:W-:-:S02]  /*17750*/  LOP3.LUT R24, R24, R25, RZ, 0x3c, !PT ;  /* 0x0000001918187212 */ /* 0x000fc400078e3cff */
[----:B------:R-:W-:Y:S01]  /*17760*/  LOP3.LUT R32, R32, R33, RZ, 0x3c, !PT ;  /* 0x0000002120207212 */ /* 0x000fe200078e3cff */
[----:B------:R-:W-:Y:S01]  /*17770*/  IMAD.X R33, RZ, RZ, R7, P4 ;  /* 0x000000ffff217224 */ /* 0x000fe200020e0607 */
[----:B------:R-:W-:Y:S01]  /*17780*/  LOP3.LUT R40, R40, R41, RZ, 0x3c, !PT ;  /* 0x0000002928287212 */ /* 0x000fe200078e3cff */
[C---:B------:R-:W-:Y:S01]  /*17790*/  IMAD R67, R229.reuse, UR5, R0 ;  /* 0x00000005e5437c24 */ /* 0x040fe2000f8e0200 */
[----:B------:R-:W-:Y:S01]  /*177a0*/  IADD3.X R25, RZ, R7, RZ, P5, !PT ;  /* 0x00000007ff197210 */ /* 0x000fe20002ffe4ff */
[----:B------:R-:W-:Y:S01]  /*177b0*/  IMAD.WIDE.U32 R2, R229, UR4, R2 ;  /* 0x00000004e5027c25 */ /* 0x000fe2000f8e0002 */
[----:B------:R-:W-:Y:S01]  /*177c0*/  @P1 SHF.R.U32.HI R21, RZ, R69, R20 ;  /* 0x00000045ff151219 */ /* 0x000fe20000011614 */
[----:B------:R-:W-:Y:S01]  /*177d0*/  ULDC.64 UR4, c[0x0][0xae0] ;  /* 0x0002b80000047ab9 */ /* 0x000fe20000000a00 */
[C---:B------:R-:W-:Y:S01]  /*177e0*/  IADD3 R49, P6, R6.reuse, 0x8000, RZ ;  /* 0x0000800006317810 */ /* 0x040fe20007fde0ff */
[----:B------:R-:W5:Y:S01]  /*177f0*/  LD.E.128 R12, desc[UR56][R12.64] ;  /* 0x000000380c0c7980 */ /* 0x000f62000c101d00 */
[----:B------:R-:W-:-:S02]  /*17800*/  IADD3 R53, P5, R6, 0x9000, RZ ;  /* 0x0000900006357810 */ /* 0x000fc40007fbe0ff */
[C---:B------:R-:W-:Y:S01]  /*17810*/  IADD3 R57, P4, R6.reuse, 0xa000, RZ ;  /* 0x0000a00006397810 */ /* 0x040fe20007f9e0ff */
[----:B------:R-:W5:Y:S01]  /*17820*/  LD.E.128 R32, desc[UR56][R32.64] ;  /* 0x0000003820207980 */ /* 0x000f62000c101d00 */
[----:B------:R-:W-:Y:S02]  /*17830*/  IADD3.X R41, RZ, R7, RZ, P3, !PT ;  /* 0x00000007ff297210 */ /* 0x000fe40001ffe4ff */
[----:B------:R-:W-:Y:S01]  /*17840*/  IADD3 R5, P3, R6, 0xb000, RZ ;  /* 0x0000b00006057810 */ /* 0x000fe20007f7e0ff */
[--C-:B------:R-:W-:Y:S01]  /*17850*/  IMAD.MOV R69, RZ, RZ, -R21.reuse ;  /* 0x000000ffff457224 */ /* 0x100fe200078e0a15 */
[----:B------:R-:W-:Y:S01]  /*17860*/  SHF.R.S32.HI R0, RZ, 0x1f, R21 ;  /* 0x0000001fff007819 */ /* 0x000fe20000011415 */
[----:B------:R-:W5:Y:S01]  /*17870*/  LD.E.128 R24, desc[UR56][R24.64] ;  /* 0x0000003818187980 */ /* 0x000f62000c101d00 */
[----:B------:R-:W-:Y:S02]  /*17880*/  LOP3.LUT R48, R49, 0x380, RZ, 0xc0, !PT ;  /* 0x0000038031307812 */ /* 0x000fe400078ec0ff */
[----:B------:R-:W-:Y:S01]  /*17890*/  LOP3.LUT R52, R53, 0x380, RZ, 0xc0, !PT ;  /* 0x0000038035347812 */ /* 0x000fe200078ec0ff */
[----:B------:R-:W5:Y:S01]  /*178a0*/  LD.E.128 R40, desc[UR56][R40.64] ;  /* 0x0000003828287980 */ /* 0x000f62000c101d00 */
[----:B------:R-:W-:-:S02]  /*178b0*/  LOP3.LUT R56, R57, 0x380, RZ, 0xc0, !PT ;  /* 0x0000038039387812 */ /* 0x000fc400078ec0ff */
[----:B------:R-:W-:Y:S02]  /*178c0*/  LOP3.LUT R11, R6, 0x380, RZ, 0xc0, !PT ;  /* 0x00000380060b7812 */ /* 0x000fe400078ec0ff */
[----:B------:R-:W-:Y:S01]  /*178d0*/  LOP3.LUT R4, R5, 0x380, RZ, 0xc0, !PT ;  /* 0x0000038005047812 */ /* 0x000fe200078ec0ff */
[----:B------:R-:W-:Y:S01]  /*178e0*/  IMAD R0, R0, UR4, RZ ;  /* 0x0000000400007c24 */ /* 0x000fe2000f8e02ff */
[----:B------:R-:W-:Y:S01]  /*178f0*/  IADD3 R3, R3, R67, RZ ;  /* 0x0000004303037210 */ /* 0x000fe20007ffe0ff */
[----:B------:R-:W-:Y:S01]  /*17900*/  IMAD R67, R28, R69, R64 ;  /* 0x000000451c437224 */ /* 0x000fe200078e0240 */
[----:B------:R-:W-:Y:S02]  /*17910*/  SHF.R.U64 R48, R48, 0x3, RZ ;  /* 0x0000000330307819 */ /* 0x000fe400000012ff */
[----:B------:R-:W-:Y:S02]  /*17920*/  SHF.R.U64 R52, R52, 0x3, RZ ;  /* 0x0000000334347819 */ /* 0x000fe400000012ff */
[----:B------:R-:W-:-:S02]  /*17930*/  SHF.R.U64 R56, R56, 0x3, RZ ;  /* 0x0000000338387819 */ /* 0x000fc400000012ff */
[----:B------:R-:W-:Y:S02]  /*17940*/  SHF.R.U64 R11, R11, 0x3, RZ ;  /* 0x000000030b0b7819 */ /* 0x000fe400000012ff */
[----:B------:R-:W-:Y:S01]  /*17950*/  SHF.R.U64 R4, R4, 0x3, RZ ;  /* 0x0000000304047819 */ /* 0x000fe200000012ff */
[----:B------:R-:W-:Y:S01]  /*17960*/  IMAD R69, R21, UR5, R0 ;  /* 0x0000000515457c24 */ /* 0x000fe2000f8e0200 */
[----:B------:R-:W-:Y:S01]  /*17970*/  LOP3.LUT R48, R48, R49, RZ, 0x3c, !PT ;  /* 0x0000003130307212 */ /* 0x000fe200078e3cff */
[--C-:B------:R-:W-:Y:S01]  /*17980*/  IMAD.X R49, RZ, RZ, R7.reuse, P6 ;  /* 0x000000ffff317224 */ /* 0x100fe200030e0607 */
[----:B------:R-:W-:Y:S01]  /*17990*/  LOP3.LUT R52, R52, R53, RZ, 0x3c, !PT ;  /* 0x0000003534347212 */ /* 0x000fe200078e3cff */
[--C-:B------:R-:W-:Y:S01]  /*179a0*/  IMAD.X R61, RZ, RZ, R7.reuse, P3 ;  /* 0x000000ffff3d7224 */ /* 0x100fe200018e0607 */
[----:B------:R-:W-:Y:S01]  /*179b0*/  LOP3.LUT R56, R56, R57, RZ, 0x3c, !PT ;  /* 0x0000003938387212 */ /* 0x000fe200078e3cff */
[----:B------:R-:W-:Y:S01]  /*179c0*/  IMAD.X R57, RZ, RZ, R7, P4 ;  /* 0x000000ffff397224 */ /* 0x000fe200020e0607 */
[----:B------:R-:W-:Y:S01]  /*179d0*/  LOP3.LUT R6, R11, R6, RZ, 0x3c, !PT ;  /* 0x000000060b067212 */ /* 0x000fe200078e3cff */
[----:B------:R-:W-:Y:S01]  /*179e0*/  IMAD.WIDE.U32 R2, R21, UR4, R2 ;  /* 0x0000000415027c25 */ /* 0x000fe2000f8e0002 */
[----:B------:R-:W-:Y:S01]  /*179f0*/  IADD3.X R53, RZ, R7, RZ, P5, !PT ;  /* 0x00000007ff357210 */ /* 0x000fe20002ffe4ff */
[----:B------:R-:W-:Y:S01]  /*17a00*/  ULDC.64 UR4, c[0x0][0xad8] ;  /* 0x0002b60000047ab9 */ /* 0x000fe20000000a00 */
[----:B------:R-:W-:-:S02]  /*17a10*/  LOP3.LUT R60, R4, R5, RZ, 0x3c, !PT ;  /* 0x00000005043c7212 */ /* 0x000fc400078e3cff */
[----:B------:R-:W-:Y:S01]  /*17a20*/  SHF.R.S32.HI R0, RZ, 0x1f, R67 ;  /* 0x0000001fff007819 */ /* 0x000fe20000011443 */
[----:B------:R-:W-:Y:S01]  /*17a30*/  IMAD.IADD R3, R3, 0x1, R69 ;  /* 0x0000000103037824 */ /* 0x000fe200078e0245 */
[----:B------:R-:W5:Y:S03]  /*17a40*/  LD.E.128 R4, desc[UR56][R6.64] ;  /* 0x0000003806047980 */ /* 0x000f66000c101d00 */
[----:B------:R-:W-:Y:S01]  /*17a50*/  IMAD R0, R0, UR4, RZ ;  /* 0x0000000400007c24 */ /* 0x000fe2000f8e02ff */
[----:B------:R-:W5:Y:S01]  /*17a60*/  LD.E.128 R8, desc[UR56][R8.64] ;  /* 0x0000003808087980 */ /* 0x000f62000c101d00 */
[----:B------:R-:W-:-:S03]  /*17a70*/  IMAD R68, R66, 0x80, R68 ;  /* 0x0000008042447824 */ /* 0x000fc600078e0244 */
[----:B------:R-:W5:Y:S01]  /*17a80*/  LD.E.128 R48, desc[UR56][R48.64] ;  /* 0x0000003830307980 */ /* 0x000f62000c101d00 */
[----:B------:R-:W-:-:S03]  /*17a90*/  IMAD R21, R67, UR5, R0 ;  /* 0x0000000543157c24 */ /* 0x000fc6000f8e0200 */
[----:B------:R-:W5:Y:S01]  /*17aa0*/  LD.E.128 R52, desc[UR56][R52.64] ;  /* 0x0000003834347980 */ /* 0x000f62000c101d00 */
[----:B------:R-:W-:Y:S01]  /*17ab0*/  IMAD.WIDE.U32 R2, R67, UR4, R2 ;  /* 0x0000000443027c25 */ /* 0x000fe2000f8e0002 */
[----:B------:R-:W-:Y:S02]  /*17ac0*/  ULDC.64 UR4, c[0x0][0xa80] ;  /* 0x0002a00000047ab9 */ /* 0x000fe40000000a00 */
        /* <DEDUP_REMOVED lines=8> */
[----:B------:R-:W-:Y:S01]  /*17b50*/  VIADD R28, R68, 0x40 ;  /* 0x00000040441c7836 */ /* 0x000fe20000000000 */
[----:B------:R-:W-:Y:S01]  /*17b60*/  LEA R64, P2, R2, UR4, 0x1 ;  /* 0x0000000402407c11 */ /* 0x000fe2000f8408ff */
[----:B------:R-:W-:-:S03]  /*17b70*/  IMAD.IADD R3, R3, 0x1, R21 ;  /* 0x0000000103037824 */ /* 0x000fc600078e0215 */
[-C--:B------:R-:W-:Y:S02]  /*17b80*/  ISETP.GE.AND P0, PT, R28, R65.reuse, PT ;  /* 0x000000411c00720c */ /* 0x080fe40003f06270 */
[----:B------:R-:W-:Y:S02]  /*17b90*/  LEA.HI.X R28, R2, UR5, R3, 0x1, P2 ;  /* 0x00000005021c7c11 */ /* 0x000fe400090f0c03 */
[----:B------:R-:W-:Y:S02]  /*17ba0*/  ISETP.GE.AND P2, PT, R68, R65, PT ;  /* 0x000000414400720c */ /* 0x000fe40003f46270 */
[----:B------:R-:W-:-:S04]  /*17bb0*/  IADD3 R0, R18, 0x30820, RZ ;  /* 0x0003082012007810 */ /* 0x000fc80007ffe0ff */
[----:B------:R-:W-:Y:S01]  /*17bc0*/  PRMT R0, RZ, 0x654, R0 ;  /* 0x00000654ff007816 */ /* 0x000fe20000000000 */
[----:B0-----:R0:W1:Y:S01]  /*17bd0*/  SHFL.IDX PT, R21, R64, RZ, 0x181f ;  /* 0x00181fff40157589 */ /* 0x00106200000e0000 */
[----:B------:R-:W-:-:S03]  /*17be0*/  IADD3 R20, R68, 0x20, RZ ;  /* 0x0000002044147810 */ /* 0x000fc60007ffe0ff */
[----:B------:R0:W2:Y:S01]  /*17bf0*/  SHFL.IDX PT, R67, R28, RZ, 0x181f ;  /* 0x00181fff1c437589 */ /* 0x0000a200000e0000 */
[----:B------:R0:W-:Y:S01]  /*17c00*/  SYNCS.ARRIVE.TRANS64.RED.A1T0 RZ, [R0+URZ], RZ ;  /* 0x000000ff00ff79a7 */ /* 0x0001e2000810043f */
[----:B------:R-:W-:Y:S02]  /*17c10*/  ISETP.GE.AND P1, PT, R20, R65, PT ;  /* 0x000000411400720c */ /* 0x000fe40003f26270 */
[----:B------:R-:W-:Y:S01]  /*17c20*/  SHF.R.S32.HI R69, RZ, 0x1f, R222 ;  /* 0x0000001fff457819 */ /* 0x000fe200000114de */
[----:B------:R-:W-:Y:S10]  /*17c30*/  @P2 BRA `(.L_x_3941) ;  /* 0x0000000000342947 */ /* 0x000ff40003800000 */
[----:B------:R-:W-:Y:S02]  /*17c40*/  ULDC UR4, c[0x0][0xac8] ;  /* 0x0002b20000047ab9 */ /* 0x000fe40000000800 */
[----:B------:R-:W-:Y:S02]  /*17c50*/  ISETP.GE.AND P4, PT, R222, UR4, PT ;  /* 0x00000004de007c0c */ /* 0x000fe4000bf86270 */
[----:B------:R-:W-:Y:S02]  /*17c60*/  ISETP.GE.AND P3, PT, R70, UR4, PT ;  /* 0x0000000446007c0c */ /* 0x000fe4000bf66270 */
[----:B------:R-:W-:-:S09]  /*17c70*/  ISETP.GE.AND P2, PT, R224, UR4, PT ;  /* 0x00000004e0007c0c */ /* 0x000fd2000bf46270 */
[-C--:B-1----:R-:W-:Y:S02]  /*17c80*/  @!P4 LEA R2, P6, R222, R21.reuse, 0x1 ;  /* 0x00000015de02c211 */ /* 0x082fe400078c08ff */
[----:B------:R-:W-:Y:S02]  /*17c90*/  @!P3 LEA R20, P5, R70, R21, 0x1 ;  /* 0x000000154614b211 */ /* 0x000fe400078a08ff */
[----:B--2---:R-:W-:Y:S02]  /*17ca0*/  @!P4 LEA.HI.X R3, R222, R67, R69, 0x1, P6 ;  /* 0x00000043de03c211 */ /* 0x004fe400030f0c45 */
[----:B------:R-:W-:Y:S02]  /*17cb0*/  @!P2 LEA R66, P6, R224, R21, 0x1 ;  /* 0x00000015e042a211 */ /* 0x000fe400078c08ff */
[-C--:B------:R-:W-:Y:S01]  /*17cc0*/  @!P3 LEA.HI.X R21, R70, R67.reuse, R71, 0x1, P5 ;  /* 0x000000434615b211 */ /* 0x080fe200028f0c47 */
[----:B-----5:R3:W-:Y:S01]  /*17cd0*/  @!P4 ST.E.128 desc[UR56][R2.64], R4 ;  /* 0x000000040200c985 */ /* 0x0207e2000c101d38 */
[----:B------:R-:W-:-:S03]  /*17ce0*/  @!P2 LEA.HI.X R67, R224, R67, R72, 0x1, P6 ;  /* 0x00000043e043a211 */ /* 0x000fc600030f0c48 */
[----:B------:R3:W-:Y:S04]  /*17cf0*/  @!P3 ST.E.128 desc[UR56][R20.64], R32 ;  /* 0x000000201400b985 */ /* 0x0007e8000c101d38 */
[----:B------:R3:W-:Y:S02]  /*17d00*/  @!P2 ST.E.128 desc[UR56][R66.64], R48 ;  /* 0x000000304200a985 */ /* 0x0007e4000c101d38 */
.L_x_3941:
[----:B------:R-:W-:Y:S05]  /*17d10*/  BSYNC B1 ;  /* 0x0000000000017941 */ /* 0x000fea0003800000 */
.L_x_3940:
[----:B---3-5:R3:W4:Y:S01]  /*17d20*/  SHFL.IDX PT, R7, R28, 0x1, 0x181f ;  /* 0x00381f001c077f89 */ /* 0x02872200000e0000 */
[----:B------:R-:W-:Y:S03]  /*17d30*/  BSSY B1, `(.L_x_3942) ;  /* 0x0000010000017945 */ /* 0x000fe60003800000 */
[----:B------:R3:W0:Y:S01]  /*17d40*/  SHFL.IDX PT, R3, R64, 0x1, 0x181f ;  /* 0x00381f0040037f89 */ /* 0x00062200000e0000 */
[----:B------:R-:W-:Y:S05]  /*17d50*/  @P1 BRA `(.L_x_3943) ;  /* 0x0000000000341947 */ /* 0x000fea0003800000 */
[----:B------:R-:W-:Y:S02]  /*17d60*/  ULDC UR4, c[0x0][0xac8] ;  /* 0x0002b20000047ab9 */ /* 0x000fe40000000800 */
[----:B------:R-:W-:Y:S02]  /*17d70*/  ISETP.GE.AND P4, PT, R222, UR4, PT ;  /* 0x00000004de007c0c */ /* 0x000fe4000bf86270 */
[----:B------:R-:W-:Y:S02]  /*17d80*/  ISETP.GE.AND P5, PT, R70, UR4, PT ;  /* 0x0000000446007c0c */ /* 0x000fe4000bfa6270 */
[----:B------:R-:W-:-:S09]  /*17d90*/  ISETP.GE.AND P6, PT, R224, UR4, PT ;  /* 0x00000004e0007c0c */ /* 0x000fd2000bfc6270 */
[-C--:B0-----:R-:W-:Y:S02]  /*17da0*/  @!P4 LEA R2, P1, R222, R3.reuse, 0x1 ;  /* 0x00000003de02c211 */ /* 0x081fe400078208ff */
[-C--:B------:R-:W-:Y:S02]  /*17db0*/  @!P5 LEA R4, P2, R70, R3.reuse, 0x1 ;  /* 0x000000034604d211 */ /* 0x080fe400078408ff */
[----:B------:R-:W-:Y:S02]  /*17dc0*/  @!P6 LEA R6, P3, R224, R3, 0x1 ;  /* 0x00000003e006e211 */ /* 0x000fe400078608ff */
[-C--:B----4-:R-:W-:Y:S02]  /*17dd0*/  @!P4 LEA.HI.X R3, R222, R7.reuse, R69, 0x1, P1 ;  /* 0x00000007de03c211 */ /* 0x090fe400008f0c45 */
[-C--:B------:R-:W-:Y:S02]  /*17de0*/  @!P5 LEA.HI.X R5, R70, R7.reuse, R71, 0x1, P2 ;  /* 0x000000074605d211 */ /* 0x080fe400010f0c47 */
[----:B------:R-:W-:Y:S01]  /*17df0*/  @!P6 LEA.HI.X R7, R224, R7, R72, 0x1, P3 ;  /* 0x00000007e007e211 */ /* 0x000fe200018f0c48 */
[----:B------:R0:W-:Y:S04]  /*17e00*/  @!P4 ST.E.128 desc[UR56][R2.64], R8 ;  /* 0x000000080200c985 */ /* 0x0001e8000c101d38 */
[----:B------:R0:W-:Y:S04]  /*17e10*/  @!P5 ST.E.128 desc[UR56][R4.64], R36 ;  /* 0x000000240400d985 */ /* 0x0001e8000c101d38 */
[----:B------:R0:W-:Y:S02]  /*17e20*/  @!P6 ST.E.128 desc[UR56][R6.64], R52 ;  /* 0x000000340600e985 */ /* 0x0001e4000c101d38 */
.L_x_3943:
[----:B------:R-:W-:Y:S05]  /*17e30*/  BSYNC B1 ;  /* 0x0000000000017941 */ /* 0x000fea0003800000 */
.L_x_3942:
[----:B0---4-:R0:W4:Y:S01]  /*17e40*/  SHFL.IDX PT, R7, R28, 0x2, 0x181f ;  /* 0x00581f001c077f89 */ /* 0x01112200000e0000 */
        /* <DEDUP_REMOVED lines=16> */
.L_x_3945:
[----:B------:R-:W-:Y:S05]  /*17f50*/  BSYNC B1 ;  /* 0x0000000000017941 */ /* 0x000fea0003800000 */
.L_x_3944:
[----:B------:R-:W-:Y:S01]  /*17f60*/  VIADD R0, R68, 0x60 ;  /* 0x0000006044007836 */ /* 0x000fe20000000000 */
[----:B0---4-:R4:W0:Y:S04]  /*17f70*/  SHFL.IDX PT, R7, R28, 0x3, 0x181f ;  /* 0x00781f001c077f89 */ /* 0x01182800000e0000 */
[----:B------:R-:W-:Y:S01]  /*17f80*/  ISETP.GE.AND P0, PT, R0, R65, PT ;  /* 0x000000410000720c */ /* 0x000fe20003f06270 */
[----:B------:R4:W0:-:S12]  /*17f90*/  SHFL.IDX PT, R9, R64, 0x3, 0x181f ;  /* 0x00781f0040097f89 */ /* 0x00081800000e0000 */
[----:B----4-:R-:W-:Y:S05]  /*17fa0*/  @P0 BRA `(.L_x_3946) ;  /* 0x0000000c00580947 */ /* 0x010fea0003800000 */
[----:B------:R-:W-:Y:S02]  /*17fb0*/  ULDC UR4, c[0x0][0xac8] ;  /* 0x0002b20000047ab9 */ /* 0x000fe40000000800 */
[----:B------:R-:W-:Y:S02]  /*17fc0*/  ISETP.GE.AND P2, PT, R222, UR4, PT ;  /* 0x00000004de007c0c */ /* 0x000fe4000bf46270 */
[----:B------:R-:W-:-:S11]  /*17fd0*/  ISETP.GE.AND P3, PT, R70, UR4, PT ;  /* 0x0000000446007c0c */ /* 0x000fd6000bf66270 */
[-C--:B0-----:R-:W-:Y:S02]  /*17fe0*/  @!P2 LEA R2, P0, R222, R9.reuse, 0x1 ;  /* 0x00000009de02a211 */ /* 0x081fe400078008ff */
[----:B------:R-:W-:Y:S02]  /*17ff0*/  @!P3 LEA R4, P1, R70, R9, 0x1 ;  /* 0x000000094604b211 */ /* 0x000fe400078208ff */
[-C--:B------:R-:W-:Y:S02]  /*18000*/  @!P2 LEA.HI.X R3, R222, R7.reuse, R69, 0x1, P0 ;  /* 0x00000007de03a211 */ /* 0x080fe400000f0c45 */
[----:B------:R-:W-:Y:S02]  /*18010*/  @!P3 LEA.HI.X R5, R70, R7, R71, 0x1, P1 ;  /* 0x000000074605b211 */ /* 0x000fe400008f0c47 */
[----:B------:R-:W-:Y:S01]  /*18020*/  ISETP.GE.AND P0, PT, R224, UR4, PT ;  /* 0x00000004e0007c0c */ /* 0x000fe2000bf06270 */
[----:B------:R4:W-:Y:S04]  /*18030*/  @!P2 ST.E.128 desc[UR56][R2.64], R24 ;  /* 0x000000180200a985 */ /* 0x0009e8000c101d38 */
[----:B------:R4:W-:Y:S08]  /*18040*/  @!P3 ST.E.128 desc[UR56][R4.64], R44 ;  /* 0x0000002c0400b985 */ /* 0x0009f0000c101d38 */
[----:B------:R-:W-:Y:S05]  /*18050*/  @P0 BRA `(.L_x_3946) ;  /* 0x0000000c002c0947 */ /* 0x000fea0003800000 */
[----:B----4-:R-:W-:-:S04]  /*18060*/  LEA R2, P0, R224, R9, 0x1 ;  /* 0x00000009e0027211 */ /* 0x010fc800078008ff */
[----:B------:R-:W-:-:S05]  /*18070*/  LEA.HI.X R3, R224, R7, R72, 0x1, P0 ;  /* 0x00000007e0037211 */ /* 0x000fca00000f0c48 */
[----:B------:R0:W-:Y:S01]  /*18080*/  ST.E.128 desc[UR56][R2.64], R60 ;  /* 0x0000003c02007985 */ /* 0x0001e2000c101d38 */
[----:B------:R-:W-:Y:S05]  /*18090*/  BRA `(.L_x_3946) ;  /* 0x0000000c001c7947 */ /* 0x000fea0003800000 */
.L_x_3938:
[----:B------:R-:W-:Y:S01]  /*180a0*/  ULDC.64 UR4, c[0x0][0xc00] ;  /* 0x0003000000047ab9 */ /* 0x000fe20000000a00 */
[----:B------:R-:W-:Y:S01]  /*180b0*/  MOV R6, RZ ;  /* 0x000000ff00067202 */ /* 0x000fe20000000f00 */
[----:B------:R-:W3:Y:S01]  /*180c0*/  LDC R21, c[0x0][0xbe8] ;  /* 0x0002fa00ff157b82 */ /* 0x000ee20000000800 */
[----:B------:R-:W-:Y:S02]  /*180d0*/  ISETP.NE.U32.AND P0, PT, RZ, UR4, PT ;  /* 0x00000004ff007c0c */ /* 0x000fe4000bf05070 */
[----:B------:R-:W-:Y:S02]  /*180e0*/  IADD3 R2, P1, R227, UR4, RZ ;  /* 0x00000004e3027c10 */ /* 0x000fe4000ff3e0ff */
[----:B------:R-:W-:Y:S02]  /*180f0*/  ISETP.NE.AND.EX P0, PT, RZ, UR5, PT, P0 ;  /* 0x00000005ff007c0c */ /* 0x000fe4000bf05300 */
[----:B------:R-:W-:Y:S01]  /*18100*/  IADD3.X R3, R228, UR5, RZ, P1, !PT ;  /* 0x00000005e4037c10 */ /* 0x000fe20008ffe4ff */
[----:B------:R-:W-:-:S02]  /*18110*/  ULDC.64 UR4, c[0x0][0xc08] ;  /* 0x0003020000047ab9 */ /* 0x000fc40000000a00 */
[----:B------:R-:W-:-:S04]  /*18120*/  ISETP.NE.U32.AND P1, PT, RZ, UR4, PT ;  /* 0x00000004ff007c0c */ /* 0x000fc8000bf25070 */
[----:B------:R-:W-:-:S04]  /*18130*/  ISETP.NE.AND.EX P1, PT, RZ, UR5, PT, P1 ;  /* 0x00000005ff007c0c */ /* 0x000fc8000bf25310 */
[----:B------:R4:W5:Y:S09]  /*18140*/  @P0 LDG.E R6, desc[UR56][R2.64] ;  /* 0x0000003802060981 */ /* 0x000972000c1e1900 */
[----:B------:R-:W-:Y:S01]  /*18150*/  @P1 IADD3 R4, P2, R227, UR4, RZ ;  /* 0x00000004e3041c10 */ /* 0x000fe2000ff5e0ff */
[----:B------:R-:W-:-:S02]  /*18160*/  ULDC UR4, c[0x0][0xa88] ;  /* 0x0002a20000047ab9 */ /* 0x000fc40000000800 */
[----:B------:R-:W-:Y:S01]  /*18170*/  IMAD.U32 R0, RZ, RZ, UR4 ;  /* 0x00000004ff007e24 */ /* 0x000fe2000f8e00ff */
[----:B0-----:R-:W-:-:S05]  /*18180*/  @P1 IADD3.X R5, R228, UR5, RZ, P2, !PT ;  /* 0x00000005e4051c10 */ /* 0x001fca00097fe4ff */
[----:B------:R4:W5:Y:S01]  /*18190*/  @P1 LDG.E R0, desc[UR56][R4.64] ;  /* 0x0000003804001981 */ /* 0x000962000c1e1900 */
[----:B---3--:R-:W-:Y:S01]  /*181a0*/  ISETP.NE.AND P2, PT, R21, 0x1, PT ;  /* 0x000000011500780c */ /* 0x008fe20003f45270 */
[----:B------:R-:W0:-:S12]  /*181b0*/  S2R R24, SR_TID.X ;  /* 0x0000000000187919 */ /* 0x000e180000002100 */
[----:B------:R-:W3:Y:S08]  /*181c0*/  @P2 LDC R14, c[0x0][0xbec] ;  /* 0x0002fb00ff0e2b82 */ /* 0x000ef00000000800 */
[----:B------:R-:W1:Y:S01]  /*181d0*/  @P2 LDC R25, c[0x0][0xbf0] ;  /* 0x0002fc00ff192b82 */ /* 0x000e620000000800 */
[----:B0-----:R-:W-:-:S05]  /*181e0*/  VIADD R24, R24, 0xffffff80 ;  /* 0xffffff8018187836 */ /* 0x001fca0000000000 */
[----:B------:R-:W-:Y:S01]  /*181f0*/  ISETP.GE.AND P3, PT, R24, 0x80, PT ;  /* 0x000000801800780c */ /* 0x000fe20003f66270 */
[----:B----4-:R-:W-:-:S12]  /*18200*/  @P1 BRA `(.L_x_3947) ;  /* 0x0000000000101947 */ /* 0x010fd80003800000 */
[----:B------:R-:W-:Y:S05]  /*18210*/  @!P0 BRA `(.L_x_3947) ;  /* 0x00000000000c8947 */ /* 0x000fea0003800000 */
[----:B------:R-:W4:Y:S04]  /*18220*/  LDG.E R5, desc[UR56][R2.64] ;  /* 0x0000003802057981 */ /* 0x000f28000c1e1900 */
[----:B-----5:R-:W4:Y:S02]  /*18230*/  LDG.E R0, desc[UR56][R2.64+0x4] ;  /* 0x0000043802007981 */ /* 0x020f24000c1e1900 */
[----:B----4-:R-:W-:-:S07]  /*18240*/  IADD3 R0, -R5, R0, RZ ;  /* 0x0000000005007210 */ /* 0x010fce0007ffe1ff */
.L_x_3947:
[----:B------:R-:W4:Y:S04]  /*18250*/  LDL.LU R2, [R1+0x44] ;  /* 0x0000440001027983 */ /* 0x000f280000300800 */
[----:B------:R0:W5:Y:S01]  /*18260*/  LDL R20, [R1+0x40] ;  /* 0x0000400001147983 */ /* 0x0001620000100800 */
[----:B------:R-:W-:Y:S01]  /*18270*/  BSSY B1, `(.L_x_3948) ;  /* 0x000002e000017945 */ /* 0x000fe20003800000 */
[----:B------:R-:W-:Y:S02]  /*18280*/  SHF.R.S32.HI R10, RZ, 0x1f, R226 ;  /* 0x0000001fff0a7819 */ /* 0x000fe400000114e2 */
[----:B------:R-:W-:Y:S02]  /*18290*/  SEL R229, R229, RZ, !P0 ;  /* 0x000000ffe5e57207 */ /* 0x000fe40004000000 */
[----:B-----5:R-:W-:-:S02]  /*182a0*/  SHF.R.S32.HI R11, RZ, 0x1f, R6 ;  /* 0x0000001fff0b7819 */ /* 0x020fc40000011406 */
[----:B----4-:R-:W-:Y:S01]  /*182b0*/  SEL R12, R2, RZ, !P0 ;  /* 0x000000ff020c7207 */ /* 0x010fe20004000000 */
[----:B0-----:R-:W-:Y:S06]  /*182c0*/  @P3 BRA `(.L_x_3949) ;  /* 0x0000000000a03947 */ /* 0x001fec0003800000 */
[----:B------:R-:W0:Y:S01]  /*182d0*/  S2R R2, SR_TID.X ;  /* 0x0000000000027919 */ /* 0x000e220000002100 */
[----:B------:R-:W4:Y:S02]  /*182e0*/  LDC R9, c[0x0][0xbe8] ;  /* 0x0002fa00ff097b82 */ /* 0x000f240000000800 */
[----:B----4-:R-:W-:Y:S02]  /*182f0*/  IMAD R3, R0, R9, RZ ;  /* 0x0000000900037224 */ /* 0x010fe400078e02ff */
[----:B0-----:R-:W-:-:S04]  /*18300*/  IMAD R2, R20, 0x80, R2 ;  /* 0x0000008014027824 */ /* 0x001fc800078e0202 */
[----:B------:R-:W-:-:S05]  /*18310*/  VIADD R8, R2, 0xffffff80 ;  /* 0xffffff8002087836 */ /* 0x000fca0000000000 */
[----:B------:R-:W-:-:S13]  /*18320*/  ISETP.GE.AND P0, PT, R8, R3, PT ;  /* 0x000000030800720c */ /* 0x000fda0003f06270 */
[----:B------:R-:W-:Y:S05]  /*18330*/  @P0 BRA `(.L_x_3949) ;  /* 0x0000000000840947 */ /* 0x000fea0003800000 */
[----:B------:R-:W-:Y:S01]  /*18340*/  ISETP.NE.AND P0, PT, R9, 0x1, PT ;  /* 0x000000010900780c */ /* 0x000fe20003f05270 */
[----:B------:R-:W-:Y:S01]  /*18350*/  ULDC.64 UR4, c[0x0][0xb90] ;  /* 0x0002e40000047ab9 */ /* 0x000fe20000000a00 */
[----:B------:R-:W-:Y:S01]  /*18360*/  IMAD.MOV.U32 R2, RZ, RZ, R6 ;  /* 0x000000ffff027224 */ /* 0x000fe200078e0006 */
[----:B------:R-:W-:Y:S01]  /*18370*/  MOV R5, R8 ;  /* 0x0000000800057202 */ /* 0x000fe20000000f00 */
[----:B------:R-:W-:Y:S02]  /*18380*/  IMAD R7, R10, UR4, RZ ;  /* 0x000000040a077c24 */ /* 0x000fe4000f8e02ff */
[----:B------:R-:W-:Y:S02]  /*18390*/  IMAD.MOV.U32 R3, RZ, RZ, R11 ;  /* 0x000000ffff037224 */ /* 0x000fe400078e000b */
[C---:B------:R-:W-:Y:S02]  /*183a0*/  IMAD R7, R226.reuse, UR5, R7 ;  /* 0x00000005e2077c24 */ /* 0x040fe4000f8e0207 */
[----:B------:R-:W-:Y:S01]  /*183b0*/  IMAD.WIDE.U32 R2, R226, UR4, R2 ;  /* 0x00000004e2027c25 */ /* 0x000fe2000f8e0002 */
[----:B------:R-:W-:-:S02]  /*183c0*/  ULDC.64 UR4, c[0x0][0xb98] ;  /* 0x0002e60000047ab9 */ /* 0x000fc40000000a00 */
[----:B------:R-:W0:Y:S02]  /*183d0*/  @P0 LDC R13, c[0x0][0xbec] ;  /* 0x0002fb00ff0d0b82 */ /* 0x000e240000000800 */
[----:B------:R-:W-:-:S03]  /*183e0*/  IADD3 R3, R3, R7, RZ ;  /* 0x0000000703037210 */ /* 0x000fc60007ffe0ff */
[----:B------:R-:W-:-:S03]  /*183f0*/  IMAD.WIDE.U32 R2, R229, UR4, R2 ;  /* 0x00000004e5027c25 */ /* 0x000fc6000f8e0002 */
[----:B------:R-:W4:Y:S01]  /*18400*/  @P0 LDC R15, c[0x0][0xbf0] ;  /* 0x0002fc00ff0f0b82 */ /* 0x000f220000000800 */
[----:B0-----:R-:W-:-:S05]  /*18410*/  @P0 IMAD.HI.U32 R4, R8, R13, RZ ;  /* 0x0000000d08040227 */ /* 0x001fca00078e00ff */
[----:B----4-:R-:W-:Y:S01]  /*18420*/  @P0 SHF.R.U32.HI R5, RZ, R15, R4 ;  /* 0x0000000fff050219 */ /* 0x010fe20000011604 */
        /* <DEDUP_REMOVED lines=18> */
.L_x_3949:
[----:B------:R-:W-:Y:S05]  /*18550*/  BSYNC B1 ;  /* 0x0000000000017941 */ /* 0x000fea0003800000 */
.L_x_3948:
[----:B------:R-:W-:Y:S01]  /*18560*/  SHF.R.S32.HI R8, RZ, 0x1f, R24 ;  /* 0x0000001fff087819 */ /* 0x000fe20000011418 */
[----:B------:R-:W-:Y:S01]  /*18570*/  ULDC.64 UR4, c[0x0][0xaa0] ;  /* 0x0002a80000047ab9 */ /* 0x000fe20000000a00 */
[----:B------:R-:W-:Y:S01]  /*18580*/  BSSY B1, `(.L_x_3950) ;  /* 0x0000042000017945 */ /* 0x000fe20003800000 */
[----:B0-----:R-:W-:Y:S01]  /*18590*/  IMAD R3, R11, UR4, RZ ;  /* 0x000000040b037c24 */ /* 0x001fe2000f8e02ff */
[----:B------:R-:W-:Y:S02]  /*185a0*/  LEA.HI R8, R8, R24, RZ, 0x3 ;  /* 0x0000001808087211 */ /* 0x000fe400078f18ff */
[----:B------:R-:W-:Y:S01]  /*185b0*/  SHF.R.S32.HI R11, RZ, 0x1f, R224 ;  /* 0x0000001fff0b7819 */ /* 0x000fe200000114e0 */
[C---:B------:R-:W-:Y:S01]  /*185c0*/  IMAD R5, R6.reuse, UR5, R3 ;  /* 0x0000000506057c24 */ /* 0x040fe2000f8e0203 */
[----:B------:R-:W-:Y:S01]  /*185d0*/  SHF.R.S32.HI R8, RZ, 0x3, R8 ;  /* 0x00000003ff087819 */ /* 0x000fe20000011408 */
[----:B------:R-:W-:Y:S01]  /*185e0*/  IMAD.WIDE.U32 R2, R6, UR4, RZ ;  /* 0x0000000406027c25 */ /* 0x000fe2000f8e00ff */
[----:B------:R-:W-:-:S03]  /*185f0*/  ULDC.64 UR4, c[0x0][0xae8] ;  /* 0x0002ba0000047ab9 */ /* 0x000fc60000000a00 */
[----:B------:R-:W-:Y:S02]  /*18600*/  IMAD R4, R225, 0x20, R8 ;  /* 0x00000020e1047824 */ /* 0x000fe400078e0208 */
[----:B------:R-:W-:Y:S02]  /*18610*/  IMAD.IADD R3, R3, 0x1, R5 ;  /* 0x0000000103037824 */ /* 0x000fe400078e0205 */
[----:B------:R-:W-:Y:S01]  /*18620*/  IMAD R7, R10, UR4, RZ ;  /* 0x000000040a077c24 */ /* 0x000fe2000f8e02ff */
[----:B------:R-:W-:Y:S01]  /*18630*/  LEA R9, R20, R4, 0x7 ;  /* 0x0000000414097211 */ /* 0x000fe200078e38ff */
[----:B------:R-:W-:-:S04]  /*18640*/  IMAD.WIDE.U32 R2, R226, UR4, R2 ;  /* 0x00000004e2027c25 */ /* 0x000fc8000f8e0002 */
[----:B---3--:R-:W-:-:S04]  /*18650*/  @P2 IMAD.HI.U32 R4, R9, R14, RZ ;  /* 0x0000000e09042227 */ /* 0x008fc800078e00ff */
[----:B------:R-:W-:Y:S01]  /*18660*/  IMAD R7, R226, UR5, R7 ;  /* 0x00000005e2077c24 */ /* 0x000fe2000f8e0207 */
[----:B------:R-:W-:Y:S01]  /*18670*/  ULDC.64 UR4, c[0x0][0xaf0] ;  /* 0x0002bc0000047ab9 */ /* 0x000fe20000000a00 */
[----:B------:R-:W-:Y:S01]  /*18680*/  IMAD.MOV.U32 R5, RZ, RZ, R9 ;  /* 0x000000ffff057224 */ /* 0x000fe200078e0009 */
[----:B-1----:R-:W-:Y:S01]  /*18690*/  @P2 SHF.R.U32.HI R5, RZ, R25, R4 ;  /* 0x00000019ff052219 */ /* 0x002fe20000011604 */
[----:B------:R-:W-:Y:S02]  /*186a0*/  IMAD R6, R12, UR4, RZ ;  /* 0x000000040c067c24 */ /* 0x000fe4000f8e02ff */
[----:B------:R-:W-:Y:S01]  /*186b0*/  IMAD.IADD R3, R3, 0x1, R7 ;  /* 0x0000000103037824 */ /* 0x000fe200078e0207 */
[----:B------:R-:W-:Y:S01]  /*186c0*/  SHF.R.S32.HI R4, RZ, 0x1f, R5 ;  /* 0x0000001fff047819 */ /* 0x000fe20000011405 */
[----:B------:R-:W-:Y:S01]  /*186d0*/  IMAD R7, R229, UR5, R6 ;  /* 0x00000005e5077c24 */ /* 0x000fe2000f8e0206 */
[----:B------:R-:W-:Y:S01]  /*186e0*/  IADD3 R6, -R5, RZ, RZ ;  /* 0x000000ff05067210 */ /* 0x000fe20007ffe1ff */
[----:B------:R-:W-:Y:S01]  /*186f0*/  IMAD.WIDE.U32 R2, R229, UR4, R2 ;  /* 0x00000004e5027c25 */ /* 0x000fe2000f8e0002 */
[----:B------:R-:W-:-:S03]  /*18700*/  ULDC.64 UR4, c[0x0][0xae0] ;  /* 0x0002b80000047ab9 */ /* 0x000fc60000000a00 */
[----:B------:R-:W-:Y:S02]  /*18710*/  IMAD.IADD R3, R3, 0x1, R7 ;  /* 0x0000000103037824 */ /* 0x000fe400078e0207 */
[----:B------:R-:W-:Y:S02]  /*18720*/  IMAD R4, R4, UR4, RZ ;  /* 0x0000000404047c24 */ /* 0x000fe4000f8e02ff */
[----:B------:R-:W-:Y:S01]  /*18730*/  IMAD R7, R21, R6, R9 ;  /* 0x0000000615077224 */ /* 0x000fe200078e0209 */
[----:B------:R-:W-:Y:S01]  /*18740*/  LEA R6, R20, R8, 0x7 ;  /* 0x0000000814067211 */ /* 0x000fe200078e38ff */
[C---:B------:R-:W-:Y:S01]  /*18750*/  IMAD R9, R5.reuse, UR5, R4 ;  /* 0x0000000505097c24 */ /* 0x040fe2000f8e0204 */
[----:B------:R-:W-:Y:S01]  /*18760*/  SHF.R.S32.HI R8, RZ, 0x1f, R222 ;  /* 0x0000001fff087819 */ /* 0x000fe200000114de */
[----:B------:R-:W-:Y:S01]  /*18770*/  IMAD.WIDE.U32 R2, R5, UR4, R2 ;  /* 0x0000000405027c25 */ /* 0x000fe2000f8e0002 */
[----:B------:R-:W-:Y:S01]  /*18780*/  SHF.R.S32.HI R4, RZ, 0x1f, R7 ;  /* 0x0000001fff047819 */ /* 0x000fe20000011407 */
[----:B------:R-:W-:-:S02]  /*18790*/  ULDC.64 UR4, c[0x0][0xad8] ;  /* 0x0002b60000047ab9 */ /* 0x000fc40000000a00 */
[----:B------:R-:W-:Y:S02]  /*187a0*/  IMAD.IADD R3, R3, 0x1, R9 ;  /* 0x0000000103037824 */ /* 0x000fe400078e0209 */
[----:B------:R-:W-:Y:S02]  /*187b0*/  IMAD R4, R4, UR4, RZ ;  /* 0x0000000404047c24 */ /* 0x000fe4000f8e02ff */
[----:B------:R-:W-:Y:S02]  /*187c0*/  IMAD R21, R0, R21, RZ ;  /* 0x0000001500157224 */ /* 0x000fe400078e02ff */
[C---:B------:R-:W-:Y:S02]  /*187d0*/  IMAD R5, R7.reuse, UR5, R4 ;  /* 0x0000000507057c24 */ /* 0x040fe4000f8e0204 */
[----:B------:R-:W-:Y:S01]  /*187e0*/  IMAD.WIDE.U32 R2, R7, UR4, R2 ;  /* 0x0000000407027c25 */ /* 0x000fe2000f8e0002 */
[----:B------:R-:W-:Y:S01]  /*187f0*/  ISETP.GE.AND P2, PT, R6, R21, PT ;  /* 0x000000150600720c */ /* 0x000fe20003f46270 */
[----:B------:R-:W-:-:S02]  /*18800*/  ULDC.64 UR4, c[0x0][0xa80] ;  /* 0x0002a00000047ab9 */ /* 0x000fc40000000a00 */
[----:B------:R-:W-:Y:S01]  /*18810*/  VIADD R0, R6, 0x20 ;  /* 0x0000002006007836 */ /* 0x000fe20000000000 */
[----:B------:R-:W-:Y:S01]  /*18820*/  IADD3 R3, R3, R5, RZ ;  /* 0x0000000503037210 */ /* 0x000fe20007ffe0ff */
[----:B------:R-:W-:Y:S01]  /*18830*/  VIADD R10, R222, 0x40 ;  /* 0x00000040de0a7836 */ /* 0x000fe20000000000 */
[----:B------:R-:W-:Y:S02]  /*18840*/  LEA R4, P3, R2, UR4, 0x1 ;  /* 0x0000000402047c11 */ /* 0x000fe4000f8608ff */
[-C--:B------:R-:W-:Y:S01]  /*18850*/  ISETP.GE.AND P1, PT, R0, R21.reuse, PT ;  /* 0x000000150000720c */ /* 0x080fe20003f26270 */
[----:B------:R-:W-:Y:S01]  /*18860*/  VIADD R0, R6, 0x40 ;  /* 0x0000004006007836 */ /* 0x000fe20000000000 */
[----:B------:R-:W-:Y:S01]  /*18870*/  LEA.HI.X R5, R2, UR5, R3, 0x1, P3 ;  /* 0x0000000502057c11 */ /* 0x000fe200098f0c03 */
[----:B------:R0:W1:Y:S01]  /*18880*/  SHFL.IDX PT, R7, R4, RZ, 0x181f ;  /* 0x00181fff04077589 */ /* 0x00006200000e0000 */
[----:B------:R-:W-:Y:S02]  /*18890*/  SHF.R.S32.HI R9, RZ, 0x1f, R10 ;  /* 0x0000001fff097819 */ /* 0x000fe4000001140a */
[----:B------:R-:W-:Y:S01]  /*188a0*/  ISETP.GE.AND P0, PT, R0, R21, PT ;  /* 0x000000150000720c */ /* 0x000fe20003f06270 */
[----:B------:R0:W3:Y:S01]  /*188b0*/  SHFL.IDX PT, R3, R5, RZ, 0x181f ;  /* 0x00181fff05037589 */ /* 0x0000e200000e0000 */
[----:B------:R-:W-:Y:S11]  /*188c0*/  @P2 BRA `(.L_x_3951) ;  /* 0x0000000000342947 */ /* 0x000ff60003800000 */
[----:B------:R-:W-:Y:S02]  /*188d0*/  ULDC UR4, c[0x0][0xac8] ;  /* 0x0002b20000047ab9 */ /* 0x000fe40000000800 */
[----:B------:R-:W-:Y:S02]  /*188e0*/  ISETP.GE.AND P4, PT, R222, UR4, PT ;  /* 0x00000004de007c0c */ /* 0x000fe4000bf86270 */
[----:B------:R-:W-:Y:S02]  /*188f0*/  ISETP.GE.AND P3, PT, R10, UR4, PT ;  /* 0x000000040a007c0c */ /* 0x000fe4000bf66270 */
[----:B------:R-:W-:-:S09]  /*18900*/  ISETP.GE.AND P2, PT, R224, UR4, PT ;  /* 0x00000004e0007c0c */ /* 0x000fd2000bf46270 */
[-C--:B-1----:R-:W-:Y:S02]  /*18910*/  @!P4 LEA R12, P6, R222, R7.reuse, 0x1 ;  /* 0x00000007de0cc211 */ /* 0x082fe400078c08ff */
[----:B------:R-:W-:Y:S02]  /*18920*/  @!P3 LEA R14, P5, R10, R7, 0x1 ;  /* 0x000000070a0eb211 */ /* 0x000fe400078a08ff */
[----:B---3--:R-:W-:Y:S02]  /*18930*/  @!P4 LEA.HI.X R13, R222, R3, R8, 0x1, P6 ;  /* 0x00000003de0dc211 */ /* 0x008fe400030f0c08 */
[----:B------:R-:W-:Y:S02]  /*18940*/  @!P2 LEA R2, P6, R224, R7, 0x1 ;  /* 0x00000007e002a211 */ /* 0x000fe400078c08ff */
[-C--:B------:R-:W-:Y:S01]  /*18950*/  @!P3 LEA.HI.X R15, R10, R3.reuse, R9, 0x1, P5 ;  /* 0x000000030a0fb211 */ /* 0x080fe200028f0c09 */
[----:B------:R4:W-:Y:S01]  /*18960*/  @!P4 ST.E.128 desc[UR56][R12.64], RZ ;  /* 0x000000ff0c00c985 */ /* 0x0009e2000c101d38 */
[----:B------:R-:W-:-:S03]  /*18970*/  @!P2 LEA.HI.X R3, R224, R3, R11, 0x1, P6 ;  /* 0x00000003e003a211 */ /* 0x000fc600030f0c0b */
[----:B------:R4:W-:Y:S04]  /*18980*/  @!P3 ST.E.128 desc[UR56][R14.64], RZ ;  /* 0x000000ff0e00b985 */ /* 0x0009e8000c101d38 */
[----:B------:R4:W-:Y:S02]  /*18990*/  @!P2 ST.E.128 desc[UR56][R2.64], RZ ;  /* 0x000000ff0200a985 */ /* 0x0009e4000c101d38 */
.L_x_3951:
[----:B------:R-:W-:Y:S05]  /*189a0*/  BSYNC B1 ;  /* 0x0000000000017941 */ /* 0x000fea0003800000 */
.L_x_3950:
[----:B---34-:R3:W4:Y:S01]  /*189b0*/  SHFL.IDX PT, R3, R5, 0x1, 0x181f ;  /* 0x00381f0005037f89 */ /* 0x01872200000e0000 */
[----:B------:R-:W-:Y:S03]  /*189c0*/  BSSY B1, `(.L_x_3952) ;  /* 0x0000010000017945 */ /* 0x000fe60003800000 */
[----:B-1----:R3:W1:Y:S01]  /*189d0*/  SHFL.IDX PT, R7, R4, 0x1, 0x181f ;  /* 0x00381f0004077f89 */ /* 0x00266200000e0000 */
[----:B------:R-:W-:Y:S05]  /*189e0*/  @P1 BRA `(.L_x_3953) ;  /* 0x0000000000341947 */ /* 0x000fea0003800000 */
[----:B------:R-:W-:Y:S02]  /*189f0*/  ULDC UR4, c[0x0][0xac8] ;  /* 0x0002b20000047ab9 */ /* 0x000fe40000000800 */
[----:B------:R-:W-:Y:S02]  /*18a00*/  ISETP.GE.AND P4, PT, R222, UR4, PT ;  /* 0x00000004de007c0c */ /* 0x000fe4000bf86270 */
[----:B------:R-:W-:Y:S02]  /*18a10*/  ISETP.GE.AND P5, PT, R10, UR4, PT ;  /* 0x000000040a007c0c */ /* 0x000fe4000bfa6270 */
[----:B------:R-:W-:-:S09]  /*18a20*/  ISETP.GE.AND P6, PT, R224, UR4, PT ;  /* 0x00000004e0007c0c */ /* 0x000fd2000bfc6270 */
[-C--:B-1----:R-:W-:Y:S02]  /*18a30*/  @!P4 LEA R12, P1, R222, R7.reuse, 0x1 ;  /* 0x00000007de0cc211 */ /* 0x082fe400078208ff */
[-C--:B------:R-:W-:Y:S02]  /*18a40*/  @!P5 LEA R14, P2, R10, R7.reuse, 0x1 ;  /* 0x000000070a0ed211 */ /* 0x080fe400078408ff */
[----:B------:R-:W-:Y:S02]  /*18a50*/  @!P6 LEA R2, P3, R224, R7, 0x1 ;  /* 0x00000007e002e211 */ /* 0x000fe400078608ff */
[-C--:B----4-:R-:W-:Y:S02]  /*18a60*/  @!P4 LEA.HI.X R13, R222, R3.reuse, R8, 0x1, P1 ;  /* 0x00000003de0dc211 */ /* 0x090fe400008f0c08 */
[-C--:B------:R-:W-:Y:S02]  /*18a70*/  @!P5 LEA.HI.X R15, R10, R3.reuse, R9, 0x1, P2 ;  /* 0x000000030a0fd211 */ /* 0x080fe400010f0c09 */
[----:B------:R-:W-:Y:S01]  /*18a80*/  @!P6 LEA.HI.X R3, R224, R3, R11, 0x1, P3 ;  /* 0x00000003e003e211 */ /* 0x000fe200018f0c0b */
[----:B------:R1:W-:Y:S04]  /*18a90*/  @!P4 ST.E.128 desc[UR56][R12.64], RZ ;  /* 0x000000ff0c00c985 */ /* 0x0003e8000c101d38 */
[----:B------:R1:W-:Y:S04]  /*18aa0*/  @!P5 ST.E.128 desc[UR56][R14.64], RZ ;  /* 0x000000ff0e00d985 */ /* 0x0003e8000c101d38 */
[----:B------:R1:W-:Y:S02]  /*18ab0*/  @!P6 ST.E.128 desc[UR56][R2.64], RZ ;  /* 0x000000ff0200e985 */ /* 0x0003e4000c101d38 */
.L_x_3953:
[----:B------:R-:W-:Y:S05]  /*18ac0*/  BSYNC B1 ;  /* 0x0000000000017941 */ /* 0x000fea0003800000 */
.L_x_3952:
[----:B-1--4-:R1:W4:Y:S01]  /*18ad0*/  SHFL.IDX PT, R3, R5, 0x2, 0x181f ;  /* 0x00581f0005037f89 */ /* 0x01232200000e0000 */
        /* <DEDUP_REMOVED lines=16> */
.L_x_3955:
[----:B------:R-:W-:Y:S05]  /*18be0*/  BSYNC B1 ;  /* 0x0000000000017941 */ /* 0x000fea0003800000 */
.L_x_3954:
[----:B------:R-:W-:Y:S01]  /*18bf0*/  VIADD R0, R6, 0x60 ;  /* 0x0000006006007836 */ /* 0x000fe20000000000 */
[----:B01-3--:R-:W0:Y:S04]  /*18c00*/  SHFL.IDX PT, R5, R5, 0x3, 0x181f ;  /* 0x00781f0005057f89 */ /* 0x00be2800000e0000 */
[----:B------:R-:W-:Y:S01]  /*18c10*/  ISETP.GE.AND P0, PT, R0, R21, PT ;  /* 0x000000150000720c */ /* 0x000fe20003f06270 */
[----:B----4-:R1:W3:-:S12]  /*18c20*/  SHFL.IDX PT, R3, R4, 0x3, 0x181f ;  /* 0x00781f0004037f89 */ /* 0x0102d800000e0000 */
[----:B-1----:R-:W-:Y:S05]  /*18c30*/  @P0 BRA `(.L_x_3946) ;  /* 0x0000000000340947 */ /* 0x002fea0003800000 */
[----:B------:R-:W-:Y:S02]  /*18c40*/  ULDC UR4, c[0x0][0xac8] ;  /* 0x0002b20000047ab9 */ /* 0x000fe40000000800 */
[----:B------:R-:W-:Y:S02]  /*18c50*/  ISETP.GE.AND P3, PT, R222, UR4, PT ;  /* 0x00000004de007c0c */ /* 0x000fe4000bf66270 */
[----:B------:R-:W-:Y:S02]  /*18c60*/  ISETP.GE.AND P4, PT, R10, UR4, PT ;  /* 0x000000040a007c0c */ /* 0x000fe4000bf86270 */
[----:B------:R-:W-:-:S09]  /*18c70*/  ISETP.GE.AND P5, PT, R224, UR4, PT ;  /* 0x00000004e0007c0c */ /* 0x000fd2000bfa6270 */
[-C--:B---3--:R-:W-:Y:S02]  /*18c80*/  @!P3 LEA R6, P0, R222, R3.reuse, 0x1 ;  /* 0x00000003de06b211 */ /* 0x088fe400078008ff */
[-C--:B------:R-:W-:Y:S02]  /*18c90*/  @!P4 LEA R12, P1, R10, R3.reuse, 0x1 ;  /* 0x000000030a0cc211 */ /* 0x080fe400078208ff */
[----:B------:R-:W-:Y:S02]  /*18ca0*/  @!P5 LEA R2, P2, R224, R3, 0x1 ;  /* 0x00000003e002d211 */ /* 0x000fe400078408ff */
[-C--:B0-----:R-:W-:Y:S02]  /*18cb0*/  @!P3 LEA.HI.X R7, R222, R5.reuse, R8, 0x1, P0 ;  /* 0x00000005de07b211 */ /* 0x081fe400000f0c08 */
[-C--:B------:R-:W-:Y:S02]  /*18cc0*/  @!P4 LEA.HI.X R13, R10, R5.reuse, R9, 0x1, P1 ;  /* 0x000000050a0dc211 */ /* 0x080fe400008f0c09 */
[----:B------:R-:W-:Y:S01]  /*18cd0*/  @!P5 LEA.HI.X R3, R224, R5, R11, 0x1, P2 ;  /* 0x00000005e003d211 */ /* 0x000fe200010f0c0b */
[----:B------:R1:W-:Y:S04]  /*18ce0*/  @!P3 ST.E.128 desc[UR56][R6.64], RZ ;  /* 0x000000ff0600b985 */ /* 0x0003e8000c101d38 */
[----:B------:R1:W-:Y:S04]  /*18cf0*/  @!P4 ST.E.128 desc[UR56][R12.64], RZ ;  /* 0x000000ff0c00c985 */ /* 0x0003e8000c101d38 */
[----:B------:R1:W-:Y:S02]  /*18d00*/  @!P5 ST.E.128 desc[UR56][R2.64], RZ ;  /* 0x000000ff0200d985 */ /* 0x0003e4000c101d38 */
.L_x_3946:
[----:B------:R-:W-:Y:S05]  /*18d10*/  BSYNC B0 ;  /* 0x0000000000007941 */ /* 0x000fea0003800000 */
.L_x_3937:
[----:B------:R-:W-:Y:S02]  /*18d20*/  ULDC UR4, c[0x0][0xc3c] ;  /* 0x00030f0000047ab9 */ /* 0x000fe40000000800 */
[----:B--2---:R-:W-:-:S13]  /*18d30*/  ISETP.GE.AND P0, PT, R31, UR4, PT ;  /* 0x000000041f007c0c */ /* 0x004fda000bf06270 */
[----:B------:R-:W-:Y:S05]  /*18d40*/  @!P0 BRA `(.L_x_3956) ;  /* 0xfffffe84008c8947 */ /* 0x000fea000383ffff */
[----:B------:R-:W-:Y:S05]  /*18d50*/  BRA `(.L_x_3741) ;  /* 0x0000006800b07947 */ /* 0x000fea0003800000 */
.L_x_3739:
[----:B------:R-:W-:-:S08]  /*18d60*/  NOP ;  /* 0x0000000000007918 */ /* 0x000fd00000000000 */
[----:B------:R-:W0:-:S00]  /*18d70*/  USETMAXREG.DEALLOC.CTAPOOL 0x28 ;  /* 0x00000028000079c8 */ /* 0x000e0000080e0500 */
[----:B0-----:R-:W2:Y:S01]  /*18d80*/  LDL.LU R3, [R1] ;  /* 0x0000000001037983 */ /* 0x001ea20000300800 */
[----:B------:R-:W-:Y:S02]  /*18d90*/  LOP3.LUT R2, R2, 0x3, RZ, 0xc0, !PT ;  /* 0x0000000302027812 */ /* 0x000fe400078ec0ff */
[----:B------:R-:W-:-:S04]  /*18da0*/  MOV R4, RZ ;  /* 0x000000ff00047202 */ /* 0x000fc80000000f00 */
[----:B------:R-:W0:Y:S02]  /*18db0*/  SHFL.IDX PT, R2, R2, RZ, 0x1f ;  /* 0x00001fff02027589 */ /* 0x000e2400000e0000 */
[----:B0-----:R-:W-:Y:S02]  /*18dc0*/  ISETP.NE.AND P0, PT, R2, RZ, PT ;  /* 0x000000ff0200720c */ /* 0x001fe40003f05270 */
[----:B--2---:R-:W-:-:S11]  /*18dd0*/  LOP3.LUT R3, R3, 0xffffffdf, RZ, 0xc0, !PT ;  /* 0xffffffdf03037812 */ /* 0x004fd600078ec0ff */
[----:B------:R-:W-:-:S05]  /*18de0*/  @P0 LOP3.LUT R3, R3, 0x20, RZ, 0xfc, !PT ;  /* 0x0000002003030812 */ /* 0x000fca00078efcff */
[----:B------:R0:W-:Y:S01]  /*18df0*/  STL [R1], R3 ;  /* 0x0000000301007387 */ /* 0x0001e20000100800 */
[----:B------:R-:W-:Y:S05]  /*18e00*/  @!P0 BRA `(.L_x_3957) ;  /* 0x00000000001c8947 */ /* 0x000fea0003800000 */
[----:B------:R-:W1:Y:S08]  /*18e10*/  S2UR UR5, SR_CgaCtaId ;  /* 0x00000000000579c3 */ /* 0x000e700000008800 */
[----:B------:R-:W-:Y:S06]  /*18e20*/  BAR.SYNC.DEFER_BLOCKING 0x5, 0x180 ;  /* 0x0146000000007b1d */ /* 0x000fec0000010000 */
[----:B------:R-:W-:-:S02]  /*18e30*/  UMOV UR4, 0x400 ;  /* 0x0000040000047882 */ /* 0x000fc40000000000 */
[----:B-1----:R-:W-:-:S09]  /*18e40*/  ULEA UR4, UR5, UR4, 0x18 ;  /* 0x0000000405047291 */ /* 0x002fd2000f8ec03f */
[----:B------:R-:W1:Y:S01]  /*18e50*/  LDS.128 R16, [UR4+0x308d0] ;  /* 0x0308d004ff107984 */ /* 0x000e620008000c00 */
[----:B------:R-:W-:Y:S06]  /*18e60*/  BAR.ARV 0x4, 0x180 ;  /* 0x0106000000007b1d */ /* 0x000fec0000002000 */
[----:B------:R-:W-:Y:S05]  /*18e70*/  BRA `(.L_x_3958) ;  /* 0x0000000400fc7947 */ /* 0x000fea0003800000 */
.L_x_3957:
[----:B------:R-:W-:Y:S01]  /*18e80*/  LOP3.LUT R5, R0, 0x1f, RZ, 0xc0, !PT ;  /* 0x0000001f00057812 */ /* 0x000fe200078ec0ff */
[----:B------:R-:W-:Y:S01]  /*18e90*/  ULDC UR4, c[0x0][0xc3c] ;  /* 0x00030f0000047ab9 */ /* 0x000fe20000000800 */
[----:B------:R-:W1:Y:S01]  /*18ea0*/  S2UR UR6, SR_CTAID.X ;  /* 0x00000000000679c3 */ /* 0x000e620000002500 */
[----:B------:R-:W-:Y:S01]  /*18eb0*/  ULDC UR5, c[0x0][0xc38] ;  /* 0x00030e0000057ab9 */ /* 0x000fe20000000800 */
[----:B------:R-:W-:-:S04]  /*18ec0*/  ISETP.NE.AND P0, PT, R5, 0x1f, PT ;  /* 0x0000001f0500780c */ /* 0x000fc80003f05270 */
[----:B------:R-:W-:-:S13]  /*18ed0*/  ISETP.GE.OR P1, PT, R5, UR4, !P0 ;  /* 0x0000000405007c0c */ /* 0x000fda000c726670 */
[----:B0-----:R-:W0:Y:S02]  /*18ee0*/  @!P1 LDC.64 R2, c[0x0][0xc80] ;  /* 0x00032000ff029b82 */ /* 0x001e240000000a00 */
[----:B0-----:R-:W-:-:S05]  /*18ef0*/  @!P1 IMAD.WIDE.U32 R2, R5, 0x4, R2 ;  /* 0x0000000405029825 */ /* 0x001fca00078e0002 */
[----:B------:R-:W2:Y:S01]  /*18f00*/  @!P1 LDG.E R4, desc[UR56][R2.64] ;  /* 0x0000003802049981 */ /* 0x000ea2000c1e1900 */
[C---:B------:R-:W-:Y:S01]  /*18f10*/  ISETP.NE.AND P1, PT, R5.reuse, RZ, PT ;  /* 0x000000ff0500720c */ /* 0x040fe20003f25270 */
[----:B------:R-:W-:Y:S01]  /*18f20*/  UMOV UR4, URZ ;  /* 0x0000003f00047c82 */ /* 0x000fe20008000000 */
[C---:B------:R-:W-:Y:S02]  /*18f30*/  ISETP.GE.U32.AND P2, PT, R5.reuse, 0x2, PT ;  /* 0x000000020500780c */ /* 0x040fe40003f46070 */
[C---:B------:R-:W-:Y:S02]  /*18f40*/  ISETP.GE.U32.AND P3, PT, R5.reuse, 0x4, PT ;  /* 0x000000040500780c */ /* 0x040fe40003f66070 */
[C---:B------:R-:W-:Y:S02]  /*18f50*/  ISETP.GE.U32.AND P4, PT, R5.reuse, 0x8, PT ;  /* 0x000000080500780c */ /* 0x040fe40003f86070 */
[----:B------:R-:W-:Y:S02]  /*18f60*/  ISETP.GE.U32.AND P5, PT, R5, 0x10, PT ;  /* 0x000000100500780c */ /* 0x000fe40003fa6070 */
[----:B------:R-:W-:Y:S01]  /*18f70*/  MOV R16, RZ ;  /* 0x000000ff00107202 */ /* 0x000fe20000000f00 */
[----:B--2---:R-:W0:Y:S02]  /*18f80*/  SHFL.UP PT, R6, R4, 0x1, RZ ;  /* 0x0420000004067989 */ /* 0x004e2400000e00ff */
        /* <DEDUP_REMOVED lines=19> */
[----:B------:R-:W0:Y:S01]  /*190c0*/  LDC R10, c[0x0][0xc3c] ;  /* 0x00030f00ff0a7b82 */ /* 0x000e220000000800 */
[----:B------:R-:W-:Y:S01]  /*190d0*/  IMAD.MOV.U32 R6, RZ, RZ, R3 ;  /* 0x000000ffff067224 */ /* 0x000fe200078e0003 */
[----:B------:R-:W-:Y:S01]  /*190e0*/  UMOV UR4, URZ ;  /* 0x0000003f00047c82 */ /* 0x000fe20008000000 */
[----:B------:R-:W-:Y:S01]  /*190f0*/  ULDC UR7, c[0x0][0xc3c] ;  /* 0x00030f0000077ab9 */ /* 0x000fe20000000800 */
[----:B------:R-:W-:-:S05]  /*19100*/  ULDC UR5, c[0x0][0xc38] ;  /* 0x00030e0000057ab9 */ /* 0x000fca0000000800 */
.L_x_3963:
        /* <DEDUP_REMOVED lines=12> */
.L_x_3962:
[----:B------:R-:W-:Y:S05]  /*191d0*/  BSYNC B0 ;  /* 0x0000000000007941 */ /* 0x000fea0003800000 */
.L_x_3961:
        /* <DEDUP_REMOVED lines=20> */
[----:B------:R-:W-:-:S07]  /*19320*/  MOV R7, R9 ;  /* 0x0000000900077202 */ /* 0x000fce0000000f00 */
.L_x_3959:
        /* <DEDUP_REMOVED lines=13> */
[----:B------:R-:W-:-:S06]  /*19400*/  IADD3 R16, R19, -0x1, RZ ;  /* 0xffffffff13107810 */ /* 0x000fcc0007ffe0ff */
[----:B------:R2:W3:Y:S02]  /*19410*/  SHFL.IDX PT, R16, R7, R16, 0x1f ;  /* 0x00001f1007107589 */ /* 0x0004e400000e0000 */
.L_x_3964:
[----:B---3--:R-:W-:Y:S01]  /*19420*/  IMAD R16, R16, UR5, R9 ;  /* 0x0000000510107c24 */ /* 0x008fe2000f8e0209 */
[----:B0-----:R-:W-:Y:S01]  /*19430*/  IABS R2, R12 ;  /* 0x0000000c00027213 */ /* 0x001fe20000000000 */
[----:B-12---:R-:W-:Y:S02]  /*19440*/  IMAD.MOV R7, RZ, RZ, -R3 ;  /* 0x000000ffff077224 */ /* 0x006fe400078e0a03 */
[----:B------:R-:W-:Y:S01]  /*19450*/  VIADD R19, R19, UR4 ;  /* 0x0000000413137c36 */ /* 0x000fe20008000000 */
[----:B------:R-:W-:Y:S01]  /*19460*/  IADD3 R9, -R16, UR6, RZ ;  /* 0x0000000610097c10 */ /* 0x000fe2000fffe1ff */
        /* <DEDUP_REMOVED lines=10> */
[-C--:B------:R-:W-:Y:S01]  /*19510*/  @!P1 IADD3 R3, R3, -R10.reuse, RZ ;  /* 0x8000000a03039210 */ /* 0x080fe20007ffe0ff */
[----:B------:R-:W-:Y:S01]  /*19520*/  @!P1 VIADD R2, R2, 0x1 ;  /* 0x0000000102029836 */ /* 0x000fe20000000000 */
[----:B------:R-:W-:Y:S02]  /*19530*/  ISETP.NE.AND P1, PT, R12, RZ, PT ;  /* 0x000000ff0c00720c */ /* 0x000fe40003f25270 */
[----:B------:R-:W-:Y:S02]  /*19540*/  ISETP.GE.U32.AND P0, PT, R3, R10, PT ;  /* 0x0000000a0300720c */ /* 0x000fe40003f06070 */
[----:B------:R-:W-:-:S04]  /*19550*/  LOP3.LUT R3, R9, R12, RZ, 0x3c, !PT ;  /* 0x0000000c09037212 */ /* 0x000fc800078e3cff */
[----:B------:R-:W-:-:S07]  /*19560*/  ISETP.GE.AND P2, PT, R3, RZ, PT ;  /* 0x000000ff0300720c */ /* 0x000fce0003f46270 */
[----:B------:R-:W-:-:S06]  /*19570*/  @P0 VIADD R2, R2, 0x1 ;  /* 0x0000000102020836 */ /* 0x000fcc0000000000 */
[----:B------:R-:W-:Y:S02]  /*19580*/  @!P2 IADD3 R2, -R2, RZ, RZ ;  /* 0x000000ff0202a210 */ /* 0x000fe40007ffe1ff */
[----:B------:R-:W-:-:S04]  /*19590*/  @!P1 LOP3.LUT R2, RZ, R12, RZ, 0x33, !PT ;  /* 0x0000000cff029212 */ /* 0x000fc800078e33ff */
[----:B------:R-:W-:Y:S01]  /*195a0*/  MOV R18, R2 ;  /* 0x0000000200127202 */ /* 0x000fe20000000f00 */
[----:B------:R-:W-:-:S04]  /*195b0*/  IMAD.MOV R17, RZ, RZ, -R2 ;  /* 0x000000ffff117224 */ /* 0x000fc800078e0a02 */
[----:B------:R-:W-:Y:S01]  /*195c0*/  IMAD R17, R12, R17, R9 ;  /* 0x000000110c117224 */ /* 0x000fe200078e0209 */
[----:B------:R-:W-:Y:S06]  /*195d0*/  BRA `(.L_x_3965) ;  /* 0x00000000000c7947 */ /* 0x000fec0003800000 */
.L_x_3960:
[----:B------:R-:W-:Y:S01]  /*195e0*/  IMAD.MOV.U32 R17, RZ, RZ, RZ ;  /* 0x000000ffff117224 */ /* 0x000fe200078e00ff */
[----:B------:R-:W-:Y:S01]  /*195f0*/  MOV R18, RZ ;  /* 0x000000ff00127202 */ /* 0x000fe20000000f00 */
[----:B------:R-:W-:-:S07]  /*19600*/  IMAD.U32 R16, RZ, RZ, UR6 ;  /* 0x00000006ff107e24 */ /* 0x000fce000f8e00ff */
.L_x_3965:
[----:B------:R-:W-:-:S13]  /*19610*/  ISETP.NE.AND P0, PT, R5, RZ, PT ;  /* 0x000000ff0500720c */ /* 0x000fda0003f05270 */
[----:B------:R-:W0:Y:S01]  /*19620*/  @!P0 S2R R3, SR_CgaCtaId ;  /* 0x0000000000038919 */ /* 0x000e220000008800 */
[----:B------:R-:W-:-:S04]  /*19630*/  @!P0 MOV R2, 0x400 ;  /* 0x0000040000028802 */ /* 0x000fc80000000f00 */
[----:B0-----:R-:W-:-:S05]  /*19640*/  @!P0 LEA R2, R3, R2, 0x18 ;  /* 0x0000000203028211 */ /* 0x001fca00078ec0ff */
[----:B------:R2:W-:Y:S01]  /*19650*/  @!P0 STS.128 [R2+0x308d0], R16 ;  /* 0x0308d01002008388 */ /* 0x0005e20000000c00 */
[----:B------:R-:W-:Y:S06]  /*19660*/  BAR.ARV 0x5, 0x180 ;  /* 0x0146000000007b1d */ /* 0x000fec0000002000 */
.L_x_3958:
[----:B------:R3:W-:Y:S01]  /*19670*/  STL [R1+0x28], RZ ;  /* 0x000028ff01007387 */ /* 0x0007e20000100800 */
[----:B------:R-:W-:Y:S01]  /*19680*/  ULDC UR4, c[0x0][0xc3c] ;  /* 0x00030f0000047ab9 */ /* 0x000fe20000000800 */
[----:B------:R-:W-:Y:S01]  /*19690*/  IMAD.MOV.U32 R28, RZ, RZ, 0x1 ;  /* 0x00000001ff1c7424 */ /* 0x000fe200078e00ff */
[----:B-1----:R-:W-:Y:S01]  /*196a0*/  ISETP.GE.AND P0, PT, R19, UR4, PT ;  /* 0x0000000413007c0c */ /* 0x002fe2000bf06270 */
[----:B------:R-:W-:-:S12]  /*196b0*/  IMAD.MOV.U32 R26, RZ, RZ, RZ ;  /* 0x000000ffff1a7224 */ /* 0x000fd800078e00ff */
[----:B---3--:R-:W-:Y:S05]  /*196c0*/  @P0 BRA `(.L_x_3966) ;  /* 0x0000005c00780947 */ /* 0x008fea0003800000 */
[----:B------:R-:W1:Y:S01]  /*196d0*/  S2UR UR5, SR_CgaCtaId ;  /* 0x00000000000579c3 */ /* 0x000e620000008800 */
[C---:B------:R-:W-:Y:S01]  /*196e0*/  SHF.L.U32 R33, R0.reuse, 0x3, RZ ;  /* 0x0000000300217819 */ /* 0x040fe200000006ff */
[----:B------:R-:W-:Y:S01]  /*196f0*/  UMOV UR4, 0x400 ;  /* 0x0000040000047882 */ /* 0x000fe20000000000 */
[----:B------:R-:W-:Y:S01]  /*19700*/  LOP3.LUT R4, R0, 0x7f, RZ, 0xc0, !PT ;  /* 0x0000007f00047812 */ /* 0x000fe200078ec0ff */
[----:B------:R3:W-:Y:S01]  /*19710*/  STL [R1+0x28], RZ ;  /* 0x000028ff01007387 */ /* 0x0007e20000100800 */
[C---:B0-----:R-:W-:Y:S01]  /*19720*/  LOP3.LUT R3, R33.reuse, 0x1f8, RZ, 0xc0, !PT ;  /* 0x000001f821037812 */ /* 0x041fe200078ec0ff */
[----:B------:R-:W-:Y:S01]  /*19730*/  BSSY B8, `(.L_x_3966) ;  /* 0x00005d7000087945 */ /* 0x000fe20003800000 */
[----:B------:R-:W-:Y:S01]  /*19740*/  LOP3.LUT R33, R33, 0x38, RZ, 0xc0, !PT ;  /* 0x0000003821217812 */ /* 0x000fe200078ec0ff */
[----:B------:R-:W-:Y:S01]  /*19750*/  IMAD.SHL.U32 R37, R4, 0x8, RZ ;  /* 0x0000000804257824 */ /* 0x000fe200078e00ff */
[----:B--2---:R-:W-:Y:S01]  /*19760*/  LOP3.LUT R2, R3, 0x38, R0, 0x78, !PT ;  /* 0x0000003803027812 */ /* 0x004fe200078e7800 */
[----:B------:R-:W-:Y:S01]  /*19770*/  IMAD.SHL.U32 R0, R0, 0x10, RZ ;  /* 0x0000001000007824 */ /* 0x000fe200078e00ff */
[----:B------:R-:W-:-:S02]  /*19780*/  MOV R29, 0x1 ;  /* 0x00000001001d7802 */ /* 0x000fc40000000f00 */
[----:B------:R-:W-:Y:S02]  /*19790*/  CS2R R26, SRZ ;  /* 0x00000000001a7805 */ /* 0x000fe4000001ff00 */
[----:B------:R-:W-:Y:S01]  /*197a0*/  LOP3.LUT R37, R2, 0x200, R37, 0xf8, !PT ;  /* 0x0000020002257812 */ /* 0x000fe200078ef825 */
[----:B------:R-:W-:Y:S01]  /*197b0*/  IMAD.MOV.U32 R28, RZ, RZ, 0x1 ;  /* 0x00000001ff1c7424 */ /* 0x000fe200078e00ff */
[----:B------:R-:W-:Y:S01]  /*197c0*/  SHF.R.U32.HI R2, RZ, 0x3, R4 ;  /* 0x00000003ff027819 */ /* 0x000fe20000011604 */
[----:B------:R-:W-:Y:S01]  /*197d0*/  ULOP3.LUT UR39, UR61, 0x2, URZ, 0xfc, !UPT ;  /* 0x000000023d277892 */ /* 0x000fe2000f8efc3f */
[C---:B------:R-:W-:Y:S01]  /*197e0*/  LOP3.LUT R36, R33.reuse, 0x40, RZ, 0xfc, !PT ;  /* 0x0000004021247812 */ /* 0x040fe200078efcff */
[----:B------:R-:W-:Y:S01]  /*197f0*/  ULDC.64 UR36, c[0x0][0x198] ;  /* 0x0000660000247ab9 */ /* 0x000fe20000000a00 */
[----:B------:R-:W-:Y:S01]  /*19800*/  LOP3.LUT R0, R2, 0x70, R0, 0xf8, !PT ;  /* 0x0000007002007812 */ /* 0x000fe200078ef800 */
[----:B------:R-:W-:Y:S01]  /*19810*/  ULDC UR38, c[0x0][0xc] ;  /* 0x0000030000267ab9 */ /* 0x000fe20000000800 */
[----:B------:R-:W-:Y:S01]  /*19820*/  LOP3.LUT R35, R33, 0x80, RZ, 0xfc, !PT ;  /* 0x0000008021237812 */ /* 0x000fe200078efcff */
[----:B-1----:R-:W-:-:S06]  /*19830*/  ULEA UR4, UR5, UR4, 0x18 ;  /* 0x0000000405047291 */ /* 0x002fcc000f8ec03f */
[----:B------:R-:W-:-:S05]  /*19840*/  IMAD.U32 R22, RZ, RZ, UR4 ;  /* 0x00000004ff167e24 */ /* 0x000fca000f8e00ff */
[----:B------:R-:W-:-:S05]  /*19850*/  LEA R0, R37, R22, 0x1 ;  /* 0x0000001625007211 */ /* 0x000fca00078e08ff */
[----:B------:R3:W-:Y:S02]  /*19860*/  STL [R1+0x4], R0 ;  /* 0x0000040001007387 */ /* 0x0007e40000100800 */
.L_x_4069:
[----:B0-----:R-:W0:Y:S02]  /*19870*/  LDC.64 R30, c[0x0][0xc88] ;  /* 0x00032200ff1e7b82 */ /* 0x001e240000000a00 */
[----:B0-----:R-:W-:-:S06]  /*19880*/  IMAD.WIDE R30, R19, 0x4, R30 ;  /* 0x00000004131e7825 */ /* 0x001fcc00078e021e */
[----:B------:R-:W3:Y:S01]  /*19890*/  LDG.E R30, desc[UR56][R30.64] ;  /* 0x000000381e1e7981 */ /* 0x000ee2000c1e1900 */
[----:B------:R-:W-:Y:S05]  /*198a0*/  YIELD ;  /* 0x0000000000007946 */ /* 0x000fea0003800000 */
[----:B------:R-:W-:Y:S01]  /*198b0*/  ULDC.64 UR4, c[0x0][0xa28] ;  /* 0x00028a0000047ab9 */ /* 0x000fe20000000a00 */
[----:B------:R-:W-:Y:S01]  /*198c0*/  ULDC.64 UR8, c[0x0][0xa18] ;  /* 0x0002860000087ab9 */ /* 0x000fe20000000a00 */
[----:B------:R-:W-:Y:S01]  /*198d0*/  ISETP.NE.U32.AND P0, PT, RZ, UR4, PT ;  /* 0x00000004ff007c0c */ /* 0x000fe2000bf05070 */
[----:B------:R-:W-:Y:S01]  /*198e0*/  IMAD.MOV.U32 R9, RZ, RZ, RZ ;  /* 0x000000ffff097224 */ /* 0x000fe200078e00ff */
[----:B------:R-:W-:-:S02]  /*198f0*/  ULDC.64 UR6, c[0x0][0xa10] ;  /* 0x0002840000067ab9 */ /* 0x000fc40000000a00 */
[----:B------:R-:W-:Y:S02]  /*19900*/  ISETP.NE.AND.EX P0, PT, RZ, UR5, PT, P0 ;  /* 0x00000005ff007c0c */ /* 0x000fe4000bf05300 */
[----:B------:R-:W-:-:S04]  /*19910*/  ISETP.NE.U32.AND P2, PT, RZ, UR8, PT ;  /* 0x00000008ff007c0c */ /* 0x000fc8000bf45070 */
[----:B------:R-:W-:Y:S02]  /*19920*/  ISETP.NE.AND.EX P2, PT, RZ, UR9, PT, P2 ;  /* 0x00000009ff007c0c */ /* 0x000fe4000bf45320 */
[----:B------:R-:W-:Y:S02]  /*19930*/  MOV R34, RZ ;  /* 0x000000ff00227202 */ /* 0x000fe40000000f00 */
[----:B---3--:R-:W-:-:S03]  /*19940*/  SHF.R.S32.HI R0, RZ, 0x1f, R30 ;  /* 0x0000001fff007819 */ /* 0x008fc6000001141e */
[C---:B------:R-:W-:Y:S01]  /*19950*/  @P0 LEA R2, P1, R30.reuse, UR4, 0x2 ;  /* 0x000000041e020c11 */ /* 0x040fe2000f8210ff */
[C---:B------:R-:W-:Y:S01]  /*19960*/  IMAD.SHL.U32 R23, R30.reuse, 0x4, RZ ;  /* 0x000000041e177824 */ /* 0x040fe200078e00ff */
[C-C-:B------:R-:W-:Y:S01]  /*19970*/  SHF.L.U64.HI R24, R30.reuse, 0x2, R0.reuse ;  /* 0x000000021e187819 */ /* 0x140fe20000010200 */
[----:B------:R0:W-:Y:S01]  /*19980*/  STL [R1+0x18], R0 ;  /* 0x0000180001007387 */ /* 0x0001e20000100800 */
[----:B------:R-:W-:Y:S01]  /*19990*/  @P0 LEA.HI.X R3, R30, UR5, R0, 0x2, P1 ;  /* 0x000000051e030c11 */ /* 0x000fe200088f1400 */
[----:B------:R-:W-:-:S04]  /*199a0*/  ULDC.64 UR4, c[0x0][0xa00] ;  /* 0x0002800000047ab9 */ /* 0x000fc80000000a00 */
[----:B--2---:R1:W2:Y:S01]  /*199b0*/  @P0 LDG.E R9, desc[UR56][R2.64] ;  /* 0x0000003802090981 */ /* 0x0042a2000c1e1900 */
        /* <DEDUP_REMOVED lines=8> */
[----:B------:R-:W-:-:S02]  /*19a40*/  IADD3.X R5, R24, UR7, RZ, P4, !PT ;  /* 0x0000000718057c10 */ /* 0x000fc4000a7fe4ff */
[C---:B------:R-:W-:Y:S02]  /*19a50*/  IADD3.X R3, R24.reuse, UR5, RZ, P3, !PT ;  /* 0x0000000518037c10 */ /* 0x040fe40009ffe4ff */
[----:B------:R-:W-:Y:S01]  /*19a60*/  @P2 IADD3 R6, P3, R23, UR8, RZ ;  /* 0x0000000817062c10 */ /* 0x000fe2000ff7e0ff */
[----:B------:R-:W-:Y:S01]  /*19a70*/  IMAD.U32 R8, RZ, RZ, UR4 ;  /* 0x00000004ff087e24 */ /* 0x000fe2000f8e00ff */
[----:B------:R-:W-:Y:S01]  /*19a80*/  ULDC.64 UR4, c[0x0][0x418] ;  /* 0x0001060000047ab9 */ /* 0x000fe20000000a00 */
[----:B------:R-:W5:Y:S01]  /*19a90*/  @P0 LDG.E R34, desc[UR56][R2.64] ;  /* 0x0000003802220981 */ /* 0x000f62000c1e1900 */
[----:B------:R-:W-:-:S03]  /*19aa0*/  @P2 IADD3.X R7, R24, UR9, RZ, P3, !PT ;  /* 0x0000000918072c10 */ /* 0x000fc60009ffe4ff */
[----:B------:R-:W5:Y:S04]  /*19ab0*/  @P1 LDG.E R0, desc[UR56][R4.64] ;  /* 0x0000003804001981 */ /* 0x000f68000c1e1900 */
[----:B------:R0:W3:Y:S01]  /*19ac0*/  @P2 LDG.E R8, desc[UR56][R6.64] ;  /* 0x0000003806082981 */ /* 0x0000e2000c1e1900 */
[----:B------:R-:W-:-:S03]  /*19ad0*/  UISETP.NE.U32.AND UP0, UPT, UR4, URZ, UPT ;  /* 0x0000003f0400728c */ /* 0x000fc6000bf05070 */
[----:B------:R-:W-:Y:S01]  /*19ae0*/  ULDC UR4, c[0x0][0x424] ;  /* 0x0001090000047ab9 */ /* 0x000fe20000000800 */
        /* <DEDUP_REMOVED lines=11> */
[----:B------:R-:W2:Y:S04]  /*19ba0*/  LDG.E R10, desc[UR56][R2.64] ;  /* 0x00000038020a7981 */ /* 0x000ea8000c1e1900 */
[----:B------:R-:W2:Y:S02]  /*19bb0*/  LDG.E R7, desc[UR56][R2.64+0x4] ;  /* 0x0000043802077981 */ /* 0x000ea4000c1e1900 */
[----:B--2---:R-:W-:-:S05]  /*19bc0*/  IMAD.IADD R2, R7, 0x1, -R10 ;  /* 0x0000000107027824 */ /* 0x004fca00078e0a0a */
[----:B------:R0:W-:Y:S02]  /*19bd0*/  STL [R1+0x20], R2 ;  /* 0x0000200201007387 */ /* 0x0001e40000100800 */
.L_x_3967:
[----:B------:R-:W-:Y:S01]  /*19be0*/  ULDC.64 UR4, c[0x0][0xa20] ;  /* 0x0002880000047ab9 */ /* 0x000fe20000000a00 */
[----:B------:R-:W-:Y:S02]  /*19bf0*/  MOV R32, R30 ;  /* 0x0000001e00207202 */ /* 0x000fe40000000f00 */
[----:B------:R-:W-:-:S04]  /*19c00*/  ISETP.NE.U32.AND P0, PT, RZ, UR4, PT ;  /* 0x00000004ff007c0c */ /* 0x000fc8000bf05070 */
[----:B------:R-:W-:-:S13]  /*19c10*/  ISETP.NE.AND.EX P0, PT, RZ, UR5, PT, P0 ;  /* 0x00000005ff007c0c */ /* 0x000fda000bf05300 */
[----:B------:R-:W-:Y:S05]  /*19c20*/  @!P0 BRA `(.L_x_3968) ;  /* 0x0000000000108947 */ /* 0x000fea0003800000 */
[----:B0-----:R-:W-:-:S04]  /*19c30*/  IADD3 R2, P0, R23, UR4, RZ ;  /* 0x0000000417027c10 */ /* 0x001fc8000ff1e0ff */
[----:B------:R-:W-:-:S05]  /*19c40*/  IADD3.X R3, R24, UR5, RZ, P0, !PT ;  /* 0x0000000518037c10 */ /* 0x000fca00087fe4ff */
[----:B------:R0:W5:Y:S01]  /*19c50*/  LDG.E R8, desc[UR56][R2.64] ;  /* 0x0000003802087981 */ /* 0x000162000c1e1900 */
[----:B------:R-:W-:Y:S05]  /*19c60*/  BRA `(.L_x_3969) ;  /* 0x0000000000247947 */ /* 0x000fea0003800000 */
.L_x_3968:
        /* <DEDUP_REMOVED lines=9> */
.L_x_3969:
[----:B0-----:R-:W2:Y:S04]  /*19d00*/  @P1 LDG.E R3, desc[UR56][R4.64] ;  /* 0x0000003804031981 */ /* 0x001ea8000c1e1900 */
[----:B------:R-:W2:Y:S01]  /*19d10*/  @P1 LDG.E R2, desc[UR56][R4.64+0x4] ;  /* 0x0000043804021981 */ /* 0x000ea2000c1e1900 */
        /* <DEDUP_REMOVED lines=8> */
[----:B------:R-:W-:Y:S02]  /*19da0*/  LEA.HI.SX32 R4, R2, R7, 0x1c ;  /* 0x0000000702047211 */ /* 0x000fe400078fe2ff */
[----:B------:R-:W-:-:S03]  /*19db0*/  IADD3 R2, -R3, RZ, RZ ;  /* 0x000000ff03027210 */ /* 0x000fc60007ffe1ff */
[----:B------:R-:W-:Y:S01]  /*19dc0*/  IMAD R7, R4, 0x60, -R3 ;  /* 0x0000006004077824 */ /* 0x000fe200078e0a03 */
[----:B------:R-:W-:Y:S01]  /*19dd0*/  VIMNMX R2, RZ, R2, !PT ;  /* 0x00000002ff027248 */ /* 0x000fe20007fe0100 */
[----:B------:R0:W-:Y:S03]  /*19de0*/  STL [R1+0x24], R4 ;  /* 0x0000240401007387 */ /* 0x0001e60000100800 */
[----:B------:R-:W-:-:S04]  /*19df0*/  VIMNMX R7, R7, R6, PT ;  /* 0x0000000607077248 */ /* 0x000fc80003fe0100 */
[----:B------:R-:W-:Y:S01]  /*19e00*/  ISETP.GT.AND P0, PT, R7, R2, PT ;  /* 0x000000020700720c */ /* 0x000fe20003f04270 */
[----:B------:R-:W-:-:S05]  /*19e10*/  IMAD.WIDE.U32 R2, R2, -0x55555555, RZ ;  /* 0xaaaaaaab02027825 */ /* 0x000fca00078e00ff */
[----:B0-----:R-:W-:-:S05]  /*19e20*/  SHF.R.U32.HI R4, RZ, 0x6, R3 ;  /* 0x00000006ff047819 */ /* 0x001fca0000011603 */
        /* <DEDUP_REMOVED lines=15> */
.L_x_4125:
[----:B-1----:R-:W-:Y:S02]  /*19f20*/  ISETP.NE.AND P0, PT, R14, RZ, PT ;  /* 0x000000ff0e00720c */ /* 0x002fe40003f05270 */
[----:B------:R-:W-:-:S11]  /*19f30*/  PLOP3.LUT P6, PT, PT, PT, PT, 0x8, 0x0 ;  /* 0x000000000000781c */ /* 0x000fd60003fce170 */
[----:B------:R-:W-:Y:S05]  /*19f40*/  @P0 BRA `(.L_x_3973) ;  /* 0x00000000000c0947 */ /* 0x000fea0003800000 */
[----:B------:R-:W-:-:S03]  /*19f50*/  UMOV UR4, 0xffffffff ;  /* 0xffffffff00047882 */ /* 0x000fc60000000000 */
[----:B------:R-:W-:Y:S05]  /*19f60*/  BRA.DIV UR4, `(.L_x_3974) ;  /* 0x0000006604dc7947 */ /* 0x000fea000b800000 */
[----:B------:R-:W-:-:S13]  /*19f70*/  ELECT P6, URZ, PT ;  /* 0x00000000003f782f */ /* 0x000fda00038c0000 */
.L_x_3973:
        /* <DEDUP_REMOVED lines=9> */
.L_x_4128:
[----:B------:R-:W-:Y:S05]  /*1a010*/  BSYNC B1 ;  /* 0x0000000000017941 */ /* 0x000fea0003800000 */
.L_x_3975:
        /* <DEDUP_REMOVED lines=10> */
.L_x_4129:
[----:B------:R-:W-:Y:S05]  /*1a0c0*/  BSYNC B2 ;  /* 0x0000000000027941 */ /* 0x000fea0003800000 */
.L_x_3979:
        /* <DEDUP_REMOVED lines=9> */
.L_x_3982:
[----:B------:R-:W-:Y:S05]  /*1a160*/  BSYNC B2 ;  /* 0x0000000000027941 */ /* 0x000fea0003800000 */
.L_x_3981:
        /* <DEDUP_REMOVED lines=12> */
.L_x_3983:
        /* <DEDUP_REMOVED lines=16> */
.L_x_3984:
        /* <DEDUP_REMOVED lines=16> */
.L_x_3985:
        /* <DEDUP_REMOVED lines=13> */
.L_x_4130:
[----:B------:R-:W-:Y:S05]  /*1a500*/  BSYNC B2 ;  /* 0x0000000000027941 */ /* 0x000fea0003800000 */
.L_x_3986:
[----:B------:R-:W-:Y:S01]  /*1a510*/  BSSY B2, `(.L_x_3988) ;  /* 0x000000b000027945 */ /* 0x000fe20003800000 */
[----:B------:R-:W-:Y:S01]  /*1a520*/  MOV R10, 0x0 ;  /* 0x00000000000a7802 */ /* 0x000fe20000000f00 */
[----:B------:R-:W-:Y:S02]  /*1a530*/  IMAD.MOV.U32 R11, RZ, RZ, 0x12f00000 ;  /* 0x12f00000ff0b7424 */ /* 0x000fe400078e00ff */
        /* <DEDUP_REMOVED lines=8> */
.L_x_3989:
[----:B------:R-:W-:Y:S05]  /*1a5c0*/  BSYNC B2 ;  /* 0x0000000000027941 */ /* 0x000fea0003800000 */
.L_x_3988:
[----:B------:R-:W-:Y:S01]  /*1a5d0*/  R2UR UR10, R14 ;  /* 0x000000000e0a72ca */ /* 0x000fe200000e0000 */
[----:B------:R-:W-:Y:S01]  /*1a5e0*/  UIADD3 UR4, UP0, UR36, 0x670, URZ ;  /* 0x0000067024047890 */ /* 0x000fe2000ff1e03f */
[----:B------:R-:W-:Y:S01]  /*1a5f0*/  R2UR UR6, R10 ;  /* 0x000000000a0672ca */ /* 0x000fe200000e0000 */
[----:B------:R-:W-:Y:S01]  /*1a600*/  VIADD R5, R7, 0x400 ;  /* 0x0000040007057836 */ /* 0x000fe20000000000 */
[----:B------:R-:W-:Y:S01]  /*1a610*/  R2UR UR7, R11 ;  /* 0x000000000b0772ca */ /* 0x000fe200000e0000 */
[----:B------:R-:W-:Y:S01]  /*1a620*/  UIADD3.X UR5, URZ, UR37, URZ, UP0, !UPT ;  /* 0x000000253f057290 */ /* 0x000fe200087fe43f */
[----:B------:R-:W-:Y:S02]  /*1a630*/  PLOP3.LUT P0, PT, PT, PT, PT, 0x80, 0x0 ;  /* 0x000000000000781c */ /* 0x000fe40003f0f070 */
[----:B01----:R-:W-:-:S11]  /*1a640*/  IADD3 R9, R9, 0x308b0, RZ ;  /* 0x000308b009097810 */ /* 0x003fd60007ffe0ff */
.L_x_3990:
        /* <DEDUP_REMOVED lines=15> */
.L_x_3991:
        /* <DEDUP_REMOVED lines=15> */
.L_x_3992:
        /* <DEDUP_REMOVED lines=10> */
.L_x_3978:
[----:B------:R-:W-:Y:S05]  /*1a8d0*/  BSYNC B1 ;  /* 0x0000000000017941 */ /* 0x000fea0003800000 */
.L_x_3977:
        /* <DEDUP_REMOVED lines=9> */
.L_x_4009:
        /* <DEDUP_REMOVED lines=11> */
.L_x_4131:
[----:B------:R-:W-:Y:S05]  /*1aa20*/  BSYNC B2 ;  /* 0x0000000000027941 */ /* 0x000fea0003800000 */
.L_x_3995:
        /* <DEDUP_REMOVED lines=9> */
.L_x_3998:
[----:B------:R-:W-:Y:S05]  /*1aac0*/  BSYNC B2 ;  /* 0x0000000000027941 */ /* 0x000fea0003800000 */
.L_x_3997:
        /* <DEDUP_REMOVED lines=11> */
.L_x_3999:
        /* <DEDUP_REMOVED lines=16> */
.L_x_4000:
        /* <DEDUP_REMOVED lines=16> */
.L_x_4001:
        /* <DEDUP_REMOVED lines=13> */
.L_x_4132:
[----:B------:R-:W-:Y:S05]  /*1ae50*/  BSYNC B2 ;  /* 0x0000000000027941 */ /* 0x000fea0003800000 */
.L_x_4002:
        /* <DEDUP_REMOVED lines=11> */
.L_x_4005:
[----:B------:R-:W-:Y:S05]  /*1af10*/  BSYNC B2 ;  /* 0x0000000000027941 */ /* 0x000fea0003800000 */
.L_x_4004:
        /* <DEDUP_REMOVED lines=8> */
.L_x_4006:
        /* <DEDUP_REMOVED lines=15> */
.L_x_4007:
        /* <DEDUP_REMOVED lines=15> */
.L_x_4008:
        /* <DEDUP_REMOVED lines=10> */
.L_x_3994:
[----:B------:R-:W-:Y:S05]  /*1b220*/  BSYNC B1 ;  /* 0x0000000000017941 */ /* 0x000fea0003800000 */
.L_x_3993:
        /* <DEDUP_REMOVED lines=8> */
.L_x_3971:
[----:B------:R-:W-:Y:S05]  /*1b2b0*/  BSYNC B0 ;  /* 0x0000000000007941 */ /* 0x000fea0003800000 */
.L_x_3970:
        /* <DEDUP_REMOVED lines=23> */
.L_x_4011:
        /* <DEDUP_REMOVED lines=20> */
.L_x_4014:
[----:B------:R-:W-:Y:S05]  /*1b570*/  BSYNC B6 ;  /* 0x0000000000067941 */ /* 0x000fea0003800000 */
.L_x_4013:
        /* <DEDUP_REMOVED lines=20> */
.L_x_4017:
        /* <DEDUP_REMOVED lines=15> */
.L_x_4016:
[----:B------:R-:W-:Y:S05]  /*1b7b0*/  BSYNC B6 ;  /* 0x0000000000067941 */ /* 0x000fea0003800000 */
.L_x_4015:
[----:B------:R-:W2:Y:S01]  /*1b7c0*/  LDL R25, [R1+0x24] ;  /* 0x0000240001197983 */ /* 0x000ea20000100800 */
[----:B------:R-:W-:Y:S01]  /*1b7d0*/  ULDC.64 UR4, c[0x0][0x9f8] ;  /* 0x00027e0000047ab9 */ /* 0x000fe20000000a00 */
[----:B------:R-:W1:Y:S01]  /*1b7e0*/  LDC R0, c[0x0][0x430] ;  /* 0x00010c00ff007b82 */ /* 0x000e620000000800 */
[----:B------:R-:W-:Y:S01]  /*1b7f0*/  ISETP.NE.U32.AND P0, PT, RZ, UR4, PT ;  /* 0x00000004ff007c0c */ /* 0x000fe2000bf05070 */
[----:B------:R-:W3:Y:S03]  /*1b800*/  LDL R21, [R1+0xc] ;  /* 0x00000c0001157983 */ /* 0x000ee60000100800 */
[----:B------:R-:W-:Y:S01]  /*1b810*/  ISETP.NE.AND.EX P0, PT, RZ, UR5, PT, P0 ;  /* 0x00000005ff007c0c */ /* 0x000fe2000bf05300 */
[----:B------:R-:W4:Y:S01]  /*1b820*/  LDL.LU R8, [R1] ;  /* 0x0000000001087983 */ /* 0x000f220000300800 */
[----:B------:R-:W0:Y:S11]  /*1b830*/  S2R R20, SR_TID.X ;  /* 0x0000000000147919 */ /* 0x000e360000002100 */
[----:B------:R-:W-:Y:S01]  /*1b840*/  @P0 IADD3 R2, P1, R23, UR4, RZ ;  /* 0x0000000417020c10 */ /* 0x000fe2000ff3e0ff */
[----:B------:R-:W-:-:S03]  /*1b850*/  ULDC UR4, c[0x0][0x2f4] ;  /* 0x0000bd0000047ab9 */ /* 0x000fc60000000800 */
[----:B------:R-:W-:-:S05]  /*1b860*/  @P0 IADD3.X R3, R24, UR5, RZ, P1, !PT ;  /* 0x0000000518030c10 */ /* 0x000fca0008ffe4ff */
[----:B------:R3:W4:Y:S01]  /*1b870*/  @P0 LDG.E R32, desc[UR56][R2.64] ;  /* 0x0000003802200981 */ /* 0x000722000c1e1900 */
[----:B0-----:R-:W-:-:S04]  /*1b880*/  LOP3.LUT R20, R20, 0x7f, RZ, 0xc0, !PT ;  /* 0x0000007f14147812 */ /* 0x001fc800078ec0ff */
[----:B------:R-:W-:Y:S02]  /*1b890*/  SHF.R.U32.HI R4, RZ, 0x3, R20 ;  /* 0x00000003ff047819 */ /* 0x000fe40000011614 */
[----:B------:R-:W0:Y:S01]  /*1b8a0*/  S2R R20, SR_TID.X ;  /* 0x0000000000147919 */ /* 0x000e220000002100 */
[----:B-1----:R-:W-:-:S13]  /*1b8b0*/  ISETP.NE.AND P1, PT, R0, 0x1, PT ;  /* 0x000000010000780c */ /* 0x002fda0003f25270 */
[----:B------:R-:W1:Y:S01]  /*1b8c0*/  @P1 LDC R6, c[0x0][0x438] ;  /* 0x00010e00ff061b82 */ /* 0x000e620000000800 */
[----:B0-----:R-:W-:-:S05]  /*1b8d0*/  IMAD.SHL.U32 R20, R20, 0x10, RZ ;  /* 0x0000001014147824 */ /* 0x001fca00078e00ff */
[----:B------:R-:W-:Y:S02]  /*1b8e0*/  LOP3.LUT R20, R4, 0x70, R20, 0xf8, !PT ;  /* 0x0000007004147812 */ /* 0x000fe400078ef814 */
[----:B------:R-:W0:Y:S01]  /*1b8f0*/  @P1 LDC R4, c[0x0][0x434] ;  /* 0x00010d00ff041b82 */ /* 0x000e220000000800 */
[----:B------:R-:W-:Y:S01]  /*1b900*/  ISETP.GE.AND P3, PT, R33, UR4, PT ;  /* 0x0000000421007c0c */ /* 0x000fe2000bf66270 */
[----:B------:R-:W-:Y:S01]  /*1b910*/  UMOV UR5, 0xffffffff ;  /* 0xffffffff00057882 */ /* 0x000fe20000000000 */
[----:B--2---:R-:W-:-:S05]  /*1b920*/  IADD3 R25, R25, -0x1, RZ ;  /* 0xffffffff19197810 */ /* 0x004fca0007ffe0ff */
[----:B------:R-:W-:-:S05]  /*1b930*/  IMAD R5, R25, 0x60, R20 ;  /* 0x0000006019057824 */ /* 0x000fca00078e0214 */
[----:B------:R-:W-:-:S04]  /*1b940*/  ISETP.GE.AND P0, PT, R5, R31, PT ;  /* 0x0000001f0500720c */ /* 0x000fc80003f06270 */
[----:B------:R-:W-:Y:S01]  /*1b950*/  ISETP.GT.U32.OR P0, PT, R20, 0x5f, P0 ;  /* 0x0000005f1400780c */ /* 0x000fe20000704470 */
[----:B---3--:R-:W-:-:S04]  /*1b960*/  IMAD.IADD R5, R5, 0x1, R21 ;  /* 0x0000000105057824 */ /* 0x008fc800078e0215 */
[----:B0-----:R-:W-:-:S08]  /*1b970*/  @P1 IMAD.HI.U32 R7, R5, R4, RZ ;  /* 0x0000000405071227 */ /* 0x001fd000078e00ff */
[----:B------:R-:W0:Y:S01]  /*1b980*/  @!P0 LDC.64 R2, c[0x0][0x428] ;  /* 0x00010a00ff028b82 */ /* 0x000e220000000a00 */
[----:B------:R-:W-:Y:S01]  /*1b990*/  IMAD.MOV.U32 R4, RZ, RZ, R5 ;  /* 0x000000ffff047224 */ /* 0x000fe200078e0005 */
[----:B-1----:R-:W-:Y:S02]  /*1b9a0*/  @P1 SHF.R.U32.HI R4, RZ, R6, R7 ;  /* 0x00000006ff041219 */ /* 0x002fe40000011607 */
[----:B----4-:R-:W-:Y:S02]  /*1b9b0*/  SHF.R.S32.HI R9, RZ, 0x1f, R32 ;  /* 0x0000001fff097819 */ /* 0x010fe40000011420 */
[----:B------:R-:W-:-:S05]  /*1b9c0*/  IADD3 R6, -R4, RZ, RZ ;  /* 0x000000ff04067210 */ /* 0x000fca0007ffe1ff */
[----:B------:R-:W-:Y:S01]  /*1b9d0*/  IMAD R0, R0, R6, R5 ;  /* 0x0000000600007224 */ /* 0x000fe200078e0205 */
[--C-:B------:R-:W-:Y:S01]  /*1b9e0*/  @!P0 SHF.R.S32.HI R5, RZ, 0x1f, R4.reuse ;  /* 0x0000001fff058819 */ /* 0x100fe20000011404 */
[-C--:B0-----:R-:W-:Y:S02]  /*1b9f0*/  @!P0 IMAD R6, R9, R2.reuse, RZ ;  /* 0x0000000209068224 */ /* 0x081fe400078e02ff */
        /* <DEDUP_REMOVED lines=10> */
[----:B------:R-:W-:Y:S02]  /*1baa0*/  ISETP.NE.AND P2, PT, R7, 0x3, PT ;  /* 0x000000030700780c */ /* 0x000fe40003f45270 */
[----:B------:R-:W-:-:S09]  /*1bab0*/  LOP3.LUT R8, R8, 0xfffffff7, RZ, 0xc0, !PT ;  /* 0xfffffff708087812 */ /* 0x000fd200078ec0ff */
[----:B------:R-:W-:-:S04]  /*1bac0*/  @P0 LOP3.LUT R8, R8, 0x8, RZ, 0xfc, !PT ;  /* 0x0000000808080812 */ /* 0x000fc800078efcff */
[----:B------:R-:W-:-:S04]  /*1bad0*/  LOP3.LUT R8, R8, 0xffffffef, RZ, 0xc0, !PT ;  /* 0xffffffef08087812 */ /* 0x000fc800078ec0ff */
[----:B------:R-:W-:-:S04]  /*1bae0*/  @P2 LOP3.LUT R8, R8, 0x10, RZ, 0xfc, !PT ;  /* 0x0000001008082812 */ /* 0x000fc800078efcff */
[----:B------:R-:W-:Y:S02]  /*1baf0*/  LOP3.LUT R8, R8, 0xfffffffb, RZ, 0xc0, !PT ;  /* 0xfffffffb08087812 */ /* 0x000fe400078ec0ff */
[----:B------:R-:W-:Y:S02]  /*1bb00*/  ISETP.GE.AND P1, PT, R36, UR4, PT ;  /* 0x0000000424007c0c */ /* 0x000fe4000bf26270 */
[----:B------:R-:W-:Y:S02]  /*1bb10*/  @P3 LOP3.LUT R8, R8, 0x4, RZ, 0xfc, !PT ;  /* 0x0000000408083812 */ /* 0x000fe400078efcff */
[----:B------:R-:W-:Y:S02]  /*1bb20*/  ISETP.GE.AND P0, PT, R35, UR4, PT ;  /* 0x0000000423007c0c */ /* 0x000fe4000bf06270 */
[----:B------:R-:W-:-:S04]  /*1bb30*/  LOP3.LUT R8, R8, 0xfffffffe, RZ, 0xc0, !PT ;  /* 0xfffffffe08087812 */ /* 0x000fc800078ec0ff */
[----:B------:R-:W-:-:S04]  /*1bb40*/  LOP3.LUT R8, R8, 0xfffffffd, RZ, 0xc0, !PT ;  /* 0xfffffffd08087812 */ /* 0x000fc800078ec0ff */
[----:B------:R-:W-:Y:S01]  /*1bb50*/  @P1 LOP3.LUT R8, R8, 0x2, RZ, 0xfc, !PT ;  /* 0x0000000208081812 */ /* 0x000fe200078efcff */
[----:B------:R0:W-:Y:S03]  /*1bb60*/  STL [R1+0x10], R9 ;  /* 0x0000100901007387 */ /* 0x0001e60000100800 */
[----:B------:R-:W-:Y:S01]  /*1bb70*/  @P0 LOP3.LUT R8, R8, 0x1, RZ, 0xfc, !PT ;  /* 0x0000000108080812 */ /* 0x000fe200078efcff */
[----:B------:R0:W-:Y:S04]  /*1bb80*/  STL [R1+0x38], R7 ;  /* 0x0000380701007387 */ /* 0x0001e80000100800 */
[----:B------:R0:W-:Y:S01]  /*1bb90*/  STL [R1], R8 ;  /* 0x0000000801007387 */ /* 0x0001e20000100800 */
[----:B------:R-:W-:Y:S05]  /*1bba0*/  BRA.DIV UR5, `(.L_x_4018) ;  /* 0x0000004e05507947 */ /* 0x000fea000b800000 */
.L_x_4135:
[----:B------:R-:W-:Y:S01]  /*1bbb0*/  SHF.R.S32.HI R31, RZ, 0x1f, R18 ;  /* 0x0000001fff1f7819 */ /* 0x000fe20000011412 */
[----:B------:R-:W-:Y:S06]  /*1bbc0*/  @!P2 BRA `(.L_x_4019) ;  /* 0x000000000004a947 */ /* 0x000fec0003800000 */
[----:B------:R-:W-:Y:S01]  /*1bbd0*/  BPT.TRAP 0x1 ;  /* 0x000000040000795c */ /* 0x000fe20000300000 */
.L_x_4019:
[----:B------:R-:W-:Y:S01]  /*1bbe0*/  SHF.R.S32.HI R5, RZ, 0x1f, R0 ;  /* 0x0000001fff057819 */ /* 0x000fe20000011400 */
[----:B------:R-:W-:Y:S01]  /*1bbf0*/  ULDC.64 UR4, c[0x0][0x328] ;  /* 0x0000ca0000047ab9 */ /* 0x000fe20000000a00 */
[----:B------:R-:W-:Y:S03]  /*1bc00*/  BSSY B0, `(.L_x_4020) ;  /* 0x0000017000007945 */ /* 0x000fe60003800000 */
[----:B0-----:R-:W-:-:S04]  /*1bc10*/  IMAD R3, R5, UR4, RZ ;  /* 0x0000000405037c24 */ /* 0x001fc8000f8e02ff */
        /* <DEDUP_REMOVED lines=21> */
.L_x_4136:
[----:B------:R-:W-:Y:S05]  /*1bd70*/  BSYNC B0 ;  /* 0x0000000000007941 */ /* 0x000fea0003800000 */
.L_x_4020:
[----:B------:R-:W2:Y:S01]  /*1bd80*/  LDL R3, [R1] ;  /* 0x0000000001037983 */ /* 0x000ea20000100800 */
[----:B------:R-:W-:-:S03]  /*1bd90*/  ULDC.64 UR4, c[0x0][0x300] ;  /* 0x0000c00000047ab9 */ /* 0x000fc60000000a00 */
[----:B------:R-:W3:Y:S01]  /*1bda0*/  LDL R9, [R1+0x8] ;  /* 0x0000080001097983 */ /* 0x000ee20000100800 */
[----:B------:R-:W-:Y:S01]  /*1bdb0*/  IMAD R5, R5, UR4, RZ ;  /* 0x0000000405057c24 */ /* 0x000fe2000f8e02ff */
[----:B------:R-:W1:Y:S03]  /*1bdc0*/  S2R R8, SR_TID.X ;  /* 0x0000000000087919 */ /* 0x000e660000002100 */
[----:B------:R-:W-:Y:S01]  /*1bdd0*/  IMAD R5, R0, UR5, R5 ;  /* 0x0000000500057c24 */ /* 0x000fe2000f8e0205 */
[----:B-1----:R-:W-:-:S04]  /*1bde0*/  LOP3.LUT R8, R8, 0x7f, RZ, 0xc0, !PT ;  /* 0x0000007f08087812 */ /* 0x002fc800078ec0ff */
[----:B------:R-:W-:Y:S02]  /*1bdf0*/  SHF.R.U32.HI R8, RZ, 0x3, R8 ;  /* 0x00000003ff087819 */ /* 0x000fe40000011608 */
[C---:B--2---:R-:W-:Y:S02]  /*1be00*/  LOP3.LUT P4, RZ, R3.reuse, 0x4, RZ, 0xc0, !PT ;  /* 0x0000000403ff7812 */ /* 0x044fe4000788c0ff */
[C---:B------:R-:W-:Y:S02]  /*1be10*/  LOP3.LUT P3, RZ, R3.reuse, 0x2, RZ, 0xc0, !PT ;  /* 0x0000000203ff7812 */ /* 0x040fe4000786c0ff */
[----:B------:R-:W-:Y:S01]  /*1be20*/  LOP3.LUT P2, RZ, R3, 0x1, RZ, 0xc0, !PT ;  /* 0x0000000103ff7812 */ /* 0x000fe2000784c0ff */
[----:B0-----:R-:W-:Y:S01]  /*1be30*/  IMAD.WIDE.U32 R2, R0, UR4, RZ ;  /* 0x0000000400027c25 */ /* 0x001fe2000f8e00ff */
[----:B------:R-:W-:-:S03]  /*1be40*/  ULDC.64 UR4, c[0x0][0x310] ;  /* 0x0000c40000047ab9 */ /* 0x000fc60000000a00 */
[----:B------:R-:W-:Y:S02]  /*1be50*/  IMAD.IADD R3, R3, 0x1, R5 ;  /* 0x0000000103037824 */ /* 0x000fe400078e0205 */
[----:B------:R-:W-:Y:S02]  /*1be60*/  IMAD R6, R6, UR4, RZ ;  /* 0x0000000406067c24 */ /* 0x000fe4000f8e02ff */
[----:B------:R-:W-:-:S04]  /*1be70*/  IMAD.WIDE.U32 R2, R4, UR4, R2 ;  /* 0x0000000404027c25 */ /* 0x000fc8000f8e0002 */
[----:B------:R-:W-:Y:S01]  /*1be80*/  IMAD R6, R4, UR5, R6 ;  /* 0x0000000504067c24 */ /* 0x000fe2000f8e0206 */
[----:B------:R-:W-:Y:S01]  /*1be90*/  ULDC.64 UR4, c[0x0][0x308] ;  /* 0x0000c20000047ab9 */ /* 0x000fe20000000a00 */
[----:B------:R-:W-:Y:S02]  /*1bea0*/  IMAD R5, R26, 0x4800, R37 ;  /* 0x000048001a057824 */ /* 0x000fe400078e0225 */
[----:B------:R-:W-:Y:S01]  /*1beb0*/  IMAD R0, R31, UR4, RZ ;  /* 0x000000041f007c24 */ /* 0x000fe2000f8e02ff */
[----:B------:R-:W-:Y:S01]  /*1bec0*/  IADD3 R3, R3, R6, RZ ;  /* 0x0000000603037210 */ /* 0x000fe20007ffe0ff */
[----:B---3--:R-:W-:Y:S02]  /*1bed0*/  IMAD R6, R25, -0x60, R9 ;  /* 0xffffffa019067824 */ /* 0x008fe400078e0209 */
        /* <DEDUP_REMOVED lines=24> */
[----:B------:R-:W-:-:S03]  /*1c060*/  @P1 LEA R8, R5, R22, 0x1 ;  /* 0x0000001605081211 */ /* 0x000fc600078e08ff */
        /* <DEDUP_REMOVED lines=35> */
[----:B------:R-:W-:Y:S01]  /*1c2a0*/  @P1 LEA R8, R5, R22, 0x1 ;  /* 0x0000001605081211 */ /* 0x000fe200078e08ff */
        /* <DEDUP_REMOVED lines=11> */
.L_x_4150:
        /* <DEDUP_REMOVED lines=12> */
.L_x_4023:
        /* <DEDUP_REMOVED lines=11> */
.L_x_4024:
[----:B-1----:R1:W5:Y:S01]  /*1c4d0*/  LDL.LU R3, [R1+0x18] ;  /* 0x0000180001037983 */ /* 0x0023620000300800 */
[----:B------:R1:W-:Y:S02]  /*1c4e0*/  SYNCS.ARRIVE.TRANS64.A1T0 RZ, [R7+URZ+0x30830], RZ ;  /* 0x030830ff07ff79a7 */ /* 0x0003e4000810003f */
[----:B------:R-:W-:Y:S05]  /*1c4f0*/  WARPSYNC.ALL ;  /* 0x0000000000007948 */ /* 0x000fea0003800000 */
[----:B------:R-:W-:Y:S01]  /*1c500*/  ULDC.64 UR6, c[0x0][0xa00] ;  /* 0x0002800000067ab9 */ /* 0x000fe20000000a00 */
[----:B------:R-:W-:Y:S01]  /*1c510*/  ULDC.64 UR4, c[0x0][0x298] ;  /* 0x0000a60000047ab9 */ /* 0x000fe20000000a00 */
[----:B------:R-:W-:Y:S01]  /*1c520*/  BAR.SYNC.DEFER_BLOCKING 0x8, 0x180 ;  /* 0x0206000000007b1d */ /* 0x000fe20000010000 */
[----:B------:R-:W-:Y:S01]  /*1c530*/  ISETP.NE.U32.AND P0, PT, RZ, UR6, PT ;  /* 0x00000006ff007c0c */ /* 0x000fe2000bf05070 */
[----:B0-----:R-:W-:Y:S01]  /*1c540*/  IMAD.WIDE.U32 R4, R34, UR4, RZ ;  /* 0x0000000422047c25 */ /* 0x001fe2000f8e00ff */
[----:B------:R-:W-:-:S02]  /*1c550*/  IADD3 R2, R22, 0x12400, RZ ;  /* 0x0001240016027810 */ /* 0x000fc40007ffe0ff */
[----:B------:R-:W-:Y:S01]  /*1c560*/  ISETP.NE.AND.EX P0, PT, RZ, UR7, PT, P0 ;  /* 0x00000007ff007c0c */ /* 0x000fe2000bf05300 */
[----:B------:R-:W-:Y:S01]  /*1c570*/  BSSY B6, `(.L_x_4025) ;  /* 0x000001b000067945 */ /* 0x000fe20003800000 */
[----:B------:R-:W-:Y:S02]  /*1c580*/  SHF.R.S32.HI R0, RZ, 0x1f, R34 ;  /* 0x0000001fff007819 */ /* 0x000fe40000011422 */
[----:B------:R-:W-:-:S03]  /*1c590*/  SEL R30, R30, RZ, !P0 ;  /* 0x000000ff1e1e7207 */ /* 0x000fc60004000000 */
[----:B------:R-:W-:-:S04]  /*1c5a0*/  IMAD R0, R0, UR4, RZ ;  /* 0x0000000400007c24 */ /* 0x000fc8000f8e02ff */
[----:B------:R-:W-:-:S04]  /*1c5b0*/  IMAD R0, R34, UR5, R0 ;  /* 0x0000000522007c24 */ /* 0x000fc8000f8e0200 */
[----:B------:R-:W-:Y:S01]  /*1c5c0*/  IMAD.IADD R34, R5, 0x1, R0 ;  /* 0x0000000105227824 */ /* 0x000fe200078e0200 */
[----:B-----5:R-:W-:Y:S02]  /*1c5d0*/  SEL R3, R3, RZ, !P0 ;  /* 0x000000ff03037207 */ /* 0x020fe40004000000 */
[----:B------:R-:W-:-:S03]  /*1c5e0*/  LOP3.LUT P0, RZ, R2, 0x3ff, RZ, 0xc0, !PT ;  /* 0x000003ff02ff7812 */ /* 0x000fc6000780c0ff */
[----:B------:R0:W-:Y:S04]  /*1c5f0*/  STL [R1+0x2c], R3 ;  /* 0x00002c0301007387 */ /* 0x0001e80000100800 */
[----:B------:R0:W-:Y:S06]  /*1c600*/  STL.64 [R1+0x18], R4 ;  /* 0x0000180401007387 */ /* 0x0001ec0000100a00 */
        /* <DEDUP_REMOVED lines=9> */
[----:B------:R-:W-:Y:S01]  /*1c6a0*/  MOV R10, UR8 ;  /* 0x00000008000a7c02 */ /* 0x000fe20008000f00 */
[----:B-1----:R-:W-:Y:S01]  /*1c6b0*/  IMAD.U32 R7, RZ, RZ, UR7 ;  /* 0x00000007ff077e24 */ /* 0x002fe2000f8e00ff */
[----:B------:R-:W-:Y:S01]  /*1c6c0*/  MOV R12, 0x1 ;  /* 0x00000001000c7802 */ /* 0x000fe20000000f00 */
[----:B------:R-:W-:-:S02]  /*1c6d0*/  IMAD.U32 R11, RZ, RZ, UR9 ;  /* 0x00000009ff0b7e24 */ /* 0x000fc4000f8e00ff */
[----:B------:R-:W-:Y:S02]  /*1c6e0*/  IMAD.MOV.U32 R8, RZ, RZ, 0x70 ;  /* 0x00000070ff087424 */ /* 0x000fe400078e00ff */
[----:B------:R-:W-:-:S07]  /*1c6f0*/  IMAD.MOV.U32 R13, RZ, RZ, RZ ;  /* 0x000000ffff0d7224 */ /* 0x000fce00078e00ff */
[----:B------:R-:W-:-:S07]  /*1c700*/  LEPC R20, `(.L_x_4026) ;  /* 0x000000001014794e */ /* 0x000fce0000000000 */
[----:B0-----:R-:W-:Y:S05]  /*1c710*/  CALL.ABS.NOINC R2 ;  /* 0x0000000002007343 */ /* 0x001fea0003c00000 */
.L_x_4026:
[----:B------:R-:W-:Y:S05]  /*1c720*/  BSYNC B6 ;  /* 0x0000000000067941 */ /* 0x000fea0003800000 */
.L_x_4025:
[----:B------:R-:W2:Y:S01]  /*1c730*/  LDL.LU R20, [R1+0x2c] ;  /* 0x00002c0001147983 */ /* 0x000ea20000300800 */
[----:B------:R-:W-:Y:S01]  /*1c740*/  ULDC.64 UR4, c[0x0][0x2d8] ;  /* 0x0000b60000047ab9 */ /* 0x000fe20000000a00 */
[----:B------:R-:W3:Y:S02]  /*1c750*/  LDC R8, c[0x0][0x448] ;  /* 0x00011200ff087b82 */ /* 0x000ee40000000800 */
[----:B0-----:R-:W4:Y:S01]  /*1c760*/  LDL.LU.64 R2, [R1+0x18] ;  /* 0x0000180001027983 */ /* 0x001f220000300a00 */
[----:B------:R-:W-:Y:S01]  /*1c770*/  SHF.L.U32 R4, R17, 0x7, RZ ;  /* 0x0000000711047819 */ /* 0x000fe200000006ff */
[----:B------:R-:W-:Y:S02]  /*1c780*/  IMAD R0, R31, UR4, RZ ;  /* 0x000000041f007c24 */ /* 0x000fe4000f8e02ff */
[----:B------:R0:W5:Y:S02]  /*1c790*/  LDL R17, [R1+0x20] ;  /* 0x0000200001117983 */ /* 0x0001640000100800 */
[----:B------:R-:W-:-:S02]  /*1c7a0*/  IMAD R5, R18, UR5, R0 ;  /* 0x0000000512057c24 */ /* 0x000fc4000f8e0200 */
[----:B------:R0:W5:Y:S01]  /*1c7b0*/  LDL R9, [R1+0x4] ;  /* 0x0000040001097983 */ /* 0x0001620000100800 */
[----:B---3--:R-:W-:Y:S01]  /*1c7c0*/  ISETP.NE.AND P0, PT, R8, 0x1, PT ;  /* 0x000000010800780c */ /* 0x008fe20003f05270 */
[----:B----4-:R-:W-:Y:S02]  /*1c7d0*/  IMAD.MOV.U32 R3, RZ, RZ, R34 ;  /* 0x000000ffff037224 */ /* 0x010fe400078e0022 */
[----:B------:R-:W-:Y:S01]  /*1c7e0*/  IMAD.WIDE.U32 R2, R18, UR4, R2 ;  /* 0x0000000412027c25 */ /* 0x000fe2000f8e0002 */
[----:B------:R-:W-:-:S04]  /*1c7f0*/  ULDC.64 UR4, c[0x0][0x2e0] ;  /* 0x0000b80000047ab9 */ /* 0x000fc80000000a00 */
[----:B------:R-:W-:Y:S01]  /*1c800*/  IADD3 R3, R3, R5, RZ ;  /* 0x0000000503037210 */ /* 0x000fe20007ffe0ff */
[----:B--2---:R-:W-:Y:S02]  /*1c810*/  IMAD R5, R20, UR4, RZ ;  /* 0x0000000414057c24 */ /* 0x004fe4000f8e02ff */
[----:B------:R-:W2:Y:S02]  /*1c820*/  S2R R20, SR_TID.X ;  /* 0x0000000000147919 */ /* 0x000ea40000002100 */
[C---:B------:R-:W-:Y:S02]  /*1c830*/  IMAD R0, R30.reuse, UR5, R5 ;  /* 0x000000051e007c24 */ /* 0x040fe4000f8e0205 */
[----:B------:R-:W-:Y:S01]  /*1c840*/  IMAD.WIDE.U32 R2, R30, UR4, R2 ;  /* 0x000000041e027c25 */ /* 0x000fe2000f8e0002 */
[----:B------:R-:W1:Y:S01]  /*1c850*/  @P0 LDC R5, c[0x0][0x44c] ;  /* 0x00011300ff050b82 */ /* 0x000e620000000800 */
[----:B------:R-:W-:Y:S02]  /*1c860*/  ULDC.64 UR4, c[0x0][0x2d0] ;  /* 0x0000b40000047ab9 */ /* 0x000fe40000000a00 */
[----:B------:R-:W-:-:S05]  /*1c870*/  IMAD.IADD R3, R3, 0x1, R0 ;  /* 0x0000000103037824 */ /* 0x000fca00078e0200 */
[----:B------:R-:W3:Y:S01]  /*1c880*/  @P0 LDC R0, c[0x0][0x450] ;  /* 0x00011400ff000b82 */ /* 0x000ee20000000800 */
[----:B--2---:R-:W-:-:S04]  /*1c890*/  LOP3.LUT R20, R20, 0x7f, RZ, 0xc0, !PT ;  /* 0x0000007f14147812 */ /* 0x004fc800078ec0ff */
[----:B------:R-:W-:Y:S02]  /*1c8a0*/  SHF.R.U32.HI R21, RZ, 0x3, R20 ;  /* 0x00000003ff157819 */ /* 0x000fe40000011614 */
[----:B------:R-:W2:Y:S02]  /*1c8b0*/  S2R R20, SR_TID.X ;  /* 0x0000000000147919 */ /* 0x000ea40000002100 */
[----:B--2---:R-:W-:-:S05]  /*1c8c0*/  IMAD.SHL.U32 R20, R20, 0x10, RZ ;  /* 0x0000001014147824 */ /* 0x004fca00078e00ff */
[----:B------:R-:W-:-:S04]  /*1c8d0*/  LOP3.LUT R20, R21, 0x70, R20, 0xf8, !PT ;  /* 0x0000007015147812 */ /* 0x000fc800078ef814 */
[----:B------:R-:W-:-:S05]  /*1c8e0*/  LOP3.LUT R6, R20, R4, RZ, 0xfc, !PT ;  /* 0x0000000414067212 */ /* 0x000fca00078efcff */
[----:B-1----:R-:W-:-:S04]  /*1c8f0*/  @P0 IMAD.HI.U32 R7, R6, R5, RZ ;  /* 0x0000000506070227 */ /* 0x002fc800078e00ff */
[----:B------:R-:W-:Y:S01]  /*1c900*/  IMAD.MOV.U32 R5, RZ, RZ, R6 ;  /* 0x000000ffff057224 */ /* 0x000fe200078e0006 */
[----:B---3--:R-:W-:-:S05]  /*1c910*/  @P0 SHF.R.U32.HI R5, RZ, R0, R7 ;  /* 0x00000000ff050219 */ /* 0x008fca0000011607 */
[----:B------:R-:W-:-:S04]  /*1c920*/  IMAD.MOV R0, RZ, RZ, -R5 ;  /* 0x000000ffff007224 */ /* 0x000fc800078e0a05 */
[----:B------:R-:W-:Y:S01]  /*1c930*/  IMAD R0, R8, R0, R6 ;  /* 0x0000000008007224 */ /* 0x000fe200078e0206 */
[----:B------:R-:W-:Y:S01]  /*1c940*/  SHF.R.S32.HI R6, RZ, 0x1f, R5 ;  /* 0x0000001fff067819 */ /* 0x000fe20000011405 */
[----:B------:R-:W1:Y:S01]  /*1c950*/  S2R R20, SR_TID.X ;  /* 0x0000000000147919 */ /* 0x000e620000002100 */
[----:B------:R-:W-:-:S04]  /*1c960*/  IMAD.WIDE.U32 R2, R5, UR4, R2 ;  /* 0x0000000405027c25 */ /* 0x000fc8000f8e0002 */
[----:B------:R-:W-:-:S04]  /*1c970*/  IMAD R6, R6, UR4, RZ ;  /* 0x0000000406067c24 */ /* 0x000fc8000f8e02ff */
[----:B------:R-:W-:Y:S01]  /*1c980*/  IMAD R5, R5, UR5, R6 ;  /* 0x0000000505057c24 */ /* 0x000fe2000f8e0206 */
[----:B------:R-:W-:-:S04]  /*1c990*/  ULDC.64 UR4, c[0x0][0x2c8] ;  /* 0x0000b20000047ab9 */ /* 0x000fc80000000a00 */
[----:B------:R-:W-:Y:S02]  /*1c9a0*/  IADD3 R3, R3, R5, RZ ;  /* 0x0000000503037210 */ /* 0x000fe40007ffe0ff */
[----:B------:R-:W-:-:S05]  /*1c9b0*/  SHF.R.S32.HI R5, RZ, 0x1f, R0 ;  /* 0x0000001fff057819 */ /* 0x000fca0000011400 */
[----:B------:R-:W-:Y:S02]  /*1c9c0*/  IMAD R5, R5, UR4, RZ ;  /* 0x0000000405057c24 */ /* 0x000fe4000f8e02ff */
[----:B------:R-:W-:-:S04]  /*1c9d0*/  IMAD.WIDE.U32 R2, R0, UR4, R2 ;  /* 0x0000000400027c25 */ /* 0x000fc8000f8e0002 */
[----:B------:R-:W-:Y:S01]  /*1c9e0*/  IMAD R5, R0, UR5, R5 ;  /* 0x0000000500057c24 */ /* 0x000fe2000f8e0205 */
[----:B------:R-:W-:Y:S02]  /*1c9f0*/  ULDC.64 UR4, c[0x0][0x280] ;  /* 0x0000a00000047ab9 */ /* 0x000fe40000000a00 */
[----:B------:R-:W-:Y:S01]  /*1ca00*/  LEA R0, P0, R2, UR4, 0x1 ;  /* 0x0000000402007c11 */ /* 0x000fe2000f8008ff */
[----:B------:R-:W-:Y:S01]  /*1ca10*/  IMAD.IADD R5, R3, 0x1, R5 ;  /* 0x0000000103057824 */ /* 0x000fe200078e0205 */
[----:B------:R-:W-:Y:S01]  /*1ca20*/  ULDC UR4, c[0x0][0x2b8] ;  /* 0x0000ae0000047ab9 */ /* 0x000fe20000000800 */
[----:B-1----:R-:W-:-:S03]  /*1ca30*/  LOP3.LUT R20, R20, 0x7f, RZ, 0xc0, !PT ;  /* 0x0000007f14147812 */ /* 0x002fc600078ec0ff */
[----:B------:R-:W-:Y:S01]  /*1ca40*/  LEA.HI.X R5, R2, UR5, R5, 0x1, P0 ;  /* 0x0000000502057c11 */ /* 0x000fe200080f0c05 */
[----:B------:R-:W-:Y:S01]  /*1ca50*/  UMOV UR5, 0xffffffff ;  /* 0xffffffff00057882 */ /* 0x000fe20000000000 */
[----:B------:R-:W-:Y:S02]  /*1ca60*/  ISETP.GE.AND P3, PT, R33, UR4, PT ;  /* 0x0000000421007c0c */ /* 0x000fe4000bf66270 */
[----:B------:R-:W-:Y:S02]  /*1ca70*/  ISETP.GE.AND P2, PT, R36, UR4, PT ;  /* 0x0000000424007c0c */ /* 0x000fe4000bf46270 */
[----:B------:R-:W-:Y:S02]  /*1ca80*/  ISETP.GE.AND P0, PT, R35, UR4, PT ;  /* 0x0000000423007c0c */ /* 0x000fe4000bf06270 */
[----:B------:R-:W-:Y:S01]  /*1ca90*/  SHF.R.U32.HI R10, RZ, 0x3, R20 ;  /* 0x00000003ff0a7819 */ /* 0x000fe20000011614 */
[----:B0-----:R-:W-:Y:S10]  /*1caa0*/  BRA.DIV UR5, `(.L_x_4027) ;  /* 0x0000004a050c7947 */ /* 0x001ff4000b800000 */
[----:B------:R-:W0:Y:S01]  /*1cab0*/  SHFL.IDX PT, R14, R0, RZ, 0x181f ;  /* 0x00181fff000e7589 */ /* 0x000e2200000e0000 */
[----:B-----5:R-:W-:Y:S02]  /*1cac0*/  IMAD R6, R17, R8, RZ ;  /* 0x0000000811067224 */ /* 0x020fe400078e02ff */
[----:B------:R-:W-:Y:S01]  /*1cad0*/  IMAD.IADD R4, R10, 0x1, R4 ;  /* 0x000000010a047824 */ /* 0x000fe200078e0204 */
[----:B------:R-:W1:Y:S03]  /*1cae0*/  SHFL.IDX PT, R2, R5, RZ, 0x181f ;  /* 0x00181fff05027589 */ /* 0x000e6600000e0000 */
[C---:B------:R-:W-:Y:S01]  /*1caf0*/  VIADD R7, R4.reuse, 0x10 ;  /* 0x0000001004077836 */ /* 0x040fe20000000000 */
[----:B------:R-:W-:-:S13]  /*1cb00*/  ISETP.GE.AND P1, PT, R4, R6, PT ;  /* 0x000000060400720c */ /* 0x000fda0003f26270 */
[----:B0-----:R-:W-:-:S04]  /*1cb10*/  @!P1 LEA R14, P4, R33, R14, 0x1 ;  /* 0x0000000e210e9211 */ /* 0x001fc800078808ff */
[----:B-1----:R-:W-:Y:S01]  /*1cb20*/  @!P1 IADD3.X R3, RZ, R2, RZ, P4, !PT ;  /* 0x00000002ff039210 */ /* 0x002fe200027fe4ff */
[----:B------:R-:W-:Y:S02]  /*1cb30*/  @!P1 IMAD.MOV.U32 R2, RZ, RZ, R14 ;  /* 0x000000ffff029224 */ /* 0x000fe400078e000e */
[----:B------:R-:W0:Y:S04]  /*1cb40*/  SHFL.IDX PT, R14, R0, 0x1, 0x181f ;  /* 0x00381f00000e7f89 */ /* 0x000e2800000e0000 */
        /* <DEDUP_REMOVED lines=9> */
[----:B------:R-:W-:Y:S01]  /*1cbe0*/  @!P1 IMAD.MOV.U32 R3, RZ, RZ, R7 ;  /* 0x000000ffff039224 */ /* 0x000fe200078e0007 */
[----:B------:R-:W-:-:S04]  /*1cbf0*/  IADD3 R7, R4, 0x20, RZ ;  /* 0x0000002004077810 */ /* 0x000fc80007ffe0ff */
        /* <DEDUP_REMOVED lines=8> */
[----:B------:R-:W0:Y:S01]  /*1cc80*/  SHFL.IDX PT, R14, R0, 0x3, 0x181f ;  /* 0x00781f00000e7f89 */ /* 0x000e2200000e0000 */
[----:B------:R-:W-:Y:S01]  /*1cc90*/  @!P1 MOV R3, R7 ;  /* 0x0000000700039202 */ /* 0x000fe20000000f00 */
[----:B------:R-:W-:-:S04]  /*1cca0*/  VIADD R7, R4, 0x30 ;  /* 0x0000003004077836 */ /* 0x000fc80000000000 */
        /* <DEDUP_REMOVED lines=38> */
[----:B0-----:R-:W-:Y:S01]  /*1cf10*/  @!P1 LEA R14, P4, R33, R14, 0x1 ;  /* 0x0000000e210e9211 */ /* 0x001fe200078808ff */
[----:B------:R-:W0:Y:S04]  /*1cf20*/  SHFL.IDX PT, R5, R5, 0x7, 0x181f ;  /* 0x00f81f0005057f89 */ /* 0x000e2800000e0000 */
[----:B-1----:R-:W-:Y:S01]  /*1cf30*/  @!P1 IMAD.X R7, RZ, RZ, R2, P4 ;  /* 0x000000ffff079224 */ /* 0x002fe200020e0602 */
[----:B------:R-:W-:-:S02]  /*1cf40*/  @!P1 MOV R2, R14 ;  /* 0x0000000e00029202 */ /* 0x000fc40000000f00 */
[----:B------:R1:W2:Y:S01]  /*1cf50*/  SHFL.IDX PT, R14, R0, 0x7, 0x181f ;  /* 0x00f81f00000e7f89 */ /* 0x0002a200000e0000 */
[----:B------:R-:W-:-:S05]  /*1cf60*/  @!P1 IMAD.MOV.U32 R3, RZ, RZ, R7 ;  /* 0x000000ffff039224 */ /* 0x000fca00078e0007 */
[----:B------:R1:W-:Y:S04]  /*1cf70*/  @!P1 LDGSTS.E.BYPASS.LTC128B.128 [R9+0x15400], desc[UR56][R2.64], !P3 ;  /* 0x1540000002099fae */ /* 0x0003e8000d901d78 */
[----:B------:R1:W-:Y:S04]  /*1cf80*/  @!P1 LDGSTS.E.BYPASS.LTC128B.128 [R9+0x19400], desc[UR56][R2.64+0x80], !P2 ;  /* 0x1940008002099fae */ /* 0x0003e8000d101d78 */
[----:B0-----:R1:W-:Y:S02]  /*1cf90*/  @!P1 LDGSTS.E.BYPASS.LTC128B.128 [R9+0x1d400], desc[UR56][R2.64+0x100], !P0 ;  /* 0x1d40010002099fae */ /* 0x0013e4000c101d78 */
.L_x_4167:
[----:B-1----:R-:W-:Y:S01]  /*1cfa0*/  VIADD R3, R4, 0x70 ;  /* 0x0000007004037836 */ /* 0x002fe20000000000 */
[----:B------:R-:W-:Y:S04]  /*1cfb0*/  BSSY B0, `(.L_x_4028) ;  /* 0x000000b000007945 */ /* 0x000fe80003800000 */
[----:B------:R-:W-:-:S13]  /*1cfc0*/  ISETP.GE.AND P1, PT, R3, R6, PT ;  /* 0x000000060300720c */ /* 0x000fda0003f26270 */
[----:B------:R-:W-:Y:S05]  /*1cfd0*/  @P1 BRA `(.L_x_4029) ;  /* 0x0000000000201947 */ /* 0x000fea0003800000 */
[----:B--2---:R-:W-:-:S04]  /*1cfe0*/  LEA R2, P1, R33, R14, 0x1 ;  /* 0x0000000e21027211 */ /* 0x004fc800078208ff */
[----:B------:R-:W-:-:S05]  /*1cff0*/  IADD3.X R3, RZ, R5, RZ, P1, !PT ;  /* 0x00000005ff037210 */ /* 0x000fca0000ffe4ff */
[----:B------:R-:W-:Y:S01]  /*1d000*/  @!PT LDS RZ, [RZ] ;  /* 0x00000000fffff984 */ /* 0x000fe20000000800 */
[----:B------:R-:W-:Y:S01]  /*1d010*/  @!PT LDS RZ, [RZ] ;  /* 0x00000000fffff984 */ /* 0x000fe20000000800 */
[----:B------:R-:W-:Y:S01]  /*1d020*/  @!PT LDS RZ, [RZ] ;  /* 0x00000000fffff984 */ /* 0x000fe20000000800 */
[----:B------:R0:W-:Y:S04]  /*1d030*/  LDGSTS.E.BYPASS.LTC128B.128 [R9+0x15c00], desc[UR56][R2.64], !P3 ;  /* 0x15c0000002097fae */ /* 0x0001e8000d901d78 */
[----:B------:R0:W-:Y:S04]  /*1d040*/  LDGSTS.E.BYPASS.LTC128B.128 [R9+0x19c00], desc[UR56][R2.64+0x80], !P2 ;  /* 0x19c0008002097fae */ /* 0x0001e8000d101d78 */
[----:B------:R0:W-:Y:S02]  /*1d050*/  LDGSTS.E.BYPASS.LTC128B.128 [R9+0x1dc00], desc[UR56][R2.64+0x100], !P0 ;  /* 0x1dc0010002097fae */ /* 0x0001e4000c101d78 */
.L_x_4029:
[----:B------:R-:W-:Y:S05]  /*1d060*/  BSYNC B0 ;  /* 0x0000000000007941 */ /* 0x000fea0003800000 */
.L_x_4028:
[----:B------:R-:W-:Y:S01]  /*1d070*/  NOP ;  /* 0x0000000000007918 */ /* 0x000fe20000000000 */
[----:B------:R-:W-:-:S13]  /*1d080*/  PLOP3.LUT P0, PT, PT, PT, PT, 0x80, 0x0 ;  /* 0x000000000000781c */ /* 0x000fda0003f0f070 */
.L_x_4030:
        /* <DEDUP_REMOVED lines=18> */
.L_x_4168:
[----:B------:R-:W-:Y:S05]  /*1d1b0*/  BSYNC B0 ;  /* 0x0000000000007941 */ /* 0x000fea0003800000 */
.L_x_4031:
[----:B------:R-:W3:Y:S01]  /*1d1c0*/  LDL R0, [R1+0x8] ;  /* 0x0000080001007983 */ /* 0x000ee20000100800 */
        /* <DEDUP_REMOVED lines=10> */
[----:B------:R-:W-:Y:S02]  /*1d270*/  ISETP.GE.AND P1, PT, R35, UR4, PT ;  /* 0x0000000423007c0c */ /* 0x000fe4000bf26270 */
[----:B---3--:R-:W-:-:S11]  /*1d280*/  IADD3 R6, R0, -0x2, RZ ;  /* 0xfffffffe00067810 */ /* 0x008fd60007ffe0ff */
.L_x_4047:
[----:B------:R-:W3:Y:S01]  /*1d290*/  LDL R4, [R1+0xc] ;  /* 0x00000c0001047983 */ /* 0x000ee20000100800 */
[----:B------:R-:W1:Y:S03]  /*1d2a0*/  LDC R7, c[0x0][0x430] ;  /* 0x00010c00ff077b82 */ /* 0x000e660000000800 */
[----:B------:R-:W4:Y:S04]  /*1d2b0*/  LDL R8, [R1+0x10] ;  /* 0x0000100001087983 */ /* 0x000f280000100800 */
[----:B------:R-:W2:Y:S01]  /*1d2c0*/  LDL R11, [R1+0x38] ;  /* 0x00003800010b7983 */ /* 0x000ea20000100800 */
[----:B------:R-:W0:Y:S02]  /*1d2d0*/  S2R R0, SR_TID.X ;  /* 0x0000000000007919 */ /* 0x000e240000002100 */
[----:B0-----:R-:W-:-:S04]  /*1d2e0*/  LOP3.LUT R0, R0, 0x7f, RZ, 0xc0, !PT ;  /* 0x0000007f00007812 */ /* 0x001fc800078ec0ff */
[----:B------:R-:W-:Y:S02]  /*1d2f0*/  SHF.R.U32.HI R2, RZ, 0x3, R0 ;  /* 0x00000003ff027819 */ /* 0x000fe40000011600 */
[----:B------:R-:W0:Y:S01]  /*1d300*/  S2R R0, SR_TID.X ;  /* 0x0000000000007919 */ /* 0x000e220000002100 */
[----:B-1----:R-:W-:-:S13]  /*1d310*/  ISETP.NE.AND P0, PT, R7, 0x1, PT ;  /* 0x000000010700780c */ /* 0x002fda0003f05270 */
[----:B------:R-:W1:Y:S01]  /*1d320*/  @P0 LDC R3, c[0x0][0x438] ;  /* 0x00010e00ff030b82 */ /* 0x000e620000000800 */
[----:B0-----:R-:W-:-:S05]  /*1d330*/  IMAD.SHL.U32 R0, R0, 0x10, RZ ;  /* 0x0000001000007824 */ /* 0x001fca00078e00ff */
[----:B------:R-:W-:Y:S02]  /*1d340*/  LOP3.LUT R0, R2, 0x70, R0, 0xf8, !PT ;  /* 0x0000007002007812 */ /* 0x000fe400078ef800 */
[----:B------:R-:W0:Y:S02]  /*1d350*/  @P0 LDC R2, c[0x0][0x434] ;  /* 0x00010d00ff020b82 */ /* 0x000e240000000800 */
[----:B------:R-:W-:Y:S01]  /*1d360*/  ISETP.GT.U32.AND P4, PT, R0, 0x5f, PT ;  /* 0x0000005f0000780c */ /* 0x000fe20003f84070 */
[----:B------:R-:W-:Y:S01]  /*1d370*/  VIADD R26, R10, 0x1 ;  /* 0x000000010a1a7836 */ /* 0x000fe20000000000 */
[----:B------:R-:W-:Y:S05]  /*1d380*/  YIELD ;  /* 0x0000000000007946 */ /* 0x000fea0003800000 */
[----:B------:R-:W-:Y:S01]  /*1d390*/  MOV R25, R6 ;  /* 0x0000000600197202 */ /* 0x000fe20000000f00 */
[----:B---3--:R-:W-:-:S05]  /*1d3a0*/  IMAD R9, R6, 0x60, R4 ;  /* 0x0000006006097824 */ /* 0x008fca00078e0204 */
[----:B------:R-:W4:Y:S01]  /*1d3b0*/  @!P4 LDC.64 R4, c[0x0][0x428] ;  /* 0x00010a00ff04cb82 */ /* 0x000f220000000a00 */
[----:B------:R-:W-:-:S04]  /*1d3c0*/  IMAD.IADD R9, R0, 0x1, R9 ;  /* 0x0000000100097824 */ /* 0x000fc800078e0209 */
[----:B0-----:R-:W-:Y:S01]  /*1d3d0*/  @P0 IMAD.HI.U32 R2, R9, R2, RZ ;  /* 0x0000000209020227 */ /* 0x001fe200078e00ff */
[----:B------:R-:W-:-:S04]  /*1d3e0*/  MOV R0, R9 ;  /* 0x0000000900007202 */ /* 0x000fc80000000f00 */
[----:B-1----:R-:W-:-:S04]  /*1d3f0*/  @P0 SHF.R.U32.HI R0, RZ, R3, R2 ;  /* 0x00000003ff000219 */ /* 0x002fc80000011602 */
[--C-:B------:R-:W-:Y:S01]  /*1d400*/  @!P4 SHF.R.S32.HI R3, RZ, 0x1f, R0.reuse ;  /* 0x0000001fff03c819 */ /* 0x100fe20000011400 */
[----:B------:R-:W-:Y:S02]  /*1d410*/  @!P4 IMAD.MOV.U32 R2, RZ, RZ, R0 ;  /* 0x000000ffff02c224 */ /* 0x000fe400078e0000 */
[-C--:B----4-:R-:W-:Y:S02]  /*1d420*/  @!P4 IMAD R8, R8, R4.reuse, RZ ;  /* 0x000000040808c224 */ /* 0x090fe400078e02ff */
[----:B------:R-:W-:-:S04]  /*1d430*/  @!P4 IMAD.WIDE.U32 R2, R32, R4, R2 ;  /* 0x000000042002c225 */ /* 0x000fc800078e0002 */
[----:B------:R-:W-:Y:S02]  /*1d440*/  @!P4 IMAD R8, R32, R5, R8 ;  /* 0x000000052008c224 */ /* 0x000fe400078e0208 */
[----:B------:R-:W0:Y:S01]  /*1d450*/  @!P4 LDC.64 R4, c[0x0][0x418] ;  /* 0x00010600ff04cb82 */ /* 0x000e220000000a00 */
[----:B------:R-:W-:Y:S01]  /*1d460*/  IADD3 R0, -R0, RZ, RZ ;  /* 0x000000ff00007210 */ /* 0x000fe20007ffe1ff */
[----:B------:R-:W-:-:S04]  /*1d470*/  @!P4 IMAD.IADD R3, R8, 0x1, R3 ;  /* 0x000000010803c824 */ /* 0x000fc800078e0203 */
[----:B------:R-:W-:Y:S02]  /*1d480*/  IMAD R9, R7, R0, R9 ;  /* 0x0000000007097224 */ /* 0x000fe400078e0209 */
[----:B------:R-:W-:Y:S01]  /*1d490*/  IMAD.MOV.U32 R0, RZ, RZ, RZ ;  /* 0x000000ffff007224 */ /* 0x000fe200078e00ff */
[----:B0-----:R-:W-:-:S04]  /*1d4a0*/  @!P4 LEA R4, P0, R2, R4, 0x2 ;  /* 0x000000040204c211 */ /* 0x001fc800078010ff */
[----:B------:R-:W-:-:S05]  /*1d4b0*/  @!P4 LEA.HI.X R5, R2, R5, R3, 0x2, P0 ;  /* 0x000000050205c211 */ /* 0x000fca00000f1403 */
[----:B------:R0:W5:Y:S01]  /*1d4c0*/  @!P4 LDG.E R0, desc[UR56][R4.64] ;  /* 0x000000380400c981 */ /* 0x000162000c1e1900 */
[----:B--2---:R-:W-:Y:S02]  /*1d4d0*/  ISETP.NE.AND P4, PT, R11, 0x3, PT ;  /* 0x000000030b00780c */ /* 0x004fe40003f85270 */
[----:B------:R-:W-:-:S04]  /*1d4e0*/  ISETP.NE.AND P0, PT, R26, 0x2, PT ;  /* 0x000000021a00780c */ /* 0x000fc80003f05270 */
[----:B------:R-:W-:Y:S02]  /*1d4f0*/  SEL R28, RZ, 0x1, P0 ;  /* 0x00000001ff1c7807 */ /* 0x000fe40000000000 */
[----:B------:R-:W-:Y:S02]  /*1d500*/  SEL R26, R26, RZ, P0 ;  /* 0x000000ff1a1a7207 */ /* 0x000fe40000000000 */
[----:B------:R-:W-:-:S03]  /*1d510*/  LOP3.LUT R28, R17, R28, RZ, 0x3c, !PT ;  /* 0x0000001c111c7212 */ /* 0x000fc600078e3cff */
[----:B0-----:R-:W-:Y:S05]  /*1d520*/  @!P4 BRA `(.L_x_4035) ;  /* 0x000000000004c947 */ /* 0x001fea0003800000 */
[----:B------:R-:W-:Y:S01]  /*1d530*/  BPT.TRAP 0x1 ;  /* 0x000000040000795c */ /* 0x000fe20000300000 */
.L_x_4035:
[----:B------:R-:W-:Y:S01]  /*1d540*/  IMAD R7, R26, 0x8, R22 ;  /* 0x000000081a077824 */ /* 0x000fe200078e0216 */
[----:B------:R-:W-:Y:S01]  /*1d550*/  SHF.L.U32 R2, R28, 0x1f, RZ ;  /* 0x0000001f1c027819 */ /* 0x000fe200000006ff */
[----:B------:R-:W-:Y:S03]  /*1d560*/  BSSY B1, `(.L_x_4036) ;  /* 0x0000003000017945 */ /* 0x000fe60003800000 */
[----:B------:R-:W0:Y:S02]  /*1d570*/  SYNCS.PHASECHK.TRANS64.TRYWAIT P0, [R7+URZ+0x30840], R2 ;  /* 0x03084002070075a7 */ /* 0x000e24000800017f */
[----:B0-----:R-:W-:Y:S05]  /*1d580*/  @!P0 BRA `(.L_x_4037) ;  /* 0x0000004800048947 */ /* 0x001fea0003800000 */
.L_x_4169:
[----:B------:R-:W-:Y:S05]  /*1d590*/  BSYNC B1 ;  /* 0x0000000000017941 */ /* 0x000fea0003800000 */
.L_x_4036:
[----:B------:R-:W2:Y:S01]  /*1d5a0*/  LDL R3, [R1] ;  /* 0x0000000001037983 */ /* 0x000ea20000100800 */
[----:B------:R-:W-:Y:S01]  /*1d5b0*/  SHF.R.S32.HI R20, RZ, 0x1f, R9 ;  /* 0x0000001fff147819 */ /* 0x000fe20000011409 */
[----:B------:R-:W-:Y:S01]  /*1d5c0*/  ULDC.64 UR4, c[0x0][0x300] ;  /* 0x0000c00000047ab9 */ /* 0x000fe20000000a00 */
[----:B-----5:R-:W-:Y:S01]  /*1d5d0*/  SHF.R.S32.HI R21, RZ, 0x1f, R0 ;  /* 0x0000001fff157819 */ /* 0x020fe20000011400 */
[----:B------:R-:W-:Y:S02]  /*1d5e0*/  IMAD R5, R26, 0x4800, R37 ;  /* 0x000048001a057824 */ /* 0x000fe400078e0225 */
[----:B------:R-:W-:-:S04]  /*1d5f0*/  IMAD R4, R20, UR4, RZ ;  /* 0x0000000414047c24 */ /* 0x000fc8000f8e02ff */
[----:B------:R-:W-:Y:S01]  /*1d600*/  IMAD R4, R9, UR5, R4 ;  /* 0x0000000509047c24 */ /* 0x000fe2000f8e0204 */
[C---:B--2---:R-:W-:Y:S02]  /*1d610*/  LOP3.LUT P5, RZ, R3.reuse, 0x2, RZ, 0xc0, !PT ;  /* 0x0000000203ff7812 */ /* 0x044fe400078ac0ff */
[----:B------:R-:W-:Y:S01]  /*1d620*/  LOP3.LUT P4, RZ, R3, 0x1, RZ, 0xc0, !PT ;  /* 0x0000000103ff7812 */ /* 0x000fe2000788c0ff */
[----:B0-----:R-:W-:Y:S01]  /*1d630*/  IMAD.WIDE.U32 R2, R9, UR4, RZ ;  /* 0x0000000409027c25 */ /* 0x001fe2000f8e00ff */
        /* <DEDUP_REMOVED lines=16> */
[----:B------:R-:W2:Y:S01]  /*1d740*/  LDL R3, [R1] ;  /* 0x0000000001037983 */ /* 0x000ea20000100800 */
[----:B------:R-:W-:Y:S02]  /*1d750*/  IMAD.SHL.U32 R4, R33, 0x2, RZ ;  /* 0x0000000221047824 */ /* 0x000fe400078e00ff */
[----:B------:R-:W-:Y:S01]  /*1d760*/  IMAD R5, R5, 0x2, R22 ;  /* 0x0000000205057824 */ /* 0x000fe200078e0216 */
[----:B------:R-:W0:Y:S04]  /*1d770*/  SHFL.IDX PT, R2, R8, RZ, 0x181f ;  /* 0x00181fff08027589 */ /* 0x000e2800000e0000 */
[----:B------:R-:W-:Y:S01]  /*1d780*/  SHFL.IDX PT, R34, R6, 0x2, 0x181f ;  /* 0x00581f0006227f89 */ /* 0x000fe200000e0000 */
[----:B0-----:R-:W-:Y:S02]  /*1d790*/  IADD3 R2, P0, R2, R4, RZ ;  /* 0x0000000402027210 */ /* 0x001fe40007f1e0ff */
[----:B--2---:R-:W-:-:S02]  /*1d7a0*/  LOP3.LUT P6, RZ, R3, 0x4, RZ, 0xc0, !PT ;  /* 0x0000000403ff7812 */ /* 0x004fc400078cc0ff */
[----:B------:R-:W0:Y:S02]  /*1d7b0*/  SHFL.IDX PT, R3, R6, RZ, 0x181f ;  /* 0x00181fff06037589 */ /* 0x000e2400000e0000 */
[----:B0-----:R-:W-:-:S09]  /*1d7c0*/  IADD3.X R3, RZ, R3, RZ, P0, !PT ;  /* 0x00000003ff037210 */ /* 0x001fd200007fe4ff */
[----:B------:R-:W-:Y:S04]  /*1d7d0*/  LDGSTS.E.BYPASS.LTC128B.128 [R5+0x1e400], desc[UR56][R2.64], !P6 ;  /* 0x1e40000002057fae */ /* 0x000fe8000f101d78 */
[----:B------:R-:W-:Y:S04]  /*1d7e0*/  LDGSTS.E.BYPASS.LTC128B.128 [R5+0x21400], desc[UR56][R2.64+0x80], !P5 ;  /* 0x2140008002057fae */ /* 0x000fe8000e901d78 */
[----:B------:R0:W-:Y:S04]  /*1d7f0*/  LDGSTS.E.BYPASS.LTC128B.128 [R5+0x24400], desc[UR56][R2.64+0x100], !P4 ;  /* 0x2440010002057fae */ /* 0x0001e8000e101d78 */
[----:B0-----:R-:W0:Y:S04]  /*1d800*/  SHFL.IDX PT, R2, R8, 0x1, 0x181f ;  /* 0x00381f0008027f89 */ /* 0x001e2800000e0000 */
[----:B------:R-:W1:Y:S01]  /*1d810*/  SHFL.IDX PT, R3, R6, 0x1, 0x181f ;  /* 0x00381f0006037f89 */ /* 0x000e6200000e0000 */
[----:B0-----:R-:W-:-:S05]  /*1d820*/  IADD3 R2, P0, R2, R4, RZ ;  /* 0x0000000402027210 */ /* 0x001fca0007f1e0ff */
[----:B-1----:R-:W-:-:S05]  /*1d830*/  IMAD.X R3, RZ, RZ, R3, P0 ;  /* 0x000000ffff037224 */ /* 0x002fca00000e0603 */
        /* <DEDUP_REMOVED lines=25> */
.L_x_4183:
[----:B------:R-:W3:Y:S01]  /*1d9d0*/  LDL R3, [R1] ;  /* 0x0000000001037983 */ /* 0x000ee20000100800 */
[----:B--2---:R-:W-:Y:S02]  /*1d9e0*/  IADD3 R2, P0, R2, R4, RZ ;  /* 0x0000000402027210 */ /* 0x004fe40007f1e0ff */
[----:B---3--:R-:W-:Y:S02]  /*1d9f0*/  LOP3.LUT P6, RZ, R3, 0x4, RZ, 0xc0, !PT ;  /* 0x0000000403ff7812 */ /* 0x008fe400078cc0ff */
[----:B------:R-:W-:Y:S02]  /*1da00*/  IADD3.X R3, RZ, R34, RZ, P0, !PT ;  /* 0x00000022ff037210 */ /* 0x000fe400007fe4ff */
[----:B------:R-:W-:-:S09]  /*1da10*/  PLOP3.LUT P0, PT, PT, PT, PT, 0x80, 0x0 ;  /* 0x000000000000781c */ /* 0x000fd20003f0f070 */
[----:B------:R-:W-:Y:S01]  /*1da20*/  @!PT LDS RZ, [RZ] ;  /* 0x00000000fffff984 */ /* 0x000fe20000000800 */
[----:B------:R-:W-:Y:S01]  /*1da30*/  @!PT LDS RZ, [RZ] ;  /* 0x00000000fffff984 */ /* 0x000fe20000000800 */
[----:B------:R-:W-:Y:S01]  /*1da40*/  @!PT LDS RZ, [RZ] ;  /* 0x00000000fffff984 */ /* 0x000fe20000000800 */
[----:B------:R1:W-:Y:S04]  /*1da50*/  LDGSTS.E.BYPASS.LTC128B.128 [R5+0x20c00], desc[UR56][R2.64], !P6 ;  /* 0x20c0000002057fae */ /* 0x0003e8000f101d78 */
[----:B------:R1:W-:Y:S04]  /*1da60*/  LDGSTS.E.BYPASS.LTC128B.128 [R5+0x23c00], desc[UR56][R2.64+0x80], !P5 ;  /* 0x23c0008002057fae */ /* 0x0003e8000e901d78 */
[----:B------:R1:W-:Y:S01]  /*1da70*/  LDGSTS.E.BYPASS.LTC128B.128 [R5+0x26c00], desc[UR56][R2.64+0x100], !P4 ;  /* 0x26c0010002057fae */ /* 0x0003e2000e101d78 */
[----:B------:R-:W-:Y:S01]  /*1da80*/  NOP ;  /* 0x0000000000007918 */ /* 0x000fe20000000000 */
.L_x_4039:
        /* <DEDUP_REMOVED lines=11> */
.L_x_4040:
[----:B------:R1:W-:Y:S01]  /*1db40*/  SYNCS.ARRIVE.TRANS64.A1T0 RZ, [R7+URZ+0x30830], RZ ;  /* 0x030830ff07ff79a7 */ /* 0x0003e2000810003f */
[----:B------:R-:W-:Y:S05]  /*1db50*/  @!P5 BRA `(.L_x_4041) ;  /* 0x000000000004d947 */ /* 0x000fea0003800000 */
[----:B------:R-:W-:Y:S01]  /*1db60*/  BPT.TRAP 0x1 ;  /* 0x000000040000795c */ /* 0x000fe20000300000 */
.L_x_4041:
[----:B------:R-:W-:Y:S01]  /*1db70*/  SHF.L.U32 R2, R17, 0x1f, RZ ;  /* 0x0000001f11027819 */ /* 0x000fe200000006ff */
[----:B0-----:R-:W-:Y:S01]  /*1db80*/  IMAD R6, R10, 0x8, R22 ;  /* 0x000000080a067824 */ /* 0x001fe200078e0216 */
[----:B------:R-:W-:Y:S03]  /*1db90*/  BSSY B1, `(.L_x_4042) ;  /* 0x0000003000017945 */ /* 0x000fe60003800000 */
[----:B------:R-:W0:Y:S02]  /*1dba0*/  SYNCS.PHASECHK.TRANS64.TRYWAIT P0, [R6+URZ+0x30860], R2 ;  /* 0x03086002060075a7 */ /* 0x000e24000800017f */
[----:B0-----:R-:W-:Y:S05]  /*1dbb0*/  @!P0 BRA `(.L_x_4043) ;  /* 0x0000004800888947 */ /* 0x001fea0003800000 */
.L_x_4184:
[----:B------:R-:W-:Y:S05]  /*1dbc0*/  BSYNC B1 ;  /* 0x0000000000017941 */ /* 0x000fea0003800000 */
.L_x_4042:
[----:B------:R-:W1:Y:S01]  /*1dbd0*/  LDL R5, [R1+0x8] ;  /* 0x0000080001057983 */ /* 0x000e620000100800 */
[----:B------:R-:W2:Y:S01]  /*1dbe0*/  S2R R3, SR_TID.X ;  /* 0x0000000000037919 */ /* 0x000ea20000002100 */
[----:B------:R-:W-:Y:S01]  /*1dbf0*/  UMOV UR4, 0xffffffff ;  /* 0xffffffff00047882 */ /* 0x000fe20000000000 */
[----:B--2---:R-:W-:-:S04]  /*1dc00*/  LOP3.LUT R3, R3, 0x7f, RZ, 0xc0, !PT ;  /* 0x0000007f03037812 */ /* 0x004fc800078ec0ff */
[----:B------:R-:W-:Y:S01]  /*1dc10*/  SHF.R.U32.HI R3, RZ, 0x3, R3 ;  /* 0x00000003ff037819 */ /* 0x000fe20000011603 */
[----:B-1----:R-:W-:Y:S02]  /*1dc20*/  IMAD R7, R30, -0x60, R5 ;  /* 0xffffffa01e077824 */ /* 0x002fe400078e0205 */
[----:B------:R-:W-:Y:S02]  /*1dc30*/  IMAD R5, R10, 0x4800, R37 ;  /* 0x000048000a057824 */ /* 0x000fe400078e0225 */
[----:B------:R-:W-:Y:S01]  /*1dc40*/  IMAD.IADD R7, R7, 0x1, -R3 ;  /* 0x0000000107077824 */ /* 0x000fe200078e0a03 */
[----:B------:R-:W-:Y:S06]  /*1dc50*/  BRA.DIV UR4, `(.L_x_4044) ;  /* 0x0000004a04747947 */ /* 0x000fec000b800000 */
[----:B0-----:R-:W0:Y:S01]  /*1dc60*/  SHFL.IDX PT, R2, R23, RZ, 0x181f ;  /* 0x00181fff17027589 */ /* 0x001e2200000e0000 */
[----:B------:R-:W-:-:S03]  /*1dc70*/  IMAD R5, R5, 0x2, R22 ;  /* 0x0000000205057824 */ /* 0x000fc600078e0216 */
[----:B------:R-:W1:Y:S04]  /*1dc80*/  SHFL.IDX PT, R3, R24, RZ, 0x181f ;  /* 0x00181fff18037589 */ /* 0x000e6800000e0000 */
[----:B------:R-:W-:Y:S01]  /*1dc90*/  SHFL.IDX PT, R14, R23, 0x5, 0x181f ;  /* 0x00b81f00170e7f89 */ /* 0x000fe200000e0000 */
[----:B0-----:R-:W-:-:S04]  /*1dca0*/  IADD3 R2, P0, R2, R4, RZ ;  /* 0x0000000402027210 */ /* 0x001fc80007f1e0ff */
[----:B-1----:R-:W-:Y:S02]  /*1dcb0*/  IADD3.X R3, RZ, R3, RZ, P0, !PT ;  /* 0x00000003ff037210 */ /* 0x002fe400007fe4ff */
        /* <DEDUP_REMOVED lines=46> */
[----:B--2---:R1:W-:Y:S02]  /*1dfa0*/  LDGSTS.E.BYPASS.LTC128B.128 [R5+0x8400], desc[UR56][R2.64+0x100], !P0 ;  /* 0x0840010002057fae */ /* 0x0043e4000c101d78 */
.L_x_4198:
[----:B01----:R-:W-:Y:S01]  /*1dfb0*/  IADD3 R2, P0, R14, R4, RZ ;  /* 0x000000040e027210 */ /* 0x003fe20007f1e0ff */
        /* <DEDUP_REMOVED lines=27> */
[----:B------:R-:W-:-:S04]  /*1e170*/  LEA R23, P0, R2, UR4, 0x1 ;  /* 0x0000000402177c11 */ /* 0x000fc8000f8008ff */
[----:B------:R-:W-:Y:S02]  /*1e180*/  LEA.HI.X R24, R2, UR5, R3, 0x1, P0 ;  /* 0x0000000502187c11 */ /* 0x000fe400080f0c03 */
[----:B------:R-:W-:-:S13]  /*1e190*/  PLOP3.LUT P0, PT, PT, PT, PT, 0x80, 0x0 ;  /* 0x000000000000781c */ /* 0x000fda0003f0f070 */
.L_x_4045:
        /* <DEDUP_REMOVED lines=11> */
.L_x_4046:
[C---:B------:R-:W-:Y:S01]  /*1e250*/  ISETP.GT.AND P0, PT, R25.reuse, RZ, PT ;  /* 0x000000ff1900720c */ /* 0x040fe20003f04270 */
[----:B------:R0:W-:Y:S01]  /*1e260*/  SYNCS.ARRIVE.TRANS64.A1T0 RZ, [R6+URZ+0x30850], RZ ;  /* 0x030850ff06ff79a7 */ /* 0x0001e2000810003f */
[----:B------:R-:W-:Y:S01]  /*1e270*/  IMAD.MOV.U32 R17, RZ, RZ, R28 ;  /* 0x000000ffff117224 */ /* 0x000fe200078e001c */
[----:B------:R-:W-:Y:S01]  /*1e280*/  MOV R10, R26 ;  /* 0x0000001a000a7202 */ /* 0x000fe20000000f00 */
[----:B------:R-:W-:Y:S02]  /*1e290*/  IMAD.MOV.U32 R30, RZ, RZ, R25 ;  /* 0x000000ffff1e7224 */ /* 0x000fe400078e0019 */
[----:B0-----:R-:W-:-:S07]  /*1e2a0*/  VIADD R6, R25, 0xffffffff ;  /* 0xffffffff19067836 */ /* 0x001fce0000000000 */
[----:B------:R-:W-:Y:S05]  /*1e2b0*/  @P0 BRA `(.L_x_4047) ;  /* 0xffffffec00f40947 */ /* 0x000fea000383ffff */
.L_x_4034:
[----:B------:R-:W-:Y:S05]  /*1e2c0*/  BSYNC B0 ;  /* 0x0000000000007941 */ /* 0x000fea0003800000 */
.L_x_4033:
        /* <DEDUP_REMOVED lines=17> */
.L_x_4049:
[----:B------:R-:W-:Y:S05]  /*1e3e0*/  BSYNC B0 ;  /* 0x0000000000007941 */ /* 0x000fea0003800000 */
.L_x_4048:
[----:B------:R-:W3:Y:S02]  /*1e3f0*/  LDL R0, [R1+0x38] ;  /* 0x0000380001007983 */ /* 0x000ee40000100800 */
[----:B---3--:R-:W-:-:S13]  /*1e400*/  ISETP.NE.AND P0, PT, R0, 0x3, PT ;  /* 0x000000030000780c */ /* 0x008fda0003f05270 */
[----:B------:R-:W-:Y:S05]  /*1e410*/  @!P0 BRA `(.L_x_4050) ;  /* 0x0000000000048947 */ /* 0x000fea0003800000 */
[----:B------:R-:W-:Y:S01]  /*1e420*/  BPT.TRAP 0x1 ;  /* 0x000000040000795c */ /* 0x000fe20000300000 */
.L_x_4050:
[----:B------:R-:W3:Y:S01]  /*1e430*/  LDL.LU R2, [R1+0x8] ;  /* 0x0000080001027983 */ /* 0x000ee20000300800 */
[----:B------:R-:W-:Y:S01]  /*1e440*/  IMAD R0, R26, 0x8, R22 ;  /* 0x000000081a007824 */ /* 0x000fe200078e0216 */
[----:B0-----:R-:W-:Y:S01]  /*1e450*/  SHF.L.U32 R3, R28, 0x1f, RZ ;  /* 0x0000001f1c037819 */ /* 0x001fe200000006ff */
[----:B------:R-:W-:Y:S03]  /*1e460*/  BSSY B0, `(.L_x_4051) ;  /* 0x0000004000007945 */ /* 0x000fe60003800000 */
[----:B------:R-:W0:Y:S01]  /*1e470*/  SYNCS.PHASECHK.TRANS64.TRYWAIT P0, [R0+URZ+0x30860], R3 ;  /* 0x03086003000075a7 */ /* 0x000e22000800017f */
[----:B---3--:R-:W-:Y:S01]  /*1e480*/  IMAD R6, R25, -0x60, R2 ;  /* 0xffffffa019067824 */ /* 0x008fe200078e0202 */
[----:B0-----:R-:W-:Y:S06]  /*1e490*/  @!P0 BRA `(.L_x_4052) ;  /* 0x0000004800748947 */ /* 0x001fec0003800000 */
.L_x_4199:
[----:B------:R-:W-:Y:S05]  /*1e4a0*/  BSYNC B0 ;  /* 0x0000000000007941 */ /* 0x000fea0003800000 */
.L_x_4051:
[----:B------:R-:W1:Y:S01]  /*1e4b0*/  S2R R2, SR_TID.X ;  /* 0x0000000000027919 */ /* 0x000e620000002100 */
[----:B------:R-:W-:Y:S01]  /*1e4c0*/  UMOV UR4, 0xffffffff ;  /* 0xffffffff00047882 */ /* 0x000fe20000000000 */
[----:B------:R-:W-:Y:S01]  /*1e4d0*/  IMAD R7, R26, 0x4800, R37 ;  /* 0x000048001a077824 */ /* 0x000fe200078e0225 */
[----:B-1----:R-:W-:-:S04]  /*1e4e0*/  LOP3.LUT R2, R2, 0x7f, RZ, 0xc0, !PT ;  /* 0x0000007f02027812 */ /* 0x002fc800078ec0ff */
[----:B------:R-:W-:-:S04]  /*1e4f0*/  SHF.R.U32.HI R2, RZ, 0x3, R2 ;  /* 0x00000003ff027819 */ /* 0x000fc80000011602 */
[----:B------:R-:W-:Y:S01]  /*1e500*/  IADD3 R6, -R2, R6, RZ ;  /* 0x0000000602067210 */ /* 0x000fe20007ffe1ff */
        /* <DEDUP_REMOVED lines=21> */
[----:B------:R-:W0:Y:S02]  /*1e660*/  SHFL.IDX PT, R14, R23, 0x2, 0x181f ;  /* 0x00581f00170e7f89 */ /* 0x000e2400000e0000 */
[----:B------:R-:W-:Y:S02]  /*1e670*/  IADD3.X R3, RZ, R7, RZ, P3, !PT ;  /* 0x00000007ff037210 */ /* 0x000fe40001ffe4ff */
[----:B------:R-:W1:Y:S01]  /*1e680*/  SHFL.IDX PT, R7, R24, 0x2, 0x181f ;  /* 0x00581f0018077f89 */ /* 0x000e6200000e0000 */
[----:B------:R-:W-:-:S04]  /*1e690*/  ISETP.LT.OR P3, PT, R6, 0x11, P1 ;  /* 0x000000110600780c */ /* 0x000fc80000f61670 */
[----:B------:R-:W-:Y:S01]  /*1e6a0*/  LDGSTS.E.BYPASS.LTC128B.128 [R4+0xc00], desc[UR56][R2.64], !P4 ;  /* 0x00c0000002047fae */ /* 0x000fe2000e101d78 */
[----:B------:R-:W-:-:S08]  /*1e6b0*/  ISETP.LT.OR P4, PT, R6, 0x11, P0 ;  /* 0x000000110600780c */ /* 0x000fd00000781670 */
[----:B------:R-:W-:Y:S05]  /*1e6c0*/  LDGSTS.E.BYPASS.LTC128B.128 [R4+0x3c00], desc[UR56][R2.64+0x80], !P3 ;  /* 0x03c0008002047fae */ /* 0x000fea000d901d78 */
        /* <DEDUP_REMOVED lines=13> */
[----:B------:R-:W0:Y:S02]  /*1e7a0*/  SHFL.IDX PT, R14, R23, 0x4, 0x181f ;  /* 0x00981f00170e7f89 */ /* 0x000e2400000e0000 */
[----:B-1----:R-:W-:-:S02]  /*1e7b0*/  IADD3.X R3, RZ, R7, RZ, P3, !PT ;  /* 0x00000007ff037210 */ /* 0x002fc40001ffe4ff */
[----:B------:R-:W1:Y:S01]  /*1e7c0*/  SHFL.IDX PT, R7, R24, 0x4, 0x181f ;  /* 0x00981f0018077f89 */ /* 0x000e6200000e0000 */
[----:B------:R-:W-:-:S04]  /*1e7d0*/  ISETP.LT.OR P3, PT, R6, 0x31, P1 ;  /* 0x000000310600780c */ /* 0x000fc80000f61670 */
[----:B------:R-:W-:Y:S01]  /*1e7e0*/  LDGSTS.E.BYPASS.LTC128B.128 [R4+0x1c00], desc[UR56][R2.64], !P4 ;  /* 0x01c0000002047fae */ /* 0x000fe2000e101d78 */
[----:B------:R-:W-:-:S03]  /*1e7f0*/  ISETP.LT.OR P4, PT, R6, 0x31, P0 ;  /* 0x000000310600780c */ /* 0x000fc60000781670 */
[----:B------:R-:W2:Y:S05]  /*1e800*/  SHFL.IDX PT, R24, R24, 0x5, 0x181f ;  /* 0x00b81f0018187f89 */ /* 0x000eaa00000e0000 */
[----:B------:R-:W-:Y:S05]  /*1e810*/  LDGSTS.E.BYPASS.LTC128B.128 [R4+0x4c00], desc[UR56][R2.64+0x80], !P3 ;  /* 0x04c0008002047fae */ /* 0x000fea000d901d78 */
        /* <DEDUP_REMOVED lines=10> */
.L_x_4213:
        /* <DEDUP_REMOVED lines=13> */
.L_x_4054:
[----:B------:R-:W-:Y:S02]  /*1e990*/  PLOP3.LUT P1, PT, P1, P0, PT, 0xa2, 0x0 ;  /* 0x000000000000781c */ /* 0x000fe40000f21472 */
[----:B------:R-:W-:-:S08]  /*1e9a0*/  @P0 R2UR P1, UR4, R0 ;  /* 0x00000000000402ca */ /* 0x000fd00000020000 */
[----:B------:R-:W-:-:S05]  /*1e9b0*/  @P0 PLOP3.LUT P0, PT, P1, PT, PT, 0x80, 0x0 ;  /* 0x000000000000081c */ /* 0x000fca0000f0f070 */
[----:B------:R-:W-:Y:S01]  /*1e9c0*/  @!P1 SYNCS.ARRIVE.TRANS64.RED.A0T1 RZ, [UR4+0x30850], RZ ;  /* 0x030850ffffff99a7 */ /* 0x000fe20008200404 */
[----:B------:R-:W-:Y:S07]  /*1e9d0*/  @!P1 ARRIVES.LDGSTSBAR.64.TRANSCNT [UR4+0x30850] ;  /* 0x03085000ff0099b0 */ /* 0x000fee0008000a84 */
[----:B------:R-:W-:Y:S05]  /*1e9e0*/  @P0 BRA.U.ANY `(.L_x_4054) ;  /* 0xfffffffd00e80947 */ /* 0x000fea000393ffff */
[----:B------:R-:W-:Y:S01]  /*1e9f0*/  NOP ;  /* 0x0000000000007918 */ /* 0x000fe20000000000 */
[----:B0-----:R-:W2:Y:S02]  /*1ea00*/  LDL.LU R2, [R1+0x38] ;  /* 0x0000380001027983 */ /* 0x001ea40000300800 */
[----:B--2---:R-:W-:-:S13]  /*1ea10*/  ISETP.NE.AND P2, PT, R2, 0x3, PT ;  /* 0x000000030200780c */ /* 0x004fda0003f45270 */
[----:B------:R-:W-:Y:S05]  /*1ea20*/  @!P2 BRA `(.L_x_4055) ;  /* 0x000000000004a947 */ /* 0x000fea0003800000 */
[----:B------:R-:W-:Y:S01]  /*1ea30*/  BPT.TRAP 0x1 ;  /* 0x000000040000795c */ /* 0x000fe20000300000 */
.L_x_4055:
[----:B------:R1:W-:Y:S01]  /*1ea40*/  SYNCS.ARRIVE.TRANS64.A1T0 RZ, [R0+URZ+0x30850], RZ ;  /* 0x030850ff00ff79a7 */ /* 0x0003e2000810003f */
[----:B------:R-:W-:-:S05]  /*1ea50*/  VIADD R26, R26, 0x1 ;  /* 0x000000011a1a7836 */ /* 0x000fca0000000000 */
[----:B------:R-:W-:-:S04]  /*1ea60*/  ISETP.NE.AND P0, PT, R26, 0x2, PT ;  /* 0x000000021a00780c */ /* 0x000fc80003f05270 */
[----:B------:R-:W-:Y:S02]  /*1ea70*/  SEL R3, RZ, 0x1, P0 ;  /* 0x00000001ff037807 */ /* 0x000fe40000000000 */
[----:B------:R-:W-:Y:S02]  /*1ea80*/  SEL R26, R26, RZ, P0 ;  /* 0x000000ff1a1a7207 */ /* 0x000fe40000000000 */
[----:B-1----:R-:W-:-:S07]  /*1ea90*/  LOP3.LUT R28, R28, R3, RZ, 0x3c, !PT ;  /* 0x000000031c1c7212 */ /* 0x002fce00078e3cff */
.L_x_4012:
[----:B------:R-:W-:Y:S05]  /*1eaa0*/  BSYNC B7 ;  /* 0x0000000000077941 */ /* 0x000fea0003800000 */
.L_x_4010:
[----:B------:R-:W2:Y:S02]  /*1eab0*/  LDL R0, [R1] ;  /* 0x0000000001007983 */ /* 0x000ea40000100800 */
[----:B--2---:R-:W-:-:S13]  /*1eac0*/  LOP3.LUT P0, RZ, R0, 0x20, RZ, 0xc0, !PT ;  /* 0x0000002000ff7812 */ /* 0x004fda000780c0ff */
[----:B------:R-:W-:Y:S05]  /*1ead0*/  @!P0 BRA `(.L_x_4056) ;  /* 0x0000000000248947 */ /* 0x000fea0003800000 */
[----:B------:R-:W-:Y:S05]  /*1eae0*/  WARPSYNC.ALL ;  /* 0x0000000000007948 */ /* 0x000fea0003800000 */
[----:B------:R-:W1:Y:S08]  /*1eaf0*/  S2UR UR5, SR_CgaCtaId ;  /* 0x00000000000579c3 */ /* 0x000e700000008800 */
[----:B------:R-:W-:Y:S06]  /*1eb00*/  BAR.SYNC.DEFER_BLOCKING 0x5, 0x180 ;  /* 0x0146000000007b1d */ /* 0x000fec0000010000 */
[----:B------:R-:W-:-:S02]  /*1eb10*/  UMOV UR4, 0x400 ;  /* 0x0000040000047882 */ /* 0x000fc40000000000 */
[----:B-1----:R-:W-:-:S06]  /*1eb20*/  ULEA UR4, UR5, UR4, 0x18 ;  /* 0x0000000405047291 */ /* 0x002fcc000f8ec03f */
[----:B0-----:R-:W-:-:S05]  /*1eb30*/  MOV R22, UR4 ;  /* 0x0000000400167c02 */ /* 0x001fca0008000f00 */
[----:B------:R0:W1:Y:S01]  /*1eb40*/  LDS.128 R16, [R22+0x308d0] ;  /* 0x0308d00016107984 */ /* 0x0000620000000c00 */
[----:B------:R-:W-:Y:S06]  /*1eb50*/  BAR.ARV 0x4, 0x180 ;  /* 0x0106000000007b1d */ /* 0x000fec0000002000 */
[----:B------:R-:W-:Y:S05]  /*1eb60*/  BRA `(.L_x_4057) ;  /* 0x0000000800407947 */ /* 0x000fea0003800000 */
.L_x_4056:
[----:B------:R-:W1:Y:S01]  /*1eb70*/  S2R R8, SR_TID.X ;  /* 0x0000000000087919 */ /* 0x000e620000002100 */
[----:B------:R-:W-:Y:S01]  /*1eb80*/  UMOV UR4, 0xffffffff ;  /* 0xffffffff00047882 */ /* 0x000fe20000000000 */
[----:B-1----:R-:W-:-:S04]  /*1eb90*/  LOP3.LUT R8, R8, 0x1f, RZ, 0xc0, !PT ;  /* 0x0000001f08087812 */ /* 0x002fc800078ec0ff */
[----:B------:R-:W-:Y:S01]  /*1eba0*/  ISETP.NE.AND P0, PT, R8, 0x1f, PT ;  /* 0x0000001f0800780c */ /* 0x000fe20003f05270 */
[----:B------:R-:W-:-:S12]  /*1ebb0*/  BRA.DIV UR4, `(.L_x_4058) ;  /* 0x0000004a04c47947 */ /* 0x000fd8000b800000 */
[----:B0-----:R-:W-:Y:S01]  /*1ebc0*/  IMAD.IADD R5, R19, 0x1, R8 ;  /* 0x0000000113057824 */ /* 0x001fe200078e0208 */
[----:B------:R-:W-:-:S04]  /*1ebd0*/  ULDC UR4, c[0x0][0xc3c] ;  /* 0x00030f0000047ab9 */ /* 0x000fc80000000800 */
[----:B------:R-:W-:-:S13]  /*1ebe0*/  ISETP.GE.OR P1, PT, R5, UR4, !P0 ;  /* 0x0000000405007c0c */ /* 0x000fda000c726670 */
[----:B------:R-:W0:Y:S02]  /*1ebf0*/  @!P1 LDC.64 R2, c[0x0][0xc80] ;  /* 0x00032000ff029b82 */ /* 0x000e240000000a00 */
[----:B0-----:R-:W-:-:S06]  /*1ec00*/  @!P1 IMAD.WIDE R2, R5, 0x4, R2 ;  /* 0x0000000405029825 */ /* 0x001fcc00078e0202 */
[----:B------:R-:W2:Y:S01]  /*1ec10*/  @!P1 LDG.E R2, desc[UR56][R2.64] ;  /* 0x0000003802029981 */ /* 0x000ea2000c1e1900 */
[----:B------:R-:W-:Y:S02]  /*1ec20*/  MOV R4, RZ ;  /* 0x000000ff00047202 */ /* 0x000fe40000000f00 */
[C---:B------:R-:W-:Y:S01]  /*1ec30*/  ISETP.GE.U32.AND P2, PT, R8.reuse, 0x2, PT ;  /* 0x000000020800780c */ /* 0x040fe20003f46070 */
[----:B------:R-:W-:Y:S01]  /*1ec40*/  SHFL.IDX PT, R0, R16, 0x1, 0x1f ;  /* 0x00201f0010007f89 */ /* 0x000fe200000e0000 */
[C---:B------:R-:W-:Y:S02]  /*1ec50*/  ISETP.GE.U32.AND P3, PT, R8.reuse, 0x4, PT ;  /* 0x000000040800780c */ /* 0x040fe40003f66070 */
        /* <DEDUP_REMOVED lines=18> */
[----:B0-----:R-:W-:-:S04]  /*1ed80*/  SEL R6, R14, RZ, P5 ;  /* 0x000000ff0e067207 */ /* 0x001fc80002800000 */
[----:B------:R-:W-:-:S05]  /*1ed90*/  IADD3 R6, R3, R6, RZ ;  /* 0x0000000603067210 */ /* 0x000fca0007ffe0ff */
[----:B------:R0:W1:Y:S02]  /*1eda0*/  SHFL.IDX PT, R14, R6, 0x1f, 0x1f ;  /* 0x03e01f00060e7f89 */ /* 0x00006400000e0000 */
.L_x_4223:
[----:B------:R-:W-:Y:S02]  /*1edb0*/  ULDC UR4, c[0x0][0xc38] ;  /* 0x00030e0000047ab9 */ /* 0x000fe40000000800 */
[----:B------:R-:W-:-:S04]  /*1edc0*/  IMAD.U32 R7, RZ, RZ, UR4 ;  /* 0x00000004ff077e24 */ /* 0x000fc8000f8e00ff */
[----:B-1----:R-:W-:-:S05]  /*1edd0*/  IMAD R3, R14, R7, RZ ;  /* 0x000000070e037224 */ /* 0x002fca00078e02ff */
[----:B------:R-:W-:-:S04]  /*1ede0*/  IADD3 R8, R0, R3, RZ ;  /* 0x0000000300087210 */ /* 0x000fc80007ffe0ff */
[----:B------:R-:W-:-:S13]  /*1edf0*/  ISETP.GT.AND P6, PT, R8, R5, PT ;  /* 0x000000050800720c */ /* 0x000fda0003fc4270 */
[----:B------:R-:W-:Y:S05]  /*1ee00*/  @P6 BRA `(.L_x_4059) ;  /* 0x00000000009c6947 */ /* 0x000fea0003800000 */
.L_x_4064:
        /* <DEDUP_REMOVED lines=14> */
.L_x_4062:
[----:B------:R-:W-:Y:S05]  /*1eef0*/  BSYNC B0 ;  /* 0x0000000000007941 */ /* 0x000fea0003800000 */
.L_x_4061:
[----:B------:R-:W-:-:S03]  /*1ef00*/  UMOV UR4, 0xffffffff ;  /* 0xffffffff00047882 */ /* 0x000fc60000000000 */
[----:B------:R-:W-:Y:S05]  /*1ef10*/  BRA.DIV UR4, `(.L_x_4063) ;  /* 0x0000004e04107947 */ /* 0x000fea000b800000 */
[----:B-----5:R-:W2:Y:S02]  /*1ef20*/  SHFL.UP PT, R14, R4, 0x1, RZ ;  /* 0x04200000040e7989 */ /* 0x020ea400000e00ff */
[----:B--2---:R-:W-:-:S04]  /*1ef30*/  SEL R13, R14, RZ, P1 ;  /* 0x000000ff0e0d7207 */ /* 0x004fc80000800000 */
[----:B------:R-:W-:-:S05]  /*1ef40*/  IADD3 R13, R4, R13, RZ ;  /* 0x0000000d040d7210 */ /* 0x000fca0007ffe0ff */
        /* <DEDUP_REMOVED lines=10> */
[----:B0-----:R-:W-:-:S04]  /*1eff0*/  SEL R6, R14, RZ, P5 ;  /* 0x000000ff0e067207 */ /* 0x001fc80002800000 */
[----:B------:R-:W-:-:S05]  /*1f000*/  IADD3 R6, R3, R6, RZ ;  /* 0x0000000603067210 */ /* 0x000fca0007ffe0ff */
[----:B------:R0:W1:Y:S02]  /*1f010*/  SHFL.IDX PT, R14, R6, 0x1f, 0x1f ;  /* 0x03e01f00060e7f89 */ /* 0x00006400000e0000 */
.L_x_4231:
[----:B------:R-:W-:Y:S02]  /*1f020*/  ULDC UR4, c[0x0][0xc38] ;  /* 0x00030e0000047ab9 */ /* 0x000fe40000000800 */
[----:B------:R-:W-:-:S04]  /*1f030*/  IMAD.U32 R7, RZ, RZ, UR4 ;  /* 0x00000004ff077e24 */ /* 0x000fc8000f8e00ff */
[----:B-1----:R-:W-:-:S05]  /*1f040*/  IMAD R3, R14, R7, RZ ;  /* 0x000000070e037224 */ /* 0x002fca00078e02ff */
[----:B------:R-:W-:-:S04]  /*1f050*/  IADD3 R8, R3, R8, RZ ;  /* 0x0000000803087210 */ /* 0x000fc80007ffe0ff */
[----:B------:R-:W-:-:S13]  /*1f060*/  ISETP.GT.AND P6, PT, R8, R5, PT ;  /* 0x000000050800720c */ /* 0x000fda0003fc4270 */
[----:B------:R-:W-:Y:S05]  /*1f070*/  @!P6 BRA `(.L_x_4064) ;  /* 0xfffffffc0064e947 */ /* 0x000fea000383ffff */
.L_x_4059:
        /* <DEDUP_REMOVED lines=8> */
.L_x_4235:
[----:B------:R-:W-:Y:S02]  /*1f100*/  ISETP.NE.AND P0, PT, R2, RZ, PT ;  /* 0x000000ff0200720c */ /* 0x000fe40003f05270 */
[----:B------:R-:W-:-:S11]  /*1f110*/  MOV R14, RZ ;  /* 0x000000ff000e7202 */ /* 0x000fd60000000f00 */
[----:B------:R-:W-:Y:S05]  /*1f120*/  @!P0 BRA `(.L_x_4066) ;  /* 0x0000000000108947 */ /* 0x000fea0003800000 */
[----:B------:R-:W-:Y:S01]  /*1f130*/  UMOV UR4, 0xffffffff ;  /* 0xffffffff00047882 */ /* 0x000fe20000000000 */
[----:B------:R-:W-:Y:S02]  /*1f140*/  VIADD R12, R0, 0xffffffff ;  /* 0xffffffff000c7836 */ /* 0x000fe40000000000 */
[----:B------:R-:W-:Y:S05]  /*1f150*/  BRA.DIV UR4, `(.L_x_4067) ;  /* 0x0000004e04847947 */ /* 0x000fea000b800000 */
[----:B------:R3:W4:Y:S02]  /*1f160*/  SHFL.IDX PT, R14, R6, R12, 0x1f ;  /* 0x00001f0c060e7589 */ /* 0x00072400000e0000 */
.L_x_4066:
[----:B0-23--:R-:W-:Y:S01]  /*1f170*/  IABS R6, R4 ;  /* 0x0000000400067213 */ /* 0x00dfe20000000000 */
[----:B----4-:R-:W-:Y:S01]  /*1f180*/  IMAD R16, R14, R7, R8 ;  /* 0x000000070e107224 */ /* 0x010fe200078e0208 */
[----:B------:R-:W-:Y:S02]  /*1f190*/  IADD3 R19, R0, R19, RZ ;  /* 0x0000001300137210 */ /* 0x000fe40007ffe0ff */
[----:B------:R-:W0:Y:S08]  /*1f1a0*/  I2F.RP R9, R6 ;  /* 0x0000000600097306 */ /* 0x000e300000209400 */
[----:B0-----:R-:W0:Y:S02]  /*1f1b0*/  MUFU.RCP R9, R9 ;  /* 0x0000000900097308 */ /* 0x001e240000001000 */
[----:B0-----:R-:W-:-:S06]  /*1f1c0*/  IADD3 R2, R9, 0xffffffe, RZ ;  /* 0x0ffffffe09027810 */ /* 0x001fcc0007ffe0ff */
[----:B------:R0:W2:Y:S02]  /*1f1d0*/  F2I.FTZ.U32.TRUNC.NTZ R3, R2 ;  /* 0x0000000200037305 */ /* 0x0000a4000021f000 */
[----:B0-----:R-:W-:Y:S01]  /*1f1e0*/  MOV R2, RZ ;  /* 0x000000ff00027202 */ /* 0x001fe20000000f00 */
        /* <DEDUP_REMOVED lines=12> */
[----:B------:R-:W-:Y:S01]  /*1f2b0*/  @!P1 IMAD.IADD R5, R5, 0x1, -R6 ;  /* 0x0000000105059824 */ /* 0x000fe200078e0a06 */
[----:B------:R-:W-:Y:S02]  /*1f2c0*/  @!P1 IADD3 R3, R3, 0x1, RZ ;  /* 0x0000000103039810 */ /* 0x000fe40007ffe0ff */
[----:B------:R-:W-:Y:S02]  /*1f2d0*/  ISETP.NE.AND P1, PT, R4, RZ, PT ;  /* 0x000000ff0400720c */ /* 0x000fe40003f25270 */
[----:B------:R-:W-:-:S13]  /*1f2e0*/  ISETP.GE.U32.AND P0, PT, R5, R6, PT ;  /* 0x000000060500720c */ /* 0x000fda0003f06070 */
[----:B------:R-:W-:-:S05]  /*1f2f0*/  @P0 VIADD R3, R3, 0x1 ;  /* 0x0000000103030836 */ /* 0x000fca0000000000 */
[----:B------:R-:W-:Y:S02]  /*1f300*/  @!P2 IADD3 R3, -R3, RZ, RZ ;  /* 0x000000ff0303a210 */ /* 0x000fe40007ffe1ff */
[----:B------:R-:W-:-:S05]  /*1f310*/  @!P1 LOP3.LUT R3, RZ, R4, RZ, 0x33, !PT ;  /* 0x00000004ff039212 */ /* 0x000fca00078e33ff */
[--C-:B------:R-:W-:Y:S02]  /*1f320*/  IMAD.MOV R17, RZ, RZ, -R3.reuse ;  /* 0x000000ffff117224 */ /* 0x100fe400078e0a03 */
[----:B------:R-:W-:Y:S02]  /*1f330*/  IMAD.MOV.U32 R18, RZ, RZ, R3 ;  /* 0x000000ffff127224 */ /* 0x000fe400078e0003 */
[----:B------:R-:W-:Y:S01]  /*1f340*/  IMAD R17, R4, R17, R7 ;  /* 0x0000001104117224 */ /* 0x000fe200078e0207 */
[----:B------:R-:W-:Y:S06]  /*1f350*/  BRA `(.L_x_4068) ;  /* 0x00000000001c7947 */ /* 0x000fec0003800000 */
.L_x_4060:
[----:B------:R-:W-:Y:S01]  /*1f360*/  UMOV UR4, URZ ;  /* 0x0000003f00047c82 */ /* 0x000fe20008000000 */
[----:B------:R-:W-:Y:S01]  /*1f370*/  UMOV UR5, URZ ;  /* 0x0000003f00057c82 */ /* 0x000fe20008000000 */
[----:B------:R-:W-:Y:S01]  /*1f380*/  ULDC UR6, c[0x0][0xc3c] ;  /* 0x00030f0000067ab9 */ /* 0x000fe20000000800 */
[----:B------:R-:W-:Y:S01]  /*1f390*/  MOV R16, R5 ;  /* 0x0000000500107202 */ /* 0x000fe20000000f00 */
[----:B------:R-:W-:Y:S01]  /*1f3a0*/  IMAD.U32 R17, RZ, RZ, UR4 ;  /* 0x00000004ff117e24 */ /* 0x000fe2000f8e00ff */
[----:B------:R-:W-:Y:S01]  /*1f3b0*/  MOV R18, UR5 ;  /* 0x0000000500127c02 */ /* 0x000fe20008000f00 */
[----:B------:R-:W-:-:S07]  /*1f3c0*/  IMAD.U32 R19, RZ, RZ, UR6 ;  /* 0x00000006ff137e24 */ /* 0x000fce000f8e00ff */
.L_x_4068:
        /* <DEDUP_REMOVED lines=10> */
.L_x_4057:
[----:B------:R-:W-:Y:S02]  /*1f470*/  ULDC UR4, c[0x0][0xc3c] ;  /* 0x00030f0000047ab9 */ /* 0x000fe40000000800 */
[----:B-1----:R-:W-:-:S13]  /*1f480*/  ISETP.GE.AND P0, PT, R19, UR4, PT ;  /* 0x0000000413007c0c */ /* 0x002fda000bf06270 */
[----:B------:R-:W-:Y:S05]  /*1f490*/  @!P0 BRA `(.L_x_4069) ;  /* 0xffffffa000f48947 */ /* 0x000fea000383ffff */
[----:B------:R-:W-:Y:S05]  /*1f4a0*/  BSYNC B8 ;  /* 0x0000000000087941 */ /* 0x000fea0003800000 */
.L_x_3966:
[----:B------:R-:W3:Y:S01]  /*1f4b0*/  LDL.LU R0, [R1+0x28] ;  /* 0x0000280001007983 */ /* 0x000ee20000300800 */
[----:B------:R-:W-:Y:S01]  /*1f4c0*/  BSSY B0, `(.L_x_4070) ;  /* 0x000000b000007945 */ /* 0x000fe20003800000 */
[----:B------:R-:W1:Y:S01]  /*1f4d0*/  S2R R5, SR_CgaCtaId ;  /* 0x0000000000057919 */ /* 0x000e620000008800 */
[----:B---3--:R-:W-:-:S04]  /*1f4e0*/  IADD3 R0, R0, 0x1, RZ ;  /* 0x0000000100007810 */ /* 0x008fc80007ffe0ff */
[----:B--2---:R-:W-:-:S04]  /*1f4f0*/  LEA.HI R2, R0, R0, RZ, 0x1 ;  /* 0x0000000000027211 */ /* 0x004fc800078f08ff */
[----:B0-----:R-:W-:Y:S02]  /*1f500*/  LOP3.LUT R3, R2, 0xfffffffe, RZ, 0xc0, !PT ;  /* 0xfffffffe02037812 */ /* 0x001fe400078ec0ff */
[----:B------:R-:W-:-:S03]  /*1f510*/  MOV R2, 0x400 ;  /* 0x0000040000027802 */ /* 0x000fc60000000f00 */
[----:B------:R-:W-:Y:S01]  /*1f520*/  IMAD.IADD R0, R0, 0x1, -R3 ;  /* 0x0000000100007824 */ /* 0x000fe200078e0a03 */
[----:B-1----:R-:W-:-:S04]  /*1f530*/  LEA R7, R5, R2, 0x18 ;  /* 0x0000000205077211 */ /* 0x002fc800078ec0ff */
[----:B------:R-:W-:-:S04]  /*1f540*/  SHF.L.U32 R0, R0, 0x1f, RZ ;  /* 0x0000001f00007819 */ /* 0x000fc800000006ff */
[----:B------:R-:W0:Y:S02]  /*1f550*/  SYNCS.PHASECHK.TRANS64.TRYWAIT P0, [R7+URZ+0x30820], R0 ;  /* 0x03082000070075a7 */ /* 0x000e24000800017f */
[----:B0-----:R-:W-:Y:S05]  /*1f560*/  @!P0 BRA `(.L_x_4071) ;  /* 0x0000004800a48947 */ /* 0x001fea0003800000 */
.L_x_4238:
[----:B------:R-:W-:Y:S05]  /*1f570*/  BSYNC B0 ;  /* 0x0000000000007941 */ /* 0x000fea0003800000 */
.L_x_4070:
[----:B------:R-:W-:-:S03]  /*1f580*/  UMOV UR4, 0xffffffff ;  /* 0xffffffff00047882 */ /* 0x000fc60000000000 */
[----:B------:R-:W-:Y:S05]  /*1f590*/  BRA.DIV UR4, `(.L_x_4072) ;  /* 0x0000004a04ac7947 */ /* 0x000fea000b800000 */
[----:B0-----:R-:W0:Y:S02]  /*1f5a0*/  S2R R0, SR_TID.X ;  /* 0x0000000000007919 */ /* 0x001e240000002100 */
[----:B0-----:R-:W-:-:S04]  /*1f5b0*/  SHF.R.U32.HI R0, RZ, 0x5, R0 ;  /* 0x00000005ff007819 */ /* 0x001fc80000011600 */
[----:B------:R-:W-:-:S05]  /*1f5c0*/  LOP3.LUT R0, R0, 0x3, RZ, 0xc0, !PT ;  /* 0x0000000300007812 */ /* 0x000fca00078ec0ff */
[----:B------:R0:W1:Y:S02]  /*1f5d0*/  SHFL.IDX PT, R14, R0, RZ, 0x1f ;  /* 0x00001fff000e7589 */ /* 0x00006400000e0000 */
.L_x_4241:
[----:B-1----:R-:W-:-:S13]  /*1f5e0*/  ISETP.NE.AND P0, PT, R14, RZ, PT ;  /* 0x000000ff0e00720c */ /* 0x002fda0003f05270 */
[----:B------:R-:W-:Y:S05]  /*1f5f0*/  @P0 BRA `(.L_x_3741) ;  /* 0x0000000000880947 */ /* 0x000fea0003800000 */
[----:B------:R-:W-:-:S03]  /*1f600*/  UMOV UR4, 0xffffffff ;  /* 0xffffffff00047882 */ /* 0x000fc60000000000 */
[----:B------:R-:W-:Y:S05]  /*1f610*/  BRA.DIV UR4, `(.L_x_4073) ;  /* 0x0000004a04c07947 */ /* 0x000fea000b800000 */
[----:B------:R-:W-:-:S13]  /*1f620*/  ELECT P6, URZ, PT ;  /* 0x00000000003f782f */ /* 0x000fda00038c0000 */
.L_x_4244:
[----:B------:R-:W-:Y:S05]  /*1f630*/  @!P6 BRA `(.L_x_3741) ;  /* 0x000000000078e947 */ /* 0x000fea0003800000 */
[----:B------:R-:W-:-:S06]  /*1f640*/  ULOP3.LUT UR4, UR61, 0x2, URZ, 0xfc, !UPT ;  /* 0x000000023d047892 */ /* 0x000fcc000f8efc3f */
[----:B0-----:R-:W-:-:S04]  /*1f650*/  MOV R0, UR4 ;  /* 0x0000000400007c02 */ /* 0x001fc80008000f00 */
[----:B------:R-:W-:-:S13]  /*1f660*/  ISETP.NE.AND P0, PT, R0, 0x3, PT ;  /* 0x000000030000780c */ /* 0x000fda0003f05270 */
[----:B------:R-:W-:Y:S05]  /*1f670*/  @!P0 BRA `(.L_x_4074) ;  /* 0x0000000000048947 */ /* 0x000fea0003800000 */
[----:B------:R-:W-:Y:S01]  /*1f680*/  BPT.TRAP 0x1 ;  /* 0x000000040000795c */ /* 0x000fe20000300000 */
.L_x_4074:
[----:B------:R-:W-:Y:S01]  /*1f690*/  IMAD R5, R26, 0x8, R7 ;  /* 0x000000081a057824 */ /* 0x000fe200078e0207 */
[----:B------:R-:W-:Y:S02]  /*1f6a0*/  SHF.L.U32 R0, R28, 0x1f, RZ ;  /* 0x0000001f1c007819 */ /* 0x000fe400000006ff */
[----:B------:R-:W-:Y:S02]  /*1f6b0*/  IADD3 R26, R26, 0x1, RZ ;  /* 0x000000011a1a7810 */ /* 0x000fe40007ffe0ff */
[----:B------:R-:W0:Y:S02]  /*1f6c0*/  SYNCS.PHASECHK.TRANS64.TRYWAIT P1, [R5+URZ+0x30840], R0 ;  /* 0x03084000050075a7 */ /* 0x000e24000802017f */
[----:B------:R-:W-:-:S04]  /*1f6d0*/  ISETP.NE.AND P2, PT, R26, 0x2, PT ;  /* 0x000000021a00780c */ /* 0x000fc80003f45270 */
[----:B------:R-:W-:Y:S01]  /*1f6e0*/  SEL R3, RZ, 0x1, P2 ;  /* 0x00000001ff037807 */ /* 0x000fe20001000000 */
[----:B0-----:R-:W-:Y:S08]  /*1f6f0*/  @!P1 BRA `(.L_x_4075) ;  /* 0x0000004800a89947 */ /* 0x001ff00003800000 */
.L_x_4245:
[----:B------:R-:W-:Y:S02]  /*1f700*/  SEL R26, R26, RZ, P2 ;  /* 0x000000ff1a1a7207 */ /* 0x000fe40001000000 */
[----:B------:R-:W-:Y:S01]  /*1f710*/  LOP3.LUT R2, R28, R3, RZ, 0x3c, !PT ;  /* 0x000000031c027212 */ /* 0x000fe200078e3cff */
[----:B------:R-:W-:Y:S06]  /*1f720*/  @!P0 BRA `(.L_x_4076) ;  /* 0x0000000000048947 */ /* 0x000fec0003800000 */
[----:B------:R-:W-:Y:S01]  /*1f730*/  BPT.TRAP 0x1 ;  /* 0x000000040000795c */ /* 0x000fe20000300000 */
.L_x_4076:
[----:B------:R-:W-:Y:S01]  /*1f740*/  IMAD R3, R26, 0x8, R7 ;  /* 0x000000081a037824 */ /* 0x000fe200078e0207 */
[----:B------:R-:W-:-:S04]  /*1f750*/  SHF.L.U32 R2, R2, 0x1f, RZ ;  /* 0x0000001f02027819 */ /* 0x000fc800000006ff */
[----:B------:R-:W1:Y:S02]  /*1f760*/  SYNCS.PHASECHK.TRANS64.TRYWAIT P1, [R3+URZ+0x30840], R2 ;  /* 0x03084002030075a7 */ /* 0x000e64000802017f */
[----:B-1----:R-:W-:Y:S05]  /*1f770*/  @!P1 BRA `(.L_x_4077) ;  /* 0x00000048009c9947 */ /* 0x002fea0003800000 */
.L_x_4246:
[----:B------:R-:W-:Y:S05]  /*1f780*/  @!P0 BRA `(.L_x_4078) ;  /* 0x0000000000048947 */ /* 0x000fea0003800000 */
[----:B------:R-:W-:Y:S01]  /*1f790*/  BPT.TRAP 0x1 ;  /* 0x000000040000795c */ /* 0x000fe20000300000 */
.L_x_4078:
[----:B------:R-:W2:Y:S02]  /*1f7a0*/  SYNCS.PHASECHK.TRANS64.TRYWAIT P1, [R5+URZ+0x30860], R0 ;  /* 0x03086000050075a7 */ /* 0x000ea4000802017f */
[----:B--2---:R-:W-:Y:S05]  /*1f7b0*/  @!P1 BRA `(.L_x_4079) ;  /* 0x0000004800a09947 */ /* 0x004fea0003800000 */
.L_x_4247:
[----:B------:R-:W-:Y:S05]  /*1f7c0*/  @!P0 BRA `(.L_x_4080) ;  /* 0x0000000000048947 */ /* 0x000fea0003800000 */
[----:B------:R-:W-:Y:S01]  /*1f7d0*/  BPT.TRAP 0x1 ;  /* 0x000000040000795c */ /* 0x000fe20000300000 */
.L_x_4080:
[----:B---3--:R3:W4:Y:S02]  /*1f7e0*/  SYNCS.PHASECHK.TRANS64.TRYWAIT P0, [R3+URZ+0x30860], R2 ;  /* 0x03086002030075a7 */ /* 0x008724000800017f */
[----:B----4-:R-:W-:Y:S05]  /*1f7f0*/  @!P0 NANOSLEEP.SYNCS 0x989680 ;  /* 0x009896800000895d */ /* 0x010fea0003900000 */
[----:B------:R-:W4:Y:S02]  /*1f800*/  @!P0 SYNCS.PHASECHK.TRANS64 P0, [R3+URZ+0x30860], R2 ;  /* 0x03086002030085a7 */ /* 0x000f24000800007f */
[----:B----4-:R-:W-:Y:S05]  /*1f810*/  @!P0 BRA `(.L_x_4080) ;  /* 0xfffffffc00f08947 */ /* 0x010fea000383ffff */
.L_x_3741:
[----:B------:R-:W-:Y:S05]  /*1f820*/  BSYNC B9 ;  /* 0x0000000000097941 */ /* 0x000fea0003800000 */
.L_x_3738:
[----:B------:R-:W-:Y:S05]  /*1f830*/  EXIT ;  /* 0x000000000000794d */ /* 0x000fea0003800000 */
.L_x_3759:
[----:B0-----:R0:W1:Y:S02]  /*1f840*/  SYNCS.PHASECHK.TRANS64.TRYWAIT P5, [R86+URZ+0x30890], R87 ;  /* 0x03089057560075a7 */ /* 0x00106400080a017f */
[----:B-1----:R-:W-:Y:S05]  /*1f850*/  @!P5 NANOSLEEP.SYNCS 0x989680 ;  /* 0x009896800000d95d */ /* 0x002fea0003900000 */
[----:B------:R-:W1:Y:S02]  /*1f860*/  @!P5 SYNCS.PHASECHK.TRANS64 P5, [R86+URZ+0x30890], R87 ;  /* 0x030890575600d5a7 */ /* 0x000e6400080a007f */
[----:B-1----:R-:W-:Y:S05]  /*1f870*/  @!P5 BRA `(.L_x_3759) ;  /* 0xfffffffc00f0d947 */ /* 0x002fea000383ffff */
[----:B------:R-:W-:Y:S05]  /*1f880*/  BRA `(.L_x_4081) ;  /* 0xfffffe3c008c7947 */ /* 0x000fea000383ffff */
.L_x_3760:
        /* <DEDUP_REMOVED lines=8> */
.L_x_4083:
[----:B------:R-:W-:Y:S05]  /*1f910*/  BSYNC B1 ;  /* 0x0000000000017941 */ /* 0x000fea0003800000 */
.L_x_4082:
[----:B------:R-:W-:Y:S01]  /*1f920*/  IMAD.MOV.U32 R13, RZ, RZ, R119 ;  /* 0x000000ffff0d7224 */ /* 0x000fe200078e0077 */
[----:B------:R-:W-:Y:S01]  /*1f930*/  MOV R12, RZ ;  /* 0x000000ff000c7202 */ /* 0x000fe20000000f00 */
[----:B------:R-:W-:Y:S01]  /*1f940*/  IMAD.MOV.U32 R11, RZ, RZ, 0x1c1f ;  /* 0x00001c1fff0b7424 */ /* 0x000fe200078e00ff */
[----:B------:R-:W-:Y:S02]  /*1f950*/  MOV R15, 0xffffffff ;  /* 0xffffffff000f7802 */ /* 0x000fe40000000f00 */
[----:B------:R-:W-:-:S07]  /*1f960*/  MOV R82, R14 ;  /* 0x0000000e00527202 */ /* 0x000fce0000000f00 */
[----:B------:R-:W-:Y:S05]  /*1f970*/  WARPSYNC.COLLECTIVE R15, `(.L_x_4084) ;  /* 0x000000000f087348 */ /* 0x000fea0003c00000 */
[----:B------:R0:W1:Y:S02]  /*1f980*/  SHFL.IDX P6, R14, R13, R12, R11 ;  /* 0x0000000c0d0e7389 */ /* 0x00006400000c000b */
[----:B01----:R-:W-:Y:S01]  /*1f990*/  ENDCOLLECTIVE ;  /* 0x000000000000791b */ /* 0x003fe20003800000 */
.L_x_4084:
[----:B------:R-:W-:Y:S01]  /*1f9a0*/  IMAD.MOV.U32 R11, RZ, RZ, R14 ;  /* 0x000000ffff0b7224 */ /* 0x000fe200078e000e */
[----:B------:R-:W-:Y:S06]  /*1f9b0*/  BRA `(.L_x_4085) ;  /* 0xfffffe3c00547947 */ /* 0x000fec000383ffff */
.L_x_3785:
[----:B------:R-:W-:Y:S01]  /*1f9c0*/  BSSY B1, `(.L_x_4086) ;  /* 0x0000008000017945 */ /* 0x000fe20003800000 */
[----:B0---4-:R-:W-:Y:S01]  /*1f9d0*/  MOV R13, R118 ;  /* 0x00000076000d7202 */ /* 0x011fe20000000f00 */
[----:B------:R-:W-:Y:S01]  /*1f9e0*/  IMAD.MOV.U32 R12, RZ, RZ, 0x1 ;  /* 0x00000001ff0c7424 */ /* 0x000fe200078e00ff */
[----:B---3--:R-:W-:Y:S01]  /*1f9f0*/  MOV R11, 0x1c1f ;  /* 0x00001c1f000b7802 */ /* 0x008fe20000000f00 */
[----:B------:R-:W-:-:S07]  /*1fa00*/  IMAD.MOV.U32 R15, RZ, RZ, -0x1 ;  /* 0xffffffffff0f7424 */ /* 0x000fce00078e00ff */
[----:B-12---:R-:W-:Y:S05]  /*1fa10*/  WARPSYNC.COLLECTIVE R15, `(.L_x_4087) ;  /* 0x000000000f087348 */ /* 0x006fea0003c00000 */
[----:B------:R0:W3:Y:S02]  /*1fa20*/  SHFL.IDX P6, R14, R13, R12, R11 ;  /* 0x0000000c0d0e7389 */ /* 0x0000e400000c000b */
[----:B0123--:R-:W-:Y:S01]  /*1fa30*/  ENDCOLLECTIVE ;  /* 0x000000000000791b */ /* 0x00ffe20003800000 */
.L_x_4087:
[----:B------:R-:W-:Y:S05]  /*1fa40*/  BSYNC B1 ;  /* 0x0000000000017941 */ /* 0x000fea0003800000 */
.L_x_4086:
[----:B------:R-:W-:Y:S01]  /*1fa50*/  IMAD.MOV.U32 R13, RZ, RZ, R119 ;  /* 0x000000ffff0d7224 */ /* 0x000fe200078e0077 */
[----:B------:R-:W-:Y:S01]  /*1fa60*/  MOV R12, 0x1 ;  /* 0x00000001000c7802 */ /* 0x000fe20000000f00 */
[----:B------:R-:W-:Y:S01]  /*1fa70*/  IMAD.MOV.U32 R11, RZ, RZ, 0x1c1f ;  /* 0x00001c1fff0b7424 */ /* 0x000fe200078e00ff */
[----:B------:R-:W-:Y:S02]  /*1fa80*/  MOV R15, 0xffffffff ;  /* 0xffffffff000f7802 */ /* 0x000fe40000000f00 */
[----:B------:R-:W-:-:S07]  /*1fa90*/  MOV R59, R14 ;  /* 0x0000000e003b7202 */ /* 0x000fce0000000f00 */
[----:B------:R-:W-:Y:S05]  /*1faa0*/  WARPSYNC.COLLECTIVE R15, `(.L_x_4088) ;  /* 0x000000000f087348 */ /* 0x000fea0003c00000 */
[----:B------:R0:W1:Y:S02]  /*1fab0*/  SHFL.IDX P6, R14, R13, R12, R11 ;  /* 0x0000000c0d0e7389 */ /* 0x00006400000c000b */
[----:B01----:R-:W-:Y:S01]  /*1fac0*/  ENDCOLLECTIVE ;  /* 0x000000000000791b */ /* 0x003fe20003800000 */
.L_x_4088:
[----:B------:R-:W-:Y:S01]  /*1fad0*/  IMAD.MOV.U32 R58, RZ, RZ, R14 ;  /* 0x000000ffff3a7224 */ /* 0x000fe200078e000e */
[----:B------:R-:W-:Y:S06]  /*1fae0*/  BRA `(.L_x_4089) ;  /* 0xfffffe5000347947 */ /* 0x000fec000383ffff */
.L_x_3815:
[----:B-1----:R1:W2:Y:S02]  /*1faf0*/  SYNCS.PHASECHK.TRANS64.TRYWAIT P5, [R86+URZ+0x30890], R87 ;  /* 0x03089057560075a7 */ /* 0x0022a400080a017f */
[----:B--2---:R-:W-:Y:S05]  /*1fb00*/  @!P5 NANOSLEEP.SYNCS 0x989680 ;  /* 0x009896800000d95d */ /* 0x004fea0003900000 */
[----:B------:R-:W2:Y:S02]  /*1fb10*/  @!P5 SYNCS.PHASECHK.TRANS64 P5, [R86+URZ+0x30890], R87 ;  /* 0x030890575600d5a7 */ /* 0x000ea400080a007f */
[----:B--2---:R-:W-:Y:S05]  /*1fb20*/  @!P5 BRA `(.L_x_3815) ;  /* 0xfffffffc00f0d947 */ /* 0x004fea000383ffff */
[----:B------:R-:W-:Y:S05]  /*1fb30*/  BRA `(.L_x_4090) ;  /* 0xfffffe6c00e87947 */ /* 0x000fea000383ffff */
.L_x_3816:
        /* <DEDUP_REMOVED lines=8> */
.L_x_4092:
[----:B------:R-:W-:Y:S05]  /*1fbc0*/  BSYNC B1 ;  /* 0x0000000000017941 */ /* 0x000fea0003800000 */
.L_x_4091:
        /* <DEDUP_REMOVED lines=8> */
.L_x_4093:
[----:B------:R-:W-:Y:S01]  /*1fc50*/  IMAD.MOV.U32 R11, RZ, RZ, R14 ;  /* 0x000000ffff0b7224 */ /* 0x000fe200078e000e */
[----:B------:R-:W-:Y:S06]  /*1fc60*/  BRA `(.L_x_4094) ;  /* 0xfffffe6c00b47947 */ /* 0x000fec000383ffff */
.L_x_3829:
[----:B------:R-:W-:Y:S01]  /*1fc70*/  BSSY B1, `(.L_x_4095) ;  /* 0x0000008000017945 */ /* 0x000fe20003800000 */
[----:B--234-:R-:W-:Y:S01]  /*1fc80*/  MOV R13, R118 ;  /* 0x00000076000d7202 */ /* 0x01cfe20000000f00 */
[----:B------:R-:W-:Y:S01]  /*1fc90*/  IMAD.MOV.U32 R12, RZ, RZ, 0x1 ;  /* 0x00000001ff0c7424 */ /* 0x000fe200078e00ff */
[----:B------:R-:W-:Y:S01]  /*1fca0*/  MOV R11, 0x1c1f ;  /* 0x00001c1f000b7802 */ /* 0x000fe20000000f00 */
[----:B------:R-:W-:-:S07]  /*1fcb0*/  IMAD.MOV.U32 R15, RZ, RZ, -0x1 ;  /* 0xffffffffff0f7424 */ /* 0x000fce00078e00ff */
[----:B01----:R-:W-:Y:S05]  /*1fcc0*/  WARPSYNC.COLLECTIVE R15, `(.L_x_4096) ;  /* 0x000000000f087348 */ /* 0x003fea0003c00000 */
[----:B------:R2:W3:Y:S02]  /*1fcd0*/  SHFL.IDX P6, R14, R13, R12, R11 ;  /* 0x0000000c0d0e7389 */ /* 0x0004e400000c000b */
[----:B0123--:R-:W-:Y:S01]  /*1fce0*/  ENDCOLLECTIVE ;  /* 0x000000000000791b */ /* 0x00ffe20003800000 */
.L_x_4096:
[----:B------:R-:W-:Y:S05]  /*1fcf0*/  BSYNC B1 ;  /* 0x0000000000017941 */ /* 0x000fea0003800000 */
.L_x_4095:
        /* <DEDUP_REMOVED lines=8> */
.L_x_4097:
[----:B------:R-:W-:Y:S01]  /*1fd80*/  IMAD.MOV.U32 R36, RZ, RZ, R14 ;  /* 0x000000ffff247224 */ /* 0x000fe200078e000e */
[----:B------:R-:W-:Y:S06]  /*1fd90*/  BRA `(.L_x_4098) ;  /* 0xfffffe8400187947 */ /* 0x000fec000383ffff */
.L_x_3842:
[----:B0-----:R0:W1:Y:S02]  /*1fda0*/  SYNCS.PHASECHK.TRANS64.TRYWAIT P3, [R86+URZ+0x30890], R87 ;  /* 0x03089057560075a7 */ /* 0x001064000806017f */
[----:B-1----:R-:W-:Y:S05]  /*1fdb0*/  @!P3 NANOSLEEP.SYNCS 0x989680 ;  /* 0x009896800000b95d */ /* 0x002fea0003900000 */
[----:B------:R-:W1:Y:S02]  /*1fdc0*/  @!P3 SYNCS.PHASECHK.TRANS64 P3, [R86+URZ+0x30890], R87 ;  /* 0x030890575600b5a7 */ /* 0x000e64000806007f */
[----:B-1----:R-:W-:Y:S05]  /*1fdd0*/  @!P3 BRA `(.L_x_3842) ;  /* 0xfffffffc00f0b947 */ /* 0x002fea000383ffff */
[----:B------:R-:W-:Y:S05]  /*1fde0*/  BRA `(.L_x_4099) ;  /* 0xfffffe9800cc7947 */ /* 0x000fea000383ffff */
.L_x_3843:
        /* <DEDUP_REMOVED lines=8> */
.L_x_4101:
[----:B------:R-:W-:Y:S05]  /*1fe70*/  BSYNC B1 ;  /* 0x0000000000017941 */ /* 0x000fea0003800000 */
.L_x_4100:
        /* <DEDUP_REMOVED lines=8> */
.L_x_4102:
[----:B------:R-:W-:Y:S01]  /*1ff00*/  IMAD.MOV.U32 R38, RZ, RZ, R14 ;  /* 0x000000ffff267224 */ /* 0x000fe200078e000e */
[----:B------:R-:W-:Y:S06]  /*1ff10*/  BRA `(.L_x_4103) ;  /* 0xfffffe9800f07947 */ /* 0x000fec000383ffff */
.L_x_3846:
[----:B------:R-:W-:Y:S01]  /*1ff20*/  BSSY B1, `(.L_x_4104) ;  /* 0x0000008000017945 */ /* 0x000fe20003800000 */
[----:B----4-:R-:W-:Y:S01]  /*1ff30*/  MOV R13, R41 ;  /* 0x00000029000d7202 */ /* 0x010fe20000000f00 */
[----:B------:R-:W-:Y:S01]  /*1ff40*/  IMAD.MOV.U32 R12, RZ, RZ, 0x1 ;  /* 0x00000001ff0c7424 */ /* 0x000fe200078e00ff */
[----:B------:R-:W-:Y:S01]  /*1ff50*/  MOV R11, 0x1c1f ;  /* 0x00001c1f000b7802 */ /* 0x000fe20000000f00 */
[----:B------:R-:W-:-:S07]  /*1ff60*/  IMAD.MOV.U32 R15, RZ, RZ, -0x1 ;  /* 0xffffffffff0f7424 */ /* 0x000fce00078e00ff */
[----:B0123--:R-:W-:Y:S05]  /*1ff70*/  WARPSYNC.COLLECTIVE R15, `(.L_x_4105) ;  /* 0x000000000f087348 */ /* 0x00ffea0003c00000 */
[----:B------:R4:W0:Y:S02]  /*1ff80*/  SHFL.IDX P6, R14, R13, R12, R11 ;  /* 0x0000000c0d0e7389 */ /* 0x00082400000c000b */
[----:B01234-:R-:W-:Y:S01]  /*1ff90*/  ENDCOLLECTIVE ;  /* 0x000000000000791b */ /* 0x01ffe20003800000 */
.L_x_4105:
[----:B------:R-:W-:Y:S05]  /*1ffa0*/  BSYNC B1 ;  /* 0x0000000000017941 */ /* 0x000fea0003800000 */
.L_x_4104:
        /* <DEDUP_REMOVED lines=8> */
.L_x_4106:
[----:B------:R-:W-:Y:S01]  /*20030*/  IMAD.MOV.U32 R38, RZ, RZ, R14 ;  /* 0x000000ffff267224 */ /* 0x000fe200078e000e */
[----:B------:R-:W-:Y:S06]  /*20040*/  BRA `(.L_x_4107) ;  /* 0xfffffe9c004c7947 */ /* 0x000fec000383ffff */
.L_x_3850:
[----:B---3--:R3:W0:Y:S02]  /*20050*/  SYNCS.PHASECHK.TRANS64.TRYWAIT P2, [R86+URZ+0x308b0], R87 ;  /* 0x0308b057560075a7 */ /* 0x008624000804017f */
[----:B0-----:R-:W-:Y:S05]  /*20060*/  @!P2 NANOSLEEP.SYNCS 0x989680 ;  /* 0x009896800000a95d */ /* 0x001fea0003900000 */
[----:B------:R-:W0:Y:S02]  /*20070*/  @!P2 SYNCS.PHASECHK.TRANS64 P2, [R86+URZ+0x308b0], R87 ;  /* 0x0308b0575600a5a7 */ /* 0x000e24000804007f */
[----:B0-----:R-:W-:Y:S05]  /*20080*/  @!P2 BRA `(.L_x_3850) ;  /* 0xfffffffc00f0a947 */ /* 0x001fea000383ffff */
[----:B------:R-:W-:Y:S05]  /*20090*/  BRA `(.L_x_4108) ;  /* 0xfffffea000287947 */ /* 0x000fea000383ffff */
.L_x_3868:
        /* <DEDUP_REMOVED lines=8> */
.L_x_4110:
[----:B------:R-:W-:Y:S05]  /*20120*/  BSYNC B1 ;  /* 0x0000000000017941 */ /* 0x000fea0003800000 */
.L_x_4109:
        /* <DEDUP_REMOVED lines=8> */
.L_x_4111:
[----:B------:R-:W-:Y:S01]  /*201b0*/  MOV R13, R27 ;  /* 0x0000001b000d7202 */ /* 0x000fe20000000f00 */
[----:B------:R-:W-:-:S07]  /*201c0*/  IMAD.MOV.U32 R0, RZ, RZ, R14 ;  /* 0x000000ffff007224 */ /* 0x000fce00078e000e */
[----:B------:R-:W-:Y:S05]  /*201d0*/  WARPSYNC.COLLECTIVE R15, `(.L_x_4112) ;  /* 0x000000000f087348 */ /* 0x000fea0003c00000 */
[----:B------:R0:W1:Y:S02]  /*201e0*/  SHFL.IDX P6, R14, R13, R12, R11 ;  /* 0x0000000c0d0e7389 */ /* 0x00006400000c000b */
[----:B01----:R-:W-:Y:S01]  /*201f0*/  ENDCOLLECTIVE ;  /* 0x000000000000791b */ /* 0x003fe20003800000 */
.L_x_4112:
[----:B------:R-:W-:Y:S01]  /*20200*/  MOV R13, R26 ;  /* 0x0000001a000d7202 */ /* 0x000fe20000000f00 */
[----:B------:R-:W-:-:S07]  /*20210*/  IMAD.MOV.U32 R5, RZ, RZ, R14 ;  /* 0x000000ffff057224 */ /* 0x000fce00078e000e */
[----:B------:R-:W-:Y:S05]  /*20220*/  WARPSYNC.COLLECTIVE R15, `(.L_x_4113) ;  /* 0x000000000f087348 */ /* 0x000fea0003c00000 */
[----:B------:R0:W1:Y:S02]  /*20230*/  SHFL.IDX P6, R14, R13, R12, R11 ;  /* 0x0000000c0d0e7389 */ /* 0x00006400000c000b */
[----:B01----:R-:W-:Y:S01]  /*20240*/  ENDCOLLECTIVE ;  /* 0x000000000000791b */ /* 0x003fe20003800000 */
.L_x_4113:
[----:B------:R-:W-:Y:S05]  /*20250*/  BRA `(.L_x_4114) ;  /* 0xfffffeac00fc7947 */ /* 0x000fea000383ffff */
.L_x_3872:
[----:B0-----:R0:W1:Y:S02]  /*20260*/  SYNCS.PHASECHK.TRANS64.TRYWAIT P0, [R18+URZ+0x30800], R5 ;  /* 0x03080005120075a7 */ /* 0x001064000800017f */
[----:B-1----:R-:W-:Y:S05]  /*20270*/  @!P0 NANOSLEEP.SYNCS 0x989680 ;  /* 0x009896800000895d */ /* 0x002fea0003900000 */
[----:B------:R-:W1:Y:S02]  /*20280*/  @!P0 SYNCS.PHASECHK.TRANS64 P0, [R18+URZ+0x30800], R5 ;  /* 0x03080005120085a7 */ /* 0x000e64000800007f */
[----:B-1----:R-:W-:Y:S05]  /*20290*/  @!P0 BRA `(.L_x_3872) ;  /* 0xfffffffc00f08947 */ /* 0x002fea000383ffff */
[----:B------:R-:W-:Y:S05]  /*202a0*/  BRA `(.L_x_4115) ;  /* 0xfffffeb800a07947 */ /* 0x000fea000383ffff */
.L_x_3896:
[----:B------:R-:W-:Y:S01]  /*202b0*/  BSSY B1, `(.L_x_4116) ;  /* 0x0000008000017945 */ /* 0x000fe20003800000 */
[----:B------:R-:W-:Y:S01]  /*202c0*/  IMAD.MOV.U32 R13, RZ, RZ, R25 ;  /* 0x000000ffff0d7224 */ /* 0x000fe200078e0019 */
[----:B------:R-:W-:Y:S01]  /*202d0*/  MOV R12, RZ ;  /* 0x000000ff000c7202 */ /* 0x000fe20000000f00 */
[----:B------:R-:W-:Y:S01]  /*202e0*/  IMAD.MOV.U32 R11, RZ, RZ, 0x1c1f ;  /* 0x00001c1fff0b7424 */ /* 0x000fe200078e00ff */
[----:B------:R-:W-:-:S07]  /*202f0*/  MOV R15, 0xffffffff ;  /* 0xffffffff000f7802 */ /* 0x000fce0000000f00 */
[----:B------:R-:W-:Y:S05]  /*20300*/  WARPSYNC.COLLECTIVE R15, `(.L_x_4117) ;  /* 0x000000000f087348 */ /* 0x000fea0003c00000 */
[----:B------:R0:W1:Y:S02]  /*20310*/  SHFL.IDX P6, R14, R13, R12, R11 ;  /* 0x0000000c0d0e7389 */ /* 0x00006400000c000b */
[----:B01----:R-:W-:Y:S01]  /*20320*/  ENDCOLLECTIVE ;  /* 0x000000000000791b */ /* 0x003fe20003800000 */
.L_x_4117:
[----:B------:R-:W-:Y:S05]  /*20330*/  BSYNC B1 ;  /* 0x0000000000017941 */ /* 0x000fea0003800000 */
.L_x_4116:
[----:B------:R-:W-:Y:S01]  /*20340*/  MOV R13, R24 ;  /* 0x00000018000d7202 */ /* 0x000fe20000000f00 */
[----:B------:R-:W-:Y:S01]  /*20350*/  IMAD.MOV.U32 R12, RZ, RZ, RZ ;  /* 0x000000ffff0c7224 */ /* 0x000fe200078e00ff */
[----:B------:R-:W-:Y:S01]  /*20360*/  MOV R11, 0x1c1f ;  /* 0x00001c1f000b7802 */ /* 0x000fe20000000f00 */
[----:B------:R-:W-:Y:S02]  /*20370*/  IMAD.MOV.U32 R15, RZ, RZ, -0x1 ;  /* 0xffffffffff0f7424 */ /* 0x000fe400078e00ff */
[----:B------:R-:W-:-:S07]  /*20380*/  IMAD.MOV.U32 R3, RZ, RZ, R14 ;  /* 0x000000ffff037224 */ /* 0x000fce00078e000e */
[----:B------:R-:W-:Y:S05]  /*20390*/  WARPSYNC.COLLECTIVE R15, `(.L_x_4118) ;  /* 0x000000000f087348 */ /* 0x000fea0003c00000 */
[----:B------:R0:W1:Y:S02]  /*203a0*/  SHFL.IDX P6, R14, R13, R12, R11 ;  /* 0x0000000c0d0e7389 */ /* 0x00006400000c000b */
[----:B01----:R-:W-:Y:S01]  /*203b0*/  ENDCOLLECTIVE ;  /* 0x000000000000791b */ /* 0x003fe20003800000 */
.L_x_4118:
[----:B------:R-:W-:Y:S01]  /*203c0*/  IMAD.MOV.U32 R13, RZ, RZ, R27 ;  /* 0x000000ffff0d7224 */ /* 0x000fe200078e001b */
[----:B------:R-:W-:-:S07]  /*203d0*/  MOV R0, R14 ;  /* 0x0000000e00007202 */ /* 0x000fce0000000f00 */
[----:B------:R-:W-:Y:S05]  /*203e0*/  WARPSYNC.COLLECTIVE R15, `(.L_x_4119) ;  /* 0x000000000f087348 */ /* 0x000fea0003c00000 */
[----:B------:R0:W1:Y:S02]  /*203f0*/  SHFL.IDX P6, R14, R13, R12, R11 ;  /* 0x0000000c0d0e7389 */ /* 0x00006400000c000b */
[----:B01----:R-:W-:Y:S01]  /*20400*/  ENDCOLLECTIVE ;  /* 0x000000000000791b */ /* 0x003fe20003800000 */
.L_x_4119:
[----:B------:R-:W-:Y:S01]  /*20410*/  IMAD.MOV.U32 R13, RZ, RZ, R26 ;  /* 0x000000ffff0d7224 */ /* 0x000fe200078e001a */
[----:B------:R-:W-:-:S07]  /*20420*/  MOV R21, R14 ;  /* 0x0000000e00157202 */ /* 0x000fce0000000f00 */
[----:B------:R-:W-:Y:S05]  /*20430*/  WARPSYNC.COLLECTIVE R15, `(.L_x_4120) ;  /* 0x000000000f087348 */ /* 0x000fea0003c00000 */
[----:B------:R0:W1:Y:S02]  /*20440*/  SHFL.IDX P6, R14, R13, R12, R11 ;  /* 0x0000000c0d0e7389 */ /* 0x00006400000c000b */
[----:B01----:R-:W-:Y:S01]  /*20450*/  ENDCOLLECTIVE ;  /* 0x000000000000791b */ /* 0x003fe20003800000 */
.L_x_4120:
[----:B------:R-:W-:Y:S01]  /*20460*/  MOV R20, R14 ;  /* 0x0000000e00147202 */ /* 0x000fe20000000f00 */
[----:B------:R-:W-:Y:S06]  /*20470*/  BRA `(.L_x_4121) ;  /* 0xfffffed800407947 */ /* 0x000fec000383ffff */
.L_x_3900:
[----:B0-----:R0:W1:Y:S02]  /*20480*/  SYNCS.PHASECHK.TRANS64.TRYWAIT P0, [R18+URZ+0x30800], R5 ;  /* 0x03080005120075a7 */ /* 0x001064000800017f */
[----:B-1----:R-:W-:Y:S05]  /*20490*/  @!P0 NANOSLEEP.SYNCS 0x989680 ;  /* 0x009896800000895d */ /* 0x002fea0003900000 */
[----:B------:R-:W1:Y:S02]  /*204a0*/  @!P0 SYNCS.PHASECHK.TRANS64 P0, [R18+URZ+0x30800], R5 ;  /* 0x03080005120085a7 */ /* 0x000e64000800007f */
[----:B-1----:R-:W-:Y:S05]  /*204b0*/  @!P0 BRA `(.L_x_3900) ;  /* 0xfffffffc00f08947 */ /* 0x002fea000383ffff */
[----:B------:R-:W-:Y:S05]  /*204c0*/  BRA `(.L_x_4122) ;  /* 0xfffffee0004c7947 */ /* 0x000fea000383ffff */
.L_x_3914:
[----:B-1----:R1:W0:Y:S02]  /*204d0*/  SYNCS.PHASECHK.TRANS64.TRYWAIT P1, [R3+URZ+0x30830], R0 ;  /* 0x03083000030075a7 */ /* 0x002224000802017f */
[----:B0-----:R-:W-:Y:S05]  /*204e0*/  @!P1 NANOSLEEP.SYNCS 0x989680 ;  /* 0x009896800000995d */ /* 0x001fea0003900000 */
[----:B------:R-:W0:Y:S02]  /*204f0*/  @!P1 SYNCS.PHASECHK.TRANS64 P1, [R3+URZ+0x30830], R0 ;  /* 0x03083000030095a7 */ /* 0x000e24000802007f */
[----:B0-----:R-:W-:Y:S05]  /*20500*/  @!P1 BRA `(.L_x_3914) ;  /* 0xfffffffc00f09947 */ /* 0x001fea000383ffff */
[----:B------:R-:W-:Y:S05]  /*20510*/  BRA `(.L_x_3913) ;  /* 0xffffff0400707947 */ /* 0x000fea000383ffff */
.L_x_3922:
[----:B-1----:R1:W2:Y:S02]  /*20520*/  SYNCS.PHASECHK.TRANS64.TRYWAIT P1, [R10+URZ+0x30830], R5 ;  /* 0x030830050a0075a7 */ /* 0x0022a4000802017f */
[----:B--2---:R-:W-:Y:S05]  /*20530*/  @!P1 NANOSLEEP.SYNCS 0x989680 ;  /* 0x009896800000995d */ /* 0x004fea0003900000 */
[----:B------:R-:W2:Y:S02]  /*20540*/  @!P1 SYNCS.PHASECHK.TRANS64 P1, [R10+URZ+0x30830], R5 ;  /* 0x030830050a0095a7 */ /* 0x000ea4000802007f */
[----:B--2---:R-:W-:Y:S05]  /*20550*/  @!P1 BRA `(.L_x_3922) ;  /* 0xfffffffc00f09947 */ /* 0x004fea000383ffff */
[----:B------:R-:W-:Y:S05]  /*20560*/  BRA `(.L_x_3921) ;  /* 0xffffff2c00287947 */ /* 0x000fea000383ffff */
.L_x_3927:
[----:B-1----:R1:W2:Y:S02]  /*20570*/  SYNCS.PHASECHK.TRANS64.TRYWAIT P1, [R11+URZ+0x30850], R0 ;  /* 0x030850000b0075a7 */ /* 0x0022a4000802017f */
[----:B--2---:R-:W-:Y:S05]  /*20580*/  @!P1 NANOSLEEP.SYNCS 0x989680 ;  /* 0x009896800000995d */ /* 0x004fea0003900000 */
[----:B------:R-:W2:Y:S02]  /*20590*/  @!P1 SYNCS.PHASECHK.TRANS64 P1, [R11+URZ+0x30850], R0 ;  /* 0x030850000b0095a7 */ /* 0x000ea4000802007f */
[----:B--2---:R-:W-:Y:S05]  /*205a0*/  @!P1 BRA `(.L_x_3927) ;  /* 0xfffffffc00f09947 */ /* 0x004fea000383ffff */
[----:B------:R-:W-:Y:S05]  /*205b0*/  BRA `(.L_x_3926) ;  /* 0xffffff3800d47947 */ /* 0x000fea000383ffff */
.L_x_3935:
[----:B-1----:R1:W2:Y:S02]  /*205c0*/  SYNCS.PHASECHK.TRANS64.TRYWAIT P1, [R8+URZ+0x30850], R3 ;  /* 0x03085003080075a7 */ /* 0x0022a4000802017f */
[----:B--2---:R-:W-:Y:S05]  /*205d0*/  @!P1 NANOSLEEP.SYNCS 0x989680 ;  /* 0x009896800000995d */ /* 0x004fea0003900000 */
[----:B------:R-:W2:Y:S02]  /*205e0*/  @!P1 SYNCS.PHASECHK.TRANS64 P1, [R8+URZ+0x30850], R3 ;  /* 0x03085003080095a7 */ /* 0x000ea4000802007f */
[----:B--2---:R-:W-:Y:S05]  /*205f0*/  @!P1 BRA `(.L_x_3935) ;  /* 0xfffffffc00f09947 */ /* 0x004fea000383ffff */
[----:B------:R-:W-:Y:S05]  /*20600*/  BRA `(.L_x_3934) ;  /* 0xffffff54002c7947 */ /* 0x000fea000383ffff */
.L_x_3972:
        /* <DEDUP_REMOVED lines=11> */
.L_x_4124:
[----:B------:R-:W-:Y:S05]  /*206c0*/  BSYNC B1 ;  /* 0x0000000000017941 */ /* 0x000fea0003800000 */
.L_x_4123:
[----:B------:R-:W-:Y:S05]  /*206d0*/  BRA `(.L_x_4125) ;  /* 0xffffff9800107947 */ /* 0x000fea000383ffff */
.L_x_3974:
[----:B------:R-:W-:Y:S01]  /*206e0*/  BSSY B1, `(.L_x_4126) ;  /* 0x0000006000017945 */ /* 0x000fe20003800000 */
[----:B------:R-:W-:-:S07]  /*206f0*/  IMAD.MOV.U32 R15, RZ, RZ, -0x1 ;  /* 0xffffffffff0f7424 */ /* 0x000fce00078e00ff */
[----:B0-----:R-:W-:Y:S05]  /*20700*/  WARPSYNC.COLLECTIVE R15, `(.L_x_4127) ;  /* 0x000000000f0c7348 */ /* 0x001fea0003c00000 */
[----:B------:R-:W-:Y:S02]  /*20710*/  ELECT P6, UR62, PT ;  /* 0x00000000003e782f */ /* 0x000fe400038c0000 */
[----:B------:R-:W-:Y:S01]  /*20720*/  MOV R14, UR62 ;  /* 0x0000003e000e7c02 */ /* 0x000fe20008000f00 */
[----:B0-----:R-:W-:Y:S10]  /*20730*/  ENDCOLLECTIVE ;  /* 0x000000000000791b */ /* 0x001ff40003800000 */
.L_x_4127:
[----:B------:R-:W-:Y:S05]  /*20740*/  BSYNC B1 ;  /* 0x0000000000017941 */ /* 0x000fea0003800000 */
.L_x_4126:
[----:B------:R-:W-:Y:S05]  /*20750*/  BRA `(.L_x_3973) ;  /* 0xffffff9800087947 */ /* 0x000fea000383ffff */
.L_x_3976:
[----:B0-----:R0:W1:Y:S02]  /*20760*/  SYNCS.PHASECHK.TRANS64.TRYWAIT P0, [R22+URZ+0x30820], R5 ;  /* 0x03082005160075a7 */ /* 0x001064000800017f */
[----:B-1----:R-:W-:Y:S05]  /*20770*/  @!P0 NANOSLEEP.SYNCS 0x989680 ;  /* 0x009896800000895d */ /* 0x002fea0003900000 */
[----:B------:R-:W1:Y:S02]  /*20780*/  @!P0 SYNCS.PHASECHK.TRANS64 P0, [R22+URZ+0x30820], R5 ;  /* 0x03082005160085a7 */ /* 0x000e64000800007f */
[----:B-1----:R-:W-:Y:S05]  /*20790*/  @!P0 BRA `(.L_x_3976) ;  /* 0xfffffffc00f08947 */ /* 0x002fea000383ffff */
[----:B------:R-:W-:Y:S05]  /*207a0*/  BRA `(.L_x_4128) ;  /* 0xffffff9800187947 */ /* 0x000fea000383ffff */
.L_x_3980:
[----:B-1----:R1:W2:Y:S02]  /*207b0*/  SYNCS.PHASECHK.TRANS64.TRYWAIT P0, [R9+URZ+0x308a0], R8 ;  /* 0x0308a008090075a7 */ /* 0x0022a4000800017f */
[----:B--2---:R-:W-:Y:S05]  /*207c0*/  @!P0 NANOSLEEP.SYNCS 0x989680 ;  /* 0x009896800000895d */ /* 0x004fea0003900000 */
[----:B------:R-:W2:Y:S02]  /*207d0*/  @!P0 SYNCS.PHASECHK.TRANS64 P0, [R9+URZ+0x308a0], R8 ;  /* 0x0308a008090085a7 */ /* 0x000ea4000800007f */
[----:B--2---:R-:W-:Y:S05]  /*207e0*/  @!P0 BRA `(.L_x_3980) ;  /* 0xfffffffc00f08947 */ /* 0x004fea000383ffff */
[----:B------:R-:W-:Y:S05]  /*207f0*/  BRA `(.L_x_4129) ;  /* 0xffffff9800307947 */ /* 0x000fea000383ffff */
.L_x_3987:
[----:B0-----:R0:W2:Y:S02]  /*20800*/  SYNCS.PHASECHK.TRANS64.TRYWAIT P0, [R9+URZ+0x308c0], R8 ;  /* 0x0308c008090075a7 */ /* 0x0010a4000800017f */
[----:B--2---:R-:W-:Y:S05]  /*20810*/  @!P0 NANOSLEEP.SYNCS 0x989680 ;  /* 0x009896800000895d */ /* 0x004fea0003900000 */
[----:B------:R-:W2:Y:S02]  /*20820*/  @!P0 SYNCS.PHASECHK.TRANS64 P0, [R9+URZ+0x308c0], R8 ;  /* 0x0308c008090085a7 */ /* 0x000ea4000800007f */
[----:B--2---:R-:W-:Y:S05]  /*20830*/  @!P0 BRA `(.L_x_3987) ;  /* 0xfffffffc00f08947 */ /* 0x004fea000383ffff */
[----:B------:R-:W-:Y:S05]  /*20840*/  BRA `(.L_x_4130) ;  /* 0xffffff9c002c7947 */ /* 0x000fea000383ffff */
.L_x_3996:
[----:B-1----:R1:W2:Y:S02]  /*20850*/  SYNCS.PHASECHK.TRANS64.TRYWAIT P1, [R8+URZ+0x308a0], R7 ;  /* 0x0308a007080075a7 */ /* 0x0022a4000802017f */
[----:B--2---:R-:W-:Y:S05]  /*20860*/  @!P1 NANOSLEEP.SYNCS 0x989680 ;  /* 0x009896800000995d */ /* 0x004fea0003900000 */
[----:B------:R-:W2:Y:S02]  /*20870*/  @!P1 SYNCS.PHASECHK.TRANS64 P1, [R8+URZ+0x308a0], R7 ;  /* 0x0308a007080095a7 */ /* 0x000ea4000802007f */
[----:B--2---:R-:W-:Y:S05]  /*20880*/  @!P1 BRA `(.L_x_3996) ;  /* 0xfffffffc00f09947 */ /* 0x004fea000383ffff */
[----:B------:R-:W-:Y:S05]  /*20890*/  BRA `(.L_x_4131) ;  /* 0xffffffa000607947 */ /* 0x000fea000383ffff */
.L_x_4003:
[----:B0-----:R0:W2:Y:S02]  /*208a0*/  SYNCS.PHASECHK.TRANS64.TRYWAIT P1, [R8+URZ+0x308c0], R7 ;  /* 0x0308c007080075a7 */ /* 0x0010a4000802017f */
[----:B--2---:R-:W-:Y:S05]  /*208b0*/  @!P1 NANOSLEEP.SYNCS 0x989680 ;  /* 0x009896800000995d */ /* 0x004fea0003900000 */
[----:B------:R-:W2:Y:S02]  /*208c0*/  @!P1 SYNCS.PHASECHK.TRANS64 P1, [R8+URZ+0x308c0], R7 ;  /* 0x0308c007080095a7 */ /* 0x000ea4000802007f */
[----:B--2---:R-:W-:Y:S05]  /*208d0*/  @!P1 BRA `(.L_x_4003) ;  /* 0xfffffffc00f09947 */ /* 0x004fea000383ffff */
[----:B------:R-:W-:Y:S05]  /*208e0*/  BRA `(.L_x_4132) ;  /* 0xffffffa400587947 */ /* 0x000fea000383ffff */
.L_x_4018:
[----:B0-----:R-:W0:Y:S01]  /*208f0*/  S2R R8, SR_TID.X ;  /* 0x0000000000087919 */ /* 0x001e220000002100 */
        /* <DEDUP_REMOVED lines=10> */
.L_x_4134:
[----:B------:R-:W-:Y:S05]  /*209a0*/  BSYNC B0 ;  /* 0x0000000000007941 */ /* 0x000fea0003800000 */
.L_x_4133:
[----:B------:R-:W-:Y:S05]  /*209b0*/  BRA `(.L_x_4135) ;  /* 0xffffffb0007c7947 */ /* 0x000fea000383ffff */
.L_x_4021:
[----:B0-----:R0:W1:Y:S02]  /*209c0*/  SYNCS.PHASECHK.TRANS64.TRYWAIT P0, [R7+URZ+0x30840], R2 ;  /* 0x03084002070075a7 */ /* 0x001064000800017f */
[----:B-1----:R-:W-:Y:S05]  /*209d0*/  @!P0 NANOSLEEP.SYNCS 0x989680 ;  /* 0x009896800000895d */ /* 0x002fea0003900000 */
[----:B------:R-:W1:Y:S02]  /*209e0*/  @!P0 SYNCS.PHASECHK.TRANS64 P0, [R7+URZ+0x30840], R2 ;  /* 0x03084002070085a7 */ /* 0x000e64000800007f */
[----:B-1----:R-:W-:Y:S05]  /*209f0*/  @!P0 BRA `(.L_x_4021) ;  /* 0xfffffffc00f08947 */ /* 0x002fea000383ffff */
[----:B------:R-:W-:Y:S05]  /*20a00*/  BRA `(.L_x_4136) ;  /* 0xffffffb000d87947 */ /* 0x000fea000383ffff */
.L_x_4022:
        /* <DEDUP_REMOVED lines=8> */
.L_x_4138:
[----:B------:R-:W-:Y:S05]  /*20a90*/  BSYNC B0 ;  /* 0x0000000000007941 */ /* 0x000fea0003800000 */
.L_x_4137:
[----:B------:R-:W-:Y:S01]  /*20aa0*/  IMAD.MOV.U32 R13, RZ, RZ, R4 ;  /* 0x000000ffff0d7224 */ /* 0x000fe200078e0004 */
[----:B------:R-:W-:Y:S01]  /*20ab0*/  MOV R12, RZ ;  /* 0x000000ff000c7202 */ /* 0x000fe20000000f00 */
[----:B------:R-:W-:Y:S01]  /*20ac0*/  IMAD.MOV.U32 R11, RZ, RZ, 0x181f ;  /* 0x0000181fff0b7424 */ /* 0x000fe200078e00ff */
[----:B------:R-:W-:Y:S01]  /*20ad0*/  MOV R15, 0xffffffff ;  /* 0xffffffff000f7802 */ /* 0x000fe20000000f00 */
[----:B------:R-:W-:Y:S01]  /*20ae0*/  @P0 IMAD R8, R5, 0x2, R22 ;  /* 0x0000000205080824 */ /* 0x000fe200078e0216 */
[----:B------:R-:W-:-:S07]  /*20af0*/  MOV R2, R14 ;  /* 0x0000000e00027202 */ /* 0x000fce0000000f00 */
[----:B------:R-:W-:Y:S05]  /*20b00*/  WARPSYNC.COLLECTIVE R15, `(.L_x_4139) ;  /* 0x000000000f087348 */ /* 0x000fea0003c00000 */
[----:B------:R0:W1:Y:S02]  /*20b10*/  SHFL.IDX P6, R14, R13, R12, R11 ;  /* 0x0000000c0d0e7389 */ /* 0x00006400000c000b */
[----:B01----:R-:W-:Y:S01]  /*20b20*/  ENDCOLLECTIVE ;  /* 0x000000000000791b */ /* 0x003fe20003800000 */
.L_x_4139:
[----:B------:R-:W-:Y:S01]  /*20b30*/  MOV R13, R0 ;  /* 0x00000000000d7202 */ /* 0x000fe20000000f00 */
[----:B------:R-:W-:Y:S02]  /*20b40*/  IMAD.MOV.U32 R12, RZ, RZ, 0x1 ;  /* 0x00000001ff0c7424 */ /* 0x000fe400078e00ff */
[----:B------:R-:W-:-:S07]  /*20b50*/  IMAD.MOV.U32 R3, RZ, RZ, R14 ;  /* 0x000000ffff037224 */ /* 0x000fce00078e000e */
[----:B------:R-:W-:Y:S05]  /*20b60*/  WARPSYNC.COLLECTIVE R15, `(.L_x_4140) ;  /* 0x000000000f087348 */ /* 0x000fea0003c00000 */
[----:B------:R0:W1:Y:S02]  /*20b70*/  SHFL.IDX P6, R14, R13, R12, R11 ;  /* 0x0000000c0d0e7389 */ /* 0x00006400000c000b */
[----:B01----:R-:W-:Y:S01]  /*20b80*/  ENDCOLLECTIVE ;  /* 0x000000000000791b */ /* 0x003fe20003800000 */
.L_x_4140:
        /* <DEDUP_REMOVED lines=13> */
[----:B0-----:R-:W-:-:S07]  /*20c60*/  MOV R2, R14 ;  /* 0x0000000e00027202 */ /* 0x001fce0000000f00 */
[----:B------:R-:W-:Y:S05]  /*20c70*/  WARPSYNC.COLLECTIVE R15, `(.L_x_4141) ;  /* 0x000000000f087348 */ /* 0x000fea0003c00000 */
[----:B------:R0:W1:Y:S02]  /*20c80*/  SHFL.IDX P6, R14, R13, R12, R11 ;  /* 0x0000000c0d0e7389 */ /* 0x00006400000c000b */
[----:B01----:R-:W-:Y:S01]  /*20c90*/  ENDCOLLECTIVE ;  /* 0x000000000000791b */ /* 0x003fe20003800000 */
.L_x_4141:
[----:B------:R-:W-:Y:S01]  /*20ca0*/  @P1 LEA R8, R5, R22, 0x1 ;  /* 0x0000001605081211 */ /* 0x000fe200078e08ff */
[----:B------:R-:W-:Y:S01]  /*20cb0*/  IMAD.MOV.U32 R13, RZ, RZ, R0 ;  /* 0x000000ffff0d7224 */ /* 0x000fe200078e0000 */
[----:B------:R-:W-:Y:S02]  /*20cc0*/  MOV R12, 0x2 ;  /* 0x00000002000c7802 */ /* 0x000fe40000000f00 */
[----:B------:R-:W-:-:S07]  /*20cd0*/  MOV R3, R14 ;  /* 0x0000000e00037202 */ /* 0x000fce0000000f00 */
[----:B------:R-:W-:Y:S05]  /*20ce0*/  WARPSYNC.COLLECTIVE R15, `(.L_x_4142) ;  /* 0x000000000f087348 */ /* 0x000fea0003c00000 */
[----:B------:R0:W1:Y:S02]  /*20cf0*/  SHFL.IDX P6, R14, R13, R12, R11 ;  /* 0x0000000c0d0e7389 */ /* 0x00006400000c000b */
[----:B01----:R-:W-:Y:S01]  /*20d00*/  ENDCOLLECTIVE ;  /* 0x000000000000791b */ /* 0x003fe20003800000 */
.L_x_4142:
        /* <DEDUP_REMOVED lines=17> */
.L_x_4143:
[----:B------:R-:W-:Y:S01]  /*20e20*/  @P1 IMAD R8, R5, 0x2, R22 ;  /* 0x0000000205081824 */ /* 0x000fe200078e0216 */
[----:B------:R-:W-:Y:S01]  /*20e30*/  MOV R13, R0 ;  /* 0x00000000000d7202 */ /* 0x000fe20000000f00 */
[----:B------:R-:W-:Y:S02]  /*20e40*/  IMAD.MOV.U32 R12, RZ, RZ, 0x3 ;  /* 0x00000003ff0c7424 */ /* 0x000fe400078e00ff */
[----:B------:R-:W-:-:S07]  /*20e50*/  IMAD.MOV.U32 R3, RZ, RZ, R14 ;  /* 0x000000ffff037224 */ /* 0x000fce00078e000e */
[----:B------:R-:W-:Y:S05]  /*20e60*/  WARPSYNC.COLLECTIVE R15, `(.L_x_4144) ;  /* 0x000000000f087348 */ /* 0x000fea0003c00000 */
[----:B------:R0:W1:Y:S02]  /*20e70*/  SHFL.IDX P6, R14, R13, R12, R11 ;  /* 0x0000000c0d0e7389 */ /* 0x00006400000c000b */
[----:B01----:R-:W-:Y:S01]  /*20e80*/  ENDCOLLECTIVE ;  /* 0x000000000000791b */ /* 0x003fe20003800000 */
.L_x_4144:
[----:B------:R-:W-:-:S04]  /*20e90*/  @P1 LEA R3, P0, R33, R3, 0x1 ;  /* 0x0000000321031211 */ /* 0x000fc800078008ff */
[----:B------:R-:W-:-:S04]  /*20ea0*/  @P1 IADD3.X R2, RZ, R2, RZ, P0, !PT ;  /* 0x00000002ff021210 */ /* 0x000fc800007fe4ff */
        /* <DEDUP_REMOVED lines=15> */
.L_x_4145:
[----:B------:R-:W-:Y:S01]  /*20fa0*/  @P1 LEA R8, R5, R22, 0x1 ;  /* 0x0000001605081211 */ /* 0x000fe200078e08ff */
[----:B------:R-:W-:Y:S01]  /*20fb0*/  IMAD.MOV.U32 R13, RZ, RZ, R0 ;  /* 0x000000ffff0d7224 */ /* 0x000fe200078e0000 */
[----:B------:R-:W-:Y:S02]  /*20fc0*/  MOV R12, 0x4 ;  /* 0x00000004000c7802 */ /* 0x000fe40000000f00 */
[----:B------:R-:W-:-:S07]  /*20fd0*/  MOV R3, R14 ;  /* 0x0000000e00037202 */ /* 0x000fce0000000f00 */
[----:B------:R-:W-:Y:S05]  /*20fe0*/  WARPSYNC.COLLECTIVE R15, `(.L_x_4146) ;  /* 0x000000000f087348 */ /* 0x000fea0003c00000 */
[----:B------:R0:W1:Y:S02]  /*20ff0*/  SHFL.IDX P6, R14, R13, R12, R11 ;  /* 0x0000000c0d0e7389 */ /* 0x00006400000c000b */
[----:B01----:R-:W-:Y:S01]  /*21000*/  ENDCOLLECTIVE ;  /* 0x000000000000791b */ /* 0x003fe20003800000 */
.L_x_4146:
        /* <DEDUP_REMOVED lines=17> */
.L_x_4147:
[----:B------:R-:W-:Y:S01]  /*21120*/  @P1 IMAD R8, R5, 0x2, R22 ;  /* 0x0000000205081824 */ /* 0x000fe200078e0216 */
[----:B------:R-:W-:Y:S01]  /*21130*/  MOV R13, R0 ;  /* 0x00000000000d7202 */ /* 0x000fe20000000f00 */
[----:B------:R-:W-:Y:S02]  /*21140*/  IMAD.MOV.U32 R12, RZ, RZ, 0x5 ;  /* 0x00000005ff0c7424 */ /* 0x000fe400078e00ff */
[----:B------:R-:W-:-:S07]  /*21150*/  IMAD.MOV.U32 R3, RZ, RZ, R14 ;  /* 0x000000ffff037224 */ /* 0x000fce00078e000e */
[----:B------:R-:W-:Y:S05]  /*21160*/  WARPSYNC.COLLECTIVE R15, `(.L_x_4148) ;  /* 0x000000000f087348 */ /* 0x000fea0003c00000 */
[----:B------:R0:W1:Y:S02]  /*21170*/  SHFL.IDX P6, R14, R13, R12, R11 ;  /* 0x0000000c0d0e7389 */ /* 0x00006400000c000b */
[----:B01----:R-:W-:Y:S01]  /*21180*/  ENDCOLLECTIVE ;  /* 0x000000000000791b */ /* 0x003fe20003800000 */
.L_x_4148:
[----:B------:R-:W-:-:S04]  /*21190*/  @P1 LEA R3, P0, R33, R3, 0x1 ;  /* 0x0000000321031211 */ /* 0x000fc800078008ff */
[----:B------:R-:W-:-:S04]  /*211a0*/  @P1 IADD3.X R2, RZ, R2, RZ, P0, !PT ;  /* 0x00000002ff021210 */ /* 0x000fc800007fe4ff */
[----:B------:R-:W-:Y:S01]  /*211b0*/  @P1 LOP3.LUT R3, R3, R2, RZ, 0x3c, !PT ;  /* 0x0000000203031212 */ /* 0x000fe200078e3cff */
[----:B------:R-:W-:-:S03]  /*211c0*/  IMAD.MOV.U32 R13, RZ, RZ, R4 ;  /* 0x000000ffff0d7224 */ /* 0x000fc600078e0004 */
[----:B------:R-:W-:-:S04]  /*211d0*/  @P1 LOP3.LUT R2, R3, R2, RZ, 0x3c, !PT ;  /* 0x0000000203021212 */ /* 0x000fc800078e3cff */
[----:B------:R-:W-:Y:S02]  /*211e0*/  @P1 LOP3.LUT R3, R3, R2, RZ, 0x3c, !PT ;  /* 0x0000000203031212 */ /* 0x000fe400078e3cff */
[----:B------:R-:W-:-:S03]  /*211f0*/  MOV R0, R14 ;  /* 0x0000000e00007202 */ /* 0x000fc60000000f00 */
[----:B------:R-:W-:Y:S01]  /*21200*/  @!PT LDS RZ, [RZ] ;  /* 0x00000000fffff984 */ /* 0x000fe20000000800 */
[----:B------:R-:W-:Y:S01]  /*21210*/  @!PT LDS RZ, [RZ] ;  /* 0x00000000fffff984 */ /* 0x000fe20000000800 */
[----:B------:R-:W-:Y:S01]  /*21220*/  @!PT LDS RZ, [RZ] ;  /* 0x00000000fffff984 */ /* 0x000fe20000000800 */
[----:B------:R0:W-:Y:S04]  /*21230*/  @P1 LDGSTS.E.BYPASS.LTC128B.128 [R8+0x20400], desc[UR56][R2.64], !P4 ;  /* 0x2040000002081fae */ /* 0x0001e8000e101d78 */
[----:B0-----:R-:W-:Y:S05]  /*21240*/  WARPSYNC.COLLECTIVE R15, `(.L_x_4149) ;  /* 0x000000000f087348 */ /* 0x001fea0003c00000 */
[----:B------:R1:W2:Y:S02]  /*21250*/  SHFL.IDX P6, R14, R13, R12, R11 ;  /* 0x0000000c0d0e7389 */ /* 0x0002a400000c000b */
[----:B012---:R-:W-:Y:S01]  /*21260*/  ENDCOLLECTIVE ;  /* 0x000000000000791b */ /* 0x007fe20003800000 */
.L_x_4149:
[----:B------:R-:W-:Y:S01]  /*21270*/  @!PT LDS RZ, [RZ] ;  /* 0x00000000fffff984 */ /* 0x000fe20000000800 */
[----:B------:R-:W-:Y:S01]  /*21280*/  @!PT LDS RZ, [RZ] ;  /* 0x00000000fffff984 */ /* 0x000fe20000000800 */
[----:B------:R-:W-:Y:S01]  /*21290*/  @!PT LDS RZ, [RZ] ;  /* 0x00000000fffff984 */ /* 0x000fe20000000800 */
[----:B------:R-:W-:Y:S04]  /*212a0*/  @P1 LDGSTS.E.BYPASS.LTC128B.128 [R8+0x23400], desc[UR56][R2.64+0x80], !P3 ;  /* 0x2340008002081fae */ /* 0x000fe8000d901d78 */
[----:B------:R0:W-:Y:S02]  /*212b0*/  @P1 LDGSTS.E.BYPASS.LTC128B.128 [R8+0x26400], desc[UR56][R2.64+0x100], !P2 ;  /* 0x2640010002081fae */ /* 0x0001e4000d101d78 */
[----:B0-----:R-:W-:Y:S01]  /*212c0*/  MOV R2, R14 ;  /* 0x0000000e00027202 */ /* 0x001fe20000000f00 */
[----:B------:R-:W-:Y:S06]  /*212d0*/  BRA `(.L_x_4150) ;  /* 0xffffffb000207947 */ /* 0x000fec000383ffff */
.L_x_4027:
[----:B------:R-:W-:Y:S01]  /*212e0*/  IMAD.MOV.U32 R13, RZ, RZ, R5 ;  /* 0x000000ffff0d7224 */ /* 0x000fe200078e0005 */
[----:B------:R-:W-:Y:S01]  /*212f0*/  MOV R12, RZ ;  /* 0x000000ff000c7202 */ /* 0x000fe20000000f00 */
[----:B------:R-:W-:Y:S01]  /*21300*/  IMAD.MOV.U32 R11, RZ, RZ, 0x181f ;  /* 0x0000181fff0b7424 */ /* 0x000fe200078e00ff */
[----:B------:R-:W-:Y:S01]  /*21310*/  MOV R15, 0xffffffff ;  /* 0xffffffff000f7802 */ /* 0x000fe20000000f00 */
[----:B-----5:R-:W-:Y:S02]  /*21320*/  IMAD R6, R17, R8, RZ ;  /* 0x0000000811067224 */ /* 0x020fe400078e02ff */
[----:B------:R-:W-:-:S07]  /*21330*/  IMAD.IADD R4, R10, 0x1, R4 ;  /* 0x000000010a047824 */ /* 0x000fce00078e0204 */
[----:B------:R-:W-:Y:S05]  /*21340*/  WARPSYNC.COLLECTIVE R15, `(.L_x_4151) ;  /* 0x000000000f087348 */ /* 0x000fea0003c00000 */
[----:B------:R0:W1:Y:S02]  /*21350*/  SHFL.IDX P6, R14, R13, R12, R11 ;  /* 0x0000000c0d0e7389 */ /* 0x00006400000c000b */
[----:B01----:R-:W-:Y:S01]  /*21360*/  ENDCOLLECTIVE ;  /* 0x000000000000791b */ /* 0x003fe20003800000 */
.L_x_4151:
[C---:B------:R-:W-:Y:S02]  /*21370*/  ISETP.GE.AND P1, PT, R4.reuse, R6, PT ;  /* 0x000000060400720c */ /* 0x040fe40003f26270 */
[----:B------:R-:W-:Y:S02]  /*21380*/  IADD3 R7, R4, 0x10, RZ ;  /* 0x0000001004077810 */ /* 0x000fe40007ffe0ff */
[----:B------:R-:W-:Y:S01]  /*21390*/  MOV R13, R0 ;  /* 0x00000000000d7202 */ /* 0x000fe20000000f00 */
[----:B------:R-:W-:-:S08]  /*213a0*/  IMAD.MOV.U32 R2, RZ, RZ, R14 ;  /* 0x000000ffff027224 */ /* 0x000fd000078e000e */
[----:B------:R-:W-:Y:S05]  /*213b0*/  WARPSYNC.COLLECTIVE R15, `(.L_x_4152) ;  /* 0x000000000f087348 */ /* 0x000fea0003c00000 */
[----:B------:R0:W1:Y:S02]  /*213c0*/  SHFL.IDX P6, R14, R13, R12, R11 ;  /* 0x0000000c0d0e7389 */ /* 0x00006400000c000b */
[----:B01----:R-:W-:Y:S01]  /*213d0*/  ENDCOLLECTIVE ;  /* 0x000000000000791b */ /* 0x003fe20003800000 */
.L_x_4152:
[----:B------:R-:W-:Y:S01]  /*213e0*/  IMAD.MOV.U32 R13, RZ, RZ, R5 ;  /* 0x000000ffff0d7224 */ /* 0x000fe200078e0005 */
[----:B------:R-:W-:Y:S02]  /*213f0*/  MOV R12, 0x1 ;  /* 0x00000001000c7802 */ /* 0x000fe40000000f00 */
[----:B------:R-:W-:-:S04]  /*21400*/  @!P1 LEA R14, P4, R33, R14, 0x1 ;  /* 0x0000000e210e9211 */ /* 0x000fc800078808ff */
[----:B------:R-:W-:Y:S01]  /*21410*/  @!P1 IADD3.X R3, RZ, R2, RZ, P4, !PT ;  /* 0x00000002ff039210 */ /* 0x000fe200027fe4ff */
[----:B------:R-:W-:-:S08]  /*21420*/  @!P1 IMAD.MOV.U32 R2, RZ, RZ, R14 ;  /* 0x000000ffff029224 */ /* 0x000fd000078e000e */
[----:B------:R-:W-:Y:S05]  /*21430*/  WARPSYNC.COLLECTIVE R15, `(.L_x_4153) ;  /* 0x000000000f087348 */ /* 0x000fea0003c00000 */
[----:B------:R0:W1:Y:S02]  /*21440*/  SHFL.IDX P6, R14, R13, R12, R11 ;  /* 0x0000000c0d0e7389 */ /* 0x00006400000c000b */
[----:B01----:R-:W-:Y:S01]  /*21450*/  ENDCOLLECTIVE ;  /* 0x000000000000791b */ /* 0x003fe20003800000 */
.L_x_4153:
        /* <DEDUP_REMOVED lines=12> */
.L_x_4154:
[----:B------:R-:W-:Y:S01]  /*21520*/  IMAD.MOV.U32 R13, RZ, RZ, R5 ;  /* 0x000000ffff0d7224 */ /* 0x000fe200078e0005 */
[----:B------:R-:W-:Y:S02]  /*21530*/  MOV R12, 0x2 ;  /* 0x00000002000c7802 */ /* 0x000fe40000000f00 */
[----:B------:R-:W-:-:S05]  /*21540*/  @!P1 LEA R14, P4, R33, R14, 0x1 ;  /* 0x0000000e210e9211 */ /* 0x000fca00078808ff */
[----:B------:R-:W-:Y:S01]  /*21550*/  @!P1 IMAD.X R7, RZ, RZ, R2, P4 ;  /* 0x000000ffff079224 */ /* 0x000fe200020e0602 */
[----:B------:R-:W-:-:S07]  /*21560*/  @!P1 MOV R2, R14 ;  /* 0x0000000e00029202 */ /* 0x000fce0000000f00 */
[----:B------:R-:W-:Y:S05]  /*21570*/  WARPSYNC.COLLECTIVE R15, `(.L_x_4155) ;  /* 0x000000000f087348 */ /* 0x000fea0003c00000 */
[----:B------:R0:W1:Y:S02]  /*21580*/  SHFL.IDX P6, R14, R13, R12, R11 ;  /* 0x0000000c0d0e7389 */ /* 0x00006400000c000b */
[----:B01----:R-:W-:Y:S01]  /*21590*/  ENDCOLLECTIVE ;  /* 0x000000000000791b */ /* 0x003fe20003800000 */
.L_x_4155:
[----:B------:R-:W-:Y:S01]  /*215a0*/  @!P1 IMAD.MOV.U32 R3, RZ, RZ, R7 ;  /* 0x000000ffff039224 */ /* 0x000fe200078e0007 */
[----:B------:R-:W-:-:S04]  /*215b0*/  IADD3 R7, R4, 0x20, RZ ;  /* 0x0000002004077810 */ /* 0x000fc80007ffe0ff */
        /* <DEDUP_REMOVED lines=12> */
.L_x_4156:
        /* <DEDUP_REMOVED lines=8> */
.L_x_4157:
        /* <DEDUP_REMOVED lines=14> */
.L_x_4158:
        /* <DEDUP_REMOVED lines=8> */
.L_x_4159:
        /* <DEDUP_REMOVED lines=14> */
.L_x_4160:
        /* <DEDUP_REMOVED lines=8> */
.L_x_4161:
        /* <DEDUP_REMOVED lines=14> */
.L_x_4162:
        /* <DEDUP_REMOVED lines=8> */
.L_x_4163:
        /* <DEDUP_REMOVED lines=14> */
.L_x_4164:
[----:B------:R-:W-:Y:S01]  /*21c00*/  MOV R13, R5 ;  /* 0x00000005000d7202 */ /* 0x000fe20000000f00 */
[----:B------:R-:W-:Y:S01]  /*21c10*/  IMAD.MOV.U32 R12, RZ, RZ, 0x7 ;  /* 0x00000007ff0c7424 */ /* 0x000fe200078e00ff */
[----:B------:R-:W-:-:S05]  /*21c20*/  @!P1 LEA R14, P4, R33, R14, 0x1 ;  /* 0x0000000e210e9211 */ /* 0x000fca00078808ff */
[----:B------:R-:W-:Y:S01]  /*21c30*/  @!P1 IMAD.X R7, RZ, RZ, R2, P4 ;  /* 0x000000ffff079224 */ /* 0x000fe200020e0602 */
[----:B------:R-:W-:-:S07]  /*21c40*/  @!P1 MOV R2, R14 ;  /* 0x0000000e00029202 */ /* 0x000fce0000000f00 */
[----:B------:R-:W-:Y:S05]  /*21c50*/  WARPSYNC.COLLECTIVE R15, `(.L_x_4165) ;  /* 0x000000000f087348 */ /* 0x000fea0003c00000 */
[----:B------:R0:W1:Y:S02]  /*21c60*/  SHFL.IDX P6, R14, R13, R12, R11 ;  /* 0x0000000c0d0e7389 */ /* 0x00006400000c000b */
[----:B01----:R-:W-:Y:S01]  /*21c70*/  ENDCOLLECTIVE ;  /* 0x000000000000791b */ /* 0x003fe20003800000 */
.L_x_4165:
        /* <DEDUP_REMOVED lines=8> */
[----:B------:R-:W-:-:S07]  /*21d00*/  MOV R5, R14 ;  /* 0x0000000e00057202 */ /* 0x000fce0000000f00 */
[----:B0-----:R-:W-:Y:S05]  /*21d10*/  WARPSYNC.COLLECTIVE R15, `(.L_x_4166) ;  /* 0x000000000f087348 */ /* 0x001fea0003c00000 */
[----:B------:R1:W2:Y:S02]  /*21d20*/  SHFL.IDX P6, R14, R13, R12, R11 ;  /* 0x0000000c0d0e7389 */ /* 0x0002a400000c000b */
[----:B012---:R-:W-:Y:S01]  /*21d30*/  ENDCOLLECTIVE ;  /* 0x000000000000791b */ /* 0x007fe20003800000 */
.L_x_4166:
[----:B------:R-:W-:Y:S05]  /*21d40*/  BRA `(.L_x_4167) ;  /* 0xffffffb000947947 */ /* 0x000fea000383ffff */
.L_x_4032:
[----:B0-----:R0:W1:Y:S02]  /*21d50*/  SYNCS.PHASECHK.TRANS64.TRYWAIT P0, [R22+URZ+0x30820], R3 ;  /* 0x03082003160075a7 */ /* 0x001064000800017f */
[----:B-1----:R-:W-:Y:S05]  /*21d60*/  @!P0 NANOSLEEP.SYNCS 0x989680 ;  /* 0x009896800000895d */ /* 0x002fea0003900000 */
[----:B------:R-:W1:Y:S02]  /*21d70*/  @!P0 SYNCS.PHASECHK.TRANS64 P0, [R22+URZ+0x30820], R3 ;  /* 0x03082003160085a7 */ /* 0x000e64000800007f */
[----:B-1----:R-:W-:Y:S05]  /*21d80*/  @!P0 BRA `(.L_x_4032) ;  /* 0xfffffffc00f08947 */ /* 0x002fea000383ffff */
[----:B------:R-:W-:Y:S05]  /*21d90*/  BRA `(.L_x_4168) ;  /* 0xffffffb400047947 */ /* 0x000fea000383ffff */
.L_x_4037:
[----:B0-----:R0:W1:Y:S02]  /*21da0*/  SYNCS.PHASECHK.TRANS64.TRYWAIT P0, [R7+URZ+0x30840], R2 ;  /* 0x03084002070075a7 */ /* 0x001064000800017f */
[----:B-1----:R-:W-:Y:S05]  /*21db0*/  @!P0 NANOSLEEP.SYNCS 0x989680 ;  /* 0x009896800000895d */ /* 0x002fea0003900000 */
[----:B------:R-:W1:Y:S02]  /*21dc0*/  @!P0 SYNCS.PHASECHK.TRANS64 P0, [R7+URZ+0x30840], R2 ;  /* 0x03084002070085a7 */ /* 0x000e64000800007f */
[----:B-1----:R-:W-:Y:S05]  /*21dd0*/  @!P0 BRA `(.L_x_4037) ;  /* 0xfffffffc00f08947 */ /* 0x002fea000383ffff */
[----:B------:R-:W-:Y:S05]  /*21de0*/  BRA `(.L_x_4169) ;  /* 0xffffffb400e87947 */ /* 0x000fea000383ffff */
.L_x_4038:
        /* <DEDUP_REMOVED lines=8> */
.L_x_4171:
[----:B------:R-:W-:Y:S05]  /*21e70*/  BSYNC B1 ;  /* 0x0000000000017941 */ /* 0x000fea0003800000 */
.L_x_4170:
[----:B------:R0:W-:Y:S04]  /*21e80*/  STL [R1+0x80], R0 ;  /* 0x0000800001007387 */ /* 0x0001e80000100800 */
[----:B0-----:R0:W5:Y:S01]  /*21e90*/  LDL.LU R0, [R1] ;  /* 0x0000000001007983 */ /* 0x0011620000300800 */
[----:B------:R-:W-:Y:S01]  /*21ea0*/  IMAD.MOV.U32 R13, RZ, RZ, R8 ;  /* 0x000000ffff0d7224 */ /* 0x000fe200078e0008 */
[----:B------:R-:W-:Y:S01]  /*21eb0*/  MOV R12, RZ ;  /* 0x000000ff000c7202 */ /* 0x000fe20000000f00 */
[----:B------:R-:W-:Y:S01]  /*21ec0*/  IMAD.MOV.U32 R11, RZ, RZ, 0x181f ;  /* 0x0000181fff0b7424 */ /* 0x000fe200078e00ff */
[----:B------:R-:W-:Y:S02]  /*21ed0*/  MOV R15, 0xffffffff ;  /* 0xffffffff000f7802 */ /* 0x000fe40000000f00 */
[----:B------:R-:W-:-:S02]  /*21ee0*/  MOV R3, R14 ;  /* 0x0000000e00037202 */ /* 0x000fc40000000f00 */
[----:B0-----:R-:W-:-:S07]  /*21ef0*/  SHF.L.U32 R4, R33, 0x1, RZ ;  /* 0x0000000121047819 */ /* 0x001fce00000006ff */
[----:B-----5:R-:W-:Y:S05]  /*21f00*/  WARPSYNC.COLLECTIVE R15, `(.L_x_4172) ;  /* 0x000000000f087348 */ /* 0x020fea0003c00000 */
[----:B------:R0:W1:Y:S02]  /*21f10*/  SHFL.IDX P6, R14, R13, R12, R11 ;  /* 0x0000000c0d0e7389 */ /* 0x00006400000c000b */
[----:B01---5:R-:W-:Y:S01]  /*21f20*/  ENDCOLLECTIVE ;  /* 0x000000000000791b */ /* 0x023fe20003800000 */
.L_x_4172:
[----:B------:R-:W-:Y:S01]  /*21f30*/  LEA R5, R5, R22, 0x1 ;  /* 0x0000001605057211 */ /* 0x000fe200078e08ff */
[----:B------:R-:W-:Y:S01]  /*21f40*/  IMAD.MOV.U32 R13, RZ, RZ, R6 ;  /* 0x000000ffff0d7224 */ /* 0x000fe200078e0006 */
[----:B------:R-:W-:Y:S01]  /*21f50*/  MOV R12, 0x1 ;  /* 0x00000001000c7802 */ /* 0x000fe20000000f00 */
[----:B------:R-:W-:-:S07]  /*21f60*/  IMAD.MOV.U32 R2, RZ, RZ, R14 ;  /* 0x000000ffff027224 */ /* 0x000fce00078e000e */
[----:B------:R-:W-:Y:S05]  /*21f70*/  WARPSYNC.COLLECTIVE R15, `(.L_x_4173) ;  /* 0x000000000f087348 */ /* 0x000fea0003c00000 */
[----:B------:R0:W1:Y:S02]  /*21f80*/  SHFL.IDX P6, R14, R13, R12, R11 ;  /* 0x0000000c0d0e7389 */ /* 0x00006400000c000b */
[----:B01----:R-:W-:Y:S01]  /*21f90*/  ENDCOLLECTIVE ;  /* 0x000000000000791b */ /* 0x003fe20003800000 */
.L_x_4173:
[----:B------:R-:W-:-:S05]  /*21fa0*/  IADD3 R2, P0, R2, R4, RZ ;  /* 0x0000000402027210 */ /* 0x000fca0007f1e0ff */
[----:B------:R-:W-:Y:S01]  /*21fb0*/  IMAD.X R3, RZ, RZ, R3, P0 ;  /* 0x000000ffff037224 */ /* 0x000fe200000e0603 */
[----:B------:R-:W-:Y:S02]  /*21fc0*/  MOV R13, R8 ;  /* 0x00000008000d7202 */ /* 0x000fe40000000f00 */
[----:B------:R-:W-:-:S04]  /*21fd0*/  LOP3.LUT R0, R0, 0xffffffbf, RZ, 0xc0, !PT ;  /* 0xffffffbf00007812 */ /* 0x000fc800078ec0ff */
[----:B------:R-:W-:-:S04]  /*21fe0*/  @P1 LOP3.LUT R0, R0, 0x40, RZ, 0xfc, !PT ;  /* 0x0000004000001812 */ /* 0x000fc800078efcff */
[----:B------:R-:W-:Y:S01]  /*21ff0*/  LOP3.LUT P1, RZ, R0, 0x4, RZ, 0xc0, !PT ;  /* 0x0000000400ff7812 */ /* 0x000fe2000782c0ff */
[----:B------:R0:W-:-:S12]  /*22000*/  STL [R1], R0 ;  /* 0x0000000001007387 */ /* 0x0001d80000100800 */
[----:B------:R-:W-:Y:S01]  /*22010*/  @!PT LDS RZ, [RZ] ;  /* 0x00000000fffff984 */ /* 0x000fe20000000800 */
[----:B------:R-:W-:Y:S01]  /*22020*/  @!PT LDS RZ, [RZ] ;  /* 0x00000000fffff984 */ /* 0x000fe20000000800 */
[----:B------:R-:W-:Y:S01]  /*22030*/  @!PT LDS RZ, [RZ] ;  /* 0x00000000fffff984 */ /* 0x000fe20000000800 */
[----:B------:R-:W-:Y:S04]  /*22040*/  LDGSTS.E.BYPASS.LTC128B.128 [R5+0x1e400], desc[UR56][R2.64], !P1 ;  /* 0x1e40000002057fae */ /* 0x000fe8000c901d78 */
[----:B------:R-:W-:Y:S04]  /*22050*/  LDGSTS.E.BYPASS.LTC128B.128 [R5+0x21400], desc[UR56][R2.64+0x80], !P5 ;  /* 0x2140008002057fae */ /* 0x000fe8000e901d78 */
[----:B------:R1:W-:Y:S02]  /*22060*/  LDGSTS.E.BYPASS.LTC128B.128 [R5+0x24400], desc[UR56][R2.64+0x100], !P4 ;  /* 0x2440010002057fae */ /* 0x0003e4000e101d78 */
[----:B01----:R-:W-:-:S07]  /*22070*/  IMAD.MOV.U32 R3, RZ, RZ, R14 ;  /* 0x000000ffff037224 */ /* 0x003fce00078e000e */
[----:B------:R-:W-:Y:S05]  /*22080*/  WARPSYNC.COLLECTIVE R15, `(.L_x_4174) ;  /* 0x000000000f087348 */ /* 0x000fea0003c00000 */
[----:B------:R0:W1:Y:S02]  /*22090*/  SHFL.IDX P6, R14, R13, R12, R11 ;  /* 0x0000000c0d0e7389 */ /* 0x00006400000c000b */
[----:B01----:R-:W-:Y:S01]  /*220a0*/  ENDCOLLECTIVE ;  /* 0x000000000000791b */ /* 0x003fe20003800000 */
.L_x_4174:
[----:B------:R-:W-:Y:S01]  /*220b0*/  IMAD.MOV.U32 R13, RZ, RZ, R6 ;  /* 0x000000ffff0d7224 */ /* 0x000fe200078e0006 */
[----:B------:R-:W-:Y:S01]  /*220c0*/  MOV R12, 0x2 ;  /* 0x00000002000c7802 */ /* 0x000fe20000000f00 */
[----:B------:R-:W-:-:S07]  /*220d0*/  IMAD.MOV.U32 R2, RZ, RZ, R14 ;  /* 0x000000ffff027224 */ /* 0x000fce00078e000e */
[----:B------:R-:W-:Y:S05]  /*220e0*/  WARPSYNC.COLLECTIVE R15, `(.L_x_4175) ;  /* 0x000000000f087348 */ /* 0x000fea0003c00000 */
[----:B------:R0:W1:Y:S02]  /*220f0*/  SHFL.IDX P6, R14, R13, R12, R11 ;  /* 0x0000000c0d0e7389 */ /* 0x00006400000c000b */
[----:B01----:R-:W-:Y:S01]  /*22100*/  ENDCOLLECTIVE ;  /* 0x000000000000791b */ /* 0x003fe20003800000 */
.L_x_4175:
[----:B------:R-:W-:-:S04]  /*22110*/  IADD3 R2, P0, R2, R4, RZ ;  /* 0x0000000402027210 */ /* 0x000fc80007f1e0ff */
[----:B------:R-:W-:-:S05]  /*22120*/  IADD3.X R3, RZ, R3, RZ, P0, !PT ;  /* 0x00000003ff037210 */ /* 0x000fca00007fe4ff */
[----:B------:R-:W-:Y:S01]  /*22130*/  @!PT LDS RZ, [RZ] ;  /* 0x00000000fffff984 */ /* 0x000fe20000000800 */
[----:B------:R-:W-:Y:S01]  /*22140*/  @!PT LDS RZ, [RZ] ;  /* 0x00000000fffff984 */ /* 0x000fe20000000800 */
[----:B------:R-:W-:Y:S01]  /*22150*/  @!PT LDS RZ, [RZ] ;  /* 0x00000000fffff984 */ /* 0x000fe20000000800 */
        /* <DEDUP_REMOVED lines=8> */
.L_x_4176:
[----:B------:R-:W-:Y:S01]  /*221e0*/  IMAD.MOV.U32 R13, RZ, RZ, R6 ;  /* 0x000000ffff0d7224 */ /* 0x000fe200078e0006 */
[----:B------:R-:W-:Y:S01]  /*221f0*/  MOV R12, 0x3 ;  /* 0x00000003000c7802 */ /* 0x000fe20000000f00 */
[----:B------:R-:W-:-:S07]  /*22200*/  IMAD.MOV.U32 R2, RZ, RZ, R14 ;  /* 0x000000ffff027224 */ /* 0x000fce00078e000e */
[----:B------:R-:W-:Y:S05]  /*22210*/  WARPSYNC.COLLECTIVE R15, `(.L_x_4177) ;  /* 0x000000000f087348 */ /* 0x000fea0003c00000 */
[----:B------:R0:W1:Y:S02]  /*22220*/  SHFL.IDX P6, R14, R13, R12, R11 ;  /* 0x0000000c0d0e7389 */ /* 0x00006400000c000b */
[----:B01----:R-:W-:Y:S01]  /*22230*/  ENDCOLLECTIVE ;  /* 0x000000000000791b */ /* 0x003fe20003800000 */
.L_x_4177:
        /* <DEDUP_REMOVED lines=13> */
.L_x_4178:
[----:B------:R-:W-:Y:S01]  /*22310*/  IMAD.MOV.U32 R13, RZ, RZ, R6 ;  /* 0x000000ffff0d7224 */ /* 0x000fe200078e0006 */
[----:B------:R-:W-:Y:S01]  /*22320*/  MOV R12, 0x4 ;  /* 0x00000004000c7802 */ /* 0x000fe20000000f00 */
[----:B------:R-:W-:-:S07]  /*22330*/  IMAD.MOV.U32 R2, RZ, RZ, R14 ;  /* 0x000000ffff027224 */ /* 0x000fce00078e000e */
[----:B------:R-:W-:Y:S05]  /*22340*/  WARPSYNC.COLLECTIVE R15, `(.L_x_4179) ;  /* 0x000000000f087348 */ /* 0x000fea0003c00000 */
[----:B------:R0:W1:Y:S02]  /*22350*/  SHFL.IDX P6, R14, R13, R12, R11 ;  /* 0x0000000c0d0e7389 */ /* 0x00006400000c000b */
[----:B01----:R-:W-:Y:S01]  /*22360*/  ENDCOLLECTIVE ;  /* 0x000000000000791b */ /* 0x003fe20003800000 */
.L_x_4179:
        /* <DEDUP_REMOVED lines=13> */
.L_x_4180:
        /* <DEDUP_REMOVED lines=8> */
[----:B------:R0:W5:Y:S01]  /*224c0*/  LDL.LU R0, [R1+0x80] ;  /* 0x0000800001007983 */ /* 0x0001620000300800 */
[----:B------:R-:W-:Y:S01]  /*224d0*/  IMAD.MOV.U32 R13, RZ, RZ, R6 ;  /* 0x000000ffff0d7224 */ /* 0x000fe200078e0006 */
[----:B------:R-:W-:Y:S02]  /*224e0*/  MOV R12, 0x5 ;  /* 0x00000005000c7802 */ /* 0x000fe40000000f00 */
[----:B------:R0:W-:Y:S06]  /*224f0*/  LDGSTS.E.BYPASS.LTC128B.128 [R5+0x23400], desc[UR56][R2.64+0x80], !P5 ;  /* 0x2340008002057fae */ /* 0x0001ec000e901d78 */
[----:B0----5:R-:W-:Y:S05]  /*22500*/  WARPSYNC.COLLECTIVE R15, `(.L_x_4181) ;  /* 0x000000000f087348 */ /* 0x021fea0003c00000 */
[----:B------:R1:W2:Y:S02]  /*22510*/  SHFL.IDX P6, R14, R13, R12, R11 ;  /* 0x0000000c0d0e7389 */ /* 0x0002a400000c000b */
[----:B012--5:R-:W-:Y:S01]  /*22520*/  ENDCOLLECTIVE ;  /* 0x000000000000791b */ /* 0x027fe20003800000 */
.L_x_4181:
[----:B------:R-:W-:Y:S01]  /*22530*/  @!PT LDS RZ, [RZ] ;  /* 0x00000000fffff984 */ /* 0x000fe20000000800 */
[----:B------:R-:W-:Y:S01]  /*22540*/  @!PT LDS RZ, [RZ] ;  /* 0x00000000fffff984 */ /* 0x000fe20000000800 */
[----:B------:R-:W-:Y:S01]  /*22550*/  @!PT LDS RZ, [RZ] ;  /* 0x00000000fffff984 */ /* 0x000fe20000000800 */
[----:B------:R0:W-:Y:S01]  /*22560*/  LDGSTS.E.BYPASS.LTC128B.128 [R5+0x26400], desc[UR56][R2.64+0x100], !P4 ;  /* 0x2640010002057fae */ /* 0x0001e2000e101d78 */
[----:B------:R-:W-:Y:S01]  /*22570*/  MOV R13, R8 ;  /* 0x00000008000d7202 */ /* 0x000fe20000000f00 */
[----:B------:R-:W-:-:S07]  /*22580*/  IMAD.MOV.U32 R34, RZ, RZ, R14 ;  /* 0x000000ffff227224 */ /* 0x000fce00078e000e */
[----:B0-----:R-:W-:Y:S05]  /*22590*/  WARPSYNC.COLLECTIVE R15, `(.L_x_4182) ;  /* 0x000000000f087348 */ /* 0x001fea0003c00000 */
[----:B------:R1:W2:Y:S02]  /*225a0*/  SHFL.IDX P6, R14, R13, R12, R11 ;  /* 0x0000000c0d0e7389 */ /* 0x0002a400000c000b */
[----:B012---:R-:W-:Y:S01]  /*225b0*/  ENDCOLLECTIVE ;  /* 0x000000000000791b */ /* 0x007fe20003800000 */
.L_x_4182:
[----:B------:R-:W-:Y:S01]  /*225c0*/  IMAD.MOV.U32 R2, RZ, RZ, R14 ;  /* 0x000000ffff027224 */ /* 0x000fe200078e000e */
[----:B------:R-:W-:Y:S06]  /*225d0*/  BRA `(.L_x_4183) ;  /* 0xffffffb000fc7947 */ /* 0x000fec000383ffff */
.L_x_4043:
[----:B0-----:R0:W2:Y:S02]  /*225e0*/  SYNCS.PHASECHK.TRANS64.TRYWAIT P0, [R6+URZ+0x30860], R2 ;  /* 0x03086002060075a7 */ /* 0x0010a4000800017f */
[----:B--2---:R-:W-:Y:S05]  /*225f0*/  @!P0 NANOSLEEP.SYNCS 0x989680 ;  /* 0x009896800000895d */ /* 0x004fea0003900000 */
[----:B------:R-:W2:Y:S02]  /*22600*/  @!P0 SYNCS.PHASECHK.TRANS64 P0, [R6+URZ+0x30860], R2 ;  /* 0x03086002060085a7 */ /* 0x000ea4000800007f */
[----:B--2---:R-:W-:Y:S05]  /*22610*/  @!P0 BRA `(.L_x_4043) ;  /* 0xfffffffc00f08947 */ /* 0x004fea000383ffff */
[----:B------:R-:W-:Y:S05]  /*22620*/  BRA `(.L_x_4184) ;  /* 0xffffffb400647947 */ /* 0x000fea000383ffff */
.L_x_4044:
        /* <DEDUP_REMOVED lines=8> */
.L_x_4186:
[----:B------:R-:W-:Y:S05]  /*226b0*/  BSYNC B1 ;  /* 0x0000000000017941 */ /* 0x000fea0003800000 */
.L_x_4185:
        /* <DEDUP_REMOVED lines=9> */
.L_x_4187:
[----:B------:R-:W-:Y:S01]  /*22750*/  MOV R13, R24 ;  /* 0x00000018000d7202 */ /* 0x000fe20000000f00 */
[----:B------:R-:W-:Y:S02]  /*22760*/  IMAD.MOV.U32 R12, RZ, RZ, 0x1 ;  /* 0x00000001ff0c7424 */ /* 0x000fe400078e00ff */
[----:B------:R-:W-:-:S07]  /*22770*/  IMAD.MOV.U32 R2, RZ, RZ, R14 ;  /* 0x000000ffff027224 */ /* 0x000fce00078e000e */
[----:B------:R-:W-:Y:S05]  /*22780*/  WARPSYNC.COLLECTIVE R15, `(.L_x_4188) ;  /* 0x000000000f087348 */ /* 0x000fea0003c00000 */
[----:B------:R0:W1:Y:S02]  /*22790*/  SHFL.IDX P6, R14, R13, R12, R11 ;  /* 0x0000000c0d0e7389 */ /* 0x00006400000c000b */
[----:B01----:R-:W-:Y:S01]  /*227a0*/  ENDCOLLECTIVE ;  /* 0x000000000000791b */ /* 0x003fe20003800000 */
.L_x_4188:
[----:B------:R-:W-:-:S04]  /*227b0*/  IADD3 R2, P0, R2, R4, RZ ;  /* 0x0000000402027210 */ /* 0x000fc80007f1e0ff */
[----:B------:R-:W-:Y:S02]  /*227c0*/  IADD3.X R3, RZ, R3, RZ, P0, !PT ;  /* 0x00000003ff037210 */ /* 0x000fe400007fe4ff */
        /* <DEDUP_REMOVED lines=14> */
.L_x_4189:
[----:B------:R-:W-:Y:S01]  /*228b0*/  MOV R13, R24 ;  /* 0x00000018000d7202 */ /* 0x000fe20000000f00 */
[----:B------:R-:W-:Y:S01]  /*228c0*/  IMAD.MOV.U32 R12, RZ, RZ, 0x2 ;  /* 0x00000002ff0c7424 */ /* 0x000fe200078e00ff */
[----:B------:R-:W-:-:S07]  /*228d0*/  MOV R2, R14 ;  /* 0x0000000e00027202 */ /* 0x000fce0000000f00 */
[----:B------:R-:W-:Y:S05]  /*228e0*/  WARPSYNC.COLLECTIVE R15, `(.L_x_4190) ;  /* 0x000000000f087348 */ /* 0x000fea0003c00000 */
[----:B------:R0:W1:Y:S02]  /*228f0*/  SHFL.IDX P6, R14, R13, R12, R11 ;  /* 0x0000000c0d0e7389 */ /* 0x00006400000c000b */
[----:B01----:R-:W-:Y:S01]  /*22900*/  ENDCOLLECTIVE ;  /* 0x000000000000791b */ /* 0x003fe20003800000 */
.L_x_4190:
        /* <DEDUP_REMOVED lines=16> */
.L_x_4191:
[----:B------:R-:W-:Y:S01]  /*22a10*/  MOV R13, R24 ;  /* 0x00000018000d7202 */ /* 0x000fe20000000f00 */
[----:B------:R-:W-:Y:S01]  /*22a20*/  IMAD.MOV.U32 R12, RZ, RZ, 0x3 ;  /* 0x00000003ff0c7424 */ /* 0x000fe200078e00ff */
[----:B------:R-:W-:-:S07]  /*22a30*/  MOV R2, R14 ;  /* 0x0000000e00027202 */ /* 0x000fce0000000f00 */
[----:B------:R-:W-:Y:S05]  /*22a40*/  WARPSYNC.COLLECTIVE R15, `(.L_x_4192) ;  /* 0x000000000f087348 */ /* 0x000fea0003c00000 */
[----:B------:R0:W1:Y:S02]  /*22a50*/  SHFL.IDX P6, R14, R13, R12, R11 ;  /* 0x0000000c0d0e7389 */ /* 0x00006400000c000b */
[----:B01----:R-:W-:Y:S01]  /*22a60*/  ENDCOLLECTIVE ;  /* 0x000000000000791b */ /* 0x003fe20003800000 */
.L_x_4192:
        /* <DEDUP_REMOVED lines=16> */
.L_x_4193:
[----:B------:R-:W-:Y:S01]  /*22b70*/  MOV R13, R24 ;  /* 0x00000018000d7202 */ /* 0x000fe20000000f00 */
[----:B------:R-:W-:Y:S01]  /*22b80*/  IMAD.MOV.U32 R12, RZ, RZ, 0x4 ;  /* 0x00000004ff0c7424 */ /* 0x000fe200078e00ff */
[----:B------:R-:W-:-:S07]  /*22b90*/  MOV R2, R14 ;  /* 0x0000000e00027202 */ /* 0x000fce0000000f00 */
[----:B------:R-:W-:Y:S05]  /*22ba0*/  WARPSYNC.COLLECTIVE R15, `(.L_x_4194) ;  /* 0x000000000f087348 */ /* 0x000fea0003c00000 */
[----:B------:R0:W1:Y:S02]  /*22bb0*/  SHFL.IDX P6, R14, R13, R12, R11 ;  /* 0x0000000c0d0e7389 */ /* 0x00006400000c000b */
[----:B01----:R-:W-:Y:S01]  /*22bc0*/  ENDCOLLECTIVE ;  /* 0x000000000000791b */ /* 0x003fe20003800000 */
.L_x_4194:
        /* <DEDUP_REMOVED lines=16> */
.L_x_4195:
[----:B------:R-:W-:Y:S01]  /*22cd0*/  MOV R13, R24 ;  /* 0x00000018000d7202 */ /* 0x000fe20000000f00 */
[----:B------:R-:W-:Y:S01]  /*22ce0*/  IMAD.MOV.U32 R12, RZ, RZ, 0x5 ;  /* 0x00000005ff0c7424 */ /* 0x000fe200078e00ff */
[----:B------:R-:W-:-:S07]  /*22cf0*/  MOV R2, R14 ;  /* 0x0000000e00027202 */ /* 0x000fce0000000f00 */
[----:B------:R-:W-:Y:S05]  /*22d00*/  WARPSYNC.COLLECTIVE R15, `(.L_x_4196) ;  /* 0x000000000f087348 */ /* 0x000fea0003c00000 */
[----:B------:R0:W1:Y:S02]  /*22d10*/  SHFL.IDX P6, R14, R13, R12, R11 ;  /* 0x0000000c0d0e7389 */ /* 0x00006400000c000b */
[----:B01----:R-:W-:Y:S01]  /*22d20*/  ENDCOLLECTIVE ;  /* 0x000000000000791b */ /* 0x003fe20003800000 */
.L_x_4196:
        /* <DEDUP_REMOVED lines=13> */
.L_x_4197:
[----:B------:R-:W-:Y:S01]  /*22e00*/  @!PT LDS RZ, [RZ] ;  /* 0x00000000fffff984 */ /* 0x000fe20000000800 */
[----:B------:R-:W-:Y:S01]  /*22e10*/  @!PT LDS RZ, [RZ] ;  /* 0x00000000fffff984 */ /* 0x000fe20000000800 */
[----:B------:R-:W-:Y:S01]  /*22e20*/  @!PT LDS RZ, [RZ] ;  /* 0x00000000fffff984 */ /* 0x000fe20000000800 */
[----:B------:R0:W-:Y:S01]  /*22e30*/  LDGSTS.E.BYPASS.LTC128B.128 [R5+0x5400], desc[UR56][R2.64+0x80], !P0 ;  /* 0x0540008002057fae */ /* 0x0001e2000c101d78 */
[----:B------:R-:W-:-:S13]  /*22e40*/  ISETP.LT.OR P0, PT, R7, 0x41, P1 ;  /* 0x000000410700780c */ /* 0x000fda0000f01670 */
[----:B------:R0:W-:Y:S01]  /*22e50*/  LDGSTS.E.BYPASS.LTC128B.128 [R5+0x8400], desc[UR56][R2.64+0x100], !P0 ;  /* 0x0840010002057fae */ /* 0x0001e2000c101d78 */
[----:B------:R-:W-:Y:S05]  /*22e60*/  BRA `(.L_x_4198) ;  /* 0xffffffb000507947 */ /* 0x000fea000383ffff */
.L_x_4052:
[----:B0-----:R0:W1:Y:S02]  /*22e70*/  SYNCS.PHASECHK.TRANS64.TRYWAIT P0, [R0+URZ+0x30860], R3 ;  /* 0x03086003000075a7 */ /* 0x001064000800017f */
[----:B-1----:R-:W-:Y:S05]  /*22e80*/  @!P0 NANOSLEEP.SYNCS 0x989680 ;  /* 0x009896800000895d */ /* 0x002fea0003900000 */
[----:B------:R-:W1:Y:S02]  /*22e90*/  @!P0 SYNCS.PHASECHK.TRANS64 P0, [R0+URZ+0x30860], R3 ;  /* 0x03086003000085a7 */ /* 0x000e64000800007f */
[----:B-1----:R-:W-:Y:S05]  /*22ea0*/  @!P0 BRA `(.L_x_4052) ;  /* 0xfffffffc00f08947 */ /* 0x002fea000383ffff */
[----:B------:R-:W-:Y:S05]  /*22eb0*/  BRA `(.L_x_4199) ;  /* 0xffffffb400787947 */ /* 0x000fea000383ffff */
.L_x_4053:
[----:B------:R-:W-:Y:S01]  /*22ec0*/  BSSY B0, `(.L_x_4200) ;  /* 0x0000008000007945 */ /* 0x000fe20003800000 */
[----:B------:R-:W-:Y:S01]  /*22ed0*/  MOV R13, R24 ;  /* 0x00000018000d7202 */ /* 0x000fe20000000f00 */
[----:B------:R-:W-:Y:S01]  /*22ee0*/  IMAD.MOV.U32 R12, RZ, RZ, RZ ;  /* 0x000000ffff0c7224 */ /* 0x000fe200078e00ff */
[----:B------:R-:W-:Y:S01]  /*22ef0*/  MOV R11, 0x181f ;  /* 0x0000181f000b7802 */ /* 0x000fe20000000f00 */
[----:B------:R-:W-:-:S07]  /*22f00*/  IMAD.MOV.U32 R15, RZ, RZ, -0x1 ;  /* 0xffffffffff0f7424 */ /* 0x000fce00078e00ff */
[----:B0-2---:R-:W-:Y:S05]  /*22f10*/  WARPSYNC.COLLECTIVE R15, `(.L_x_4201) ;  /* 0x000000000f087348 */ /* 0x005fea0003c00000 */
[----:B--2---:R1:W2:Y:S02]  /*22f20*/  SHFL.IDX P6, R14, R13, R12, R11 ;  /* 0x0000000c0d0e7389 */ /* 0x0042a400000c000b */
[----:B012---:R-:W-:Y:S01]  /*22f30*/  ENDCOLLECTIVE ;  /* 0x000000000000791b */ /* 0x007fe20003800000 */
.L_x_4201:
[----:B------:R-:W-:Y:S05]  /*22f40*/  BSYNC B0 ;  /* 0x0000000000007941 */ /* 0x000fea0003800000 */
.L_x_4200:
[----:B------:R-:W-:Y:S01]  /*22f50*/  IMAD.MOV.U32 R13, RZ, RZ, R23 ;  /* 0x000000ffff0d7224 */ /* 0x000fe200078e0017 */
[----:B------:R-:W-:Y:S01]  /*22f60*/  MOV R12, RZ ;  /* 0x000000ff000c7202 */ /* 0x000fe20000000f00 */
[----:B------:R-:W-:Y:S01]  /*22f70*/  IMAD.MOV.U32 R11, RZ, RZ, 0x181f ;  /* 0x0000181fff0b7424 */ /* 0x000fe200078e00ff */
[----:B------:R-:W-:Y:S01]  /*22f80*/  MOV R15, 0xffffffff ;  /* 0xffffffff000f7802 */ /* 0x000fe20000000f00 */
[----:B------:R-:W-:Y:S01]  /*22f90*/  IMAD.SHL.U32 R5, R33, 0x2, RZ ;  /* 0x0000000221057824 */ /* 0x000fe200078e00ff */
[----:B------:R-:W-:Y:S01]  /*22fa0*/  MOV R3, R14 ;  /* 0x0000000e00037202 */ /* 0x000fe20000000f00 */
[----:B------:R-:W-:-:S07]  /*22fb0*/  IMAD R4, R7, 0x2, R22 ;  /* 0x0000000207047824 */ /* 0x000fce00078e0216 */
[----:B------:R-:W-:Y:S05]  /*22fc0*/  WARPSYNC.COLLECTIVE R15, `(.L_x_4202) ;  /* 0x000000000f087348 */ /* 0x000fea0003c00000 */
[----:B------:R0:W1:Y:S02]  /*22fd0*/  SHFL.IDX P6, R14, R13, R12, R11 ;  /* 0x0000000c0d0e7389 */ /* 0x00006400000c000b */
[----:B01----:R-:W-:Y:S01]  /*22fe0*/  ENDCOLLECTIVE ;  /* 0x000000000000791b */ /* 0x003fe20003800000 */
.L_x_4202:
[----:B------:R-:W-:Y:S02]  /*22ff0*/  ULDC UR4, c[0x0][0x2f4] ;  /* 0x0000bd0000047ab9 */ /* 0x000fe40000000800 */
[----:B------:R-:W-:Y:S02]  /*23000*/  ISETP.GE.AND P2, PT, R33, UR4, PT ;  /* 0x0000000421007c0c */ /* 0x000fe4000bf46270 */
[----:B------:R-:W-:Y:S02]  /*23010*/  ISETP.GE.AND P1, PT, R36, UR4, PT ;  /* 0x0000000424007c0c */ /* 0x000fe4000bf26270 */
[C---:B------:R-:W-:Y:S02]  /*23020*/  ISETP.LT.OR P3, PT, R6.reuse, 0x1, P2 ;  /* 0x000000010600780c */ /* 0x040fe40001761670 */
[----:B------:R-:W-:Y:S02]  /*23030*/  ISETP.LT.OR P4, PT, R6, 0x1, P1 ;  /* 0x000000010600780c */ /* 0x000fe40000f81670 */
[----:B------:R-:W-:Y:S01]  /*23040*/  MOV R13, R24 ;  /* 0x00000018000d7202 */ /* 0x000fe20000000f00 */
[----:B------:R-:W-:Y:S01]  /*23050*/  IMAD.MOV.U32 R12, RZ, RZ, 0x1 ;  /* 0x00000001ff0c7424 */ /* 0x000fe200078e00ff */
[----:B------:R-:W-:-:S04]  /*23060*/  IADD3 R2, P0, R14, R5, RZ ;  /* 0x000000050e027210 */ /* 0x000fc80007f1e0ff */
[----:B------:R-:W-:Y:S02]  /*23070*/  IADD3.X R3, RZ, R3, RZ, P0, !PT ;  /* 0x00000003ff037210 */ /* 0x000fe400007fe4ff */
[----:B------:R-:W-:-:S13]  /*23080*/  ISETP.GE.AND P0, PT, R35, UR4, PT ;  /* 0x0000000423007c0c */ /* 0x000fda000bf06270 */
[----:B------:R-:W-:Y:S05]  /*23090*/  WARPSYNC.COLLECTIVE R15, `(.L_x_4203) ;  /* 0x000000000f087348 */ /* 0x000fea0003c00000 */
[----:B------:R0:W1:Y:S02]  /*230a0*/  SHFL.IDX P6, R14, R13, R12, R11 ;  /* 0x0000000c0d0e7389 */ /* 0x00006400000c000b */
[----:B01----:R-:W-:Y:S01]  /*230b0*/  ENDCOLLECTIVE ;  /* 0x000000000000791b */ /* 0x003fe20003800000 */
.L_x_4203:
        /* <DEDUP_REMOVED lines=13> */
.L_x_4204:
[----:B------:R-:W-:Y:S01]  /*23190*/  IMAD.MOV.U32 R13, RZ, RZ, R24 ;  /* 0x000000ffff0d7224 */ /* 0x000fe200078e0018 */
[----:B------:R-:W-:Y:S02]  /*231a0*/  MOV R12, 0x2 ;  /* 0x00000002000c7802 */ /* 0x000fe40000000f00 */
[----:B------:R-:W-:-:S13]  /*231b0*/  IADD3 R2, P4, R14, R5, RZ ;  /* 0x000000050e027210 */ /* 0x000fda0007f9e0ff */
[----:B------:R-:W-:Y:S05]  /*231c0*/  WARPSYNC.COLLECTIVE R15, `(.L_x_4205) ;  /* 0x000000000f087348 */ /* 0x000fea0003c00000 */
[----:B------:R0:W1:Y:S02]  /*231d0*/  SHFL.IDX P6, R14, R13, R12, R11 ;  /* 0x0000000c0d0e7389 */ /* 0x00006400000c000b */
[----:B01----:R-:W-:Y:S01]  /*231e0*/  ENDCOLLECTIVE ;  /* 0x000000000000791b */ /* 0x003fe20003800000 */
.L_x_4205:
[----:B------:R-:W-:Y:S02]  /*231f0*/  IADD3.X R3, RZ, R7, RZ, P4, !PT ;  /* 0x00000007ff037210 */ /* 0x000fe400027fe4ff */
[----:B------:R-:W-:-:S03]  /*23200*/  ISETP.LT.OR P4, PT, R6, 0x11, P1 ;  /* 0x000000110600780c */ /* 0x000fc60000f81670 */
[----:B------:R-:W-:Y:S01]  /*23210*/  @!PT LDS RZ, [RZ] ;  /* 0x00000000fffff984 */ /* 0x000fe20000000800 */
[----:B------:R-:W-:Y:S01]  /*23220*/  @!PT LDS RZ, [RZ] ;  /* 0x00000000fffff984 */ /* 0x000fe20000000800 */
[----:B------:R-:W-:Y:S01]  /*23230*/  @!PT LDS RZ, [RZ] ;  /* 0x00000000fffff984 */ /* 0x000fe20000000800 */
[----:B------:R0:W-:Y:S01]  /*23240*/  LDGSTS.E.BYPASS.LTC128B.128 [R4+0xc00], desc[UR56][R2.64], !P3 ;  /* 0x00c0000002047fae */ /* 0x0001e2000d901d78 */
[----:B------:R-:W-:Y:S02]  /*23250*/  ISETP.LT.OR P3, PT, R6, 0x11, P0 ;  /* 0x000000110600780c */ /* 0x000fe40000761670 */
[----:B------:R-:W-:-:S07]  /*23260*/  MOV R13, R23 ;  /* 0x00000017000d7202 */ /* 0x000fce0000000f00 */
[----:B------:R0:W-:Y:S04]  /*23270*/  LDGSTS.E.BYPASS.LTC128B.128 [R4+0x3c00], desc[UR56][R2.64+0x80], !P4 ;  /* 0x03c0008002047fae */ /* 0x0001e8000e101d78 */
[----:B------:R0:W-:Y:S01]  /*23280*/  LDGSTS.E.BYPASS.LTC128B.128 [R4+0x6c00], desc[UR56][R2.64+0x100], !P3 ;  /* 0x06c0010002047fae */ /* 0x0001e2000d901d78 */
[----:B------:R-:W-:Y:S01]  /*23290*/  ISETP.LT.OR P3, PT, R6, 0x21, P2 ;  /* 0x000000210600780c */ /* 0x000fe20001761670 */
[----:B------:R-:W-:-:S12]  /*232a0*/  IMAD.MOV.U32 R7, RZ, RZ, R14 ;  /* 0x000000ffff077224 */ /* 0x000fd800078e000e */
[----:B0-----:R-:W-:Y:S05]  /*232b0*/  WARPSYNC.COLLECTIVE R15, `(.L_x_4206) ;  /* 0x000000000f087348 */ /* 0x001fea0003c00000 */
[----:B------:R1:W2:Y:S02]  /*232c0*/  SHFL.IDX P6, R14, R13, R12, R11 ;  /* 0x0000000c0d0e7389 */ /* 0x0002a400000c000b */
[----:B012---:R-:W-:Y:S01]  /*232d0*/  ENDCOLLECTIVE ;  /* 0x000000000000791b */ /* 0x007fe20003800000 */
.L_x_4206:
[----:B------:R-:W-:Y:S01]  /*232e0*/  MOV R13, R24 ;  /* 0x00000018000d7202 */ /* 0x000fe20000000f00 */
[----:B------:R-:W-:Y:S01]  /*232f0*/  IMAD.MOV.U32 R12, RZ, RZ, 0x3 ;  /* 0x00000003ff0c7424 */ /* 0x000fe200078e00ff */
[----:B------:R-:W-:-:S13]  /*23300*/  IADD3 R2, P4, R14, R5, RZ ;  /* 0x000000050e027210 */ /* 0x000fda0007f9e0ff */
[----:B------:R-:W-:Y:S05]  /*23310*/  WARPSYNC.COLLECTIVE R15, `(.L_x_4207) ;  /* 0x000000000f087348 */ /* 0x000fea0003c00000 */
[----:B------:R0:W1:Y:S02]  /*23320*/  SHFL.IDX P6, R14, R13, R12, R11 ;  /* 0x0000000c0d0e7389 */ /* 0x00006400000c000b */
[----:B01----:R-:W-:Y:S01]  /*23330*/  ENDCOLLECTIVE ;  /* 0x000000000000791b */ /* 0x003fe20003800000 */
.L_x_4207:
        /* <DEDUP_REMOVED lines=10> */
[----:B------:R-:W-:Y:S02]  /*233e0*/  ISETP.LT.OR P3, PT, R6, 0x31, P2 ;  /* 0x000000310600780c */ /* 0x000fe40001761670 */
[----:B------:R-:W-:-:S11]  /*233f0*/  MOV R7, R14 ;  /* 0x0000000e00077202 */ /* 0x000fd60000000f00 */
[----:B0-----:R-:W-:Y:S05]  /*23400*/  WARPSYNC.COLLECTIVE R15, `(.L_x_4208) ;  /* 0x000000000f087348 */ /* 0x001fea0003c00000 */
[----:B------:R1:W2:Y:S02]  /*23410*/  SHFL.IDX P6, R14, R13, R12, R11 ;  /* 0x0000000c0d0e7389 */ /* 0x0002a400000c000b */
[----:B012---:R-:W-:Y:S01]  /*23420*/  ENDCOLLECTIVE ;  /* 0x000000000000791b */ /* 0x007fe20003800000 */
.L_x_4208:
[----:B------:R-:W-:Y:S01]  /*23430*/  IMAD.MOV.U32 R13, RZ, RZ, R24 ;  /* 0x000000ffff0d7224 */ /* 0x000fe200078e0018 */
[----:B------:R-:W-:Y:S02]  /*23440*/  MOV R12, 0x4 ;  /* 0x00000004000c7802 */ /* 0x000fe40000000f00 */
[----:B------:R-:W-:-:S13]  /*23450*/  IADD3 R2, P4, R14, R5, RZ ;  /* 0x000000050e027210 */ /* 0x000fda0007f9e0ff */
[----:B------:R-:W-:Y:S05]  /*23460*/  WARPSYNC.COLLECTIVE R15, `(.L_x_4209) ;  /* 0x000000000f087348 */ /* 0x000fea0003c00000 */
[----:B------:R0:W1:Y:S02]  /*23470*/  SHFL.IDX P6, R14, R13, R12, R11 ;  /* 0x0000000c0d0e7389 */ /* 0x00006400000c000b */
[----:B01----:R-:W-:Y:S01]  /*23480*/  ENDCOLLECTIVE ;  /* 0x000000000000791b */ /* 0x003fe20003800000 */
.L_x_4209:
        /* <DEDUP_REMOVED lines=15> */
.L_x_4210:
[----:B------:R-:W-:Y:S01]  /*23580*/  MOV R13, R24 ;  /* 0x00000018000d7202 */ /* 0x000fe20000000f00 */
[----:B------:R-:W-:Y:S01]  /*23590*/  IMAD.MOV.U32 R12, RZ, RZ, 0x5 ;  /* 0x00000005ff0c7424 */ /* 0x000fe200078e00ff */
[----:B------:R-:W-:-:S13]  /*235a0*/  IADD3 R2, P4, R14, R5, RZ ;  /* 0x000000050e027210 */ /* 0x000fda0007f9e0ff */
[----:B------:R-:W-:Y:S05]  /*235b0*/  WARPSYNC.COLLECTIVE R15, `(.L_x_4211) ;  /* 0x000000000f087348 */ /* 0x000fea0003c00000 */
[----:B------:R0:W1:Y:S02]  /*235c0*/  SHFL.IDX P6, R14, R13, R12, R11 ;  /* 0x0000000c0d0e7389 */ /* 0x00006400000c000b */
[----:B01----:R-:W-:Y:S01]  /*235d0*/  ENDCOLLECTIVE ;  /* 0x000000000000791b */ /* 0x003fe20003800000 */
.L_x_4211:
        /* <DEDUP_REMOVED lines=10> */
[----:B------:R-:W-:-:S07]  /*23680*/  MOV R24, R14 ;  /* 0x0000000e00187202 */ /* 0x000fce0000000f00 */
[----:B0-----:R-:W-:Y:S05]  /*23690*/  WARPSYNC.COLLECTIVE R15, `(.L_x_4212) ;  /* 0x000000000f087348 */ /* 0x001fea0003c00000 */
[----:B------:R1:W2:Y:S02]  /*236a0*/  SHFL.IDX P6, R14, R13, R12, R11 ;  /* 0x0000000c0d0e7389 */ /* 0x0002a400000c000b */
[----:B012---:R-:W-:Y:S01]  /*236b0*/  ENDCOLLECTIVE ;  /* 0x000000000000791b */ /* 0x007fe20003800000 */
.L_x_4212:
[----:B------:R-:W-:Y:S05]  /*236c0*/  BRA `(.L_x_4213) ;  /* 0xffffffb0007c7947 */ /* 0x000fea000383ffff */
.L_x_4058:
        /* <DEDUP_REMOVED lines=8> */
.L_x_4215:
[----:B------:R-:W-:Y:S05]  /*23750*/  BSYNC B0 ;  /* 0x0000000000007941 */ /* 0x000fea0003800000 */
.L_x_4214:
        /* <DEDUP_REMOVED lines=9> */
.L_x_4216:
        /* <DEDUP_REMOVED lines=18> */
.L_x_4217:
[----:B------:R-:W-:Y:S01]  /*23910*/  IMAD.MOV.U32 R12, RZ, RZ, 0x2 ;  /* 0x00000002ff0c7424 */ /* 0x000fe200078e00ff */
[----:B------:R-:W-:-:S05]  /*23920*/  SEL R7, R14, RZ, P1 ;  /* 0x000000ff0e077207 */ /* 0x000fca0000800000 */
[----:B------:R-:W-:-:S05]  /*23930*/  IMAD.IADD R6, R4, 0x1, R7 ;  /* 0x0000000104067824 */ /* 0x000fca00078e0207 */
[----:B------:R-:W-:-:S07]  /*23940*/  MOV R13, R6 ;  /* 0x00000006000d7202 */ /* 0x000fce0000000f00 */
[----:B------:R-:W-:Y:S05]  /*23950*/  WARPSYNC.COLLECTIVE R15, `(.L_x_4218) ;  /* 0x000000000f087348 */ /* 0x000fea0003c00000 */
[----:B------:R0:W1:Y:S02]  /*23960*/  SHFL.UP P6, R14, R13, R12, R11 ;  /* 0x0400000c0d0e7389 */ /* 0x00006400000c000b */
[----:B01----:R-:W-:Y:S01]  /*23970*/  ENDCOLLECTIVE ;  /* 0x000000000000791b */ /* 0x003fe20003800000 */
.L_x_4218:
[----:B------:R-:W-:Y:S02]  /*23980*/  MOV R12, 0x4 ;  /* 0x00000004000c7802 */ /* 0x000fe40000000f00 */
[----:B------:R-:W-:-:S04]  /*23990*/  SEL R7, R14, RZ, P2 ;  /* 0x000000ff0e077207 */ /* 0x000fc80001000000 */
[----:B------:R-:W-:-:S05]  /*239a0*/  IADD3 R7, R6, R7, RZ ;  /* 0x0000000706077210 */ /* 0x000fca0007ffe0ff */
[----:B------:R-:W-:-:S07]  /*239b0*/  IMAD.MOV.U32 R13, RZ, RZ, R7 ;  /* 0x000000ffff0d7224 */ /* 0x000fce00078e0007 */
[----:B------:R-:W-:Y:S05]  /*239c0*/  WARPSYNC.COLLECTIVE R15, `(.L_x_4219) ;  /* 0x000000000f087348 */ /* 0x000fea0003c00000 */
[----:B------:R0:W1:Y:S02]  /*239d0*/  SHFL.UP P6, R14, R13, R12, R11 ;  /* 0x0400000c0d0e7389 */ /* 0x00006400000c000b */
[----:B01----:R-:W-:Y:S01]  /*239e0*/  ENDCOLLECTIVE ;  /* 0x000000000000791b */ /* 0x003fe20003800000 */
.L_x_4219:
[----:B------:R-:W-:Y:S01]  /*239f0*/  IMAD.MOV.U32 R12, RZ, RZ, 0x8 ;  /* 0x00000008ff0c7424 */ /* 0x000fe200078e00ff */
[----:B------:R-:W-:-:S05]  /*23a00*/  SEL R2, R14, RZ, P3 ;  /* 0x000000ff0e027207 */ /* 0x000fca0001800000 */
[----:B------:R-:W-:-:S05]  /*23a10*/  IMAD.IADD R2, R7, 0x1, R2 ;  /* 0x0000000107027824 */ /* 0x000fca00078e0202 */
[----:B------:R-:W-:-:S07]  /*23a20*/  MOV R13, R2 ;  /* 0x00000002000d7202 */ /* 0x000fce0000000f00 */
[----:B------:R-:W-:Y:S05]  /*23a30*/  WARPSYNC.COLLECTIVE R15, `(.L_x_4220) ;  /* 0x000000000f087348 */ /* 0x000fea0003c00000 */
[----:B------:R0:W1:Y:S02]  /*23a40*/  SHFL.UP P6, R14, R13, R12, R11 ;  /* 0x0400000c0d0e7389 */ /* 0x00006400000c000b */
[----:B01----:R-:W-:Y:S01]  /*23a50*/  ENDCOLLECTIVE ;  /* 0x000000000000791b */ /* 0x003fe20003800000 */
.L_x_4220:
[----:B------:R-:W-:Y:S02]  /*23a60*/  MOV R12, 0x10 ;  /* 0x00000010000c7802 */ /* 0x000fe40000000f00 */
[----:B------:R-:W-:-:S04]  /*23a70*/  SEL R3, R14, RZ, P4 ;  /* 0x000000ff0e037207 */ /* 0x000fc80002000000 */
[----:B------:R-:W-:-:S05]  /*23a80*/  IADD3 R3, R2, R3, RZ ;  /* 0x0000000302037210 */ /* 0x000fca0007ffe0ff */
[----:B------:R-:W-:-:S07]  /*23a90*/  IMAD.MOV.U32 R13, RZ, RZ, R3 ;  /* 0x000000ffff0d7224 */ /* 0x000fce00078e0003 */
[----:B------:R-:W-:Y:S05]  /*23aa0*/  WARPSYNC.COLLECTIVE R15, `(.L_x_4221) ;  /* 0x000000000f087348 */ /* 0x000fea0003c00000 */
[----:B------:R0:W1:Y:S02]  /*23ab0*/  SHFL.UP P6, R14, R13, R12, R11 ;  /* 0x0400000c0d0e7389 */ /* 0x00006400000c000b */
[----:B01----:R-:W-:Y:S01]  /*23ac0*/  ENDCOLLECTIVE ;  /* 0x000000000000791b */ /* 0x003fe20003800000 */
.L_x_4221:
        /* <DEDUP_REMOVED lines=8> */
.L_x_4222:
[----:B------:R-:W-:Y:S05]  /*23b50*/  BRA `(.L_x_4223) ;  /* 0xffffffb000947947 */ /* 0x000fea000383ffff */
.L_x_4063:
[----:B------:R-:W-:Y:S01]  /*23b60*/  BSSY B0, `(.L_x_4224) ;  /* 0x0000008000007945 */ /* 0x000fe20003800000 */
[----:B-----5:R-:W-:Y:S01]  /*23b70*/  IMAD.MOV.U32 R13, RZ, RZ, R4 ;  /* 0x000000ffff0d7224 */ /* 0x020fe200078e0004 */
[----:B------:R-:W-:Y:S01]  /*23b80*/  MOV R12, 0x1 ;  /* 0x00000001000c7802 */ /* 0x000fe20000000f00 */
[----:B------:R-:W-:Y:S01]  /*23b90*/  IMAD.MOV.U32 R11, RZ, RZ, RZ ;  /* 0x000000ffff0b7224 */ /* 0x000fe200078e00ff */
[----:B------:R-:W-:-:S07]  /*23ba0*/  MOV R15, 0xffffffff ;  /* 0xffffffff000f7802 */ /* 0x000fce0000000f00 */
[----:B01----:R-:W-:Y:S05]  /*23bb0*/  WARPSYNC.COLLECTIVE R15, `(.L_x_4225) ;  /* 0x000000000f087348 */ /* 0x003fea0003c00000 */
[----:B------:R2:W3:Y:S02]  /*23bc0*/  SHFL.UP P6, R14, R13, R12, R11 ;  /* 0x0400000c0d0e7389 */ /* 0x0004e400000c000b */
[----:B0123--:R-:W-:Y:S01]  /*23bd0*/  ENDCOLLECTIVE ;  /* 0x000000000000791b */ /* 0x00ffe20003800000 */
.L_x_4225:
[----:B------:R-:W-:Y:S05]  /*23be0*/  BSYNC B0 ;  /* 0x0000000000007941 */ /* 0x000fea0003800000 */
.L_x_4224:
        /* <DEDUP_REMOVED lines=8> */
.L_x_4226:
[----:B------:R-:W-:Y:S01]  /*23c70*/  IMAD.MOV.U32 R12, RZ, RZ, 0x4 ;  /* 0x00000004ff0c7424 */ /* 0x000fe200078e00ff */
[----:B------:R-:W-:-:S05]  /*23c80*/  SEL R0, R14, RZ, P2 ;  /* 0x000000ff0e007207 */ /* 0x000fca0001000000 */
[----:B------:R-:W-:-:S05]  /*23c90*/  IMAD.IADD R0, R13, 0x1, R0 ;  /* 0x000000010d007824 */ /* 0x000fca00078e0200 */
[----:B------:R-:W-:-:S07]  /*23ca0*/  MOV R13, R0 ;  /* 0x00000000000d7202 */ /* 0x000fce0000000f00 */
[----:B------:R-:W-:Y:S05]  /*23cb0*/  WARPSYNC.COLLECTIVE R15, `(.L_x_4227) ;  /* 0x000000000f087348 */ /* 0x000fea0003c00000 */
[----:B------:R0:W1:Y:S02]  /*23cc0*/  SHFL.UP P6, R14, R13, R12, R11 ;  /* 0x0400000c0d0e7389 */ /* 0x00006400000c000b */
[----:B01----:R-:W-:Y:S01]  /*23cd0*/  ENDCOLLECTIVE ;  /* 0x000000000000791b */ /* 0x003fe20003800000 */
.L_x_4227:
[----:B------:R-:W-:Y:S02]  /*23ce0*/  MOV R12, 0x8 ;  /* 0x00000008000c7802 */ /* 0x000fe40000000f00 */
[----:B------:R-:W-:-:S04]  /*23cf0*/  SEL R3, R14, RZ, P3 ;  /* 0x000000ff0e037207 */ /* 0x000fc80001800000 */
[----:B------:R-:W-:-:S05]  /*23d00*/  IADD3 R2, R0, R3, RZ ;  /* 0x0000000300027210 */ /* 0x000fca0007ffe0ff */
[----:B------:R-:W-:-:S07]  /*23d10*/  IMAD.MOV.U32 R13, RZ, RZ, R2 ;  /* 0x000000ffff0d7224 */ /* 0x000fce00078e0002 */
[----:B------:R-:W-:Y:S05]  /*23d20*/  WARPSYNC.COLLECTIVE R15, `(.L_x_4228) ;  /* 0x000000000f087348 */ /* 0x000fea0003c00000 */
[----:B------:R0:W1:Y:S02]  /*23d30*/  SHFL.UP P6, R14, R13, R12, R11 ;  /* 0x0400000c0d0e7389 */ /* 0x00006400000c000b */
[----:B01----:R-:W-:Y:S01]  /*23d40*/  ENDCOLLECTIVE ;  /* 0x000000000000791b */ /* 0x003fe20003800000 */
.L_x_4228:
[----:B------:R-:W-:Y:S01]  /*23d50*/  IMAD.MOV.U32 R12, RZ, RZ, 0x10 ;  /* 0x00000010ff0c7424 */ /* 0x000fe200078e00ff */
[----:B------:R-:W-:-:S05]  /*23d60*/  SEL R3, R14, RZ, P4 ;  /* 0x000000ff0e037207 */ /* 0x000fca0002000000 */
[----:B------:R-:W-:-:S05]  /*23d70*/  IMAD.IADD R3, R2, 0x1, R3 ;  /* 0x0000000102037824 */ /* 0x000fca00078e0203 */
[----:B------:R-:W-:-:S07]  /*23d80*/  MOV R13, R3 ;  /* 0x00000003000d7202 */ /* 0x000fce0000000f00 */
[----:B------:R-:W-:Y:S05]  /*23d90*/  WARPSYNC.COLLECTIVE R15, `(.L_x_4229) ;  /* 0x000000000f087348 */ /* 0x000fea0003c00000 */
[----:B------:R0:W1:Y:S02]  /*23da0*/  SHFL.UP P6, R14, R13, R12, R11 ;  /* 0x0400000c0d0e7389 */ /* 0x00006400000c000b */
[----:B01----:R-:W-:Y:S01]  /*23db0*/  ENDCOLLECTIVE ;  /* 0x000000000000791b */ /* 0x003fe20003800000 */
.L_x_4229:
        /* <DEDUP_REMOVED lines=8> */
.L_x_4230:
[----:B------:R-:W-:Y:S05]  /*23e40*/  BRA `(.L_x_4231) ;  /* 0xffffffb000747947 */ /* 0x000fea000383ffff */
.L_x_4065:
[----:B------:R-:W-:Y:S01]  /*23e50*/  BSSY B0, `(.L_x_4232) ;  /* 0x0000006000007945 */ /* 0x000fe20003800000 */
[----:B------:R-:W-:Y:S02]  /*23e60*/  PLOP3.LUT P6, PT, P6, PT, PT, 0x8, 0x0 ;  /* 0x000000000000781c */ /* 0x000fe400037ce170 */
[----:B------:R-:W-:-:S11]  /*23e70*/  MOV R15, 0xffffffff ;  /* 0xffffffff000f7802 */ /* 0x000fd60000000f00 */
[----:B0-----:R-:W-:Y:S05]  /*23e80*/  WARPSYNC.COLLECTIVE R15, `(.L_x_4233) ;  /* 0x000000000f087348 */ /* 0x001fea0003c00000 */
[----:B------:R-:W-:Y:S01]  /*23e90*/  VOTE.ANY R14, PT, P6 ;  /* 0x00000000000e7806 */ /* 0x000fe200030e0100 */
[----:B0-----:R-:W-:Y:S06]  /*23ea0*/  ENDCOLLECTIVE ;  /* 0x000000000000791b */ /* 0x001fec0003800000 */
.L_x_4233:
[----:B------:R-:W-:Y:S05]  /*23eb0*/  BSYNC B0 ;  /* 0x0000000000007941 */ /* 0x000fea0003800000 */
.L_x_4232:
        /* <DEDUP_REMOVED lines=9> */
.L_x_4234:
[----:B------:R-:W-:Y:S01]  /*23f50*/  MOV R4, R14 ;  /* 0x0000000e00047202 */ /* 0x000fe20000000f00 */
[----:B------:R-:W-:Y:S06]  /*23f60*/  BRA `(.L_x_4235) ;  /* 0xffffffb000647947 */ /* 0x000fec000383ffff */
.L_x_4067:
[----:B------:R-:W-:Y:S01]  /*23f70*/  BSSY B0, `(.L_x_4236) ;  /* 0x0000007000007945 */ /* 0x000fe20003800000 */
[----:B------:R-:W-:Y:S01]  /*23f80*/  IMAD.MOV.U32 R13, RZ, RZ, R6 ;  /* 0x000000ffff0d7224 */ /* 0x000fe200078e0006 */
[----:B------:R-:W-:Y:S01]  /*23f90*/  MOV R11, 0x1f ;  /* 0x0000001f000b7802 */ /* 0x000fe20000000f00 */
[----:B------:R-:W-:-:S07]  /*23fa0*/  IMAD.MOV.U32 R15, RZ, RZ, -0x1 ;  /* 0xffffffffff0f7424 */ /* 0x000fce00078e00ff */
[----:B012---:R-:W-:Y:S05]  /*23fb0*/  WARPSYNC.COLLECTIVE R15, `(.L_x_4237) ;  /* 0x000000000f087348 */ /* 0x007fea0003c00000 */
[----:B------:R3:W4:Y:S02]  /*23fc0*/  SHFL.IDX P6, R14, R13, R12, R11 ;  /* 0x0000000c0d0e7389 */ /* 0x00072400000c000b */
[----:B01234-:R-:W-:Y:S01]  /*23fd0*/  ENDCOLLECTIVE ;  /* 0x000000000000791b */ /* 0x01ffe20003800000 */
.L_x_4237:
[----:B------:R-:W-:Y:S05]  /*23fe0*/  BSYNC B0 ;  /* 0x0000000000007941 */ /* 0x000fea0003800000 */
.L_x_4236:
[----:B------:R-:W-:Y:S05]  /*23ff0*/  BRA `(.L_x_4066) ;  /* 0xffffffb0005c7947 */ /* 0x000fea000383ffff */
.L_x_4071:
[----:B0-----:R0:W1:Y:S02]  /*24000*/  SYNCS.PHASECHK.TRANS64.TRYWAIT P0, [R7+URZ+0x30820], R0 ;  /* 0x03082000070075a7 */ /* 0x001064000800017f */
[----:B-1----:R-:W-:Y:S05]  /*24010*/  @!P0 NANOSLEEP.SYNCS 0x989680 ;  /* 0x009896800000895d */ /* 0x002fea0003900000 */
[----:B------:R-:W1:Y:S02]  /*24020*/  @!P0 SYNCS.PHASECHK.TRANS64 P0, [R7+URZ+0x30820], R0 ;  /* 0x03082000070085a7 */ /* 0x000e64000800007f */
[----:B-1----:R-:W-:Y:S05]  /*24030*/  @!P0 BRA `(.L_x_4071) ;  /* 0xfffffffc00f08947 */ /* 0x002fea000383ffff */
[----:B------:R-:W-:Y:S05]  /*24040*/  BRA `(.L_x_4238) ;  /* 0xffffffb400487947 */ /* 0x000fea000383ffff */
.L_x_4072:
        /* <DEDUP_REMOVED lines=8> */
[----:B0-----:R-:W-:Y:S05]  /*240d0*/  WARPSYNC.COLLECTIVE R15, `(.L_x_4240) ;  /* 0x000000000f087348 */ /* 0x001fea0003c00000 */
[----:B------:R1:W2:Y:S02]  /*240e0*/  SHFL.IDX P6, R14, R13, R12, R11 ;  /* 0x0000000c0d0e7389 */ /* 0x0002a400000c000b */
[----:B012---:R-:W-:Y:S01]  /*240f0*/  ENDCOLLECTIVE ;  /* 0x000000000000791b */ /* 0x007fe20003800000 */
.L_x_4240:
[----:B------:R-:W-:Y:S05]  /*24100*/  BSYNC B0 ;  /* 0x0000000000007941 */ /* 0x000fea0003800000 */
.L_x_4239:
[----:B------:R-:W-:Y:S05]  /*24110*/  BRA `(.L_x_4241) ;  /* 0xffffffb400307947 */ /* 0x000fea000383ffff */
.L_x_4073:
[----:B------:R-:W-:Y:S01]  /*24120*/  BSSY B0, `(.L_x_4242) ;  /* 0x0000006000007945 */ /* 0x000fe20003800000 */
[----:B------:R-:W-:-:S07]  /*24130*/  MOV R15, 0xffffffff ;  /* 0xffffffff000f7802 */ /* 0x000fce0000000f00 */
[----:B0-----:R-:W-:Y:S05]  /*24140*/  WARPSYNC.COLLECTIVE R15, `(.L_x_4243) ;  /* 0x000000000f0c7348 */ /* 0x001fea0003c00000 */
[----:B------:R-:W-:Y:S02]  /*24150*/  ELECT P6, UR62, PT ;  /* 0x00000000003e782f */ /* 0x000fe400038c0000 */
[----:B------:R-:W-:Y:S01]  /*24160*/  MOV R14, UR62 ;  /* 0x0000003e000e7c02 */ /* 0x000fe20008000f00 */
[----:B0-----:R-:W-:Y:S10]  /*24170*/  ENDCOLLECTIVE ;  /* 0x000000000000791b */ /* 0x001ff40003800000 */
.L_x_4243:
[----:B------:R-:W-:Y:S05]  /*24180*/  BSYNC B0 ;  /* 0x0000000000007941 */ /* 0x000fea0003800000 */
.L_x_4242:
[----:B------:R-:W-:Y:S05]  /*24190*/  BRA `(.L_x_4244) ;  /* 0xffffffb400247947 */ /* 0x000fea000383ffff */
.L_x_4075:
[----:B0-----:R0:W1:Y:S02]  /*241a0*/  SYNCS.PHASECHK.TRANS64.TRYWAIT P1, [R5+URZ+0x30840], R0 ;  /* 0x03084000050075a7 */ /* 0x001064000802017f */
[----:B-1----:R-:W-:Y:S05]  /*241b0*/  @!P1 NANOSLEEP.SYNCS 0x989680 ;  /* 0x009896800000995d */ /* 0x002fea0003900000 */
[----:B------:R-:W1:Y:S02]  /*241c0*/  @!P1 SYNCS.PHASECHK.TRANS64 P1, [R5+URZ+0x30840], R0 ;  /* 0x03084000050095a7 */ /* 0x000e64000802007f */
[----:B-1----:R-:W-:Y:S05]  /*241d0*/  @!P1 BRA `(.L_x_4075) ;  /* 0xfffffffc00f09947 */ /* 0x002fea000383ffff */
[----:B------:R-:W-:Y:S05]  /*241e0*/  BRA `(.L_x_4245) ;  /* 0xffffffb400447947 */ /* 0x000fea000383ffff */
.L_x_4077:
[----:B-1----:R1:W2:Y:S02]  /*241f0*/  SYNCS.PHASECHK.TRANS64.TRYWAIT P1, [R3+URZ+0x30840], R2 ;  /* 0x03084002030075a7 */ /* 0x0022a4000802017f */
[----:B--2---:R-:W-:Y:S05]  /*24200*/  @!P1 NANOSLEEP.SYNCS 0x989680 ;  /* 0x009896800000995d */ /* 0x004fea0003900000 */
[----:B------:R-:W2:Y:S02]  /*24210*/  @!P1 SYNCS.PHASECHK.TRANS64 P1, [R3+URZ+0x30840], R2 ;  /* 0x03084002030095a7 */ /* 0x000ea4000802007f */
[----:B--2---:R-:W-:Y:S05]  /*24220*/  @!P1 BRA `(.L_x_4077) ;  /* 0xfffffffc00f09947 */ /* 0x004fea000383ffff */
[----:B------:R-:W-:Y:S05]  /*24230*/  BRA `(.L_x_4246) ;  /* 0xffffffb400507947 */ /* 0x000fea000383ffff */
.L_x_4079:
[----:B--2---:R2:W3:Y:S02]  /*24240*/  SYNCS.PHASECHK.TRANS64.TRYWAIT P1, [R5+URZ+0x30860], R0 ;  /* 0x03086000050075a7 */ /* 0x0044e4000802017f */
[----:B---3--:R-:W-:Y:S05]  /*24250*/  @!P1 NANOSLEEP.SYNCS 0x989680 ;  /* 0x009896800000995d */ /* 0x008fea0003900000 */
[----:B------:R-:W3:Y:S02]  /*24260*/  @!P1 SYNCS.PHASECHK.TRANS64 P1, [R5+URZ+0x30860], R0 ;  /* 0x03086000050095a7 */ /* 0x000ee4000802007f */
[----:B---3--:R-:W-:Y:S05]  /*24270*/  @!P1 BRA `(.L_x_4079) ;  /* 0xfffffffc00f09947 */ /* 0x008fea000383ffff */
[----:B------:R-:W-:Y:S05]  /*24280*/  BRA `(.L_x_4247) ;  /* 0xffffffb4004c7947 */ /* 0x000fea000383ffff */
.L_x_4248:
        /* <DEDUP_REMOVED lines=15> */
.L_x_15847:


//--------------------- .text._ZN7cutlass13device_kernelIN5flash11enable_sm90INS1_16FlashAttnFwdSm90INS1_25CollectiveMainloopFwdSm90ILi2EN4cute5tupleIJNS5_1CILi1EEES8_S8_EEENS6_IJNS7_ILi128EEENS7_ILi96EEENS7_ILi192EEEEEELi192ENS_6half_tEfNS_4arch4Sm90ELb0ELb1ELb0ELb0ELb1ELb0ELb0ELb1ELb1ELb1ELb0ELb0EEENS1_21CollectiveEpilogueFwdINS6_IJSA_SC_SB_EEES9_SE_SG_Li256ELb0ELb1ELb0ELb0EEENS1_30DynamicPersistentTileSchedulerILi256ELi128ELb0ELb1ELb1EEEEEEEEEvNT_6ParamsE --------------------------
	.section	.text._ZN7cutlass13device_kernelIN5flash11enable_sm90INS1_16FlashAttnFwdSm90INS1_25CollectiveMainloopFwdSm90ILi2EN4cute5tupleIJNS5_1CILi1EEES8_S8_EEENS6_IJNS7_ILi128EEENS7_ILi96EEENS7_ILi192EEEEEELi192ENS_6half_tEfNS_4arch4Sm90ELb0ELb1ELb0ELb0ELb1ELb0ELb0ELb1ELb1ELb1ELb0ELb0EEENS1_21CollectiveEpilogueFwdINS6_IJSA_SC_SB_EEES9_SE_SG_Li256ELb0ELb1ELb0ELb0EEENS1_30DynamicPersistentTileSchedulerILi256ELi128ELb0ELb1ELb1EEEEEEEEEvNT_6ParamsE,"ax",@progbits
	.align	128
.text._ZN7cutlass13device_kernelIN5flash11enable_sm90INS1_16FlashAttnFwdSm90INS1_25CollectiveMainloopFwdSm90ILi2EN4cute5tupleIJNS5_1CILi1EEES8_S8_EEENS6_IJNS7_ILi128EEENS7_ILi96EEENS7_ILi192EEEEEELi192ENS_6half_tEfNS_4arch4Sm90ELb0ELb1ELb0ELb0ELb1ELb0ELb0ELb1ELb1ELb1ELb0ELb0EEENS1_21CollectiveEpilogueFwdINS6_IJSA_SC_SB_EEES9_SE_SG_Li256ELb0ELb1ELb0ELb0EEENS1_30DynamicPersistentTileSchedulerILi256ELi128ELb0ELb1ELb1EEEEEEEEEvNT_6ParamsE:
        .type           _ZN7cutlass13device_kernelIN5flash11enable_sm90INS1_16FlashAttnFwdSm90INS1_25CollectiveMainloopFwdSm90ILi2EN4cute5tupleIJNS5_1CILi1EEES8_S8_EEENS6_IJNS7_ILi128EEENS7_ILi96EEENS7_ILi192EEEEEELi192ENS_6half_tEfNS_4arch4Sm90ELb0ELb1ELb0ELb0ELb1ELb0ELb0ELb1ELb1ELb1ELb0ELb0EEENS1_21CollectiveEpilogueFwdINS6_IJSA_SC_SB_EEES9_SE_SG_Li256ELb0ELb1ELb0ELb0EEENS1_30DynamicPersistentTileSchedulerILi256ELi128ELb0ELb1ELb1EEEEEEEEEvNT_6ParamsE,@function
        .size           _ZN7cutlass13device_kernelIN5flash11enable_sm90INS1_16FlashAttnFwdSm90INS1_25CollectiveMainloopFwdSm90ILi2EN4cute5tupleIJNS5_1CILi1EEES8_S8_EEENS6_IJNS7_ILi128EEENS7_ILi96EEENS7_ILi192EEEEEELi192ENS_6half_tEfNS_4arch4Sm90ELb0ELb1ELb0ELb0ELb1ELb0ELb0ELb1ELb1ELb1ELb0ELb0EEENS1_21CollectiveEpilogueFwdINS6_IJSA_SC_SB_EEES9_SE_SG_Li256ELb0ELb1ELb0ELb0EEENS1_30DynamicPersistentTileSchedulerILi256ELi128ELb0ELb1ELb1EEEEEEEEEvNT_6ParamsE,(.L_x_15848 - _ZN7cutlass13device_kernelIN5flash11enable_sm90INS1_16FlashAttnFwdSm90INS1_25CollectiveMainloopFwdSm90ILi2EN4cute5tupleIJNS5_1CILi1EEES8_S8_EEENS6_IJNS7_ILi128EEENS7_ILi96EEENS7_ILi192EEEEEELi192ENS_6half_tEfNS_4arch4Sm90ELb0ELb1ELb0ELb0ELb1ELb0ELb0ELb1ELb1ELb1ELb0ELb0EEENS1_21CollectiveEpilogueFwdINS6_IJSA_SC_SB_EEES9_SE_SG_Li256ELb0ELb1ELb0ELb0EEENS1_30DynamicPersistentTileSchedulerILi256ELi128ELb0ELb1ELb1EEEEEEEEEvNT_6ParamsE)
        .other          _ZN7cutlass13device_kernelIN5flash11enable_sm90INS1_16FlashAttnFwdSm90INS1_25CollectiveMainloopFwdSm90ILi2EN4cute5tupleIJNS5_1CILi1EEES8_S8_EEENS6_IJNS7_ILi128EEENS7_ILi96EEENS7_ILi192EEEEEELi192ENS_6half_tEfNS_4arch4Sm90ELb0ELb1ELb0ELb0ELb1ELb0ELb0ELb1ELb1ELb1ELb0ELb0EEENS1_21CollectiveEpilogueFwdINS6_IJSA_SC_SB_EEES9_SE_SG_Li256ELb0ELb1ELb0ELb0EEENS1_30DynamicPersistentTileSchedulerILi256ELi128ELb0ELb1ELb1EEEEEEEEEvNT_6ParamsE,@"STO_CUDA_ENTRY STV_DEFAULT"
_ZN7cutlass13device_kernelIN5flash11enable_sm90INS1_16FlashAttnFwdSm90INS1_25CollectiveMainloopFwdSm90ILi2EN4cute5tupleIJNS5_1CILi1EEES8_S8_EEENS6_IJNS7_ILi128EEENS7_ILi96EEENS7_ILi192EEEEEELi192ENS_6half_tEfNS_4arch4Sm90ELb0ELb1ELb0ELb0ELb1ELb0ELb0ELb1ELb1ELb1ELb0ELb0EEENS1_21CollectiveEpilogueFwdINS6_IJSA_SC_SB_EEES9_SE_SG_Li256ELb0ELb1ELb0ELb0EEENS1_30DynamicPersistentTileSchedulerILi256ELi128ELb0ELb1ELb1EEEEEEEEEvNT_6ParamsE:
        /* <DEDUP_REMOVED lines=45> */
.L_x_4249:
        /* <DEDUP_REMOVED lines=22> */
.L_x_4250:
        /* <DEDUP_REMOVED lines=18> */
.L_x_4251:
        /* <DEDUP_REMOVED lines=22> */
.L_x_4252:
        /* <DEDUP_REMOVED lines=23> */
.L_x_4253:
        /* <DEDUP_REMOVED lines=10> */
.L_x_4255:
        /* <DEDUP_REMOVED lines=24> */
[----:B------:R-:W-:Y:S02]  /*0a40*/  LEA.HI R6, R0, R207, RZ, 0x2 ;  /* 0x000000cf00067211 */ /* 0x000fe400078f10ff */
[----:B------:R-:W-:Y:S02]  /*0a50*/  LEA.HI R8, R9, R198, RZ, 0x2 ;  /* 0x000000c609087211 */ /* 0x000fe400078f10ff */
[----:B------:R-:W-:Y:S02]  /*0a60*/  LOP3.LUT R6, R6, 0xfffffffc, RZ, 0xc0, !PT ;  /* 0xfffffffc06067812 */ /* 0x000fe400078ec0ff */
[----:B------:R-:W-:-:S02]  /*0a70*/  SHF.R.S32.HI R10, RZ, 0x2, R8 ;  /* 0x00000002ff0a7819 */ /* 0x000fc40000011408 */
[----:B------:R-:W-:Y:S01]  /*0a80*/  SHF.R.S32.HI R11, RZ, 0x1f, R8 ;  /* 0x0000001fff0b7819 */ /* 0x000fe20000011408 */
[----:B------:R-:W-:Y:S01]  /*0a90*/  IMAD.IADD R6, R207, 0x1, -R6 ;  /* 0x00000001cf067824 */ /* 0x000fe200078e0a06 */
[----:B------:R-:W-:Y:S02]  /*0aa0*/  LEA.HI R9, R9, R198, RZ, 0x5 ;  /* 0x000000c609097211 */ /* 0x000fe400078f28ff */
[----:B------:R-:W-:Y:S02]  /*0ab0*/  LEA.HI R11, R11, R10, RZ, 0x3 ;  /* 0x0000000a0b0b7211 */ /* 0x000fe400078f18ff */
[----:B------:R-:W-:Y:S02]  /*0ac0*/  SHF.R.S32.HI R9, RZ, 0x5, R9 ;  /* 0x00000005ff097819 */ /* 0x000fe40000011409 */
[----:B------:R-:W-:Y:S02]  /*0ad0*/  LOP3.LUT R11, R11, 0xfffffff8, RZ, 0xc0, !PT ;  /* 0xfffffff80b0b7812 */ /* 0x000fe400078ec0ff */
[----:B------:R-:W-:-:S03]  /*0ae0*/  LOP3.LUT R3, R3, 0x3fffffe, RZ, 0xc0, !PT ;  /* 0x03fffffe03037812 */ /* 0x000fc600078ec0ff */
[----:B------:R-:W-:Y:S02]  /*0af0*/  IMAD.IADD R10, R10, 0x1, -R11 ;  /* 0x000000010a0a7824 */ /* 0x000fe400078e0a0b */
[----:B------:R-:W-:Y:S02]  /*0b00*/  IMAD.IADD R3, R200, 0x1, -R3 ;  /* 0x00000001c8037824 */ /* 0x000fe400078e0a03 */
[----:B------:R-:W-:-:S04]  /*0b10*/  IMAD R10, R9, 0x10, R10 ;  /* 0x00000010090a7824 */ /* 0x000fc800078e020a */
[----:B------:R-:W-:Y:S01]  /*0b20*/  IMAD R201, R3, 0x40, R10 ;  /* 0x0000004003c97824 */ /* 0x000fe200078e020a */
[----:B------:R-:W-:-:S05]  /*0b30*/  LOP3.LUT R3, R8, 0x7ffffffc, RZ, 0xc0, !PT ;  /* 0x7ffffffc08037812 */ /* 0x000fca00078ec0ff */
[----:B------:R-:W-:Y:S01]  /*0b40*/  IMAD.IADD R18, R198, 0x1, -R3 ;  /* 0x00000001c6127824 */ /* 0x000fe200078e0a03 */
[----:B--2---:R-:W-:Y:S02]  /*0b50*/  R2UR UR5, R2 ;  /* 0x00000000020572ca */ /* 0x004fe400000e0000 */
[CC--:B------:R-:W-:Y:S02]  /*0b60*/  LEA.HI R2, R0.reuse, R207.reuse, RZ, 0x4 ;  /* 0x000000cf00027211 */ /* 0x0c0fe400078f20ff */
[----:B------:R-:W-:Y:S02]  /*0b70*/  LEA.HI R0, R0, R207, RZ, 0x3 ;  /* 0x000000cf00007211 */ /* 0x000fe400078f18ff */
[C---:B------:R-:W-:Y:S02]  /*0b80*/  LOP3.LUT R4, R2.reuse, 0x3fffff0, RZ, 0xc0, !PT ;  /* 0x03fffff002047812 */ /* 0x040fe400078ec0ff */
[----:B------:R-:W-:Y:S02]  /*0b90*/  SHF.R.S32.HI R5, RZ, 0x4, R2 ;  /* 0x00000004ff057819 */ /* 0x000fe40000011402 */
[----:B------:R-:W-:Y:S01]  /*0ba0*/  SHF.R.S32.HI R196, RZ, 0x3, R0 ;  /* 0x00000003ffc47819 */ /* 0x000fe20000011400 */
[----:B------:R-:W-:Y:S01]  /*0bb0*/  IMAD.IADD R4, R207, 0x1, -R4 ;  /* 0x00000001cf047824 */ /* 0x000fe200078e0a04 */
[----:B------:R-:W-:Y:S01]  /*0bc0*/  LEA.HI R2, R2, R5, RZ, 0x1 ;  /* 0x0000000502027211 */ /* 0x000fe200078f08ff */
[----:B------:R-:W-:-:S02]  /*0bd0*/  ULOP3.LUT UR6, UR5, 0x1, URZ, 0xfc, !UPT ;  /* 0x0000000105067892 */ /* 0x000fc4000f8efc3f */
[----:B------:R-:W-:Y:S01]  /*0be0*/  IMAD R7, R4, 0x40, R7 ;  /* 0x0000004004077824 */ /* 0x000fe200078e0207 */
[----:B------:R-:W-:Y:S01]  /*0bf0*/  LOP3.LUT R2, R2, 0x1ffffffe, RZ, 0xc0, !PT ;  /* 0x1ffffffe02027812 */ /* 0x000fe200078ec0ff */
[----:B------:R-:W-:Y:S01]  /*0c00*/  UMOV UR5, URZ ;  /* 0x0000003f00057c82 */ /* 0x000fe20008000000 */
[----:B------:R-:W-:Y:S01]  /*0c10*/  LOP3.LUT R4, R0, 0xfffffff8, RZ, 0xc0, !PT ;  /* 0xfffffff800047812 */ /* 0x000fe200078ec0ff */
[----:B------:R-:W-:Y:S02]  /*0c20*/  IMAD.U32 R203, RZ, RZ, UR6 ;  /* 0x00000006ffcb7e24 */ /* 0x000fe4000f8e00ff */
[----:B------:R-:W-:Y:S01]  /*0c30*/  IMAD.IADD R2, R5, 0x1, -R2 ;  /* 0x0000000105027824 */ /* 0x000fe200078e0a02 */
[----:B------:R-:W-:Y:S01]  /*0c40*/  LEA.HI R5, R6, R6, RZ, 0x1 ;  /* 0x0000000606057211 */ /* 0x000fe200078f08ff */
[----:B------:R-:W-:Y:S02]  /*0c50*/  IMAD.IADD R193, R207, 0x1, -R4 ;  /* 0x00000001cfc17824 */ /* 0x000fe400078e0a04 */
[----:B------:R-:W-:Y:S01]  /*0c60*/  IMAD R202, R2, 0x8, R7 ;  /* 0x0000000802ca7824 */ /* 0x000fe200078e0207 */
[----:B------:R-:W-:Y:S01]  /*0c70*/  LOP3.LUT R5, R5, 0x1ffffffe, RZ, 0xc0, !PT ;  /* 0x1ffffffe05057812 */ /* 0x000fe200078ec0ff */
[----:B------:R-:W-:-:S02]  /*0c80*/  IMAD.SHL.U32 R22, R193, 0x8, RZ ;  /* 0x00000008c1167824 */ /* 0x000fc400078e00ff */
[----:B------:R-:W-:Y:S02]  /*0c90*/  IMAD.U32 R197, RZ, RZ, UR5 ;  /* 0x00000005ffc57e24 */ /* 0x000fe4000f8e00ff */
[C---:B------:R-:W-:Y:S01]  /*0ca0*/  VIADD R23, R22.reuse, 0x40 ;  /* 0x0000004016177836 */ /* 0x040fe20000000000 */
[----:B------:R-:W-:Y:S01]  /*0cb0*/  SHF.R.S32.HI R206, RZ, 0x1f, R22 ;  /* 0x0000001fffce7819 */ /* 0x000fe20000011416 */
[----:B------:R-:W-:Y:S02]  /*0cc0*/  VIADD R192, R22, 0x80 ;  /* 0x0000008016c07836 */ /* 0x000fe40000000000 */
[----:B------:R-:W-:Y:S01]  /*0cd0*/  IMAD.IADD R6, R6, 0x1, -R5 ;  /* 0x0000000106067824 */ /* 0x000fe200078e0a05 */
[----:B------:R-:W-:Y:S02]  /*0ce0*/  SHF.R.S32.HI R205, RZ, 0x1f, R23 ;  /* 0x0000001fffcd7819 */ /* 0x000fe40000011417 */
[----:B------:R-:W-:Y:S01]  /*0cf0*/  SHF.R.S32.HI R204, RZ, 0x1f, R192 ;  /* 0x0000001fffcc7819 */ /* 0x000fe200000114c0 */
[----:B------:R-:W-:-:S07]  /*0d00*/  IMAD R19, R6, 0x8, R201 ;  /* 0x0000000806137824 */ /* 0x000fce00078e02c9 */
.L_x_4360:
        /* <DEDUP_REMOVED lines=21> */
.L_x_4256:
[----:B------:R-:W-:Y:S01]  /*0e60*/  ULDC UR7, c[0x0][0xc54] ;  /* 0x0003150000077ab9 */ /* 0x000fe20000000800 */
[----:B------:R-:W-:Y:S01]  /*0e70*/  UMOV UR6, UR9 ;  /* 0x0000000900067c82 */ /* 0x000fe20008000000 */
[----:B------:R-:W-:-:S11]  /*0e80*/  UISETP.NE.AND UP0, UPT, UR7, 0x1, UPT ;  /* 0x000000010700788c */ /* 0x000fd6000bf05270 */
[----:B------:R-:W-:Y:S02]  /*0e90*/  @UP0 ULDC.64 UR10, c[0x0][0xc58] ;  /* 0x00031600000a0ab9 */ /* 0x000fe40000000a00 */
[----:B------:R-:W-:-:S04]  /*0ea0*/  UIMAD.WIDE.U32 UR4, UR9, UR10, URZ ;  /* 0x0000000a090472a5 */ /* 0x000fc8000f8e003f */
[----:B------:R-:W-:-:S04]  /*0eb0*/  @UP0 USHF.R.U32.HI UR6, URZ, UR11, UR5 ;  /* 0x0000000b3f060299 */ /* 0x000fc80008011605 */
[----:B------:R-:W-:-:S12]  /*0ec0*/  UIMAD UR4, UR6, UR7, URZ ;  /* 0x00000007060472a4 */ /* 0x000fd8000f8e023f */
.L_x_4257:
[----:B------:R-:W0:Y:S01]  /*0ed0*/  LDC R199, c[0x0][0x448] ;  /* 0x00011200ffc77b82 */ /* 0x000e220000000800 */
[----:B------:R-:W-:Y:S01]  /*0ee0*/  ULDC UR7, c[0x0][0xc48] ;  /* 0x0003120000077ab9 */ /* 0x000fe20000000800 */
[----:B------:R-:W-:Y:S01]  /*0ef0*/  ULOP3.LUT UR6, URZ, UR6, URZ, 0x33, !UPT ;  /* 0x000000063f067292 */ /* 0x000fe2000f8e333f */
[----:B------:R-:W-:Y:S01]  /*0f00*/  LOP3.LUT R16, R16, 0xffefffff, RZ, 0xc0, !PT ;  /* 0xffefffff10107812 */ /* 0x000fe200078ec0ff */
[----:B------:R-:W-:Y:S02]  /*0f10*/  UISETP.NE.AND UP0, UPT, UR7, 0x1, UPT ;  /* 0x000000010700788c */ /* 0x000fe4000bf05270 */
[----:B------:R-:W-:Y:S02]  /*0f20*/  UIADD3 UR4, UR9, -UR4, URZ ;  /* 0x8000000409047290 */ /* 0x000fe4000fffe03f */
[----:B------:R-:W1:Y:S01]  /*0f30*/  LDC.64 R8, c[0x0][0x9e0] ;  /* 0x00027800ff087b82 */ /* 0x000e620000000a00 */
[----:B------:R-:W-:Y:S01]  /*0f40*/  ULDC UR5, c[0x0][0xc3c] ;  /* 0x00030f0000057ab9 */ /* 0x000fe20000000800 */
[----:B------:R-:W-:Y:S01]  /*0f50*/  ULDC UR9, c[0x0][0xc54] ;  /* 0x0003150000097ab9 */ /* 0x000fe20000000800 */
[----:B------:R-:W-:-:S02]  /*0f60*/  UIADD3 UR6, UR6, UR5, URZ ;  /* 0x0000000506067290 */ /* 0x000fc4000fffe03f */
[----:B------:R-:W-:Y:S02]  /*0f70*/  UIMAD UR8, UR8, UR9, UR4 ;  /* 0x00000009080872a4 */ /* 0x000fe4000f8e0204 */
[----:B------:R-:W-:Y:S01]  /*0f80*/  USHF.L.U32 UR41, UR6, 0x7, URZ ;  /* 0x0000000706297899 */ /* 0x000fe2000800063f */
[----:B------:R-:W2:Y:S01]  /*0f90*/  LDC R75, c[0x0][0x288] ;  /* 0x0000a200ff4b7b82 */ /* 0x000ea20000000800 */
[----:B------:R-:W-:Y:S01]  /*0fa0*/  ULDC.64 UR10, c[0x0][0x418] ;  /* 0x00010600000a7ab9 */ /* 0x000fe20000000a00 */
[----:B------:R-:W-:Y:S01]  /*0fb0*/  @UP0 ULDC UR4, c[0x0][0xc4c] ;  /* 0x0003130000040ab9 */ /* 0x000fe20000000800 */
[----:B------:R-:W-:Y:S01]  /*0fc0*/  ISETP.NE.U32.AND P0, PT, RZ, UR10, PT ;  /* 0x0000000aff007c0c */ /* 0x000fe2000bf05070 */
[----:B------:R-:W-:Y:S02]  /*0fd0*/  UIMAD.WIDE.U32 UR4, UR8, UR4, URZ ;  /* 0x00000004080472a5 */ /* 0x000fe4000f8e003f */
[----:B------:R-:W-:Y:S01]  /*0fe0*/  UIADD3 UR6, UR41, 0x7f, URZ ;  /* 0x0000007f29067890 */ /* 0x000fe2000fffe03f */
[----:B------:R-:W-:Y:S01]  /*0ff0*/  ISETP.NE.AND.EX P0, PT, RZ, UR11, PT, P0 ;  /* 0x0000000bff007c0c */ /* 0x000fe2000bf05300 */
[----:B------:R-:W3:Y:S01]  /*1000*/  LDC R0, c[0x0][0x424] ;  /* 0x00010900ff007b82 */ /* 0x000ee20000000800 */
[----:B0-----:R-:W-:Y:S01]  /*1010*/  ISETP.NE.AND P2, PT, R199, 0x1, PT ;  /* 0x00000001c700780c */ /* 0x001fe20003f45270 */
[----:B------:R-:W-:Y:S01]  /*1020*/  @UP0 ULDC UR9, c[0x0][0xc50] ;  /* 0x0003140000090ab9 */ /* 0x000fe20000000800 */
[----:B------:R-:W-:Y:S01]  /*1030*/  UMOV UR12, UR8 ;  /* 0x00000008000c7c82 */ /* 0x000fe20008000000 */
[----:B------:R-:W-:Y:S01]  /*1040*/  @UP0 USHF.R.U32.HI UR12, URZ, UR9, UR5 ;  /* 0x000000093f0c0299 */ /* 0x000fe20008011605 */
[----:B------:R-:W-:-:S03]  /*1050*/  IMAD.U32 R2, RZ, RZ, UR6 ;  /* 0x00000006ff027e24 */ /* 0x000fc6000f8e00ff */
[----:B------:R-:W0:Y:S01]  /*1060*/  LDC R7, c[0x0][0x2f0] ;  /* 0x0000bc00ff077b82 */ /* 0x000e220000000800 */
[----:B-1----:R-:W-:Y:S01]  /*1070*/  ISETP.GE.AND P1, PT, R9, 0x1, PT ;  /* 0x000000010900780c */ /* 0x002fe20003f26270 */
[----:B------:R-:W-:Y:S02]  /*1080*/  UIADD3 UR4, -UR12, URZ, URZ ;  /* 0x0000003f0c047290 */ /* 0x000fe4000fffe13f */
[----:B------:R-:W-:Y:S02]  /*1090*/  IMAD.U32 R195, RZ, RZ, UR12 ;  /* 0x0000000cffc37e24 */ /* 0x000fe4000f8e00ff */
[----:B------:R-:W-:Y:S01]  /*10a0*/  UIMAD UR4, UR7, UR4, UR8 ;  /* 0x00000004070472a4 */ /* 0x000fe2000f8e0208 */
[----:B------:R-:W-:Y:S01]  /*10b0*/  @P2 LOP3.LUT R16, R16, 0x100000, RZ, 0xfc, !PT ;  /* 0x0010000010102812 */ /* 0x000fe200078efcff */
[----:B------:R-:W1:Y:S01]  /*10c0*/  @P2 LDC R3, c[0x0][0x44c] ;  /* 0x00011300ff032b82 */ /* 0x000e620000000800 */
[----:B--2---:R-:W-:Y:S02]  /*10d0*/  IADD3 R5, -R75, 0x1, RZ ;  /* 0x000000014b057810 */ /* 0x004fe40007ffe1ff */
[----:B------:R-:W-:Y:S01]  /*10e0*/  LOP3.LUT R16, R16, 0xfff7ffff, RZ, 0xc0, !PT ;  /* 0xfff7ffff10107812 */ /* 0x000fe200078ec0ff */
[----:B------:R-:W-:-:S03]  /*10f0*/  IMAD.U32 R194, RZ, RZ, UR4 ;  /* 0x00000004ffc27e24 */ /* 0x000fc6000f8e00ff */
[----:B------:R-:W-:Y:S01]  /*1100*/  @P1 LOP3.LUT R16, R16, 0x80000, RZ, 0xfc, !PT ;  /* 0x0008000010101812 */ /* 0x000fe200078efcff */
[----:B------:R-:W2:Y:S01]  /*1110*/  @P2 LDC R4, c[0x0][0x450] ;  /* 0x00011400ff042b82 */ /* 0x000ea20000000800 */
[----:B---3--:R-:W-:-:S05]  /*1120*/  SEL R0, R0, 0x1, P0 ;  /* 0x0000000100007807 */ /* 0x008fca0000000000 */
[CC--:B0-----:R-:W-:Y:S02]  /*1130*/  IMAD R5, R0.reuse, R7.reuse, R5 ;  /* 0x0000000700057224 */ /* 0x0c1fe400078e0205 */
[----:B------:R-:W-:Y:S02]  /*1140*/  IMAD R17, R0, R7, RZ ;  /* 0x0000000700117224 */ /* 0x000fe400078e02ff */
[----:B-1----:R-:W-:-:S05]  /*1150*/  @P2 IMAD.HI.U32 R3, R3, UR6, RZ ;  /* 0x0000000603032c27 */ /* 0x002fca000f8e00ff */
[----:B--2---:R-:W-:-:S05]  /*1160*/  @P2 SHF.R.U32.HI R2, RZ, R4, R3 ;  /* 0x00000004ff022219 */ /* 0x004fca0000011603 */
[----:B------:R-:W-:-:S04]  /*1170*/  IMAD.IADD R11, R5, 0x1, R2 ;  /* 0x00000001050b7824 */ /* 0x000fc800078e0202 */
[----:B------:R-:W-:Y:S01]  /*1180*/  IMAD.IADD R2, R11, 0x1, R8 ;  /* 0x000000010b027824 */ /* 0x000fe200078e0208 */
[----:B------:R-:W-:Y:S06]  /*1190*/  @!P1 BRA `(.L_x_4258) ;  /* 0x0000000000409947 */ /* 0x000fec0003800000 */
[C---:B------:R-:W-:Y:S01]  /*11a0*/  ISETP.GT.AND P0, PT, R11.reuse, RZ, PT ;  /* 0x000000ff0b00720c */ /* 0x040fe20003f04270 */
[----:B------:R-:W-:-:S12]  /*11b0*/  VIADD R3, R11, 0xffffffff ;  /* 0xffffffff0b037836 */ /* 0x000fd80000000000 */
        /* <DEDUP_REMOVED lines=8> */
.L_x_4259:
[----:B------:R-:W-:-:S13]  /*1240*/  ISETP.NE.AND P0, PT, R9, 0x1, PT ;  /* 0x000000010900780c */ /* 0x000fda0003f05270 */
[----:B------:R-:W0:Y:S02]  /*1250*/  @P0 LDC.64 R4, c[0x0][0x9e8] ;  /* 0x00027a00ff040b82 */ /* 0x000e240000000a00 */
[----:B0-----:R-:W-:-:S05]  /*1260*/  @P0 IMAD.HI.U32 R4, R3, R4, RZ ;  /* 0x0000000403040227 */ /* 0x001fca00078e00ff */
[----:B------:R-:W-:-:S07]  /*1270*/  @P0 SHF.R.U32.HI R3, RZ, R5, R4 ;  /* 0x00000005ff030219 */ /* 0x000fce0000011604 */
.L_x_4260:
[----:B------:R-:W-:-:S05]  /*1280*/  IMAD R3, R3, R9, R9 ;  /* 0x0000000903037224 */ /* 0x000fca00078e0209 */
[----:B------:R-:W-:-:S07]  /*1290*/  VIMNMX R2, R2, R3, PT ;  /* 0x0000000302027248 */ /* 0x000fce0003fe0100 */
.L_x_4258:
[----:B------:R-:W0:Y:S01]  /*12a0*/  @P2 LDC R3, c[0x0][0x44c] ;  /* 0x00011300ff032b82 */ /* 0x000e220000000800 */
[----:B------:R-:W-:Y:S01]  /*12b0*/  IMAD.U32 R4, RZ, RZ, UR41 ;  /* 0x00000029ff047e24 */ /* 0x000fe2000f8e00ff */
[----:B------:R-:W-:Y:S01]  /*12c0*/  ULDC UR4, c[0x0][0x9dc] ;  /* 0x0002770000047ab9 */ /* 0x000fe20000000800 */
[-C--:B------:R-:W-:Y:S02]  /*12d0*/  IMAD R75, R0, R7.reuse, -R75 ;  /* 0x00000007004b7224 */ /* 0x080fe400078e0a4b */
[----:B------:R-:W-:Y:S02]  /*12e0*/  VIADD R2, R2, 0x5f ;  /* 0x0000005f02027836 */ /* 0x000fe40000000000 */
[----:B------:R-:W-:Y:S01]  /*12f0*/  IMAD R0, R0, R7, 0x5f ;  /* 0x0000005f00007424 */ /* 0x000fe200078e0207 */
[----:B------:R-:W1:Y:S01]  /*1300*/  @P2 LDC R6, c[0x0][0x450] ;  /* 0x00011400ff062b82 */ /* 0x000e620000000800 */
[----:B------:R-:W-:-:S04]  /*1310*/  IMAD.HI R2, R2, 0x2aaaaaab, RZ ;  /* 0x2aaaaaab02027827 */ /* 0x000fc800078e02ff */
[----:B------:R-:W-:Y:S01]  /*1320*/  IMAD.HI R0, R0, 0x2aaaaaab, RZ ;  /* 0x2aaaaaab00007827 */ /* 0x000fe200078e02ff */
[----:B------:R-:W-:-:S04]  /*1330*/  SHF.R.U32.HI R5, RZ, 0x1f, R2 ;  /* 0x0000001fff057819 */ /* 0x000fc80000011602 */
[----:B------:R-:W-:Y:S01]  /*1340*/  LEA.HI.SX32 R74, R2, R5, 0x1c ;  /* 0x00000005024a7211 */ /* 0x000fe200078fe2ff */
[----:B0-----:R-:W-:-:S05]  /*1350*/  @P2 IMAD.HI.U32 R3, R3, UR41, RZ ;  /* 0x0000002903032c27 */ /* 0x001fca000f8e00ff */
[----:B-1----:R-:W-:Y:S02]  /*1360*/  @P2 SHF.R.U32.HI R4, RZ, R6, R3 ;  /* 0x00000006ff042219 */ /* 0x002fe40000011603 */
[----:B------:R-:W-:-:S03]  /*1370*/  SHF.R.U32.HI R3, RZ, 0x1f, R0 ;  /* 0x0000001fff037819 */ /* 0x000fc60000011600 */
[----:B------:R-:W-:Y:S01]  /*1380*/  IMAD.IADD R4, R75, 0x1, R4 ;  /* 0x000000014b047824 */ /* 0x000fe200078e0204 */
[----:B------:R-:W-:-:S03]  /*1390*/  LEA.HI.SX32 R3, R0, R3, 0x1c ;  /* 0x0000000300037211 */ /* 0x000fc600078fe2ff */
[----:B------:R-:W-:Y:S01]  /*13a0*/  VIADD R6, R4, -UR4 ;  /* 0x8000000404067c36 */ /* 0x000fe20008000000 */
[----:B------:R-:W-:-:S04]  /*13b0*/  VIMNMX R74, R3, R74, PT ;  /* 0x0000004a034a7248 */ /* 0x000fc80003fe0100 */
[----:B------:R-:W-:Y:S01]  /*13c0*/  R2UR UR4, R6 ;  /* 0x00000000060472ca */ /* 0x000fe200000e0000 */
[----:B------:R-:W-:-:S14]  /*13d0*/  @!P1 BRA `(.L_x_4261) ;  /* 0x0000000000449947 */ /* 0x000fdc0003800000 */
        /* <DEDUP_REMOVED lines=9> */
.L_x_4262:
[----:B------:R-:W-:-:S13]  /*1470*/  ISETP.NE.AND P0, PT, R9, 0x1, PT ;  /* 0x000000010900780c */ /* 0x000fda0003f05270 */
[----:B------:R-:W0:Y:S02]  /*1480*/  @P0 LDC.64 R2, c[0x0][0x9e8] ;  /* 0x00027a00ff020b82 */ /* 0x000e240000000a00 */
[----:B0-----:R-:W-:-:S05]  /*1490*/  @P0 IMAD.HI.U32 R0, R4, R2, RZ ;  /* 0x0000000204000227 */ /* 0x001fca00078e00ff */
[----:B------:R-:W-:-:S07]  /*14a0*/  @P0 SHF.R.U32.HI R4, RZ, R3, R0 ;  /* 0x00000003ff040219 */ /* 0x000fce0000011600 */
.L_x_4263:
[----:B------:R-:W-:-:S05]  /*14b0*/  IMAD R4, R4, R9, RZ ;  /* 0x0000000904047224 */ /* 0x000fca00078e02ff */
[----:B------:R-:W-:-:S13]  /*14c0*/  R2UR UR5, R4 ;  /* 0x00000000040572ca */ /* 0x000fda00000e0000 */
[----:B------:R-:W-:-:S04]  /*14d0*/  UISETP.LT.AND UP0, UPT, UR4, UR5, UPT ;  /* 0x000000050400728c */ /* 0x000fc8000bf01270 */
[----:B------:R-:W-:-:S12]  /*14e0*/  USEL UR4, UR4, UR5, !UP0 ;  /* 0x0000000504047287 */ /* 0x000fd8000c000000 */
.L_x_4261:
[----:B------:R-:W-:Y:S01]  /*14f0*/  UIMAD.WIDE UR4, UR4, 0x2aaaaaab, URZ ;  /* 0x2aaaaaab040478a5 */ /* 0x000fe2000f8e023f */
[----:B------:R-:W-:Y:S02]  /*1500*/  PLOP3.LUT P0, PT, PT, PT, PT, 0x80, 0x0 ;  /* 0x000000000000781c */ /* 0x000fe40003f0f070 */
[----:B------:R-:W-:Y:S01]  /*1510*/  CS2R R2, SRZ ;  /* 0x0000000000027805 */ /* 0x000fe2000001ff00 */
[----:B------:R-:W-:Y:S01]  /*1520*/  IMAD.MOV.U32 R0, RZ, RZ, RZ ;  /* 0x000000ffff007224 */ /* 0x000fe200078e00ff */
[----:B------:R-:W-:Y:S01]  /*1530*/  USHF.R.U32.HI UR4, URZ, 0x1f, UR5 ;  /* 0x0000001f3f047899 */ /* 0x000fe20008011605 */
[----:B------:R-:W-:Y:S02]  /*1540*/  CS2R R118, SRZ ;  /* 0x0000000000767805 */ /* 0x000fe4000001ff00 */
[----:B------:R-:W-:Y:S02]  /*1550*/  CS2R R116, SRZ ;  /* 0x0000000000747805 */ /* 0x000fe4000001ff00 */
[----:B------:R-:W-:Y:S01]  /*1560*/  CS2R R114, SRZ ;  /* 0x0000000000727805 */ /* 0x000fe2000001ff00 */
[----:B------:R-:W-:Y:S01]  /*1570*/  ULEA.HI.SX32 UR4, UR5, UR4, 0x1c ;  /* 0x0000000405047291 */ /* 0x000fe2000f8fe23f */
[----:B------:R-:W-:-:S02]  /*1580*/  CS2R R112, SRZ ;  /* 0x0000000000707805 */ /* 0x000fc4000001ff00 */
[----:B------:R-:W-:Y:S02]  /*1590*/  CS2R R110, SRZ ;  /* 0x00000000006e7805 */ /* 0x000fe4000001ff00 */
[----:B------:R-:W-:Y:S01]  /*15a0*/  CS2R R108, SRZ ;  /* 0x00000000006c7805 */ /* 0x000fe2000001ff00 */
[----:B------:R-:W-:Y:S01]  /*15b0*/  UISETP.LT.AND UP0, UPT, URZ, UR4, UPT ;  /* 0x000000043f00728c */ /* 0x000fe2000bf01270 */
[----:B------:R-:W-:Y:S02]  /*15c0*/  CS2R R106, SRZ ;  /* 0x00000000006a7805 */ /* 0x000fe4000001ff00 */
[----:B------:R-:W-:Y:S01]  /*15d0*/  CS2R R104, SRZ ;  /* 0x0000000000687805 */ /* 0x000fe2000001ff00 */
[----:B------:R-:W-:Y:S01]  /*15e0*/  IMAD.MOV.U32 R102, RZ, RZ, RZ ;  /* 0x000000ffff667224 */ /* 0x000fe200078e00ff */
[----:B------:R-:W-:Y:S01]  /*15f0*/  USEL UR60, URZ, UR4, !UP0 ;  /* 0x000000043f3c7287 */ /* 0x000fe2000c000000 */
[----:B------:R-:W-:Y:S02]  /*1600*/  CS2R R98, SRZ ;  /* 0x0000000000627805 */ /* 0x000fe4000001ff00 */
[----:B------:R-:W-:-:S02]  /*1610*/  CS2R R100, SRZ ;  /* 0x0000000000647805 */ /* 0x000fc4000001ff00 */
[----:B------:R-:W-:Y:S02]  /*1620*/  CS2R R94, SRZ ;  /* 0x00000000005e7805 */ /* 0x000fe4000001ff00 */
[----:B------:R-:W-:Y:S02]  /*1630*/  CS2R R96, SRZ ;  /* 0x0000000000607805 */ /* 0x000fe4000001ff00 */
[----:B------:R-:W-:Y:S02]  /*1640*/  CS2R R90, SRZ ;  /* 0x00000000005a7805 */ /* 0x000fe4000001ff00 */
[----:B------:R-:W-:Y:S02]  /*1650*/  ISETP.GT.AND P1, PT, R74, UR60, PT ;  /* 0x0000003c4a007c0c */ /* 0x000fe4000bf24270 */
        /* <DEDUP_REMOVED lines=32> */
[----:B------:R-:W-:Y:S01]  /*1860*/  CS2R R6, SRZ ;  /* 0x0000000000067805 */ /* 0x000fe2000001ff00 */
[----:B------:R-:W-:Y:S01]  /*1870*/  IMAD.MOV.U32 R33, RZ, RZ, RZ ;  /* 0x000000ffff217224 */ /* 0x000fe200078e00ff */
[----:B------:R-:W-:Y:S01]  /*1880*/  CS2R R4, SRZ ;  /* 0x0000000000047805 */ /* 0x000fe2000001ff00 */
[----:B------:R-:W-:Y:S01]  /*1890*/  IMAD.MOV.U32 R150, RZ, RZ, RZ ;  /* 0x000000ffff967224 */ /* 0x000fe200078e00ff */
        /* <DEDUP_REMOVED lines=32> */
.L_x_4265:
        /* <DEDUP_REMOVED lines=11> */
.L_x_4430:
[----:B------:R-:W-:Y:S05]  /*1b50*/  @!P0 BRA `(.L_x_4267) ;  /* 0x0000000000048947 */ /* 0x000fea0003800000 */
[----:B------:R-:W-:Y:S01]  /*1b60*/  BPT.TRAP 0x1 ;  /* 0x000000040000795c */ /* 0x000fe20000300000 */
.L_x_4267:
[----:B0-----:R-:W-:Y:S02]  /*1b70*/  IMAD.U32 R3, RZ, RZ, UR39 ;  /* 0x00000027ff037e24 */ /* 0x001fe4000f8e00ff */
[----:B------:R-:W-:-:S03]  /*1b80*/  IMAD.U32 R0, RZ, RZ, UR38 ;  /* 0x00000026ff007e24 */ /* 0x000fc6000f8e00ff */
[----:B------:R-:W-:Y:S02]  /*1b90*/  LEA R3, R3, UR40, 0x3 ;  /* 0x0000002803037c11 */ /* 0x000fe4000f8e18ff */
[----:B------:R-:W-:-:S04]  /*1ba0*/  SHF.L.U32 R0, R0, 0x1f, RZ ;  /* 0x0000001f00007819 */ /* 0x000fc800000006ff */
[----:B------:R0:W1:Y:S01]  /*1bb0*/  SYNCS.PHASECHK.TRANS64.TRYWAIT P1, [R3+URZ+0x30830], R0 ;  /* 0x03083000030075a7 */ /* 0x000062000802017f */
[----:B------:R-:W-:Y:S05]  /*1bc0*/  @!P0 BRA `(.L_x_4268) ;  /* 0x0000000000048947 */ /* 0x000fea0003800000 */
[----:B------:R-:W-:Y:S01]  /*1bd0*/  BPT.TRAP 0x1 ;  /* 0x000000040000795c */ /* 0x000fe20000300000 */
.L_x_4268:
[----:B-1----:R-:W-:Y:S05]  /*1be0*/  @P1 BRA `(.L_x_4269) ;  /* 0x0000000000081947 */ /* 0x002fea0003800000 */
[----:B------:R-:W1:Y:S02]  /*1bf0*/  SYNCS.PHASECHK.TRANS64.TRYWAIT P1, [R3+URZ+0x30830], R0 ;  /* 0x03083000030075a7 */ /* 0x000e64000802017f */
[----:B-1----:R-:W-:Y:S05]  /*1c00*/  @!P1 BRA `(.L_x_4270) ;  /* 0x0000012800a89947 */ /* 0x002fea0003800000 */
.L_x_4269:
        /* <DEDUP_REMOVED lines=14> */
[----:B------:R-:W-:Y:S02]  /*1cf0*/  UIMAD UR5, UR39, 0x900, UR42 ;  /* 0x00000900270578a4 */ /* 0x000fe4000f8e022a */
[----:B------:R-:W-:Y:S02]  /*1d00*/  UIADD3 UR6, UR4, 0x2, URZ ;  /* 0x0000000204067890 */ /* 0x000fe4000fffe03f */
[----:B------:R-:W-:Y:S01]  /*1d10*/  UIADD3 UR7, UR5, 0x2, URZ ;  /* 0x0000000205077890 */ /* 0x000fe2000fffe03f */
[----:B------:R-:W-:Y:S02]  /*1d20*/  UMOV UR8, UR4 ;  /* 0x0000000400087c82 */ /* 0x000fe40008000000 */
[----:B------:R-:W-:Y:S01]  /*1d30*/  UMOV UR10, UR5 ;  /* 0x00000005000a7c82 */ /* 0x000fe20008000000 */
[----:B------:R-:W-:Y:S01]  /*1d40*/  IMAD.U32 R8, RZ, RZ, UR8 ;  /* 0x00000008ff087e24 */ /* 0x000fe2000f8e00ff */
[----:B------:R-:W-:Y:S01]  /*1d50*/  HGMMA.64x96x16.F32 R24, gdesc[UR8], RZ, !UPT, gsb0 ;  /* 0x01600000081879f0 */ /* 0x000fe2000c0008ff */
        /* <DEDUP_REMOVED lines=38> */
[----:B------:R-:W-:Y:S02]  /*1fc0*/  WARPGROUP.DEPBAR.LE gsb0, 0x0 ;  /* 0x00008000000079c5 */ /* 0x000fe40000010000 */
        /* <DEDUP_REMOVED lines=39> */
.L_x_4271:
[----:B------:R-:W-:Y:S01]  /*2240*/  ISETP.NE.AND P2, PT, R199, 0x1, PT ;  /* 0x00000001c700780c */ /* 0x000fe20003f45270 */
[----:B01----:R-:W-:Y:S01]  /*2250*/  VIADD R0, R19, UR41 ;  /* 0x0000002913007c36 */ /* 0x003fe20008000000 */
[----:B------:R-:W-:Y:S01]  /*2260*/  R2UR UR4, R3 ;  /* 0x00000000030472ca */ /* 0x000fe200000e0000 */
[----:B------:R-:W0:Y:S01]  /*2270*/  LDC R11, c[0x0][0x288] ;  /* 0x0000a200ff0b7b82 */ /* 0x000e220000000800 */
[----:B------:R-:W-:Y:S01]  /*2280*/  LOP3.LUT P1, RZ, R16, 0x80000, RZ, 0xc0, !PT ;  /* 0x0008000010ff7812 */ /* 0x000fe2000782c0ff */
[----:B------:R-:W-:Y:S01]  /*2290*/  IMAD.MOV.U32 R2, RZ, RZ, R0 ;  /* 0x000000ffff027224 */ /* 0x000fe200078e0000 */
[----:B------:R-:W-:Y:S01]  /*22a0*/  ULDC UR58, c[0x0][0x9dc] ;  /* 0x00027700003a7ab9 */ /* 0x000fe20000000800 */
[----:B------:R-:W-:-:S06]  /*22b0*/  ULDC UR5, c[0x0][0x9e0] ;  /* 0x0002780000057ab9 */ /* 0x000fcc0000000800 */
[----:B------:R-:W1:Y:S02]  /*22c0*/  @P2 LDC R5, c[0x0][0x44c] ;  /* 0x00011300ff052b82 */ /* 0x000e640000000800 */
[----:B------:R-:W-:-:S04]  /*22d0*/  UIADD3 UR4, UR4, 0x30840, URZ ;  /* 0x0003084004047890 */ /* 0x000fc8000fffe03f */
[----:B------:R-:W-:Y:S02]  /*22e0*/  UPRMT UR4, UR61, 0x654, UR4 ;  /* 0x000006543d047896 */ /* 0x000fe40008000004 */
[----:B------:R-:W2:Y:S07]  /*22f0*/  @P2 LDC R4, c[0x0][0x450] ;  /* 0x00011400ff042b82 */ /* 0x000eae0000000800 */
[----:B------:R-:W-:Y:S01]  /*2300*/  SYNCS.ARRIVE.TRANS64.RED.A1T0 RZ, [UR4], RZ ;  /* 0x000000ffffff79a7 */ /* 0x000fe20008100404 */
[----:B------:R-:W-:Y:S01]  /*2310*/  ULOP3.LUT UR4, URZ, UR58, URZ, 0x33, !UPT ;  /* 0x0000003a3f047292 */ /* 0x000fe2000f8e333f */
[----:B-1----:R-:W-:-:S04]  /*2320*/  @P2 IMAD.HI.U32 R3, R0, R5, RZ ;  /* 0x0000000500032227 */ /* 0x002fc800078e00ff */
[----:B------:R-:W-:Y:S02]  /*2330*/  IMAD.MOV.U32 R5, RZ, RZ, -0x60 ;  /* 0xffffffa0ff057424 */ /* 0x000fe400078e00ff */
[C---:B------:R-:W-:Y:S01]  /*2340*/  IMAD R0, R74.reuse, -0x60, R17 ;  /* 0xffffffa04a007824 */ /* 0x040fe200078e0211 */
[----:B--2---:R-:W-:Y:S01]  /*2350*/  @P2 SHF.R.U32.HI R2, RZ, R4, R3 ;  /* 0x00000004ff022219 */ /* 0x004fe20000011603 */
[----:B------:R-:W-:Y:S02]  /*2360*/  IMAD R5, R74, R5, 0x61 ;  /* 0x000000614a057424 */ /* 0x000fe400078e0205 */
[----:B------:R-:W-:Y:S02]  /*2370*/  VIADD R3, R0, 0x60 ;  /* 0x0000006000037836 */ /* 0x000fe40000000000 */
[----:B------:R-:W1:Y:S01]  /*2380*/  SHFL.IDX PT, R72, R2, RZ, 0x1c1f ;  /* 0x001c1fff02487589 */ /* 0x000e6200000e0000 */
[C---:B------:R-:W-:Y:S02]  /*2390*/  IMAD R4, R18.reuse, -0x2, R5 ;  /* 0xfffffffe12047824 */ /* 0x040fe400078e0205 */
[----:B------:R-:W-:-:S02]  /*23a0*/  IMAD R10, R18, -0x2, R3 ;  /* 0xfffffffe120a7824 */ /* 0x000fc400078e0203 */
[----:B------:R-:W-:Y:S01]  /*23b0*/  VIADD R14, R5, 0xffffffff ;  /* 0xffffffff050e7836 */ /* 0x000fe20000000000 */
[C---:B0-----:R-:W-:Y:S01]  /*23c0*/  IADD3 R0, R4.reuse, -R11, R17 ;  /* 0x8000000b04007210 */ /* 0x041fe20007ffe011 */
[----:B------:R-:W-:-:S04]  /*23d0*/  VIADD R20, R4, 0xffffffff ;  /* 0xffffffff04147836 */ /* 0x000fc80000000000 */
[C---:B------:R-:W-:Y:S02]  /*23e0*/  VIADD R13, R0.reuse, UR5 ;  /* 0x00000005000d7c36 */ /* 0x040fe40008000000 */
[----:B------:R-:W-:-:S03]  /*23f0*/  VIADD R12, R0, UR4 ;  /* 0x00000004000c7c36 */ /* 0x000fc60008000000 */
[----:B-1----:R-:W-:Y:S01]  /*2400*/  VIADDMNMX R0, R72, R13, R10, PT ;  /* 0x0000000d48007246 */ /* 0x002fe2000380010a */
[----:B------:R-:W-:Y:S01]  /*2410*/  IMAD.IADD R3, R12, 0x1, R72 ;  /* 0x000000010c037824 */ /* 0x000fe200078e0248 */
[----:B------:R-:W-:Y:S06]  /*2420*/  @!P1 BRA `(.L_x_4272) ;  /* 0x00000000005c9947 */ /* 0x000fec0003800000 */
[----:B------:R-:W-:Y:S01]  /*2430*/  IADD3 R5, R17, -R11, R72 ;  /* 0x8000000b11057210 */ /* 0x000fe20007ffe048 */
        /* <DEDUP_REMOVED lines=12> */
.L_x_4274:
[----:B------:R-:W-:Y:S02]  /*2500*/  ULDC UR4, c[0x0][0x9e4] ;  /* 0x0002790000047ab9 */ /* 0x000fe40000000800 */
[----:B------:R-:W-:-:S05]  /*2510*/  IMAD.U32 R15, RZ, RZ, UR4 ;  /* 0x00000004ff0f7e24 */ /* 0x000fca000f8e00ff */
[----:B------:R-:W-:-:S13]  /*2520*/  ISETP.NE.AND P1, PT, R15, 0x1, PT ;  /* 0x000000010f00780c */ /* 0x000fda0003f25270 */
[----:B------:R-:W0:Y:S02]  /*2530*/  @P1 LDC.64 R72, c[0x0][0x9e8] ;  /* 0x00027a00ff481b82 */ /* 0x000e240000000a00 */
[----:B0-----:R-:W-:-:S05]  /*2540*/  @P1 IMAD.HI.U32 R4, R5, R72, RZ ;  /* 0x0000004805041227 */ /* 0x001fca00078e00ff */
[----:B------:R-:W-:-:S07]  /*2550*/  @P1 SHF.R.U32.HI R5, RZ, R73, R4 ;  /* 0x00000049ff051219 */ /* 0x000fce0000011604 */
.L_x_4275:
[----:B------:R-:W-:Y:S05]  /*2560*/  BSYNC B0 ;  /* 0x0000000000007941 */ /* 0x000fea0003800000 */
.L_x_4273:
[----:B------:R-:W-:-:S05]  /*2570*/  IMAD R5, R5, R15, R20 ;  /* 0x0000000f05057224 */ /* 0x000fca00078e0214 */
[----:B------:R-:W-:Y:S02]  /*2580*/  VIADDMNMX R0, R5, R15, R0, PT ;  /* 0x0000000f05007246 */ /* 0x000fe40003800100 */
[----:B------:R-:W-:-:S07]  /*2590*/  VIMNMX R3, R3, R5, !PT ;  /* 0x0000000503037248 */ /* 0x000fce0007fe0100 */
.L_x_4272:
[C---:B------:R-:W-:Y:S01]  /*25a0*/  ISETP.GE.AND P6, PT, R14.reuse, 0x9, PT ;  /* 0x000000090e00780c */ /* 0x040fe20003fc6270 */
[----:B------:R-:W0:Y:S01]  /*25b0*/  SHFL.IDX PT, R2, R2, 0x1, 0x1c1f ;  /* 0x003c1f0002027f89 */ /* 0x000e2200000e0000 */
[----:B------:R-:W-:Y:S02]  /*25c0*/  ISETP.GE.AND P1, PT, R14, 0x2, PT ;  /* 0x000000020e00780c */ /* 0x000fe40003f26270 */
[C---:B------:R-:W-:Y:S02]  /*25d0*/  ISETP.GT.AND P2, PT, R3.reuse, 0x8, !P6 ;  /* 0x000000080300780c */ /* 0x040fe40007744270 */
[----:B------:R-:W-:Y:S02]  /*25e0*/  ISETP.GT.AND P3, PT, R3, 0x1, !P1 ;  /* 0x000000010300780c */ /* 0x000fe40004f64270 */
[----:B------:R-:W-:Y:S02]  /*25f0*/  ISETP.LT.OR P2, PT, R0, 0x9, P2 ;  /* 0x000000090000780c */ /* 0x000fe40001741670 */
[----:B------:R-:W-:-:S02]  /*2600*/  ISETP.GE.AND P4, PT, R14, 0xa, PT ;  /* 0x0000000a0e00780c */ /* 0x000fc40003f86270 */
[----:B------:R-:W-:Y:S02]  /*2610*/  FSEL R21, R28, -INF , !P2 ;  /* 0xff8000001c157808 */ /* 0x000fe40005000000 */
[C---:B------:R-:W-:Y:S02]  /*2620*/  ISETP.LT.OR P3, PT, R0.reuse, 0x2, P3 ;  /* 0x000000020000780c */ /* 0x040fe40001f61670 */
        /* <DEDUP_REMOVED lines=88> */
[----:B------:R-:W-:Y:S02]  /*2bb0*/  P2R R28, PR, RZ, 0x10 ;  /* 0x00000010ff1c7803 */ /* 0x000fe40000000000 */
        /* <DEDUP_REMOVED lines=20> */
[----:B------:R-:W-:-:S13]  /*2d00*/  LOP3.LUT P5, RZ, R16, 0x80000, RZ, 0xc0, !PT ;  /* 0x0008000010ff7812 */ /* 0x000fda00078ac0ff */
[----:B------:R-:W-:Y:S05]  /*2d10*/  @!P5 BRA `(.L_x_4276) ;  /* 0x00000000005cd947 */ /* 0x000fea0003800000 */
        /* <DEDUP_REMOVED lines=13> */
.L_x_4278:
[----:B------:R-:W-:Y:S02]  /*2df0*/  ULDC UR4, c[0x0][0x9e4] ;  /* 0x0002790000047ab9 */ /* 0x000fe40000000800 */
[----:B------:R-:W-:-:S05]  /*2e00*/  IMAD.U32 R4, RZ, RZ, UR4 ;  /* 0x00000004ff047e24 */ /* 0x000fca000f8e00ff */
[----:B------:R-:W-:-:S13]  /*2e10*/  ISETP.NE.AND P5, PT, R4, 0x1, PT ;  /* 0x000000010400780c */ /* 0x000fda0003fa5270 */
[----:B------:R-:W0:Y:S02]  /*2e20*/  @P5 LDC.64 R12, c[0x0][0x9e8] ;  /* 0x00027a00ff0c5b82 */ /* 0x000e240000000a00 */
[----:B0-----:R-:W-:-:S05]  /*2e30*/  @P5 IMAD.HI.U32 R2, R5, R12, RZ ;  /* 0x0000000c05025227 */ /* 0x001fca00078e00ff */
[----:B------:R-:W-:-:S07]  /*2e40*/  @P5 SHF.R.U32.HI R5, RZ, R13, R2 ;  /* 0x0000000dff055219 */ /* 0x000fce0000011602 */
.L_x_4279:
[----:B------:R-:W-:Y:S05]  /*2e50*/  BSYNC B0 ;  /* 0x0000000000007941 */ /* 0x000fea0003800000 */
.L_x_4277:
[----:B------:R-:W-:-:S05]  /*2e60*/  IMAD R5, R5, R4, R20 ;  /* 0x0000000405057224 */ /* 0x000fca00078e0214 */
[----:B------:R-:W-:Y:S02]  /*2e70*/  VIADDMNMX R0, R5, R4, R0, PT ;  /* 0x0000000405007246 */ /* 0x000fe40003800100 */
[----:B------:R-:W-:-:S07]  /*2e80*/  VIMNMX R3, R3, R5, !PT ;  /* 0x0000000503037248 */ /* 0x000fce0007fe0100 */
.L_x_4276:
[C---:B------:R-:W-:Y:S01]  /*2e90*/  ISETP.GT.AND P1, PT, R3.reuse, 0x1, !P1 ;  /* 0x000000010300780c */ /* 0x040fe20004f24270 */
[----:B------:R-:W-:Y:S01]  /*2ea0*/  ULDC UR10, c[0x0][0x988] ;  /* 0x00026200000a7ab9 */ /* 0x000fe20000000800 */
[----:B------:R-:W-:Y:S02]  /*2eb0*/  ISETP.GT.AND P6, PT, R3, 0x8, !P6 ;  /* 0x000000080300780c */ /* 0x000fe400077c4270 */
[C---:B------:R-:W-:Y:S02]  /*2ec0*/  ISETP.LT.OR P1, PT, R0.reuse, 0x2, P1 ;  /* 0x000000020000780c */ /* 0x040fe40000f21670 */
[----:B------:R-:W-:Y:S02]  /*2ed0*/  ISETP.LT.OR P6, PT, R0, 0x9, P6 ;  /* 0x000000090000780c */ /* 0x000fe400037c1670 */
[----:B------:R-:W-:Y:S02]  /*2ee0*/  FSEL R27, R27, -INF , !P1 ;  /* 0xff8000001b1b7808 */ /* 0x000fe40004800000 */
[----:B------:R-:W-:-:S02]  /*2ef0*/  ISETP.NE.AND P1, PT, R28, RZ, PT ;  /* 0x000000ff1c00720c */ /* 0x000fc40003f25270 */
[----:B------:R-:W-:Y:S02]  /*2f00*/  FSEL R30, R30, -INF , !P6 ;  /* 0xff8000001e1e7808 */ /* 0x000fe40007000000 */
[----:B------:R-:W-:Y:S02]  /*2f10*/  ISETP.GT.AND P1, PT, R3, 0x9, !P1 ;  /* 0x000000090300780c */ /* 0x000fe40004f24270 */
[----:B------:R-:W-:Y:S02]  /*2f20*/  ISETP.NE.AND P6, PT, R76, RZ, PT ;  /* 0x000000ff4c00720c */ /* 0x000fe40003fc5270 */
[----:B------:R-:W-:Y:S02]  /*2f30*/  ISETP.LT.OR P1, PT, R0, 0xa, P1 ;  /* 0x0000000a0000780c */ /* 0x000fe40000f21670 */
[----:B------:R-:W-:Y:S02]  /*2f40*/  FMNMX.FTZ R2, R15, R25, !PT ;  /* 0x000000190f027209 */ /* 0x000fe40007810000 */
[----:B------:R-:W-:-:S02]  /*2f50*/  FSEL R31, R31, -INF , !P1 ;  /* 0xff8000001f1f7808 */ /* 0x000fc40004800000 */
[----:B------:R-:W-:Y:S02]  /*2f60*/  ISETP.NE.AND P1, PT, R72, RZ, PT ;  /* 0x000000ff4800720c */ /* 0x000fe40003f25270 */
[----:B------:R-:W-:Y:S02]  /*2f70*/  ISETP.NE.AND P5, PT, R36, RZ, PT ;  /* 0x000000ff2400720c */ /* 0x000fe40003fa5270 */
        /* <DEDUP_REMOVED lines=12> */
[----:B------:R-:W-:Y:S02]  /*3040*/  ISETP.GT.AND P1, PT, R3, 0x18, !P6 ;  /* 0x000000180300780c */ /* 0x000fe40007724270 */
[----:B------:R-:W-:Y:S02]  /*3050*/  FMNMX.FTZ R2, R37, R2, !PT ;  /* 0x0000000225027209 */ /* 0x000fe40007810000 */
[----:B------:R-:W-:Y:S02]  /*3060*/  ISETP.LT.OR P1, PT, R0, 0x19, P1 ;  /* 0x000000190000780c */ /* 0x000fe40000f21670 */
[----:B------:R-:W-:-:S02]  /*3070*/  FMNMX.FTZ R2, R79, R2, !PT ;  /* 0x000000024f027209 */ /* 0x000fc40007810000 */
[----:B------:R-:W-:Y:S02]  /*3080*/  FSEL R38, R38, -INF , !P1 ;  /* 0xff80000026267808 */ /* 0x000fe40004800000 */
        /* <DEDUP_REMOVED lines=29> */
[----:B------:R-:W-:Y:S02]  /*3260*/  FMNMX.FTZ R5, R65, R2, !PT ;  /* 0x0000000241057209 */ /* 0x000fe40007810000 */
[----:B------:R-:W-:Y:S02]  /*3270*/  ISETP.LT.OR P1, PT, R0, 0x2a, P1 ;  /* 0x0000002a0000780c */ /* 0x000fe40000f21670 */
[----:B------:R-:W-:Y:S02]  /*3280*/  FMNMX.FTZ R2, R68, R5, !PT ;  /* 0x0000000544027209 */ /* 0x000fe40007810000 */
[----:B------:R-:W-:Y:S02]  /*3290*/  FSEL R47, R47, -INF , !P1 ;  /* 0xff8000002f2f7808 */ /* 0x000fe40004800000 */
[----:B------:R-:W-:Y:S02]  /*32a0*/  ISETP.NE.AND P1, PT, R82, RZ, PT ;  /* 0x000000ff5200720c */ /* 0x000fe40003f25270 */
[----:B------:R-:W-:-:S02]  /*32b0*/  FMNMX.FTZ R2, R69, R2, !PT ;  /* 0x0000000245027209 */ /* 0x000fc40007810000 */
[----:B------:R-:W-:Y:S02]  /*32c0*/  ISETP.GT.AND P1, PT, R3, 0x30, !P1 ;  /* 0x000000300300780c */ /* 0x000fe40004f24270 */
[----:B------:R-:W-:Y:S01]  /*32d0*/  ISETP.NE.AND P6, PT, R87, RZ, PT ;  /* 0x000000ff5700720c */ /* 0x000fe20003fc5270 */
[----:B------:R-:W0:Y:S01]  /*32e0*/  SHFL.BFLY PT, R5, R2, 0x2, 0x1f ;  /* 0x0c401f0002057f89 */ /* 0x000e2200000e0000 */
[----:B------:R-:W-:Y:S02]  /*32f0*/  ISETP.LT.OR P1, PT, R0, 0x31, P1 ;  /* 0x000000310000780c */ /* 0x000fe40000f21670 */
[----:B------:R-:W-:Y:S02]  /*3300*/  ISETP.NE.AND P5, PT, R88, RZ, PT ;  /* 0x000000ff5800720c */ /* 0x000fe40003fa5270 */
[----:B------:R-:W-:Y:S02]  /*3310*/  FSEL R50, R50, -INF , !P1 ;  /* 0xff80000032327808 */ /* 0x000fe40004800000 */
[----:B------:R-:W-:-:S02]  /*3320*/  ISETP.NE.AND P1, PT, R83, RZ, PT ;  /* 0x000000ff5300720c */ /* 0x000fc40003f25270 */
[C---:B------:R-:W-:Y:S02]  /*3330*/  ISETP.GT.AND P4, PT, R3.reuse, RZ, !P4 ;  /* 0x000000ff0300720c */ /* 0x040fe40006784270 */
[----:B------:R-:W-:Y:S02]  /*3340*/  ISETP.GT.AND P1, PT, R3, 0x31, !P1 ;  /* 0x000000310300780c */ /* 0x000fe40004f24270 */
[C---:B------:R-:W-:Y:S02]  /*3350*/  ISETP.LT.OR P4, PT, R0.reuse, 0x1, P4 ;  /* 0x000000010000780c */ /* 0x040fe40002781670 */
[----:B------:R-:W-:Y:S02]  /*3360*/  ISETP.LT.OR P1, PT, R0, 0x32, P1 ;  /* 0x000000320000780c */ /* 0x000fe40000f21670 */
[----:B------:R-:W-:Y:S02]  /*3370*/  FSEL R26, R26, -INF , !P4 ;  /* 0xff8000001a1a7808 */ /* 0x000fe40006000000 */
[----:B------:R-:W-:-:S02]  /*3380*/  FSEL R51, R51, -INF , !P1 ;  /* 0xff80000033337808 */ /* 0x000fc40004800000 */
[----:B------:R-:W-:Y:S02]  /*3390*/  ISETP.NE.AND P1, PT, R84, RZ, PT ;  /* 0x000000ff5400720c */ /* 0x000fe40003f25270 */
[C---:B------:R-:W-:Y:S02]  /*33a0*/  ISETP.GT.AND P2, PT, R3.reuse, 0x51, !P2 ;  /* 0x000000510300780c */ /* 0x040fe40005744270 */
[C---:B------:R-:W-:Y:S02]  /*33b0*/  ISETP.GT.AND P1, PT, R3.reuse, 0x38, !P1 ;  /* 0x000000380300780c */ /* 0x040fe40004f24270 */
[----:B0-----:R-:W-:Y:S02]  /*33c0*/  FMNMX.FTZ R10, R2, R5, !PT ;  /* 0x00000005020a7209 */ /* 0x001fe40007810000 */
[----:B------:R-:W-:Y:S02]  /*33d0*/  ISETP.LT.OR P1, PT, R0, 0x39, P1 ;  /* 0x000000390000780c */ /* 0x000fe40000f21670 */
[----:B------:R-:W-:Y:S01]  /*33e0*/  ISETP.GT.AND P3, PT, R3, 0x58, !P3 ;  /* 0x000000580300780c */ /* 0x000fe20005f64270 */
[----:B------:R-:W0:Y:S01]  /*33f0*/  SHFL.BFLY PT, R5, R10, 0x1, 0x1f ;  /* 0x0c201f000a057f89 */ /* 0x000e2200000e0000 */
[----:B------:R-:W-:-:S02]  /*3400*/  FSEL R54, R54, -INF , !P1 ;  /* 0xff80000036367808 */ /* 0x000fc40004800000 */
[----:B------:R-:W-:Y:S02]  /*3410*/  ISETP.NE.AND P1, PT, R85, RZ, PT ;  /* 0x000000ff5500720c */ /* 0x000fe40003f25270 */
[C---:B------:R-:W-:Y:S02]  /*3420*/  ISETP.LT.OR P2, PT, R0.reuse, 0x52, P2 ;  /* 0x000000520000780c */ /* 0x040fe40001741670 */
[----:B------:R-:W-:Y:S02]  /*3430*/  ISETP.GT.AND P1, PT, R3, 0x39, !P1 ;  /* 0x000000390300780c */ /* 0x000fe40004f24270 */
[C---:B------:R-:W-:Y:S02]  /*3440*/  ISETP.LT.OR P3, PT, R0.reuse, 0x59, P3 ;  /* 0x000000590000780c */ /* 0x040fe40001f61670 */
[----:B------:R-:W-:Y:S02]  /*3450*/  ISETP.LT.OR P1, PT, R0, 0x3a, P1 ;  /* 0x0000003a0000780c */ /* 0x000fe40000f21670 */
[----:B------:R-:W-:-:S02]  /*3460*/  FSEL R67, R67, -INF , !P2 ;  /* 0xff80000043437808 */ /* 0x000fc40005000000 */
[----:B------:R-:W-:Y:S02]  /*3470*/  FSEL R55, R55, -INF , !P1 ;  /* 0xff80000037377808 */ /* 0x000fe40004800000 */
[----:B------:R-:W-:Y:S02]  /*3480*/  ISETP.NE.AND P1, PT, R86, RZ, PT ;  /* 0x000000ff5600720c */ /* 0x000fe40003f25270 */
[----:B------:R-:W-:Y:S02]  /*3490*/  FSEL R70, R70, -INF , !P3 ;  /* 0xff80000046467808 */ /* 0x000fe40005800000 */
[----:B------:R-:W-:Y:S02]  /*34a0*/  ISETP.GT.AND P1, PT, R3, 0x40, !P1 ;  /* 0x000000400300780c */ /* 0x000fe40004f24270 */
[----:B0-----:R-:W-:Y:S02]  /*34b0*/  FMNMX.FTZ R4, R10, R5, !PT ;  /* 0x000000050a047209 */ /* 0x001fe40007810000 */
[----:B------:R-:W-:-:S03]  /*34c0*/  ISETP.LT.OR P1, PT, R0, 0x41, P1 ;  /* 0x000000410000780c */ /* 0x000fc60000f21670 */
[----:B------:R-:W-:Y:S01]  /*34d0*/  FMUL.FTZ R5, R4, UR10 ;  /* 0x0000000a04057c20 */ /* 0x000fe20008410000 */
[----:B------:R-:W-:Y:S02]  /*34e0*/  FSEL R58, R58, -INF , !P1 ;  /* 0xff8000003a3a7808 */ /* 0x000fe40004800000 */
[----:B------:R-:W-:Y:S02]  /*34f0*/  ISETP.GT.AND P1, PT, R3, 0x41, !P6 ;  /* 0x000000410300780c */ /* 0x000fe40007724270 */
[----:B------:R-:W-:Y:S02]  /*3500*/  ISETP.NE.AND P6, PT, R90, RZ, PT ;  /* 0x000000ff5a00720c */ /* 0x000fe40003fc5270 */
[----:B------:R-:W-:-:S04]  /*3510*/  ISETP.LT.OR P1, PT, R0, 0x42, P1 ;  /* 0x000000420000780c */ /* 0x000fc80000f21670 */
[----:B------:R-:W-:Y:S02]  /*3520*/  FSEL R59, R59, -INF , !P1 ;  /* 0xff8000003b3b7808 */ /* 0x000fe40004800000 */
[----:B------:R-:W-:Y:S02]  /*3530*/  ISETP.GT.AND P1, PT, R3, 0x48, !P5 ;  /* 0x000000480300780c */ /* 0x000fe40006f24270 */
[----:B------:R-:W-:Y:S02]  /*3540*/  ISETP.NE.AND P5, PT, R89, RZ, PT ;  /* 0x000000ff5900720c */ /* 0x000fe40003fa5270 */
[----:B------:R-:W-:-:S04]  /*3550*/  ISETP.LT.OR P1, PT, R0, 0x49, P1 ;  /* 0x000000490000780c */ /* 0x000fc80000f21670 */
[----:B------:R-:W-:Y:S02]  /*3560*/  FSEL R62, R62, -INF , !P1 ;  /* 0xff8000003e3e7808 */ /* 0x000fe40004800000 */
[----:B------:R-:W-:-:S04]  /*3570*/  FSETP.NEU.FTZ.AND P1, PT, R4, -INF , PT ;  /* 0xff8000000400780b */ /* 0x000fc80003f3d000 */
[----:B------:R-:W-:Y:S02]  /*3580*/  FSEL R12, R5, RZ, P1 ;  /* 0x000000ff050c7208 */ /* 0x000fe40000800000 */
[----:B------:R-:W-:Y:S02]  /*3590*/  FMNMX.FTZ R5, R26, R27, !PT ;  /* 0x0000001b1a057209 */ /* 0x000fe40007810000 */
[----:B------:R-:W-:Y:S01]  /*35a0*/  ISETP.GT.AND P1, PT, R3, 0x49, !P5 ;  /* 0x000000490300780c */ /* 0x000fe20006f24270 */
[--C-:B------:R-:W-:Y:S01]  /*35b0*/  FFMA.FTZ R188, R15, UR10, -R12.reuse ;  /* 0x0000000a0fbc7c23 */ /* 0x100fe2000801080c */
[----:B------:R-:W-:Y:S01]  /*35c0*/  FMNMX.FTZ R2, R30, R5, !PT ;  /* 0x000000051e027209 */ /* 0x000fe20007810000 */
[--C-:B------:R-:W-:Y:S01]  /*35d0*/  FFMA.FTZ R10, R25, UR10, -R12.reuse ;  /* 0x0000000a190a7c23 */ /* 0x100fe2000801080c */
[----:B------:R-:W-:Y:S01]  /*35e0*/  ISETP.LT.OR P1, PT, R0, 0x4a, P1 ;  /* 0x0000004a0000780c */ /* 0x000fe20000f21670 */
[--C-:B------:R-:W-:Y:S01]  /*35f0*/  FFMA.FTZ R190, R21, UR10, -R12.reuse ;  /* 0x0000000a15be7c23 */ /* 0x100fe2000801080c */
[----:B------:R-:W-:Y:S01]  /*3600*/  FMNMX.FTZ R5, R31, R2, !PT ;  /* 0x000000021f057209 */ /* 0x000fe20007810000 */
[----:B------:R-:W-:Y:S01]  /*3610*/  MUFU.EX2 R188, R188 ;  /* 0x000000bc00bc7308 */ /* 0x000fe20000000800 */
[----:B------:R-:W-:Y:S01]  /*3620*/  FSEL R63, R63, -INF , !P1 ;  /* 0xff8000003f3f7808 */ /* 0x000fe20004800000 */
[--C-:B------:R-:W-:Y:S01]  /*3630*/  FFMA.FTZ R20, R73, UR10, -R12.reuse ;  /* 0x0000000a49147c23 */ /* 0x100fe2000801080c */
[----:B------:R-:W-:Y:S01]  /*3640*/  FMNMX.FTZ R2, R34, R5, !PT ;  /* 0x0000000522027209 */ /* 0x000fe20007810000 */
[--C-:B------:R-:W-:Y:S01]  /*3650*/  FFMA.FTZ R24, R77, UR10, -R12.reuse ;  /* 0x0000000a4d187c23 */ /* 0x100fe2000801080c */
[----:B------:R-:W-:Y:S01]  /*3660*/  ISETP.GT.AND P1, PT, R3, 0x50, !P6 ;  /* 0x000000500300780c */ /* 0x000fe20007724270 */
[--C-:B------:R-:W-:Y:S01]  /*3670*/  FFMA.FTZ R48, R48, UR10, -R12.reuse ;  /* 0x0000000a30307c23 */ /* 0x100fe2000801080c */
[----:B------:R-:W-:Y:S01]  /*3680*/  FMNMX.FTZ R13, R35, R2, !PT ;  /* 0x00000002230d7209 */ /* 0x000fe20007810000 */
[----:B------:R0:W1:Y:S01]  /*3690*/  MUFU.EX2 R5, R10 ;  /* 0x0000000a00057308 */ /* 0x0000620000000800 */
[----:B------:R-:W-:Y:S01]  /*36a0*/  ISETP.NE.AND P5, PT, R14, RZ, PT ;  /* 0x000000ff0e00720c */ /* 0x000fe20003fa5270 */
[--C-:B------:R-:W-:Y:S01]  /*36b0*/  FFMA.FTZ R14, R29, UR10, -R12.reuse ;  /* 0x0000000a1d0e7c23 */ /* 0x100fe2000801080c */
[----:B------:R-:W-:Y:S01]  /*36c0*/  FMNMX.FTZ R2, R38, R13, !PT ;  /* 0x0000000d26027209 */ /* 0x000fe20007810000 */
[--C-:B------:R-:W-:Y:S01]  /*36d0*/  FFMA.FTZ R49, R49, UR10, -R12.reuse ;  /* 0x0000000a31317c23 */ /* 0x100fe2000801080c */
[----:B------:R-:W-:Y:S01]  /*36e0*/  ISETP.LT.OR P1, PT, R0, 0x51, P1 ;  /* 0x000000510000780c */ /* 0x000fe20000f21670 */
[--C-:B------:R-:W-:Y:S01]  /*36f0*/  FFMA.FTZ R52, R52, UR10, -R12.reuse ;  /* 0x0000000a34347c23 */ /* 0x100fe2000801080c */
[----:B------:R-:W-:Y:S01]  /*3700*/  FMNMX.FTZ R13, R39, R2, !PT ;  /* 0x00000002270d7209 */ /* 0x000fe20007810000 */
[----:B------:R-:W-:Y:S01]  /*3710*/  MUFU.EX2 R190, R190 ;  /* 0x000000be00be7308 */ /* 0x000fe20000000800 */
[----:B------:R-:W-:Y:S01]  /*3720*/  ISETP.GT.AND P4, PT, R3, 0x59, !P5 ;  /* 0x000000590300780c */ /* 0x000fe20006f84270 */
[--C-:B0-----:R-:W-:Y:S01]  /*3730*/  FFMA.FTZ R10, R33, UR10, -R12.reuse ;  /* 0x0000000a210a7c23 */ /* 0x101fe2000801080c */
[----:B------:R-:W-:Y:S01]  /*3740*/  FMNMX.FTZ R2, R42, R13, !PT ;  /* 0x0000000d2a027209 */ /* 0x000fe20007810000 */
[--C-:B------:R-:W-:Y:S01]  /*3750*/  FFMA.FTZ R53, R53, UR10, -R12.reuse ;  /* 0x0000000a35357c23 */ /* 0x100fe2000801080c */
[----:B------:R-:W-:Y:S01]  /*3760*/  FSEL R66, R66, -INF , !P1 ;  /* 0xff80000042427808 */ /* 0x000fe20004800000 */
[--C-:B------:R-:W-:Y:S01]  /*3770*/  FFMA.FTZ R56, R56, UR10, -R12.reuse ;  /* 0x0000000a38387c23 */ /* 0x100fe2000801080c */
[----:B------:R-:W-:Y:S01]  /*3780*/  FMNMX.FTZ R13, R43, R2, !PT ;  /* 0x000000022b0d7209 */ /* 0x000fe20007810000 */
[----:B------:R0:W-:Y:S01]  /*3790*/  MUFU.EX2 R15, R14 ;  /* 0x0000000e000f7308 */ /* 0x0001e20000000800 */
[----:B------:R-:W-:Y:S01]  /*37a0*/  ISETP.LT.OR P4, PT, R0, 0x5a, P4 ;  /* 0x0000005a0000780c */ /* 0x000fe20002781670 */
[--C-:B------:R-:W-:Y:S01]  /*37b0*/  FFMA.FTZ R57, R57, UR10, -R12.reuse ;  /* 0x0000000a39397c23 */ /* 0x100fe2000801080c */
[----:B------:R-:W-:Y:S01]  /*37c0*/  FMNMX.FTZ R2, R46, R13, !PT ;  /* 0x0000000d2e027209 */ /* 0x000fe20007810000 */
[--C-:B------:R-:W-:Y:S01]  /*37d0*/  FFMA.FTZ R60, R60, UR10, -R12.reuse ;  /* 0x0000000a3c3c7c23 */ /* 0x100fe2000801080c */
[----:B------:R-:W-:Y:S01]  /*37e0*/  FSEL R71, R71, -INF , !P4 ;  /* 0xff80000047477808 */ /* 0x000fe20006000000 */
[--C-:B------:R-:W-:Y:S01]  /*37f0*/  FFMA.FTZ R61, R61, UR10, -R12.reuse ;  /* 0x0000000a3d3d7c23 */ /* 0x100fe2000801080c */
[----:B------:R-:W-:Y:S01]  /*3800*/  FMNMX.FTZ R13, R47, R2, !PT ;  /* 0x000000022f0d7209 */ /* 0x000fe20007810000 */
[----:B------:R-:W-:Y:S01]  /*3810*/  MUFU.EX2 R20, R20 ;  /* 0x0000001400147308 */ /* 0x000fe20000000800 */
[--C-:B0-----:R-:W-:Y:S01]  /*3820*/  FFMA.FTZ R14, R37, UR10, -R12.reuse ;  /* 0x0000000a250e7c23 */ /* 0x101fe2000801080c */
[----:B-1----:R-:W-:Y:S01]  /*3830*/  FADD.FTZ R37, R188, R5 ;  /* 0x00000005bc257221 */ /* 0x002fe20000010000 */
[----:B------:R-:W-:Y:S01]  /*3840*/  FMNMX.FTZ R2, R50, R13, !PT ;  /* 0x0000000d32027209 */ /* 0x000fe20007810000 */
[--C-:B------:R-:W-:Y:S01]  /*3850*/  FFMA.FTZ R64, R64, UR10, -R12.reuse ;  /* 0x0000000a40407c23 */ /* 0x100fe2000801080c */
[--C-:B------:R-:W-:Y:S01]  /*3860*/  FFMA.FTZ R65, R65, UR10, -R12.reuse ;  /* 0x0000000a41417c23 */ /* 0x100fe2000801080c */
[----:B------:R-:W-:Y:S01]  /*3870*/  FFMA.FTZ R68, R68, UR10, -R12 ;  /* 0x0000000a44447c23 */ /* 0x000fe2000801080c */
[----:B------:R-:W-:Y:S01]  /*3880*/  FMNMX.FTZ R13, R51, R2, !PT ;  /* 0x00000002330d7209 */ /* 0x000fe20007810000 */
[----:B------:R0:W1:Y:S01]  /*3890*/  MUFU.EX2 R21, R10 ;  /* 0x0000000a00157308 */ /* 0x0000620000000800 */
[----:B------:R-:W-:-:S02]  /*38a0*/  ISETP.NE.AND P5, PT, R199, 0x1, PT ;  /* 0x00000001c700780c */ /* 0x000fc40003fa5270 */
[----:B------:R-:W-:Y:S02]  /*38b0*/  FMNMX.FTZ R2, R54, R13, !PT ;  /* 0x0000000d36027209 */ /* 0x000fe40007810000 */
[----:B------:R-:W-:Y:S02]  /*38c0*/  F2FP.F16.F32.PACK_AB R188, R5, R188 ;  /* 0x000000bc05bc723e */ /* 0x000fe400000000ff */
[----:B------:R-:W-:Y:S01]  /*38d0*/  FMNMX.FTZ R13, R55, R2, !PT ;  /* 0x00000002370d7209 */ /* 0x000fe20007810000 */
[----:B------:R-:W-:Y:S01]  /*38e0*/  MUFU.EX2 R24, R24 ;  /* 0x0000001800187308 */ /* 0x000fe20000000800 */
[----:B0-----:R-:W-:Y:S02]  /*38f0*/  FFMA.FTZ R10, R79, UR10, -R12 ;  /* 0x0000000a4f0a7c23 */ /* 0x001fe4000801080c */
[----:B------:R-:W-:-:S04]  /*3900*/  FMNMX.FTZ R2, R58, R13, !PT ;  /* 0x0000000d3a027209 */ /* 0x000fc80007810000 */
[----:B------:R-:W-:Y:S01]  /*3910*/  FMNMX.FTZ R13, R59, R2, !PT ;  /* 0x000000023b0d7209 */ /* 0x000fe20007810000 */
[----:B------:R0:W2:Y:S01]  /*3920*/  MUFU.EX2 R25, R14 ;  /* 0x0000000e00197308 */ /* 0x0000a20000000800 */
[----:B-1----:R-:W-:Y:S02]  /*3930*/  F2FP.F16.F32.PACK_AB R184, R21, R20 ;  /* 0x0000001415b8723e */ /* 0x002fe400000000ff */
[----:B------:R-:W-:Y:S01]  /*3940*/  FMNMX.FTZ R2, R62, R13, !PT ;  /* 0x0000000d3e027209 */ /* 0x000fe20007810000 */
[----:B------:R-:W-:-:S03]  /*3950*/  FFMA.FTZ R13, R41, UR10, -R12 ;  /* 0x0000000a290d7c23 */ /* 0x000fc6000801080c */
[----:B------:R-:W-:Y:S01]  /*3960*/  FMNMX.FTZ R3, R63, R2, !PT ;  /* 0x000000023f037209 */ /* 0x000fe20007810000 */
[----:B------:R-:W-:Y:S01]  /*3970*/  MUFU.EX2 R10, R10 ;  /* 0x0000000a000a7308 */ /* 0x000fe20000000800 */
[--C-:B0-----:R-:W-:Y:S02]  /*3980*/  FFMA.FTZ R14, R45, UR10, -R12.reuse ;  /* 0x0000000a2d0e7c23 */ /* 0x101fe4000801080c */
[----:B------:R-:W-:Y:S01]  /*3990*/  FMNMX.FTZ R2, R66, R3, !PT ;  /* 0x0000000342027209 */ /* 0x000fe20007810000 */
[----:B------:R-:W0:Y:S03]  /*39a0*/  @P5 LDC R45, c[0x0][0x450] ;  /* 0x00011400ff2d5b82 */ /* 0x000e260000000800 */
[----:B------:R-:W-:Y:S01]  /*39b0*/  FMNMX.FTZ R3, R67, R2, !PT ;  /* 0x0000000243037209 */ /* 0x000fe20007810000 */
[--C-:B------:R-:W-:Y:S01]  /*39c0*/  FFMA.FTZ R2, R81, UR10, -R12.reuse ;  /* 0x0000000a51027c23 */ /* 0x100fe2000801080c */
[----:B------:R-:W1:Y:S01]  /*39d0*/  MUFU.EX2 R13, R13 ;  /* 0x0000000d000d7308 */ /* 0x000e620000000800 */
[----:B------:R-:W-:Y:S01]  /*39e0*/  FFMA.FTZ R12, R69, UR10, -R12 ;  /* 0x0000000a450c7c23 */ /* 0x000fe2000801080c */
[----:B------:R-:W-:-:S02]  /*39f0*/  FMNMX.FTZ R0, R70, R3, !PT ;  /* 0x0000000346007209 */ /* 0x000fc40007810000 */
[----:B--2---:R-:W-:Y:S02]  /*3a00*/  F2FP.F16.F32.PACK_AB R186, R25, R24 ;  /* 0x0000001819ba723e */ /* 0x004fe400000000ff */
[----:B------:R-:W-:Y:S02]  /*3a10*/  FMNMX.FTZ R0, R71, R0, !PT ;  /* 0x0000000047007209 */ /* 0x000fe40007810000 */
[----:B------:R-:W-:Y:S03]  /*3a20*/  MUFU.EX2 R182, R2 ;  /* 0x0000000200b67308 */ /* 0x000fe60000000800 */
[----:B------:R-:W2:Y:S05]  /*3a30*/  SHFL.BFLY PT, R3, R0, 0x2, 0x1f ;  /* 0x0c401f0000037f89 */ /* 0x000eaa00000e0000 */
[----:B------:R-:W-:Y:S01]  /*3a40*/  MUFU.EX2 R33, R12 ;  /* 0x0000000c00217308 */ /* 0x000fe20000000800 */
[----:B-1----:R-:W-:-:S07]  /*3a50*/  F2FP.F16.F32.PACK_AB R180, R13, R10 ;  /* 0x0000000a0db4723e */ /* 0x002fce00000000ff */
[----:B------:R1:W-:Y:S08]  /*3a60*/  MUFU.EX2 R29, R14 ;  /* 0x0000000e001d7308 */ /* 0x0003f00000000800 */
[----:B------:R-:W-:Y:S01]  /*3a70*/  MUFU.EX2 R48, R48 ;  /* 0x0000003000307308 */ /* 0x000fe20000000800 */
[----:B-1----:R-:W1:Y:S01]  /*3a80*/  @P5 LDC R14, c[0x0][0x44c] ;  /* 0x00011300ff0e5b82 */ /* 0x002e620000000800 */
[----:B--2---:R-:W-:-:S05]  /*3a90*/  FMNMX.FTZ R2, R0, R3, !PT ;  /* 0x0000000300027209 */ /* 0x004fca0007810000 */
[----:B------:R-:W2:Y:S01]  /*3aa0*/  SHFL.BFLY PT, R3, R2, 0x1, 0x1f ;  /* 0x0c201f0002037f89 */ /* 0x000ea200000e0000 */
[----:B------:R-:W3:Y:S08]  /*3ab0*/  MUFU.EX2 R49, R49 ;  /* 0x0000003100317308 */ /* 0x000ef00000000800 */
[----:B------:R-:W-:Y:S08]  /*3ac0*/  MUFU.EX2 R52, R52 ;  /* 0x0000003400347308 */ /* 0x000ff00000000800 */
[----:B------:R-:W4:Y:S01]  /*3ad0*/  MUFU.EX2 R53, R53 ;  /* 0x0000003500357308 */ /* 0x000f220000000800 */
[----:B-1----:R-:W-:Y:S01]  /*3ae0*/  @P5 IMAD.HI.U32 R28, R14, UR41, RZ ;  /* 0x000000290e1c5c27 */ /* 0x002fe2000f8e00ff */
[----:B---3--:R-:W-:-:S03]  /*3af0*/  F2FP.F16.F32.PACK_AB R176, R49, R48 ;  /* 0x0000003031b0723e */ /* 0x008fc600000000ff */
[----:B------:R-:W-:Y:S01]  /*3b00*/  IMAD.U32 R14, RZ, RZ, UR41 ;  /* 0x00000029ff0e7e24 */ /* 0x000fe2000f8e00ff */
[----:B0-----:R-:W-:Y:S02]  /*3b10*/  @P5 SHF.R.U32.HI R14, RZ, R45, R28 ;  /* 0x0000002dff0e5219 */ /* 0x001fe4000001161c */
[----:B--2---:R-:W-:Y:S01]  /*3b20*/  FMNMX.FTZ R3, R2, R3, !PT ;  /* 0x0000000302037209 */ /* 0x004fe20007810000 */
[----:B------:R-:W-:Y:S01]  /*3b30*/  FADD.FTZ R2, R190, R37 ;  /* 0x00000025be027221 */ /* 0x000fe20000010000 */
[----:B------:R-:W-:Y:S01]  /*3b40*/  MUFU.EX2 R56, R56 ;  /* 0x0000003800387308 */ /* 0x000fe20000000800 */
[----:B------:R-:W-:Y:S01]  /*3b50*/  F2FP.F16.F32.PACK_AB R190, R15, R190 ;  /* 0x000000be0fbe723e */ /* 0x000fe200000000ff */
[----:B------:R-:W-:Y:S02]  /*3b60*/  IMAD.IADD R75, R75, 0x1, R14 ;  /* 0x000000014b4b7824 */ /* 0x000fe400078e020e */
[C---:B------:R-:W-:Y:S01]  /*3b70*/  FMUL.FTZ R0, R3.reuse, UR10 ;  /* 0x0000000a03007c20 */ /* 0x040fe20008410000 */
[----:B------:R-:W-:Y:S01]  /*3b80*/  FSETP.NEU.FTZ.AND P1, PT, R3, -INF , PT ;  /* 0xff8000000300780b */ /* 0x000fe20003f3d000 */
[----:B------:R-:W-:Y:S01]  /*3b90*/  FADD.FTZ R37, R15, R2 ;  /* 0x000000020f257221 */ /* 0x000fe20000010000 */
[----:B------:R-:W-:Y:S01]  /*3ba0*/  LOP3.LUT P5, RZ, R16, 0x80000, RZ, 0xc0, !PT ;  /* 0x0008000010ff7812 */ /* 0x000fe200078ac0ff */
[----:B------:R-:W-:Y:S01]  /*3bb0*/  VIADD R14, R75, UR5 ;  /* 0x000000054b0e7c36 */ /* 0x000fe20008000000 */
[----:B------:R-:W-:Y:S01]  /*3bc0*/  FSEL R0, R0, RZ, P1 ;  /* 0x000000ff00007208 */ /* 0x000fe20000800000 */
[----:B------:R-:W-:Y:S01]  /*3bd0*/  FADD.FTZ R2, R20, R37 ;  /* 0x0000002514027221 */ /* 0x000fe20000010000 */
[----:B------:R-:W-:Y:S01]  /*3be0*/  MUFU.EX2 R57, R57 ;  /* 0x0000003900397308 */ /* 0x000fe20000000800 */
[----:B----4-:R-:W-:-:S02]  /*3bf0*/  F2FP.F16.F32.PACK_AB R178, R53, R52 ;  /* 0x0000003435b2723e */ /* 0x010fc400000000ff */
        /* <DEDUP_REMOVED lines=8> */
[----:B------:R-:W-:Y:S01]  /*3c80*/  FFMA.FTZ R39, R39, UR10, -R0 ;  /* 0x0000000a27277c23 */ /* 0x000fe20008010800 */
[----:B------:R-:W-:Y:S01]  /*3c90*/  FADD.FTZ R41, R21, R2 ;  /* 0x0000000215297221 */ /* 0x000fe20000010000 */
[--C-:B------:R-:W-:Y:S01]  /*3ca0*/  FFMA.FTZ R42, R42, UR10, -R0.reuse ;  /* 0x0000000a2a2a7c23 */ /* 0x100fe20008010800 */
[--C-:B------:R-:W-:Y:S01]  /*3cb0*/  FFMA.FTZ R43, R43, UR10, -R0.reuse ;  /* 0x0000000a2b2b7c23 */ /* 0x100fe20008010800 */
[--C-:B------:R-:W-:Y:S01]  /*3cc0*/  FFMA.FTZ R46, R46, UR10, -R0.reuse ;  /* 0x0000000a2e2e7c23 */ /* 0x100fe20008010800 */
[--C-:B------:R-:W-:Y:S01]  /*3cd0*/  FFMA.FTZ R47, R47, UR10, -R0.reuse ;  /* 0x0000000a2f2f7c23 */ /* 0x100fe20008010800 */
[----:B------:R-:W0:Y:S01]  /*3ce0*/  MUFU.EX2 R27, R27 ;  /* 0x0000001b001b7308 */ /* 0x000e220000000800 */
[--C-:B------:R-:W-:Y:S01]  /*3cf0*/  FFMA.FTZ R50, R50, UR10, -R0.reuse ;  /* 0x0000000a32327c23 */ /* 0x100fe20008010800 */
[----:B------:R-:W-:Y:S01]  /*3d00*/  FADD.FTZ R12, R24, R41 ;  /* 0x00000029180c7221 */ /* 0x000fe20000010000 */
[--C-:B------:R-:W-:Y:S01]  /*3d10*/  FFMA.FTZ R51, R51, UR10, -R0.reuse ;  /* 0x0000000a33337c23 */ /* 0x100fe20008010800 */
[--C-:B------:R-:W-:Y:S01]  /*3d20*/  FFMA.FTZ R54, R54, UR10, -R0.reuse ;  /* 0x0000000a36367c23 */ /* 0x100fe20008010800 */
[----:B------:R-:W-:Y:S01]  /*3d30*/  FFMA.FTZ R55, R55, UR10, -R0 ;  /* 0x0000000a37377c23 */ /* 0x000fe20008010800 */
[----:B------:R-:W-:Y:S01]  /*3d40*/  FADD.FTZ R41, R25, R12 ;  /* 0x0000000c19297221 */ /* 0x000fe20000010000 */
[--C-:B------:R-:W-:Y:S01]  /*3d50*/  FFMA.FTZ R58, R58, UR10, -R0.reuse ;  /* 0x0000000a3a3a7c23 */ /* 0x100fe20008010800 */
[----:B------:R-:W1:Y:S01]  /*3d60*/  MUFU.EX2 R30, R30 ;  /* 0x0000001e001e7308 */ /* 0x000e620000000800 */
[--C-:B------:R-:W-:Y:S01]  /*3d70*/  FFMA.FTZ R59, R59, UR10, -R0.reuse ;  /* 0x0000000a3b3b7c23 */ /* 0x100fe20008010800 */
[----:B------:R-:W-:Y:S01]  /*3d80*/  FADD.FTZ R12, R10, R41 ;  /* 0x000000290a0c7221 */ /* 0x000fe20000010000 */
[--C-:B------:R-:W-:Y:S01]  /*3d90*/  FFMA.FTZ R62, R62, UR10, -R0.reuse ;  /* 0x0000000a3e3e7c23 */ /* 0x100fe20008010800 */
[--C-:B------:R-:W-:Y:S01]  /*3da0*/  FFMA.FTZ R63, R63, UR10, -R0.reuse ;  /* 0x0000000a3f3f7c23 */ /* 0x100fe20008010800 */
[----:B------:R-:W-:Y:S01]  /*3db0*/  FFMA.FTZ R66, R66, UR10, -R0 ;  /* 0x0000000a42427c23 */ /* 0x000fe20008010800 */
[----:B------:R-:W-:Y:S01]  /*3dc0*/  FADD.FTZ R41, R13, R12 ;  /* 0x0000000c0d297221 */ /* 0x000fe20000010000 */
[--C-:B------:R-:W-:Y:S01]  /*3dd0*/  FFMA.FTZ R67, R67, UR10, -R0.reuse ;  /* 0x0000000a43437c23 */ /* 0x100fe20008010800 */
[----:B------:R-:W2:Y:S01]  /*3de0*/  MUFU.EX2 R31, R31 ;  /* 0x0000001f001f7308 */ /* 0x000ea20000000800 */
[----:B0-----:R-:W-:Y:S01]  /*3df0*/  FADD.FTZ R37, R26, R27 ;  /* 0x0000001b1a257221 */ /* 0x001fe20000010000 */
[----:B------:R-:W-:Y:S01]  /*3e00*/  FADD.FTZ R12, R182, R41 ;  /* 0x00000029b60c7221 */ /* 0x000fe20000010000 */
[--C-:B------:R-:W-:Y:S01]  /*3e10*/  FFMA.FTZ R70, R70, UR10, -R0.reuse ;  /* 0x0000000a46467c23 */ /* 0x100fe20008010800 */
[----:B------:R-:W-:Y:S01]  /*3e20*/  FFMA.FTZ R0, R71, UR10, -R0 ;  /* 0x0000000a47007c23 */ /* 0x000fe20008010800 */
[----:B------:R-:W-:Y:S01]  /*3e30*/  R2UR UR11, R14 ;  /* 0x000000000e0b72ca */ /* 0x000fe200000e0000 */
[C---:B------:R-:W-:Y:S01]  /*3e40*/  FADD.FTZ R41, R29.reuse, R12 ;  /* 0x0000000c1d297221 */ /* 0x040fe20000010000 */
[----:B------:R-:W-:Y:S01]  /*3e50*/  F2FP.F16.F32.PACK_AB R182, R29, R182 ;  /* 0x000000b61db6723e */ /* 0x000fe200000000ff */
[----:B------:R-:W0:Y:S01]  /*3e60*/  MUFU.EX2 R34, R34 ;  /* 0x0000002200227308 */ /* 0x000e220000000800 */
[----:B-1----:R-:W-:Y:S01]  /*3e70*/  FADD.FTZ R2, R30, R37 ;  /* 0x000000251e027221 */ /* 0x002fe20000010000 */
[----:B------:R-:W-:Y:S01]  /*3e80*/  FADD.FTZ R12, R48, R41 ;  /* 0x00000029300c7221 */ /* 0x000fe20000010000 */
[----:B------:R-:W-:Y:S01]  /*3e90*/  F2FP.F16.F32.PACK_AB R172, R57, R56 ;  /* 0x0000003839ac723e */ /* 0x000fe200000000ff */
[----:B------:R-:W-:Y:S01]  /*3ea0*/  VIADD R14, R74, 0xfffffffe ;  /* 0xfffffffe4a0e7836 */ /* 0x000fe20000000000 */
[----:B------:R-:W-:Y:S01]  /*3eb0*/  F2FP.F16.F32.PACK_AB R189, R27, R26 ;  /* 0x0000001a1bbd723e */ /* 0x000fe200000000ff */
[----:B------:R-:W-:-:S02]  /*3ec0*/  FADD.FTZ R41, R49, R12 ;  /* 0x0000000c31297221 */ /* 0x000fc40000010000 */
[----:B------:R-:W1:Y:S01]  /*3ed0*/  MUFU.EX2 R35, R35 ;  /* 0x0000002300237308 */ /* 0x000e620000000800 */
[C---:B--2---:R-:W-:Y:S01]  /*3ee0*/  FADD.FTZ R37, R31.reuse, R2 ;  /* 0x000000021f257221 */ /* 0x044fe20000010000 */
[----:B------:R-:W-:Y:S01]  /*3ef0*/  FADD.FTZ R12, R52, R41 ;  /* 0x00000029340c7221 */ /* 0x000fe20000010000 */
[----:B------:R-:W-:-:S03]  /*3f00*/  F2FP.F16.F32.PACK_AB R191, R31, R30 ;  /* 0x0000001e1fbf723e */ /* 0x000fc600000000ff */
[----:B------:R-:W-:Y:S02]  /*3f10*/  FADD.FTZ R41, R53, R12 ;  /* 0x0000000c35297221 */ /* 0x000fe40000010000 */
[----:B------:R-:W2:Y:S01]  /*3f20*/  MUFU.EX2 R38, R38 ;  /* 0x0000002600267308 */ /* 0x000ea20000000800 */
[----:B0-----:R-:W-:Y:S01]  /*3f30*/  FADD.FTZ R2, R34, R37 ;  /* 0x0000002522027221 */ /* 0x001fe20000010000 */
[----:B------:R-:W-:-:S04]  /*3f40*/  FADD.FTZ R12, R56, R41 ;  /* 0x00000029380c7221 */ /* 0x000fc80000010000 */
[----:B------:R-:W-:Y:S02]  /*3f50*/  FADD.FTZ R15, R57, R12 ;  /* 0x0000000c390f7221 */ /* 0x000fe40000010000 */
        /* <DEDUP_REMOVED lines=44> */
[----:B0-----:R-:W-:-:S07]  /*4220*/  FADD.FTZ R2, R66, R5 ;  /* 0x0000000542027221 */ /* 0x001fce0000010000 */
[----:B------:R-:W0:Y:S01]  /*4230*/  MUFU.EX2 R65, R65 ;  /* 0x0000004100417308 */ /* 0x000e220000000800 */
[----:B-1----:R-:W-:-:S07]  /*4240*/  FADD.FTZ R10, R64, R13 ;  /* 0x0000000d400a7221 */ /* 0x002fce0000010000 */
[----:B------:R-:W1:Y:S01]  /*4250*/  MUFU.EX2 R70, R70 ;  /* 0x0000004600467308 */ /* 0x000e620000000800 */
[C---:B--2---:R-:W-:Y:S01]  /*4260*/  FADD.FTZ R5, R67.reuse, R2 ;  /* 0x0000000243057221 */ /* 0x044fe20000010000 */
[----:B------:R-:W-:-:S06]  /*4270*/  F2FP.F16.F32.PACK_AB R169, R67, R66 ;  /* 0x0000004243a9723e */ /* 0x000fcc00000000ff */
[----:B------:R-:W2:Y:S01]  /*4280*/  MUFU.EX2 R68, R68 ;  /* 0x0000004400447308 */ /* 0x000ea20000000800 */
[C---:B0-----:R-:W-:Y:S01]  /*4290*/  FADD.FTZ R13, R65.reuse, R10 ;  /* 0x0000000a410d7221 */ /* 0x041fe20000010000 */
[----:B------:R-:W-:-:S06]  /*42a0*/  F2FP.F16.F32.PACK_AB R168, R65, R64 ;  /* 0x0000004041a8723e */ /* 0x000fcc00000000ff */
[----:B------:R1:W0:Y:S02]  /*42b0*/  MUFU.EX2 R171, R0 ;  /* 0x0000000000ab7308 */ /* 0x0002240000000800 */
[----:B-1----:R-:W-:Y:S01]  /*42c0*/  FADD.FTZ R0, R70, R5 ;  /* 0x0000000546007221 */ /* 0x002fe20000010000 */
[----:B--2---:R-:W-:Y:S01]  /*42d0*/  FADD.FTZ R10, R68, R13 ;  /* 0x0000000d440a7221 */ /* 0x004fe20000010000 */
[----:B------:R-:W-:-:S03]  /*42e0*/  F2FP.F16.F32.PACK_AB R170, R33, R68 ;  /* 0x0000004421aa723e */ /* 0x000fc600000000ff */
[----:B------:R-:W-:Y:S01]  /*42f0*/  FADD.FTZ R10, R33, R10 ;  /* 0x0000000a210a7221 */ /* 0x000fe20000010000 */
[C---:B0-----:R-:W-:Y:S01]  /*4300*/  FADD.FTZ R5, R171.reuse, R0 ;  /* 0x00000000ab057221 */ /* 0x041fe20000010000 */
[----:B------:R-:W-:Y:S01]  /*4310*/  F2FP.F16.F32.PACK_AB R171, R171, R70 ;  /* 0x00000046abab723e */ /* 0x000fe200000000ff */
[----:B------:R-:W-:Y:S06]  /*4320*/  @!P5 BRA `(.L_x_4280) ;  /* 0x000000000054d947 */ /* 0x000fec0003800000 */
[C---:B------:R-:W-:Y:S01]  /*4330*/  ISETP.GT.AND P1, PT, R75.reuse, RZ, PT ;  /* 0x000000ff4b00720c */ /* 0x040fe20003f24270 */
[----:B------:R-:W-:-:S05]  /*4340*/  VIADD R0, R75, 0xffffffff ;  /* 0xffffffff4b007836 */ /* 0x000fca0000000000 */
[----:B------:R-:W-:-:S07]  /*4350*/  R2UR UR14, R0 ;  /* 0x00000000000e72ca */ /* 0x000fce00000e0000 */
[----:B------:R-:W-:Y:S08]  /*4360*/  @P1 BRA `(.L_x_4281) ;  /* 0x0000000000241947 */ /* 0x000ff00003800000 */
[----:B------:R-:W-:Y:S01]  /*4370*/  R2UR UR14, R75 ;  /* 0x000000004b0e72ca */ /* 0x000fe200000e0000 */
[----:B------:R-:W-:Y:S02]  /*4380*/  ULDC UR15, c[0x0][0x9e4] ;  /* 0x00027900000f7ab9 */ /* 0x000fe40000000800 */
[----:B------:R-:W-:-:S10]  /*4390*/  UISETP.NE.AND UP0, UPT, UR15, 0x1, UPT ;  /* 0x000000010f00788c */ /* 0x000fd4000bf05270 */
[----:B------:R-:W-:Y:S01]  /*43a0*/  UIADD3 UR14, -UR14, URZ, URZ ;  /* 0x0000003f0e0e7290 */ /* 0x000fe2000fffe13f */
[----:B------:R-:W-:-:S03]  /*43b0*/  @UP0 ULDC.64 UR4, c[0x0][0x9e8] ;  /* 0x00027a0000040ab9 */ /* 0x000fc60000000a00 */
[----:B------:R-:W-:-:S04]  /*43c0*/  UIMAD.WIDE.U32 UR6, UR14, UR4, URZ ;  /* 0x000000040e0672a5 */ /* 0x000fc8000f8e003f */
[----:B------:R-:W-:-:S04]  /*43d0*/  @UP0 USHF.R.U32.HI UR14, URZ, UR5, UR7 ;  /* 0x000000053f0e0299 */ /* 0x000fc80008011607 */
[----:B------:R-:W-:Y:S01]  /*43e0*/  ULOP3.LUT UR14, URZ, UR14, URZ, 0x33, !UPT ;  /* 0x0000000e3f0e7292 */ /* 0x000fe2000f8e333f */
[----:B------:R-:W-:Y:S11]  /*43f0*/  BRA `(.L_x_4282) ;  /* 0x0000000000147947 */ /* 0x000ff60003800000 */
.L_x_4281:
[----:B------:R-:W-:Y:S02]  /*4400*/  ULDC UR15, c[0x0][0x9e4] ;  /* 0x00027900000f7ab9 */ /* 0x000fe40000000800 */
[----:B------:R-:W-:-:S11]  /*4410*/  UISETP.NE.AND UP0, UPT, UR15, 0x1, UPT ;  /* 0x000000010f00788c */ /* 0x000fd6000bf05270 */
[----:B------:R-:W-:Y:S02]  /*4420*/  @UP0 ULDC.64 UR4, c[0x0][0x9e8] ;  /* 0x00027a0000040ab9 */ /* 0x000fe40000000a00 */
[----:B------:R-:W-:-:S04]  /*4430*/  UIMAD.WIDE.U32 UR6, UR14, UR4, URZ ;  /* 0x000000040e0672a5 */ /* 0x000fc8000f8e003f */
[----:B------:R-:W-:-:S12]  /*4440*/  @UP0 USHF.R.U32.HI UR14, URZ, UR5, UR7 ;  /* 0x000000053f0e0299 */ /* 0x000fd80008011607 */
.L_x_4282:
[----:B------:R-:W-:-:S04]  /*4450*/  UIMAD UR14, UR14, UR15, UR15 ;  /* 0x0000000f0e0e72a4 */ /* 0x000fc8000f8e020f */
[----:B------:R-:W-:-:S04]  /*4460*/  UISETP.LT.AND UP0, UPT, UR11, UR14, UPT ;  /* 0x0000000e0b00728c */ /* 0x000fc8000bf01270 */
[----:B------:R-:W-:-:S12]  /*4470*/  USEL UR11, UR11, UR14, UP0 ;  /* 0x0000000e0b0b7287 */ /* 0x000fd80008000000 */
.L_x_4280:
[----:B------:R-:W-:Y:S01]  /*4480*/  UIMAD.WIDE UR4, UR11, 0x2aaaaaab, URZ ;  /* 0x2aaaaaab0b0478a5 */ /* 0x000fe2000f8e023f */
[----:B------:R-:W-:Y:S01]  /*4490*/  IMAD.MOV.U32 R2, RZ, RZ, 0x3f800000 ;  /* 0x3f800000ff027424 */ /* 0x000fe200078e00ff */
[----:B------:R-:W-:Y:S01]  /*44a0*/  CS2R R118, SRZ ;  /* 0x0000000000767805 */ /* 0x000fe2000001ff00 */
[----:B------:R-:W-:Y:S01]  /*44b0*/  IMAD.MOV.U32 R0, RZ, RZ, 0x3f800000 ;  /* 0x3f800000ff007424 */ /* 0x000fe200078e00ff */
        /* <DEDUP_REMOVED lines=61> */
[----:B------:R-:W-:Y:S01]  /*4890*/  ULDC UR55, c[0x0][0x988] ;  /* 0x0002620000377ab9 */ /* 0x000fe20000000800 */
[----:B------:R-:W-:-:S05]  /*48a0*/  ULDC UR59, c[0x0][0x9e0] ;  /* 0x00027800003b7ab9 */ /* 0x000fca0000000800 */
.L_x_4302:
[----:B------:R-:W-:-:S04]  /*48b0*/  UISETP.NE.AND UP0, UPT, UR4, 0x1, UPT ;  /* 0x000000010400788c */ /* 0x000fc8000bf05270 */
[----:B------:R-:W-:-:S04]  /*48c0*/  USEL UR38, URZ, 0x1, UP0 ;  /* 0x000000013f267887 */ /* 0x000fc80008000000 */
[----:B------:R-:W-:Y:S01]  /*48d0*/  ULOP3.LUT UR38, UR7, UR38, URZ, 0x3c, !UPT ;  /* 0x0000002607267292 */ /* 0x000fe2000f8e3c3f */
[----:B------:R-:W-:Y:S11]  /*48e0*/  @!P0 BRA `(.L_x_4284) ;  /* 0x0000000000048947 */ /* 0x000ff60003800000 */
[----:B------:R-:W-:Y:S01]  /*48f0*/  BPT.TRAP 0x1 ;  /* 0x000000040000795c */ /* 0x000fe20000300000 */
.L_x_4284:
        /* <DEDUP_REMOVED lines=9> */
.L_x_4285:
[----:B-1----:R-:W-:Y:S05]  /*4990*/  @P1 BRA `(.L_x_4286) ;  /* 0x0000000000081947 */ /* 0x002fea0003800000 */
[----:B------:R-:W1:Y:S02]  /*49a0*/  SYNCS.PHASECHK.TRANS64.TRYWAIT P1, [UR6+0x30830], R3 ;  /* 0x03083003ff0075a7 */ /* 0x000e640008020146 */
[----:B-1----:R-:W-:Y:S05]  /*49b0*/  @!P1 BRA `(.L_x_4287) ;  /* 0x000000fc00509947 */ /* 0x002fea0003800000 */
.L_x_4286:
        /* <DEDUP_REMOVED lines=124> */
[----:B------:R-:W-:Y:S01]  /*5180*/  HGMMA.64x96x16.F32 R120, gdesc[UR48], R120, gsb0 ;  /* 0x01600000307879f0 */ /* 0x000fe20008000878 */
[----:B------:R-:W-:Y:S01]  /*5190*/  UIADD3 UR50, UR5, 0x4, URZ ;  /* 0x0000000405327890 */ /* 0x000fe2000fffe03f */
[----:B------:R-:W-:Y:S01]  /*51a0*/  FMUL.FTZ R119, R119, R2 ;  /* 0x0000000277777220 */ /* 0x000fe20000410000 */
[----:B------:R-:W-:Y:S01]  /*51b0*/  UMOV UR48, UR56 ;  /* 0x0000003800307c82 */ /* 0x000fe20008000000 */
[----:B------:R-:W-:Y:S01]  /*51c0*/  UMOV UR49, UR57 ;  /* 0x0000003900317c82 */ /* 0x000fe20008000000 */
[----:B------:R-:W-:Y:S01]  /*51d0*/  UMOV UR51, 0x40000040 ;  /* 0x4000004000337882 */ /* 0x000fe20000000000 */
[----:B------:R-:W-:-:S02]  /*51e0*/  WARPGROUP.DEPBAR.LE gsb0, 0x0 ;  /* 0x00008000000079c5 */ /* 0x000fc40000010000 */
        /* <DEDUP_REMOVED lines=36> */
.L_x_4288:
[----:B------:R-:W-:Y:S01]  /*5430*/  ULEA UR5, UR4, UR40, 0x3 ;  /* 0x0000002804057291 */ /* 0x000fe2000f8e183f */
[----:B------:R-:W-:-:S05]  /*5440*/  IMAD.U32 R0, RZ, RZ, UR7 ;  /* 0x00000007ff007e24 */ /* 0x000fca000f8e00ff */
[----:B------:R-:W-:-:S04]  /*5450*/  SHF.L.U32 R0, R0, 0x1f, RZ ;  /* 0x0000001f00007819 */ /* 0x000fc800000006ff */
[----:B------:R2:W3:Y:S01]  /*5460*/  SYNCS.PHASECHK.TRANS64.TRYWAIT P1, [UR5+0x30850], R0 ;  /* 0x03085000ff0075a7 */ /* 0x0004e20008020145 */
[----:B------:R-:W-:Y:S05]  /*5470*/  @!P0 BRA `(.L_x_4289) ;  /* 0x0000000000048947 */ /* 0x000fea0003800000 */
[----:B------:R-:W-:Y:S01]  /*5480*/  BPT.TRAP 0x1 ;  /* 0x000000040000795c */ /* 0x000fe20000300000 */
.L_x_4289:
[----:B---3--:R-:W-:Y:S05]  /*5490*/  @P1 BRA `(.L_x_4290) ;  /* 0x0000000000081947 */ /* 0x008fea0003800000 */
[----:B------:R-:W3:Y:S02]  /*54a0*/  SYNCS.PHASECHK.TRANS64.TRYWAIT P1, [UR5+0x30850], R0 ;  /* 0x03085000ff0075a7 */ /* 0x000ee40008020145 */
[----:B---3--:R-:W-:Y:S05]  /*54b0*/  @!P1 BRA `(.L_x_4291) ;  /* 0x000000f000a89947 */ /* 0x008fea0003800000 */
.L_x_4290:
        /* <DEDUP_REMOVED lines=37> */
.L_x_4292:
[----:B------:R-:W-:Y:S01]  /*5710*/  ISETP.NE.AND P2, PT, R199, 0x1, PT ;  /* 0x00000001c700780c */ /* 0x000fe20003f45270 */
[----:B------:R-:W-:Y:S01]  /*5720*/  VIADD R21, R19, UR41 ;  /* 0x0000002913157c36 */ /* 0x000fe20008000000 */
[----:B------:R-:W3:Y:S01]  /*5730*/  LDC R11, c[0x0][0x288] ;  /* 0x0000a200ff0b7b82 */ /* 0x000ee20000000800 */
[----:B------:R-:W-:Y:S01]  /*5740*/  IMAD R168, R14, -0x60, RZ ;  /* 0xffffffa00ea87824 */ /* 0x000fe200078e02ff */
[----:B------:R-:W-:Y:S01]  /*5750*/  UIADD3 UR6, UR6, 0x30840, URZ ;  /* 0x0003084006067890 */ /* 0x000fe2000fffe03f */
[----:B------:R-:W-:Y:S01]  /*5760*/  LOP3.LUT P1, RZ, R16, 0x80000, RZ, 0xc0, !PT ;  /* 0x0008000010ff7812 */ /* 0x000fe2000782c0ff */
[----:B------:R-:W-:Y:S02]  /*5770*/  ULOP3.LUT UR4, URZ, UR58, URZ, 0x33, !UPT ;  /* 0x0000003a3f047292 */ /* 0x000fe4000f8e333f */
[----:B------:R-:W-:-:S05]  /*5780*/  UPRMT UR6, UR61, 0x654, UR6 ;  /* 0x000006543d067896 */ /* 0x000fca0008000006 */
[----:B0-2---:R-:W0:Y:S08]  /*5790*/  @P2 LDC R0, c[0x0][0x44c] ;  /* 0x00011300ff002b82 */ /* 0x005e300000000800 */
[----:B-1----:R-:W1:Y:S01]  /*57a0*/  @P2 LDC R3, c[0x0][0x450] ;  /* 0x00011400ff032b82 */ /* 0x002e620000000800 */
[----:B------:R-:W-:Y:S01]  /*57b0*/  SYNCS.ARRIVE.TRANS64.RED.A1T0 RZ, [UR6], RZ ;  /* 0x000000ffffff79a7 */ /* 0x000fe20008100406 */
[----:B0-----:R-:W-:-:S05]  /*57c0*/  @P2 IMAD.HI.U32 R0, R21, R0, RZ ;  /* 0x0000000015002227 */ /* 0x001fca00078e00ff */
[----:B-1----:R-:W-:Y:S01]  /*57d0*/  @P2 SHF.R.U32.HI R21, RZ, R3, R0 ;  /* 0x00000003ff152219 */ /* 0x002fe20000011600 */
[----:B------:R-:W-:-:S04]  /*57e0*/  VIADD R3, R168, 0x1 ;  /* 0x00000001a8037836 */ /* 0x000fc80000000000 */
[----:B------:R-:W0:Y:S01]  /*57f0*/  SHFL.IDX PT, R2, R21, RZ, 0x1c1f ;  /* 0x001c1fff15027589 */ /* 0x000e2200000e0000 */
[----:B------:R-:W-:-:S05]  /*5800*/  IMAD R4, R18, -0x2, R3 ;  /* 0xfffffffe12047824 */ /* 0x000fca00078e0203 */
[C---:B---3--:R-:W-:Y:S01]  /*5810*/  IADD3 R0, R4.reuse, -R11, R17 ;  /* 0x8000000b04007210 */ /* 0x048fe20007ffe011 */
[----:B------:R-:W-:-:S04]  /*5820*/  VIADD R4, R4, 0xffffffff ;  /* 0xffffffff04047836 */ /* 0x000fc80000000000 */
[C---:B------:R-:W-:Y:S02]  /*5830*/  VIADD R169, R0.reuse, UR59 ;  /* 0x0000003b00a97c36 */ /* 0x040fe40008000000 */
[----:B------:R-:W-:Y:S02]  /*5840*/  VIADD R170, R0, UR4 ;  /* 0x0000000400aa7c36 */ /* 0x000fe40008000000 */
[--C-:B0-----:R-:W-:Y:S02]  /*5850*/  IMAD.IADD R0, R169, 0x1, R2.reuse ;  /* 0x00000001a9007824 */ /* 0x101fe400078e0202 */
[----:B------:R-:W-:Y:S01]  /*5860*/  IMAD.IADD R20, R170, 0x1, R2 ;  /* 0x00000001aa147824 */ /* 0x000fe200078e0202 */
[----:B------:R-:W-:Y:S06]  /*5870*/  @!P1 BRA `(.L_x_4293) ;  /* 0x0000000000549947 */ /* 0x000fec0003800000 */
[----:B------:R-:W-:Y:S01]  /*5880*/  IADD3 R15, R17, -R11, R2 ;  /* 0x8000000b110f7210 */ /* 0x000fe20007ffe002 */
[----:B------:R-:W-:Y:S03]  /*5890*/  BSSY B0, `(.L_x_4294) ;  /* 0x0000010000007945 */ /* 0x000fe60003800000 */
        /* <DEDUP_REMOVED lines=10> */
.L_x_4295:
[----:B------:R-:W-:-:S05]  /*5940*/  IMAD.U32 R171, RZ, RZ, UR54 ;  /* 0x00000036ffab7e24 */ /* 0x000fca000f8e00ff */
[----:B------:R-:W-:-:S13]  /*5950*/  ISETP.NE.AND P1, PT, R171, 0x1, PT ;  /* 0x00000001ab00780c */ /* 0x000fda0003f25270 */
[----:B------:R-:W0:Y:S02]  /*5960*/  @P1 LDC.64 R2, c[0x0][0x9e8] ;  /* 0x00027a00ff021b82 */ /* 0x000e240000000a00 */
[----:B0-----:R-:W-:-:S05]  /*5970*/  @P1 IMAD.HI.U32 R2, R15, R2, RZ ;  /* 0x000000020f021227 */ /* 0x001fca00078e00ff */
[----:B------:R-:W-:-:S07]  /*5980*/  @P1 SHF.R.U32.HI R15, RZ, R3, R2 ;  /* 0x00000003ff0f1219 */ /* 0x000fce0000011602 */
.L_x_4296:
[----:B------:R-:W-:Y:S05]  /*5990*/  BSYNC B0 ;  /* 0x0000000000007941 */ /* 0x000fea0003800000 */
.L_x_4294:
[----:B------:R-:W-:-:S05]  /*59a0*/  IMAD R15, R15, R171, R4 ;  /* 0x000000ab0f0f7224 */ /* 0x000fca00078e0204 */
[----:B------:R-:W-:Y:S02]  /*59b0*/  VIADDMNMX R0, R15, R171, R0, PT ;  /* 0x000000ab0f007246 */ /* 0x000fe40003800100 */
[----:B------:R-:W-:-:S07]  /*59c0*/  VIMNMX R20, R20, R15, !PT ;  /* 0x0000000f14147248 */ /* 0x000fce0007fe0100 */
.L_x_4293:
[C---:B------:R-:W-:Y:S01]  /*59d0*/  ISETP.GE.AND P1, PT, R168.reuse, 0x2, PT ;  /* 0x00000002a800780c */ /* 0x040fe20003f26270 */
[----:B------:R-:W0:Y:S01]  /*59e0*/  SHFL.IDX PT, R2, R21, 0x1, 0x1c1f ;  /* 0x003c1f0015027f89 */ /* 0x000e2200000e0000 */
[----:B------:R-:W-:Y:S02]  /*59f0*/  ISETP.GE.AND P2, PT, R168, 0x9, PT ;  /* 0x00000009a800780c */ /* 0x000fe40003f46270 */
[----:B------:R-:W-:Y:S02]  /*5a00*/  ISETP.GT.AND P4, PT, R20, 0x1, !P1 ;  /* 0x000000011400780c */ /* 0x000fe40004f84270 */
[----:B------:R-:W-:Y:S02]  /*5a10*/  ISETP.GE.AND P5, PT, R168, 0xa, PT ;  /* 0x0000000aa800780c */ /* 0x000fe40003fa6270 */
[----:B------:R-:W-:Y:S02]  /*5a20*/  ISETP.GT.AND P3, PT, R20, 0x8, !P2 ;  /* 0x000000081400780c */ /* 0x000fe40005764270 */
[----:B------:R-:W-:-:S02]  /*5a30*/  ISETP.LT.OR P4, PT, R0, 0x2, P4 ;  /* 0x000000020000780c */ /* 0x000fc40002781670 */
[----:B------:R-:W-:Y:S02]  /*5a40*/  ISETP.LT.OR P3, PT, R0, 0x9, P3 ;  /* 0x000000090000780c */ /* 0x000fe40001f61670 */
[----:B------:R-:W-:Y:S02]  /*5a50*/  FSEL R121, R121, -INF , !P4 ;  /* 0xff80000079797808 */ /* 0x000fe40006000000 */
[----:B------:R-:W-:Y:S02]  /*5a60*/  ISETP.GE.AND P4, PT, R168, 0x11, PT ;  /* 0x00000011a800780c */ /* 0x000fe40003f86270 */
[----:B------:R-:W-:Y:S02]  /*5a70*/  LOP3.LUT R16, R16, 0xfffffffb, RZ, 0xc0, !PT ;  /* 0xfffffffb10107812 */ /* 0x000fe400078ec0ff */
[----:B------:R-:W-:Y:S02]  /*5a80*/  FSEL R124, R124, -INF , !P3 ;  /* 0xff8000007c7c7808 */ /* 0x000fe40005800000 */
[----:B------:R-:W-:-:S02]  /*5a90*/  ISETP.GT.AND P3, PT, R20, 0x9, !P5 ;  /* 0x000000091400780c */ /* 0x000fc40006f64270 */
[----:B------:R-:W-:Y:S02]  /*5aa0*/  @P5 LOP3.LUT R16, R16, 0x4, RZ, 0xfc, !PT ;  /* 0x0000000410105812 */ /* 0x000fe400078efcff */
[----:B------:R-:W-:Y:S02]  /*5ab0*/  ISETP.LT.OR P3, PT, R0, 0xa, P3 ;  /* 0x0000000a0000780c */ /* 0x000fe40001f61670 */
[----:B------:R-:W-:Y:S02]  /*5ac0*/  LOP3.LUT R16, R16, 0xfffffff7, RZ, 0xc0, !PT ;  /* 0xfffffff710107812 */ /* 0x000fe400078ec0ff */
[----:B------:R-:W-:Y:S02]  /*5ad0*/  FSEL R125, R125, -INF , !P3 ;  /* 0xff8000007d7d7808 */ /* 0x000fe40005800000 */
[----:B------:R-:W-:Y:S02]  /*5ae0*/  @P4 LOP3.LUT R16, R16, 0x8, RZ, 0xfc, !PT ;  /* 0x0000000810104812 */ /* 0x000fe400078efcff */
[----:B------:R-:W-:-:S02]  /*5af0*/  ISETP.GT.AND P3, PT, R20, 0x10, !P4 ;  /* 0x000000101400780c */ /* 0x000fc40006764270 */
[----:B------:R-:W-:Y:S02]  /*5b00*/  ISETP.GE.AND P4, PT, R168, 0x12, PT ;  /* 0x00000012a800780c */ /* 0x000fe40003f86270 */
[----:B------:R-:W-:Y:S02]  /*5b10*/  ISETP.LT.OR P3, PT, R0, 0x11, P3 ;  /* 0x000000110000780c */ /* 0x000fe40001f61670 */
[----:B------:R-:W-:Y:S02]  /*5b20*/  LOP3.LUT R16, R16, 0xffffffef, RZ, 0xc0, !PT ;  /* 0xffffffef10107812 */ /* 0x000fe400078ec0ff */
[----:B------:R-:W-:Y:S02]  /*5b30*/  FSEL R128, R128, -INF , !P3 ;  /* 0xff80000080807808 */ /* 0x000fe40005800000 */
[----:B------:R-:W-:-:S04]  /*5b40*/  ISETP.GT.AND P3, PT, R20, 0x11, !P4 ;  /* 0x000000111400780c */ /* 0x000fc80006764270 */
[----:B------:R-:W-:Y:S02]  /*5b50*/  ISETP.LT.OR P3, PT, R0, 0x12, P3 ;  /* 0x000000120000780c */ /* 0x000fe40001f61670 */
[----:B------:R-:W-:Y:S02]  /*5b60*/  @P4 LOP3.LUT R16, R16, 0x10, RZ, 0xfc, !PT ;  /* 0x0000001010104812 */ /* 0x000fe400078efcff */
[----:B------:R-:W-:Y:S02]  /*5b70*/  ISETP.GE.AND P4, PT, R168, 0x19, PT ;  /* 0x00000019a800780c */ /* 0x000fe40003f86270 */
[----:B------:R-:W-:Y:S02]  /*5b80*/  LOP3.LUT R16, R16, 0xfffbffff, RZ, 0xc0, !PT ;  /* 0xfffbffff10107812 */ /* 0x000fe400078ec0ff */
[----:B------:R-:W-:Y:S02]  /*5b90*/  FSEL R129, R129, -INF , !P3 ;  /* 0xff80000081817808 */ /* 0x000fe40005800000 */
[----:B------:R-:W-:-:S04]  /*5ba0*/  ISETP.GT.AND P3, PT, R20, 0x18, !P4 ;  /* 0x000000181400780c */ /* 0x000fc80006764270 */
[----:B------:R-:W-:-:S03]  /*5bb0*/  ISETP.LT.OR P3, PT, R0, 0x19, P3 ;  /* 0x000000190000780c */ /* 0x000fc60001f61670 */
        /* <DEDUP_REMOVED lines=68> */
[----:B------:R-:W-:Y:S02]  /*6000*/  FSEL R153, R153, -INF , !P3 ;  /* 0xff80000099997808 */ /* 0x000fe40005800000 */
[----:B------:R-:W-:Y:S02]  /*6010*/  LOP3.LUT R16, R16, 0xffffffbf, RZ, 0xc0, !PT ;  /* 0xffffffbf10107812 */ /* 0x000fe400078ec0ff */
[----:B------:R-:W-:-:S04]  /*6020*/  ISETP.GT.AND P3, PT, R20, 0x48, !P4 ;  /* 0x000000481400780c */ /* 0x000fc80006764270 */
[----:B------:R-:W-:-:S03]  /*6030*/  ISETP.LT.OR P3, PT, R0, 0x49, P3 ;  /* 0x000000490000780c */ /* 0x000fc60001f61670 */
[----:B------:R-:W-:Y:S02]  /*6040*/  @P4 LOP3.LUT R16, R16, 0x40, RZ, 0xfc, !PT ;  /* 0x0000004010104812 */ /* 0x000fe400078efcff */
[----:B------:R-:W-:Y:S02]  /*6050*/  ISETP.GE.AND P4, PT, R168, 0x4a, PT ;  /* 0x0000004aa800780c */ /* 0x000fe40003f86270 */
[----:B------:R-:W-:Y:S02]  /*6060*/  FSEL R156, R156, -INF , !P3 ;  /* 0xff8000009c9c7808 */ /* 0x000fe40005800000 */
[----:B------:R-:W-:Y:S02]  /*6070*/  ISETP.GT.AND P3, PT, R20, 0x49, !P4 ;  /* 0x000000491400780c */ /* 0x000fe40006764270 */
[----:B------:R-:W-:Y:S02]  /*6080*/  LOP3.LUT R16, R16, 0xffffffdf, RZ, 0xc0, !PT ;  /* 0xffffffdf10107812 */ /* 0x000fe400078ec0ff */
[----:B------:R-:W-:-:S04]  /*6090*/  ISETP.LT.OR P3, PT, R0, 0x4a, P3 ;  /* 0x0000004a0000780c */ /* 0x000fc80001f61670 */
[----:B------:R-:W-:Y:S02]  /*60a0*/  FSEL R157, R157, -INF , !P3 ;  /* 0xff8000009d9d7808 */ /* 0x000fe40005800000 */
[----:B------:R-:W-:Y:S02]  /*60b0*/  ISETP.GE.AND P3, PT, R168, 0x51, PT ;  /* 0x00000051a800780c */ /* 0x000fe40003f66270 */
[----:B------:R-:W-:Y:S02]  /*60c0*/  @P4 LOP3.LUT R16, R16, 0x20, RZ, 0xfc, !PT ;  /* 0x0000002010104812 */ /* 0x000fe400078efcff */
[----:B------:R-:W-:Y:S02]  /*60d0*/  ISETP.GT.AND P4, PT, R20, 0x50, !P3 ;  /* 0x000000501400780c */ /* 0x000fe40005f84270 */
[----:B------:R-:W-:Y:S02]  /*60e0*/  LOP3.LUT R16, R16, 0xfffffffd, RZ, 0xc0, !PT ;  /* 0xfffffffd10107812 */ /* 0x000fe400078ec0ff */
        /* <DEDUP_REMOVED lines=10> */
[----:B------:R-:W-:-:S13]  /*6190*/  ISETP.GE.AND P6, PT, R168, 0x1, PT ;  /* 0x00000001a800780c */ /* 0x000fda0003fc6270 */
[----:B------:R-:W-:Y:S02]  /*61a0*/  @P6 LOP3.LUT R16, R16, 0x2, RZ, 0xfc, !PT ;  /* 0x0000000210106812 */ /* 0x000fe400078efcff */
[----:B------:R-:W-:Y:S02]  /*61b0*/  ISETP.GT.AND P6, PT, R20, RZ, !P6 ;  /* 0x000000ff1400720c */ /* 0x000fe400077c4270 */
[----:B------:R-:W-:Y:S02]  /*61c0*/  LOP3.LUT R16, R16, 0xfffffffe, RZ, 0xc0, !PT ;  /* 0xfffffffe10107812 */ /* 0x000fe400078ec0ff */
[----:B------:R-:W-:-:S04]  /*61d0*/  ISETP.LT.OR P6, PT, R0, 0x1, P6 ;  /* 0x000000010000780c */ /* 0x000fc800037c1670 */
[----:B------:R-:W-:Y:S02]  /*61e0*/  FSEL R15, R120, -INF , !P6 ;  /* 0xff800000780f7808 */ /* 0x000fe40007000000 */
[----:B------:R-:W-:-:S13]  /*61f0*/  ISETP.GE.AND P6, PT, R168, 0x5a, PT ;  /* 0x0000005aa800780c */ /* 0x000fda0003fc6270 */
[----:B------:R-:W-:Y:S02]  /*6200*/  @P6 LOP3.LUT R16, R16, 0x1, RZ, 0xfc, !PT ;  /* 0x0000000110106812 */ /* 0x000fe400078efcff */
[----:B------:R-:W-:Y:S01]  /*6210*/  ISETP.GT.AND P6, PT, R20, 0x59, !P6 ;  /* 0x000000591400780c */ /* 0x000fe200077c4270 */
[----:B0-----:R-:W-:-:S03]  /*6220*/  IMAD.IADD R20, R170, 0x1, R2 ;  /* 0x00000001aa147824 */ /* 0x001fc600078e0202 */
[----:B------:R-:W-:Y:S01]  /*6230*/  ISETP.LT.OR P6, PT, R0, 0x5a, P6 ;  /* 0x0000005a0000780c */ /* 0x000fe200037c1670 */
[----:B------:R-:W-:-:S03]  /*6240*/  IMAD.IADD R0, R169, 0x1, R2 ;  /* 0x00000001a9007824 */ /* 0x000fc600078e0202 */
[----:B------:R-:W-:Y:S02]  /*6250*/  FSEL R165, R165, -INF , !P6 ;  /* 0xff800000a5a57808 */ /* 0x000fe40007000000 */
[----:B------:R-:W-:-:S13]  /*6260*/  LOP3.LUT P6, RZ, R16, 0x80000, RZ, 0xc0, !PT ;  /* 0x0008000010ff7812 */ /* 0x000fda00078cc0ff */
[----:B------:R-:W-:Y:S05]  /*6270*/  @!P6 BRA `(.L_x_4297) ;  /* 0x000000000054e947 */ /* 0x000fea0003800000 */
        /* <DEDUP_REMOVED lines=12> */
.L_x_4299:
[----:B------:R-:W-:-:S05]  /*6340*/  IMAD.U32 R120, RZ, RZ, UR54 ;  /* 0x00000036ff787e24 */ /* 0x000fca000f8e00ff */
[----:B------:R-:W-:-:S13]  /*6350*/  ISETP.NE.AND P6, PT, R120, 0x1, PT ;  /* 0x000000017800780c */ /* 0x000fda0003fc5270 */
[----:B------:R-:W0:Y:S02]  /*6360*/  @P6 LDC.64 R2, c[0x0][0x9e8] ;  /* 0x00027a00ff026b82 */ /* 0x000e240000000a00 */
[----:B0-----:R-:W-:-:S05]  /*6370*/  @P6 IMAD.HI.U32 R2, R21, R2, RZ ;  /* 0x0000000215026227 */ /* 0x001fca00078e00ff */
[----:B------:R-:W-:-:S07]  /*6380*/  @P6 SHF.R.U32.HI R21, RZ, R3, R2 ;  /* 0x00000003ff156219 */ /* 0x000fce0000011602 */
.L_x_4300:
[----:B------:R-:W-:Y:S05]  /*6390*/  BSYNC B0 ;  /* 0x0000000000007941 */ /* 0x000fea0003800000 */
.L_x_4298:
[----:B------:R-:W-:-:S05]  /*63a0*/  IMAD R21, R21, R120, R4 ;  /* 0x0000007815157224 */ /* 0x000fca00078e0204 */
[----:B------:R-:W-:Y:S02]  /*63b0*/  VIADDMNMX R0, R21, R120, R0, PT ;  /* 0x0000007815007246 */ /* 0x000fe40003800100 */
[----:B------:R-:W-:-:S07]  /*63c0*/  VIMNMX R20, R20, R21, !PT ;  /* 0x0000001514147248 */ /* 0x000fce0007fe0100 */
.L_x_4297:
[C---:B------:R-:W-:Y:S01]  /*63d0*/  ISETP.GT.AND P1, PT, R20.reuse, 0x1, !P1 ;  /* 0x000000011400780c */ /* 0x040fe20004f24270 */
[----:B------:R-:W-:Y:S01]  /*63e0*/  UMOV UR10, UR55 ;  /* 0x00000037000a7c82 */ /* 0x000fe20008000000 */
[----:B------:R-:W-:Y:S02]  /*63f0*/  ISETP.GT.AND P2, PT, R20, 0x8, !P2 ;  /* 0x000000081400780c */ /* 0x000fe40005744270 */
[C---:B------:R-:W-:Y:S02]  /*6400*/  ISETP.LT.OR P1, PT, R0.reuse, 0x2, P1 ;  /* 0x000000020000780c */ /* 0x040fe40000f21670 */
[----:B------:R-:W-:Y:S02]  /*6410*/  ISETP.LT.OR P2, PT, R0, 0x9, P2 ;  /* 0x000000090000780c */ /* 0x000fe40001741670 */
[----:B------:R-:W-:Y:S02]  /*6420*/  FSEL R123, R123, -INF , !P1 ;  /* 0xff8000007b7b7808 */ /* 0x000fe40004800000 */
[----:B------:R-:W-:-:S02]  /*6430*/  LOP3.LUT P1, RZ, R16, 0x4, RZ, 0xc0, !PT ;  /* 0x0000000410ff7812 */ /* 0x000fc4000782c0ff */
[----:B------:R-:W-:Y:S02]  /*6440*/  FSEL R126, R126, -INF , !P2 ;  /* 0xff8000007e7e7808 */ /* 0x000fe40005000000 */
[----:B------:R-:W-:Y:S02]  /*6450*/  ISETP.GT.AND P1, PT, R20, 0x9, !P1 ;  /* 0x000000091400780c */ /* 0x000fe40004f24270 */
[----:B------:R-:W-:Y:S02]  /*6460*/  LOP3.LUT P2, RZ, R16, 0x20000, RZ, 0xc0, !PT ;  /* 0x0002000010ff7812 */ /* 0x000fe4000784c0ff */
[----:B------:R-:W-:Y:S02]  /*6470*/  ISETP.LT.OR P1, PT, R0, 0xa, P1 ;  /* 0x0000000a0000780c */ /* 0x000fe40000f21670 */
[----:B------:R-:W-:Y:S02]  /*6480*/  LOP3.LUT P6, RZ, R16, 0x10000, RZ, 0xc0, !PT ;  /* 0x0001000010ff7812 */ /* 0x000fe400078cc0ff */
[----:B------:R-:W-:-:S02]  /*6490*/  FSEL R127, R127, -INF , !P1 ;  /* 0xff8000007f7f7808 */ /* 0x000fc40004800000 */
[----:B------:R-:W-:Y:S02]  /*64a0*/  LOP3.LUT P1, RZ, R16, 0x8, RZ, 0xc0, !PT ;  /* 0x0000000810ff7812 */ /* 0x000fe4000782c0ff */
[----:B------:R-:W-:Y:S02]  /*64b0*/  FMNMX.FTZ R2, R15, R12, !PT ;  /* 0x0000000c0f027209 */ /* 0x000fe40007810000 */
[----:B------:R-:W-:Y:S02]  /*64c0*/  ISETP.GT.AND P1, PT, R20, 0x10, !P1 ;  /* 0x000000101400780c */ /* 0x000fe40004f24270 */
[----:B------:R-:W-:Y:S02]  /*64d0*/  FMNMX.FTZ R3, R121, R2, !PT ;  /* 0x0000000279037209 */ /* 0x000fe40007810000 */
[----:B------:R-:W-:Y:S02]  /*64e0*/  ISETP.LT.OR P1, PT, R0, 0x11, P1 ;  /* 0x000000110000780c */ /* 0x000fe40000f21670 */
[----:B------:R-:W-:-:S02]  /*64f0*/  FMNMX.FTZ R2, R124, R3, !PT ;  /* 0x000000037c027209 */ /* 0x000fc40007810000 */
[----:B------:R-:W-:Y:S02]  /*6500*/  FSEL R130, R130, -INF , !P1 ;  /* 0xff80000082827808 */ /* 0x000fe40004800000 */
[----:B------:R-:W-:Y:S02]  /*6510*/  LOP3.LUT P1, RZ, R16, 0x10, RZ, 0xc0, !PT ;  /* 0x0000001010ff7812 */ /* 0x000fe4000782c0ff */
[----:B------:R-:W-:Y:S02]  /*6520*/  FMNMX.FTZ R3, R125, R2, !PT ;  /* 0x000000027d037209 */ /* 0x000fe40007810000 */
[----:B------:R-:W-:Y:S02]  /*6530*/  ISETP.GT.AND P1, PT, R20, 0x11, !P1 ;  /* 0x000000111400780c */ /* 0x000fe40004f24270 */
[----:B------:R-:W-:Y:S02]  /*6540*/  FMNMX.FTZ R2, R128, R3, !PT ;  /* 0x0000000380027209 */ /* 0x000fe40007810000 */
[----:B------:R-:W-:-:S02]  /*6550*/  ISETP.LT.OR P1, PT, R0, 0x12, P1 ;  /* 0x000000120000780c */ /* 0x000fc40000f21670 */
[----:B------:R-:W-:Y:S02]  /*6560*/  FMNMX.FTZ R3, R129, R2, !PT ;  /* 0x0000000281037209 */ /* 0x000fe40007810000 */
[----:B------:R-:W-:Y:S02]  /*6570*/  FSEL R131, R131, -INF , !P1 ;  /* 0xff80000083837808 */ /* 0x000fe40004800000 */
[----:B------:R-:W-:Y:S02]  /*6580*/  LOP3.LUT P1, RZ, R16, 0x40000, RZ, 0xc0, !PT ;  /* 0x0004000010ff7812 */ /* 0x000fe4000782c0ff */
[----:B------:R-:W-:Y:S02]  /*6590*/  FMNMX.FTZ R2, R132, R3, !PT ;  /* 0x0000000384027209 */ /* 0x000fe40007810000 */
[----:B------:R-:W-:Y:S02]  /*65a0*/  ISETP.GT.AND P1, PT, R20, 0x18, !P1 ;  /* 0x000000181400780c */ /* 0x000fe40004f24270 */
[----:B------:R-:W-:-:S02]  /*65b0*/  FMNMX.FTZ R3, R133, R2, !PT ;  /* 0x0000000285037209 */ /* 0x000fc40007810000 */
[----:B------:R-:W-:Y:S02]  /*65c0*/  ISETP.LT.OR P1, PT, R0, 0x19, P1 ;  /* 0x000000190000780c */ /* 0x000fe40000f21670 */
[----:B------:R-:W-:Y:S02]  /*65d0*/  FMNMX.FTZ R2, R136, R3, !PT ;  /* 0x0000000388027209 */ /* 0x000fe40007810000 */
[----:B------:R-:W-:Y:S02]  /*65e0*/  FSEL R134, R134, -INF , !P1 ;  /* 0xff80000086867808 */ /* 0x000fe40004800000 */
        /* <DEDUP_REMOVED lines=24> */
[----:B------:R-:W-:Y:S02]  /*6770*/  LOP3.LUT P1, RZ, R16, 0x2000, RZ, 0xc0, !PT ;  /* 0x0000200010ff7812 */ /* 0x000fe4000782c0ff */
[----:B------:R-:W-:Y:S02]  /*6780*/  FMNMX.FTZ R3, R157, R2, !PT ;  /* 0x000000029d037209 */ /* 0x000fe40007810000 */
[----:B------:R-:W-:-:S02]  /*6790*/  ISETP.GT.AND P1, PT, R20, 0x29, !P1 ;  /* 0x000000291400780c */ /* 0x000fc40004f24270 */
[----:B------:R-:W-:Y:S02]  /*67a0*/  FMNMX.FTZ R2, R160, R3, !PT ;  /* 0x00000003a0027209 */ /* 0x000fe40007810000 */
[----:B------:R-:W-:Y:S02]  /*67b0*/  ISETP.LT.OR P1, PT, R0, 0x2a, P1 ;  /* 0x0000002a0000780c */ /* 0x000fe40000f21670 */
[C---:B------:R-:W-:Y:S02]  /*67c0*/  LOP3.LUT P2, RZ, R16.reuse, 0x40, RZ, 0xc0, !PT ;  /* 0x0000004010ff7812 */ /* 0x040fe4000784c0ff */
[----:B------:R-:W-:Y:S02]  /*67d0*/  FSEL R143, R143, -INF , !P1 ;  /* 0xff8000008f8f7808 */ /* 0x000fe40004800000 */
[----:B------:R-:W-:Y:S02]  /*67e0*/  LOP3.LUT P1, RZ, R16, 0x1000, RZ, 0xc0, !PT ;  /* 0x0000100010ff7812 */ /* 0x000fe4000782c0ff */
[----:B------:R-:W-:-:S02]  /*67f0*/  FMNMX.FTZ R3, R161, R2, !PT ;  /* 0x00000002a1037209 */ /* 0x000fc40007810000 */
[----:B------:R-:W-:Y:S02]  /*6800*/  ISETP.GT.AND P1, PT, R20, 0x30, !P1 ;  /* 0x000000301400780c */ /* 0x000fe40004f24270 */
[----:B------:R-:W-:Y:S02]  /*6810*/  FMNMX.FTZ R2, R164, R3, !PT ;  /* 0x00000003a4027209 */ /* 0x000fe40007810000 */
[----:B------:R-:W-:Y:S02]  /*6820*/  ISETP.LT.OR P1, PT, R0, 0x31, P1 ;  /* 0x000000310000780c */ /* 0x000fe40000f21670 */
[----:B------:R-:W-:Y:S02]  /*6830*/  FMNMX.FTZ R3, R165, R2, !PT ;  /* 0x00000002a5037209 */ /* 0x000fe40007810000 */
[----:B------:R-:W-:Y:S02]  /*6840*/  FSEL R146, R146, -INF , !P1 ;  /* 0xff80000092927808 */ /* 0x000fe40004800000 */
[C---:B------:R-:W-:Y:S01]  /*6850*/  LOP3.LUT P1, RZ, R16.reuse, 0x800, RZ, 0xc0, !PT ;  /* 0x0000080010ff7812 */ /* 0x040fe2000782c0ff */
[----:B------:R-:W0:Y:S01]  /*6860*/  SHFL.BFLY PT, R2, R3, 0x2, 0x1f ;  /* 0x0c401f0003027f89 */ /* 0x000e2200000e0000 */
[----:B------:R-:W-:-:S02]  /*6870*/  LOP3.LUT P6, RZ, R16, 0x20, RZ, 0xc0, !PT ;  /* 0x0000002010ff7812 */ /* 0x000fc400078cc0ff */
[C---:B------:R-:W-:Y:S02]  /*6880*/  ISETP.GT.AND P1, PT, R20.reuse, 0x31, !P1 ;  /* 0x000000311400780c */ /* 0x040fe40004f24270 */
[----:B------:R-:W-:Y:S02]  /*6890*/  ISETP.GT.AND P3, PT, R20, 0x50, !P3 ;  /* 0x000000501400780c */ /* 0x000fe40005f64270 */
[C---:B------:R-:W-:Y:S02]  /*68a0*/  ISETP.LT.OR P1, PT, R0.reuse, 0x32, P1 ;  /* 0x000000320000780c */ /* 0x040fe40000f21670 */
[----:B------:R-:W-:Y:S02]  /*68b0*/  ISETP.LT.OR P3, PT, R0, 0x51, P3 ;  /* 0x000000510000780c */ /* 0x000fe40001f61670 */
[----:B------:R-:W-:Y:S02]  /*68c0*/  FSEL R147, R147, -INF , !P1 ;  /* 0xff80000093937808 */ /* 0x000fe40004800000 */
[----:B------:R-:W-:-:S02]  /*68d0*/  LOP3.LUT P1, RZ, R16, 0x400, RZ, 0xc0, !PT ;  /* 0x0000040010ff7812 */ /* 0x000fc4000782c0ff */
[C---:B------:R-:W-:Y:S02]  /*68e0*/  ISETP.GT.AND P4, PT, R20.reuse, 0x51, !P4 ;  /* 0x000000511400780c */ /* 0x040fe40006784270 */
[----:B------:R-:W-:Y:S02]  /*68f0*/  ISETP.GT.AND P1, PT, R20, 0x38, !P1 ;  /* 0x000000381400780c */ /* 0x000fe40004f24270 */
[----:B------:R-:W-:Y:S02]  /*6900*/  FSEL R162, R162, -INF , !P3 ;  /* 0xff800000a2a27808 */ /* 0x000fe40005800000 */
[----:B------:R-:W-:Y:S02]  /*6910*/  ISETP.LT.OR P1, PT, R0, 0x39, P1 ;  /* 0x000000390000780c */ /* 0x000fe40000f21670 */
[----:B------:R-:W-:Y:S02]  /*6920*/  ISETP.GT.AND P5, PT, R20, 0x58, !P5 ;  /* 0x000000581400780c */ /* 0x000fe40006fa4270 */
[----:B------:R-:W-:-:S02]  /*6930*/  FSEL R150, R150, -INF , !P1 ;  /* 0xff80000096967808 */ /* 0x000fc40004800000 */
[----:B------:R-:W-:Y:S02]  /*6940*/  LOP3.LUT P1, RZ, R16, 0x200, RZ, 0xc0, !PT ;  /* 0x0000020010ff7812 */ /* 0x000fe4000782c0ff */
[----:B0-----:R-:W-:Y:S02]  /*6950*/  FMNMX.FTZ R21, R3, R2, !PT ;  /* 0x0000000203157209 */ /* 0x001fe40007810000 */
[----:B------:R-:W-:Y:S02]  /*6960*/  ISETP.GT.AND P1, PT, R20, 0x39, !P1 ;  /* 0x000000391400780c */ /* 0x000fe40004f24270 */
[C---:B------:R-:W-:Y:S01]  /*6970*/  ISETP.LT.OR P4, PT, R0.reuse, 0x52, P4 ;  /* 0x000000520000780c */ /* 0x040fe20002781670 */
[----:B------:R-:W0:Y:S01]  /*6980*/  SHFL.BFLY PT, R4, R21, 0x1, 0x1f ;  /* 0x0c201f0015047f89 */ /* 0x000e2200000e0000 */
[C---:B------:R-:W-:Y:S02]  /*6990*/  ISETP.LT.OR P1, PT, R0.reuse, 0x3a, P1 ;  /* 0x0000003a0000780c */ /* 0x040fe40000f21670 */
[----:B------:R-:W-:-:S02]  /*69a0*/  ISETP.LT.OR P5, PT, R0, 0x59, P5 ;  /* 0x000000590000780c */ /* 0x000fc40002fa1670 */
[----:B------:R-:W-:Y:S02]  /*69b0*/  FSEL R151, R151, -INF , !P1 ;  /* 0xff80000097977808 */ /* 0x000fe40004800000 */
[----:B------:R-:W-:Y:S02]  /*69c0*/  LOP3.LUT P1, RZ, R16, 0x100, RZ, 0xc0, !PT ;  /* 0x0000010010ff7812 */ /* 0x000fe4000782c0ff */
[----:B------:R-:W-:Y:S02]  /*69d0*/  FSEL R163, R163, -INF , !P4 ;  /* 0xff800000a3a37808 */ /* 0x000fe40006000000 */
[----:B------:R-:W-:Y:S02]  /*69e0*/  ISETP.GT.AND P1, PT, R20, 0x40, !P1 ;  /* 0x000000401400780c */ /* 0x000fe40004f24270 */
[----:B------:R-:W-:Y:S02]  /*69f0*/  FSEL R166, R166, -INF , !P5 ;  /* 0xff800000a6a67808 */ /* 0x000fe40006800000 */
[----:B------:R-:W-:-:S04]  /*6a00*/  ISETP.LT.OR P1, PT, R0, 0x41, P1 ;  /* 0x000000410000780c */ /* 0x000fc80000f21670 */
[----:B------:R-:W-:Y:S02]  /*6a10*/  FSEL R154, R154, -INF , !P1 ;  /* 0xff8000009a9a7808 */ /* 0x000fe40004800000 */
[----:B------:R-:W-:Y:S02]  /*6a20*/  LOP3.LUT P1, RZ, R16, 0x80, RZ, 0xc0, !PT ;  /* 0x0000008010ff7812 */ /* 0x000fe4000782c0ff */
[----:B0-----:R-:W-:Y:S02]  /*6a30*/  FMNMX.FTZ R4, R21, R4, !PT ;  /* 0x0000000415047209 */ /* 0x001fe40007810000 */
[----:B------:R-:W-:-:S03]  /*6a40*/  ISETP.GT.AND P1, PT, R20, 0x41, !P1 ;  /* 0x000000411400780c */ /* 0x000fc60004f24270 */
[----:B------:R-:W-:Y:S01]  /*6a50*/  FMUL.FTZ R2, R4, UR10 ;  /* 0x0000000a04027c20 */ /* 0x000fe20008410000 */
[----:B------:R-:W-:-:S04]  /*6a60*/  ISETP.LT.OR P1, PT, R0, 0x42, P1 ;  /* 0x000000420000780c */ /* 0x000fc80000f21670 */
[----:B------:R-:W-:Y:S02]  /*6a70*/  FSEL R155, R155, -INF , !P1 ;  /* 0xff8000009b9b7808 */ /* 0x000fe40004800000 */
[----:B------:R-:W-:-:S04]  /*6a80*/  ISETP.GT.AND P1, PT, R20, 0x48, !P2 ;  /* 0x000000481400780c */ /* 0x000fc80005724270 */
[----:B------:R-:W-:-:S04]  /*6a90*/  ISETP.LT.OR P1, PT, R0, 0x49, P1 ;  /* 0x000000490000780c */ /* 0x000fc80000f21670 */
[----:B------:R-:W-:Y:S02]  /*6aa0*/  FSEL R158, R158, -INF , !P1 ;  /* 0xff8000009e9e7808 */ /* 0x000fe40004800000 */
[----:B------:R-:W-:Y:S02]  /*6ab0*/  ISETP.GT.AND P1, PT, R20, 0x49, !P6 ;  /* 0x000000491400780c */ /* 0x000fe40007724270 */
[----:B------:R-:W-:Y:S02]  /*6ac0*/  LOP3.LUT P6, RZ, R16, 0x2, RZ, 0xc0, !PT ;  /* 0x0000000210ff7812 */ /* 0x000fe400078cc0ff */
[----:B------:R-:W-:-:S04]  /*6ad0*/  ISETP.LT.OR P1, PT, R0, 0x4a, P1 ;  /* 0x0000004a0000780c */ /* 0x000fc80000f21670 */
[----:B------:R-:W-:Y:S02]  /*6ae0*/  FSEL R159, R159, -INF , !P1 ;  /* 0xff8000009f9f7808 */ /* 0x000fe40004800000 */
[----:B------:R-:W-:Y:S02]  /*6af0*/  ISETP.GT.AND P1, PT, R20, RZ, !P6 ;  /* 0x000000ff1400720c */ /* 0x000fe40007724270 */
[----:B------:R-:W-:Y:S02]  /*6b00*/  LOP3.LUT P6, RZ, R16, 0x1, RZ, 0xc0, !PT ;  /* 0x0000000110ff7812 */ /* 0x000fe400078cc0ff */
[----:B------:R-:W-:Y:S02]  /*6b10*/  ISETP.LT.OR P1, PT, R0, 0x1, P1 ;  /* 0x000000010000780c */ /* 0x000fe40000f21670 */
[----:B------:R-:W-:Y:S02]  /*6b20*/  ISETP.GT.AND P2, PT, R20, 0x59, !P6 ;  /* 0x000000591400780c */ /* 0x000fe40007744270 */
[----:B------:R-:W-:-:S02]  /*6b30*/  FSEL R122, R122, -INF , !P1 ;  /* 0xff8000007a7a7808 */ /* 0x000fc40004800000 */
[----:B------:R-:W-:Y:S02]  /*6b40*/  ISETP.LT.OR P2, PT, R0, 0x5a, P2 ;  /* 0x0000005a0000780c */ /* 0x000fe40001741670 */
[----:B------:R-:W-:Y:S02]  /*6b50*/  FMNMX.FTZ R120, R122, R13, !PT ;  /* 0x0000000d7a787209 */ /* 0x000fe40007810000 */
[----:B------:R-:W-:Y:S02]  /*6b60*/  FSEL R167, R167, -INF , !P2 ;  /* 0xff800000a7a77808 */ /* 0x000fe40005000000 */
[----:B------:R-:W-:Y:S02]  /*6b70*/  FMNMX.FTZ R3, R123, R120, !PT ;  /* 0x000000787b037209 */ /* 0x000fe40007810000 */
[----:B------:R-:W-:Y:S02]  /*6b80*/  FSETP.NEU.FTZ.AND P1, PT, R4, -INF , PT ;  /* 0xff8000000400780b */ /* 0x000fe40003f3d000 */
[----:B------:R-:W-:-:S02]  /*6b90*/  FMNMX.FTZ R120, R126, R3, !PT ;  /* 0x000000037e787209 */ /* 0x000fc40007810000 */
[----:B------:R-:W-:Y:S02]  /*6ba0*/  FSEL R2, R2, RZ, P1 ;  /* 0x000000ff02027208 */ /* 0x000fe40000800000 */
[----:B------:R-:W-:-:S03]  /*6bb0*/  FMNMX.FTZ R3, R127, R120, !PT ;  /* 0x000000787f037209 */ /* 0x000fc60007810000 */
        /* <DEDUP_REMOVED lines=12> */
[----:B------:R-:W-:Y:S01]  /*6c80*/  FSEL R153, R4, RZ, P1 ;  /* 0x000000ff04997208 */ /* 0x000fe20000800000 */
        /* <DEDUP_REMOVED lines=19> */
[----:B------:R-:W-:Y:S01]  /*6dc0*/  FFMA.FTZ R2, R165, UR10, -R2 ;  /* 0x0000000aa5027c23 */ /* 0x000fe20008010802 */
[----:B------:R-:W-:Y:S01]  /*6dd0*/  MUFU.EX2 R15, R15 ;  /* 0x0000000f000f7308 */ /* 0x000fe20000000800 */
[----:B------:R-:W-:-:S04]  /*6de0*/  FMNMX.FTZ R120, R146, R3, !PT ;  /* 0x0000000392787209 */ /* 0x000fc80007810000 */
[----:B------:R-:W-:-:S03]  /*6df0*/  FMNMX.FTZ R3, R147, R120, !PT ;  /* 0x0000007893037209 */ /* 0x000fc60007810000 */
        /* <DEDUP_REMOVED lines=15> */
[----:B------:R-:W-:Y:S02]  /*6ef0*/  MUFU.EX2 R186, R186 ;  /* 0x000000ba00ba7308 */ /* 0x000fe40000000800 */
[----:B------:R-:W0:Y:S06]  /*6f00*/  SHFL.BFLY PT, R3, R0, 0x2, 0x1f ;  /* 0x0c401f0000037f89 */ /* 0x000e2c00000e0000 */
[----:B------:R-:W-:Y:S08]  /*6f10*/  MUFU.EX2 R121, R121 ;  /* 0x0000007900797308 */ /* 0x000ff00000000800 */
[----:B------:R-:W-:Y:S08]  /*6f20*/  MUFU.EX2 R180, R180 ;  /* 0x000000b400b47308 */ /* 0x000ff00000000800 */
[----:B------:R-:W-:Y:S01]  /*6f30*/  MUFU.EX2 R21, R21 ;  /* 0x0000001500157308 */ /* 0x000fe20000000800 */
[----:B0-----:R-:W-:-:S05]  /*6f40*/  FMNMX.FTZ R3, R0, R3, !PT ;  /* 0x0000000300037209 */ /* 0x001fca0007810000 */
[----:B------:R-:W0:Y:S02]  /*6f50*/  SHFL.BFLY PT, R0, R3, 0x1, 0x1f ;  /* 0x0c201f0003007f89 */ /* 0x000e2400000e0000 */
[----:B------:R-:W-:Y:S08]  /*6f60*/  MUFU.EX2 R182, R182 ;  /* 0x000000b600b67308 */ /* 0x000ff00000000800 */
[----:B------:R-:W-:Y:S08]  /*6f70*/  MUFU.EX2 R129, R129 ;  /* 0x0000008100817308 */ /* 0x000ff00000000800 */
[----:B------:R-:W-:Y:S01]  /*6f80*/  MUFU.EX2 R176, R176 ;  /* 0x000000b000b07308 */ /* 0x000fe20000000800 */
[----:B0-----:R-:W-:Y:S01]  /*6f90*/  FMNMX.FTZ R3, R3, R0, !PT ;  /* 0x0000000003037209 */ /* 0x001fe20007810000 */
[----:B------:R-:W-:-:S06]  /*6fa0*/  FADD.FTZ R0, -R153, R12 ;  /* 0x0000000c99007221 */ /* 0x000fcc0000010100 */
[----:B------:R-:W-:Y:S01]  /*6fb0*/  MUFU.EX2 R133, R133 ;  /* 0x0000008500857308 */ /* 0x000fe20000000800 */
[C---:B------:R-:W-:Y:S01]  /*6fc0*/  FSETP.NEU.FTZ.AND P1, PT, R3.reuse, -INF , PT ;  /* 0xff8000000300780b */ /* 0x040fe20003f3d000 */
[----:B------:R-:W-:Y:S01]  /*6fd0*/  FMUL.FTZ R12, R3, UR10 ;  /* 0x0000000a030c7c20 */ /* 0x000fe20008410000 */
[----:B------:R-:W-:-:S05]  /*6fe0*/  FMUL.FTZ R0, R0, UR10 ;  /* 0x0000000a00007c20 */ /* 0x000fca0008410000 */
[----:B------:R0:W-:Y:S01]  /*6ff0*/  MUFU.EX2 R153, R2 ;  /* 0x0000000200997308 */ /* 0x0001e20000000800 */
[----:B------:R-:W-:-:S05]  /*7000*/  FSEL R12, R12, RZ, P1 ;  /* 0x000000ff0c0c7208 */ /* 0x000fca0000800000 */
[--C-:B------:R-:W-:Y:S01]  /*7010*/  FFMA.FTZ R189, R122, UR10, -R12.reuse ;  /* 0x0000000a7abd7c23 */ /* 0x100fe2000801080c */
[--C-:B------:R-:W-:Y:S01]  /*7020*/  FFMA.FTZ R20, R123, UR10, -R12.reuse ;  /* 0x0000000a7b147c23 */ /* 0x100fe2000801080c */
[----:B------:R-:W1:Y:S01]  /*7030*/  MUFU.EX2 R0, R0 ;  /* 0x0000000000007308 */ /* 0x000e620000000800 */
[----:B0-----:R-:W-:Y:S01]  /*7040*/  FSEL R2, R3, RZ, P1 ;  /* 0x000000ff03027208 */ /* 0x001fe20000800000 */
[--C-:B------:R-:W-:Y:S01]  /*7050*/  FFMA.FTZ R191, R126, UR10, -R12.reuse ;  /* 0x0000000a7ebf7c23 */ /* 0x100fe2000801080c */
[--C-:B------:R-:W-:Y:S01]  /*7060*/  FFMA.FTZ R120, R127, UR10, -R12.reuse ;  /* 0x0000000a7f787c23 */ /* 0x100fe2000801080c */
[--C-:B------:R-:W-:Y:S01]  /*7070*/  FFMA.FTZ R185, R130, UR10, -R12.reuse ;  /* 0x0000000a82b97c23 */ /* 0x100fe2000801080c */
[--C-:B------:R-:W-:Y:S01]  /*7080*/  FFMA.FTZ R122, R131, UR10, -R12.reuse ;  /* 0x0000000a837a7c23 */ /* 0x100fe2000801080c */
[----:B------:R-:W-:Y:S01]  /*7090*/  FADD.FTZ R2, -R2, R13 ;  /* 0x0000000d02027221 */ /* 0x000fe20000010100 */
[--C-:B------:R-:W-:Y:S01]  /*70a0*/  FFMA.FTZ R187, R134, UR10, -R12.reuse ;  /* 0x0000000a86bb7c23 */ /* 0x100fe2000801080c */
[----:B------:R-:W-:Y:S01]  /*70b0*/  MUFU.EX2 R189, R189 ;  /* 0x000000bd00bd7308 */ /* 0x000fe20000000800 */
[--C-:B------:R-:W-:Y:S01]  /*70c0*/  FFMA.FTZ R124, R135, UR10, -R12.reuse ;  /* 0x0000000a877c7c23 */ /* 0x100fe2000801080c */
[----:B------:R-:W-:Y:S01]  /*70d0*/  FMUL.FTZ R2, R2, UR10 ;  /* 0x0000000a02027c20 */ /* 0x000fe20008410000 */
[--C-:B------:R-:W-:Y:S01]  /*70e0*/  FFMA.FTZ R181, R138, UR10, -R12.reuse ;  /* 0x0000000a8ab57c23 */ /* 0x100fe2000801080c */
[--C-:B------:R-:W-:Y:S01]  /*70f0*/  FFMA.FTZ R126, R139, UR10, -R12.reuse ;  /* 0x0000000a8b7e7c23 */ /* 0x100fe2000801080c */
[--C-:B------:R-:W-:Y:S01]  /*7100*/  FFMA.FTZ R183, R142, UR10, -R12.reuse ;  /* 0x0000000a8eb77c23 */ /* 0x100fe2000801080c */
[--C-:B------:R-:W-:Y:S01]  /*7110*/  FFMA.FTZ R128, R143, UR10, -R12.reuse ;  /* 0x0000000a8f807c23 */ /* 0x100fe2000801080c */
[--C-:B------:R-:W-:Y:S01]  /*7120*/  FFMA.FTZ R177, R146, UR10, -R12.reuse ;  /* 0x0000000a92b17c23 */ /* 0x100fe2000801080c */
[----:B------:R-:W0:Y:S01]  /*7130*/  MUFU.EX2 R2, R2 ;  /* 0x0000000200027308 */ /* 0x000e220000000800 */
[----:B-1----:R-:W-:Y:S01]  /*7140*/  FFMA.FTZ R13, R0, R10, R15 ;  /* 0x0000000a000d7223 */ /* 0x002fe2000001000f */
[--C-:B------:R-:W-:Y:S01]  /*7150*/  FFMA.FTZ R130, R147, UR10, -R12.reuse ;  /* 0x0000000a93827c23 */ /* 0x100fe2000801080c */
[--C-:B------:R-:W-:Y:S01]  /*7160*/  FFMA.FTZ R179, R150, UR10, -R12.reuse ;  /* 0x0000000a96b37c23 */ /* 0x100fe2000801080c */
[--C-:B------:R-:W-:Y:S01]  /*7170*/  FFMA.FTZ R132, R151, UR10, -R12.reuse ;  /* 0x0000000a97847c23 */ /* 0x100fe2000801080c */
        /* <DEDUP_REMOVED lines=8> */
[----:B------:R-:W-:-:S03]  /*7200*/  FADD.FTZ R13, R169, R134 ;  /* 0x00000086a90d7221 */ /* 0x000fc60000010000 */
[----:B------:R-:W2:Y:S01]  /*7210*/  MUFU.EX2 R191, R191 ;  /* 0x000000bf00bf7308 */ /* 0x000ea20000000800 */
[----:B0-----:R-:W-:Y:S01]  /*7220*/  FFMA.FTZ R5, R2, R5, R189 ;  /* 0x0000000502057223 */ /* 0x001fe200000100bd */
[----:B------:R-:W-:-:S04]  /*7230*/  FADD.FTZ R134, R184, R13 ;  /* 0x0000000db8867221 */ /* 0x000fc80000010000 */
[----:B------:R-:W-:Y:S01]  /*7240*/  FADD.FTZ R13, R125, R134 ;  /* 0x000000867d0d7221 */ /* 0x000fe20000010000 */
[----:B------:R-:W-:Y:S01]  /*7250*/  FFMA.FTZ R134, R155, UR10, -R12 ;  /* 0x0000000a9b867c23 */ /* 0x000fe2000801080c */
[----:B------:R-:W0:Y:S01]  /*7260*/  MUFU.EX2 R120, R120 ;  /* 0x0000007800787308 */ /* 0x000e220000000800 */
[----:B-1----:R-:W-:Y:S01]  /*7270*/  FADD.FTZ R10, R20, R5 ;  /* 0x00000005140a7221 */ /* 0x002fe20000010000 */
[----:B------:R-:W-:-:S04]  /*7280*/  FADD.FTZ R136, R186, R13 ;  /* 0x0000000dba887221 */ /* 0x000fc80000010000 */
[----:B------:R-:W-:Y:S02]  /*7290*/  FADD.FTZ R13, R121, R136 ;  /* 0x00000088790d7221 */ /* 0x000fe40000010000 */
[----:B------:R-:W1:Y:S01]  /*72a0*/  MUFU.EX2 R185, R185 ;  /* 0x000000b900b97308 */ /* 0x000e620000000800 */
[----:B--2---:R-:W-:Y:S01]  /*72b0*/  FADD.FTZ R5, R191, R10 ;  /* 0x0000000abf057221 */ /* 0x004fe20000010000 */
[----:B------:R-:W-:-:S04]  /*72c0*/  FADD.FTZ R136, R180, R13 ;  /* 0x0000000db4887221 */ /* 0x000fc80000010000 */
[----:B------:R-:W-:Y:S01]  /*72d0*/  FADD.FTZ R13, R21, R136 ;  /* 0x00000088150d7221 */ /* 0x000fe20000010000 */
[--C-:B------:R-:W-:Y:S01]  /*72e0*/  FFMA.FTZ R136, R159, UR10, -R12.reuse ;  /* 0x0000000a9f887c23 */ /* 0x100fe2000801080c */
[----:B------:R-:W2:Y:S01]  /*72f0*/  MUFU.EX2 R122, R122 ;  /* 0x0000007a007a7308 */ /* 0x000ea20000000800 */
[----:B0-----:R-:W-:Y:S01]  /*7300*/  FADD.FTZ R10, R120, R5 ;  /* 0x00000005780a7221 */ /* 0x001fe20000010000 */
[----:B------:R-:W-:Y:S01]  /*7310*/  FADD.FTZ R138, R182, R13 ;  /* 0x0000000db68a7221 */ /* 0x000fe20000010000 */
[----:B------:R-:W-:-:S03]  /*7320*/  FFMA.FTZ R12, R167, UR10, -R12 ;  /* 0x0000000aa70c7c23 */ /* 0x000fc6000801080c */
        /* <DEDUP_REMOVED lines=56> */
[----:B0-----:R-:W-:-:S04]  /*76b0*/  FADD.FTZ R10, R170, R13 ;  /* 0x0000000daa0a7221 */ /* 0x001fc80000010000 */
[----:B------:R-:W-:Y:S01]  /*76c0*/  FADD.FTZ R10, R153, R10 ;  /* 0x0000000a990a7221 */ /* 0x000fe20000010000 */
[----:B-1----:R-:W-:-:S04]  /*76d0*/  FADD.FTZ R5, R166, R5 ;  /* 0x00000005a6057221 */ /* 0x002fc80000010000 */
[----:B--2---:R-:W-:Y:S01]  /*76e0*/  FADD.FTZ R5, R12, R5 ;  /* 0x000000050c057221 */ /* 0x004fe20000010000 */
[----:B------:R-:W-:Y:S06]  /*76f0*/  @!P0 BRA `(.L_x_4301) ;  /* 0x0000000000048947 */ /* 0x000fec0003800000 */
[----:B------:R-:W-:Y:S01]  /*7700*/  BPT.TRAP 0x1 ;  /* 0x000000040000795c */ /* 0x000fe20000300000 */
.L_x_4301:
[----:B------:R-:W-:Y:S01]  /*7710*/  UIADD3 UR5, UR5, 0x30860, URZ ;  /* 0x0003086005057890 */ /* 0x000fe2000fffe03f */
[C---:B------:R-:W-:Y:S01]  /*7720*/  ISETP.GT.AND P1, PT, R14.reuse, UR43, PT ;  /* 0x0000002b0e007c0c */ /* 0x040fe2000bf24270 */
[----:B------:R-:W-:Y:S01]  /*7730*/  UMOV UR7, UR38 ;  /* 0x0000002600077c82 */ /* 0x000fe20008000000 */
[----:B------:R-:W-:Y:S01]  /*7740*/  UMOV UR4, UR39 ;  /* 0x0000002700047c82 */ /* 0x000fe20008000000 */
[----:B------:R-:W-:Y:S01]  /*7750*/  UPRMT UR5, UR61, 0x654, UR5 ;  /* 0x000006543d057896 */ /* 0x000fe20008000005 */
[----:B------:R-:W-:Y:S01]  /*7760*/  F2FP.F16.F32.PACK_AB R190, R169, R190 ;  /* 0x000000bea9be723e */ /* 0x000fe200000000ff */
[----:B------:R-:W-:Y:S01]  /*7770*/  VIADD R14, R14, 0xffffffff ;  /* 0xffffffff0e0e7836 */ /* 0x000fe20000000000 */
[----:B------:R-:W-:Y:S01]  /*7780*/  F2FP.F16.F32.PACK_AB R171, R12, R166 ;  /* 0x000000a60cab723e */ /* 0x000fe200000000ff */
[----:B------:R-:W-:Y:S01]  /*7790*/  IMAD.MOV.U32 R13, RZ, RZ, R3 ;  /* 0x000000ffff0d7224 */ /* 0x000fe200078e0003 */
[----:B------:R-:W-:Y:S01]  /*77a0*/  F2FP.F16.F32.PACK_AB R188, R188, R15 ;  /* 0x0000000fbcbc723e */ /* 0x000fe200000000ff */
[----:B------:R-:W-:Y:S01]  /*77b0*/  IMAD.MOV.U32 R12, RZ, RZ, R4 ;  /* 0x000000ffff0c7224 */ /* 0x000fe200078e0004 */
[----:B------:R-:W-:-:S02]  /*77c0*/  F2FP.F16.F32.PACK_AB R189, R20, R189 ;  /* 0x000000bd14bd723e */ /* 0x000fc400000000ff */
[----:B------:R-:W-:Y:S01]  /*77d0*/  SYNCS.ARRIVE.TRANS64.RED.A1T0 RZ, [UR5], RZ ;  /* 0x000000ffffff79a7 */ /* 0x000fe20008100405 */
        /* <DEDUP_REMOVED lines=19> */
[----:B------:R-:W-:Y:S01]  /*7910*/  F2FP.F16.F32.PACK_AB R170, R153, R170 ;  /* 0x000000aa99aa723e */ /* 0x000fe200000000ff */
[----:B------:R-:W-:Y:S06]  /*7920*/  @P1 BRA `(.L_x_4302) ;  /* 0xffffffcc00e01947 */ /* 0x000fec000383ffff */
.L_x_4283:
[----:B------:R-:W-:Y:S01]  /*7930*/  ISETP.NE.AND P2, PT, R199, 0x1, PT ;  /* 0x00000001c700780c */ /* 0x000fe20003f45270 */
[----:B------:R-:W-:Y:S01]  /*7940*/  UIADD3 UR4, UR41, 0x7f, URZ ;  /* 0x0000007f29047890 */ /* 0x000fe2000fffe03f */
[----:B------:R-:W-:Y:S02]  /*7950*/  IADD3 R11, R17, 0x1, -R11 ;  /* 0x00000001110b7810 */ /* 0x000fe40007ffe80b */
[----:B------:R-:W-:-:S09]  /*7960*/  LOP3.LUT P1, RZ, R16, 0x80000, RZ, 0xc0, !PT ;  /* 0x0008000010ff7812 */ /* 0x000fd2000782c0ff */
[----:B------:R-:W0:Y:S08]  /*7970*/  @P2 LDC R12, c[0x0][0x44c] ;  /* 0x00011300ff0c2b82 */ /* 0x000e300000000800 */
[----:B------:R-:W1:Y:S01]  /*7980*/  @P2 LDC R20, c[0x0][0x450] ;  /* 0x00011400ff142b82 */ /* 0x000e620000000800 */
[----:B0-----:R-:W-:-:S04]  /*7990*/  @P2 IMAD.HI.U32 R13, R12, UR4, RZ ;  /* 0x000000040c0d2c27 */ /* 0x001fc8000f8e00ff */
[----:B------:R-:W-:Y:S01]  /*79a0*/  IMAD.U32 R12, RZ, RZ, UR4 ;  /* 0x00000004ff0c7e24 */ /* 0x000fe2000f8e00ff */
[----:B-1----:R-:W-:-:S05]  /*79b0*/  @P2 SHF.R.U32.HI R12, RZ, R20, R13 ;  /* 0x00000014ff0c2219 */ /* 0x002fca000001160d */
[----:B------:R-:W-:-:S04]  /*79c0*/  IMAD.IADD R11, R11, 0x1, R12 ;  /* 0x000000010b0b7824 */ /* 0x000fc800078e020c */
[----:B------:R-:W-:-:S05]  /*79d0*/  VIADD R12, R11, -UR58 ;  /* 0x8000003a0b0c7c36 */ /* 0x000fca0008000000 */
[----:B------:R-:W-:Y:S01]  /*79e0*/  R2UR UR14, R12 ;  /* 0x000000000c0e72ca */ /* 0x000fe200000e0000 */
[----:B------:R-:W-:-:S14]  /*79f0*/  @!P1 BRA `(.L_x_4303) ;  /* 0x0000000000509947 */ /* 0x000fdc0003800000 */
[----:B------:R-:W-:-:S13]  /*7a00*/  R2UR UR11, R11 ;  /* 0x000000000b0b72ca */ /* 0x000fda00000e0000 */
        /* <DEDUP_REMOVED lines=11> */
.L_x_4304:
[----:B------:R-:W-:Y:S02]  /*7ac0*/  ULDC UR15, c[0x0][0x9e4] ;  /* 0x00027900000f7ab9 */ /* 0x000fe40000000800 */
[----:B------:R-:W-:-:S11]  /*7ad0*/  UISETP.NE.AND UP0, UPT, UR15, 0x1, UPT ;  /* 0x000000010f00788c */ /* 0x000fd6000bf05270 */
[----:B------:R-:W-:Y:S02]  /*7ae0*/  @UP0 ULDC.64 UR4, c[0x0][0x9e8] ;  /* 0x00027a0000040ab9 */ /* 0x000fe40000000a00 */
[----:B------:R-:W-:-:S04]  /*7af0*/  UIMAD.WIDE.U32 UR6, UR11, UR4, URZ ;  /* 0x000000040b0672a5 */ /* 0x000fc8000f8e003f */
[----:B------:R-:W-:-:S12]  /*7b00*/  @UP0 USHF.R.U32.HI UR11, URZ, UR5, UR7 ;  /* 0x000000053f0b0299 */ /* 0x000fd80008011607 */
.L_x_4305:
[----:B------:R-:W-:-:S04]  /*7b10*/  UIMAD UR11, UR11, UR15, URZ ;  /* 0x0000000f0b0b72a4 */ /* 0x000fc8000f8e023f */
[----:B------:R-:W-:-:S04]  /*7b20*/  UISETP.LT.AND UP0, UPT, UR14, UR11, UPT ;  /* 0x0000000b0e00728c */ /* 0x000fc8000bf01270 */
[----:B------:R-:W-:-:S12]  /*7b30*/  USEL UR14, UR14, UR11, !UP0 ;  /* 0x0000000b0e0e7287 */ /* 0x000fd8000c000000 */
.L_x_4303:
[----:B------:R-:W-:-:S04]  /*7b40*/  UIADD3 UR4, UR14, 0x5f, URZ ;  /* 0x0000005f0e047890 */ /* 0x000fc8000fffe03f */
[----:B------:R-:W-:-:S04]  /*7b50*/  UIMAD.WIDE UR4, UR4, 0x2aaaaaab, URZ ;  /* 0x2aaaaaab040478a5 */ /* 0x000fc8000f8e023f */
[----:B------:R-:W-:-:S04]  /*7b60*/  USHF.R.U32.HI UR4, URZ, 0x1f, UR5 ;  /* 0x0000001f3f047899 */ /* 0x000fc80008011605 */
[----:B------:R-:W-:-:S04]  /*7b70*/  ULEA.HI.SX32 UR4, UR5, UR4, 0x1c ;  /* 0x0000000405047291 */ /* 0x000fc8000f8fe23f */
        /* <DEDUP_REMOVED lines=9> */
.L_x_4317:
[----:B------:R-:W-:-:S04]  /*7c10*/  UISETP.NE.AND UP0, UPT, UR4, 0x1, UPT ;  /* 0x000000010400788c */ /* 0x000fc8000bf05270 */
[----:B------:R-:W-:-:S04]  /*7c20*/  USEL UR38, URZ, 0x1, UP0 ;  /* 0x000000013f267887 */ /* 0x000fc80008000000 */
[----:B------:R-:W-:Y:S01]  /*7c30*/  ULOP3.LUT UR38, UR7, UR38, URZ, 0x3c, !UPT ;  /* 0x0000002607267292 */ /* 0x000fe2000f8e3c3f */
[----:B------:R-:W-:Y:S11]  /*7c40*/  @!P0 BRA `(.L_x_4307) ;  /* 0x0000000000048947 */ /* 0x000ff60003800000 */
[----:B------:R-:W-:Y:S01]  /*7c50*/  BPT.TRAP 0x1 ;  /* 0x000000040000795c */ /* 0x000fe20000300000 */
.L_x_4307:
        /* <DEDUP_REMOVED lines=9> */
.L_x_4308:
[----:B-1----:R-:W-:Y:S05]  /*7cf0*/  @P1 BRA `(.L_x_4309) ;  /* 0x0000000000081947 */ /* 0x002fea0003800000 */
[----:B------:R-:W1:Y:S02]  /*7d00*/  SYNCS.PHASECHK.TRANS64.TRYWAIT P1, [UR6+0x30830], R3 ;  /* 0x03083003ff0075a7 */ /* 0x000e640008020146 */
[----:B-1----:R-:W-:Y:S05]  /*7d10*/  @!P1 BRA `(.L_x_4310) ;  /* 0x000000c800a89947 */ /* 0x002fea0003800000 */
.L_x_4309:
        /* <DEDUP_REMOVED lines=167> */
.L_x_4311:
[----:B------:R-:W-:Y:S01]  /*8790*/  ULEA UR5, UR4, UR40, 0x3 ;  /* 0x0000002804057291 */ /* 0x000fe2000f8e183f */
[----:B------:R-:W-:-:S05]  /*87a0*/  IMAD.U32 R0, RZ, RZ, UR7 ;  /* 0x00000007ff007e24 */ /* 0x000fca000f8e00ff */
[----:B------:R-:W-:-:S04]  /*87b0*/  SHF.L.U32 R0, R0, 0x1f, RZ ;  /* 0x0000001f00007819 */ /* 0x000fc800000006ff */
[----:B------:R2:W3:Y:S01]  /*87c0*/  SYNCS.PHASECHK.TRANS64.TRYWAIT P1, [UR5+0x30850], R0 ;  /* 0x03085000ff0075a7 */ /* 0x0004e20008020145 */
[----:B------:R-:W-:Y:S05]  /*87d0*/  @!P0 BRA `(.L_x_4312) ;  /* 0x0000000000048947 */ /* 0x000fea0003800000 */
[----:B------:R-:W-:Y:S01]  /*87e0*/  BPT.TRAP 0x1 ;  /* 0x000000040000795c */ /* 0x000fe20000300000 */
.L_x_4312:
[----:B---3--:R-:W-:Y:S05]  /*87f0*/  @P1 BRA `(.L_x_4313) ;  /* 0x0000000000081947 */ /* 0x008fea0003800000 */
[----:B------:R-:W3:Y:S02]  /*8800*/  SYNCS.PHASECHK.TRANS64.TRYWAIT P1, [UR5+0x30850], R0 ;  /* 0x03085000ff0075a7 */ /* 0x000ee40008020145 */
[----:B---3--:R-:W-:Y:S05]  /*8810*/  @!P1 BRA `(.L_x_4314) ;  /* 0x000000c000009947 */ /* 0x008fea0003800000 */
.L_x_4313:
        /* <DEDUP_REMOVED lines=37> */
.L_x_4315:
[----:B0-2---:R-:W-:Y:S01]  /*8a70*/  FMNMX.FTZ R0, R120, R11, !PT ;  /* 0x0000000b78007209 */ /* 0x005fe20007810000 */
[----:B------:R-:W-:Y:S01]  /*8a80*/  UMOV UR10, UR54 ;  /* 0x00000036000a7c82 */ /* 0x000fe20008000000 */
[----:B------:R-:W-:Y:S01]  /*8a90*/  FMNMX.FTZ R2, R122, R12, !PT ;  /* 0x0000000c7a027209 */ /* 0x000fe20007810000 */
[----:B------:R-:W-:Y:S01]  /*8aa0*/  UIADD3 UR6, UR6, 0x30840, URZ ;  /* 0x0003084006067890 */ /* 0x000fe2000fffe03f */
[----:B-1----:R-:W-:Y:S02]  /*8ab0*/  FMNMX.FTZ R3, R121, R0, !PT ;  /* 0x0000000079037209 */ /* 0x002fe40007810000 */
[----:B------:R-:W-:Y:S01]  /*8ac0*/  FMNMX.FTZ R13, R123, R2, !PT ;  /* 0x000000027b0d7209 */ /* 0x000fe20007810000 */
[----:B------:R-:W-:Y:S01]  /*8ad0*/  UPRMT UR6, UR61, 0x654, UR6 ;  /* 0x000006543d067896 */ /* 0x000fe20008000006 */
[----:B------:R-:W-:Y:S02]  /*8ae0*/  FMNMX.FTZ R0, R124, R3, !PT ;  /* 0x000000037c007209 */ /* 0x000fe40007810000 */
[----:B------:R-:W-:-:S02]  /*8af0*/  FMNMX.FTZ R2, R126, R13, !PT ;  /* 0x0000000d7e027209 */ /* 0x000fc40007810000 */
[----:B------:R-:W-:Y:S02]  /*8b00*/  FMNMX.FTZ R3, R125, R0, !PT ;  /* 0x000000007d037209 */ /* 0x000fe40007810000 */
[----:B------:R-:W-:Y:S02]  /*8b10*/  FMNMX.FTZ R13, R127, R2, !PT ;  /* 0x000000027f0d7209 */ /* 0x000fe40007810000 */
[----:B------:R-:W-:Y:S01]  /*8b20*/  FMNMX.FTZ R0, R128, R3, !PT ;  /* 0x0000000380007209 */ /* 0x000fe20007810000 */
[----:B------:R-:W-:Y:S01]  /*8b30*/  SYNCS.ARRIVE.TRANS64.RED.A1T0 RZ, [UR6], RZ ;  /* 0x000000ffffff79a7 */ /* 0x000fe20008100406 */
        /* <DEDUP_REMOVED lines=47> */
[----:B------:R-:W-:-:S04]  /*8e30*/  FADD.FTZ R11, -R4, R11 ;  /* 0x0000000b040b7221 */ /* 0x000fc80000010100 */
[----:B------:R-:W-:Y:S01]  /*8e40*/  FMUL.FTZ R20, R11, UR10 ;  /* 0x0000000a0b147c20 */ /* 0x000fe20008410000 */
[----:B------:R-:W-:Y:S01]  /*8e50*/  FADD.FTZ R11, -R3, R12 ;  /* 0x0000000c030b7221 */ /* 0x000fe20000010100 */
[----:B------:R-:W-:Y:S02]  /*8e60*/  FMUL.FTZ R12, R4, UR10 ;  /* 0x0000000a040c7c20 */ /* 0x000fe40008410000 */
[----:B------:R0:W-:Y:S01]  /*8e70*/  MUFU.EX2 R0, R20 ;  /* 0x0000001400007308 */ /* 0x0001e20000000800 */
[----:B------:R-:W-:Y:S01]  /*8e80*/  FMUL.FTZ R2, R11, UR10 ;  /* 0x0000000a0b027c20 */ /* 0x000fe20008410000 */
        /* <DEDUP_REMOVED lines=23> */
[----:B------:R-:W-:Y:S01]  /*9000*/  FFMA.FTZ R149, R165, UR10, -R12 ;  /* 0x0000000aa5957c23 */ /* 0x000fe2000801080c */
[----:B------:R-:W-:Y:S01]  /*9010*/  FMUL.FTZ R12, R3, UR10 ;  /* 0x0000000a030c7c20 */ /* 0x000fe20008410000 */
[----:B------:R-:W-:Y:S03]  /*9020*/  MUFU.EX2 R2, R2 ;  /* 0x0000000200027308 */ /* 0x000fe60000000800 */
[--C-:B------:R-:W-:Y:S01]  /*9030*/  FFMA.FTZ R189, R122, UR10, -R12.reuse ;  /* 0x0000000a7abd7c23 */ /* 0x100fe2000801080c */
[--C-:B0-----:R-:W-:Y:S01]  /*9040*/  FFMA.FTZ R20, R123, UR10, -R12.reuse ;  /* 0x0000000a7b147c23 */ /* 0x101fe2000801080c */
        /* <DEDUP_REMOVED lines=20> */
[----:B0-----:R-:W-:Y:S01]  /*9190*/  FFMA.FTZ R123, R0, R10, R11 ;  /* 0x0000000a007b7223 */ /* 0x001fe2000001000b */
[--C-:B------:R-:W-:Y:S01]  /*91a0*/  FFMA.FTZ R163, R163, UR10, -R12.reuse ;  /* 0x0000000aa3a37c23 */ /* 0x100fe2000801080c */
[----:B------:R-:W-:-:S05]  /*91b0*/  FFMA.FTZ R166, R166, UR10, -R12 ;  /* 0x0000000aa6a67c23 */ /* 0x000fca000801080c */
[----:B------:R-:W0:Y:S01]  /*91c0*/  MUFU.EX2 R20, R20 ;  /* 0x0000001400147308 */ /* 0x000e220000000800 */
[----:B-1----:R-:W-:-:S07]  /*91d0*/  FFMA.FTZ R5, R2, R5, R189 ;  /* 0x0000000502057223 */ /* 0x002fce00000100bd */
        /* <DEDUP_REMOVED lines=95> */
.L_x_4316:
[----:B------:R-:W-:Y:S01]  /*97d0*/  UIADD3 UR5, UR5, 0x30860, URZ ;  /* 0x0003086005057890 */ /* 0x000fe2000fffe03f */
[----:B------:R-:W-:Y:S01]  /*97e0*/  ISETP.GT.AND P1, PT, R14, UR43, PT ;  /* 0x0000002b0e007c0c */ /* 0x000fe2000bf24270 */
        /* <DEDUP_REMOVED lines=32> */
.L_x_4306:
        /* <DEDUP_REMOVED lines=9> */
[----:B------:R-:W-:Y:S01]  /*9a80*/  ULDC UR58, c[0x0][0x988] ;  /* 0x00026200003a7ab9 */ /* 0x000fe20000000800 */
[----:B------:R-:W-:-:S05]  /*9a90*/  ULDC UR59, c[0x0][0x9e0] ;  /* 0x00027800003b7ab9 */ /* 0x000fca0000000800 */
.L_x_4337:
        /* <DEDUP_REMOVED lines=8> */
.L_x_4319:
[----:B------:R-:W-:Y:S01]  /*9b20*/  ULEA UR5, UR39, UR40, 0x3 ;  /* 0x0000002827057291 */ /* 0x000fe2000f8e183f */
[----:B------:R-:W-:-:S05]  /*9b30*/  IMAD.U32 R3, RZ, RZ, UR38 ;  /* 0x00000026ff037e24 */ /* 0x000fca000f8e00ff */
[----:B------:R-:W-:-:S04]  /*9b40*/  SHF.L.U32 R3, R3, 0x1f, RZ ;  /* 0x0000001f03037819 */ /* 0x000fc800000006ff */
[----:B------:R0:W1:Y:S01]  /*9b50*/  SYNCS.PHASECHK.TRANS64.TRYWAIT P1, [UR5+0x30830], R3 ;  /* 0x03083003ff0075a7 */ /* 0x0000620008020145 */
[----:B------:R-:W-:Y:S05]  /*9b60*/  @!P0 BRA `(.L_x_4320) ;  /* 0x0000000000048947 */ /* 0x000fea0003800000 */
[----:B------:R-:W-:Y:S01]  /*9b70*/  BPT.TRAP 0x1 ;  /* 0x000000040000795c */ /* 0x000fe20000300000 */
.L_x_4320:
[----:B-1----:R-:W-:Y:S05]  /*9b80*/  @P1 BRA `(.L_x_4321) ;  /* 0x0000000000081947 */ /* 0x002fea0003800000 */
[----:B------:R-:W1:Y:S02]  /*9b90*/  SYNCS.PHASECHK.TRANS64.TRYWAIT P1, [UR5+0x30830], R3 ;  /* 0x03083003ff0075a7 */ /* 0x000e640008020145 */
[----:B-1----:R-:W-:Y:S05]  /*9ba0*/  @!P1 BRA `(.L_x_4322) ;  /* 0x000000ac00349947 */ /* 0x002fea0003800000 */
.L_x_4321:
        /* <DEDUP_REMOVED lines=167> */
.L_x_4323:
[----:B------:R-:W-:Y:S01]  /*a620*/  ULEA UR5, UR4, UR40, 0x3 ;  /* 0x0000002804057291 */ /* 0x000fe2000f8e183f */
[----:B------:R-:W-:-:S05]  /*a630*/  IMAD.U32 R0, RZ, RZ, UR6 ;  /* 0x00000006ff007e24 */ /* 0x000fca000f8e00ff */
[----:B------:R-:W-:-:S04]  /*a640*/  SHF.L.U32 R0, R0, 0x1f, RZ ;  /* 0x0000001f00007819 */ /* 0x000fc800000006ff */
[----:B------:R2:W3:Y:S01]  /*a650*/  SYNCS.PHASECHK.TRANS64.TRYWAIT P1, [UR5+0x30850], R0 ;  /* 0x03085000ff0075a7 */ /* 0x0004e20008020145 */
[----:B------:R-:W-:Y:S05]  /*a660*/  @!P0 BRA `(.L_x_4324) ;  /* 0x0000000000048947 */ /* 0x000fea0003800000 */
[----:B------:R-:W-:Y:S01]  /*a670*/  BPT.TRAP 0x1 ;  /* 0x000000040000795c */ /* 0x000fe20000300000 */
.L_x_4324:
[----:B---3--:R-:W-:Y:S05]  /*a680*/  @P1 BRA `(.L_x_4325) ;  /* 0x0000000000081947 */ /* 0x008fea0003800000 */
[----:B------:R-:W3:Y:S02]  /*a690*/  SYNCS.PHASECHK.TRANS64.TRYWAIT P1, [UR5+0x30850], R0 ;  /* 0x03085000ff0075a7 */ /* 0x000ee40008020145 */
[----:B---3--:R-:W-:Y:S05]  /*a6a0*/  @!P1 BRA `(.L_x_4326) ;  /* 0x000000a0008c9947 */ /* 0x008fea0003800000 */
.L_x_4325:
        /* <DEDUP_REMOVED lines=37> */
.L_x_4327:
[----:B------:R-:W-:Y:S01]  /*a900*/  ISETP.NE.AND P2, PT, R199, 0x1, PT ;  /* 0x00000001c700780c */ /* 0x000fe20003f45270 */
[----:B------:R-:W-:Y:S01]  /*a910*/  VIADD R2, R19, UR41 ;  /* 0x0000002913027c36 */ /* 0x000fe20008000000 */
[----:B------:R-:W-:Y:S01]  /*a920*/  ULEA UR4, UR7, UR40, 0x3 ;  /* 0x0000002807047291 */ /* 0x000fe2000f8e183f */
[----:B------:R-:W-:Y:S01]  /*a930*/  IMAD R15, R14, -0x60, RZ ;  /* 0xffffffa00e0f7824 */ /* 0x000fe200078e02ff */
[----:B------:R-:W-:Y:S02]  /*a940*/  LOP3.LUT P1, RZ, R16, 0x80000, RZ, 0xc0, !PT ;  /* 0x0008000010ff7812 */ /* 0x000fe4000782c0ff */
[----:B------:R-:W-:-:S04]  /*a950*/  UIADD3 UR4, UR4, 0x30840, URZ ;  /* 0x0003084004047890 */ /* 0x000fc8000fffe03f */
[----:B------:R-:W-:-:S03]  /*a960*/  UPRMT UR4, UR61, 0x654, UR4 ;  /* 0x000006543d047896 */ /* 0x000fc60008000004 */
[----:B01----:R-:W0:Y:S08]  /*a970*/  @P2 LDC R3, c[0x0][0x44c] ;  /* 0x00011300ff032b82 */ /* 0x003e300000000800 */
[----:B--2---:R-:W1:Y:S01]  /*a980*/  @P2 LDC R0, c[0x0][0x450] ;  /* 0x00011400ff002b82 */ /* 0x004e620000000800 */
[----:B------:R-:W-:Y:S01]  /*a990*/  SYNCS.ARRIVE.TRANS64.RED.A1T0 RZ, [UR4], RZ ;  /* 0x000000ffffff79a7 */ /* 0x000fe20008100404 */
[----:B------:R-:W-:Y:S01]  /*a9a0*/  ULOP3.LUT UR4, URZ, UR55, URZ, 0x33, !UPT ;  /* 0x000000373f047292 */ /* 0x000fe2000f8e333f */
[----:B0-----:R-:W-:-:S05]  /*a9b0*/  @P2 IMAD.HI.U32 R3, R2, R3, RZ ;  /* 0x0000000302032227 */ /* 0x001fca00078e00ff */
[----:B-1----:R-:W-:Y:S01]  /*a9c0*/  @P2 SHF.R.U32.HI R2, RZ, R0, R3 ;  /* 0x00000000ff022219 */ /* 0x002fe20000011603 */
[----:B------:R-:W-:-:S04]  /*a9d0*/  VIADD R3, R15, 0x1 ;  /* 0x000000010f037836 */ /* 0x000fc80000000000 */
[----:B------:R-:W0:Y:S01]  /*a9e0*/  SHFL.IDX PT, R20, R2, RZ, 0x1c1f ;  /* 0x001c1fff02147589 */ /* 0x000e2200000e0000 */
[----:B------:R-:W-:-:S05]  /*a9f0*/  IMAD R4, R18, -0x2, R3 ;  /* 0xfffffffe12047824 */ /* 0x000fca00078e0203 */
[C---:B------:R-:W-:Y:S01]  /*aa00*/  IADD3 R0, R4.reuse, -UR54, R17 ;  /* 0x8000003604007c10 */ /* 0x040fe2000fffe011 */
[----:B------:R-:W-:-:S04]  /*aa10*/  VIADD R4, R4, 0xffffffff ;  /* 0xffffffff04047836 */ /* 0x000fc80000000000 */
[C---:B------:R-:W-:Y:S02]  /*aa20*/  VIADD R21, R0.reuse, UR59 ;  /* 0x0000003b00157c36 */ /* 0x040fe40008000000 */
[----:B------:R-:W-:Y:S02]  /*aa30*/  VIADD R168, R0, UR4 ;  /* 0x0000000400a87c36 */ /* 0x000fe40008000000 */
[--C-:B0-----:R-:W-:Y:S02]  /*aa40*/  IMAD.IADD R0, R21, 0x1, R20.reuse ;  /* 0x0000000115007824 */ /* 0x101fe400078e0214 */
[----:B------:R-:W-:Y:S01]  /*aa50*/  IMAD.IADD R3, R168, 0x1, R20 ;  /* 0x00000001a8037824 */ /* 0x000fe200078e0214 */
[----:B------:R-:W-:Y:S06]  /*aa60*/  @!P1 BRA `(.L_x_4328) ;  /* 0x0000000000549947 */ /* 0x000fec0003800000 */
[----:B------:R-:W-:Y:S01]  /*aa70*/  IADD3 R13, R17, -UR54, R20 ;  /* 0x80000036110d7c10 */ /* 0x000fe2000fffe014 */
        /* <DEDUP_REMOVED lines=11> */
.L_x_4330:
[----:B------:R-:W-:-:S05]  /*ab30*/  IMAD.U32 R169, RZ, RZ, UR43 ;  /* 0x0000002bffa97e24 */ /* 0x000fca000f8e00ff */
[----:B------:R-:W-:-:S13]  /*ab40*/  ISETP.NE.AND P1, PT, R169, 0x1, PT ;  /* 0x00000001a900780c */ /* 0x000fda0003f25270 */
[----:B------:R-:W0:Y:S02]  /*ab50*/  @P1 LDC.64 R170, c[0x0][0x9e8] ;  /* 0x00027a00ffaa1b82 */ /* 0x000e240000000a00 */
[----:B0-----:R-:W-:-:S05]  /*ab60*/  @P1 IMAD.HI.U32 R20, R13, R170, RZ ;  /* 0x000000aa0d141227 */ /* 0x001fca00078e00ff */
[----:B------:R-:W-:-:S07]  /*ab70*/  @P1 SHF.R.U32.HI R13, RZ, R171, R20 ;  /* 0x000000abff0d1219 */ /* 0x000fce0000011614 */
.L_x_4331:
[----:B------:R-:W-:Y:S05]  /*ab80*/  BSYNC B0 ;  /* 0x0000000000007941 */ /* 0x000fea0003800000 */
.L_x_4329:
[----:B------:R-:W-:-:S05]  /*ab90*/  IMAD R13, R13, R169, R4 ;  /* 0x000000a90d0d7224 */ /* 0x000fca00078e0204 */
[----:B------:R-:W-:Y:S02]  /*aba0*/  VIADDMNMX R0, R13, R169, R0, PT ;  /* 0x000000a90d007246 */ /* 0x000fe40003800100 */
[----:B------:R-:W-:-:S07]  /*abb0*/  VIMNMX R3, R3, R13, !PT ;  /* 0x0000000d03037248 */ /* 0x000fce0007fe0100 */
.L_x_4328:
        /* <DEDUP_REMOVED lines=130> */
[----:B------:R-:W-:Y:S01]  /*b3e0*/  ISETP.GE.AND P6, PT, R15, 0x5a, PT ;  /* 0x0000005a0f00780c */ /* 0x000fe20003fc6270 */
[----:B0-----:R-:W-:-:S12]  /*b3f0*/  IMAD.IADD R15, R168, 0x1, R2 ;  /* 0x00000001a80f7824 */ /* 0x001fd800078e0202 */
[----:B------:R-:W-:Y:S02]  /*b400*/  @P6 LOP3.LUT R16, R16, 0x1, RZ, 0xfc, !PT ;  /* 0x0000000110106812 */ /* 0x000fe400078efcff */
[----:B------:R-:W-:-:S04]  /*b410*/  ISETP.GT.AND P6, PT, R3, 0x59, !P6 ;  /* 0x000000590300780c */ /* 0x000fc800077c4270 */
[----:B------:R-:W-:Y:S01]  /*b420*/  ISETP.LT.OR P6, PT, R0, 0x5a, P6 ;  /* 0x0000005a0000780c */ /* 0x000fe200037c1670 */
[----:B------:R-:W-:-:S03]  /*b430*/  IMAD.IADD R0, R21, 0x1, R2 ;  /* 0x0000000115007824 */ /* 0x000fc600078e0202 */
[----:B------:R-:W-:Y:S02]  /*b440*/  FSEL R165, R165, -INF , !P6 ;  /* 0xff800000a5a57808 */ /* 0x000fe40007000000 */
[----:B------:R-:W-:-:S13]  /*b450*/  LOP3.LUT P6, RZ, R16, 0x80000, RZ, 0xc0, !PT ;  /* 0x0008000010ff7812 */ /* 0x000fda00078cc0ff */
[----:B------:R-:W-:Y:S05]  /*b460*/  @!P6 BRA `(.L_x_4332) ;  /* 0x000000000054e947 */ /* 0x000fea0003800000 */
        /* <DEDUP_REMOVED lines=12> */
.L_x_4334:
[----:B------:R-:W-:-:S05]  /*b530*/  IMAD.U32 R21, RZ, RZ, UR43 ;  /* 0x0000002bff157e24 */ /* 0x000fca000f8e00ff */
[----:B------:R-:W-:-:S13]  /*b540*/  ISETP.NE.AND P6, PT, R21, 0x1, PT ;  /* 0x000000011500780c */ /* 0x000fda0003fc5270 */
[----:B------:R-:W0:Y:S02]  /*b550*/  @P6 LDC.64 R2, c[0x0][0x9e8] ;  /* 0x00027a00ff026b82 */ /* 0x000e240000000a00 */
[----:B0-----:R-:W-:-:S05]  /*b560*/  @P6 IMAD.HI.U32 R2, R13, R2, RZ ;  /* 0x000000020d026227 */ /* 0x001fca00078e00ff */
[----:B------:R-:W-:-:S07]  /*b570*/  @P6 SHF.R.U32.HI R13, RZ, R3, R2 ;  /* 0x00000003ff0d6219 */ /* 0x000fce0000011602 */
.L_x_4335:
[----:B------:R-:W-:Y:S05]  /*b580*/  BSYNC B0 ;  /* 0x0000000000007941 */ /* 0x000fea0003800000 */
.L_x_4333:
[----:B------:R-:W-:-:S05]  /*b590*/  IMAD R4, R13, R21, R4 ;  /* 0x000000150d047224 */ /* 0x000fca00078e0204 */
[----:B------:R-:W-:Y:S02]  /*b5a0*/  VIADDMNMX R0, R4, R21, R0, PT ;  /* 0x0000001504007246 */ /* 0x000fe40003800100 */
[----:B------:R-:W-:-:S07]  /*b5b0*/  VIMNMX R15, R15, R4, !PT ;  /* 0x000000040f0f7248 */ /* 0x000fce0007fe0100 */
.L_x_4332:
        /* <DEDUP_REMOVED lines=63> */
[----:B------:R-:W-:Y:S02]  /*b9b0*/  FMNMX.FTZ R3, R161, R2, !PT ;  /* 0x00000002a1037209 */ /* 0x000fe40007810000 */
[----:B------:R-:W-:Y:S02]  /*b9c0*/  FSEL R143, R143, -INF , !P1 ;  /* 0xff8000008f8f7808 */ /* 0x000fe40004800000 */
[----:B------:R-:W-:Y:S02]  /*b9d0*/  LOP3.LUT P1, RZ, R16, 0x1000, RZ, 0xc0, !PT ;  /* 0x0000100010ff7812 */ /* 0x000fe4000782c0ff */
[----:B------:R-:W-:-:S02]  /*b9e0*/  FMNMX.FTZ R2, R164, R3, !PT ;  /* 0x00000003a4027209 */ /* 0x000fc40007810000 */
[----:B------:R-:W-:Y:S02]  /*b9f0*/  ISETP.GT.AND P1, PT, R15, 0x30, !P1 ;  /* 0x000000300f00780c */ /* 0x000fe40004f24270 */
[----:B------:R-:W-:Y:S02]  /*ba00*/  FMNMX.FTZ R3, R165, R2, !PT ;  /* 0x00000002a5037209 */ /* 0x000fe40007810000 */
[----:B------:R-:W-:Y:S02]  /*ba10*/  ISETP.LT.OR P1, PT, R0, 0x31, P1 ;  /* 0x000000310000780c */ /* 0x000fe40000f21670 */
[----:B------:R-:W-:Y:S01]  /*ba20*/  LOP3.LUT P2, RZ, R16, 0x40, RZ, 0xc0, !PT ;  /* 0x0000004010ff7812 */ /* 0x000fe2000784c0ff */
[----:B------:R-:W0:Y:S01]  /*ba30*/  SHFL.BFLY PT, R2, R3, 0x2, 0x1f ;  /* 0x0c401f0003027f89 */ /* 0x000e2200000e0000 */
[----:B------:R-:W-:Y:S02]  /*ba40*/  FSEL R146, R146, -INF , !P1 ;  /* 0xff80000092927808 */ /* 0x000fe40004800000 */
[----:B------:R-:W-:-:S02]  /*ba50*/  LOP3.LUT P1, RZ, R16, 0x800, RZ, 0xc0, !PT ;  /* 0x0000080010ff7812 */ /* 0x000fc4000782c0ff */
[----:B------:R-:W-:Y:S02]  /*ba60*/  LOP3.LUT P6, RZ, R16, 0x20, RZ, 0xc0, !PT ;  /* 0x0000002010ff7812 */ /* 0x000fe400078cc0ff */
[C---:B------:R-:W-:Y:S02]  /*ba70*/  ISETP.GT.AND P1, PT, R15.reuse, 0x31, !P1 ;  /* 0x000000310f00780c */ /* 0x040fe40004f24270 */
[----:B------:R-:W-:Y:S02]  /*ba80*/  ISETP.GT.AND P3, PT, R15, 0x50, !P3 ;  /* 0x000000500f00780c */ /* 0x000fe40005f64270 */
[C---:B------:R-:W-:Y:S02]  /*ba90*/  ISETP.LT.OR P1, PT, R0.reuse, 0x32, P1 ;  /* 0x000000320000780c */ /* 0x040fe40000f21670 */
[----:B------:R-:W-:Y:S02]  /*baa0*/  ISETP.LT.OR P3, PT, R0, 0x51, P3 ;  /* 0x000000510000780c */ /* 0x000fe40001f61670 */
[----:B------:R-:W-:-:S02]  /*bab0*/  FSEL R147, R147, -INF , !P1 ;  /* 0xff80000093937808 */ /* 0x000fc40004800000 */
[----:B------:R-:W-:Y:S02]  /*bac0*/  LOP3.LUT P1, RZ, R16, 0x400, RZ, 0xc0, !PT ;  /* 0x0000040010ff7812 */ /* 0x000fe4000782c0ff */
[C---:B------:R-:W-:Y:S02]  /*bad0*/  ISETP.GT.AND P4, PT, R15.reuse, 0x51, !P4 ;  /* 0x000000510f00780c */ /* 0x040fe40006784270 */
[----:B------:R-:W-:Y:S02]  /*bae0*/  ISETP.GT.AND P1, PT, R15, 0x38, !P1 ;  /* 0x000000380f00780c */ /* 0x000fe40004f24270 */
[----:B------:R-:W-:Y:S02]  /*baf0*/  FSEL R162, R162, -INF , !P3 ;  /* 0xff800000a2a27808 */ /* 0x000fe40005800000 */
[----:B------:R-:W-:Y:S02]  /*bb00*/  ISETP.LT.OR P1, PT, R0, 0x39, P1 ;  /* 0x000000390000780c */ /* 0x000fe40000f21670 */
[----:B0-----:R-:W-:-:S02]  /*bb10*/  FMNMX.FTZ R20, R3, R2, !PT ;  /* 0x0000000203147209 */ /* 0x001fc40007810000 */
[----:B------:R-:W-:Y:S02]  /*bb20*/  FSEL R150, R150, -INF , !P1 ;  /* 0xff80000096967808 */ /* 0x000fe40004800000 */
[----:B------:R-:W-:Y:S01]  /*bb30*/  LOP3.LUT P1, RZ, R16, 0x200, RZ, 0xc0, !PT ;  /* 0x0000020010ff7812 */ /* 0x000fe2000782c0ff */
[----:B------:R-:W0:Y:S01]  /*bb40*/  SHFL.BFLY PT, R13, R20, 0x1, 0x1f ;  /* 0x0c201f00140d7f89 */ /* 0x000e2200000e0000 */
[C---:B------:R-:W-:Y:S02]  /*bb50*/  ISETP.GT.AND P5, PT, R15.reuse, 0x58, !P5 ;  /* 0x000000580f00780c */ /* 0x040fe40006fa4270 */
[----:B------:R-:W-:Y:S02]  /*bb60*/  ISETP.GT.AND P1, PT, R15, 0x39, !P1 ;  /* 0x000000390f00780c */ /* 0x000fe40004f24270 */
[C---:B------:R-:W-:Y:S02]  /*bb70*/  ISETP.LT.OR P4, PT, R0.reuse, 0x52, P4 ;  /* 0x000000520000780c */ /* 0x040fe40002781670 */
[----:B------:R-:W-:-:S02]  /*bb80*/  ISETP.LT.OR P1, PT, R0, 0x3a, P1 ;  /* 0x0000003a0000780c */ /* 0x000fc40000f21670 */
[----:B------:R-:W-:Y:S02]  /*bb90*/  ISETP.LT.OR P5, PT, R0, 0x59, P5 ;  /* 0x000000590000780c */ /* 0x000fe40002fa1670 */
[----:B------:R-:W-:Y:S02]  /*bba0*/  FSEL R151, R151, -INF , !P1 ;  /* 0xff80000097977808 */ /* 0x000fe40004800000 */
[----:B------:R-:W-:Y:S02]  /*bbb0*/  LOP3.LUT P1, RZ, R16, 0x100, RZ, 0xc0, !PT ;  /* 0x0000010010ff7812 */ /* 0x000fe4000782c0ff */
[----:B------:R-:W-:Y:S02]  /*bbc0*/  FSEL R163, R163, -INF , !P4 ;  /* 0xff800000a3a37808 */ /* 0x000fe40006000000 */
[----:B------:R-:W-:Y:S02]  /*bbd0*/  ISETP.GT.AND P1, PT, R15, 0x40, !P1 ;  /* 0x000000400f00780c */ /* 0x000fe40004f24270 */
[----:B------:R-:W-:-:S02]  /*bbe0*/  FSEL R166, R166, -INF , !P5 ;  /* 0xff800000a6a67808 */ /* 0x000fc40006800000 */
[----:B------:R-:W-:Y:S02]  /*bbf0*/  ISETP.LT.OR P1, PT, R0, 0x41, P1 ;  /* 0x000000410000780c */ /* 0x000fe40000f21670 */
[----:B0-----:R-:W-:Y:S02]  /*bc00*/  FMNMX.FTZ R4, R20, R13, !PT ;  /* 0x0000000d14047209 */ /* 0x001fe40007810000 */
[----:B------:R-:W-:Y:S02]  /*bc10*/  FSEL R154, R154, -INF , !P1 ;  /* 0xff8000009a9a7808 */ /* 0x000fe40004800000 */
[----:B------:R-:W-:Y:S01]  /*bc20*/  LOP3.LUT P1, RZ, R16, 0x80, RZ, 0xc0, !PT ;  /* 0x0000008010ff7812 */ /* 0x000fe2000782c0ff */
[----:B------:R-:W-:-:S03]  /*bc30*/  FMUL.FTZ R2, R4, UR10 ;  /* 0x0000000a04027c20 */ /* 0x000fc60008410000 */
[----:B------:R-:W-:-:S04]  /*bc40*/  ISETP.GT.AND P1, PT, R15, 0x41, !P1 ;  /* 0x000000410f00780c */ /* 0x000fc80004f24270 */
        /* <DEDUP_REMOVED lines=9> */
[C---:B------:R-:W-:Y:S02]  /*bce0*/  ISETP.GT.AND P1, PT, R15.reuse, RZ, !P6 ;  /* 0x000000ff0f00720c */ /* 0x040fe40007724270 */
        /* <DEDUP_REMOVED lines=58> */
[----:B------:R-:W-:Y:S02]  /*c090*/  FMNMX.FTZ R3, R163, R20, !PT ;  /* 0x00000014a3037209 */ /* 0x000fe40007810000 */
[----:B------:R-:W-:Y:S01]  /*c0a0*/  FSEL R20, R4, RZ, P1 ;  /* 0x000000ff04147208 */ /* 0x000fe20000800000 */
[----:B------:R-:W-:Y:S01]  /*c0b0*/  MUFU.EX2 R121, R121 ;  /* 0x0000007900797308 */ /* 0x000fe20000000800 */
[----:B------:R-:W-:-:S03]  /*c0c0*/  FMNMX.FTZ R0, R166, R3, !PT ;  /* 0x00000003a6007209 */ /* 0x000fc60007810000 */
[----:B------:R-:W-:Y:S01]  /*c0d0*/  FADD.FTZ R20, -R20, R11 ;  /* 0x0000000b14147221 */ /* 0x000fe20000010100 */
        /* <DEDUP_REMOVED lines=12> */
[----:B------:R-:W-:-:S06]  /*c1a0*/  FMUL.FTZ R0, R20, UR10 ;  /* 0x0000000a14007c20 */ /* 0x000fcc0008410000 */
[----:B------:R-:W-:Y:S01]  /*c1b0*/  MUFU.EX2 R176, R176 ;  /* 0x000000b000b07308 */ /* 0x000fe20000000800 */
[C---:B------:R-:W-:Y:S01]  /*c1c0*/  FSETP.NEU.FTZ.AND P1, PT, R3.reuse, -INF , PT ;  /* 0xff8000000300780b */ /* 0x040fe20003f3d000 */
[----:B------:R-:W-:-:S05]  /*c1d0*/  FMUL.FTZ R120, R3, UR10 ;  /* 0x0000000a03787c20 */ /* 0x000fca0008410000 */
[----:B------:R-:W-:Y:S01]  /*c1e0*/  FSEL R20, R120, RZ, P1 ;  /* 0x000000ff78147208 */ /* 0x000fe20000800000 */
[----:B------:R-:W0:Y:S04]  /*c1f0*/  MUFU.EX2 R0, R0 ;  /* 0x0000000000007308 */ /* 0x000e280000000800 */
        /* <DEDUP_REMOVED lines=10> */
[----:B------:R-:W-:Y:S01]  /*c2a0*/  FMUL.FTZ R123, R123, UR10 ;  /* 0x0000000a7b7b7c20 */ /* 0x000fe20008410000 */
[--C-:B------:R-:W-:Y:S01]  /*c2b0*/  FFMA.FTZ R126, R135, UR10, -R20.reuse ;  /* 0x0000000a877e7c23 */ /* 0x100fe20008010814 */
[--C-:B------:R-:W-:Y:S01]  /*c2c0*/  FFMA.FTZ R181, R138, UR10, -R20.reuse ;  /* 0x0000000a8ab57c23 */ /* 0x100fe20008010814 */
[----:B0-----:R-:W-:Y:S01]  /*c2d0*/  FFMA.FTZ R127, R0, R10, R13 ;  /* 0x0000000a007f7223 */ /* 0x001fe2000001000d */
[--C-:B------:R-:W-:Y:S01]  /*c2e0*/  FFMA.FTZ R128, R139, UR10, -R20.reuse ;  /* 0x0000000a8b807c23 */ /* 0x100fe20008010814 */
[----:B------:R-:W-:Y:S01]  /*c2f0*/  MUFU.EX2 R189, R189 ;  /* 0x000000bd00bd7308 */ /* 0x000fe20000000800 */
[--C-:B------:R-:W-:Y:S01]  /*c300*/  FFMA.FTZ R183, R142, UR10, -R20.reuse ;  /* 0x0000000a8eb77c23 */ /* 0x100fe20008010814 */
[----:B------:R-:W-:Y:S01]  /*c310*/  FADD.FTZ R127, R188, R127 ;  /* 0x0000007fbc7f7221 */ /* 0x000fe20000010000 */
[--C-:B------:R-:W-:Y:S01]  /*c320*/  FFMA.FTZ R12, R143, UR10, -R20.reuse ;  /* 0x0000000a8f0c7c23 */ /* 0x100fe20008010814 */
[--C-:B------:R-:W-:Y:S01]  /*c330*/  FFMA.FTZ R177, R146, UR10, -R20.reuse ;  /* 0x0000000a92b17c23 */ /* 0x100fe20008010814 */
[--C-:B------:R-:W-:Y:S01]  /*c340*/  FFMA.FTZ R130, R147, UR10, -R20.reuse ;  /* 0x0000000a93827c23 */ /* 0x100fe20008010814 */
[----:B------:R-:W-:Y:S01]  /*c350*/  FADD.FTZ R134, R190, R127 ;  /* 0x0000007fbe867221 */ /* 0x000fe20000010000 */
[--C-:B------:R-:W-:Y:S01]  /*c360*/  FFMA.FTZ R179, R150, UR10, -R20.reuse ;  /* 0x0000000a96b37c23 */ /* 0x100fe20008010814 */
[----:B------:R0:W1:Y:S01]  /*c370*/  MUFU.EX2 R2, R123 ;  /* 0x0000007b00027308 */ /* 0x0000620000000800 */
[--C-:B------:R-:W-:Y:S01]  /*c380*/  FFMA.FTZ R132, R151, UR10, -R20.reuse ;  /* 0x0000000a97847c23 */ /* 0x100fe20008010814 */
[--C-:B------:R-:W-:Y:S01]  /*c390*/  FFMA.FTZ R173, R154, UR10, -R20.reuse ;  /* 0x0000000a9aad7c23 */ /* 0x100fe20008010814 */
[--C-:B------:R-:W-:Y:S01]  /*c3a0*/  FFMA.FTZ R175, R158, UR10, -R20.reuse ;  /* 0x0000000a9eaf7c23 */ /* 0x100fe20008010814 */
[--C-:B------:R-:W-:Y:S01]  /*c3b0*/  FFMA.FTZ R162, R162, UR10, -R20.reuse ;  /* 0x0000000aa2a27c23 */ /* 0x100fe20008010814 */
[--C-:B------:R-:W-:Y:S01]  /*c3c0*/  FFMA.FTZ R163, R163, UR10, -R20.reuse ;  /* 0x0000000aa3a37c23 */ /* 0x100fe20008010814 */
[----:B------:R-:W-:-:S02]  /*c3d0*/  FFMA.FTZ R166, R166, UR10, -R20 ;  /* 0x0000000aa6a67c23 */ /* 0x000fc40008010814 */
[----:B------:R-:W2:Y:S01]  /*c3e0*/  MUFU.EX2 R191, R191 ;  /* 0x000000bf00bf7308 */ /* 0x000ea20000000800 */
[----:B0-----:R-:W-:-:S04]  /*c3f0*/  FADD.FTZ R123, R21, R134 ;  /* 0x00000086157b7221 */ /* 0x001fc80000010000 */
[----:B------:R-:W-:-:S03]  /*c400*/  FADD.FTZ R134, R184, R123 ;  /* 0x0000007bb8867221 */ /* 0x000fc60000010000 */
[----:B------:R-:W0:Y:S01]  /*c410*/  MUFU.EX2 R122, R122 ;  /* 0x0000007a007a7308 */ /* 0x000e220000000800 */
[----:B-1----:R-:W-:Y:S01]  /*c420*/  FFMA.FTZ R5, R2, R5, R189 ;  /* 0x0000000502057223 */ /* 0x002fe200000100bd */
[----:B------:R-:W-:Y:S01]  /*c430*/  FADD.FTZ R123, R121, R134 ;  /* 0x00000086797b7221 */ /* 0x000fe20000010000 */
[----:B------:R-:W-:Y:S02]  /*c440*/  FFMA.FTZ R134, R155, UR10, -R20 ;  /* 0x0000000a9b867c23 */ /* 0x000fe40008010814 */
[----:B------:R-:W-:Y:S01]  /*c450*/  FADD.FTZ R10, R120, R5 ;  /* 0x00000005780a7221 */ /* 0x000fe20000010000 */
[----:B------:R-:W-:Y:S02]  /*c460*/  FADD.FTZ R136, R186, R123 ;  /* 0x0000007bba887221 */ /* 0x000fe40000010000 */
[----:B------:R-:W1:Y:S01]  /*c470*/  MUFU.EX2 R185, R185 ;  /* 0x000000b900b97308 */ /* 0x000e620000000800 */
[----:B--2---:R-:W-:Y:S01]  /*c480*/  FADD.FTZ R5, R191, R10 ;  /* 0x0000000abf057221 */ /* 0x004fe20000010000 */
[----:B------:R-:W-:-:S04]  /*c490*/  FADD.FTZ R123, R125, R136 ;  /* 0x000000887d7b7221 */ /* 0x000fc80000010000 */
[----:B------:R-:W-:Y:S02]  /*c4a0*/  FADD.FTZ R136, R180, R123 ;  /* 0x0000007bb4887221 */ /* 0x000fe40000010000 */
[----:B------:R-:W2:Y:S01]  /*c4b0*/  MUFU.EX2 R124, R124 ;  /* 0x0000007c007c7308 */ /* 0x000ea20000000800 */
[----:B0-----:R-:W-:Y:S01]  /*c4c0*/  FADD.FTZ R10, R122, R5 ;  /* 0x000000057a0a7221 */ /* 0x001fe20000010000 */
[----:B------:R-:W-:Y:S01]  /*c4d0*/  FADD.FTZ R123, R129, R136 ;  /* 0x00000088817b7221 */ /* 0x000fe20000010000 */
[--C-:B------:R-:W-:Y:S01]  /*c4e0*/  FFMA.FTZ R136, R159, UR10, -R20.reuse ;  /* 0x0000000a9f887c23 */ /* 0x100fe20008010814 */
[----:B------:R-:W-:Y:S02]  /*c4f0*/  FFMA.FTZ R20, R167, UR10, -R20 ;  /* 0x0000000aa7147c23 */ /* 0x000fe40008010814 */
        /* <DEDUP_REMOVED lines=59> */
[----:B------:R-:W-:Y:S01]  /*c8b0*/  FADD.FTZ R10, R11, R10 ;  /* 0x0000000a0b0a7221 */ /* 0x000fe20000010000 */
[----:B--2---:R-:W-:-:S04]  /*c8c0*/  FADD.FTZ R5, R166, R5 ;  /* 0x00000005a6057221 */ /* 0x004fc80000010000 */
[----:B0-----:R-:W-:Y:S01]  /*c8d0*/  FADD.FTZ R5, R20, R5 ;  /* 0x0000000514057221 */ /* 0x001fe20000010000 */
[----:B------:R-:W-:Y:S06]  /*c8e0*/  @!P0 BRA `(.L_x_4336) ;  /* 0x0000000000048947 */ /* 0x000fec0003800000 */
[----:B------:R-:W-:Y:S01]  /*c8f0*/  BPT.TRAP 0x1 ;  /* 0x000000040000795c */ /* 0x000fe20000300000 */
.L_x_4336:
        /* <DEDUP_REMOVED lines=34> */
.L_x_4318:
        /* <DEDUP_REMOVED lines=99> */
.L_x_4338:
[----:B------:R-:W-:Y:S01]  /*d150*/  ULEA UR5, UR39, UR40, 0x3 ;  /* 0x0000002827057291 */ /* 0x000fe2000f8e183f */
[----:B------:R-:W-:-:S05]  /*d160*/  IMAD.U32 R0, RZ, RZ, UR38 ;  /* 0x00000026ff007e24 */ /* 0x000fca000f8e00ff */
[----:B------:R-:W-:-:S04]  /*d170*/  SHF.L.U32 R0, R0, 0x1f, RZ ;  /* 0x0000001f00007819 */ /* 0x000fc800000006ff */
[----:B------:R0:W1:Y:S01]  /*d180*/  SYNCS.PHASECHK.TRANS64.TRYWAIT P1, [UR5+0x30850], R0 ;  /* 0x03085000ff0075a7 */ /* 0x0000620008020145 */
[----:B------:R-:W-:Y:S05]  /*d190*/  @!P0 BRA `(.L_x_4339) ;  /* 0x0000000000048947 */ /* 0x000fea0003800000 */
[----:B------:R-:W-:Y:S01]  /*d1a0*/  BPT.TRAP 0x1 ;  /* 0x000000040000795c */ /* 0x000fe20000300000 */
.L_x_4339:
[----:B-1----:R-:W-:Y:S05]  /*d1b0*/  @P1 BRA `(.L_x_4340) ;  /* 0x0000000000081947 */ /* 0x002fea0003800000 */
[----:B------:R-:W1:Y:S02]  /*d1c0*/  SYNCS.PHASECHK.TRANS64.TRYWAIT P1, [UR5+0x30850], R0 ;  /* 0x03085000ff0075a7 */ /* 0x000e640008020145 */
[----:B-1----:R-:W-:Y:S05]  /*d1d0*/  @!P1 BRA `(.L_x_4341) ;  /* 0x0000007400d89947 */ /* 0x002fea0003800000 */
.L_x_4340:
        /* <DEDUP_REMOVED lines=10> */
[----:B------:R-:W-:-:S07]  /*d280*/  UIMAD UR4, UR39, 0x900, UR4 ;  /* 0x00000900270478a4 */ /* 0x000fce000f8e0204 */
[----:B------:R-:W-:Y:S02]  /*d290*/  UMOV UR6, UR4 ;  /* 0x0000000400067c82 */ /* 0x000fe40008000000 */
[----:B------:R-:W-:Y:S01]  /*d2a0*/  HGMMA.64x192x16.F32 R24, R188, gdesc[UR4].tnspB, R24, gsb0 ;  /* 0x42e00004bc187df0 */ /* 0x000fe20008000818 */
        /* <DEDUP_REMOVED lines=39> */
[----:B------:R-:W-:Y:S01]  /*d520*/  UIADD3 UR4, UR4, 0x280, URZ ;  /* 0x0000028004047890 */ /* 0x000fe2000fffe03f */
[----:B------:R-:W-:Y:S02]  /*d530*/  WARPGROUP.DEPBAR.LE gsb0, 0x0 ;  /* 0x00008000000079c5 */ /* 0x000fe40000010000 */
[----:B------:R-:W-:-:S14]  /*d540*/  WARPGROUP.ARRIVE ;  /* 0x00000000000079c5 */ /* 0x000fdc0000000000 */
        /* <DEDUP_REMOVED lines=9> */
.L_x_4342:
[----:B------:R-:W-:Y:S01]  /*d5e0*/  R2UR UR6, R197 ;  /* 0x00000000c50672ca */ /* 0x000fe200000e0000 */
[----:B------:R-:W-:Y:S01]  /*d5f0*/  UIADD3 UR4, UR5, 0x30860, URZ ;  /* 0x0003086005047890 */ /* 0x000fe2000fffe03f */
[-C--:B------:R-:W-:Y:S01]  /*d600*/  FMUL.FTZ R137, R91, R17.reuse ;  /* 0x000000115b897220 */ /* 0x080fe20000410000 */
[----:B------:R-:W-:Y:S01]  /*d610*/  UIADD3 UR39, UR39, 0x1, URZ ;  /* 0x0000000127277890 */ /* 0x000fe2000fffe03f */
[-C--:B------:R-:W-:Y:S01]  /*d620*/  FMUL.FTZ R91, R94, R17.reuse ;  /* 0x000000115e5b7220 */ /* 0x080fe20000410000 */
[----:B------:R-:W-:Y:S01]  /*d630*/  UPRMT UR4, UR61, 0x654, UR4 ;  /* 0x000006543d047896 */ /* 0x000fe20008000004 */
[----:B------:R-:W-:Y:S01]  /*d640*/  FMUL.FTZ R94, R95, R17 ;  /* 0x000000115f5e7220 */ /* 0x000fe20000410000 */
[----:B------:R-:W-:Y:S01]  /*d650*/  UISETP.NE.AND UP0, UPT, UR39, 0x2, UPT ;  /* 0x000000022700788c */ /* 0x000fe2000bf05270 */
[----:B------:R-:W-:Y:S01]  /*d660*/  FMUL.FTZ R4, R24, R5 ;  /* 0x0000000518047220 */ /* 0x000fe20000410000 */
[----:B------:R-:W-:Y:S01]  /*d670*/  FMUL.FTZ R95, R99, R17 ;  /* 0x00000011635f7220 */ /* 0x000fe20000410000 */
[-C--:B------:R-:W-:Y:S01]  /*d680*/  FMUL.FTZ R25, R25, R5.reuse ;  /* 0x0000000519197220 */ /* 0x080fe20000410000 */
[-C--:B------:R-:W-:Y:S01]  /*d690*/  FMUL.FTZ R6, R28, R5.reuse ;  /* 0x000000051c067220 */ /* 0x080fe20000410000 */
[-C--:B------:R-:W-:Y:S01]  /*d6a0*/  FMUL.FTZ R7, R29, R5.reuse ;  /* 0x000000051d077220 */ /* 0x080fe20000410000 */
[----:B------:R-:W-:Y:S01]  /*d6b0*/  UIADD3 UR6, UR6, 0x1, URZ ;  /* 0x0000000106067890 */ /* 0x000fe2000fffe03f */
[----:B------:R-:W-:Y:S01]  /*d6c0*/  SYNCS.ARRIVE.TRANS64.RED.A1T0 RZ, [UR4], RZ ;  /* 0x000000ffffff79a7 */ /* 0x000fe20008100404 */
        /* <DEDUP_REMOVED lines=93> */
.L_x_4264:
        /* <DEDUP_REMOVED lines=12> */
[----:B------:R-:W-:Y:S01]  /*dd60*/  F2FP.F16.F32.PACK_AB R6, R7, R6 ;  /* 0x000000060706723e */ /* 0x000fe200000000ff */
[----:B------:R-:W-:Y:S01]  /*dd70*/  ULDC.64 UR8, c[0x0][0xb90] ;  /* 0x0002e40000087ab9 */ /* 0x000fe20000000a00 */
[----:B------:R-:W-:Y:S02]  /*dd80*/  F2FP.F16.F32.PACK_AB R7, R152, R33 ;  /* 0x000000219807723e */ /* 0x000fe400000000ff */
[----:B------:R-:W-:Y:S02]  /*dd90*/  F2FP.F16.F32.PACK_AB R4, R25, R4 ;  /* 0x000000041904723e */ /* 0x000fe400000000ff */
[----:B------:R-:W-:Y:S02]  /*dda0*/  R2UR UR11, R194 ;  /* 0x00000000c20b72ca */ /* 0x000fe400000e0000 */
[----:B------:R-:W-:-:S02]  /*ddb0*/  R2UR UR13, R195 ;  /* 0x00000000c30d72ca */ /* 0x000fc400000e0000 */
[----:B------:R-:W-:Y:S02]  /*ddc0*/  F2FP.F16.F32.PACK_AB R5, R150, R5 ;  /* 0x000000059605723e */ /* 0x000fe400000000ff */
[----:B------:R-:W-:Y:S02]  /*ddd0*/  F2FP.F16.F32.PACK_AB R10, R11, R10 ;  /* 0x0000000a0b0a723e */ /* 0x000fe400000000ff */
[----:B------:R-:W-:Y:S02]  /*dde0*/  F2FP.F16.F32.PACK_AB R8, R15, R8 ;  /* 0x000000080f08723e */ /* 0x000fe400000000ff */
[----:B------:R-:W-:Y:S02]  /*ddf0*/  F2FP.F16.F32.PACK_AB R11, R146, R131 ;  /* 0x00000083920b723e */ /* 0x000fe400000000ff */
[----:B------:R-:W-:Y:S01]  /*de00*/  F2FP.F16.F32.PACK_AB R12, R13, R12 ;  /* 0x0000000c0d0c723e */ /* 0x000fe200000000ff */
[----:B------:R-:W-:Y:S01]  /*de10*/  USHF.R.S32.HI UR10, URZ, 0x1f, UR11 ;  /* 0x0000001f3f0a7899 */ /* 0x000fe2000801140b */
[----:B------:R-:W-:Y:S01]  /*de20*/  F2FP.F16.F32.PACK_AB R13, R145, R130 ;  /* 0x00000082910d723e */ /* 0x000fe200000000ff */
[----:B------:R-:W-:Y:S01]  /*de30*/  UIMAD.WIDE.U32 UR6, UR11, UR8, URZ ;  /* 0x000000080b0672a5 */ /* 0x000fe2000f8e003f */
[----:B------:R-:W-:Y:S01]  /*de40*/  F2FP.F16.F32.PACK_AB R14, R53, R14 ;  /* 0x0000000e350e723e */ /* 0x000fe200000000ff */
[----:B------:R-:W-:Y:S01]  /*de50*/  UIMAD UR5, UR10, UR8, URZ ;  /* 0x000000080a0572a4 */ /* 0x000fe2000f8e023f */
[----:B------:R-:W-:Y:S01]  /*de60*/  F2FP.F16.F32.PACK_AB R15, R144, R129 ;  /* 0x00000081900f723e */ /* 0x000fe200000000ff */
[----:B------:R-:W-:Y:S01]  /*de70*/  USHF.R.S32.HI UR12, URZ, 0x1f, UR13 ;  /* 0x0000001f3f0c7899 */ /* 0x000fe2000801140d */
[----:B------:R-:W-:Y:S01]  /*de80*/  F2FP.F16.F32.PACK_AB R24, R57, R24 ;  /* 0x000000183918723e */ /* 0x000fe200000000ff */
[----:B------:R-:W-:Y:S01]  /*de90*/  UIMAD UR5, UR11, UR9, UR5 ;  /* 0x000000090b0572a4 */ /* 0x000fe2000f8e0205 */
[----:B------:R-:W-:-:S02]  /*dea0*/  F2FP.F16.F32.PACK_AB R88, R89, R88 ;  /* 0x000000585958723e */ /* 0x000fc400000000ff */
[----:B------:R-:W-:Y:S02]  /*deb0*/  MOV R48, R17 ;  /* 0x0000001100307202 */ /* 0x000fe40000000f00 */
[----:B0-----:R-:W-:Y:S01]  /*dec0*/  MOV R49, R20 ;  /* 0x0000001400317202 */ /* 0x001fe20000000f00 */
[----:B------:R-:W-:Y:S01]  /*ded0*/  ULDC.64 UR8, c[0x0][0xb98] ;  /* 0x0002e60000087ab9 */ /* 0x000fe20000000a00 */
[----:B------:R-:W-:Y:S01]  /*dee0*/  UIADD3 UR7, UR7, UR5, URZ ;  /* 0x0000000507077290 */ /* 0x000fe2000fffe03f */
[----:B------:R-:W-:Y:S01]  /*def0*/  F2FP.F16.F32.PACK_AB R89, R137, R90 ;  /* 0x0000005a8959723e */ /* 0x000fe200000000ff */
[----:B------:R-:W-:Y:S01]  /*df00*/  UIMAD UR5, UR12, UR8, URZ ;  /* 0x000000080c0572a4 */ /* 0x000fe2000f8e023f */
[--C-:B------:R-:W-:Y:S01]  /*df10*/  IMAD.WIDE R46, R202, 0x2, R48.reuse ;  /* 0x00000002ca2e7825 */ /* 0x100fe200078e0230 */
[----:B------:R-:W-:Y:S01]  /*df20*/  UIMAD.WIDE.U32 UR6, UR13, UR8, UR6 ;  /* 0x000000080d0672a5 */ /* 0x000fe2000f8e0006 */
[----:B------:R-:W-:Y:S01]  /*df30*/  F2FP.F16.F32.PACK_AB R96, R97, R96 ;  /* 0x000000606160723e */ /* 0x000fe200000000ff */
[----:B------:R-:W-:Y:S01]  /*df40*/  UIMAD UR5, UR13, UR9, UR5 ;  /* 0x000000090d0572a4 */ /* 0x000fe2000f8e0205 */
[----:B------:R-:W-:Y:S01]  /*df50*/  IMAD.WIDE R48, R21, 0x2, R48 ;  /* 0x0000000215307825 */ /* 0x000fe200078e0230 */
[C---:B------:R-:W-:Y:S01]  /*df60*/  IADD3 R27, P5, R46.reuse, 0x8060, RZ ;  /* 0x000080602e1b7810 */ /* 0x040fe20007fbe0ff */
[----:B------:R-:W-:Y:S01]  /*df70*/  ULDC.64 UR8, c[0x0][0xae8] ;  /* 0x0002ba0000087ab9 */ /* 0x000fe20000000a00 */
[----:B------:R-:W-:-:S02]  /*df80*/  LOP3.LUT R21, R46, 0x380, RZ, 0xc0, !PT ;  /* 0x000003802e157812 */ /* 0x000fc400078ec0ff */
[----:B------:R-:W-:Y:S02]  /*df90*/  LOP3.LUT R26, R27, 0x380, RZ, 0xc0, !PT ;  /* 0x000003801b1a7812 */ /* 0x000fe400078ec0ff */
[----:B------:R-:W-:Y:S02]  /*dfa0*/  IADD3 R43, P0, R46, 0x8020, RZ ;  /* 0x000080202e2b7810 */ /* 0x000fe40007f1e0ff */
[----:B------:R-:W-:Y:S02]  /*dfb0*/  SHF.R.U64 R26, R26, 0x3, RZ ;  /* 0x000000031a1a7819 */ /* 0x000fe400000012ff */
[C---:B------:R-:W-:Y:S01]  /*dfc0*/  IADD3 R45, P6, R46.reuse, 0x8040, RZ ;  /* 0x000080402e2d7810 */ /* 0x040fe20007fde0ff */
[--C-:B------:R-:W-:Y:S01]  /*dfd0*/  IMAD.X R55, RZ, RZ, R47.reuse, P0 ;  /* 0x000000ffff377224 */ /* 0x100fe200000e062f */
[----:B------:R-:W-:Y:S02]  /*dfe0*/  IADD3 R30, P1, R46, 0x8000, RZ ;  /* 0x000080002e1e7810 */ /* 0x000fe40007f3e0ff */
[----:B------:R-:W-:Y:S01]  /*dff0*/  SHF.R.U64 R21, R21, 0x3, RZ ;  /* 0x0000000315157819 */ /* 0x000fe200000012ff */
[--C-:B------:R-:W-:Y:S01]  /*e000*/  IMAD.X R51, RZ, RZ, R47.reuse, P6 ;  /* 0x000000ffff337224 */ /* 0x100fe200030e062f */
[----:B------:R-:W-:Y:S01]  /*e010*/  LOP3.LUT R32, R43, 0x380, RZ, 0xc0, !PT ;  /* 0x000003802b207812 */ /* 0x000fe200078ec0ff */
[--C-:B------:R-:W-:Y:S01]  /*e020*/  IMAD.X R59, RZ, RZ, R47.reuse, P1 ;  /* 0x000000ffff3b7224 */ /* 0x100fe200008e062f */
[----:B------:R-:W-:Y:S01]  /*e030*/  LOP3.LUT R26, R26, R27, RZ, 0x3c, !PT ;  /* 0x0000001b1a1a7212 */ /* 0x000fe200078e3cff */
        /* <DEDUP_REMOVED lines=13> */
[----:B------:R-:W-:Y:S01]  /*e110*/  LOP3.LUT R46, R21, R46, RZ, 0x3c, !PT ;  /* 0x0000002e152e7212 */ /* 0x000fe200078e3cff */
[--C-:B------:R-:W-:Y:S01]  /*e120*/  IMAD.X R83, RZ, RZ, R47.reuse, P0 ;  /* 0x000000ffff537224 */ /* 0x100fe200000e062f */
[----:B------:R-:W-:Y:S01]  /*e130*/  SHF.R.U64 R32, R32, 0x3, RZ ;  /* 0x0000000320207819 */ /* 0x000fe200000012ff */
[----:B------:R-:W-:Y:S01]  /*e140*/  IMAD.X R87, RZ, RZ, R47, P1 ;  /* 0x000000ffff577224 */ /* 0x000fe200008e062f */
[----:B------:R-:W-:-:S02]  /*e150*/  LOP3.LUT R21, R30, 0x380, RZ, 0xc0, !PT ;  /* 0x000003801e157812 */ /* 0x000fc400078ec0ff */
[----:B------:R-:W-:Y:S02]  /*e160*/  LOP3.LUT R54, R32, R43, RZ, 0x3c, !PT ;  /* 0x0000002b20367212 */ /* 0x000fe400078e3cff */
[----:B------:R-:W-:Y:S02]  /*e170*/  LOP3.LUT R20, R41, 0x380, RZ, 0xc0, !PT ;  /* 0x0000038029147812 */ /* 0x000fe400078ec0ff */
[----:B------:R-:W-:Y:S02]  /*e180*/  SHF.R.U64 R21, R21, 0x3, RZ ;  /* 0x0000000315157819 */ /* 0x000fe400000012ff */
[----:B------:R-:W-:Y:S02]  /*e190*/  LOP3.LUT R32, R39, 0x380, RZ, 0xc0, !PT ;  /* 0x0000038027207812 */ /* 0x000fe400078ec0ff */
[----:B------:R-:W-:Y:S02]  /*e1a0*/  SHF.R.U64 R20, R20, 0x3, RZ ;  /* 0x0000000314147819 */ /* 0x000fe400000012ff */
[----:B------:R-:W-:-:S02]  /*e1b0*/  LOP3.LUT R58, R21, R30, RZ, 0x3c, !PT ;  /* 0x0000001e153a7212 */ /* 0x000fc400078e3cff */
[----:B------:R-:W-:Y:S02]  /*e1c0*/  SHF.R.U64 R32, R32, 0x3, RZ ;  /* 0x0000000320207819 */ /* 0x000fe400000012ff */
[----:B------:R-:W-:Y:S02]  /*e1d0*/  LOP3.LUT R21, R28, 0x380, RZ, 0xc0, !PT ;  /* 0x000003801c157812 */ /* 0x000fe400078ec0ff */
[----:B------:R-:W-:Y:S02]  /*e1e0*/  LOP3.LUT R62, R20, R41, RZ, 0x3c, !PT ;  /* 0x00000029143e7212 */ /* 0x000fe400078e3cff */
[----:B------:R-:W-:Y:S02]  /*e1f0*/  LOP3.LUT R70, R32, R39, RZ, 0x3c, !PT ;  /* 0x0000002720467212 */ /* 0x000fe400078e3cff */
[----:B------:R-:W-:Y:S02]  /*e200*/  LOP3.LUT R20, R29, 0x380, RZ, 0xc0, !PT ;  /* 0x000003801d147812 */ /* 0x000fe400078ec0ff */
[----:B------:R-:W-:-:S02]  /*e210*/  SHF.R.U64 R21, R21, 0x3, RZ ;  /* 0x0000000315157819 */ /* 0x000fc400000012ff */
[----:B------:R-:W-:Y:S02]  /*e220*/  LOP3.LUT R32, R35, 0x380, RZ, 0xc0, !PT ;  /* 0x0000038023207812 */ /* 0x000fe400078ec0ff */
[----:B------:R-:W-:Y:S02]  /*e230*/  LOP3.LUT R34, R45, 0x380, RZ, 0xc0, !PT ;  /* 0x000003802d227812 */ /* 0x000fe400078ec0ff */
[----:B------:R-:W-:Y:S02]  /*e240*/  SHF.R.U64 R20, R20, 0x3, RZ ;  /* 0x0000000314147819 */ /* 0x000fe400000012ff */
[----:B------:R-:W-:Y:S02]  /*e250*/  LOP3.LUT R78, R21, R28, RZ, 0x3c, !PT ;  /* 0x0000001c154e7212 */ /* 0x000fe400078e3cff */
[----:B------:R-:W-:Y:S02]  /*e260*/  SHF.R.U64 R32, R32, 0x3, RZ ;  /* 0x0000000320207819 */ /* 0x000fe400000012ff */
[----:B------:R-:W-:-:S02]  /*e270*/  IADD3 R21, P4, R48, 0x1000, RZ ;  /* 0x0000100030157810 */ /* 0x000fc40007f9e0ff */
[----:B------:R-:W-:Y:S02]  /*e280*/  SHF.R.U64 R34, R34, 0x3, RZ ;  /* 0x0000000322227819 */ /* 0x000fe400000012ff */
[----:B------:R-:W-:Y:S02]  /*e290*/  LOP3.LUT R66, R20, R29, RZ, 0x3c, !PT ;  /* 0x0000001d14427212 */ /* 0x000fe400078e3cff */
[----:B------:R-:W-:Y:S02]  /*e2a0*/  LOP3.LUT R82, R32, R35, RZ, 0x3c, !PT ;  /* 0x0000002320527212 */ /* 0x000fe400078e3cff */
[----:B------:R-:W-:Y:S02]  /*e2b0*/  LOP3.LUT R20, R21, 0x380, RZ, 0xc0, !PT ;  /* 0x0000038015147812 */ /* 0x000fe400078ec0ff */
[----:B------:R-:W-:Y:S02]  /*e2c0*/  IADD3 R35, P0, R48, 0x5000, RZ ;  /* 0x0000500030237810 */ /* 0x000fe40007f1e0ff */
[----:B------:R-:W-:-:S02]  /*e2d0*/  LOP3.LUT R50, R34, R45, RZ, 0x3c, !PT ;  /* 0x0000002d22327212 */ /* 0x000fc400078e3cff */
[----:B------:R-:W-:Y:S02]  /*e2e0*/  SHF.R.U64 R20, R20, 0x3, RZ ;  /* 0x0000000314147819 */ /* 0x000fe400000012ff */
[----:B------:R-:W-:Y:S02]  /*e2f0*/  LOP3.LUT R34, R35, 0x380, RZ, 0xc0, !PT ;  /* 0x0000038023227812 */ /* 0x000fe400078ec0ff */
[----:B------:R-:W-:Y:S02]  /*e300*/  LOP3.LUT R20, R20, R21, RZ, 0x3c, !PT ;  /* 0x0000001514147212 */ /* 0x000fe400078e3cff */
[----:B------:R-:W-:Y:S02]  /*e310*/  SHF.R.U64 R34, R34, 0x3, RZ ;  /* 0x0000000322227819 */ /* 0x000fe400000012ff */
[----:B------:R-:W-:Y:S02]  /*e320*/  IADD3 R21, P1, R48, 0x4000, RZ ;  /* 0x0000400030157810 */ /* 0x000fe40007f3e0ff */
[----:B------:R-:W-:Y:S01]  /*e330*/  LOP3.LUT R34, R34, R35, RZ, 0x3c, !PT ;  /* 0x0000002322227212 */ /* 0x000fe200078e3cff */
[--C-:B------:R-:W-:Y:S01]  /*e340*/  IMAD.X R35, RZ, RZ, R49.reuse, P0 ;  /* 0x000000ffff237224 */ /* 0x100fe200000e0631 */
[----:B------:R-:W-:Y:S01]  /*e350*/  MOV R151, R46 ;  /* 0x0000002e00977202 */ /* 0x000fe20000000f00 */
[----:B------:R-:W-:Y:S01]  /*e360*/  IMAD.X R33, RZ, RZ, R49, P1 ;  /* 0x000000ffff217224 */ /* 0x000fe200008e0631 */
[----:B------:R-:W-:Y:S01]  /*e370*/  IADD3 R46, P0, R48, 0xb000, RZ ;  /* 0x0000b000302e7810 */ /* 0x000fe20007f1e0ff */
[----:B------:R-:W-:Y:S01]  /*e380*/  BAR.SYNC.DEFER_BLOCKING 0x1, 0x100 ;  /* 0x0044000000007b1d */ /* 0x000fe20000010000 */
[----:B-1----:R-:W-:-:S02]  /*e390*/  ISETP.NE.AND P1, PT, R52, 0x1, PT ;  /* 0x000000013400780c */ /* 0x002fc40003f25270 */
[----:B------:R-:W-:Y:S01]  /*e3a0*/  LOP3.LUT R25, R46, 0x380, RZ, 0xc0, !PT ;  /* 0x000003802e197812 */ /* 0x000fe200078ec0ff */
[----:B------:R-:W-:Y:S01]  /*e3b0*/  IMAD.X R47, RZ, RZ, R49, P0 ;  /* 0x000000ffff2f7224 */ /* 0x000fe200000e0631 */
[----:B------:R-:W-:Y:S01]  /*e3c0*/  MOV R103, R26 ;  /* 0x0000001a00677202 */ /* 0x000fe20000000f00 */
[----:B------:R-:W-:Y:S01]  /*e3d0*/  VIADD R26, R19, UR41 ;  /* 0x00000029131a7c36 */ /* 0x000fe20008000000 */
[----:B------:R-:W-:Y:S02]  /*e3e0*/  SHF.R.U64 R25, R25, 0x3, RZ ;  /* 0x0000000319197819 */ /* 0x000fe400000012ff */
[----:B------:R-:W-:Y:S02]  /*e3f0*/  LOP3.LUT R30, R37, 0x380, RZ, 0xc0, !PT ;  /* 0x00000380251e7812 */ /* 0x000fe400078ec0ff */
[----:B------:R-:W-:Y:S02]  /*e400*/  LOP3.LUT R46, R25, R46, RZ, 0x3c, !PT ;  /* 0x0000002e192e7212 */ /* 0x000fe400078e3cff */
[----:B------:R-:W-:Y:S01]  /*e410*/  SHF.R.U64 R30, R30, 0x3, RZ ;  /* 0x000000031e1e7819 */ /* 0x000fe200000012ff */
[----:B------:R-:W0:Y:S01]  /*e420*/  @P1 LDC R25, c[0x0][0xbec] ;  /* 0x0002fb00ff191b82 */ /* 0x000e220000000800 */
[----:B------:R-:W-:Y:S01]  /*e430*/  MOV R150, R50 ;  /* 0x0000003200967202 */ /* 0x000fe20000000f00 */
[----:B------:R-:W-:Y:S01]  /*e440*/  IMAD.MOV.U32 R50, RZ, RZ, R26 ;  /* 0x000000ffff327224 */ /* 0x000fe200078e001a */
[----:B------:R-:W-:-:S02]  /*e450*/  LOP3.LUT R74, R30, R37, RZ, 0x3c, !PT ;  /* 0x000000251e4a7212 */ /* 0x000fc400078e3cff */
[----:B------:R-:W-:Y:S02]  /*e460*/  LOP3.LUT R30, R31, 0x380, RZ, 0xc0, !PT ;  /* 0x000003801f1e7812 */ /* 0x000fe400078ec0ff */
[----:B------:R-:W-:Y:S01]  /*e470*/  MOV R66, R66 ;  /* 0x0000004200427202 */ /* 0x000fe20000000f00 */
[----:B------:R-:W1:Y:S01]  /*e480*/  @P1 LDC R27, c[0x0][0xbf0] ;  /* 0x0002fc00ff1b1b82 */ /* 0x000e620000000800 */
[----:B------:R-:W-:Y:S01]  /*e490*/  SHF.R.U64 R30, R30, 0x3, RZ ;  /* 0x000000031e1e7819 */ /* 0x000fe200000012ff */
[----:B------:R0:W-:Y:S01]  /*e4a0*/  STSM.16.M88.4 [R151], R4 ;  /* 0x0000000497007844 */ /* 0x0001e20000000200 */
[----:B------:R-:W-:Y:S02]  /*e4b0*/  MOV R82, R82 ;  /* 0x0000005200527202 */ /* 0x000fe40000000f00 */
[----:B------:R-:W-:Y:S02]  /*e4c0*/  LOP3.LUT R86, R30, R31, RZ, 0x3c, !PT ;  /* 0x0000001f1e567212 */ /* 0x000fe400078e3cff */
[----:B------:R-:W-:Y:S01]  /*e4d0*/  IADD3 R39, P3, R48, 0x7000, RZ ;  /* 0x0000700030277810 */ /* 0x000fe20007f7e0ff */
[----:B------:R-:W2:Y:S01]  /*e4e0*/  @P1 LDC R53, c[0x0][0xbf0] ;  /* 0x0002fc00ff351b82 */ /* 0x000ea20000000800 */
[----:B------:R-:W-:-:S02]  /*e4f0*/  MOV R86, R86 ;  /* 0x0000005600567202 */ /* 0x000fc40000000f00 */
[----:B------:R-:W-:Y:S02]  /*e500*/  IADD3 R37, P2, R48, 0x6000, RZ ;  /* 0x0000600030257810 */ /* 0x000fe40007f5e0ff */
[----:B------:R-:W-:Y:S02]  /*e510*/  LOP3.LUT R38, R39, 0x380, RZ, 0xc0, !PT ;  /* 0x0000038027267812 */ /* 0x000fe400078ec0ff */
[----:B------:R-:W-:Y:S02]  /*e520*/  MOV R78, R78 ;  /* 0x0000004e004e7202 */ /* 0x000fe40000000f00 */
[----:B------:R-:W-:Y:S01]  /*e530*/  LOP3.LUT R36, R37, 0x380, RZ, 0xc0, !PT ;  /* 0x0000038025247812 */ /* 0x000fe200078ec0ff */
[----:B0-----:R-:W-:Y:S01]  /*e540*/  @P1 IMAD.HI.U32 R4, R26, R25, RZ ;  /* 0x000000191a041227 */ /* 0x001fe200078e00ff */
[----:B------:R-:W-:Y:S02]  /*e550*/  F2FP.F16.F32.PACK_AB R5, R149, R134 ;  /* 0x000000869505723e */ /* 0x000fe400000000ff */
[----:B------:R-:W-:-:S02]  /*e560*/  F2FP.F16.F32.PACK_AB R6, R120, R3 ;  /* 0x000000037806723e */ /* 0x000fc400000000ff */
[----:B------:R-:W-:Y:S02]  /*e570*/  F2FP.F16.F32.PACK_AB R7, R148, R133 ;  /* 0x000000859407723e */ /* 0x000fe400000000ff */
[----:B-1----:R-:W-:Y:S02]  /*e580*/  @P1 SHF.R.U32.HI R50, RZ, R27, R4 ;  /* 0x0000001bff321219 */ /* 0x002fe40000011604 */
[----:B------:R-:W-:Y:S02]  /*e590*/  F2FP.F16.F32.PACK_AB R4, R122, R9 ;  /* 0x000000097a04723e */ /* 0x000fe400000000ff */
[----:B------:R-:W-:Y:S01]  /*e5a0*/  F2FP.F16.F32.PACK_AB R9, R147, R132 ;  /* 0x000000849309723e */ /* 0x000fe200000000ff */
[----:B------:R-:W-:Y:S01]  /*e5b0*/  IMAD.MOV R3, RZ, RZ, -R50 ;  /* 0x000000ffff037224 */ /* 0x000fe200078e0a32 */
[----:B------:R-:W-:Y:S01]  /*e5c0*/  F2FP.F16.F32.PACK_AB R25, R143, R128 ;  /* 0x000000808f19723e */ /* 0x000fe200000000ff */
[----:B------:R0:W-:Y:S01]  /*e5d0*/  STSM.16.M88.4 [R66], R4 ;  /* 0x0000000442007844 */ /* 0x0001e20000000200 */
[----:B------:R-:W-:Y:S01]  /*e5e0*/  F2FP.F16.F32.PACK_AB R27, R142, R127 ;  /* 0x0000007f8e1b723e */ /* 0x000fe200000000ff */
[----:B------:R-:W-:Y:S01]  /*e5f0*/  IMAD R3, R52, R3, R26 ;  /* 0x0000000334037224 */ /* 0x000fe200078e021a */
[----:B------:R-:W-:Y:S01]  /*e600*/  F2FP.F16.F32.PACK_AB R26, R61, R60 ;  /* 0x0000003c3d1a723e */ /* 0x000fe200000000ff */
[----:B------:R1:W-:Y:S01]  /*e610*/  STSM.16.M88.4 [R86], R8 ;  /* 0x0000000856007844 */ /* 0x0003e20000000200 */
[----:B------:R-:W-:-:S02]  /*e620*/  MOV R74, R74 ;  /* 0x0000004a004a7202 */ /* 0x000fc40000000f00 */
[----:B------:R-:W-:Y:S01]  /*e630*/  SHF.R.U64 R38, R38, 0x3, RZ ;  /* 0x0000000326267819 */ /* 0x000fe200000012ff */
[----:B------:R3:W-:Y:S01]  /*e640*/  STSM.16.M88.4 [R82], R12 ;  /* 0x0000000c52007844 */ /* 0x0007e20000000200 */
[----:B------:R-:W-:Y:S02]  /*e650*/  SHF.R.U64 R36, R36, 0x3, RZ ;  /* 0x0000000324247819 */ /* 0x000fe400000012ff */
[----:B------:R-:W-:Y:S01]  /*e660*/  LOP3.LUT R38, R38, R39, RZ, 0x3c, !PT ;  /* 0x0000002726267212 */ /* 0x000fe200078e3cff */
[----:B------:R-:W-:Y:S01]  /*e670*/  STSM.16.M88.4 [R78], R24 ;  /* 0x000000184e007844 */ /* 0x000fe20000000200 */
[--C-:B------:R-:W-:Y:S01]  /*e680*/  IMAD.X R39, RZ, RZ, R49.reuse, P3 ;  /* 0x000000ffff277224 */ /* 0x100fe200018e0631 */
[----:B------:R-:W-:Y:S01]  /*e690*/  LOP3.LUT R36, R36, R37, RZ, 0x3c, !PT ;  /* 0x0000002524247212 */ /* 0x000fe200078e3cff */
[----:B------:R-:W-:Y:S01]  /*e6a0*/  IMAD.X R37, RZ, RZ, R49, P2 ;  /* 0x000000ffff257224 */ /* 0x000fe200010e0631 */
[----:B0-----:R-:W-:Y:S02]  /*e6b0*/  F2FP.F16.F32.PACK_AB R4, R65, R64 ;  /* 0x000000404104723e */ /* 0x001fe400000000ff */
[----:B------:R-:W-:Y:S01]  /*e6c0*/  F2FP.F16.F32.PACK_AB R5, R141, R126 ;  /* 0x0000007e8d05723e */ /* 0x000fe200000000ff */
[----:B-1----:R-:W-:Y:S01]  /*e6d0*/  IMAD.U32 R10, RZ, RZ, UR5 ;  /* 0x00000005ff0a7e24 */ /* 0x002fe2000f8e00ff */
[----:B------:R-:W-:Y:S01]  /*e6e0*/  SHF.R.S32.HI R9, RZ, 0x1f, R50 ;  /* 0x0000001fff097819 */ /* 0x000fe20000011432 */
[----:B------:R-:W-:Y:S01]  /*e6f0*/  ULDC UR5, c[0x0][0xa88] ;  /* 0x0002a20000057ab9 */ /* 0x000fe20000000800 */
[----:B------:R-:W-:Y:S01]  /*e700*/  SHF.R.S32.HI R8, RZ, 0x1f, R3 ;  /* 0x0000001fff087819 */ /* 0x000fe20000011403 */
[----:B---3--:R-:W-:Y:S01]  /*e710*/  VIADD R14, R201, UR41 ;  /* 0x00000029c90e7c36 */ /* 0x008fe20008000000 */
[----:B------:R-:W-:-:S02]  /*e720*/  IADD3 R12, P0, R50, UR6, RZ ;  /* 0x00000006320c7c10 */ /* 0x000fc4000ff1e0ff */
[----:B------:R-:W-:Y:S02]  /*e730*/  F2FP.F16.F32.PACK_AB R6, R69, R68 ;  /* 0x000000444506723e */ /* 0x000fe400000000ff */
[----:B------:R-:W-:Y:S01]  /*e740*/  IADD3.X R13, R9, UR7, R10, P0, !PT ;  /* 0x00000007090d7c10 */ /* 0x000fe200087fe40a */
[----:B------:R-:W-:Y:S01]  /*e750*/  ULDC.64 UR6, c[0x0][0xb88] ;  /* 0x0002e20000067ab9 */ /* 0x000fe20000000a00 */
[----:B------:R-:W-:Y:S01]  /*e760*/  F2FP.F16.F32.PACK_AB R7, R140, R125 ;  /* 0x0000007d8c07723e */ /* 0x000fe200000000ff */
[----:B------:R-:W-:Y:S01]  /*e770*/  IMAD R8, R8, UR6, RZ ;  /* 0x0000000608087c24 */ /* 0x000fe2000f8e02ff */
[----:B------:R-:W-:Y:S01]  /*e780*/  LOP3.LUT P0, RZ, R198, 0x3, RZ, 0xc0, !PT ;  /* 0x00000003c6ff7812 */ /* 0x000fe2000780c0ff */
[----:B------:R-:W-:Y:S01]  /*e790*/  IMAD.WIDE.U32 R12, R3, UR6, R12 ;  /* 0x00000006030c7c25 */ /* 0x000fe2000f8e000c */
        /* <DEDUP_REMOVED lines=8> */
[----:B------:R-:W-:Y:S02]  /*e820*/  ISETP.GE.OR P2, PT, R14, R3, P0 ;  /* 0x000000030e00720c */ /* 0x000fe40000746670 */
[----:B------:R-:W-:Y:S02]  /*e830*/  F2FP.F16.F32.PACK_AB R11, R138, R123 ;  /* 0x0000007b8a0b723e */ /* 0x000fe400000000ff */
[----:B------:R-:W-:Y:S02]  /*e840*/  MOV R62, R62 ;  /* 0x0000003e003e7202 */ /* 0x000fe40000000f00 */
[----:B------:R-:W-:Y:S01]  /*e850*/  MOV R58, R58 ;  /* 0x0000003a003a7202 */ /* 0x000fe20000000f00 */
[----:B0-----:R-:W-:Y:S01]  /*e860*/  VIADD R4, R14, 0x8 ;  /* 0x000000080e047836 */ /* 0x001fe20000000000 */
[----:B------:R-:W-:Y:S01]  /*e870*/  F2FP.F16.F32.PACK_AB R6, R85, R84 ;  /* 0x000000545506723e */ /* 0x000fe200000000ff */
[----:B------:R-:W-:Y:S01]  /*e880*/  IMAD.IADD R5, R13, 0x1, R15 ;  /* 0x000000010d057824 */ /* 0x000fe200078e020f */
[----:B------:R-:W-:Y:S01]  /*e890*/  LEA R13, P3, R12, UR6, 0x2 ;  /* 0x000000060c0d7c11 */ /* 0x000fe2000f8610ff */
[----:B------:R-:W-:Y:S01]  /*e8a0*/  STSM.16.M88.4 [R70], R8 ;  /* 0x0000000846007844 */ /* 0x000fe20000000200 */
[----:B------:R-:W-:-:S02]  /*e8b0*/  ISETP.GE.OR P0, PT, R4, R3, P0 ;  /* 0x000000030400720c */ /* 0x000fc40000706670 */
[----:B------:R-:W-:Y:S01]  /*e8c0*/  LEA.HI.X R12, R12, UR7, R5, 0x2, P3 ;  /* 0x000000070c0c7c11 */ /* 0x000fe200098f1405 */
[----:B------:R-:W-:Y:S01]  /*e8d0*/  SHFL.IDX PT, R64, R13, RZ, 0x1c1f ;  /* 0x001c1fff0d407589 */ /* 0x000fe200000e0000 */
[----:B------:R-:W-:Y:S02]  /*e8e0*/  F2FP.F16.F32.PACK_AB R4, R81, R80 ;  /* 0x000000505104723e */ /* 0x000fe400000000ff */
[----:B------:R-:W-:Y:S01]  /*e8f0*/  F2FP.F16.F32.PACK_AB R5, R136, R121 ;  /* 0x000000798805723e */ /* 0x000fe200000000ff */
[----:B------:R-:W0:Y:S01]  /*e900*/  SHFL.IDX PT, R65, R12, RZ, 0x1c1f ;  /* 0x001c1fff0c417589 */ /* 0x000e2200000e0000 */
[----:B------:R-:W-:Y:S02]  /*e910*/  F2FP.F16.F32.PACK_AB R7, R135, R56 ;  /* 0x000000388707723e */ /* 0x000fe400000000ff */
[----:B------:R-:W-:Y:S01]  /*e920*/  F2FP.F16.F32.PACK_AB R90, R93, R92 ;  /* 0x0000005c5d5a723e */ /* 0x000fe200000000ff */
[----:B------:R-:W-:Y:S01]  /*e930*/  SHFL.IDX PT, R66, R13, 0x1, 0x1c1f ;  /* 0x003c1f000d427f89 */ /* 0x000fe200000e0000 */
[----:B------:R-:W-:-:S02]  /*e940*/  F2FP.F16.F32.PACK_AB R91, R94, R91 ;  /* 0x0000005b5e5b723e */ /* 0x000fc400000000ff */
[----:B------:R-:W-:Y:S01]  /*e950*/  F2FP.F16.F32.PACK_AB R97, R95, R98 ;  /* 0x000000625f61723e */ /* 0x000fe200000000ff */
[----:B------:R-:W-:Y:S01]  /*e960*/  STSM.16.M88.4 [R62], R4 ;  /* 0x000000043e007844 */ /* 0x000fe20000000200 */
[----:B------:R-:W-:Y:S02]  /*e970*/  F2FP.F16.F32.PACK_AB R104, R105, R104 ;  /* 0x000000686968723e */ /* 0x000fe400000000ff */
[----:B------:R-:W-:Y:S01]  /*e980*/  MOV R54, R54 ;  /* 0x0000003600367202 */ /* 0x000fe20000000f00 */
[----:B------:R-:W-:Y:S01]  /*e990*/  STSM.16.M88.4 [R58], R88 ;  /* 0x000000583a007844 */ /* 0x000fe20000000200 */
[----:B------:R-:W-:Y:S02]  /*e9a0*/  F2FP.F16.F32.PACK_AB R98, R101, R100 ;  /* 0x000000646562723e */ /* 0x000fe400000000ff */
[----:B------:R-:W-:Y:S01]  /*e9b0*/  F2FP.F16.F32.PACK_AB R99, R102, R99 ;  /* 0x000000636663723e */ /* 0x000fe200000000ff */
[----:B------:R-:W1:Y:S01]  /*e9c0*/  SHFL.IDX PT, R67, R12, 0x1, 0x1c1f ;  /* 0x003c1f000c437f89 */ /* 0x000e6200000e0000 */
        /* <DEDUP_REMOVED lines=10> */
[----:B------:R-:W-:Y:S01]  /*ea70*/  IADD3 R29, P5, R48, 0x2000, RZ ;  /* 0x00002000301d7810 */ /* 0x000fe20007fbe0ff */
[----:B------:R-:W-:Y:S01]  /*ea80*/  STSM.16.M88.4 [R103], R112 ;  /* 0x0000007067007844 */ /* 0x000fe20000000200 */
[----:B------:R-:W-:Y:S02]  /*ea90*/  SHF.R.U64 R32, R32, 0x3, RZ ;  /* 0x0000000320207819 */ /* 0x000fe400000012ff */
[----:B------:R-:W-:Y:S01]  /*eaa0*/  LOP3.LUT R28, R29, 0x380, RZ, 0xc0, !PT ;  /* 0x000003801d1c7812 */ /* 0x000fe200078ec0ff */
[----:B------:R-:W-:Y:S01]  /*eab0*/  BAR.SYNC.DEFER_BLOCKING 0x1, 0x100 ;  /* 0x0044000000007b1d */ /* 0x000fe20000010000 */
[----:B------:R-:W-:Y:S01]  /*eac0*/  LOP3.LUT R32, R32, R21, RZ, 0x3c, !PT ;  /* 0x0000001520207212 */ /* 0x000fe200078e3cff */
[----:B------:R-:W-:Y:S01]  /*ead0*/  IMAD.X R21, RZ, RZ, R49, P4 ;  /* 0x000000ffff157224 */ /* 0x000fe200020e0631 */
[----:B------:R-:W-:-:S02]  /*eae0*/  SHF.R.U64 R28, R28, 0x3, RZ ;  /* 0x000000031c1c7819 */ /* 0x000fc400000012ff */
[----:B------:R-:W-:Y:S02]  /*eaf0*/  IADD3 R31, P6, R48, 0x3000, RZ ;  /* 0x00003000301f7810 */ /* 0x000fe40007fde0ff */
[----:B------:R-:W-:Y:S01]  /*eb00*/  LOP3.LUT R28, R28, R29, RZ, 0x3c, !PT ;  /* 0x0000001d1c1c7212 */ /* 0x000fe200078e3cff */
[----:B------:R-:W-:Y:S01]  /*eb10*/  IMAD.X R29, RZ, RZ, R49, P5 ;  /* 0x000000ffff1d7224 */ /* 0x000fe200028e0631 */
[----:B------:R-:W-:Y:S02]  /*eb20*/  LOP3.LUT R30, R31, 0x380, RZ, 0xc0, !PT ;  /* 0x000003801f1e7812 */ /* 0x000fe400078ec0ff */
[----:B------:R-:W-:Y:S02]  /*eb30*/  IADD3 R43, P5, R48, 0x9000, RZ ;  /* 0x00009000302b7810 */ /* 0x000fe40007fbe0ff */
[----:B------:R-:W-:Y:S01]  /*eb40*/  SHF.R.U64 R30, R30, 0x3, RZ ;  /* 0x000000031e1e7819 */ /* 0x000fe200000012ff */
[----:B------:R-:W-:Y:S01]  /*eb50*/  UIMAD UR5, UR10, UR8, URZ ;  /* 0x000000080a0572a4 */ /* 0x000fe2000f8e023f */
[----:B------:R-:W-:-:S02]  /*eb60*/  LOP3.LUT R42, R43, 0x380, RZ, 0xc0, !PT ;  /* 0x000003802b2a7812 */ /* 0x000fc400078ec0ff */
[----:B------:R-:W-:Y:S01]  /*eb70*/  LOP3.LUT R30, R30, R31, RZ, 0x3c, !PT ;  /* 0x0000001f1e1e7212 */ /* 0x000fe200078e3cff */
[--C-:B------:R-:W-:Y:S01]  /*eb80*/  IMAD.X R31, RZ, RZ, R49.reuse, P6 ;  /* 0x000000ffff1f7224 */ /* 0x100fe200030e0631 */
[----:B------:R-:W-:Y:S01]  /*eb90*/  SHF.R.U64 R42, R42, 0x3, RZ ;  /* 0x000000032a2a7819 */ /* 0x000fe200000012ff */
[----:B0-----:R0:W-:Y:S01]  /*eba0*/  @!P2 ST.E desc[UR36][R64.64], R0 ;  /* 0x000000004000a985 */ /* 0x0011e2000c101924 */
[C---:B------:R-:W-:Y:S01]  /*ebb0*/  IADD3 R41, P4, R48.reuse, 0x8000, RZ ;  /* 0x0000800030297810 */ /* 0x040fe20007f9e0ff */
[----:B------:R-:W-:Y:S01]  /*ebc0*/  UIMAD.WIDE.U32 UR6, UR11, UR8, URZ ;  /* 0x000000080b0672a5 */ /* 0x000fe2000f8e003f */
[----:B------:R-:W-:Y:S01]  /*ebd0*/  IADD3 R45, P6, R48, 0xa000, RZ ;  /* 0x0000a000302d7810 */ /* 0x000fe20007fde0ff */
[----:B-1----:R1:W-:Y:S01]  /*ebe0*/  @!P0 ST.E desc[UR36][R66.64], R2 ;  /* 0x0000000242008985 */ /* 0x0023e2000c101924 */
[----:B------:R-:W-:Y:S01]  /*ebf0*/  UIMAD UR5, UR11, UR9, UR5 ;  /* 0x000000090b0572a4 */ /* 0x000fe2000f8e0205 */
[----:B------:R-:W-:Y:S02]  /*ec00*/  LOP3.LUT R42, R42, R43, RZ, 0x3c, !PT ;  /* 0x0000002b2a2a7212 */ /* 0x000fe400078e3cff */
[----:B------:R3:W5:Y:S01]  /*ec10*/  LD.E.128 R12, desc[UR36][R20.64] ;  /* 0x00000024140c7980 */ /* 0x000762000c101d00 */
[----:B------:R-:W-:Y:S01]  /*ec20*/  ULDC.64 UR10, c[0x0][0xaf0] ;  /* 0x0002bc00000a7ab9 */ /* 0x000fe20000000a00 */
[----:B------:R-:W-:Y:S01]  /*ec30*/  LOP3.LUT R40, R41, 0x380, RZ, 0xc0, !PT ;  /* 0x0000038029287812 */ /* 0x000fe200078ec0ff */
[----:B0-----:R-:W-:Y:S01]  /*ec40*/  IMAD R0, R193, 0x20, R196 ;  /* 0x00000020c1007824 */ /* 0x001fe200078e02c4 */
[----:B------:R-:W-:Y:S01]  /*ec50*/  LOP3.LUT R44, R45, 0x380, RZ, 0xc0, !PT ;  /* 0x000003802d2c7812 */ /* 0x000fe200078ec0ff */
[----:B------:R-:W-:Y:S01]  /*ec60*/  UIADD3 UR7, UR7, UR5, URZ ;  /* 0x0000000507077290 */ /* 0x000fe2000fffe03f */
[----:B------:R-:W-:Y:S01]  /*ec70*/  LOP3.LUT R43, R48, 0x380, RZ, 0xc0, !PT ;  /* 0x00000380302b7812 */ /* 0x000fe200078ec0ff */
[----:B------:R0:W5:Y:S01]  /*ec80*/  LD.E.128 R8, desc[UR36][R28.64] ;  /* 0x000000241c087980 */ /* 0x000162000c101d00 */
[----:B---3--:R-:W3:Y:S01]  /*ec90*/  @P1 LDC R21, c[0x0][0xbec] ;  /* 0x0002fb00ff151b82 */ /* 0x008ee20000000800 */
[----:B-1----:R-:W-:Y:S01]  /*eca0*/  VIADD R2, R0, UR41 ;  /* 0x0000002900027c36 */ /* 0x002fe20008000000 */
[----:B------:R-:W-:Y:S01]  /*ecb0*/  UIMAD UR8, UR12, UR10, URZ ;  /* 0x0000000a0c0872a4 */ /* 0x000fe2000f8e023f */
[----:B------:R-:W-:Y:S01]  /*ecc0*/  SHF.R.U64 R40, R40, 0x3, RZ ;  /* 0x0000000328287819 */ /* 0x000fe200000012ff */
[----:B------:R-:W-:Y:S01]  /*ecd0*/  UIMAD.WIDE.U32 UR6, UR13, UR10, UR6 ;  /* 0x0000000a0d0672a5 */ /* 0x000fe2000f8e0006 */
[----:B------:R-:W-:Y:S01]  /*ece0*/  SHF.R.U64 R44, R44, 0x3, RZ ;  /* 0x000000032c2c7819 */ /* 0x000fe200000012ff */
[----:B------:R-:W-:Y:S01]  /*ecf0*/  UIMAD UR5, UR13, UR11, UR8 ;  /* 0x0000000b0d0572a4 */ /* 0x000fe2000f8e0208 */
[----:B------:R-:W-:Y:S01]  /*ed00*/  SHF.R.U64 R43, R43, 0x3, RZ ;  /* 0x000000032b2b7819 */ /* 0x000fe200000012ff */
[----:B0-----:R-:W-:Y:S01]  /*ed10*/  IMAD.MOV.U32 R29, RZ, RZ, R2 ;  /* 0x000000ffff1d7224 */ /* 0x001fe200078e0002 */
[----:B------:R0:W5:Y:S01]  /*ed20*/  LD.E.128 R4, desc[UR36][R30.64] ;  /* 0x000000241e047980 */ /* 0x000162000c101d00 */
[----:B------:R-:W-:Y:S01]  /*ed30*/  LOP3.LUT R40, R40, R41, RZ, 0x3c, !PT ;  /* 0x0000002928287212 */ /* 0x000fe200078e3cff */
[----:B------:R-:W-:Y:S01]  /*ed40*/  UIADD3 UR5, UR7, UR5, URZ ;  /* 0x0000000507057290 */ /* 0x000fe2000fffe03f */
[----:B------:R-:W-:Y:S01]  /*ed50*/  LOP3.LUT R44, R44, R45, RZ, 0x3c, !PT ;  /* 0x0000002d2c2c7212 */ /* 0x000fe200078e3cff */
[--C-:B------:R-:W-:Y:S01]  /*ed60*/  IMAD.X R41, RZ, RZ, R49.reuse, P4 ;  /* 0x000000ffff297224 */ /* 0x100fe200020e0631 */
[----:B------:R-:W-:Y:S01]  /*ed70*/  LOP3.LUT R48, R43, R48, RZ, 0x3c, !PT ;  /* 0x000000302b307212 */ /* 0x000fe200078e3cff */
[--C-:B------:R-:W-:Y:S01]  /*ed80*/  IMAD.X R43, RZ, RZ, R49.reuse, P5 ;  /* 0x000000ffff2b7224 */ /* 0x100fe200028e0631 */
[----:B------:R-:W-:Y:S01]  /*ed90*/  ULDC.64 UR8, c[0x0][0xae0] ;  /* 0x0002b80000087ab9 */ /* 0x000fe20000000a00 */
[----:B------:R-:W-:Y:S01]  /*eda0*/  IMAD.X R45, RZ, RZ, R49, P6 ;  /* 0x000000ffff2d7224 */ /* 0x000fe200030e0631 */
[----:B------:R1:W5:Y:S04]  /*edb0*/  LD.E.128 R68, desc[UR36][R32.64] ;  /* 0x0000002420447980 */ /* 0x000368000c101d00 */
[----:B------:R4:W5:Y:S01]  /*edc0*/  LD.E.128 R60, desc[UR36][R34.64] ;  /* 0x00000024223c7980 */ /* 0x000962000c101d00 */
[----:B---3--:R-:W-:-:S03]  /*edd0*/  @P1 IMAD.HI.U32 R0, R2, R21, RZ ;  /* 0x0000001502001227 */ /* 0x008fc600078e00ff */
[----:B------:R-:W5:Y:S02]  /*ede0*/  LD.E.128 R48, desc[UR36][R48.64] ;  /* 0x0000002430307980 */ /* 0x000f64000c101d00 */
[----:B--2---:R-:W-:Y:S02]  /*edf0*/  @P1 SHF.R.U32.HI R29, RZ, R53, R0 ;  /* 0x00000035ff1d1219 */ /* 0x004fe40000011600 */
[----:B------:R2:W5:Y:S02]  /*ee00*/  LD.E.128 R56, desc[UR36][R36.64] ;  /* 0x0000002424387980 */ /* 0x000564000c101d00 */
[--C-:B------:R-:W-:Y:S01]  /*ee10*/  SHF.R.S32.HI R0, RZ, 0x1f, R29.reuse ;  /* 0x0000001fff007819 */ /* 0x100fe2000001141d */
[----:B0-----:R-:W-:Y:S01]  /*ee20*/  IMAD.MOV R31, RZ, RZ, -R29 ;  /* 0x000000ffff1f7224 */ /* 0x001fe200078e0a1d */
        /* <DEDUP_REMOVED lines=8> */
[----:B------:R-:W-:Y:S02]  /*eeb0*/  ULDC.64 UR6, c[0x0][0xad8] ;  /* 0x0002b60000067ab9 */ /* 0x000fe40000000a00 */
[----:B------:R2:W5:Y:S01]  /*eec0*/  LD.E.128 R72, desc[UR36][R44.64] ;  /* 0x000000242c487980 */ /* 0x000562000c101d00 */
[----:B-1----:R-:W-:-:S03]  /*eed0*/  IMAD R33, R29, UR9, R0 ;  /* 0x000000091d217c24 */ /* 0x002fc6000f8e0200 */
[----:B------:R2:W5:Y:S01]  /*eee0*/  LD.E.128 R64, desc[UR36][R46.64] ;  /* 0x000000242e407980 */ /* 0x000562000c101d00 */
[----:B------:R-:W-:Y:S01]  /*eef0*/  SHF.R.S32.HI R0, RZ, 0x1f, R31 ;  /* 0x0000001fff007819 */ /* 0x000fe2000001141f */
[----:B------:R-:W-:Y:S01]  /*ef00*/  @!PT LDS RZ, [RZ] ;  /* 0x00000000fffff984 */ /* 0x000fe20000000800 */
[----:B------:R-:W-:Y:S01]  /*ef10*/  @!PT LDS RZ, [RZ] ;  /* 0x00000000fffff984 */ /* 0x000fe20000000800 */
[----:B------:R-:W-:Y:S01]  /*ef20*/  @!PT LDS RZ, [RZ] ;  /* 0x00000000fffff984 */ /* 0x000fe20000000800 */
[----:B------:R-:W-:Y:S01]  /*ef30*/  @!PT LDS RZ, [RZ] ;  /* 0x00000000fffff984 */ /* 0x000fe20000000800 */
[----:B------:R0:W-:Y:S06]  /*ef40*/  MEMBAR.ALL.CTA ;  /* 0x0000000000007992 */ /* 0x0001ec0000008000 */
[----:B0-----:R-:W0:Y:S01]  /*ef50*/  FENCE.VIEW.ASYNC.S ;  /* 0x00000000000073c6 */ /* 0x001e220000000000 */
[----:B------:R-:W-:-:S04]  /*ef60*/  IMAD.WIDE.U32 R20, R29, UR8, R20 ;  /* 0x000000081d147c25 */ /* 0x000fc8000f8e0014 */
[----:B------:R-:W-:Y:S02]  /*ef70*/  IMAD.IADD R21, R21, 0x1, R33 ;  /* 0x0000000115157824 */ /* 0x000fe400078e0221 */
[----:B------:R-:W-:Y:S02]  /*ef80*/  IMAD R2, R0, UR6, RZ ;  /* 0x0000000600027c24 */ /* 0x000fe4000f8e02ff */
[----:B----4-:R-:W-:Y:S02]  /*ef90*/  VIADD R34, R196, UR41 ;  /* 0x00000029c4227c36 */ /* 0x010fe40008000000 */
[C---:B------:R-:W-:Y:S02]  /*efa0*/  IMAD R29, R31.reuse, UR7, R2 ;  /* 0x000000071f1d7c24 */ /* 0x040fe4000f8e0202 */
[----:B------:R-:W-:Y:S01]  /*efb0*/  IMAD.WIDE.U32 R20, R31, UR6, R20 ;  /* 0x000000061f147c25 */ /* 0x000fe2000f8e0014 */
[----:B------:R-:W-:Y:S01]  /*efc0*/  ISETP.GE.AND P2, PT, R34, R3, PT ;  /* 0x000000032200720c */ /* 0x000fe20003f46270 */
[----:B------:R-:W-:-:S02]  /*efd0*/  ULDC.64 UR6, c[0x0][0xa80] ;  /* 0x0002a00000067ab9 */ /* 0x000fc40000000a00 */
[----:B------:R-:W-:Y:S01]  /*efe0*/  VIADD R17, R17, 0x30820 ;  /* 0x0003082011117836 */ /* 0x000fe20000000000 */
[----:B------:R-:W-:Y:S01]  /*eff0*/  LEA R2, P3, R20, UR6, 0x1 ;  /* 0x0000000614027c11 */ /* 0x000fe2000f8608ff */
[----:B------:R-:W-:Y:S02]  /*f000*/  IMAD.IADD R21, R21, 0x1, R29 ;  /* 0x0000000115157824 */ /* 0x000fe400078e021d */
[----:B------:R-:W-:Y:S01]  /*f010*/  VIADD R0, R34, 0x20 ;  /* 0x0000002022007836 */ /* 0x000fe20000000000 */
[----:B------:R-:W-:Y:S02]  /*f020*/  PRMT R17, RZ, 0x654, R17 ;  /* 0x00000654ff117816 */ /* 0x000fe40000000011 */
[----:B------:R-:W-:Y:S02]  /*f030*/  LEA.HI.X R32, R20, UR7, R21, 0x1, P3 ;  /* 0x0000000714207c11 */ /* 0x000fe400098f0c15 */
[-C--:B------:R-:W-:Y:S01]  /*f040*/  ISETP.GE.AND P1, PT, R0, R3.reuse, PT ;  /* 0x000000030000720c */ /* 0x080fe20003f26270 */
[----:B------:R-:W-:Y:S01]  /*f050*/  VIADD R0, R34, 0x40 ;  /* 0x0000004022007836 */ /* 0x000fe20000000000 */
[----:B0-----:R0:W-:Y:S01]  /*f060*/  SYNCS.ARRIVE.TRANS64.RED.A1T0 RZ, [R17+URZ], RZ ;  /* 0x000000ff11ff79a7 */ /* 0x0011e2000810043f */
[----:B------:R2:W1:Y:S01]  /*f070*/  SHFL.IDX PT, R31, R2, RZ, 0x181f ;  /* 0x00181fff021f7589 */ /* 0x00046200000e0000 */
[----:B------:R-:W-:Y:S02]  /*f080*/  BSSY B1, `(.L_x_4345) ;  /* 0x0000011000017945 */ /* 0x000fe40003800000 */
[----:B------:R-:W-:Y:S01]  /*f090*/  ISETP.GE.AND P0, PT, R0, R3, PT ;  /* 0x000000030000720c */ /* 0x000fe20003f06270 */
[----:B0-----:R2:W0:Y:S01]  /*f0a0*/  SHFL.IDX PT, R17, R32, RZ, 0x181f ;  /* 0x00181fff20117589 */ /* 0x00142200000e0000 */
[----:B------:R-:W-:Y:S11]  /*f0b0*/  @P2 BRA `(.L_x_4346) ;  /* 0x0000000000342947 */ /* 0x000ff60003800000 */
[----:B------:R-:W-:Y:S02]  /*f0c0*/  ULDC UR5, c[0x0][0xac8] ;  /* 0x0002b20000057ab9 */ /* 0x000fe40000000800 */
[----:B------:R-:W-:Y:S02]  /*f0d0*/  ISETP.GE.AND P4, PT, R22, UR5, PT ;  /* 0x0000000516007c0c */ /* 0x000fe4000bf86270 */
[----:B------:R-:W-:Y:S02]  /*f0e0*/  ISETP.GE.AND P3, PT, R23, UR5, PT ;  /* 0x0000000517007c0c */ /* 0x000fe4000bf66270 */
[----:B------:R-:W-:-:S09]  /*f0f0*/  ISETP.GE.AND P2, PT, R192, UR5, PT ;  /* 0x00000005c0007c0c */ /* 0x000fd2000bf46270 */
[CC--:B-1----:R-:W-:Y:S02]  /*f100*/  @!P4 LEA R20, P6, R22.reuse, R31.reuse, 0x1 ;  /* 0x0000001f1614c211 */ /* 0x0c2fe400078c08ff */
[C---:B------:R-:W-:Y:S02]  /*f110*/  @!P3 LEA R28, P5, R23.reuse, R31, 0x1 ;  /* 0x0000001f171cb211 */ /* 0x040fe400078a08ff */
[----:B0-----:R-:W-:Y:S02]  /*f120*/  @!P4 LEA.HI.X R21, R22, R17, R206, 0x1, P6 ;  /* 0x000000111615c211 */ /* 0x001fe400030f0cce */
[C---:B------:R-:W-:Y:S02]  /*f130*/  @!P2 LEA R30, P6, R192.reuse, R31, 0x1 ;  /* 0x0000001fc01ea211 */ /* 0x040fe400078c08ff */
[-C--:B------:R-:W-:Y:S01]  /*f140*/  @!P3 LEA.HI.X R29, R23, R17.reuse, R205, 0x1, P5 ;  /* 0x00000011171db211 */ /* 0x080fe200028f0ccd */
[----:B-----5:R3:W-:Y:S01]  /*f150*/  @!P4 ST.E.128 desc[UR36][R20.64], R48 ;  /* 0x000000301400c985 */ /* 0x0207e2000c101d24 */
[----:B------:R-:W-:-:S03]  /*f160*/  @!P2 LEA.HI.X R31, R192, R17, R204, 0x1, P6 ;  /* 0x00000011c01fa211 */ /* 0x000fc600030f0ccc */
[----:B------:R3:W-:Y:S04]  /*f170*/  @!P3 ST.E.128 desc[UR36][R28.64], R68 ;  /* 0x000000441c00b985 */ /* 0x0007e8000c101d24 */
[----:B------:R3:W-:Y:S02]  /*f180*/  @!P2 ST.E.128 desc[UR36][R30.64], R80 ;  /* 0x000000501e00a985 */ /* 0x0007e4000c101d24 */
.L_x_4346:
[----:B------:R-:W-:Y:S05]  /*f190*/  BSYNC B1 ;  /* 0x0000000000017941 */ /* 0x000fea0003800000 */
.L_x_4345:
[----:B0-----:R0:W4:Y:S01]  /*f1a0*/  SHFL.IDX PT, R17, R32, 0x1, 0x181f ;  /* 0x00381f0020117f89 */ /* 0x00112200000e0000 */
        /* <DEDUP_REMOVED lines=13> */
[----:B-----5:R3:W-:Y:S04]  /*f280*/  @!P4 ST.E.128 desc[UR36][R20.64], R12 ;  /* 0x0000000c1400c985 */ /* 0x0207e8000c101d24 */
[----:B------:R3:W-:Y:S04]  /*f290*/  @!P5 ST.E.128 desc[UR36][R28.64], R60 ;  /* 0x0000003c1c00d985 */ /* 0x0007e8000c101d24 */
[----:B------:R3:W-:Y:S02]  /*f2a0*/  @!P6 ST.E.128 desc[UR36][R30.64], R76 ;  /* 0x0000004c1e00e985 */ /* 0x0007e4000c101d24 */
.L_x_4348:
[----:B------:R-:W-:Y:S05]  /*f2b0*/  BSYNC B1 ;  /* 0x0000000000017941 */ /* 0x000fea0003800000 */
.L_x_4347:
        /* <DEDUP_REMOVED lines=8> */
[-C--:B---3-5:R-:W-:Y:S02]  /*f340*/  @!P3 LEA R12, P0, R22, R21.reuse, 0x1 ;  /* 0x00000015160cb211 */ /* 0x0a8fe400078008ff */
        /* <DEDUP_REMOVED lines=8> */
.L_x_4350:
[----:B------:R-:W-:Y:S05]  /*f3d0*/  BSYNC B1 ;  /* 0x0000000000017941 */ /* 0x000fea0003800000 */
.L_x_4349:
[----:B------:R-:W-:Y:S01]  /*f3e0*/  VIADD R0, R34, 0x60 ;  /* 0x0000006022007836 */ /* 0x000fe20000000000 */
[----:B0----5:R0:W0:Y:S04]  /*f3f0*/  SHFL.IDX PT, R11, R32, 0x3, 0x181f ;  /* 0x00781f00200b7f89 */ /* 0x02102800000e0000 */
[----:B------:R-:W-:Y:S01]  /*f400*/  ISETP.GE.AND P0, PT, R0, R3, PT ;  /* 0x000000030000720c */ /* 0x000fe20003f06270 */
[----:B------:R0:W0:-:S12]  /*f410*/  SHFL.IDX PT, R13, R2, 0x3, 0x181f ;  /* 0x00781f00020d7f89 */ /* 0x00001800000e0000 */
[----:B------:R-:W-:Y:S05]  /*f420*/  @P0 BRA `(.L_x_4351) ;  /* 0x0000000800e80947 */ /* 0x000fea0003800000 */
[----:B------:R-:W-:Y:S02]  /*f430*/  ULDC UR5, c[0x0][0xac8] ;  /* 0x0002b20000057ab9 */ /* 0x000fe40000000800 */
[----:B------:R-:W-:Y:S02]  /*f440*/  ISETP.GE.AND P2, PT, R22, UR5, PT ;  /* 0x0000000516007c0c */ /* 0x000fe4000bf46270 */
[----:B------:R-:W-:-:S11]  /*f450*/  ISETP.GE.AND P3, PT, R23, UR5, PT ;  /* 0x0000000517007c0c */ /* 0x000fd6000bf66270 */
[CC--:B0-2-4-:R-:W-:Y:S02]  /*f460*/  @!P2 LEA R2, P0, R22.reuse, R13.reuse, 0x1 ;  /* 0x0000000d1602a211 */ /* 0x0d5fe400078008ff */
[C---:B------:R-:W-:Y:S02]  /*f470*/  @!P3 LEA R8, P1, R23.reuse, R13, 0x1 ;  /* 0x0000000d1708b211 */ /* 0x040fe400078208ff */
[-C--:B------:R-:W-:Y:S02]  /*f480*/  @!P2 LEA.HI.X R3, R22, R11.reuse, R206, 0x1, P0 ;  /* 0x0000000b1603a211 */ /* 0x080fe400000f0cce */
        /* <DEDUP_REMOVED lines=9> */
.L_x_4344:
        /* <DEDUP_REMOVED lines=54> */
.L_x_4353:
[----:B------:R-:W-:Y:S05]  /*f880*/  BSYNC B1 ;  /* 0x0000000000017941 */ /* 0x000fea0003800000 */
.L_x_4352:
        /* <DEDUP_REMOVED lines=38> */
[----:B------:R-:W-:Y:S01]  /*faf0*/  IMAD.IADD R3, R3, 0x1, R5 ;  /* 0x0000000103037824 */ /* 0x000fe200078e0205 */
[----:B------:R-:W-:Y:S01]  /*fb00*/  LEA R4, P3, R2, UR6, 0x1 ;  /* 0x0000000602047c11 */ /* 0x000fe2000f8608ff */
[----:B------:R-:W-:-:S03]  /*fb10*/  VIADD R0, R6, 0x20 ;  /* 0x0000002006007836 */ /* 0x000fc60000000000 */
[----:B------:R-:W-:Y:S01]  /*fb20*/  LEA.HI.X R5, R2, UR7, R3, 0x1, P3 ;  /* 0x0000000702057c11 */ /* 0x000fe200098f0c03 */
[----:B------:R0:W1:Y:S01]  /*fb30*/  SHFL.IDX PT, R7, R4, RZ, 0x181f ;  /* 0x00181fff04077589 */ /* 0x00006200000e0000 */
[-C--:B------:R-:W-:Y:S01]  /*fb40*/  ISETP.GE.AND P1, PT, R0, R9.reuse, PT ;  /* 0x000000090000720c */ /* 0x080fe20003f26270 */
[----:B------:R-:W-:Y:S02]  /*fb50*/  VIADD R0, R6, 0x40 ;  /* 0x0000004006007836 */ /* 0x000fe40000000000 */
[----:B------:R0:W2:Y:S03]  /*fb60*/  SHFL.IDX PT, R3, R5, RZ, 0x181f ;  /* 0x00181fff05037589 */ /* 0x0000a600000e0000 */
[----:B------:R-:W-:Y:S01]  /*fb70*/  ISETP.GE.AND P0, PT, R0, R9, PT ;  /* 0x000000090000720c */ /* 0x000fe20003f06270 */
[----:B------:R-:W-:-:S12]  /*fb80*/  @P2 BRA `(.L_x_4355) ;  /* 0x0000000000342947 */ /* 0x000fd80003800000 */
[----:B------:R-:W-:Y:S02]  /*fb90*/  ULDC UR5, c[0x0][0xac8] ;  /* 0x0002b20000057ab9 */ /* 0x000fe40000000800 */
[----:B------:R-:W-:Y:S02]  /*fba0*/  ISETP.GE.AND P4, PT, R22, UR5, PT ;  /* 0x0000000516007c0c */ /* 0x000fe4000bf86270 */
[----:B------:R-:W-:Y:S02]  /*fbb0*/  ISETP.GE.AND P3, PT, R23, UR5, PT ;  /* 0x0000000517007c0c */ /* 0x000fe4000bf66270 */
[----:B------:R-:W-:-:S09]  /*fbc0*/  ISETP.GE.AND P2, PT, R192, UR5, PT ;  /* 0x00000005c0007c0c */ /* 0x000fd2000bf46270 */
[CC--:B-1----:R-:W-:Y:S02]  /*fbd0*/  @!P4 LEA R10, P6, R22.reuse, R7.reuse, 0x1 ;  /* 0x00000007160ac211 */ /* 0x0c2fe400078c08ff */
[C---:B------:R-:W-:Y:S02]  /*fbe0*/  @!P3 LEA R12, P5, R23.reuse, R7, 0x1 ;  /* 0x00000007170cb211 */ /* 0x040fe400078a08ff */
[----:B--2---:R-:W-:Y:S02]  /*fbf0*/  @!P4 LEA.HI.X R11, R22, R3, R206, 0x1, P6 ;  /* 0x00000003160bc211 */ /* 0x004fe400030f0cce */
[C---:B------:R-:W-:Y:S02]  /*fc00*/  @!P2 LEA R2, P6, R192.reuse, R7, 0x1 ;  /* 0x00000007c002a211 */ /* 0x040fe400078c08ff */
[-C--:B------:R-:W-:Y:S01]  /*fc10*/  @!P3 LEA.HI.X R13, R23, R3.reuse, R205, 0x1, P5 ;  /* 0x00000003170db211 */ /* 0x080fe200028f0ccd */
[----:B------:R3:W-:Y:S01]  /*fc20*/  @!P4 ST.E.128 desc[UR36][R10.64], RZ ;  /* 0x000000ff0a00c985 */ /* 0x0007e2000c101d24 */
[----:B------:R-:W-:-:S03]  /*fc30*/  @!P2 LEA.HI.X R3, R192, R3, R204, 0x1, P6 ;  /* 0x00000003c003a211 */ /* 0x000fc600030f0ccc */
[----:B------:R3:W-:Y:S04]  /*fc40*/  @!P3 ST.E.128 desc[UR36][R12.64], RZ ;  /* 0x000000ff0c00b985 */ /* 0x0007e8000c101d24 */
[----:B------:R3:W-:Y:S02]  /*fc50*/  @!P2 ST.E.128 desc[UR36][R2.64], RZ ;  /* 0x000000ff0200a985 */ /* 0x0007e4000c101d24 */
.L_x_4355:
[----:B------:R-:W-:Y:S05]  /*fc60*/  BSYNC B1 ;  /* 0x0000000000017941 */ /* 0x000fea0003800000 */
.L_x_4354:
[----:B--23--:R2:W3:Y:S01]  /*fc70*/  SHFL.IDX PT, R3, R5, 0x1, 0x181f ;  /* 0x00381f0005037f89 */ /* 0x00c4e200000e0000 */
        /* <DEDUP_REMOVED lines=10> */
[-C--:B---3--:R-:W-:Y:S02]  /*fd20*/  @!P4 LEA.HI.X R11, R22, R3.reuse, R206, 0x1, P1 ;  /* 0x00000003160bc211 */ /* 0x088fe400008f0cce */
[-C--:B------:R-:W-:Y:S02]  /*fd30*/  @!P5 LEA.HI.X R13, R23, R3.reuse, R205, 0x1, P2 ;  /* 0x00000003170dd211 */ /* 0x080fe400010f0ccd */
[----:B------:R-:W-:Y:S01]  /*fd40*/  @!P6 LEA.HI.X R3, R192, R3, R204, 0x1, P3 ;  /* 0x00000003c003e211 */ /* 0x000fe200018f0ccc */
[----:B------:R4:W-:Y:S04]  /*fd50*/  @!P4 ST.E.128 desc[UR36][R10.64], RZ ;  /* 0x000000ff0a00c985 */ /* 0x0009e8000c101d24 */
[----:B------:R4:W-:Y:S04]  /*fd60*/  @!P5 ST.E.128 desc[UR36][R12.64], RZ ;  /* 0x000000ff0c00d985 */ /* 0x0009e8000c101d24 */
[----:B------:R4:W-:Y:S02]  /*fd70*/  @!P6 ST.E.128 desc[UR36][R2.64], RZ ;  /* 0x000000ff0200e985 */ /* 0x0009e4000c101d24 */
.L_x_4357:
[----:B------:R-:W-:Y:S05]  /*fd80*/  BSYNC B1 ;  /* 0x0000000000017941 */ /* 0x000fea0003800000 */
.L_x_4356:
        /* <DEDUP_REMOVED lines=17> */
.L_x_4359:
[----:B------:R-:W-:Y:S05]  /*fea0*/  BSYNC B1 ;  /* 0x0000000000017941 */ /* 0x000fea0003800000 */
.L_x_4358:
        /* <DEDUP_REMOVED lines=18> */
.L_x_4351:
[----:B------:R-:W-:Y:S05]  /*ffd0*/  BSYNC B0 ;  /* 0x0000000000007941 */ /* 0x000fea0003800000 */
.L_x_4343:
[----:B------:R-:W-:Y:S02]  /*ffe0*/  ULDC UR5, c[0x0][0xc38] ;  /* 0x00030e0000057ab9 */ /* 0x000fe40000000800 */
[----:B------:R-:W-:-:S06]  /*fff0*/  UISETP.GE.AND UP0, UPT, UR4, UR5, UPT ;  /* 0x000000050400728c */ /* 0x000fcc000bf06270 */
[----:B------:R-:W-:-:S13]  /*10000*/  PLOP3.LUT P0, PT, PT, PT, UP0, 0x80, 0x0 ;  /* 0x000000000000781c */ /* 0x000fda0003f0f008 */
[----:B------:R-:W-:Y:S05]  /*10010*/  @!P0 BRA `(.L_x_4360) ;  /* 0xffffff0c003c8947 */ /* 0x000fea000383ffff */
[----:B------:R-:W-:Y:S05]  /*10020*/  EXIT ;  /* 0x000000000000794d */ /* 0x000fea0003800000 */
.L_x_4254:
        /* <DEDUP_REMOVED lines=16> */
[----:B------:R-:W-:Y:S01]  /*10130*/  IMAD.SHL.U32 R37, R3, 0x8, RZ ;  /* 0x0000000803257824 */ /* 0x000fe200078e00ff */
[----:B------:R-:W-:Y:S01]  /*10140*/  ULDC UR9, c[0x0][0x2b8] ;  /* 0x0000ae0000097ab9 */ /* 0x000fe20000000800 */
[----:B------:R-:W-:Y:S01]  /*10150*/  LOP3.LUT R16, R16, 0xfffffffd, RZ, 0xc0, !PT ;  /* 0xfffffffd10107812 */ /* 0x000fe200078ec0ff */
[----:B------:R-:W0:Y:S01]  /*10160*/  S2UR UR8, SR_CgaCtaId ;  /* 0x00000000000879c3 */ /* 0x000e220000008800 */
[----:B------:R-:W-:Y:S01]  /*10170*/  ULDC.64 UR4, c[0x0][0x418] ;  /* 0x0001060000047ab9 */ /* 0x000fe20000000a00 */
[C---:B------:R-:W-:Y:S01]  /*10180*/  LOP3.LUT R0, R37.reuse, 0x1f8, RZ, 0xc0, !PT ;  /* 0x000001f825007812 */ /* 0x040fe200078ec0ff */
[----:B------:R-:W-:Y:S01]  /*10190*/  UISETP.NE.U32.AND UP0, UPT, UR4, URZ, UPT ;  /* 0x0000003f0400728c */ /* 0x000fe2000bf05070 */
[----:B------:R1:W-:Y:S01]  /*101a0*/  STL [R1], RZ ;  /* 0x000000ff01007387 */ /* 0x0003e20000100800 */
[----:B------:R-:W-:Y:S01]  /*101b0*/  ULDC UR40, c[0x0][0x288] ;  /* 0x0000a20000287ab9 */ /* 0x000fe20000000800 */
[----:B------:R-:W-:Y:S01]  /*101c0*/  LOP3.LUT R0, R0, 0x38, R3, 0x78, !PT ;  /* 0x0000003800007812 */ /* 0x000fe200078e7803 */
[----:B------:R-:W-:Y:S01]  /*101d0*/  UISETP.NE.AND.EX UP0, UPT, UR5, URZ, UPT, UP0 ;  /* 0x0000003f0500728c */ /* 0x000fe2000bf05300 */
[----:B------:R-:W-:Y:S01]  /*101e0*/  IMAD.U32 R34, RZ, RZ, UR10 ;  /* 0x0000000aff227e24 */ /* 0x000fe2000f8e00ff */
[----:B------:R-:W-:Y:S01]  /*101f0*/  ULDC UR4, c[0x0][0x424] ;  /* 0x0001090000047ab9 */ /* 0x000fe20000000800 */
[----:B------:R-:W-:Y:S01]  /*10200*/  LOP3.LUT R30, R0, 0x200, R37, 0xf8, !PT ;  /* 0x00000200001e7812 */ /* 0x000fe200078ef825 */
[----:B------:R-:W-:Y:S01]  /*10210*/  USEL UR4, UR4, 0x1, UP0 ;  /* 0x0000000104047887 */ /* 0x000fe20008000000 */
[----:B------:R-:W-:Y:S01]  /*10220*/  LOP3.LUT R37, R37, 0x38, RZ, 0xc0, !PT ;  /* 0x0000003825257812 */ /* 0x000fe200078ec0ff */
[----:B------:R-:W-:Y:S01]  /*10230*/  UMOV UR5, 0x400 ;  /* 0x0000040000057882 */ /* 0x000fe20000000000 */
[----:B------:R-:W-:Y:S01]  /*10240*/  ULDC UR39, c[0x0][0x448] ;  /* 0x0001120000277ab9 */ /* 0x000fe20000000800 */
[----:B------:R-:W-:Y:S01]  /*10250*/  IMAD.MOV.U32 R26, RZ, RZ, 0x1 ;  /* 0x00000001ff1a7424 */ /* 0x000fe200078e00ff */
[C---:B------:R-:W-:Y:S01]  /*10260*/  LOP3.LUT R0, R37.reuse, 0x40, RZ, 0xfc, !PT ;  /* 0x0000004025007812 */ /* 0x040fe200078efcff */
[----:B------:R-:W-:Y:S01]  /*10270*/  IMAD.MOV.U32 R23, RZ, RZ, RZ ;  /* 0x000000ffff177224 */ /* 0x000fe200078e00ff */
[----:B------:R-:W-:Y:S01]  /*10280*/  LOP3.LUT R2, R37, 0x80, RZ, 0xfc, !PT ;  /* 0x0000008025027812 */ /* 0x000fe200078efcff */
[----:B------:R-:W-:Y:S01]  /*10290*/  UIMAD UR39, UR39, UR40, URZ ;  /* 0x00000028272772a4 */ /* 0x000fe2000f8e023f */
[----:B------:R-:W-:Y:S01]  /*102a0*/  ISETP.GE.AND P1, PT, R0, UR9, PT ;  /* 0x0000000900007c0c */ /* 0x000fe2000bf26270 */
[----:B------:R-:W-:Y:S01]  /*102b0*/  ULDC UR47, c[0x0][0xc] ;  /* 0x00000300002f7ab9 */ /* 0x000fe20000000800 */
[----:B0-----:R-:W-:-:S06]  /*102c0*/  ULEA UR8, UR8, UR5, 0x18 ;  /* 0x0000000508087291 */ /* 0x001fcc000f8ec03f */
[----:B------:R-:W-:-:S04]  /*102d0*/  IMAD.U32 R17, RZ, RZ, UR8 ;  /* 0x00000008ff117e24 */ /* 0x000fc8000f8e00ff */
[----:B------:R-:W-:Y:S01]  /*102e0*/  IMAD R31, R30, 0x2, R17 ;  /* 0x000000021e1f7824 */ /* 0x000fe200078e0211 */
[----:B--2---:R-:W-:Y:S02]  /*102f0*/  R2UR UR6, R4 ;  /* 0x00000000040672ca */ /* 0x004fe400000e0000 */
[C---:B------:R-:W-:Y:S01]  /*10300*/  LOP3.LUT R4, R3.reuse, 0x7f, RZ, 0xc0, !PT ;  /* 0x0000007f03047812 */ /* 0x040fe200078ec0ff */
[----:B------:R-:W-:-:S03]  /*10310*/  IMAD.SHL.U32 R3, R3, 0x10, RZ ;  /* 0x0000001003037824 */ /* 0x000fc600078e00ff */
[----:B------:R-:W-:-:S07]  /*10320*/  SHF.R.U32.HI R36, RZ, 0x3, R4 ;  /* 0x00000003ff247819 */ /* 0x000fce0000011604 */
[----:B------:R-:W-:-:S03]  /*10330*/  ULOP3.LUT UR48, UR6, 0x2, URZ, 0xfc, !UPT ;  /* 0x0000000206307892 */ /* 0x000fc6000f8efc3f */
[----:B------:R-:W-:Y:S02]  /*10340*/  ULDC.64 UR6, c[0x0][0x2f0] ;  /* 0x0000bc0000067ab9 */ /* 0x000fe40000000a00 */
[----:B------:R-:W-:Y:S01]  /*10350*/  ISETP.GE.AND P0, PT, R0, UR7, PT ;  /* 0x0000000700007c0c */ /* 0x000fe2000bf06270 */
[----:B------:R-:W-:Y:S01]  /*10360*/  UIMAD UR38, UR4, UR6, URZ ;  /* 0x00000006042672a4 */ /* 0x000fe2000f8e023f */
[----:B------:R-:W-:-:S03]  /*10370*/  ISETP.GE.AND P2, PT, R2, UR7, PT ;  /* 0x0000000702007c0c */ /* 0x000fc6000bf46270 */
[----:B------:R-:W-:Y:S02]  /*10380*/  UIADD3 UR4, UR38, 0x5f, URZ ;  /* 0x0000005f26047890 */ /* 0x000fe4000fffe03f */
[----:B------:R-:W-:Y:S02]  /*10390*/  UIADD3 UR49, UR38, 0x1, -UR40 ;  /* 0x0000000126317890 */ /* 0x000fe4000fffe828 */
[----:B------:R-:W-:Y:S02]  /*103a0*/  UIMAD.WIDE UR4, UR4, 0x2aaaaaab, URZ ;  /* 0x2aaaaaab040478a5 */ /* 0x000fe4000f8e023f */
[----:B------:R-:W-:Y:S02]  /*103b0*/  UIADD3 UR40, UR38, -UR40, URZ ;  /* 0x8000002826287290 */ /* 0x000fe4000fffe03f */
[----:B------:R-:W-:Y:S01]  /*103c0*/  @P0 LOP3.LUT R16, R16, 0x2, RZ, 0xfc, !PT ;  /* 0x0000000210100812 */ /* 0x000fe200078efcff */
[----:B------:R-:W-:Y:S01]  /*103d0*/  USHF.R.U32.HI UR41, URZ, 0x1f, UR5 ;  /* 0x0000001f3f297899 */ /* 0x000fe20008011605 */
[----:B------:R-:W-:-:S02]  /*103e0*/  ISETP.GE.AND P0, PT, R0, UR7, PT ;  /* 0x0000000700007c0c */ /* 0x000fc4000bf06270 */
[----:B------:R-:W-:Y:S01]  /*103f0*/  LOP3.LUT R16, R16, 0xfffffbff, RZ, 0xc0, !PT ;  /* 0xfffffbff10107812 */ /* 0x000fe200078ec0ff */
[----:B------:R-:W-:Y:S01]  /*10400*/  ULEA.HI.SX32 UR41, UR5, UR41, 0x1c ;  /* 0x0000002905297291 */ /* 0x000fe2000f8fe23f */
[----:B------:R-:W-:Y:S02]  /*10410*/  LOP3.LUT R0, R36, 0x70, R3, 0xf8, !PT ;  /* 0x0000007024007812 */ /* 0x000fe400078ef803 */
        /* <DEDUP_REMOVED lines=20> */
.L_x_4416:
        /* <DEDUP_REMOVED lines=22> */
.L_x_4362:
[----:B------:R-:W-:Y:S01]  /*106c0*/  ULDC UR8, c[0x0][0xc54] ;  /* 0x0003150000087ab9 */ /* 0x000fe20000000800 */
[----:B------:R-:W-:Y:S01]  /*106d0*/  UMOV UR6, UR7 ;  /* 0x0000000700067c82 */ /* 0x000fe20008000000 */
[----:B------:R-:W-:-:S11]  /*106e0*/  UISETP.NE.AND UP0, UPT, UR8, 0x1, UPT ;  /* 0x000000010800788c */ /* 0x000fd6000bf05270 */
[----:B------:R-:W-:Y:S02]  /*106f0*/  @UP0 ULDC.64 UR10, c[0x0][0xc58] ;  /* 0x00031600000a0ab9 */ /* 0x000fe40000000a00 */
[----:B------:R-:W-:-:S04]  /*10700*/  UIMAD.WIDE.U32 UR4, UR7, UR10, URZ ;  /* 0x0000000a070472a5 */ /* 0x000fc8000f8e003f */
[----:B------:R-:W-:-:S04]  /*10710*/  @UP0 USHF.R.U32.HI UR6, URZ, UR11, UR5 ;  /* 0x0000000b3f060299 */ /* 0x000fc80008011605 */
[----:B------:R-:W-:-:S12]  /*10720*/  UIMAD UR4, UR6, UR8, URZ ;  /* 0x00000008060472a4 */ /* 0x000fd8000f8e023f */
.L_x_4363:
        /* <DEDUP_REMOVED lines=48> */
.L_x_4365:
[----:B------:R-:W-:-:S11]  /*10a30*/  UISETP.NE.AND UP1, UPT, UR5, 0x1, UPT ;  /* 0x000000010500788c */ /* 0x000fd6000bf25270 */
[----:B------:R-:W-:Y:S02]  /*10a40*/  @UP1 ULDC.64 UR10, c[0x0][0x9e8] ;  /* 0x00027a00000a1ab9 */ /* 0x000fe40000000a00 */
[----:B------:R-:W-:-:S04]  /*10a50*/  UIMAD.WIDE.U32 UR6, UR8, UR10, URZ ;  /* 0x0000000a080672a5 */ /* 0x000fc8000f8e003f */
[----:B------:R-:W-:-:S12]  /*10a60*/  @UP1 USHF.R.U32.HI UR8, URZ, UR11, UR7 ;  /* 0x0000000b3f081299 */ /* 0x000fd80008011607 */
.L_x_4366:
[----:B------:R-:W-:-:S04]  /*10a70*/  UIMAD UR8, UR8, UR5, UR5 ;  /* 0x00000005080872a4 */ /* 0x000fc8000f8e0205 */
[----:B------:R-:W-:-:S04]  /*10a80*/  UISETP.LT.AND UP1, UPT, UR4, UR8, UPT ;  /* 0x000000080400728c */ /* 0x000fc8000bf21270 */
[----:B------:R-:W-:-:S12]  /*10a90*/  USEL UR4, UR4, UR8, UP1 ;  /* 0x0000000804047287 */ /* 0x000fd80008800000 */
.L_x_4364:
[----:B------:R-:W-:Y:S01]  /*10aa0*/  UISETP.NE.AND UP1, UPT, UR50, URZ, UPT ;  /* 0x0000003f3200728c */ /* 0x000fe2000bf25270 */
[----:B------:R-:W-:Y:S01]  /*10ab0*/  PLOP3.LUT P0, PT, PT, PT, UP0, 0x40, 0x0 ;  /* 0x000000000000781c */ /* 0x000fe20003f0e808 */
[----:B------:R-:W-:Y:S01]  /*10ac0*/  UIADD3 UR6, UR4, 0x5f, URZ ;  /* 0x0000005f04067890 */ /* 0x000fe2000fffe03f */
[----:B------:R-:W-:-:S03]  /*10ad0*/  UMOV UR10, UR44 ;  /* 0x0000002c000a7c82 */ /* 0x000fc60008000000 */
[----:B------:R-:W-:-:S04]  /*10ae0*/  UIMAD.WIDE UR6, UR6, 0x2aaaaaab, URZ ;  /* 0x2aaaaaab060678a5 */ /* 0x000fc8000f8e023f */
[----:B------:R-:W-:Y:S01]  /*10af0*/  USHF.R.U32.HI UR4, URZ, 0x1f, UR7 ;  /* 0x0000001f3f047899 */ /* 0x000fe20008011607 */
[----:B------:R-:W-:Y:S02]  /*10b00*/  @UP1 ULDC UR8, c[0x0][0x44c] ;  /* 0x0001130000081ab9 */ /* 0x000fe40000000800 */
[----:B------:R-:W-:Y:S01]  /*10b10*/  @UP1 ULDC UR6, c[0x0][0x450] ;  /* 0x0001140000061ab9 */ /* 0x000fe20000000800 */
[----:B------:R-:W-:Y:S02]  /*10b20*/  UIMAD.WIDE.U32 UR8, UR44, UR8, URZ ;  /* 0x000000082c0872a5 */ /* 0x000fe4000f8e003f */
[----:B------:R-:W-:Y:S02]  /*10b30*/  ULEA.HI.SX32 UR4, UR7, UR4, 0x1c ;  /* 0x0000000407047291 */ /* 0x000fe4000f8fe23f */
[----:B------:R-:W-:Y:S02]  /*10b40*/  @UP1 USHF.R.U32.HI UR10, URZ, UR6, UR9 ;  /* 0x000000063f0a1299 */ /* 0x000fe40008011609 */
[----:B------:R-:W-:-:S02]  /*10b50*/  UISETP.LT.AND UP1, UPT, UR41, UR4, UPT ;  /* 0x000000042900728c */ /* 0x000fc4000bf21270 */
[----:B------:R-:W-:Y:S01]  /*10b60*/  UIADD3 UR6, UR40, UR10, URZ ;  /* 0x0000000a28067290 */ /* 0x000fe2000fffe03f */
[----:B------:R-:W-:Y:S01]  /*10b70*/  ULDC UR8, c[0x0][0x9dc] ;  /* 0x0002770000087ab9 */ /* 0x000fe20000000800 */
[----:B------:R-:W-:Y:S02]  /*10b80*/  USEL UR45, UR41, UR4, UP1 ;  /* 0x00000004292d7287 */ /* 0x000fe40008800000 */
[----:B------:R-:W-:Y:S01]  /*10b90*/  UIADD3 UR8, UR6, -UR8, URZ ;  /* 0x8000000806087290 */ /* 0x000fe2000fffe03f */
[----:B------:R-:W-:Y:S11]  /*10ba0*/  @P0 BRA `(.L_x_4367) ;  /* 0x0000000000480947 */ /* 0x000ff60003800000 */
[----:B------:R-:W-:Y:S02]  /*10bb0*/  UMOV UR4, UR6 ;  /* 0x0000000600047c82 */ /* 0x000fe40008000000 */
        /* <DEDUP_REMOVED lines=10> */
.L_x_4368:
[----:B------:R-:W-:-:S11]  /*10c60*/  UISETP.NE.AND UP0, UPT, UR5, 0x1, UPT ;  /* 0x000000010500788c */ /* 0x000fd6000bf05270 */
[----:B------:R-:W-:Y:S02]  /*10c70*/  @UP0 ULDC.64 UR10, c[0x0][0x9e8] ;  /* 0x00027a00000a0ab9 */ /* 0x000fe40000000a00 */
[----:B------:R-:W-:-:S04]  /*10c80*/  UIMAD.WIDE.U32 UR6, UR4, UR10, URZ ;  /* 0x0000000a040672a5 */ /* 0x000fc8000f8e003f */
[----:B------:R-:W-:-:S12]  /*10c90*/  @UP0 USHF.R.U32.HI UR4, URZ, UR11, UR7 ;  /* 0x0000000b3f040299 */ /* 0x000fd80008011607 */
.L_x_4369:
[----:B------:R-:W-:-:S04]  /*10ca0*/  UIMAD UR4, UR4, UR5, URZ ;  /* 0x00000005040472a4 */ /* 0x000fc8000f8e023f */
[----:B------:R-:W-:-:S04]  /*10cb0*/  UISETP.LT.AND UP0, UPT, UR8, UR4, UPT ;  /* 0x000000040800728c */ /* 0x000fc8000bf01270 */
[----:B------:R-:W-:-:S12]  /*10cc0*/  USEL UR8, UR8, UR4, !UP0 ;  /* 0x0000000408087287 */ /* 0x000fd8000c000000 */
.L_x_4367:
[----:B------:R-:W-:Y:S01]  /*10cd0*/  UIMAD.WIDE UR4, UR8, 0x2aaaaaab, URZ ;  /* 0x2aaaaaab080478a5 */ /* 0x000fe2000f8e023f */
[----:B------:R-:W-:Y:S03]  /*10ce0*/  BSSY B7, `(.L_x_4370) ;  /* 0x0000341000077945 */ /* 0x000fe60003800000 */
[----:B------:R-:W-:-:S04]  /*10cf0*/  USHF.R.U32.HI UR4, URZ, 0x1f, UR5 ;  /* 0x0000001f3f047899 */ /* 0x000fc80008011605 */
[----:B------:R-:W-:-:S04]  /*10d00*/  ULEA.HI.SX32 UR4, UR5, UR4, 0x1c ;  /* 0x0000000405047291 */ /* 0x000fc8000f8fe23f */
        /* <DEDUP_REMOVED lines=22> */
.L_x_4371:
        /* <DEDUP_REMOVED lines=20> */
.L_x_4374:
[----:B------:R-:W-:Y:S05]  /*10fb0*/  BSYNC B6 ;  /* 0x0000000000067941 */ /* 0x000fea0003800000 */
.L_x_4373:
        /* <DEDUP_REMOVED lines=20> */
.L_x_4377:
[----:B------:R0:W1:Y:S01]  /*11100*/  LDC.64 R2, c[0x4][R18] ;  /* 0x0100000012027b82 */ /* 0x0000620000000a00 */
[----:B------:R-:W-:Y:S01]  /*11110*/  ULDC.64 UR4, c[0x4][0x138] ;  /* 0x01004e0000047ab9 */ /* 0x000fe20000000a00 */
[----:B------:R-:W-:Y:S01]  /*11120*/  ULDC.64 UR6, c[0x4][0x140] ;  /* 0x0100500000067ab9 */ /* 0x000fe20000000a00 */
[----:B------:R-:W-:Y:S02]  /*11130*/  IMAD.U32 R4, RZ, RZ, UR4 ;  /* 0x00000004ff047e24 */ /* 0x000fe4000f8e00ff */
        /* <DEDUP_REMOVED lines=11> */
.L_x_4376:
[----:B------:R-:W-:Y:S05]  /*111f0*/  BSYNC B6 ;  /* 0x0000000000067941 */ /* 0x000fea0003800000 */
.L_x_4375:
        /* <DEDUP_REMOVED lines=15> */
.L_x_4432:
        /* <DEDUP_REMOVED lines=36> */
[----:B0-----:R-:W-:-:S03]  /*11530*/  IMAD R5, R10, R7, R0 ;  /* 0x000000070a057224 */ /* 0x001fc600078e0200 */
[----:B------:R-:W-:Y:S01]  /*11540*/  SHF.R.S32.HI R28, RZ, 0x1f, R22 ;  /* 0x0000001fff1c7819 */ /* 0x000fe20000011416 */
[----:B------:R-:W-:-:S05]  /*11550*/  IMAD.U32 R0, RZ, RZ, UR48 ;  /* 0x00000030ff007e24 */ /* 0x000fca000f8e00ff */
[----:B------:R-:W-:-:S13]  /*11560*/  ISETP.NE.AND P2, PT, R0, 0x3, PT ;  /* 0x000000030000780c */ /* 0x000fda0003f45270 */
[----:B------:R-:W-:-:S04]  /*11570*/  @P2 LOP3.LUT R16, R16, 0x80, RZ, 0xfc, !PT ;  /* 0x0000008010102812 */ /* 0x000fc800078efcff */
[----:B------:R-:W-:-:S04]  /*11580*/  LOP3.LUT R16, R16, 0xffffffbf, RZ, 0xc0, !PT ;  /* 0xffffffbf10107812 */ /* 0x000fc800078ec0ff */
[----:B------:R-:W-:Y:S01]  /*11590*/  @P0 LOP3.LUT R16, R16, 0x40, RZ, 0xfc, !PT ;  /* 0x0000004010100812 */ /* 0x000fe200078efcff */
[----:B------:R-:W-:Y:S06]  /*115a0*/  @!P2 BRA `(.L_x_4379) ;  /* 0x000000000004a947 */ /* 0x000fec0003800000 */
[----:B------:R-:W-:Y:S01]  /*115b0*/  BPT.TRAP 0x1 ;  /* 0x000000040000795c */ /* 0x000fe20000300000 */
.L_x_4379:
        /* <DEDUP_REMOVED lines=25> */
.L_x_4433:
[----:B------:R-:W-:Y:S05]  /*11750*/  BSYNC B0 ;  /* 0x0000000000007941 */ /* 0x000fea0003800000 */
.L_x_4380:
        /* <DEDUP_REMOVED lines=82> */
[----:B------:R0:W-:Y:S02]  /*11c80*/  @P0 LDGSTS.E.BYPASS.LTC128B.128 [R21+0x26400], desc[UR36][R2.64+0x100], !P2 ;  /* 0x2640010002150fae */ /* 0x0001e4000d101d64 */
.L_x_4447:
        /* <DEDUP_REMOVED lines=12> */
.L_x_4383:
        /* <DEDUP_REMOVED lines=10> */
.L_x_4384:
[----:B------:R1:W-:Y:S02]  /*11df0*/  SYNCS.ARRIVE.TRANS64.A1T0 RZ, [R0+URZ+0x30830], RZ ;  /* 0x030830ff00ff79a7 */ /* 0x0003e4000810003f */
[----:B------:R-:W-:Y:S05]  /*11e00*/  WARPSYNC.ALL ;  /* 0x0000000000007948 */ /* 0x000fea0003800000 */
[----:B------:R-:W-:Y:S01]  /*11e10*/  BSSY B6, `(.L_x_4385) ;  /* 0x0000015000067945 */ /* 0x000fe20003800000 */
[----:B-1----:R-:W-:Y:S01]  /*11e20*/  VIADD R0, R17, 0x12400 ;  /* 0x0001240011007836 */ /* 0x002fe20000000000 */
[----:B------:R-:W-:Y:S04]  /*11e30*/  BAR.SYNC.DEFER_BLOCKING 0x8, 0x180 ;  /* 0x0206000000007b1d */ /* 0x000fe80000010000 */
[----:B------:R-:W-:-:S13]  /*11e40*/  LOP3.LUT P0, RZ, R0, 0x3ff, RZ, 0xc0, !PT ;  /* 0x000003ff00ff7812 */ /* 0x000fda000780c0ff */
[----:B------:R-:W-:Y:S05]  /*11e50*/  @!P0 BRA `(.L_x_4386) ;  /* 0x0000000000408947 */ /* 0x000fea0003800000 */
[----:B0-----:R-:W-:Y:S01]  /*11e60*/  MOV R2, 0x0 ;  /* 0x0000000000027802 */ /* 0x001fe20000000f00 */
        /* <DEDUP_REMOVED lines=15> */
.L_x_4386:
[----:B------:R-:W-:Y:S05]  /*11f60*/  BSYNC B6 ;  /* 0x0000000000067941 */ /* 0x000fea0003800000 */
.L_x_4385:
        /* <DEDUP_REMOVED lines=9> */
[----:B------:R-:W-:Y:S02]  /*12000*/  LOP3.LUT P5, RZ, R16, 0x200, RZ, 0xc0, !PT ;  /* 0x0000020010ff7812 */ /* 0x000fe400078ac0ff */
[----:B------:R-:W-:-:S04]  /*12010*/  UIMAD UR6, UR6, UR8, URZ ;  /* 0x00000008060672a4 */ /* 0x000fc8000f8e023f */
[----:B------:R-:W-:Y:S02]  /*12020*/  UIMAD UR7, UR7, UR9, UR6 ;  /* 0x00000009070772a4 */ /* 0x000fe4000f8e0206 */
[----:B------:R-:W-:Y:S01]  /*12030*/  USHF.R.S32.HI UR6, URZ, 0x1f, UR43 ;  /* 0x0000001f3f067899 */ /* 0x000fe2000801142b */
[----:B0-----:R-:W-:-:S05]  /*12040*/  IMAD.SHL.U32 R2, R2, 0x10, RZ ;  /* 0x0000001002027824 */ /* 0x001fca00078e00ff */
[----:B------:R-:W-:-:S05]  /*12050*/  LOP3.LUT R2, R36, 0x70, R2, 0xf8, !PT ;  /* 0x0000007024027812 */ /* 0x000fca00078ef802 */
[----:B------:R-:W-:-:S04]  /*12060*/  VIADD R0, R2, UR44 ;  /* 0x0000002c02007c36 */ /* 0x000fc80008000000 */
[----:B------:R-:W-:Y:S01]  /*12070*/  @P0 IMAD.HI.U32 R3, R0, UR4, RZ ;  /* 0x0000000400030c27 */ /* 0x000fe2000f8e00ff */
[----:B------:R-:W-:Y:S01]  /*12080*/  PLOP3.LUT P0, PT, PT, PT, UP0, 0x80, 0x0 ;  /* 0x000000000000781c */ /* 0x000fe20003f0f008 */
[----:B------:R-:W-:Y:S02]  /*12090*/  @UP0 ULDC UR4, c[0x0][0x450] ;  /* 0x0001140000040ab9 */ /* 0x000fe40000000800 */
[----:B------:R-:W-:-:S10]  /*120a0*/  IMAD.MOV.U32 R2, RZ, RZ, R0 ;  /* 0x000000ffff027224 */ /* 0x000fd400078e0000 */
        /* <DEDUP_REMOVED lines=107> */
[----:B------:R0:W-:Y:S02]  /*12760*/  @!P0 LDGSTS.E.BYPASS.LTC128B.128 [R31+0x1d400], desc[UR36][R2.64+0x100], !P5 ;  /* 0x1d400100021f8fae */ /* 0x0001e4000e901d64 */
.L_x_4464:
        /* <DEDUP_REMOVED lines=9> */
[----:B------:R0:W-:Y:S01]  /*12800*/  @!P0 LDGSTS.E.BYPASS.LTC128B.128 [R31+0x1dc00], desc[UR36][R2.64+0x100], !P5 ;  /* 0x1dc00100021f8fae */ /* 0x0001e2000e901d64 */
[----:B------:R-:W-:Y:S01]  /*12810*/  PLOP3.LUT P0, PT, PT, PT, PT, 0x80, 0x0 ;  /* 0x000000000000781c */ /* 0x000fe20003f0f070 */
[----:B------:R-:W-:-:S12]  /*12820*/  NOP ;  /* 0x0000000000007918 */ /* 0x000fd80000000000 */
.L_x_4388:
        /* <DEDUP_REMOVED lines=18> */
.L_x_4465:
[----:B------:R-:W-:Y:S05]  /*12950*/  BSYNC B0 ;  /* 0x0000000000007941 */ /* 0x000fea0003800000 */
.L_x_4389:
[----:B------:R-:W-:-:S04]  /*12960*/  UIADD3 UR4, UR45, -0x2, URZ ;  /* 0xfffffffe2d047890 */ /* 0x000fc8000fffe03f */
[----:B------:R-:W-:-:S06]  /*12970*/  UISETP.GE.AND UP0, UPT, UR4, UR46, UPT ;  /* 0x0000002e0400728c */ /* 0x000fcc000bf06270 */
[----:B------:R-:W-:-:S13]  /*12980*/  PLOP3.LUT P0, PT, PT, PT, UP0, 0x40, 0x0 ;  /* 0x000000000000781c */ /* 0x000fda0003f0e808 */
[----:B------:R-:W-:Y:S05]  /*12990*/  @P0 BRA `(.L_x_4391) ;  /* 0x0000000c00f80947 */ /* 0x000fea0003800000 */
[----:B------:R-:W-:Y:S01]  /*129a0*/  BSSY B0, `(.L_x_4391) ;  /* 0x00000fd000007945 */ /* 0x000fe20003800000 */
[----:B------:R-:W-:Y:S02]  /*129b0*/  IMAD.MOV.U32 R20, RZ, RZ, R26 ;  /* 0x000000ffff147224 */ /* 0x000fe400078e001a */
[----:B------:R-:W-:Y:S02]  /*129c0*/  IMAD.MOV.U32 R9, RZ, RZ, R23 ;  /* 0x000000ffff097224 */ /* 0x000fe400078e0017 */
[----:B------:R-:W-:Y:S02]  /*129d0*/  IMAD.MOV.U32 R27, RZ, RZ, R24 ;  /* 0x000000ffff1b7224 */ /* 0x000fe400078e0018 */
[----:B------:R-:W-:-:S07]  /*129e0*/  IMAD.U32 R8, RZ, RZ, UR4 ;  /* 0x00000004ff087e24 */ /* 0x000fce000f8e00ff */
.L_x_4404:
[----:B------:R-:W1:Y:S01]  /*129f0*/  LDC R3, c[0x0][0x430] ;  /* 0x00010c00ff037b82 */ /* 0x000e620000000800 */
[----:B0-----:R-:W0:Y:S01]  /*12a00*/  S2R R0, SR_TID.X ;  /* 0x0000000000007919 */ /* 0x001e220000002100 */
[----:B------:R-:W-:Y:S01]  /*12a10*/  IMAD R10, R8, 0x60, R32 ;  /* 0x00000060080a7824 */ /* 0x000fe200078e0220 */
[----:B------:R-:W-:Y:S01]  /*12a20*/  LOP3.LUT P1, RZ, R16, 0x80, RZ, 0xc0, !PT ;  /* 0x0000008010ff7812 */ /* 0x000fe2000782c0ff */
[----:B------:R-:W-:Y:S01]  /*12a30*/  VIADD R23, R9, 0x1 ;  /* 0x0000000109177836 */ /* 0x000fe20000000000 */
[----:B-1----:R-:W-:Y:S01]  /*12a40*/  ISETP.NE.AND P0, PT, R3, 0x1, PT ;  /* 0x000000010300780c */ /* 0x002fe20003f05270 */
[----:B0-----:R-:W-:-:S12]  /*12a50*/  IMAD.SHL.U32 R0, R0, 0x10, RZ ;  /* 0x0000001000007824 */ /* 0x001fd800078e00ff */
[----:B------:R-:W0:Y:S01]  /*12a60*/  @P0 LDC R3, c[0x0][0x434] ;  /* 0x00010d00ff030b82 */ /* 0x000e220000000800 */
[----:B------:R-:W-:-:S04]  /*12a70*/  LOP3.LUT R0, R36, 0x70, R0, 0xf8, !PT ;  /* 0x0000007024007812 */ /* 0x000fc800078ef800 */
[C---:B------:R-:W-:Y:S01]  /*12a80*/  ISETP.GT.U32.AND P2, PT, R0.reuse, 0x5f, PT ;  /* 0x0000005f0000780c */ /* 0x040fe20003f44070 */
[----:B------:R-:W-:Y:S02]  /*12a90*/  IMAD.IADD R10, R0, 0x1, R10 ;  /* 0x00000001000a7824 */ /* 0x000fe400078e020a */
[----:B------:R-:W1:Y:S02]  /*12aa0*/  @P0 LDC R5, c[0x0][0x438] ;  /* 0x00010e00ff050b82 */ /* 0x000e640000000800 */
[----:B------:R-:W-:-:S08]  /*12ab0*/  IMAD.MOV.U32 R11, RZ, RZ, R10 ;  /* 0x000000ffff0b7224 */ /* 0x000fd000078e000a */
[----:B------:R-:W2:Y:S01]  /*12ac0*/  @!P2 LDC.64 R6, c[0x0][0x428] ;  /* 0x00010a00ff06ab82 */ /* 0x000ea20000000a00 */
[----:B0-----:R-:W-:-:S05]  /*12ad0*/  @P0 IMAD.HI.U32 R0, R10, R3, RZ ;  /* 0x000000030a000227 */ /* 0x001fca00078e00ff */
[----:B-1----:R-:W-:Y:S02]  /*12ae0*/  @P0 SHF.R.U32.HI R11, RZ, R5, R0 ;  /* 0x00000005ff0b0219 */ /* 0x002fe40000011600 */
[----:B------:R-:W0:Y:S02]  /*12af0*/  @!P2 LDC.64 R4, c[0x0][0x418] ;  /* 0x00010600ff04ab82 */ /* 0x000e240000000a00 */
[--C-:B------:R-:W-:Y:S01]  /*12b00*/  @!P2 SHF.R.S32.HI R3, RZ, 0x1f, R11.reuse ;  /* 0x0000001fff03a819 */ /* 0x100fe2000001140b */
[----:B------:R-:W-:Y:S02]  /*12b10*/  @!P2 IMAD.MOV.U32 R2, RZ, RZ, R11 ;  /* 0x000000ffff02a224 */ /* 0x000fe400078e000b */
[-C--:B--2---:R-:W-:Y:S02]  /*12b20*/  @!P2 IMAD R0, R33, R6.reuse, RZ ;  /* 0x000000062100a224 */ /* 0x084fe400078e02ff */
[----:B------:R-:W-:-:S04]  /*12b30*/  @!P2 IMAD.WIDE.U32 R2, R29, R6, R2 ;  /* 0x000000061d02a225 */ /* 0x000fc800078e0002 */
[----:B------:R-:W-:-:S04]  /*12b40*/  @!P2 IMAD R7, R29, R7, R0 ;  /* 0x000000071d07a224 */ /* 0x000fc800078e0200 */
[----:B------:R-:W-:Y:S01]  /*12b50*/  @!P2 IMAD.IADD R0, R7, 0x1, R3 ;  /* 0x000000010700a824 */ /* 0x000fe200078e0203 */
[----:B0-----:R-:W-:-:S04]  /*12b60*/  @!P2 LEA R4, P0, R2, R4, 0x2 ;  /* 0x000000040204a211 */ /* 0x001fc800078010ff */
        /* <DEDUP_REMOVED lines=14> */
.L_x_4392:
[----:B------:R-:W-:Y:S01]  /*12c50*/  IMAD R6, R23, 0x8, R17 ;  /* 0x0000000817067824 */ /* 0x000fe200078e0211 */
[----:B------:R-:W-:Y:S01]  /*12c60*/  SHF.L.U32 R3, R26, 0x1f, RZ ;  /* 0x0000001f1a037819 */ /* 0x000fe200000006ff */
[----:B------:R-:W-:Y:S03]  /*12c70*/  BSSY B1, `(.L_x_4393) ;  /* 0x0000003000017945 */ /* 0x000fe60003800000 */
[----:B------:R-:W0:Y:S02]  /*12c80*/  SYNCS.PHASECHK.TRANS64.TRYWAIT P0, [R6+URZ+0x30840], R3 ;  /* 0x03084003060075a7 */ /* 0x000e24000800017f */
[----:B0-----:R-:W-:Y:S05]  /*12c90*/  @!P0 BRA `(.L_x_4394) ;  /* 0x0000003000248947 */ /* 0x001fea0003800000 */
.L_x_4466:
[----:B------:R-:W-:Y:S05]  /*12ca0*/  BSYNC B1 ;  /* 0x0000000000017941 */ /* 0x000fea0003800000 */
.L_x_4393:
[----:B------:R-:W-:Y:S01]  /*12cb0*/  SHF.R.S32.HI R21, RZ, 0x1f, R5 ;  /* 0x0000001fff157819 */ /* 0x000fe20000011405 */
[----:B------:R-:W-:Y:S01]  /*12cc0*/  ULDC.64 UR4, c[0x0][0x300] ;  /* 0x0000c00000047ab9 */ /* 0x000fe20000000a00 */
[----:B-----5:R-:W-:Y:S01]  /*12cd0*/  SHF.R.S32.HI R25, RZ, 0x1f, R0 ;  /* 0x0000001fff197819 */ /* 0x020fe20000011400 */
[----:B------:R-:W-:Y:S01]  /*12ce0*/  IMAD R8, R23, 0x4800, R30 ;  /* 0x0000480017087824 */ /* 0x000fe200078e021e */
        /* <DEDUP_REMOVED lines=16> */
[----:B------:R-:W-:-:S03]  /*12df0*/  ULDC.64 UR4, c[0x0][0x2e8] ;  /* 0x0000ba0000047ab9 */ /* 0x000fc60000000a00 */
[----:B------:R-:W-:Y:S01]  /*12e00*/  IMAD.IADD R3, R7, 0x1, R3 ;  /* 0x0000000107037824 */ /* 0x000fe200078e0203 */
[----:B------:R-:W-:Y:S01]  /*12e10*/  LEA R7, P0, R2, UR4, 0x1 ;  /* 0x0000000402077c11 */ /* 0x000fe2000f8008ff */
[----:B------:R-:W-:-:S03]  /*12e20*/  UMOV UR4, 0xffffffff ;  /* 0xffffffff00047882 */ /* 0x000fc60000000000 */
[----:B------:R-:W-:Y:S01]  /*12e30*/  LEA.HI.X R10, R2, UR5, R3, 0x1, P0 ;  /* 0x00000005020a7c11 */ /* 0x000fe200080f0c03 */
[----:B------:R-:W-:Y:S08]  /*12e40*/  BRA.DIV UR4, `(.L_x_4395) ;  /* 0x0000002e04cc7947 */ /* 0x000ff0000b800000 */
        /* <DEDUP_REMOVED lines=38> */
[----:B------:R0:W-:Y:S02]  /*130b0*/  LDGSTS.E.BYPASS.LTC128B.128 [R8+0x26400], desc[UR36][R2.64+0x100], !P1 ;  /* 0x2640010002087fae */ /* 0x0001e4000c901d64 */
.L_x_4480:
        /* <DEDUP_REMOVED lines=10> */
.L_x_4396:
        /* <DEDUP_REMOVED lines=10> */
.L_x_4397:
[----:B------:R1:W-:Y:S01]  /*13200*/  SYNCS.ARRIVE.TRANS64.A1T0 RZ, [R6+URZ+0x30830], RZ ;  /* 0x030830ff06ff79a7 */ /* 0x0003e2000810003f */
[----:B------:R-:W-:Y:S05]  /*13210*/  @!P2 BRA `(.L_x_4398) ;  /* 0x000000000004a947 */ /* 0x000fea0003800000 */
[----:B------:R-:W-:Y:S01]  /*13220*/  BPT.TRAP 0x1 ;  /* 0x000000040000795c */ /* 0x000fe20000300000 */
.L_x_4398:
[----:B0-----:R-:W-:Y:S01]  /*13230*/  SHF.L.U32 R3, R20, 0x1f, RZ ;  /* 0x0000001f14037819 */ /* 0x001fe200000006ff */
[----:B-1----:R-:W-:Y:S01]  /*13240*/  IMAD R6, R9, 0x8, R17 ;  /* 0x0000000809067824 */ /* 0x002fe200078e0211 */
[----:B------:R-:W-:Y:S03]  /*13250*/  BSSY B1, `(.L_x_4399) ;  /* 0x0000003000017945 */ /* 0x000fe60003800000 */
[----:B------:R-:W0:Y:S02]  /*13260*/  SYNCS.PHASECHK.TRANS64.TRYWAIT P0, [R6+URZ+0x30860], R3 ;  /* 0x03086003060075a7 */ /* 0x000e24000800017f */
[----:B0-----:R-:W-:Y:S05]  /*13270*/  @!P0 BRA `(.L_x_4400) ;  /* 0x0000003000788947 */ /* 0x001fea0003800000 */
.L_x_4481:
[----:B------:R-:W-:Y:S05]  /*13280*/  BSYNC B1 ;  /* 0x0000000000017941 */ /* 0x000fea0003800000 */
.L_x_4399:
[----:B------:R-:W-:Y:S01]  /*13290*/  IMAD.MOV.U32 R2, RZ, RZ, -0x60 ;  /* 0xffffffa0ff027424 */ /* 0x000fe200078e00ff */
[----:B------:R-:W-:Y:S01]  /*132a0*/  UMOV UR4, 0xffffffff ;  /* 0xffffffff00047882 */ /* 0x000fe20000000000 */
[C---:B------:R-:W-:Y:S01]  /*132b0*/  LOP3.LUT P3, RZ, R16.reuse, 0x20, RZ, 0xc0, !PT ;  /* 0x0000002010ff7812 */ /* 0x040fe2000786c0ff */
[----:B------:R-:W-:Y:S01]  /*132c0*/  IMAD R7, R9, 0x4800, R30 ;  /* 0x0000480009077824 */ /* 0x000fe200078e021e */
[C---:B------:R-:W-:Y:S01]  /*132d0*/  LOP3.LUT P2, RZ, R16.reuse, 0x10, RZ, 0xc0, !PT ;  /* 0x0000001010ff7812 */ /* 0x040fe2000784c0ff */
[----:B0-----:R-:W-:Y:S01]  /*132e0*/  IMAD R3, R27, R2, UR38 ;  /* 0x000000261b037e24 */ /* 0x001fe2000f8e0202 */
[----:B------:R-:W-:-:S03]  /*132f0*/  LOP3.LUT P1, RZ, R16, 0x8, RZ, 0xc0, !PT ;  /* 0x0000000810ff7812 */ /* 0x000fc6000782c0ff */
[----:B------:R-:W-:Y:S01]  /*13300*/  IMAD.IADD R8, R3, 0x1, -R36 ;  /* 0x0000000103087824 */ /* 0x000fe200078e0a24 */
[----:B------:R-:W-:Y:S09]  /*13310*/  BRA.DIV UR4, `(.L_x_4401) ;  /* 0x0000003204647947 */ /* 0x000ff2000b800000 */
        /* <DEDUP_REMOVED lines=52> */
[----:B--2-4-:R3:W-:Y:S02]  /*13660*/  LDGSTS.E.BYPASS.LTC128B.128 [R7+0x8400], desc[UR36][R2.64+0x100], !P0 ;  /* 0x0840010002077fae */ /* 0x0147e4000c101d64 */
.L_x_4495:
        /* <DEDUP_REMOVED lines=31> */
.L_x_4402:
        /* <DEDUP_REMOVED lines=10> */
.L_x_4403:
[C---:B------:R-:W-:Y:S01]  /*13900*/  ISETP.GT.AND P0, PT, R24.reuse, UR46, PT ;  /* 0x0000002e18007c0c */ /* 0x040fe2000bf04270 */
[----:B------:R1:W-:Y:S01]  /*13910*/  SYNCS.ARRIVE.TRANS64.A1T0 RZ, [R6+URZ+0x30850], RZ ;  /* 0x030850ff06ff79a7 */ /* 0x0003e2000810003f */
[----:B------:R-:W-:Y:S02]  /*13920*/  VIADD R8, R24, 0xffffffff ;  /* 0xffffffff18087836 */ /* 0x000fe40000000000 */
[----:B------:R-:W-:Y:S02]  /*13930*/  IMAD.MOV.U32 R20, RZ, RZ, R26 ;  /* 0x000000ffff147224 */ /* 0x000fe400078e001a */
[----:B------:R-:W-:Y:S02]  /*13940*/  IMAD.MOV.U32 R9, RZ, RZ, R23 ;  /* 0x000000ffff097224 */ /* 0x000fe400078e0017 */
[----:B------:R-:W-:-:S05]  /*13950*/  IMAD.MOV.U32 R27, RZ, RZ, R24 ;  /* 0x000000ffff1b7224 */ /* 0x000fca00078e0018 */
[----:B-1----:R-:W-:Y:S05]  /*13960*/  @P0 BRA `(.L_x_4404) ;  /* 0xfffffff000200947 */ /* 0x002fea000383ffff */
[----:B------:R-:W-:Y:S05]  /*13970*/  BSYNC B0 ;  /* 0x0000000000007941 */ /* 0x000fea0003800000 */
.L_x_4391:
        /* <DEDUP_REMOVED lines=17> */
.L_x_4406:
[----:B------:R-:W-:Y:S05]  /*13a90*/  BSYNC B0 ;  /* 0x0000000000007941 */ /* 0x000fea0003800000 */
.L_x_4405:
[----:B------:R-:W-:-:S13]  /*13aa0*/  LOP3.LUT P0, RZ, R16, 0x80, RZ, 0xc0, !PT ;  /* 0x0000008010ff7812 */ /* 0x000fda000780c0ff */
[----:B------:R-:W-:Y:S05]  /*13ab0*/  @!P0 BRA `(.L_x_4407) ;  /* 0x0000000000048947 */ /* 0x000fea0003800000 */
[----:B------:R-:W-:Y:S01]  /*13ac0*/  BPT.TRAP 0x1 ;  /* 0x000000040000795c */ /* 0x000fe20000300000 */
.L_x_4407:
[----:B------:R-:W-:Y:S01]  /*13ad0*/  IMAD R4, R23, 0x8, R17 ;  /* 0x0000000817047824 */ /* 0x000fe200078e0211 */
[----:B------:R-:W-:Y:S01]  /*13ae0*/  SHF.L.U32 R3, R26, 0x1f, RZ ;  /* 0x0000001f1a037819 */ /* 0x000fe200000006ff */
[----:B------:R-:W-:Y:S01]  /*13af0*/  IMAD.MOV.U32 R5, RZ, RZ, -0x60 ;  /* 0xffffffa0ff057424 */ /* 0x000fe200078e00ff */
[----:B------:R-:W-:Y:S02]  /*13b00*/  BSSY B0, `(.L_x_4408) ;  /* 0x0000004000007945 */ /* 0x000fe40003800000 */
[----:B------:R-:W0:Y:S01]  /*13b10*/  SYNCS.PHASECHK.TRANS64.TRYWAIT P0, [R4+URZ+0x30860], R3 ;  /* 0x03086003040075a7 */ /* 0x000e22000800017f */
[----:B------:R-:W-:Y:S01]  /*13b20*/  IMAD R5, R24, R5, UR38 ;  /* 0x0000002618057e24 */ /* 0x000fe2000f8e0205 */
[----:B0-----:R-:W-:Y:S06]  /*13b30*/  @!P0 BRA `(.L_x_4409) ;  /* 0x0000003000588947 */ /* 0x001fec0003800000 */
.L_x_4496:
[----:B------:R-:W-:Y:S05]  /*13b40*/  BSYNC B0 ;  /* 0x0000000000007941 */ /* 0x000fea0003800000 */
.L_x_4408:
        /* <DEDUP_REMOVED lines=54> */
[----:B------:R-:W-:Y:S01]  /*13eb0*/  ISETP.LT.OR P0, PT, R5, 0x41, P4 ;  /* 0x000000410500780c */ /* 0x000fe20002701670 */
[----:B------:R2:W1:-:S12]  /*13ec0*/  SHFL.IDX PT, R7, R19, 0x5, 0x181f ;  /* 0x00b81f0013077f89 */ /* 0x00045800000e0000 */
[----:B------:R2:W-:Y:S01]  /*13ed0*/  LDGSTS.E.BYPASS.LTC128B.128 [R0+0x2400], desc[UR36][R2.64], !P0 ;  /* 0x0240000002007fae */ /* 0x0005e2000c101d64 */
[----:B------:R-:W-:-:S13]  /*13ee0*/  ISETP.LT.OR P0, PT, R5, 0x41, P3 ;  /* 0x000000410500780c */ /* 0x000fda0001f01670 */
[----:B------:R2:W-:Y:S01]  /*13ef0*/  LDGSTS.E.BYPASS.LTC128B.128 [R0+0x5400], desc[UR36][R2.64+0x80], !P0 ;  /* 0x0540008002007fae */ /* 0x0005e2000c101d64 */
[----:B------:R-:W-:-:S13]  /*13f00*/  ISETP.LT.OR P0, PT, R5, 0x41, P1 ;  /* 0x000000410500780c */ /* 0x000fda0000f01670 */
[----:B-1-3--:R2:W-:Y:S02]  /*13f10*/  LDGSTS.E.BYPASS.LTC128B.128 [R0+0x8400], desc[UR36][R2.64+0x100], !P0 ;  /* 0x0840010002007fae */ /* 0x00a5e4000c101d64 */
.L_x_4510:
[----:B0-2---:R-:W-:-:S05]  /*13f20*/  IADD3 R2, P0, R14, R6, RZ ;  /* 0x000000060e027210 */ /* 0x005fca0007f1e0ff */
        /* <DEDUP_REMOVED lines=12> */
.L_x_4411:
        /* <DEDUP_REMOVED lines=10> */
.L_x_4412:
[----:B------:R1:W-:Y:S01]  /*14090*/  SYNCS.ARRIVE.TRANS64.A1T0 RZ, [R4+URZ+0x30850], RZ ;  /* 0x030850ff04ff79a7 */ /* 0x0003e2000810003f */
[----:B------:R-:W-:-:S05]  /*140a0*/  VIADD R23, R23, 0x1 ;  /* 0x0000000117177836 */ /* 0x000fca0000000000 */
[----:B------:R-:W-:-:S04]  /*140b0*/  ISETP.NE.AND P0, PT, R23, 0x2, PT ;  /* 0x000000021700780c */ /* 0x000fc80003f05270 */
[----:B0-----:R-:W-:Y:S02]  /*140c0*/  SEL R3, RZ, 0x1, P0 ;  /* 0x00000001ff037807 */ /* 0x001fe40000000000 */
[----:B------:R-:W-:Y:S02]  /*140d0*/  SEL R23, R23, RZ, P0 ;  /* 0x000000ff17177207 */ /* 0x000fe40000000000 */
[----:B-1----:R-:W-:-:S07]  /*140e0*/  LOP3.LUT R26, R26, R3, RZ, 0x3c, !PT ;  /* 0x000000031a1a7212 */ /* 0x002fce00078e3cff */
.L_x_4372:
[----:B------:R-:W-:Y:S05]  /*140f0*/  BSYNC B7 ;  /* 0x0000000000077941 */ /* 0x000fea0003800000 */
.L_x_4370:
        /* <DEDUP_REMOVED lines=11> */
.L_x_4413:
[----:B------:R-:W-:-:S03]  /*141b0*/  UMOV UR4, 0xffffffff ;  /* 0xffffffff00047882 */ /* 0x000fc60000000000 */
[----:B------:R-:W-:Y:S05]  /*141c0*/  BRA.DIV UR4, `(.L_x_4415) ;  /* 0x0000003204f87947 */ /* 0x000fea000b800000 */
[----:B------:R0:W1:Y:S02]  /*141d0*/  SHFL.IDX PT, R14, R34, RZ, 0x1f ;  /* 0x00001fff220e7589 */ /* 0x00006400000e0000 */
.L_x_4513:
        /* <DEDUP_REMOVED lines=8> */
.L_x_4414:
[----:B------:R-:W-:Y:S02]  /*14260*/  ULDC UR4, c[0x0][0xc38] ;  /* 0x00030e0000047ab9 */ /* 0x000fe40000000800 */
[----:B-1----:R-:W-:-:S13]  /*14270*/  ISETP.GE.AND P0, PT, R34, UR4, PT ;  /* 0x0000000422007c0c */ /* 0x002fda000bf06270 */
[----:B------:R-:W-:Y:S05]  /*14280*/  @!P0 BRA `(.L_x_4416) ;  /* 0xffffffc000b48947 */ /* 0x000fea000383ffff */
.L_x_4361:
        /* <DEDUP_REMOVED lines=12> */
.L_x_4514:
[----:B------:R-:W-:Y:S05]  /*14350*/  BSYNC B0 ;  /* 0x0000000000007941 */ /* 0x000fea0003800000 */
.L_x_4417:
[----:B------:R-:W-:-:S03]  /*14360*/  UMOV UR4, 0xffffffff ;  /* 0xffffffff00047882 */ /* 0x000fc60000000000 */
[----:B------:R-:W-:Y:S05]  /*14370*/  BRA.DIV UR4, `(.L_x_4419) ;  /* 0x0000003204c87947 */ /* 0x000fea000b800000 */
[----:B-1----:R-:W1:Y:S02]  /*14380*/  S2R R0, SR_TID.X ;  /* 0x0000000000007919 */ /* 0x002e640000002100 */
[----:B-1----:R-:W-:-:S04]  /*14390*/  SHF.R.U32.HI R0, RZ, 0x5, R0 ;  /* 0x00000005ff007819 */ /* 0x002fc80000011600 */
[----:B------:R-:W-:-:S05]  /*143a0*/  LOP3.LUT R0, R0, 0x3, RZ, 0xc0, !PT ;  /* 0x0000000300007812 */ /* 0x000fca00078ec0ff */
[----:B------:R1:W2:Y:S02]  /*143b0*/  SHFL.IDX PT, R14, R0, RZ, 0x1f ;  /* 0x00001fff000e7589 */ /* 0x0002a400000e0000 */
.L_x_4517:
[----:B--2---:R-:W-:Y:S01]  /*143c0*/  ISETP.NE.AND P0, PT, R14, RZ, PT ;  /* 0x000000ff0e00720c */ /* 0x004fe20003f05270 */
[----:B------:R-:W-:-:S12]  /*143d0*/  BSSY B0, `(.L_x_4420) ;  /* 0x0000026000007945 */ /* 0x000fd80003800000 */
[----:B------:R-:W-:Y:S05]  /*143e0*/  @P0 BRA `(.L_x_4421) ;  /* 0x0000000000900947 */ /* 0x000fea0003800000 */
[----:B------:R-:W-:-:S03]  /*143f0*/  UMOV UR4, 0xffffffff ;  /* 0xffffffff00047882 */ /* 0x000fc60000000000 */
[----:B------:R-:W-:Y:S05]  /*14400*/  BRA.DIV UR4, `(.L_x_4422) ;  /* 0x0000003204d87947 */ /* 0x000fea000b800000 */
[----:B------:R-:W-:-:S13]  /*14410*/  ELECT P6, URZ, PT ;  /* 0x00000000003f782f */ /* 0x000fda00038c0000 */
.L_x_4520:
        /* <DEDUP_REMOVED lines=8> */
.L_x_4423:
[C---:B------:R-:W-:Y:S01]  /*144a0*/  IMAD R5, R23.reuse, 0x8, R4 ;  /* 0x0000000817057824 */ /* 0x040fe200078e0204 */
[----:B------:R-:W-:Y:S01]  /*144b0*/  SHF.L.U32 R0, R26, 0x1f, RZ ;  /* 0x0000001f1a007819 */ /* 0x000fe200000006ff */
[----:B------:R-:W-:-:S03]  /*144c0*/  VIADD R23, R23, 0x1 ;  /* 0x0000000117177836 */ /* 0x000fc60000000000 */
[----:B------:R-:W1:Y:S02]  /*144d0*/  SYNCS.PHASECHK.TRANS64.TRYWAIT P1, [R5+URZ+0x30840], R0 ;  /* 0x03084000050075a7 */ /* 0x000e64000802017f */
[----:B------:R-:W-:-:S04]  /*144e0*/  ISETP.NE.AND P2, PT, R23, 0x2, PT ;  /* 0x000000021700780c */ /* 0x000fc80003f45270 */
[----:B------:R-:W-:Y:S01]  /*144f0*/  SEL R3, RZ, 0x1, P2 ;  /* 0x00000001ff037807 */ /* 0x000fe20001000000 */
[----:B-1----:R-:W-:Y:S08]  /*14500*/  @!P1 BRA `(.L_x_4424) ;  /* 0x0000003000b89947 */ /* 0x002ff00003800000 */
.L_x_4521:
[----:B------:R-:W-:Y:S02]  /*14510*/  SEL R23, R23, RZ, P2 ;  /* 0x000000ff17177207 */ /* 0x000fe40001000000 */
[----:B------:R-:W-:Y:S01]  /*14520*/  LOP3.LUT R2, R26, R3, RZ, 0x3c, !PT ;  /* 0x000000031a027212 */ /* 0x000fe200078e3cff */
[----:B------:R-:W-:Y:S06]  /*14530*/  @!P0 BRA `(.L_x_4425) ;  /* 0x0000000000048947 */ /* 0x000fec0003800000 */
[----:B------:R-:W-:Y:S01]  /*14540*/  BPT.TRAP 0x1 ;  /* 0x000000040000795c */ /* 0x000fe20000300000 */
.L_x_4425:
[----:B------:R-:W-:Y:S01]  /*14550*/  IMAD R23, R23, 0x8, R4 ;  /* 0x0000000817177824 */ /* 0x000fe200078e0204 */
[----:B------:R-:W-:-:S04]  /*14560*/  SHF.L.U32 R2, R2, 0x1f, RZ ;  /* 0x0000001f02027819 */ /* 0x000fc800000006ff */
[----:B------:R-:W2:Y:S02]  /*14570*/  SYNCS.PHASECHK.TRANS64.TRYWAIT P1, [R23+URZ+0x30840], R2 ;  /* 0x03084002170075a7 */ /* 0x000ea4000802017f */
[----:B--2---:R-:W-:Y:S05]  /*14580*/  @!P1 BRA `(.L_x_4426) ;  /* 0x0000003000ac9947 */ /* 0x004fea0003800000 */
.L_x_4522:
[----:B------:R-:W-:Y:S05]  /*14590*/  @!P0 BRA `(.L_x_4427) ;  /* 0x0000000000048947 */ /* 0x000fea0003800000 */
[----:B------:R-:W-:Y:S01]  /*145a0*/  BPT.TRAP 0x1 ;  /* 0x000000040000795c */ /* 0x000fe20000300000 */
.L_x_4427:
[----:B------:R-:W3:Y:S02]  /*145b0*/  SYNCS.PHASECHK.TRANS64.TRYWAIT P1, [R5+URZ+0x30860], R0 ;  /* 0x03086000050075a7 */ /* 0x000ee4000802017f */
[----:B---3--:R-:W-:Y:S05]  /*145c0*/  @!P1 BRA `(.L_x_4428) ;  /* 0x0000003000b09947 */ /* 0x008fea0003800000 */
.L_x_4523:
[----:B------:R-:W-:Y:S05]  /*145d0*/  @!P0 BRA `(.L_x_4429) ;  /* 0x0000000000048947 */ /* 0x000fea0003800000 */
[----:B------:R-:W-:Y:S01]  /*145e0*/  BPT.TRAP 0x1 ;  /* 0x000000040000795c */ /* 0x000fe20000300000 */
.L_x_4429:
[----:B----4-:R4:W0:Y:S02]  /*145f0*/  SYNCS.PHASECHK.TRANS64.TRYWAIT P0, [R23+URZ+0x30860], R2 ;  /* 0x03086002170075a7 */ /* 0x010824000800017f */
[----:B0-----:R-:W-:Y:S05]  /*14600*/  @!P0 NANOSLEEP.SYNCS 0x989680 ;  /* 0x009896800000895d */ /* 0x001fea0003900000 */
[----:B------:R-:W0:Y:S02]  /*14610*/  @!P0 SYNCS.PHASECHK.TRANS64 P0, [R23+URZ+0x30860], R2 ;  /* 0x03086002170085a7 */ /* 0x000e24000800007f */
[----:B0-----:R-:W-:Y:S05]  /*14620*/  @!P0 BRA `(.L_x_4429) ;  /* 0xfffffffc00f08947 */ /* 0x001fea000383ffff */
.L_x_4421:
[----:B------:R-:W-:Y:S05]  /*14630*/  BSYNC B0 ;  /* 0x0000000000007941 */ /* 0x000fea0003800000 */
.L_x_4420:
[----:B------:R-:W-:Y:S05]  /*14640*/  EXIT ;  /* 0x000000000000794d */ /* 0x000fea0003800000 */
.L_x_4266:
[----:B0-----:R-:W-:-:S04]  /*14650*/  IMAD.U32 R3, RZ, RZ, UR40 ;  /* 0x00000028ff037e24 */ /* 0x001fc8000f8e00ff */
[----:B------:R0:W1:Y:S03]  /*14660*/  SYNCS.PHASECHK.TRANS64.TRYWAIT P1, [R3+URZ+0x30800], R0 ;  /* 0x03080000030075a7 */ /* 0x000066000802017f */
[----:B-1----:R-:W-:Y:S05]  /*14670*/  @!P1 NANOSLEEP.SYNCS 0x989680 ;  /* 0x009896800000995d */ /* 0x002fea0003900000 */
[----:B------:R-:W1:Y:S02]  /*14680*/  @!P1 SYNCS.PHASECHK.TRANS64 P1, [R3+URZ+0x30800], R0 ;  /* 0x03080000030095a7 */ /* 0x000e64000802007f */
[----:B-1----:R-:W-:Y:S05]  /*14690*/  @!P1 BRA `(.L_x_4266) ;  /* 0xfffffffc00ec9947 */ /* 0x002fea000383ffff */
[----:B------:R-:W-:Y:S05]  /*146a0*/  BRA `(.L_x_4430) ;  /* 0xfffffed400287947 */ /* 0x000fea000383ffff */
.L_x_4270:
[----:B-1----:R1:W2:Y:S02]  /*146b0*/  SYNCS.PHASECHK.TRANS64.TRYWAIT P1, [R3+URZ+0x30830], R0 ;  /* 0x03083000030075a7 */ /* 0x0022a4000802017f */
[----:B--2---:R-:W-:Y:S05]  /*146c0*/  @!P1 NANOSLEEP.SYNCS 0x989680 ;  /* 0x009896800000995d */ /* 0x004fea0003900000 */
[----:B------:R-:W2:Y:S02]  /*146d0*/  @!P1 SYNCS.PHASECHK.TRANS64 P1, [R3+URZ+0x30830], R0 ;  /* 0x03083000030095a7 */ /* 0x000ea4000802007f */
[----:B--2---:R-:W-:Y:S05]  /*146e0*/  @!P1 BRA `(.L_x_4270) ;  /* 0xfffffffc00f09947 */ /* 0x004fea000383ffff */
[----:B------:R-:W-:Y:S05]  /*146f0*/  BRA `(.L_x_4269) ;  /* 0xfffffed400447947 */ /* 0x000fea000383ffff */
.L_x_4287:
[----:B-1----:R-:W-:-:S04]  /*14700*/  IMAD.U32 R4, RZ, RZ, UR6 ;  /* 0x00000006ff047e24 */ /* 0x002fc8000f8e00ff */
[----:B------:R1:W2:Y:S03]  /*14710*/  SYNCS.PHASECHK.TRANS64.TRYWAIT P1, [R4+URZ+0x30830], R3 ;  /* 0x03083003040075a7 */ /* 0x0002a6000802017f */
[----:B--2---:R-:W-:Y:S05]  /*14720*/  @!P1 NANOSLEEP.SYNCS 0x989680 ;  /* 0x009896800000995d */ /* 0x004fea0003900000 */
[----:B------:R-:W2:Y:S02]  /*14730*/  @!P1 SYNCS.PHASECHK.TRANS64 P1, [R4+URZ+0x30830], R3 ;  /* 0x03083003040095a7 */ /* 0x000ea4000802007f */
[----:B--2---:R-:W-:Y:S05]  /*14740*/  @!P1 BRA `(.L_x_4287) ;  /* 0xfffffffc00ec9947 */ /* 0x004fea000383ffff */
[----:B------:R-:W-:Y:S05]  /*14750*/  BRA `(.L_x_4286) ;  /* 0xffffff0000987947 */ /* 0x000fea000383ffff */
.L_x_4291:
[----:B01----:R-:W-:-:S04]  /*14760*/  IMAD.U32 R3, RZ, RZ, UR5 ;  /* 0x00000005ff037e24 */ /* 0x003fc8000f8e00ff */
[----:B------:R0:W1:Y:S03]  /*14770*/  SYNCS.PHASECHK.TRANS64.TRYWAIT P1, [R3+URZ+0x30850], R0 ;  /* 0x03085000030075a7 */ /* 0x000066000802017f */
[----:B-1----:R-:W-:Y:S05]  /*14780*/  @!P1 NANOSLEEP.SYNCS 0x989680 ;  /* 0x009896800000995d */ /* 0x002fea0003900000 */
[----:B------:R-:W1:Y:S02]  /*14790*/  @!P1 SYNCS.PHASECHK.TRANS64 P1, [R3+URZ+0x30850], R0 ;  /* 0x03085000030095a7 */ /* 0x000e64000802007f */
[----:B-1----:R-:W-:Y:S05]  /*147a0*/  @!P1 BRA `(.L_x_4291) ;  /* 0xfffffffc00ec9947 */ /* 0x002fea000383ffff */
[----:B------:R-:W-:Y:S05]  /*147b0*/  BRA `(.L_x_4290) ;  /* 0xffffff0c00407947 */ /* 0x000fea000383ffff */
.L_x_4310:
[----:B-1----:R-:W-:-:S04]  /*147c0*/  IMAD.U32 R4, RZ, RZ, UR6 ;  /* 0x00000006ff047e24 */ /* 0x002fc8000f8e00ff */
[----:B------:R1:W2:Y:S03]  /*147d0*/  SYNCS.PHASECHK.TRANS64.TRYWAIT P1, [R4+URZ+0x30830], R3 ;  /* 0x03083003040075a7 */ /* 0x0002a6000802017f */
[----:B--2---:R-:W-:Y:S05]  /*147e0*/  @!P1 NANOSLEEP.SYNCS 0x989680 ;  /* 0x009896800000995d */ /* 0x004fea0003900000 */
[----:B------:R-:W2:Y:S02]  /*147f0*/  @!P1 SYNCS.PHASECHK.TRANS64 P1, [R4+URZ+0x30830], R3 ;  /* 0x03083003040095a7 */ /* 0x000ea4000802007f */
[----:B--2---:R-:W-:Y:S05]  /*14800*/  @!P1 BRA `(.L_x_4310) ;  /* 0xfffffffc00ec9947 */ /* 0x004fea000383ffff */
[----:B------:R-:W-:Y:S05]  /*14810*/  BRA `(.L_x_4309) ;  /* 0xffffff3400407947 */ /* 0x000fea000383ffff */
.L_x_4314:
[----:B01----:R-:W-:-:S04]  /*14820*/  IMAD.U32 R3, RZ, RZ, UR5 ;  /* 0x00000005ff037e24 */ /* 0x003fc8000f8e00ff */
[----:B------:R0:W1:Y:S03]  /*14830*/  SYNCS.PHASECHK.TRANS64.TRYWAIT P1, [R3+URZ+0x30850], R0 ;  /* 0x03085000030075a7 */ /* 0x000066000802017f */
[----:B-1----:R-:W-:Y:S05]  /*14840*/  @!P1 NANOSLEEP.SYNCS 0x989680 ;  /* 0x009896800000995d */ /* 0x002fea0003900000 */
[----:B------:R-:W1:Y:S02]  /*14850*/  @!P1 SYNCS.PHASECHK.TRANS64 P1, [R3+URZ+0x30850], R0 ;  /* 0x03085000030095a7 */ /* 0x000e64000802007f */
[----:B-1----:R-:W-:Y:S05]  /*14860*/  @!P1 BRA `(.L_x_4314) ;  /* 0xfffffffc00ec9947 */ /* 0x002fea000383ffff */
[----:B------:R-:W-:Y:S05]  /*14870*/  BRA `(.L_x_4313) ;  /* 0xffffff3c00e87947 */ /* 0x000fea000383ffff */
.L_x_4322:
[----:B-1----:R-:W-:-:S04]  /*14880*/  IMAD.U32 R4, RZ, RZ, UR5 ;  /* 0x00000005ff047e24 */ /* 0x002fc8000f8e00ff */
[----:B------:R1:W2:Y:S03]  /*14890*/  SYNCS.PHASECHK.TRANS64.TRYWAIT P1, [R4+URZ+0x30830], R3 ;  /* 0x03083003040075a7 */ /* 0x0002a6000802017f */
[----:B--2---:R-:W-:Y:S05]  /*148a0*/  @!P1 NANOSLEEP.SYNCS 0x989680 ;  /* 0x009896800000995d */ /* 0x004fea0003900000 */
[----:B------:R-:W2:Y:S02]  /*148b0*/  @!P1 SYNCS.PHASECHK.TRANS64 P1, [R4+URZ+0x30830], R3 ;  /* 0x03083003040095a7 */ /* 0x000ea4000802007f */
[----:B--2---:R-:W-:Y:S05]  /*148c0*/  @!P1 BRA `(.L_x_4322) ;  /* 0xfffffffc00ec9947 */ /* 0x004fea000383ffff */
[----:B------:R-:W-:Y:S05]  /*148d0*/  BRA `(.L_x_4321) ;  /* 0xffffff5000b47947 */ /* 0x000fea000383ffff */
.L_x_4326:
[----:B01----:R-:W-:-:S04]  /*148e0*/  IMAD.U32 R3, RZ, RZ, UR5 ;  /* 0x00000005ff037e24 */ /* 0x003fc8000f8e00ff */
[----:B------:R0:W1:Y:S03]  /*148f0*/  SYNCS.PHASECHK.TRANS64.TRYWAIT P1, [R3+URZ+0x30850], R0 ;  /* 0x03085000030075a7 */ /* 0x000066000802017f */
[----:B-1----:R-:W-:Y:S05]  /*14900*/  @!P1 NANOSLEEP.SYNCS 0x989680 ;  /* 0x009896800000995d */ /* 0x002fea0003900000 */
[----:B------:R-:W1:Y:S02]  /*14910*/  @!P1 SYNCS.PHASECHK.TRANS64 P1, [R3+URZ+0x30850], R0 ;  /* 0x03085000030095a7 */ /* 0x000e64000802007f */
[----:B-1----:R-:W-:Y:S05]  /*14920*/  @!P1 BRA `(.L_x_4326) ;  /* 0xfffffffc00ec9947 */ /* 0x002fea000383ffff */
[----:B------:R-:W-:Y:S05]  /*14930*/  BRA `(.L_x_4325) ;  /* 0xffffff5c005c7947 */ /* 0x000fea000383ffff */
.L_x_4341:
[----:B-1----:R-:W-:-:S04]  /*14940*/  IMAD.U32 R7, RZ, RZ, UR5 ;  /* 0x00000005ff077e24 */ /* 0x002fc8000f8e00ff */
[----:B------:R1:W2:Y:S03]  /*14950*/  SYNCS.PHASECHK.TRANS64.TRYWAIT P1, [R7+URZ+0x30850], R0 ;  /* 0x03085000070075a7 */ /* 0x0002a6000802017f */
[----:B--2---:R-:W-:Y:S05]  /*14960*/  @!P1 NANOSLEEP.SYNCS 0x989680 ;  /* 0x009896800000995d */ /* 0x004fea0003900000 */
[----:B------:R-:W2:Y:S02]  /*14970*/  @!P1 SYNCS.PHASECHK.TRANS64 P1, [R7+URZ+0x30850], R0 ;  /* 0x03085000070095a7 */ /* 0x000ea4000802007f */
[----:B--2---:R-:W-:Y:S05]  /*14980*/  @!P1 BRA `(.L_x_4341) ;  /* 0xfffffffc00ec9947 */ /* 0x004fea000383ffff */
[----:B------:R-:W-:Y:S05]  /*14990*/  BRA `(.L_x_4340) ;  /* 0xffffff8800107947 */ /* 0x000fea000383ffff */
.L_x_4378:
        /* <DEDUP_REMOVED lines=10> */
.L_x_4431:
[----:B------:R-:W-:Y:S05]  /*14a40*/  BRA `(.L_x_4432) ;  /* 0xffffffc800287947 */ /* 0x000fea000383ffff */
.L_x_4381:
[----:B0-----:R0:W1:Y:S02]  /*14a50*/  SYNCS.PHASECHK.TRANS64.TRYWAIT P0, [R0+URZ+0x30840], R3 ;  /* 0x03084003000075a7 */ /* 0x001064000800017f */
[----:B-1----:R-:W-:Y:S05]  /*14a60*/  @!P0 NANOSLEEP.SYNCS 0x989680 ;  /* 0x009896800000895d */ /* 0x002fea0003900000 */
[----:B------:R-:W1:Y:S02]  /*14a70*/  @!P0 SYNCS.PHASECHK.TRANS64 P0, [R0+URZ+0x30840], R3 ;  /* 0x03084003000085a7 */ /* 0x000e64000800007f */
[----:B-1----:R-:W-:Y:S05]  /*14a80*/  @!P0 BRA `(.L_x_4381) ;  /* 0xfffffffc00f08947 */ /* 0x002fea000383ffff */
[----:B------:R-:W-:Y:S05]  /*14a90*/  BRA `(.L_x_4433) ;  /* 0xffffffcc002c7947 */ /* 0x000fea000383ffff */
.L_x_4382:
        /* <DEDUP_REMOVED lines=8> */
.L_x_4435:
[----:B------:R-:W-:Y:S05]  /*14b20*/  BSYNC B0 ;  /* 0x0000000000007941 */ /* 0x000fea0003800000 */
.L_x_4434:
        /* <DEDUP_REMOVED lines=9> */
.L_x_4436:
        /* <DEDUP_REMOVED lines=8> */
.L_x_4437:
        /* <DEDUP_REMOVED lines=12> */
.L_x_4438:
        /* <DEDUP_REMOVED lines=8> */
.L_x_4439:
        /* <DEDUP_REMOVED lines=14> */
.L_x_4440:
        /* <DEDUP_REMOVED lines=8> */
.L_x_4441:
        /* <DEDUP_REMOVED lines=14> */
.L_x_4442:
        /* <DEDUP_REMOVED lines=8> */
.L_x_4443:
        /* <DEDUP_REMOVED lines=14> */
.L_x_4444:
        /* <DEDUP_REMOVED lines=8> */
.L_x_4445:
        /* <DEDUP_REMOVED lines=13> */
.L_x_4446:
[----:B------:R-:W-:Y:S05]  /*15270*/  BRA `(.L_x_4447) ;  /* 0xffffffc800847947 */ /* 0x000fea000383ffff */
.L_x_4387:
        /* <DEDUP_REMOVED lines=8> */
.L_x_4448:
[C---:B------:R-:W-:Y:S01]  /*15300*/  VIADD R6, R4.reuse, 0x10 ;  /* 0x0000001004067836 */ /* 0x040fe20000000000 */
[----:B------:R-:W-:Y:S01]  /*15310*/  ISETP.GE.AND P0, PT, R4, UR39, PT ;  /* 0x0000002704007c0c */ /* 0x000fe2000bf06270 */
[----:B------:R-:W-:Y:S02]  /*15320*/  IMAD.MOV.U32 R13, RZ, RZ, R0 ;  /* 0x000000ffff0d7224 */ /* 0x000fe400078e0000 */
[----:B------:R-:W-:-:S10]  /*15330*/  IMAD.MOV.U32 R2, RZ, RZ, R14 ;  /* 0x000000ffff027224 */ /* 0x000fd400078e000e */
[----:B------:R-:W-:Y:S05]  /*15340*/  WARPSYNC.COLLECTIVE R15, `(.L_x_4449) ;  /* 0x000000000f087348 */ /* 0x000fea0003c00000 */
[----:B------:R0:W1:Y:S02]  /*15350*/  SHFL.IDX P6, R14, R13, R12, R11 ;  /* 0x0000000c0d0e7389 */ /* 0x00006400000c000b */
[----:B01----:R-:W-:Y:S01]  /*15360*/  ENDCOLLECTIVE ;  /* 0x000000000000791b */ /* 0x003fe20003800000 */
.L_x_4449:
        /* <DEDUP_REMOVED lines=8> */
.L_x_4450:
[----:B------:R-:W-:Y:S01]  /*153f0*/  @!PT LDS RZ, [RZ] ;  /* 0x00000000fffff984 */ /* 0x000fe20000000800 */
[----:B------:R-:W-:Y:S01]  /*15400*/  @!PT LDS RZ, [RZ] ;  /* 0x00000000fffff984 */ /* 0x000fe20000000800 */
[----:B------:R-:W-:Y:S01]  /*15410*/  @!PT LDS RZ, [RZ] ;  /* 0x00000000fffff984 */ /* 0x000fe20000000800 */
[----:B------:R0:W-:Y:S04]  /*15420*/  @!P0 LDGSTS.E.BYPASS.LTC128B.128 [R31+0x12400], desc[UR36][R2.64], !P3 ;  /* 0x12400000021f8fae */ /* 0x0001e8000d901d64 */
[----:B------:R0:W-:Y:S04]  /*15430*/  @!P0 LDGSTS.E.BYPASS.LTC128B.128 [R31+0x16400], desc[UR36][R2.64+0x80], !P4 ;  /* 0x16400080021f8fae */ /* 0x0001e8000e101d64 */
[----:B------:R0:W-:Y:S01]  /*15440*/  @!P0 LDGSTS.E.BYPASS.LTC128B.128 [R31+0x1a400], desc[UR36][R2.64+0x100], !P5 ;  /* 0x1a400100021f8fae */ /* 0x0001e2000e901d64 */
[----:B------:R-:W-:Y:S01]  /*15450*/  ISETP.GE.AND P0, PT, R6, UR39, PT ;  /* 0x0000002706007c0c */ /* 0x000fe2000bf06270 */
[----:B------:R-:W-:-:S02]  /*15460*/  IMAD.MOV.U32 R13, RZ, RZ, R0 ;  /* 0x000000ffff0d7224 */ /* 0x000fc400078e0000 */
[----:B------:R-:W-:-:S10]  /*15470*/  IMAD.MOV.U32 R6, RZ, RZ, R14 ;  /* 0x000000ffff067224 */ /* 0x000fd400078e000e */
[----:B0-----:R-:W-:Y:S05]  /*15480*/  WARPSYNC.COLLECTIVE R15, `(.L_x_4451) ;  /* 0x000000000f087348 */ /* 0x001fea0003c00000 */
[----:B------:R1:W2:Y:S02]  /*15490*/  SHFL.IDX P6, R14, R13, R12, R11 ;  /* 0x0000000c0d0e7389 */ /* 0x0002a400000c000b */
[----:B012---:R-:W-:Y:S01]  /*154a0*/  ENDCOLLECTIVE ;  /* 0x000000000000791b */ /* 0x007fe20003800000 */
.L_x_4451:
[----:B------:R-:W-:Y:S02]  /*154b0*/  IMAD.MOV.U32 R13, RZ, RZ, R5 ;  /* 0x000000ffff0d7224 */ /* 0x000fe400078e0005 */
[----:B------:R-:W-:Y:S01]  /*154c0*/  IMAD.MOV.U32 R12, RZ, RZ, 0x2 ;  /* 0x00000002ff0c7424 */ /* 0x000fe200078e00ff */
[----:B------:R-:W-:-:S05]  /*154d0*/  @!P0 LEA R14, P1, R37, R14, 0x1 ;  /* 0x0000000e250e8211 */ /* 0x000fca00078208ff */
[----:B------:R-:W-:-:S08]  /*154e0*/  @!P0 IMAD.MOV.U32 R2, RZ, RZ, R14 ;  /* 0x000000ffff028224 */ /* 0x000fd000078e000e */
[----:B------:R-:W-:Y:S05]  /*154f0*/  WARPSYNC.COLLECTIVE R15, `(.L_x_4452) ;  /* 0x000000000f087348 */ /* 0x000fea0003c00000 */
[----:B------:R0:W1:Y:S02]  /*15500*/  SHFL.IDX P6, R14, R13, R12, R11 ;  /* 0x0000000c0d0e7389 */ /* 0x00006400000c000b */
[----:B01----:R-:W-:Y:S01]  /*15510*/  ENDCOLLECTIVE ;  /* 0x000000000000791b */ /* 0x003fe20003800000 */
.L_x_4452:
[----:B------:R-:W-:Y:S02]  /*15520*/  @!P0 IMAD.X R7, RZ, RZ, R6, P1 ;  /* 0x000000ffff078224 */ /* 0x000fe400008e0606 */
[----:B------:R-:W-:Y:S02]  /*15530*/  VIADD R6, R4, 0x20 ;  /* 0x0000002004067836 */ /* 0x000fe40000000000 */
[----:B------:R-:W-:-:S05]  /*15540*/  @!P0 IMAD.MOV.U32 R3, RZ, RZ, R7 ;  /* 0x000000ffff038224 */ /* 0x000fca00078e0007 */
[----:B------:R-:W-:Y:S01]  /*15550*/  @!PT LDS RZ, [RZ] ;  /* 0x00000000fffff984 */ /* 0x000fe20000000800 */
[----:B------:R-:W-:Y:S01]  /*15560*/  @!PT LDS RZ, [RZ] ;  /* 0x00000000fffff984 */ /* 0x000fe20000000800 */
[----:B------:R-:W-:Y:S01]  /*15570*/  @!PT LDS RZ, [RZ] ;  /* 0x00000000fffff984 */ /* 0x000fe20000000800 */
        /* <DEDUP_REMOVED lines=9> */
.L_x_4453:
[----:B------:R-:W-:Y:S02]  /*15610*/  IMAD.MOV.U32 R13, RZ, RZ, R5 ;  /* 0x000000ffff0d7224 */ /* 0x000fe400078e0005 */
[----:B------:R-:W-:Y:S01]  /*15620*/  IMAD.MOV.U32 R12, RZ, RZ, 0x3 ;  /* 0x00000003ff0c7424 */ /* 0x000fe200078e00ff */
[----:B------:R-:W-:-:S05]  /*15630*/  @!P0 LEA R14, P1, R37, R14, 0x1 ;  /* 0x0000000e250e8211 */ /* 0x000fca00078208ff */
[----:B------:R-:W-:-:S08]  /*15640*/  @!P0 IMAD.MOV.U32 R2, RZ, RZ, R14 ;  /* 0x000000ffff028224 */ /* 0x000fd000078e000e */
[----:B------:R-:W-:Y:S05]  /*15650*/  WARPSYNC.COLLECTIVE R15, `(.L_x_4454) ;  /* 0x000000000f087348 */ /* 0x000fea0003c00000 */
[----:B------:R0:W1:Y:S02]  /*15660*/  SHFL.IDX P6, R14, R13, R12, R11 ;  /* 0x0000000c0d0e7389 */ /* 0x00006400000c000b */
[----:B01----:R-:W-:Y:S01]  /*15670*/  ENDCOLLECTIVE ;  /* 0x000000000000791b */ /* 0x003fe20003800000 */
.L_x_4454:
        /* <DEDUP_REMOVED lines=15> */
.L_x_4455:
[----:B------:R-:W-:Y:S02]  /*15770*/  IMAD.MOV.U32 R13, RZ, RZ, R5 ;  /* 0x000000ffff0d7224 */ /* 0x000fe400078e0005 */
[----:B------:R-:W-:Y:S01]  /*15780*/  IMAD.MOV.U32 R12, RZ, RZ, 0x4 ;  /* 0x00000004ff0c7424 */ /* 0x000fe200078e00ff */
[----:B------:R-:W-:-:S05]  /*15790*/  @!P0 LEA R14, P1, R37, R14, 0x1 ;  /* 0x0000000e250e8211 */ /* 0x000fca00078208ff */
[----:B------:R-:W-:-:S08]  /*157a0*/  @!P0 IMAD.MOV.U32 R2, RZ, RZ, R14 ;  /* 0x000000ffff028224 */ /* 0x000fd000078e000e */
[----:B------:R-:W-:Y:S05]  /*157b0*/  WARPSYNC.COLLECTIVE R15, `(.L_x_4456) ;  /* 0x000000000f087348 */ /* 0x000fea0003c00000 */
[----:B------:R0:W1:Y:S02]  /*157c0*/  SHFL.IDX P6, R14, R13, R12, R11 ;  /* 0x0000000c0d0e7389 */ /* 0x00006400000c000b */
[----:B01----:R-:W-:Y:S01]  /*157d0*/  ENDCOLLECTIVE ;  /* 0x000000000000791b */ /* 0x003fe20003800000 */
.L_x_4456:
        /* <DEDUP_REMOVED lines=15> */
.L_x_4457:
[----:B------:R-:W-:Y:S02]  /*158d0*/  IMAD.MOV.U32 R13, RZ, RZ, R5 ;  /* 0x000000ffff0d7224 */ /* 0x000fe400078e0005 */
[----:B------:R-:W-:Y:S01]  /*158e0*/  IMAD.MOV.U32 R12, RZ, RZ, 0x5 ;  /* 0x00000005ff0c7424 */ /* 0x000fe200078e00ff */
[----:B------:R-:W-:-:S05]  /*158f0*/  @!P0 LEA R14, P1, R37, R14, 0x1 ;  /* 0x0000000e250e8211 */ /* 0x000fca00078208ff */
[----:B------:R-:W-:-:S08]  /*15900*/  @!P0 IMAD.MOV.U32 R2, RZ, RZ, R14 ;  /* 0x000000ffff028224 */ /* 0x000fd000078e000e */
[----:B------:R-:W-:Y:S05]  /*15910*/  WARPSYNC.COLLECTIVE R15, `(.L_x_4458) ;  /* 0x000000000f087348 */ /* 0x000fea0003c00000 */
[----:B------:R0:W1:Y:S02]  /*15920*/  SHFL.IDX P6, R14, R13, R12, R11 ;  /* 0x0000000c0d0e7389 */ /* 0x00006400000c000b */
[----:B01----:R-:W-:Y:S01]  /*15930*/  ENDCOLLECTIVE ;  /* 0x000000000000791b */ /* 0x003fe20003800000 */
.L_x_4458:
        /* <DEDUP_REMOVED lines=15> */
.L_x_4459:
[----:B------:R-:W-:Y:S02]  /*15a30*/  IMAD.MOV.U32 R13, RZ, RZ, R5 ;  /* 0x000000ffff0d7224 */ /* 0x000fe400078e0005 */
[----:B------:R-:W-:Y:S01]  /*15a40*/  IMAD.MOV.U32 R12, RZ, RZ, 0x6 ;  /* 0x00000006ff0c7424 */ /* 0x000fe200078e00ff */
[----:B------:R-:W-:-:S05]  /*15a50*/  @!P0 LEA R14, P1, R37, R14, 0x1 ;  /* 0x0000000e250e8211 */ /* 0x000fca00078208ff */
[----:B------:R-:W-:-:S08]  /*15a60*/  @!P0 IMAD.MOV.U32 R2, RZ, RZ, R14 ;  /* 0x000000ffff028224 */ /* 0x000fd000078e000e */
[----:B------:R-:W-:Y:S05]  /*15a70*/  WARPSYNC.COLLECTIVE R15, `(.L_x_4460) ;  /* 0x000000000f087348 */ /* 0x000fea0003c00000 */
[----:B------:R0:W1:Y:S02]  /*15a80*/  SHFL.IDX P6, R14, R13, R12, R11 ;  /* 0x0000000c0d0e7389 */ /* 0x00006400000c000b */
[----:B01----:R-:W-:Y:S01]  /*15a90*/  ENDCOLLECTIVE ;  /* 0x000000000000791b */ /* 0x003fe20003800000 */
.L_x_4460:
        /* <DEDUP_REMOVED lines=15> */
.L_x_4461:
[----:B------:R-:W-:Y:S02]  /*15b90*/  IMAD.MOV.U32 R13, RZ, RZ, R5 ;  /* 0x000000ffff0d7224 */ /* 0x000fe400078e0005 */
[----:B------:R-:W-:Y:S01]  /*15ba0*/  IMAD.MOV.U32 R12, RZ, RZ, 0x7 ;  /* 0x00000007ff0c7424 */ /* 0x000fe200078e00ff */
[----:B------:R-:W-:-:S05]  /*15bb0*/  @!P0 LEA R14, P1, R37, R14, 0x1 ;  /* 0x0000000e250e8211 */ /* 0x000fca00078208ff */
[----:B------:R-:W-:-:S08]  /*15bc0*/  @!P0 IMAD.MOV.U32 R2, RZ, RZ, R14 ;  /* 0x000000ffff028224 */ /* 0x000fd000078e000e */
[----:B------:R-:W-:Y:S05]  /*15bd0*/  WARPSYNC.COLLECTIVE R15, `(.L_x_4462) ;  /* 0x000000000f087348 */ /* 0x000fea0003c00000 */
[----:B------:R0:W1:Y:S02]  /*15be0*/  SHFL.IDX P6, R14, R13, R12, R11 ;  /* 0x0000000c0d0e7389 */ /* 0x00006400000c000b */
[----:B01----:R-:W-:Y:S01]  /*15bf0*/  ENDCOLLECTIVE ;  /* 0x000000000000791b */ /* 0x003fe20003800000 */
.L_x_4462:
        /* <DEDUP_REMOVED lines=13> */
.L_x_4463:
[----:B------:R-:W-:Y:S05]  /*15cd0*/  BRA `(.L_x_4464) ;  /* 0xffffffc800a47947 */ /* 0x000fea000383ffff */
.L_x_4390:
[----:B0-----:R0:W1:Y:S02]  /*15ce0*/  SYNCS.PHASECHK.TRANS64.TRYWAIT P0, [R17+URZ+0x30820], R0 ;  /* 0x03082000110075a7 */ /* 0x001064000800017f */
[----:B-1----:R-:W-:Y:S05]  /*15cf0*/  @!P0 NANOSLEEP.SYNCS 0x989680 ;  /* 0x009896800000895d */ /* 0x002fea0003900000 */
[----:B------:R-:W1:Y:S02]  /*15d00*/  @!P0 SYNCS.PHASECHK.TRANS64 P0, [R17+URZ+0x30820], R0 ;  /* 0x03082000110085a7 */ /* 0x000e64000800007f */
[----:B-1----:R-:W-:Y:S05]  /*15d10*/  @!P0 BRA `(.L_x_4390) ;  /* 0xfffffffc00f08947 */ /* 0x002fea000383ffff */
[----:B------:R-:W-:Y:S05]  /*15d20*/  BRA `(.L_x_4465) ;  /* 0xffffffcc00087947 */ /* 0x000fea000383ffff */
.L_x_4394:
[----:B0-----:R0:W1:Y:S02]  /*15d30*/  SYNCS.PHASECHK.TRANS64.TRYWAIT P0, [R6+URZ+0x30840], R3 ;  /* 0x03084003060075a7 */ /* 0x001064000800017f */
[----:B-1----:R-:W-:Y:S05]  /*15d40*/  @!P0 NANOSLEEP.SYNCS 0x989680 ;  /* 0x009896800000895d */ /* 0x002fea0003900000 */
[----:B------:R-:W1:Y:S02]  /*15d50*/  @!P0 SYNCS.PHASECHK.TRANS64 P0, [R6+URZ+0x30840], R3 ;  /* 0x03084003060085a7 */ /* 0x000e64000800007f */
[----:B-1----:R-:W-:Y:S05]  /*15d60*/  @!P0 BRA `(.L_x_4394) ;  /* 0xfffffffc00f08947 */ /* 0x002fea000383ffff */
[----:B------:R-:W-:Y:S05]  /*15d70*/  BRA `(.L_x_4466) ;  /* 0xffffffcc00c87947 */ /* 0x000fea000383ffff */
.L_x_4395:
        /* <DEDUP_REMOVED lines=8> */
.L_x_4468:
[----:B------:R-:W-:Y:S05]  /*15e00*/  BSYNC B1 ;  /* 0x0000000000017941 */ /* 0x000fea0003800000 */
.L_x_4467:
        /* <DEDUP_REMOVED lines=9> */
.L_x_4469:
[----:B------:R-:W-:Y:S02]  /*15ea0*/  IMAD R8, R8, 0x2, R17 ;  /* 0x0000000208087824 */ /* 0x000fe400078e0211 */
[----:B------:R-:W-:Y:S02]  /*15eb0*/  IMAD.MOV.U32 R13, RZ, RZ, R10 ;  /* 0x000000ffff0d7224 */ /* 0x000fe400078e000a */
[----:B------:R-:W-:Y:S01]  /*15ec0*/  IMAD.MOV.U32 R12, RZ, RZ, 0x1 ;  /* 0x00000001ff0c7424 */ /* 0x000fe200078e00ff */
[----:B------:R-:W-:-:S13]  /*15ed0*/  IADD3 R2, P0, R14, R4, RZ ;  /* 0x000000040e027210 */ /* 0x000fda0007f1e0ff */
[----:B------:R-:W-:Y:S05]  /*15ee0*/  WARPSYNC.COLLECTIVE R15, `(.L_x_4470) ;  /* 0x000000000f087348 */ /* 0x000fea0003c00000 */
[----:B------:R0:W1:Y:S02]  /*15ef0*/  SHFL.IDX P6, R14, R13, R12, R11 ;  /* 0x0000000c0d0e7389 */ /* 0x00006400000c000b */
[----:B01----:R-:W-:Y:S01]  /*15f00*/  ENDCOLLECTIVE ;  /* 0x000000000000791b */ /* 0x003fe20003800000 */
.L_x_4470:
[----:B------:R-:W-:-:S05]  /*15f10*/  IMAD.X R3, RZ, RZ, R3, P0 ;  /* 0x000000ffff037224 */ /* 0x000fca00000e0603 */
[----:B------:R-:W-:Y:S01]  /*15f20*/  @!PT LDS RZ, [RZ] ;  /* 0x00000000fffff984 */ /* 0x000fe20000000800 */
[----:B------:R-:W-:Y:S01]  /*15f30*/  @!PT LDS RZ, [RZ] ;  /* 0x00000000fffff984 */ /* 0x000fe20000000800 */
[----:B------:R-:W-:Y:S01]  /*15f40*/  @!PT LDS RZ, [RZ] ;  /* 0x00000000fffff984 */ /* 0x000fe20000000800 */
[----:B------:R-:W-:Y:S04]  /*15f50*/  LDGSTS.E.BYPASS.LTC128B.128 [R8+0x1e400], desc[UR36][R2.64], !P3 ;  /* 0x1e40000002087fae */ /* 0x000fe8000d901d64 */
[----:B------:R-:W-:Y:S01]  /*15f60*/  LDGSTS.E.BYPASS.LTC128B.128 [R8+0x21400], desc[UR36][R2.64+0x80], !P2 ;  /* 0x2140008002087fae */ /* 0x000fe2000d101d64 */
[----:B------:R-:W-:-:S03]  /*15f70*/  IMAD.MOV.U32 R13, RZ, RZ, R7 ;  /* 0x000000ffff0d7224 */ /* 0x000fc600078e0007 */
[----:B------:R0:W-:Y:S02]  /*15f80*/  LDGSTS.E.BYPASS.LTC128B.128 [R8+0x24400], desc[UR36][R2.64+0x100], !P1 ;  /* 0x2440010002087fae */ /* 0x0001e4000c901d64 */
[----:B0-----:R-:W-:-:S07]  /*15f90*/  IMAD.MOV.U32 R3, RZ, RZ, R14 ;  /* 0x000000ffff037224 */ /* 0x001fce00078e000e */
[----:B------:R-:W-:Y:S05]  /*15fa0*/  WARPSYNC.COLLECTIVE R15, `(.L_x_4471) ;  /* 0x000000000f087348 */ /* 0x000fea0003c00000 */
[----:B------:R0:W1:Y:S02]  /*15fb0*/  SHFL.IDX P6, R14, R13, R12, R11 ;  /* 0x0000000c0d0e7389 */ /* 0x00006400000c000b */
[----:B01----:R-:W-:Y:S01]  /*15fc0*/  ENDCOLLECTIVE ;  /* 0x000000000000791b */ /* 0x003fe20003800000 */
.L_x_4471:
[----:B------:R-:W-:Y:S02]  /*15fd0*/  IMAD.MOV.U32 R13, RZ, RZ, R10 ;  /* 0x000000ffff0d7224 */ /* 0x000fe400078e000a */
[----:B------:R-:W-:Y:S01]  /*15fe0*/  IMAD.MOV.U32 R12, RZ, RZ, 0x2 ;  /* 0x00000002ff0c7424 */ /* 0x000fe200078e00ff */
[----:B------:R-:W-:-:S13]  /*15ff0*/  IADD3 R2, P0, R14, R4, RZ ;  /* 0x000000040e027210 */ /* 0x000fda0007f1e0ff */
[----:B------:R-:W-:Y:S05]  /*16000*/  WARPSYNC.COLLECTIVE R15, `(.L_x_4472) ;  /* 0x000000000f087348 */ /* 0x000fea0003c00000 */
[----:B------:R0:W1:Y:S02]  /*16010*/  SHFL.IDX P6, R14, R13, R12, R11 ;  /* 0x0000000c0d0e7389 */ /* 0x00006400000c000b */
[----:B01----:R-:W-:Y:S01]  /*16020*/  ENDCOLLECTIVE ;  /* 0x000000000000791b */ /* 0x003fe20003800000 */
.L_x_4472:
        /* <DEDUP_REMOVED lines=12> */
.L_x_4473:
[----:B------:R-:W-:Y:S02]  /*160f0*/  IMAD.MOV.U32 R13, RZ, RZ, R10 ;  /* 0x000000ffff0d7224 */ /* 0x000fe400078e000a */
[----:B------:R-:W-:Y:S01]  /*16100*/  IMAD.MOV.U32 R12, RZ, RZ, 0x3 ;  /* 0x00000003ff0c7424 */ /* 0x000fe200078e00ff */
[----:B------:R-:W-:-:S13]  /*16110*/  IADD3 R2, P0, R14, R4, RZ ;  /* 0x000000040e027210 */ /* 0x000fda0007f1e0ff */
[----:B------:R-:W-:Y:S05]  /*16120*/  WARPSYNC.COLLECTIVE R15, `(.L_x_4474) ;  /* 0x000000000f087348 */ /* 0x000fea0003c00000 */
[----:B------:R0:W1:Y:S02]  /*16130*/  SHFL.IDX P6, R14, R13, R12, R11 ;  /* 0x0000000c0d0e7389 */ /* 0x00006400000c000b */
[----:B01----:R-:W-:Y:S01]  /*16140*/  ENDCOLLECTIVE ;  /* 0x000000000000791b */ /* 0x003fe20003800000 */
.L_x_4474:
        /* <DEDUP_REMOVED lines=12> */
.L_x_4475:
[----:B------:R-:W-:Y:S02]  /*16210*/  IMAD.MOV.U32 R13, RZ, RZ, R10 ;  /* 0x000000ffff0d7224 */ /* 0x000fe400078e000a */
[----:B------:R-:W-:Y:S01]  /*16220*/  IMAD.MOV.U32 R12, RZ, RZ, 0x4 ;  /* 0x00000004ff0c7424 */ /* 0x000fe200078e00ff */
[----:B------:R-:W-:-:S13]  /*16230*/  IADD3 R2, P0, R14, R4, RZ ;  /* 0x000000040e027210 */ /* 0x000fda0007f1e0ff */
[----:B------:R-:W-:Y:S05]  /*16240*/  WARPSYNC.COLLECTIVE R15, `(.L_x_4476) ;  /* 0x000000000f087348 */ /* 0x000fea0003c00000 */
[----:B------:R0:W1:Y:S02]  /*16250*/  SHFL.IDX P6, R14, R13, R12, R11 ;  /* 0x0000000c0d0e7389 */ /* 0x00006400000c000b */
[----:B01----:R-:W-:Y:S01]  /*16260*/  ENDCOLLECTIVE ;  /* 0x000000000000791b */ /* 0x003fe20003800000 */
.L_x_4476:
        /* <DEDUP_REMOVED lines=12> */
.L_x_4477:
[----:B------:R-:W-:Y:S02]  /*16330*/  IMAD.MOV.U32 R13, RZ, RZ, R10 ;  /* 0x000000ffff0d7224 */ /* 0x000fe400078e000a */
[----:B------:R-:W-:Y:S01]  /*16340*/  IMAD.MOV.U32 R12, RZ, RZ, 0x5 ;  /* 0x00000005ff0c7424 */ /* 0x000fe200078e00ff */
[----:B------:R-:W-:-:S13]  /*16350*/  IADD3 R2, P0, R14, R4, RZ ;  /* 0x000000040e027210 */ /* 0x000fda0007f1e0ff */
[----:B------:R-:W-:Y:S05]  /*16360*/  WARPSYNC.COLLECTIVE R15, `(.L_x_4478) ;  /* 0x000000000f087348 */ /* 0x000fea0003c00000 */
[----:B------:R0:W1:Y:S02]  /*16370*/  SHFL.IDX P6, R14, R13, R12, R11 ;  /* 0x0000000c0d0e7389 */ /* 0x00006400000c000b */
[----:B01----:R-:W-:Y:S01]  /*16380*/  ENDCOLLECTIVE ;  /* 0x000000000000791b */ /* 0x003fe20003800000 */
.L_x_4478:
        /* <DEDUP_REMOVED lines=12> */
.L_x_4479:
[----:B------:R-:W-:Y:S05]  /*16450*/  BRA `(.L_x_4480) ;  /* 0xffffffcc00187947 */ /* 0x000fea000383ffff */
.L_x_4400:
[----:B0-----:R0:W1:Y:S02]  /*16460*/  SYNCS.PHASECHK.TRANS64.TRYWAIT P0, [R6+URZ+0x30860], R3 ;  /* 0x03086003060075a7 */ /* 0x001064000800017f */
[----:B-1----:R-:W-:Y:S05]  /*16470*/  @!P0 NANOSLEEP.SYNCS 0x989680 ;  /* 0x009896800000895d */ /* 0x002fea0003900000 */
[----:B------:R-:W1:Y:S02]  /*16480*/  @!P0 SYNCS.PHASECHK.TRANS64 P0, [R6+URZ+0x30860], R3 ;  /* 0x03086003060085a7 */ /* 0x000e64000800007f */
[----:B-1----:R-:W-:Y:S05]  /*16490*/  @!P0 BRA `(.L_x_4400) ;  /* 0xfffffffc00f08947 */ /* 0x002fea000383ffff */
[----:B------:R-:W-:Y:S05]  /*164a0*/  BRA `(.L_x_4481) ;  /* 0xffffffcc00747947 */ /* 0x000fea000383ffff */
.L_x_4401:
        /* <DEDUP_REMOVED lines=8> */
.L_x_4483:
[----:B------:R-:W-:Y:S05]  /*16530*/  BSYNC B1 ;  /* 0x0000000000017941 */ /* 0x000fea0003800000 */
.L_x_4482:
        /* <DEDUP_REMOVED lines=9> */
.L_x_4484:
[----:B------:R-:W-:Y:S02]  /*165d0*/  IMAD.MOV.U32 R13, RZ, RZ, R19 ;  /* 0x000000ffff0d7224 */ /* 0x000fe400078e0013 */
[----:B------:R-:W-:Y:S01]  /*165e0*/  IMAD.MOV.U32 R12, RZ, RZ, 0x1 ;  /* 0x00000001ff0c7424 */ /* 0x000fe200078e00ff */
[----:B------:R-:W-:-:S13]  /*165f0*/  IADD3 R2, P0, R14, R4, RZ ;  /* 0x000000040e027210 */ /* 0x000fda0007f1e0ff */
[----:B------:R-:W-:Y:S05]  /*16600*/  WARPSYNC.COLLECTIVE R15, `(.L_x_4485) ;  /* 0x000000000f087348 */ /* 0x000fea0003c00000 */
[----:B------:R0:W1:Y:S02]  /*16610*/  SHFL.IDX P6, R14, R13, R12, R11 ;  /* 0x0000000c0d0e7389 */ /* 0x00006400000c000b */
[----:B01----:R-:W-:Y:S01]  /*16620*/  ENDCOLLECTIVE ;  /* 0x000000000000791b */ /* 0x003fe20003800000 */
.L_x_4485:
        /* <DEDUP_REMOVED lines=15> */
.L_x_4486:
[----:B------:R-:W-:Y:S02]  /*16720*/  IMAD.MOV.U32 R13, RZ, RZ, R19 ;  /* 0x000000ffff0d7224 */ /* 0x000fe400078e0013 */
[----:B------:R-:W-:Y:S01]  /*16730*/  IMAD.MOV.U32 R12, RZ, RZ, 0x2 ;  /* 0x00000002ff0c7424 */ /* 0x000fe200078e00ff */
[----:B------:R-:W-:-:S13]  /*16740*/  IADD3 R2, P0, R14, R4, RZ ;  /* 0x000000040e027210 */ /* 0x000fda0007f1e0ff */
[----:B------:R-:W-:Y:S05]  /*16750*/  WARPSYNC.COLLECTIVE R15, `(.L_x_4487) ;  /* 0x000000000f087348 */ /* 0x000fea0003c00000 */
[----:B------:R0:W1:Y:S02]  /*16760*/  SHFL.IDX P6, R14, R13, R12, R11 ;  /* 0x0000000c0d0e7389 */ /* 0x00006400000c000b */
[----:B01----:R-:W-:Y:S01]  /*16770*/  ENDCOLLECTIVE ;  /* 0x000000000000791b */ /* 0x003fe20003800000 */
.L_x_4487:
        /* <DEDUP_REMOVED lines=15> */
.L_x_4488:
[----:B------:R-:W-:Y:S02]  /*16870*/  IMAD.MOV.U32 R13, RZ, RZ, R19 ;  /* 0x000000ffff0d7224 */ /* 0x000fe400078e0013 */
[----:B------:R-:W-:Y:S01]  /*16880*/  IMAD.MOV.U32 R12, RZ, RZ, 0x3 ;  /* 0x00000003ff0c7424 */ /* 0x000fe200078e00ff */
[----:B------:R-:W-:-:S13]  /*16890*/  IADD3 R2, P0, R14, R4, RZ ;  /* 0x000000040e027210 */ /* 0x000fda0007f1e0ff */
[----:B------:R-:W-:Y:S05]  /*168a0*/  WARPSYNC.COLLECTIVE R15, `(.L_x_4489) ;  /* 0x000000000f087348 */ /* 0x000fea0003c00000 */
[----:B------:R0:W1:Y:S02]  /*168b0*/  SHFL.IDX P6, R14, R13, R12, R11 ;  /* 0x0000000c0d0e7389 */ /* 0x00006400000c000b */
[----:B01----:R-:W-:Y:S01]  /*168c0*/  ENDCOLLECTIVE ;  /* 0x000000000000791b */ /* 0x003fe20003800000 */
.L_x_4489:
        /* <DEDUP_REMOVED lines=15> */
.L_x_4490:
[----:B------:R-:W-:Y:S02]  /*169c0*/  IMAD.MOV.U32 R13, RZ, RZ, R19 ;  /* 0x000000ffff0d7224 */ /* 0x000fe400078e0013 */
[----:B------:R-:W-:Y:S01]  /*169d0*/  IMAD.MOV.U32 R12, RZ, RZ, 0x4 ;  /* 0x00000004ff0c7424 */ /* 0x000fe200078e00ff */
[----:B------:R-:W-:-:S13]  /*169e0*/  IADD3 R2, P0, R14, R4, RZ ;  /* 0x000000040e027210 */ /* 0x000fda0007f1e0ff */
[----:B------:R-:W-:Y:S05]  /*169f0*/  WARPSYNC.COLLECTIVE R15, `(.L_x_4491) ;  /* 0x000000000f087348 */ /* 0x000fea0003c00000 */
[----:B------:R0:W1:Y:S02]  /*16a00*/  SHFL.IDX P6, R14, R13, R12, R11 ;  /* 0x0000000c0d0e7389 */ /* 0x00006400000c000b */
[----:B01----:R-:W-:Y:S01]  /*16a10*/  ENDCOLLECTIVE ;  /* 0x000000000000791b */ /* 0x003fe20003800000 */
.L_x_4491:
        /* <DEDUP_REMOVED lines=15> */
.L_x_4492:
[----:B------:R-:W-:Y:S02]  /*16b10*/  IMAD.MOV.U32 R13, RZ, RZ, R19 ;  /* 0x000000ffff0d7224 */ /* 0x000fe400078e0013 */
[----:B------:R-:W-:Y:S01]  /*16b20*/  IMAD.MOV.U32 R12, RZ, RZ, 0x5 ;  /* 0x00000005ff0c7424 */ /* 0x000fe200078e00ff */
[----:B------:R-:W-:-:S13]  /*16b30*/  IADD3 R2, P0, R14, R4, RZ ;  /* 0x000000040e027210 */ /* 0x000fda0007f1e0ff */
[----:B------:R-:W-:Y:S05]  /*16b40*/  WARPSYNC.COLLECTIVE R15, `(.L_x_4493) ;  /* 0x000000000f087348 */ /* 0x000fea0003c00000 */
[----:B------:R0:W1:Y:S02]  /*16b50*/  SHFL.IDX P6, R14, R13, R12, R11 ;  /* 0x0000000c0d0e7389 */ /* 0x00006400000c000b */
[----:B01----:R-:W-:Y:S01]  /*16b60*/  ENDCOLLECTIVE ;  /* 0x000000000000791b */ /* 0x003fe20003800000 */
.L_x_4493:
        /* <DEDUP_REMOVED lines=12> */
.L_x_4494:
[----:B------:R-:W-:Y:S01]  /*16c30*/  @!PT LDS RZ, [RZ] ;  /* 0x00000000fffff984 */ /* 0x000fe20000000800 */
[----:B------:R-:W-:Y:S01]  /*16c40*/  @!PT LDS RZ, [RZ] ;  /* 0x00000000fffff984 */ /* 0x000fe20000000800 */
[----:B------:R-:W-:Y:S01]  /*16c50*/  @!PT LDS RZ, [RZ] ;  /* 0x00000000fffff984 */ /* 0x000fe20000000800 */
[----:B------:R0:W-:Y:S01]  /*16c60*/  LDGSTS.E.BYPASS.LTC128B.128 [R7+0x5400], desc[UR36][R2.64+0x80], !P0 ;  /* 0x0540008002077fae */ /* 0x0001e2000c101d64 */
[----:B------:R-:W-:-:S13]  /*16c70*/  ISETP.LT.OR P0, PT, R8, 0x41, P1 ;  /* 0x000000410800780c */ /* 0x000fda0000f01670 */
[----:B------:R0:W-:Y:S01]  /*16c80*/  LDGSTS.E.BYPASS.LTC128B.128 [R7+0x8400], desc[UR36][R2.64+0x100], !P0 ;  /* 0x0840010002077fae */ /* 0x0001e2000c101d64 */
[----:B------:R-:W-:Y:S05]  /*16c90*/  BRA `(.L_x_4495) ;  /* 0xffffffc800747947 */ /* 0x000fea000383ffff */
.L_x_4409:
[----:B0-----:R0:W1:Y:S02]  /*16ca0*/  SYNCS.PHASECHK.TRANS64.TRYWAIT P0, [R4+URZ+0x30860], R3 ;  /* 0x03086003040075a7 */ /* 0x001064000800017f */
[----:B-1----:R-:W-:Y:S05]  /*16cb0*/  @!P0 NANOSLEEP.SYNCS 0x989680 ;  /* 0x009896800000895d */ /* 0x002fea0003900000 */
[----:B------:R-:W1:Y:S02]  /*16cc0*/  @!P0 SYNCS.PHASECHK.TRANS64 P0, [R4+URZ+0x30860], R3 ;  /* 0x03086003040085a7 */ /* 0x000e64000800007f */
[----:B-1----:R-:W-:Y:S05]  /*16cd0*/  @!P0 BRA `(.L_x_4409) ;  /* 0xfffffffc00f08947 */ /* 0x002fea000383ffff */
[----:B------:R-:W-:Y:S05]  /*16ce0*/  BRA `(.L_x_4496) ;  /* 0xffffffcc00947947 */ /* 0x000fea000383ffff */
.L_x_4410:
        /* <DEDUP_REMOVED lines=8> */
.L_x_4498:
[----:B------:R-:W-:Y:S05]  /*16d70*/  BSYNC B0 ;  /* 0x0000000000007941 */ /* 0x000fea0003800000 */
.L_x_4497:
        /* <DEDUP_REMOVED lines=9> */
.L_x_4499:
[----:B------:R-:W-:Y:S02]  /*16e10*/  IMAD.MOV.U32 R13, RZ, RZ, R19 ;  /* 0x000000ffff0d7224 */ /* 0x000fe400078e0013 */
[----:B------:R-:W-:Y:S01]  /*16e20*/  IMAD.MOV.U32 R12, RZ, RZ, 0x1 ;  /* 0x00000001ff0c7424 */ /* 0x000fe200078e00ff */
[----:B------:R-:W-:-:S13]  /*16e30*/  IADD3 R2, P0, R14, R6, RZ ;  /* 0x000000060e027210 */ /* 0x000fda0007f1e0ff */
[----:B------:R-:W-:Y:S05]  /*16e40*/  WARPSYNC.COLLECTIVE R15, `(.L_x_4500) ;  /* 0x000000000f087348 */ /* 0x000fea0003c00000 */
[----:B------:R0:W1:Y:S02]  /*16e50*/  SHFL.IDX P6, R14, R13, R12, R11 ;  /* 0x0000000c0d0e7389 */ /* 0x00006400000c000b */
[----:B01----:R-:W-:Y:S01]  /*16e60*/  ENDCOLLECTIVE ;  /* 0x000000000000791b */ /* 0x003fe20003800000 */
.L_x_4500:
        /* <DEDUP_REMOVED lines=13> */
.L_x_4501:
        /* <DEDUP_REMOVED lines=12> */
.L_x_4502:
        /* <DEDUP_REMOVED lines=12> */
.L_x_4503:
        /* <DEDUP_REMOVED lines=12> */
.L_x_4504:
        /* <DEDUP_REMOVED lines=12> */
.L_x_4505:
        /* <DEDUP_REMOVED lines=12> */
.L_x_4506:
        /* <DEDUP_REMOVED lines=12> */
.L_x_4507:
        /* <DEDUP_REMOVED lines=12> */
.L_x_4508:
        /* <DEDUP_REMOVED lines=12> */
.L_x_4509:
[----:B------:R-:W-:Y:S01]  /*17540*/  @!PT LDS RZ, [RZ] ;  /* 0x00000000fffff984 */ /* 0x000fe20000000800 */
[----:B------:R-:W-:Y:S01]  /*17550*/  @!PT LDS RZ, [RZ] ;  /* 0x00000000fffff984 */ /* 0x000fe20000000800 */
[----:B------:R-:W-:Y:S01]  /*17560*/  @!PT LDS RZ, [RZ] ;  /* 0x00000000fffff984 */ /* 0x000fe20000000800 */
[----:B------:R0:W-:Y:S01]  /*17570*/  LDGSTS.E.BYPASS.LTC128B.128 [R0+0x5400], desc[UR36][R2.64+0x80], !P0 ;  /* 0x0540008002007fae */ /* 0x0001e2000c101d64 */
[----:B------:R-:W-:-:S13]  /*17580*/  ISETP.LT.OR P0, PT, R5, 0x41, P1 ;  /* 0x000000410500780c */ /* 0x000fda0000f01670 */
[----:B------:R0:W-:Y:S01]  /*17590*/  LDGSTS.E.BYPASS.LTC128B.128 [R0+0x8400], desc[UR36][R2.64+0x100], !P0 ;  /* 0x0840010002007fae */ /* 0x0001e2000c101d64 */
[----:B------:R-:W-:Y:S05]  /*175a0*/  BRA `(.L_x_4510) ;  /* 0xffffffc8005c7947 */ /* 0x000fea000383ffff */
.L_x_4415:
        /* <DEDUP_REMOVED lines=8> */
.L_x_4512:
[----:B------:R-:W-:Y:S05]  /*17630*/  BSYNC B0 ;  /* 0x0000000000007941 */ /* 0x000fea0003800000 */
.L_x_4511:
[----:B------:R-:W-:Y:S05]  /*17640*/  BRA `(.L_x_4513) ;  /* 0xffffffc800e47947 */ /* 0x000fea000383ffff */
.L_x_4418:
[----:B-1----:R1:W2:Y:S02]  /*17650*/  SYNCS.PHASECHK.TRANS64.TRYWAIT P0, [R4+URZ+0x30820], R0 ;  /* 0x03082000040075a7 */ /* 0x0022a4000800017f */
[----:B--2---:R-:W-:Y:S05]  /*17660*/  @!P0 NANOSLEEP.SYNCS 0x989680 ;  /* 0x009896800000895d */ /* 0x004fea0003900000 */
[----:B------:R-:W2:Y:S02]  /*17670*/  @!P0 SYNCS.PHASECHK.TRANS64 P0, [R4+URZ+0x30820], R0 ;  /* 0x03082000040085a7 */ /* 0x000ea4000800007f */
[----:B--2---:R-:W-:Y:S05]  /*17680*/  @!P0 BRA `(.L_x_4418) ;  /* 0xfffffffc00f08947 */ /* 0x004fea000383ffff */
[----:B------:R-:W-:Y:S05]  /*17690*/  BRA `(.L_x_4514) ;  /* 0xffffffcc002c7947 */ /* 0x000fea000383ffff */
.L_x_4419:
        /* <DEDUP_REMOVED lines=11> */
.L_x_4516:
[----:B------:R-:W-:Y:S05]  /*17750*/  BSYNC B0 ;  /* 0x0000000000007941 */ /* 0x000fea0003800000 */
.L_x_4515:
[----:B------:R-:W-:Y:S05]  /*17760*/  BRA `(.L_x_4517) ;  /* 0xffffffcc00147947 */ /* 0x000fea000383ffff */
.L_x_4422:
[----:B------:R-:W-:Y:S01]  /*17770*/  BSSY B1, `(.L_x_4518) ;  /* 0x0000006000017945 */ /* 0x000fe20003800000 */
[----:B------:R-:W-:-:S07]  /*17780*/  IMAD.MOV.U32 R15, RZ, RZ, -0x1 ;  /* 0xffffffffff0f7424 */ /* 0x000fce00078e00ff */
[----:B01---5:R-:W-:Y:S05]  /*17790*/  WARPSYNC.COLLECTIVE R15, `(.L_x_4519) ;  /* 0x000000000f0c7348 */ /* 0x023fea0003c00000 */
[----:B------:R-:W-:Y:S02]  /*177a0*/  ELECT P6, UR62, PT ;  /* 0x00000000003e782f */ /* 0x000fe400038c0000 */
[----:B------:R-:W-:Y:S01]  /*177b0*/  MOV R14, UR62 ;  /* 0x0000003e000e7c02 */ /* 0x000fe20008000f00 */
[----:B01---5:R-:W-:Y:S10]  /*177c0*/  ENDCOLLECTIVE ;  /* 0x000000000000791b */ /* 0x023ff40003800000 */
.L_x_4519:
[----:B------:R-:W-:Y:S05]  /*177d0*/  BSYNC B1 ;  /* 0x0000000000017941 */ /* 0x000fea0003800000 */
.L_x_4518:
[----:B------:R-:W-:Y:S05]  /*177e0*/  BRA `(.L_x_4520) ;  /* 0xffffffcc000c7947 */ /* 0x000fea000383ffff */
.L_x_4424:
[----:B-1----:R1:W2:Y:S02]  /*177f0*/  SYNCS.PHASECHK.TRANS64.TRYWAIT P1, [R5+URZ+0x30840], R0 ;  /* 0x03084000050075a7 */ /* 0x0022a4000802017f */
[----:B--2---:R-:W-:Y:S05]  /*17800*/  @!P1 NANOSLEEP.SYNCS 0x989680 ;  /* 0x009896800000995d */ /* 0x004fea0003900000 */
[----:B------:R-:W2:Y:S02]  /*17810*/  @!P1 SYNCS.PHASECHK.TRANS64 P1, [R5+URZ+0x30840], R0 ;  /* 0x03084000050095a7 */ /* 0x000ea4000802007f */
[----:B--2---:R-:W-:Y:S05]  /*17820*/  @!P1 BRA `(.L_x_4424) ;  /* 0xfffffffc00f09947 */ /* 0x004fea000383ffff */
[----:B------:R-:W-:Y:S05]  /*17830*/  BRA `(.L_x_4521) ;  /* 0xffffffcc00347947 */ /* 0x000fea000383ffff */
.L_x_4426:
[----:B--2---:R2:W3:Y:S02]  /*17840*/  SYNCS.PHASECHK.TRANS64.TRYWAIT P1, [R23+URZ+0x30840], R2 ;  /* 0x03084002170075a7 */ /* 0x0044e4000802017f */
[----:B---3--:R-:W-:Y:S05]  /*17850*/  @!P1 NANOSLEEP.SYNCS 0x989680 ;  /* 0x009896800000995d */ /* 0x008fea0003900000 */
[----:B------:R-:W3:Y:S02]  /*17860*/  @!P1 SYNCS.PHASECHK.TRANS64 P1, [R23+URZ+0x30840], R2 ;  /* 0x03084002170095a7 */ /* 0x000ee4000802007f */
[----:B---3--:R-:W-:Y:S05]  /*17870*/  @!P1 BRA `(.L_x_4426) ;  /* 0xfffffffc00f09947 */ /* 0x008fea000383ffff */
[----:B------:R-:W-:Y:S05]  /*17880*/  BRA `(.L_x_4522) ;  /* 0xffffffcc00407947 */ /* 0x000fea000383ffff */
.L_x_4428:
[----:B---3--:R3:W4:Y:S02]  /*17890*/  SYNCS.PHASECHK.TRANS64.TRYWAIT P1, [R5+URZ+0x30860], R0 ;  /* 0x03086000050075a7 */ /* 0x008724000802017f */
[----:B----4-:R-:W-:Y:S05]  /*178a0*/  @!P1 NANOSLEEP.SYNCS 0x989680 ;  /* 0x009896800000995d */ /* 0x010fea0003900000 */
[----:B------:R-:W4:Y:S02]  /*178b0*/  @!P1 SYNCS.PHASECHK.TRANS64 P1, [R5+URZ+0x30860], R0 ;  /* 0x03086000050095a7 */ /* 0x000f24000802007f */
[----:B----4-:R-:W-:Y:S05]  /*178c0*/  @!P1 BRA `(.L_x_4428) ;  /* 0xfffffffc00f09947 */ /* 0x010fea000383ffff */
[----:B------:R-:W-:Y:S05]  /*178d0*/  BRA `(.L_x_4523) ;  /* 0xffffffcc003c7947 */ /* 0x000fea000383ffff */
.L_x_4524:
        /* <DEDUP_REMOVED lines=10> */
.L_x_15848:


//--------------------- .text._ZN7cutlass13device_kernelIN5flash11enable_sm90INS1_16FlashAttnFwdSm90INS1_25CollectiveMainloopFwdSm90ILi2EN4cute5tupleIJNS5_1CILi1EEES8_S8_EEENS6_IJNS7_ILi128EEENS7_ILi96EEENS7_ILi192EEEEEELi192ENS_6half_tEfNS_4arch4Sm90ELb0ELb1ELb0ELb1ELb1ELb0ELb0ELb1ELb1ELb1ELb0ELb0EEENS1_21CollectiveEpilogueFwdINS6_IJSA_SC_SB_EEES9_SE_SG_Li256ELb1ELb1ELb0ELb0EEENS1_36VarlenDynamicPersistentTileSchedulerILi128ELi96ELi256ELi128ELb0ELb1ELb1ELb1ELb0ELb1EEEEEEEEEvNT_6ParamsE --------------------------
	.section	.text._ZN7cutlass13device_kernelIN5flash11enable_sm90INS1_16FlashAttnFwdSm90INS1_25CollectiveMainloopFwdSm90ILi2EN4cute5tupleIJNS5_1CILi1EEES8_S8_EEENS6_IJNS7_ILi128EEENS7_ILi96EEENS7_ILi192EEEEEELi192ENS_6half_tEfNS_4arch4Sm90ELb0ELb1ELb0ELb1ELb1ELb0ELb0ELb1ELb1ELb1ELb0ELb0EEENS1_21CollectiveEpilogueFwdINS6_IJSA_SC_SB_EEES9_SE_SG_Li256ELb1ELb1ELb0ELb0EEENS1_36VarlenDynamicPersistentTileSchedulerILi128ELi96ELi256ELi128ELb0ELb1ELb1ELb1ELb0ELb1EEEEEEEEEvNT_6ParamsE,"ax",@progbits
	.align	128
.text._ZN7cutlass13device_kernelIN5flash11enable_sm90INS1_16FlashAttnFwdSm90INS1_25CollectiveMainloopFwdSm90ILi2EN4cute5tupleIJNS5_1CILi1EEES8_S8_EEENS6_IJNS7_ILi128EEENS7_ILi96EEENS7_ILi192EEEEEELi192ENS_6half_tEfNS_4arch4Sm90ELb0ELb1ELb0ELb1ELb1ELb0ELb0ELb1ELb1ELb1ELb0ELb0EEENS1_21CollectiveEpilogueFwdINS6_IJSA_SC_SB_EEES9_SE_SG_Li256ELb1ELb1ELb0ELb0EEENS1_36VarlenDynamicPersistentTileSchedulerILi128ELi96ELi256ELi128ELb0ELb1ELb1ELb1ELb0ELb1EEEEEEEEEvNT_6ParamsE:
        .type           _ZN7cutlass13device_kernelIN5flash11enable_sm90INS1_16FlashAttnFwdSm90INS1_25CollectiveMainloopFwdSm90ILi2EN4cute5tupleIJNS5_1CILi1EEES8_S8_EEENS6_IJNS7_ILi128EEENS7_ILi96EEENS7_ILi192EEEEEELi192ENS_6half_tEfNS_4arch4Sm90ELb0ELb1ELb0ELb1ELb1ELb0ELb0ELb1ELb1ELb1ELb0ELb0EEENS1_21CollectiveEpilogueFwdINS6_IJSA_SC_SB_EEES9_SE_SG_Li256ELb1ELb1ELb0ELb0EEENS1_36VarlenDynamicPersistentTileSchedulerILi128ELi96ELi256ELi128ELb0ELb1ELb1ELb1ELb0ELb1EEEEEEEEEvNT_6ParamsE,@function
        .size           _ZN7cutlass13device_kernelIN5flash11enable_sm90INS1_16FlashAttnFwdSm90INS1_25CollectiveMainloopFwdSm90ILi2EN4cute5tupleIJNS5_1CILi1EEES8_S8_EEENS6_IJNS7_ILi128EEENS7_ILi96EEENS7_ILi192EEEEEELi192ENS_6half_tEfNS_4arch4Sm90ELb0ELb1ELb0ELb1ELb1ELb0ELb0ELb1ELb1ELb1ELb0ELb0EEENS1_21CollectiveEpilogueFwdINS6_IJSA_SC_SB_EEES9_SE_SG_Li256ELb1ELb1ELb0ELb0EEENS1_36VarlenDynamicPersistentTileSchedulerILi128ELi96ELi256ELi128ELb0ELb1ELb1ELb1ELb0ELb1EEEEEEEEEvNT_6ParamsE,(.L_x_15849 - _ZN7cutlass13device_kernelIN5flash11enable_sm90INS1_16FlashAttnFwdSm90INS1_25CollectiveMainloopFwdSm90ILi2EN4cute5tupleIJNS5_1CILi1EEES8_S8_EEENS6_IJNS7_ILi128EEENS7_ILi96EEENS7_ILi192EEEEEELi192ENS_6half_tEfNS_4arch4Sm90ELb0ELb1ELb0ELb1ELb1ELb0ELb0ELb1ELb1ELb1ELb0ELb0EEENS1_21CollectiveEpilogueFwdINS6_IJSA_SC_SB_EEES9_SE_SG_Li256ELb1ELb1ELb0ELb0EEENS1_36VarlenDynamicPersistentTileSchedulerILi128ELi96ELi256ELi128ELb0ELb1ELb1ELb1ELb0ELb1EEEEEEEEEvNT_6ParamsE)
        .other          _ZN7cutlass13device_kernelIN5flash11enable_sm90INS1_16FlashAttnFwdSm90INS1_25CollectiveMainloopFwdSm90ILi2EN4cute5tupleIJNS5_1CILi1EEES8_S8_EEENS6_IJNS7_ILi128EEENS7_ILi96EEENS7_ILi192EEEEEELi192ENS_6half_tEfNS_4arch4Sm90ELb0ELb1ELb0ELb1ELb1ELb0ELb0ELb1ELb1ELb1ELb0ELb0EEENS1_21CollectiveEpilogueFwdINS6_IJSA_SC_SB_EEES9_SE_SG_Li256ELb1ELb1ELb0ELb0EEENS1_36VarlenDynamicPersistentTileSchedulerILi128ELi96ELi256ELi128ELb0ELb1ELb1ELb1ELb0ELb1EEEEEEEEEvNT_6ParamsE,@"STO_CUDA_ENTRY STV_DEFAULT"
_ZN7cutlass13device_kernelIN5flash11enable_sm90INS1_16FlashAttnFwdSm90INS1_25CollectiveMainloopFwdSm90ILi2EN4cute5tupleIJNS5_1CILi1EEES8_S8_EEENS6_IJNS7_ILi128EEENS7_ILi96EEENS7_ILi192EEEEEELi192ENS_6half_tEfNS_4arch4Sm90ELb0ELb1ELb0ELb1ELb1ELb0ELb0ELb1ELb1ELb1ELb0ELb0EEENS1_21CollectiveEpilogueFwdINS6_IJSA_SC_SB_EEES9_SE_SG_Li256ELb1ELb1ELb0ELb0EEENS1_36VarlenDynamicPersistentTileSchedulerILi128ELi96ELi256ELi128ELb0ELb1ELb1ELb1ELb0ELb1EEEEEEEEEvNT_6ParamsE:
        /* <DEDUP_REMOVED lines=45> */
.L_x_4525:
        /* <DEDUP_REMOVED lines=22> */
.L_x_4526:
        /* <DEDUP_REMOVED lines=18> */
.L_x_4527:
        /* <DEDUP_REMOVED lines=22> */
.L_x_4528:
        /* <DEDUP_REMOVED lines=22> */
.L_x_4529:
[----:B------:R-:W-:Y:S01]  /*0810*/  ISETP.NE.AND P0, PT, R3, RZ, PT ;  /* 0x000000ff0300720c */ /* 0x000fe20003f05270 */
[----:B------:R-:W-:Y:S01]  /*0820*/  IMAD.MOV.U32 R3, RZ, RZ, 0x1 ;  /* 0x00000001ff037424 */ /* 0x000fe200078e00ff */
[----:B------:R-:W-:Y:S01]  /*0830*/  NOP ;  /* 0x0000000000007918 */ /* 0x000fe20000000000 */
[----:B------:R-:W-:-:S03]  /*0840*/  ULDC.64 UR36, c[0x0][0x208] ;  /* 0x0000820000247ab9 */ /* 0x000fc60000000a00 */
[----:B------:R-:W-:-:S05]  /*0850*/  SEL R3, R3, 0x2, !P0 ;  /* 0x0000000203037807 */ /* 0x000fca0004000000 */
[----:B------:R0:W-:Y:S02]  /*0860*/  STL [R1+0x10], R3 ;  /* 0x0000100301007387 */ /* 0x0001e40000100800 */
[----:B01234-:R-:W-:Y:S06]  /*0870*/  BAR.SYNC.DEFER_BLOCKING 0x0 ;  /* 0x0000000000007b1d */ /* 0x01ffec0000010000 */
[----:B------:R-:W-:Y:S05]  /*0880*/  @!P0 BRA `(.L_x_4530) ;  /* 0x000000f800108947 */ /* 0x000fea0003800000 */
.L_x_4531:
[----:B------:R-:W-:-:S08]  /*0890*/  NOP ;  /* 0x0000000000007918 */ /* 0x000fd00000000000 */
[----:B------:R-:W0:Y:S02]  /*08a0*/  USETMAXREG.TRY_ALLOC.CTAPOOL UP0, 0xe8 ;  /* 0x000000e8000079c8 */ /* 0x000e240008000600 */
[----:B0-----:R-:W-:-:S13]  /*08b0*/  PLOP3.LUT P0, PT, PT, PT, UP0, 0x80, 0x0 ;  /* 0x000000000000781c */ /* 0x001fda0003f0f008 */
[----:B------:R-:W-:Y:S05]  /*08c0*/  @!P0 BRA `(.L_x_4531) ;  /* 0xfffffffc00f08947 */ /* 0x000fea000383ffff */
[----:B------:R-:W0:Y:S08]  /*08d0*/  S2UR UR5, SR_CgaCtaId ;  /* 0x00000000000579c3 */ /* 0x000e300000008800 */
[----:B------:R-:W-:Y:S06]  /*08e0*/  BAR.ARV 0x8, 0x180 ;  /* 0x0206000000007b1d */ /* 0x000fec0000002000 */
[----:B------:R-:W-:-:S02]  /*08f0*/  UMOV UR4, 0x400 ;  /* 0x0000040000047882 */ /* 0x000fc40000000000 */
[----:B------:R-:W-:Y:S01]  /*0900*/  BAR.SYNC.DEFER_BLOCKING 0x5, 0x180 ;  /* 0x0146000000007b1d */ /* 0x000fe20000010000 */
[----:B0-----:R-:W-:-:S09]  /*0910*/  ULEA UR4, UR5, UR4, 0x18 ;  /* 0x0000000405047291 */ /* 0x001fd2000f8ec03f */
[----:B------:R-:W0:Y:S01]  /*0920*/  LDS.128 R40, [UR4+0x308d0] ;  /* 0x0308d004ff287984 */ /* 0x000e220008000c00 */
[----:B------:R-:W-:Y:S01]  /*0930*/  ULDC UR4, c[0x0][0xc3c] ;  /* 0x00030f0000047ab9 */ /* 0x000fe20000000800 */
[----:B------:R-:W-:Y:S06]  /*0940*/  BAR.ARV 0x4, 0x180 ;  /* 0x0106000000007b1d */ /* 0x000fec0000002000 */
[----:B0-----:R-:W-:-:S13]  /*0950*/  ISETP.GE.AND P0, PT, R43, UR4, PT ;  /* 0x000000042b007c0c */ /* 0x001fda000bf06270 */
[----:B------:R-:W-:Y:S05]  /*0960*/  @P0 EXIT ;  /* 0x000000000000094d */ /* 0x000fea0003800000 */
[----:B------:R-:W2:Y:S01]  /*0970*/  LDL.LU R10, [R1+0x10] ;  /* 0x00001000010a7983 */ /* 0x000ea20000300800 */
[----:B------:R-:W-:Y:S01]  /*0980*/  VIADD R210, R0, 0xffffff80 ;  /* 0xffffff8000d27836 */ /* 0x000fe20000000000 */
[----:B------:R-:W-:Y:S01]  /*0990*/  UMOV UR38, URZ ;  /* 0x0000003f00267c82 */ /* 0x000fe20008000000 */
[----:B------:R-:W-:Y:S01]  /*09a0*/  IMAD.MOV.U32 R201, RZ, RZ, RZ ;  /* 0x000000ffffc97224 */ /* 0x000fe200078e00ff */
[----:B------:R-:W-:Y:S02]  /*09b0*/  UMOV UR39, URZ ;  /* 0x0000003f00277c82 */ /* 0x000fe40008000000 */
[----:B------:R-:W-:-:S04]  /*09c0*/  SHF.R.S32.HI R3, RZ, 0x1f, R210 ;  /* 0x0000001fff037819 */ /* 0x000fc800000114d2 */
[CC--:B------:R-:W-:Y:S02]  /*09d0*/  LEA.HI R5, R3.reuse, R210.reuse, RZ, 0x7 ;  /* 0x000000d203057211 */ /* 0x0c0fe400078f38ff */
[-C--:B------:R-:W-:Y:S02]  /*09e0*/  LEA.HI R0, R3, R210.reuse, RZ, 0x4 ;  /* 0x000000d203007211 */ /* 0x080fe400078f20ff */
[----:B------:R-:W-:Y:S02]  /*09f0*/  LOP3.LUT R7, R5, 0xffffff80, RZ, 0xc0, !PT ;  /* 0xffffff8005077812 */ /* 0x000fe400078ec0ff */
[----:B------:R-:W-:Y:S02]  /*0a00*/  SHF.R.S32.HI R9, RZ, 0x4, R0 ;  /* 0x00000004ff097819 */ /* 0x000fe40000011400 */
[----:B------:R-:W-:Y:S01]  /*0a10*/  LEA.HI R2, R3, R210, RZ, 0x5 ;  /* 0x000000d203027211 */ /* 0x000fe200078f28ff */
[----:B------:R-:W-:Y:S01]  /*0a20*/  IMAD.IADD R202, R210, 0x1, -R7 ;  /* 0x00000001d2ca7824 */ /* 0x000fe200078e0a07 */
[----:B------:R-:W-:-:S02]  /*0a30*/  LOP3.LUT R7, R0, 0x3fffff0, RZ, 0xc0, !PT ;  /* 0x03fffff000077812 */ /* 0x000fc400078ec0ff */
[----:B------:R-:W-:Y:S01]  /*0a40*/  LEA.HI R0, R0, R9, RZ, 0x1 ;  /* 0x0000000900007211 */ /* 0x000fe200078f08ff */
[----:B------:R-:W-:Y:S01]  /*0a50*/  IMAD.SHL.U32 R2, R2, 0x20, RZ ;  /* 0x0000002002027824 */ /* 0x000fe200078e00ff */
[----:B------:R-:W-:Y:S01]  /*0a60*/  SHF.R.S32.HI R11, RZ, 0x1f, R202 ;  /* 0x0000001fff0b7819 */ /* 0x000fe200000114ca */
[----:B------:R-:W-:Y:S01]  /*0a70*/  IMAD.IADD R7, R210, 0x1, -R7 ;  /* 0x00000001d2077824 */ /* 0x000fe200078e0a07 */
[----:B------:R-:W-:Y:S02]  /*0a80*/  LOP3.LUT R0, R0, 0x1ffffffe, RZ, 0xc0, !PT ;  /* 0x1ffffffe00007812 */ /* 0x000fe400078ec0ff */
[----:B------:R-:W-:Y:S02]  /*0a90*/  LEA.HI R4, R11, R202, RZ, 0x2 ;  /* 0x000000ca0b047211 */ /* 0x000fe400078f10ff */
[----:B------:R-:W-:Y:S01]  /*0aa0*/  LEA.HI R8, R3, R210, RZ, 0x2 ;  /* 0x000000d203087211 */ /* 0x000fe200078f10ff */
[----:B------:R-:W-:Y:S01]  /*0ab0*/  IMAD.IADD R0, R9, 0x1, -R0 ;  /* 0x0000000109007824 */ /* 0x000fe200078e0a00 */
[----:B------:R-:W-:-:S02]  /*0ac0*/  SHF.R.S32.HI R6, RZ, 0x2, R4 ;  /* 0x00000002ff067819 */ /* 0x000fc40000011404 */
[----:B------:R-:W-:Y:S02]  /*0ad0*/  SHF.R.S32.HI R13, RZ, 0x1f, R4 ;  /* 0x0000001fff0d7819 */ /* 0x000fe40000011404 */
[----:B------:R-:W-:Y:S02]  /*0ae0*/  LOP3.LUT R9, R8, 0xfffffffc, RZ, 0xc0, !PT ;  /* 0xfffffffc08097812 */ /* 0x000fe400078ec0ff */
[----:B------:R-:W-:Y:S02]  /*0af0*/  LEA.HI R3, R3, R210, RZ, 0x3 ;  /* 0x000000d203037211 */ /* 0x000fe400078f18ff */
[----:B------:R-:W-:Y:S01]  /*0b00*/  LEA.HI R13, R13, R6, RZ, 0x3 ;  /* 0x000000060d0d7211 */ /* 0x000fe200078f18ff */
[----:B------:R-:W-:Y:S01]  /*0b10*/  IMAD.IADD R9, R210, 0x1, -R9 ;  /* 0x00000001d2097824 */ /* 0x000fe200078e0a09 */
[----:B------:R-:W-:Y:S02]  /*0b20*/  SHF.R.S32.HI R204, RZ, 0x7, R5 ;  /* 0x00000007ffcc7819 */ /* 0x000fe40000011405 */
[----:B------:R-:W-:-:S02]  /*0b30*/  LOP3.LUT R2, R2, 0xfffffc00, RZ, 0xc0, !PT ;  /* 0xfffffc0002027812 */ /* 0x000fc400078ec0ff */
[----:B------:R-:W-:Y:S02]  /*0b40*/  LOP3.LUT R197, R3, 0xfffffff8, RZ, 0xc0, !PT ;  /* 0xfffffff803c57812 */ /* 0x000fe400078ec0ff */
[----:B------:R-:W-:Y:S01]  /*0b50*/  LOP3.LUT R13, R13, 0xfffffff8, RZ, 0xc0, !PT ;  /* 0xfffffff80d0d7812 */ /* 0x000fe200078ec0ff */
[----:B------:R-:W-:Y:S01]  /*0b60*/  IMAD R7, R7, 0x40, R2 ;  /* 0x0000004007077824 */ /* 0x000fe200078e0202 */
[----:B------:R-:W-:Y:S01]  /*0b70*/  LEA.HI R11, R11, R202, RZ, 0x5 ;  /* 0x000000ca0b0b7211 */ /* 0x000fe200078f28ff */
[----:B------:R-:W-:Y:S01]  /*0b80*/  IMAD.IADD R197, R210, 0x1, -R197 ;  /* 0x00000001d2c57824 */ /* 0x000fe200078e0ac5 */
[----:B------:R-:W-:Y:S01]  /*0b90*/  LEA.HI R5, R5, R204, RZ, 0x1 ;  /* 0x000000cc05057211 */ /* 0x000fe200078f08ff */
[----:B------:R-:W-:Y:S01]  /*0ba0*/  IMAD.IADD R6, R6, 0x1, -R13 ;  /* 0x0000000106067824 */ /* 0x000fe200078e0a0d */
[----:B------:R-:W-:Y:S01]  /*0bb0*/  SHF.R.S32.HI R11, RZ, 0x5, R11 ;  /* 0x00000005ff0b7819 */ /* 0x000fe2000001140b */
[----:B------:R-:W-:Y:S01]  /*0bc0*/  IMAD.SHL.U32 R193, R197, 0x8, RZ ;  /* 0x00000008c5c17824 */ /* 0x000fe200078e00ff */
[----:B------:R-:W-:Y:S01]  /*0bd0*/  LEA.HI R2, R9, R9, RZ, 0x1 ;  /* 0x0000000909027211 */ /* 0x000fe200078f08ff */
[----:B------:R-:W-:Y:S01]  /*0be0*/  IMAD R206, R0, 0x8, R7 ;  /* 0x0000000800ce7824 */ /* 0x000fe200078e0207 */
[----:B------:R-:W-:Y:S01]  /*0bf0*/  LOP3.LUT R5, R5, 0x3fffffe, RZ, 0xc0, !PT ;  /* 0x03fffffe05057812 */ /* 0x000fe200078ec0ff */
[----:B------:R-:W-:Y:S01]  /*0c00*/  IMAD R6, R11, 0x10, R6 ;  /* 0x000000100b067824 */ /* 0x000fe200078e0206 */
[----:B------:R-:W-:Y:S01]  /*0c10*/  LOP3.LUT R2, R2, 0x1ffffffe, RZ, 0xc0, !PT ;  /* 0x1ffffffe02027812 */ /* 0x000fe200078ec0ff */
[C---:B------:R-:W-:Y:S01]  /*0c20*/  VIADD R195, R193.reuse, 0x40 ;  /* 0x00000040c1c37836 */ /* 0x040fe20000000000 */
[----:B------:R-:W-:Y:S01]  /*0c30*/  LOP3.LUT R23, R4, 0x7ffffffc, RZ, 0xc0, !PT ;  /* 0x7ffffffc04177812 */ /* 0x000fe200078ec0ff */
[----:B------:R-:W-:Y:S01]  /*0c40*/  IMAD.IADD R5, R204, 0x1, -R5 ;  /* 0x00000001cc057824 */ /* 0x000fe200078e0a05 */
[----:B------:R-:W-:Y:S01]  /*0c50*/  SHF.R.S32.HI R200, RZ, 0x3, R3 ;  /* 0x00000003ffc87819 */ /* 0x000fe20000011403 */
[----:B------:R-:W-:Y:S01]  /*0c60*/  VIADD R196, R193, 0x80 ;  /* 0x00000080c1c47836 */ /* 0x000fe20000000000 */
[----:B------:R-:W-:Y:S01]  /*0c70*/  SHF.R.S32.HI R209, RZ, 0x1f, R193 ;  /* 0x0000001fffd17819 */ /* 0x000fe200000114c1 */
[----:B------:R-:W-:Y:S01]  /*0c80*/  IMAD.IADD R2, R9, 0x1, -R2 ;  /* 0x0000000109027824 */ /* 0x000fe200078e0a02 */
[----:B------:R-:W-:Y:S01]  /*0c90*/  SHF.R.S32.HI R208, RZ, 0x1f, R195 ;  /* 0x0000001fffd07819 */ /* 0x000fe200000114c3 */
[----:B------:R-:W-:Y:S01]  /*0ca0*/  IMAD R205, R5, 0x40, R6 ;  /* 0x0000004005cd7824 */ /* 0x000fe200078e0206 */
[----:B------:R-:W-:Y:S01]  /*0cb0*/  SHF.R.S32.HI R207, RZ, 0x1f, R196 ;  /* 0x0000001fffcf7819 */ /* 0x000fe200000114c4 */
[----:B------:R-:W-:-:S02]  /*0cc0*/  IMAD.IADD R23, R202, 0x1, -R23 ;  /* 0x00000001ca177824 */ /* 0x000fc400078e0a17 */
[----:B------:R-:W-:Y:S01]  /*0cd0*/  IMAD R192, R2, 0x8, R205 ;  /* 0x0000000802c07824 */ /* 0x000fe200078e02cd */
[----:B--2---:R-:W-:-:S07]  /*0ce0*/  LOP3.LUT R19, R10, 0x1, RZ, 0xfc, !PT ;  /* 0x000000010a137812 */ /* 0x004fce00078efcff */
.L_x_4639:
[----:B0---4-:R-:W0:Y:S01]  /*0cf0*/  LDC.64 R2, c[0x0][0xa28] ;  /* 0x00028a00ff027b82 */ /* 0x011e220000000a00 */
[----:B------:R-:W-:Y:S01]  /*0d00*/  IMAD.MOV.U32 R0, RZ, RZ, RZ ;  /* 0x000000ffff007224 */ /* 0x000fe200078e00ff */
[----:B------:R-:W-:Y:S01]  /*0d10*/  ULDC.64 UR4, c[0x0][0x418] ;  /* 0x0001060000047ab9 */ /* 0x000fe20000000a00 */
[----:B------:R-:W-:-:S05]  /*0d20*/  ULDC.64 UR6, c[0x0][0xa20] ;  /* 0x0002880000067ab9 */ /* 0x000fca0000000a00 */
[----:B--23--:R-:W1:Y:S01]  /*0d30*/  LDC.64 R4, c[0x0][0xa18] ;  /* 0x00028600ff047b82 */ /* 0x00ce620000000a00 */
[----:B0-----:R-:W-:-:S04]  /*0d40*/  ISETP.NE.U32.AND P0, PT, R2, RZ, PT ;  /* 0x000000ff0200720c */ /* 0x001fc80003f05070 */
[----:B------:R-:W-:Y:S02]  /*0d50*/  ISETP.NE.AND.EX P0, PT, R3, RZ, PT, P0 ;  /* 0x000000ff0300720c */ /* 0x000fe40003f05300 */
[----:B-1----:R-:W-:-:S04]  /*0d60*/  ISETP.NE.U32.AND P1, PT, R4, RZ, PT ;  /* 0x000000ff0400720c */ /* 0x002fc80003f25070 */
[----:B------:R-:W-:-:S07]  /*0d70*/  ISETP.NE.AND.EX P1, PT, R5, RZ, PT, P1 ;  /* 0x000000ff0500720c */ /* 0x000fce0003f25310 */
[----:B------:R-:W0:Y:S08]  /*0d80*/  @P0 LDC.64 R2, c[0x0][0xa28] ;  /* 0x00028a00ff020b82 */ /* 0x000e300000000a00 */
[----:B------:R-:W1:Y:S01]  /*0d90*/  @P1 LDC.64 R4, c[0x0][0xa18] ;  /* 0x00028600ff041b82 */ /* 0x000e620000000a00 */
[----:B0-----:R-:W-:-:S05]  /*0da0*/  @P0 IMAD.WIDE R2, R43, 0x4, R2 ;  /* 0x000000042b020825 */ /* 0x001fca00078e0202 */
[----:B------:R0:W5:Y:S01]  /*0db0*/  @P0 LDG.E R0, desc[UR36][R2.64] ;  /* 0x0000002402000981 */ /* 0x000162000c1e1900 */
[----:B-1----:R-:W-:-:S05]  /*0dc0*/  @P1 IMAD.WIDE R4, R43, 0x4, R4 ;  /* 0x000000042b041825 */ /* 0x002fca00078e0204 */
[----:B------:R0:W5:Y:S01]  /*0dd0*/  @P1 LDG.E R18, desc[UR36][R4.64] ;  /* 0x0000002404121981 */ /* 0x000162000c1e1900 */
[----:B------:R-:W-:Y:S01]  /*0de0*/  UISETP.NE.U32.AND UP0, UPT, UR4, URZ, UPT ;  /* 0x0000003f0400728c */ /* 0x000fe2000bf05070 */
[----:B------:R-:W-:Y:S01]  /*0df0*/  ISETP.NE.U32.AND P2, PT, RZ, UR6, PT ;  /* 0x00000006ff007c0c */ /* 0x000fe2000bf45070 */
[----:B------:R-:W-:Y:S01]  /*0e00*/  IMAD.MOV.U32 R198, RZ, RZ, R42 ;  /* 0x000000ffffc67224 */ /* 0x000fe200078e002a */
[----:B------:R-:W-:Y:S01]  /*0e10*/  ULDC UR4, c[0x0][0x424] ;  /* 0x0001090000047ab9 */ /* 0x000fe20000000800 */
[----:B------:R-:W-:Y:S01]  /*0e20*/  UISETP.NE.AND.EX UP0, UPT, UR5, URZ, UPT, UP0 ;  /* 0x0000003f0500728c */ /* 0x000fe2000bf05300 */
[----:B------:R-:W-:Y:S02]  /*0e30*/  ISETP.NE.AND.EX P2, PT, RZ, UR7, PT, P2 ;  /* 0x00000007ff007c0c */ /* 0x000fe4000bf45320 */
[----:B------:R-:W-:Y:S01]  /*0e40*/  ULDC UR5, c[0x0][0x2f0] ;  /* 0x0000bc0000057ab9 */ /* 0x000fe20000000800 */
[----:B------:R-:W-:-:S04]  /*0e50*/  USEL UR4, UR4, 0x1, UP0 ;  /* 0x0000000104047887 */ /* 0x000fc80008000000 */
[----:B------:R-:W-:Y:S01]  /*0e60*/  UIMAD UR4, UR4, UR5, URZ ;  /* 0x00000005040472a4 */ /* 0x000fe2000f8e023f */
[----:B0-----:R-:W-:Y:S11]  /*0e70*/  @P1 BRA `(.L_x_4532) ;  /* 0x0000000000281947 */ /* 0x001ff60003800000 */
[----:B------:R-:W-:Y:S01]  /*0e80*/  ULDC.64 UR6, c[0x0][0xa00] ;  /* 0x0002800000067ab9 */ /* 0x000fe20000000a00 */
[----:B-----5:R-:W0:Y:S01]  /*0e90*/  LDC R18, c[0x0][0x288] ;  /* 0x0000a200ff127b82 */ /* 0x020e220000000800 */
[----:B------:R-:W-:-:S04]  /*0ea0*/  ISETP.NE.U32.AND P0, PT, RZ, UR6, PT ;  /* 0x00000006ff007c0c */ /* 0x000fc8000bf05070 */
[----:B------:R-:W-:-:S13]  /*0eb0*/  ISETP.NE.AND.EX P0, PT, RZ, UR7, PT, P0 ;  /* 0x00000007ff007c0c */ /* 0x000fda000bf05300 */
[----:B------:R-:W-:Y:S05]  /*0ec0*/  @!P0 BRA `(.L_x_4532) ;  /* 0x0000000000148947 */ /* 0x000fea0003800000 */
[----:B------:R-:W1:Y:S02]  /*0ed0*/  LDC.64 R2, c[0x0][0xa00] ;  /* 0x00028000ff027b82 */ /* 0x000e640000000a00 */
[----:B-1----:R-:W-:-:S05]  /*0ee0*/  IMAD.WIDE R2, R43, 0x4, R2 ;  /* 0x000000042b027825 */ /* 0x002fca00078e0202 */
[----:B0-----:R-:W2:Y:S04]  /*0ef0*/  LDG.E R18, desc[UR36][R2.64] ;  /* 0x0000002402127981 */ /* 0x001ea8000c1e1900 */
[----:B------:R-:W2:Y:S02]  /*0f00*/  LDG.E R5, desc[UR36][R2.64+0x4] ;  /* 0x0000042402057981 */ /* 0x000ea4000c1e1900 */
[----:B--2---:R-:W-:-:S07]  /*0f10*/  IMAD.IADD R18, R5, 0x1, -R18 ;  /* 0x0000000105127824 */ /* 0x004fce00078e0a12 */
.L_x_4532:
[----:B------:R-:W-:Y:S02]  /*0f20*/  IMAD.U32 R17, RZ, RZ, UR4 ;  /* 0x00000004ff117e24 */ /* 0x000fe4000f8e00ff */
[----:B------:R-:W-:Y:S01]  /*0f30*/  IMAD.MOV.U32 R199, RZ, RZ, R43 ;  /* 0x000000ffffc77224 */ /* 0x000fe200078e002b */
[----:B------:R-:W-:Y:S06]  /*0f40*/  @!P2 BRA `(.L_x_4533) ;  /* 0x000000000010a947 */ /* 0x000fec0003800000 */
[----:B------:R-:W1:Y:S02]  /*0f50*/  LDC.64 R2, c[0x0][0xa20] ;  /* 0x00028800ff027b82 */ /* 0x000e640000000a00 */
[----:B-1----:R-:W-:-:S05]  /*0f60*/  IMAD.WIDE R2, R43, 0x4, R2 ;  /* 0x000000042b027825 */ /* 0x002fca00078e0202 */
[----:B------:R1:W5:Y:S01]  /*0f70*/  LDG.E R17, desc[UR36][R2.64] ;  /* 0x0000002402117981 */ /* 0x000362000c1e1900 */
[----:B------:R-:W-:Y:S05]  /*0f80*/  BRA `(.L_x_4534) ;  /* 0x0000000000247947 */ /* 0x000fea0003800000 */
.L_x_4533:
[----:B------:R-:W-:Y:S02]  /*0f90*/  ULDC.64 UR4, c[0x0][0xa08] ;  /* 0x0002820000047ab9 */ /* 0x000fe40000000a00 */
[----:B------:R-:W-:-:S04]  /*0fa0*/  ISETP.NE.U32.AND P0, PT, RZ, UR4, PT ;  /* 0x00000004ff007c0c */ /* 0x000fc8000bf05070 */
[----:B------:R-:W-:-:S13]  /*0fb0*/  ISETP.NE.AND.EX P0, PT, RZ, UR5, PT, P0 ;  /* 0x00000005ff007c0c */ /* 0x000fda000bf05300 */
[----:B------:R-:W-:Y:S05]  /*0fc0*/  @!P0 BRA `(.L_x_4534) ;  /* 0x0000000000148947 */ /* 0x000fea0003800000 */
[----:B------:R-:W1:Y:S02]  /*0fd0*/  LDC.64 R2, c[0x0][0xa08] ;  /* 0x00028200ff027b82 */ /* 0x000e640000000a00 */
[----:B-1----:R-:W-:-:S05]  /*0fe0*/  IMAD.WIDE R2, R43, 0x4, R2 ;  /* 0x000000042b027825 */ /* 0x002fca00078e0202 */
[----:B------:R-:W2:Y:S04]  /*0ff0*/  LDG.E R17, desc[UR36][R2.64] ;  /* 0x0000002402117981 */ /* 0x000ea8000c1e1900 */
[----:B------:R-:W2:Y:S02]  /*1000*/  LDG.E R4, desc[UR36][R2.64+0x4] ;  /* 0x0000042402047981 */ /* 0x000ea4000c1e1900 */
[----:B--2---:R-:W-:-:S07]  /*1010*/  IMAD.IADD R17, R4, 0x1, -R17 ;  /* 0x0000000104117824 */ /* 0x004fce00078e0a11 */
.L_x_4534:
[----:B------:R-:W2:Y:S01]  /*1020*/  LDC R203, c[0x0][0x448] ;  /* 0x00011200ffcb7b82 */ /* 0x000ea20000000800 */
[----:B------:R-:W-:Y:S01]  /*1030*/  IMAD.SHL.U32 R22, R41, 0x80, RZ ;  /* 0x0000008029167824 */ /* 0x000fe200078e00ff */
[----:B------:R-:W-:Y:S01]  /*1040*/  LOP3.LUT R16, R16, 0xffefffff, RZ, 0xc0, !PT ;  /* 0xffefffff10107812 */ /* 0x000fe200078ec0ff */
[----:B-----5:R-:W-:Y:S02]  /*1050*/  IMAD.IADD R17, R17, 0x1, -R0 ;  /* 0x0000000111117824 */ /* 0x020fe400078e0a00 */
[----:B-1----:R-:W-:-:S03]  /*1060*/  VIADD R2, R22, 0x7f ;  /* 0x0000007f16027836 */ /* 0x002fc60000000000 */
[----:B------:R-:W1:Y:S01]  /*1070*/  LDC.64 R8, c[0x0][0x9e0] ;  /* 0x00027800ff087b82 */ /* 0x000e620000000a00 */
[----:B--2---:R-:W-:Y:S02]  /*1080*/  ISETP.NE.AND P2, PT, R203, 0x1, PT ;  /* 0x00000001cb00780c */ /* 0x004fe40003f45270 */
[----:B-1----:R-:W-:-:S11]  /*1090*/  ISETP.GE.AND P1, PT, R9, 0x1, PT ;  /* 0x000000010900780c */ /* 0x002fd60003f26270 */
[----:B------:R-:W1:Y:S01]  /*10a0*/  @P2 LDC R3, c[0x0][0x44c] ;  /* 0x00011300ff032b82 */ /* 0x000e620000000800 */
[----:B------:R-:W-:-:S04]  /*10b0*/  @P2 LOP3.LUT R16, R16, 0x100000, RZ, 0xfc, !PT ;  /* 0x0010000010102812 */ /* 0x000fc800078efcff */
[----:B------:R-:W-:-:S03]  /*10c0*/  LOP3.LUT R16, R16, 0xfff7ffff, RZ, 0xc0, !PT ;  /* 0xfff7ffff10107812 */ /* 0x000fc600078ec0ff */
[----:B------:R-:W2:Y:S01]  /*10d0*/  @P2 LDC R5, c[0x0][0x450] ;  /* 0x00011400ff052b82 */ /* 0x000ea20000000800 */
[----:B------:R-:W-:Y:S01]  /*10e0*/  @P1 LOP3.LUT R16, R16, 0x80000, RZ, 0xfc, !PT ;  /* 0x0008000010101812 */ /* 0x000fe200078efcff */
[----:B-1----:R-:W-:Y:S01]  /*10f0*/  @P2 IMAD.HI.U32 R0, R2, R3, RZ ;  /* 0x0000000302002227 */ /* 0x002fe200078e00ff */
[----:B0-----:R-:W-:-:S04]  /*1100*/  IADD3 R3, R17, 0x1, -R18 ;  /* 0x0000000111037810 */ /* 0x001fc80007ffe812 */
        /* <DEDUP_REMOVED lines=14> */
.L_x_4536:
[----:B------:R-:W-:-:S13]  /*11f0*/  ISETP.NE.AND P0, PT, R9, 0x1, PT ;  /* 0x000000010900780c */ /* 0x000fda0003f05270 */
[----:B------:R-:W0:Y:S02]  /*1200*/  @P0 LDC.64 R4, c[0x0][0x9e8] ;  /* 0x00027a00ff040b82 */ /* 0x000e240000000a00 */
[----:B0-----:R-:W-:-:S05]  /*1210*/  @P0 IMAD.HI.U32 R4, R2, R4, RZ ;  /* 0x0000000402040227 */ /* 0x001fca00078e00ff */
[----:B------:R-:W-:-:S07]  /*1220*/  @P0 SHF.R.U32.HI R2, RZ, R5, R4 ;  /* 0x00000005ff020219 */ /* 0x000fce0000011604 */
.L_x_4537:
[----:B------:R-:W-:-:S05]  /*1230*/  IMAD R3, R2, R9, R9 ;  /* 0x0000000902037224 */ /* 0x000fca00078e0209 */
[----:B------:R-:W-:-:S07]  /*1240*/  VIMNMX R0, R0, R3, PT ;  /* 0x0000000300007248 */ /* 0x000fce0003fe0100 */
.L_x_4535:
[----:B------:R-:W0:Y:S01]  /*1250*/  @P2 LDC R3, c[0x0][0x44c] ;  /* 0x00011300ff032b82 */ /* 0x000e220000000800 */
[----:B------:R-:W-:Y:S01]  /*1260*/  VIADD R2, R0, 0x5f ;  /* 0x0000005f00027836 */ /* 0x000fe20000000000 */
[----:B------:R-:W-:Y:S01]  /*1270*/  ULDC UR4, c[0x0][0x9dc] ;  /* 0x0002770000047ab9 */ /* 0x000fe20000000800 */
[----:B------:R-:W-:Y:S02]  /*1280*/  VIADD R0, R17, 0x5f ;  /* 0x0000005f11007836 */ /* 0x000fe40000000000 */
[----:B------:R-:W-:Y:S02]  /*1290*/  IMAD.MOV.U32 R7, RZ, RZ, R22 ;  /* 0x000000ffff077224 */ /* 0x000fe400078e0016 */
[----:B------:R-:W-:Y:S01]  /*12a0*/  IMAD.HI R0, R0, 0x2aaaaaab, RZ ;  /* 0x2aaaaaab00007827 */ /* 0x000fe200078e02ff */
[----:B------:R-:W1:Y:S03]  /*12b0*/  @P2 LDC R4, c[0x0][0x450] ;  /* 0x00011400ff042b82 */ /* 0x000e660000000800 */
[----:B------:R-:W-:-:S04]  /*12c0*/  IMAD.HI R2, R2, 0x2aaaaaab, RZ ;  /* 0x2aaaaaab02027827 */ /* 0x000fc800078e02ff */
[----:B------:R-:W-:Y:S01]  /*12d0*/  IMAD.IADD R74, R17, 0x1, -R18 ;  /* 0x00000001114a7824 */ /* 0x000fe200078e0a12 */
[----:B------:R-:W-:-:S04]  /*12e0*/  SHF.R.U32.HI R5, RZ, 0x1f, R2 ;  /* 0x0000001fff057819 */ /* 0x000fc80000011602 */
[----:B------:R-:W-:Y:S01]  /*12f0*/  LEA.HI.SX32 R72, R2, R5, 0x1c ;  /* 0x0000000502487211 */ /* 0x000fe200078fe2ff */
[----:B0-----:R-:W-:-:S05]  /*1300*/  @P2 IMAD.HI.U32 R3, R22, R3, RZ ;  /* 0x0000000316032227 */ /* 0x001fca00078e00ff */
[----:B-1----:R-:W-:Y:S02]  /*1310*/  @P2 SHF.R.U32.HI R7, RZ, R4, R3 ;  /* 0x00000004ff072219 */ /* 0x002fe40000011603 */
[----:B------:R-:W-:-:S04]  /*1320*/  SHF.R.U32.HI R3, RZ, 0x1f, R0 ;  /* 0x0000001fff037819 */ /* 0x000fc80000011600 */
[----:B------:R-:W-:Y:S01]  /*1330*/  LEA.HI.SX32 R3, R0, R3, 0x1c ;  /* 0x0000000300037211 */ /* 0x000fe200078fe2ff */
[----:B------:R-:W-:-:S03]  /*1340*/  IMAD.IADD R0, R74, 0x1, R7 ;  /* 0x000000014a007824 */ /* 0x000fc600078e0207 */
[----:B------:R-:W-:Y:S01]  /*1350*/  VIMNMX R72, R3, R72, PT ;  /* 0x0000004803487248 */ /* 0x000fe20003fe0100 */
[----:B------:R-:W-:Y:S01]  /*1360*/  VIADD R2, R0, -UR4 ;  /* 0x8000000400027c36 */ /* 0x000fe20008000000 */
[----:B------:R-:W-:Y:S06]  /*1370*/  @!P1 BRA `(.L_x_4538) ;  /* 0x00000000003c9947 */ /* 0x000fec0003800000 */
        /* <DEDUP_REMOVED lines=9> */
.L_x_4539:
[----:B------:R-:W-:-:S13]  /*1410*/  ISETP.NE.AND P0, PT, R9, 0x1, PT ;  /* 0x000000010900780c */ /* 0x000fda0003f05270 */
[----:B------:R-:W0:Y:S02]  /*1420*/  @P0 LDC.64 R4, c[0x0][0x9e8] ;  /* 0x00027a00ff040b82 */ /* 0x000e240000000a00 */
[----:B0-----:R-:W-:-:S05]  /*1430*/  @P0 IMAD.HI.U32 R4, R0, R4, RZ ;  /* 0x0000000400040227 */ /* 0x001fca00078e00ff */
[----:B------:R-:W-:-:S07]  /*1440*/  @P0 SHF.R.U32.HI R0, RZ, R5, R4 ;  /* 0x00000005ff000219 */ /* 0x000fce0000011604 */
.L_x_4540:
[----:B------:R-:W-:-:S05]  /*1450*/  IMAD R3, R0, R9, RZ ;  /* 0x0000000900037224 */ /* 0x000fca00078e02ff */
[----:B------:R-:W-:-:S07]  /*1460*/  VIMNMX R2, R2, R3, !PT ;  /* 0x0000000302027248 */ /* 0x000fce0007fe0100 */
.L_x_4538:
[----:B------:R-:W-:Y:S01]  /*1470*/  IMAD.HI R2, R2, 0x2aaaaaab, RZ ;  /* 0x2aaaaaab02027827 */ /* 0x000fe200078e02ff */
[----:B------:R-:W-:Y:S02]  /*1480*/  PLOP3.LUT P0, PT, PT, PT, PT, 0x80, 0x0 ;  /* 0x000000000000781c */ /* 0x000fe40003f0f070 */
[----:B------:R-:W-:Y:S02]  /*1490*/  CS2R R118, SRZ ;  /* 0x0000000000767805 */ /* 0x000fe4000001ff00 */
[----:B------:R-:W-:Y:S02]  /*14a0*/  CS2R R116, SRZ ;  /* 0x0000000000747805 */ /* 0x000fe4000001ff00 */
[----:B------:R-:W-:Y:S02]  /*14b0*/  CS2R R114, SRZ ;  /* 0x0000000000727805 */ /* 0x000fe4000001ff00 */
[----:B------:R-:W-:Y:S02]  /*14c0*/  SHF.R.U32.HI R5, RZ, 0x1f, R2 ;  /* 0x0000001fff057819 */ /* 0x000fe40000011602 */
[----:B------:R-:W-:-:S02]  /*14d0*/  CS2R R112, SRZ ;  /* 0x0000000000707805 */ /* 0x000fc4000001ff00 */
[----:B------:R-:W-:Y:S02]  /*14e0*/  CS2R R110, SRZ ;  /* 0x00000000006e7805 */ /* 0x000fe4000001ff00 */
[----:B------:R-:W-:Y:S02]  /*14f0*/  CS2R R108, SRZ ;  /* 0x00000000006c7805 */ /* 0x000fe4000001ff00 */
[----:B------:R-:W-:Y:S02]  /*1500*/  LEA.HI.SX32 R5, R2, R5, 0x1c ;  /* 0x0000000502057211 */ /* 0x000fe400078fe2ff */
[----:B------:R-:W-:Y:S02]  /*1510*/  CS2R R2, SRZ ;  /* 0x0000000000027805 */ /* 0x000fe4000001ff00 */
[----:B------:R-:W-:Y:S02]  /*1520*/  CS2R R106, SRZ ;  /* 0x00000000006a7805 */ /* 0x000fe4000001ff00 */
[----:B------:R-:W-:-:S02]  /*1530*/  CS2R R104, SRZ ;  /* 0x0000000000687805 */ /* 0x000fc4000001ff00 */
[----:B------:R-:W-:Y:S02]  /*1540*/  VIMNMX R194, RZ, R5, !PT ;  /* 0x00000005ffc27248 */ /* 0x000fe40007fe0100 */
[----:B------:R-:W-:Y:S02]  /*1550*/  CS2R R56, SRZ ;  /* 0x0000000000387805 */ /* 0x000fe4000001ff00 */
[----:B------:R-:W-:Y:S02]  /*1560*/  CS2R R98, SRZ ;  /* 0x0000000000627805 */ /* 0x000fe4000001ff00 */
[----:B------:R-:W-:Y:S02]  /*1570*/  CS2R R100, SRZ ;  /* 0x0000000000647805 */ /* 0x000fe4000001ff00 */
[----:B------:R-:W-:Y:S02]  /*1580*/  ISETP.GT.AND P1, PT, R72, R194, PT ;  /* 0x000000c24800720c */ /* 0x000fe40003f24270 */
        /* <DEDUP_REMOVED lines=38> */
[----:B------:R-:W-:-:S02]  /*17f0*/  IMAD.MOV.U32 R28, RZ, RZ, RZ ;  /* 0x000000ffff1c7224 */ /* 0x000fc400078e00ff */
        /* <DEDUP_REMOVED lines=33> */
.L_x_4542:
[----:B------:R-:W-:Y:S02]  /*1a10*/  LEA.HI R0, R201, R201, RZ, 0x1 ;  /* 0x000000c9c9007211 */ /* 0x000fe400078f08ff */
[----:B------:R-:W-:Y:S02]  /*1a20*/  ISETP.NE.AND P0, PT, R19, 0x3, PT ;  /* 0x000000031300780c */ /* 0x000fe40003f05270 */
[----:B------:R-:W-:-:S05]  /*1a30*/  LOP3.LUT R0, R0, 0xfffffffe, RZ, 0xc0, !PT ;  /* 0xfffffffe00007812 */ /* 0x000fca00078ec0ff */
[----:B------:R-:W-:-:S05]  /*1a40*/  IMAD.IADD R0, R201, 0x1, -R0 ;  /* 0x00000001c9007824 */ /* 0x000fca00078e0a00 */
[----:B------:R-:W-:-:S04]  /*1a50*/  SHF.L.U32 R0, R0, 0x1f, RZ ;  /* 0x0000001f00007819 */ /* 0x000fc800000006ff */
[----:B------:R-:W0:Y:S02]  /*1a60*/  SYNCS.PHASECHK.TRANS64.TRYWAIT P1, [UR40+0x30800], R0 ;  /* 0x03080000ff0075a7 */ /* 0x000e240008020168 */
[----:B0-----:R-:W-:Y:S05]  /*1a70*/  @!P1 BRA `(.L_x_4543) ;  /* 0x0000014000a89947 */ /* 0x001fea0003800000 */
.L_x_4734:
[----:B------:R-:W-:Y:S05]  /*1a80*/  @!P0 BRA `(.L_x_4544) ;  /* 0x0000000000048947 */ /* 0x000fea0003800000 */
[----:B------:R-:W-:Y:S01]  /*1a90*/  BPT.TRAP 0x1 ;  /* 0x000000040000795c */ /* 0x000fe20000300000 */
.L_x_4544:
[----:B0-----:R-:W-:Y:S02]  /*1aa0*/  IMAD.U32 R3, RZ, RZ, UR39 ;  /* 0x00000027ff037e24 */ /* 0x001fe4000f8e00ff */
[----:B------:R-:W-:-:S03]  /*1ab0*/  IMAD.U32 R0, RZ, RZ, UR38 ;  /* 0x00000026ff007e24 */ /* 0x000fc6000f8e00ff */
[----:B------:R-:W-:Y:S02]  /*1ac0*/  LEA R3, R3, UR40, 0x3 ;  /* 0x0000002803037c11 */ /* 0x000fe4000f8e18ff */
[----:B------:R-:W-:-:S04]  /*1ad0*/  SHF.L.U32 R0, R0, 0x1f, RZ ;  /* 0x0000001f00007819 */ /* 0x000fc800000006ff */
[----:B------:R0:W1:Y:S01]  /*1ae0*/  SYNCS.PHASECHK.TRANS64.TRYWAIT P1, [R3+URZ+0x30830], R0 ;  /* 0x03083000030075a7 */ /* 0x000062000802017f */
[----:B------:R-:W-:Y:S05]  /*1af0*/  @!P0 BRA `(.L_x_4545) ;  /* 0x0000000000048947 */ /* 0x000fea0003800000 */
[----:B------:R-:W-:Y:S01]  /*1b00*/  BPT.TRAP 0x1 ;  /* 0x000000040000795c */ /* 0x000fe20000300000 */
.L_x_4545:
[----:B-1----:R-:W-:Y:S05]  /*1b10*/  @P1 BRA `(.L_x_4546) ;  /* 0x0000000000081947 */ /* 0x002fea0003800000 */
[----:B------:R-:W1:Y:S02]  /*1b20*/  SYNCS.PHASECHK.TRANS64.TRYWAIT P1, [R3+URZ+0x30830], R0 ;  /* 0x03083000030075a7 */ /* 0x000e64000802017f */
[----:B-1----:R-:W-:Y:S05]  /*1b30*/  @!P1 BRA `(.L_x_4547) ;  /* 0x0000014000909947 */ /* 0x002fea0003800000 */
.L_x_4546:
        /* <DEDUP_REMOVED lines=99> */
.L_x_4548:
[----:B------:R-:W-:Y:S01]  /*2170*/  ISETP.NE.AND P2, PT, R203, 0x1, PT ;  /* 0x00000001cb00780c */ /* 0x000fe20003f45270 */
[----:B01----:R-:W-:Y:S01]  /*2180*/  IMAD.IADD R0, R192, 0x1, R22 ;  /* 0x00000001c0007824 */ /* 0x003fe200078e0216 */
[----:B------:R-:W-:Y:S01]  /*2190*/  R2UR UR4, R3 ;  /* 0x00000000030472ca */ /* 0x000fe200000e0000 */
[----:B------:R-:W-:Y:S01]  /*21a0*/  ULDC UR43, c[0x0][0x9dc] ;  /* 0x00027700002b7ab9 */ /* 0x000fe20000000800 */
[----:B------:R-:W-:Y:S01]  /*21b0*/  LOP3.LUT P1, RZ, R16, 0x80000, RZ, 0xc0, !PT ;  /* 0x0008000010ff7812 */ /* 0x000fe2000782c0ff */
[----:B------:R-:W-:Y:S01]  /*21c0*/  IMAD.MOV.U32 R2, RZ, RZ, R0 ;  /* 0x000000ffff027224 */ /* 0x000fe200078e0000 */
[----:B------:R-:W-:-:S07]  /*21d0*/  ULDC UR5, c[0x0][0x9e0] ;  /* 0x0002780000057ab9 */ /* 0x000fce0000000800 */
[----:B------:R-:W0:Y:S02]  /*21e0*/  @P2 LDC R5, c[0x0][0x44c] ;  /* 0x00011300ff052b82 */ /* 0x000e240000000800 */
[----:B------:R-:W-:-:S04]  /*21f0*/  UIADD3 UR4, UR4, 0x30840, URZ ;  /* 0x0003084004047890 */ /* 0x000fc8000fffe03f */
[----:B------:R-:W-:Y:S02]  /*2200*/  UPRMT UR4, UR60, 0x654, UR4 ;  /* 0x000006543c047896 */ /* 0x000fe40008000004 */
[----:B------:R-:W1:Y:S07]  /*2210*/  @P2 LDC R4, c[0x0][0x450] ;  /* 0x00011400ff042b82 */ /* 0x000e6e0000000800 */
[----:B------:R-:W-:Y:S01]  /*2220*/  SYNCS.ARRIVE.TRANS64.RED.A1T0 RZ, [UR4], RZ ;  /* 0x000000ffffff79a7 */ /* 0x000fe20008100404 */
[----:B------:R-:W-:Y:S01]  /*2230*/  ULOP3.LUT UR4, URZ, UR43, URZ, 0x33, !UPT ;  /* 0x0000002b3f047292 */ /* 0x000fe2000f8e333f */
[----:B0-----:R-:W-:-:S04]  /*2240*/  @P2 IMAD.HI.U32 R3, R0, R5, RZ ;  /* 0x0000000500032227 */ /* 0x001fc800078e00ff */
[----:B------:R-:W-:Y:S01]  /*2250*/  IMAD R0, R72, -0x60, R17 ;  /* 0xffffffa048007824 */ /* 0x000fe200078e0211 */
[----:B-1----:R-:W-:Y:S01]  /*2260*/  @P2 SHF.R.U32.HI R2, RZ, R4, R3 ;  /* 0x00000004ff022219 */ /* 0x002fe20000011603 */
[----:B------:R-:W-:Y:S02]  /*2270*/  IMAD.MOV.U32 R3, RZ, RZ, -0x60 ;  /* 0xffffffa0ff037424 */ /* 0x000fe400078e00ff */
[----:B------:R-:W-:Y:S02]  /*2280*/  VIADD R0, R0, 0x60 ;  /* 0x0000006000007836 */ /* 0x000fe40000000000 */
[----:B------:R-:W0:Y:S01]  /*2290*/  SHFL.IDX PT, R15, R2, RZ, 0x1c1f ;  /* 0x001c1fff020f7589 */ /* 0x000e2200000e0000 */
[----:B------:R-:W-:Y:S02]  /*22a0*/  IMAD R4, R72, R3, 0x61 ;  /* 0x0000006148047424 */ /* 0x000fe400078e0203 */
[C---:B------:R-:W-:Y:S02]  /*22b0*/  IMAD R10, R23.reuse, -0x2, R0 ;  /* 0xfffffffe170a7824 */ /* 0x040fe400078e0200 */
[----:B------:R-:W-:-:S02]  /*22c0*/  IMAD R3, R23, -0x2, R4 ;  /* 0xfffffffe17037824 */ /* 0x000fc400078e0204 */
[----:B------:R-:W-:Y:S02]  /*22d0*/  VIADD R13, R4, 0xffffffff ;  /* 0xffffffff040d7836 */ /* 0x000fe40000000000 */
[----:B------:R-:W-:Y:S01]  /*22e0*/  VIADD R14, R3, 0xffffffff ;  /* 0xffffffff030e7836 */ /* 0x000fe20000000000 */
[----:B------:R-:W-:-:S05]  /*22f0*/  IADD3 R5, -R18, R3, R17 ;  /* 0x0000000312057210 */ /* 0x000fca0007ffe111 */
[C---:B------:R-:W-:Y:S02]  /*2300*/  VIADD R11, R5.reuse, UR5 ;  /* 0x00000005050b7c36 */ /* 0x040fe40008000000 */
[----:B------:R-:W-:-:S03]  /*2310*/  VIADD R12, R5, UR4 ;  /* 0x00000004050c7c36 */ /* 0x000fc60008000000 */
[----:B0-----:R-:W-:Y:S01]  /*2320*/  VIADDMNMX R0, R15, R11, R10, PT ;  /* 0x0000000b0f007246 */ /* 0x001fe2000380010a */
        /* <DEDUP_REMOVED lines=15> */
.L_x_4551:
[----:B------:R-:W-:Y:S02]  /*2420*/  ULDC UR4, c[0x0][0x9e4] ;  /* 0x0002790000047ab9 */ /* 0x000fe40000000800 */
[----:B------:R-:W-:-:S05]  /*2430*/  IMAD.U32 R15, RZ, RZ, UR4 ;  /* 0x00000004ff0f7e24 */ /* 0x000fca000f8e00ff */
[----:B------:R-:W-:-:S13]  /*2440*/  ISETP.NE.AND P1, PT, R15, 0x1, PT ;  /* 0x000000010f00780c */ /* 0x000fda0003f25270 */
[----:B------:R-:W0:Y:S02]  /*2450*/  @P1 LDC.64 R20, c[0x0][0x9e8] ;  /* 0x00027a00ff141b82 */ /* 0x000e240000000a00 */
[----:B0-----:R-:W-:-:S05]  /*2460*/  @P1 IMAD.HI.U32 R4, R5, R20, RZ ;  /* 0x0000001405041227 */ /* 0x001fca00078e00ff */
[----:B------:R-:W-:-:S07]  /*2470*/  @P1 SHF.R.U32.HI R5, RZ, R21, R4 ;  /* 0x00000015ff051219 */ /* 0x000fce0000011604 */
.L_x_4552:
[----:B------:R-:W-:Y:S05]  /*2480*/  BSYNC B0 ;  /* 0x0000000000007941 */ /* 0x000fea0003800000 */
.L_x_4550:
[----:B------:R-:W-:-:S05]  /*2490*/  IMAD R5, R5, R15, R14 ;  /* 0x0000000f05057224 */ /* 0x000fca00078e020e */
[----:B------:R-:W-:Y:S02]  /*24a0*/  VIADDMNMX R0, R5, R15, R0, PT ;  /* 0x0000000f05007246 */ /* 0x000fe40003800100 */
[----:B------:R-:W-:-:S07]  /*24b0*/  VIMNMX R3, R3, R5, !PT ;  /* 0x0000000503037248 */ /* 0x000fce0007fe0100 */
.L_x_4549:
[C---:B------:R-:W-:Y:S02]  /*24c0*/  ISETP.GE.AND P6, PT, R13.reuse, 0x9, PT ;  /* 0x000000090d00780c */ /* 0x040fe40003fc6270 */
        /* <DEDUP_REMOVED lines=29> */
[C---:B------:R-:W-:Y:S02]  /*26a0*/  ISETP.LT.OR P2, PT, R0.reuse, 0x1a, P2 ;  /* 0x0000001a0000780c */ /* 0x040fe40001741670 */
        /* <DEDUP_REMOVED lines=81> */
[----:B------:R-:W-:Y:S02]  /*2bc0*/  ISETP.GT.AND P5, PT, R3, 0x59, !P5 ;  /* 0x000000590300780c */ /* 0x000fe40006fa4270 */
[----:B------:R-:W0:Y:S02]  /*2bd0*/  SHFL.IDX PT, R3, R2, 0x1, 0x1c1f ;  /* 0x003c1f0002037f89 */ /* 0x000e2400000e0000 */
[----:B------:R-:W-:-:S04]  /*2be0*/  ISETP.LT.OR P5, PT, R0, 0x5a, P5 ;  /* 0x0000005a0000780c */ /* 0x000fc80002fa1670 */
[----:B------:R-:W-:Y:S02]  /*2bf0*/  FSEL R69, R69, -INF , !P5 ;  /* 0xff80000045457808 */ /* 0x000fe40006800000 */
[----:B------:R-:W-:Y:S02]  /*2c00*/  LOP3.LUT P5, RZ, R16, 0x80000, RZ, 0xc0, !PT ;  /* 0x0008000010ff7812 */ /* 0x000fe400078ac0ff */
[----:B0-----:R-:W-:Y:S01]  /*2c10*/  VIADDMNMX R4, R3, R11, R10, PT ;  /* 0x0000000b03047246 */ /* 0x001fe2000380010a */
[----:B------:R-:W-:-:S10]  /*2c20*/  IMAD.IADD R10, R12, 0x1, R3 ;  /* 0x000000010c0a7824 */ /* 0x000fd400078e0203 */
[----:B------:R-:W-:Y:S05]  /*2c30*/  @!P5 BRA `(.L_x_4553) ;  /* 0x00000000005cd947 */ /* 0x000fea0003800000 */
        /* <DEDUP_REMOVED lines=13> */
.L_x_4555:
[----:B------:R-:W-:Y:S02]  /*2d10*/  ULDC UR4, c[0x0][0x9e4] ;  /* 0x0002790000047ab9 */ /* 0x000fe40000000800 */
[----:B------:R-:W-:-:S05]  /*2d20*/  IMAD.U32 R2, RZ, RZ, UR4 ;  /* 0x00000004ff027e24 */ /* 0x000fca000f8e00ff */
[----:B------:R-:W-:-:S13]  /*2d30*/  ISETP.NE.AND P5, PT, R2, 0x1, PT ;  /* 0x000000010200780c */ /* 0x000fda0003fa5270 */
[----:B------:R-:W0:Y:S02]  /*2d40*/  @P5 LDC.64 R12, c[0x0][0x9e8] ;  /* 0x00027a00ff0c5b82 */ /* 0x000e240000000a00 */
[----:B0-----:R-:W-:-:S05]  /*2d50*/  @P5 IMAD.HI.U32 R0, R3, R12, RZ ;  /* 0x0000000c03005227 */ /* 0x001fca00078e00ff */
[----:B------:R-:W-:-:S07]  /*2d60*/  @P5 SHF.R.U32.HI R3, RZ, R13, R0 ;  /* 0x0000000dff035219 */ /* 0x000fce0000011600 */
.L_x_4556:
[----:B------:R-:W-:Y:S05]  /*2d70*/  BSYNC B0 ;  /* 0x0000000000007941 */ /* 0x000fea0003800000 */
.L_x_4554:
[----:B------:R-:W-:-:S05]  /*2d80*/  IMAD R3, R3, R2, R14 ;  /* 0x0000000203037224 */ /* 0x000fca00078e020e */
[----:B------:R-:W-:Y:S02]  /*2d90*/  VIADDMNMX R4, R3, R2, R4, PT ;  /* 0x0000000203047246 */ /* 0x000fe40003800104 */
[----:B------:R-:W-:-:S07]  /*2da0*/  VIMNMX R10, R10, R3, !PT ;  /* 0x000000030a0a7248 */ /* 0x000fce0007fe0100 */
.L_x_4553:
[----:B------:R-:W-:Y:S01]  /*2db0*/  ISETP.GT.AND P1, PT, R10, 0x1, !P1 ;  /* 0x000000010a00780c */ /* 0x000fe20004f24270 */
[----:B------:R-:W-:Y:S01]  /*2dc0*/  ULDC UR4, c[0x0][0x988] ;  /* 0x0002620000047ab9 */ /* 0x000fe20000000800 */
[----:B------:R-:W-:Y:S02]  /*2dd0*/  FMNMX.FTZ R0, R85, R87, !PT ;  /* 0x0000005755007209 */ /* 0x000fe40007810000 */
[----:B------:R-:W-:Y:S02]  /*2de0*/  ISETP.LT.OR P1, PT, R4, 0x2, P1 ;  /* 0x000000020400780c */ /* 0x000fe40000f21670 */
[----:B------:R-:W-:Y:S02]  /*2df0*/  ISETP.GT.AND P6, PT, R10, 0x8, !P6 ;  /* 0x000000080a00780c */ /* 0x000fe400077c4270 */
[----:B------:R-:W-:Y:S02]  /*2e00*/  FSEL R73, R27, -INF , !P1 ;  /* 0xff8000001b497808 */ /* 0x000fe40004800000 */
[----:B------:R-:W-:-:S02]  /*2e10*/  ISETP.NE.AND P1, PT, R5, RZ, PT ;  /* 0x000000ff0500720c */ /* 0x000fc40003f25270 */
[----:B------:R-:W-:Y:S02]  /*2e20*/  FMNMX.FTZ R0, R89, R0, !PT ;  /* 0x0000000059007209 */ /* 0x000fe40007810000 */
[----:B------:R-:W-:Y:S02]  /*2e30*/  ISETP.GT.AND P1, PT, R10, 0x9, !P1 ;  /* 0x000000090a00780c */ /* 0x000fe40004f24270 */
[C---:B------:R-:W-:Y:S02]  /*2e40*/  ISETP.LT.OR P6, PT, R4.reuse, 0x9, P6 ;  /* 0x000000090400780c */ /* 0x040fe400037c1670 */
[----:B------:R-:W-:Y:S02]  /*2e50*/  ISETP.LT.OR P1, PT, R4, 0xa, P1 ;  /* 0x0000000a0400780c */ /* 0x000fe40000f21670 */
[----:B------:R-:W-:Y:S02]  /*2e60*/  FMNMX.FTZ R0, R91, R0, !PT ;  /* 0x000000005b007209 */ /* 0x000fe40007810000 */
[----:B------:R-:W-:-:S02]  /*2e70*/  FSEL R31, R31, -INF , !P1 ;  /* 0xff8000001f1f7808 */ /* 0x000fc40004800000 */
[----:B------:R-:W-:Y:S02]  /*2e80*/  ISETP.NE.AND P1, PT, R15, RZ, PT ;  /* 0x000000ff0f00720c */ /* 0x000fe40003f25270 */
[----:B------:R-:W-:Y:S02]  /*2e90*/  FSEL R75, R30, -INF , !P6 ;  /* 0xff8000001e4b7808 */ /* 0x000fe40007000000 */
[----:B------:R-:W-:Y:S02]  /*2ea0*/  ISETP.GT.AND P1, PT, R10, 0x10, !P1 ;  /* 0x000000100a00780c */ /* 0x000fe40004f24270 */
[----:B------:R-:W-:Y:S02]  /*2eb0*/  ISETP.NE.AND P6, PT, R28, RZ, PT ;  /* 0x000000ff1c00720c */ /* 0x000fe40003fc5270 */
[----:B------:R-:W-:Y:S02]  /*2ec0*/  ISETP.LT.OR P1, PT, R4, 0x11, P1 ;  /* 0x000000110400780c */ /* 0x000fe40000f21670 */
[----:B------:R-:W-:-:S02]  /*2ed0*/  FMNMX.FTZ R0, R93, R0, !PT ;  /* 0x000000005d007209 */ /* 0x000fc40007810000 */
[----:B------:R-:W-:Y:S02]  /*2ee0*/  FSEL R77, R34, -INF , !P1 ;  /* 0xff800000224d7808 */ /* 0x000fe40004800000 */
[----:B------:R-:W-:Y:S02]  /*2ef0*/  ISETP.NE.AND P1, PT, R20, RZ, PT ;  /* 0x000000ff1400720c */ /* 0x000fe40003f25270 */
[----:B------:R-:W-:Y:S02]  /*2f00*/  FMNMX.FTZ R0, R95, R0, !PT ;  /* 0x000000005f007209 */ /* 0x000fe40007810000 */
[----:B------:R-:W-:Y:S02]  /*2f10*/  ISETP.GT.AND P1, PT, R10, 0x11, !P1 ;  /* 0x000000110a00780c */ /* 0x000fe40004f24270 */
[----:B------:R-:W-:Y:S02]  /*2f20*/  ISETP.NE.AND P5, PT, R32, RZ, PT ;  /* 0x000000ff2000720c */ /* 0x000fe40003fa5270 */
        /* <DEDUP_REMOVED lines=41> */
[----:B------:R-:W-:Y:S02]  /*31c0*/  FMNMX.FTZ R0, R21, R0, !PT ;  /* 0x0000000015007209 */ /* 0x000fe40007810000 */
[----:B------:R-:W-:-:S02]  /*31d0*/  ISETP.NE.AND P1, PT, R78, RZ, PT ;  /* 0x000000ff4e00720c */ /* 0x000fc40003f25270 */
[----:B------:R-:W-:Y:S01]  /*31e0*/  FMNMX.FTZ R2, R69, R0, !PT ;  /* 0x0000000045027209 */ /* 0x000fe20007810000 */
[----:B------:R-:W-:Y:S01]  /*31f0*/  IMAD.U32 R0, RZ, RZ, UR4 ;  /* 0x00000004ff007e24 */ /* 0x000fe2000f8e00ff */
[C---:B------:R-:W-:Y:S02]  /*3200*/  ISETP.GT.AND P1, PT, R10.reuse, 0x30, !P1 ;  /* 0x000000300a00780c */ /* 0x040fe40004f24270 */
[----:B------:R-:W-:Y:S01]  /*3210*/  ISETP.GT.AND P4, PT, R10, RZ, !P4 ;  /* 0x000000ff0a00720c */ /* 0x000fe20006784270 */
[----:B------:R-:W0:Y:S01]  /*3220*/  SHFL.BFLY PT, R5, R2, 0x2, 0x1f ;  /* 0x0c401f0002057f89 */ /* 0x000e2200000e0000 */
[C---:B------:R-:W-:Y:S02]  /*3230*/  ISETP.LT.OR P1, PT, R4.reuse, 0x31, P1 ;  /* 0x000000310400780c */ /* 0x040fe40000f21670 */
[----:B------:R-:W-:Y:S02]  /*3240*/  ISETP.LT.OR P4, PT, R4, 0x1, P4 ;  /* 0x000000010400780c */ /* 0x000fe40002781670 */
[----:B------:R-:W-:-:S02]  /*3250*/  FSEL R83, R50, -INF , !P1 ;  /* 0xff80000032537808 */ /* 0x000fc40004800000 */
[----:B------:R-:W-:Y:S02]  /*3260*/  ISETP.NE.AND P1, PT, R48, RZ, PT ;  /* 0x000000ff3000720c */ /* 0x000fe40003f25270 */
[----:B------:R-:W-:Y:S02]  /*3270*/  FSEL R26, R26, -INF , !P4 ;  /* 0xff8000001a1a7808 */ /* 0x000fe40006000000 */
[----:B------:R-:W-:Y:S02]  /*3280*/  ISETP.GT.AND P1, PT, R10, 0x31, !P1 ;  /* 0x000000310a00780c */ /* 0x000fe40004f24270 */
[----:B------:R-:W-:Y:S02]  /*3290*/  ISETP.NE.AND P6, PT, R56, RZ, PT ;  /* 0x000000ff3800720c */ /* 0x000fe40003fc5270 */
[----:B------:R-:W-:Y:S02]  /*32a0*/  ISETP.LT.OR P1, PT, R4, 0x32, P1 ;  /* 0x000000320400780c */ /* 0x000fe40000f21670 */
[----:B------:R-:W-:-:S02]  /*32b0*/  ISETP.GT.AND P2, PT, R10, 0x51, !P2 ;  /* 0x000000510a00780c */ /* 0x000fc40005744270 */
[----:B------:R-:W-:Y:S02]  /*32c0*/  FSEL R51, R51, -INF , !P1 ;  /* 0xff80000033337808 */ /* 0x000fe40004800000 */
[----:B------:R-:W-:Y:S02]  /*32d0*/  ISETP.NE.AND P1, PT, R80, RZ, PT ;  /* 0x000000ff5000720c */ /* 0x000fe40003f25270 */
[C---:B------:R-:W-:Y:S02]  /*32e0*/  ISETP.GT.AND P3, PT, R10.reuse, 0x58, !P3 ;  /* 0x000000580a00780c */ /* 0x040fe40005f64270 */
[----:B------:R-:W-:Y:S02]  /*32f0*/  ISETP.GT.AND P1, PT, R10, 0x38, !P1 ;  /* 0x000000380a00780c */ /* 0x000fe40004f24270 */
[----:B0-----:R-:W-:Y:S02]  /*3300*/  FMNMX.FTZ R12, R2, R5, !PT ;  /* 0x00000005020c7209 */ /* 0x001fe40007810000 */
[----:B------:R-:W-:-:S02]  /*3310*/  FMNMX.FTZ R2, R26, R73, !PT ;  /* 0x000000491a027209 */ /* 0x000fc40007810000 */
[----:B------:R-:W-:Y:S01]  /*3320*/  ISETP.LT.OR P1, PT, R4, 0x39, P1 ;  /* 0x000000390400780c */ /* 0x000fe20000f21670 */
[----:B------:R-:W0:Y:S01]  /*3330*/  SHFL.BFLY PT, R5, R12, 0x1, 0x1f ;  /* 0x0c201f000c057f89 */ /* 0x000e2200000e0000 */
        /* <DEDUP_REMOVED lines=16> */
[----:B------:R-:W-:-:S02]  /*3440*/  ISETP.GT.AND P1, PT, R10, 0x41, !P6 ;  /* 0x000000410a00780c */ /* 0x000fc40007724270 */
[----:B------:R-:W-:Y:S02]  /*3450*/  FMNMX.FTZ R2, R43, R2, !PT ;  /* 0x000000022b027209 */ /* 0x000fe40007810000 */
[----:B------:R-:W-:Y:S02]  /*3460*/  ISETP.LT.OR P1, PT, R4, 0x42, P1 ;  /* 0x000000420400780c */ /* 0x000fe40000f21670 */
[----:B------:R-:W-:Y:S02]  /*3470*/  FMNMX.FTZ R2, R81, R2, !PT ;  /* 0x0000000251027209 */ /* 0x000fe40007810000 */
[----:B------:R-:W-:Y:S02]  /*3480*/  FSEL R59, R59, -INF , !P1 ;  /* 0xff8000003b3b7808 */ /* 0x000fe40004800000 */
[----:B------:R-:W-:Y:S02]  /*3490*/  FMNMX.FTZ R2, R47, R2, !PT ;  /* 0x000000022f027209 */ /* 0x000fe40007810000 */
[----:B------:R-:W-:-:S02]  /*34a0*/  ISETP.GT.AND P1, PT, R10, 0x48, !P5 ;  /* 0x000000480a00780c */ /* 0x000fc40006f24270 */
[----:B0-----:R-:W-:Y:S02]  /*34b0*/  FMNMX.FTZ R5, R12, R5, !PT ;  /* 0x000000050c057209 */ /* 0x001fe40007810000 */
[----:B------:R-:W-:Y:S02]  /*34c0*/  FMNMX.FTZ R2, R83, R2, !PT ;  /* 0x0000000253027209 */ /* 0x000fe40007810000 */
[----:B------:R-:W-:Y:S01]  /*34d0*/  ISETP.LT.OR P1, PT, R4, 0x49, P1 ;  /* 0x000000490400780c */ /* 0x000fe20000f21670 */
[----:B------:R-:W-:Y:S01]  /*34e0*/  FMUL.FTZ R13, R5, R0 ;  /* 0x00000000050d7220 */ /* 0x000fe20000410000 */
[----:B------:R-:W-:Y:S02]  /*34f0*/  FMNMX.FTZ R2, R51, R2, !PT ;  /* 0x0000000233027209 */ /* 0x000fe40007810000 */
[----:B------:R-:W-:Y:S02]  /*3500*/  FSEL R3, R62, -INF , !P1 ;  /* 0xff8000003e037808 */ /* 0x000fe40004800000 */
[----:B------:R-:W-:-:S02]  /*3510*/  FSETP.NEU.FTZ.AND P1, PT, R5, -INF , PT ;  /* 0xff8000000500780b */ /* 0x000fc40003f3d000 */
[----:B------:R-:W-:Y:S02]  /*3520*/  ISETP.NE.AND P5, PT, R60, RZ, PT ;  /* 0x000000ff3c00720c */ /* 0x000fe40003fa5270 */
[----:B------:R-:W-:Y:S02]  /*3530*/  FMNMX.FTZ R2, R15, R2, !PT ;  /* 0x000000020f027209 */ /* 0x000fe40007810000 */
[----:B------:R-:W-:Y:S02]  /*3540*/  FSEL R14, R13, RZ, P1 ;  /* 0x000000ff0d0e7208 */ /* 0x000fe40000800000 */
[----:B------:R-:W-:Y:S02]  /*3550*/  ISETP.GT.AND P1, PT, R10, 0x49, !P5 ;  /* 0x000000490a00780c */ /* 0x000fe40006f24270 */
[----:B------:R-:W-:Y:S01]  /*3560*/  FMNMX.FTZ R2, R55, R2, !PT ;  /* 0x0000000237027209 */ /* 0x000fe20007810000 */
[-CC-:B------:R-:W-:Y:S01]  /*3570*/  FFMA.FTZ R188, R85, R0.reuse, -R14.reuse ;  /* 0x0000000055bc7223 */ /* 0x180fe2000001080e */
[----:B------:R-:W-:Y:S01]  /*3580*/  ISETP.LT.OR P1, PT, R4, 0x4a, P1 ;  /* 0x0000004a0400780c */ /* 0x000fe20000f21670 */
[-CC-:B------:R-:W-:Y:S01]  /*3590*/  FFMA.FTZ R13, R87, R0.reuse, -R14.reuse ;  /* 0x00000000570d7223 */ /* 0x180fe2000001080e */
[----:B------:R-:W-:Y:S01]  /*35a0*/  ISETP.NE.AND P6, PT, R84, RZ, PT ;  /* 0x000000ff5400720c */ /* 0x000fe20003fc5270 */
[--C-:B------:R-:W-:Y:S01]  /*35b0*/  FFMA.FTZ R12, R91, R0, -R14.reuse ;  /* 0x000000005b0c7223 */ /* 0x100fe2000001080e */
[----:B------:R-:W-:Y:S01]  /*35c0*/  FMNMX.FTZ R2, R11, R2, !PT ;  /* 0x000000020b027209 */ /* 0x000fe20007810000 */
[-CC-:B------:R-:W-:Y:S01]  /*35d0*/  FFMA.FTZ R190, R89, R0.reuse, -R14.reuse ;  /* 0x0000000059be7223 */ /* 0x180fe2000001080e */
[----:B------:R-:W-:Y:S01]  /*35e0*/  FSEL R63, R63, -INF , !P1 ;  /* 0xff8000003f3f7808 */ /* 0x000fe20004800000 */
[----:B------:R-:W-:Y:S01]  /*35f0*/  MUFU.EX2 R188, R188 ;  /* 0x000000bc00bc7308 */ /* 0x000fe20000000800 */
[----:B------:R-:W-:Y:S01]  /*3600*/  ISETP.GT.AND P1, PT, R10, 0x50, !P6 ;  /* 0x000000500a00780c */ /* 0x000fe20007724270 */
[--C-:B------:R-:W-:Y:S01]  /*3610*/  FFMA.FTZ R20, R93, R0, -R14.reuse ;  /* 0x000000005d147223 */ /* 0x100fe2000001080e */
[----:B------:R-:W-:Y:S01]  /*3620*/  FMNMX.FTZ R2, R59, R2, !PT ;  /* 0x000000023b027209 */ /* 0x000fe20007810000 */
[-CC-:B------:R-:W-:Y:S01]  /*3630*/  FFMA.FTZ R28, R97, R0.reuse, -R14.reuse ;  /* 0x00000000611c7223 */ /* 0x180fe2000001080e */
[----:B------:R-:W-:Y:S01]  /*3640*/  ISETP.LT.OR P1, PT, R4, 0x51, P1 ;  /* 0x000000510400780c */ /* 0x000fe20000f21670 */
[--C-:B------:R-:W-:Y:S01]  /*3650*/  FFMA.FTZ R41, R41, R0, -R14.reuse ;  /* 0x0000000029297223 */ /* 0x100fe2000001080e */
[----:B------:R-:W-:Y:S01]  /*3660*/  FMNMX.FTZ R2, R3, R2, !PT ;  /* 0x0000000203027209 */ /* 0x000fe20007810000 */
[----:B------:R-:W-:Y:S01]  /*3670*/  MUFU.EX2 R13, R13 ;  /* 0x0000000d000d7308 */ /* 0x000fe20000000800 */
[----:B------:R-:W-:Y:S01]  /*3680*/  ISETP.NE.AND P5, PT, R24, RZ, PT ;  /* 0x000000ff1800720c */ /* 0x000fe20003fa5270 */
[-CC-:B------:R-:W-:Y:S01]  /*3690*/  FFMA.FTZ R24, R95, R0.reuse, -R14.reuse ;  /* 0x000000005f187223 */ /* 0x180fe2000001080e */
[----:B------:R-:W-:Y:S01]  /*36a0*/  ISETP.LT.OR P2, PT, R4, 0x52, P2 ;  /* 0x000000520400780c */ /* 0x000fe20001741670 */
[-CC-:B------:R-:W-:Y:S01]  /*36b0*/  FFMA.FTZ R49, R49, R0.reuse, -R14.reuse ;  /* 0x0000000031317223 */ /* 0x180fe2000001080e */
[----:B------:R-:W-:Y:S01]  /*36c0*/  FSEL R85, R66, -INF , !P1 ;  /* 0xff80000042557808 */ /* 0x000fe20004800000 */
[--C-:B------:R-:W-:Y:S01]  /*36d0*/  FFMA.FTZ R37, R37, R0, -R14.reuse ;  /* 0x0000000025257223 */ /* 0x100fe2000001080e */
[----:B------:R-:W-:Y:S01]  /*36e0*/  FMNMX.FTZ R2, R63, R2, !PT ;  /* 0x000000023f027209 */ /* 0x000fe20007810000 */
[----:B------:R0:W-:Y:S01]  /*36f0*/  MUFU.EX2 R91, R24 ;  /* 0x00000018005b7308 */ /* 0x0001e20000000800 */
[----:B------:R-:W-:Y:S01]  /*3700*/  ISETP.GT.AND P4, PT, R10, 0x59, !P5 ;  /* 0x000000590a00780c */ /* 0x000fe20006f84270 */
[-CC-:B------:R-:W-:Y:S01]  /*3710*/  FFMA.FTZ R10, R101, R0.reuse, -R14.reuse ;  /* 0x00000000650a7223 */ /* 0x180fe2000001080e */
[C---:B------:R-:W-:Y:S01]  /*3720*/  ISETP.LT.OR P3, PT, R4.reuse, 0x59, P3 ;  /* 0x000000590400780c */ /* 0x040fe20001f61670 */
[-CC-:B------:R-:W-:Y:S01]  /*3730*/  FFMA.FTZ R53, R53, R0.reuse, -R14.reuse ;  /* 0x0000000035357223 */ /* 0x180fe2000001080e */
[----:B------:R-:W-:Y:S01]  /*3740*/  FSEL R67, R67, -INF , !P2 ;  /* 0xff80000043437808 */ /* 0x000fe20005000000 */
[--C-:B------:R-:W-:Y:S01]  /*3750*/  FFMA.FTZ R33, R33, R0, -R14.reuse ;  /* 0x0000000021217223 */ /* 0x100fe2000001080e */
[----:B------:R-:W-:Y:S01]  /*3760*/  FMNMX.FTZ R2, R85, R2, !PT ;  /* 0x0000000255027209 */ /* 0x000fe20007810000 */
[----:B------:R-:W-:Y:S01]  /*3770*/  MUFU.EX2 R190, R190 ;  /* 0x000000be00be7308 */ /* 0x000fe20000000800 */
[----:B------:R-:W-:Y:S01]  /*3780*/  ISETP.LT.OR P4, PT, R4, 0x5a, P4 ;  /* 0x0000005a0400780c */ /* 0x000fe20002781670 */
[-CC-:B0-----:R-:W-:Y:S01]  /*3790*/  FFMA.FTZ R24, R45, R0.reuse, -R14.reuse ;  /* 0x000000002d187223 */ /* 0x181fe2000001080e */
[----:B------:R-:W-:Y:S01]  /*37a0*/  FSEL R87, R70, -INF , !P3 ;  /* 0xff80000046577808 */ /* 0x000fe20005800000 */
[--C-:B------:R-:W-:Y:S01]  /*37b0*/  FFMA.FTZ R4, R105, R0, -R14.reuse ;  /* 0x0000000069047223 */ /* 0x100fe2000001080e */
[----:B------:R-:W-:Y:S01]  /*37c0*/  FMNMX.FTZ R2, R67, R2, !PT ;  /* 0x0000000243027209 */ /* 0x000fe20007810000 */
[--C-:B------:R-:W-:Y:S01]  /*37d0*/  FFMA.FTZ R57, R57, R0, -R14.reuse ;  /* 0x0000000039397223 */ /* 0x100fe2000001080e */
[----:B------:R-:W-:Y:S01]  /*37e0*/  FSEL R71, R71, -INF , !P4 ;  /* 0xff80000047477808 */ /* 0x000fe20006000000 */
[----:B------:R-:W-:Y:S01]  /*37f0*/  MUFU.EX2 R182, R4 ;  /* 0x0000000400b67308 */ /* 0x000fe20000000800 */
[----:B------:R-:W-:Y:S01]  /*3800*/  FMNMX.FTZ R2, R87, R2, !PT ;  /* 0x0000000257027209 */ /* 0x000fe20007810000 */
[-CC-:B------:R-:W-:Y:S01]  /*3810*/  FFMA.FTZ R29, R29, R0.reuse, -R14.reuse ;  /* 0x000000001d1d7223 */ /* 0x180fe2000001080e */
[----:B------:R-:W-:Y:S01]  /*3820*/  ISETP.NE.AND P5, PT, R203, 0x1, PT ;  /* 0x00000001cb00780c */ /* 0x000fe20003fa5270 */
[--C-:B------:R-:W-:Y:S01]  /*3830*/  FFMA.FTZ R61, R61, R0, -R14.reuse ;  /* 0x000000003d3d7223 */ /* 0x100fe2000001080e */
[----:B------:R-:W-:Y:S01]  /*3840*/  FMNMX.FTZ R2, R71, R2, !PT ;  /* 0x0000000247027209 */ /* 0x000fe20007810000 */
[-CC-:B------:R-:W-:Y:S01]  /*3850*/  FFMA.FTZ R25, R25, R0.reuse, -R14.reuse ;  /* 0x0000000019197223 */ /* 0x180fe2000001080e */
[-CC-:B------:R-:W-:Y:S01]  /*3860*/  FFMA.FTZ R65, R65, R0.reuse, -R14.reuse ;  /* 0x0000000041417223 */ /* 0x180fe2000001080e */
[----:B------:R0:W-:Y:S01]  /*3870*/  MUFU.EX2 R89, R12 ;  /* 0x0000000c00597308 */ /* 0x0001e20000000800 */
[-CC-:B------:R-:W-:Y:S01]  /*3880*/  FFMA.FTZ R21, R21, R0.reuse, -R14.reuse ;  /* 0x0000000015157223 */ /* 0x180fe2000001080e */
[----:B------:R-:W1:Y:S06]  /*3890*/  SHFL.BFLY PT, R45, R2, 0x2, 0x1f ;  /* 0x0c401f00022d7f89 */ /* 0x000e6c00000e0000 */
[----:B------:R-:W2:Y:S01]  /*38a0*/  MUFU.EX2 R20, R20 ;  /* 0x0000001400147308 */ /* 0x000ea20000000800 */
[-CC-:B0-----:R-:W-:Y:S01]  /*38b0*/  FFMA.FTZ R12, R99, R0.reuse, -R14.reuse ;  /* 0x00000000630c7223 */ /* 0x181fe2000001080e */
[----:B------:R-:W0:Y:S06]  /*38c0*/  @P5 LDC R46, c[0x0][0x450] ;  /* 0x00011400ff2e5b82 */ /* 0x000e2c0000000800 */
[----:B------:R3:W-:Y:S08]  /*38d0*/  MUFU.EX2 R93, R12 ;  /* 0x0000000c005d7308 */ /* 0x0007f00000000800 */
[----:B------:R-:W4:Y:S01]  /*38e0*/  MUFU.EX2 R28, R28 ;  /* 0x0000001c001c7308 */ /* 0x000f220000000800 */
[-CC-:B---3--:R-:W-:Y:S01]  /*38f0*/  FFMA.FTZ R12, R103, R0.reuse, -R14.reuse ;  /* 0x00000000670c7223 */ /* 0x188fe2000001080e */
[----:B-1----:R-:W-:Y:S01]  /*3900*/  FMNMX.FTZ R45, R2, R45, !PT ;  /* 0x0000002d022d7209 */ /* 0x002fe20007810000 */
[----:B------:R-:W-:Y:S01]  /*3910*/  FFMA.FTZ R14, R69, R0, -R14 ;  /* 0x00000000450e7223 */ /* 0x000fe2000001080e */
[----:B--2---:R-:W-:-:S03]  /*3920*/  F2FP.F16.F32.PACK_AB R184, R91, R20 ;  /* 0x000000145bb8723e */ /* 0x004fc600000000ff */
[----:B------:R-:W1:Y:S01]  /*3930*/  SHFL.BFLY PT, R4, R45, 0x1, 0x1f ;  /* 0x0c201f002d047f89 */ /* 0x000e6200000e0000 */
[----:B------:R-:W-:Y:S08]  /*3940*/  MUFU.EX2 R95, R12 ;  /* 0x0000000c005f7308 */ /* 0x000ff00000000800 */
[----:B------:R-:W2:Y:S01]  /*3950*/  MUFU.EX2 R10, R10 ;  /* 0x0000000a000a7308 */ /* 0x000ea20000000800 */
[----:B----4-:R-:W-:-:S07]  /*3960*/  F2FP.F16.F32.PACK_AB R186, R93, R28 ;  /* 0x0000001c5dba723e */ /* 0x010fce00000000ff */
[----:B------:R-:W-:Y:S01]  /*3970*/  MUFU.EX2 R97, R24 ;  /* 0x0000001800617308 */ /* 0x000fe20000000800 */
[----:B-1----:R-:W-:-:S07]  /*3980*/  FMNMX.FTZ R4, R45, R4, !PT ;  /* 0x000000042d047209 */ /* 0x002fce0007810000 */
[----:B------:R-:W-:Y:S01]  /*3990*/  MUFU.EX2 R41, R41 ;  /* 0x0000002900297308 */ /* 0x000fe20000000800 */
[----:B--2---:R-:W-:Y:S02]  /*39a0*/  F2FP.F16.F32.PACK_AB R180, R95, R10 ;  /* 0x0000000a5fb4723e */ /* 0x004fe400000000ff */
[C---:B------:R-:W-:Y:S01]  /*39b0*/  FSETP.NEU.FTZ.AND P1, PT, R4.reuse, -INF , PT ;  /* 0xff8000000400780b */ /* 0x040fe20003f3d000 */
[----:B------:R-:W-:-:S04]  /*39c0*/  FMUL.FTZ R2, R4, R0 ;  /* 0x0000000004027220 */ /* 0x000fc80000410000 */
[----:B------:R-:W-:Y:S01]  /*39d0*/  MUFU.EX2 R176, R49 ;  /* 0x0000003100b07308 */ /* 0x000fe20000000800 */
        /* <DEDUP_REMOVED lines=22> */
[-CC-:B------:R-:W-:Y:S01]  /*3b40*/  FFMA.FTZ R63, R63, R0.reuse, -R2.reuse ;  /* 0x000000003f3f7223 */ /* 0x180fe20000010802 */
[----:B------:R2:W-:Y:S01]  /*3b50*/  MUFU.EX2 R12, R31 ;  /* 0x0000001f000c7308 */ /* 0x0005e20000000800 */
[-CC-:B------:R-:W-:Y:S01]  /*3b60*/  FFMA.FTZ R85, R85, R0.reuse, -R2.reuse ;  /* 0x0000000055557223 */ /* 0x180fe20000010802 */
[-CC-:B------:R-:W-:Y:S01]  /*3b70*/  FFMA.FTZ R67, R67, R0.reuse, -R2.reuse ;  /* 0x0000000043437223 */ /* 0x180fe20000010802 */
[-CC-:B------:R-:W-:Y:S01]  /*3b80*/  FFMA.FTZ R87, R87, R0.reuse, -R2.reuse ;  /* 0x0000000057577223 */ /* 0x180fe20000010802 */
[----:B------:R-:W-:-:S04]  /*3b90*/  FFMA.FTZ R71, R71, R0, -R2 ;  /* 0x0000000047477223 */ /* 0x000fc80000010802 */
[----:B------:R-:W3:Y:S01]  /*3ba0*/  MUFU.EX2 R75, R75 ;  /* 0x0000004b004b7308 */ /* 0x000ee20000000800 */
[----:B--2---:R-:W-:Y:S01]  /*3bb0*/  FADD.FTZ R31, R188, R13 ;  /* 0x0000000dbc1f7221 */ /* 0x004fe20000010000 */
[----:B------:R-:W-:Y:S02]  /*3bc0*/  F2FP.F16.F32.PACK_AB R188, R13, R188 ;  /* 0x000000bc0dbc723e */ /* 0x000fe400000000ff */
[----:B-1----:R-:W-:Y:S01]  /*3bd0*/  F2FP.F16.F32.PACK_AB R189, R73, R26 ;  /* 0x0000001a49bd723e */ /* 0x002fe200000000ff */
[----:B------:R-:W-:Y:S01]  /*3be0*/  FADD.FTZ R38, R190, R31 ;  /* 0x0000001fbe267221 */ /* 0x000fe20000010000 */
[C---:B------:R-:W-:Y:S02]  /*3bf0*/  F2FP.F16.F32.PACK_AB R190, R89.reuse, R190 ;  /* 0x000000be59be723e */ /* 0x040fe400000000ff */
[----:B------:R-:W1:Y:S01]  /*3c00*/  MUFU.EX2 R77, R77 ;  /* 0x0000004d004d7308 */ /* 0x000e620000000800 */
[----:B------:R-:W-:Y:S01]  /*3c10*/  FADD.FTZ R31, R89, R38 ;  /* 0x00000026591f7221 */ /* 0x000fe20000010000 */
[----:B------:R-:W-:-:S03]  /*3c20*/  FADD.FTZ R38, R26, R73 ;  /* 0x000000491a267221 */ /* 0x000fc60000010000 */
[----:B------:R-:W-:-:S03]  /*3c30*/  FADD.FTZ R40, R20, R31 ;  /* 0x0000001f14287221 */ /* 0x000fc60000010000 */
[----:B------:R2:W4:Y:S01]  /*3c40*/  MUFU.EX2 R24, R35 ;  /* 0x0000002300187308 */ /* 0x0005220000000800 */
[----:B---3--:R-:W-:Y:S01]  /*3c50*/  FADD.FTZ R31, R75, R38 ;  /* 0x000000264b1f7221 */ /* 0x008fe20000010000 */
[----:B------:R-:W-:-:S06]  /*3c60*/  F2FP.F16.F32.PACK_AB R191, R12, R75 ;  /* 0x0000004b0cbf723e */ /* 0x000fcc00000000ff */
[----:B------:R-:W3:Y:S01]  /*3c70*/  MUFU.EX2 R27, R27 ;  /* 0x0000001b001b7308 */ /* 0x000ee20000000800 */
[----:B--2---:R-:W-:Y:S01]  /*3c80*/  FADD.FTZ R35, R91, R40 ;  /* 0x000000285b237221 */ /* 0x004fe20000010000 */
[----:B------:R-:W-:-:S03]  /*3c90*/  FADD.FTZ R40, R12, R31 ;  /* 0x0000001f0c287221 */ /* 0x000fc60000010000 */
[----:B------:R-:W-:Y:S01]  /*3ca0*/  FADD.FTZ R42, R28, R35 ;  /* 0x000000231c2a7221 */ /* 0x000fe20000010000 */
[----:B-1----:R-:W-:Y:S02]  /*3cb0*/  FADD.FTZ R31, R77, R40 ;  /* 0x000000284d1f7221 */ /* 0x002fe40000010000 */
[----:B------:R1:W2:Y:S01]  /*3cc0*/  MUFU.EX2 R30, R39 ;  /* 0x00000027001e7308 */ /* 0x0002a20000000800 */
[----:B------:R-:W-:Y:S01]  /*3cd0*/  FADD.FTZ R35, R93, R42 ;  /* 0x0000002a5d237221 */ /* 0x000fe20000010000 */
[C---:B----4-:R-:W-:Y:S01]  /*3ce0*/  FADD.FTZ R40, R24.reuse, R31 ;  /* 0x0000001f18287221 */ /* 0x050fe20000010000 */
[----:B------:R-:W-:Y:S02]  /*3cf0*/  F2FP.F16.F32.PACK_AB R185, R24, R77 ;  /* 0x0000004d18b9723e */ /* 0x000fe400000000ff */
[----:B------:R-:W-:-:S03]  /*3d00*/  FADD.FTZ R42, R10, R35 ;  /* 0x000000230a2a7221 */ /* 0x000fc60000010000 */
[----:B------:R-:W-:Y:S01]  /*3d10*/  MUFU.EX2 R79, R79 ;  /* 0x0000004f004f7308 */ /* 0x000fe20000000800 */
[----:B------:R-:W-:Y:S01]  /*3d20*/  FADD.FTZ R35, R95, R42 ;  /* 0x0000002a5f237221 */ /* 0x000fe20000010000 */
[----:B---3--:R-:W-:Y:S01]  /*3d30*/  FADD.FTZ R31, R27, R40 ;  /* 0x000000281b1f7221 */ /* 0x008fe20000010000 */
[----:B-1----:R-:W-:Y:S02]  /*3d40*/  IMAD.MOV.U32 R39, RZ, RZ, R22 ;  /* 0x000000ffff277224 */ /* 0x002fe400078e0016 */
[----:B------:R-:W-:Y:S01]  /*3d50*/  FADD.FTZ R44, R182, R35 ;  /* 0x00000023b62c7221 */ /* 0x000fe20000010000 */
[C---:B------:R-:W-:Y:S02]  /*3d60*/  F2FP.F16.F32.PACK_AB R182, R97.reuse, R182 ;  /* 0x000000b661b6723e */ /* 0x040fe400000000ff */
[----:B------:R1:W3:Y:S01]  /*3d70*/  MUFU.EX2 R32, R43 ;  /* 0x0000002b00207308 */ /* 0x0002e20000000800 */
[C---:B--2---:R-:W-:Y:S01]  /*3d80*/  FADD.FTZ R42, R30.reuse, R31 ;  /* 0x0000001f1e2a7221 */ /* 0x044fe20000010000 */
[----:B------:R-:W-:Y:S01]  /*3d90*/  FADD.FTZ R44, R97, R44 ;  /* 0x0000002c612c7221 */ /* 0x000fe20000010000 */
[----:B------:R-:W-:-:S03]  /*3da0*/  F2FP.F16.F32.PACK_AB R187, R30, R27 ;  /* 0x0000001b1ebb723e */ /* 0x000fc600000000ff */
[----:B------:R-:W-:Y:S02]  /*3db0*/  FADD.FTZ R31, R41, R44 ;  /* 0x0000002c291f7221 */ /* 0x000fe40000010000 */
[----:B------:R-:W-:Y:S01]  /*3dc0*/  MUFU.EX2 R81, R81 ;  /* 0x0000005100517308 */ /* 0x000fe20000000800 */
[----:B-1----:R-:W1:Y:S01]  /*3dd0*/  @P5 LDC R43, c[0x0][0x44c] ;  /* 0x00011300ff2b5b82 */ /* 0x002e620000000800 */
[C---:B------:R-:W-:Y:S01]  /*3de0*/  FADD.FTZ R44, R176.reuse, R31 ;  /* 0x0000001fb02c7221 */ /* 0x040fe20000010000 */
[----:B------:R-:W-:-:S05]  /*3df0*/  F2FP.F16.F32.PACK_AB R176, R176, R41 ;  /* 0x00000029b0b0723e */ /* 0x000fca00000000ff */
[----:B------:R-:W2:Y:S01]  /*3e00*/  MUFU.EX2 R37, R37 ;  /* 0x0000002500257308 */ /* 0x000ea20000000800 */
[----:B---3--:R-:W-:-:S07]  /*3e10*/  F2FP.F16.F32.PACK_AB R181, R32, R79 ;  /* 0x0000004f20b5723e */ /* 0x008fce00000000ff */
[----:B------:R-:W3:Y:S08]  /*3e20*/  MUFU.EX2 R34, R47 ;  /* 0x0000002f00227308 */ /* 0x000ef00000000800 */
[----:B------:R-:W4:Y:S01]  /*3e30*/  MUFU.EX2 R178, R53 ;  /* 0x0000003500b27308 */ /* 0x000f220000000800 */
[----:B--2---:R-:W-:Y:S01]  /*3e40*/  FADD.FTZ R31, R37, R44 ;  /* 0x0000002c251f7221 */ /* 0x004fe20000010000 */
[----:B-1----:R-:W-:-:S05]  /*3e50*/  @P5 IMAD.HI.U32 R43, R22, R43, RZ ;  /* 0x0000002b162b5227 */ /* 0x002fca00078e00ff */
[----:B0-----:R-:W-:Y:S01]  /*3e60*/  @P5 SHF.R.U32.HI R39, RZ, R46, R43 ;  /* 0x0000002eff275219 */ /* 0x001fe2000001162b */
[----:B------:R-:W0:Y:S01]  /*3e70*/  MUFU.EX2 R83, R83 ;  /* 0x0000005300537308 */ /* 0x000e220000000800 */
[----:B------:R-:W-:Y:S02]  /*3e80*/  LOP3.LUT P5, RZ, R16, 0x80000, RZ, 0xc0, !PT ;  /* 0x0008000010ff7812 */ /* 0x000fe400078ac0ff */
[----:B---3--:R-:W-:Y:S01]  /*3e90*/  F2FP.F16.F32.PACK_AB R183, R34, R81 ;  /* 0x0000005122b7723e */ /* 0x008fe200000000ff */
[----:B------:R-:W-:-:S04]  /*3ea0*/  IMAD.IADD R74, R74, 0x1, R39 ;  /* 0x000000014a4a7824 */ /* 0x000fc800078e0227 */
[----:B------:R1:W-:Y:S01]  /*3eb0*/  MUFU.EX2 R173, R11 ;  /* 0x0000000b00ad7308 */ /* 0x0003e20000000800 */
[C---:B----4-:R-:W-:Y:S01]  /*3ec0*/  FADD.FTZ R44, R178.reuse, R31 ;  /* 0x0000001fb22c7221 */ /* 0x050fe20000010000 */
[----:B------:R-:W-:-:S06]  /*3ed0*/  F2FP.F16.F32.PACK_AB R178, R178, R37 ;  /* 0x00000025b2b2723e */ /* 0x000fcc00000000ff */
[----:B------:R-:W2:Y:S01]  /*3ee0*/  MUFU.EX2 R33, R33 ;  /* 0x0000002100217308 */ /* 0x000ea20000000800 */
[----:B-1----:R-:W-:-:S04]  /*3ef0*/  FADD.FTZ R11, R79, R42 ;  /* 0x0000002a4f0b7221 */ /* 0x002fc80000010000 */
[----:B------:R-:W-:-:S03]  /*3f00*/  FADD.FTZ R42, R32, R11 ;  /* 0x0000000b202a7221 */ /* 0x000fc60000010000 */
[----:B------:R-:W1:Y:S01]  /*3f10*/  MUFU.EX2 R36, R51 ;  /* 0x0000003300247308 */ /* 0x000e620000000800 */
[----:B------:R-:W-:-:S04]  /*3f20*/  FADD.FTZ R11, R81, R42 ;  /* 0x0000002a510b7221 */ /* 0x000fc80000010000 */
[----:B------:R-:W-:-:S03]  /*3f30*/  FADD.FTZ R42, R34, R11 ;  /* 0x0000000b222a7221 */ /* 0x000fc60000010000 */
[----:B------:R-:W3:Y:S01]  /*3f40*/  MUFU.EX2 R172, R57 ;  /* 0x0000003900ac7308 */ /* 0x000ee20000000800 */
[----:B0-----:R-:W-:Y:S01]  /*3f50*/  FADD.FTZ R11, R83, R42 ;  /* 0x0000002a530b7221 */ /* 0x001fe20000010000 */
[----:B--2---:R-:W-:-:S06]  /*3f60*/  FADD.FTZ R13, R33, R44 ;  /* 0x0000002c210d7221 */ /* 0x004fcc0000010000 */
[----:B------:R-:W0:Y:S01]  /*3f70*/  MUFU.EX2 R15, R15 ;  /* 0x0000000f000f7308 */ /* 0x000e220000000800 */
[C---:B-1----:R-:W-:Y:S01]  /*3f80*/  FADD.FTZ R42, R36.reuse, R11 ;  /* 0x0000000b242a7221 */ /* 0x042fe20000010000 */
[----:B------:R-:W-:-:S06]  /*3f90*/  F2FP.F16.F32.PACK_AB R177, R36, R83 ;  /* 0x0000005324b1723e */ /* 0x000fcc00000000ff */
[----:B------:R-:W1:Y:S01]  /*3fa0*/  MUFU.EX2 R29, R29 ;  /* 0x0000001d001d7308 */ /* 0x000e620000000800 */
[C---:B---3--:R-:W-:Y:S01]  /*3fb0*/  FADD.FTZ R44, R172.reuse, R13 ;  /* 0x0000000dac2c7221 */ /* 0x048fe20000010000 */
[----:B------:R-:W-:-:S06]  /*3fc0*/  F2FP.F16.F32.PACK_AB R172, R172, R33 ;  /* 0x00000021acac723e */ /* 0x000fcc00000000ff */
[----:B------:R-:W2:Y:S01]  /*3fd0*/  MUFU.EX2 R38, R55 ;  /* 0x0000003700267308 */ /* 0x000ea20000000800 */
[----:B0-----:R-:W-:-:S07]  /*3fe0*/  FADD.FTZ R11, R15, R42 ;  /* 0x0000002a0f0b7221 */ /* 0x001fce0000010000 */
[----:B------:R-:W0:Y:S01]  /*3ff0*/  MUFU.EX2 R174, R61 ;  /* 0x0000003d00ae7308 */ /* 0x000e220000000800 */
[----:B-1----:R-:W-:-:S07]  /*4000*/  FADD.FTZ R13, R29, R44 ;  /* 0x0000002c1d0d7221 */ /* 0x002fce0000010000 */
[----:B------:R-:W1:Y:S01]  /*4010*/  MUFU.EX2 R25, R25 ;  /* 0x0000001900197308 */ /* 0x000e620000000800 */
[C---:B--2---:R-:W-:Y:S01]  /*4020*/  FADD.FTZ R20, R38.reuse, R11 ;  /* 0x0000000b26147221 */ /* 0x044fe20000010000 */
[----:B------:R-:W-:Y:S01]  /*4030*/  F2FP.F16.F32.PACK_AB R179, R38, R15 ;  /* 0x0000000f26b3723e */ /* 0x000fe200000000ff */
[----:B------:R-:W-:Y:S02]  /*4040*/  VIADD R15, R72, 0xfffffffe ;  /* 0xfffffffe480f7836 */ /* 0x000fe40000000000 */
[----:B------:R-:W-:-:S03]  /*4050*/  FADD.FTZ R11, R173, R20 ;  /* 0x00000014ad0b7221 */ /* 0x000fc60000010000 */
        /* <DEDUP_REMOVED lines=11> */
[----:B------:R-:W0:Y:S01]  /*4110*/  MUFU.EX2 R2, R63 ;  /* 0x0000003f00027308 */ /* 0x000e220000000800 */
[----:B-1----:R-:W-:-:S07]  /*4120*/  FADD.FTZ R11, R3, R20 ;  /* 0x00000014030b7221 */ /* 0x002fce0000010000 */
[----:B------:R-:W1:Y:S01]  /*4130*/  MUFU.EX2 R14, R14 ;  /* 0x0000000e000e7308 */ /* 0x000e620000000800 */
[----:B--2---:R-:W-:-:S07]  /*4140*/  FADD.FTZ R13, R21, R28 ;  /* 0x0000001c150d7221 */ /* 0x004fce0000010000 */
[----:B------:R-:W2:Y:S01]  /*4150*/  MUFU.EX2 R85, R85 ;  /* 0x0000005500557308 */ /* 0x000ea20000000800 */
[C---:B0-----:R-:W-:Y:S01]  /*4160*/  FADD.FTZ R28, R2.reuse, R11 ;  /* 0x0000000b021c7221 */ /* 0x041fe20000010000 */
[----:B------:R-:W-:Y:S01]  /*4170*/  F2FP.F16.F32.PACK_AB R175, R2, R3 ;  /* 0x0000000302af723e */ /* 0x000fe200000000ff */
[----:B------:R-:W-:-:S05]  /*4180*/  VIADD R2, R74, UR5 ;  /* 0x000000054a027c36 */ /* 0x000fca0008000000 */
[----:B------:R-:W0:Y:S01]  /*4190*/  MUFU.EX2 R10, R67 ;  /* 0x00000043000a7308 */ /* 0x000e220000000800 */
[C---:B-1----:R-:W-:Y:S01]  /*41a0*/  FADD.FTZ R11, R14.reuse, R13 ;  /* 0x0000000d0e0b7221 */ /* 0x042fe20000010000 */
[----:B------:R-:W-:-:S06]  /*41b0*/  F2FP.F16.F32.PACK_AB R170, R14, R21 ;  /* 0x000000150eaa723e */ /* 0x000fcc00000000ff */
[----:B------:R-:W1:Y:S01]  /*41c0*/  MUFU.EX2 R87, R87 ;  /* 0x0000005700577308 */ /* 0x000e620000000800 */
[----:B--2---:R-:W-:-:S07]  /*41d0*/  FADD.FTZ R13, R85, R28 ;  /* 0x0000001c550d7221 */ /* 0x004fce0000010000 */
[----:B------:R-:W2:Y:S01]  /*41e0*/  MUFU.EX2 R20, R71 ;  /* 0x0000004700147308 */ /* 0x000ea20000000800 */
[C---:B0-----:R-:W-:Y:S01]  /*41f0*/  FADD.FTZ R12, R10.reuse, R13 ;  /* 0x0000000d0a0c7221 */ /* 0x041fe20000010000 */
[----:B------:R-:W-:-:S03]  /*4200*/  F2FP.F16.F32.PACK_AB R169, R10, R85 ;  /* 0x000000550aa9723e */ /* 0x000fc600000000ff */
[----:B-1----:R-:W-:-:S04]  /*4210*/  FADD.FTZ R13, R87, R12 ;  /* 0x0000000c570d7221 */ /* 0x002fc80000010000 */
[C---:B--2---:R-:W-:Y:S01]  /*4220*/  FADD.FTZ R10, R20.reuse, R13 ;  /* 0x0000000d140a7221 */ /* 0x044fe20000010000 */
[----:B------:R-:W-:Y:S01]  /*4230*/  F2FP.F16.F32.PACK_AB R171, R20, R87 ;  /* 0x0000005714ab723e */ /* 0x000fe200000000ff */
[----:B------:R-:W-:Y:S06]  /*4240*/  @!P5 BRA `(.L_x_4557) ;  /* 0x000000000048d947 */ /* 0x000fec0003800000 */
[C---:B------:R-:W-:Y:S01]  /*4250*/  ISETP.GT.AND P1, PT, R74.reuse, RZ, PT ;  /* 0x000000ff4a00720c */ /* 0x040fe20003f24270 */
[----:B------:R-:W-:-:S12]  /*4260*/  VIADD R3, R74, 0xffffffff ;  /* 0xffffffff4a037836 */ /* 0x000fd80000000000 */
[----:B------:R-:W-:Y:S05]  /*4270*/  @P1 BRA `(.L_x_4558) ;  /* 0x0000000000201947 */ /* 0x000fea0003800000 */
[----:B------:R-:W0:Y:S01]  /*4280*/  LDC R14, c[0x0][0x9e4] ;  /* 0x00027900ff0e7b82 */ /* 0x000e220000000800 */
[----:B------:R-:W-:Y:S01]  /*4290*/  IMAD.MOV R3, RZ, RZ, -R74 ;  /* 0x000000ffff037224 */ /* 0x000fe200078e0a4a */
[----:B0-----:R-:W-:-:S13]  /*42a0*/  ISETP.NE.AND P1, PT, R14, 0x1, PT ;  /* 0x000000010e00780c */ /* 0x001fda0003f25270 */
[----:B------:R-:W0:Y:S02]  /*42b0*/  @P1 LDC.64 R12, c[0x0][0x9e8] ;  /* 0x00027a00ff0c1b82 */ /* 0x000e240000000a00 */
[----:B0-----:R-:W-:-:S05]  /*42c0*/  @P1 IMAD.HI.U32 R12, R3, R12, RZ ;  /* 0x0000000c030c1227 */ /* 0x001fca00078e00ff */
[----:B------:R-:W-:-:S04]  /*42d0*/  @P1 SHF.R.U32.HI R3, RZ, R13, R12 ;  /* 0x0000000dff031219 */ /* 0x000fc8000001160c */
[----:B------:R-:W-:Y:S01]  /*42e0*/  LOP3.LUT R3, RZ, R3, RZ, 0x33, !PT ;  /* 0x00000003ff037212 */ /* 0x000fe200078e33ff */
[----:B------:R-:W-:Y:S06]  /*42f0*/  BRA `(.L_x_4559) ;  /* 0x0000000000147947 */ /* 0x000fec0003800000 */
.L_x_4558:
[----:B------:R-:W0:Y:S02]  /*4300*/  LDC R14, c[0x0][0x9e4] ;  /* 0x00027900ff0e7b82 */ /* 0x000e240000000800 */
[----:B0-----:R-:W-:-:S13]  /*4310*/  ISETP.NE.AND P1, PT, R14, 0x1, PT ;  /* 0x000000010e00780c */ /* 0x001fda0003f25270 */
[----:B------:R-:W0:Y:S02]  /*4320*/  @P1 LDC.64 R12, c[0x0][0x9e8] ;  /* 0x00027a00ff0c1b82 */ /* 0x000e240000000a00 */
[----:B0-----:R-:W-:-:S05]  /*4330*/  @P1 IMAD.HI.U32 R12, R3, R12, RZ ;  /* 0x0000000c030c1227 */ /* 0x001fca00078e00ff */
[----:B------:R-:W-:-:S07]  /*4340*/  @P1 SHF.R.U32.HI R3, RZ, R13, R12 ;  /* 0x0000000dff031219 */ /* 0x000fce000001160c */
.L_x_4559:
[----:B------:R-:W-:-:S05]  /*4350*/  IMAD R3, R3, R14, R14 ;  /* 0x0000000e03037224 */ /* 0x000fca00078e020e */
[----:B------:R-:W-:-:S07]  /*4360*/  VIMNMX R2, R2, R3, PT ;  /* 0x0000000302027248 */ /* 0x000fce0003fe0100 */
.L_x_4557:
[----:B------:R-:W-:Y:S01]  /*4370*/  IMAD.HI R12, R2, 0x2aaaaaab, RZ ;  /* 0x2aaaaaab020c7827 */ /* 0x000fe200078e02ff */
[----:B------:R-:W-:Y:S02]  /*4380*/  CS2R R118, SRZ ;  /* 0x0000000000767805 */ /* 0x000fe4000001ff00 */
[----:B------:R-:W-:Y:S02]  /*4390*/  CS2R R116, SRZ ;  /* 0x0000000000747805 */ /* 0x000fe4000001ff00 */
[----:B------:R-:W-:Y:S01]  /*43a0*/  CS2R R114, SRZ ;  /* 0x0000000000727805 */ /* 0x000fe2000001ff00 */
[----:B------:R-:W-:Y:S01]  /*43b0*/  IMAD.MOV.U32 R3, RZ, RZ, 0x3f800000 ;  /* 0x3f800000ff037424 */ /* 0x000fe200078e00ff */
[----:B------:R-:W-:Y:S01]  /*43c0*/  SHF.R.U32.HI R13, RZ, 0x1f, R12 ;  /* 0x0000001fff0d7819 */ /* 0x000fe2000001160c */
[----:B------:R-:W-:Y:S01]  /*43d0*/  IMAD.MOV.U32 R2, RZ, RZ, 0x3f800000 ;  /* 0x3f800000ff027424 */ /* 0x000fe200078e00ff */
[----:B------:R-:W-:Y:S02]  /*43e0*/  CS2R R112, SRZ ;  /* 0x0000000000707805 */ /* 0x000fe4000001ff00 */
[----:B------:R-:W-:-:S02]  /*43f0*/  CS2R R110, SRZ ;  /* 0x00000000006e7805 */ /* 0x000fc4000001ff00 */
[----:B------:R-:W-:Y:S02]  /*4400*/  LEA.HI.SX32 R13, R12, R13, 0x1c ;  /* 0x0000000d0c0d7211 */ /* 0x000fe400078fe2ff */
[----:B------:R-:W-:Y:S02]  /*4410*/  CS2R R108, SRZ ;  /* 0x00000000006c7805 */ /* 0x000fe4000001ff00 */
[----:B------:R-:W-:Y:S02]  /*4420*/  CS2R R106, SRZ ;  /* 0x00000000006a7805 */ /* 0x000fe4000001ff00 */
[----:B------:R-:W-:Y:S02]  /*4430*/  CS2R R104, SRZ ;  /* 0x0000000000687805 */ /* 0x000fe4000001ff00 */
[----:B------:R-:W-:Y:S02]  /*4440*/  VIMNMX R14, R194, R13, !PT ;  /* 0x0000000dc20e7248 */ /* 0x000fe40007fe0100 */
[----:B------:R-:W-:-:S02]  /*4450*/  CS2R R102, SRZ ;  /* 0x0000000000667805 */ /* 0x000fc4000001ff00 */
[----:B------:R-:W-:Y:S02]  /*4460*/  CS2R R100, SRZ ;  /* 0x0000000000647805 */ /* 0x000fe4000001ff00 */
[----:B------:R-:W-:Y:S02]  /*4470*/  CS2R R98, SRZ ;  /* 0x0000000000627805 */ /* 0x000fe4000001ff00 */
[----:B------:R-:W-:Y:S02]  /*4480*/  ISETP.GE.AND P1, PT, R15, R14, PT ;  /* 0x0000000e0f00720c */ /* 0x000fe40003f26270 */
        /* <DEDUP_REMOVED lines=47> */
.L_x_4579:
[----:B------:R-:W-:-:S04]  /*4780*/  UISETP.NE.AND UP0, UPT, UR4, 0x1, UPT ;  /* 0x000000010400788c */ /* 0x000fc8000bf05270 */
[----:B------:R-:W-:-:S04]  /*4790*/  USEL UR38, URZ, 0x1, UP0 ;  /* 0x000000013f267887 */ /* 0x000fc80008000000 */
[----:B------:R-:W-:Y:S01]  /*47a0*/  ULOP3.LUT UR38, UR7, UR38, URZ, 0x3c, !UPT ;  /* 0x0000002607267292 */ /* 0x000fe2000f8e3c3f */
[----:B------:R-:W-:Y:S11]  /*47b0*/  @!P0 BRA `(.L_x_4561) ;  /* 0x0000000000048947 */ /* 0x000ff60003800000 */
[----:B------:R-:W-:Y:S01]  /*47c0*/  BPT.TRAP 0x1 ;  /* 0x000000040000795c */ /* 0x000fe20000300000 */
.L_x_4561:
        /* <DEDUP_REMOVED lines=9> */
.L_x_4562:
[----:B-1----:R-:W-:Y:S05]  /*4860*/  @P1 BRA `(.L_x_4563) ;  /* 0x0000000000081947 */ /* 0x002fea0003800000 */
[----:B------:R-:W1:Y:S02]  /*4870*/  SYNCS.PHASECHK.TRANS64.TRYWAIT P1, [UR6+0x30830], R0 ;  /* 0x03083000ff0075a7 */ /* 0x000e640008020146 */
[----:B-1----:R-:W-:Y:S05]  /*4880*/  @!P1 BRA `(.L_x_4564) ;  /* 0x0000011400509947 */ /* 0x002fea0003800000 */
.L_x_4563:
        /* <DEDUP_REMOVED lines=167> */
.L_x_4565:
[----:B------:R-:W-:Y:S01]  /*5300*/  ULEA UR5, UR4, UR40, 0x3 ;  /* 0x0000002804057291 */ /* 0x000fe2000f8e183f */
[----:B01----:R-:W-:-:S05]  /*5310*/  IMAD.U32 R0, RZ, RZ, UR7 ;  /* 0x00000007ff007e24 */ /* 0x003fca000f8e00ff */
[----:B------:R-:W-:-:S04]  /*5320*/  SHF.L.U32 R0, R0, 0x1f, RZ ;  /* 0x0000001f00007819 */ /* 0x000fc800000006ff */
[----:B------:R0:W1:Y:S01]  /*5330*/  SYNCS.PHASECHK.TRANS64.TRYWAIT P1, [UR5+0x30850], R0 ;  /* 0x03085000ff0075a7 */ /* 0x0000620008020145 */
[----:B------:R-:W-:Y:S05]  /*5340*/  @!P0 BRA `(.L_x_4566) ;  /* 0x0000000000048947 */ /* 0x000fea0003800000 */
[----:B------:R-:W-:Y:S01]  /*5350*/  BPT.TRAP 0x1 ;  /* 0x000000040000795c */ /* 0x000fe20000300000 */
.L_x_4566:
[----:B-1----:R-:W-:Y:S05]  /*5360*/  @P1 BRA `(.L_x_4567) ;  /* 0x0000000000081947 */ /* 0x002fea0003800000 */
[----:B------:R-:W1:Y:S02]  /*5370*/  SYNCS.PHASECHK.TRANS64.TRYWAIT P1, [UR5+0x30850], R0 ;  /* 0x03085000ff0075a7 */ /* 0x000e640008020145 */
[----:B-1----:R-:W-:Y:S05]  /*5380*/  @!P1 BRA `(.L_x_4568) ;  /* 0x0000010800a89947 */ /* 0x002fea0003800000 */
.L_x_4567:
        /* <DEDUP_REMOVED lines=36> */
[----:B------:R-:W-:Y:S05]  /*55d0*/  @!P0 BRA `(.L_x_4569) ;  /* 0x0000000000048947 */ /* 0x000fea0003800000 */
[----:B------:R-:W-:Y:S01]  /*55e0*/  BPT.TRAP 0x1 ;  /* 0x000000040000795c */ /* 0x000fe20000300000 */
.L_x_4569:
[----:B------:R-:W-:Y:S01]  /*55f0*/  ISETP.NE.AND P2, PT, R203, 0x1, PT ;  /* 0x00000001cb00780c */ /* 0x000fe20003f45270 */
[----:B------:R-:W-:Y:S01]  /*5600*/  IMAD.IADD R5, R192, 0x1, R22 ;  /* 0x00000001c0057824 */ /* 0x000fe200078e0216 */
[----:B------:R-:W-:Y:S01]  /*5610*/  UIADD3 UR6, UR6, 0x30840, URZ ;  /* 0x0003084006067890 */ /* 0x000fe2000fffe03f */
[----:B------:R-:W-:Y:S01]  /*5620*/  IMAD R168, R15, -0x60, RZ ;  /* 0xffffffa00fa87824 */ /* 0x000fe200078e02ff */
[----:B------:R-:W-:Y:S01]  /*5630*/  LOP3.LUT P1, RZ, R16, 0x80000, RZ, 0xc0, !PT ;  /* 0x0008000010ff7812 */ /* 0x000fe2000782c0ff */
[----:B------:R-:W-:Y:S02]  /*5640*/  ULOP3.LUT UR4, URZ, UR43, URZ, 0x33, !UPT ;  /* 0x0000002b3f047292 */ /* 0x000fe4000f8e333f */
[----:B------:R-:W-:-:S06]  /*5650*/  UPRMT UR6, UR60, 0x654, UR6 ;  /* 0x000006543c067896 */ /* 0x000fcc0008000006 */
[----:B01----:R-:W0:Y:S08]  /*5660*/  @P2 LDC R0, c[0x0][0x44c] ;  /* 0x00011300ff002b82 */ /* 0x003e300000000800 */
[----:B------:R-:W1:Y:S01]  /*5670*/  @P2 LDC R3, c[0x0][0x450] ;  /* 0x00011400ff032b82 */ /* 0x000e620000000800 */
[----:B------:R-:W-:Y:S01]  /*5680*/  SYNCS.ARRIVE.TRANS64.RED.A1T0 RZ, [UR6], RZ ;  /* 0x000000ffffff79a7 */ /* 0x000fe20008100406 */
[----:B0-----:R-:W-:-:S05]  /*5690*/  @P2 IMAD.HI.U32 R0, R5, R0, RZ ;  /* 0x0000000005002227 */ /* 0x001fca00078e00ff */
[----:B-1----:R-:W-:Y:S01]  /*56a0*/  @P2 SHF.R.U32.HI R5, RZ, R3, R0 ;  /* 0x00000003ff052219 */ /* 0x002fe20000011600 */
[----:B------:R-:W-:-:S04]  /*56b0*/  VIADD R0, R168, 0x1 ;  /* 0x00000001a8007836 */ /* 0x000fc80000000000 */
[----:B------:R-:W0:Y:S01]  /*56c0*/  SHFL.IDX PT, R21, R5, RZ, 0x1c1f ;  /* 0x001c1fff05157589 */ /* 0x000e2200000e0000 */
[----:B------:R-:W-:-:S05]  /*56d0*/  IMAD R0, R23, -0x2, R0 ;  /* 0xfffffffe17007824 */ /* 0x000fca00078e0200 */
[----:B------:R-:W-:Y:S01]  /*56e0*/  IADD3 R2, -R18, R0, R17 ;  /* 0x0000000012027210 */ /* 0x000fe20007ffe111 */
[----:B------:R-:W-:-:S04]  /*56f0*/  VIADD R0, R0, 0xffffffff ;  /* 0xffffffff00007836 */ /* 0x000fc80000000000 */
[C---:B------:R-:W-:Y:S02]  /*5700*/  VIADD R170, R2.reuse, UR54 ;  /* 0x0000003602aa7c36 */ /* 0x040fe40008000000 */
[----:B------:R-:W-:Y:S02]  /*5710*/  VIADD R172, R2, UR4 ;  /* 0x0000000402ac7c36 */ /* 0x000fe40008000000 */
[--C-:B0-----:R-:W-:Y:S02]  /*5720*/  IMAD.IADD R4, R170, 0x1, R21.reuse ;  /* 0x00000001aa047824 */ /* 0x101fe400078e0215 */
[----:B------:R-:W-:Y:S01]  /*5730*/  IMAD.IADD R20, R172, 0x1, R21 ;  /* 0x00000001ac147824 */ /* 0x000fe200078e0215 */
[----:B------:R-:W-:Y:S06]  /*5740*/  @!P1 BRA `(.L_x_4570) ;  /* 0x0000000000549947 */ /* 0x000fec0003800000 */
[----:B------:R-:W-:Y:S01]  /*5750*/  IADD3 R21, -R18, R17, R21 ;  /* 0x0000001112157210 */ /* 0x000fe20007ffe115 */
        /* <DEDUP_REMOVED lines=11> */
.L_x_4572:
[----:B------:R-:W-:-:S05]  /*5810*/  IMAD.U32 R169, RZ, RZ, UR42 ;  /* 0x0000002affa97e24 */ /* 0x000fca000f8e00ff */
[----:B------:R-:W-:-:S13]  /*5820*/  ISETP.NE.AND P1, PT, R169, 0x1, PT ;  /* 0x00000001a900780c */ /* 0x000fda0003f25270 */
[----:B------:R-:W0:Y:S02]  /*5830*/  @P1 LDC.64 R2, c[0x0][0x9e8] ;  /* 0x00027a00ff021b82 */ /* 0x000e240000000a00 */
[----:B0-----:R-:W-:-:S05]  /*5840*/  @P1 IMAD.HI.U32 R2, R21, R2, RZ ;  /* 0x0000000215021227 */ /* 0x001fca00078e00ff */
[----:B------:R-:W-:-:S07]  /*5850*/  @P1 SHF.R.U32.HI R21, RZ, R3, R2 ;  /* 0x00000003ff151219 */ /* 0x000fce0000011602 */
.L_x_4573:
[----:B------:R-:W-:Y:S05]  /*5860*/  BSYNC B0 ;  /* 0x0000000000007941 */ /* 0x000fea0003800000 */
.L_x_4571:
[----:B------:R-:W-:-:S05]  /*5870*/  IMAD R21, R21, R169, R0 ;  /* 0x000000a915157224 */ /* 0x000fca00078e0200 */
[----:B------:R-:W-:Y:S02]  /*5880*/  VIADDMNMX R4, R21, R169, R4, PT ;  /* 0x000000a915047246 */ /* 0x000fe40003800104 */
[----:B------:R-:W-:-:S07]  /*5890*/  VIMNMX R20, R20, R21, !PT ;  /* 0x0000001514147248 */ /* 0x000fce0007fe0100 */
.L_x_4570:
        /* <DEDUP_REMOVED lines=151> */
.L_x_4576:
[----:B------:R-:W-:-:S05]  /*6210*/  IMAD.U32 R120, RZ, RZ, UR42 ;  /* 0x0000002aff787e24 */ /* 0x000fca000f8e00ff */
[----:B------:R-:W-:-:S13]  /*6220*/  ISETP.NE.AND P6, PT, R120, 0x1, PT ;  /* 0x000000017800780c */ /* 0x000fda0003fc5270 */
[----:B------:R-:W0:Y:S02]  /*6230*/  @P6 LDC.64 R2, c[0x0][0x9e8] ;  /* 0x00027a00ff026b82 */ /* 0x000e240000000a00 */
[----:B0-----:R-:W-:-:S05]  /*6240*/  @P6 IMAD.HI.U32 R2, R5, R2, RZ ;  /* 0x0000000205026227 */ /* 0x001fca00078e00ff */
[----:B------:R-:W-:-:S07]  /*6250*/  @P6 SHF.R.U32.HI R5, RZ, R3, R2 ;  /* 0x00000003ff056219 */ /* 0x000fce0000011602 */
.L_x_4577:
[----:B------:R-:W-:Y:S05]  /*6260*/  BSYNC B0 ;  /* 0x0000000000007941 */ /* 0x000fea0003800000 */
.L_x_4575:
[----:B------:R-:W-:-:S05]  /*6270*/  IMAD R5, R5, R120, R0 ;  /* 0x0000007805057224 */ /* 0x000fca00078e0200 */
[----:B------:R-:W-:Y:S02]  /*6280*/  VIADDMNMX R4, R5, R120, R4, PT ;  /* 0x0000007805047246 */ /* 0x000fe40003800104 */
[----:B------:R-:W-:-:S07]  /*6290*/  VIMNMX R20, R20, R5, !PT ;  /* 0x0000000514147248 */ /* 0x000fce0007fe0100 */
.L_x_4574:
[C---:B------:R-:W-:Y:S02]  /*62a0*/  ISETP.GT.AND P1, PT, R20.reuse, 0x1, !P1 ;  /* 0x000000011400780c */ /* 0x040fe40004f24270 */
        /* <DEDUP_REMOVED lines=63> */
[C---:B------:R-:W-:Y:S02]  /*66a0*/  LOP3.LUT P1, RZ, R16.reuse, 0x1000, RZ, 0xc0, !PT ;  /* 0x0000100010ff7812 */ /* 0x040fe4000782c0ff */
[----:B------:R-:W-:-:S02]  /*66b0*/  LOP3.LUT P2, RZ, R16, 0x40, RZ, 0xc0, !PT ;  /* 0x0000004010ff7812 */ /* 0x000fc4000784c0ff */
[----:B------:R-:W-:Y:S02]  /*66c0*/  ISETP.GT.AND P1, PT, R20, 0x30, !P1 ;  /* 0x000000301400780c */ /* 0x000fe40004f24270 */
[----:B------:R-:W-:Y:S02]  /*66d0*/  FMNMX.FTZ R0, R187, R0, !PT ;  /* 0x00000000bb007209 */ /* 0x000fe40007810000 */
[----:B------:R-:W-:Y:S02]  /*66e0*/  ISETP.LT.OR P1, PT, R4, 0x31, P1 ;  /* 0x000000310400780c */ /* 0x000fe40000f21670 */
[----:B------:R-:W-:Y:S02]  /*66f0*/  FMNMX.FTZ R120, R165, R0, !PT ;  /* 0x00000000a5787209 */ /* 0x000fe40007810000 */
[----:B------:R-:W-:Y:S01]  /*6700*/  FSEL R215, R146, -INF , !P1 ;  /* 0xff80000092d77808 */ /* 0x000fe20004800000 */
[----:B------:R-:W0:Y:S01]  /*6710*/  LDC R0, c[0x0][0x988] ;  /* 0x00026200ff007b82 */ /* 0x000e220000000800 */
[C---:B------:R-:W-:Y:S01]  /*6720*/  LOP3.LUT P1, RZ, R16.reuse, 0x800, RZ, 0xc0, !PT ;  /* 0x0000080010ff7812 */ /* 0x040fe2000782c0ff */
[----:B------:R-:W1:Y:S01]  /*6730*/  SHFL.BFLY PT, R5, R120, 0x2, 0x1f ;  /* 0x0c401f0078057f89 */ /* 0x000e6200000e0000 */
        /* <DEDUP_REMOVED lines=14> */
[----:B-1----:R-:W-:Y:S02]  /*6820*/  FMNMX.FTZ R124, R120, R5, !PT ;  /* 0x00000005787c7209 */ /* 0x002fe40007810000 */
[----:B------:R-:W-:Y:S02]  /*6830*/  ISETP.GT.AND P1, PT, R20, 0x39, !P1 ;  /* 0x000000391400780c */ /* 0x000fe40004f24270 */
[C---:B------:R-:W-:Y:S01]  /*6840*/  ISETP.LT.OR P4, PT, R4.reuse, 0x52, P4 ;  /* 0x000000520400780c */ /* 0x040fe20002781670 */
[----:B------:R-:W1:Y:S01]  /*6850*/  SHFL.BFLY PT, R5, R124, 0x1, 0x1f ;  /* 0x0c201f007c057f89 */ /* 0x000e6200000e0000 */
[C---:B------:R-:W-:Y:S02]  /*6860*/  ISETP.LT.OR P1, PT, R4.reuse, 0x3a, P1 ;  /* 0x0000003a0400780c */ /* 0x040fe40000f21670 */
[----:B------:R-:W-:-:S02]  /*6870*/  ISETP.LT.OR P5, PT, R4, 0x59, P5 ;  /* 0x000000590400780c */ /* 0x000fc40002fa1670 */
[----:B------:R-:W-:Y:S02]  /*6880*/  FSEL R151, R151, -INF , !P1 ;  /* 0xff80000097977808 */ /* 0x000fe40004800000 */
[----:B------:R-:W-:Y:S02]  /*6890*/  LOP3.LUT P1, RZ, R16, 0x100, RZ, 0xc0, !PT ;  /* 0x0000010010ff7812 */ /* 0x000fe4000782c0ff */
[----:B------:R-:W-:Y:S02]  /*68a0*/  FSEL R163, R163, -INF , !P4 ;  /* 0xff800000a3a37808 */ /* 0x000fe40006000000 */
[----:B------:R-:W-:-:S04]  /*68b0*/  ISETP.GT.AND P1, PT, R20, 0x40, !P1 ;  /* 0x000000401400780c */ /* 0x000fc80004f24270 */
[----:B------:R-:W-:-:S04]  /*68c0*/  ISETP.LT.OR P1, PT, R4, 0x41, P1 ;  /* 0x000000410400780c */ /* 0x000fc80000f21670 */
[----:B------:R-:W-:Y:S02]  /*68d0*/  FSEL R219, R154, -INF , !P1 ;  /* 0xff8000009adb7808 */ /* 0x000fe40004800000 */
[----:B------:R-:W-:Y:S02]  /*68e0*/  LOP3.LUT P1, RZ, R16, 0x80, RZ, 0xc0, !PT ;  /* 0x0000008010ff7812 */ /* 0x000fe4000782c0ff */
[----:B-1----:R-:W-:Y:S02]  /*68f0*/  FMNMX.FTZ R5, R124, R5, !PT ;  /* 0x000000057c057209 */ /* 0x002fe40007810000 */
[----:B------:R-:W-:-:S03]  /*6900*/  ISETP.GT.AND P1, PT, R20, 0x41, !P1 ;  /* 0x000000411400780c */ /* 0x000fc60004f24270 */
[----:B0-----:R-:W-:Y:S01]  /*6910*/  FMUL.FTZ R2, R5, R0 ;  /* 0x0000000005027220 */ /* 0x001fe20000410000 */
        /* <DEDUP_REMOVED lines=14> */
[----:B------:R-:W-:Y:S02]  /*6a00*/  FSETP.NEU.FTZ.AND P1, PT, R5, -INF , PT ;  /* 0xff8000000500780b */ /* 0x000fe40003f3d000 */
[----:B------:R-:W-:Y:S02]  /*6a10*/  FMNMX.FTZ R120, R122, R13, !PT ;  /* 0x0000000d7a787209 */ /* 0x000fe40007810000 */
[----:B------:R-:W-:Y:S02]  /*6a20*/  FSEL R2, R2, RZ, P1 ;  /* 0x000000ff02027208 */ /* 0x000fe40000800000 */
[----:B------:R-:W-:Y:S02]  /*6a30*/  FMNMX.FTZ R120, R123, R120, !PT ;  /* 0x000000787b787209 */ /* 0x000fe40007810000 */
[----:B------:R-:W-:Y:S01]  /*6a40*/  ISETP.LT.OR P2, PT, R4, 0x5a, P2 ;  /* 0x0000005a0400780c */ /* 0x000fe20001741670 */
        /* <DEDUP_REMOVED lines=11> */
[-CC-:B------:R-:W-:Y:S01]  /*6b00*/  FFMA.FTZ R149, R153, R0.reuse, -R2.reuse ;  /* 0x0000000099957223 */ /* 0x180fe20000010802 */
[--C-:B------:R-:W-:Y:S01]  /*6b10*/  FFMA.FTZ R186, R125, R0, -R2.reuse ;  /* 0x000000007dba7223 */ /* 0x100fe20000010802 */
[----:B------:R-:W-:Y:S01]  /*6b20*/  FMNMX.FTZ R120, R131, R120, !PT ;  /* 0x0000007883787209 */ /* 0x000fe20007810000 */
[-CC-:B------:R-:W-:Y:S01]  /*6b30*/  FFMA.FTZ R125, R133, R0.reuse, -R2.reuse ;  /* 0x00000000857d7223 */ /* 0x180fe20000010802 */
[-CC-:B------:R-:W-:Y:S01]  /*6b40*/  FFMA.FTZ R133, R145, R0.reuse, -R2.reuse ;  /* 0x0000000091857223 */ /* 0x180fe20000010802 */
[--C-:B------:R-:W-:Y:S01]  /*6b50*/  FFMA.FTZ R145, R157, R0, -R2.reuse ;  /* 0x000000009d917223 */ /* 0x100fe20000010802 */
[----:B------:R-:W-:Y:S01]  /*6b60*/  FMNMX.FTZ R120, R191, R120, !PT ;  /* 0x00000078bf787209 */ /* 0x000fe20007810000 */
[-CC-:B------:R-:W-:Y:S01]  /*6b70*/  FFMA.FTZ R225, R225, R0.reuse, -R2.reuse ;  /* 0x00000000e1e17223 */ /* 0x180fe20000010802 */
[----:B------:R-:W-:Y:S01]  /*6b80*/  FSEL R157, R5, RZ, P1 ;  /* 0x000000ff059d7208 */ /* 0x000fe20000800000 */
[--C-:B------:R-:W-:Y:S01]  /*6b90*/  FFMA.FTZ R188, R175, R0, -R2.reuse ;  /* 0x00000000afbc7223 */ /* 0x100fe20000010802 */
[----:B------:R-:W-:Y:S01]  /*6ba0*/  FMNMX.FTZ R120, R135, R120, !PT ;  /* 0x0000007887787209 */ /* 0x000fe20007810000 */
[-CC-:B------:R-:W-:Y:S01]  /*6bb0*/  FFMA.FTZ R190, R173, R0.reuse, -R2.reuse ;  /* 0x00000000adbe7223 */ /* 0x180fe20000010802 */
[----:B------:R-:W-:Y:S01]  /*6bc0*/  FFMA.FTZ R171, R171, R0, -R2 ;  /* 0x00000000abab7223 */ /* 0x000fe20000010802 */
[----:B------:R-:W-:Y:S01]  /*6bd0*/  FADD.FTZ R157, -R157, R12 ;  /* 0x0000000c9d9d7221 */ /* 0x000fe20000010100 */
[----:B------:R-:W-:Y:S01]  /*6be0*/  FMNMX.FTZ R120, R211, R120, !PT ;  /* 0x00000078d3787209 */ /* 0x000fe20007810000 */
[-CC-:B------:R-:W-:Y:S01]  /*6bf0*/  FFMA.FTZ R129, R129, R0.reuse, -R2.reuse ;  /* 0x0000000081817223 */ /* 0x180fe20000010802 */
[-CC-:B------:R-:W-:Y:S01]  /*6c00*/  FFMA.FTZ R176, R177, R0.reuse, -R2.reuse ;  /* 0x00000000b1b07223 */ /* 0x180fe20000010802 */
[----:B------:R-:W-:Y:S01]  /*6c10*/  FMUL.FTZ R157, R157, R0 ;  /* 0x000000009d9d7220 */ /* 0x000fe20000410000 */
[----:B------:R-:W-:Y:S01]  /*6c20*/  FMNMX.FTZ R120, R139, R120, !PT ;  /* 0x000000788b787209 */ /* 0x000fe20007810000 */
[-CC-:B------:R-:W-:Y:S01]  /*6c30*/  FFMA.FTZ R178, R179, R0.reuse, -R2.reuse ;  /* 0x00000000b3b27223 */ /* 0x180fe20000010802 */
[-CC-:B------:R-:W-:Y:S01]  /*6c40*/  FFMA.FTZ R172, R181, R0.reuse, -R2.reuse ;  /* 0x00000000b5ac7223 */ /* 0x180fe20000010802 */
[--C-:B------:R-:W-:Y:S01]  /*6c50*/  FFMA.FTZ R174, R183, R0, -R2.reuse ;  /* 0x00000000b7ae7223 */ /* 0x100fe20000010802 */
[----:B------:R-:W-:Y:S01]  /*6c60*/  FMNMX.FTZ R120, R213, R120, !PT ;  /* 0x00000078d5787209 */ /* 0x000fe20007810000 */
[-CC-:B------:R-:W-:Y:S01]  /*6c70*/  FFMA.FTZ R168, R185, R0.reuse, -R2.reuse ;  /* 0x00000000b9a87223 */ /* 0x180fe20000010802 */
[----:B------:R-:W-:Y:S01]  /*6c80*/  FFMA.FTZ R170, R187, R0, -R2 ;  /* 0x00000000bbaa7223 */ /* 0x000fe20000010802 */
        /* <DEDUP_REMOVED lines=19> */
[----:B------:R-:W-:-:S05]  /*6dc0*/  FMNMX.FTZ R120, R167, R120, !PT ;  /* 0x00000078a7787209 */ /* 0x000fca0007810000 */
[----:B------:R-:W0:Y:S02]  /*6dd0*/  SHFL.BFLY PT, R141, R120, 0x2, 0x1f ;  /* 0x0c401f00788d7f89 */ /* 0x000e2400000e0000 */
[----:B------:R-:W-:Y:S08]  /*6de0*/  MUFU.EX2 R125, R125 ;  /* 0x0000007d007d7308 */ /* 0x000ff00000000800 */
[----:B------:R-:W-:Y:S08]  /*6df0*/  MUFU.EX2 R180, R180 ;  /* 0x000000b400b47308 */ /* 0x000ff00000000800 */
[----:B------:R-:W-:Y:S01]  /*6e00*/  MUFU.EX2 R121, R121 ;  /* 0x0000007900797308 */ /* 0x000fe20000000800 */
[----:B0-----:R-:W-:Y:S01]  /*6e10*/  FMNMX.FTZ R4, R120, R141, !PT ;  /* 0x0000008d78047209 */ /* 0x001fe20007810000 */
[----:B------:R-:W-:-:S06]  /*6e20*/  FFMA.FTZ R141, R161, R0, -R2 ;  /* 0x00000000a18d7223 */ /* 0x000fcc0000010802 */
[----:B------:R-:W-:Y:S01]  /*6e30*/  MUFU.EX2 R182, R182 ;  /* 0x000000b600b67308 */ /* 0x000fe20000000800 */
[----:B------:R-:W0:Y:S07]  /*6e40*/  SHFL.BFLY PT, R153, R4, 0x1, 0x1f ;  /* 0x0c201f0004997f89 */ /* 0x000e2e00000e0000 */
[----:B------:R-:W-:Y:S08]  /*6e50*/  MUFU.EX2 R137, R137 ;  /* 0x0000008900897308 */ /* 0x000ff00000000800 */
[----:B------:R-:W-:Y:S08]  /*6e60*/  MUFU.EX2 R176, R176 ;  /* 0x000000b000b07308 */ /* 0x000ff00000000800 */
[----:B------:R-:W-:Y:S01]  /*6e70*/  MUFU.EX2 R133, R133 ;  /* 0x0000008500857308 */ /* 0x000fe20000000800 */
[----:B0-----:R-:W-:Y:S01]  /*6e80*/  FMNMX.FTZ R4, R4, R153, !PT ;  /* 0x0000009904047209 */ /* 0x001fe20007810000 */
[----:B------:R-:W-:-:S03]  /*6e90*/  FFMA.FTZ R153, R165, R0, -R2 ;  /* 0x00000000a5997223 */ /* 0x000fc60000010802 */
[C---:B------:R-:W-:Y:S01]  /*6ea0*/  FSETP.NEU.FTZ.AND P1, PT, R4.reuse, -INF , PT ;  /* 0xff8000000400780b */ /* 0x040fe20003f3d000 */
[C---:B------:R-:W-:Y:S02]  /*6eb0*/  FMUL.FTZ R12, R4.reuse, R0 ;  /* 0x00000000040c7220 */ /* 0x040fe40000410000 */
[----:B------:R-:W0:Y:S01]  /*6ec0*/  MUFU.EX2 R2, R157 ;  /* 0x0000009d00027308 */ /* 0x000e220000000800 */
[----:B------:R-:W-:Y:S02]  /*6ed0*/  FSEL R128, R4, RZ, P1 ;  /* 0x000000ff04807208 */ /* 0x000fe40000800000 */
[----:B------:R-:W-:-:S05]  /*6ee0*/  FSEL R12, R12, RZ, P1 ;  /* 0x000000ff0c0c7208 */ /* 0x000fca0000800000 */
[----:B------:R-:W-:Y:S01]  /*6ef0*/  MUFU.EX2 R178, R178 ;  /* 0x000000b200b27308 */ /* 0x000fe20000000800 */
[-CC-:B------:R-:W-:Y:S01]  /*6f00*/  FFMA.FTZ R120, R3, R0.reuse, -R12.reuse ;  /* 0x0000000003787223 */ /* 0x180fe2000001080c */
[----:B------:R-:W-:Y:S01]  /*6f10*/  FADD.FTZ R3, -R128, R13 ;  /* 0x0000000d80037221 */ /* 0x000fe20000010100 */
[-CC-:B------:R-:W-:Y:S01]  /*6f20*/  FFMA.FTZ R20, R122, R0.reuse, -R12.reuse ;  /* 0x000000007a147223 */ /* 0x180fe2000001080c */
[-CC-:B------:R-:W-:Y:S01]  /*6f30*/  FFMA.FTZ R123, R123, R0.reuse, -R12.reuse ;  /* 0x000000007b7b7223 */ /* 0x180fe2000001080c */
[-CC-:B------:R-:W-:Y:S01]  /*6f40*/  FFMA.FTZ R127, R127, R0.reuse, -R12.reuse ;  /* 0x000000007f7f7223 */ /* 0x180fe2000001080c */
[-C--:B------:R-:W-:Y:S01]  /*6f50*/  FMUL.FTZ R3, R3, R0.reuse ;  /* 0x0000000003037220 */ /* 0x080fe20000410000 */
[-CC-:B------:R-:W-:Y:S01]  /*6f60*/  FFMA.FTZ R185, R189, R0.reuse, -R12.reuse ;  /* 0x00000000bdb97223 */ /* 0x180fe2000001080c */
[----:B------:R-:W-:Y:S01]  /*6f70*/  MUFU.EX2 R120, R120 ;  /* 0x0000007800787308 */ /* 0x000fe20000000800 */
[-CC-:B------:R-:W-:Y:S01]  /*6f80*/  FFMA.FTZ R122, R131, R0.reuse, -R12.reuse ;  /* 0x00000000837a7223 */ /* 0x180fe2000001080c */
[----:B0-----:R-:W-:Y:S01]  /*6f90*/  FFMA.FTZ R11, R2, R11, R225 ;  /* 0x0000000b020b7223 */ /* 0x001fe200000100e1 */
[-CC-:B------:R-:W-:Y:S01]  /*6fa0*/  FFMA.FTZ R187, R191, R0.reuse, -R12.reuse ;  /* 0x00000000bfbb7223 */ /* 0x180fe2000001080c */
[-CC-:B------:R-:W-:Y:S01]  /*6fb0*/  FFMA.FTZ R124, R135, R0.reuse, -R12.reuse ;  /* 0x00000000877c7223 */ /* 0x180fe2000001080c */
[-CC-:B------:R-:W-:Y:S01]  /*6fc0*/  FFMA.FTZ R181, R211, R0.reuse, -R12.reuse ;  /* 0x00000000d3b57223 */ /* 0x180fe2000001080c */
[----:B------:R-:W-:Y:S01]  /*6fd0*/  FADD.FTZ R11, R188, R11 ;  /* 0x0000000bbc0b7221 */ /* 0x000fe20000010000 */
        /* <DEDUP_REMOVED lines=13> */
[----:B------:R-:W1:Y:S08]  /*70b0*/  MUFU.EX2 R123, R123 ;  /* 0x0000007b007b7308 */ /* 0x000e700000000800 */
[----:B------:R-:W2:Y:S01]  /*70c0*/  MUFU.EX2 R127, R127 ;  /* 0x0000007f007f7308 */ /* 0x000ea20000000800 */
[----:B0-----:R-:W-:-:S07]  /*70d0*/  FFMA.FTZ R10, R3, R10, R20 ;  /* 0x0000000a030a7223 */ /* 0x001fce0000010014 */
[----:B------:R-:W0:Y:S01]  /*70e0*/  MUFU.EX2 R185, R185 ;  /* 0x000000b900b97308 */ /* 0x000e220000000800 */
[----:B-1----:R-:W-:Y:S01]  /*70f0*/  FADD.FTZ R13, R123, R10 ;  /* 0x0000000a7b0d7221 */ /* 0x002fe20000010000 */
[----:B------:R-:W-:-:S03]  /*7100*/  FADD.FTZ R10, R190, R11 ;  /* 0x0000000bbe0a7221 */ /* 0x000fc60000010000 */
        /* <DEDUP_REMOVED lines=9> */
[----:B------:R-:W-:-:S03]  /*71a0*/  FFMA.FTZ R134, R155, R0, -R12 ;  /* 0x000000009b867223 */ /* 0x000fc6000001080c */
[----:B------:R-:W-:Y:S02]  /*71b0*/  FADD.FTZ R13, R125, R136 ;  /* 0x000000887d0d7221 */ /* 0x000fe40000010000 */
[----:B------:R-:W0:Y:S01]  /*71c0*/  MUFU.EX2 R124, R124 ;  /* 0x0000007c007c7308 */ /* 0x000e220000000800 */
[----:B-1----:R-:W-:Y:S01]  /*71d0*/  FADD.FTZ R10, R122, R11 ;  /* 0x0000000b7a0a7221 */ /* 0x002fe20000010000 */
[----:B------:R-:W-:-:S04]  /*71e0*/  FADD.FTZ R136, R180, R13 ;  /* 0x0000000db4887221 */ /* 0x000fc80000010000 */
[----:B------:R-:W-:Y:S01]  /*71f0*/  FADD.FTZ R13, R121, R136 ;  /* 0x00000088790d7221 */ /* 0x000fe20000010000 */
[-C--:B------:R-:W-:Y:S01]  /*7200*/  FFMA.FTZ R136, R159, R0.reuse, -R12 ;  /* 0x000000009f887223 */ /* 0x080fe2000001080c */
[----:B------:R-:W1:Y:S01]  /*7210*/  MUFU.EX2 R181, R181 ;  /* 0x000000b500b57308 */ /* 0x000e620000000800 */
[----:B--2---:R-:W-:Y:S01]  /*7220*/  FADD.FTZ R11, R187, R10 ;  /* 0x0000000abb0b7221 */ /* 0x004fe20000010000 */
[----:B------:R-:W-:Y:S01]  /*7230*/  FADD.FTZ R138, R182, R13 ;  /* 0x0000000db68a7221 */ /* 0x000fe20000010000 */
[-CC-:B------:R-:W-:Y:S01]  /*7240*/  FFMA.FTZ R13, R223, R0.reuse, -R12.reuse ;  /* 0x00000000df0d7223 */ /* 0x180fe2000001080c */
[----:B------:R-:W-:Y:S02]  /*7250*/  FFMA.FTZ R12, R167, R0, -R12 ;  /* 0x00000000a70c7223 */ /* 0x000fe4000001080c */
[----:B------:R-:W-:Y:S02]  /*7260*/  FADD.FTZ R131, R137, R138 ;  /* 0x0000008a89837221 */ /* 0x000fe40000010000 */
[----:B------:R-:W2:Y:S01]  /*7270*/  MUFU.EX2 R126, R126 ;  /* 0x0000007e007e7308 */ /* 0x000ea20000000800 */
[----:B0-----:R-:W-:Y:S01]  /*7280*/  FADD.FTZ R10, R124, R11 ;  /* 0x0000000b7c0a7221 */ /* 0x001fe20000010000 */
[----:B------:R-:W-:-:S04]  /*7290*/  FADD.FTZ R138, R176, R131 ;  /* 0x00000083b08a7221 */ /* 0x000fc80000010000 */
        /* <DEDUP_REMOVED lines=52> */
.L_x_4578:
[----:B------:R-:W-:Y:S01]  /*75e0*/  UIADD3 UR5, UR5, 0x30860, URZ ;  /* 0x0003086005057890 */ /* 0x000fe2000fffe03f */
[----:B------:R-:W-:Y:S01]  /*75f0*/  ISETP.GT.AND P1, PT, R15, R14, PT ;  /* 0x0000000e0f00720c */ /* 0x000fe20003f24270 */
        /* <DEDUP_REMOVED lines=32> */
.L_x_4560:
[----:B------:R-:W-:Y:S01]  /*7800*/  ISETP.NE.AND P2, PT, R203, 0x1, PT ;  /* 0x00000001cb00780c */ /* 0x000fe20003f45270 */
[----:B------:R-:W-:Y:S01]  /*7810*/  VIADD R12, R22, 0x7f ;  /* 0x0000007f160c7836 */ /* 0x000fe20000000000 */
[----:B------:R-:W-:Y:S02]  /*7820*/  LOP3.LUT P1, RZ, R16, 0x80000, RZ, 0xc0, !PT ;  /* 0x0008000010ff7812 */ /* 0x000fe4000782c0ff */
[----:B------:R-:W-:-:S09]  /*7830*/  IADD3 R21, R17, 0x1, -R18 ;  /* 0x0000000111157810 */ /* 0x000fd20007ffe812 */
[----:B------:R-:W0:Y:S08]  /*7840*/  @P2 LDC R13, c[0x0][0x44c] ;  /* 0x00011300ff0d2b82 */ /* 0x000e300000000800 */
[----:B------:R-:W1:Y:S01]  /*7850*/  @P2 LDC R14, c[0x0][0x450] ;  /* 0x00011400ff0e2b82 */ /* 0x000e620000000800 */
[----:B0-----:R-:W-:-:S05]  /*7860*/  @P2 IMAD.HI.U32 R13, R12, R13, RZ ;  /* 0x0000000d0c0d2227 */ /* 0x001fca00078e00ff */
[----:B-1----:R-:W-:-:S05]  /*7870*/  @P2 SHF.R.U32.HI R12, RZ, R14, R13 ;  /* 0x0000000eff0c2219 */ /* 0x002fca000001160d */
[----:B------:R-:W-:-:S04]  /*7880*/  IMAD.IADD R12, R21, 0x1, R12 ;  /* 0x00000001150c7824 */ /* 0x000fc800078e020c */
[----:B------:R-:W-:Y:S01]  /*7890*/  VIADD R13, R12, -UR43 ;  /* 0x8000002b0c0d7c36 */ /* 0x000fe20008000000 */
[----:B------:R-:W-:Y:S06]  /*78a0*/  @!P1 BRA `(.L_x_4580) ;  /* 0x0000000000449947 */ /* 0x000fec0003800000 */
        /* <DEDUP_REMOVED lines=10> */
.L_x_4581:
[----:B------:R-:W0:Y:S02]  /*7950*/  LDC R121, c[0x0][0x9e4] ;  /* 0x00027900ff797b82 */ /* 0x000e240000000800 */
[----:B0-----:R-:W-:-:S13]  /*7960*/  ISETP.NE.AND P1, PT, R121, 0x1, PT ;  /* 0x000000017900780c */ /* 0x001fda0003f25270 */
[----:B------:R-:W0:Y:S02]  /*7970*/  @P1 LDC.64 R20, c[0x0][0x9e8] ;  /* 0x00027a00ff141b82 */ /* 0x000e240000000a00 */
[----:B0-----:R-:W-:-:S05]  /*7980*/  @P1 IMAD.HI.U32 R14, R12, R20, RZ ;  /* 0x000000140c0e1227 */ /* 0x001fca00078e00ff */
[----:B------:R-:W-:-:S07]  /*7990*/  @P1 SHF.R.U32.HI R12, RZ, R21, R14 ;  /* 0x00000015ff0c1219 */ /* 0x000fce000001160e */
.L_x_4582:
[----:B------:R-:W-:-:S05]  /*79a0*/  IMAD R12, R12, R121, RZ ;  /* 0x000000790c0c7224 */ /* 0x000fca00078e02ff */
[----:B------:R-:W-:-:S07]  /*79b0*/  VIMNMX R13, R13, R12, !PT ;  /* 0x0000000c0d0d7248 */ /* 0x000fce0007fe0100 */
.L_x_4580:
[----:B------:R-:W-:-:S04]  /*79c0*/  VIADD R13, R13, 0x5f ;  /* 0x0000005f0d0d7836 */ /* 0x000fc80000000000 */
[----:B------:R-:W-:-:S05]  /*79d0*/  IMAD.HI R13, R13, 0x2aaaaaab, RZ ;  /* 0x2aaaaaab0d0d7827 */ /* 0x000fca00078e02ff */
[----:B------:R-:W-:-:S04]  /*79e0*/  SHF.R.U32.HI R12, RZ, 0x1f, R13 ;  /* 0x0000001fff0c7819 */ /* 0x000fc8000001160d */
[----:B------:R-:W-:-:S04]  /*79f0*/  LEA.HI.SX32 R13, R13, R12, 0x1c ;  /* 0x0000000c0d0d7211 */ /* 0x000fc800078fe2ff */
[----:B------:R-:W-:-:S04]  /*7a00*/  VIMNMX R12, R194, R13, !PT ;  /* 0x0000000dc20c7248 */ /* 0x000fc80007fe0100 */
[----:B------:R-:W-:-:S13]  /*7a10*/  ISETP.GE.AND P1, PT, R15, R12, PT ;  /* 0x0000000c0f00720c */ /* 0x000fda0003f26270 */
[----:B------:R-:W-:Y:S05]  /*7a20*/  @!P1 BRA `(.L_x_4583) ;  /* 0x0000001c008c9947 */ /* 0x000fea0003800000 */
[----:B------:R-:W-:Y:S01]  /*7a30*/  IMAD.MOV.U32 R21, RZ, RZ, R4 ;  /* 0x000000ffff157224 */ /* 0x000fe200078e0004 */
[----:B------:R-:W-:Y:S01]  /*7a40*/  UMOV UR7, UR38 ;  /* 0x0000002600077c82 */ /* 0x000fe20008000000 */
[----:B------:R-:W-:Y:S01]  /*7a50*/  IMAD.MOV.U32 R13, RZ, RZ, R5 ;  /* 0x000000ffff0d7224 */ /* 0x000fe200078e0005 */
[----:B------:R-:W-:-:S06]  /*7a60*/  UMOV UR4, UR39 ;  /* 0x0000002700047c82 */ /* 0x000fcc0008000000 */
.L_x_4594:
[----:B------:R-:W-:-:S04]  /*7a70*/  UISETP.NE.AND UP0, UPT, UR4, 0x1, UPT ;  /* 0x000000010400788c */ /* 0x000fc8000bf05270 */
[----:B------:R-:W-:-:S04]  /*7a80*/  USEL UR38, URZ, 0x1, UP0 ;  /* 0x000000013f267887 */ /* 0x000fc80008000000 */
[----:B------:R-:W-:Y:S01]  /*7a90*/  ULOP3.LUT UR38, UR7, UR38, URZ, 0x3c, !UPT ;  /* 0x0000002607267292 */ /* 0x000fe2000f8e3c3f */
[----:B------:R-:W-:Y:S11]  /*7aa0*/  @!P0 BRA `(.L_x_4584) ;  /* 0x0000000000048947 */ /* 0x000ff60003800000 */
[----:B------:R-:W-:Y:S01]  /*7ab0*/  BPT.TRAP 0x1 ;  /* 0x000000040000795c */ /* 0x000fe20000300000 */
.L_x_4584:
        /* <DEDUP_REMOVED lines=9> */
.L_x_4585:
[----:B-1----:R-:W-:Y:S05]  /*7b50*/  @P1 BRA `(.L_x_4586) ;  /* 0x0000000000081947 */ /* 0x002fea0003800000 */
[----:B------:R-:W1:Y:S02]  /*7b60*/  SYNCS.PHASECHK.TRANS64.TRYWAIT P1, [UR6+0x30830], R0 ;  /* 0x03083000ff0075a7 */ /* 0x000e640008020146 */
[----:B-1----:R-:W-:Y:S05]  /*7b70*/  @!P1 BRA `(.L_x_4587) ;  /* 0x000000e000c49947 */ /* 0x002fea0003800000 */
.L_x_4586:
        /* <DEDUP_REMOVED lines=167> */
.L_x_4588:
[----:B------:R-:W-:Y:S01]  /*85f0*/  ULEA UR5, UR4, UR40, 0x3 ;  /* 0x0000002804057291 */ /* 0x000fe2000f8e183f */
[----:B01----:R-:W-:-:S05]  /*8600*/  IMAD.U32 R0, RZ, RZ, UR7 ;  /* 0x00000007ff007e24 */ /* 0x003fca000f8e00ff */
[----:B------:R-:W-:-:S04]  /*8610*/  SHF.L.U32 R0, R0, 0x1f, RZ ;  /* 0x0000001f00007819 */ /* 0x000fc800000006ff */
[----:B------:R0:W1:Y:S01]  /*8620*/  SYNCS.PHASECHK.TRANS64.TRYWAIT P1, [UR5+0x30850], R0 ;  /* 0x03085000ff0075a7 */ /* 0x0000620008020145 */
[----:B------:R-:W-:Y:S05]  /*8630*/  @!P0 BRA `(.L_x_4589) ;  /* 0x0000000000048947 */ /* 0x000fea0003800000 */
[----:B------:R-:W-:Y:S01]  /*8640*/  BPT.TRAP 0x1 ;  /* 0x000000040000795c */ /* 0x000fe20000300000 */
.L_x_4589:
[----:B-1----:R-:W-:Y:S05]  /*8650*/  @P1 BRA `(.L_x_4590) ;  /* 0x0000000000081947 */ /* 0x002fea0003800000 */
[----:B------:R-:W1:Y:S02]  /*8660*/  SYNCS.PHASECHK.TRANS64.TRYWAIT P1, [UR5+0x30850], R0 ;  /* 0x03085000ff0075a7 */ /* 0x000e640008020145 */
[----:B-1----:R-:W-:Y:S05]  /*8670*/  @!P1 BRA `(.L_x_4591) ;  /* 0x000000d8001c9947 */ /* 0x002fea0003800000 */
.L_x_4590:
        /* <DEDUP_REMOVED lines=38> */
.L_x_4592:
        /* <DEDUP_REMOVED lines=60> */
[C---:B0-----:R-:W-:Y:S01]  /*8ca0*/  FMUL.FTZ R169, R5.reuse, R0 ;  /* 0x0000000005a97220 */ /* 0x041fe20000410000 */
[----:B------:R-:W-:-:S03]  /*8cb0*/  FADD.FTZ R13, -R5, R13 ;  /* 0x0000000d050d7221 */ /* 0x000fc60000010100 */
[-CC-:B------:R-:W-:Y:S01]  /*8cc0*/  FFMA.FTZ R188, R121, R0.reuse, -R169.reuse ;  /* 0x0000000079bc7223 */ /* 0x180fe200000108a9 */
[-CC-:B------:R-:W-:Y:S01]  /*8cd0*/  FFMA.FTZ R121, R129, R0.reuse, -R169.reuse ;  /* 0x0000000081797223 */ /* 0x180fe200000108a9 */
[-CC-:B------:R-:W-:Y:S01]  /*8ce0*/  FFMA.FTZ R129, R137, R0.reuse, -R169.reuse ;  /* 0x0000000089817223 */ /* 0x180fe200000108a9 */
[-CC-:B------:R-:W-:Y:S01]  /*8cf0*/  FFMA.FTZ R137, R145, R0.reuse, -R169.reuse ;  /* 0x0000000091897223 */ /* 0x180fe200000108a9 */
[-CC-:B------:R-:W-:Y:S01]  /*8d00*/  FFMA.FTZ R145, R153, R0.reuse, -R169.reuse ;  /* 0x0000000099917223 */ /* 0x180fe200000108a9 */
[-C--:B------:R-:W-:Y:S01]  /*8d10*/  FFMA.FTZ R153, R161, R0.reuse, -R169 ;  /* 0x00000000a1997223 */ /* 0x080fe200000108a9 */
[C---:B------:R-:W-:Y:S01]  /*8d20*/  FADD.FTZ R3, -R4.reuse, R21 ;  /* 0x0000001504037221 */ /* 0x040fe20000010100 */
[-C--:B------:R-:W-:Y:S01]  /*8d30*/  FMUL.FTZ R161, R4, R0.reuse ;  /* 0x0000000004a17220 */ /* 0x080fe20000410000 */
[-C--:B------:R-:W-:Y:S01]  /*8d40*/  FMUL.FTZ R168, R13, R0.reuse ;  /* 0x000000000da87220 */ /* 0x080fe20000410000 */
[-C--:B------:R-:W-:Y:S01]  /*8d50*/  FFMA.FTZ R13, R120, R0.reuse, -R169 ;  /* 0x00000000780d7223 */ /* 0x080fe200000108a9 */
[-C--:B------:R-:W-:Y:S01]  /*8d60*/  FMUL.FTZ R3, R3, R0.reuse ;  /* 0x0000000003037220 */ /* 0x080fe20000410000 */
[-CC-:B------:R-:W-:Y:S01]  /*8d70*/  FFMA.FTZ R14, R122, R0.reuse, -R161.reuse ;  /* 0x000000007a0e7223 */ /* 0x180fe200000108a1 */
[-C--:B------:R-:W-:Y:S01]  /*8d80*/  FFMA.FTZ R189, R123, R0.reuse, -R161 ;  /* 0x000000007bbd7223 */ /* 0x080fe200000108a1 */
[----:B------:R-:W-:Y:S01]  /*8d90*/  MUFU.EX2 R2, R168 ;  /* 0x000000a800027308 */ /* 0x000fe20000000800 */
[-C--:B------:R-:W-:Y:S01]  /*8da0*/  FFMA.FTZ R190, R124, R0.reuse, -R169 ;  /* 0x000000007cbe7223 */ /* 0x080fe200000108a9 */
[-C--:B------:R-:W-:Y:S01]  /*8db0*/  FFMA.FTZ R191, R126, R0.reuse, -R161 ;  /* 0x000000007ebf7223 */ /* 0x080fe200000108a1 */
[-C--:B------:R-:W-:Y:S01]  /*8dc0*/  FFMA.FTZ R21, R125, R0.reuse, -R169 ;  /* 0x000000007d157223 */ /* 0x080fe200000108a9 */
[-C--:B------:R-:W-:Y:S01]  /*8dd0*/  FFMA.FTZ R20, R127, R0.reuse, -R161 ;  /* 0x000000007f147223 */ /* 0x080fe200000108a1 */
[-C--:B------:R-:W-:Y:S01]  /*8de0*/  FFMA.FTZ R184, R128, R0.reuse, -R169 ;  /* 0x0000000080b87223 */ /* 0x080fe200000108a9 */
[-CC-:B------:R-:W-:Y:S01]  /*8df0*/  FFMA.FTZ R185, R130, R0.reuse, -R161.reuse ;  /* 0x0000000082b97223 */ /* 0x180fe200000108a1 */
[-C--:B------:R-:W-:Y:S01]  /*8e00*/  FFMA.FTZ R120, R131, R0.reuse, -R161 ;  /* 0x0000000083787223 */ /* 0x080fe200000108a1 */
[----:B------:R-:W0:Y:S01]  /*8e10*/  MUFU.EX2 R13, R13 ;  /* 0x0000000d000d7308 */ /* 0x000e220000000800 */
[-C--:B------:R-:W-:Y:S01]  /*8e20*/  FFMA.FTZ R186, R132, R0.reuse, -R169 ;  /* 0x0000000084ba7223 */ /* 0x080fe200000108a9 */
[-C--:B------:R-:W-:Y:S01]  /*8e30*/  FFMA.FTZ R187, R134, R0.reuse, -R161 ;  /* 0x0000000086bb7223 */ /* 0x080fe200000108a1 */
[-C--:B------:R-:W-:Y:S01]  /*8e40*/  FFMA.FTZ R125, R133, R0.reuse, -R169 ;  /* 0x00000000857d7223 */ /* 0x080fe200000108a9 */
[-C--:B------:R-:W-:Y:S01]  /*8e50*/  FFMA.FTZ R122, R135, R0.reuse, -R161 ;  /* 0x00000000877a7223 */ /* 0x080fe200000108a1 */
[-C--:B------:R-:W-:Y:S01]  /*8e60*/  FFMA.FTZ R180, R136, R0.reuse, -R169 ;  /* 0x0000000088b47223 */ /* 0x080fe200000108a9 */
        /* <DEDUP_REMOVED lines=21> */
[-CC-:B------:R-:W-:Y:S01]  /*8fc0*/  FFMA.FTZ R149, R157, R0.reuse, -R169.reuse ;  /* 0x000000009d957223 */ /* 0x180fe200000108a9 */
[-CC-:B------:R-:W-:Y:S01]  /*8fd0*/  FFMA.FTZ R168, R160, R0.reuse, -R169.reuse ;  /* 0x00000000a0a87223 */ /* 0x180fe200000108a9 */
[-CC-:B------:R-:W-:Y:S01]  /*8fe0*/  FFMA.FTZ R170, R164, R0.reuse, -R169.reuse ;  /* 0x00000000a4aa7223 */ /* 0x180fe200000108a9 */
[-C--:B------:R-:W-:Y:S01]  /*8ff0*/  FFMA.FTZ R157, R165, R0.reuse, -R169 ;  /* 0x00000000a59d7223 */ /* 0x080fe200000108a9 */
[--C-:B------:R-:W-:Y:S01]  /*9000*/  FFMA.FTZ R169, R162, R0, -R161.reuse ;  /* 0x00000000a2a97223 */ /* 0x100fe200000108a1 */
[----:B------:R-:W2:Y:S01]  /*9010*/  MUFU.EX2 R189, R189 ;  /* 0x000000bd00bd7308 */ /* 0x000ea20000000800 */
[----:B-1----:R-:W-:Y:S01]  /*9020*/  FFMA.FTZ R10, R3, R10, R14 ;  /* 0x0000000a030a7223 */ /* 0x002fe2000001000e */
[-CC-:B------:R-:W-:Y:S01]  /*9030*/  FFMA.FTZ R163, R163, R0.reuse, -R161.reuse ;  /* 0x00000000a3a37223 */ /* 0x180fe200000108a1 */
[----:B------:R-:W-:-:S05]  /*9040*/  FFMA.FTZ R166, R166, R0, -R161 ;  /* 0x00000000a6a67223 */ /* 0x000fca00000108a1 */
        /* <DEDUP_REMOVED lines=18> */
[----:B------:R-:W-:-:S06]  /*9170*/  FFMA.FTZ R132, R155, R0, -R161 ;  /* 0x000000009b847223 */ /* 0x000fcc00000108a1 */
        /* <DEDUP_REMOVED lines=16> */
[-CC-:B------:R-:W-:Y:S01]  /*9280*/  FFMA.FTZ R134, R159, R0.reuse, -R161.reuse ;  /* 0x000000009f867223 */ /* 0x180fe200000108a1 */
[----:B------:R-:W-:-:S05]  /*9290*/  FFMA.FTZ R161, R167, R0, -R161 ;  /* 0x00000000a7a17223 */ /* 0x000fca00000108a1 */
        /* <DEDUP_REMOVED lines=58> */
.L_x_4593:
[----:B------:R-:W-:Y:S01]  /*9640*/  UIADD3 UR5, UR5, 0x30860, URZ ;  /* 0x0003086005057890 */ /* 0x000fe2000fffe03f */
[C---:B------:R-:W-:Y:S01]  /*9650*/  ISETP.GT.AND P1, PT, R15.reuse, R12, PT ;  /* 0x0000000c0f00720c */ /* 0x040fe20003f24270 */
        /* <DEDUP_REMOVED lines=32> */
.L_x_4583:
[----:B------:R-:W-:-:S13]  /*9860*/  ISETP.GE.AND P1, PT, R15, R194, PT ;  /* 0x000000c20f00720c */ /* 0x000fda0003f26270 */
[----:B------:R-:W-:Y:S05]  /*9870*/  @!P1 BRA `(.L_x_4595) ;  /* 0x0000003000509947 */ /* 0x000fea0003800000 */
[----:B------:R-:W-:Y:S01]  /*9880*/  IMAD.MOV.U32 R13, RZ, RZ, R4 ;  /* 0x000000ffff0d7224 */ /* 0x000fe200078e0004 */
[----:B------:R-:W-:Y:S01]  /*9890*/  UMOV UR6, UR38 ;  /* 0x0000002600067c82 */ /* 0x000fe20008000000 */
[----:B------:R-:W-:Y:S01]  /*98a0*/  IMAD.MOV.U32 R12, RZ, RZ, R5 ;  /* 0x000000ffff0c7224 */ /* 0x000fe200078e0005 */
[----:B------:R-:W-:Y:S01]  /*98b0*/  UMOV UR4, UR39 ;  /* 0x0000002700047c82 */ /* 0x000fe20008000000 */
[----:B------:R-:W-:Y:S01]  /*98c0*/  ULDC UR42, c[0x0][0x9e4] ;  /* 0x00027900002a7ab9 */ /* 0x000fe20000000800 */
[----:B------:R-:W-:Y:S01]  /*98d0*/  ULDC UR43, c[0x0][0x9dc] ;  /* 0x00027700002b7ab9 */ /* 0x000fe20000000800 */
[----:B------:R-:W-:-:S05]  /*98e0*/  ULDC UR54, c[0x0][0x9e0] ;  /* 0x0002780000367ab9 */ /* 0x000fca0000000800 */
.L_x_4614:
        /* <DEDUP_REMOVED lines=8> */
.L_x_4596:
[----:B------:R-:W-:Y:S01]  /*9970*/  ULEA UR5, UR39, UR40, 0x3 ;  /* 0x0000002827057291 */ /* 0x000fe2000f8e183f */
[----:B------:R-:W-:-:S05]  /*9980*/  IMAD.U32 R0, RZ, RZ, UR38 ;  /* 0x00000026ff007e24 */ /* 0x000fca000f8e00ff */
[----:B------:R-:W-:-:S04]  /*9990*/  SHF.L.U32 R0, R0, 0x1f, RZ ;  /* 0x0000001f00007819 */ /* 0x000fc800000006ff */
[----:B------:R0:W1:Y:S01]  /*99a0*/  SYNCS.PHASECHK.TRANS64.TRYWAIT P1, [UR5+0x30830], R0 ;  /* 0x03083000ff0075a7 */ /* 0x0000620008020145 */
[----:B------:R-:W-:Y:S05]  /*99b0*/  @!P0 BRA `(.L_x_4597) ;  /* 0x0000000000048947 */ /* 0x000fea0003800000 */
[----:B------:R-:W-:Y:S01]  /*99c0*/  BPT.TRAP 0x1 ;  /* 0x000000040000795c */ /* 0x000fe20000300000 */
.L_x_4597:
[----:B-1----:R-:W-:Y:S05]  /*99d0*/  @P1 BRA `(.L_x_4598) ;  /* 0x0000000000081947 */ /* 0x002fea0003800000 */
[----:B------:R-:W1:Y:S02]  /*99e0*/  SYNCS.PHASECHK.TRANS64.TRYWAIT P1, [UR5+0x30830], R0 ;  /* 0x03083000ff0075a7 */ /* 0x000e640008020145 */
[----:B-1----:R-:W-:Y:S05]  /*99f0*/  @!P1 BRA `(.L_x_4599) ;  /* 0x000000c400549947 */ /* 0x002fea0003800000 */
.L_x_4598:
        /* <DEDUP_REMOVED lines=167> */
.L_x_4600:
[----:B------:R-:W-:Y:S01]  /*a470*/  ULEA UR5, UR4, UR40, 0x3 ;  /* 0x0000002804057291 */ /* 0x000fe2000f8e183f */
[----:B01----:R-:W-:-:S05]  /*a480*/  IMAD.U32 R0, RZ, RZ, UR6 ;  /* 0x00000006ff007e24 */ /* 0x003fca000f8e00ff */
[----:B------:R-:W-:-:S04]  /*a490*/  SHF.L.U32 R0, R0, 0x1f, RZ ;  /* 0x0000001f00007819 */ /* 0x000fc800000006ff */
[----:B------:R0:W1:Y:S01]  /*a4a0*/  SYNCS.PHASECHK.TRANS64.TRYWAIT P1, [UR5+0x30850], R0 ;  /* 0x03085000ff0075a7 */ /* 0x0000620008020145 */
[----:B------:R-:W-:Y:S05]  /*a4b0*/  @!P0 BRA `(.L_x_4601) ;  /* 0x0000000000048947 */ /* 0x000fea0003800000 */
[----:B------:R-:W-:Y:S01]  /*a4c0*/  BPT.TRAP 0x1 ;  /* 0x000000040000795c */ /* 0x000fe20000300000 */
.L_x_4601:
[----:B-1----:R-:W-:Y:S05]  /*a4d0*/  @P1 BRA `(.L_x_4602) ;  /* 0x0000000000081947 */ /* 0x002fea0003800000 */
[----:B------:R-:W1:Y:S02]  /*a4e0*/  SYNCS.PHASECHK.TRANS64.TRYWAIT P1, [UR5+0x30850], R0 ;  /* 0x03085000ff0075a7 */ /* 0x000e640008020145 */
[----:B-1----:R-:W-:Y:S05]  /*a4f0*/  @!P1 BRA `(.L_x_4603) ;  /* 0x000000b800ac9947 */ /* 0x002fea0003800000 */
.L_x_4602:
[----:B------:R-:W-:Y:S01]  /*a500*/  UIADD3 UR6, UR40, 0x400, URZ ;  /* 0x0000040028067890 */ /* 0x000fe2000fffe03f */
[----:B------:R-:W-:Y:S01]  /*a510*/  WARPGROUP.ARRIVE ;  /* 0x00000000000079c5 */ /* 0x000fe20000000000 */
[----:B------:R-:W-:Y:S02]  /*a520*/  UMOV UR11, 0x40000040 ;  /* 0x40000040000b7882 */ /* 0x000fe40000000000 */
[----:B------:R-:W-:-:S04]  /*a530*/  USHF.R.U32.HI UR6, URZ, 0x4, UR6 ;  /* 0x000000043f067899 */ /* 0x000fc80008011606 */
        /* <DEDUP_REMOVED lines=9> */
[----:B------:R-:W-:Y:S02]  /*a5d0*/  WARPGROUP.DEPBAR.LE gsb0, 0x0 ;  /* 0x00008000000079c5 */ /* 0x000fe40000010000 */
[----:B------:R-:W-:-:S14]  /*a5e0*/  WARPGROUP.ARRIVE ;  /* 0x00000000000079c5 */ /* 0x000fdc0000000000 */
        /* <DEDUP_REMOVED lines=27> */
.L_x_4604:
[----:B------:R-:W-:Y:S01]  /*a7a0*/  ISETP.NE.AND P2, PT, R203, 0x1, PT ;  /* 0x00000001cb00780c */ /* 0x000fe20003f45270 */
[----:B------:R-:W-:Y:S01]  /*a7b0*/  IMAD.IADD R5, R192, 0x1, R22 ;  /* 0x00000001c0057824 */ /* 0x000fe200078e0216 */
[----:B------:R-:W-:Y:S01]  /*a7c0*/  ULEA UR4, UR7, UR40, 0x3 ;  /* 0x0000002807047291 */ /* 0x000fe2000f8e183f */
[----:B------:R-:W-:Y:S01]  /*a7d0*/  IMAD R20, R15, -0x60, RZ ;  /* 0xffffffa00f147824 */ /* 0x000fe200078e02ff */
[----:B------:R-:W-:Y:S02]  /*a7e0*/  LOP3.LUT P1, RZ, R16, 0x80000, RZ, 0xc0, !PT ;  /* 0x0008000010ff7812 */ /* 0x000fe4000782c0ff */
[----:B------:R-:W-:-:S04]  /*a7f0*/  UIADD3 UR4, UR4, 0x30840, URZ ;  /* 0x0003084004047890 */ /* 0x000fc8000fffe03f */
[----:B------:R-:W-:-:S03]  /*a800*/  UPRMT UR4, UR60, 0x654, UR4 ;  /* 0x000006543c047896 */ /* 0x000fc60008000004 */
[----:B01----:R-:W0:Y:S08]  /*a810*/  @P2 LDC R0, c[0x0][0x44c] ;  /* 0x00011300ff002b82 */ /* 0x003e300000000800 */
[----:B------:R-:W1:Y:S01]  /*a820*/  @P2 LDC R3, c[0x0][0x450] ;  /* 0x00011400ff032b82 */ /* 0x000e620000000800 */
[----:B------:R-:W-:Y:S01]  /*a830*/  SYNCS.ARRIVE.TRANS64.RED.A1T0 RZ, [UR4], RZ ;  /* 0x000000ffffff79a7 */ /* 0x000fe20008100404 */
[----:B------:R-:W-:Y:S01]  /*a840*/  ULOP3.LUT UR4, URZ, UR43, URZ, 0x33, !UPT ;  /* 0x0000002b3f047292 */ /* 0x000fe2000f8e333f */
        /* <DEDUP_REMOVED lines=24> */
.L_x_4607:
[----:B------:R-:W-:-:S05]  /*a9d0*/  IMAD.U32 R169, RZ, RZ, UR42 ;  /* 0x0000002affa97e24 */ /* 0x000fca000f8e00ff */
[----:B------:R-:W-:-:S13]  /*a9e0*/  ISETP.NE.AND P1, PT, R169, 0x1, PT ;  /* 0x00000001a900780c */ /* 0x000fda0003f25270 */
[----:B------:R-:W0:Y:S02]  /*a9f0*/  @P1 LDC.64 R2, c[0x0][0x9e8] ;  /* 0x00027a00ff021b82 */ /* 0x000e240000000a00 */
[----:B0-----:R-:W-:-:S05]  /*aa00*/  @P1 IMAD.HI.U32 R2, R21, R2, RZ ;  /* 0x0000000215021227 */ /* 0x001fca00078e00ff */
[----:B------:R-:W-:-:S07]  /*aa10*/  @P1 SHF.R.U32.HI R21, RZ, R3, R2 ;  /* 0x00000003ff151219 */ /* 0x000fce0000011602 */
.L_x_4608:
[----:B------:R-:W-:Y:S05]  /*aa20*/  BSYNC B0 ;  /* 0x0000000000007941 */ /* 0x000fea0003800000 */
.L_x_4606:
[----:B------:R-:W-:-:S05]  /*aa30*/  IMAD R21, R21, R169, R0 ;  /* 0x000000a915157224 */ /* 0x000fca00078e0200 */
[----:B------:R-:W-:Y:S02]  /*aa40*/  VIADDMNMX R4, R21, R169, R4, PT ;  /* 0x000000a915047246 */ /* 0x000fe40003800104 */
[----:B------:R-:W-:-:S07]  /*aa50*/  VIMNMX R14, R14, R21, !PT ;  /* 0x000000150e0e7248 */ /* 0x000fce0007fe0100 */
.L_x_4605:
        /* <DEDUP_REMOVED lines=151> */
.L_x_4611:
[----:B------:R-:W-:-:S05]  /*b3d0*/  IMAD.U32 R20, RZ, RZ, UR42 ;  /* 0x0000002aff147e24 */ /* 0x000fca000f8e00ff */
[----:B------:R-:W-:-:S13]  /*b3e0*/  ISETP.NE.AND P6, PT, R20, 0x1, PT ;  /* 0x000000011400780c */ /* 0x000fda0003fc5270 */
[----:B------:R-:W0:Y:S02]  /*b3f0*/  @P6 LDC.64 R2, c[0x0][0x9e8] ;  /* 0x00027a00ff026b82 */ /* 0x000e240000000a00 */
[----:B0-----:R-:W-:-:S05]  /*b400*/  @P6 IMAD.HI.U32 R2, R5, R2, RZ ;  /* 0x0000000205026227 */ /* 0x001fca00078e00ff */
[----:B------:R-:W-:-:S07]  /*b410*/  @P6 SHF.R.U32.HI R5, RZ, R3, R2 ;  /* 0x00000003ff056219 */ /* 0x000fce0000011602 */
.L_x_4612:
[----:B------:R-:W-:Y:S05]  /*b420*/  BSYNC B0 ;  /* 0x0000000000007941 */ /* 0x000fea0003800000 */
.L_x_4610:
[----:B------:R-:W-:-:S05]  /*b430*/  IMAD R5, R5, R20, R0 ;  /* 0x0000001405057224 */ /* 0x000fca00078e0200 */
[----:B------:R-:W-:Y:S02]  /*b440*/  VIADDMNMX R4, R5, R20, R4, PT ;  /* 0x0000001405047246 */ /* 0x000fe40003800104 */
[----:B------:R-:W-:-:S07]  /*b450*/  VIMNMX R14, R14, R5, !PT ;  /* 0x000000050e0e7248 */ /* 0x000fce0007fe0100 */
.L_x_4609:
        /* <DEDUP_REMOVED lines=308> */
.L_x_4613:
        /* <DEDUP_REMOVED lines=34> */
.L_x_4595:
        /* <DEDUP_REMOVED lines=99> */
.L_x_4615:
[----:B------:R-:W-:Y:S01]  /*cff0*/  ULEA UR5, UR39, UR40, 0x3 ;  /* 0x0000002827057291 */ /* 0x000fe2000f8e183f */
[----:B------:R-:W-:-:S05]  /*d000*/  IMAD.U32 R2, RZ, RZ, UR38 ;  /* 0x00000026ff027e24 */ /* 0x000fca000f8e00ff */
[----:B------:R-:W-:-:S04]  /*d010*/  SHF.L.U32 R2, R2, 0x1f, RZ ;  /* 0x0000001f02027819 */ /* 0x000fc800000006ff */
[----:B------:R0:W1:Y:S01]  /*d020*/  SYNCS.PHASECHK.TRANS64.TRYWAIT P1, [UR5+0x30850], R2 ;  /* 0x03085002ff0075a7 */ /* 0x0000620008020145 */
[----:B------:R-:W-:Y:S05]  /*d030*/  @!P0 BRA `(.L_x_4616) ;  /* 0x0000000000048947 */ /* 0x000fea0003800000 */
[----:B------:R-:W-:Y:S01]  /*d040*/  BPT.TRAP 0x1 ;  /* 0x000000040000795c */ /* 0x000fe20000300000 */
.L_x_4616:
[----:B-1----:R-:W-:Y:S05]  /*d050*/  @P1 BRA `(.L_x_4617) ;  /* 0x0000000000081947 */ /* 0x002fea0003800000 */
[----:B------:R-:W1:Y:S02]  /*d060*/  SYNCS.PHASECHK.TRANS64.TRYWAIT P1, [UR5+0x30850], R2 ;  /* 0x03085002ff0075a7 */ /* 0x000e640008020145 */
[----:B-1----:R-:W-:Y:S05]  /*d070*/  @!P1 BRA `(.L_x_4618) ;  /* 0x0000008c00e49947 */ /* 0x002fea0003800000 */
.L_x_4617:
[----:B------:R-:W-:Y:S01]  /*d080*/  UIADD3 UR40, UR40, 0x400, URZ ;  /* 0x0000040028287890 */ /* 0x000fe2000fffe03f */
[----:B------:R-:W-:Y:S01]  /*d090*/  WARPGROUP.ARRIVE ;  /* 0x00000000000079c5 */ /* 0x000fe20000000000 */
[----:B------:R-:W-:Y:S01]  /*d0a0*/  UMOV UR7, 0x40000040 ;  /* 0x4000004000077882 */ /* 0x000fe20000000000 */
[----:B01----:R-:W0:Y:S01]  /*d0b0*/  SHFL.BFLY PT, R2, R11, 0x2, 0x1f ;  /* 0x0c401f000b027f89 */ /* 0x003e2200000e0000 */
[----:B------:R-:W-:Y:S01]  /*d0c0*/  USHF.R.U32.HI UR40, URZ, 0x4, UR40 ;  /* 0x000000043f287899 */ /* 0x000fe20008011628 */
[----:B------:R-:W-:Y:S02]  /*d0d0*/  IMAD.MOV.U32 R17, RZ, RZ, RZ ;  /* 0x000000ffff117224 */ /* 0x000fe400078e00ff */
[----:B------:R-:W1:Y:S01]  /*d0e0*/  SHFL.BFLY PT, R3, R10, 0x2, 0x1f ;  /* 0x0c401f000a037f89 */ /* 0x000e6200000e0000 */
[----:B------:R-:W-:Y:S01]  /*d0f0*/  ULOP3.LUT UR40, UR40, 0x3fff, URZ, 0xc0, !UPT ;  /* 0x00003fff28287892 */ /* 0x000fe2000f8ec03f */
[----:B------:R-:W-:-:S03]  /*d100*/  IMAD.MOV.U32 R18, RZ, RZ, RZ ;  /* 0x000000ffff127224 */ /* 0x000fc600078e00ff */
[----:B------:R-:W-:-:S04]  /*d110*/  ULOP3.LUT UR4, UR40, 0x3000000, URZ, 0xfc, !UPT ;  /* 0x0300000028047892 */ /* 0x000fc8000f8efc3f */
[----:B------:R-:W-:-:S07]  /*d120*/  UIMAD UR4, UR39, 0x900, UR4 ;  /* 0x00000900270478a4 */ /* 0x000fce000f8e0204 */
[----:B------:R-:W-:Y:S02]  /*d130*/  UMOV UR6, UR4 ;  /* 0x0000000400067c82 */ /* 0x000fe40008000000 */
[----:B------:R-:W-:Y:S01]  /*d140*/  HGMMA.64x192x16.F32 R24, R188, gdesc[UR4].tnspB, R24, gsb0 ;  /* 0x42e00004bc187df0 */ /* 0x000fe20008000818 */
[----:B------:R-:W-:Y:S01]  /*d150*/  UIADD3 UR6, UR4, 0x80, URZ ;  /* 0x0000008004067890 */ /* 0x000fe2000fffe03f */
[----:B0-----:R-:W-:Y:S01]  /*d160*/  FADD.FTZ R2, R2, R11 ;  /* 0x0000000b02027221 */ /* 0x001fe20000010000 */
[----:B------:R-:W-:Y:S01]  /*d170*/  UMOV UR7, 0x40000040 ;  /* 0x4000004000077882 */ /* 0x000fe20000000000 */
[----:B-1----:R-:W-:-:S03]  /*d180*/  FADD.FTZ R6, R3, R10 ;  /* 0x0000000a03067221 */ /* 0x002fc60000010000 */
[----:B------:R-:W0:Y:S04]  /*d190*/  SHFL.BFLY PT, R3, R2, 0x1, 0x1f ;  /* 0x0c201f0002037f89 */ /* 0x000e2800000e0000 */
[----:B------:R-:W1:Y:S01]  /*d1a0*/  SHFL.BFLY PT, R7, R6, 0x1, 0x1f ;  /* 0x0c201f0006077f89 */ /* 0x000e6200000e0000 */
[----:B0-----:R-:W-:Y:S01]  /*d1b0*/  FADD.FTZ R12, R2, R3 ;  /* 0x00000003020c7221 */ /* 0x001fe20000010000 */
[----:B------:R-:W-:Y:S02]  /*d1c0*/  IMAD.MOV.U32 R2, RZ, RZ, -0x800000 ;  /* 0xff800000ff027424 */ /* 0x000fe400078e00ff */
[----:B------:R-:W-:Y:S02]  /*d1d0*/  IMAD.MOV.U32 R3, RZ, RZ, -0x800000 ;  /* 0xff800000ff037424 */ /* 0x000fe400078e00ff */
[----:B-1----:R-:W-:Y:S01]  /*d1e0*/  FADD.FTZ R13, R6, R7 ;  /* 0x00000007060d7221 */ /* 0x002fe20000010000 */
[----:B------:R-:W-:-:S04]  /*d1f0*/  FSETP.NE.FTZ.AND P1, PT, R12, RZ, PT ;  /* 0x000000ff0c00720b */ /* 0x000fc80003f35000 */
        /* <DEDUP_REMOVED lines=38> */
.L_x_4619:
[----:B------:R-:W-:Y:S01]  /*d460*/  UIADD3 UR4, UR5, 0x30860, URZ ;  /* 0x0003086005047890 */ /* 0x000fe2000fffe03f */
[-C--:B------:R-:W-:Y:S01]  /*d470*/  FMUL.FTZ R4, R24, R17.reuse ;  /* 0x0000001118047220 */ /* 0x080fe20000410000 */
[----:B------:R-:W-:Y:S01]  /*d480*/  UIADD3 UR39, UR39, 0x1, URZ ;  /* 0x0000000127277890 */ /* 0x000fe2000fffe03f */
[-C--:B------:R-:W-:Y:S01]  /*d490*/  FMUL.FTZ R129, R63, R18.reuse ;  /* 0x000000123f817220 */ /* 0x080fe20000410000 */
        /* <DEDUP_REMOVED lines=97> */
[-C--:B------:R-:W-:Y:S01]  /*dab0*/  FMUL.FTZ R118, R118, R18.reuse ;  /* 0x0000001276767220 */ /* 0x080fe20000410000 */
[----:B------:R-:W-:Y:S01]  /*dac0*/  FMUL.FTZ R119, R119, R18 ;  /* 0x0000001277777220 */ /* 0x000fe20000410000 */
[----:B------:R-:W-:Y:S01]  /*dad0*/  VIADD R201, R201, 0x1 ;  /* 0x00000001c9c97836 */ /* 0x000fe20000000000 */
[----:B------:R-:W-:-:S02]  /*dae0*/  USEL UR39, UR39, URZ, UP0 ;  /* 0x0000003f27277287 */ /* 0x000fc40008000000 */
[----:B------:R-:W-:-:S12]  /*daf0*/  ULOP3.LUT UR38, UR38, UR4, URZ, 0x3c, !UPT ;  /* 0x0000000426267292 */ /* 0x000fd8000f8e3c3f */
.L_x_4541:
[----:B------:R-:W0:Y:S01]  /*db00*/  S2R R18, SR_CgaCtaId ;  /* 0x0000000000127919 */ /* 0x000e220000008800 */
[----:B------:R-:W-:Y:S01]  /*db10*/  MOV R17, 0x400 ;  /* 0x0000040000117802 */ /* 0x000fe20000000f00 */
[----:B------:R-:W-:Y:S01]  /*db20*/  BSSY B0, `(.L_x_4620) ;  /* 0x0000256000007945 */ /* 0x000fe20003800000 */
[----:B------:R-:W-:Y:S02]  /*db30*/  BAR.SYNC.DEFER_BLOCKING 0x5, 0x180 ;  /* 0x0146000000007b1d */ /* 0x000fe40000010000 */
[----:B0-----:R-:W-:-:S05]  /*db40*/  LEA R17, R18, R17, 0x18 ;  /* 0x0000001112117211 */ /* 0x001fca00078ec0ff */
[----:B------:R0:W1:Y:S01]  /*db50*/  LDS.128 R40, [R17+0x308d0] ;  /* 0x0308d00011287984 */ /* 0x0000620000000c00 */
[----:B------:R-:W-:Y:S06]  /*db60*/  BAR.ARV 0x4, 0x180 ;  /* 0x0106000000007b1d */ /* 0x000fec0000002000 */
[----:B------:R-:W-:Y:S05]  /*db70*/  @P0 BRA `(.L_x_4621) ;  /* 0x0000001800500947 */ /* 0x000fea0003800000 */
[----:B------:R-:W2:Y:S01]  /*db80*/  S2R R18, SR_SWINHI ;  /* 0x0000000000127919 */ /* 0x000ea20000002f00 */
[----:B------:R-:W-:Y:S02]  /*db90*/  F2FP.F16.F32.PACK_AB R4, R25, R4 ;  /* 0x000000041904723e */ /* 0x000fe400000000ff */
[----:B------:R-:W-:Y:S01]  /*dba0*/  F2FP.F16.F32.PACK_AB R6, R7, R6 ;  /* 0x000000060706723e */ /* 0x000fe200000000ff */
[----:B------:R-:W-:Y:S01]  /*dbb0*/  BAR.SYNC.DEFER_BLOCKING 0x1, 0x100 ;  /* 0x0044000000007b1d */ /* 0x000fe20000010000 */
        /* <DEDUP_REMOVED lines=15> */
[----:B--2---:R-:W-:-:S02]  /*dcb0*/  MOV R21, R18 ;  /* 0x0000001200157202 */ /* 0x004fc40000000f00 */
[----:B------:R-:W-:Y:S02]  /*dcc0*/  F2FP.F16.F32.PACK_AB R104, R105, R104 ;  /* 0x000000686968723e */ /* 0x000fe400000000ff */
[----:B------:R-:W-:Y:S01]  /*dcd0*/  F2FP.F16.F32.PACK_AB R98, R101, R100 ;  /* 0x000000646562723e */ /* 0x000fe200000000ff */
[----:B------:R-:W-:Y:S01]  /*dce0*/  IMAD.WIDE R58, R206, 0x2, R20 ;  /* 0x00000002ce3a7825 */ /* 0x000fe200078e0214 */
[----:B------:R-:W-:Y:S02]  /*dcf0*/  F2FP.F16.F32.PACK_AB R99, R56, R99 ;  /* 0x000000633863723e */ /* 0x000fe400000000ff */
[----:B------:R-:W-:Y:S02]  /*dd00*/  F2FP.F16.F32.PACK_AB R105, R107, R106 ;  /* 0x0000006a6b69723e */ /* 0x000fe400000000ff */
[C---:B------:R-:W-:Y:S02]  /*dd10*/  IADD3 R103, P2, R58.reuse, 0x20, RZ ;  /* 0x000000203a677810 */ /* 0x040fe40007f5e0ff */
[----:B------:R-:W-:-:S02]  /*dd20*/  IADD3 R147, P4, R58, 0x4040, RZ ;  /* 0x000040403a937810 */ /* 0x000fc40007f9e0ff */
[----:B------:R-:W-:Y:S01]  /*dd30*/  LOP3.LUT R18, R103, 0x380, RZ, 0xc0, !PT ;  /* 0x0000038067127812 */ /* 0x000fe200078ec0ff */
[--C-:B------:R-:W-:Y:S01]  /*dd40*/  IMAD.X R27, RZ, RZ, R59.reuse, P2 ;  /* 0x000000ffff1b7224 */ /* 0x100fe200010e063b */
[----:B------:R-:W-:Y:S01]  /*dd50*/  IADD3 R145, P0, R58, 0x4020, RZ ;  /* 0x000040203a917810 */ /* 0x000fe20007f1e0ff */
[--C-:B------:R-:W-:Y:S01]  /*dd60*/  IMAD.X R47, RZ, RZ, R59.reuse, P4 ;  /* 0x000000ffff2f7224 */ /* 0x100fe200020e063b */
[----:B------:R-:W-:Y:S02]  /*dd70*/  SHF.R.U64 R18, R18, 0x3, RZ ;  /* 0x0000000312127819 */ /* 0x000fe400000012ff */
[C---:B------:R-:W-:Y:S01]  /*dd80*/  IADD3 R143, P5, R58.reuse, 0x4000, RZ ;  /* 0x000040003a8f7810 */ /* 0x040fe20007fbe0ff */
[--C-:B------:R-:W-:Y:S01]  /*dd90*/  IMAD.X R45, RZ, RZ, R59.reuse, P0 ;  /* 0x000000ffff2d7224 */ /* 0x100fe200000e063b */
[C---:B------:R-:W-:Y:S02]  /*dda0*/  LOP3.LUT R29, R58.reuse, 0x380, RZ, 0xc0, !PT ;  /* 0x000003803a1d7812 */ /* 0x040fe400078ec0ff */
[C---:B------:R-:W-:Y:S01]  /*ddb0*/  IADD3 R139, P1, R58.reuse, 0x40, RZ ;  /* 0x000000403a8b7810 */ /* 0x040fe20007f3e0ff */
[----:B------:R-:W-:Y:S01]  /*ddc0*/  IMAD.X R39, RZ, RZ, R59, P5 ;  /* 0x000000ffff277224 */ /* 0x000fe200028e063b */
[----:B------:R-:W-:-:S02]  /*ddd0*/  IADD3 R141, P6, R58, 0x60, RZ ;  /* 0x000000603a8d7810 */ /* 0x000fc40007fde0ff */
[----:B-1----:R-:W-:Y:S01]  /*dde0*/  LOP3.LUT R40, R147, 0x380, RZ, 0xc0, !PT ;  /* 0x0000038093287812 */ /* 0x002fe200078ec0ff */
[--C-:B------:R-:W-:Y:S01]  /*ddf0*/  IMAD.X R31, RZ, RZ, R59.reuse, P1 ;  /* 0x000000ffff1f7224 */ /* 0x100fe200008e063b */
[----:B------:R-:W-:Y:S01]  /*de00*/  LOP3.LUT R26, R18, R103, RZ, 0x3c, !PT ;  /* 0x00000067121a7212 */ /* 0x000fe200078e3cff */
[----:B------:R-:W-:Y:S01]  /*de10*/  IMAD.X R35, RZ, RZ, R59, P6 ;  /* 0x000000ffff237224 */ /* 0x000fe200030e063b */
[----:B------:R-:W-:Y:S02]  /*de20*/  LOP3.LUT R18, R145, 0x380, RZ, 0xc0, !PT ;  /* 0x0000038091127812 */ /* 0x000fe400078ec0ff */
[----:B------:R-:W-:Y:S02]  /*de30*/  SHF.R.U64 R29, R29, 0x3, RZ ;  /* 0x000000031d1d7819 */ /* 0x000fe400000012ff */
[----:B------:R-:W-:Y:S02]  /*de40*/  SHF.R.U64 R40, R40, 0x3, RZ ;  /* 0x0000000328287819 */ /* 0x000fe400000012ff */
[----:B------:R-:W-:-:S02]  /*de50*/  IADD3 R155, P5, R58, 0x8060, RZ ;  /* 0x000080603a9b7810 */ /* 0x000fc40007fbe0ff */
[C---:B------:R-:W-:Y:S02]  /*de60*/  IADD3 R149, P3, R58.reuse, 0x4060, RZ ;  /* 0x000040603a957810 */ /* 0x040fe40007f7e0ff */
[C---:B------:R-:W-:Y:S02]  /*de70*/  IADD3 R151, P2, R58.reuse, 0x8000, RZ ;  /* 0x000080003a977810 */ /* 0x040fe40007f5e0ff */
[C---:B------:R-:W-:Y:S01]  /*de80*/  IADD3 R153, P1, R58.reuse, 0x8020, RZ ;  /* 0x000080203a997810 */ /* 0x040fe20007f3e0ff */
[--C-:B------:R-:W-:Y:S01]  /*de90*/  IMAD.X R49, RZ, RZ, R59.reuse, P3 ;  /* 0x000000ffff317224 */ /* 0x100fe200018e063b */
[----:B------:R-:W-:Y:S01]  /*dea0*/  IADD3 R54, P6, R58, 0x8040, RZ ;  /* 0x000080403a367810 */ /* 0x000fe20007fde0ff */
[--C-:B------:R-:W-:Y:S01]  /*deb0*/  IMAD.X R51, RZ, RZ, R59.reuse, P2 ;  /* 0x000000ffff337224 */ /* 0x100fe200010e063b */
[----:B------:R-:W-:Y:S01]  /*dec0*/  SHF.R.U64 R18, R18, 0x3, RZ ;  /* 0x0000000312127819 */ /* 0x000fe200000012ff */
[--C-:B------:R-:W-:Y:S01]  /*ded0*/  IMAD.X R53, RZ, RZ, R59.reuse, P1 ;  /* 0x000000ffff357224 */ /* 0x100fe200008e063b */
[----:B------:R-:W-:Y:S01]  /*dee0*/  LOP3.LUT R30, R139, 0x380, RZ, 0xc0, !PT ;  /* 0x000003808b1e7812 */ /* 0x000fe200078ec0ff */
[--C-:B------:R-:W-:Y:S01]  /*def0*/  IMAD.X R55, RZ, RZ, R59.reuse, P6 ;  /* 0x000000ffff377224 */ /* 0x100fe200030e063b */
[----:B------:R-:W-:Y:S01]  /*df00*/  LOP3.LUT R58, R29, R58, RZ, 0x3c, !PT ;  /* 0x0000003a1d3a7212 */ /* 0x000fe200078e3cff */
[----:B------:R-:W-:Y:S01]  /*df10*/  IMAD.X R29, RZ, RZ, R59, P5 ;  /* 0x000000ffff1d7224 */ /* 0x000fe200028e063b */
[----:B------:R-:W-:-:S02]  /*df20*/  LOP3.LUT R34, R141, 0x380, RZ, 0xc0, !PT ;  /* 0x000003808d227812 */ /* 0x000fc400078ec0ff */
[----:B------:R-:W-:Y:S02]  /*df30*/  LOP3.LUT R46, R40, R147, RZ, 0x3c, !PT ;  /* 0x00000093282e7212 */ /* 0x000fe400078e3cff */
[----:B------:R-:W-:Y:S02]  /*df40*/  LOP3.LUT R38, R143, 0x380, RZ, 0xc0, !PT ;  /* 0x000003808f267812 */ /* 0x000fe400078ec0ff */
[----:B------:R-:W-:Y:S02]  /*df50*/  LOP3.LUT R40, R155, 0x380, RZ, 0xc0, !PT ;  /* 0x000003809b287812 */ /* 0x000fe400078ec0ff */
[----:B------:R-:W-:Y:S02]  /*df60*/  LOP3.LUT R44, R18, R145, RZ, 0x3c, !PT ;  /* 0x00000091122c7212 */ /* 0x000fe400078e3cff */
[----:B------:R-:W-:Y:S02]  /*df70*/  SHF.R.U64 R30, R30, 0x3, RZ ;  /* 0x000000031e1e7819 */ /* 0x000fe400000012ff */
[----:B------:R-:W-:-:S02]  /*df80*/  LOP3.LUT R18, R153, 0x380, RZ, 0xc0, !PT ;  /* 0x0000038099127812 */ /* 0x000fc400078ec0ff */
[----:B------:R-:W-:Y:S02]  /*df90*/  SHF.R.U64 R34, R34, 0x3, RZ ;  /* 0x0000000322227819 */ /* 0x000fe400000012ff */
[----:B------:R-:W-:Y:S02]  /*dfa0*/  LOP3.LUT R48, R149, 0x380, RZ, 0xc0, !PT ;  /* 0x0000038095307812 */ /* 0x000fe400078ec0ff */
[----:B------:R-:W-:Y:S02]  /*dfb0*/  MOV R59, R58 ;  /* 0x0000003a003b7202 */ /* 0x000fe40000000f00 */
[----:B------:R-:W-:Y:S02]  /*dfc0*/  LOP3.LUT R25, R54, 0x380, RZ, 0xc0, !PT ;  /* 0x0000038036197812 */ /* 0x000fe400078ec0ff */
[----:B------:R-:W-:Y:S01]  /*dfd0*/  SHF.R.U64 R38, R38, 0x3, RZ ;  /* 0x0000000326267819 */ /* 0x000fe200000012ff */
[----:B------:R1:W-:Y:S01]  /*dfe0*/  STSM.16.M88.4 [R59], R4 ;  /* 0x000000043b007844 */ /* 0x0003e20000000200 */
[----:B------:R-:W-:-:S02]  /*dff0*/  SHF.R.U64 R40, R40, 0x3, RZ ;  /* 0x0000000328287819 */ /* 0x000fc400000012ff */
[----:B------:R-:W-:Y:S02]  /*e000*/  LOP3.LUT R30, R30, R139, RZ, 0x3c, !PT ;  /* 0x0000008b1e1e7212 */ /* 0x000fe400078e3cff */
[----:B------:R-:W-:Y:S02]  /*e010*/  SHF.R.U64 R18, R18, 0x3, RZ ;  /* 0x0000000312127819 */ /* 0x000fe400000012ff */
[----:B------:R-:W-:Y:S02]  /*e020*/  LOP3.LUT R34, R34, R141, RZ, 0x3c, !PT ;  /* 0x0000008d22227212 */ /* 0x000fe400078e3cff */
[----:B------:R-:W-:Y:S02]  /*e030*/  SHF.R.U64 R48, R48, 0x3, RZ ;  /* 0x0000000330307819 */ /* 0x000fe400000012ff */
[----:B------:R-:W-:Y:S02]  /*e040*/  SHF.R.U64 R25, R25, 0x3, RZ ;  /* 0x0000000319197819 */ /* 0x000fe400000012ff */
[----:B------:R-:W-:-:S02]  /*e050*/  LOP3.LUT R38, R38, R143, RZ, 0x3c, !PT ;  /* 0x0000008f26267212 */ /* 0x000fc400078e3cff */
[----:B------:R-:W-:Y:S02]  /*e060*/  LOP3.LUT R28, R40, R155, RZ, 0x3c, !PT ;  /* 0x0000009b281c7212 */ /* 0x000fe400078e3cff */
[----:B------:R-:W-:Y:S02]  /*e070*/  MOV R58, R26 ;  /* 0x0000001a003a7202 */ /* 0x000fe40000000f00 */
[----:B-1----:R-:W-:Y:S02]  /*e080*/  F2FP.F16.F32.PACK_AB R4, R33, R0 ;  /* 0x000000002104723e */ /* 0x002fe400000000ff */
[----:B------:R-:W-:Y:S02]  /*e090*/  F2FP.F16.F32.PACK_AB R5, R134, R127 ;  /* 0x0000007f8605723e */ /* 0x000fe400000000ff */
[----:B------:R-:W-:Y:S02]  /*e0a0*/  F2FP.F16.F32.PACK_AB R6, R37, R36 ;  /* 0x000000242506723e */ /* 0x000fe400000000ff */
[----:B------:R-:W-:Y:S01]  /*e0b0*/  F2FP.F16.F32.PACK_AB R7, R131, R126 ;  /* 0x0000007e8307723e */ /* 0x000fe200000000ff */
[----:B------:R-:W1:Y:S01]  /*e0c0*/  LDC.64 R36, c[0x0][0xc00] ;  /* 0x00030000ff247b82 */ /* 0x000e620000000a00 */
[----:B------:R-:W-:-:S02]  /*e0d0*/  LOP3.LUT R52, R18, R153, RZ, 0x3c, !PT ;  /* 0x0000009912347212 */ /* 0x000fc400078e3cff */
[----:B------:R-:W-:Y:S01]  /*e0e0*/  MOV R40, R30 ;  /* 0x0000001e00287202 */ /* 0x000fe20000000f00 */
[----:B------:R-:W-:Y:S01]  /*e0f0*/  STSM.16.M88.4 [R58], R4 ;  /* 0x000000043a007844 */ /* 0x000fe20000000200 */
[----:B------:R-:W-:Y:S02]  /*e100*/  LOP3.LUT R48, R48, R149, RZ, 0x3c, !PT ;  /* 0x0000009530307212 */ /* 0x000fe400078e3cff */
[----:B------:R-:W-:Y:S01]  /*e110*/  LOP3.LUT R54, R25, R54, RZ, 0x3c, !PT ;  /* 0x0000003619367212 */ /* 0x000fe200078e3cff */
[----:B------:R-:W-:Y:S01]  /*e120*/  STSM.16.M88.4 [R40], R8 ;  /* 0x0000000828007844 */ /* 0x000fe20000000200 */
[----:B------:R-:W-:Y:S02]  /*e130*/  MOV R18, R34 ;  /* 0x0000002200127202 */ /* 0x000fe40000000f00 */
[----:B------:R-:W-:Y:S02]  /*e140*/  MOV R38, R38 ;  /* 0x0000002600267202 */ /* 0x000fe40000000f00 */
[----:B------:R-:W-:Y:S01]  /*e150*/  F2FP.F16.F32.PACK_AB R25, R128, R121 ;  /* 0x000000798019723e */ /* 0x000fe200000000ff */
[----:B------:R2:W-:Y:S01]  /*e160*/  STSM.16.M88.4 [R18], R12 ;  /* 0x0000000c12007844 */ /* 0x0005e20000000200 */
[----:B------:R-:W-:-:S02]  /*e170*/  F2FP.F16.F32.PACK_AB R26, R61, R60 ;  /* 0x0000003c3d1a723e */ /* 0x000fc400000000ff */
[----:B------:R-:W-:Y:S02]  /*e180*/  F2FP.F16.F32.PACK_AB R27, R129, R120 ;  /* 0x00000078811b723e */ /* 0x000fe400000000ff */
[----:B------:R-:W-:Y:S02]  /*e190*/  MOV R0, R28 ;  /* 0x0000001c00007202 */ /* 0x000fe40000000f00 */
[----:B------:R-:W-:Y:S01]  /*e1a0*/  MOV R44, R44 ;  /* 0x0000002c002c7202 */ /* 0x000fe20000000f00 */
[----:B------:R-:W-:Y:S01]  /*e1b0*/  STSM.16.M88.4 [R38], R24 ;  /* 0x0000001826007844 */ /* 0x000fe20000000200 */
[----:B------:R-:W-:Y:S02]  /*e1c0*/  F2FP.F16.F32.PACK_AB R28, R65, R64 ;  /* 0x00000040411c723e */ /* 0x000fe400000000ff */
[----:B------:R-:W-:Y:S01]  /*e1d0*/  F2FP.F16.F32.PACK_AB R112, R113, R112 ;  /* 0x000000707170723e */ /* 0x000fe200000000ff */
[----:B------:R-:W-:Y:S01]  /*e1e0*/  ULDC UR4, c[0x0][0xa88] ;  /* 0x0002a20000047ab9 */ /* 0x000fe20000000800 */
[----:B------:R-:W-:Y:S01]  /*e1f0*/  F2FP.F16.F32.PACK_AB R29, R67, R66 ;  /* 0x00000042431d723e */ /* 0x000fe200000000ff */
[----:B------:R-:W-:Y:S01]  /*e200*/  IMAD.MOV.U32 R64, RZ, RZ, RZ ;  /* 0x000000ffff407224 */ /* 0x000fe200078e00ff */
[----:B------:R-:W-:Y:S01]  /*e210*/  F2FP.F16.F32.PACK_AB R30, R69, R68 ;  /* 0x00000044451e723e */ /* 0x000fe200000000ff */
[----:B--2---:R-:W2:Y:S01]  /*e220*/  LDC.64 R12, c[0x0][0xc00] ;  /* 0x00030000ff0c7b82 */ /* 0x004ea20000000a00 */
[----:B------:R-:W-:-:S02]  /*e230*/  F2FP.F16.F32.PACK_AB R31, R71, R70 ;  /* 0x00000046471f723e */ /* 0x000fc400000000ff */
[----:B------:R-:W-:Y:S02]  /*e240*/  MOV R46, R46 ;  /* 0x0000002e002e7202 */ /* 0x000fe40000000f00 */
[----:B------:R-:W-:Y:S01]  /*e250*/  F2FP.F16.F32.PACK_AB R33, R75, R62 ;  /* 0x0000003e4b21723e */ /* 0x000fe200000000ff */
[----:B------:R-:W-:Y:S01]  /*e260*/  STSM.16.M88.4 [R44], R28 ;  /* 0x0000001c2c007844 */ /* 0x000fe20000000200 */
[----:B------:R-:W-:Y:S01]  /*e270*/  F2FP.F16.F32.PACK_AB R34, R77, R76 ;  /* 0x0000004c4d22723e */ /* 0x000fe200000000ff */
[----:B------:R-:W3:Y:S01]  /*e280*/  LDC R67, c[0x0][0xbe8] ;  /* 0x0002fa00ff437b82 */ /* 0x000ee20000000800 */
[----:B------:R-:W-:Y:S02]  /*e290*/  F2FP.F16.F32.PACK_AB R35, R79, R78 ;  /* 0x0000004e4f23723e */ /* 0x000fe400000000ff */
[----:B------:R-:W-:Y:S02]  /*e2a0*/  MOV R48, R48 ;  /* 0x0000003000307202 */ /* 0x000fe40000000f00 */
[----:B------:R-:W-:Y:S01]  /*e2b0*/  F2FP.F16.F32.PACK_AB R4, R81, R80 ;  /* 0x000000505104723e */ /* 0x000fe200000000ff */
[----:B------:R-:W-:Y:S01]  /*e2c0*/  STSM.16.M88.4 [R46], R32 ;  /* 0x000000202e007844 */ /* 0x000fe20000000200 */
[----:B------:R-:W-:-:S02]  /*e2d0*/  F2FP.F16.F32.PACK_AB R5, R83, R82 ;  /* 0x000000525305723e */ /* 0x000fc400000000ff */
[----:B------:R-:W-:Y:S02]  /*e2e0*/  F2FP.F16.F32.PACK_AB R6, R85, R84 ;  /* 0x000000545506723e */ /* 0x000fe400000000ff */
[----:B------:R-:W-:Y:S02]  /*e2f0*/  F2FP.F16.F32.PACK_AB R7, R87, R86 ;  /* 0x000000565707723e */ /* 0x000fe400000000ff */
[----:B------:R-:W-:Y:S02]  /*e300*/  LOP3.LUT R50, R151, 0x380, RZ, 0xc0, !PT ;  /* 0x0000038097327812 */ /* 0x000fe400078ec0ff */
[----:B------:R-:W-:Y:S01]  /*e310*/  F2FP.F16.F32.PACK_AB R8, R89, R88 ;  /* 0x000000585908723e */ /* 0x000fe200000000ff */
[----:B------:R4:W-:Y:S01]  /*e320*/  STSM.16.M88.4 [R48], R4 ;  /* 0x0000000430007844 */ /* 0x0009e20000000200 */
[----:B------:R-:W-:Y:S01]  /*e330*/  SHF.R.U64 R50, R50, 0x3, RZ ;  /* 0x0000000332327819 */ /* 0x000fe200000012ff */
[----:B--2---:R-:W-:Y:S01]  /*e340*/  IMAD.WIDE R12, R199, 0x4, R12 ;  /* 0x00000004c70c7825 */ /* 0x004fe200078e020c */
[----:B------:R-:W-:-:S02]  /*e350*/  F2FP.F16.F32.PACK_AB R9, R91, R90 ;  /* 0x0000005a5b09723e */ /* 0x000fc400000000ff */
[----:B------:R-:W-:Y:S02]  /*e360*/  LOP3.LUT R50, R50, R151, RZ, 0x3c, !PT ;  /* 0x0000009732327212 */ /* 0x000fe400078e3cff */
[----:B------:R-:W-:Y:S02]  /*e370*/  F2FP.F16.F32.PACK_AB R10, R93, R92 ;  /* 0x0000005c5d0a723e */ /* 0x000fe400000000ff */
[----:B------:R-:W-:Y:S02]  /*e380*/  MOV R50, R50 ;  /* 0x0000003200327202 */ /* 0x000fe40000000f00 */
[----:B------:R-:W-:Y:S02]  /*e390*/  F2FP.F16.F32.PACK_AB R11, R95, R94 ;  /* 0x0000005e5f0b723e */ /* 0x000fe400000000ff */
[----:B------:R-:W-:Y:S02]  /*e3a0*/  MOV R52, R52 ;  /* 0x0000003400347202 */ /* 0x000fe40000000f00 */
[----:B------:R-:W-:Y:S01]  /*e3b0*/  MOV R54, R54 ;  /* 0x0000003600367202 */ /* 0x000fe20000000f00 */
[----:B----4-:R-:W2:Y:S01]  /*e3c0*/  LDC.64 R4, c[0x0][0xc08] ;  /* 0x00030200ff047b82 */ /* 0x010ea20000000a00 */
[----:B------:R-:W-:Y:S01]  /*e3d0*/  F2FP.F16.F32.PACK_AB R106, R109, R108 ;  /* 0x0000006c6d6a723e */ /* 0x000fe200000000ff */
[----:B------:R-:W-:Y:S01]  /*e3e0*/  STSM.16.M88.4 [R50], R8 ;  /* 0x0000000832007844 */ /* 0x000fe20000000200 */
[----:B------:R-:W-:-:S02]  /*e3f0*/  F2FP.F16.F32.PACK_AB R107, R111, R110 ;  /* 0x0000006e6f6b723e */ /* 0x000fc400000000ff */
[----:B------:R-:W-:Y:S01]  /*e400*/  F2FP.F16.F32.PACK_AB R113, R115, R114 ;  /* 0x000000727371723e */ /* 0x000fe200000000ff */
[----:B------:R-:W-:Y:S01]  /*e410*/  STSM.16.M88.4 [R52], R96 ;  /* 0x0000006034007844 */ /* 0x000fe20000000200 */
[----:B------:R-:W-:Y:S02]  /*e420*/  F2FP.F16.F32.PACK_AB R114, R117, R116 ;  /* 0x000000747572723e */ /* 0x000fe400000000ff */
[----:B------:R-:W-:Y:S01]  /*e430*/  F2FP.F16.F32.PACK_AB R115, R119, R118 ;  /* 0x000000767773723e */ /* 0x000fe200000000ff */
[----:B------:R-:W-:Y:S01]  /*e440*/  STSM.16.M88.4 [R54], R104 ;  /* 0x0000006836007844 */ /* 0x000fe20000000200 */
[----:B-1----:R-:W-:-:S03]  /*e450*/  ISETP.NE.U32.AND P0, PT, R36, RZ, PT ;  /* 0x000000ff2400720c */ /* 0x002fc60003f05070 */
[----:B------:R1:W-:Y:S01]  /*e460*/  STSM.16.M88.4 [R0], R112 ;  /* 0x0000007000007844 */ /* 0x0003e20000000200 */
[----:B------:R-:W-:Y:S01]  /*e470*/  BAR.SYNC.DEFER_BLOCKING 0x1, 0x100 ;  /* 0x0044000000007b1d */ /* 0x000fe20000010000 */
[----:B------:R-:W-:Y:S02]  /*e480*/  ISETP.NE.AND.EX P0, PT, R37, RZ, PT, P0 ;  /* 0x000000ff2500720c */ /* 0x000fe40003f05300 */
[----:B--2---:R-:W-:-:S04]  /*e490*/  ISETP.NE.U32.AND P2, PT, R4, RZ, PT ;  /* 0x000000ff0400720c */ /* 0x004fc80003f45070 */
[----:B------:R-:W-:-:S13]  /*e4a0*/  ISETP.NE.AND.EX P2, PT, R5, RZ, PT, P2 ;  /* 0x000000ff0500720c */ /* 0x000fda0003f45320 */
[----:B------:R-:W2:Y:S01]  /*e4b0*/  @P2 LDC.64 R4, c[0x0][0xc08] ;  /* 0x00030200ff042b82 */ /* 0x000ea20000000a00 */
[----:B-1----:R-:W-:Y:S01]  /*e4c0*/  IMAD.U32 R0, RZ, RZ, UR4 ;  /* 0x00000004ff007e24 */ /* 0x002fe2000f8e00ff */
[----:B------:R1:W5:Y:S01]  /*e4d0*/  @P0 LDG.E R64, desc[UR36][R12.64] ;  /* 0x000000240c400981 */ /* 0x000362000c1e1900 */
[----:B---3--:R-:W-:-:S13]  /*e4e0*/  ISETP.NE.AND P1, PT, R67, 0x1, PT ;  /* 0x000000014300780c */ /* 0x008fda0003f25270 */
[----:B------:R-:W3:Y:S01]  /*e4f0*/  @P1 LDC R6, c[0x0][0xbec] ;  /* 0x0002fb00ff061b82 */ /* 0x000ee20000000800 */
[----:B--2---:R-:W-:-:S07]  /*e500*/  @P2 IMAD.WIDE R4, R199, 0x4, R4 ;  /* 0x00000004c7042825 */ /* 0x004fce00078e0204 */
[----:B------:R-:W2:Y:S01]  /*e510*/  @P1 LDC R9, c[0x0][0xbf0] ;  /* 0x0002fc00ff091b82 */ /* 0x000ea20000000800 */
[----:B------:R1:W5:Y:S01]  /*e520*/  @P2 LDG.E R0, desc[UR36][R4.64] ;  /* 0x0000002404002981 */ /* 0x000362000c1e1900 */
[----:B------:R-:W-:Y:S05]  /*e530*/  @P2 BRA `(.L_x_4622) ;  /* 0x0000000000102947 */ /* 0x000fea0003800000 */
[----:B------:R-:W-:Y:S05]  /*e540*/  @!P0 BRA `(.L_x_4622) ;  /* 0x00000000000c8947 */ /* 0x000fea0003800000 */
[----:B-1----:R-:W4:Y:S04]  /*e550*/  LDG.E R5, desc[UR36][R12.64] ;  /* 0x000000240c057981 */ /* 0x002f28000c1e1900 */
[----:B-----5:R-:W4:Y:S02]  /*e560*/  LDG.E R0, desc[UR36][R12.64+0x4] ;  /* 0x000004240c007981 */ /* 0x020f24000c1e1900 */
[----:B----4-:R-:W-:-:S07]  /*e570*/  IMAD.IADD R0, R0, 0x1, -R5 ;  /* 0x0000000100007824 */ /* 0x010fce00078e0a05 */
.L_x_4622:
[----:B------:R-:W-:Y:S01]  /*e580*/  SHF.R.S32.HI R18, RZ, 0x1f, R198 ;  /* 0x0000001fff127819 */ /* 0x000fe200000114c6 */
[----:B-1----:R-:W-:Y:S01]  /*e590*/  IMAD.IADD R13, R192, 0x1, R22 ;  /* 0x00000001c00d7824 */ /* 0x002fe200078e0216 */
[----:B------:R-:W-:Y:S01]  /*e5a0*/  ULDC.64 UR4, c[0x0][0xb90] ;  /* 0x0002e40000047ab9 */ /* 0x000fe20000000a00 */
[----:B-----5:R-:W-:Y:S01]  /*e5b0*/  SHF.R.S32.HI R65, RZ, 0x1f, R64 ;  /* 0x0000001fff417819 */ /* 0x020fe20000011440 */
[----:B------:R-:W-:Y:S01]  /*e5c0*/  IMAD.IADD R14, R205, 0x1, R22 ;  /* 0x00000001cd0e7824 */ /* 0x000fe200078e0216 */
[----:B------:R-:W-:Y:S01]  /*e5d0*/  SHF.R.S32.HI R8, RZ, 0x1f, R199 ;  /* 0x0000001fff087819 */ /* 0x000fe200000114c7 */
[----:B---3--:R-:W-:Y:S01]  /*e5e0*/  @P1 IMAD.HI.U32 R6, R13, R6, RZ ;  /* 0x000000060d061227 */ /* 0x008fe200078e00ff */
[----:B------:R-:W-:Y:S01]  /*e5f0*/  SEL R69, R199, RZ, !P0 ;  /* 0x000000ffc7457207 */ /* 0x000fe20004000000 */
[----:B------:R-:W1:Y:S01]  /*e600*/  @P1 LDC R73, c[0x0][0xbec] ;  /* 0x0002fb00ff491b82 */ /* 0x000e620000000800 */
[----:B------:R-:W-:Y:S01]  /*e610*/  SEL R40, R8, RZ, !P0 ;  /* 0x000000ff08287207 */ /* 0x000fe20004000000 */
[----:B------:R-:W-:-:S02]  /*e620*/  IMAD R5, R18, UR4, RZ ;  /* 0x0000000412057c24 */ /* 0x000fc4000f8e02ff */
[----:B------:R-:W-:Y:S01]  /*e630*/  IMAD.MOV.U32 R7, RZ, RZ, R13 ;  /* 0x000000ffff077224 */ /* 0x000fe200078e000d */
[----:B--2---:R-:W-:Y:S01]  /*e640*/  @P1 SHF.R.U32.HI R7, RZ, R9, R6 ;  /* 0x00000009ff071219 */ /* 0x004fe20000011606 */
[C---:B------:R-:W-:Y:S02]  /*e650*/  IMAD R11, R198.reuse, UR5, R5 ;  /* 0x00000005c60b7c24 */ /* 0x040fe4000f8e0205 */
[----:B------:R-:W-:Y:S01]  /*e660*/  IMAD.WIDE.U32 R4, R198, UR4, R64 ;  /* 0x00000004c6047c25 */ /* 0x000fe2000f8e0040 */
[----:B------:R-:W-:Y:S01]  /*e670*/  ULDC.64 UR4, c[0x0][0xb98] ;  /* 0x0002e60000047ab9 */ /* 0x000fe20000000a00 */
[----:B------:R-:W2:Y:S02]  /*e680*/  @P1 LDC R75, c[0x0][0xbf0] ;  /* 0x0002fc00ff4b1b82 */ /* 0x000ea40000000800 */
[----:B------:R-:W-:Y:S02]  /*e690*/  IMAD R9, R200, 0x40, R193 ;  /* 0x00000040c8097824 */ /* 0x000fe400078e02c1 */
[----:B------:R-:W-:Y:S01]  /*e6a0*/  IMAD.IADD R5, R5, 0x1, R11 ;  /* 0x0000000105057824 */ /* 0x000fe200078e020b */
[--C-:B------:R-:W-:Y:S01]  /*e6b0*/  SHF.R.S32.HI R11, RZ, 0x1f, R7.reuse ;  /* 0x0000001fff0b7819 */ /* 0x100fe20000011407 */
[----:B------:R-:W-:-:S02]  /*e6c0*/  IMAD.MOV R8, RZ, RZ, -R7 ;  /* 0x000000ffff087224 */ /* 0x000fc400078e0a07 */
[----:B------:R-:W-:-:S04]  /*e6d0*/  IMAD.WIDE R20, R9, 0x2, R20 ;  /* 0x0000000209147825 */ /* 0x000fc800078e0214 */
[----:B------:R-:W-:Y:S01]  /*e6e0*/  IMAD R6, R40, UR4, RZ ;  /* 0x0000000428067c24 */ /* 0x000fe2000f8e02ff */
[C---:B------:R-:W-:Y:S01]  /*e6f0*/  IADD3 R25, P5, R20.reuse, 0x3000, RZ ;  /* 0x0000300014197810 */ /* 0x040fe20007fbe0ff */
[----:B------:R-:W-:Y:S01]  /*e700*/  IMAD.WIDE.U32 R4, R69, UR4, R4 ;  /* 0x0000000445047c25 */ /* 0x000fe2000f8e0004 */
[C---:B------:R-:W-:Y:S02]  /*e710*/  IADD3 R49, P4, R20.reuse, 0x4000, RZ ;  /* 0x0000400014317810 */ /* 0x040fe40007f9e0ff */
[C---:B------:R-:W-:Y:S01]  /*e720*/  IADD3 R29, P3, R20.reuse, 0x6000, RZ ;  /* 0x00006000141d7810 */ /* 0x040fe20007f7e0ff */
[----:B------:R-:W-:Y:S01]  /*e730*/  IMAD R9, R67, R8, R13 ;  /* 0x0000000843097224 */ /* 0x000fe200078e020d */
[----:B------:R-:W-:Y:S01]  /*e740*/  IADD3 R4, P0, R7, R4, RZ ;  /* 0x0000000407047210 */ /* 0x000fe20007f1e0ff */
[----:B------:R-:W-:Y:S01]  /*e750*/  IMAD R8, R69, UR5, R6 ;  /* 0x0000000545087c24 */ /* 0x000fe2000f8e0206 */
[----:B------:R-:W-:Y:S01]  /*e760*/  ULDC.64 UR4, c[0x0][0xb88] ;  /* 0x0002e20000047ab9 */ /* 0x000fe20000000a00 */
[----:B------:R-:W-:Y:S01]  /*e770*/  IADD3 R7, P2, R20, 0x1000, RZ ;  /* 0x0000100014077810 */ /* 0x000fe20007f5e0ff */
[----:B------:R-:W-:Y:S01]  /*e780*/  IMAD R71, R0, R67, RZ ;  /* 0x0000004300477224 */ /* 0x000fe200078e02ff */
[----:B------:R-:W-:-:S02]  /*e790*/  SHF.R.S32.HI R6, RZ, 0x1f, R9 ;  /* 0x0000001fff067819 */ /* 0x000fc40000011409 */
[----:B------:R-:W-:Y:S02]  /*e7a0*/  IADD3.X R5, R11, R5, R8, P0, !PT ;  /* 0x000000050b057210 */ /* 0x000fe400007fe408 */
[----:B------:R-:W-:Y:S01]  /*e7b0*/  IADD3 R13, P6, R20, 0x2000, RZ ;  /* 0x00002000140d7810 */ /* 0x000fe20007fde0ff */
[----:B------:R-:W-:Y:S01]  /*e7c0*/  IMAD R6, R6, UR4, RZ ;  /* 0x0000000406067c24 */ /* 0x000fe2000f8e02ff */
[----:B------:R-:W-:Y:S01]  /*e7d0*/  LOP3.LUT R24, R25, 0x380, RZ, 0xc0, !PT ;  /* 0x0000038019187812 */ /* 0x000fe200078ec0ff */
[----:B------:R-:W-:Y:S01]  /*e7e0*/  IMAD.WIDE.U32 R4, R9, UR4, R4 ;  /* 0x0000000409047c25 */ /* 0x000fe2000f8e0004 */
[----:B------:R-:W-:Y:S02]  /*e7f0*/  LOP3.LUT R12, R13, 0x380, RZ, 0xc0, !PT ;  /* 0x000003800d0c7812 */ /* 0x000fe400078ec0ff */
[----:B------:R-:W-:Y:S01]  /*e800*/  LOP3.LUT R48, R49, 0x380, RZ, 0xc0, !PT ;  /* 0x0000038031307812 */ /* 0x000fe200078ec0ff */
[----:B------:R-:W-:Y:S01]  /*e810*/  IMAD R11, R9, UR5, R6 ;  /* 0x00000005090b7c24 */ /* 0x000fe2000f8e0206 */
[----:B------:R-:W-:Y:S01]  /*e820*/  ULDC.64 UR4, c[0x0][0xb50] ;  /* 0x0002d40000047ab9 */ /* 0x000fe20000000a00 */
[----:B------:R-:W-:Y:S01]  /*e830*/  IMAD.X R9, RZ, RZ, R21, P2 ;  /* 0x000000ffff097224 */ /* 0x000fe200010e0615 */
[----:B------:R-:W-:Y:S01]  /*e840*/  LEA R6, P0, R4, UR4, 0x2 ;  /* 0x0000000404067c11 */ /* 0x000fe2000f8010ff */
[----:B------:R-:W-:Y:S01]  /*e850*/  IMAD.IADD R5, R5, 0x1, R11 ;  /* 0x0000000105057824 */ /* 0x000fe200078e020b */
[----:B------:R-:W-:-:S02]  /*e860*/  IADD3 R33, P2, R20, 0x7000, RZ ;  /* 0x0000700014217810 */ /* 0x000fc40007f5e0ff */
[----:B------:R-:W-:Y:S01]  /*e870*/  LOP3.LUT R28, R29, 0x380, RZ, 0xc0, !PT ;  /* 0x000003801d1c7812 */ /* 0x000fe200078ec0ff */
[----:B------:R-:W-:Y:S01]  /*e880*/  SHFL.IDX PT, R46, R6, RZ, 0x1c1f ;  /* 0x001c1fff062e7589 */ /* 0x000fe200000e0000 */
[----:B------:R-:W-:Y:S01]  /*e890*/  LEA.HI.X R10, R4, UR5, R5, 0x2, P0 ;  /* 0x00000005040a7c11 */ /* 0x000fe200080f1405 */
[----:B------:R-:W-:Y:S01]  /*e8a0*/  VIADD R4, R14, 0x8 ;  /* 0x000000080e047836 */ /* 0x000fe20000000000 */
[----:B------:R-:W-:Y:S01]  /*e8b0*/  IADD3 R37, P0, R20, 0x5000, RZ ;  /* 0x0000500014257810 */ /* 0x000fe20007f1e0ff */
[----:B------:R-:W-:Y:S01]  /*e8c0*/  SHFL.IDX PT, R54, R6, 0x1, 0x1c1f ;  /* 0x003c1f0006367f89 */ /* 0x000fe200000e0000 */
[----:B------:R-:W-:Y:S01]  /*e8d0*/  LOP3.LUT R32, R33, 0x380, RZ, 0xc0, !PT ;  /* 0x0000038021207812 */ /* 0x000fe200078ec0ff */
[----:B------:R-:W-:Y:S01]  /*e8e0*/  ULDC.64 UR4, c[0x0][0xaa0] ;  /* 0x0002a80000047ab9 */ /* 0x000fe20000000a00 */
[----:B------:R-:W-:Y:S01]  /*e8f0*/  LOP3.LUT R36, R37, 0x380, RZ, 0xc0, !PT ;  /* 0x0000038025247812 */ /* 0x000fe200078ec0ff */
[----:B------:R-:W3:Y:S01]  /*e900*/  SHFL.IDX PT, R47, R10, RZ, 0x1c1f ;  /* 0x001c1fff0a2f7589 */ /* 0x000ee200000e0000 */
[----:B------:R-:W-:-:S02]  /*e910*/  SHF.R.U64 R32, R32, 0x3, RZ ;  /* 0x0000000320207819 */ /* 0x000fc400000012ff */
[----:B------:R-:W-:Y:S01]  /*e920*/  SHF.R.U64 R36, R36, 0x3, RZ ;  /* 0x0000000324247819 */ /* 0x000fe200000012ff */
[----:B------:R-:W4:Y:S01]  /*e930*/  SHFL.IDX PT, R55, R10, 0x1, 0x1c1f ;  /* 0x003c1f000a377f89 */ /* 0x000f2200000e0000 */
[----:B------:R-:W-:Y:S02]  /*e940*/  LOP3.LUT R8, R7, 0x380, RZ, 0xc0, !PT ;  /* 0x0000038007087812 */ /* 0x000fe400078ec0ff */
[----:B------:R-:W-:Y:S01]  /*e950*/  LOP3.LUT R36, R36, R37, RZ, 0x3c, !PT ;  /* 0x0000002524247212 */ /* 0x000fe200078e3cff */
[--C-:B------:R-:W-:Y:S01]  /*e960*/  IMAD.X R37, RZ, RZ, R21.reuse, P0 ;  /* 0x000000ffff257224 */ /* 0x100fe200000e0615 */
[----:B------:R-:W-:Y:S02]  /*e970*/  LOP3.LUT P0, RZ, R202, 0x3, RZ, 0xc0, !PT ;  /* 0x00000003caff7812 */ /* 0x000fe4000780c0ff */
[----:B------:R-:W-:Y:S01]  /*e980*/  LOP3.LUT R32, R32, R33, RZ, 0x3c, !PT ;  /* 0x0000002120207212 */ /* 0x000fe200078e3cff */
[----:B------:R-:W-:Y:S01]  /*e990*/  IMAD.X R33, RZ, RZ, R21, P2 ;  /* 0x000000ffff217224 */ /* 0x000fe200010e0615 */
[----:B------:R-:W-:-:S02]  /*e9a0*/  SHF.R.U64 R12, R12, 0x3, RZ ;  /* 0x000000030c0c7819 */ /* 0x000fc400000012ff */
[----:B------:R-:W-:Y:S02]  /*e9b0*/  SHF.R.U64 R24, R24, 0x3, RZ ;  /* 0x0000000318187819 */ /* 0x000fe400000012ff */
[----:B------:R-:W-:Y:S02]  /*e9c0*/  SHF.R.U64 R48, R48, 0x3, RZ ;  /* 0x0000000330307819 */ /* 0x000fe400000012ff */
[----:B------:R-:W-:Y:S02]  /*e9d0*/  SHF.R.U64 R28, R28, 0x3, RZ ;  /* 0x000000031c1c7819 */ /* 0x000fe400000012ff */
[----:B------:R-:W-:Y:S02]  /*e9e0*/  SHF.R.U64 R8, R8, 0x3, RZ ;  /* 0x0000000308087819 */ /* 0x000fe400000012ff */
[-C--:B------:R-:W-:Y:S02]  /*e9f0*/  ISETP.GE.OR P2, PT, R14, R71.reuse, P0 ;  /* 0x000000470e00720c */ /* 0x080fe40000746670 */
[----:B------:R-:W-:-:S02]  /*ea00*/  ISETP.GE.OR P0, PT, R4, R71, P0 ;  /* 0x000000470400720c */ /* 0x000fc40000706670 */
        /* <DEDUP_REMOVED lines=8> */
[----:B------:R-:W-:Y:S01]  /*ea90*/  LOP3.LUT R8, R8, R7, RZ, 0x3c, !PT ;  /* 0x0000000708087212 */ /* 0x000fe200078e3cff */
[----:B---3--:R-:W-:Y:S01]  /*eaa0*/  @!P2 ST.E desc[UR36][R46.64], R2 ;  /* 0x000000022e00a985 */ /* 0x008fe2000c101924 */
[----:B------:R-:W-:-:S02]  /*eab0*/  IADD3 R61, P6, R20, 0x8000, RZ ;  /* 0x00008000143d7810 */ /* 0x000fc40007fde0ff */
[C---:B------:R-:W-:Y:S01]  /*eac0*/  IADD3 R57, P5, R20.reuse, 0x9000, RZ ;  /* 0x0000900014397810 */ /* 0x040fe20007fbe0ff */
[----:B----4-:R3:W-:Y:S01]  /*ead0*/  @!P0 ST.E desc[UR36][R54.64], R3 ;  /* 0x0000000336008985 */ /* 0x0107e2000c101924 */
[C---:B------:R-:W-:Y:S02]  /*eae0*/  IADD3 R53, P4, R20.reuse, 0xa000, RZ ;  /* 0x0000a00014357810 */ /* 0x040fe40007f9e0ff */
[C---:B------:R-:W-:Y:S01]  /*eaf0*/  LOP3.LUT R7, R20.reuse, 0x380, RZ, 0xc0, !PT ;  /* 0x0000038014077812 */ /* 0x040fe200078ec0ff */
[----:B------:R-:W5:Y:S01]  /*eb00*/  LD.E.128 R8, desc[UR36][R8.64] ;  /* 0x0000002408087980 */ /* 0x000f62000c101d00 */
[----:B------:R-:W-:Y:S02]  /*eb10*/  IADD3 R5, P3, R20, 0xb000, RZ ;  /* 0x0000b00014057810 */ /* 0x000fe40007f7e0ff */
[----:B------:R-:W-:Y:S01]  /*eb20*/  LOP3.LUT R60, R61, 0x380, RZ, 0xc0, !PT ;  /* 0x000003803d3c7812 */ /* 0x000fe200078ec0ff */
[----:B------:R-:W5:Y:S01]  /*eb30*/  LD.E.128 R12, desc[UR36][R12.64] ;  /* 0x000000240c0c7980 */ /* 0x000f62000c101d00 */
[----:B------:R-:W-:Y:S01]  /*eb40*/  LOP3.LUT R56, R57, 0x380, RZ, 0xc0, !PT ;  /* 0x0000038039387812 */ /* 0x000fe200078ec0ff */
[----:B------:R-:W-:Y:S01]  /*eb50*/  IMAD.X R45, RZ, RZ, R21, P3 ;  /* 0x000000ffff2d7224 */ /* 0x000fe200018e0615 */
[----:B------:R-:W-:Y:S01]  /*eb60*/  LOP3.LUT R52, R53, 0x380, RZ, 0xc0, !PT ;  /* 0x0000038035347812 */ /* 0x000fe200078ec0ff */
[----:B---3--:R-:W-:Y:S01]  /*eb70*/  IMAD R3, R65, UR4, RZ ;  /* 0x0000000441037c24 */ /* 0x008fe2000f8e02ff */
[----:B------:R-:W-:Y:S01]  /*eb80*/  SHF.R.U64 R7, R7, 0x3, RZ ;  /* 0x0000000307077819 */ /* 0x000fe200000012ff */
[----:B------:R-:W5:Y:S01]  /*eb90*/  LD.E.128 R24, desc[UR36][R24.64] ;  /* 0x0000002418187980 */ /* 0x000f62000c101d00 */
[----:B------:R-:W-:-:S02]  /*eba0*/  LOP3.LUT R0, R5, 0x380, RZ, 0xc0, !PT ;  /* 0x0000038005007812 */ /* 0x000fc400078ec0ff */
[----:B------:R-:W-:Y:S01]  /*ebb0*/  SHF.R.U64 R60, R60, 0x3, RZ ;  /* 0x000000033c3c7819 */ /* 0x000fe200000012ff */
[----:B------:R-:W5:Y:S01]  /*ebc0*/  LD.E.128 R48, desc[UR36][R48.64] ;  /* 0x0000002430307980 */ /* 0x000f62000c101d00 */
[----:B------:R-:W-:Y:S02]  /*ebd0*/  SHF.R.U64 R56, R56, 0x3, RZ ;  /* 0x0000000338387819 */ /* 0x000fe400000012ff */
[----:B------:R-:W-:Y:S01]  /*ebe0*/  SHF.R.U64 R52, R52, 0x3, RZ ;  /* 0x0000000334347819 */ /* 0x000fe200000012ff */
[----:B------:R-:W5:Y:S01]  /*ebf0*/  LD.E.128 R36, desc[UR36][R36.64] ;  /* 0x0000002424247980 */ /* 0x000f62000c101d00 */
[----:B------:R-:W-:Y:S02]  /*ec00*/  LOP3.LUT R20, R7, R20, RZ, 0x3c, !PT ;  /* 0x0000001407147212 */ /* 0x000fe400078e3cff */
[----:B------:R-:W-:Y:S01]  /*ec10*/  SHF.R.U64 R0, R0, 0x3, RZ ;  /* 0x0000000300007819 */ /* 0x000fe200000012ff */
[----:B------:R-:W5:Y:S01]  /*ec20*/  LD.E.128 R28, desc[UR36][R28.64] ;  /* 0x000000241c1c7980 */ /* 0x000f62000c101d00 */
[----:B------:R-:W-:Y:S01]  /*ec30*/  LOP3.LUT R60, R60, R61, RZ, 0x3c, !PT ;  /* 0x0000003d3c3c7212 */ /* 0x000fe200078e3cff */
[--C-:B------:R-:W-:Y:S01]  /*ec40*/  IMAD.X R61, RZ, RZ, R21.reuse, P6 ;  /* 0x000000ffff3d7224 */ /* 0x100fe200030e0615 */
[----:B------:R-:W-:Y:S01]  /*ec50*/  LOP3.LUT R56, R56, R57, RZ, 0x3c, !PT ;  /* 0x0000003938387212 */ /* 0x000fe200078e3cff */
[--C-:B------:R-:W-:Y:S01]  /*ec60*/  IMAD.X R57, RZ, RZ, R21.reuse, P5 ;  /* 0x000000ffff397224 */ /* 0x100fe200028e0615 */
[----:B------:R-:W-:Y:S01]  /*ec70*/  LOP3.LUT R52, R52, R53, RZ, 0x3c, !PT ;  /* 0x0000003534347212 */ /* 0x000fe200078e3cff */
[----:B------:R-:W-:Y:S01]  /*ec80*/  IMAD.X R53, RZ, RZ, R21, P4 ;  /* 0x000000ffff357224 */ /* 0x000fe200020e0615 */
[----:B------:R-:W-:Y:S01]  /*ec90*/  LOP3.LUT R44, R0, R5, RZ, 0x3c, !PT ;  /* 0x00000005002c7212 */ /* 0x000fe200078e3cff */
[----:B------:R-:W5:Y:S04]  /*eca0*/  LD.E.128 R32, desc[UR36][R32.64] ;  /* 0x0000002420207980 */ /* 0x000f68000c101d00 */
[----:B------:R3:W5:Y:S04]  /*ecb0*/  LD.E.128 R4, desc[UR36][R20.64] ;  /* 0x0000002414047980 */ /* 0x000768000c101d00 */
[----:B------:R-:W5:Y:S04]  /*ecc0*/  LD.E.128 R60, desc[UR36][R60.64] ;  /* 0x000000243c3c7980 */ /* 0x000f68000c101d00 */
[----:B------:R-:W5:Y:S01]  /*ecd0*/  LD.E.128 R56, desc[UR36][R56.64] ;  /* 0x0000002438387980 */ /* 0x000f62000c101d00 */
[----:B---3--:R-:W-:-:S02]  /*ece0*/  IMAD R21, R64, UR5, R3 ;  /* 0x0000000540157c24 */ /* 0x008fc4000f8e0203 */
[----:B------:R-:W-:Y:S01]  /*ecf0*/  IMAD.WIDE.U32 R2, R64, UR4, RZ ;  /* 0x0000000440027c25 */ /* 0x000fe2000f8e00ff */
[----:B------:R-:W-:Y:S01]  /*ed00*/  ULDC.64 UR4, c[0x0][0xae8] ;  /* 0x0002ba0000047ab9 */ /* 0x000fe20000000a00 */
[----:B------:R-:W5:Y:S02]  /*ed10*/  LD.E.128 R52, desc[UR36][R52.64] ;  /* 0x0000002434347980 */ /* 0x000f64000c101d00 */
[----:B------:R-:W-:Y:S02]  /*ed20*/  IMAD.IADD R3, R3, 0x1, R21 ;  /* 0x0000000103037824 */ /* 0x000fe400078e0215 */
[----:B------:R-:W-:Y:S01]  /*ed30*/  IMAD R21, R197, 0x20, R200 ;  /* 0x00000020c5157824 */ /* 0x000fe200078e02c8 */
[----:B------:R-:W5:Y:S01]  /*ed40*/  LD.E.128 R44, desc[UR36][R44.64] ;  /* 0x000000242c2c7980 */ /* 0x000f62000c101d00 */
[----:B------:R-:W-:Y:S02]  /*ed50*/  IMAD R65, R18, UR4, RZ ;  /* 0x0000000412417c24 */ /* 0x000fe4000f8e02ff */
[----:B------:R-:W-:Y:S01]  /*ed60*/  IMAD.IADD R20, R22, 0x1, R21 ;  /* 0x0000000116147824 */ /* 0x000fe200078e0215 */
[----:B------:R-:W-:Y:S01]  /*ed70*/  @!PT LDS RZ, [RZ] ;  /* 0x00000000fffff984 */ /* 0x000fe20000000800 */
[----:B------:R-:W-:Y:S01]  /*ed80*/  @!PT LDS RZ, [RZ] ;  /* 0x00000000fffff984 */ /* 0x000fe20000000800 */
[----:B------:R-:W-:Y:S01]  /*ed90*/  @!PT LDS RZ, [RZ] ;  /* 0x00000000fffff984 */ /* 0x000fe20000000800 */
[----:B------:R-:W-:Y:S01]  /*eda0*/  @!PT LDS RZ, [RZ] ;  /* 0x00000000fffff984 */ /* 0x000fe20000000800 */
[----:B------:R3:W-:Y:S06]  /*edb0*/  MEMBAR.ALL.CTA ;  /* 0x0000000000007992 */ /* 0x0007ec0000008000 */
[----:B---3--:R-:W3:Y:S01]  /*edc0*/  FENCE.VIEW.ASYNC.S ;  /* 0x00000000000073c6 */ /* 0x008ee20000000000 */
[----:B------:R-:W-:-:S02]  /*edd0*/  IMAD R65, R198, UR5, R65 ;  /* 0x00000005c6417c24 */ /* 0x000fc4000f8e0241 */
[----:B-1----:R-:W-:-:S04]  /*ede0*/  @P1 IMAD.HI.U32 R0, R20, R73, RZ ;  /* 0x0000004914001227 */ /* 0x002fc800078e00ff */
[----:B------:R-:W-:Y:S01]  /*edf0*/  IMAD.WIDE.U32 R2, R198, UR4, R2 ;  /* 0x00000004c6027c25 */ /* 0x000fe2000f8e0002 */
[----:B------:R-:W-:-:S03]  /*ee00*/  ULDC.64 UR4, c[0x0][0xaf0] ;  /* 0x0002bc0000047ab9 */ /* 0x000fc60000000a00 */
[----:B------:R-:W-:Y:S01]  /*ee10*/  IMAD.MOV.U32 R21, RZ, RZ, R20 ;  /* 0x000000ffff157224 */ /* 0x000fe200078e0014 */
[----:B--2---:R-:W-:Y:S01]  /*ee20*/  @P1 SHF.R.U32.HI R21, RZ, R75, R0 ;  /* 0x0000004bff151219 */ /* 0x004fe20000011600 */
[----:B------:R-:W-:Y:S02]  /*ee30*/  IMAD.IADD R3, R3, 0x1, R65 ;  /* 0x0000000103037824 */ /* 0x000fe400078e0241 */
[----:B------:R-:W-:Y:S01]  /*ee40*/  IMAD R18, R40, UR4, RZ ;  /* 0x0000000428127c24 */ /* 0x000fe2000f8e02ff */
[----:B------:R-:W-:Y:S01]  /*ee50*/  SHF.R.S32.HI R0, RZ, 0x1f, R21 ;  /* 0x0000001fff007819 */ /* 0x000fe20000011415 */
[----:B------:R-:W-:-:S04]  /*ee60*/  IMAD.WIDE.U32 R2, R69, UR4, R2 ;  /* 0x0000000445027c25 */ /* 0x000fc8000f8e0002 */
[----:B------:R-:W-:Y:S01]  /*ee70*/  IMAD R65, R69, UR5, R18 ;  /* 0x0000000545417c24 */ /* 0x000fe2000f8e0212 */
[----:B------:R-:W-:Y:S01]  /*ee80*/  ULDC.64 UR4, c[0x0][0xae0] ;  /* 0x0002b80000047ab9 */ /* 0x000fe20000000a00 */
[----:B------:R-:W-:Y:S02]  /*ee90*/  IMAD.MOV R18, RZ, RZ, -R21 ;  /* 0x000000ffff127224 */ /* 0x000fe400078e0a15 */
[----:B------:R-:W-:Y:S02]  /*eea0*/  IMAD.IADD R3, R3, 0x1, R65 ;  /* 0x0000000103037824 */ /* 0x000fe400078e0241 */
[----:B------:R-:W-:Y:S02]  /*eeb0*/  IMAD R0, R0, UR4, RZ ;  /* 0x0000000400007c24 */ /* 0x000fe4000f8e02ff */
[----:B------:R-:W-:Y:S02]  /*eec0*/  IMAD R65, R67, R18, R20 ;  /* 0x0000001243417224 */ /* 0x000fe400078e0214 */
[----:B------:R-:W-:-:S02]  /*eed0*/  IMAD R67, R21, UR5, R0 ;  /* 0x0000000515437c24 */ /* 0x000fc4000f8e0200 */
[----:B------:R-:W-:Y:S01]  /*eee0*/  IMAD.WIDE.U32 R2, R21, UR4, R2 ;  /* 0x0000000415027c25 */ /* 0x000fe2000f8e0002 */
[----:B------:R-:W-:Y:S01]  /*eef0*/  SHF.R.S32.HI R0, RZ, 0x1f, R65 ;  /* 0x0000001fff007819 */ /* 0x000fe20000011441 */
[----:B------:R-:W-:Y:S02]  /*ef00*/  ULDC.64 UR4, c[0x0][0xad8] ;  /* 0x0002b60000047ab9 */ /* 0x000fe40000000a00 */
[----:B------:R-:W-:Y:S02]  /*ef10*/  IMAD.IADD R3, R3, 0x1, R67 ;  /* 0x0000000103037824 */ /* 0x000fe400078e0243 */
[----:B------:R-:W-:Y:S02]  /*ef20*/  IMAD R18, R0, UR4, RZ ;  /* 0x0000000400127c24 */ /* 0x000fe4000f8e02ff */
[----:B------:R-:W-:Y:S02]  /*ef30*/  IMAD.IADD R40, R200, 0x1, R22 ;  /* 0x00000001c8287824 */ /* 0x000fe400078e0216 */
[----:B------:R-:W-:-:S02]  /*ef40*/  IMAD R21, R65, UR5, R18 ;  /* 0x0000000541157c24 */ /* 0x000fc4000f8e0212 */
[----:B------:R-:W-:Y:S01]  /*ef50*/  IMAD.WIDE.U32 R2, R65, UR4, R2 ;  /* 0x0000000441027c25 */ /* 0x000fe2000f8e0002 */
[CC--:B------:R-:W-:Y:S01]  /*ef60*/  ISETP.GE.AND P2, PT, R40.reuse, R71.reuse, PT ;  /* 0x000000472800720c */ /* 0x0c0fe20003f46270 */
[----:B------:R-:W-:Y:S02]  /*ef70*/  ULDC.64 UR4, c[0x0][0xa80] ;  /* 0x0002a00000047ab9 */ /* 0x000fe40000000a00 */
[----:B------:R-:W-:Y:S01]  /*ef80*/  VIADD R0, R40, 0x20 ;  /* 0x0000002028007836 */ /* 0x000fe20000000000 */
[----:B------:R-:W-:Y:S01]  /*ef90*/  LEA R18, P3, R2, UR4, 0x1 ;  /* 0x0000000402127c11 */ /* 0x000fe2000f8608ff */
[----:B------:R-:W-:Y:S02]  /*efa0*/  IMAD.IADD R3, R3, 0x1, R21 ;  /* 0x0000000103037824 */ /* 0x000fe400078e0215 */
[----:B0-----:R-:W-:Y:S01]  /*efb0*/  VIADD R17, R17, 0x30820 ;  /* 0x0003082011117836 */ /* 0x001fe20000000000 */
[----:B------:R-:W-:Y:S01]  /*efc0*/  ISETP.GE.AND P1, PT, R0, R71, PT ;  /* 0x000000470000720c */ /* 0x000fe20003f26270 */
[----:B------:R-:W-:Y:S01]  /*efd0*/  VIADD R0, R40, 0x40 ;  /* 0x0000004028007836 */ /* 0x000fe20000000000 */
[----:B------:R-:W-:-:S02]  /*efe0*/  LEA.HI.X R22, R2, UR5, R3, 0x1, P3 ;  /* 0x0000000502167c11 */ /* 0x000fc400098f0c03 */
[----:B------:R-:W-:Y:S01]  /*eff0*/  PRMT R17, RZ, 0x654, R17 ;  /* 0x00000654ff117816 */ /* 0x000fe20000000011 */
[----:B---3--:R0:W1:Y:S01]  /*f000*/  SHFL.IDX PT, R64, R18, RZ, 0x181f ;  /* 0x00181fff12407589 */ /* 0x00806200000e0000 */
        /* <DEDUP_REMOVED lines=9> */
[-C--:B-1----:R-:W-:Y:S02]  /*f0a0*/  @!P4 LEA R2, P6, R193, R64.reuse, 0x1 ;  /* 0x00000040c102c211 */ /* 0x082fe400078c08ff */
[----:B------:R-:W-:Y:S02]  /*f0b0*/  @!P3 LEA R20, P5, R195, R64, 0x1 ;  /* 0x00000040c314b211 */ /* 0x000fe400078a08ff */
[----:B--2---:R-:W-:Y:S02]  /*f0c0*/  @!P4 LEA.HI.X R3, R193, R0, R209, 0x1, P6 ;  /* 0x00000000c103c211 */ /* 0x004fe400030f0cd1 */
[C---:B------:R-:W-:Y:S02]  /*f0d0*/  @!P2 LEA R64, P6, R196.reuse, R64, 0x1 ;  /* 0x00000040c440a211 */ /* 0x040fe400078c08ff */
[-C--:B------:R-:W-:Y:S01]  /*f0e0*/  @!P3 LEA.HI.X R21, R195, R0.reuse, R208, 0x1, P5 ;  /* 0x00000000c315b211 */ /* 0x080fe200028f0cd0 */
[----:B-----5:R3:W-:Y:S01]  /*f0f0*/  @!P4 ST.E.128 desc[UR36][R2.64], R4 ;  /* 0x000000040200c985 */ /* 0x0207e2000c101d24 */
[----:B------:R-:W-:-:S03]  /*f100*/  @!P2 LEA.HI.X R65, R196, R0, R207, 0x1, P6 ;  /* 0x00000000c441a211 */ /* 0x000fc600030f0ccf */
[----:B------:R3:W-:Y:S04]  /*f110*/  @!P3 ST.E.128 desc[UR36][R20.64], R48 ;  /* 0x000000301400b985 */ /* 0x0007e8000c101d24 */
[----:B------:R3:W-:Y:S02]  /*f120*/  @!P2 ST.E.128 desc[UR36][R64.64], R60 ;  /* 0x0000003c4000a985 */ /* 0x0007e4000c101d24 */
.L_x_4624:
[----:B------:R-:W-:Y:S05]  /*f130*/  BSYNC B1 ;  /* 0x0000000000017941 */ /* 0x000fea0003800000 */
.L_x_4623:
        /* <DEDUP_REMOVED lines=9> */
[-C--:B------:R-:W-:Y:S02]  /*f1d0*/  @!P5 LEA R4, P2, R195, R6.reuse, 0x1 ;  /* 0x00000006c304d211 */ /* 0x080fe400078408ff */
[C---:B------:R-:W-:Y:S02]  /*f1e0*/  @!P6 LEA R6, P3, R196.reuse, R6, 0x1 ;  /* 0x00000006c406e211 */ /* 0x040fe400078608ff */
[-C--:B----4-:R-:W-:Y:S02]  /*f1f0*/  @!P4 LEA.HI.X R3, R193, R0.reuse, R209, 0x1, P1 ;  /* 0x00000000c103c211 */ /* 0x090fe400008f0cd1 */
[-C--:B------:R-:W-:Y:S02]  /*f200*/  @!P5 LEA.HI.X R5, R195, R0.reuse, R208, 0x1, P2 ;  /* 0x00000000c305d211 */ /* 0x080fe400010f0cd0 */
[----:B------:R-:W-:Y:S01]  /*f210*/  @!P6 LEA.HI.X R7, R196, R0, R207, 0x1, P3 ;  /* 0x00000000c407e211 */ /* 0x000fe200018f0ccf */
[----:B------:R3:W-:Y:S04]  /*f220*/  @!P4 ST.E.128 desc[UR36][R2.64], R8 ;  /* 0x000000080200c985 */ /* 0x0007e8000c101d24 */
[----:B------:R3:W-:Y:S04]  /*f230*/  @!P5 ST.E.128 desc[UR36][R4.64], R36 ;  /* 0x000000240400d985 */ /* 0x0007e8000c101d24 */
[----:B------:R3:W-:Y:S02]  /*f240*/  @!P6 ST.E.128 desc[UR36][R6.64], R56 ;  /* 0x000000380600e985 */ /* 0x0007e4000c101d24 */
.L_x_4626:
[----:B------:R-:W-:Y:S05]  /*f250*/  BSYNC B1 ;  /* 0x0000000000017941 */ /* 0x000fea0003800000 */
.L_x_4625:
        /* <DEDUP_REMOVED lines=11> */
[-C--:B0-----:R-:W-:Y:S02]  /*f310*/  @!P3 LEA.HI.X R3, R193, R0.reuse, R209, 0x1, P0 ;  /* 0x00000000c103b211 */ /* 0x081fe400000f0cd1 */
[-C--:B------:R-:W-:Y:S02]  /*f320*/  @!P4 LEA.HI.X R5, R195, R0.reuse, R208, 0x1, P1 ;  /* 0x00000000c305c211 */ /* 0x080fe400008f0cd0 */
[----:B------:R-:W-:Y:S01]  /*f330*/  @!P5 LEA.HI.X R7, R196, R0, R207, 0x1, P2 ;  /* 0x00000000c407d211 */ /* 0x000fe200010f0ccf */
[----:B------:R0:W-:Y:S04]  /*f340*/  @!P3 ST.E.128 desc[UR36][R2.64], R12 ;  /* 0x0000000c0200b985 */ /* 0x0001e8000c101d24 */
[----:B------:R0:W-:Y:S04]  /*f350*/  @!P4 ST.E.128 desc[UR36][R4.64], R28 ;  /* 0x0000001c0400c985 */ /* 0x0001e8000c101d24 */
[----:B------:R0:W-:Y:S02]  /*f360*/  @!P5 ST.E.128 desc[UR36][R6.64], R52 ;  /* 0x000000340600d985 */ /* 0x0001e4000c101d24 */
.L_x_4628:
[----:B------:R-:W-:Y:S05]  /*f370*/  BSYNC B1 ;  /* 0x0000000000017941 */ /* 0x000fea0003800000 */
.L_x_4627:
[----:B0-----:R-:W-:Y:S01]  /*f380*/  VIADD R0, R40, 0x60 ;  /* 0x0000006028007836 */ /* 0x001fe20000000000 */
[----:B--2-4-:R-:W0:Y:S04]  /*f390*/  SHFL.IDX PT, R22, R22, 0x3, 0x181f ;  /* 0x00781f0016167f89 */ /* 0x014e2800000e0000 */
[----:B------:R-:W-:Y:S01]  /*f3a0*/  ISETP.GE.AND P0, PT, R0, R71, PT ;  /* 0x000000470000720c */ /* 0x000fe20003f06270 */
[----:B------:R-:W2:-:S12]  /*f3b0*/  SHFL.IDX PT, R18, R18, 0x3, 0x181f ;  /* 0x00781f0012127f89 */ /* 0x000e9800000e0000 */
[----:B------:R-:W-:Y:S05]  /*f3c0*/  @P0 BRA `(.L_x_4629) ;  /* 0x0000000c002c0947 */ /* 0x000fea0003800000 */
[----:B------:R-:W-:Y:S02]  /*f3d0*/  ULDC UR4, c[0x0][0xac8] ;  /* 0x0002b20000047ab9 */ /* 0x000fe40000000800 */
[----:B------:R-:W-:Y:S02]  /*f3e0*/  ISETP.GE.AND P2, PT, R193, UR4, PT ;  /* 0x00000004c1007c0c */ /* 0x000fe4000bf46270 */
[----:B------:R-:W-:-:S11]  /*f3f0*/  ISETP.GE.AND P3, PT, R195, UR4, PT ;  /* 0x00000004c3007c0c */ /* 0x000fd6000bf66270 */
[-C--:B--2---:R-:W-:Y:S02]  /*f400*/  @!P2 LEA R2, P0, R193, R18.reuse, 0x1 ;  /* 0x00000012c102a211 */ /* 0x084fe400078008ff */
[----:B------:R-:W-:Y:S02]  /*f410*/  @!P3 LEA R4, P1, R195, R18, 0x1 ;  /* 0x00000012c304b211 */ /* 0x000fe400078208ff */
[-C--:B0-----:R-:W-:Y:S02]  /*f420*/  @!P2 LEA.HI.X R3, R193, R22.reuse, R209, 0x1, P0 ;  /* 0x00000016c103a211 */ /* 0x081fe400000f0cd1 */
        /* <DEDUP_REMOVED lines=9> */
.L_x_4621:
[----:B------:R-:W2:Y:S08]  /*f4c0*/  LDC.64 R4, c[0x0][0xc00] ;  /* 0x00030000ff047b82 */ /* 0x000eb00000000a00 */
[----:B------:R-:W3:Y:S01]  /*f4d0*/  LDC.64 R2, c[0x0][0xc00] ;  /* 0x00030000ff027b82 */ /* 0x000ee20000000a00 */
[----:B------:R-:W-:Y:S01]  /*f4e0*/  ULDC UR4, c[0x0][0xa88] ;  /* 0x0002a20000047ab9 */ /* 0x000fe20000000800 */
[----:B------:R-:W-:-:S06]  /*f4f0*/  IMAD.MOV.U32 R6, RZ, RZ, RZ ;  /* 0x000000ffff067224 */ /* 0x000fcc00078e00ff */
[----:B------:R-:W4:Y:S01]  /*f500*/  LDC R21, c[0x0][0xbe8] ;  /* 0x0002fa00ff157b82 */ /* 0x000f220000000800 */
[----:B--2---:R-:W-:-:S04]  /*f510*/  ISETP.NE.U32.AND P0, PT, R4, RZ, PT ;  /* 0x000000ff0400720c */ /* 0x004fc80003f05070 */
[----:B------:R-:W-:-:S03]  /*f520*/  ISETP.NE.AND.EX P0, PT, R5, RZ, PT, P0 ;  /* 0x000000ff0500720c */ /* 0x000fc60003f05300 */
[----:B------:R-:W2:Y:S01]  /*f530*/  LDC.64 R4, c[0x0][0xc08] ;  /* 0x00030200ff047b82 */ /* 0x000ea20000000a00 */
[----:B---3--:R-:W-:-:S04]  /*f540*/  IMAD.WIDE R2, R199, 0x4, R2 ;  /* 0x00000004c7027825 */ /* 0x008fc800078e0202 */
[----:B------:R-:W-:-:S05]  /*f550*/  IMAD.U32 R0, RZ, RZ, UR4 ;  /* 0x00000004ff007e24 */ /* 0x000fca000f8e00ff */
[----:B------:R3:W5:Y:S01]  /*f560*/  @P0 LDG.E R6, desc[UR36][R2.64] ;  /* 0x0000002402060981 */ /* 0x000762000c1e1900 */
[----:B--2---:R-:W-:-:S04]  /*f570*/  ISETP.NE.U32.AND P1, PT, R4, RZ, PT ;  /* 0x000000ff0400720c */ /* 0x004fc80003f25070 */
[----:B------:R-:W-:-:S13]  /*f580*/  ISETP.NE.AND.EX P1, PT, R5, RZ, PT, P1 ;  /* 0x000000ff0500720c */ /* 0x000fda0003f25310 */
[----:B------:R-:W2:Y:S02]  /*f590*/  @P1 LDC.64 R4, c[0x0][0xc08] ;  /* 0x00030200ff041b82 */ /* 0x000ea40000000a00 */
[----:B--2---:R-:W-:-:S05]  /*f5a0*/  @P1 IMAD.WIDE R4, R199, 0x4, R4 ;  /* 0x00000004c7041825 */ /* 0x004fca00078e0204 */
[----:B------:R3:W5:Y:S01]  /*f5b0*/  @P1 LDG.E R0, desc[UR36][R4.64] ;  /* 0x0000002404001981 */ /* 0x000762000c1e1900 */
[----:B----4-:R-:W-:Y:S02]  /*f5c0*/  ISETP.NE.AND P2, PT, R21, 0x1, PT ;  /* 0x000000011500780c */ /* 0x010fe40003f45270 */
[----:B------:R-:W-:Y:S02]  /*f5d0*/  ISETP.GE.AND P3, PT, R210, 0x80, PT ;  /* 0x00000080d200780c */ /* 0x000fe40003f66270 */
[----:B------:R-:W-:-:S09]  /*f5e0*/  SHF.R.S32.HI R7, RZ, 0x1f, R199 ;  /* 0x0000001fff077819 */ /* 0x000fd200000114c7 */
[----:B------:R-:W2:Y:S08]  /*f5f0*/  @P2 LDC R14, c[0x0][0xbec] ;  /* 0x0002fb00ff0e2b82 */ /* 0x000eb00000000800 */
[----:B------:R-:W4:Y:S01]  /*f600*/  @P2 LDC R25, c[0x0][0xbf0] ;  /* 0x0002fc00ff192b82 */ /* 0x000f220000000800 */
[----:B---3--:R-:W-:Y:S05]  /*f610*/  @P1 BRA `(.L_x_4630) ;  /* 0x0000000000101947 */ /* 0x008fea0003800000 */
[----:B------:R-:W-:Y:S05]  /*f620*/  @!P0 BRA `(.L_x_4630) ;  /* 0x00000000000c8947 */ /* 0x000fea0003800000 */
[----:B------:R-:W3:Y:S04]  /*f630*/  LDG.E R5, desc[UR36][R2.64] ;  /* 0x0000002402057981 */ /* 0x000ee8000c1e1900 */
[----:B-----5:R-:W3:Y:S02]  /*f640*/  LDG.E R0, desc[UR36][R2.64+0x4] ;  /* 0x0000042402007981 */ /* 0x020ee4000c1e1900 */
[----:B---3--:R-:W-:-:S07]  /*f650*/  IMAD.IADD R0, R0, 0x1, -R5 ;  /* 0x0000000100007824 */ /* 0x008fce00078e0a05 */
.L_x_4630:
[----:B------:R-:W-:Y:S01]  /*f660*/  BSSY B1, `(.L_x_4631) ;  /* 0x000002d000017945 */ /* 0x000fe20003800000 */
[----:B------:R-:W-:Y:S02]  /*f670*/  SHF.R.S32.HI R10, RZ, 0x1f, R198 ;  /* 0x0000001fff0a7819 */ /* 0x000fe400000114c6 */
[----:B------:R-:W-:Y:S02]  /*f680*/  SEL R13, R199, RZ, !P0 ;  /* 0x000000ffc70d7207 */ /* 0x000fe40004000000 */
[----:B------:R-:W-:Y:S02]  /*f690*/  SEL R12, R7, RZ, !P0 ;  /* 0x000000ff070c7207 */ /* 0x000fe40004000000 */
[----:B-----5:R-:W-:Y:S01]  /*f6a0*/  SHF.R.S32.HI R11, RZ, 0x1f, R6 ;  /* 0x0000001fff0b7819 */ /* 0x020fe20000011406 */
[----:B------:R-:W-:Y:S06]  /*f6b0*/  @P3 BRA `(.L_x_4632) ;  /* 0x00000000009c3947 */ /* 0x000fec0003800000 */
[----:B------:R-:W3:Y:S01]  /*f6c0*/  S2R R3, SR_TID.X ;  /* 0x0000000000037919 */ /* 0x000ee20000002100 */
[----:B------:R-:W5:Y:S02]  /*f6d0*/  LDC R9, c[0x0][0xbe8] ;  /* 0x0002fa00ff097b82 */ /* 0x000f640000000800 */
[----:B-----5:R-:W-:Y:S01]  /*f6e0*/  IMAD R2, R0, R9, RZ ;  /* 0x0000000900027224 */ /* 0x020fe200078e02ff */
[----:B---3--:R-:W-:-:S04]  /*f6f0*/  IADD3 R8, R22, -0x80, R3 ;  /* 0xffffff8016087810 */ /* 0x008fc80007ffe003 */
        /* <DEDUP_REMOVED lines=9> */
[----:B------:R-:W3:Y:S01]  /*f790*/  @P0 LDC R15, c[0x0][0xbec] ;  /* 0x0002fb00ff0f0b82 */ /* 0x000ee20000000800 */
[----:B------:R-:W-:Y:S01]  /*f7a0*/  IMAD R7, R198, UR5, R7 ;  /* 0x00000005c6077c24 */ /* 0x000fe2000f8e0207 */
[----:B------:R-:W-:-:S03]  /*f7b0*/  ULDC.64 UR4, c[0x0][0xb98] ;  /* 0x0002e60000047ab9 */ /* 0x000fc60000000a00 */
[----:B------:R-:W-:-:S03]  /*f7c0*/  IMAD.IADD R3, R3, 0x1, R7 ;  /* 0x0000000103037824 */ /* 0x000fc600078e0207 */
[----:B0-----:R-:W0:Y:S01]  /*f7d0*/  @P0 LDC R17, c[0x0][0xbf0] ;  /* 0x0002fc00ff110b82 */ /* 0x001e220000000800 */
[----:B------:R-:W-:-:S04]  /*f7e0*/  IMAD.WIDE.U32 R2, R13, UR4, R2 ;  /* 0x000000040d027c25 */ /* 0x000fc8000f8e0002 */
[----:B---3--:R-:W-:-:S05]  /*f7f0*/  @P0 IMAD.HI.U32 R4, R8, R15, RZ ;  /* 0x0000000f08040227 */ /* 0x008fca00078e00ff */
[----:B0-----:R-:W-:Y:S01]  /*f800*/  @P0 SHF.R.U32.HI R5, RZ, R17, R4 ;  /* 0x00000011ff050219 */ /* 0x001fe20000011604 */
        /* <DEDUP_REMOVED lines=18> */
.L_x_4632:
[----:B------:R-:W-:Y:S05]  /*f930*/  BSYNC B1 ;  /* 0x0000000000017941 */ /* 0x000fea0003800000 */
.L_x_4631:
[----:B------:R-:W-:Y:S01]  /*f940*/  ULDC.64 UR4, c[0x0][0xaa0] ;  /* 0x0002a80000047ab9 */ /* 0x000fe20000000a00 */
[----:B------:R-:W-:Y:S01]  /*f950*/  IMAD R7, R197, 0x20, R200 ;  /* 0x00000020c5077824 */ /* 0x000fe200078e02c8 */
[----:B------:R-:W-:Y:S01]  /*f960*/  BSSY B1, `(.L_x_4633) ;  /* 0x000003b000017945 */ /* 0x000fe20003800000 */
[----:B---3--:R-:W-:Y:S02]  /*f970*/  IMAD R3, R11, UR4, RZ ;  /* 0x000000040b037c24 */ /* 0x008fe4000f8e02ff */
[----:B------:R-:W-:Y:S02]  /*f980*/  IMAD.IADD R9, R22, 0x1, R7 ;  /* 0x0000000116097824 */ /* 0x000fe400078e0207 */
[C---:B------:R-:W-:Y:S02]  /*f990*/  IMAD R5, R6.reuse, UR5, R3 ;  /* 0x0000000506057c24 */ /* 0x040fe4000f8e0203 */
[----:B------:R-:W-:Y:S01]  /*f9a0*/  IMAD.WIDE.U32 R2, R6, UR4, RZ ;  /* 0x0000000406027c25 */ /* 0x000fe2000f8e00ff */
[----:B------:R-:W-:-:S03]  /*f9b0*/  ULDC.64 UR4, c[0x0][0xae8] ;  /* 0x0002ba0000047ab9 */ /* 0x000fc60000000a00 */
[----:B------:R-:W-:Y:S02]  /*f9c0*/  IMAD.IADD R3, R3, 0x1, R5 ;  /* 0x0000000103037824 */ /* 0x000fe400078e0205 */
[----:B------:R-:W-:Y:S02]  /*f9d0*/  IMAD R7, R10, UR4, RZ ;  /* 0x000000040a077c24 */ /* 0x000fe4000f8e02ff */
[----:B--2---:R-:W-:-:S04]  /*f9e0*/  @P2 IMAD.HI.U32 R4, R9, R14, RZ ;  /* 0x0000000e09042227 */ /* 0x004fc800078e00ff */
[C---:B------:R-:W-:Y:S02]  /*f9f0*/  IMAD R7, R198.reuse, UR5, R7 ;  /* 0x00000005c6077c24 */ /* 0x040fe4000f8e0207 */
[----:B------:R-:W-:Y:S01]  /*fa00*/  IMAD.WIDE.U32 R2, R198, UR4, R2 ;  /* 0x00000004c6027c25 */ /* 0x000fe2000f8e0002 */
[----:B------:R-:W-:-:S03]  /*fa10*/  ULDC.64 UR4, c[0x0][0xaf0] ;  /* 0x0002bc0000047ab9 */ /* 0x000fc60000000a00 */
[----:B------:R-:W-:Y:S01]  /*fa20*/  IMAD.MOV.U32 R5, RZ, RZ, R9 ;  /* 0x000000ffff057224 */ /* 0x000fe200078e0009 */
[----:B----4-:R-:W-:Y:S01]  /*fa30*/  @P2 SHF.R.U32.HI R5, RZ, R25, R4 ;  /* 0x00000019ff052219 */ /* 0x010fe20000011604 */
[----:B------:R-:W-:Y:S02]  /*fa40*/  IMAD R6, R12, UR4, RZ ;  /* 0x000000040c067c24 */ /* 0x000fe4000f8e02ff */
[----:B------:R-:W-:Y:S01]  /*fa50*/  IMAD.IADD R3, R3, 0x1, R7 ;  /* 0x0000000103037824 */ /* 0x000fe200078e0207 */
[----:B------:R-:W-:Y:S01]  /*fa60*/  SHF.R.S32.HI R4, RZ, 0x1f, R5 ;  /* 0x0000001fff047819 */ /* 0x000fe20000011405 */
[C---:B------:R-:W-:Y:S02]  /*fa70*/  IMAD R7, R13.reuse, UR5, R6 ;  /* 0x000000050d077c24 */ /* 0x040fe4000f8e0206 */
[----:B------:R-:W-:Y:S01]  /*fa80*/  IMAD.WIDE.U32 R2, R13, UR4, R2 ;  /* 0x000000040d027c25 */ /* 0x000fe2000f8e0002 */
[----:B------:R-:W-:-:S03]  /*fa90*/  ULDC.64 UR4, c[0x0][0xae0] ;  /* 0x0002b80000047ab9 */ /* 0x000fc60000000a00 */
[----:B------:R-:W-:Y:S02]  /*faa0*/  IMAD.MOV R6, RZ, RZ, -R5 ;  /* 0x000000ffff067224 */ /* 0x000fe400078e0a05 */
[----:B------:R-:W-:Y:S02]  /*fab0*/  IMAD.IADD R3, R3, 0x1, R7 ;  /* 0x0000000103037824 */ /* 0x000fe400078e0207 */
        /* <DEDUP_REMOVED lines=20> */
[----:B------:R2:W3:Y:S02]  /*fc00*/  SHFL.IDX PT, R2, R4, RZ, 0x181f ;  /* 0x00181fff04027589 */ /* 0x0004e400000e0000 */
[----:B------:R-:W-:Y:S02]  /*fc10*/  ISETP.GE.AND P0, PT, R0, R21, PT ;  /* 0x000000150000720c */ /* 0x000fe40003f06270 */
[----:B------:R2:W4:Y:S01]  /*fc20*/  SHFL.IDX PT, R0, R5, RZ, 0x181f ;  /* 0x00181fff05007589 */ /* 0x00052200000e0000 */
[----:B------:R-:W-:Y:S10]  /*fc30*/  @P2 BRA `(.L_x_4634) ;  /* 0x0000000000342947 */ /* 0x000ff40003800000 */
[----:B------:R-:W-:Y:S02]  /*fc40*/  ULDC UR4, c[0x0][0xac8] ;  /* 0x0002b20000047ab9 */ /* 0x000fe40000000800 */
[----:B------:R-:W-:Y:S02]  /*fc50*/  ISETP.GE.AND P4, PT, R193, UR4, PT ;  /* 0x00000004c1007c0c */ /* 0x000fe4000bf86270 */
[----:B------:R-:W-:Y:S02]  /*fc60*/  ISETP.GE.AND P3, PT, R195, UR4, PT ;  /* 0x00000004c3007c0c */ /* 0x000fe4000bf66270 */
[----:B------:R-:W-:-:S09]  /*fc70*/  ISETP.GE.AND P2, PT, R196, UR4, PT ;  /* 0x00000004c4007c0c */ /* 0x000fd2000bf46270 */
[-C--:B---3--:R-:W-:Y:S02]  /*fc80*/  @!P4 LEA R6, P6, R193, R2.reuse, 0x1 ;  /* 0x00000002c106c211 */ /* 0x088fe400078c08ff */
[----:B------:R-:W-:Y:S02]  /*fc90*/  @!P3 LEA R8, P5, R195, R2, 0x1 ;  /* 0x00000002c308b211 */ /* 0x000fe400078a08ff */
[----:B----4-:R-:W-:Y:S02]  /*fca0*/  @!P4 LEA.HI.X R7, R193, R0, R209, 0x1, P6 ;  /* 0x00000000c107c211 */ /* 0x010fe400030f0cd1 */
[C---:B------:R-:W-:Y:S02]  /*fcb0*/  @!P2 LEA R2, P6, R196.reuse, R2, 0x1 ;  /* 0x00000002c402a211 */ /* 0x040fe400078c08ff */
[-C--:B------:R-:W-:Y:S01]  /*fcc0*/  @!P3 LEA.HI.X R9, R195, R0.reuse, R208, 0x1, P5 ;  /* 0x00000000c309b211 */ /* 0x080fe200028f0cd0 */
[----:B------:R3:W-:Y:S01]  /*fcd0*/  @!P4 ST.E.128 desc[UR36][R6.64], RZ ;  /* 0x000000ff0600c985 */ /* 0x0007e2000c101d24 */
[----:B------:R-:W-:-:S03]  /*fce0*/  @!P2 LEA.HI.X R3, R196, R0, R207, 0x1, P6 ;  /* 0x00000000c403a211 */ /* 0x000fc600030f0ccf */
[----:B------:R3:W-:Y:S04]  /*fcf0*/  @!P3 ST.E.128 desc[UR36][R8.64], RZ ;  /* 0x000000ff0800b985 */ /* 0x0007e8000c101d24 */
[----:B------:R3:W-:Y:S02]  /*fd00*/  @!P2 ST.E.128 desc[UR36][R2.64], RZ ;  /* 0x000000ff0200a985 */ /* 0x0007e4000c101d24 */
.L_x_4634:
[----:B------:R-:W-:Y:S05]  /*fd10*/  BSYNC B1 ;  /* 0x0000000000017941 */ /* 0x000fea0003800000 */
.L_x_4633:
        /* <DEDUP_REMOVED lines=14> */
[----:B------:R0:W-:Y:S04]  /*fe00*/  @!P4 ST.E.128 desc[UR36][R6.64], RZ ;  /* 0x000000ff0600c985 */ /* 0x0001e8000c101d24 */
[----:B------:R0:W-:Y:S04]  /*fe10*/  @!P5 ST.E.128 desc[UR36][R8.64], RZ ;  /* 0x000000ff0800d985 */ /* 0x0001e8000c101d24 */
[----:B------:R0:W-:Y:S02]  /*fe20*/  @!P6 ST.E.128 desc[UR36][R2.64], RZ ;  /* 0x000000ff0200e985 */ /* 0x0001e4000c101d24 */
.L_x_4636:
[----:B------:R-:W-:Y:S05]  /*fe30*/  BSYNC B1 ;  /* 0x0000000000017941 */ /* 0x000fea0003800000 */
.L_x_4635:
[----:B0-----:R0:W0:Y:S01]  /*fe40*/  SHFL.IDX PT, R0, R5, 0x2, 0x181f ;  /* 0x00581f0005007f89 */ /* 0x00102200000e0000 */
[----:B------:R-:W-:Y:S03]  /*fe50*/  BSSY B1, `(.L_x_4637) ;  /* 0x0000010000017945 */ /* 0x000fe60003800000 */
[----:B---3--:R3:W0:Y:S01]  /*fe60*/  SHFL.IDX PT, R2, R4, 0x2, 0x181f ;  /* 0x00581f0004027f89 */ /* 0x00862200000e0000 */
        /* <DEDUP_REMOVED lines=8> */
[-C--:B------:R-:W-:Y:S02]  /*fef0*/  @!P3 LEA.HI.X R7, R193, R0.reuse, R209, 0x1, P0 ;  /* 0x00000000c107b211 */ /* 0x080fe400000f0cd1 */
[-C--:B------:R-:W-:Y:S02]  /*ff00*/  @!P4 LEA.HI.X R9, R195, R0.reuse, R208, 0x1, P1 ;  /* 0x00000000c309c211 */ /* 0x080fe400008f0cd0 */
[----:B------:R-:W-:Y:S01]  /*ff10*/  @!P5 LEA.HI.X R3, R196, R0, R207, 0x1, P2 ;  /* 0x00000000c403d211 */ /* 0x000fe200010f0ccf */
[----:B------:R0:W-:Y:S04]  /*ff20*/  @!P3 ST.E.128 desc[UR36][R6.64], RZ ;  /* 0x000000ff0600b985 */ /* 0x0001e8000c101d24 */
[----:B------:R0:W-:Y:S04]  /*ff30*/  @!P4 ST.E.128 desc[UR36][R8.64], RZ ;  /* 0x000000ff0800c985 */ /* 0x0001e8000c101d24 */
[----:B------:R0:W-:Y:S02]  /*ff40*/  @!P5 ST.E.128 desc[UR36][R2.64], RZ ;  /* 0x000000ff0200d985 */ /* 0x0001e4000c101d24 */
.L_x_4638:
[----:B------:R-:W-:Y:S05]  /*ff50*/  BSYNC B1 ;  /* 0x0000000000017941 */ /* 0x000fea0003800000 */
.L_x_4637:
[----:B0-----:R-:W-:Y:S01]  /*ff60*/  VIADD R0, R22, 0x60 ;  /* 0x0000006016007836 */ /* 0x001fe20000000000 */
[----:B------:R0:W0:Y:S04]  /*ff70*/  SHFL.IDX PT, R6, R5, 0x3, 0x181f ;  /* 0x00781f0005067f89 */ /* 0x00002800000e0000 */
[----:B------:R-:W-:Y:S01]  /*ff80*/  ISETP.GE.AND P0, PT, R0, R21, PT ;  /* 0x000000150000720c */ /* 0x000fe20003f06270 */
[----:B------:R0:W0:-:S12]  /*ff90*/  SHFL.IDX PT, R2, R4, 0x3, 0x181f ;  /* 0x00781f0004027f89 */ /* 0x00001800000e0000 */
[----:B------:R-:W-:Y:S05]  /*ffa0*/  @P0 BRA `(.L_x_4629) ;  /* 0x0000000000340947 */ /* 0x000fea0003800000 */
[----:B------:R-:W-:Y:S02]  /*ffb0*/  ULDC UR4, c[0x0][0xac8] ;  /* 0x0002b20000047ab9 */ /* 0x000fe40000000800 */
[----:B------:R-:W-:Y:S02]  /*ffc0*/  ISETP.GE.AND P3, PT, R193, UR4, PT ;  /* 0x00000004c1007c0c */ /* 0x000fe4000bf66270 */
[----:B------:R-:W-:Y:S02]  /*ffd0*/  ISETP.GE.AND P4, PT, R195, UR4, PT ;  /* 0x00000004c3007c0c */ /* 0x000fe4000bf86270 */
[----:B------:R-:W-:-:S09]  /*ffe0*/  ISETP.GE.AND P5, PT, R196, UR4, PT ;  /* 0x00000004c4007c0c */ /* 0x000fd2000bfa6270 */
[-C--:B0-234-:R-:W-:Y:S02]  /*fff0*/  @!P3 LEA R4, P0, R193, R2.reuse, 0x1 ;  /* 0x00000002c104b211 */ /* 0x09dfe400078008ff */
        /* <DEDUP_REMOVED lines=8> */
.L_x_4629:
[----:B------:R-:W-:Y:S05]  /*10080*/  BSYNC B0 ;  /* 0x0000000000007941 */ /* 0x000fea0003800000 */
.L_x_4620:
[----:B------:R-:W-:Y:S02]  /*10090*/  ULDC UR4, c[0x0][0xc3c] ;  /* 0x00030f0000047ab9 */ /* 0x000fe40000000800 */
[----:B-1----:R-:W-:-:S13]  /*100a0*/  ISETP.GE.AND P0, PT, R43, UR4, PT ;  /* 0x000000042b007c0c */ /* 0x002fda000bf06270 */
[----:B------:R-:W-:Y:S05]  /*100b0*/  @!P0 BRA `(.L_x_4639) ;  /* 0xffffff0c000c8947 */ /* 0x000fea000383ffff */
[----:B------:R-:W-:Y:S05]  /*100c0*/  EXIT ;  /* 0x000000000000794d */ /* 0x000fea0003800000 */
.L_x_4530:
        /* <DEDUP_REMOVED lines=16> */
.L_x_4640:
        /* <DEDUP_REMOVED lines=39> */
.L_x_4646:
        /* <DEDUP_REMOVED lines=12> */
.L_x_4645:
[----:B------:R-:W-:Y:S05]  /*10500*/  BSYNC B0 ;  /* 0x0000000000007941 */ /* 0x000fea0003800000 */
.L_x_4644:
        /* <DEDUP_REMOVED lines=20> */
.L_x_4642:
        /* <DEDUP_REMOVED lines=20> */
.L_x_4647:
        /* <DEDUP_REMOVED lines=53> */
[----:B------:R-:W-:Y:S01]  /*10ae0*/  @!P2 IMAD.MOV R2, RZ, RZ, -R2 ;  /* 0x000000ffff02a224 */ /* 0x000fe200078e0a02 */
[----:B------:R-:W-:-:S04]  /*10af0*/  @!P1 LOP3.LUT R2, RZ, R15, RZ, 0x33, !PT ;  /* 0x0000000fff029212 */ /* 0x000fc800078e33ff */
[----:B------:R-:W-:Y:S01]  /*10b00*/  LOP3.LUT R25, RZ, R2, RZ, 0x33, !PT ;  /* 0x00000002ff197212 */ /* 0x000fe200078e33ff */
[----:B------:R-:W-:-:S04]  /*10b10*/  IMAD R26, R2, R26, R3 ;  /* 0x0000001a021a7224 */ /* 0x000fc800078e0203 */
[----:B------:R-:W-:Y:S01]  /*10b20*/  IMAD.IADD R25, R4, 0x1, R25 ;  /* 0x0000000104197824 */ /* 0x000fe200078e0219 */
[----:B------:R-:W-:Y:S06]  /*10b30*/  BRA `(.L_x_4648) ;  /* 0x0000000000147947 */ /* 0x000fec0003800000 */
.L_x_4643:
[----:B------:R-:W-:Y:S01]  /*10b40*/  ULDC UR4, c[0x0][0xc3c] ;  /* 0x00030f0000047ab9 */ /* 0x000fe20000000800 */
[----:B------:R-:W-:Y:S02]  /*10b50*/  IMAD.MOV.U32 R25, RZ, RZ, RZ ;  /* 0x000000ffff197224 */ /* 0x000fe400078e00ff */
[----:B------:R-:W-:Y:S02]  /*10b60*/  IMAD.U32 R24, RZ, RZ, UR6 ;  /* 0x00000006ff187e24 */ /* 0x000fe4000f8e00ff */
[----:B------:R-:W-:Y:S02]  /*10b70*/  IMAD.MOV.U32 R26, RZ, RZ, RZ ;  /* 0x000000ffff1a7224 */ /* 0x000fe400078e00ff */
[----:B------:R-:W-:-:S07]  /*10b80*/  IMAD.U32 R27, RZ, RZ, UR4 ;  /* 0x00000004ff1b7e24 */ /* 0x000fce000f8e00ff */
.L_x_4648:
[----:B------:R-:W-:-:S13]  /*10b90*/  ISETP.NE.AND P0, PT, R5, RZ, PT ;  /* 0x000000ff0500720c */ /* 0x000fda0003f05270 */
[----:B------:R-:W0:Y:S01]  /*10ba0*/  @!P0 S2R R3, SR_CgaCtaId ;  /* 0x0000000000038919 */ /* 0x000e220000008800 */
[----:B------:R-:W-:-:S04]  /*10bb0*/  @!P0 MOV R2, 0x400 ;  /* 0x0000040000028802 */ /* 0x000fc80000000f00 */
[----:B0-----:R-:W-:-:S05]  /*10bc0*/  @!P0 LEA R2, R3, R2, 0x18 ;  /* 0x0000000203028211 */ /* 0x001fca00078ec0ff */
[----:B------:R1:W-:Y:S01]  /*10bd0*/  @!P0 STS.128 [R2+0x308d0], R24 ;  /* 0x0308d01802008388 */ /* 0x0003e20000000c00 */
[----:B------:R-:W-:Y:S06]  /*10be0*/  BAR.ARV 0x5, 0x180 ;  /* 0x0146000000007b1d */ /* 0x000fec0000002000 */
.L_x_4641:
[----:B------:R2:W-:Y:S01]  /*10bf0*/  STL [R1+0x24], RZ ;  /* 0x000024ff01007387 */ /* 0x0005e20000100800 */
[----:B------:R-:W-:Y:S01]  /*10c00*/  ULDC UR4, c[0x0][0xc3c] ;  /* 0x00030f0000047ab9 */ /* 0x000fe20000000800 */
[----:B------:R-:W-:Y:S01]  /*10c10*/  IMAD.MOV.U32 R28, RZ, RZ, 0x1 ;  /* 0x00000001ff1c7424 */ /* 0x000fe200078e00ff */
[----:B0-----:R-:W-:Y:S01]  /*10c20*/  ISETP.GE.AND P0, PT, R27, UR4, PT ;  /* 0x000000041b007c0c */ /* 0x001fe2000bf06270 */
[----:B------:R-:W-:-:S12]  /*10c30*/  IMAD.MOV.U32 R23, RZ, RZ, RZ ;  /* 0x000000ffff177224 */ /* 0x000fd800078e00ff */
[----:B--2---:R-:W-:Y:S05]  /*10c40*/  @P0 BRA `(.L_x_4649) ;  /* 0x0000004c004c0947 */ /* 0x004fea0003800000 */
[----:B------:R-:W2:Y:S01]  /*10c50*/  LDL R4, [R1+0x10] ;  /* 0x0000100001047983 */ /* 0x000ea20000100800 */
[----:B------:R-:W0:Y:S01]  /*10c60*/  S2UR UR5, SR_CgaCtaId ;  /* 0x00000000000579c3 */ /* 0x000e220000008800 */
[C---:B------:R-:W-:Y:S01]  /*10c70*/  IMAD.SHL.U32 R32, R0.reuse, 0x8, RZ ;  /* 0x0000000800207824 */ /* 0x040fe200078e00ff */
[----:B------:R-:W-:Y:S01]  /*10c80*/  UMOV UR4, 0x400 ;  /* 0x0000040000047882 */ /* 0x000fe20000000000 */
[----:B-1----:R-:W-:Y:S01]  /*10c90*/  LOP3.LUT R2, R0, 0x7f, RZ, 0xc0, !PT ;  /* 0x0000007f00027812 */ /* 0x002fe200078ec0ff */
[----:B------:R-:W-:Y:S01]  /*10ca0*/  BSSY B8, `(.L_x_4649) ;  /* 0x00004cd000087945 */ /* 0x000fe20003800000 */
[----:B------:R-:W-:Y:S01]  /*10cb0*/  IMAD.MOV.U32 R28, RZ, RZ, 0x1 ;  /* 0x00000001ff1c7424 */ /* 0x000fe200078e00ff */
[----:B------:R-:W-:Y:S01]  /*10cc0*/  LOP3.LUT R3, R32, 0x1f8, RZ, 0xc0, !PT ;  /* 0x000001f820037812 */ /* 0x000fe200078ec0ff */
[----:B------:R-:W-:Y:S01]  /*10cd0*/  IMAD.MOV.U32 R23, RZ, RZ, RZ ;  /* 0x000000ffff177224 */ /* 0x000fe200078e00ff */
[----:B------:R-:W-:Y:S01]  /*10ce0*/  SHF.R.U32.HI R2, RZ, 0x3, R2 ;  /* 0x00000003ff027819 */ /* 0x000fe20000011602 */
[----:B------:R-:W-:Y:S01]  /*10cf0*/  ULDC UR38, c[0x0][0xc] ;  /* 0x0000030000267ab9 */ /* 0x000fe20000000800 */
[----:B------:R-:W-:Y:S01]  /*10d00*/  LOP3.LUT R3, R3, 0x38, R0, 0x78, !PT ;  /* 0x0000003803037812 */ /* 0x000fe200078e7800 */
[----:B------:R-:W-:-:S03]  /*10d10*/  IMAD.SHL.U32 R0, R0, 0x10, RZ ;  /* 0x0000001000007824 */ /* 0x000fc600078e00ff */
[----:B------:R-:W-:Y:S02]  /*10d20*/  LOP3.LUT R36, R3, 0x200, R32, 0xf8, !PT ;  /* 0x0000020003247812 */ /* 0x000fe400078ef820 */
[----:B------:R-:W-:Y:S02]  /*10d30*/  LOP3.LUT R32, R32, 0x38, RZ, 0xc0, !PT ;  /* 0x0000003820207812 */ /* 0x000fe400078ec0ff */
[----:B------:R-:W-:Y:S02]  /*10d40*/  LOP3.LUT R0, R2, 0x70, R0, 0xf8, !PT ;  /* 0x0000007002007812 */ /* 0x000fe400078ef800 */
[C---:B------:R-:W-:Y:S02]  /*10d50*/  LOP3.LUT R34, R32.reuse, 0x40, RZ, 0xfc, !PT ;  /* 0x0000004020227812 */ /* 0x040fe400078efcff */
[----:B------:R-:W-:Y:S01]  /*10d60*/  LOP3.LUT R33, R32, 0x80, RZ, 0xfc, !PT ;  /* 0x0000008020217812 */ /* 0x000fe200078efcff */
[----:B0-----:R-:W-:-:S06]  /*10d70*/  ULEA UR4, UR5, UR4, 0x18 ;  /* 0x0000000405047291 */ /* 0x001fcc000f8ec03f */
[----:B------:R-:W-:-:S04]  /*10d80*/  IMAD.U32 R17, RZ, RZ, UR4 ;  /* 0x00000004ff117e24 */ /* 0x000fc8000f8e00ff */
[----:B------:R-:W-:Y:S01]  /*10d90*/  IMAD R37, R36, 0x2, R17 ;  /* 0x0000000224257824 */ /* 0x000fe200078e0211 */
[----:B--2---:R-:W-:-:S05]  /*10da0*/  LOP3.LUT R4, R4, 0x2, RZ, 0xfc, !PT ;  /* 0x0000000204047812 */ /* 0x004fca00078efcff */
[----:B------:R0:W-:Y:S04]  /*10db0*/  STL [R1+0x28], R4 ;  /* 0x0000280401007387 */ /* 0x0001e80000100800 */
[----:B------:R0:W-:Y:S02]  /*10dc0*/  STL [R1+0x24], RZ ;  /* 0x000024ff01007387 */ /* 0x0001e40000100800 */
.L_x_4720:
[----:B------:R-:W-:Y:S05]  /*10dd0*/  YIELD ;  /* 0x0000000000007946 */ /* 0x000fea0003800000 */
[----:B------:R-:W-:Y:S01]  /*10de0*/  ULDC.64 UR4, c[0x0][0xa28] ;  /* 0x00028a0000047ab9 */ /* 0x000fe20000000a00 */
[----:B------:R-:W-:Y:S01]  /*10df0*/  IMAD.MOV.U32 R19, RZ, RZ, RZ ;  /* 0x000000ffff137224 */ /* 0x000fe200078e00ff */
[----:B------:R-:W-:-:S04]  /*10e00*/  ISETP.NE.U32.AND P0, PT, RZ, UR4, PT ;  /* 0x00000004ff007c0c */ /* 0x000fc8000bf05070 */
[----:B------:R-:W-:Y:S01]  /*10e10*/  ISETP.NE.AND.EX P0, PT, RZ, UR5, PT, P0 ;  /* 0x00000005ff007c0c */ /* 0x000fe2000bf05300 */
[----:B------:R-:W-:-:S12]  /*10e20*/  ULDC.64 UR4, c[0x0][0xa18] ;  /* 0x0002860000047ab9 */ /* 0x000fd80000000a00 */
[----:B-1----:R-:W1:Y:S02]  /*10e30*/  @P0 LDC.64 R2, c[0x0][0xa28] ;  /* 0x00028a00ff020b82 */ /* 0x002e640000000a00 */
[----:B-1----:R-:W-:-:S05]  /*10e40*/  @P0 IMAD.WIDE R2, R27, 0x4, R2 ;  /* 0x000000041b020825 */ /* 0x002fca00078e0202 */
[----:B------:R1:W2:Y:S01]  /*10e50*/  @P0 LDG.E R19, desc[UR36][R2.64] ;  /* 0x0000002402130981 */ /* 0x0002a2000c1e1900 */
[----:B------:R-:W-:Y:S01]  /*10e60*/  ISETP.NE.U32.AND P0, PT, RZ, UR4, PT ;  /* 0x00000004ff007c0c */ /* 0x000fe2000bf05070 */
[----:B------:R-:W-:Y:S01]  /*10e70*/  IMAD.MOV.U32 R35, RZ, RZ, RZ ;  /* 0x000000ffff237224 */ /* 0x000fe200078e00ff */
[----:B------:R-:W-:Y:S02]  /*10e80*/  LOP3.LUT R16, R16, 0xffffff7f, RZ, 0xc0, !PT ;  /* 0xffffff7f10107812 */ /* 0x000fe400078ec0ff */
[----:B------:R-:W-:Y:S01]  /*10e90*/  ISETP.NE.AND.EX P1, PT, RZ, UR5, PT, P0 ;  /* 0x00000005ff007c0c */ /* 0x000fe2000bf25300 */
[----:B------:R-:W-:Y:S02]  /*10ea0*/  ULDC.64 UR4, c[0x0][0xa00] ;  /* 0x0002800000047ab9 */ /* 0x000fe40000000a00 */
[----:B------:R-:W-:Y:S01]  /*10eb0*/  ISETP.NE.U32.AND P0, PT, RZ, UR4, PT ;  /* 0x00000004ff007c0c */ /* 0x000fe2000bf05070 */
[----:B-1----:R-:W1:Y:S03]  /*10ec0*/  LDC.64 R2, c[0x0][0xa00] ;  /* 0x00028000ff027b82 */ /* 0x002e660000000a00 */
[----:B------:R-:W-:Y:S01]  /*10ed0*/  ISETP.NE.AND.EX P2, PT, RZ, UR5, PT, P0 ;  /* 0x00000005ff007c0c */ /* 0x000fe2000bf45300 */
[----:B------:R-:W-:-:S05]  /*10ee0*/  ULDC.64 UR4, c[0x0][0x418] ;  /* 0x0001060000047ab9 */ /* 0x000fca0000000a00 */
[----:B0-----:R-:W0:Y:S07]  /*10ef0*/  @P1 LDC.64 R4, c[0x0][0xa18] ;  /* 0x00028600ff041b82 */ /* 0x001e2e0000000a00 */
[----:B------:R-:W-:Y:S01]  /*10f00*/  @P2 LOP3.LUT R16, R16, 0x80, RZ, 0xfc, !PT ;  /* 0x0000008010102812 */ /* 0x000fe200078efcff */
[----:B-1----:R-:W-:-:S05]  /*10f10*/  IMAD.WIDE R2, R27, 0x4, R2 ;  /* 0x000000041b027825 */ /* 0x002fca00078e0202 */
[----:B------:R1:W5:Y:S01]  /*10f20*/  @P2 LDG.E R35, desc[UR36][R2.64] ;  /* 0x0000002402232981 */ /* 0x000362000c1e1900 */
[----:B0-----:R-:W-:-:S05]  /*10f30*/  @P1 IMAD.WIDE R4, R27, 0x4, R4 ;  /* 0x000000041b041825 */ /* 0x001fca00078e0204 */
        /* <DEDUP_REMOVED lines=13> */
[----:B-1----:R-:W2:Y:S04]  /*11010*/  LDG.E R4, desc[UR36][R2.64] ;  /* 0x0000002402047981 */ /* 0x002ea8000c1e1900 */
[----:B------:R-:W2:Y:S02]  /*11020*/  LDG.E R29, desc[UR36][R2.64+0x4] ;  /* 0x00000424021d7981 */ /* 0x000ea4000c1e1900 */
[----:B--2---:R-:W-:-:S07]  /*11030*/  IMAD.IADD R29, R29, 0x1, -R4 ;  /* 0x000000011d1d7824 */ /* 0x004fce00078e0a04 */
.L_x_4650:
[----:B------:R-:W-:Y:S02]  /*11040*/  ULDC.64 UR4, c[0x0][0xa20] ;  /* 0x0002880000047ab9 */ /* 0x000fe40000000a00 */
[----:B------:R-:W-:-:S04]  /*11050*/  ISETP.NE.U32.AND P0, PT, RZ, UR4, PT ;  /* 0x00000004ff007c0c */ /* 0x000fc8000bf05070 */
[----:B------:R-:W-:-:S13]  /*11060*/  ISETP.NE.AND.EX P0, PT, RZ, UR5, PT, P0 ;  /* 0x00000005ff007c0c */ /* 0x000fda000bf05300 */
[----:B------:R-:W-:Y:S05]  /*11070*/  @!P0 BRA `(.L_x_4651) ;  /* 0x0000000000108947 */ /* 0x000fea0003800000 */
[----:B-1----:R-:W0:Y:S02]  /*11080*/  LDC.64 R2, c[0x0][0xa20] ;  /* 0x00028800ff027b82 */ /* 0x002e240000000a00 */
[----:B0-----:R-:W-:-:S05]  /*11090*/  IMAD.WIDE R2, R27, 0x4, R2 ;  /* 0x000000041b027825 */ /* 0x001fca00078e0202 */
[----:B------:R0:W5:Y:S01]  /*110a0*/  LDG.E R0, desc[UR36][R2.64] ;  /* 0x0000002402007981 */ /* 0x000162000c1e1900 */
[----:B------:R-:W-:Y:S05]  /*110b0*/  BRA `(.L_x_4652) ;  /* 0x0000000000247947 */ /* 0x000fea0003800000 */
.L_x_4651:
[----:B------:R-:W-:Y:S02]  /*110c0*/  ULDC.64 UR4, c[0x0][0xa08] ;  /* 0x0002820000047ab9 */ /* 0x000fe40000000a00 */
[----:B------:R-:W-:-:S04]  /*110d0*/  ISETP.NE.U32.AND P0, PT, RZ, UR4, PT ;  /* 0x00000004ff007c0c */ /* 0x000fc8000bf05070 */
[----:B------:R-:W-:-:S13]  /*110e0*/  ISETP.NE.AND.EX P0, PT, RZ, UR5, PT, P0 ;  /* 0x00000005ff007c0c */ /* 0x000fda000bf05300 */
[----:B------:R-:W-:Y:S05]  /*110f0*/  @!P0 BRA `(.L_x_4652) ;  /* 0x0000000000148947 */ /* 0x000fea0003800000 */
[----:B-1----:R-:W0:Y:S02]  /*11100*/  LDC.64 R2, c[0x0][0xa08] ;  /* 0x00028200ff027b82 */ /* 0x002e240000000a00 */
[----:B0-----:R-:W-:-:S05]  /*11110*/  IMAD.WIDE R2, R27, 0x4, R2 ;  /* 0x000000041b027825 */ /* 0x001fca00078e0202 */
[----:B------:R-:W2:Y:S04]  /*11120*/  LDG.E R0, desc[UR36][R2.64] ;  /* 0x0000002402007981 */ /* 0x000ea8000c1e1900 */
[----:B------:R-:W2:Y:S02]  /*11130*/  LDG.E R5, desc[UR36][R2.64+0x4] ;  /* 0x0000042402057981 */ /* 0x000ea4000c1e1900 */
[----:B--2---:R-:W-:-:S07]  /*11140*/  IMAD.IADD R0, R5, 0x1, -R0 ;  /* 0x0000000105007824 */ /* 0x004fce00078e0a00 */
.L_x_4652:
[----:B01----:R-:W0:Y:S01]  /*11150*/  LDC R2, c[0x0][0x448] ;  /* 0x00011200ff027b82 */ /* 0x003e220000000800 */
        /* <DEDUP_REMOVED lines=28> */
.L_x_4655:
[----:B------:R-:W-:-:S13]  /*11320*/  ISETP.NE.AND P0, PT, R3, 0x1, PT ;  /* 0x000000010300780c */ /* 0x000fda0003f05270 */
[----:B------:R-:W0:Y:S02]  /*11330*/  @P0 LDC.64 R4, c[0x0][0x9e8] ;  /* 0x00027a00ff040b82 */ /* 0x000e240000000a00 */
[----:B0-----:R-:W-:-:S05]  /*11340*/  @P0 IMAD.HI.U32 R4, R0, R4, RZ ;  /* 0x0000000400040227 */ /* 0x001fca00078e00ff */
[----:B------:R-:W-:-:S07]  /*11350*/  @P0 SHF.R.U32.HI R0, RZ, R5, R4 ;  /* 0x00000005ff000219 */ /* 0x000fce0000011604 */
.L_x_4656:
[----:B------:R-:W-:Y:S05]  /*11360*/  BSYNC B0 ;  /* 0x0000000000007941 */ /* 0x000fea0003800000 */
.L_x_4654:
[----:B------:R-:W-:-:S05]  /*11370*/  IMAD R5, R0, R3, R3 ;  /* 0x0000000300057224 */ /* 0x000fca00078e0203 */
[----:B------:R-:W-:-:S07]  /*11380*/  VIMNMX R2, R2, R5, PT ;  /* 0x0000000502027248 */ /* 0x000fce0003fe0100 */
.L_x_4653:
[----:B------:R-:W0:Y:S01]  /*11390*/  @P2 LDC R4, c[0x0][0x44c] ;  /* 0x00011300ff042b82 */ /* 0x000e220000000800 */
[----:B------:R-:W-:Y:S01]  /*113a0*/  VIADD R2, R2, 0x5f ;  /* 0x0000005f02027836 */ /* 0x000fe20000000000 */
[----:B------:R-:W-:Y:S01]  /*113b0*/  ULDC UR4, c[0x0][0x9dc] ;  /* 0x0002770000047ab9 */ /* 0x000fe20000000800 */
[----:B------:R-:W-:-:S05]  /*113c0*/  IMAD.MOV.U32 R0, RZ, RZ, R25 ;  /* 0x000000ffff007224 */ /* 0x000fca00078e0019 */
[----:B------:R-:W1:Y:S01]  /*113d0*/  @P2 LDC R5, c[0x0][0x450] ;  /* 0x00011400ff052b82 */ /* 0x000e620000000800 */
[----:B0-----:R-:W-:-:S05]  /*113e0*/  @P2 IMAD.HI.U32 R4, R25, R4, RZ ;  /* 0x0000000419042227 */ /* 0x001fca00078e00ff */
[----:B-1----:R-:W-:Y:S01]  /*113f0*/  @P2 SHF.R.U32.HI R0, RZ, R5, R4 ;  /* 0x00000005ff002219 */ /* 0x002fe20000011604 */
[----:B------:R-:W-:-:S04]  /*11400*/  IMAD.HI R4, R2, 0x2aaaaaab, RZ ;  /* 0x2aaaaaab02047827 */ /* 0x000fc800078e02ff */
[----:B------:R-:W-:Y:S01]  /*11410*/  VIADD R2, R30, 0x5f ;  /* 0x0000005f1e027836 */ /* 0x000fe20000000000 */
[----:B------:R-:W-:-:S03]  /*11420*/  SHF.R.U32.HI R5, RZ, 0x1f, R4 ;  /* 0x0000001fff057819 */ /* 0x000fc60000011604 */
[----:B------:R-:W-:Y:S01]  /*11430*/  IMAD.HI R2, R2, 0x2aaaaaab, RZ ;  /* 0x2aaaaaab02027827 */ /* 0x000fe200078e02ff */
[----:B------:R-:W-:-:S04]  /*11440*/  LEA.HI.SX32 R4, R4, R5, 0x1c ;  /* 0x0000000504047211 */ /* 0x000fc800078fe2ff */
[----:B------:R-:W-:-:S04]  /*11450*/  SHF.R.U32.HI R5, RZ, 0x1f, R2 ;  /* 0x0000001fff057819 */ /* 0x000fc80000011602 */
[----:B------:R-:W-:Y:S02]  /*11460*/  LEA.HI.SX32 R5, R2, R5, 0x1c ;  /* 0x0000000502057211 */ /* 0x000fe400078fe2ff */
[----:B------:R-:W-:Y:S02]  /*11470*/  IADD3 R2, R0, R30, -R29 ;  /* 0x0000001e00027210 */ /* 0x000fe40007ffe81d */
[----:B------:R-:W-:-:S03]  /*11480*/  VIMNMX R22, R5, R4, PT ;  /* 0x0000000405167248 */ /* 0x000fc60003fe0100 */
[----:B------:R-:W-:Y:S02]  /*11490*/  VIADD R0, R2, -UR4 ;  /* 0x8000000402007c36 */ /* 0x000fe40008000000 */
        /* <DEDUP_REMOVED lines=12> */
.L_x_4659:
[----:B------:R-:W-:-:S13]  /*11560*/  ISETP.NE.AND P0, PT, R3, 0x1, PT ;  /* 0x000000010300780c */ /* 0x000fda0003f05270 */
[----:B------:R-:W1:Y:S02]  /*11570*/  @P0 LDC.64 R4, c[0x0][0x9e8] ;  /* 0x00027a00ff040b82 */ /* 0x000e640000000a00 */
[----:B-1----:R-:W-:-:S05]  /*11580*/  @P0 IMAD.HI.U32 R4, R2, R4, RZ ;  /* 0x0000000402040227 */ /* 0x002fca00078e00ff */
[----:B------:R-:W-:-:S07]  /*11590*/  @P0 SHF.R.U32.HI R2, RZ, R5, R4 ;  /* 0x00000005ff020219 */ /* 0x000fce0000011604 */
.L_x_4660:
[----:B------:R-:W-:Y:S05]  /*115a0*/  BSYNC B0 ;  /* 0x0000000000007941 */ /* 0x000fea0003800000 */
.L_x_4658:
[----:B------:R-:W-:-:S05]  /*115b0*/  IMAD R3, R2, R3, RZ ;  /* 0x0000000302037224 */ /* 0x000fca00078e02ff */
[----:B------:R-:W-:-:S07]  /*115c0*/  VIMNMX R0, R0, R3, !PT ;  /* 0x0000000300007248 */ /* 0x000fce0007fe0100 */
.L_x_4657:
[----:B------:R-:W-:Y:S01]  /*115d0*/  IMAD.HI R0, R0, 0x2aaaaaab, RZ ;  /* 0x2aaaaaab00007827 */ /* 0x000fe200078e02ff */
[----:B------:R-:W-:Y:S04]  /*115e0*/  BSSY B7, `(.L_x_4661) ;  /* 0x0000377000077945 */ /* 0x000fe80003800000 */
[----:B------:R-:W-:-:S04]  /*115f0*/  SHF.R.U32.HI R3, RZ, 0x1f, R0 ;  /* 0x0000001fff037819 */ /* 0x000fc80000011600 */
[----:B------:R-:W-:-:S04]  /*11600*/  LEA.HI.SX32 R3, R0, R3, 0x1c ;  /* 0x0000000300037211 */ /* 0x000fc800078fe2ff */
        /* <DEDUP_REMOVED lines=21> */
.L_x_4662:
        /* <DEDUP_REMOVED lines=20> */
.L_x_4665:
[----:B------:R-:W-:Y:S05]  /*118a0*/  BSYNC B6 ;  /* 0x0000000000067941 */ /* 0x000fea0003800000 */
.L_x_4664:
        /* <DEDUP_REMOVED lines=17> */
[----:B-1----:R-:W-:-:S07]  /*119c0*/  IMAD.MOV.U32 R13, RZ, RZ, RZ ;  /* 0x000000ffff0d7224 */ /* 0x002fce00078e00ff */
[----:B------:R-:W-:-:S07]  /*119d0*/  LEPC R20, `(.L_x_4668) ;  /* 0x000000001014794e */ /* 0x000fce0000000000 */
[----:B0-2---:R-:W-:Y:S05]  /*119e0*/  CALL.ABS.NOINC R2 ;  /* 0x0000000002007343 */ /* 0x005fea0003c00000 */
.L_x_4668:
        /* <DEDUP_REMOVED lines=15> */
.L_x_4667:
[----:B------:R-:W-:Y:S05]  /*11ae0*/  BSYNC B6 ;  /* 0x0000000000067941 */ /* 0x000fea0003800000 */
.L_x_4666:
[----:B------:R-:W-:Y:S01]  /*11af0*/  ULDC.64 UR4, c[0x0][0x9f8] ;  /* 0x00027e0000047ab9 */ /* 0x000fe20000000a00 */
[----:B------:R-:W-:Y:S01]  /*11b00*/  IMAD.MOV.U32 R31, RZ, RZ, R27 ;  /* 0x000000ffff1f7224 */ /* 0x000fe200078e001b */
[----:B------:R-:W-:Y:S01]  /*11b10*/  ISETP.NE.U32.AND P0, PT, RZ, UR4, PT ;  /* 0x00000004ff007c0c */ /* 0x000fe2000bf05070 */
[----:B------:R-:W1:Y:S01]  /*11b20*/  S2R R18, SR_TID.X ;  /* 0x0000000000127919 */ /* 0x000e620000002100 */
[----:B------:R-:W2:Y:S01]  /*11b30*/  LDC R6, c[0x0][0x430] ;  /* 0x00010c00ff067b82 */ /* 0x000ea20000000800 */
[----:B0-----:R-:W-:Y:S01]  /*11b40*/  VIADD R22, R22, 0xffffffff ;  /* 0xffffffff16167836 */ /* 0x001fe20000000000 */
[----:B------:R-:W-:Y:S01]  /*11b50*/  ISETP.NE.AND.EX P0, PT, RZ, UR5, PT, P0 ;  /* 0x00000005ff007c0c */ /* 0x000fe2000bf05300 */
[----:B------:R-:W-:-:S12]  /*11b60*/  ULDC UR4, c[0x0][0x2f4] ;  /* 0x0000bd0000047ab9 */ /* 0x000fd80000000800 */
[----:B------:R-:W0:Y:S01]  /*11b70*/  @P0 LDC.64 R2, c[0x0][0x9f8] ;  /* 0x00027e00ff020b82 */ /* 0x000e220000000a00 */
[----:B-1----:R-:W-:-:S04]  /*11b80*/  LOP3.LUT R18, R18, 0x7f, RZ, 0xc0, !PT ;  /* 0x0000007f12127812 */ /* 0x002fc800078ec0ff */
[----:B------:R-:W-:Y:S01]  /*11b90*/  SHF.R.U32.HI R20, RZ, 0x3, R18 ;  /* 0x00000003ff147819 */ /* 0x000fe20000011612 */
[----:B0-----:R-:W-:-:S05]  /*11ba0*/  @P0 IMAD.WIDE R2, R27, 0x4, R2 ;  /* 0x000000041b020825 */ /* 0x001fca00078e0202 */
[----:B------:R0:W3:Y:S01]  /*11bb0*/  @P0 LDG.E R31, desc[UR36][R2.64] ;  /* 0x00000024021f0981 */ /* 0x0000e2000c1e1900 */
[----:B--2---:R-:W-:Y:S02]  /*11bc0*/  ISETP.NE.AND P1, PT, R6, 0x1, PT ;  /* 0x000000010600780c */ /* 0x004fe40003f25270 */
[----:B------:R-:W-:Y:S01]  /*11bd0*/  LOP3.LUT R16, R16, 0xffffffdf, RZ, 0xc0, !PT ;  /* 0xffffffdf10107812 */ /* 0x000fe200078ec0ff */
[----:B------:R-:W1:Y:S10]  /*11be0*/  S2R R18, SR_TID.X ;  /* 0x0000000000127919 */ /* 0x000e740000002100 */
[----:B------:R-:W2:Y:S01]  /*11bf0*/  @P1 LDC R4, c[0x0][0x434] ;  /* 0x00010d00ff041b82 */ /* 0x000ea20000000800 */
[----:B------:R-:W-:-:S02]  /*11c00*/  ISETP.GE.AND P2, PT, R32, UR4, PT ;  /* 0x0000000420007c0c */ /* 0x000fc4000bf46270 */
[----:B------:R-:W-:-:S05]  /*11c10*/  @P1 LOP3.LUT R16, R16, 0x20, RZ, 0xfc, !PT ;  /* 0x0000002010101812 */ /* 0x000fca00078efcff */
[----:B------:R-:W4:Y:S01]  /*11c20*/  @P1 LDC R0, c[0x0][0x438] ;  /* 0x00010e00ff001b82 */ /* 0x000f220000000800 */
[----:B-1----:R-:W-:-:S05]  /*11c30*/  IMAD.SHL.U32 R18, R18, 0x10, RZ ;  /* 0x0000001012127824 */ /* 0x002fca00078e00ff */
[----:B------:R-:W-:-:S05]  /*11c40*/  LOP3.LUT R18, R20, 0x70, R18, 0xf8, !PT ;  /* 0x0000007014127812 */ /* 0x000fca00078ef812 */
[----:B------:R-:W-:-:S05]  /*11c50*/  IMAD R5, R22, 0x60, R18 ;  /* 0x0000006016057824 */ /* 0x000fca00078e0212 */
[C---:B------:R-:W-:Y:S01]  /*11c60*/  ISETP.GE.AND P0, PT, R5.reuse, R30, PT ;  /* 0x0000001e0500720c */ /* 0x040fe20003f06270 */
[----:B------:R-:W-:-:S03]  /*11c70*/  IMAD.IADD R5, R5, 0x1, R19 ;  /* 0x0000000105057824 */ /* 0x000fc600078e0213 */
[----:B------:R-:W-:Y:S01]  /*11c80*/  ISETP.GT.U32.OR P0, PT, R18, 0x5f, P0 ;  /* 0x0000005f1200780c */ /* 0x000fe20000704470 */
[----:B--2---:R-:W-:-:S04]  /*11c90*/  @P1 IMAD.HI.U32 R7, R5, R4, RZ ;  /* 0x0000000405071227 */ /* 0x004fc800078e00ff */
[----:B------:R-:W-:Y:S01]  /*11ca0*/  IMAD.MOV.U32 R4, RZ, RZ, R5 ;  /* 0x000000ffff047224 */ /* 0x000fe200078e0005 */
[----:B----4-:R-:W-:-:S05]  /*11cb0*/  @P1 SHF.R.U32.HI R4, RZ, R0, R7 ;  /* 0x00000000ff041219 */ /* 0x010fca0000011607 */
[--C-:B------:R-:W-:Y:S02]  /*11cc0*/  IMAD.MOV R0, RZ, RZ, -R4.reuse ;  /* 0x000000ffff007224 */ /* 0x100fe400078e0a04 */
[----:B0-----:R-:W0:Y:S02]  /*11cd0*/  @!P0 LDC.64 R2, c[0x0][0x428] ;  /* 0x00010a00ff028b82 */ /* 0x001e240000000a00 */
[----:B------:R-:W-:Y:S01]  /*11ce0*/  IMAD R0, R6, R0, R5 ;  /* 0x0000000006007224 */ /* 0x000fe200078e0205 */
[----:B------:R-:W-:Y:S02]  /*11cf0*/  @!P0 SHF.R.S32.HI R5, RZ, 0x1f, R4 ;  /* 0x0000001fff058819 */ /* 0x000fe40000011404 */
[----:B------:R-:W-:-:S04]  /*11d00*/  LOP3.LUT R16, R16, 0xfffffffb, RZ, 0xc0, !PT ;  /* 0xfffffffb10107812 */ /* 0x000fc800078ec0ff */
[----:B------:R-:W-:-:S04]  /*11d10*/  @P2 LOP3.LUT R16, R16, 0x4, RZ, 0xfc, !PT ;  /* 0x0000000410102812 */ /* 0x000fc800078efcff */
[----:B------:R-:W-:Y:S01]  /*11d20*/  LOP3.LUT R16, R16, 0xfffffffe, RZ, 0xc0, !PT ;  /* 0xfffffffe10107812 */ /* 0x000fe200078ec0ff */
[----:B------:R-:W-:-:S03]  /*11d30*/  UMOV UR5, 0xffffffff ;  /* 0xffffffff00057882 */ /* 0x000fc60000000000 */
[----:B------:R-:W-:Y:S02]  /*11d40*/  LOP3.LUT R16, R16, 0xfffffffd, RZ, 0xc0, !PT ;  /* 0xfffffffd10107812 */ /* 0x000fe400078ec0ff */
[----:B---3--:R-:W-:Y:S01]  /*11d50*/  SHF.R.S32.HI R6, RZ, 0x1f, R31 ;  /* 0x0000001fff067819 */ /* 0x008fe2000001141f */
[----:B0-----:R-:W-:-:S04]  /*11d60*/  @!P0 IMAD.WIDE.U32 R4, R31, R2, R4 ;  /* 0x000000021f048225 */ /* 0x001fc800078e0004 */
[----:B------:R0:W-:Y:S02]  /*11d70*/  STL [R1+0xc], R6 ;  /* 0x00000c0601007387 */ /* 0x0001e40000100800 */
[----:B0-----:R-:W-:-:S04]  /*11d80*/  @!P0 IMAD R6, R6, R2, RZ ;  /* 0x0000000206068224 */ /* 0x001fc800078e02ff */
[----:B------:R-:W-:Y:S02]  /*11d90*/  @!P0 IMAD R6, R31, R3, R6 ;  /* 0x000000031f068224 */ /* 0x000fe400078e0206 */
[----:B------:R-:W0:Y:S02]  /*11da0*/  @!P0 LDC.64 R2, c[0x0][0x418] ;  /* 0x00010600ff028b82 */ /* 0x000e240000000a00 */
[----:B------:R-:W-:Y:S01]  /*11db0*/  @!P0 IMAD.IADD R6, R5, 0x1, R6 ;  /* 0x0000000105068824 */ /* 0x000fe200078e0206 */
[----:B0-----:R-:W-:-:S04]  /*11dc0*/  @!P0 LEA R2, P1, R4, R2, 0x2 ;  /* 0x0000000204028211 */ /* 0x001fc800078210ff */
[----:B------:R-:W-:Y:S01]  /*11dd0*/  @!P0 LEA.HI.X R3, R4, R3, R6, 0x2, P1 ;  /* 0x0000000304038211 */ /* 0x000fe200008f1406 */
[----:B------:R-:W-:Y:S01]  /*11de0*/  IMAD.MOV.U32 R4, RZ, RZ, RZ ;  /* 0x000000ffff047224 */ /* 0x000fe200078e00ff */
[----:B------:R-:W-:-:S05]  /*11df0*/  ISETP.GE.AND P1, PT, R34, UR4, PT ;  /* 0x0000000422007c0c */ /* 0x000fca000bf26270 */
[----:B------:R0:W5:Y:S01]  /*11e00*/  @!P0 LDG.E R4, desc[UR36][R2.64] ;  /* 0x0000002402048981 */ /* 0x000162000c1e1900 */
[----:B------:R-:W-:-:S07]  /*11e10*/  ISETP.GE.AND P0, PT, R33, UR4, PT ;  /* 0x0000000421007c0c */ /* 0x000fce000bf06270 */
[----:B------:R-:W-:-:S06]  /*11e20*/  @P1 LOP3.LUT R16, R16, 0x2, RZ, 0xfc, !PT ;  /* 0x0000000210101812 */ /* 0x000fcc00078efcff */
[----:B------:R-:W-:Y:S01]  /*11e30*/  @P0 LOP3.LUT R16, R16, 0x1, RZ, 0xfc, !PT ;  /* 0x0000000110100812 */ /* 0x000fe200078efcff */
[----:B0-----:R-:W-:Y:S06]  /*11e40*/  BRA.DIV UR5, `(.L_x_4669) ;  /* 0x0000004205887947 */ /* 0x001fec000b800000 */
.L_x_4737:
[----:B------:R-:W2:Y:S01]  /*11e50*/  LDL R2, [R1+0x28] ;  /* 0x0000280001027983 */ /* 0x000ea20000100800 */
[----:B------:R-:W-:Y:S02]  /*11e60*/  ISETP.GT.U32.AND P1, PT, R18, 0x5f, PT ;  /* 0x0000005f1200780c */ /* 0x000fe40003f24070 */
[----:B------:R-:W-:Y:S02]  /*11e70*/  LOP3.LUT R16, R16, 0xffffffef, RZ, 0xc0, !PT ;  /* 0xffffffef10107812 */ /* 0x000fe400078ec0ff */
[----:B------:R-:W-:Y:S02]  /*11e80*/  SHF.R.S32.HI R30, RZ, 0x1f, R26 ;  /* 0x0000001fff1e7819 */ /* 0x000fe4000001141a */
[----:B------:R-:W-:-:S07]  /*11e90*/  LOP3.LUT R16, R16, 0xfffffff7, RZ, 0xc0, !PT ;  /* 0xfffffff710107812 */ /* 0x000fce00078ec0ff */
[----:B------:R-:W-:Y:S02]  /*11ea0*/  @P1 LOP3.LUT R16, R16, 0x8, RZ, 0xfc, !PT ;  /* 0x0000000810101812 */ /* 0x000fe400078efcff */
[----:B--2---:R-:W-:-:S13]  /*11eb0*/  ISETP.NE.AND P0, PT, R2, 0x3, PT ;  /* 0x000000030200780c */ /* 0x004fda0003f05270 */
[----:B------:R-:W-:Y:S01]  /*11ec0*/  @P0 LOP3.LUT R16, R16, 0x10, RZ, 0xfc, !PT ;  /* 0x0000001010100812 */ /* 0x000fe200078efcff */
[----:B------:R-:W-:Y:S06]  /*11ed0*/  @!P0 BRA `(.L_x_4670) ;  /* 0x0000000000048947 */ /* 0x000fec0003800000 */
[----:B------:R-:W-:Y:S01]  /*11ee0*/  BPT.TRAP 0x1 ;  /* 0x000000040000795c */ /* 0x000fe20000300000 */
.L_x_4670:
        /* <DEDUP_REMOVED lines=25> */
.L_x_4738:
[----:B------:R-:W-:Y:S05]  /*12080*/  BSYNC B0 ;  /* 0x0000000000007941 */ /* 0x000fea0003800000 */
.L_x_4671:
[----:B------:R-:W2:Y:S01]  /*12090*/  LDL R9, [R1] ;  /* 0x0000000001097983 */ /* 0x000ea20000100800 */
[----:B------:R-:W-:Y:S01]  /*120a0*/  ULDC.64 UR4, c[0x0][0x300] ;  /* 0x0000c00000047ab9 */ /* 0x000fe20000000a00 */
[----:B------:R-:W-:Y:S01]  /*120b0*/  LOP3.LUT P4, RZ, R16, 0x4, RZ, 0xc0, !PT ;  /* 0x0000000410ff7812 */ /* 0x000fe2000788c0ff */
[----:B------:R-:W-:Y:S01]  /*120c0*/  IMAD R5, R5, UR4, RZ ;  /* 0x0000000405057c24 */ /* 0x000fe2000f8e02ff */
[----:B------:R-:W1:Y:S01]  /*120d0*/  S2R R8, SR_TID.X ;  /* 0x0000000000087919 */ /* 0x000e620000002100 */
[----:B0-----:R-:W-:Y:S01]  /*120e0*/  IMAD.WIDE.U32 R2, R0, UR4, RZ ;  /* 0x0000000400027c25 */ /* 0x001fe2000f8e00ff */
        /* <DEDUP_REMOVED lines=28> */
[----:B0-----:R-:W-:-:S05]  /*122b0*/  @P0 LEA R3, P1, R32, R3, 0x1 ;  /* 0x0000000320030211 */ /* 0x001fca00078208ff */
[----:B-1----:R-:W-:Y:S01]  /*122c0*/  @P0 IMAD.X R2, RZ, RZ, R2, P1 ;  /* 0x000000ffff020224 */ /* 0x002fe200008e0602 */
[----:B------:R-:W-:-:S04]  /*122d0*/  ISETP.GE.AND P1, PT, R6, 0x11, PT ;  /* 0x000000110600780c */ /* 0x000fc80003f26270 */
        /* <DEDUP_REMOVED lines=56> */
.L_x_4752:
        /* <DEDUP_REMOVED lines=12> */
.L_x_4674:
        /* <DEDUP_REMOVED lines=11> */
.L_x_4675:
[----:B------:R2:W-:Y:S02]  /*127d0*/  SYNCS.ARRIVE.TRANS64.A1T0 RZ, [R7+URZ+0x30830], RZ ;  /* 0x030830ff07ff79a7 */ /* 0x0005e4000810003f */
[----:B------:R-:W-:Y:S05]  /*127e0*/  WARPSYNC.ALL ;  /* 0x0000000000007948 */ /* 0x000fea0003800000 */
[----:B------:R-:W-:Y:S01]  /*127f0*/  ULDC.64 UR4, c[0x0][0x298] ;  /* 0x0000a60000047ab9 */ /* 0x000fe20000000a00 */
[----:B-1----:R-:W-:Y:S01]  /*12800*/  VIADD R2, R17, 0x12400 ;  /* 0x0001240011027836 */ /* 0x002fe20000000000 */
[----:B------:R-:W-:Y:S01]  /*12810*/  SHF.R.S32.HI R0, RZ, 0x1f, R35 ;  /* 0x0000001fff007819 */ /* 0x000fe20000011423 */
[----:B0-----:R-:W-:Y:S01]  /*12820*/  IMAD.WIDE.U32 R4, R35, UR4, RZ ;  /* 0x0000000423047c25 */ /* 0x001fe2000f8e00ff */
        /* <DEDUP_REMOVED lines=12> */
[----:B0-----:R-:W-:Y:S02]  /*128f0*/  IMAD.U32 R4, RZ, RZ, UR6 ;  /* 0x00000006ff047e24 */ /* 0x001fe4000f8e00ff */
[----:B------:R-:W0:Y:S01]  /*12900*/  LDC.64 R2, c[0x4][R2] ;  /* 0x0100000002027b82 */ /* 0x000e220000000a00 */
[----:B------:R-:W-:Y:S02]  /*12910*/  IMAD.U32 R5, RZ, RZ, UR7 ;  /* 0x00000007ff057e24 */ /* 0x000fe4000f8e00ff */
[----:B------:R-:W-:Y:S02]  /*12920*/  IMAD.U32 R6, RZ, RZ, UR8 ;  /* 0x00000008ff067e24 */ /* 0x000fe4000f8e00ff */
[----:B--2---:R-:W-:-:S02]  /*12930*/  IMAD.U32 R7, RZ, RZ, UR9 ;  /* 0x00000009ff077e24 */ /* 0x004fc4000f8e00ff */
[----:B------:R-:W-:Y:S02]  /*12940*/  IMAD.U32 R10, RZ, RZ, UR4 ;  /* 0x00000004ff0a7e24 */ /* 0x000fe4000f8e00ff */
[----:B------:R-:W-:Y:S02]  /*12950*/  IMAD.U32 R11, RZ, RZ, UR5 ;  /* 0x00000005ff0b7e24 */ /* 0x000fe4000f8e00ff */
[----:B------:R-:W-:Y:S02]  /*12960*/  IMAD.MOV.U32 R8, RZ, RZ, 0x70 ;  /* 0x00000070ff087424 */ /* 0x000fe400078e00ff */
[----:B------:R-:W-:Y:S02]  /*12970*/  IMAD.MOV.U32 R12, RZ, RZ, 0x1 ;  /* 0x00000001ff0c7424 */ /* 0x000fe400078e00ff */
[----:B------:R-:W-:-:S07]  /*12980*/  IMAD.MOV.U32 R13, RZ, RZ, RZ ;  /* 0x000000ffff0d7224 */ /* 0x000fce00078e00ff */
[----:B------:R-:W-:-:S07]  /*12990*/  LEPC R20, `(.L_x_4677) ;  /* 0x000000001014794e */ /* 0x000fce0000000000 */
[----:B0-----:R-:W-:Y:S05]  /*129a0*/  CALL.ABS.NOINC R2 ;  /* 0x0000000002007343 */ /* 0x001fea0003c00000 */
.L_x_4677:
[----:B------:R-:W-:Y:S05]  /*129b0*/  BSYNC B6 ;  /* 0x0000000000067941 */ /* 0x000fea0003800000 */
.L_x_4676:
[----:B------:R-:W3:Y:S01]  /*129c0*/  LDL.LU.64 R20, [R1+0x18] ;  /* 0x0000180001147983 */ /* 0x000ee20000300a00 */
[----:B------:R-:W-:Y:S01]  /*129d0*/  ULDC.64 UR4, c[0x0][0x2d8] ;  /* 0x0000b60000047ab9 */ /* 0x000fe20000000a00 */
[----:B------:R-:W-:Y:S01]  /*129e0*/  LOP3.LUT P6, RZ, R16, 0x80, RZ, 0xc0, !PT ;  /* 0x0000008010ff7812 */ /* 0x000fe200078cc0ff */
[----:B------:R-:W-:Y:S01]  /*129f0*/  IMAD R0, R30, UR4, RZ ;  /* 0x000000041e007c24 */ /* 0x000fe2000f8e02ff */
[----:B0-----:R-:W-:Y:S01]  /*12a00*/  SHF.R.S32.HI R4, RZ, 0x1f, R27 ;  /* 0x0000001fff047819 */ /* 0x001fe2000001141b */
[----:B------:R-:W-:Y:S02]  /*12a10*/  IMAD.MOV.U32 R3, RZ, RZ, R35 ;  /* 0x000000ffff037224 */ /* 0x000fe400078e0023 */
[----:B------:R-:W-:Y:S01]  /*12a20*/  IMAD R5, R26, UR5, R0 ;  /* 0x000000051a057c24 */ /* 0x000fe2000f8e0200 */
[----:B------:R-:W-:Y:S02]  /*12a30*/  SEL R4, R4, RZ, !P6 ;  /* 0x000000ff04047207 */ /* 0x000fe40007000000 */
[----:B------:R-:W-:Y:S01]  /*12a40*/  SEL R0, R27, RZ, !P6 ;  /* 0x000000ff1b007207 */ /* 0x000fe20007000000 */
[----:B---3--:R-:W-:Y:S01]  /*12a50*/  IMAD.MOV.U32 R2, RZ, RZ, R20 ;  /* 0x000000ffff027224 */ /* 0x008fe200078e0014 */
[----:B------:R-:W0:Y:S01]  /*12a60*/  LDC R21, c[0x0][0x448] ;  /* 0x00011200ff157b82 */ /* 0x000e220000000800 */
[----:B------:R-:W1:Y:S02]  /*12a70*/  S2R R20, SR_TID.X ;  /* 0x0000000000147919 */ /* 0x000e640000002100 */
        /* <DEDUP_REMOVED lines=8> */
[----:B0-----:R-:W-:Y:S02]  /*12b00*/  ISETP.NE.AND P6, PT, R21, 0x1, PT ;  /* 0x000000011500780c */ /* 0x001fe40003fc5270 */
[----:B-1----:R-:W-:-:S04]  /*12b10*/  LOP3.LUT R20, R20, 0x7f, RZ, 0xc0, !PT ;  /* 0x0000007f14147812 */ /* 0x002fc800078ec0ff */
[----:B------:R-:W-:-:S07]  /*12b20*/  SHF.R.U32.HI R21, RZ, 0x3, R20 ;  /* 0x00000003ff157819 */ /* 0x000fce0000011614 */
[----:B------:R-:W0:Y:S01]  /*12b30*/  @P6 LDC R6, c[0x0][0x44c] ;  /* 0x00011300ff066b82 */ /* 0x000e220000000800 */
[----:B------:R-:W1:Y:S07]  /*12b40*/  S2R R20, SR_TID.X ;  /* 0x0000000000147919 */ /* 0x000e6e0000002100 */
[----:B------:R-:W3:Y:S01]  /*12b50*/  @P6 LDC R5, c[0x0][0x450] ;  /* 0x00011400ff056b82 */ /* 0x000ee20000000800 */
[----:B-1----:R-:W-:-:S05]  /*12b60*/  IMAD.SHL.U32 R20, R20, 0x10, RZ ;  /* 0x0000001014147824 */ /* 0x002fca00078e00ff */
[----:B------:R-:W-:-:S05]  /*12b70*/  LOP3.LUT R20, R21, 0x70, R20, 0xf8, !PT ;  /* 0x0000007015147812 */ /* 0x000fca00078ef814 */
[----:B------:R-:W-:Y:S02]  /*12b80*/  IMAD.IADD R0, R20, 0x1, R25 ;  /* 0x0000000114007824 */ /* 0x000fe400078e0219 */
[----:B------:R-:W1:Y:S02]  /*12b90*/  S2R R20, SR_TID.X ;  /* 0x0000000000147919 */ /* 0x000e640000002100 */
[----:B0-----:R-:W-:-:S04]  /*12ba0*/  @P6 IMAD.HI.U32 R6, R0, R6, RZ ;  /* 0x0000000600066227 */ /* 0x001fc800078e00ff */
[----:B------:R-:W-:Y:S01]  /*12bb0*/  IMAD.MOV.U32 R4, RZ, RZ, R0 ;  /* 0x000000ffff047224 */ /* 0x000fe200078e0000 */
[----:B---3--:R-:W-:Y:S02]  /*12bc0*/  @P6 SHF.R.U32.HI R4, RZ, R5, R6 ;  /* 0x00000005ff046219 */ /* 0x008fe40000011606 */
[----:B------:R-:W0:Y:S03]  /*12bd0*/  LDC R6, c[0x0][0x448] ;  /* 0x00011200ff067b82 */ /* 0x000e260000000800 */
[----:B------:R-:W-:Y:S02]  /*12be0*/  IMAD.MOV R5, RZ, RZ, -R4 ;  /* 0x000000ffff057224 */ /* 0x000fe400078e0a04 */
[----:B------:R-:W-:Y:S01]  /*12bf0*/  IMAD.WIDE.U32 R2, R4, UR4, R2 ;  /* 0x0000000404027c25 */ /* 0x000fe2000f8e0002 */
[----:B-1----:R-:W-:-:S03]  /*12c00*/  LOP3.LUT R20, R20, 0x7f, RZ, 0xc0, !PT ;  /* 0x0000007f14147812 */ /* 0x002fc600078ec0ff */
[----:B0-----:R-:W-:Y:S01]  /*12c10*/  IMAD R0, R6, R5, R0 ;  /* 0x0000000506007224 */ /* 0x001fe200078e0200 */
[----:B------:R-:W-:Y:S02]  /*12c20*/  SHF.R.S32.HI R5, RZ, 0x1f, R4 ;  /* 0x0000001fff057819 */ /* 0x000fe40000011404 */
[----:B--2---:R-:W-:-:S03]  /*12c30*/  SHF.R.U32.HI R7, RZ, 0x3, R20 ;  /* 0x00000003ff077819 */ /* 0x004fc60000011614 */
        /* <DEDUP_REMOVED lines=25> */
[----:B-1----:R-:W-:Y:S02]  /*12dd0*/  @!P1 IMAD.X R3, RZ, RZ, R2, P4 ;  /* 0x000000ffff039224 */ /* 0x002fe400020e0602 */
[----:B------:R-:W-:Y:S02]  /*12de0*/  @!P1 IMAD.MOV.U32 R2, RZ, RZ, R5 ;  /* 0x000000ffff029224 */ /* 0x000fe400078e0005 */
[----:B------:R-:W-:-:S03]  /*12df0*/  VIADD R5, R25, 0x10 ;  /* 0x0000001019057836 */ /* 0x000fc60000000000 */
        /* <DEDUP_REMOVED lines=60> */
[----:B------:R-:W1:Y:S04]  /*131c0*/  SHFL.IDX PT, R2, R4, 0x6, 0x181f ;  /* 0x00d81f0004027f89 */ /* 0x000e6800000e0000 */
[----:B------:R-:W2:Y:S02]  /*131d0*/  SHFL.IDX PT, R4, R4, 0x7, 0x181f ;  /* 0x00f81f0004047f89 */ /* 0x000ea400000e0000 */
[----:B0-----:R-:W-:-:S05]  /*131e0*/  @!P1 LEA R5, P4, R32, R3, 0x1 ;  /* 0x0000000320059211 */ /* 0x001fca00078808ff */
[----:B-1----:R-:W-:Y:S02]  /*131f0*/  @!P1 IMAD.X R6, RZ, RZ, R2, P4 ;  /* 0x000000ffff069224 */ /* 0x002fe400020e0602 */
[----:B------:R-:W-:Y:S02]  /*13200*/  @!P1 IMAD.MOV.U32 R2, RZ, RZ, R5 ;  /* 0x000000ffff029224 */ /* 0x000fe400078e0005 */
[----:B------:R-:W-:-:S05]  /*13210*/  @!P1 IMAD.MOV.U32 R3, RZ, RZ, R6 ;  /* 0x000000ffff039224 */ /* 0x000fca00078e0006 */
[----:B------:R0:W-:Y:S04]  /*13220*/  @!P1 LDGSTS.E.BYPASS.LTC128B.128 [R37+0x15400], desc[UR36][R2.64], !P3 ;  /* 0x1540000002259fae */ /* 0x0001e8000d901d64 */
[----:B------:R0:W-:Y:S04]  /*13230*/  @!P1 LDGSTS.E.BYPASS.LTC128B.128 [R37+0x19400], desc[UR36][R2.64+0x80], !P2 ;  /* 0x1940008002259fae */ /* 0x0001e8000d101d64 */
[----:B--2---:R0:W-:Y:S02]  /*13240*/  @!P1 LDGSTS.E.BYPASS.LTC128B.128 [R37+0x1d400], desc[UR36][R2.64+0x100], !P0 ;  /* 0x1d40010002259fae */ /* 0x0041e4000c101d64 */
.L_x_4769:
        /* <DEDUP_REMOVED lines=11> */
[----:B------:R1:W-:Y:S02]  /*13300*/  LDGSTS.E.BYPASS.LTC128B.128 [R37+0x1dc00], desc[UR36][R2.64+0x100], !P0 ;  /* 0x1dc0010002257fae */ /* 0x0003e4000c101d64 */
.L_x_4680:
[----:B------:R-:W-:Y:S05]  /*13310*/  BSYNC B0 ;  /* 0x0000000000007941 */ /* 0x000fea0003800000 */
.L_x_4679:
[----:B------:R-:W-:Y:S01]  /*13320*/  NOP ;  /* 0x0000000000007918 */ /* 0x000fe20000000000 */
[----:B------:R-:W-:-:S13]  /*13330*/  PLOP3.LUT P0, PT, PT, PT, PT, 0x80, 0x0 ;  /* 0x000000000000781c */ /* 0x000fda0003f0f070 */
.L_x_4681:
        /* <DEDUP_REMOVED lines=8> */
[----:B--2---:R-:W-:Y:S02]  /*133c0*/  VIADD R3, R3, 0x1 ;  /* 0x0000000103037836 */ /* 0x004fe40000000000 */
[----:B---3--:R-:W-:-:S03]  /*133d0*/  VIADD R6, R2, 0xfffffffe ;  /* 0xfffffffe02067836 */ /* 0x008fc60000000000 */
        /* <DEDUP_REMOVED lines=10> */
.L_x_4770:
[----:B------:R-:W-:Y:S05]  /*13480*/  BSYNC B0 ;  /* 0x0000000000007941 */ /* 0x000fea0003800000 */
.L_x_4682:
[----:B------:R-:W2:Y:S01]  /*13490*/  LDL R2, [R1+0x8] ;  /* 0x0000080001027983 */ /* 0x000ea20000100800 */
[----:B------:R-:W-:Y:S01]  /*134a0*/  BSSY B0, `(.L_x_4684) ;  /* 0x000010d000007945 */ /* 0x000fe20003800000 */
[----:B--2---:R-:W-:-:S13]  /*134b0*/  ISETP.GE.AND P0, PT, R6, R2, PT ;  /* 0x000000020600720c */ /* 0x004fda0003f06270 */
[----:B------:R-:W-:Y:S05]  /*134c0*/  @!P0 BRA `(.L_x_4685) ;  /* 0x0000001000288947 */ /* 0x000fea0003800000 */
[----:B------:R-:W-:Y:S01]  /*134d0*/  ULDC UR4, c[0x0][0x2f4] ;  /* 0x0000bd0000047ab9 */ /* 0x000fe20000000800 */
[----:B------:R-:W-:Y:S01]  /*134e0*/  IMAD.MOV.U32 R20, RZ, RZ, R28 ;  /* 0x000000ffff147224 */ /* 0x000fe200078e001c */
[----:B------:R-:W-:Y:S01]  /*134f0*/  ISETP.GE.AND P3, PT, R32, UR4, PT ;  /* 0x0000000420007c0c */ /* 0x000fe2000bf66270 */
[----:B------:R-:W-:Y:S01]  /*13500*/  IMAD.MOV.U32 R10, RZ, RZ, R23 ;  /* 0x000000ffff0a7224 */ /* 0x000fe200078e0017 */
[----:B------:R-:W-:Y:S01]  /*13510*/  ISETP.GE.AND P2, PT, R34, UR4, PT ;  /* 0x0000000422007c0c */ /* 0x000fe2000bf46270 */
[----:B------:R-:W-:Y:S01]  /*13520*/  IMAD.MOV.U32 R29, RZ, RZ, R22 ;  /* 0x000000ffff1d7224 */ /* 0x000fe200078e0016 */
[----:B------:R-:W-:-:S13]  /*13530*/  ISETP.GE.AND P1, PT, R33, UR4, PT ;  /* 0x0000000421007c0c */ /* 0x000fda000bf26270 */
.L_x_4698:
[----:B------:R-:W2:Y:S01]  /*13540*/  LDL R4, [R1+0x4] ;  /* 0x0000040001047983 */ /* 0x000ea20000100800 */
[----:B0-----:R-:W0:Y:S03]  /*13550*/  LDC R0, c[0x0][0x430] ;  /* 0x00010c00ff007b82 */ /* 0x001e260000000800 */
[----:B------:R-:W3:Y:S01]  /*13560*/  LDL R7, [R1+0xc] ;  /* 0x00000c0001077983 */ /* 0x000ee20000100800 */
[----:B------:R-:W1:Y:S03]  /*13570*/  S2R R2, SR_TID.X ;  /* 0x0000000000027919 */ /* 0x000e660000002100 */
[----:B------:R-:W4:Y:S01]  /*13580*/  LDL R8, [R1+0x28] ;  /* 0x0000280001087983 */ /* 0x000f220000100800 */
[----:B0-----:R-:W-:Y:S02]  /*13590*/  ISETP.NE.AND P0, PT, R0, 0x1, PT ;  /* 0x000000010000780c */ /* 0x001fe40003f05270 */
[----:B------:R-:W0:Y:S11]  /*135a0*/  S2R R0, SR_TID.X ;  /* 0x0000000000007919 */ /* 0x000e360000002100 */
[----:B------:R-:W2:Y:S01]  /*135b0*/  @P0 LDC R3, c[0x0][0x438] ;  /* 0x00010e00ff030b82 */ /* 0x000ea20000000800 */
[----:B-1----:R-:W-:-:S04]  /*135c0*/  LOP3.LUT R2, R2, 0x7f, RZ, 0xc0, !PT ;  /* 0x0000007f02027812 */ /* 0x002fc800078ec0ff */
[----:B------:R-:W-:Y:S01]  /*135d0*/  SHF.R.U32.HI R2, RZ, 0x3, R2 ;  /* 0x00000003ff027819 */ /* 0x000fe20000011602 */
[----:B0-----:R-:W-:-:S05]  /*135e0*/  IMAD.SHL.U32 R0, R0, 0x10, RZ ;  /* 0x0000001000007824 */ /* 0x001fca00078e00ff */
[----:B------:R-:W-:Y:S02]  /*135f0*/  LOP3.LUT R0, R2, 0x70, R0, 0xf8, !PT ;  /* 0x0000007002007812 */ /* 0x000fe400078ef800 */
[----:B------:R-:W0:Y:S02]  /*13600*/  @P0 LDC R2, c[0x0][0x434] ;  /* 0x00010d00ff020b82 */ /* 0x000e240000000800 */
[----:B------:R-:W-:Y:S01]  /*13610*/  ISETP.GT.U32.AND P5, PT, R0, 0x5f, PT ;  /* 0x0000005f0000780c */ /* 0x000fe20003fa4070 */
[----:B------:R-:W-:Y:S05]  /*13620*/  YIELD ;  /* 0x0000000000007946 */ /* 0x000fea0003800000 */
[----:B------:R-:W-:Y:S01]  /*13630*/  ULDC UR4, c[0x0][0x430] ;  /* 0x00010c0000047ab9 */ /* 0x000fe20000000800 */
[----:B--2---:R-:W-:-:S06]  /*13640*/  IMAD R9, R6, 0x60, R4 ;  /* 0x0000006006097824 */ /* 0x004fcc00078e0204 */
[----:B------:R-:W1:Y:S01]  /*13650*/  @!P5 LDC.64 R4, c[0x0][0x428] ;  /* 0x00010a00ff04db82 */ /* 0x000e620000000a00 */
[----:B------:R-:W-:-:S04]  /*13660*/  IMAD.IADD R9, R0, 0x1, R9 ;  /* 0x0000000100097824 */ /* 0x000fc800078e0209 */
[----:B0-----:R-:W-:-:S04]  /*13670*/  @P0 IMAD.HI.U32 R2, R9, R2, RZ ;  /* 0x0000000209020227 */ /* 0x001fc800078e00ff */
[----:B------:R-:W-:Y:S01]  /*13680*/  IMAD.MOV.U32 R0, RZ, RZ, R9 ;  /* 0x000000ffff007224 */ /* 0x000fe200078e0009 */
[----:B------:R-:W-:-:S04]  /*13690*/  @P0 SHF.R.U32.HI R0, RZ, R3, R2 ;  /* 0x00000003ff000219 */ /* 0x000fc80000011602 */
[--C-:B------:R-:W-:Y:S01]  /*136a0*/  @!P5 SHF.R.S32.HI R3, RZ, 0x1f, R0.reuse ;  /* 0x0000001fff03d819 */ /* 0x100fe20000011400 */
[----:B------:R-:W-:-:S04]  /*136b0*/  @!P5 IMAD.MOV.U32 R2, RZ, RZ, R0 ;  /* 0x000000ffff02d224 */ /* 0x000fc800078e0000 */
[----:B-1----:R-:W-:-:S04]  /*136c0*/  @!P5 IMAD.WIDE.U32 R2, R31, R4, R2 ;  /* 0x000000041f02d225 */ /* 0x002fc800078e0002 */
[----:B---3--:R-:W-:-:S04]  /*136d0*/  @!P5 IMAD R4, R7, R4, RZ ;  /* 0x000000040704d224 */ /* 0x008fc800078e02ff */
[----:B------:R-:W-:Y:S02]  /*136e0*/  @!P5 IMAD R7, R31, R5, R4 ;  /* 0x000000051f07d224 */ /* 0x000fe400078e0204 */
[----:B------:R-:W0:Y:S01]  /*136f0*/  @!P5 LDC.64 R4, c[0x0][0x418] ;  /* 0x00010600ff04db82 */ /* 0x000e220000000a00 */
[----:B------:R-:W-:Y:S02]  /*13700*/  IMAD.MOV R0, RZ, RZ, -R0 ;  /* 0x000000ffff007224 */ /* 0x000fe400078e0a00 */
[----:B------:R-:W-:Y:S02]  /*13710*/  @!P5 IMAD.IADD R3, R7, 0x1, R3 ;  /* 0x000000010703d824 */ /* 0x000fe400078e0203 */
[----:B------:R-:W-:Y:S02]  /*13720*/  IMAD R9, R0, UR4, R9 ;  /* 0x0000000400097c24 */ /* 0x000fe4000f8e0209 */
[----:B------:R-:W-:Y:S01]  /*13730*/  IMAD.MOV.U32 R0, RZ, RZ, RZ ;  /* 0x000000ffff007224 */ /* 0x000fe200078e00ff */
[----:B0-----:R-:W-:-:S04]  /*13740*/  @!P5 LEA R4, P0, R2, R4, 0x2 ;  /* 0x000000040204d211 */ /* 0x001fc800078010ff */
[----:B------:R-:W-:-:S05]  /*13750*/  @!P5 LEA.HI.X R5, R2, R5, R3, 0x2, P0 ;  /* 0x000000050205d211 */ /* 0x000fca00000f1403 */
[----:B------:R0:W5:Y:S01]  /*13760*/  @!P5 LDG.E R0, desc[UR36][R4.64] ;  /* 0x000000240400d981 */ /* 0x000162000c1e1900 */
[----:B----4-:R-:W-:Y:S01]  /*13770*/  ISETP.NE.AND P4, PT, R8, 0x3, PT ;  /* 0x000000030800780c */ /* 0x010fe20003f85270 */
        /* <DEDUP_REMOVED lines=8> */
.L_x_4686:
[----:B------:R-:W-:Y:S01]  /*13800*/  IMAD R7, R23, 0x8, R17 ;  /* 0x0000000817077824 */ /* 0x000fe200078e0211 */
[----:B------:R-:W-:Y:S01]  /*13810*/  SHF.L.U32 R2, R28, 0x1f, RZ ;  /* 0x0000001f1c027819 */ /* 0x000fe200000006ff */
[----:B------:R-:W-:Y:S03]  /*13820*/  BSSY B1, `(.L_x_4687) ;  /* 0x0000003000017945 */ /* 0x000fe60003800000 */
[----:B------:R-:W0:Y:S02]  /*13830*/  SYNCS.PHASECHK.TRANS64.TRYWAIT P0, [R7+URZ+0x30840], R2 ;  /* 0x03084002070075a7 */ /* 0x000e24000800017f */
[----:B0-----:R-:W-:Y:S05]  /*13840*/  @!P0 BRA `(.L_x_4688) ;  /* 0x0000003c00448947 */ /* 0x001fea0003800000 */
.L_x_4771:
[----:B------:R-:W-:Y:S05]  /*13850*/  BSYNC B1 ;  /* 0x0000000000017941 */ /* 0x000fea0003800000 */
.L_x_4687:
        /* <DEDUP_REMOVED lines=65> */
.L_x_4785:
        /* <DEDUP_REMOVED lines=11> */
.L_x_4690:
        /* <DEDUP_REMOVED lines=11> */
.L_x_4691:
[----:B------:R1:W-:Y:S01]  /*13dd0*/  SYNCS.ARRIVE.TRANS64.A1T0 RZ, [R7+URZ+0x30830], RZ ;  /* 0x030830ff07ff79a7 */ /* 0x0003e2000810003f */
[----:B------:R-:W-:Y:S05]  /*13de0*/  @!P5 BRA `(.L_x_4692) ;  /* 0x000000000004d947 */ /* 0x000fea0003800000 */
[----:B------:R-:W-:Y:S01]  /*13df0*/  BPT.TRAP 0x1 ;  /* 0x000000040000795c */ /* 0x000fe20000300000 */
.L_x_4692:
[----:B------:R-:W-:Y:S01]  /*13e00*/  SHF.L.U32 R2, R20, 0x1f, RZ ;  /* 0x0000001f14027819 */ /* 0x000fe200000006ff */
[----:B0-----:R-:W-:Y:S01]  /*13e10*/  IMAD R6, R10, 0x8, R17 ;  /* 0x000000080a067824 */ /* 0x001fe200078e0211 */
[----:B------:R-:W-:Y:S03]  /*13e20*/  BSSY B1, `(.L_x_4693) ;  /* 0x0000003000017945 */ /* 0x000fe60003800000 */
[----:B------:R-:W0:Y:S02]  /*13e30*/  SYNCS.PHASECHK.TRANS64.TRYWAIT P0, [R6+URZ+0x30860], R2 ;  /* 0x03086002060075a7 */ /* 0x000e24000800017f */
[----:B0-----:R-:W-:Y:S05]  /*13e40*/  @!P0 BRA `(.L_x_4694) ;  /* 0x0000003c00b88947 */ /* 0x001fea0003800000 */
.L_x_4786:
[----:B------:R-:W-:Y:S05]  /*13e50*/  BSYNC B1 ;  /* 0x0000000000017941 */ /* 0x000fea0003800000 */
.L_x_4693:
[----:B------:R-:W1:Y:S01]  /*13e60*/  LDL R5, [R1] ;  /* 0x0000000001057983 */ /* 0x000e620000100800 */
        /* <DEDUP_REMOVED lines=61> */
[----:B0-2---:R0:W1:Y:S02]  /*14240*/  SHFL.IDX PT, R2, R18, 0x5, 0x181f ;  /* 0x00b81f0012027f89 */ /* 0x00506400000e0000 */
.L_x_4800:
        /* <DEDUP_REMOVED lines=28> */
[----:B0-----:R-:W-:-:S04]  /*14410*/  LEA R18, P0, R2, UR4, 0x1 ;  /* 0x0000000402127c11 */ /* 0x001fc8000f8008ff */
[----:B------:R-:W-:Y:S02]  /*14420*/  LEA.HI.X R19, R2, UR5, R3, 0x1, P0 ;  /* 0x0000000502137c11 */ /* 0x000fe400080f0c03 */
[----:B------:R-:W-:-:S13]  /*14430*/  PLOP3.LUT P0, PT, PT, PT, PT, 0x80, 0x0 ;  /* 0x000000000000781c */ /* 0x000fda0003f0f070 */
.L_x_4696:
        /* <DEDUP_REMOVED lines=11> */
.L_x_4697:
        /* <DEDUP_REMOVED lines=8> */
.L_x_4685:
[----:B------:R-:W-:Y:S05]  /*14570*/  BSYNC B0 ;  /* 0x0000000000007941 */ /* 0x000fea0003800000 */
.L_x_4684:
        /* <DEDUP_REMOVED lines=17> */
.L_x_4700:
[----:B------:R-:W-:Y:S05]  /*14690*/  BSYNC B0 ;  /* 0x0000000000007941 */ /* 0x000fea0003800000 */
.L_x_4699:
[----:B------:R-:W2:Y:S02]  /*146a0*/  LDL R0, [R1+0x28] ;  /* 0x0000280001007983 */ /* 0x000ea40000100800 */
[----:B--2---:R-:W-:-:S13]  /*146b0*/  ISETP.NE.AND P0, PT, R0, 0x3, PT ;  /* 0x000000030000780c */ /* 0x004fda0003f05270 */
[----:B------:R-:W-:Y:S05]  /*146c0*/  @!P0 BRA `(.L_x_4701) ;  /* 0x0000000000048947 */ /* 0x000fea0003800000 */
[----:B------:R-:W-:Y:S01]  /*146d0*/  BPT.TRAP 0x1 ;  /* 0x000000040000795c */ /* 0x000fe20000300000 */
.L_x_4701:
[----:B------:R-:W2:Y:S01]  /*146e0*/  LDL.LU R2, [R1] ;  /* 0x0000000001027983 */ /* 0x000ea20000300800 */
[----:B------:R-:W-:Y:S01]  /*146f0*/  IMAD R0, R23, 0x8, R17 ;  /* 0x0000000817007824 */ /* 0x000fe200078e0211 */
[----:B------:R-:W-:Y:S01]  /*14700*/  SHF.L.U32 R3, R28, 0x1f, RZ ;  /* 0x0000001f1c037819 */ /* 0x000fe200000006ff */
[----:B------:R-:W-:Y:S03]  /*14710*/  BSSY B0, `(.L_x_4702) ;  /* 0x0000004000007945 */ /* 0x000fe60003800000 */
[----:B------:R-:W0:Y:S01]  /*14720*/  SYNCS.PHASECHK.TRANS64.TRYWAIT P0, [R0+URZ+0x30860], R3 ;  /* 0x03086003000075a7 */ /* 0x000e22000800017f */
[----:B--2---:R-:W-:Y:S01]  /*14730*/  IMAD R6, R22, -0x60, R2 ;  /* 0xffffffa016067824 */ /* 0x004fe200078e0202 */
[----:B0-----:R-:W-:Y:S06]  /*14740*/  @!P0 BRA `(.L_x_4703) ;  /* 0x0000003c00a08947 */ /* 0x001fec0003800000 */
.L_x_4801:
[----:B------:R-:W-:Y:S05]  /*14750*/  BSYNC B0 ;  /* 0x0000000000007941 */ /* 0x000fea0003800000 */
.L_x_4702:
[----:B------:R-:W1:Y:S01]  /*14760*/  S2R R2, SR_TID.X ;  /* 0x0000000000027919 */ /* 0x000e620000002100 */
[----:B------:R-:W-:Y:S01]  /*14770*/  UMOV UR4, 0xffffffff ;  /* 0xffffffff00047882 */ /* 0x000fe20000000000 */
[----:B------:R-:W-:Y:S01]  /*14780*/  IMAD R4, R23, 0x4800, R36 ;  /* 0x0000480017047824 */ /* 0x000fe200078e0224 */
[----:B-1----:R-:W-:-:S04]  /*14790*/  LOP3.LUT R2, R2, 0x7f, RZ, 0xc0, !PT ;  /* 0x0000007f02027812 */ /* 0x002fc800078ec0ff */
[----:B------:R-:W-:-:S05]  /*147a0*/  SHF.R.U32.HI R2, RZ, 0x3, R2 ;  /* 0x00000003ff027819 */ /* 0x000fca0000011602 */
[----:B------:R-:W-:Y:S01]  /*147b0*/  IMAD.IADD R6, R6, 0x1, -R2 ;  /* 0x0000000106067824 */ /* 0x000fe200078e0a02 */
[----:B------:R-:W-:Y:S06]  /*147c0*/  BRA.DIV UR4, `(.L_x_4704) ;  /* 0x0000003e04947947 */ /* 0x000fec000b800000 */
[----:B------:R-:W1:Y:S01]  /*147d0*/  SHFL.IDX PT, R14, R18, RZ, 0x181f ;  /* 0x00181fff120e7589 */ /* 0x000e6200000e0000 */
[----:B------:R-:W-:Y:S01]  /*147e0*/  ULDC UR4, c[0x0][0x2f4] ;  /* 0x0000bd0000047ab9 */ /* 0x000fe20000000800 */
[C---:B------:R-:W-:Y:S01]  /*147f0*/  IMAD.SHL.U32 R5, R32.reuse, 0x2, RZ ;  /* 0x0000000220057824 */ /* 0x040fe200078e00ff */
[----:B------:R-:W-:Y:S01]  /*14800*/  ISETP.GE.AND P2, PT, R32, UR4, PT ;  /* 0x0000000420007c0c */ /* 0x000fe2000bf46270 */
[----:B0-----:R-:W0:Y:S01]  /*14810*/  SHFL.IDX PT, R3, R19, RZ, 0x181f ;  /* 0x00181fff13037589 */ /* 0x001e2200000e0000 */
[----:B------:R-:W-:Y:S01]  /*14820*/  IMAD R4, R4, 0x2, R17 ;  /* 0x0000000204047824 */ /* 0x000fe200078e0211 */
[----:B------:R-:W-:Y:S02]  /*14830*/  ISETP.GE.AND P1, PT, R34, UR4, PT ;  /* 0x0000000422007c0c */ /* 0x000fe4000bf26270 */
[C---:B------:R-:W-:Y:S01]  /*14840*/  ISETP.LT.OR P4, PT, R6.reuse, 0x1, P2 ;  /* 0x000000010600780c */ /* 0x040fe20001781670 */
[----:B------:R-:W-:Y:S01]  /*14850*/  SHFL.IDX PT, R7, R19, 0x1, 0x181f ;  /* 0x00381f0013077f89 */ /* 0x000fe200000e0000 */
[----:B------:R-:W-:-:S02]  /*14860*/  ISETP.LT.OR P3, PT, R6, 0x1, P1 ;  /* 0x000000010600780c */ /* 0x000fc40000f61670 */
        /* <DEDUP_REMOVED lines=48> */
.L_x_4815:
[C---:B------:R-:W-:Y:S02]  /*14b70*/  ISETP.LT.OR P2, PT, R6.reuse, 0x51, P2 ;  /* 0x000000510600780c */ /* 0x040fe40001741670 */
[C---:B------:R-:W-:Y:S02]  /*14b80*/  ISETP.LT.OR P1, PT, R6.reuse, 0x51, P1 ;  /* 0x000000510600780c */ /* 0x040fe40000f21670 */
[----:B------:R-:W-:Y:S02]  /*14b90*/  ISETP.LT.OR P0, PT, R6, 0x51, P0 ;  /* 0x000000510600780c */ /* 0x000fe40000701670 */
[----:B0--3--:R-:W-:-:S05]  /*14ba0*/  IADD3 R2, P3, R14, R5, RZ ;  /* 0x000000050e027210 */ /* 0x009fca0007f7e0ff */
[----:B------:R-:W-:-:S05]  /*14bb0*/  IMAD.X R3, RZ, RZ, R19, P3 ;  /* 0x000000ffff037224 */ /* 0x000fca00018e0613 */
        /* <DEDUP_REMOVED lines=8> */
.L_x_4705:
        /* <DEDUP_REMOVED lines=11> */
.L_x_4706:
[----:B------:R0:W-:Y:S01]  /*14cf0*/  SYNCS.ARRIVE.TRANS64.A1T0 RZ, [R0+URZ+0x30850], RZ ;  /* 0x030850ff00ff79a7 */ /* 0x0001e2000810003f */
[----:B------:R-:W-:-:S05]  /*14d00*/  VIADD R23, R23, 0x1 ;  /* 0x0000000117177836 */ /* 0x000fca0000000000 */
[----:B------:R-:W-:-:S04]  /*14d10*/  ISETP.NE.AND P0, PT, R23, 0x2, PT ;  /* 0x000000021700780c */ /* 0x000fc80003f05270 */
[----:B------:R-:W-:Y:S02]  /*14d20*/  SEL R3, RZ, 0x1, P0 ;  /* 0x00000001ff037807 */ /* 0x000fe40000000000 */
[----:B------:R-:W-:Y:S02]  /*14d30*/  SEL R23, R23, RZ, P0 ;  /* 0x000000ff17177207 */ /* 0x000fe40000000000 */
[----:B0-----:R-:W-:-:S07]  /*14d40*/  LOP3.LUT R28, R28, R3, RZ, 0x3c, !PT ;  /* 0x000000031c1c7212 */ /* 0x001fce00078e3cff */
.L_x_4663:
[----:B------:R-:W-:Y:S05]  /*14d50*/  BSYNC B7 ;  /* 0x0000000000077941 */ /* 0x000fea0003800000 */
.L_x_4661:
        /* <DEDUP_REMOVED lines=11> */
.L_x_4707:
        /* <DEDUP_REMOVED lines=36> */
.L_x_4825:
[----:B------:R-:W-:Y:S02]  /*15050*/  ULDC UR4, c[0x0][0xc38] ;  /* 0x00030e0000047ab9 */ /* 0x000fe40000000800 */
[----:B------:R-:W-:-:S04]  /*15060*/  IMAD.U32 R7, RZ, RZ, UR4 ;  /* 0x00000004ff077e24 */ /* 0x000fc8000f8e00ff */
[----:B--2---:R-:W-:-:S04]  /*15070*/  IMAD R14, R14, R7, RZ ;  /* 0x000000070e0e7224 */ /* 0x004fc800078e02ff */
[----:B------:R-:W-:-:S05]  /*15080*/  IMAD.IADD R9, R4, 0x1, R14 ;  /* 0x0000000104097824 */ /* 0x000fca00078e020e */
[----:B------:R-:W-:-:S13]  /*15090*/  ISETP.GT.AND P6, PT, R9, R0, PT ;  /* 0x000000000900720c */ /* 0x000fda0003fc4270 */
[----:B------:R-:W-:Y:S05]  /*150a0*/  @P6 BRA `(.L_x_4710) ;  /* 0x00000000009c6947 */ /* 0x000fea0003800000 */
.L_x_4715:
        /* <DEDUP_REMOVED lines=14> */
.L_x_4713:
[----:B------:R-:W-:Y:S05]  /*15190*/  BSYNC B0 ;  /* 0x0000000000007941 */ /* 0x000fea0003800000 */
.L_x_4712:
        /* <DEDUP_REMOVED lines=16> */
[----:B-1----:R-:W-:-:S05]  /*152a0*/  IMAD.IADD R6, R4, 0x1, R7 ;  /* 0x0000000104067824 */ /* 0x002fca00078e0207 */
[----:B------:R1:W2:Y:S02]  /*152b0*/  SHFL.IDX PT, R14, R6, 0x1f, 0x1f ;  /* 0x03e01f00060e7f89 */ /* 0x0002a400000e0000 */
.L_x_4833:
[----:B------:R-:W-:Y:S02]  /*152c0*/  ULDC UR4, c[0x0][0xc38] ;  /* 0x00030e0000047ab9 */ /* 0x000fe40000000800 */
[----:B------:R-:W-:-:S04]  /*152d0*/  IMAD.U32 R7, RZ, RZ, UR4 ;  /* 0x00000004ff077e24 */ /* 0x000fc8000f8e00ff */
[----:B--2---:R-:W-:-:S04]  /*152e0*/  IMAD R14, R14, R7, RZ ;  /* 0x000000070e0e7224 */ /* 0x004fc800078e02ff */
[----:B------:R-:W-:-:S05]  /*152f0*/  IMAD.IADD R9, R14, 0x1, R9 ;  /* 0x000000010e097824 */ /* 0x000fca00078e0209 */
[----:B------:R-:W-:-:S13]  /*15300*/  ISETP.GT.AND P6, PT, R9, R0, PT ;  /* 0x000000000900720c */ /* 0x000fda0003fc4270 */
[----:B------:R-:W-:Y:S05]  /*15310*/  @!P6 BRA `(.L_x_4715) ;  /* 0xfffffffc0064e947 */ /* 0x000fea000383ffff */
.L_x_4710:
        /* <DEDUP_REMOVED lines=8> */
.L_x_4837:
[----:B------:R-:W-:Y:S01]  /*153a0*/  ISETP.NE.AND P0, PT, R2, RZ, PT ;  /* 0x000000ff0200720c */ /* 0x000fe20003f05270 */
[----:B------:R-:W-:-:S12]  /*153b0*/  IMAD.MOV.U32 R14, RZ, RZ, RZ ;  /* 0x000000ffff0e7224 */ /* 0x000fd800078e00ff */
[----:B------:R-:W-:Y:S05]  /*153c0*/  @!P0 BRA `(.L_x_4717) ;  /* 0x0000000000108947 */ /* 0x000fea0003800000 */
[----:B------:R-:W-:Y:S01]  /*153d0*/  UMOV UR4, 0xffffffff ;  /* 0xffffffff00047882 */ /* 0x000fe20000000000 */
[----:B------:R-:W-:Y:S02]  /*153e0*/  VIADD R12, R4, 0xffffffff ;  /* 0xffffffff040c7836 */ /* 0x000fe40000000000 */
[----:B------:R-:W-:Y:S05]  /*153f0*/  BRA.DIV UR4, `(.L_x_4718) ;  /* 0x0000004204b47947 */ /* 0x000fea000b800000 */
[----:B------:R4:W0:Y:S02]  /*15400*/  SHFL.IDX PT, R14, R6, R12, 0x1f ;  /* 0x00001f0c060e7589 */ /* 0x00082400000e0000 */
.L_x_4717:
        /* <DEDUP_REMOVED lines=66> */
.L_x_4711:
[----:B------:R-:W-:Y:S01]  /*15830*/  UMOV UR4, URZ ;  /* 0x0000003f00047c82 */ /* 0x000fe20008000000 */
[----:B------:R-:W-:Y:S01]  /*15840*/  UMOV UR5, URZ ;  /* 0x0000003f00057c82 */ /* 0x000fe20008000000 */
[----:B------:R-:W-:Y:S01]  /*15850*/  ULDC UR6, c[0x0][0xc3c] ;  /* 0x00030f0000067ab9 */ /* 0x000fe20000000800 */
[----:B------:R-:W-:Y:S02]  /*15860*/  IMAD.MOV.U32 R24, RZ, RZ, R0 ;  /* 0x000000ffff187224 */ /* 0x000fe400078e0000 */
[----:B------:R-:W-:Y:S02]  /*15870*/  IMAD.U32 R25, RZ, RZ, UR4 ;  /* 0x00000004ff197e24 */ /* 0x000fe4000f8e00ff */
[----:B------:R-:W-:Y:S02]  /*15880*/  IMAD.U32 R26, RZ, RZ, UR5 ;  /* 0x00000005ff1a7e24 */ /* 0x000fe4000f8e00ff */
[----:B------:R-:W-:-:S07]  /*15890*/  IMAD.U32 R27, RZ, RZ, UR6 ;  /* 0x00000006ff1b7e24 */ /* 0x000fce000f8e00ff */
.L_x_4719:
        /* <DEDUP_REMOVED lines=10> */
.L_x_4708:
[----:B------:R-:W-:Y:S02]  /*15940*/  ULDC UR4, c[0x0][0xc3c] ;  /* 0x00030f0000047ab9 */ /* 0x000fe40000000800 */
[----:B--2---:R-:W-:-:S13]  /*15950*/  ISETP.GE.AND P0, PT, R27, UR4, PT ;  /* 0x000000041b007c0c */ /* 0x004fda000bf06270 */
[----:B------:R-:W-:Y:S05]  /*15960*/  @!P0 BRA `(.L_x_4720) ;  /* 0xffffffb400188947 */ /* 0x000fea000383ffff */
[----:B------:R-:W-:Y:S05]  /*15970*/  BSYNC B8 ;  /* 0x0000000000087941 */ /* 0x000fea0003800000 */
.L_x_4649:
        /* <DEDUP_REMOVED lines=12> */
.L_x_4840:
[----:B------:R-:W-:Y:S05]  /*15a40*/  BSYNC B0 ;  /* 0x0000000000007941 */ /* 0x000fea0003800000 */
.L_x_4721:
[----:B------:R-:W-:-:S03]  /*15a50*/  UMOV UR4, 0xffffffff ;  /* 0xffffffff00047882 */ /* 0x000fc60000000000 */
[----:B------:R-:W-:Y:S05]  /*15a60*/  BRA.DIV UR4, `(.L_x_4723) ;  /* 0x0000003e04507947 */ /* 0x000fea000b800000 */
[----:B-1----:R-:W1:Y:S02]  /*15a70*/  S2R R0, SR_TID.X ;  /* 0x0000000000007919 */ /* 0x002e640000002100 */
[----:B-1----:R-:W-:-:S04]  /*15a80*/  SHF.R.U32.HI R0, RZ, 0x5, R0 ;  /* 0x00000005ff007819 */ /* 0x002fc80000011600 */
[----:B------:R-:W-:-:S05]  /*15a90*/  LOP3.LUT R0, R0, 0x3, RZ, 0xc0, !PT ;  /* 0x0000000300007812 */ /* 0x000fca00078ec0ff */
[----:B------:R1:W2:Y:S02]  /*15aa0*/  SHFL.IDX PT, R14, R0, RZ, 0x1f ;  /* 0x00001fff000e7589 */ /* 0x0002a400000e0000 */
.L_x_4843:
[----:B--2---:R-:W-:Y:S01]  /*15ab0*/  ISETP.NE.AND P0, PT, R14, RZ, PT ;  /* 0x000000ff0e00720c */ /* 0x004fe20003f05270 */
[----:B------:R-:W-:-:S12]  /*15ac0*/  BSSY B0, `(.L_x_4724) ;  /* 0x0000024000007945 */ /* 0x000fd80003800000 */
[----:B------:R-:W-:Y:S05]  /*15ad0*/  @P0 BRA `(.L_x_4725) ;  /* 0x0000000000880947 */ /* 0x000fea0003800000 */
[----:B------:R-:W-:-:S03]  /*15ae0*/  UMOV UR4, 0xffffffff ;  /* 0xffffffff00047882 */ /* 0x000fc60000000000 */
[----:B------:R-:W-:Y:S05]  /*15af0*/  BRA.DIV UR4, `(.L_x_4726) ;  /* 0x0000003e04607947 */ /* 0x000fea000b800000 */
[----:B------:R-:W-:-:S13]  /*15b00*/  ELECT P6, URZ, PT ;  /* 0x00000000003f782f */ /* 0x000fda00038c0000 */
.L_x_4846:
[----:B------:R-:W-:Y:S05]  /*15b10*/  @!P6 BRA `(.L_x_4725) ;  /* 0x000000000078e947 */ /* 0x000fea0003800000 */
[----:B-1----:R-:W2:Y:S02]  /*15b20*/  LDL.LU R0, [R1+0x10] ;  /* 0x0000100001007983 */ /* 0x002ea40000300800 */
[----:B--2---:R-:W-:-:S04]  /*15b30*/  LOP3.LUT R0, R0, 0x2, RZ, 0xfc, !PT ;  /* 0x0000000200007812 */ /* 0x004fc800078efcff */
[----:B------:R-:W-:-:S13]  /*15b40*/  ISETP.NE.AND P0, PT, R0, 0x3, PT ;  /* 0x000000030000780c */ /* 0x000fda0003f05270 */
[----:B------:R-:W-:Y:S05]  /*15b50*/  @!P0 BRA `(.L_x_4727) ;  /* 0x0000000000048947 */ /* 0x000fea0003800000 */
[----:B------:R-:W-:Y:S01]  /*15b60*/  BPT.TRAP 0x1 ;  /* 0x000000040000795c */ /* 0x000fe20000300000 */
.L_x_4727:
[C---:B------:R-:W-:Y:S01]  /*15b70*/  IMAD R5, R23.reuse, 0x8, R4 ;  /* 0x0000000817057824 */ /* 0x040fe200078e0204 */
[----:B------:R-:W-:Y:S01]  /*15b80*/  SHF.L.U32 R0, R28, 0x1f, RZ ;  /* 0x0000001f1c007819 */ /* 0x000fe200000006ff */
[----:B------:R-:W-:-:S03]  /*15b90*/  VIADD R23, R23, 0x1 ;  /* 0x0000000117177836 */ /* 0x000fc60000000000 */
[----:B------:R-:W1:Y:S02]  /*15ba0*/  SYNCS.PHASECHK.TRANS64.TRYWAIT P1, [R5+URZ+0x30840], R0 ;  /* 0x03084000050075a7 */ /* 0x000e64000802017f */
[----:B------:R-:W-:-:S04]  /*15bb0*/  ISETP.NE.AND P2, PT, R23, 0x2, PT ;  /* 0x000000021700780c */ /* 0x000fc80003f45270 */
[----:B------:R-:W-:Y:S01]  /*15bc0*/  SEL R3, RZ, 0x1, P2 ;  /* 0x00000001ff037807 */ /* 0x000fe20001000000 */
[----:B-1----:R-:W-:Y:S08]  /*15bd0*/  @!P1 BRA `(.L_x_4728) ;  /* 0x0000003c00489947 */ /* 0x002ff00003800000 */
.L_x_4847:
[----:B------:R-:W-:Y:S02]  /*15be0*/  SEL R23, R23, RZ, P2 ;  /* 0x000000ff17177207 */ /* 0x000fe40001000000 */
[----:B------:R-:W-:Y:S01]  /*15bf0*/  LOP3.LUT R2, R28, R3, RZ, 0x3c, !PT ;  /* 0x000000031c027212 */ /* 0x000fe200078e3cff */
[----:B------:R-:W-:Y:S06]  /*15c00*/  @!P0 BRA `(.L_x_4729) ;  /* 0x0000000000048947 */ /* 0x000fec0003800000 */
[----:B------:R-:W-:Y:S01]  /*15c10*/  BPT.TRAP 0x1 ;  /* 0x000000040000795c */ /* 0x000fe20000300000 */
.L_x_4729:
[----:B------:R-:W-:Y:S01]  /*15c20*/  IMAD R23, R23, 0x8, R4 ;  /* 0x0000000817177824 */ /* 0x000fe200078e0204 */
[----:B------:R-:W-:-:S04]  /*15c30*/  SHF.L.U32 R2, R2, 0x1f, RZ ;  /* 0x0000001f02027819 */ /* 0x000fc800000006ff */
[----:B------:R-:W2:Y:S02]  /*15c40*/  SYNCS.PHASECHK.TRANS64.TRYWAIT P1, [R23+URZ+0x30840], R2 ;  /* 0x03084002170075a7 */ /* 0x000ea4000802017f */
[----:B--2---:R-:W-:Y:S05]  /*15c50*/  @!P1 BRA `(.L_x_4730) ;  /* 0x0000003c003c9947 */ /* 0x004fea0003800000 */
.L_x_4848:
[----:B------:R-:W-:Y:S05]  /*15c60*/  @!P0 BRA `(.L_x_4731) ;  /* 0x0000000000048947 */ /* 0x000fea0003800000 */
[----:B------:R-:W-:Y:S01]  /*15c70*/  BPT.TRAP 0x1 ;  /* 0x000000040000795c */ /* 0x000fe20000300000 */
.L_x_4731:
[----:B------:R-:W4:Y:S02]  /*15c80*/  SYNCS.PHASECHK.TRANS64.TRYWAIT P1, [R5+URZ+0x30860], R0 ;  /* 0x03086000050075a7 */ /* 0x000f24000802017f */
[----:B----4-:R-:W-:Y:S05]  /*15c90*/  @!P1 BRA `(.L_x_4732) ;  /* 0x0000003c00409947 */ /* 0x010fea0003800000 */
.L_x_4849:
[----:B------:R-:W-:Y:S05]  /*15ca0*/  @!P0 BRA `(.L_x_4733) ;  /* 0x0000000000048947 */ /* 0x000fea0003800000 */
[----:B------:R-:W-:Y:S01]  /*15cb0*/  BPT.TRAP 0x1 ;  /* 0x000000040000795c */ /* 0x000fe20000300000 */
.L_x_4733:
[----:B------:R0:W0:Y:S02]  /*15cc0*/  SYNCS.PHASECHK.TRANS64.TRYWAIT P0, [R23+URZ+0x30860], R2 ;  /* 0x03086002170075a7 */ /* 0x000024000800017f */
[----:B0-----:R-:W-:Y:S05]  /*15cd0*/  @!P0 NANOSLEEP.SYNCS 0x989680 ;  /* 0x009896800000895d */ /* 0x001fea0003900000 */
[----:B------:R-:W0:Y:S02]  /*15ce0*/  @!P0 SYNCS.PHASECHK.TRANS64 P0, [R23+URZ+0x30860], R2 ;  /* 0x03086002170085a7 */ /* 0x000e24000800007f */
[----:B0-----:R-:W-:Y:S05]  /*15cf0*/  @!P0 BRA `(.L_x_4733) ;  /* 0xfffffffc00f08947 */ /* 0x001fea000383ffff */
.L_x_4725:
[----:B------:R-:W-:Y:S05]  /*15d00*/  BSYNC B0 ;  /* 0x0000000000007941 */ /* 0x000fea0003800000 */
.L_x_4724:
[----:B------:R-:W-:Y:S05]  /*15d10*/  EXIT ;  /* 0x000000000000794d */ /* 0x000fea0003800000 */
.L_x_4543:
[----:B0-----:R-:W-:-:S04]  /*15d20*/  IMAD.U32 R3, RZ, RZ, UR40 ;  /* 0x00000028ff037e24 */ /* 0x001fc8000f8e00ff */
[----:B------:R0:W1:Y:S03]  /*15d30*/  SYNCS.PHASECHK.TRANS64.TRYWAIT P1, [R3+URZ+0x30800], R0 ;  /* 0x03080000030075a7 */ /* 0x000066000802017f */
[----:B-1----:R-:W-:Y:S05]  /*15d40*/  @!P1 NANOSLEEP.SYNCS 0x989680 ;  /* 0x009896800000995d */ /* 0x002fea0003900000 */
[----:B------:R-:W1:Y:S02]  /*15d50*/  @!P1 SYNCS.PHASECHK.TRANS64 P1, [R3+URZ+0x30800], R0 ;  /* 0x03080000030095a7 */ /* 0x000e64000802007f */
[----:B-1----:R-:W-:Y:S05]  /*15d60*/  @!P1 BRA `(.L_x_4543) ;  /* 0xfffffffc00ec9947 */ /* 0x002fea000383ffff */
[----:B------:R-:W-:Y:S05]  /*15d70*/  BRA `(.L_x_4734) ;  /* 0xfffffebc00407947 */ /* 0x000fea000383ffff */
.L_x_4547:
[----:B-1----:R1:W2:Y:S02]  /*15d80*/  SYNCS.PHASECHK.TRANS64.TRYWAIT P1, [R3+URZ+0x30830], R0 ;  /* 0x03083000030075a7 */ /* 0x0022a4000802017f */
[----:B--2---:R-:W-:Y:S05]  /*15d90*/  @!P1 NANOSLEEP.SYNCS 0x989680 ;  /* 0x009896800000995d */ /* 0x004fea0003900000 */
[----:B------:R-:W2:Y:S02]  /*15da0*/  @!P1 SYNCS.PHASECHK.TRANS64 P1, [R3+URZ+0x30830], R0 ;  /* 0x03083000030095a7 */ /* 0x000ea4000802007f */
[----:B--2---:R-:W-:Y:S05]  /*15db0*/  @!P1 BRA `(.L_x_4547) ;  /* 0xfffffffc00f09947 */ /* 0x004fea000383ffff */
[----:B------:R-:W-:Y:S05]  /*15dc0*/  BRA `(.L_x_4546) ;  /* 0xfffffebc005c7947 */ /* 0x000fea000383ffff */
.L_x_4564:
[----:B-1----:R-:W-:-:S04]  /*15dd0*/  IMAD.U32 R5, RZ, RZ, UR6 ;  /* 0x00000006ff057e24 */ /* 0x002fc8000f8e00ff */
[----:B------:R1:W2:Y:S03]  /*15de0*/  SYNCS.PHASECHK.TRANS64.TRYWAIT P1, [R5+URZ+0x30830], R0 ;  /* 0x03083000050075a7 */ /* 0x0002a6000802017f */
[----:B--2---:R-:W-:Y:S05]  /*15df0*/  @!P1 NANOSLEEP.SYNCS 0x989680 ;  /* 0x009896800000995d */ /* 0x004fea0003900000 */
[----:B------:R-:W2:Y:S02]  /*15e00*/  @!P1 SYNCS.PHASECHK.TRANS64 P1, [R5+URZ+0x30830], R0 ;  /* 0x03083000050095a7 */ /* 0x000ea4000802007f */
[----:B--2---:R-:W-:Y:S05]  /*15e10*/  @!P1 BRA `(.L_x_4564) ;  /* 0xfffffffc00ec9947 */ /* 0x004fea000383ffff */
[----:B------:R-:W-:Y:S05]  /*15e20*/  BRA `(.L_x_4563) ;  /* 0xfffffee800987947 */ /* 0x000fea000383ffff */
.L_x_4568:
[----:B-1----:R-:W-:-:S04]  /*15e30*/  IMAD.U32 R3, RZ, RZ, UR5 ;  /* 0x00000005ff037e24 */ /* 0x002fc8000f8e00ff */
[----:B------:R1:W2:Y:S03]  /*15e40*/  SYNCS.PHASECHK.TRANS64.TRYWAIT P1, [R3+URZ+0x30850], R0 ;  /* 0x03085000030075a7 */ /* 0x0002a6000802017f */
[----:B--2---:R-:W-:Y:S05]  /*15e50*/  @!P1 NANOSLEEP.SYNCS 0x989680 ;  /* 0x009896800000995d */ /* 0x004fea0003900000 */
[----:B------:R-:W2:Y:S02]  /*15e60*/  @!P1 SYNCS.PHASECHK.TRANS64 P1, [R3+URZ+0x30850], R0 ;  /* 0x03085000030095a7 */ /* 0x000ea4000802007f */
[----:B--2---:R-:W-:Y:S05]  /*15e70*/  @!P1 BRA `(.L_x_4568) ;  /* 0xfffffffc00ec9947 */ /* 0x004fea000383ffff */
[----:B------:R-:W-:Y:S05]  /*15e80*/  BRA `(.L_x_4567) ;  /* 0xfffffef400407947 */ /* 0x000fea000383ffff */
.L_x_4587:
[----:B-1----:R-:W-:-:S04]  /*15e90*/  IMAD.U32 R5, RZ, RZ, UR6 ;  /* 0x00000006ff057e24 */ /* 0x002fc8000f8e00ff */
[----:B------:R1:W2:Y:S03]  /*15ea0*/  SYNCS.PHASECHK.TRANS64.TRYWAIT P1, [R5+URZ+0x30830], R0 ;  /* 0x03083000050075a7 */ /* 0x0002a6000802017f */
[----:B--2---:R-:W-:Y:S05]  /*15eb0*/  @!P1 NANOSLEEP.SYNCS 0x989680 ;  /* 0x009896800000995d */ /* 0x004fea0003900000 */
[----:B------:R-:W2:Y:S02]  /*15ec0*/  @!P1 SYNCS.PHASECHK.TRANS64 P1, [R5+URZ+0x30830], R0 ;  /* 0x03083000050095a7 */ /* 0x000ea4000802007f */
[----:B--2---:R-:W-:Y:S05]  /*15ed0*/  @!P1 BRA `(.L_x_4587) ;  /* 0xfffffffc00ec9947 */ /* 0x004fea000383ffff */
[----:B------:R-:W-:Y:S05]  /*15ee0*/  BRA `(.L_x_4586) ;  /* 0xffffff1c00247947 */ /* 0x000fea000383ffff */
.L_x_4591:
[----:B-1----:R-:W-:-:S04]  /*15ef0*/  IMAD.U32 R3, RZ, RZ, UR5 ;  /* 0x00000005ff037e24 */ /* 0x002fc8000f8e00ff */
[----:B------:R1:W2:Y:S03]  /*15f00*/  SYNCS.PHASECHK.TRANS64.TRYWAIT P1, [R3+URZ+0x30850], R0 ;  /* 0x03085000030075a7 */ /* 0x0002a6000802017f */
[----:B--2---:R-:W-:Y:S05]  /*15f10*/  @!P1 NANOSLEEP.SYNCS 0x989680 ;  /* 0x009896800000995d */ /* 0x004fea0003900000 */
[----:B------:R-:W2:Y:S02]  /*15f20*/  @!P1 SYNCS.PHASECHK.TRANS64 P1, [R3+URZ+0x30850], R0 ;  /* 0x03085000030095a7 */ /* 0x000ea4000802007f */
[----:B--2---:R-:W-:Y:S05]  /*15f30*/  @!P1 BRA `(.L_x_4591) ;  /* 0xfffffffc00ec9947 */ /* 0x004fea000383ffff */
[----:B------:R-:W-:Y:S05]  /*15f40*/  BRA `(.L_x_4590) ;  /* 0xffffff2400cc7947 */ /* 0x000fea000383ffff */
.L_x_4599:
[----:B-1----:R-:W-:-:S04]  /*15f50*/  IMAD.U32 R5, RZ, RZ, UR5 ;  /* 0x00000005ff057e24 */ /* 0x002fc8000f8e00ff */
[----:B------:R1:W2:Y:S03]  /*15f60*/  SYNCS.PHASECHK.TRANS64.TRYWAIT P1, [R5+URZ+0x30830], R0 ;  /* 0x03083000050075a7 */ /* 0x0002a6000802017f */
[----:B--2---:R-:W-:Y:S05]  /*15f70*/  @!P1 NANOSLEEP.SYNCS 0x989680 ;  /* 0x009896800000995d */ /* 0x004fea0003900000 */
[----:B------:R-:W2:Y:S02]  /*15f80*/  @!P1 SYNCS.PHASECHK.TRANS64 P1, [R5+URZ+0x30830], R0 ;  /* 0x03083000050095a7 */ /* 0x000ea4000802007f */
[----:B--2---:R-:W-:Y:S05]  /*15f90*/  @!P1 BRA `(.L_x_4599) ;  /* 0xfffffffc00ec9947 */ /* 0x004fea000383ffff */
[----:B------:R-:W-:Y:S05]  /*15fa0*/  BRA `(.L_x_4598) ;  /* 0xffffff3800947947 */ /* 0x000fea000383ffff */
.L_x_4603:
[----:B-1----:R-:W-:-:S04]  /*15fb0*/  IMAD.U32 R3, RZ, RZ, UR5 ;  /* 0x00000005ff037e24 */ /* 0x002fc8000f8e00ff */
[----:B------:R1:W2:Y:S03]  /*15fc0*/  SYNCS.PHASECHK.TRANS64.TRYWAIT P1, [R3+URZ+0x30850], R0 ;  /* 0x03085000030075a7 */ /* 0x0002a6000802017f */
[----:B--2---:R-:W-:Y:S05]  /*15fd0*/  @!P1 NANOSLEEP.SYNCS 0x989680 ;  /* 0x009896800000995d */ /* 0x004fea0003900000 */
[----:B------:R-:W2:Y:S02]  /*15fe0*/  @!P1 SYNCS.PHASECHK.TRANS64 P1, [R3+URZ+0x30850], R0 ;  /* 0x03085000030095a7 */ /* 0x000ea4000802007f */
[----:B--2---:R-:W-:Y:S05]  /*15ff0*/  @!P1 BRA `(.L_x_4603) ;  /* 0xfffffffc00ec9947 */ /* 0x004fea000383ffff */
[----:B------:R-:W-:Y:S05]  /*16000*/  BRA `(.L_x_4602) ;  /* 0xffffff44003c7947 */ /* 0x000fea000383ffff */
.L_x_4618:
[----:B-1----:R-:W-:-:S04]  /*16010*/  IMAD.U32 R3, RZ, RZ, UR5 ;  /* 0x00000005ff037e24 */ /* 0x002fc8000f8e00ff */
[----:B------:R1:W2:Y:S03]  /*16020*/  SYNCS.PHASECHK.TRANS64.TRYWAIT P1, [R3+URZ+0x30850], R2 ;  /* 0x03085002030075a7 */ /* 0x0002a6000802017f */
[----:B--2---:R-:W-:Y:S05]  /*16030*/  @!P1 NANOSLEEP.SYNCS 0x989680 ;  /* 0x009896800000995d */ /* 0x004fea0003900000 */
[----:B------:R-:W2:Y:S02]  /*16040*/  @!P1 SYNCS.PHASECHK.TRANS64 P1, [R3+URZ+0x30850], R2 ;  /* 0x03085002030095a7 */ /* 0x000ea4000802007f */
[----:B--2---:R-:W-:Y:S05]  /*16050*/  @!P1 BRA `(.L_x_4618) ;  /* 0xfffffffc00ec9947 */ /* 0x004fea000383ffff */
[----:B------:R-:W-:Y:S05]  /*16060*/  BRA `(.L_x_4617) ;  /* 0xffffff7000047947 */ /* 0x000fea000383ffff */
.L_x_4669:
        /* <DEDUP_REMOVED lines=11> */
.L_x_4736:
[----:B------:R-:W-:Y:S05]  /*16120*/  BSYNC B0 ;  /* 0x0000000000007941 */ /* 0x000fea0003800000 */
.L_x_4735:
[----:B------:R-:W-:Y:S05]  /*16130*/  BRA `(.L_x_4737) ;  /* 0xffffffbc00447947 */ /* 0x000fea000383ffff */
.L_x_4672:
[----:B0-----:R0:W1:Y:S02]  /*16140*/  SYNCS.PHASECHK.TRANS64.TRYWAIT P0, [R7+URZ+0x30840], R2 ;  /* 0x03084002070075a7 */ /* 0x001064000800017f */
[----:B-1----:R-:W-:Y:S05]  /*16150*/  @!P0 NANOSLEEP.SYNCS 0x989680 ;  /* 0x009896800000895d */ /* 0x002fea0003900000 */
[----:B------:R-:W1:Y:S02]  /*16160*/  @!P0 SYNCS.PHASECHK.TRANS64 P0, [R7+URZ+0x30840], R2 ;  /* 0x03084002070085a7 */ /* 0x000e64000800007f */
[----:B-1----:R-:W-:Y:S05]  /*16170*/  @!P0 BRA `(.L_x_4672) ;  /* 0xfffffffc00f08947 */ /* 0x002fea000383ffff */
[----:B------:R-:W-:Y:S05]  /*16180*/  BRA `(.L_x_4738) ;  /* 0xffffffbc00bc7947 */ /* 0x000fea000383ffff */
.L_x_4673:
        /* <DEDUP_REMOVED lines=8> */
.L_x_4740:
[----:B------:R-:W-:Y:S05]  /*16210*/  BSYNC B0 ;  /* 0x0000000000007941 */ /* 0x000fea0003800000 */
.L_x_4739:
        /* <DEDUP_REMOVED lines=9> */
.L_x_4741:
[----:B------:R-:W-:Y:S02]  /*162b0*/  IMAD.MOV.U32 R13, RZ, RZ, R0 ;  /* 0x000000ffff0d7224 */ /* 0x000fe400078e0000 */
[----:B------:R-:W-:Y:S02]  /*162c0*/  IMAD.MOV.U32 R12, RZ, RZ, 0x1 ;  /* 0x00000001ff0c7424 */ /* 0x000fe400078e00ff */
[----:B------:R-:W-:-:S07]  /*162d0*/  IMAD.MOV.U32 R3, RZ, RZ, R14 ;  /* 0x000000ffff037224 */ /* 0x000fce00078e000e */
[----:B------:R-:W-:Y:S05]  /*162e0*/  WARPSYNC.COLLECTIVE R15, `(.L_x_4742) ;  /* 0x000000000f087348 */ /* 0x000fea0003c00000 */
[----:B------:R0:W1:Y:S02]  /*162f0*/  SHFL.IDX P6, R14, R13, R12, R11 ;  /* 0x0000000c0d0e7389 */ /* 0x00006400000c000b */
[----:B01----:R-:W-:Y:S01]  /*16300*/  ENDCOLLECTIVE ;  /* 0x000000000000791b */ /* 0x003fe20003800000 */
.L_x_4742:
[----:B------:R-:W-:-:S05]  /*16310*/  @P0 LEA R3, P1, R32, R3, 0x1 ;  /* 0x0000000320030211 */ /* 0x000fca00078208ff */
[----:B------:R-:W-:Y:S01]  /*16320*/  @P0 IMAD.X R2, RZ, RZ, R2, P1 ;  /* 0x000000ffff020224 */ /* 0x000fe200008e0602 */
[----:B------:R-:W-:-:S04]  /*16330*/  ISETP.GE.AND P1, PT, R6, 0x11, PT ;  /* 0x000000110600780c */ /* 0x000fc80003f26270 */
        /* <DEDUP_REMOVED lines=14> */
.L_x_4743:
[----:B------:R-:W-:Y:S02]  /*16420*/  @P1 IMAD R8, R5, 0x2, R17 ;  /* 0x0000000205081824 */ /* 0x000fe400078e0211 */
[----:B------:R-:W-:Y:S02]  /*16430*/  IMAD.MOV.U32 R13, RZ, RZ, R0 ;  /* 0x000000ffff0d7224 */ /* 0x000fe400078e0000 */
[----:B------:R-:W-:Y:S02]  /*16440*/  IMAD.MOV.U32 R12, RZ, RZ, 0x2 ;  /* 0x00000002ff0c7424 */ /* 0x000fe400078e00ff */
[----:B------:R-:W-:-:S07]  /*16450*/  IMAD.MOV.U32 R3, RZ, RZ, R14 ;  /* 0x000000ffff037224 */ /* 0x000fce00078e000e */
[----:B------:R-:W-:Y:S05]  /*16460*/  WARPSYNC.COLLECTIVE R15, `(.L_x_4744) ;  /* 0x000000000f087348 */ /* 0x000fea0003c00000 */
[----:B------:R0:W1:Y:S02]  /*16470*/  SHFL.IDX P6, R14, R13, R12, R11 ;  /* 0x0000000c0d0e7389 */ /* 0x00006400000c000b */
[----:B01----:R-:W-:Y:S01]  /*16480*/  ENDCOLLECTIVE ;  /* 0x000000000000791b */ /* 0x003fe20003800000 */
.L_x_4744:
        /* <DEDUP_REMOVED lines=17> */
.L_x_4745:
[----:B------:R-:W-:Y:S02]  /*165a0*/  @P1 IMAD R8, R5, 0x2, R17 ;  /* 0x0000000205081824 */ /* 0x000fe400078e0211 */
[----:B------:R-:W-:Y:S02]  /*165b0*/  IMAD.MOV.U32 R13, RZ, RZ, R0 ;  /* 0x000000ffff0d7224 */ /* 0x000fe400078e0000 */
[----:B------:R-:W-:Y:S02]  /*165c0*/  IMAD.MOV.U32 R12, RZ, RZ, 0x3 ;  /* 0x00000003ff0c7424 */ /* 0x000fe400078e00ff */
[----:B------:R-:W-:-:S07]  /*165d0*/  IMAD.MOV.U32 R3, RZ, RZ, R14 ;  /* 0x000000ffff037224 */ /* 0x000fce00078e000e */
[----:B------:R-:W-:Y:S05]  /*165e0*/  WARPSYNC.COLLECTIVE R15, `(.L_x_4746) ;  /* 0x000000000f087348 */ /* 0x000fea0003c00000 */
[----:B------:R0:W1:Y:S02]  /*165f0*/  SHFL.IDX P6, R14, R13, R12, R11 ;  /* 0x0000000c0d0e7389 */ /* 0x00006400000c000b */
[----:B01----:R-:W-:Y:S01]  /*16600*/  ENDCOLLECTIVE ;  /* 0x000000000000791b */ /* 0x003fe20003800000 */
.L_x_4746:
        /* <DEDUP_REMOVED lines=17> */
.L_x_4747:
[----:B------:R-:W-:Y:S02]  /*16720*/  @P1 IMAD R8, R5, 0x2, R17 ;  /* 0x0000000205081824 */ /* 0x000fe400078e0211 */
[----:B------:R-:W-:Y:S02]  /*16730*/  IMAD.MOV.U32 R13, RZ, RZ, R0 ;  /* 0x000000ffff0d7224 */ /* 0x000fe400078e0000 */
[----:B------:R-:W-:Y:S02]  /*16740*/  IMAD.MOV.U32 R12, RZ, RZ, 0x4 ;  /* 0x00000004ff0c7424 */ /* 0x000fe400078e00ff */
[----:B------:R-:W-:-:S07]  /*16750*/  IMAD.MOV.U32 R3, RZ, RZ, R14 ;  /* 0x000000ffff037224 */ /* 0x000fce00078e000e */
[----:B------:R-:W-:Y:S05]  /*16760*/  WARPSYNC.COLLECTIVE R15, `(.L_x_4748) ;  /* 0x000000000f087348 */ /* 0x000fea0003c00000 */
[----:B------:R0:W1:Y:S02]  /*16770*/  SHFL.IDX P6, R14, R13, R12, R11 ;  /* 0x0000000c0d0e7389 */ /* 0x00006400000c000b */
[----:B01----:R-:W-:Y:S01]  /*16780*/  ENDCOLLECTIVE ;  /* 0x000000000000791b */ /* 0x003fe20003800000 */
.L_x_4748:
        /* <DEDUP_REMOVED lines=17> */
.L_x_4749:
[----:B------:R-:W-:Y:S02]  /*168a0*/  @P1 IMAD R8, R5, 0x2, R17 ;  /* 0x0000000205081824 */ /* 0x000fe400078e0211 */
[----:B------:R-:W-:Y:S02]  /*168b0*/  IMAD.MOV.U32 R13, RZ, RZ, R0 ;  /* 0x000000ffff0d7224 */ /* 0x000fe400078e0000 */
[----:B------:R-:W-:Y:S02]  /*168c0*/  IMAD.MOV.U32 R12, RZ, RZ, 0x5 ;  /* 0x00000005ff0c7424 */ /* 0x000fe400078e00ff */
[----:B------:R-:W-:-:S07]  /*168d0*/  IMAD.MOV.U32 R3, RZ, RZ, R14 ;  /* 0x000000ffff037224 */ /* 0x000fce00078e000e */
[----:B------:R-:W-:Y:S05]  /*168e0*/  WARPSYNC.COLLECTIVE R15, `(.L_x_4750) ;  /* 0x000000000f087348 */ /* 0x000fea0003c00000 */
[----:B------:R0:W1:Y:S02]  /*168f0*/  SHFL.IDX P6, R14, R13, R12, R11 ;  /* 0x0000000c0d0e7389 */ /* 0x00006400000c000b */
[----:B01----:R-:W-:Y:S01]  /*16900*/  ENDCOLLECTIVE ;  /* 0x000000000000791b */ /* 0x003fe20003800000 */
.L_x_4750:
        /* <DEDUP_REMOVED lines=10> */
.L_x_4751:
        /* <DEDUP_REMOVED lines=8> */
.L_x_4678:
        /* <DEDUP_REMOVED lines=9> */
.L_x_4753:
[C---:B------:R-:W-:Y:S01]  /*16ac0*/  VIADD R6, R25.reuse, 0x10 ;  /* 0x0000001019067836 */ /* 0x040fe20000000000 */
[----:B------:R-:W-:Y:S01]  /*16ad0*/  ISETP.GE.AND P1, PT, R25, R29, PT ;  /* 0x0000001d1900720c */ /* 0x000fe20003f26270 */
[----:B------:R-:W-:Y:S02]  /*16ae0*/  IMAD.MOV.U32 R13, RZ, RZ, R0 ;  /* 0x000000ffff0d7224 */ /* 0x000fe400078e0000 */
[----:B------:R-:W-:-:S10]  /*16af0*/  IMAD.MOV.U32 R2, RZ, RZ, R14 ;  /* 0x000000ffff027224 */ /* 0x000fd400078e000e */
[----:B------:R-:W-:Y:S05]  /*16b00*/  WARPSYNC.COLLECTIVE R15, `(.L_x_4754) ;  /* 0x000000000f087348 */ /* 0x000fea0003c00000 */
[----:B------:R0:W1:Y:S02]  /*16b10*/  SHFL.IDX P6, R14, R13, R12, R11 ;  /* 0x0000000c0d0e7389 */ /* 0x00006400000c000b */
[----:B01----:R-:W-:Y:S01]  /*16b20*/  ENDCOLLECTIVE ;  /* 0x000000000000791b */ /* 0x003fe20003800000 */
.L_x_4754:
[----:B------:R-:W-:Y:S02]  /*16b30*/  IMAD.MOV.U32 R13, RZ, RZ, R4 ;  /* 0x000000ffff0d7224 */ /* 0x000fe400078e0004 */
[----:B------:R-:W-:Y:S02]  /*16b40*/  IMAD.MOV.U32 R12, RZ, RZ, 0x1 ;  /* 0x00000001ff0c7424 */ /* 0x000fe400078e00ff */
[----:B------:R-:W-:-:S07]  /*16b50*/  IMAD.MOV.U32 R3, RZ, RZ, R14 ;  /* 0x000000ffff037224 */ /* 0x000fce00078e000e */
[----:B------:R-:W-:Y:S05]  /*16b60*/  WARPSYNC.COLLECTIVE R15, `(.L_x_4755) ;  /* 0x000000000f087348 */ /* 0x000fea0003c00000 */
[----:B------:R0:W1:Y:S02]  /*16b70*/  SHFL.IDX P6, R14, R13, R12, R11 ;  /* 0x0000000c0d0e7389 */ /* 0x00006400000c000b */
[----:B01----:R-:W-:Y:S01]  /*16b80*/  ENDCOLLECTIVE ;  /* 0x000000000000791b */ /* 0x003fe20003800000 */
.L_x_4755:
[----:B------:R-:W-:-:S05]  /*16b90*/  @!P1 LEA R5, P4, R32, R3, 0x1 ;  /* 0x0000000320059211 */ /* 0x000fca00078808ff */
[----:B------:R-:W-:Y:S02]  /*16ba0*/  @!P1 IMAD.X R3, RZ, RZ, R2, P4 ;  /* 0x000000ffff039224 */ /* 0x000fe400020e0602 */
[----:B------:R-:W-:Y:S02]  /*16bb0*/  @!P1 IMAD.MOV.U32 R2, RZ, RZ, R5 ;  /* 0x000000ffff029224 */ /* 0x000fe400078e0005 */
[----:B------:R-:W-:-:S03]  /*16bc0*/  IMAD.MOV.U32 R13, RZ, RZ, R0 ;  /* 0x000000ffff0d7224 */ /* 0x000fc600078e0000 */
[----:B------:R-:W-:Y:S01]  /*16bd0*/  @!PT LDS RZ, [RZ] ;  /* 0x00000000fffff984 */ /* 0x000fe20000000800 */
[----:B------:R-:W-:Y:S01]  /*16be0*/  @!PT LDS RZ, [RZ] ;  /* 0x00000000fffff984 */ /* 0x000fe20000000800 */
[----:B------:R-:W-:Y:S01]  /*16bf0*/  @!PT LDS RZ, [RZ] ;  /* 0x00000000fffff984 */ /* 0x000fe20000000800 */
        /* <DEDUP_REMOVED lines=8> */
.L_x_4756:
[----:B------:R-:W-:Y:S02]  /*16c80*/  IMAD.MOV.U32 R13, RZ, RZ, R4 ;  /* 0x000000ffff0d7224 */ /* 0x000fe400078e0004 */
[----:B------:R-:W-:Y:S02]  /*16c90*/  IMAD.MOV.U32 R12, RZ, RZ, 0x2 ;  /* 0x00000002ff0c7424 */ /* 0x000fe400078e00ff */
[----:B------:R-:W-:-:S07]  /*16ca0*/  IMAD.MOV.U32 R3, RZ, RZ, R14 ;  /* 0x000000ffff037224 */ /* 0x000fce00078e000e */
[----:B------:R-:W-:Y:S05]  /*16cb0*/  WARPSYNC.COLLECTIVE R15, `(.L_x_4757) ;  /* 0x000000000f087348 */ /* 0x000fea0003c00000 */
[----:B------:R0:W1:Y:S02]  /*16cc0*/  SHFL.IDX P6, R14, R13, R12, R11 ;  /* 0x0000000c0d0e7389 */ /* 0x00006400000c000b */
[----:B01----:R-:W-:Y:S01]  /*16cd0*/  ENDCOLLECTIVE ;  /* 0x000000000000791b */ /* 0x003fe20003800000 */
.L_x_4757:
        /* <DEDUP_REMOVED lines=17> */
.L_x_4758:
[----:B------:R-:W-:Y:S02]  /*16df0*/  IMAD.MOV.U32 R13, RZ, RZ, R4 ;  /* 0x000000ffff0d7224 */ /* 0x000fe400078e0004 */
[----:B------:R-:W-:Y:S02]  /*16e00*/  IMAD.MOV.U32 R12, RZ, RZ, 0x3 ;  /* 0x00000003ff0c7424 */ /* 0x000fe400078e00ff */
[----:B------:R-:W-:-:S07]  /*16e10*/  IMAD.MOV.U32 R3, RZ, RZ, R14 ;  /* 0x000000ffff037224 */ /* 0x000fce00078e000e */
[----:B------:R-:W-:Y:S05]  /*16e20*/  WARPSYNC.COLLECTIVE R15, `(.L_x_4759) ;  /* 0x000000000f087348 */ /* 0x000fea0003c00000 */
[----:B------:R0:W1:Y:S02]  /*16e30*/  SHFL.IDX P6, R14, R13, R12, R11 ;  /* 0x0000000c0d0e7389 */ /* 0x00006400000c000b */
[----:B01----:R-:W-:Y:S01]  /*16e40*/  ENDCOLLECTIVE ;  /* 0x000000000000791b */ /* 0x003fe20003800000 */
.L_x_4759:
        /* <DEDUP_REMOVED lines=17> */
.L_x_4760:
[----:B------:R-:W-:Y:S02]  /*16f60*/  IMAD.MOV.U32 R13, RZ, RZ, R4 ;  /* 0x000000ffff0d7224 */ /* 0x000fe400078e0004 */
[----:B------:R-:W-:Y:S02]  /*16f70*/  IMAD.MOV.U32 R12, RZ, RZ, 0x4 ;  /* 0x00000004ff0c7424 */ /* 0x000fe400078e00ff */
[----:B------:R-:W-:-:S07]  /*16f80*/  IMAD.MOV.U32 R3, RZ, RZ, R14 ;  /* 0x000000ffff037224 */ /* 0x000fce00078e000e */
[----:B------:R-:W-:Y:S05]  /*16f90*/  WARPSYNC.COLLECTIVE R15, `(.L_x_4761) ;  /* 0x000000000f087348 */ /* 0x000fea0003c00000 */
[----:B------:R0:W1:Y:S02]  /*16fa0*/  SHFL.IDX P6, R14, R13, R12, R11 ;  /* 0x0000000c0d0e7389 */ /* 0x00006400000c000b */
[----:B01----:R-:W-:Y:S01]  /*16fb0*/  ENDCOLLECTIVE ;  /* 0x000000000000791b */ /* 0x003fe20003800000 */
.L_x_4761:
        /* <DEDUP_REMOVED lines=17> */
.L_x_4762:
[----:B------:R-:W-:Y:S02]  /*170d0*/  IMAD.MOV.U32 R13, RZ, RZ, R4 ;  /* 0x000000ffff0d7224 */ /* 0x000fe400078e0004 */
[----:B------:R-:W-:Y:S02]  /*170e0*/  IMAD.MOV.U32 R12, RZ, RZ, 0x5 ;  /* 0x00000005ff0c7424 */ /* 0x000fe400078e00ff */
[----:B------:R-:W-:-:S07]  /*170f0*/  IMAD.MOV.U32 R3, RZ, RZ, R14 ;  /* 0x000000ffff037224 */ /* 0x000fce00078e000e */
[----:B------:R-:W-:Y:S05]  /*17100*/  WARPSYNC.COLLECTIVE R15, `(.L_x_4763) ;  /* 0x000000000f087348 */ /* 0x000fea0003c00000 */
[----:B------:R0:W1:Y:S02]  /*17110*/  SHFL.IDX P6, R14, R13, R12, R11 ;  /* 0x0000000c0d0e7389 */ /* 0x00006400000c000b */
[----:B01----:R-:W-:Y:S01]  /*17120*/  ENDCOLLECTIVE ;  /* 0x000000000000791b */ /* 0x003fe20003800000 */
.L_x_4763:
        /* <DEDUP_REMOVED lines=17> */
.L_x_4764:
[----:B------:R-:W-:Y:S02]  /*17240*/  IMAD.MOV.U32 R13, RZ, RZ, R4 ;  /* 0x000000ffff0d7224 */ /* 0x000fe400078e0004 */
[----:B------:R-:W-:Y:S02]  /*17250*/  IMAD.MOV.U32 R12, RZ, RZ, 0x6 ;  /* 0x00000006ff0c7424 */ /* 0x000fe400078e00ff */
[----:B------:R-:W-:-:S07]  /*17260*/  IMAD.MOV.U32 R3, RZ, RZ, R14 ;  /* 0x000000ffff037224 */ /* 0x000fce00078e000e */
[----:B------:R-:W-:Y:S05]  /*17270*/  WARPSYNC.COLLECTIVE R15, `(.L_x_4765) ;  /* 0x000000000f087348 */ /* 0x000fea0003c00000 */
[----:B------:R0:W1:Y:S02]  /*17280*/  SHFL.IDX P6, R14, R13, R12, R11 ;  /* 0x0000000c0d0e7389 */ /* 0x00006400000c000b */
[----:B01----:R-:W-:Y:S01]  /*17290*/  ENDCOLLECTIVE ;  /* 0x000000000000791b */ /* 0x003fe20003800000 */
.L_x_4765:
        /* <DEDUP_REMOVED lines=17> */
.L_x_4766:
[----:B------:R-:W-:Y:S02]  /*173b0*/  IMAD.MOV.U32 R13, RZ, RZ, R4 ;  /* 0x000000ffff0d7224 */ /* 0x000fe400078e0004 */
[----:B------:R-:W-:Y:S02]  /*173c0*/  IMAD.MOV.U32 R12, RZ, RZ, 0x7 ;  /* 0x00000007ff0c7424 */ /* 0x000fe400078e00ff */
[----:B------:R-:W-:-:S07]  /*173d0*/  IMAD.MOV.U32 R3, RZ, RZ, R14 ;  /* 0x000000ffff037224 */ /* 0x000fce00078e000e */
[----:B------:R-:W-:Y:S05]  /*173e0*/  WARPSYNC.COLLECTIVE R15, `(.L_x_4767) ;  /* 0x000000000f087348 */ /* 0x000fea0003c00000 */
[----:B------:R0:W1:Y:S02]  /*173f0*/  SHFL.IDX P6, R14, R13, R12, R11 ;  /* 0x0000000c0d0e7389 */ /* 0x00006400000c000b */
[----:B01----:R-:W-:Y:S01]  /*17400*/  ENDCOLLECTIVE ;  /* 0x000000000000791b */ /* 0x003fe20003800000 */
.L_x_4767:
[----:B------:R-:W-:-:S05]  /*17410*/  @!P1 LEA R5, P4, R32, R3, 0x1 ;  /* 0x0000000320059211 */ /* 0x000fca00078808ff */
[----:B------:R-:W-:Y:S02]  /*17420*/  @!P1 IMAD.X R6, RZ, RZ, R2, P4 ;  /* 0x000000ffff069224 */ /* 0x000fe400020e0602 */
[----:B------:R-:W-:Y:S02]  /*17430*/  @!P1 IMAD.MOV.U32 R2, RZ, RZ, R5 ;  /* 0x000000ffff029224 */ /* 0x000fe400078e0005 */
        /* <DEDUP_REMOVED lines=9> */
[----:B0-----:R-:W-:Y:S05]  /*174d0*/  WARPSYNC.COLLECTIVE R15, `(.L_x_4768) ;  /* 0x000000000f087348 */ /* 0x001fea0003c00000 */
[----:B------:R1:W2:Y:S02]  /*174e0*/  SHFL.IDX P6, R14, R13, R12, R11 ;  /* 0x0000000c0d0e7389 */ /* 0x0002a400000c000b */
[----:B012---:R-:W-:Y:S01]  /*174f0*/  ENDCOLLECTIVE ;  /* 0x000000000000791b */ /* 0x007fe20003800000 */
.L_x_4768:
[----:B------:R-:W-:Y:S05]  /*17500*/  BRA `(.L_x_4769) ;  /* 0xffffffbc00507947 */ /* 0x000fea000383ffff */
.L_x_4683:
[----:B0-----:R0:W1:Y:S02]  /*17510*/  SYNCS.PHASECHK.TRANS64.TRYWAIT P0, [R17+URZ+0x30820], R0 ;  /* 0x03082000110075a7 */ /* 0x001064000800017f */
[----:B-1----:R-:W-:Y:S05]  /*17520*/  @!P0 NANOSLEEP.SYNCS 0x989680 ;  /* 0x009896800000895d */ /* 0x002fea0003900000 */
[----:B------:R-:W1:Y:S02]  /*17530*/  @!P0 SYNCS.PHASECHK.TRANS64 P0, [R17+URZ+0x30820], R0 ;  /* 0x03082000110085a7 */ /* 0x000e64000800007f */
[----:B-1----:R-:W-:Y:S05]  /*17540*/  @!P0 BRA `(.L_x_4683) ;  /* 0xfffffffc00f08947 */ /* 0x002fea000383ffff */
[----:B------:R-:W-:Y:S05]  /*17550*/  BRA `(.L_x_4770) ;  /* 0xffffffbc00c87947 */ /* 0x000fea000383ffff */
.L_x_4688:
[----:B0-----:R0:W1:Y:S02]  /*17560*/  SYNCS.PHASECHK.TRANS64.TRYWAIT P0, [R7+URZ+0x30840], R2 ;  /* 0x03084002070075a7 */ /* 0x001064000800017f */
[----:B-1----:R-:W-:Y:S05]  /*17570*/  @!P0 NANOSLEEP.SYNCS 0x989680 ;  /* 0x009896800000895d */ /* 0x002fea0003900000 */
[----:B------:R-:W1:Y:S02]  /*17580*/  @!P0 SYNCS.PHASECHK.TRANS64 P0, [R7+URZ+0x30840], R2 ;  /* 0x03084002070085a7 */ /* 0x000e64000800007f */
[----:B-1----:R-:W-:Y:S05]  /*17590*/  @!P0 BRA `(.L_x_4688) ;  /* 0xfffffffc00f08947 */ /* 0x002fea000383ffff */
[----:B------:R-:W-:Y:S05]  /*175a0*/  BRA `(.L_x_4771) ;  /* 0xffffffc000a87947 */ /* 0x000fea000383ffff */
.L_x_4689:
        /* <DEDUP_REMOVED lines=8> */
.L_x_4773:
[----:B------:R-:W-:Y:S05]  /*17630*/  BSYNC B1 ;  /* 0x0000000000017941 */ /* 0x000fea0003800000 */
.L_x_4772:
        /* <DEDUP_REMOVED lines=12> */
.L_x_4774:
[----:B------:R-:W-:Y:S02]  /*17700*/  IMAD R5, R5, 0x2, R17 ;  /* 0x0000000205057824 */ /* 0x000fe400078e0211 */
[----:B------:R-:W-:Y:S02]  /*17710*/  IMAD.MOV.U32 R13, RZ, RZ, R6 ;  /* 0x000000ffff0d7224 */ /* 0x000fe400078e0006 */
[----:B------:R-:W-:Y:S02]  /*17720*/  IMAD.MOV.U32 R12, RZ, RZ, 0x1 ;  /* 0x00000001ff0c7424 */ /* 0x000fe400078e00ff */
[----:B------:R-:W-:-:S07]  /*17730*/  IMAD.MOV.U32 R2, RZ, RZ, R14 ;  /* 0x000000ffff027224 */ /* 0x000fce00078e000e */
[----:B------:R-:W-:Y:S05]  /*17740*/  WARPSYNC.COLLECTIVE R15, `(.L_x_4775) ;  /* 0x000000000f087348 */ /* 0x000fea0003c00000 */
[----:B------:R0:W1:Y:S02]  /*17750*/  SHFL.IDX P6, R14, R13, R12, R11 ;  /* 0x0000000c0d0e7389 */ /* 0x00006400000c000b */
[----:B01----:R-:W-:Y:S01]  /*17760*/  ENDCOLLECTIVE ;  /* 0x000000000000791b */ /* 0x003fe20003800000 */
.L_x_4775:
        /* <DEDUP_REMOVED lines=13> */
.L_x_4776:
[----:B------:R-:W-:Y:S02]  /*17840*/  IMAD.MOV.U32 R13, RZ, RZ, R6 ;  /* 0x000000ffff0d7224 */ /* 0x000fe400078e0006 */
[----:B------:R-:W-:Y:S02]  /*17850*/  IMAD.MOV.U32 R12, RZ, RZ, 0x2 ;  /* 0x00000002ff0c7424 */ /* 0x000fe400078e00ff */
[----:B------:R-:W-:-:S07]  /*17860*/  IMAD.MOV.U32 R2, RZ, RZ, R14 ;  /* 0x000000ffff027224 */ /* 0x000fce00078e000e */
[----:B------:R-:W-:Y:S05]  /*17870*/  WARPSYNC.COLLECTIVE R15, `(.L_x_4777) ;  /* 0x000000000f087348 */ /* 0x000fea0003c00000 */
[----:B------:R0:W1:Y:S02]  /*17880*/  SHFL.IDX P6, R14, R13, R12, R11 ;  /* 0x0000000c0d0e7389 */ /* 0x00006400000c000b */
[----:B01----:R-:W-:Y:S01]  /*17890*/  ENDCOLLECTIVE ;  /* 0x000000000000791b */ /* 0x003fe20003800000 */
.L_x_4777:
        /* <DEDUP_REMOVED lines=13> */
.L_x_4778:
[----:B------:R-:W-:Y:S02]  /*17970*/  IMAD.MOV.U32 R13, RZ, RZ, R6 ;  /* 0x000000ffff0d7224 */ /* 0x000fe400078e0006 */
[----:B------:R-:W-:Y:S02]  /*17980*/  IMAD.MOV.U32 R12, RZ, RZ, 0x3 ;  /* 0x00000003ff0c7424 */ /* 0x000fe400078e00ff */
[----:B------:R-:W-:-:S07]  /*17990*/  IMAD.MOV.U32 R2, RZ, RZ, R14 ;  /* 0x000000ffff027224 */ /* 0x000fce00078e000e */
[----:B------:R-:W-:Y:S05]  /*179a0*/  WARPSYNC.COLLECTIVE R15, `(.L_x_4779) ;  /* 0x000000000f087348 */ /* 0x000fea0003c00000 */
[----:B------:R0:W1:Y:S02]  /*179b0*/  SHFL.IDX P6, R14, R13, R12, R11 ;  /* 0x0000000c0d0e7389 */ /* 0x00006400000c000b */
[----:B01----:R-:W-:Y:S01]  /*179c0*/  ENDCOLLECTIVE ;  /* 0x000000000000791b */ /* 0x003fe20003800000 */
.L_x_4779:
        /* <DEDUP_REMOVED lines=13> */
.L_x_4780:
[----:B------:R-:W-:Y:S02]  /*17aa0*/  IMAD.MOV.U32 R13, RZ, RZ, R6 ;  /* 0x000000ffff0d7224 */ /* 0x000fe400078e0006 */
[----:B------:R-:W-:Y:S02]  /*17ab0*/  IMAD.MOV.U32 R12, RZ, RZ, 0x4 ;  /* 0x00000004ff0c7424 */ /* 0x000fe400078e00ff */
[----:B------:R-:W-:-:S07]  /*17ac0*/  IMAD.MOV.U32 R2, RZ, RZ, R14 ;  /* 0x000000ffff027224 */ /* 0x000fce00078e000e */
[----:B------:R-:W-:Y:S05]  /*17ad0*/  WARPSYNC.COLLECTIVE R15, `(.L_x_4781) ;  /* 0x000000000f087348 */ /* 0x000fea0003c00000 */
[----:B------:R0:W1:Y:S02]  /*17ae0*/  SHFL.IDX P6, R14, R13, R12, R11 ;  /* 0x0000000c0d0e7389 */ /* 0x00006400000c000b */
[----:B01----:R-:W-:Y:S01]  /*17af0*/  ENDCOLLECTIVE ;  /* 0x000000000000791b */ /* 0x003fe20003800000 */
.L_x_4781:
        /* <DEDUP_REMOVED lines=13> */
.L_x_4782:
[----:B------:R-:W-:Y:S02]  /*17bd0*/  IMAD.MOV.U32 R13, RZ, RZ, R6 ;  /* 0x000000ffff0d7224 */ /* 0x000fe400078e0006 */
[----:B------:R-:W-:Y:S02]  /*17be0*/  IMAD.MOV.U32 R12, RZ, RZ, 0x5 ;  /* 0x00000005ff0c7424 */ /* 0x000fe400078e00ff */
[----:B------:R-:W-:-:S07]  /*17bf0*/  IMAD.MOV.U32 R2, RZ, RZ, R14 ;  /* 0x000000ffff027224 */ /* 0x000fce00078e000e */
[----:B------:R-:W-:Y:S05]  /*17c00*/  WARPSYNC.COLLECTIVE R15, `(.L_x_4783) ;  /* 0x000000000f087348 */ /* 0x000fea0003c00000 */
[----:B------:R0:W1:Y:S02]  /*17c10*/  SHFL.IDX P6, R14, R13, R12, R11 ;  /* 0x0000000c0d0e7389 */ /* 0x00006400000c000b */
[----:B01----:R-:W-:Y:S01]  /*17c20*/  ENDCOLLECTIVE ;  /* 0x000000000000791b */ /* 0x003fe20003800000 */
.L_x_4783:
[----:B------:R-:W-:-:S05]  /*17c30*/  IADD3 R2, P0, R2, R4, RZ ;  /* 0x0000000402027210 */ /* 0x000fca0007f1e0ff */
[----:B------:R-:W-:-:S05]  /*17c40*/  IMAD.X R3, RZ, RZ, R35, P0 ;  /* 0x000000ffff037224 */ /* 0x000fca00000e0623 */
[----:B------:R-:W-:Y:S01]  /*17c50*/  @!PT LDS RZ, [RZ] ;  /* 0x00000000fffff984 */ /* 0x000fe20000000800 */
[----:B------:R-:W-:Y:S01]  /*17c60*/  @!PT LDS RZ, [RZ] ;  /* 0x00000000fffff984 */ /* 0x000fe20000000800 */
[----:B------:R-:W-:Y:S01]  /*17c70*/  @!PT LDS RZ, [RZ] ;  /* 0x00000000fffff984 */ /* 0x000fe20000000800 */
[----:B------:R0:W-:Y:S01]  /*17c80*/  LDGSTS.E.BYPASS.LTC128B.128 [R5+0x20400], desc[UR36][R2.64], !P1 ;  /* 0x2040000002057fae */ /* 0x0001e2000c901d64 */
[----:B------:R-:W-:Y:S01]  /*17c90*/  IMAD.MOV.U32 R13, RZ, RZ, R8 ;  /* 0x000000ffff0d7224 */ /* 0x000fe200078e0008 */
[----:B------:R-:W-:Y:S02]  /*17ca0*/  LOP3.LUT P1, RZ, R16, 0x200000, RZ, 0xc0, !PT ;  /* 0x0020000010ff7812 */ /* 0x000fe4000782c0ff */
[----:B------:R0:W-:Y:S04]  /*17cb0*/  LDGSTS.E.BYPASS.LTC128B.128 [R5+0x23400], desc[UR36][R2.64+0x80], !P5 ;  /* 0x2340008002057fae */ /* 0x0001e8000e901d64 */
[----:B------:R0:W-:Y:S01]  /*17cc0*/  LDGSTS.E.BYPASS.LTC128B.128 [R5+0x26400], desc[UR36][R2.64+0x100], !P4 ;  /* 0x2640010002057fae */ /* 0x0001e2000e101d64 */
[----:B------:R-:W-:-:S07]  /*17cd0*/  IMAD.MOV.U32 R35, RZ, RZ, R14 ;  /* 0x000000ffff237224 */ /* 0x000fce00078e000e */
[----:B0-----:R-:W-:Y:S05]  /*17ce0*/  WARPSYNC.COLLECTIVE R15, `(.L_x_4784) ;  /* 0x000000000f087348 */ /* 0x001fea0003c00000 */
[----:B------:R1:W2:Y:S02]  /*17cf0*/  SHFL.IDX P6, R14, R13, R12, R11 ;  /* 0x0000000c0d0e7389 */ /* 0x0002a400000c000b */
[----:B012---:R-:W-:Y:S01]  /*17d00*/  ENDCOLLECTIVE ;  /* 0x000000000000791b */ /* 0x007fe20003800000 */
.L_x_4784:
[----:B------:R-:W-:Y:S01]  /*17d10*/  IMAD.MOV.U32 R2, RZ, RZ, R14 ;  /* 0x000000ffff027224 */ /* 0x000fe200078e000e */
[----:B------:R-:W-:Y:S06]  /*17d20*/  BRA `(.L_x_4785) ;  /* 0xffffffbc00d07947 */ /* 0x000fec000383ffff */
.L_x_4694:
[----:B0-----:R0:W2:Y:S02]  /*17d30*/  SYNCS.PHASECHK.TRANS64.TRYWAIT P0, [R6+URZ+0x30860], R2 ;  /* 0x03086002060075a7 */ /* 0x0010a4000800017f */
[----:B--2---:R-:W-:Y:S05]  /*17d40*/  @!P0 NANOSLEEP.SYNCS 0x989680 ;  /* 0x009896800000895d */ /* 0x004fea0003900000 */
[----:B------:R-:W2:Y:S02]  /*17d50*/  @!P0 SYNCS.PHASECHK.TRANS64 P0, [R6+URZ+0x30860], R2 ;  /* 0x03086002060085a7 */ /* 0x000ea4000800007f */
[----:B--2---:R-:W-:Y:S05]  /*17d60*/  @!P0 BRA `(.L_x_4694) ;  /* 0xfffffffc00f08947 */ /* 0x004fea000383ffff */
[----:B------:R-:W-:Y:S05]  /*17d70*/  BRA `(.L_x_4786) ;  /* 0xffffffc000347947 */ /* 0x000fea000383ffff */
.L_x_4695:
        /* <DEDUP_REMOVED lines=8> */
.L_x_4788:
[----:B------:R-:W-:Y:S05]  /*17e00*/  BSYNC B1 ;  /* 0x0000000000017941 */ /* 0x000fea0003800000 */
.L_x_4787:
        /* <DEDUP_REMOVED lines=9> */
.L_x_4789:
[----:B------:R-:W-:Y:S02]  /*17ea0*/  IMAD.MOV.U32 R13, RZ, RZ, R19 ;  /* 0x000000ffff0d7224 */ /* 0x000fe400078e0013 */
[----:B------:R-:W-:Y:S02]  /*17eb0*/  IMAD.MOV.U32 R12, RZ, RZ, 0x1 ;  /* 0x00000001ff0c7424 */ /* 0x000fe400078e00ff */
[----:B------:R-:W-:-:S07]  /*17ec0*/  IMAD.MOV.U32 R2, RZ, RZ, R14 ;  /* 0x000000ffff027224 */ /* 0x000fce00078e000e */
[----:B------:R-:W-:Y:S05]  /*17ed0*/  WARPSYNC.COLLECTIVE R15, `(.L_x_4790) ;  /* 0x000000000f087348 */ /* 0x000fea0003c00000 */
[----:B------:R0:W1:Y:S02]  /*17ee0*/  SHFL.IDX P6, R14, R13, R12, R11 ;  /* 0x0000000c0d0e7389 */ /* 0x00006400000c000b */
[----:B01----:R-:W-:Y:S01]  /*17ef0*/  ENDCOLLECTIVE ;  /* 0x000000000000791b */ /* 0x003fe20003800000 */
.L_x_4790:
        /* <DEDUP_REMOVED lines=16> */
.L_x_4791:
[----:B------:R-:W-:Y:S02]  /*18000*/  IMAD.MOV.U32 R13, RZ, RZ, R19 ;  /* 0x000000ffff0d7224 */ /* 0x000fe400078e0013 */
[----:B------:R-:W-:Y:S02]  /*18010*/  IMAD.MOV.U32 R12, RZ, RZ, 0x2 ;  /* 0x00000002ff0c7424 */ /* 0x000fe400078e00ff */
[----:B------:R-:W-:-:S07]  /*18020*/  IMAD.MOV.U32 R2, RZ, RZ, R14 ;  /* 0x000000ffff027224 */ /* 0x000fce00078e000e */
[----:B------:R-:W-:Y:S05]  /*18030*/  WARPSYNC.COLLECTIVE R15, `(.L_x_4792) ;  /* 0x000000000f087348 */ /* 0x000fea0003c00000 */
[----:B------:R0:W1:Y:S02]  /*18040*/  SHFL.IDX P6, R14, R13, R12, R11 ;  /* 0x0000000c0d0e7389 */ /* 0x00006400000c000b */
[----:B01----:R-:W-:Y:S01]  /*18050*/  ENDCOLLECTIVE ;  /* 0x000000000000791b */ /* 0x003fe20003800000 */
.L_x_4792:
        /* <DEDUP_REMOVED lines=16> */
.L_x_4793:
[----:B------:R-:W-:Y:S02]  /*18160*/  IMAD.MOV.U32 R13, RZ, RZ, R19 ;  /* 0x000000ffff0d7224 */ /* 0x000fe400078e0013 */
[----:B------:R-:W-:Y:S02]  /*18170*/  IMAD.MOV.U32 R12, RZ, RZ, 0x3 ;  /* 0x00000003ff0c7424 */ /* 0x000fe400078e00ff */
[----:B------:R-:W-:-:S07]  /*18180*/  IMAD.MOV.U32 R2, RZ, RZ, R14 ;  /* 0x000000ffff027224 */ /* 0x000fce00078e000e */
[----:B------:R-:W-:Y:S05]  /*18190*/  WARPSYNC.COLLECTIVE R15, `(.L_x_4794) ;  /* 0x000000000f087348 */ /* 0x000fea0003c00000 */
[----:B------:R0:W1:Y:S02]  /*181a0*/  SHFL.IDX P6, R14, R13, R12, R11 ;  /* 0x0000000c0d0e7389 */ /* 0x00006400000c000b */
[----:B01----:R-:W-:Y:S01]  /*181b0*/  ENDCOLLECTIVE ;  /* 0x000000000000791b */ /* 0x003fe20003800000 */
.L_x_4794:
        /* <DEDUP_REMOVED lines=16> */
.L_x_4795:
[----:B------:R-:W-:Y:S02]  /*182c0*/  IMAD.MOV.U32 R13, RZ, RZ, R19 ;  /* 0x000000ffff0d7224 */ /* 0x000fe400078e0013 */
[----:B------:R-:W-:Y:S02]  /*182d0*/  IMAD.MOV.U32 R12, RZ, RZ, 0x4 ;  /* 0x00000004ff0c7424 */ /* 0x000fe400078e00ff */
[----:B------:R-:W-:-:S07]  /*182e0*/  IMAD.MOV.U32 R2, RZ, RZ, R14 ;  /* 0x000000ffff027224 */ /* 0x000fce00078e000e */
[----:B------:R-:W-:Y:S05]  /*182f0*/  WARPSYNC.COLLECTIVE R15, `(.L_x_4796) ;  /* 0x000000000f087348 */ /* 0x000fea0003c00000 */
[----:B------:R0:W1:Y:S02]  /*18300*/  SHFL.IDX P6, R14, R13, R12, R11 ;  /* 0x0000000c0d0e7389 */ /* 0x00006400000c000b */
[----:B01----:R-:W-:Y:S01]  /*18310*/  ENDCOLLECTIVE ;  /* 0x000000000000791b */ /* 0x003fe20003800000 */
.L_x_4796:
        /* <DEDUP_REMOVED lines=16> */
.L_x_4797:
[----:B------:R-:W-:Y:S02]  /*18420*/  IMAD.MOV.U32 R13, RZ, RZ, R19 ;  /* 0x000000ffff0d7224 */ /* 0x000fe400078e0013 */
[----:B------:R-:W-:Y:S02]  /*18430*/  IMAD.MOV.U32 R12, RZ, RZ, 0x5 ;  /* 0x00000005ff0c7424 */ /* 0x000fe400078e00ff */
[----:B------:R-:W-:-:S07]  /*18440*/  IMAD.MOV.U32 R2, RZ, RZ, R14 ;  /* 0x000000ffff027224 */ /* 0x000fce00078e000e */
[----:B------:R-:W-:Y:S05]  /*18450*/  WARPSYNC.COLLECTIVE R15, `(.L_x_4798) ;  /* 0x000000000f087348 */ /* 0x000fea0003c00000 */
[----:B------:R0:W1:Y:S02]  /*18460*/  SHFL.IDX P6, R14, R13, R12, R11 ;  /* 0x0000000c0d0e7389 */ /* 0x00006400000c000b */
[----:B01----:R-:W-:Y:S01]  /*18470*/  ENDCOLLECTIVE ;  /* 0x000000000000791b */ /* 0x003fe20003800000 */
.L_x_4798:
        /* <DEDUP_REMOVED lines=13> */
.L_x_4799:
[----:B------:R-:W-:Y:S01]  /*18550*/  @!PT LDS RZ, [RZ] ;  /* 0x00000000fffff984 */ /* 0x000fe20000000800 */
[----:B------:R-:W-:Y:S01]  /*18560*/  @!PT LDS RZ, [RZ] ;  /* 0x00000000fffff984 */ /* 0x000fe20000000800 */
[----:B------:R-:W-:Y:S01]  /*18570*/  @!PT LDS RZ, [RZ] ;  /* 0x00000000fffff984 */ /* 0x000fe20000000800 */
[----:B------:R-:W-:Y:S01]  /*18580*/  LDGSTS.E.BYPASS.LTC128B.128 [R5+0x5400], desc[UR36][R2.64+0x80], !P0 ;  /* 0x0540008002057fae */ /* 0x000fe2000c101d64 */
[----:B------:R-:W-:-:S13]  /*18590*/  ISETP.LT.OR P0, PT, R7, 0x41, P1 ;  /* 0x000000410700780c */ /* 0x000fda0000f01670 */
[----:B------:R0:W-:Y:S02]  /*185a0*/  LDGSTS.E.BYPASS.LTC128B.128 [R5+0x8400], desc[UR36][R2.64+0x100], !P0 ;  /* 0x0840010002057fae */ /* 0x0001e4000c101d64 */
[----:B0-----:R-:W-:Y:S01]  /*185b0*/  IMAD.MOV.U32 R2, RZ, RZ, R14 ;  /* 0x000000ffff027224 */ /* 0x001fe200078e000e */
[----:B------:R-:W-:Y:S06]  /*185c0*/  BRA `(.L_x_4800) ;  /* 0xffffffbc00207947 */ /* 0x000fec000383ffff */
.L_x_4703:
[----:B0-----:R0:W1:Y:S02]  /*185d0*/  SYNCS.PHASECHK.TRANS64.TRYWAIT P0, [R0+URZ+0x30860], R3 ;  /* 0x03086003000075a7 */ /* 0x001064000800017f */
[----:B-1----:R-:W-:Y:S05]  /*185e0*/  @!P0 NANOSLEEP.SYNCS 0x989680 ;  /* 0x009896800000895d */ /* 0x002fea0003900000 */
[----:B------:R-:W1:Y:S02]  /*185f0*/  @!P0 SYNCS.PHASECHK.TRANS64 P0, [R0+URZ+0x30860], R3 ;  /* 0x03086003000085a7 */ /* 0x000e64000800007f */
[----:B-1----:R-:W-:Y:S05]  /*18600*/  @!P0 BRA `(.L_x_4703) ;  /* 0xfffffffc00f08947 */ /* 0x002fea000383ffff */
[----:B------:R-:W-:Y:S05]  /*18610*/  BRA `(.L_x_4801) ;  /* 0xffffffc0004c7947 */ /* 0x000fea000383ffff */
.L_x_4704:
        /* <DEDUP_REMOVED lines=8> */
.L_x_4803:
[----:B------:R-:W-:Y:S05]  /*186a0*/  BSYNC B0 ;  /* 0x0000000000007941 */ /* 0x000fea0003800000 */
.L_x_4802:
        /* <DEDUP_REMOVED lines=9> */
.L_x_4804:
        /* <DEDUP_REMOVED lines=14> */
.L_x_4805:
        /* <DEDUP_REMOVED lines=8> */
[----:B------:R-:W-:Y:S01]  /*188a0*/  ISETP.LT.OR P3, PT, R6, 0x11, P2 ;  /* 0x000000110600780c */ /* 0x000fe20001761670 */
[----:B------:R-:W-:-:S12]  /*188b0*/  IMAD.MOV.U32 R7, RZ, RZ, R14 ;  /* 0x000000ffff077224 */ /* 0x000fd800078e000e */
[----:B0-----:R-:W-:Y:S05]  /*188c0*/  WARPSYNC.COLLECTIVE R15, `(.L_x_4806) ;  /* 0x000000000f087348 */ /* 0x001fea0003c00000 */
[----:B------:R1:W2:Y:S02]  /*188d0*/  SHFL.IDX P6, R14, R13, R12, R11 ;  /* 0x0000000c0d0e7389 */ /* 0x0002a400000c000b */
[----:B012---:R-:W-:Y:S01]  /*188e0*/  ENDCOLLECTIVE ;  /* 0x000000000000791b */ /* 0x007fe20003800000 */
.L_x_4806:
[----:B------:R-:W-:Y:S02]  /*188f0*/  IMAD.MOV.U32 R13, RZ, RZ, R19 ;  /* 0x000000ffff0d7224 */ /* 0x000fe400078e0013 */
[----:B------:R-:W-:Y:S01]  /*18900*/  IMAD.MOV.U32 R12, RZ, RZ, 0x2 ;  /* 0x00000002ff0c7424 */ /* 0x000fe200078e00ff */
[----:B------:R-:W-:-:S13]  /*18910*/  IADD3 R2, P4, R14, R5, RZ ;  /* 0x000000050e027210 */ /* 0x000fda0007f9e0ff */
[----:B------:R-:W-:Y:S05]  /*18920*/  WARPSYNC.COLLECTIVE R15, `(.L_x_4807) ;  /* 0x000000000f087348 */ /* 0x000fea0003c00000 */
[----:B------:R0:W1:Y:S02]  /*18930*/  SHFL.IDX P6, R14, R13, R12, R11 ;  /* 0x0000000c0d0e7389 */ /* 0x00006400000c000b */
[----:B01----:R-:W-:Y:S01]  /*18940*/  ENDCOLLECTIVE ;  /* 0x000000000000791b */ /* 0x003fe20003800000 */
.L_x_4807:
        /* <DEDUP_REMOVED lines=15> */
.L_x_4808:
[----:B------:R-:W-:Y:S02]  /*18a40*/  IMAD.MOV.U32 R13, RZ, RZ, R19 ;  /* 0x000000ffff0d7224 */ /* 0x000fe400078e0013 */
[----:B------:R-:W-:Y:S01]  /*18a50*/  IMAD.MOV.U32 R12, RZ, RZ, 0x3 ;  /* 0x00000003ff0c7424 */ /* 0x000fe200078e00ff */
[----:B------:R-:W-:-:S13]  /*18a60*/  IADD3 R2, P4, R14, R5, RZ ;  /* 0x000000050e027210 */ /* 0x000fda0007f9e0ff */
[----:B------:R-:W-:Y:S05]  /*18a70*/  WARPSYNC.COLLECTIVE R15, `(.L_x_4809) ;  /* 0x000000000f087348 */ /* 0x000fea0003c00000 */
[----:B------:R0:W1:Y:S02]  /*18a80*/  SHFL.IDX P6, R14, R13, R12, R11 ;  /* 0x0000000c0d0e7389 */ /* 0x00006400000c000b */
[----:B01----:R-:W-:Y:S01]  /*18a90*/  ENDCOLLECTIVE ;  /* 0x000000000000791b */ /* 0x003fe20003800000 */
.L_x_4809:
        /* <DEDUP_REMOVED lines=15> */
.L_x_4810:
[----:B------:R-:W-:Y:S02]  /*18b90*/  IMAD.MOV.U32 R13, RZ, RZ, R19 ;  /* 0x000000ffff0d7224 */ /* 0x000fe400078e0013 */
[----:B------:R-:W-:Y:S01]  /*18ba0*/  IMAD.MOV.U32 R12, RZ, RZ, 0x4 ;  /* 0x00000004ff0c7424 */ /* 0x000fe200078e00ff */
[----:B------:R-:W-:-:S13]  /*18bb0*/  IADD3 R2, P4, R14, R5, RZ ;  /* 0x000000050e027210 */ /* 0x000fda0007f9e0ff */
[----:B------:R-:W-:Y:S05]  /*18bc0*/  WARPSYNC.COLLECTIVE R15, `(.L_x_4811) ;  /* 0x000000000f087348 */ /* 0x000fea0003c00000 */
[----:B------:R0:W1:Y:S02]  /*18bd0*/  SHFL.IDX P6, R14, R13, R12, R11 ;  /* 0x0000000c0d0e7389 */ /* 0x00006400000c000b */
[----:B01----:R-:W-:Y:S01]  /*18be0*/  ENDCOLLECTIVE ;  /* 0x000000000000791b */ /* 0x003fe20003800000 */
.L_x_4811:
        /* <DEDUP_REMOVED lines=15> */
.L_x_4812:
[----:B------:R-:W-:Y:S02]  /*18ce0*/  IMAD.MOV.U32 R13, RZ, RZ, R19 ;  /* 0x000000ffff0d7224 */ /* 0x000fe400078e0013 */
[----:B------:R-:W-:Y:S01]  /*18cf0*/  IMAD.MOV.U32 R12, RZ, RZ, 0x5 ;  /* 0x00000005ff0c7424 */ /* 0x000fe200078e00ff */
[----:B------:R-:W-:-:S13]  /*18d00*/  IADD3 R2, P4, R14, R5, RZ ;  /* 0x000000050e027210 */ /* 0x000fda0007f9e0ff */
[----:B------:R-:W-:Y:S05]  /*18d10*/  WARPSYNC.COLLECTIVE R15, `(.L_x_4813) ;  /* 0x000000000f087348 */ /* 0x000fea0003c00000 */
[----:B------:R0:W1:Y:S02]  /*18d20*/  SHFL.IDX P6, R14, R13, R12, R11 ;  /* 0x0000000c0d0e7389 */ /* 0x00006400000c000b */
[----:B01----:R-:W-:Y:S01]  /*18d30*/  ENDCOLLECTIVE ;  /* 0x000000000000791b */ /* 0x003fe20003800000 */
.L_x_4813:
        /* <DEDUP_REMOVED lines=14> */
.L_x_4814:
[----:B------:R-:W-:Y:S05]  /*18e20*/  BRA `(.L_x_4815) ;  /* 0xffffffbc00507947 */ /* 0x000fea000383ffff */
.L_x_4709:
        /* <DEDUP_REMOVED lines=8> */
.L_x_4817:
[----:B------:R-:W-:Y:S05]  /*18eb0*/  BSYNC B0 ;  /* 0x0000000000007941 */ /* 0x000fea0003800000 */
.L_x_4816:
        /* <DEDUP_REMOVED lines=9> */
.L_x_4818:
        /* <DEDUP_REMOVED lines=18> */
.L_x_4819:
[----:B------:R-:W-:Y:S01]  /*19070*/  IMAD.MOV.U32 R12, RZ, RZ, 0x2 ;  /* 0x00000002ff0c7424 */ /* 0x000fe200078e00ff */
[----:B------:R-:W-:-:S05]  /*19080*/  SEL R6, R14, RZ, P1 ;  /* 0x000000ff0e067207 */ /* 0x000fca0000800000 */
[----:B------:R-:W-:-:S04]  /*19090*/  IMAD.IADD R6, R5, 0x1, R6 ;  /* 0x0000000105067824 */ /* 0x000fc800078e0206 */
[----:B------:R-:W-:-:S07]  /*190a0*/  IMAD.MOV.U32 R13, RZ, RZ, R6 ;  /* 0x000000ffff0d7224 */ /* 0x000fce00078e0006 */
[----:B------:R-:W-:Y:S05]  /*190b0*/  WARPSYNC.COLLECTIVE R15, `(.L_x_4820) ;  /* 0x000000000f087348 */ /* 0x000fea0003c00000 */
[----:B------:R0:W1:Y:S02]  /*190c0*/  SHFL.UP P6, R14, R13, R12, R11 ;  /* 0x0400000c0d0e7389 */ /* 0x00006400000c000b */
[----:B01----:R-:W-:Y:S01]  /*190d0*/  ENDCOLLECTIVE ;  /* 0x000000000000791b */ /* 0x003fe20003800000 */
.L_x_4820:
[----:B------:R-:W-:Y:S01]  /*190e0*/  IMAD.MOV.U32 R12, RZ, RZ, 0x4 ;  /* 0x00000004ff0c7424 */ /* 0x000fe200078e00ff */
[----:B------:R-:W-:-:S05]  /*190f0*/  SEL R7, R14, RZ, P2 ;  /* 0x000000ff0e077207 */ /* 0x000fca0001000000 */
[----:B------:R-:W-:-:S04]  /*19100*/  IMAD.IADD R7, R6, 0x1, R7 ;  /* 0x0000000106077824 */ /* 0x000fc800078e0207 */
[----:B------:R-:W-:-:S07]  /*19110*/  IMAD.MOV.U32 R13, RZ, RZ, R7 ;  /* 0x000000ffff0d7224 */ /* 0x000fce00078e0007 */
[----:B------:R-:W-:Y:S05]  /*19120*/  WARPSYNC.COLLECTIVE R15, `(.L_x_4821) ;  /* 0x000000000f087348 */ /* 0x000fea0003c00000 */
[----:B------:R0:W1:Y:S02]  /*19130*/  SHFL.UP P6, R14, R13, R12, R11 ;  /* 0x0400000c0d0e7389 */ /* 0x00006400000c000b */
[----:B01----:R-:W-:Y:S01]  /*19140*/  ENDCOLLECTIVE ;  /* 0x000000000000791b */ /* 0x003fe20003800000 */
.L_x_4821:
[----:B------:R-:W-:Y:S01]  /*19150*/  IMAD.MOV.U32 R12, RZ, RZ, 0x8 ;  /* 0x00000008ff0c7424 */ /* 0x000fe200078e00ff */
[----:B------:R-:W-:-:S05]  /*19160*/  SEL R2, R14, RZ, P3 ;  /* 0x000000ff0e027207 */ /* 0x000fca0001800000 */
[----:B------:R-:W-:-:S04]  /*19170*/  IMAD.IADD R2, R7, 0x1, R2 ;  /* 0x0000000107027824 */ /* 0x000fc800078e0202 */
[----:B------:R-:W-:-:S07]  /*19180*/  IMAD.MOV.U32 R13, RZ, RZ, R2 ;  /* 0x000000ffff0d7224 */ /* 0x000fce00078e0002 */
[----:B------:R-:W-:Y:S05]  /*19190*/  WARPSYNC.COLLECTIVE R15, `(.L_x_4822) ;  /* 0x000000000f087348 */ /* 0x000fea0003c00000 */
[----:B------:R0:W1:Y:S02]  /*191a0*/  SHFL.UP P6, R14, R13, R12, R11 ;  /* 0x0400000c0d0e7389 */ /* 0x00006400000c000b */
[----:B01----:R-:W-:Y:S01]  /*191b0*/  ENDCOLLECTIVE ;  /* 0x000000000000791b */ /* 0x003fe20003800000 */
.L_x_4822:
[----:B------:R-:W-:Y:S01]  /*191c0*/  IMAD.MOV.U32 R12, RZ, RZ, 0x10 ;  /* 0x00000010ff0c7424 */ /* 0x000fe200078e00ff */
[----:B------:R-:W-:-:S05]  /*191d0*/  SEL R3, R14, RZ, P4 ;  /* 0x000000ff0e037207 */ /* 0x000fca0002000000 */
[----:B------:R-:W-:-:S04]  /*191e0*/  IMAD.IADD R3, R2, 0x1, R3 ;  /* 0x0000000102037824 */ /* 0x000fc800078e0203 */
[----:B------:R-:W-:-:S07]  /*191f0*/  IMAD.MOV.U32 R13, RZ, RZ, R3 ;  /* 0x000000ffff0d7224 */ /* 0x000fce00078e0003 */
[----:B------:R-:W-:Y:S05]  /*19200*/  WARPSYNC.COLLECTIVE R15, `(.L_x_4823) ;  /* 0x000000000f087348 */ /* 0x000fea0003c00000 */
[----:B------:R0:W1:Y:S02]  /*19210*/  SHFL.UP P6, R14, R13, R12, R11 ;  /* 0x0400000c0d0e7389 */ /* 0x00006400000c000b */
[----:B01----:R-:W-:Y:S01]  /*19220*/  ENDCOLLECTIVE ;  /* 0x000000000000791b */ /* 0x003fe20003800000 */
.L_x_4823:
        /* <DEDUP_REMOVED lines=8> */
.L_x_4824:
[----:B------:R-:W-:Y:S05]  /*192b0*/  BRA `(.L_x_4825) ;  /* 0xffffffbc00647947 */ /* 0x000fea000383ffff */
.L_x_4714:
        /* <DEDUP_REMOVED lines=8> */
.L_x_4827:
[----:B------:R-:W-:Y:S05]  /*19340*/  BSYNC B0 ;  /* 0x0000000000007941 */ /* 0x000fea0003800000 */
.L_x_4826:
        /* <DEDUP_REMOVED lines=8> */
.L_x_4828:
[----:B------:R-:W-:Y:S01]  /*193d0*/  IMAD.MOV.U32 R12, RZ, RZ, 0x4 ;  /* 0x00000004ff0c7424 */ /* 0x000fe200078e00ff */
[----:B------:R-:W-:-:S05]  /*193e0*/  SEL R2, R14, RZ, P2 ;  /* 0x000000ff0e027207 */ /* 0x000fca0001000000 */
[----:B------:R-:W-:-:S04]  /*193f0*/  IMAD.IADD R2, R13, 0x1, R2 ;  /* 0x000000010d027824 */ /* 0x000fc800078e0202 */
[----:B------:R-:W-:-:S07]  /*19400*/  IMAD.MOV.U32 R13, RZ, RZ, R2 ;  /* 0x000000ffff0d7224 */ /* 0x000fce00078e0002 */
[----:B------:R-:W-:Y:S05]  /*19410*/  WARPSYNC.COLLECTIVE R15, `(.L_x_4829) ;  /* 0x000000000f087348 */ /* 0x000fea0003c00000 */
[----:B------:R0:W1:Y:S02]  /*19420*/  SHFL.UP P6, R14, R13, R12, R11 ;  /* 0x0400000c0d0e7389 */ /* 0x00006400000c000b */
[----:B01----:R-:W-:Y:S01]  /*19430*/  ENDCOLLECTIVE ;  /* 0x000000000000791b */ /* 0x003fe20003800000 */
.L_x_4829:
[----:B------:R-:W-:Y:S01]  /*19440*/  IMAD.MOV.U32 R12, RZ, RZ, 0x8 ;  /* 0x00000008ff0c7424 */ /* 0x000fe200078e00ff */
[----:B------:R-:W-:-:S05]  /*19450*/  SEL R3, R14, RZ, P3 ;  /* 0x000000ff0e037207 */ /* 0x000fca0001800000 */
[----:B------:R-:W-:-:S04]  /*19460*/  IMAD.IADD R3, R2, 0x1, R3 ;  /* 0x0000000102037824 */ /* 0x000fc800078e0203 */
[----:B------:R-:W-:-:S07]  /*19470*/  IMAD.MOV.U32 R13, RZ, RZ, R3 ;  /* 0x000000ffff0d7224 */ /* 0x000fce00078e0003 */
[----:B------:R-:W-:Y:S05]  /*19480*/  WARPSYNC.COLLECTIVE R15, `(.L_x_4830) ;  /* 0x000000000f087348 */ /* 0x000fea0003c00000 */
[----:B------:R0:W1:Y:S02]  /*19490*/  SHFL.UP P6, R14, R13, R12, R11 ;  /* 0x0400000c0d0e7389 */ /* 0x00006400000c000b */
[----:B01----:R-:W-:Y:S01]  /*194a0*/  ENDCOLLECTIVE ;  /* 0x000000000000791b */ /* 0x003fe20003800000 */
.L_x_4830:
[----:B------:R-:W-:Y:S01]  /*194b0*/  IMAD.MOV.U32 R12, RZ, RZ, 0x10 ;  /* 0x00000010ff0c7424 */ /* 0x000fe200078e00ff */
[----:B------:R-:W-:-:S05]  /*194c0*/  SEL R4, R14, RZ, P4 ;  /* 0x000000ff0e047207 */ /* 0x000fca0002000000 */
[----:B------:R-:W-:-:S04]  /*194d0*/  IMAD.IADD R4, R3, 0x1, R4 ;  /* 0x0000000103047824 */ /* 0x000fc800078e0204 */
[----:B------:R-:W-:-:S07]  /*194e0*/  IMAD.MOV.U32 R13, RZ, RZ, R4 ;  /* 0x000000ffff0d7224 */ /* 0x000fce00078e0004 */
[----:B------:R-:W-:Y:S05]  /*194f0*/  WARPSYNC.COLLECTIVE R15, `(.L_x_4831) ;  /* 0x000000000f087348 */ /* 0x000fea0003c00000 */
[----:B------:R0:W1:Y:S02]  /*19500*/  SHFL.UP P6, R14, R13, R12, R11 ;  /* 0x0400000c0d0e7389 */ /* 0x00006400000c000b */
[----:B01----:R-:W-:Y:S01]  /*19510*/  ENDCOLLECTIVE ;  /* 0x000000000000791b */ /* 0x003fe20003800000 */
.L_x_4831:
        /* <DEDUP_REMOVED lines=8> */
.L_x_4832:
[----:B------:R-:W-:Y:S05]  /*195a0*/  BRA `(.L_x_4833) ;  /* 0xffffffbc00447947 */ /* 0x000fea000383ffff */
.L_x_4716:
[----:B------:R-:W-:Y:S01]  /*195b0*/  BSSY B0, `(.L_x_4834) ;  /* 0x0000006000007945 */ /* 0x000fe20003800000 */
[----:B------:R-:W-:Y:S01]  /*195c0*/  PLOP3.LUT P6, PT, P6, PT, PT, 0x8, 0x0 ;  /* 0x000000000000781c */ /* 0x000fe200037ce170 */
[----:B------:R-:W-:-:S12]  /*195d0*/  IMAD.MOV.U32 R15, RZ, RZ, -0x1 ;  /* 0xffffffffff0f7424 */ /* 0x000fd800078e00ff */
[----:B01----:R-:W-:Y:S05]  /*195e0*/  WARPSYNC.COLLECTIVE R15, `(.L_x_4835) ;  /* 0x000000000f087348 */ /* 0x003fea0003c00000 */
[----:B------:R-:W-:Y:S01]  /*195f0*/  VOTE.ANY R14, PT, P6 ;  /* 0x00000000000e7806 */ /* 0x000fe200030e0100 */
[----:B01----:R-:W-:Y:S06]  /*19600*/  ENDCOLLECTIVE ;  /* 0x000000000000791b */ /* 0x003fec0003800000 */
.L_x_4835:
[----:B------:R-:W-:Y:S05]  /*19610*/  BSYNC B0 ;  /* 0x0000000000007941 */ /* 0x000fea0003800000 */
.L_x_4834:
        /* <DEDUP_REMOVED lines=9> */
.L_x_4836:
[----:B------:R-:W-:Y:S01]  /*196b0*/  IMAD.MOV.U32 R5, RZ, RZ, R14 ;  /* 0x000000ffff057224 */ /* 0x000fe200078e000e */
[----:B------:R-:W-:Y:S06]  /*196c0*/  BRA `(.L_x_4837) ;  /* 0xffffffbc00347947 */ /* 0x000fec000383ffff */
.L_x_4718:
[----:B------:R-:W-:Y:S01]  /*196d0*/  BSSY B0, `(.L_x_4838) ;  /* 0x0000007000007945 */ /* 0x000fe20003800000 */
[----:B------:R-:W-:Y:S02]  /*196e0*/  IMAD.MOV.U32 R13, RZ, RZ, R6 ;  /* 0x000000ffff0d7224 */ /* 0x000fe400078e0006 */
[----:B------:R-:W-:Y:S02]  /*196f0*/  IMAD.MOV.U32 R11, RZ, RZ, 0x1f ;  /* 0x0000001fff0b7424 */ /* 0x000fe400078e00ff */
[----:B------:R-:W-:-:S07]  /*19700*/  IMAD.MOV.U32 R15, RZ, RZ, -0x1 ;  /* 0xffffffffff0f7424 */ /* 0x000fce00078e00ff */
[----:B0123--:R-:W-:Y:S05]  /*19710*/  WARPSYNC.COLLECTIVE R15, `(.L_x_4839) ;  /* 0x000000000f087348 */ /* 0x00ffea0003c00000 */
[----:B------:R4:W0:Y:S02]  /*19720*/  SHFL.IDX P6, R14, R13, R12, R11 ;  /* 0x0000000c0d0e7389 */ /* 0x00082400000c000b */
[----:B01234-:R-:W-:Y:S01]  /*19730*/  ENDCOLLECTIVE ;  /* 0x000000000000791b */ /* 0x01ffe20003800000 */
.L_x_4839:
[----:B------:R-:W-:Y:S05]  /*19740*/  BSYNC B0 ;  /* 0x0000000000007941 */ /* 0x000fea0003800000 */
.L_x_4838:
[----:B------:R-:W-:Y:S05]  /*19750*/  BRA `(.L_x_4717) ;  /* 0xffffffbc002c7947 */ /* 0x000fea000383ffff */
.L_x_4722:
[----:B-1----:R1:W2:Y:S02]  /*19760*/  SYNCS.PHASECHK.TRANS64.TRYWAIT P0, [R4+URZ+0x30820], R0 ;  /* 0x03082000040075a7 */ /* 0x0022a4000800017f */
[----:B--2---:R-:W-:Y:S05]  /*19770*/  @!P0 NANOSLEEP.SYNCS 0x989680 ;  /* 0x009896800000895d */ /* 0x004fea0003900000 */
[----:B------:R-:W2:Y:S02]  /*19780*/  @!P0 SYNCS.PHASECHK.TRANS64 P0, [R4+URZ+0x30820], R0 ;  /* 0x03082000040085a7 */ /* 0x000ea4000800007f */
[----:B--2---:R-:W-:Y:S05]  /*19790*/  @!P0 BRA `(.L_x_4722) ;  /* 0xfffffffc00f08947 */ /* 0x004fea000383ffff */
[----:B------:R-:W-:Y:S05]  /*197a0*/  BRA `(.L_x_4840) ;  /* 0xffffffc000a47947 */ /* 0x000fea000383ffff */
.L_x_4723:
        /* <DEDUP_REMOVED lines=11> */
.L_x_4842:
[----:B------:R-:W-:Y:S05]  /*19860*/  BSYNC B0 ;  /* 0x0000000000007941 */ /* 0x000fea0003800000 */
.L_x_4841:
[----:B------:R-:W-:Y:S05]  /*19870*/  BRA `(.L_x_4843) ;  /* 0xffffffc0008c7947 */ /* 0x000fea000383ffff */
.L_x_4726:
[----:B------:R-:W-:Y:S01]  /*19880*/  BSSY B1, `(.L_x_4844) ;  /* 0x0000006000017945 */ /* 0x000fe20003800000 */
[----:B------:R-:W-:-:S07]  /*19890*/  IMAD.MOV.U32 R15, RZ, RZ, -0x1 ;  /* 0xffffffffff0f7424 */ /* 0x000fce00078e00ff */
[----:B01-3--:R-:W-:Y:S05]  /*198a0*/  WARPSYNC.COLLECTIVE R15, `(.L_x_4845) ;  /* 0x000000000f0c7348 */ /* 0x00bfea0003c00000 */
[----:B------:R-:W-:Y:S02]  /*198b0*/  ELECT P6, UR62, PT ;  /* 0x00000000003e782f */ /* 0x000fe400038c0000 */
[----:B------:R-:W-:Y:S01]  /*198c0*/  MOV R14, UR62 ;  /* 0x0000003e000e7c02 */ /* 0x000fe20008000f00 */
[----:B01-3--:R-:W-:Y:S10]  /*198d0*/  ENDCOLLECTIVE ;  /* 0x000000000000791b */ /* 0x00bff40003800000 */
.L_x_4845:
[----:B------:R-:W-:Y:S05]  /*198e0*/  BSYNC B1 ;  /* 0x0000000000017941 */ /* 0x000fea0003800000 */
.L_x_4844:
[----:B------:R-:W-:Y:S05]  /*198f0*/  BRA `(.L_x_4846) ;  /* 0xffffffc000847947 */ /* 0x000fea000383ffff */
.L_x_4728:
[----:B-1----:R1:W2:Y:S02]  /*19900*/  SYNCS.PHASECHK.TRANS64.TRYWAIT P1, [R5+URZ+0x30840], R0 ;  /* 0x03084000050075a7 */ /* 0x0022a4000802017f */
[----:B--2---:R-:W-:Y:S05]  /*19910*/  @!P1 NANOSLEEP.SYNCS 0x989680 ;  /* 0x009896800000995d */ /* 0x004fea0003900000 */
[----:B------:R-:W2:Y:S02]  /*19920*/  @!P1 SYNCS.PHASECHK.TRANS64 P1, [R5+URZ+0x30840], R0 ;  /* 0x03084000050095a7 */ /* 0x000ea4000802007f */
[----:B--2---:R-:W-:Y:S05]  /*19930*/  @!P1 BRA `(.L_x_4728) ;  /* 0xfffffffc00f09947 */ /* 0x004fea000383ffff */
[----:B------:R-:W-:Y:S05]  /*19940*/  BRA `(.L_x_4847) ;  /* 0xffffffc000a47947 */ /* 0x000fea000383ffff */
.L_x_4730:
[----:B--2---:R2:W4:Y:S02]  /*19950*/  SYNCS.PHASECHK.TRANS64.TRYWAIT P1, [R23+URZ+0x30840], R2 ;  /* 0x03084002170075a7 */ /* 0x004524000802017f */
[----:B----4-:R-:W-:Y:S05]  /*19960*/  @!P1 NANOSLEEP.SYNCS 0x989680 ;  /* 0x009896800000995d */ /* 0x010fea0003900000 */
[----:B------:R-:W4:Y:S02]  /*19970*/  @!P1 SYNCS.PHASECHK.TRANS64 P1, [R23+URZ+0x30840], R2 ;  /* 0x03084002170095a7 */ /* 0x000f24000802007f */
[----:B----4-:R-:W-:Y:S05]  /*19980*/  @!P1 BRA `(.L_x_4730) ;  /* 0xfffffffc00f09947 */ /* 0x010fea000383ffff */
[----:B------:R-:W-:Y:S05]  /*19990*/  BRA `(.L_x_4848) ;  /* 0xffffffc000b07947 */ /* 0x000fea000383ffff */
.L_x_4732:
[----:B----4-:R4:W0:Y:S02]  /*199a0*/  SYNCS.PHASECHK.TRANS64.TRYWAIT P1, [R5+URZ+0x30860], R0 ;  /* 0x03086000050075a7 */ /* 0x010824000802017f */
[----:B0-----:R-:W-:Y:S05]  /*199b0*/  @!P1 NANOSLEEP.SYNCS 0x989680 ;  /* 0x009896800000995d */ /* 0x001fea0003900000 */
[----:B------:R-:W0:Y:S02]  /*199c0*/  @!P1 SYNCS.PHASECHK.TRANS64 P1, [R5+URZ+0x30860], R0 ;  /* 0x03086000050095a7 */ /* 0x000e24000802007f */
[----:B0-----:R-:W-:Y:S05]  /*199d0*/  @!P1 BRA `(.L_x_4732) ;  /* 0xfffffffc00f09947 */ /* 0x001fea000383ffff */
[----:B------:R-:W-:Y:S05]  /*199e0*/  BRA `(.L_x_4849) ;  /* 0xffffffc000ac7947 */ /* 0x000fea000383ffff */
.L_x_4850:
        /* <DEDUP_REMOVED lines=9> */
.L_x_15849:


//--------------------- .text._ZN7cutlass13device_kernelIN5flash11enable_sm90INS1_16FlashAttnFwdSm90INS1_25CollectiveMainloopFwdSm90ILi2EN4cute5tupleIJNS5_1CILi1EEES8_S8_EEENS6_IJNS7_ILi128EEENS7_ILi96EEENS7_ILi192EEEEEELi192ENS_6half_tEfNS_4arch4Sm90ELb0ELb1ELb0ELb1ELb1ELb1ELb0ELb1ELb1ELb1ELb0ELb0EEENS1_21CollectiveEpilogueFwdINS6_IJSA_SC_SB_EEES9_SE_SG_Li256ELb1ELb1ELb0ELb0EEENS1_36VarlenDynamicPersistentTileSchedulerILi128ELi96ELi256ELi128ELb0ELb1ELb1ELb1ELb0ELb1EEEEEEEEEvNT_6ParamsE --------------------------
	.section	.text._ZN7cutlass13device_kernelIN5flash11enable_sm90INS1_16FlashAttnFwdSm90INS1_25CollectiveMainloopFwdSm90ILi2EN4cute5tupleIJNS5_1CILi1EEES8_S8_EEENS6_IJNS7_ILi128EEENS7_ILi96EEENS7_ILi192EEEEEELi192ENS_6half_tEfNS_4arch4Sm90ELb0ELb1ELb0ELb1ELb1ELb1ELb0ELb1ELb1ELb1ELb0ELb0EEENS1_21CollectiveEpilogueFwdINS6_IJSA_SC_SB_EEES9_SE_SG_Li256ELb1ELb1ELb0ELb0EEENS1_36VarlenDynamicPersistentTileSchedulerILi128ELi96ELi256ELi128ELb0ELb1ELb1ELb1ELb0ELb1EEEEEEEEEvNT_6ParamsE,"ax",@progbits
	.align	128
.text._ZN7cutlass13device_kernelIN5flash11enable_sm90INS1_16FlashAttnFwdSm90INS1_25CollectiveMainloopFwdSm90ILi2EN4cute5tupleIJNS5_1CILi1EEES8_S8_EEENS6_IJNS7_ILi128EEENS7_ILi96EEENS7_ILi192EEEEEELi192ENS_6half_tEfNS_4arch4Sm90ELb0ELb1ELb0ELb1ELb1ELb1ELb0ELb1ELb1ELb1ELb0ELb0EEENS1_21CollectiveEpilogueFwdINS6_IJSA_SC_SB_EEES9_SE_SG_Li256ELb1ELb1ELb0ELb0EEENS1_36VarlenDynamicPersistentTileSchedulerILi128ELi96ELi256ELi128ELb0ELb1ELb1ELb1ELb0ELb1EEEEEEEEEvNT_6ParamsE:
        .type           _ZN7cutlass13device_kernelIN5flash11enable_sm90INS1_16FlashAttnFwdSm90INS1_25CollectiveMainloopFwdSm90ILi2EN4cute5tupleIJNS5_1CILi1EEES8_S8_EEENS6_IJNS7_ILi128EEENS7_ILi96EEENS7_ILi192EEEEEELi192ENS_6half_tEfNS_4arch4Sm90ELb0ELb1ELb0ELb1ELb1ELb1ELb0ELb1ELb1ELb1ELb0ELb0EEENS1_21CollectiveEpilogueFwdINS6_IJSA_SC_SB_EEES9_SE_SG_Li256ELb1ELb1ELb0ELb0EEENS1_36VarlenDynamicPersistentTileSchedulerILi128ELi96ELi256ELi128ELb0ELb1ELb1ELb1ELb0ELb1EEEEEEEEEvNT_6ParamsE,@function
        .size           _ZN7cutlass13device_kernelIN5flash11enable_sm90INS1_16FlashAttnFwdSm90INS1_25CollectiveMainloopFwdSm90ILi2EN4cute5tupleIJNS5_1CILi1EEES8_S8_EEENS6_IJNS7_ILi128EEENS7_ILi96EEENS7_ILi192EEEEEELi192ENS_6half_tEfNS_4arch4Sm90ELb0ELb1ELb0ELb1ELb1ELb1ELb0ELb1ELb1ELb1ELb0ELb0EEENS1_21CollectiveEpilogueFwdINS6_IJSA_SC_SB_EEES9_SE_SG_Li256ELb1ELb1ELb0ELb0EEENS1_36VarlenDynamicPersistentTileSchedulerILi128ELi96ELi256ELi128ELb0ELb1ELb1ELb1ELb0ELb1EEEEEEEEEvNT_6ParamsE,(.L_x_15850 - _ZN7cutlass13device_kernelIN5flash11enable_sm90INS1_16FlashAttnFwdSm90INS1_25CollectiveMainloopFwdSm90ILi2EN4cute5tupleIJNS5_1CILi1EEES8_S8_EEENS6_IJNS7_ILi128EEENS7_ILi96EEENS7_ILi192EEEEEELi192ENS_6half_tEfNS_4arch4Sm90ELb0ELb1ELb0ELb1ELb1ELb1ELb0ELb1ELb1ELb1ELb0ELb0EEENS1_21CollectiveEpilogueFwdINS6_IJSA_SC_SB_EEES9_SE_SG_Li256ELb1ELb1ELb0ELb0EEENS1_36VarlenDynamicPersistentTileSchedulerILi128ELi96ELi256ELi128ELb0ELb1ELb1ELb1ELb0ELb1EEEEEEEEEvNT_6ParamsE)
        .other          _ZN7cutlass13device_kernelIN5flash11enable_sm90INS1_16FlashAttnFwdSm90INS1_25CollectiveMainloopFwdSm90ILi2EN4cute5tupleIJNS5_1CILi1EEES8_S8_EEENS6_IJNS7_ILi128EEENS7_ILi96EEENS7_ILi192EEEEEELi192ENS_6half_tEfNS_4arch4Sm90ELb0ELb1ELb0ELb1ELb1ELb1ELb0ELb1ELb1ELb1ELb0ELb0EEENS1_21CollectiveEpilogueFwdINS6_IJSA_SC_SB_EEES9_SE_SG_Li256ELb1ELb1ELb0ELb0EEENS1_36VarlenDynamicPersistentTileSchedulerILi128ELi96ELi256ELi128ELb0ELb1ELb1ELb1ELb0ELb1EEEEEEEEEvNT_6ParamsE,@"STO_CUDA_ENTRY STV_DEFAULT"
_ZN7cutlass13device_kernelIN5flash11enable_sm90INS1_16FlashAttnFwdSm90INS1_25CollectiveMainloopFwdSm90ILi2EN4cute5tupleIJNS5_1CILi1EEES8_S8_EEENS6_IJNS7_ILi128EEENS7_ILi96EEENS7_ILi192EEEEEELi192ENS_6half_tEfNS_4arch4Sm90ELb0ELb1ELb0ELb1ELb1ELb1ELb0ELb1ELb1ELb1ELb0ELb0EEENS1_21CollectiveEpilogueFwdINS6_IJSA_SC_SB_EEES9_SE_SG_Li256ELb1ELb1ELb0ELb0EEENS1_36VarlenDynamicPersistentTileSchedulerILi128ELi96ELi256ELi128ELb0ELb1ELb1ELb1ELb0ELb1EEEEEEEEEvNT_6ParamsE:
        /* <DEDUP_REMOVED lines=18> */
.L_x_4852:
[----:B------:R-:W-:Y:S05]  /*0120*/  BSYNC B0 ;  /* 0x0000000000007941 */ /* 0x000fea0003800000 */
.L_x_4851:
        /* <DEDUP_REMOVED lines=41> */
.L_x_4853:
        /* <DEDUP_REMOVED lines=22> */
.L_x_4854:
        /* <DEDUP_REMOVED lines=18> */
.L_x_4855:
        /* <DEDUP_REMOVED lines=22> */
.L_x_4856:
        /* <DEDUP_REMOVED lines=22> */
.L_x_4857:
[----:B0-----:R-:W-:Y:S01]  /*0900*/  UMOV UR4, 0x1 ;  /* 0x0000000100047882 */ /* 0x001fe20000000000 */
[----:B------:R-:W-:Y:S01]  /*0910*/  PLOP3.LUT P0, PT, PT, PT, UP0, 0x80, 0x0 ;  /* 0x000000000000781c */ /* 0x000fe20003f0f008 */
[----:B------:R-:W-:Y:S01]  /*0920*/  USEL UR4, UR4, 0x2, !UP0 ;  /* 0x0000000204047887 */ /* 0x000fe2000c000000 */
[----:B------:R-:W-:Y:S01]  /*0930*/  NOP ;  /* 0x0000000000007918 */ /* 0x000fe20000000000 */
[----:B------:R-:W-:Y:S01]  /*0940*/  ULDC.64 UR60, c[0x0][0x208] ;  /* 0x00008200003c7ab9 */ /* 0x000fe20000000a00 */
[----:B------:R-:W-:Y:S03]  /*0950*/  BSSY B9, `(.L_x_4858) ;  /* 0x00028e6000097945 */ /* 0x000fe60003800000 */
[----:B------:R-:W-:-:S05]  /*0960*/  IMAD.U32 R3, RZ, RZ, UR4 ;  /* 0x00000004ff037e24 */ /* 0x000fca000f8e00ff */
[----:B------:R0:W-:Y:S01]  /*0970*/  STL [R1+0x8c], R3 ;  /* 0x00008c0301007387 */ /* 0x0001e20000100800 */
[----:B-12-4-:R-:W-:Y:S06]  /*0980*/  BAR.SYNC.DEFER_BLOCKING 0x0 ;  /* 0x0000000000007b1d */ /* 0x016fec0000010000 */
[----:B------:R-:W-:Y:S05]  /*0990*/  @!P0 BRA `(.L_x_4859) ;  /* 0x0000021400e08947 */ /* 0x000fea0003800000 */
.L_x_4860:
[----:B------:R-:W-:-:S08]  /*09a0*/  NOP ;  /* 0x0000000000007918 */ /* 0x000fd00000000000 */
[----:B------:R-:W1:Y:S02]  /*09b0*/  USETMAXREG.TRY_ALLOC.CTAPOOL UP0, 0xe8 ;  /* 0x000000e8000079c8 */ /* 0x000e640008000600 */
[----:B-1----:R-:W-:-:S13]  /*09c0*/  PLOP3.LUT P0, PT, PT, PT, UP0, 0x80, 0x0 ;  /* 0x000000000000781c */ /* 0x002fda0003f0f008 */
[----:B------:R-:W-:Y:S05]  /*09d0*/  @!P0 BRA `(.L_x_4860) ;  /* 0xfffffffc00f08947 */ /* 0x000fea000383ffff */
[----:B------:R-:W1:Y:S08]  /*09e0*/  S2UR UR4, SR_CgaCtaId ;  /* 0x00000000000479c3 */ /* 0x000e700000008800 */
[----:B------:R-:W-:Y:S06]  /*09f0*/  BAR.ARV 0x8, 0x180 ;  /* 0x0206000000007b1d */ /* 0x000fec0000002000 */
[----:B0-----:R-:W-:-:S02]  /*0a00*/  MOV R3, 0x400 ;  /* 0x0000040000037802 */ /* 0x001fc40000000f00 */
[----:B------:R-:W-:Y:S01]  /*0a10*/  BAR.SYNC.DEFER_BLOCKING 0x5, 0x180 ;  /* 0x0146000000007b1d */ /* 0x000fe20000010000 */
[----:B-1----:R-:W-:-:S05]  /*0a20*/  IMAD.U32 R204, RZ, RZ, UR4 ;  /* 0x00000004ffcc7e24 */ /* 0x002fca000f8e00ff */
[----:B------:R-:W-:Y:S01]  /*0a30*/  ULDC UR4, c[0x0][0xc3c] ;  /* 0x00030f0000047ab9 */ /* 0x000fe20000000800 */
[----:B------:R-:W-:-:S05]  /*0a40*/  LEA R18, R204, R3, 0x18 ;  /* 0x00000003cc127211 */ /* 0x000fca00078ec0ff */
[----:B------:R-:W0:Y:S01]  /*0a50*/  LDS.128 R28, [R18+0x308d0] ;  /* 0x0308d000121c7984 */ /* 0x000e220000000c00 */
[----:B------:R-:W-:Y:S06]  /*0a60*/  BAR.ARV 0x4, 0x180 ;  /* 0x0106000000007b1d */ /* 0x000fec0000002000 */
[----:B0-----:R-:W-:-:S13]  /*0a70*/  ISETP.GE.AND P0, PT, R31, UR4, PT ;  /* 0x000000041f007c0c */ /* 0x001fda000bf06270 */
[----:B------:R-:W-:Y:S05]  /*0a80*/  @P0 BRA `(.L_x_4861) ;  /* 0x0000028c00480947 */ /* 0x000fea0003800000 */
[----:B------:R-:W2:Y:S01]  /*0a90*/  LDL R2, [R1+0x8c] ;  /* 0x00008c0001027983 */ /* 0x000ea20000100800 */
[----:B------:R-:W-:Y:S01]  /*0aa0*/  VIADD R0, R0, 0xffffff80 ;  /* 0xffffff8000007836 */ /* 0x000fe20000000000 */
[----:B------:R-:W-:Y:S01]  /*0ab0*/  R2UR UR4, R18 ;  /* 0x00000000120472ca */ /* 0x000fe200000e0000 */
[----:B------:R-:W-:Y:S02]  /*0ac0*/  IMAD.MOV.U32 R19, RZ, RZ, RZ ;  /* 0x000000ffff137224 */ /* 0x000fe400078e00ff */
[----:B------:R-:W-:Y:S01]  /*0ad0*/  IMAD.MOV.U32 R219, RZ, RZ, RZ ;  /* 0x000000ffffdb7224 */ /* 0x000fe200078e00ff */
[----:B------:R-:W-:Y:S01]  /*0ae0*/  SHF.R.S32.HI R3, RZ, 0x1f, R0 ;  /* 0x0000001fff037819 */ /* 0x000fe20000011400 */
[----:B------:R-:W-:Y:S02]  /*0af0*/  IMAD.MOV.U32 R199, RZ, RZ, RZ ;  /* 0x000000ffffc77224 */ /* 0x000fe400078e00ff */
[----:B------:R-:W-:Y:S01]  /*0b00*/  IMAD.MOV.U32 R194, RZ, RZ, RZ ;  /* 0x000000ffffc27224 */ /* 0x000fe200078e00ff */
[----:B------:R-:W-:-:S02]  /*0b10*/  LEA.HI R4, R3, R0, RZ, 0x4 ;  /* 0x0000000003047211 */ /* 0x000fc400078f20ff */
[CC--:B------:R-:W-:Y:S02]  /*0b20*/  LEA.HI R6, R3.reuse, R0.reuse, RZ, 0x2 ;  /* 0x0000000003067211 */ /* 0x0c0fe400078f10ff */
[----:B------:R-:W-:Y:S01]  /*0b30*/  SHF.R.S32.HI R7, RZ, 0x4, R4 ;  /* 0x00000004ff077819 */ /* 0x000fe20000011404 */
[----:B------:R-:W-:Y:S01]  /*0b40*/  UIADD3 UR4, UR4, 0x12400, URZ ;  /* 0x0001240004047890 */ /* 0x000fe2000fffe03f */
[----:B------:R-:W-:Y:S02]  /*0b50*/  LEA.HI R8, R3, R0, RZ, 0x3 ;  /* 0x0000000003087211 */ /* 0x000fe400078f18ff */
[----:B------:R-:W-:Y:S02]  /*0b60*/  LOP3.LUT R9, R6, 0xfffffffc, RZ, 0xc0, !PT ;  /* 0xfffffffc06097812 */ /* 0x000fe400078ec0ff */
[----:B------:R-:W-:Y:S02]  /*0b70*/  LOP3.LUT R11, R8, 0xfffffff8, RZ, 0xc0, !PT ;  /* 0xfffffff8080b7812 */ /* 0x000fe400078ec0ff */
[----:B------:R-:W-:Y:S01]  /*0b80*/  SHF.R.S32.HI R218, RZ, 0x2, R6 ;  /* 0x00000002ffda7819 */ /* 0x000fe20000011406 */
[----:B------:R-:W-:-:S02]  /*0b90*/  IMAD.IADD R20, R0, 0x1, -R9 ;  /* 0x0000000100147824 */ /* 0x000fc400078e0a09 */
[----:B------:R-:W-:-:S03]  /*0ba0*/  IMAD.IADD R11, R0, 0x1, -R11 ;  /* 0x00000001000b7824 */ /* 0x000fc600078e0a0b */
[----:B------:R-:W-:-:S05]  /*0bb0*/  SHF.L.U32 R196, R20, 0x2, RZ ;  /* 0x0000000214c47819 */ /* 0x000fca00000006ff */
[C---:B------:R-:W-:Y:S02]  /*0bc0*/  VIADD R221, R196.reuse, 0x20 ;  /* 0x00000020c4dd7836 */ /* 0x040fe40000000000 */
[C---:B------:R-:W-:Y:S02]  /*0bd0*/  VIADD R220, R196.reuse, 0x40 ;  /* 0x00000040c4dc7836 */ /* 0x040fe40000000000 */
[C---:B------:R-:W-:Y:S01]  /*0be0*/  VIADD R223, R196.reuse, 0x10 ;  /* 0x00000010c4df7836 */ /* 0x040fe20000000000 */
[C---:B------:R-:W-:Y:S01]  /*0bf0*/  IADD3 R198, R196.reuse, R221, RZ ;  /* 0x000000ddc4c67210 */ /* 0x040fe20007ffe0ff */
[C---:B------:R-:W-:Y:S02]  /*0c00*/  IMAD.IADD R195, R196.reuse, 0x1, R220 ;  /* 0x00000001c4c37824 */ /* 0x040fe400078e02dc */
[C---:B------:R-:W-:Y:S02]  /*0c10*/  VIADD R222, R196.reuse, 0x30 ;  /* 0x00000030c4de7836 */ /* 0x040fe40000000000 */
[----:B------:R-:W-:Y:S01]  /*0c20*/  VIADD R224, R196, 0x50 ;  /* 0x00000050c4e07836 */ /* 0x000fe20000000000 */
[----:B--2---:R-:W-:-:S02]  /*0c30*/  R2UR UR5, R2 ;  /* 0x00000000020572ca */ /* 0x004fc400000e0000 */
[----:B------:R-:W-:-:S04]  /*0c40*/  LEA.HI R2, R3, R0, RZ, 0x7 ;  /* 0x0000000003027211 */ /* 0x000fc800078f38ff */
[----:B------:R-:W-:Y:S02]  /*0c50*/  LOP3.LUT R5, R2, 0xffffff80, RZ, 0xc0, !PT ;  /* 0xffffff8002057812 */ /* 0x000fe400078ec0ff */
[----:B------:R-:W-:-:S03]  /*0c60*/  SHF.R.S32.HI R16, RZ, 0x7, R2 ;  /* 0x00000007ff107819 */ /* 0x000fc60000011402 */
[----:B------:R-:W-:Y:S01]  /*0c70*/  IMAD.IADD R15, R0, 0x1, -R5 ;  /* 0x00000001000f7824 */ /* 0x000fe200078e0a05 */
[----:B------:R-:W-:Y:S01]  /*0c80*/  LEA.HI R5, R3, R0, RZ, 0x5 ;  /* 0x0000000003057211 */ /* 0x000fe200078f28ff */
[----:B------:R-:W-:Y:S01]  /*0c90*/  ULOP3.LUT UR5, UR5, 0x1, URZ, 0xfc, !UPT ;  /* 0x0000000105057892 */ /* 0x000fe2000f8efc3f */
[C---:B------:R-:W-:Y:S02]  /*0ca0*/  LOP3.LUT R3, R4.reuse, 0x3fffff0, RZ, 0xc0, !PT ;  /* 0x03fffff004037812 */ /* 0x040fe400078ec0ff */
[----:B------:R-:W-:Y:S01]  /*0cb0*/  SHF.R.S32.HI R10, RZ, 0x1f, R15 ;  /* 0x0000001fff0a7819 */ /* 0x000fe2000001140f */
[----:B------:R-:W-:Y:S01]  /*0cc0*/  STL [R1+0x64], R15 ;  /* 0x0000640f01007387 */ /* 0x000fe20000100800 */
[----:B------:R-:W-:Y:S02]  /*0cd0*/  LEA.HI R4, R4, R7, RZ, 0x1 ;  /* 0x0000000704047211 */ /* 0x000fe400078f08ff */
[----:B------:R-:W-:Y:S01]  /*0ce0*/  LEA.HI R12, R10, R15, RZ, 0x2 ;  /* 0x0000000f0a0c7211 */ /* 0x000fe200078f10ff */
[----:B------:R0:W-:Y:S01]  /*0cf0*/  STL [R1+0x4c], R11 ;  /* 0x00004c0b01007387 */ /* 0x0001e20000100800 */
[----:B------:R-:W-:-:S02]  /*0d00*/  LOP3.LUT R4, R4, 0x1ffffffe, RZ, 0xc0, !PT ;  /* 0x1ffffffe04047812 */ /* 0x000fc400078ec0ff */
[--C-:B------:R-:W-:Y:S01]  /*0d10*/  SHF.R.S32.HI R13, RZ, 0x2, R12.reuse ;  /* 0x00000002ff0d7819 */ /* 0x100fe2000001140c */
[----:B------:R-:W-:Y:S01]  /*0d20*/  STL [R1+0x5c], R20 ;  /* 0x00005c1401007387 */ /* 0x000fe20000100800 */
[----:B------:R-:W-:Y:S01]  /*0d30*/  SHF.R.S32.HI R14, RZ, 0x1f, R12 ;  /* 0x0000001fff0e7819 */ /* 0x000fe2000001140c */
[----:B------:R-:W-:Y:S01]  /*0d40*/  IMAD.IADD R4, R7, 0x1, -R4 ;  /* 0x0000000107047824 */ /* 0x000fe200078e0a04 */
[----:B------:R-:W-:Y:S01]  /*0d50*/  IADD3 R3, R0, -R3, RZ ;  /* 0x8000000300037210 */ /* 0x000fe20007ffe0ff */
[----:B------:R-:W-:Y:S01]  /*0d60*/  VIADD R7, R218, 0x40 ;  /* 0x00000040da077836 */ /* 0x000fe20000000000 */
[----:B------:R-:W-:Y:S01]  /*0d70*/  SHF.R.S32.HI R0, RZ, 0x5, R5 ;  /* 0x00000005ff007819 */ /* 0x000fe20000011405 */
[----:B------:R1:W-:Y:S01]  /*0d80*/  STL [R1+0x80], R16 ;  /* 0x0000801001007387 */ /* 0x0003e20000100800 */
[----:B------:R-:W-:Y:S01]  /*0d90*/  LEA.HI R14, R14, R13, RZ, 0x3 ;  /* 0x0000000d0e0e7211 */ /* 0x000fe200078f18ff */
[----:B------:R-:W-:Y:S01]  /*0da0*/  IMAD.SHL.U32 R225, R7, 0x40, RZ ;  /* 0x0000004007e17824 */ /* 0x000fe200078e00ff */
[----:B------:R-:W-:Y:S01]  /*0db0*/  LEA.HI R10, R10, R15, RZ, 0x5 ;  /* 0x0000000f0a0a7211 */ /* 0x000fe200078f28ff */
[----:B------:R-:W-:Y:S01]  /*0dc0*/  IMAD R5, R0, 0x10, R3 ;  /* 0x0000001000057824 */ /* 0x000fe200078e0203 */
[----:B------:R-:W-:Y:S01]  /*0dd0*/  LOP3.LUT R14, R14, 0xfffffff8, RZ, 0xc0, !PT ;  /* 0xfffffff80e0e7812 */ /* 0x000fe200078ec0ff */
[----:B------:R-:W-:Y:S01]  /*0de0*/  IMAD.SHL.U32 R229, R0, 0x200, RZ ;  /* 0x0000020000e57824 */ /* 0x000fe200078e00ff */
[----:B------:R-:W-:-:S02]  /*0df0*/  SHF.R.S32.HI R3, RZ, 0x1f, R6 ;  /* 0x0000001fff037819 */ /* 0x000fc40000011406 */
[----:B------:R-:W-:Y:S01]  /*0e00*/  LEA.HI R2, R2, R16, RZ, 0x1 ;  /* 0x0000001002027211 */ /* 0x000fe200078f08ff */
[----:B------:R-:W-:Y:S01]  /*0e10*/  IMAD.IADD R13, R13, 0x1, -R14 ;  /* 0x000000010d0d7824 */ /* 0x000fe200078e0a0e */
[----:B------:R-:W-:Y:S02]  /*0e20*/  SHF.R.S32.HI R0, RZ, 0x1f, R7 ;  /* 0x0000001fff007819 */ /* 0x000fe40000011407 */
[----:B------:R-:W-:Y:S02]  /*0e30*/  LEA.HI R3, R3, R218, RZ, 0x3 ;  /* 0x000000da03037211 */ /* 0x000fe400078f18ff */
[----:B------:R-:W-:Y:S02]  /*0e40*/  SHF.R.S32.HI R10, RZ, 0x5, R10 ;  /* 0x00000005ff0a7819 */ /* 0x000fe4000001140a */
[----:B------:R-:W-:Y:S02]  /*0e50*/  LOP3.LUT R2, R2, 0x3fffffe, RZ, 0xc0, !PT ;  /* 0x03fffffe02027812 */ /* 0x000fe400078ec0ff */
[----:B------:R-:W-:-:S02]  /*0e60*/  LEA.HI R0, R0, R7, RZ, 0x3 ;  /* 0x0000000700007211 */ /* 0x000fc400078f18ff */
[----:B------:R-:W-:Y:S01]  /*0e70*/  LOP3.LUT R3, R3, 0xfffffff8, RZ, 0xc0, !PT ;  /* 0xfffffff803037812 */ /* 0x000fe200078ec0ff */
[----:B------:R-:W-:Y:S01]  /*0e80*/  IMAD.IADD R2, R16, 0x1, -R2 ;  /* 0x0000000110027824 */ /* 0x000fe200078e0a02 */
[----:B------:R-:W-:Y:S01]  /*0e90*/  LEA R13, R10, R13, 0x4 ;  /* 0x0000000d0a0d7211 */ /* 0x000fe200078e20ff */
[----:B------:R-:W-:Y:S01]  /*0ea0*/  IMAD.SHL.U32 R0, R0, 0x40, RZ ;  /* 0x0000004000007824 */ /* 0x000fe200078e00ff */
[----:B------:R-:W-:Y:S01]  /*0eb0*/  LOP3.LUT R225, R225, 0x1c0, RZ, 0xc0, !PT ;  /* 0x000001c0e1e17812 */ /* 0x000fe200078ec0ff */
[----:B------:R-:W-:Y:S01]  /*0ec0*/  IMAD.IADD R6, R218, 0x1, -R3 ;  /* 0x00000001da067824 */ /* 0x000fe200078e0a03 */
[----:B------:R-:W-:Y:S01]  /*0ed0*/  SHF.R.S32.HI R3, RZ, 0x1f, R198 ;  /* 0x0000001fff037819 */ /* 0x000fe200000114c6 */
[----:B0-----:R-:W-:Y:S01]  /*0ee0*/  IMAD R11, R2, 0x40, R13 ;  /* 0x00000040020b7824 */ /* 0x001fe200078e020d */
[----:B------:R-:W-:Y:S01]  /*0ef0*/  LOP3.LUT R13, R0, 0xfffffe00, RZ, 0xc0, !PT ;  /* 0xfffffe00000d7812 */ /* 0x000fe200078ec0ff */
[----:B------:R-:W-:Y:S01]  /*0f00*/  IMAD.SHL.U32 R227, R6, 0x40, RZ ;  /* 0x0000004006e37824 */ /* 0x000fe200078e00ff */
[----:B------:R-:W-:Y:S01]  /*0f10*/  SHF.R.S32.HI R0, RZ, 0x1f, R195 ;  /* 0x0000001fff007819 */ /* 0x000fe200000114c3 */
[----:B------:R-:W-:Y:S01]  /*0f20*/  IMAD R10, R5, 0x8, R4 ;  /* 0x00000008050a7824 */ /* 0x000fe200078e0204 */
[CC--:B------:R-:W-:Y:S01]  /*0f30*/  LEA.HI R202, R3.reuse, R198.reuse, RZ, 0x3 ;  /* 0x000000c603ca7211 */ /* 0x0c0fe200078f18ff */
[----:B------:R-:W-:Y:S01]  /*0f40*/  STL [R1+0x84], R11 ;  /* 0x0000840b01007387 */ /* 0x000fe20000100800 */
[----:B------:R-:W-:Y:S01]  /*0f50*/  LEA.HI R3, R3, R198, RZ, 0x6 ;  /* 0x000000c603037211 */ /* 0x000fe200078f30ff */
[----:B-1----:R-:W-:Y:S01]  /*0f60*/  IMAD.SHL.U32 R16, R20, 0x8, RZ ;  /* 0x0000000814107824 */ /* 0x002fe200078e00ff */
[-C--:B------:R-:W-:Y:S01]  /*0f70*/  LEA.HI R4, R0, R195.reuse, RZ, 0x6 ;  /* 0x000000c300047211 */ /* 0x080fe200078f30ff */
[----:B------:R0:W-:Y:S01]  /*0f80*/  STL [R1+0x48], R6 ;  /* 0x0000480601007387 */ /* 0x0001e20000100800 */
[----:B------:R-:W-:Y:S01]  /*0f90*/  LOP3.LUT R227, R227, 0x1c0, RZ, 0xc0, !PT ;  /* 0x000001c0e3e37812 */ /* 0x000fe200078ec0ff */
[----:B------:R-:W-:Y:S01]  /*0fa0*/  VIADD R23, R16, 0x80 ;  /* 0x0000008010177836 */ /* 0x000fe20000000000 */
[----:B------:R-:W-:Y:S01]  /*0fb0*/  LEA.HI R2, R0, R195, RZ, 0x3 ;  /* 0x000000c300027211 */ /* 0x000fe200078f18ff */
[----:B------:R-:W-:Y:S01]  /*0fc0*/  IMAD.SHL.U32 R0, R3, 0x80, RZ ;  /* 0x0000008003007824 */ /* 0x000fe200078e00ff */
[----:B------:R-:W-:Y:S01]  /*0fd0*/  SHF.R.U32.HI R14, RZ, 0x3, R225 ;  /* 0x00000003ff0e7819 */ /* 0x000fe200000116e1 */
[----:B------:R-:W-:Y:S01]  /*0fe0*/  IMAD.SHL.U32 R4, R4, 0x80, RZ ;  /* 0x0000008004047824 */ /* 0x000fe200078e00ff */
[----:B------:R-:W-:Y:S01]  /*0ff0*/  SHF.R.U32.HI R228, RZ, 0x3, R227 ;  /* 0x00000003ffe47819 */ /* 0x000fe200000116e3 */
[----:B------:R-:W-:Y:S01]  /*1000*/  STL [R1+0x34], R13 ;  /* 0x0000340d01007387 */ /* 0x000fe20000100800 */
[--C-:B------:R-:W-:Y:S01]  /*1010*/  LOP3.LUT R3, R227, 0x38, R202.reuse, 0xf8, !PT ;  /* 0x00000038e3037812 */ /* 0x100fe200078ef8ca */
[----:B------:R-:W-:Y:S01]  /*1020*/  VIADD R193, R16, 0xa0 ;  /* 0x000000a010c17836 */ /* 0x000fe20000000000 */
[----:B0-----:R-:W-:Y:S01]  /*1030*/  LOP3.LUT R6, R225, 0x38, R202, 0xf8, !PT ;  /* 0x00000038e1067812 */ /* 0x001fe200078ef8ca */
[----:B------:R-:W-:Y:S01]  /*1040*/  STL [R1+0x58], RZ ;  /* 0x000058ff01007387 */ /* 0x000fe20000100800 */
[----:B------:R-:W-:-:S02]  /*1050*/  LOP3.LUT R5, R227, 0x38, R2, 0xf8, !PT ;  /* 0x00000038e3057812 */ /* 0x000fc400078ef802 */
[----:B------:R-:W-:Y:S02]  /*1060*/  LOP3.LUT R9, R225, 0x38, R2, 0xf8, !PT ;  /* 0x00000038e1097812 */ /* 0x000fe400078ef802 */
[----:B------:R-:W-:Y:S02]  /*1070*/  LOP3.LUT R0, R0, 0xffffe000, RZ, 0xc0, !PT ;  /* 0xffffe00000007812 */ /* 0x000fe400078ec0ff */
[----:B------:R-:W-:Y:S02]  /*1080*/  LOP3.LUT R3, R3, R228, RZ, 0x3c, !PT ;  /* 0x000000e403037212 */ /* 0x000fe400078e3cff */
[----:B------:R-:W-:Y:S02]  /*1090*/  LOP3.LUT R7, R6, R14, RZ, 0x3c, !PT ;  /* 0x0000000e06077212 */ /* 0x000fe400078e3cff */
[----:B------:R-:W-:Y:S02]  /*10a0*/  LOP3.LUT R4, R4, 0xffffe000, RZ, 0xc0, !PT ;  /* 0xffffe00004047812 */ /* 0x000fe400078ec0ff */
[----:B------:R-:W-:-:S02]  /*10b0*/  LOP3.LUT R5, R5, R228, RZ, 0x3c, !PT ;  /* 0x000000e405057212 */ /* 0x000fc400078e3cff */
[----:B------:R-:W-:Y:S02]  /*10c0*/  LOP3.LUT R9, R9, R14, RZ, 0x3c, !PT ;  /* 0x0000000e09097212 */ /* 0x000fe400078e3cff */
[-C--:B------:R-:W-:Y:S02]  /*10d0*/  IADD3 R3, R3, R0.reuse, R229 ;  /* 0x0000000003037210 */ /* 0x080fe40007ffe0e5 */
[----:B------:R-:W-:Y:S02]  /*10e0*/  IADD3 R7, R7, R0, R13 ;  /* 0x0000000007077210 */ /* 0x000fe40007ffe00d */
[-C--:B------:R-:W-:Y:S02]  /*10f0*/  IADD3 R5, R5, R4.reuse, R229 ;  /* 0x0000000405057210 */ /* 0x080fe40007ffe0e5 */
[----:B------:R-:W-:Y:S02]  /*1100*/  IADD3 R9, R9, R4, R13 ;  /* 0x0000000409097210 */ /* 0x000fe40007ffe00d */
[----:B------:R-:W-:-:S02]  /*1110*/  MOV R0, UR5 ;  /* 0x0000000500007c02 */ /* 0x000fc40008000f00 */
[----:B------:R-:W-:Y:S01]  /*1120*/  SHF.R.S32.HI R4, RZ, 0x3, R8 ;  /* 0x00000003ff047819 */ /* 0x000fe20000011408 */
[----:B------:R-:W-:Y:S01]  /*1130*/  IMAD.SHL.U32 R8, R10, 0x8, RZ ;  /* 0x000000080a087824 */ /* 0x000fe200078e00ff */
[----:B------:R-:W-:Y:S01]  /*1140*/  LOP3.LUT R12, R12, 0x7ffffffc, RZ, 0xc0, !PT ;  /* 0x7ffffffc0c0c7812 */ /* 0x000fe200078ec0ff */
[----:B------:R0:W-:Y:S01]  /*1150*/  STL [R1+0x38], R0 ;  /* 0x0000380001007387 */ /* 0x0001e20000100800 */
[----:B------:R-:W-:Y:S02]  /*1160*/  SHF.R.S32.HI R203, RZ, 0x3, R2 ;  /* 0x00000003ffcb7819 */ /* 0x000fe40000011402 */
[----:B------:R-:W-:Y:S01]  /*1170*/  LEA R2, R3, UR4, 0x1 ;  /* 0x0000000403027c11 */ /* 0x000fe2000f8e08ff */
[----:B------:R1:W-:Y:S01]  /*1180*/  STL [R1+0x60], R4 ;  /* 0x0000600401007387 */ /* 0x0003e20000100800 */
[----:B------:R-:W-:Y:S01]  /*1190*/  IMAD.IADD R6, R15, 0x1, -R12 ;  /* 0x000000010f067824 */ /* 0x000fe200078e0a0c */
[----:B------:R-:W-:Y:S02]  /*11a0*/  LEA R3, R5, UR4, 0x1 ;  /* 0x0000000405037c11 */ /* 0x000fe4000f8e08ff */
[----:B------:R-:W-:-:S02]  /*11b0*/  IADD3 R192, R16, 0x60, RZ ;  /* 0x0000006010c07810 */ /* 0x000fc40007ffe0ff */
[----:B0-----:R-:W-:Y:S02]  /*11c0*/  LEA.HI R0, R20, R20, RZ, 0x1 ;  /* 0x0000001414007211 */ /* 0x001fe400078f08ff */
[----:B------:R-:W-:Y:S01]  /*11d0*/  SHF.R.S32.HI R17, RZ, 0x1f, R16 ;  /* 0x0000001fff117819 */ /* 0x000fe20000011410 */
[----:B-1----:R-:W-:Y:S01]  /*11e0*/  IMAD.U32 R4, RZ, RZ, UR4 ;  /* 0x00000004ff047e24 */ /* 0x002fe2000f8e00ff */
[----:B------:R-:W-:Y:S02]  /*11f0*/  LOP3.LUT R0, R0, 0x1ffffffe, RZ, 0xc0, !PT ;  /* 0x1ffffffe00007812 */ /* 0x000fe400078ec0ff */
[----:B------:R-:W-:Y:S02]  /*1200*/  SHF.R.S32.HI R216, RZ, 0x1f, R192 ;  /* 0x0000001fffd87819 */ /* 0x000fe400000114c0 */
[----:B------:R0:W-:Y:S01]  /*1210*/  STL [R1+0x7c], R4 ;  /* 0x00007c0401007387 */ /* 0x0001e20000100800 */
[----:B------:R-:W-:Y:S02]  /*1220*/  IADD3 R0, R20, -R0, RZ ;  /* 0x8000000014007210 */ /* 0x000fe40007ffe0ff */
[----:B------:R-:W-:Y:S01]  /*1230*/  SHF.R.S32.HI R206, RZ, 0x1f, R23 ;  /* 0x0000001fffce7819 */ /* 0x000fe20000011417 */
[----:B------:R-:W-:Y:S01]  /*1240*/  STL [R1+0x88], R8 ;  /* 0x0000880801007387 */ /* 0x000fe20000100800 */
[----:B------:R-:W-:Y:S01]  /*1250*/  SHF.R.S32.HI R205, RZ, 0x1f, R193 ;  /* 0x0000001fffcd7819 */ /* 0x000fe200000114c1 */
[----:B------:R-:W-:Y:S01]  /*1260*/  IMAD R0, R0, 0x8, R11 ;  /* 0x0000000800007824 */ /* 0x000fe200078e020b */
[----:B------:R-:W-:Y:S01]  /*1270*/  SHF.R.S32.HI R202, RZ, 0x3, R202 ;  /* 0x00000003ffca7819 */ /* 0x000fe200000114ca */
[----:B------:R1:W-:Y:S01]  /*1280*/  STL [R1+0x40], R6 ;  /* 0x0000400601007387 */ /* 0x0003e20000100800 */
[----:B0-----:R-:W-:-:S04]  /*1290*/  LOP3.LUT R4, R225, 0x38, R16, 0xf8, !PT ;  /* 0x00000038e1047812 */ /* 0x001fc800078ef810 */
[----:B------:R-:W-:-:S04]  /*12a0*/  LOP3.LUT R4, R13, R4, R14, 0xf6, !PT ;  /* 0x000000040d047212 */ /* 0x000fc800078ef60e */
[----:B-1----:R-:W-:Y:S02]  /*12b0*/  LEA R6, R4, UR4, 0x1 ;  /* 0x0000000404067c11 */ /* 0x002fe4000f8e08ff */
[----:B------:R-:W-:-:S03]  /*12c0*/  LEA R4, R7, UR4, 0x1 ;  /* 0x0000000407047c11 */ /* 0x000fc6000f8e08ff */
[----:B------:R-:W-:Y:S04]  /*12d0*/  STL [R1+0x74], R6 ;  /* 0x0000740601007387 */ /* 0x000fe80000100800 */
[----:B------:R0:W-:Y:S04]  /*12e0*/  STL [R1+0x78], R2 ;  /* 0x0000780201007387 */ /* 0x0001e80000100800 */
[----:B------:R1:W-:Y:S04]  /*12f0*/  STL [R1+0x6c], R4 ;  /* 0x00006c0401007387 */ /* 0x0003e80000100800 */
[----:B------:R1:W-:Y:S01]  /*1300*/  STL [R1+0x70], R3 ;  /* 0x0000700301007387 */ /* 0x0003e20000100800 */
[----:B0-----:R-:W-:-:S03]  /*1310*/  LEA R2, R9, UR4, 0x1 ;  /* 0x0000000409027c11 */ /* 0x001fc6000f8e08ff */
[----:B------:R1:W-:Y:S04]  /*1320*/  STL [R1+0x44], R0 ;  /* 0x0000440001007387 */ /* 0x0003e80000100800 */
[----:B------:R1:W-:Y:S02]  /*1330*/  STL [R1+0x68], R2 ;  /* 0x0000680201007387 */ /* 0x0003e40000100800 */
.L_x_5161:
[----:B------:R-:W-:Y:S01]  /*1340*/  ULDC.64 UR4, c[0x0][0xa28] ;  /* 0x00028a0000047ab9 */ /* 0x000fe20000000a00 */
[----:B012---:R-:W0:Y:S01]  /*1350*/  LDC.64 R4, c[0x0][0xa08] ;  /* 0x00028200ff047b82 */ /* 0x007e220000000a00 */
[----:B------:R-:W-:Y:S01]  /*1360*/  ISETP.NE.U32.AND P0, PT, RZ, UR4, PT ;  /* 0x00000004ff007c0c */ /* 0x000fe2000bf05070 */
[----:B------:R-:W-:Y:S01]  /*1370*/  IMAD.MOV.U32 R0, RZ, RZ, RZ ;  /* 0x000000ffff007224 */ /* 0x000fe200078e00ff */
[----:B------:R-:W-:Y:S01]  /*1380*/  ULDC.64 UR6, c[0x0][0xa20] ;  /* 0x0002880000067ab9 */ /* 0x000fe20000000a00 */
[----:B------:R-:W-:Y:S01]  /*1390*/  IMAD.MOV.U32 R26, RZ, RZ, RZ ;  /* 0x000000ffff1a7224 */ /* 0x000fe200078e00ff */
[----:B------:R-:W-:Y:S01]  /*13a0*/  ISETP.NE.AND.EX P0, PT, RZ, UR5, PT, P0 ;  /* 0x00000005ff007c0c */ /* 0x000fe2000bf05300 */
[----:B------:R-:W-:Y:S02]  /*13b0*/  ULDC.64 UR4, c[0x0][0xa18] ;  /* 0x0002860000047ab9 */ /* 0x000fe40000000a00 */
[----:B------:R-:W-:-:S04]  /*13c0*/  ISETP.NE.U32.AND P1, PT, RZ, UR4, PT ;  /* 0x00000004ff007c0c */ /* 0x000fc8000bf25070 */
[----:B------:R-:W-:Y:S01]  /*13d0*/  ISETP.NE.AND.EX P1, PT, RZ, UR5, PT, P1 ;  /* 0x00000005ff007c0c */ /* 0x000fe2000bf25310 */
[----:B------:R-:W-:Y:S02]  /*13e0*/  ULDC.64 UR4, c[0x0][0xa08] ;  /* 0x0002820000047ab9 */ /* 0x000fe40000000a00 */
[----:B------:R-:W-:-:S03]  /*13f0*/  ISETP.NE.U32.AND P3, PT, RZ, UR4, PT ;  /* 0x00000004ff007c0c */ /* 0x000fc6000bf65070 */
[----:B----4-:R-:W1:Y:S01]  /*1400*/  @P0 LDC.64 R2, c[0x0][0xa28] ;  /* 0x00028a00ff020b82 */ /* 0x010e620000000a00 */
[----:B------:R-:W-:Y:S01]  /*1410*/  ISETP.NE.AND.EX P3, PT, RZ, UR5, PT, P3 ;  /* 0x00000005ff007c0c */ /* 0x000fe2000bf65330 */
[----:B0-----:R-:W-:-:S06]  /*1420*/  IMAD.WIDE R8, R31, 0x4, R4 ;  /* 0x000000041f087825 */ /* 0x001fcc00078e0204 */
[----:B------:R-:W0:Y:S01]  /*1430*/  @P1 LDC.64 R6, c[0x0][0xa18] ;  /* 0x00028600ff061b82 */ /* 0x000e220000000a00 */
[----:B------:R-:W-:Y:S02]  /*1440*/  ULDC UR4, c[0x0][0x288] ;  /* 0x0000a20000047ab9 */ /* 0x000fe40000000800 */
[----:B------:R-:W-:Y:S01]  /*1450*/  MOV R200, UR4 ;  /* 0x0000000400c87c02 */ /* 0x000fe20008000f00 */
[----:B------:R2:W-:Y:S01]  /*1460*/  STL [R1+0x50], R30 ;  /* 0x0000501e01007387 */ /* 0x0005e20000100800 */
[----:B------:R-:W-:-:S03]  /*1470*/  ULDC.64 UR4, c[0x0][0x418] ;  /* 0x0001060000047ab9 */ /* 0x000fc60000000a00 */
[----:B------:R2:W5:Y:S01]  /*1480*/  @P3 LDG.E R26, desc[UR60][R8.64] ;  /* 0x0000003c081a3981 */ /* 0x000562000c1e1900 */
        /* <DEDUP_REMOVED lines=14> */
[----:B--23--:R-:W-:Y:S08]  /*1570*/  @P1 BRA `(.L_x_4862) ;  /* 0x0000000000241947 */ /* 0x00cff00003800000 */
        /* <DEDUP_REMOVED lines=9> */
.L_x_4862:
[----:B------:R-:W-:Y:S02]  /*1610*/  IMAD.U32 R24, RZ, RZ, UR5 ;  /* 0x00000005ff187e24 */ /* 0x000fe4000f8e00ff */
[----:B------:R-:W-:Y:S01]  /*1620*/  IMAD.U32 R25, RZ, RZ, UR4 ;  /* 0x00000004ff197e24 */ /* 0x000fe2000f8e00ff */
[----:B------:R-:W-:Y:S06]  /*1630*/  @!P2 BRA `(.L_x_4863) ;  /* 0x000000000010a947 */ /* 0x000fec0003800000 */
[----:B------:R-:W0:Y:S02]  /*1640*/  LDC.64 R2, c[0x0][0xa20] ;  /* 0x00028800ff027b82 */ /* 0x000e240000000a00 */
[----:B0-----:R-:W-:-:S05]  /*1650*/  IMAD.WIDE R2, R31, 0x4, R2 ;  /* 0x000000041f027825 */ /* 0x001fca00078e0202 */
[----:B------:R0:W5:Y:S01]  /*1660*/  LDG.E R25, desc[UR60][R2.64] ;  /* 0x0000003c02197981 */ /* 0x000162000c1e1900 */
[----:B------:R-:W-:Y:S05]  /*1670*/  BRA `(.L_x_4864) ;  /* 0x0000000000107947 */ /* 0x000fea0003800000 */
.L_x_4863:
[----:B------:R-:W-:Y:S05]  /*1680*/  @!P3 BRA `(.L_x_4864) ;  /* 0x00000000000cb947 */ /* 0x000fea0003800000 */
[----:B------:R-:W2:Y:S04]  /*1690*/  LDG.E R2, desc[UR60][R8.64] ;  /* 0x0000003c08027981 */ /* 0x000ea8000c1e1900 */
[----:B------:R-:W2:Y:S02]  /*16a0*/  LDG.E R25, desc[UR60][R8.64+0x4] ;  /* 0x0000043c08197981 */ /* 0x000ea4000c1e1900 */
[----:B--2---:R-:W-:-:S07]  /*16b0*/  IMAD.IADD R25, R25, 0x1, -R2 ;  /* 0x0000000119197824 */ /* 0x004fce00078e0a02 */
.L_x_4864:
        /* <DEDUP_REMOVED lines=18> */
[----:B--2---:R-:W-:-:S03]  /*17e0*/  ISETP.GE.AND P2, PT, R11, 0x1, PT ;  /* 0x000000010b00780c */ /* 0x004fc60003f46270 */
[----:B0-----:R-:W-:Y:S01]  /*17f0*/  VIADD R2, R12, 0x7f ;  /* 0x0000007f0c027836 */ /* 0x001fe20000000000 */
[----:B------:R0:W-:Y:S07]  /*1800*/  STL [R1+0x30], R12 ;  /* 0x0000300c01007387 */ /* 0x0001ee0000100800 */
[----:B------:R-:W1:Y:S08]  /*1810*/  @P1 LDC R9, c[0x0][0x44c] ;  /* 0x00011300ff091b82 */ /* 0x000e700000000800 */
[----:B------:R-:W2:Y:S01]  /*1820*/  @P1 LDC R8, c[0x0][0x450] ;  /* 0x00011400ff081b82 */ /* 0x000ea20000000800 */
[----:B-1----:R-:W-:-:S05]  /*1830*/  @P1 IMAD.HI.U32 R3, R2, R9, RZ ;  /* 0x0000000902031227 */ /* 0x002fca00078e00ff */
[----:B--2---:R-:W-:Y:S02]  /*1840*/  @P1 SHF.R.U32.HI R2, RZ, R8, R3 ;  /* 0x00000008ff021219 */ /* 0x004fe40000011603 */
[----:B----4-:R-:W-:Y:S01]  /*1850*/  @P0 IADD3 R24, -R6, R7, RZ ;  /* 0x0000000706180210 */ /* 0x010fe20007ffe1ff */
[----:B------:R-:W-:-:S04]  /*1860*/  IMAD.IADD R6, R25, 0x1, -R0 ;  /* 0x0000000119067824 */ /* 0x000fc800078e0a00 */
[----:B------:R-:W-:-:S04]  /*1870*/  IMAD.IADD R201, R6, 0x1, R24 ;  /* 0x0000000106c97824 */ /* 0x000fc800078e0218 */
[C---:B------:R-:W-:Y:S01]  /*1880*/  VIADD R0, R201.reuse, 0x5f ;  /* 0x0000005fc9007836 */ /* 0x040fe20000000000 */
[----:B---3--:R-:W-:-:S03]  /*1890*/  IADD3 R5, R201, 0x1, -R200 ;  /* 0x00000001c9057810 */ /* 0x008fc60007ffe8c8 */
[----:B------:R-:W-:Y:S01]  /*18a0*/  IMAD.HI R0, R0, 0x2aaaaaab, RZ ;  /* 0x2aaaaaab00007827 */ /* 0x000fe200078e02ff */
[----:B------:R-:W-:-:S04]  /*18b0*/  IADD3 R7, R5, R2, RZ ;  /* 0x0000000205077210 */ /* 0x000fc80007ffe0ff */
[----:B------:R-:W-:-:S04]  /*18c0*/  SHF.R.U32.HI R3, RZ, 0x1f, R0 ;  /* 0x0000001fff037819 */ /* 0x000fc80000011600 */
[----:B------:R-:W-:Y:S01]  /*18d0*/  LEA.HI.SX32 R138, R0, R3, 0x1c ;  /* 0x00000003008a7211 */ /* 0x000fe200078fe2ff */
[----:B------:R-:W-:Y:S01]  /*18e0*/  IMAD.IADD R0, R7, 0x1, R10 ;  /* 0x0000000107007824 */ /* 0x000fe200078e020a */
[----:B0-----:R-:W-:Y:S06]  /*18f0*/  @!P2 BRA `(.L_x_4865) ;  /* 0x000000000048a947 */ /* 0x001fec0003800000 */
        /* <DEDUP_REMOVED lines=11> */
.L_x_4867:
[----:B------:R-:W-:-:S13]  /*19b0*/  ISETP.NE.AND P0, PT, R11, 0x1, PT ;  /* 0x000000010b00780c */ /* 0x000fda0003f05270 */
[----:B------:R-:W0:Y:S02]  /*19c0*/  @P0 LDC.64 R4, c[0x0][0x9e8] ;  /* 0x00027a00ff040b82 */ /* 0x000e240000000a00 */
[----:B0-----:R-:W-:-:S05]  /*19d0*/  @P0 IMAD.HI.U32 R4, R2, R4, RZ ;  /* 0x0000000402040227 */ /* 0x001fca00078e00ff */
[----:B------:R-:W-:-:S07]  /*19e0*/  @P0 SHF.R.U32.HI R2, RZ, R5, R4 ;  /* 0x00000005ff020219 */ /* 0x000fce0000011604 */
.L_x_4868:
[----:B------:R-:W-:Y:S05]  /*19f0*/  BSYNC B0 ;  /* 0x0000000000007941 */ /* 0x000fea0003800000 */
.L_x_4866:
[----:B------:R-:W-:-:S05]  /*1a00*/  IMAD R3, R2, R11, R11 ;  /* 0x0000000b02037224 */ /* 0x000fca00078e020b */
[----:B------:R-:W-:-:S07]  /*1a10*/  VIMNMX R0, R0, R3, PT ;  /* 0x0000000300007248 */ /* 0x000fce0003fe0100 */
.L_x_4865:
[----:B------:R-:W0:Y:S01]  /*1a20*/  @P1 LDC R3, c[0x0][0x44c] ;  /* 0x00011300ff031b82 */ /* 0x000e220000000800 */
[----:B------:R-:W-:Y:S01]  /*1a30*/  IMAD.MOV.U32 R2, RZ, RZ, R12 ;  /* 0x000000ffff027224 */ /* 0x000fe200078e000c */
[----:B------:R-:W-:Y:S01]  /*1a40*/  ULDC UR4, c[0x0][0x9dc] ;  /* 0x0002770000047ab9 */ /* 0x000fe20000000800 */
[----:B------:R-:W-:-:S05]  /*1a50*/  IMAD.IADD R139, R201, 0x1, -R200 ;  /* 0x00000001c98b7824 */ /* 0x000fca00078e0ac8 */
[----:B------:R-:W1:Y:S01]  /*1a60*/  @P1 LDC R4, c[0x0][0x450] ;  /* 0x00011400ff041b82 */ /* 0x000e620000000800 */
[----:B0-----:R-:W-:-:S05]  /*1a70*/  @P1 IMAD.HI.U32 R3, R12, R3, RZ ;  /* 0x000000030c031227 */ /* 0x001fca00078e00ff */
[----:B-1----:R-:W-:-:S04]  /*1a80*/  @P1 SHF.R.U32.HI R2, RZ, R4, R3 ;  /* 0x00000004ff021219 */ /* 0x002fc80000011603 */
[----:B------:R-:W-:-:S05]  /*1a90*/  IADD3 R2, R139, R2, RZ ;  /* 0x000000028b027210 */ /* 0x000fca0007ffe0ff */
        /* <DEDUP_REMOVED lines=12> */
.L_x_4871:
[----:B------:R-:W-:-:S13]  /*1b60*/  ISETP.NE.AND P0, PT, R11, 0x1, PT ;  /* 0x000000010b00780c */ /* 0x000fda0003f05270 */
[----:B------:R-:W0:Y:S02]  /*1b70*/  @P0 LDC.64 R4, c[0x0][0x9e8] ;  /* 0x00027a00ff040b82 */ /* 0x000e240000000a00 */
[----:B0-----:R-:W-:-:S05]  /*1b80*/  @P0 IMAD.HI.U32 R4, R2, R4, RZ ;  /* 0x0000000402040227 */ /* 0x001fca00078e00ff */
[----:B------:R-:W-:-:S07]  /*1b90*/  @P0 SHF.R.U32.HI R2, RZ, R5, R4 ;  /* 0x00000005ff020219 */ /* 0x000fce0000011604 */
.L_x_4872:
[----:B------:R-:W-:Y:S05]  /*1ba0*/  BSYNC B0 ;  /* 0x0000000000007941 */ /* 0x000fea0003800000 */
.L_x_4870:
[----:B------:R-:W-:-:S05]  /*1bb0*/  IMAD R2, R2, R11, RZ ;  /* 0x0000000b02027224 */ /* 0x000fca00078e02ff */
[----:B------:R-:W-:-:S07]  /*1bc0*/  VIMNMX R3, R3, R2, !PT ;  /* 0x0000000203037248 */ /* 0x000fce0007fe0100 */
.L_x_4869:
[----:B------:R-:W-:Y:S01]  /*1bd0*/  VIADD R0, R0, 0x5f ;  /* 0x0000005f00007836 */ /* 0x000fe20000000000 */
[----:B------:R-:W-:Y:S01]  /*1be0*/  PLOP3.LUT P2, PT, PT, PT, PT, 0x80, 0x0 ;  /* 0x000000000000781c */ /* 0x000fe20003f4f070 */
[----:B------:R-:W-:-:S04]  /*1bf0*/  IMAD.HI R2, R3, 0x2aaaaaab, RZ ;  /* 0x2aaaaaab03027827 */ /* 0x000fc800078e02ff */
[----:B------:R-:W-:Y:S01]  /*1c00*/  IMAD.HI R0, R0, 0x2aaaaaab, RZ ;  /* 0x2aaaaaab00007827 */ /* 0x000fe200078e02ff */
[----:B------:R-:W-:-:S04]  /*1c10*/  SHF.R.U32.HI R5, RZ, 0x1f, R2 ;  /* 0x0000001fff057819 */ /* 0x000fc80000011602 */
[----:B------:R-:W-:Y:S02]  /*1c20*/  SHF.R.U32.HI R3, RZ, 0x1f, R0 ;  /* 0x0000001fff037819 */ /* 0x000fe40000011600 */
[----:B------:R-:W-:Y:S02]  /*1c30*/  LEA.HI.SX32 R5, R2, R5, 0x1c ;  /* 0x0000000502057211 */ /* 0x000fe400078fe2ff */
[----:B------:R-:W-:Y:S02]  /*1c40*/  LEA.HI.SX32 R3, R0, R3, 0x1c ;  /* 0x0000000300037211 */ /* 0x000fe400078fe2ff */
[----:B------:R-:W-:Y:S02]  /*1c50*/  VIMNMX R5, RZ, R5, !PT ;  /* 0x00000005ff057248 */ /* 0x000fe40007fe0100 */
[----:B------:R-:W-:-:S03]  /*1c60*/  VIMNMX R3, R138, R3, PT ;  /* 0x000000038a037248 */ /* 0x000fc60003fe0100 */
[--C-:B------:R-:W-:Y:S02]  /*1c70*/  IMAD R5, R5, 0x60, -R6.reuse ;  /* 0x0000006005057824 */ /* 0x100fe400078e0a06 */
[----:B------:R-:W-:-:S03]  /*1c80*/  IMAD R3, R3, 0x60, -R6 ;  /* 0x0000006003037824 */ /* 0x000fc600078e0a06 */
[----:B------:R-:W-:Y:S02]  /*1c90*/  VIMNMX R5, RZ, R5, !PT ;  /* 0x00000005ff057248 */ /* 0x000fe40007fe0100 */
[----:B------:R-:W-:-:S03]  /*1ca0*/  VIMNMX R0, R3, R24, PT ;  /* 0x0000001803007248 */ /* 0x000fc60003fe0100 */
[----:B------:R-:W-:Y:S01]  /*1cb0*/  IMAD.WIDE.U32 R2, R5, -0x55555555, RZ ;  /* 0xaaaaaaab05027825 */ /* 0x000fe200078e00ff */
[----:B------:R-:W-:-:S04]  /*1cc0*/  ISETP.GT.AND P0, PT, R0, R5, PT ;  /* 0x000000050000720c */ /* 0x000fc80003f04270 */
[----:B------:R-:W-:-:S05]  /*1cd0*/  SHF.R.U32.HI R123, RZ, 0x6, R3 ;  /* 0x00000006ff7b7819 */ /* 0x000fca0000011603 */
[----:B------:R-:W-:-:S04]  /*1ce0*/  IMAD.MOV.U32 R2, RZ, RZ, R123 ;  /* 0x000000ffff027224 */ /* 0x000fc800078e007b */
[----:B------:R-:W-:-:S04]  /*1cf0*/  @P0 VIADD R0, R0, 0x5f ;  /* 0x0000005f00000836 */ /* 0x000fc80000000000 */
[----:B------:R-:W-:-:S05]  /*1d00*/  @P0 IMAD.HI R0, R0, 0x2aaaaaab, RZ ;  /* 0x2aaaaaab00000827 */ /* 0x000fca00078e02ff */
[----:B------:R-:W-:-:S04]  /*1d10*/  @P0 SHF.R.U32.HI R3, RZ, 0x1f, R0 ;  /* 0x0000001fff030819 */ /* 0x000fc80000011600 */
[----:B------:R-:W-:-:S04]  /*1d20*/  @P0 LEA.HI.SX32 R2, R0, R3, 0x1c ;  /* 0x0000000300020211 */ /* 0x000fc800078fe2ff */
        /* <DEDUP_REMOVED lines=22> */
.L_x_4875:
[----:B------:R-:W-:Y:S05]  /*1e90*/  BSYNC B6 ;  /* 0x0000000000067941 */ /* 0x000fea0003800000 */
.L_x_4874:
        /* <DEDUP_REMOVED lines=14> */
[----:B------:R-:W-:Y:S01]  /*1f80*/  MOV R13, RZ ;  /* 0x000000ff000d7202 */ /* 0x000fe20000000f00 */
[----:B------:R-:W-:-:S02]  /*1f90*/  IMAD.U32 R11, RZ, RZ, UR7 ;  /* 0x00000007ff0b7e24 */ /* 0x000fc4000f8e00ff */
[----:B------:R-:W-:Y:S02]  /*1fa0*/  IMAD.MOV.U32 R8, RZ, RZ, 0x70 ;  /* 0x00000070ff087424 */ /* 0x000fe400078e00ff */
[----:B0-----:R-:W-:-:S07]  /*1fb0*/  IMAD.MOV.U32 R12, RZ, RZ, 0x1 ;  /* 0x00000001ff0c7424 */ /* 0x001fce00078e00ff */
[----:B------:R-:W-:-:S07]  /*1fc0*/  LEPC R20, `(.L_x_4877) ;  /* 0x000000001014794e */ /* 0x000fce0000000000 */
[----:B-1---5:R-:W-:Y:S05]  /*1fd0*/  CALL.ABS.NOINC R14 ;  /* 0x000000000e007343 */ /* 0x022fea0003c00000 */
.L_x_4877:
[----:B------:R-:W-:Y:S05]  /*1fe0*/  BSYNC B6 ;  /* 0x0000000000067941 */ /* 0x000fea0003800000 */
.L_x_4876:
[----:B------:R-:W-:Y:S01]  /*1ff0*/  ULDC.64 UR4, c[0x0][0x9f8] ;  /* 0x00027e0000047ab9 */ /* 0x000fe20000000a00 */
[----:B------:R-:W2:Y:S01]  /*2000*/  LDL R29, [R1+0x34] ;  /* 0x00003400011d7983 */ /* 0x000ea20000100800 */
[----:B------:R-:W-:-:S03]  /*2010*/  ISETP.NE.U32.AND P0, PT, RZ, UR4, PT ;  /* 0x00000004ff007c0c */ /* 0x000fc6000bf05070 */
[----:B------:R-:W3:Y:S01]  /*2020*/  LDL R27, [R1+0x48] ;  /* 0x00004800011b7983 */ /* 0x000ee20000100800 */
[----:B------:R-:W-:Y:S01]  /*2030*/  ISETP.NE.AND.EX P0, PT, RZ, UR5, PT, P0 ;  /* 0x00000005ff007c0c */ /* 0x000fe2000bf05300 */
[----:B------:R-:W-:Y:S01]  /*2040*/  IMAD.MOV.U32 R0, RZ, RZ, R31 ;  /* 0x000000ffff007224 */ /* 0x000fe200078e001f */
[----:B------:R-:W0:Y:S01]  /*2050*/  LDC.64 R94, c[0x0][0x3f8] ;  /* 0x0000fe00ff5e7b82 */ /* 0x000e220000000a00 */
[----:B------:R-:W4:Y:S01]  /*2060*/  LDL R21, [R1+0x5c] ;  /* 0x00005c0001157983 */ /* 0x000f220000100800 */
[----:B------:R-:W-:-:S06]  /*2070*/  ULDC UR4, c[0x0][0x2f4] ;  /* 0x0000bd0000047ab9 */ /* 0x000fcc0000000800 */
[----:B------:R-:W1:Y:S08]  /*2080*/  LDC R15, c[0x0][0x3f4] ;  /* 0x0000fd00ff0f7b82 */ /* 0x000e700000000800 */
[----:B------:R-:W0:Y:S08]  /*2090*/  @P0 LDC.64 R4, c[0x0][0x9f8] ;  /* 0x00027e00ff040b82 */ /* 0x000e300000000a00 */
[----:B------:R-:W1:Y:S01]  /*20a0*/  LDC.64 R88, c[0x0][0x408] ;  /* 0x00010200ff587b82 */ /* 0x000e620000000a00 */
[----:B0-----:R-:W-:-:S05]  /*20b0*/  @P0 IMAD.WIDE R4, R31, 0x4, R4 ;  /* 0x000000041f040825 */ /* 0x001fca00078e0204 */
[----:B------:R0:W4:Y:S01]  /*20c0*/  @P0 LDG.E R0, desc[UR60][R4.64] ;  /* 0x0000003c04000981 */ /* 0x000122000c1e1900 */
[----:B------:R-:W-:Y:S01]  /*20d0*/  ISETP.GE.AND P1, PT, R198, UR4, PT ;  /* 0x00000004c6007c0c */ /* 0x000fe2000bf26270 */
[--C-:B------:R-:W-:Y:S01]  /*20e0*/  IMAD.WIDE.U32 R96, R218, R94, R16.reuse ;  /* 0x0000005eda607225 */ /* 0x100fe200078e0010 */
[----:B------:R-:W-:Y:S01]  /*20f0*/  ISETP.GE.AND P0, PT, R16, UR4, PT ;  /* 0x0000000410007c0c */ /* 0x000fe2000bf06270 */
[----:B------:R-:W0:Y:S01]  /*2100*/  S2R R140, SR_TID.X ;  /* 0x00000000008c7919 */ /* 0x000e220000002100 */
[----:B------:R-:W-:Y:S01]  /*2110*/  SEL R6, RZ, 0xffffffff, P1 ;  /* 0xffffffffff067807 */ /* 0x000fe20000800000 */
[----:B-1----:R-:W-:Y:S01]  /*2120*/  IMAD.WIDE.U32 R90, R218, R88, R16 ;  /* 0x00000058da5a7225 */ /* 0x002fe200078e0010 */
[----:B------:R-:W-:Y:S02]  /*2130*/  SEL R3, RZ, 0x1, P0 ;  /* 0x00000001ff037807 */ /* 0x000fe40000000000 */
[----:B------:R-:W-:Y:S01]  /*2140*/  SHF.R.S32.HI R7, RZ, 0x1f, R218 ;  /* 0x0000001fff077819 */ /* 0x000fe200000114da */
[----:B------:R-:W-:Y:S01]  /*2150*/  IMAD.SHL.U32 R6, R6, 0x2, RZ ;  /* 0x0000000206067824 */ /* 0x000fe200078e00ff */
[----:B------:R-:W-:Y:S01]  /*2160*/  ISETP.GE.AND P0, PT, R195, UR4, PT ;  /* 0x00000004c3007c0c */ /* 0x000fe2000bf06270 */
[----:B------:R-:W-:Y:S01]  /*2170*/  IMAD.SHL.U32 R104, R94, 0x40, RZ ;  /* 0x000000405e687824 */ /* 0x000fe200078e00ff */
[----:B------:R-:W-:Y:S01]  /*2180*/  ISETP.GE.AND P1, PT, R192, UR4, PT ;  /* 0x00000004c0007c0c */ /* 0x000fe2000bf26270 */
[----:B------:R-:W-:Y:S01]  /*2190*/  IMAD.IADD R125, R26, 0x1, R25 ;  /* 0x000000011a7d7824 */ /* 0x000fe200078e0219 */
[----:B------:R-:W-:Y:S01]  /*21a0*/  LOP3.LUT R3, R6, 0x2, R3, 0xe2, !PT ;  /* 0x0000000206037812 */ /* 0x000fe200078ee203 */
[C---:B------:R-:W-:Y:S01]  /*21b0*/  IMAD R6, R7.reuse, R94, RZ ;  /* 0x0000005e07067224 */ /* 0x040fe200078e02ff */
[----:B------:R-:W-:Y:S01]  /*21c0*/  SHF.R.S32.HI R197, RZ, 0x1f, R196 ;  /* 0x0000001fffc57819 */ /* 0x000fe200000114c4 */
[----:B------:R-:W-:Y:S01]  /*21d0*/  IMAD R7, R7, R88, RZ ;  /* 0x0000005807077224 */ /* 0x000fe200078e02ff */
[----:B0-----:R-:W-:Y:S01]  /*21e0*/  SEL R4, RZ, 0x4, P0 ;  /* 0x00000004ff047807 */ /* 0x001fe20000000000 */
        /* <DEDUP_REMOVED lines=8> */
[-C--:B------:R-:W-:Y:S01]  /*2270*/  ISETP.GE.AND P0, PT, R16, R15.reuse, PT ;  /* 0x0000000f1000720c */ /* 0x080fe20003f06270 */
[----:B------:R-:W-:Y:S01]  /*2280*/  IMAD.WIDE.U32 R92, R218, R88, R196 ;  /* 0x00000058da5c7225 */ /* 0x000fe200078e00c4 */
[----:B------:R-:W-:Y:S02]  /*2290*/  LOP3.LUT R9, R3, R4, RZ, 0xfc, !PT ;  /* 0x0000000403097212 */ /* 0x000fe400078efcff */
[----:B------:R-:W-:Y:S01]  /*22a0*/  ISETP.GE.AND P1, PT, R198, R15, PT ;  /* 0x0000000fc600720c */ /* 0x000fe20003f26270 */
[----:B------:R-:W-:Y:S01]  /*22b0*/  IMAD R7, R218, R89, R7 ;  /* 0x00000059da077224 */ /* 0x000fe200078e0207 */
[----:B------:R-:W-:Y:S01]  /*22c0*/  ISETP.GE.AND P3, PT, R195, R15, PT ;  /* 0x0000000fc300720c */ /* 0x000fe20003f66270 */
[----:B-----5:R-:W-:Y:S01]  /*22d0*/  IMAD.WIDE.U32 R98, R137, R94, R98 ;  /* 0x0000005e89627225 */ /* 0x020fe200078e0062 */
[----:B------:R-:W-:-:S02]  /*22e0*/  SEL R3, R15, RZ, P0 ;  /* 0x000000ff0f037207 */ /* 0x000fc40000000000 */
[----:B------:R-:W-:Y:S01]  /*22f0*/  SEL R5, R15, RZ, P1 ;  /* 0x000000ff0f057207 */ /* 0x000fe20000800000 */
[----:B------:R-:W-:Y:S01]  /*2300*/  IMAD.IADD R91, R7, 0x1, R91 ;  /* 0x00000001075b7824 */ /* 0x000fe200078e025b */
[----:B------:R-:W-:Y:S01]  /*2310*/  SEL R4, R15, RZ, P3 ;  /* 0x000000ff0f047207 */ /* 0x000fe20001800000 */
[----:B------:R-:W-:Y:S01]  /*2320*/  IMAD.IADD R3, R16, 0x1, R3 ;  /* 0x0000000110037824 */ /* 0x000fe200078e0203 */
[----:B------:R-:W-:Y:S01]  /*2330*/  IADD3 R93, R93, R7, RZ ;  /* 0x000000075d5d7210 */ /* 0x000fe20007ffe0ff */
[----:B------:R-:W-:Y:S01]  /*2340*/  IMAD.IADD R5, R198, 0x1, R5 ;  /* 0x00000001c6057824 */ /* 0x000fe200078e0205 */
[----:B------:R-:W-:Y:S01]  /*2350*/  LOP3.LUT R22, R22, 0xfffffffe, RZ, 0xc0, !PT ;  /* 0xfffffffe16167812 */ /* 0x000fe200078ec0ff */
[----:B------:R-:W-:Y:S01]  /*2360*/  IMAD.IADD R11, R195, 0x1, R4 ;  /* 0x00000001c30b7824 */ /* 0x000fe200078e0204 */
[----:B------:R-:W-:Y:S01]  /*2370*/  SHF.R.S32.HI R4, RZ, 0x1f, R3 ;  /* 0x0000001fff047819 */ /* 0x000fe20000011403 */
[----:B------:R-:W-:Y:S01]  /*2380*/  IMAD.WIDE.U32 R96, R137, R94, R96 ;  /* 0x0000005e89607225 */ /* 0x000fe200078e0060 */
[----:B------:R-:W-:-:S02]  /*2390*/  SHF.R.S32.HI R8, RZ, 0x1f, R5 ;  /* 0x0000001fff087819 */ /* 0x000fc40000011405 */
[CC--:B------:R-:W-:Y:S01]  /*23a0*/  LEA.HI R6, R4.reuse, R3.reuse, RZ, 0x3 ;  /* 0x0000000304067211 */ /* 0x0c0fe200078f18ff */
[----:B------:R-:W-:Y:S01]  /*23b0*/  IMAD R127, R89, 0x60, RZ ;  /* 0x00000060597f7824 */ /* 0x000fe200078e02ff */
[----:B------:R-:W-:Y:S01]  /*23c0*/  LEA.HI R3, R4, R3, RZ, 0x6 ;  /* 0x0000000304037211 */ /* 0x000fe200078f30ff */
[CC--:B------:R-:W-:Y:S01]  /*23d0*/  IMAD.WIDE.U32 R92, R137.reuse, R88.reuse, R92 ;  /* 0x00000058895c7225 */ /* 0x0c0fe200078e005c */
[CC--:B------:R-:W-:Y:S02]  /*23e0*/  LEA.HI R7, R8.reuse, R5.reuse, RZ, 0x6 ;  /* 0x0000000508077211 */ /* 0x0c0fe400078f30ff */
[----:B------:R-:W-:Y:S01]  /*23f0*/  LEA.HI R10, R8, R5, RZ, 0x3 ;  /* 0x00000005080a7211 */ /* 0x000fe200078f18ff */
[----:B------:R-:W-:Y:S01]  /*2400*/  IMAD.WIDE.U32 R90, R137, R88, R90 ;  /* 0x00000058895a7225 */ /* 0x000fe200078e005a */
[----:B------:R-:W-:Y:S02]  /*2410*/  SHF.R.S32.HI R4, RZ, 0x6, R3 ;  /* 0x00000006ff047819 */ /* 0x000fe40000011403 */
[----:B------:R-:W-:Y:S01]  /*2420*/  SHF.R.S32.HI R8, RZ, 0x6, R7 ;  /* 0x00000006ff087819 */ /* 0x000fe20000011407 */
[----:B------:R-:W-:Y:S01]  /*2430*/  IMAD.SHL.U32 R122, R15, 0x2, RZ ;  /* 0x000000020f7a7824 */ /* 0x000fe200078e00ff */
[----:B------:R-:W-:Y:S01]  /*2440*/  LOP3.LUT R5, R227, 0x38, R10, 0xf8, !PT ;  /* 0x00000038e3057812 */ /* 0x000fe200078ef80a */
[----:B------:R-:W-:Y:S01]  /*2450*/  IMAD R136, R4, 0x1800, R229 ;  /* 0x0000180004887824 */ /* 0x000fe200078e02e5 */
[----:B------:R-:W-:Y:S01]  /*2460*/  SHF.R.S32.HI R14, RZ, 0x1f, R11 ;  /* 0x0000001fff0e7819 */ /* 0x000fe2000001140b */
[----:B------:R-:W-:Y:S01]  /*2470*/  IMAD R135, R8, 0x1800, R229 ;  /* 0x0000180008877824 */ /* 0x000fe200078e02e5 */
[----:B------:R-:W-:-:S02]  /*2480*/  LOP3.LUT R7, R225, 0x38, R6, 0xf8, !PT ;  /* 0x00000038e1077812 */ /* 0x000fc400078ef806 */
[CC--:B------:R-:W-:Y:S02]  /*2490*/  LEA.HI R20, R14.reuse, R11.reuse, RZ, 0x3 ;  /* 0x0000000b0e147211 */ /* 0x0c0fe400078f18ff */
[----:B------:R-:W-:Y:S02]  /*24a0*/  LEA.HI R11, R14, R11, RZ, 0x6 ;  /* 0x0000000b0e0b7211 */ /* 0x000fe400078f30ff */
[----:B------:R-:W-:Y:S02]  /*24b0*/  SHF.R.U32.HI R28, RZ, 0x3, R225 ;  /* 0x00000003ff1c7819 */ /* 0x000fe400000116e1 */
[----:B------:R-:W-:Y:S02]  /*24c0*/  @P3 LOP3.LUT R22, R22, 0x1, RZ, 0xfc, !PT ;  /* 0x0000000116163812 */ /* 0x000fe400078efcff */
[----:B------:R-:W-:Y:S02]  /*24d0*/  LOP3.LUT R3, R227, 0x38, R6, 0xf8, !PT ;  /* 0x00000038e3037812 */ /* 0x000fe400078ef806 */
[----:B------:R-:W-:-:S02]  /*24e0*/  LOP3.LUT R12, R7, R28, RZ, 0x3c, !PT ;  /* 0x0000001c070c7212 */ /* 0x000fc400078e3cff */
[----:B------:R-:W-:Y:S02]  /*24f0*/  SHF.R.S32.HI R13, RZ, 0x1f, R137 ;  /* 0x0000001fff0d7819 */ /* 0x000fe40000011489 */
[--C-:B------:R-:W-:Y:S02]  /*2500*/  LOP3.LUT R7, R225, 0x38, R20.reuse, 0xf8, !PT ;  /* 0x00000038e1077812 */ /* 0x100fe400078ef814 */
[----:B------:R-:W-:Y:S02]  /*2510*/  LOP3.LUT R22, R22, 0xfffffffb, RZ, 0xc0, !PT ;  /* 0xfffffffb16167812 */ /* 0x000fe400078ec0ff */
[----:B------:R-:W-:Y:S02]  /*2520*/  LOP3.LUT R3, R3, R228, RZ, 0x3c, !PT ;  /* 0x000000e403037212 */ /* 0x000fe400078e3cff */
[----:B------:R-:W-:Y:S02]  /*2530*/  SHF.L.U64.HI R103, R94, 0x6, R95 ;  /* 0x000000065e677819 */ /* 0x000fe4000001025f */
[----:B------:R-:W-:Y:S01]  /*2540*/  SHF.L.U64.HI R105, R88, 0x6, R89 ;  /* 0x0000000658697819 */ /* 0x000fe20000010259 */
[----:B------:R-:W-:Y:S01]  /*2550*/  IMAD.IADD R136, R136, 0x1, R3 ;  /* 0x0000000188887824 */ /* 0x000fe200078e0203 */
[----:B------:R-:W-:-:S02]  /*2560*/  LOP3.LUT R3, R227, 0x38, R20, 0xf8, !PT ;  /* 0x00000038e3037812 */ /* 0x000fc400078ef814 */
[----:B------:R-:W-:Y:S02]  /*2570*/  SHF.L.U32 R106, R88, 0x6, RZ ;  /* 0x00000006586a7819 */ /* 0x000fe400000006ff */
[-C--:B------:R-:W-:Y:S02]  /*2580*/  LOP3.LUT R3, R3, R228.reuse, RZ, 0x3c, !PT ;  /* 0x000000e403037212 */ /* 0x080fe400078e3cff */
[----:B------:R-:W-:Y:S02]  /*2590*/  SHF.R.S32.HI R113, RZ, 0x3, R6 ;  /* 0x00000003ff717819 */ /* 0x000fe40000011406 */
[----:B------:R-:W-:Y:S02]  /*25a0*/  SHF.R.S32.HI R112, RZ, 0x3, R10 ;  /* 0x00000003ff707819 */ /* 0x000fe4000001140a */
[----:B------:R-:W-:Y:S02]  /*25b0*/  SHF.R.S32.HI R111, RZ, 0x3, R20 ;  /* 0x00000003ff6f7819 */ /* 0x000fe40000011414 */
[----:B------:R-:W-:Y:S01]  /*25c0*/  LEA.HI R140, R140, 0x8, RZ, 0x19 ;  /* 0x000000088c8c7811 */ /* 0x000fe200078fc8ff */
[--C-:B--2---:R-:W-:Y:S01]  /*25d0*/  IMAD R133, R4, 0x1800, R29.reuse ;  /* 0x0000180004857824 */ /* 0x104fe200078e021d */
[----:B------:R-:W-:Y:S01]  /*25e0*/  LOP3.LUT R4, R5, R228, RZ, 0x3c, !PT ;  /* 0x000000e405047212 */ /* 0x000fe200078e3cff */
[----:B------:R-:W-:Y:S01]  /*25f0*/  IMAD R131, R8, 0x1800, R29 ;  /* 0x0000180008837824 */ /* 0x000fe200078e021d */
[----:B------:R-:W-:-:S02]  /*2600*/  LOP3.LUT R5, R225, 0x38, R10, 0xf8, !PT ;  /* 0x00000038e1057812 */ /* 0x000fc400078ef80a */
[----:B---3--:R-:W-:Y:S01]  /*2610*/  LOP3.LUT P2, RZ, R27, 0x4, RZ, 0xc0, !PT ;  /* 0x000000041bff7812 */ /* 0x008fe2000784c0ff */
[----:B------:R-:W-:Y:S01]  /*2620*/  IMAD.IADD R135, R135, 0x1, R4 ;  /* 0x0000000187877824 */ /* 0x000fe200078e0204 */
[----:B------:R-:W-:Y:S01]  /*2630*/  SHF.R.S32.HI R4, RZ, 0x6, R11 ;  /* 0x00000006ff047819 */ /* 0x000fe2000001140b */
[----:B----4-:R-:W-:Y:S01]  /*2640*/  IMAD R110, R21, 0x40, R218 ;  /* 0x00000040156e7824 */ /* 0x010fe200078e02da */
[----:B------:R-:W-:Y:S02]  /*2650*/  LOP3.LUT R8, R5, R28, RZ, 0x3c, !PT ;  /* 0x0000001c05087212 */ /* 0x000fe400078e3cff */
[----:B------:R-:W-:Y:S01]  /*2660*/  LOP3.LUT R5, R227, 0x18, R16, 0xf8, !PT ;  /* 0x00000018e3057812 */ /* 0x000fe200078ef810 */
[C---:B------:R-:W-:Y:S01]  /*2670*/  IMAD R132, R4.reuse, 0x1800, R229 ;  /* 0x0000180004847824 */ /* 0x040fe200078e02e5 */
[----:B------:R-:W-:Y:S01]  /*2680*/  IADD3 R133, R133, R12, RZ ;  /* 0x0000000c85857210 */ /* 0x000fe20007ffe0ff */
[----:B------:R-:W-:Y:S01]  /*2690*/  IMAD R129, R4, 0x1800, R29 ;  /* 0x0000180004817824 */ /* 0x000fe200078e021d */
[----:B------:R-:W-:Y:S01]  /*26a0*/  LOP3.LUT R4, R7, R28, RZ, 0x3c, !PT ;  /* 0x0000001c07047212 */ /* 0x000fe200078e3cff */
[----:B------:R-:W-:Y:S01]  /*26b0*/  IMAD.IADD R131, R131, 0x1, R8 ;  /* 0x0000000183837824 */ /* 0x000fe200078e0208 */
[----:B------:R-:W-:Y:S01]  /*26c0*/  LOP3.LUT R128, R5, R228, RZ, 0x3c, !PT ;  /* 0x000000e405807212 */ /* 0x000fe200078e3cff */
[----:B------:R-:W-:Y:S01]  /*26d0*/  IMAD R8, R13, R94, RZ ;  /* 0x0000005e0d087224 */ /* 0x000fe200078e02ff */
[----:B------:R-:W-:Y:S01]  /*26e0*/  @P2 LOP3.LUT R22, R22, 0x4, RZ, 0xfc, !PT ;  /* 0x0000000416162812 */ /* 0x000fe200078efcff */
[----:B------:R-:W-:Y:S01]  /*26f0*/  IMAD.IADD R129, R129, 0x1, R4 ;  /* 0x0000000181817824 */ /* 0x000fe200078e0204 */
[----:B------:R-:W-:Y:S01]  /*2700*/  ISETP.GE.AND P2, PT, R193, UR4, PT ;  /* 0x00000004c1007c0c */ /* 0x000fe2000bf46270 */
[----:B------:R-:W-:Y:S01]  /*2710*/  IMAD R7, R95, 0x60, RZ ;  /* 0x000000605f077824 */ /* 0x000fe200078e02ff */
[----:B------:R-:W-:Y:S01]  /*2720*/  LOP3.LUT R5, R6, 0xfffffff8, RZ, 0xc0, !PT ;  /* 0xfffffff806057812 */ /* 0x000fe200078ec0ff */
[----:B------:R-:W-:Y:S01]  /*2730*/  IMAD R11, R137, R95, R8 ;  /* 0x0000005f890b7224 */ /* 0x000fe200078e0208 */
[----:B------:R-:W-:Y:S01]  /*2740*/  SEL R8, RZ, 0x20, P2 ;  /* 0x00000020ff087807 */ /* 0x000fe20001000000 */
[----:B------:R-:W-:Y:S01]  /*2750*/  IMAD R4, R13, R88, RZ ;  /* 0x000000580d047224 */ /* 0x000fe200078e02ff */
[----:B------:R-:W-:Y:S01]  /*2760*/  LOP3.LUT R6, R10, 0xfffffff8, RZ, 0xc0, !PT ;  /* 0xfffffff80a067812 */ /* 0x000fe200078ec0ff */
[----:B------:R-:W-:Y:S01]  /*2770*/  IMAD.WIDE.U32 R94, R94, 0x60, RZ ;  /* 0x000000605e5e7825 */ /* 0x000fe200078e00ff */
[----:B------:R-:W-:-:S02]  /*2780*/  LOP3.LUT R25, R9, R8, RZ, 0xfc, !PT ;  /* 0x0000000809197212 */ /* 0x000fc400078efcff */
[----:B------:R-:W-:Y:S01]  /*2790*/  LOP3.LUT R8, R9, 0x1, RZ, 0xc0, !PT ;  /* 0x0000000109087812 */ /* 0x000fe200078ec0ff */
[----:B------:R-:W-:Y:S01]  /*27a0*/  IMAD R13, R137, R89, R4 ;  /* 0x00000059890d7224 */ /* 0x000fe200078e0204 */
[----:B------:R-:W-:Y:S01]  /*27b0*/  LOP3.LUT R9, R25, 0x2, RZ, 0xc0, !PT ;  /* 0x0000000219097812 */ /* 0x000fe200078ec0ff */
[----:B------:R-:W-:Y:S01]  /*27c0*/  IMAD.IADD R126, R95, 0x1, R7 ;  /* 0x000000015f7e7824 */ /* 0x000fe200078e0207 */
[----:B------:R-:W-:Y:S01]  /*27d0*/  LOP3.LUT R7, R20, 0xfffffff8, RZ, 0xc0, !PT ;  /* 0xfffffff814077812 */ /* 0x000fe200078ec0ff */
[----:B------:R-:W-:Y:S01]  /*27e0*/  IMAD.WIDE.U32 R88, R88, 0x60, RZ ;  /* 0x0000006058587825 */ /* 0x000fe200078e00ff */
[C---:B------:R-:W-:Y:S02]  /*27f0*/  LOP3.LUT R10, R25.reuse, 0x4, RZ, 0xc0, !PT ;  /* 0x00000004190a7812 */ /* 0x040fe400078ec0ff */
[C---:B------:R-:W-:Y:S01]  /*2800*/  LOP3.LUT R20, R25.reuse, 0x8, RZ, 0xc0, !PT ;  /* 0x0000000819147812 */ /* 0x040fe200078ec0ff */
[----:B------:R-:W-:Y:S01]  /*2810*/  IMAD.IADD R132, R132, 0x1, R3 ;  /* 0x0000000184847824 */ /* 0x000fe200078e0203 */
[----:B------:R-:W-:Y:S01]  /*2820*/  LOP3.LUT R21, R25, 0x10, RZ, 0xc0, !PT ;  /* 0x0000001019157812 */ /* 0x000fe200078ec0ff */
[----:B------:R-:W-:Y:S01]  /*2830*/  IMAD.IADD R128, R229, 0x1, R128 ;  /* 0x00000001e5807824 */ /* 0x000fe200078e0280 */
[----:B------:R-:W-:Y:S01]  /*2840*/  SHF.R.S32.HI R3, RZ, 0x1f, R30 ;  /* 0x0000001fff037819 */ /* 0x000fe2000001141e */
[----:B------:R-:W-:Y:S01]  /*2850*/  IMAD.IADD R127, R89, 0x1, R127 ;  /* 0x00000001597f7824 */ /* 0x000fe200078e027f */
[----:B------:R-:W-:Y:S01]  /*2860*/  IADD3 R102, R99, R11, RZ ;  /* 0x0000000b63667210 */ /* 0x000fe20007ffe0ff */
[----:B------:R-:W-:Y:S01]  /*2870*/  IMAD.IADD R100, R11, 0x1, R97 ;  /* 0x000000010b647824 */ /* 0x000fe200078e0261 */
[----:B------:R-:W-:Y:S01]  /*2880*/  SHF.R.S32.HI R109, RZ, 0x1f, R5 ;  /* 0x0000001fff6d7819 */ /* 0x000fe20000011405 */
[----:B------:R-:W-:Y:S01]  /*2890*/  IMAD.IADD R101, R93, 0x1, R13 ;  /* 0x000000015d657824 */ /* 0x000fe200078e020d */
[----:B------:R-:W-:Y:S01]  /*28a0*/  SHF.R.S32.HI R108, RZ, 0x1f, R6 ;  /* 0x0000001fff6c7819 */ /* 0x000fe20000011406 */
[----:B------:R-:W-:Y:S01]  /*28b0*/  IMAD.IADD R4, R13, 0x1, R91 ;  /* 0x000000010d047824 */ /* 0x000fe200078e025b */
[----:B------:R-:W-:-:S02]  /*28c0*/  SHF.R.S32.HI R107, RZ, 0x1f, R7 ;  /* 0x0000001fff6b7819 */ /* 0x000fc40000011407 */
[----:B------:R-:W-:Y:S02]  /*28d0*/  SHF.R.S32.HI R124, RZ, 0x1f, R0 ;  /* 0x0000001fff7c7819 */ /* 0x000fe40000011400 */
[----:B------:R-:W-:-:S07]  /*28e0*/  LOP3.LUT R25, R25, 0x20, RZ, 0xc0, !PT ;  /* 0x0000002019197812 */ /* 0x000fce00078ec0ff */
.L_x_4983:
[----:B--2---:R-:W2:Y:S01]  /*28f0*/  LDL R32, [R1+0x48] ;  /* 0x0000480001207983 */ /* 0x004ea20000100800 */
[----:B------:R-:W0:Y:S01]  /*2900*/  LDC R28, c[0x0][0x430] ;  /* 0x00010c00ff1c7b82 */ /* 0x000e220000000800 */
[----:B------:R-:W-:-:S04]  /*2910*/  VIADD R2, R2, 0xffffffff ;  /* 0xffffffff02027836 */ /* 0x000fc80000000000 */
        /* <DEDUP_REMOVED lines=19> */
[----:B---3--:R-:W-:Y:S01]  /*2a50*/  @!P2 LEA R12, P3, R14, R12, 0x2 ;  /* 0x0000000c0e0ca211 */ /* 0x008fe200078610ff */
[----:B------:R-:W-:-:S03]  /*2a60*/  IMAD.MOV.U32 R26, RZ, RZ, RZ ;  /* 0x000000ffff1a7224 */ /* 0x000fc600078e00ff */
[----:B------:R-:W-:-:S05]  /*2a70*/  @!P2 LEA.HI.X R13, R14, R13, R15, 0x2, P3 ;  /* 0x0000000d0e0da211 */ /* 0x000fca00018f140f */
[----:B------:R0:W5:Y:S01]  /*2a80*/  @!P2 LDG.E R26, desc[UR60][R12.64] ;  /* 0x0000003c0c1aa981 */ /* 0x000162000c1e1900 */
[----:B------:R-:W-:Y:S01]  /*2a90*/  ISETP.GT.AND P2, PT, R2, R123, PT ;  /* 0x0000007b0200720c */ /* 0x000fe20003f44270 */
[----:B------:R-:W-:Y:S01]  /*2aa0*/  IMAD R15, R19, 0x4800, R128 ;  /* 0x00004800130f7824 */ /* 0x000fe200078e0280 */
[----:B------:R-:W-:Y:S01]  /*2ab0*/  LOP3.LUT R22, R22, 0xfffffffd, RZ, 0xc0, !PT ;  /* 0xfffffffd16167812 */ /* 0x000fe200078ec0ff */
[----:B------:R-:W-:Y:S01]  /*2ac0*/  IMAD.MOV R27, RZ, RZ, -R11 ;  /* 0x000000ffff1b7224 */ /* 0x000fe200078e0a0b */
[----:B------:R-:W-:Y:S05]  /*2ad0*/  YIELD ;  /* 0x0000000000007946 */ /* 0x000fea0003800000 */
[----:B------:R-:W-:Y:S01]  /*2ae0*/  VIADD R29, R15, 0x20 ;  /* 0x000000200f1d7836 */ /* 0x000fe20000000000 */
[----:B------:R-:W-:Y:S01]  /*2af0*/  BSSY B0, `(.L_x_4878) ;  /* 0x000077f000007945 */ /* 0x000fe20003800000 */
[----:B------:R-:W-:-:S02]  /*2b00*/  IMAD R27, R28, R27, R31 ;  /* 0x0000001b1c1b7224 */ /* 0x000fc400078e021f */
[----:B------:R-:W-:Y:S01]  /*2b10*/  @P2 LOP3.LUT R22, R22, 0x2, RZ, 0xfc, !PT ;  /* 0x0000000216162812 */ /* 0x000fe200078efcff */
[----:B------:R-:W-:Y:S01]  /*2b20*/  IMAD R28, R15, 0x2, R114 ;  /* 0x000000020f1c7824 */ /* 0x000fe200078e0272 */
[----:B------:R-:W-:Y:S02]  /*2b30*/  ISETP.GE.AND P2, PT, R119, 0x1, PT ;  /* 0x000000017700780c */ /* 0x000fe40003f46270 */
[----:B--2---:R-:W-:-:S13]  /*2b40*/  LOP3.LUT P4, RZ, R32, 0x4, RZ, 0xc0, !PT ;  /* 0x0000000420ff7812 */ /* 0x004fda000788c0ff */
[----:B------:R-:W-:-:S05]  /*2b50*/  @P4 IADD3 R29, R15, -0x20, RZ ;  /* 0xffffffe00f1d4810 */ /* 0x000fca0007ffe0ff */
        /* <DEDUP_REMOVED lines=9> */
[-C--:B------:R-:W-:Y:S02]  /*2bf0*/  IMAD R32, R127, R2.reuse, RZ ;  /* 0x000000027f207224 */ /* 0x080fe400078e02ff */
[----:B------:R-:W-:Y:S01]  /*2c00*/  IMAD R11, R27, UR5, R14 ;  /* 0x000000051b0b7c24 */ /* 0x000fe2000f8e020e */
[----:B------:R-:W-:Y:S01]  /*2c10*/  ULDC.64 UR4, c[0x0][0x310] ;  /* 0x0000c40000047ab9 */ /* 0x000fe20000000a00 */
[----:B------:R-:W-:-:S02]  /*2c20*/  IMAD R14, R126, R2, RZ ;  /* 0x000000027e0e7224 */ /* 0x000fc400078e02ff */
[----:B------:R-:W-:Y:S02]  /*2c30*/  IMAD R15, R84, UR4, RZ ;  /* 0x00000004540f7c24 */ /* 0x000fe4000f8e02ff */
[----:B------:R-:W-:Y:S01]  /*2c40*/  IMAD.IADD R13, R13, 0x1, R11 ;  /* 0x000000010d0d7824 */ /* 0x000fe200078e020b */
[----:B------:R-:W-:Y:S01]  /*2c50*/  SHF.R.S32.HI R11, RZ, 0x1f, R2 ;  /* 0x0000001fff0b7819 */ /* 0x000fe20000011402 */
[C---:B------:R-:W-:Y:S02]  /*2c60*/  IMAD R15, R26.reuse, UR5, R15 ;  /* 0x000000051a0f7c24 */ /* 0x040fe4000f8e020f */
[----:B------:R-:W-:Y:S01]  /*2c70*/  IMAD.WIDE.U32 R12, R26, UR4, R12 ;  /* 0x000000041a0c7c25 */ /* 0x000fe2000f8e000c */
[----:B------:R-:W-:-:S03]  /*2c80*/  ULDC.64 UR4, c[0x0][0x308] ;  /* 0x0000c20000047ab9 */ /* 0x000fc60000000a00 */
[----:B------:R-:W-:Y:S02]  /*2c90*/  IMAD.IADD R13, R13, 0x1, R15 ;  /* 0x000000010d0d7824 */ /* 0x000fe400078e020f */
[----:B------:R-:W-:Y:S02]  /*2ca0*/  IMAD R15, R3, UR4, RZ ;  /* 0x00000004030f7c24 */ /* 0x000fe4000f8e02ff */
[----:B------:R-:W-:Y:S02]  /*2cb0*/  IMAD R37, R11, R88, R32 ;  /* 0x000000580b257224 */ /* 0x000fe400078e0220 */
[C---:B------:R-:W-:Y:S02]  /*2cc0*/  IMAD R115, R30.reuse, UR5, R15 ;  /* 0x000000051e737c24 */ /* 0x040fe4000f8e020f */
[----:B------:R-:W-:Y:S01]  /*2cd0*/  IMAD.WIDE.U32 R32, R30, UR4, R12 ;  /* 0x000000041e207c25 */ /* 0x000fe2000f8e000c */
[----:B------:R-:W-:-:S03]  /*2ce0*/  ULDC.64 UR4, c[0x0][0x2e8] ;  /* 0x0000ba0000047ab9 */ /* 0x000fc60000000a00 */
[----:B------:R-:W-:Y:S01]  /*2cf0*/  IMAD.IADD R115, R33, 0x1, R115 ;  /* 0x0000000121737824 */ /* 0x000fe200078e0273 */
[----:B------:R-:W-:Y:S01]  /*2d00*/  LEA R118, P3, R32, UR4, 0x1 ;  /* 0x0000000420767c11 */ /* 0x000fe2000f8608ff */
[----:B------:R-:W-:Y:S02]  /*2d10*/  IMAD R35, R11, R94, R14 ;  /* 0x0000005e0b237224 */ /* 0x000fe400078e020e */
[----:B------:R-:W-:Y:S01]  /*2d20*/  IMAD R85, R2, -0x60, R24 ;  /* 0xffffffa002557824 */ /* 0x000fe200078e0218 */
[----:B------:R-:W-:Y:S01]  /*2d30*/  LEA.HI.X R115, R32, UR5, R115, 0x1, P3 ;  /* 0x0000000520737c11 */ /* 0x000fe200098f0c73 */
[----:B------:R-:W-:-:S03]  /*2d40*/  IMAD.WIDE.U32 R14, R94, R2, RZ ;  /* 0x000000025e0e7225 */ /* 0x000fc600078e00ff */
[----:B------:R-:W-:Y:S01]  /*2d50*/  VIMNMX R85, R85, 0x60, PT ;  /* 0x0000006055557848 */ /* 0x000fe20003fe0100 */
        /* <DEDUP_REMOVED lines=60> */
.L_x_4882:
[----:B------:R-:W-:Y:S05]  /*3120*/  BSYNC B1 ;  /* 0x0000000000017941 */ /* 0x000fea0003800000 */
.L_x_4881:
        /* <DEDUP_REMOVED lines=14> */
[----:B------:R-:W-:-:S02]  /*3210*/  MOV R82, R57 ;  /* 0x0000003900527202 */ /* 0x000fc40000000f00 */
[----:B------:R-:W-:Y:S01]  /*3220*/  CS2R R54, SRZ ;  /* 0x0000000000367805 */ /* 0x000fe2000001ff00 */
        /* <DEDUP_REMOVED lines=41> */
.L_x_4884:
[----:B------:R-:W-:Y:S05]  /*34c0*/  BSYNC B1 ;  /* 0x0000000000017941 */ /* 0x000fea0003800000 */
.L_x_4883:
[----:B------:R-:W2:Y:S01]  /*34d0*/  LDL R11, [R1+0x38] ;  /* 0x00003800010b7983 */ /* 0x000ea20000100800 */
[----:B0-----:R-:W-:Y:S01]  /*34e0*/  IMAD.MOV.U32 R12, RZ, RZ, R61 ;  /* 0x000000ffff0c7224 */ /* 0x001fe200078e003d */
[----:B------:R-:W-:Y:S01]  /*34f0*/  MOV R14, R69 ;  /* 0x00000045000e7202 */ /* 0x000fe20000000f00 */
[----:B------:R-:W-:Y:S01]  /*3500*/  IMAD.MOV.U32 R13, RZ, RZ, R68 ;  /* 0x000000ffff0d7224 */ /* 0x000fe200078e0044 */
[----:B------:R-:W-:-:S04]  /*3510*/  PRMT R146, R81, 0x5410, R82 ;  /* 0x0000541051927816 */ /* 0x000fc80000000052 */
[----:B------:R-:W-:Y:S01]  /*3520*/  PRMT R159, R13, 0x5410, R14 ;  /* 0x000054100d9f7816 */ /* 0x000fe2000000000e */
[----:B------:R-:W-:Y:S02]  /*3530*/  IMAD.MOV.U32 R13, RZ, RZ, R76 ;  /* 0x000000ffff0d7224 */ /* 0x000fe400078e004c */
[----:B------:R-:W-:-:S05]  /*3540*/  IMAD.MOV.U32 R14, RZ, RZ, R77 ;  /* 0x000000ffff0e7224 */ /* 0x000fca00078e004d */
[----:B------:R-:W-:Y:S01]  /*3550*/  PRMT R153, R13, 0x5410, R14 ;  /* 0x000054100d997816 */ /* 0x000fe2000000000e */
[----:B------:R-:W-:Y:S02]  /*3560*/  IMAD.MOV.U32 R13, RZ, RZ, R62 ;  /* 0x000000ffff0d7224 */ /* 0x000fe400078e003e */
[----:B------:R-:W-:-:S05]  /*3570*/  IMAD.MOV.U32 R14, RZ, RZ, R63 ;  /* 0x000000ffff0e7224 */ /* 0x000fca00078e003f */
[----:B------:R-:W-:Y:S01]  /*3580*/  PRMT R156, R13, 0x5410, R14 ;  /* 0x000054100d9c7816 */ /* 0x000fe2000000000e */
[----:B------:R-:W-:Y:S01]  /*3590*/  IMAD.MOV.U32 R13, RZ, RZ, R70 ;  /* 0x000000ffff0d7224 */ /* 0x000fe200078e0046 */
[----:B------:R-:W-:-:S04]  /*35a0*/  MOV R14, R71 ;  /* 0x00000047000e7202 */ /* 0x000fc80000000f00 */
[----:B------:R-:W-:Y:S01]  /*35b0*/  PRMT R161, R13, 0x5410, R14 ;  /* 0x000054100da17816 */ /* 0x000fe2000000000e */
[----:B------:R-:W-:Y:S02]  /*35c0*/  IMAD.MOV.U32 R13, RZ, RZ, R78 ;  /* 0x000000ffff0d7224 */ /* 0x000fe400078e004e */
[----:B------:R-:W-:-:S05]  /*35d0*/  IMAD.MOV.U32 R14, RZ, RZ, R79 ;  /* 0x000000ffff0e7224 */ /* 0x000fca00078e004f */
[----:B------:R-:W-:Y:S01]  /*35e0*/  PRMT R163, R13, 0x5410, R14 ;  /* 0x000054100da37816 */ /* 0x000fe2000000000e */
[----:B-----5:R-:W-:Y:S02]  /*35f0*/  IMAD.MOV.U32 R13, RZ, RZ, R36 ;  /* 0x000000ffff0d7224 */ /* 0x020fe400078e0024 */
        /* <DEDUP_REMOVED lines=14> */
[----:B------:R-:W-:Y:S02]  /*36e0*/  IMAD.MOV.U32 R14, RZ, RZ, R50 ;  /* 0x000000ffff0e7224 */ /* 0x000fe400078e0032 */
[----:B------:R-:W-:-:S05]  /*36f0*/  IMAD.MOV.U32 R13, RZ, RZ, R51 ;  /* 0x000000ffff0d7224 */ /* 0x000fca00078e0033 */
[----:B------:R-:W-:Y:S02]  /*3700*/  PRMT R144, R14, 0x5410, R13 ;  /* 0x000054100e907816 */ /* 0x000fe4000000000d */
[----:B--2---:R-:W-:Y:S01]  /*3710*/  R2UR UR4, R11 ;  /* 0x000000000b0472ca */ /* 0x004fe200000e0000 */
[----:B------:R-:W-:-:S05]  /*3720*/  IMAD.MOV.U32 R11, RZ, RZ, R60 ;  /* 0x000000ffff0b7224 */ /* 0x000fca00078e003c */
[----:B------:R-:W-:Y:S01]  /*3730*/  PRMT R155, R11, 0x5410, R12 ;  /* 0x000054100b9b7816 */ /* 0x000fe2000000000c */
[----:B------:R-:W-:Y:S02]  /*3740*/  IMAD.MOV.U32 R11, RZ, RZ, R64 ;  /* 0x000000ffff0b7224 */ /* 0x000fe400078e0040 */
[----:B------:R-:W-:-:S04]  /*3750*/  IMAD.MOV.U32 R12, RZ, RZ, R65 ;  /* 0x000000ffff0c7224 */ /* 0x000fc800078e0041 */
[----:B------:R-:W-:Y:S01]  /*3760*/  UISETP.NE.AND UP0, UPT, UR4, 0x3, UPT ;  /* 0x000000030400788c */ /* 0x000fe2000bf05270 */
[----:B------:R-:W-:Y:S01]  /*3770*/  PRMT R157, R12, 0x5410, R11 ;  /* 0x000054100c9d7816 */ /* 0x000fe2000000000b */
[----:B------:R-:W-:Y:S02]  /*3780*/  IMAD.MOV.U32 R11, RZ, RZ, R72 ;  /* 0x000000ffff0b7224 */ /* 0x000fe400078e0048 */
[----:B------:R-:W-:Y:S02]  /*3790*/  IMAD.MOV.U32 R12, RZ, RZ, R73 ;  /* 0x000000ffff0c7224 */ /* 0x000fe400078e0049 */
[----:B------:R-:W-:-:S03]  /*37a0*/  PLOP3.LUT P2, PT, PT, PT, UP0, 0x80, 0x0 ;  /* 0x000000000000781c */ /* 0x000fc60003f4f008 */
        /* <DEDUP_REMOVED lines=28> */
[----:B------:R-:W-:Y:S06]  /*3970*/  @!P2 BRA `(.L_x_4885) ;  /* 0x000000000004a947 */ /* 0x000fec0003800000 */
[----:B------:R-:W-:Y:S01]  /*3980*/  BPT.TRAP 0x1 ;  /* 0x000000040000795c */ /* 0x000fe20000300000 */
.L_x_4885:
[----:B------:R-:W-:Y:S01]  /*3990*/  IMAD R86, R19, 0x8, R18 ;  /* 0x0000000813567824 */ /* 0x000fe200078e0212 */
[----:B------:R-:W-:Y:S01]  /*39a0*/  SHF.L.U32 R87, R219, 0x1f, RZ ;  /* 0x0000001fdb577819 */ /* 0x000fe200000006ff */
[----:B------:R-:W-:Y:S03]  /*39b0*/  BSSY B1, `(.L_x_4886) ;  /* 0x0000003000017945 */ /* 0x000fe60003800000 */
[----:B------:R-:W0:Y:S02]  /*39c0*/  SYNCS.PHASECHK.TRANS64.TRYWAIT P5, [R86+URZ+0x30890], R87 ;  /* 0x03089057560075a7 */ /* 0x000e2400080a017f */
[----:B0-----:R-:W-:Y:S05]  /*39d0*/  @!P5 BRA `(.L_x_4887) ;  /* 0x0000025c007cd947 */ /* 0x001fea0003800000 */
.L_x_5302:
[----:B------:R-:W-:Y:S05]  /*39e0*/  BSYNC B1 ;  /* 0x0000000000017941 */ /* 0x000fea0003800000 */
.L_x_4886:
[----:B------:R-:W-:-:S03]  /*39f0*/  UMOV UR4, 0xffffffff ;  /* 0xffffffff00047882 */ /* 0x000fc60000000000 */
[----:B------:R-:W-:Y:S05]  /*3a00*/  BRA.DIV UR4, `(.L_x_4888) ;  /* 0x0000025e04847947 */ /* 0x000fea000b800000 */
[----:B------:R1:W2:Y:S04]  /*3a10*/  SHFL.IDX PT, R82, R115, RZ, 0x1c1f ;  /* 0x001c1fff73527589 */ /* 0x0002a800000e0000 */
[----:B------:R1:W3:Y:S02]  /*3a20*/  SHFL.IDX PT, R83, R118, RZ, 0x1c1f ;  /* 0x001c1fff76537589 */ /* 0x0002e400000e0000 */
.L_x_5306:
        /* <DEDUP_REMOVED lines=53> */
.L_x_4894:
[----:B------:R-:W-:Y:S05]  /*3d80*/  BSYNC B3 ;  /* 0x0000000000037941 */ /* 0x000fea0003800000 */
.L_x_4893:
[----:B0-----:R4:W-:Y:S02]  /*3d90*/  ST.E.128 desc[UR60][R80.64], R12 ;  /* 0x0000000c50007985 */ /* 0x0019e4000c101d3c */
.L_x_4892:
[----:B------:R-:W-:Y:S05]  /*3da0*/  BSYNC B2 ;  /* 0x0000000000027941 */ /* 0x000fea0003800000 */
.L_x_4891:
[----:B------:R-:W-:Y:S01]  /*3db0*/  ISETP.NE.AND P3, PT, R9, RZ, PT ;  /* 0x000000ff0900720c */ /* 0x000fe20003f65270 */
[----:B------:R-:W-:-:S12]  /*3dc0*/  BSSY B2, `(.L_x_4895) ;  /* 0x0000036000027945 */ /* 0x000fd80003800000 */
[----:B------:R-:W-:Y:S05]  /*3dd0*/  @!P3 BRA `(.L_x_4896) ;  /* 0x0000000000d0b947 */ /* 0x000fea0003800000 */
[----:B----4-:R4:W0:Y:S01]  /*3de0*/  LDS.128 R12, [R29+0x1e000] ;  /* 0x01e000001d0c7984 */ /* 0x0108220000000c00 */
[----:B------:R-:W-:Y:S01]  /*3df0*/  ISETP.GE.AND P3, PT, R223, R119, PT ;  /* 0x00000077df00720c */ /* 0x000fe20003f66270 */
[----:B------:R-:W-:Y:S01]  /*3e00*/  IMAD.SHL.U32 R11, R202, 0x8, RZ ;  /* 0x00000008ca0b7824 */ /* 0x000fe200078e00ff */
[----:B------:R-:W-:Y:S01]  /*3e10*/  BSSY B3, `(.L_x_4897) ;  /* 0x000002f000037945 */ /* 0x000fe20003800000 */
[----:B---3--:R-:W-:Y:S02]  /*3e20*/  IMAD.MOV.U32 R76, RZ, RZ, R83 ;  /* 0x000000ffff4c7224 */ /* 0x008fe400078e0053 */
[----:B--2---:R-:W-:Y:S02]  /*3e30*/  IMAD.MOV.U32 R77, RZ, RZ, R82 ;  /* 0x000000ffff4d7224 */ /* 0x004fe400078e0052 */
[----:B------:R-:W-:-:S06]  /*3e40*/  IMAD.WIDE R76, R11, 0x2, R76 ;  /* 0x000000020b4c7825 */ /* 0x000fcc00078e024c */
        /* <DEDUP_REMOVED lines=27> */
[----:B------:R-:W-:Y:S02]  /*4000*/  HADD2.F32 R12, -RZ, R14.H1_H1 ;  /* 0x3000000eff0c7230 */ /* 0x000fe40000004100 */
[----:B------:R-:W-:Y:S01]  /*4010*/  FMUL.FTZ R149, R80, R73 ;  /* 0x0000004950957220 */ /* 0x000fe20000410000 */
[----:B------:R-:W-:-:S02]  /*4020*/  HADD2.F32 R75, -RZ, R160.H0_H0 ;  /* 0x200000a0ff4b7230 */ /* 0x000fc40000004100 */
[----:B------:R-:W-:Y:S02]  /*4030*/  HADD2.F32 R14, -RZ, R14.H0_H0 ;  /* 0x2000000eff0e7230 */ /* 0x000fe40000004100 */
[----:B------:R-:W-:Y:S01]  /*4040*/  FMUL.FTZ R73, R12, R15 ;  /* 0x0000000f0c497220 */ /* 0x000fe20000410000 */
[----:B------:R-:W-:Y:S02]  /*4050*/  HADD2.F32 R81, -RZ, R160.H1_H1 ;  /* 0x300000a0ff517230 */ /* 0x000fe40000004100 */
[-C--:B------:R-:W-:Y:S01]  /*4060*/  FFMA.FTZ R79, R80, R75.reuse, -R79 ;  /* 0x0000004b504f7223 */ /* 0x080fe2000001084f */
[----:B------:R-:W-:Y:S01]  /*4070*/  FFMA.FTZ R78, R78, R75, R149 ;  /* 0x0000004b4e4e7223 */ /* 0x000fe20000010095 */
[C---:B------:R-:W-:Y:S01]  /*4080*/  FMUL.FTZ R15, R14.reuse, R15 ;  /* 0x0000000f0e0f7220 */ /* 0x040fe20000410000 */
[----:B------:R-:W-:-:S03]  /*4090*/  FFMA.FTZ R73, R14, R81, -R73 ;  /* 0x000000510e497223 */ /* 0x000fc60000010849 */
[----:B------:R-:W-:Y:S01]  /*40a0*/  FFMA.FTZ R12, R12, R81, R15 ;  /* 0x000000510c0c7223 */ /* 0x000fe2000001000f */
[----:B------:R-:W-:Y:S02]  /*40b0*/  F2FP.F16.F32.PACK_AB R78, R78, R79 ;  /* 0x0000004f4e4e723e */ /* 0x000fe400000000ff */
[----:B------:R-:W-:Y:S02]  /*40c0*/  F2FP.F16.F32.PACK_AB R15, R74, R13 ;  /* 0x0000000d4a0f723e */ /* 0x000fe400000000ff */
[----:B------:R-:W-:Y:S01]  /*40d0*/  F2FP.F16.F32.PACK_AB R14, R12, R73 ;  /* 0x000000490c0e723e */ /* 0x000fe200000000ff */
[----:B------:R-:W-:Y:S01]  /*40e0*/  IMAD.MOV.U32 R12, RZ, RZ, R78 ;  /* 0x000000ffff0c7224 */ /* 0x000fe200078e004e */
[----:B------:R-:W-:-:S07]  /*40f0*/  MOV R13, R11 ;  /* 0x0000000b000d7202 */ /* 0x000fce0000000f00 */
.L_x_4898:
[----:B------:R-:W-:Y:S05]  /*4100*/  BSYNC B3 ;  /* 0x0000000000037941 */ /* 0x000fea0003800000 */
.L_x_4897:
[----:B0-----:R0:W-:Y:S02]  /*4110*/  ST.E.128 desc[UR60][R76.64], R12 ;  /* 0x0000000c4c007985 */ /* 0x0011e4000c101d3c */
.L_x_4896:
[----:B------:R-:W-:Y:S05]  /*4120*/  BSYNC B2 ;  /* 0x0000000000027941 */ /* 0x000fea0003800000 */
.L_x_4895:
[----:B------:R-:W-:Y:S01]  /*4130*/  ISETP.NE.AND P3, PT, R10, RZ, PT ;  /* 0x000000ff0a00720c */ /* 0x000fe20003f65270 */
[----:B------:R-:W-:-:S12]  /*4140*/  BSSY B2, `(.L_x_4899) ;  /* 0x0000036000027945 */ /* 0x000fd80003800000 */
[----:B------:R-:W-:Y:S05]  /*4150*/  @!P3 BRA `(.L_x_4900) ;  /* 0x0000000000d0b947 */ /* 0x000fea0003800000 */
[----:B0---4-:R0:W4:Y:S01]  /*4160*/  LDS.128 R12, [R28+0x21000] ;  /* 0x021000001c0c7984 */ /* 0x0111220000000c00 */
[----:B------:R-:W-:Y:S01]  /*4170*/  ISETP.GE.AND P3, PT, R221, R119, PT ;  /* 0x00000077dd00720c */ /* 0x000fe20003f66270 */
[----:B------:R-:W-:Y:S01]  /*4180*/  IMAD.SHL.U32 R11, R203, 0x8, RZ ;  /* 0x00000008cb0b7824 */ /* 0x000fe200078e00ff */
[----:B------:R-:W-:Y:S01]  /*4190*/  BSSY B3, `(.L_x_4901) ;  /* 0x000002f000037945 */ /* 0x000fe20003800000 */
[----:B---3--:R-:W-:Y:S02]  /*41a0*/  IMAD.MOV.U32 R72, RZ, RZ, R83 ;  /* 0x000000ffff487224 */ /* 0x008fe400078e0053 */
[----:B--2---:R-:W-:Y:S02]  /*41b0*/  IMAD.MOV.U32 R73, RZ, RZ, R82 ;  /* 0x000000ffff497224 */ /* 0x004fe400078e0052 */
[----:B------:R-:W-:-:S06]  /*41c0*/  IMAD.WIDE R72, R11, 0x2, R72 ;  /* 0x000000020b487825 */ /* 0x000fcc00078e0248 */
[----:B0-----:R-:W-:Y:S05]  /*41d0*/  @P3 BRA `(.L_x_4902) ;  /* 0x0000000000a83947 */ /* 0x001fea0003800000 */
[----:B------:R-:W-:Y:S01]  /*41e0*/  SHF.R.U64 R11, R68, 0x10, R69 ;  /* 0x00000010440b7819 */ /* 0x000fe20000001245 */
[----:B----4-:R-:W-:Y:S01]  /*41f0*/  HADD2.F32 R78, -RZ, R13.H0_H0 ;  /* 0x2000000dff4e7230 */ /* 0x010fe20000004100 */
        /* <DEDUP_REMOVED lines=36> */
[----:B------:R-:W-:Y:S01]  /*4440*/  F2FP.F16.F32.PACK_AB R15, R70, R13 ;  /* 0x0000000d460f723e */ /* 0x000fe200000000ff */
[----:B------:R-:W-:Y:S01]  /*4450*/  IMAD.MOV.U32 R13, RZ, RZ, R11 ;  /* 0x000000ffff0d7224 */ /* 0x000fe200078e000b */
[----:B------:R-:W-:Y:S01]  /*4460*/  F2FP.F16.F32.PACK_AB R14, R12, R69 ;  /* 0x000000450c0e723e */ /* 0x000fe200000000ff */
[----:B------:R-:W-:-:S07]  /*4470*/  IMAD.MOV.U32 R12, RZ, RZ, R74 ;  /* 0x000000ffff0c7224 */ /* 0x000fce00078e004a */
.L_x_4902:
[----:B------:R-:W-:Y:S05]  /*4480*/  BSYNC B3 ;  /* 0x0000000000037941 */ /* 0x000fea0003800000 */
.L_x_4901:
[----:B----4-:R0:W-:Y:S02]  /*4490*/  ST.E.128 desc[UR60][R72.64], R12 ;  /* 0x0000000c48007985 */ /* 0x0101e4000c101d3c */
.L_x_4900:
[----:B------:R-:W-:Y:S05]  /*44a0*/  BSYNC B2 ;  /* 0x0000000000027941 */ /* 0x000fea0003800000 */
.L_x_4899:
        /* <DEDUP_REMOVED lines=10> */
[--C-:B----4-:R-:W-:Y:S01]  /*4550*/  HADD2.F32 R72, -RZ, R15.reuse.H0_H0 ;  /* 0x2000000fff487230 */ /* 0x110fe20000004100 */
[----:B------:R-:W-:Y:S02]  /*4560*/  SHF.R.U32.HI R64, RZ, 0x10, R65 ;  /* 0x00000010ff407819 */ /* 0x000fe40000011641 */
[--C-:B------:R-:W-:Y:S01]  /*4570*/  SHF.R.U64 R74, R66, 0x10, R67.reuse ;  /* 0x00000010424a7819 */ /* 0x100fe20000001243 */
[----:B------:R-:W-:Y:S01]  /*4580*/  HADD2.F32 R66, -RZ, R15.H1_H1 ;  /* 0x3000000fff427230 */ /* 0x000fe20000004100 */
[----:B------:R-:W-:Y:S01]  /*4590*/  MOV R65, R13 ;  /* 0x0000000d00417202 */ /* 0x000fe20000000f00 */
[----:B------:R-:W-:Y:S01]  /*45a0*/  HADD2.F32 R70, -RZ, R70.H0_H0 ;  /* 0x20000046ff467230 */ /* 0x000fe20000004100 */
[----:B------:R-:W-:Y:S01]  /*45b0*/  SHF.R.U32.HI R11, RZ, 0x10, R67 ;  /* 0x00000010ff0b7819 */ /* 0x000fe20000011643 */
[----:B------:R-:W-:Y:S02]  /*45c0*/  HADD2.F32 R74, -RZ, R74.H0_H0 ;  /* 0x2000004aff4a7230 */ /* 0x000fe40000004100 */
[----:B------:R-:W-:-:S02]  /*45d0*/  HADD2.F32 R13, -RZ, R65.H1_H1 ;  /* 0x30000041ff0d7230 */ /* 0x000fc40000004100 */
[----:B------:R-:W-:Y:S02]  /*45e0*/  HADD2.F32 R65, -RZ, R65.H0_H0 ;  /* 0x20000041ff417230 */ /* 0x000fe40000004100 */
[----:B------:R-:W-:Y:S02]  /*45f0*/  HADD2.F32 R11, -RZ, R11.H0_H0 ;  /* 0x2000000bff0b7230 */ /* 0x000fe40000004100 */
[----:B------:R-:W-:Y:S02]  /*4600*/  HADD2.F32 R15, -RZ, R64.H0_H0 ;  /* 0x20000040ff0f7230 */ /* 0x000fe40000004100 */
[-C--:B------:R-:W-:Y:S01]  /*4610*/  FMUL.FTZ R64, R13, R74.reuse ;  /* 0x0000004a0d407220 */ /* 0x080fe20000410000 */
[C---:B------:R-:W-:Y:S01]  /*4620*/  FMUL.FTZ R74, R65.reuse, R74 ;  /* 0x0000004a414a7220 */ /* 0x040fe20000410000 */
[-C--:B------:R-:W-:Y:S01]  /*4630*/  FMUL.FTZ R67, R66, R11.reuse ;  /* 0x0000000b42437220 */ /* 0x080fe20000410000 */
[C---:B------:R-:W-:Y:S01]  /*4640*/  FMUL.FTZ R71, R72.reuse, R11 ;  /* 0x0000000b48477220 */ /* 0x040fe20000410000 */
[-C--:B------:R-:W-:Y:S01]  /*4650*/  FFMA.FTZ R11, R65, R70.reuse, -R64 ;  /* 0x00000046410b7223 */ /* 0x080fe20000010840 */
[----:B------:R-:W-:Y:S01]  /*4660*/  FFMA.FTZ R64, R13, R70, R74 ;  /* 0x000000460d407223 */ /* 0x000fe2000001004a */
[----:B------:R-:W-:Y:S01]  /*4670*/  FFMA.FTZ R13, R72, R15, -R67 ;  /* 0x0000000f480d7223 */ /* 0x000fe20000010843 */
[----:B------:R-:W-:-:S02]  /*4680*/  HADD2.F32 R65, -RZ, R158.H0_H0 ;  /* 0x2000009eff417230 */ /* 0x000fc40000004100 */
[----:B------:R-:W-:Y:S01]  /*4690*/  FFMA.FTZ R66, R66, R15, R71 ;  /* 0x0000000f42427223 */ /* 0x000fe20000010047 */
[--C-:B------:R-:W-:Y:S01]  /*46a0*/  HADD2.F32 R70, -RZ, R12.reuse.H1_H1 ;  /* 0x3000000cff467230 */ /* 0x100fe20000004100 */
[----:B------:R-:W-:Y:S01]  /*46b0*/  F2FP.F16.F32.PACK_AB R11, R64, R11 ;  /* 0x0000000b400b723e */ /* 0x000fe200000000ff */
[----:B------:R-:W-:Y:S02]  /*46c0*/  HADD2.F32 R72, -RZ, R12.H0_H0 ;  /* 0x2000000cff487230 */ /* 0x000fe40000004100 */
[----:B------:R-:W-:Y:S02]  /*46d0*/  HADD2.F32 R67, -RZ, R158.H1_H1 ;  /* 0x3000009eff437230 */ /* 0x000fe40000004100 */
[-C--:B------:R-:W-:Y:S01]  /*46e0*/  FMUL.FTZ R71, R70, R65.reuse ;  /* 0x0000004146477220 */ /* 0x080fe20000410000 */
[----:B------:R-:W-:Y:S02]  /*46f0*/  HADD2.F32 R12, -RZ, R14.H1_H1 ;  /* 0x3000000eff0c7230 */ /* 0x000fe40000004100 */
[----:B------:R-:W-:Y:S01]  /*4700*/  FMUL.FTZ R65, R72, R65 ;  /* 0x0000004148417220 */ /* 0x000fe20000410000 */
[----:B------:R-:W-:-:S02]  /*4710*/  HADD2.F32 R15, -RZ, R157.H1_H1 ;  /* 0x3000009dff0f7230 */ /* 0x000fc40000004100 */
[----:B------:R-:W-:Y:S02]  /*4720*/  HADD2.F32 R14, -RZ, R14.H0_H0 ;  /* 0x2000000eff0e7230 */ /* 0x000fe40000004100 */
[----:B------:R-:W-:Y:S01]  /*4730*/  FMUL.FTZ R73, R12, R67 ;  /* 0x000000430c497220 */ /* 0x000fe20000410000 */
[----:B------:R-:W-:Y:S02]  /*4740*/  HADD2.F32 R157, -RZ, R157.H0_H0 ;  /* 0x2000009dff9d7230 */ /* 0x000fe40000004100 */
[-C--:B------:R-:W-:Y:S01]  /*4750*/  FFMA.FTZ R71, R72, R15.reuse, -R71 ;  /* 0x0000000f48477223 */ /* 0x080fe20000010847 */
[----:B------:R-:W-:Y:S01]  /*4760*/  FFMA.FTZ R70, R70, R15, R65 ;  /* 0x0000000f46467223 */ /* 0x000fe20000010041 */
[----:B------:R-:W-:Y:S01]  /*4770*/  FMUL.FTZ R67, R14, R67 ;  /* 0x000000430e437220 */ /* 0x000fe20000410000 */
[----:B------:R-:W-:Y:S01]  /*4780*/  F2FP.F16.F32.PACK_AB R15, R66, R13 ;  /* 0x0000000d420f723e */ /* 0x000fe200000000ff */
[----:B------:R-:W-:Y:S01]  /*4790*/  FFMA.FTZ R73, R14, R157, -R73 ;  /* 0x0000009d0e497223 */ /* 0x000fe20000010849 */
[----:B------:R-:W-:-:S02]  /*47a0*/  IMAD.MOV.U32 R13, RZ, RZ, R11 ;  /* 0x000000ffff0d7224 */ /* 0x000fc400078e000b */
[----:B------:R-:W-:Y:S01]  /*47b0*/  FFMA.FTZ R12, R12, R157, R67 ;  /* 0x0000009d0c0c7223 */ /* 0x000fe20000010043 */
[----:B------:R-:W-:-:S04]  /*47c0*/  F2FP.F16.F32.PACK_AB R70, R70, R71 ;  /* 0x000000474646723e */ /* 0x000fc800000000ff */
[----:B------:R-:W-:Y:S01]  /*47d0*/  F2FP.F16.F32.PACK_AB R14, R12, R73 ;  /* 0x000000490c0e723e */ /* 0x000fe200000000ff */
[----:B------:R-:W-:-:S07]  /*47e0*/  IMAD.MOV.U32 R12, RZ, RZ, R70 ;  /* 0x000000ffff0c7224 */ /* 0x000fce00078e0046 */
.L_x_4906:
[----:B------:R-:W-:Y:S05]  /*47f0*/  BSYNC B3 ;  /* 0x0000000000037941 */ /* 0x000fea0003800000 */
.L_x_4905:
[----:B----4-:R0:W-:Y:S02]  /*4800*/  ST.E.128 desc[UR60][R68.64], R12 ;  /* 0x0000000c44007985 */ /* 0x0101e4000c101d3c */
.L_x_4904:
[----:B------:R-:W-:Y:S05]  /*4810*/  BSYNC B2 ;  /* 0x0000000000027941 */ /* 0x000fea0003800000 */
.L_x_4903:
        /* <DEDUP_REMOVED lines=15> */
[----:B------:R-:W-:Y:S02]  /*4910*/  HADD2.F32 R12, -RZ, R13.H1_H1 ;  /* 0x3000000dff0c7230 */ /* 0x000fe40000004100 */
        /* <DEDUP_REMOVED lines=8> */
[----:B------:R-:W-:-:S02]  /*49a0*/  HADD2.F32 R66, -RZ, R66.H0_H0 ;  /* 0x20000042ff427230 */ /* 0x000fc40000004100 */
[----:B------:R-:W-:Y:S01]  /*49b0*/  FMUL.FTZ R68, R13, R68 ;  /* 0x000000440d447220 */ /* 0x000fe20000410000 */
[----:B------:R-:W-:Y:S02]  /*49c0*/  HADD2.F32 R15, -RZ, R60.H1_H1 ;  /* 0x3000003cff0f7230 */ /* 0x000fe40000004100 */
[----:B------:R-:W-:Y:S01]  /*49d0*/  FFMA.FTZ R12, R12, R62, R63 ;  /* 0x0000003e0c0c7223 */ /* 0x000fe2000001003f */
[----:B------:R-:W-:Y:S02]  /*49e0*/  HADD2.F32 R63, -RZ, R156.H0_H0 ;  /* 0x2000009cff3f7230 */ /* 0x000fe40000004100 */
[----:B------:R-:W-:Y:S01]  /*49f0*/  FFMA.FTZ R68, R61, R66, R68 ;  /* 0x000000423d447223 */ /* 0x000fe20000010044 */
[----:B------:R-:W-:Y:S02]  /*4a00*/  HADD2.F32 R60, -RZ, R60.H0_H0 ;  /* 0x2000003cff3c7230 */ /* 0x000fe40000004100 */
[----:B------:R-:W-:Y:S01]  /*4a10*/  FFMA.FTZ R11, R11, R62, -R70 ;  /* 0x0000003e0b0b7223 */ /* 0x000fe20000010846 */
[----:B------:R-:W-:-:S02]  /*4a20*/  HADD2.F32 R156, -RZ, R156.H1_H1 ;  /* 0x3000009cff9c7230 */ /* 0x000fc40000004100 */
[----:B------:R-:W-:Y:S01]  /*4a30*/  FFMA.FTZ R13, R13, R66, -R72 ;  /* 0x000000420d0d7223 */ /* 0x000fe20000010848 */
[--C-:B------:R-:W-:Y:S02]  /*4a40*/  HADD2.F32 R61, -RZ, R14.reuse.H1_H1 ;  /* 0x3000000eff3d7230 */ /* 0x100fe40000004100 */
[-C--:B------:R-:W-:Y:S01]  /*4a50*/  FMUL.FTZ R67, R15, R63.reuse ;  /* 0x0000003f0f437220 */ /* 0x080fe20000410000 */
[----:B------:R-:W-:Y:S02]  /*4a60*/  HADD2.F32 R14, -RZ, R14.H0_H0 ;  /* 0x2000000eff0e7230 */ /* 0x000fe40000004100 */
[----:B------:R-:W-:Y:S01]  /*4a70*/  FMUL.FTZ R66, R60, R63 ;  /* 0x0000003f3c427220 */ /* 0x000fe20000410000 */
[--C-:B------:R-:W-:Y:S02]  /*4a80*/  HADD2.F32 R62, -RZ, R155.reuse.H0_H0 ;  /* 0x2000009bff3e7230 */ /* 0x100fe40000004100 */
[----:B------:R-:W-:Y:S01]  /*4a90*/  FMUL.FTZ R63, R61, R156 ;  /* 0x0000009c3d3f7220 */ /* 0x000fe20000410000 */
[----:B------:R-:W-:-:S02]  /*4aa0*/  HADD2.F32 R155, -RZ, R155.H1_H1 ;  /* 0x3000009bff9b7230 */ /* 0x000fc40000004100 */
        /* <DEDUP_REMOVED lines=8> */
[----:B------:R-:W-:Y:S02]  /*4b30*/  F2FP.F16.F32.PACK_AB R12, R66, R67 ;  /* 0x00000043420c723e */ /* 0x000fe400000000ff */
[----:B------:R-:W-:-:S07]  /*4b40*/  F2FP.F16.F32.PACK_AB R14, R156, R63 ;  /* 0x0000003f9c0e723e */ /* 0x000fce00000000ff */
.L_x_4910:
[----:B------:R-:W-:Y:S05]  /*4b50*/  BSYNC B3 ;  /* 0x0000000000037941 */ /* 0x000fea0003800000 */
.L_x_4909:
[----:B----4-:R0:W-:Y:S02]  /*4b60*/  ST.E.128 desc[UR60][R64.64], R12 ;  /* 0x0000000c40007985 */ /* 0x0101e4000c101d3c */
.L_x_4908:
[----:B------:R-:W-:Y:S05]  /*4b70*/  BSYNC B2 ;  /* 0x0000000000027941 */ /* 0x000fea0003800000 */
.L_x_4907:
        /* <DEDUP_REMOVED lines=48> */
.L_x_4912:
[----:B------:R-:W-:Y:S05]  /*4e80*/  BSYNC B2 ;  /* 0x0000000000027941 */ /* 0x000fea0003800000 */
.L_x_4911:
[----:B----4-:R0:W-:Y:S02]  /*4e90*/  ST.E.128 desc[UR60][R60.64], R12 ;  /* 0x0000000c3c007985 */ /* 0x0101e4000c101d3c */
.L_x_4890:
[----:B------:R-:W-:Y:S05]  /*4ea0*/  BSYNC B1 ;  /* 0x0000000000017941 */ /* 0x000fea0003800000 */
.L_x_4889:
[----:B------:R-:W-:-:S03]  /*4eb0*/  UMOV UR4, 0xffffffff ;  /* 0xffffffff00047882 */ /* 0x000fc60000000000 */
[----:B------:R-:W-:Y:S05]  /*4ec0*/  BRA.DIV UR4, `(.L_x_4913) ;  /* 0x0000024a04a07947 */ /* 0x000fea000b800000 */
[----:B-1----:R-:W1:Y:S04]  /*4ed0*/  SHFL.IDX PT, R115, R115, 0x1, 0x1c1f ;  /* 0x003c1f0073737f89 */ /* 0x002e6800000e0000 */
[----:B------:R-:W0:Y:S02]  /*4ee0*/  SHFL.IDX PT, R118, R118, 0x1, 0x1c1f ;  /* 0x003c1f0076767f89 */ /* 0x000e2400000e0000 */
.L_x_5310:
[----:B------:R-:W-:Y:S05]  /*4ef0*/  @P4 BRA `(.L_x_4914) ;  /* 0x0000005000f84947 */ /* 0x000fea0003800000 */
[----:B------:R-:W-:Y:S01]  /*4f00*/  ISETP.NE.AND P3, PT, R8, RZ, PT ;  /* 0x000000ff0800720c */ /* 0x000fe20003f65270 */
[----:B------:R-:W-:-:S12]  /*4f10*/  BSSY B1, `(.L_x_4915) ;  /* 0x0000032000017945 */ /* 0x000fd80003800000 */
[----:B------:R-:W-:Y:S05]  /*4f20*/  @!P3 BRA `(.L_x_4916) ;  /* 0x0000000000c0b947 */ /* 0x000fea0003800000 */
[----:B0---4-:R0:W4:Y:S01]  /*4f30*/  LDS.128 R12, [R28+0x20000] ;  /* 0x020000001c0c7984 */ /* 0x0111220000000c00 */
[C---:B------:R-:W-:Y:S01]  /*4f40*/  LEA R56, P3, R16.reuse, R118, 0x1 ;  /* 0x0000007610387211 */ /* 0x040fe200078608ff */
[----:B------:R-:W-:Y:S03]  /*4f50*/  BSSY B2, `(.L_x_4917) ;  /* 0x000002c000027945 */ /* 0x000fe60003800000 */
[----:B-1----:R-:W-:Y:S02]  /*4f60*/  LEA.HI.X R57, R16, R115, R17, 0x1, P3 ;  /* 0x0000007310397211 */ /* 0x002fe400018f0c11 */
        /* <DEDUP_REMOVED lines=42> */
.L_x_4918:
[----:B------:R-:W-:Y:S05]  /*5210*/  BSYNC B2 ;  /* 0x0000000000027941 */ /* 0x000fea0003800000 */
.L_x_4917:
[----:B----4-:R0:W-:Y:S02]  /*5220*/  ST.E.128 desc[UR60][R56.64], R12 ;  /* 0x0000000c38007985 */ /* 0x0101e4000c101d3c */
.L_x_4916:
[----:B------:R-:W-:Y:S05]  /*5230*/  BSYNC B1 ;  /* 0x0000000000017941 */ /* 0x000fea0003800000 */
.L_x_4915:
[----:B------:R-:W-:Y:S01]  /*5240*/  ISETP.NE.AND P3, PT, R9, RZ, PT ;  /* 0x000000ff0900720c */ /* 0x000fe20003f65270 */
[----:B------:R-:W-:-:S12]  /*5250*/  BSSY B1, `(.L_x_4919) ;  /* 0x0000034000017945 */ /* 0x000fd80003800000 */
[----:B------:R-:W-:Y:S05]  /*5260*/  @!P3 BRA `(.L_x_4920) ;  /* 0x0000000000c8b947 */ /* 0x000fea0003800000 */
[----:B0---4-:R0:W4:Y:S01]  /*5270*/  LDS.128 R12, [R29+0x20000] ;  /* 0x020000001d0c7984 */ /* 0x0111220000000c00 */
[----:B------:R-:W-:Y:S01]  /*5280*/  ISETP.GE.AND P3, PT, R223, R119, PT ;  /* 0x00000077df00720c */ /* 0x000fe20003f66270 */
[----:B------:R-:W-:Y:S01]  /*5290*/  IMAD.SHL.U32 R11, R202, 0x8, RZ ;  /* 0x00000008ca0b7824 */ /* 0x000fe200078e00ff */
[----:B------:R-:W-:Y:S01]  /*52a0*/  MOV R52, R118 ;  /* 0x0000007600347202 */ /* 0x000fe20000000f00 */
[----:B-1----:R-:W-:Y:S01]  /*52b0*/  IMAD.MOV.U32 R53, RZ, RZ, R115 ;  /* 0x000000ffff357224 */ /* 0x002fe200078e0073 */
        /* <DEDUP_REMOVED lines=43> */
.L_x_4922:
[----:B------:R-:W-:Y:S05]  /*5570*/  BSYNC B2 ;  /* 0x0000000000027941 */ /* 0x000fea0003800000 */
.L_x_4921:
[----:B----4-:R0:W-:Y:S02]  /*5580*/  ST.E.128 desc[UR60][R52.64], R12 ;  /* 0x0000000c34007985 */ /* 0x0101e4000c101d3c */
.L_x_4920:
[----:B------:R-:W-:Y:S05]  /*5590*/  BSYNC B1 ;  /* 0x0000000000017941 */ /* 0x000fea0003800000 */
.L_x_4919:
[----:B------:R-:W-:Y:S01]  /*55a0*/  ISETP.NE.AND P3, PT, R10, RZ, PT ;  /* 0x000000ff0a00720c */ /* 0x000fe20003f65270 */
[----:B------:R-:W-:-:S12]  /*55b0*/  BSSY B1, `(.L_x_4923) ;  /* 0x0000034000017945 */ /* 0x000fd80003800000 */
[----:B------:R-:W-:Y:S05]  /*55c0*/  @!P3 BRA `(.L_x_4924) ;  /* 0x0000000000c8b947 */ /* 0x000fea0003800000 */
[----:B0---4-:R0:W4:Y:S01]  /*55d0*/  LDS.128 R12, [R28+0x23000] ;  /* 0x023000001c0c7984 */ /* 0x0111220000000c00 */
[----:B------:R-:W-:Y:S01]  /*55e0*/  ISETP.GE.AND P3, PT, R221, R119, PT ;  /* 0x00000077dd00720c */ /* 0x000fe20003f66270 */
[----:B------:R-:W-:Y:S01]  /*55f0*/  IMAD.SHL.U32 R11, R203, 0x8, RZ ;  /* 0x00000008cb0b7824 */ /* 0x000fe200078e00ff */
[----:B------:R-:W-:Y:S01]  /*5600*/  BSSY B2, `(.L_x_4925) ;  /* 0x000002d000027945 */ /* 0x000fe20003800000 */
[----:B------:R-:W-:Y:S02]  /*5610*/  IMAD.MOV.U32 R48, RZ, RZ, R118 ;  /* 0x000000ffff307224 */ /* 0x000fe400078e0076 */
[----:B-1----:R-:W-:Y:S02]  /*5620*/  IMAD.MOV.U32 R49, RZ, RZ, R115 ;  /* 0x000000ffff317224 */ /* 0x002fe400078e0073 */
        /* <DEDUP_REMOVED lines=42> */
.L_x_4926:
[----:B------:R-:W-:Y:S05]  /*58d0*/  BSYNC B2 ;  /* 0x0000000000027941 */ /* 0x000fea0003800000 */
.L_x_4925:
[----:B----4-:R0:W-:Y:S02]  /*58e0*/  ST.E.128 desc[UR60][R48.64], R12 ;  /* 0x0000000c30007985 */ /* 0x0101e4000c101d3c */
.L_x_4924:
[----:B------:R-:W-:Y:S05]  /*58f0*/  BSYNC B1 ;  /* 0x0000000000017941 */ /* 0x000fea0003800000 */
.L_x_4923:
        /* <DEDUP_REMOVED lines=49> */
.L_x_4930:
[----:B------:R-:W-:Y:S05]  /*5c10*/  BSYNC B2 ;  /* 0x0000000000027941 */ /* 0x000fea0003800000 */
.L_x_4929:
[----:B----4-:R0:W-:Y:S02]  /*5c20*/  ST.E.128 desc[UR60][R44.64], R12 ;  /* 0x0000000c2c007985 */ /* 0x0101e4000c101d3c */
.L_x_4928:
[----:B------:R-:W-:Y:S05]  /*5c30*/  BSYNC B1 ;  /* 0x0000000000017941 */ /* 0x000fea0003800000 */
.L_x_4927:
        /* <DEDUP_REMOVED lines=49> */
.L_x_4934:
[----:B------:R-:W-:Y:S05]  /*5f50*/  BSYNC B2 ;  /* 0x0000000000027941 */ /* 0x000fea0003800000 */
.L_x_4933:
[----:B----4-:R0:W-:Y:S02]  /*5f60*/  ST.E.128 desc[UR60][R40.64], R12 ;  /* 0x0000000c28007985 */ /* 0x0101e4000c101d3c */
.L_x_4932:
[----:B------:R-:W-:Y:S05]  /*5f70*/  BSYNC B1 ;  /* 0x0000000000017941 */ /* 0x000fea0003800000 */
.L_x_4931:
[----:B------:R-:W-:-:S13]  /*5f80*/  ISETP.NE.AND P3, PT, R25, RZ, PT ;  /* 0x000000ff1900720c */ /* 0x000fda0003f65270 */
        /* <DEDUP_REMOVED lines=47> */
.L_x_4936:
[----:B------:R-:W-:Y:S05]  /*6280*/  BSYNC B1 ;  /* 0x0000000000017941 */ /* 0x000fea0003800000 */
.L_x_4935:
[----:B----4-:R0:W-:Y:S01]  /*6290*/  ST.E.128 desc[UR60][R36.64], R12 ;  /* 0x0000000c24007985 */ /* 0x0101e2000c101d3c */
[----:B------:R-:W-:Y:S05]  /*62a0*/  BRA `(.L_x_4914) ;  /* 0x00000040000c7947 */ /* 0x000fea0003800000 */
.L_x_4880:
        /* <DEDUP_REMOVED lines=20> */
[----:B------:R-:W-:Y:S01]  /*63f0*/  CS2R R54, SRZ ;  /* 0x0000000000367805 */ /* 0x000fe2000001ff00 */
[----:B------:R-:W-:Y:S01]  /*6400*/  IMAD.X R33, R11, 0x1, R100, P2 ;  /* 0x000000010b217824 */ /* 0x000fe200010e0664 */
[----:B------:R-:W-:Y:S02]  /*6410*/  LEA R56, P2, R32, UR4, 0x1 ;  /* 0x0000000420387c11 */ /* 0x000fe4000f8408ff */
[----:B------:R-:W-:-:S02]  /*6420*/  CS2R R52, SRZ ;  /* 0x0000000000347805 */ /* 0x000fc4000001ff00 */
[----:B------:R-:W-:Y:S01]  /*6430*/  LEA.HI.X R57, R32, UR5, R33, 0x1, P2 ;  /* 0x0000000520397c11 */ /* 0x000fe200090f0c21 */
[----:B------:R-:W-:Y:S01]  /*6440*/  ULDC.64 UR4, c[0x0][0x400] ;  /* 0x0001000000047ab9 */ /* 0x000fe20000000a00 */
[----:B------:R-:W-:-:S04]  /*6450*/  IADD3 R32, P2, R90, R12, RZ ;  /* 0x0000000c5a207210 */ /* 0x000fc80007f5e0ff */
[----:B------:R-:W-:Y:S02]  /*6460*/  IADD3.X R33, R80, R4, RZ, P2, !PT ;  /* 0x0000000450217210 */ /* 0x000fe400017fe4ff */
        /* <DEDUP_REMOVED lines=19> */
.L_x_4938:
[----:B------:R-:W-:Y:S05]  /*65a0*/  BSYNC B1 ;  /* 0x0000000000017941 */ /* 0x000fea0003800000 */
.L_x_4937:
        /* <DEDUP_REMOVED lines=48> */
.L_x_4940:
[----:B------:R-:W-:Y:S05]  /*68b0*/  BSYNC B1 ;  /* 0x0000000000017941 */ /* 0x000fea0003800000 */
.L_x_4939:
[----:B------:R-:W2:Y:S01]  /*68c0*/  LDL R11, [R1+0x38] ;  /* 0x00003800010b7983 */ /* 0x000ea20000100800 */
[----:B0-----:R-:W-:Y:S01]  /*68d0*/  IMAD.MOV.U32 R12, RZ, RZ, R33 ;  /* 0x000000ffff0c7224 */ /* 0x001fe200078e0021 */
[----:B------:R-:W-:Y:S01]  /*68e0*/  PRMT R164, R82, 0x5410, R81 ;  /* 0x0000541052a47816 */ /* 0x000fe20000000051 */
[----:B------:R-:W-:Y:S02]  /*68f0*/  IMAD.MOV.U32 R14, RZ, RZ, R37 ;  /* 0x000000ffff0e7224 */ /* 0x000fe400078e0025 */
[----:B------:R-:W-:-:S05]  /*6900*/  IMAD.MOV.U32 R13, RZ, RZ, R36 ;  /* 0x000000ffff0d7224 */ /* 0x000fca00078e0024 */
[----:B------:R-:W-:Y:S02]  /*6910*/  PRMT R168, R13, 0x7610, R168 ;  /* 0x000076100da87816 */ /* 0x000fe400000000a8 */
[----:B------:R-:W-:Y:S02]  /*6920*/  MOV R13, R40 ;  /* 0x00000028000d7202 */ /* 0x000fe40000000f00 */
[----:B--2---:R-:W-:Y:S01]  /*6930*/  R2UR UR4, R11 ;  /* 0x000000000b0472ca */ /* 0x004fe200000e0000 */
[----:B------:R-:W-:-:S05]  /*6940*/  IMAD.MOV.U32 R11, RZ, RZ, R32 ;  /* 0x000000ffff0b7224 */ /* 0x000fca00078e0020 */
[----:B------:R-:W-:Y:S01]  /*6950*/  PRMT R163, R12, 0x5410, R11 ;  /* 0x000054100ca37816 */ /* 0x000fe2000000000b */
[----:B------:R-:W-:Y:S01]  /*6960*/  IMAD.MOV.U32 R12, RZ, RZ, R39 ;  /* 0x000000ffff0c7224 */ /* 0x000fe200078e0027 */
[----:B------:R-:W-:-:S04]  /*6970*/  MOV R11, R38 ;  /* 0x00000026000b7202 */ /* 0x000fc80000000f00 */
[----:B------:R-:W-:Y:S01]  /*6980*/  PRMT R167, R167, 0x5410, R11 ;  /* 0x00005410a7a77816 */ /* 0x000fe2000000000b */
[----:B------:R-:W-:Y:S01]  /*6990*/  IMAD.MOV.U32 R11, RZ, RZ, R42 ;  /* 0x000000ffff0b7224 */ /* 0x000fe200078e002a */
[----:B------:R-:W-:Y:S01]  /*69a0*/  PRMT R169, R12, 0x5410, R14 ;  /* 0x000054100ca97816 */ /* 0x000fe2000000000e */
[----:B------:R-:W-:Y:S01]  /*69b0*/  IMAD.MOV.U32 R12, RZ, RZ, R43 ;  /* 0x000000ffff0c7224 */ /* 0x000fe200078e002b */
[----:B------:R-:W-:Y:S01]  /*69c0*/  UISETP.NE.AND UP0, UPT, UR4, 0x3, UPT ;  /* 0x000000030400788c */ /* 0x000fe2000bf05270 */
[----:B------:R-:W-:Y:S01]  /*69d0*/  IMAD.MOV.U32 R14, RZ, RZ, R41 ;  /* 0x000000ffff0e7224 */ /* 0x000fe200078e0029 */
[----:B------:R-:W-:Y:S01]  /*69e0*/  PRMT R170, R11, 0x5410, R13 ;  /* 0x000054100baa7816 */ /* 0x000fe2000000000d */
[----:B------:R-:W-:Y:S01]  /*69f0*/  IMAD.MOV.U32 R11, RZ, RZ, R46 ;  /* 0x000000ffff0b7224 */ /* 0x000fe200078e002e */
[----:B------:R-:W-:Y:S01]  /*6a00*/  PRMT R158, R12, 0x7610, R158 ;  /* 0x000076100c9e7816 */ /* 0x000fe2000000009e */
[----:B------:R-:W-:Y:S01]  /*6a10*/  IMAD.MOV.U32 R12, RZ, RZ, R47 ;  /* 0x000000ffff0c7224 */ /* 0x000fe200078e002f */
[----:B------:R-:W-:Y:S01]  /*6a20*/  PRMT R152, R14, 0x7610, R152 ;  /* 0x000076100e987816 */ /* 0x000fe20000000098 */
[----:B------:R-:W-:Y:S01]  /*6a30*/  IMAD.MOV.U32 R13, RZ, RZ, R44 ;  /* 0x000000ffff0d7224 */ /* 0x000fe200078e002c */
[----:B------:R-:W-:Y:S01]  /*6a40*/  PLOP3.LUT P2, PT, PT, PT, UP0, 0x80, 0x0 ;  /* 0x000000000000781c */ /* 0x000fe20003f4f008 */
[----:B------:R-:W-:Y:S01]  /*6a50*/  IMAD.MOV.U32 R14, RZ, RZ, R45 ;  /* 0x000000ffff0e7224 */ /* 0x000fe200078e002d */
[----:B------:R-:W-:Y:S01]  /*6a60*/  PRMT R165, R11, 0x5410, R12 ;  /* 0x000054100ba57816 */ /* 0x000fe2000000000c */
[----:B------:R-:W-:Y:S01]  /*6a70*/  IMAD.MOV.U32 R12, RZ, RZ, R51 ;  /* 0x000000ffff0c7224 */ /* 0x000fe200078e0033 */
[----:B------:R-:W-:-:S02]  /*6a80*/  MOV R11, R50 ;  /* 0x00000032000b7202 */ /* 0x000fc40000000f00 */
        /* <DEDUP_REMOVED lines=10> */
[----:B------:R-:W-:Y:S01]  /*6b30*/  PRMT R172, R11, 0x7610, R172 ;  /* 0x000076100bac7816 */ /* 0x000fe200000000ac */
[----:B-----5:R-:W-:Y:S01]  /*6b40*/  IMAD.MOV.U32 R11, RZ, RZ, R58 ;  /* 0x000000ffff0b7224 */ /* 0x020fe200078e003a */
        /* <DEDUP_REMOVED lines=40> */
.L_x_4941:
[----:B------:R-:W-:Y:S01]  /*6dd0*/  IMAD R86, R19, 0x8, R18 ;  /* 0x0000000813567824 */ /* 0x000fe200078e0212 */
[----:B------:R-:W-:Y:S01]  /*6de0*/  SHF.L.U32 R87, R219, 0x1f, RZ ;  /* 0x0000001fdb577819 */ /* 0x000fe200000006ff */
[----:B------:R-:W0:Y:S01]  /*6df0*/  LDC R130, c[0x0][0x2f4] ;  /* 0x0000bd00ff827b82 */ /* 0x000e220000000800 */
[----:B------:R-:W-:Y:S02]  /*6e00*/  BSSY B1, `(.L_x_4942) ;  /* 0x0000003000017945 */ /* 0x000fe40003800000 */
[----:B------:R-:W1:Y:S02]  /*6e10*/  SYNCS.PHASECHK.TRANS64.TRYWAIT P5, [R86+URZ+0x30890], R87 ;  /* 0x03089057560075a7 */ /* 0x000e6400080a017f */
[----:B-1----:R-:W-:Y:S05]  /*6e20*/  @!P5 BRA `(.L_x_4943) ;  /* 0x0000022c0014d947 */ /* 0x002fea0003800000 */
.L_x_5311:
[----:B------:R-:W-:Y:S05]  /*6e30*/  BSYNC B1 ;  /* 0x0000000000017941 */ /* 0x000fea0003800000 */
.L_x_4942:
[----:B------:R-:W-:Y:S01]  /*6e40*/  UMOV UR4, 0xffffffff ;  /* 0xffffffff00047882 */ /* 0x000fe20000000000 */
[----:B0-----:R-:W-:Y:S02]  /*6e50*/  IMAD.IADD R134, R130, 0x1, -R122 ;  /* 0x0000000182867824 */ /* 0x001fe400078e0a7a */
[----:B------:R-:W-:Y:S05]  /*6e60*/  BRA.DIV UR4, `(.L_x_4944) ;  /* 0x0000022e04187947 */ /* 0x000fea000b800000 */
[----:B------:R0:W2:Y:S04]  /*6e70*/  SHFL.IDX PT, R117, R115, RZ, 0x1c1f ;  /* 0x001c1fff73757589 */ /* 0x0000a800000e0000 */
[----:B------:R0:W3:Y:S02]  /*6e80*/  SHFL.IDX PT, R116, R118, RZ, 0x1c1f ;  /* 0x001c1fff76747589 */ /* 0x0000e400000e0000 */
.L_x_5315:
[----:B------:R-:W-:Y:S04]  /*6e90*/  BSSY B1, `(.L_x_4945) ;  /* 0x000015d000017945 */ /* 0x000fe80003800000 */
[----:B------:R-:W-:Y:S05]  /*6ea0*/  @P3 BRA `(.L_x_4946) ;  /* 0x00000014006c3947 */ /* 0x000fea0003800000 */
[----:B------:R-:W-:Y:S01]  /*6eb0*/  ISETP.NE.AND P3, PT, R8, RZ, PT ;  /* 0x000000ff0800720c */ /* 0x000fe20003f65270 */
[----:B------:R-:W-:-:S12]  /*6ec0*/  BSSY B2, `(.L_x_4947) ;  /* 0x0000077000027945 */ /* 0x000fd80003800000 */
[----:B------:R-:W-:Y:S05]  /*6ed0*/  @!P3 BRA `(.L_x_4948) ;  /* 0x0000000400d4b947 */ /* 0x000fea0003800000 */
[----:B------:R-:W-:Y:S01]  /*6ee0*/  SEL R11, R122, R134, !P0 ;  /* 0x000000867a0b7207 */ /* 0x000fe20004000000 */
[----:B------:R-:W-:Y:S01]  /*6ef0*/  IMAD R15, R19, 0x4800, R136 ;  /* 0x00004800130f7824 */ /* 0x000fe200078e0288 */
[C---:B---3--:R-:W-:Y:S01]  /*6f00*/  LEA R120, P3, R5.reuse, R116, 0x1 ;  /* 0x0000007405787211 */ /* 0x048fe200078608ff */
[----:B------:R-:W-:Y:S01]  /*6f10*/  BSSY B3, `(.L_x_4949) ;  /* 0x000006d000037945 */ /* 0x000fe20003800000 */
        /* <DEDUP_REMOVED lines=12> */
[----:B------:R-:W-:-:S04]  /*6fe0*/  IMAD.IADD R12, R12, 0x1, R13 ;  /* 0x000000010c0c7824 */ /* 0x000fc800078e020d */
[----:B------:R-:W-:Y:S01]  /*6ff0*/  IMAD R13, R19, 0x4800, R12 ;  /* 0x00004800130d7824 */ /* 0x000fe200078e020c */
[----:B------:R-:W-:-:S03]  /*7000*/  LEA R12, R15, R18, 0x1 ;  /* 0x000000120f0c7211 */ /* 0x000fc600078e08ff */
[----:B------:R-:W-:-:S03]  /*7010*/  IMAD R80, R13, 0x2, R18 ;  /* 0x000000020d507824 */ /* 0x000fc600078e0212 */
[----:B------:R-:W2:Y:S04]  /*7020*/  LDS.128 R12, [R12+0x1e400] ;  /* 0x01e400000c0c7984 */ /* 0x000ea80000000c00 */
[----:B------:R-:W3:Y:S01]  /*7030*/  LDS.128 R80, [R80+0x1e400] ;  /* 0x01e4000050507984 */ /* 0x000ee20000000c00 */
[----:B------:R-:W-:Y:S05]  /*7040*/  @P3 BRA `(.L_x_4950) ;  /* 0x0000000400643947 */ /* 0x000fea0003800000 */
[----:B---3--:R-:W-:Y:S01]  /*7050*/  IMAD.MOV.U32 R147, RZ, RZ, R81 ;  /* 0x000000ffff937224 */ /* 0x008fe200078e0051 */
[----:B------:R-:W-:Y:S01]  /*7060*/  SHF.R.U32.HI R154, RZ, 0x10, R53 ;  /* 0x00000010ff9a7819 */ /* 0x000fe20000011635 */
[----:B--2---:R-:W-:Y:S01]  /*7070*/  IMAD.MOV.U32 R81, RZ, RZ, R13 ;  /* 0x000000ffff517224 */ /* 0x004fe200078e000d */
[----:B------:R-:W-:Y:S01]  /*7080*/  SHF.R.U64 R52, R52, 0x10, R53 ;  /* 0x0000001034347819 */ /* 0x000fe20000001235 */
[----:B------:R-:W-:Y:S01]  /*7090*/  HADD2.F32 R149, -RZ, R149.H0_H0 ;  /* 0x20000095ff957230 */ /* 0x000fe20000004100 */
[----:B------:R-:W-:Y:S01]  /*70a0*/  SHF.R.U64 R40, R40, 0x10, R41 ;  /* 0x0000001028287819 */ /* 0x000fe20000001229 */
[----:B------:R-:W-:Y:S01]  /*70b0*/  HADD2.F32 R148, -RZ, R147.H0_H0 ;  /* 0x20000093ff947230 */ /* 0x000fe20000004100 */
[----:B------:R-:W-:Y:S01]  /*70c0*/  SHF.R.U64 R54, R54, 0x10, R55 ;  /* 0x0000001036367819 */ /* 0x000fe20000001237 */
[----:B------:R-:W-:Y:S01]  /*70d0*/  HADD2.F32 R150, -RZ, R81.H0_H0 ;  /* 0x20000051ff967230 */ /* 0x000fe20000004100 */
[----:B------:R-:W-:Y:S01]  /*70e0*/  SHF.R.U64 R42, R42, 0x10, R43 ;  /* 0x000000102a2a7819 */ /* 0x000fe2000000122b */
[----:B------:R-:W-:-:S02]  /*70f0*/  HADD2.F32 R13, -RZ, R152.H0_H0 ;  /* 0x20000098ff0d7230 */ /* 0x000fc40000004100 */
[-C--:B------:R-:W-:Y:S01]  /*7100*/  FMUL.FTZ R155, R148, R149.reuse ;  /* 0x00000095949b7220 */ /* 0x080fe20000410000 */
[----:B------:R-:W-:Y:S02]  /*7110*/  HADD2.F32 R154, -RZ, R154.H0_H0 ;  /* 0x2000009aff9a7230 */ /* 0x000fe40000004100 */
[C---:B------:R-:W-:Y:S01]  /*7120*/  FMUL.FTZ R149, R150.reuse, R149 ;  /* 0x0000009596957220 */ /* 0x040fe20000410000 */
[----:B------:R-:W-:Y:S01]  /*7130*/  SHF.R.U32.HI R152, RZ, 0x10, R41 ;  /* 0x00000010ff987819 */ /* 0x000fe20000011629 */
[-C--:B------:R-:W-:Y:S01]  /*7140*/  FFMA.FTZ R150, R150, R13.reuse, -R155 ;  /* 0x0000000d96967223 */ /* 0x080fe2000001089b */
[----:B------:R-:W-:Y:S02]  /*7150*/  HADD2.F32 R81, -RZ, R81.H1_H1 ;  /* 0x30000051ff517230 */ /* 0x000fe40000004100 */
[----:B------:R-:W-:Y:S01]  /*7160*/  FFMA.FTZ R148, R148, R13, R149 ;  /* 0x0000000d94947223 */ /* 0x000fe20000010095 */
[----:B------:R-:W-:Y:S02]  /*7170*/  HADD2.F32 R13, -RZ, R147.H1_H1 ;  /* 0x30000093ff0d7230 */ /* 0x000fe40000004100 */
[----:B------:R-:W-:-:S02]  /*7180*/  HADD2.F32 R152, -RZ, R152.H0_H0 ;  /* 0x20000098ff987230 */ /* 0x000fc40000004100 */
[----:B------:R-:W-:Y:S02]  /*7190*/  IMAD.MOV.U32 R147, RZ, RZ, R83 ;  /* 0x000000ffff937224 */ /* 0x000fe400078e0053 */
[-C--:B------:R-:W-:Y:S01]  /*71a0*/  FMUL.FTZ R156, R13, R154.reuse ;  /* 0x0000009a0d9c7220 */ /* 0x080fe20000410000 */
[----:B------:R-:W-:Y:S01]  /*71b0*/  FMUL.FTZ R154, R81, R154 ;  /* 0x0000009a519a7220 */ /* 0x000fe20000410000 */
[----:B------:R-:W-:Y:S02]  /*71c0*/  HADD2.F32 R83, -RZ, R15.H0_H0 ;  /* 0x2000000fff537230 */ /* 0x000fe40000004100 */
[----:B------:R-:W-:Y:S02]  /*71d0*/  HADD2.F32 R149, -RZ, R147.H0_H0 ;  /* 0x20000093ff957230 */ /* 0x000fe40000004100 */
[-C--:B------:R-:W-:Y:S01]  /*71e0*/  FFMA.FTZ R13, R13, R152.reuse, R154 ;  /* 0x000000980d0d7223 */ /* 0x080fe2000001009a */
[--C-:B------:R-:W-:Y:S02]  /*71f0*/  HADD2.F32 R154, -RZ, R158.reuse.H1_H1 ;  /* 0x3000009eff9a7230 */ /* 0x100fe40000004100 */
[----:B------:R-:W-:Y:S01]  /*7200*/  FFMA.FTZ R81, R81, R152, -R156 ;  /* 0x0000009851517223 */ /* 0x000fe2000001089c */
[----:B------:R-:W-:-:S02]  /*7210*/  HADD2.F32 R152, -RZ, R158.H0_H0 ;  /* 0x2000009eff987230 */ /* 0x000fc40000004100 */
[----:B------:R-:W-:Y:S02]  /*7220*/  HADD2.F32 R147, -RZ, R147.H1_H1 ;  /* 0x30000093ff937230 */ /* 0x000fe40000004100 */
[-C--:B------:R-:W-:Y:S01]  /*7230*/  FMUL.FTZ R156, R149, R154.reuse ;  /* 0x0000009a959c7220 */ /* 0x080fe20000410000 */
[----:B------:R-:W-:Y:S01]  /*7240*/  FMUL.FTZ R154, R83, R154 ;  /* 0x0000009a539a7220 */ /* 0x000fe20000410000 */
[----:B------:R-:W-:Y:S01]  /*7250*/  HADD2.F32 R15, -RZ, R15.H1_H1 ;  /* 0x3000000fff0f7230 */ /* 0x000fe20000004100 */
[----:B------:R-:W-:Y:S01]  /*7260*/  F2FP.F16.F32.PACK_AB R81, R81, R150 ;  /* 0x000000965151723e */ /* 0x000fe200000000ff */
[-C--:B------:R-:W-:Y:S01]  /*7270*/  FFMA.FTZ R83, R83, R152.reuse, -R156 ;  /* 0x0000009853537223 */ /* 0x080fe2000001089c */
[----:B------:R-:W-:Y:S01]  /*7280*/  FFMA.FTZ R154, R149, R152, R154 ;  /* 0x00000098959a7223 */ /* 0x000fe2000001009a */
[----:B------:R-:W-:Y:S01]  /*7290*/  SHF.R.U32.HI R152, RZ, 0x10, R55 ;  /* 0x00000010ff987819 */ /* 0x000fe20000011637 */
[----:B------:R-:W-:Y:S01]  /*72a0*/  HADD2.F32 R160, -RZ, R160.H0_H0 ;  /* 0x200000a0ffa07230 */ /* 0x000fe20000004100 */
[----:B------:R-:W-:Y:S01]  /*72b0*/  SHF.R.U32.HI R156, RZ, 0x10, R43 ;  /* 0x00000010ff9c7819 */ /* 0x000fe2000001162b */
[----:B------:R-:W-:Y:S01]  /*72c0*/  HADD2.F32 R53, -RZ, R12.H0_H0 ;  /* 0x2000000cff357230 */ /* 0x000fe20000004100 */
[----:B------:R-:W-:Y:S01]  /*72d0*/  F2FP.F16.F32.PACK_AB R148, R13, R148 ;  /* 0x000000940d94723e */ /* 0x000fe200000000ff */
[----:B------:R-:W-:Y:S01]  /*72e0*/  HADD2.F32 R152, -RZ, R152.H0_H0 ;  /* 0x20000098ff987230 */ /* 0x000fe20000004100 */
[----:B------:R-:W-:Y:S01]  /*72f0*/  MOV R13, R81 ;  /* 0x00000051000d7202 */ /* 0x000fe20000000f00 */
[----:B------:R-:W-:-:S02]  /*7300*/  HADD2.F32 R156, -RZ, R156.H0_H0 ;  /* 0x2000009cff9c7230 */ /* 0x000fc40000004100 */
[----:B------:R-:W-:Y:S02]  /*7310*/  HADD2.F32 R52, -RZ, R52.H0_H0 ;  /* 0x20000034ff347230 */ /* 0x000fe40000004100 */
[-C--:B------:R-:W-:Y:S01]  /*7320*/  FMUL.FTZ R158, R147, R152.reuse ;  /* 0x00000098939e7220 */ /* 0x080fe20000410000 */
[C---:B------:R-:W-:Y:S01]  /*7330*/  FMUL.FTZ R152, R15.reuse, R152 ;  /* 0x000000980f987220 */ /* 0x040fe20000410000 */
[----:B------:R-:W-:Y:S02]  /*7340*/  HADD2.F32 R41, -RZ, R12.H1_H1 ;  /* 0x3000000cff297230 */ /* 0x000fe40000004100 */
[-C--:B------:R-:W-:Y:S01]  /*7350*/  FFMA.FTZ R158, R15, R156.reuse, -R158 ;  /* 0x0000009c0f9e7223 */ /* 0x080fe2000001089e */
[----:B------:R-:W-:Y:S02]  /*7360*/  HADD2.F32 R15, -RZ, R80.H0_H0 ;  /* 0x20000050ff0f7230 */ /* 0x000fe40000004100 */
[----:B------:R-:W-:Y:S01]  /*7370*/  FFMA.FTZ R147, R147, R156, R152 ;  /* 0x0000009c93937223 */ /* 0x000fe20000010098 */
[----:B------:R-:W-:-:S02]  /*7380*/  HADD2.F32 R152, -RZ, R170.H1_H1 ;  /* 0x300000aaff987230 */ /* 0x000fc40000004100 */
[----:B------:R-:W-:Y:S02]  /*7390*/  HADD2.F32 R40, -RZ, R40.H0_H0 ;  /* 0x20000028ff287230 */ /* 0x000fe40000004100 */
[-C--:B------:R-:W-:Y:S01]  /*73a0*/  FMUL.FTZ R156, R15, R160.reuse ;  /* 0x000000a00f9c7220 */ /* 0x080fe20000410000 */
[C---:B------:R-:W-:Y:S01]  /*73b0*/  FMUL.FTZ R160, R53.reuse, R160 ;  /* 0x000000a035a07220 */ /* 0x040fe20000410000 */
[----:B------:R-:W-:Y:S01]  /*73c0*/  HADD2.F32 R149, -RZ, R172.H0_H0 ;  /* 0x200000acff957230 */ /* 0x000fe20000004100 */
[----:B------:R-:W-:Y:S01]  /*73d0*/  F2FP.F16.F32.PACK_AB R83, R158, R83 ;  /* 0x000000539e53723e */ /* 0x000fe200000000ff */
[-C--:B------:R-:W-:Y:S01]  /*73e0*/  FFMA.FTZ R156, R53, R152.reuse, -R156 ;  /* 0x00000098359c7223 */ /* 0x080fe2000001089c */
[----:B------:R-:W-:Y:S01]  /*73f0*/  FFMA.FTZ R160, R15, R152, R160 ;  /* 0x000000980fa07223 */ /* 0x000fe200000100a0 */
[----:B------:R-:W-:Y:S01]  /*7400*/  HADD2.F32 R15, -RZ, R80.H1_H1 ;  /* 0x30000050ff0f7230 */ /* 0x000fe20000004100 */
[----:B------:R-:W-:Y:S01]  /*7410*/  F2FP.F16.F32.PACK_AB R147, R147, R154 ;  /* 0x0000009a9393723e */ /* 0x000fe200000000ff */
[----:B------:R-:W-:-:S02]  /*7420*/  HADD2.F32 R53, -RZ, R170.H0_H0 ;  /* 0x200000aaff357230 */ /* 0x000fc40000004100 */
[----:B------:R-:W-:Y:S02]  /*7430*/  HADD2.F32 R54, -RZ, R54.H0_H0 ;  /* 0x20000036ff367230 */ /* 0x000fe40000004100 */
[-C--:B------:R-:W-:Y:S01]  /*7440*/  FMUL.FTZ R12, R15, R52.reuse ;  /* 0x000000340f0c7220 */ /* 0x080fe20000410000 */
[C---:B------:R-:W-:Y:S01]  /*7450*/  FMUL.FTZ R52, R41.reuse, R52 ;  /* 0x0000003429347220 */ /* 0x040fe20000410000 */
[--C-:B------:R-:W-:Y:S02]  /*7460*/  HADD2.F32 R43, -RZ, R82.reuse.H1_H1 ;  /* 0x30000052ff2b7230 */ /* 0x100fe40000004100 */
[-C--:B------:R-:W-:Y:S01]  /*7470*/  FFMA.FTZ R41, R41, R40.reuse, -R12 ;  /* 0x0000002829297223 */ /* 0x080fe2000001080c */
[----:B------:R-:W-:Y:S01]  /*7480*/  FFMA.FTZ R15, R15, R40, R52 ;  /* 0x000000280f0f7223 */ /* 0x000fe20000010034 */
[----:B------:R-:W-:Y:S02]  /*7490*/  HADD2.F32 R12, -RZ, R82.H0_H0 ;  /* 0x20000052ff0c7230 */ /* 0x000fe40000004100 */
[----:B------:R-:W-:Y:S01]  /*74a0*/  HADD2.F32 R40, -RZ, R14.H0_H0 ;  /* 0x2000000eff287230 */ /* 0x000fe20000004100 */
[----:B------:R-:W-:Y:S01]  /*74b0*/  F2FP.F16.F32.PACK_AB R80, R41, R156 ;  /* 0x0000009c2950723e */ /* 0x000fe200000000ff */
[----:B------:R-:W-:-:S02]  /*74c0*/  HADD2.F32 R42, -RZ, R42.H0_H0 ;  /* 0x2000002aff2a7230 */ /* 0x000fc40000004100 */
[-C--:B------:R-:W-:Y:S01]  /*74d0*/  FMUL.FTZ R55, R12, R149.reuse ;  /* 0x000000950c377220 */ /* 0x080fe20000410000 */
[----:B------:R-:W-:Y:S01]  /*74e0*/  F2FP.F16.F32.PACK_AB R15, R15, R160 ;  /* 0x000000a00f0f723e */ /* 0x000fe200000000ff */
[C---:B------:R-:W-:Y:S01]  /*74f0*/  FMUL.FTZ R149, R40.reuse, R149 ;  /* 0x0000009528957220 */ /* 0x040fe20000410000 */
[----:B------:R-:W-:Y:S02]  /*7500*/  IMAD.MOV.U32 R81, RZ, RZ, R148 ;  /* 0x000000ffff517224 */ /* 0x000fe400078e0094 */
[-C--:B------:R-:W-:Y:S01]  /*7510*/  FFMA.FTZ R55, R40, R53.reuse, -R55 ;  /* 0x0000003528377223 */ /* 0x080fe20000010837 */
[----:B------:R-:W-:Y:S01]  /*7520*/  FFMA.FTZ R149, R12, R53, R149 ;  /* 0x000000350c957223 */ /* 0x000fe20000010095 */
[----:B------:R-:W-:Y:S02]  /*7530*/  HADD2.F32 R53, -RZ, R14.H1_H1 ;  /* 0x3000000eff357230 */ /* 0x000fe40000004100 */
[----:B------:R-:W-:-:S03]  /*7540*/  FMUL.FTZ R12, R43, R54 ;  /* 0x000000362b0c7220 */ /* 0x000fc60000410000 */
[C---:B------:R-:W-:Y:S01]  /*7550*/  FMUL.FTZ R54, R53.reuse, R54 ;  /* 0x0000003635367220 */ /* 0x040fe20000410000 */
[----:B------:R-:W-:-:S03]  /*7560*/  FFMA.FTZ R12, R53, R42, -R12 ;  /* 0x0000002a350c7223 */ /* 0x000fc6000001080c */
[----:B------:R-:W-:Y:S02]  /*7570*/  FFMA.FTZ R54, R43, R42, R54 ;  /* 0x0000002a2b367223 */ /* 0x000fe40000010036 */
[----:B------:R-:W-:Y:S01]  /*7580*/  F2FP.F16.F32.PACK_AB R14, R12, R55 ;  /* 0x000000370c0e723e */ /* 0x000fe200000000ff */
[----:B------:R-:W-:Y:S02]  /*7590*/  IMAD.MOV.U32 R12, RZ, RZ, R80 ;  /* 0x000000ffff0c7224 */ /* 0x000fe400078e0050 */
[----:B------:R-:W-:Y:S01]  /*75a0*/  IMAD.MOV.U32 R80, RZ, RZ, R15 ;  /* 0x000000ffff507224 */ /* 0x000fe200078e000f */
[----:B------:R-:W-:Y:S01]  /*75b0*/  F2FP.F16.F32.PACK_AB R82, R54, R149 ;  /* 0x000000953652723e */ /* 0x000fe200000000ff */
[----:B------:R-:W-:Y:S02]  /*75c0*/  IMAD.MOV.U32 R15, RZ, RZ, R83 ;  /* 0x000000ffff0f7224 */ /* 0x000fe400078e0053 */
[----:B------:R-:W-:-:S07]  /*75d0*/  IMAD.MOV.U32 R83, RZ, RZ, R147 ;  /* 0x000000ffff537224 */ /* 0x000fce00078e0093 */
.L_x_4950:
[----:B------:R-:W-:Y:S05]  /*75e0*/  BSYNC B3 ;  /* 0x0000000000037941 */ /* 0x000fea0003800000 */
.L_x_4949:
[----:B------:R-:W-:Y:S01]  /*75f0*/  ISETP.GE.AND P3, PT, R11, R130, PT ;  /* 0x000000820b00720c */ /* 0x000fe20003f66270 */
[----:B--2---:R4:W-:-:S12]  /*7600*/  ST.E.128 desc[UR60][R120.64], R12 ;  /* 0x0000000c78007985 */ /* 0x0049d8000c101d3c */
[----:B------:R-:W-:-:S05]  /*7610*/  @!P3 IMAD.WIDE R40, R11, 0x2, R116 ;  /* 0x000000020b28b825 */ /* 0x000fca00078e0274 */
[----:B---3--:R4:W-:Y:S02]  /*7620*/  @!P3 ST.E.128 desc[UR60][R40.64], R80 ;  /* 0x000000502800b985 */ /* 0x0089e4000c101d3c */
.L_x_4948:
[----:B------:R-:W-:Y:S05]  /*7630*/  BSYNC B2 ;  /* 0x0000000000027941 */ /* 0x000fea0003800000 */
.L_x_4947:
[----:B------:R-:W-:Y:S01]  /*7640*/  ISETP.NE.AND P3, PT, R9, RZ, PT ;  /* 0x000000ff0900720c */ /* 0x000fe20003f65270 */
[----:B------:R-:W-:-:S12]  /*7650*/  BSSY B2, `(.L_x_4951) ;  /* 0x0000070000027945 */ /* 0x000fd80003800000 */
[----:B------:R-:W-:Y:S05]  /*7660*/  @!P3 BRA `(.L_x_4952) ;  /* 0x0000000400b8b947 */ /* 0x000fea0003800000 */
[----:B------:R-:W-:Y:S01]  /*7670*/  SEL R11, R122, R134, !P1 ;  /* 0x000000867a0b7207 */ /* 0x000fe20004800000 */
[----:B----4-:R-:W-:Y:S01]  /*7680*/  IMAD R15, R19, 0x4800, R135 ;  /* 0x00004800130f7824 */ /* 0x010fe200078e0287 */
        /* <DEDUP_REMOVED lines=13> */
[----:B------:R-:W-:-:S04]  /*7760*/  LOP3.LUT R13, R13, R228, RZ, 0x3c, !PT ;  /* 0x000000e40d0d7212 */ /* 0x000fc800078e3cff */
[----:B------:R-:W-:-:S05]  /*7770*/  IADD3 R12, R12, R13, RZ ;  /* 0x0000000d0c0c7210 */ /* 0x000fca0007ffe0ff */
[----:B------:R-:W-:Y:S02]  /*7780*/  IMAD R13, R19, 0x4800, R12 ;  /* 0x00004800130d7824 */ /* 0x000fe400078e020c */
[--C-:B------:R-:W-:Y:S02]  /*7790*/  IMAD R12, R15, 0x2, R18.reuse ;  /* 0x000000020f0c7824 */ /* 0x100fe400078e0212 */
[----:B------:R-:W-:-:S04]  /*77a0*/  IMAD R40, R13, 0x2, R18 ;  /* 0x000000020d287824 */ /* 0x000fc800078e0212 */
[----:B------:R-:W2:Y:S04]  /*77b0*/  LDS.128 R12, [R12+0x1e400] ;  /* 0x01e400000c0c7984 */ /* 0x000ea80000000c00 */
[----:B------:R-:W3:Y:S01]  /*77c0*/  LDS.128 R40, [R40+0x1e400] ;  /* 0x01e4000028287984 */ /* 0x000ee20000000c00 */
[----:B------:R-:W-:Y:S05]  /*77d0*/  @P3 BRA `(.L_x_4954) ;  /* 0x0000000400483947 */ /* 0x000fea0003800000 */
[--C-:B------:R-:W-:Y:S01]  /*77e0*/  SHF.R.U64 R36, R36, 0x10, R37.reuse ;  /* 0x0000001024247819 */ /* 0x100fe20000001225 */
[--C-:B---3--:R-:W-:Y:S01]  /*77f0*/  HADD2.F32 R80, -RZ, R41.reuse.H0_H0 ;  /* 0x20000029ff507230 */ /* 0x108fe20000004100 */
[----:B------:R-:W-:Y:S01]  /*7800*/  SHF.R.U32.HI R54, RZ, 0x10, R37 ;  /* 0x00000010ff367819 */ /* 0x000fe20000011625 */
[----:B------:R-:W-:Y:S01]  /*7810*/  HADD2.F32 R81, -RZ, R41.H1_H1 ;  /* 0x30000029ff517230 */ /* 0x000fe20000004100 */
[--C-:B------:R-:W-:Y:S01]  /*7820*/  SHF.R.U64 R37, R48, 0x10, R49.reuse ;  /* 0x0000001030257819 */ /* 0x100fe20000001231 */
[--C-:B--2---:R-:W-:Y:S01]  /*7830*/  HADD2.F32 R41, -RZ, R13.reuse.H0_H0 ;  /* 0x2000000dff297230 */ /* 0x104fe20000004100 */
[----:B------:R-:W-:Y:S01]  /*7840*/  SHF.R.U32.HI R48, RZ, 0x10, R49 ;  /* 0x00000010ff307819 */ /* 0x000fe20000011631 */
[----:B------:R-:W-:Y:S01]  /*7850*/  HADD2.F32 R13, -RZ, R13.H1_H1 ;  /* 0x3000000dff0d7230 */ /* 0x000fe20000004100 */
[--C-:B------:R-:W-:Y:S01]  /*7860*/  SHF.R.U64 R49, R50, 0x10, R51.reuse ;  /* 0x0000001032317819 */ /* 0x100fe20000001233 */
[----:B------:R-:W-:Y:S01]  /*7870*/  HADD2.F32 R82, -RZ, R54.H0_H0 ;  /* 0x20000036ff527230 */ /* 0x000fe20000004100 */
[----:B------:R-:W-:Y:S01]  /*7880*/  SHF.R.U32.HI R50, RZ, 0x10, R51 ;  /* 0x00000010ff327819 */ /* 0x000fe20000011633 */
[----:B------:R-:W-:Y:S01]  /*7890*/  IMAD.MOV.U32 R51, RZ, RZ, R42 ;  /* 0x000000ffff337224 */ /* 0x000fe200078e002a */
[--C-:B------:R-:W-:Y:S01]  /*78a0*/  SHF.R.U64 R38, R38, 0x10, R39.reuse ;  /* 0x0000001026267819 */ /* 0x100fe20000001227 */
[----:B------:R-:W-:Y:S01]  /*78b0*/  HADD2.F32 R42, -RZ, R171.H1_H1 ;  /* 0x300000abff2a7230 */ /* 0x000fe20000004100 */
[----:B------:R-:W-:Y:S01]  /*78c0*/  SHF.R.U32.HI R39, RZ, 0x10, R39 ;  /* 0x00000010ff277819 */ /* 0x000fe20000011627 */
[----:B------:R-:W-:-:S02]  /*78d0*/  HADD2.F32 R48, -RZ, R48.H0_H0 ;  /* 0x20000030ff307230 */ /* 0x000fc40000004100 */
[----:B------:R-:W-:Y:S02]  /*78e0*/  HADD2.F32 R55, -RZ, R169.H1_H1 ;  /* 0x300000a9ff377230 */ /* 0x000fe40000004100 */
[CC--:B------:R-:W-:Y:S01]  /*78f0*/  FMUL.FTZ R54, R80.reuse, R42.reuse ;  /* 0x0000002a50367220 */ /* 0x0c0fe20000410000 */
[----:B------:R-:W-:Y:S01]  /*7900*/  FMUL.FTZ R83, R41, R42 ;  /* 0x0000002a29537220 */ /* 0x000fe20000410000 */
[-C--:B------:R-:W-:Y:S01]  /*7910*/  FMUL.FTZ R42, R81, R48.reuse ;  /* 0x00000030512a7220 */ /* 0x080fe20000410000 */
[----:B------:R-:W-:Y:S01]  /*7920*/  FMUL.FTZ R48, R13, R48 ;  /* 0x000000300d307220 */ /* 0x000fe20000410000 */
[-C--:B------:R-:W-:Y:S01]  /*7930*/  FFMA.FTZ R54, R41, R55.reuse, -R54 ;  /* 0x0000003729367223 */ /* 0x080fe20000010836 */
[----:B------:R-:W-:Y:S01]  /*7940*/  FFMA.FTZ R83, R80, R55, R83 ;  /* 0x0000003750537223 */ /* 0x000fe20000010053 */
[--C-:B------:R-:W-:Y:S02]  /*7950*/  HADD2.F32 R55, -RZ, R43.reuse.H0_H0 ;  /* 0x2000002bff377230 */ /* 0x100fe40000004100 */
[----:B------:R-:W-:Y:S01]  /*7960*/  FFMA.FTZ R48, R81, R82, R48 ;  /* 0x0000005251307223 */ /* 0x000fe20000010030 */
[----:B------:R-:W-:-:S02]  /*7970*/  HADD2.F32 R80, -RZ, R43.H1_H1 ;  /* 0x3000002bff507230 */ /* 0x000fc40000004100 */
[----:B------:R-:W-:Y:S01]  /*7980*/  FFMA.FTZ R13, R13, R82, -R42 ;  /* 0x000000520d0d7223 */ /* 0x000fe2000001082a */
[----:B------:R-:W-:Y:S02]  /*7990*/  HADD2.F32 R81, -RZ, R50.H0_H0 ;  /* 0x20000032ff517230 */ /* 0x000fe40000004100 */
[----:B------:R-:W-:Y:S02]  /*79a0*/  HADD2.F32 R41, -RZ, R171.H0_H0 ;  /* 0x200000abff297230 */ /* 0x000fe40000004100 */
[--C-:B------:R-:W-:Y:S01]  /*79b0*/  HADD2.F32 R43, -RZ, R15.reuse.H0_H0 ;  /* 0x2000000fff2b7230 */ /* 0x100fe20000004100 */
[----:B------:R-:W-:Y:S01]  /*79c0*/  F2FP.F16.F32.PACK_AB R13, R13, R54 ;  /* 0x000000360d0d723e */ /* 0x000fe200000000ff */
[----:B------:R-:W-:Y:S02]  /*79d0*/  HADD2.F32 R50, -RZ, R15.H1_H1 ;  /* 0x3000000fff327230 */ /* 0x000fe40000004100 */
[----:B------:R-:W-:Y:S01]  /*79e0*/  FMUL.FTZ R15, R80, R81 ;  /* 0x00000051500f7220 */ /* 0x000fe20000410000 */
[----:B------:R-:W-:-:S02]  /*79f0*/  HADD2.F32 R42, -RZ, R169.H0_H0 ;  /* 0x200000a9ff2a7230 */ /* 0x000fc40000004100 */
[-C--:B------:R-:W-:Y:S01]  /*7a00*/  FMUL.FTZ R82, R55, R41.reuse ;  /* 0x0000002937527220 */ /* 0x080fe20000410000 */
[----:B------:R-:W-:Y:S02]  /*7a10*/  HADD2.F32 R39, -RZ, R39.H0_H0 ;  /* 0x20000027ff277230 */ /* 0x000fe40000004100 */
[C---:B------:R-:W-:Y:S01]  /*7a20*/  FMUL.FTZ R120, R43.reuse, R41 ;  /* 0x000000292b787220 */ /* 0x040fe20000410000 */
[C---:B------:R-:W-:Y:S01]  /*7a30*/  FMUL.FTZ R81, R50.reuse, R81 ;  /* 0x0000005132517220 */ /* 0x040fe20000410000 */
[-C--:B------:R-:W-:Y:S01]  /*7a40*/  FFMA.FTZ R82, R43, R42.reuse, -R82 ;  /* 0x0000002a2b527223 */ /* 0x080fe20000010852 */
[----:B------:R-:W-:Y:S02]  /*7a50*/  HADD2.F32 R37, -RZ, R37.H0_H0 ;  /* 0x20000025ff257230 */ /* 0x000fe40000004100 */
[----:B------:R-:W-:Y:S01]  /*7a60*/  FFMA.FTZ R120, R55, R42, R120 ;  /* 0x0000002a37787223 */ /* 0x000fe20000010078 */
[-C--:B------:R-:W-:Y:S01]  /*7a70*/  FFMA.FTZ R15, R50, R39.reuse, -R15 ;  /* 0x00000027320f7223 */ /* 0x080fe2000001080f */
[----:B------:R-:W-:Y:S01]  /*7a80*/  FFMA.FTZ R81, R80, R39, R81 ;  /* 0x0000002750517223 */ /* 0x000fe20000010051 */
[----:B------:R-:W-:-:S02]  /*7a90*/  HADD2.F32 R39, -RZ, R168.H1_H1 ;  /* 0x300000a8ff277230 */ /* 0x000fc40000004100 */
[----:B------:R-:W-:Y:S01]  /*7aa0*/  HADD2.F32 R50, -RZ, R40.H0_H0 ;  /* 0x20000028ff327230 */ /* 0x000fe20000004100 */
[----:B------:R-:W-:Y:S01]  /*7ab0*/  F2FP.F16.F32.PACK_AB R15, R15, R82 ;  /* 0x000000520f0f723e */ /* 0x000fe200000000ff */
        /* <DEDUP_REMOVED lines=10> */
[----:B------:R-:W-:Y:S02]  /*7b60*/  HADD2.F32 R36, -RZ, R167.H0_H0 ;  /* 0x200000a7ff247230 */ /* 0x000fe40000004100 */
[-C--:B------:R-:W-:Y:S01]  /*7b70*/  FFMA.FTZ R43, R42, R41.reuse, -R43 ;  /* 0x000000292a2b7223 */ /* 0x080fe2000001082b */
[----:B------:R-:W-:Y:S01]  /*7b80*/  FFMA.FTZ R121, R50, R41, R121 ;  /* 0x0000002932797223 */ /* 0x000fe20000010079 */
[-C--:B------:R-:W-:Y:S01]  /*7b90*/  FFMA.FTZ R12, R12, R55.reuse, -R39 ;  /* 0x000000370c0c7223 */ /* 0x080fe20000010827 */
[----:B------:R-:W-:Y:S02]  /*7ba0*/  HADD2.F32 R49, -RZ, R49.H0_H0 ;  /* 0x20000031ff317230 */ /* 0x000fe40000004100 */
[----:B------:R-:W-:Y:S01]  /*7bb0*/  FFMA.FTZ R40, R40, R55, R37 ;  /* 0x0000003728287223 */ /* 0x000fe20000010025 */
[----:B------:R-:W-:-:S02]  /*7bc0*/  HADD2.F32 R41, -RZ, R51.H0_H0 ;  /* 0x20000033ff297230 */ /* 0x000fc40000004100 */
[--C-:B------:R-:W-:Y:S01]  /*7bd0*/  HADD2.F32 R39, -RZ, R14.reuse.H0_H0 ;  /* 0x2000000eff277230 */ /* 0x100fe20000004100 */
[----:B------:R-:W-:Y:S01]  /*7be0*/  F2FP.F16.F32.PACK_AB R12, R12, R43 ;  /* 0x0000002b0c0c723e */ /* 0x000fe200000000ff */
[----:B------:R-:W-:Y:S01]  /*7bf0*/  HADD2.F32 R42, -RZ, R51.H1_H1 ;  /* 0x30000033ff2a7230 */ /* 0x000fe20000004100 */
[----:B------:R-:W-:Y:S01]  /*7c00*/  F2FP.F16.F32.PACK_AB R40, R40, R121 ;  /* 0x000000792828723e */ /* 0x000fe200000000ff */
[----:B------:R-:W-:Y:S02]  /*7c10*/  HADD2.F32 R14, -RZ, R14.H1_H1 ;  /* 0x3000000eff0e7230 */ /* 0x000fe40000004100 */
[----:B------:R-:W-:Y:S02]  /*7c20*/  HADD2.F32 R51, -RZ, R38.H0_H0 ;  /* 0x20000026ff337230 */ /* 0x000fe40000004100 */
[-C--:B------:R-:W-:Y:S01]  /*7c30*/  FMUL.FTZ R38, R41, R36.reuse ;  /* 0x0000002429267220 */ /* 0x080fe20000410000 */
[----:B------:R-:W-:Y:S02]  /*7c40*/  HADD2.F32 R37, -RZ, R167.H1_H1 ;  /* 0x300000a7ff257230 */ /* 0x000fe40000004100 */
[-C--:B------:R-:W-:Y:S01]  /*7c50*/  FMUL.FTZ R55, R42, R49.reuse ;  /* 0x000000312a377220 */ /* 0x080fe20000410000 */
[----:B------:R-:W-:Y:S01]  /*7c60*/  FMUL.FTZ R36, R39, R36 ;  /* 0x0000002427247220 */ /* 0x000fe20000410000 */
[----:B------:R-:W-:Y:S01]  /*7c70*/  FMUL.FTZ R49, R14, R49 ;  /* 0x000000310e317220 */ /* 0x000fe20000410000 */
[----:B------:R-:W-:-:S02]  /*7c80*/  IMAD.MOV.U32 R43, RZ, RZ, R81 ;  /* 0x000000ffff2b7224 */ /* 0x000fc400078e0051 */
[-C--:B------:R-:W-:Y:S01]  /*7c90*/  FFMA.FTZ R38, R39, R37.reuse, -R38 ;  /* 0x0000002527267223 */ /* 0x080fe20000010826 */
[----:B------:R-:W-:Y:S01]  /*7ca0*/  FFMA.FTZ R36, R41, R37, R36 ;  /* 0x0000002529247223 */ /* 0x000fe20000010024 */
[-C--:B------:R-:W-:Y:S01]  /*7cb0*/  FFMA.FTZ R55, R14, R51.reuse, -R55 ;  /* 0x000000330e377223 */ /* 0x080fe20000010837 */
[----:B------:R-:W-:Y:S01]  /*7cc0*/  FFMA.FTZ R49, R42, R51, R49 ;  /* 0x000000332a317223 */ /* 0x000fe20000010031 */
[----:B------:R-:W-:-:S03]  /*7cd0*/  F2FP.F16.F32.PACK_AB R41, R48, R83 ;  /* 0x000000533029723e */ /* 0x000fc600000000ff */
[----:B------:R-:W-:Y:S02]  /*7ce0*/  F2FP.F16.F32.PACK_AB R14, R55, R38 ;  /* 0x00000026370e723e */ /* 0x000fe400000000ff */
[----:B------:R-:W-:-:S07]  /*7cf0*/  F2FP.F16.F32.PACK_AB R42, R49, R36 ;  /* 0x00000024312a723e */ /* 0x000fce00000000ff */
.L_x_4954:
[----:B------:R-:W-:Y:S05]  /*7d00*/  BSYNC B3 ;  /* 0x0000000000037941 */ /* 0x000fea0003800000 */
.L_x_4953:
[----:B------:R-:W-:Y:S01]  /*7d10*/  ISETP.GE.AND P3, PT, R11, R130, PT ;  /* 0x000000820b00720c */ /* 0x000fe20003f66270 */
[----:B--2---:R2:W-:-:S12]  /*7d20*/  ST.E.128 desc[UR60][R52.64], R12 ;  /* 0x0000000c34007985 */ /* 0x0045d8000c101d3c */
[----:B------:R-:W-:-:S05]  /*7d30*/  @!P3 IMAD.WIDE R36, R11, 0x2, R116 ;  /* 0x000000020b24b825 */ /* 0x000fca00078e0274 */
[----:B---3--:R2:W-:Y:S02]  /*7d40*/  @!P3 ST.E.128 desc[UR60][R36.64], R40 ;  /* 0x000000282400b985 */ /* 0x0085e4000c101d3c */
.L_x_4952:
[----:B------:R-:W-:Y:S05]  /*7d50*/  BSYNC B2 ;  /* 0x0000000000027941 */ /* 0x000fea0003800000 */
.L_x_4951:
[----:B------:R-:W-:-:S13]  /*7d60*/  ISETP.NE.AND P3, PT, R10, RZ, PT ;  /* 0x000000ff0a00720c */ /* 0x000fda0003f65270 */
[----:B------:R-:W-:Y:S05]  /*7d70*/  @!P3 BRA `(.L_x_4946) ;  /* 0x0000000400b8b947 */ /* 0x000fea0003800000 */
[----:B------:R-:W-:Y:S01]  /*7d80*/  LOP3.LUT P5, RZ, R22, 0x1, RZ, 0xc0, !PT ;  /* 0x0000000116ff7812 */ /* 0x000fe200078ac0ff */
[----:B------:R-:W-:Y:S01]  /*7d90*/  BSSY B2, `(.L_x_4955) ;  /* 0x0000068000027945 */ /* 0x000fe20003800000 */
[C---:B--234-:R-:W-:Y:S02]  /*7da0*/  LEA R40, P3, R7.reuse, R116, 0x1 ;  /* 0x0000007407287211 */ /* 0x05cfe400078608ff */
[----:B------:R-:W-:Y:S02]  /*7db0*/  SEL R11, R122, R134, !P5 ;  /* 0x000000867a0b7207 */ /* 0x000fe40006800000 */
[----:B------:R-:W-:Y:S02]  /*7dc0*/  LEA.HI.X R41, R7, R117, R107, 0x1, P3 ;  /* 0x0000007507297211 */ /* 0x000fe400018f0c6b */
[----:B------:R-:W-:Y:S02]  /*7dd0*/  SHF.R.S32.HI R12, RZ, 0x1f, R11 ;  /* 0x0000001fff0c7819 */ /* 0x000fe4000001140b */
[----:B------:R-:W-:-:S02]  /*7de0*/  ISETP.GE.AND P3, PT, R195, R119, PT ;  /* 0x00000077c300720c */ /* 0x000fc40003f66270 */
        /* <DEDUP_REMOVED lines=9> */
[----:B------:R-:W-:Y:S01]  /*7e80*/  IADD3 R12, R12, R13, RZ ;  /* 0x0000000d0c0c7210 */ /* 0x000fe20007ffe0ff */
[----:B------:R-:W-:-:S04]  /*7e90*/  IMAD R13, R19, 0x4800, R132 ;  /* 0x00004800130d7824 */ /* 0x000fc800078e0284 */
[----:B------:R-:W-:Y:S02]  /*7ea0*/  IMAD R15, R19, 0x4800, R12 ;  /* 0x00004800130f7824 */ /* 0x000fe400078e020c */
[--C-:B------:R-:W-:Y:S02]  /*7eb0*/  IMAD R13, R13, 0x2, R18.reuse ;  /* 0x000000020d0d7824 */ /* 0x100fe400078e0212 */
[----:B------:R-:W-:-:S04]  /*7ec0*/  IMAD R36, R15, 0x2, R18 ;  /* 0x000000020f247824 */ /* 0x000fc800078e0212 */
[----:B------:R-:W2:Y:S04]  /*7ed0*/  LDS.128 R12, [R13+0x1e400] ;  /* 0x01e400000d0c7984 */ /* 0x000ea80000000c00 */
[----:B------:R-:W3:Y:S01]  /*7ee0*/  LDS.128 R36, [R36+0x1e400] ;  /* 0x01e4000024247984 */ /* 0x000ee20000000c00 */
[----:B------:R-:W-:Y:S05]  /*7ef0*/  @P3 BRA `(.L_x_4956) ;  /* 0x0000000400443947 */ /* 0x000fea0003800000 */
[--C-:B------:R-:W-:Y:S01]  /*7f00*/  SHF.R.U64 R32, R32, 0x10, R33.reuse ;  /* 0x0000001020207819 */ /* 0x100fe20000001221 */
[----:B------:R-:W-:Y:S01]  /*7f10*/  HADD2.F32 R51, -RZ, R166.H1_H1 ;  /* 0x300000a6ff337230 */ /* 0x000fe20000004100 */
[----:B------:R-:W-:Y:S01]  /*7f20*/  SHF.R.U32.HI R42, RZ, 0x10, R33 ;  /* 0x00000010ff2a7819 */ /* 0x000fe20000011621 */
[----:B---3--:R-:W-:Y:S01]  /*7f30*/  HADD2.F32 R48, -RZ, R37.H0_H0 ;  /* 0x20000025ff307230 */ /* 0x008fe20000004100 */
[--C-:B------:R-:W-:Y:S01]  /*7f40*/  SHF.R.U64 R33, R44, 0x10, R45.reuse ;  /* 0x000000102c217819 */ /* 0x100fe2000000122d */
[----:B--2---:R-:W-:Y:S01]  /*7f50*/  HADD2.F32 R50, -RZ, R13.H0_H0 ;  /* 0x2000000dff327230 */ /* 0x004fe20000004100 */
[----:B------:R-:W-:Y:S01]  /*7f60*/  SHF.R.U32.HI R44, RZ, 0x10, R45 ;  /* 0x00000010ff2c7819 */ /* 0x000fe2000001162d */
[----:B------:R-:W-:Y:S01]  /*7f70*/  HADD2.F32 R45, -RZ, R37.H1_H1 ;  /* 0x30000025ff2d7230 */ /* 0x000fe20000004100 */
[--C-:B------:R-:W-:Y:S01]  /*7f80*/  SHF.R.U64 R43, R46, 0x10, R47.reuse ;  /* 0x000000102e2b7819 */ /* 0x100fe2000000122f */
[----:B------:R-:W-:Y:S01]  /*7f90*/  HADD2.F32 R49, -RZ, R13.H1_H1 ;  /* 0x3000000dff317230 */ /* 0x000fe20000004100 */
[----:B------:R-:W-:Y:S01]  /*7fa0*/  SHF.R.U32.HI R46, RZ, 0x10, R47 ;  /* 0x00000010ff2e7819 */ /* 0x000fe2000001162f */
[----:B------:R-:W-:-:S02]  /*7fb0*/  HADD2.F32 R52, -RZ, R44.H0_H0 ;  /* 0x2000002cff347230 */ /* 0x000fc40000004100 */
[-C--:B------:R-:W-:Y:S01]  /*7fc0*/  FMUL.FTZ R13, R48, R51.reuse ;  /* 0x00000033300d7220 */ /* 0x080fe20000410000 */
[----:B------:R-:W-:Y:S02]  /*7fd0*/  HADD2.F32 R47, -RZ, R163.H0_H0 ;  /* 0x200000a3ff2f7230 */ /* 0x000fe40000004100 */
[----:B------:R-:W-:Y:S01]  /*7fe0*/  FMUL.FTZ R37, R50, R51 ;  /* 0x0000003332257220 */ /* 0x000fe20000410000 */
[----:B------:R-:W-:Y:S02]  /*7ff0*/  HADD2.F32 R44, -RZ, R42.H0_H0 ;  /* 0x2000002aff2c7230 */ /* 0x000fe40000004100 */
[-C--:B------:R-:W-:Y:S01]  /*8000*/  FMUL.FTZ R42, R45, R52.reuse ;  /* 0x000000342d2a7220 */ /* 0x080fe20000410000 */
[--C-:B------:R-:W-:Y:S01]  /*8010*/  SHF.R.U64 R34, R34, 0x10, R35.reuse ;  /* 0x0000001022227819 */ /* 0x100fe20000001223 */
[C---:B------:R-:W-:Y:S01]  /*8020*/  FMUL.FTZ R52, R49.reuse, R52 ;  /* 0x0000003431347220 */ /* 0x040fe20000410000 */
[----:B------:R-:W-:Y:S01]  /*8030*/  SHF.R.U32.HI R35, RZ, 0x10, R35 ;  /* 0x00000010ff237819 */ /* 0x000fe20000011623 */
[-C--:B------:R-:W-:Y:S01]  /*8040*/  FFMA.FTZ R13, R50, R47.reuse, -R13 ;  /* 0x0000002f320d7223 */ /* 0x080fe2000001080d */
[----:B------:R-:W-:Y:S01]  /*8050*/  FFMA.FTZ R37, R48, R47, R37 ;  /* 0x0000002f30257223 */ /* 0x000fe20000010025 */
[----:B------:R-:W-:Y:S01]  /*8060*/  FFMA.FTZ R42, R49, R44, -R42 ;  /* 0x0000002c312a7223 */ /* 0x000fe2000001082a */
[----:B------:R-:W-:-:S02]  /*8070*/  HADD2.F32 R49, -RZ, R165.H1_H1 ;  /* 0x300000a5ff317230 */ /* 0x000fc40000004100 */
[----:B------:R-:W-:Y:S01]  /*8080*/  FFMA.FTZ R44, R45, R44, R52 ;  /* 0x0000002c2d2c7223 */ /* 0x000fe20000010034 */
[----:B------:R-:W-:Y:S02]  /*8090*/  HADD2.F32 R48, -RZ, R39.H0_H0 ;  /* 0x20000027ff307230 */ /* 0x000fe40000004100 */
[----:B------:R-:W-:Y:S01]  /*80a0*/  HADD2.F32 R50, -RZ, R15.H0_H0 ;  /* 0x2000000fff327230 */ /* 0x000fe20000004100 */
[----:B------:R-:W-:Y:S01]  /*80b0*/  F2FP.F16.F32.PACK_AB R13, R42, R13 ;  /* 0x0000000d2a0d723e */ /* 0x000fe200000000ff */
[----:B------:R-:W-:Y:S01]  /*80c0*/  HADD2.F32 R39, -RZ, R39.H1_H1 ;  /* 0x30000027ff277230 */ /* 0x000fe20000004100 */
[----:B------:R-:W-:Y:S01]  /*80d0*/  F2FP.F16.F32.PACK_AB R37, R44, R37 ;  /* 0x000000252c25723e */ /* 0x000fe200000000ff */
[----:B------:R-:W-:Y:S02]  /*80e0*/  HADD2.F32 R51, -RZ, R46.H0_H0 ;  /* 0x2000002eff337230 */ /* 0x000fe40000004100 */
[----:B------:R-:W-:Y:S02]  /*80f0*/  HADD2.F32 R46, -RZ, R15.H1_H1 ;  /* 0x3000000fff2e7230 */ /* 0x000fe40000004100 */
[----:B------:R-:W-:Y:S01]  /*8100*/  FMUL.FTZ R15, R48, R49 ;  /* 0x00000031300f7220 */ /* 0x000fe20000410000 */
[----:B------:R-:W-:-:S02]  /*8110*/  HADD2.F32 R47, -RZ, R35.H0_H0 ;  /* 0x20000023ff2f7230 */ /* 0x000fc40000004100 */
[----:B------:R-:W-:Y:S01]  /*8120*/  FMUL.FTZ R35, R50, R49 ;  /* 0x0000003132237220 */ /* 0x000fe20000410000 */
[----:B------:R-:W-:Y:S02]  /*8130*/  HADD2.F32 R45, -RZ, R164.H0_H0 ;  /* 0x200000a4ff2d7230 */ /* 0x000fe40000004100 */
[CC--:B------:R-:W-:Y:S01]  /*8140*/  FMUL.FTZ R49, R39.reuse, R51.reuse ;  /* 0x0000003327317220 */ /* 0x0c0fe20000410000 */
[----:B------:R-:W-:Y:S01]  /*8150*/  FMUL.FTZ R52, R46, R51 ;  /* 0x000000332e347220 */ /* 0x000fe20000410000 */
[----:B------:R-:W-:Y:S02]  /*8160*/  HADD2.F32 R166, -RZ, R166.H0_H0 ;  /* 0x200000a6ffa67230 */ /* 0x000fe40000004100 */
[----:B------:R-:W-:Y:S01]  /*8170*/  FFMA.FTZ R35, R48, R45, R35 ;  /* 0x0000002d30237223 */ /* 0x000fe20000010023 */
[----:B------:R-:W-:Y:S01]  /*8180*/  FFMA.FTZ R46, R46, R47, -R49 ;  /* 0x0000002f2e2e7223 */ /* 0x000fe20000010831 */
[----:B------:R-:W-:Y:S01]  /*8190*/  FFMA.FTZ R15, R50, R45, -R15 ;  /* 0x0000002d320f7223 */ /* 0x000fe2000001080f */
[----:B------:R-:W-:Y:S01]  /*81a0*/  FFMA.FTZ R48, R39, R47, R52 ;  /* 0x0000002f27307223 */ /* 0x000fe20000010034 */
[----:B------:R-:W-:-:S02]  /*81b0*/  HADD2.F32 R49, -RZ, R33.H0_H0 ;  /* 0x20000021ff317230 */ /* 0x000fc40000004100 */
[----:B------:R-:W-:Y:S01]  /*81c0*/  HADD2.F32 R39, -RZ, R36.H0_H0 ;  /* 0x20000024ff277230 */ /* 0x000fe20000004100 */
[----:B------:R-:W-:Y:S01]  /*81d0*/  F2FP.F16.F32.PACK_AB R15, R46, R15 ;  /* 0x0000000f2e0f723e */ /* 0x000fe200000000ff */
[----:B------:R-:W-:Y:S01]  /*81e0*/  HADD2.F32 R33, -RZ, R12.H0_H0 ;  /* 0x2000000cff217230 */ /* 0x000fe20000004100 */
[----:B------:R-:W-:Y:S01]  /*81f0*/  F2FP.F16.F32.PACK_AB R35, R48, R35 ;  /* 0x000000233023723e */ /* 0x000fe200000000ff */
[----:B------:R-:W-:Y:S02]  /*8200*/  HADD2.F32 R45, -RZ, R36.H1_H1 ;  /* 0x30000024ff2d7230 */ /* 0x000fe40000004100 */
[----:B------:R-:W-:Y:S02]  /*8210*/  HADD2.F32 R36, -RZ, R12.H1_H1 ;  /* 0x3000000cff247230 */ /* 0x000fe40000004100 */
[----:B------:R-:W-:Y:S01]  /*8220*/  FMUL.FTZ R12, R39, R166 ;  /* 0x000000a6270c7220 */ /* 0x000fe20000410000 */
[----:B------:R-:W-:Y:S02]  /*8230*/  HADD2.F32 R50, -RZ, R163.H1_H1 ;  /* 0x300000a3ff327230 */ /* 0x000fe40000004100 */
[----:B------:R-:W-:Y:S01]  /*8240*/  FMUL.FTZ R51, R45, R49 ;  /* 0x000000312d337220 */ /* 0x000fe20000410000 */
[----:B------:R-:W-:-:S02]  /*8250*/  HADD2.F32 R47, -RZ, R32.H0_H0 ;  /* 0x20000020ff2f7230 */ /* 0x000fc40000004100 */
[C---:B------:R-:W-:Y:S01]  /*8260*/  FMUL.FTZ R32, R33.reuse, R166 ;  /* 0x000000a621207220 */ /* 0x040fe20000410000 */
[C---:B------:R-:W-:Y:S01]  /*8270*/  FMUL.FTZ R52, R36.reuse, R49 ;  /* 0x0000003124347220 */ /* 0x040fe20000410000 */
[-C--:B------:R-:W-:Y:S01]  /*8280*/  FFMA.FTZ R12, R33, R50.reuse, -R12 ;  /* 0x00000032210c7223 */ /* 0x080fe2000001080c */
[----:B------:R-:W-:Y:S02]  /*8290*/  HADD2.F32 R165, -RZ, R165.H0_H0 ;  /* 0x200000a5ffa57230 */ /* 0x000fe40000004100 */
        /* <DEDUP_REMOVED lines=8> */
[----:B------:R-:W-:Y:S01]  /*8320*/  FMUL.FTZ R49, R43, R165 ;  /* 0x000000a52b317220 */ /* 0x000fe20000410000 */
[----:B------:R-:W-:Y:S02]  /*8330*/  HADD2.F32 R14, -RZ, R14.H1_H1 ;  /* 0x3000000eff0e7230 */ /* 0x000fe40000004100 */
[----:B------:R-:W-:Y:S02]  /*8340*/  HADD2.F32 R164, -RZ, R164.H1_H1 ;  /* 0x300000a4ffa47230 */ /* 0x000fe40000004100 */
[----:B------:R-:W-:Y:S01]  /*8350*/  FMUL.FTZ R51, R38, R47 ;  /* 0x0000002f26337220 */ /* 0x000fe20000410000 */
[----:B------:R-:W-:Y:S02]  /*8360*/  HADD2.F32 R45, -RZ, R34.H0_H0 ;  /* 0x20000022ff2d7230 */ /* 0x000fe40000004100 */
[----:B------:R-:W-:Y:S01]  /*8370*/  FMUL.FTZ R34, R36, R165 ;  /* 0x000000a524227220 */ /* 0x000fe20000410000 */
[----:B------:R-:W-:Y:S01]  /*8380*/  FMUL.FTZ R47, R14, R47 ;  /* 0x0000002f0e2f7220 */ /* 0x000fe20000410000 */
[----:B------:R-:W-:Y:S01]  /*8390*/  FFMA.FTZ R49, R36, R164, -R49 ;  /* 0x000000a424317223 */ /* 0x000fe20000010831 */
[----:B------:R-:W-:Y:S01]  /*83a0*/  F2FP.F16.F32.PACK_AB R36, R39, R32 ;  /* 0x000000202724723e */ /* 0x000fe200000000ff */
[----:B------:R-:W-:Y:S01]  /*83b0*/  FFMA.FTZ R34, R43, R164, R34 ;  /* 0x000000a42b227223 */ /* 0x000fe20000010022 */
[-C--:B------:R-:W-:Y:S01]  /*83c0*/  FFMA.FTZ R14, R14, R45.reuse, -R51 ;  /* 0x0000002d0e0e7223 */ /* 0x080fe20000010833 */
[----:B------:R-:W-:Y:S01]  /*83d0*/  FFMA.FTZ R47, R38, R45, R47 ;  /* 0x0000002d262f7223 */ /* 0x000fe2000001002f */
[----:B------:R-:W-:-:S03]  /*83e0*/  IMAD.MOV.U32 R39, RZ, RZ, R35 ;  /* 0x000000ffff277224 */ /* 0x000fc600078e0023 */
[----:B------:R-:W-:Y:S02]  /*83f0*/  F2FP.F16.F32.PACK_AB R14, R14, R49 ;  /* 0x000000310e0e723e */ /* 0x000fe400000000ff */
[----:B------:R-:W-:-:S07]  /*8400*/  F2FP.F16.F32.PACK_AB R38, R47, R34 ;  /* 0x000000222f26723e */ /* 0x000fce00000000ff */
.L_x_4956:
[----:B------:R-:W-:Y:S05]  /*8410*/  BSYNC B2 ;  /* 0x0000000000027941 */ /* 0x000fea0003800000 */
.L_x_4955:
[----:B------:R-:W-:Y:S01]  /*8420*/  ISETP.GE.AND P3, PT, R11, R130, PT ;  /* 0x000000820b00720c */ /* 0x000fe20003f66270 */
[----:B--2---:R2:W-:-:S12]  /*8430*/  ST.E.128 desc[UR60][R40.64], R12 ;  /* 0x0000000c28007985 */ /* 0x0045d8000c101d3c */
[----:B------:R-:W-:-:S05]  /*8440*/  @!P3 IMAD.WIDE R116, R11, 0x2, R116 ;  /* 0x000000020b74b825 */ /* 0x000fca00078e0274 */
[----:B---3--:R2:W-:Y:S02]  /*8450*/  @!P3 ST.E.128 desc[UR60][R116.64], R36 ;  /* 0x000000247400b985 */ /* 0x0085e4000c101d3c */
.L_x_4946:
[----:B------:R-:W-:Y:S05]  /*8460*/  BSYNC B1 ;  /* 0x0000000000017941 */ /* 0x000fea0003800000 */
.L_x_4945:
[----:B------:R-:W-:-:S03]  /*8470*/  UMOV UR4, 0xffffffff ;  /* 0xffffffff00047882 */ /* 0x000fc60000000000 */
[----:B------:R-:W-:Y:S05]  /*8480*/  BRA.DIV UR4, `(.L_x_4957) ;  /* 0x0000021604dc7947 */ /* 0x000fea000b800000 */
[----:B--2---:R2:W0:Y:S04]  /*8490*/  SHFL.IDX PT, R37, R115, 0x1, 0x1c1f ;  /* 0x003c1f0073257f89 */ /* 0x00442800000e0000 */
[----:B------:R2:W0:Y:S02]  /*84a0*/  SHFL.IDX PT, R36, R118, 0x1, 0x1c1f ;  /* 0x003c1f0076247f89 */ /* 0x00042400000e0000 */
.L_x_5319:
[----:B------:R-:W-:Y:S05]  /*84b0*/  @P4 BRA `(.L_x_4914) ;  /* 0x0000001c00884947 */ /* 0x000fea0003800000 */
[----:B------:R-:W-:Y:S01]  /*84c0*/  ISETP.NE.AND P3, PT, R8, RZ, PT ;  /* 0x000000ff0800720c */ /* 0x000fe20003f65270 */
[----:B------:R-:W-:-:S12]  /*84d0*/  BSSY B1, `(.L_x_4958) ;  /* 0x0000075000017945 */ /* 0x000fd80003800000 */
[----:B------:R-:W-:Y:S05]  /*84e0*/  @!P3 BRA `(.L_x_4959) ;  /* 0x0000000400ccb947 */ /* 0x000fea0003800000 */
[----:B----4-:R-:W4:Y:S01]  /*84f0*/  LDL R14, [R1+0x34] ;  /* 0x00003400010e7983 */ /* 0x010f220000100800 */
[----:B------:R-:W-:Y:S01]  /*8500*/  SEL R11, R122, R134, !P0 ;  /* 0x000000867a0b7207 */ /* 0x000fe20004000000 */
[----:B------:R-:W-:Y:S01]  /*8510*/  BSSY B2, `(.L_x_4960) ;  /* 0x000006e000027945 */ /* 0x000fe20003800000 */
[----:B------:R-:W-:Y:S02]  /*8520*/  SHF.R.U32.HI R13, RZ, 0x3, R225 ;  /* 0x00000003ff0d7819 */ /* 0x000fe400000116e1 */
[----:B------:R-:W-:Y:S02]  /*8530*/  SHF.R.S32.HI R12, RZ, 0x1f, R11 ;  /* 0x0000001fff0c7819 */ /* 0x000fe4000001140b */
[----:B0-----:R-:W-:Y:S02]  /*8540*/  LEA R38, P3, R5, R36, 0x1 ;  /* 0x0000002405267211 */ /* 0x001fe400078608ff */
        /* <DEDUP_REMOVED lines=12> */
[----:B----4-:R-:W-:-:S04]  /*8610*/  IMAD R12, R12, 0x1800, R14 ;  /* 0x000018000c0c7824 */ /* 0x010fc800078e020e */
[----:B------:R-:W-:Y:S02]  /*8620*/  IMAD.IADD R12, R12, 0x1, R11 ;  /* 0x000000010c0c7824 */ /* 0x000fe400078e020b */
[C---:B------:R-:W-:Y:S02]  /*8630*/  IMAD R11, R19.reuse, 0x4800, R133 ;  /* 0x00004800130b7824 */ /* 0x040fe400078e0285 */
[----:B------:R-:W-:-:S03]  /*8640*/  IMAD R13, R19, 0x4800, R12 ;  /* 0x00004800130d7824 */ /* 0x000fc600078e020c */
[----:B------:R-:W-:Y:S01]  /*8650*/  LEA R11, R11, R18, 0x1 ;  /* 0x000000120b0b7211 */ /* 0x000fe200078e08ff */
[----:B------:R-:W-:-:S04]  /*8660*/  IMAD R32, R13, 0x2, R18 ;  /* 0x000000020d207824 */ /* 0x000fc800078e0212 */
[----:B------:R0:W4:Y:S04]  /*8670*/  LDS.128 R12, [R11+0x1e400] ;  /* 0x01e400000b0c7984 */ /* 0x0001280000000c00 */
[----:B------:R-:W0:Y:S01]  /*8680*/  LDS.128 R32, [R32+0x1e400] ;  /* 0x01e4000020207984 */ /* 0x000e220000000c00 */
[----:B------:R-:W-:Y:S05]  /*8690*/  @P4 BRA `(.L_x_4961) ;  /* 0x0000000400544947 */ /* 0x000fea0003800000 */
[----:B0-----:R-:W-:Y:S01]  /*86a0*/  IMAD.MOV.U32 R45, RZ, RZ, R33 ;  /* 0x000000ffff2d7224 */ /* 0x001fe200078e0021 */
[----:B------:R-:W-:Y:S01]  /*86b0*/  SHF.R.U32.HI R51, RZ, 0x10, R77 ;  /* 0x00000010ff337819 */ /* 0x000fe2000001164d */
[----:B------:R-:W-:Y:S01]  /*86c0*/  IMAD.MOV.U32 R47, RZ, RZ, R35 ;  /* 0x000000ffff2f7224 */ /* 0x000fe200078e0023 */
[----:B------:R-:W-:Y:S01]  /*86d0*/  SHF.R.U32.HI R49, RZ, 0x10, R65 ;  /* 0x00000010ff317819 */ /* 0x000fe20000011641 */
[----:B----4-:R-:W-:Y:S01]  /*86e0*/  IMAD.MOV.U32 R33, RZ, RZ, R15 ;  /* 0x000000ffff217224 */ /* 0x010fe200078e000f */
[--C-:B------:R-:W-:Y:S01]  /*86f0*/  SHF.R.U64 R44, R78, 0x10, R79.reuse ;  /* 0x000000104e2c7819 */ /* 0x100fe2000000124f */
        /* <DEDUP_REMOVED lines=11> */
[----:B------:R-:W-:Y:S01]  /*87b0*/  SHF.R.U64 R11, R64, 0x10, R65 ;  /* 0x00000010400b7819 */ /* 0x000fe20000001241 */
[----:B------:R-:W-:Y:S02]  /*87c0*/  HADD2.F32 R45, -RZ, R45.H1_H1 ;  /* 0x3000002dff2d7230 */ /* 0x000fe40000004100 */
[-C--:B------:R-:W-:Y:S01]  /*87d0*/  FMUL.FTZ R54, R46, R51.reuse ;  /* 0x000000332e367220 */ /* 0x080fe20000410000 */
[----:B------:R-:W-:Y:S02]  /*87e0*/  HADD2.F32 R49, -RZ, R49.H0_H0 ;  /* 0x20000031ff317230 */ /* 0x000fe40000004100 */
[-C--:B------:R-:W-:Y:S01]  /*87f0*/  FFMA.FTZ R13, R15, R48.reuse, -R52 ;  /* 0x000000300f0d7223 */ /* 0x080fe20000010834 */
[----:B------:R-:W-:Y:S01]  /*8800*/  FFMA.FTZ R15, R35, R48, R50 ;  /* 0x00000030230f7223 */ /* 0x000fe20000010032 */
[----:B------:R-:W-:Y:S01]  /*8810*/  FMUL.FTZ R53, R45, R51 ;  /* 0x000000332d357220 */ /* 0x000fe20000410000 */
[----:B------:R-:W-:-:S02]  /*8820*/  HADD2.F32 R35, -RZ, R33.H0_H0 ;  /* 0x20000021ff237230 */ /* 0x000fc40000004100 */
[-C--:B------:R-:W-:Y:S01]  /*8830*/  FFMA.FTZ R48, R45, R49.reuse, R54 ;  /* 0x000000312d307223 */ /* 0x080fe20000010036 */
[----:B------:R-:W-:Y:S02]  /*8840*/  HADD2.F32 R54, -RZ, R161.H1_H1 ;  /* 0x300000a1ff367230 */ /* 0x000fe40000004100 */
[----:B------:R-:W-:Y:S01]  /*8850*/  FFMA.FTZ R46, R46, R49, -R53 ;  /* 0x000000312e2e7223 */ /* 0x000fe20000010835 */
[--C-:B------:R-:W-:Y:S01]  /*8860*/  HADD2.F32 R45, -RZ, R47.reuse.H0_H0 ;  /* 0x2000002fff2d7230 */ /* 0x100fe20000004100 */
[----:B------:R-:W-:Y:S01]  /*8870*/  SHF.R.U64 R43, R76, 0x10, R77 ;  /* 0x000000104c2b7819 */ /* 0x000fe2000000124d */
[----:B------:R-:W-:Y:S02]  /*8880*/  HADD2.F32 R47, -RZ, R47.H1_H1 ;  /* 0x3000002fff2f7230 */ /* 0x000fe40000004100 */
[----:B------:R-:W-:Y:S02]  /*8890*/  HADD2.F32 R78, -RZ, R78.H0_H0 ;  /* 0x2000004eff4e7230 */ /* 0x000fe40000004100 */
[----:B------:R-:W-:Y:S01]  /*88a0*/  FMUL.FTZ R64, R45, R54 ;  /* 0x000000362d407220 */ /* 0x000fe20000410000 */
[----:B------:R-:W-:-:S02]  /*88b0*/  HADD2.F32 R50, -RZ, R33.H1_H1 ;  /* 0x30000021ff327230 */ /* 0x000fc40000004100 */
[----:B------:R-:W-:Y:S01]  /*88c0*/  FMUL.FTZ R54, R35, R54 ;  /* 0x0000003623367220 */ /* 0x000fe20000410000 */
[----:B------:R-:W-:Y:S02]  /*88d0*/  HADD2.F32 R52, -RZ, R157.H1_H1 ;  /* 0x3000009dff347230 */ /* 0x000fe40000004100 */
[-C--:B------:R-:W-:Y:S01]  /*88e0*/  FMUL.FTZ R49, R47, R78.reuse ;  /* 0x0000004e2f317220 */ /* 0x080fe20000410000 */
[----:B------:R-:W-:Y:S02]  /*88f0*/  HADD2.F32 R66, -RZ, R66.H0_H0 ;  /* 0x20000042ff427230 */ /* 0x000fe40000004100 */
[----:B------:R-:W-:Y:S01]  /*8900*/  FMUL.FTZ R78, R50, R78 ;  /* 0x0000004e324e7220 */ /* 0x000fe20000410000 */
[----:B------:R-:W-:Y:S02]  /*8910*/  HADD2.F32 R162, -RZ, R162.H0_H0 ;  /* 0x200000a2ffa27230 */ /* 0x000fe40000004100 */
[-C--:B------:R-:W-:Y:S01]  /*8920*/  FFMA.FTZ R33, R35, R52.reuse, -R64 ;  /* 0x0000003423217223 */ /* 0x080fe20000010840 */
[----:B------:R-:W-:Y:S01]  /*8930*/  FFMA.FTZ R35, R45, R52, R54 ;  /* 0x000000342d237223 */ /* 0x000fe20000010036 */
[----:B------:R-:W-:Y:S01]  /*8940*/  FFMA.FTZ R52, R47, R66, R78 ;  /* 0x000000422f347223 */ /* 0x000fe2000001004e */
[----:B------:R-:W-:-:S02]  /*8950*/  HADD2.F32 R47, -RZ, R43.H0_H0 ;  /* 0x2000002bff2f7230 */ /* 0x000fc40000004100 */
[----:B------:R-:W-:Y:S01]  /*8960*/  FFMA.FTZ R50, R50, R66, -R49 ;  /* 0x0000004232327223 */ /* 0x000fe20000010831 */
        /* <DEDUP_REMOVED lines=11> */
[C---:B------:R-:W-:Y:S01]  /*8a20*/  FMUL.FTZ R47, R12.reuse, R47 ;  /* 0x0000002f0c2f7220 */ /* 0x040fe20000410000 */
[----:B------:R-:W-:Y:S02]  /*8a30*/  HADD2.F32 R161, -RZ, R161.H0_H0 ;  /* 0x200000a1ffa17230 */ /* 0x000fe40000004100 */
[-C--:B------:R-:W-:Y:S01]  /*8a40*/  FFMA.FTZ R49, R12, R11.reuse, -R49 ;  /* 0x0000000b0c317223 */ /* 0x080fe20000010831 */
[----:B------:R-:W-:Y:S02]  /*8a50*/  HADD2.F32 R12, -RZ, R34.H0_H0 ;  /* 0x20000022ff0c7230 */ /* 0x000fe40000004100 */
[----:B------:R-:W-:Y:S01]  /*8a60*/  FFMA.FTZ R162, R45, R54, R162 ;  /* 0x000000362da27223 */ /* 0x000fe200000100a2 */
[----:B------:R-:W-:Y:S01]  /*8a70*/  FFMA.FTZ R47, R32, R11, R47 ;  /* 0x0000000b202f7223 */ /* 0x000fe2000001002f */
[----:B------:R-:W-:-:S02]  /*8a80*/  HADD2.F32 R45, -RZ, R44.H0_H0 ;  /* 0x2000002cff2d7230 */ /* 0x000fc40000004100 */
[----:B------:R-:W-:Y:S01]  /*8a90*/  FFMA.FTZ R64, R43, R54, -R64 ;  /* 0x000000362b407223 */ /* 0x000fe20000010840 */
[----:B------:R-:W-:Y:S02]  /*8aa0*/  HADD2.F32 R11, -RZ, R14.H0_H0 ;  /* 0x2000000eff0b7230 */ /* 0x000fe40000004100 */
[-C--:B------:R-:W-:Y:S01]  /*8ab0*/  FMUL.FTZ R32, R12, R161.reuse ;  /* 0x000000a10c207220 */ /* 0x080fe20000410000 */
        /* <DEDUP_REMOVED lines=17> */
[----:B------:R-:W-:-:S02]  /*8bd0*/  F2FP.F16.F32.PACK_AB R34, R34, R161 ;  /* 0x000000a12222723e */ /* 0x000fc400000000ff */
[----:B------:R-:W-:-:S07]  /*8be0*/  MOV R15, R50 ;  /* 0x00000032000f7202 */ /* 0x000fce0000000f00 */
.L_x_4961:
[----:B------:R-:W-:Y:S05]  /*8bf0*/  BSYNC B2 ;  /* 0x0000000000027941 */ /* 0x000fea0003800000 */
.L_x_4960:
[----:B----4-:R4:W-:Y:S04]  /*8c00*/  ST.E.128 desc[UR60][R38.64], R12 ;  /* 0x0000000c26007985 */ /* 0x0109e8000c101d3c */
[----:B0-----:R4:W-:Y:S02]  /*8c10*/  @!P3 ST.E.128 desc[UR60][R40.64], R32 ;  /* 0x000000202800b985 */ /* 0x0019e4000c101d3c */
.L_x_4959:
[----:B------:R-:W-:Y:S05]  /*8c20*/  BSYNC B1 ;  /* 0x0000000000017941 */ /* 0x000fea0003800000 */
.L_x_4958:
        /* <DEDUP_REMOVED lines=16> */
[----:B------:R-:W-:Y:S02]  /*8d30*/  LOP3.LUT R11, R225, 0x38, R41, 0xf8, !PT ;  /* 0x00000038e10b7812 */ /* 0x000fe400078ef829 */
[----:B------:R-:W-:Y:S02]  /*8d40*/  SHF.R.S32.HI R12, RZ, 0x3, R12 ;  /* 0x00000003ff0c7819 */ /* 0x000fe4000001140c */
        /* <DEDUP_REMOVED lines=12> */
[----:B----4-:R-:W-:Y:S01]  /*8e10*/  IMAD.MOV.U32 R45, RZ, RZ, R12 ;  /* 0x000000ffff2d7224 */ /* 0x010fe200078e000c */
[----:B0-----:R-:W-:Y:S01]  /*8e20*/  MOV R12, R33 ;  /* 0x00000021000c7202 */ /* 0x001fe20000000f00 */
[----:B------:R-:W-:Y:S01]  /*8e30*/  IMAD.MOV.U32 R46, RZ, RZ, R32 ;  /* 0x000000ffff2e7224 */ /* 0x000fe200078e0020 */
[----:B------:R-:W-:Y:S01]  /*8e40*/  SHF.R.U32.HI R50, RZ, 0x10, R73 ;  /* 0x00000010ff327819 */ /* 0x000fe20000011649 */
[----:B------:R-:W-:Y:S01]  /*8e50*/  IMAD.MOV.U32 R47, RZ, RZ, R35 ;  /* 0x000000ffff2f7224 */ /* 0x000fe200078e0023 */
[----:B------:R-:W-:Y:S01]  /*8e60*/  SHF.R.U32.HI R48, RZ, 0x10, R61 ;  /* 0x00000010ff307819 */ /* 0x000fe2000001163d */
[----:B------:R-:W-:Y:S01]  /*8e70*/  HADD2.F32 R51, -RZ, R153.H1_H1 ;  /* 0x30000099ff337230 */ /* 0x000fe20000004100 */
[--C-:B------:R-:W-:Y:S01]  /*8e80*/  SHF.R.U64 R42, R74, 0x10, R75.reuse ;  /* 0x000000104a2a7819 */ /* 0x100fe2000000124b */
[--C-:B------:R-:W-:Y:S01]  /*8e90*/  HADD2.F32 R32, -RZ, R12.reuse.H0_H0 ;  /* 0x2000000cff207230 */ /* 0x100fe20000004100 */
[----:B------:R-:W-:Y:S01]  /*8ea0*/  SHF.R.U32.HI R74, RZ, 0x10, R75 ;  /* 0x00000010ff4a7819 */ /* 0x000fe2000001164b */
[----:B------:R-:W-:Y:S01]  /*8eb0*/  HADD2.F32 R35, -RZ, R12.H1_H1 ;  /* 0x3000000cff237230 */ /* 0x000fe20000004100 */
[----:B------:R-:W-:Y:S01]  /*8ec0*/  SHF.R.U64 R11, R62, 0x10, R63 ;  /* 0x000000103e0b7819 */ /* 0x000fe2000000123f */
[----:B------:R-:W-:Y:S01]  /*8ed0*/  IMAD.MOV.U32 R33, RZ, RZ, R15 ;  /* 0x000000ffff217224 */ /* 0x000fe200078e000f */
        /* <DEDUP_REMOVED lines=16> */
[----:B------:R-:W-:-:S02]  /*8fe0*/  HADD2.F32 R51, -RZ, R151.H1_H1 ;  /* 0x30000097ff337230 */ /* 0x000fc40000004100 */
[----:B------:R-:W-:Y:S01]  /*8ff0*/  HADD2.F32 R48, -RZ, R47.H0_H0 ;  /* 0x2000002fff307230 */ /* 0x000fe20000004100 */
[----:B------:R-:W-:Y:S01]  /*9000*/  F2FP.F16.F32.PACK_AB R15, R15, R12 ;  /* 0x0000000c0f0f723e */ /* 0x000fe200000000ff */
[----:B------:R-:W-:Y:S02]  /*9010*/  HADD2.F32 R35, -RZ, R33.H0_H0 ;  /* 0x20000021ff237230 */ /* 0x000fe40000004100 */
[----:B------:R-:W-:Y:S02]  /*9020*/  HADD2.F32 R47, -RZ, R47.H1_H1 ;  /* 0x3000002fff2f7230 */ /* 0x000fe40000004100 */
[-C--:B------:R-:W-:Y:S01]  /*9030*/  FMUL.FTZ R54, R48, R51.reuse ;  /* 0x0000003330367220 */ /* 0x080fe20000410000 */
[----:B------:R-:W-:Y:S02]  /*9040*/  HADD2.F32 R52, -RZ, R74.H0_H0 ;  /* 0x2000004aff347230 */ /* 0x000fe40000004100 */
[----:B------:R-:W-:Y:S01]  /*9050*/  FMUL.FTZ R51, R35, R51 ;  /* 0x0000003323337220 */ /* 0x000fe20000410000 */
[----:B------:R-:W-:-:S02]  /*9060*/  HADD2.F32 R49, -RZ, R145.H1_H1 ;  /* 0x30000091ff317230 */ /* 0x000fc40000004100 */
[----:B------:R-:W-:Y:S02]  /*9070*/  HADD2.F32 R33, -RZ, R33.H1_H1 ;  /* 0x30000021ff217230 */ /* 0x000fe40000004100 */
[-C--:B------:R-:W-:Y:S01]  /*9080*/  FMUL.FTZ R60, R47, R52.reuse ;  /* 0x000000342f3c7220 */ /* 0x080fe20000410000 */
[----:B------:R-:W-:Y:S02]  /*9090*/  HADD2.F32 R50, -RZ, R62.H0_H0 ;  /* 0x2000003eff327230 */ /* 0x000fe40000004100 */
[-C--:B------:R-:W-:Y:S01]  /*90a0*/  FFMA.FTZ R54, R35, R49.reuse, -R54 ;  /* 0x0000003123367223 */ /* 0x080fe20000010836 */
[----:B------:R-:W-:Y:S01]  /*90b0*/  FFMA.FTZ R51, R48, R49, R51 ;  /* 0x0000003130337223 */ /* 0x000fe20000010033 */
[C---:B------:R-:W-:Y:S01]  /*90c0*/  FMUL.FTZ R52, R33.reuse, R52 ;  /* 0x0000003421347220 */ /* 0x040fe20000410000 */
[----:B------:R-:W-:Y:S02]  /*90d0*/  HADD2.F32 R48, -RZ, R153.H0_H0 ;  /* 0x20000099ff307230 */ /* 0x000fe40000004100 */
[----:B------:R-:W-:Y:S01]  /*90e0*/  FFMA.FTZ R53, R33, R50, -R60 ;  /* 0x0000003221357223 */ /* 0x000fe2000001083c */
[----:B------:R-:W-:-:S02]  /*90f0*/  HADD2.F32 R35, -RZ, R46.H0_H0 ;  /* 0x2000002eff237230 */ /* 0x000fc40000004100 */
[----:B------:R-:W-:Y:S01]  /*9100*/  FFMA.FTZ R60, R47, R50, R52 ;  /* 0x000000322f3c7223 */ /* 0x000fe20000010034 */
[--C-:B------:R-:W-:Y:S02]  /*9110*/  HADD2.F32 R33, -RZ, R45.reuse.H0_H0 ;  /* 0x2000002dff217230 */ /* 0x100fe40000004100 */
[----:B------:R-:W-:Y:S02]  /*9120*/  HADD2.F32 R44, -RZ, R44.H0_H0 ;  /* 0x2000002cff2c7230 */ /* 0x000fe40000004100 */
[-C--:B------:R-:W-:Y:S01]  /*9130*/  FMUL.FTZ R50, R35, R48.reuse ;  /* 0x0000003023327220 */ /* 0x080fe20000410000 */
[----:B------:R-:W-:Y:S02]  /*9140*/  HADD2.F32 R46, -RZ, R46.H1_H1 ;  /* 0x3000002eff2e7230 */ /* 0x000fe40000004100 */
[----:B------:R-:W-:Y:S01]  /*9150*/  FMUL.FTZ R48, R33, R48 ;  /* 0x0000003021307220 */ /* 0x000fe20000410000 */
[----:B------:R-:W-:Y:S01]  /*9160*/  HADD2.F32 R45, -RZ, R45.H1_H1 ;  /* 0x3000002dff2d7230 */ /* 0x000fe20000004100 */
[----:B------:R-:W-:Y:S01]  /*9170*/  F2FP.F16.F32.PACK_AB R53, R53, R54 ;  /* 0x000000363535723e */ /* 0x000fe200000000ff */
[----:B------:R-:W-:-:S02]  /*9180*/  HADD2.F32 R146, -RZ, R146.H0_H0 ;  /* 0x20000092ff927230 */ /* 0x000fc40000004100 */
[CC--:B------:R-:W-:Y:S01]  /*9190*/  FMUL.FTZ R52, R46.reuse, R44.reuse ;  /* 0x0000002c2e347220 */ /* 0x0c0fe20000410000 */
[----:B------:R-:W-:Y:S02]  /*91a0*/  HADD2.F32 R43, -RZ, R43.H0_H0 ;  /* 0x2000002bff2b7230 */ /* 0x000fe40000004100 */
[----:B------:R-:W-:Y:S01]  /*91b0*/  FMUL.FTZ R47, R45, R44 ;  /* 0x0000002c2d2f7220 */ /* 0x000fe20000410000 */
[----:B------:R-:W-:Y:S02]  /*91c0*/  HADD2.F32 R44, -RZ, R145.H0_H0 ;  /* 0x20000091ff2c7230 */ /* 0x000fe40000004100 */
[-C--:B------:R-:W-:Y:S01]  /*91d0*/  FFMA.FTZ R48, R35, R146.reuse, R48 ;  /* 0x0000009223307223 */ /* 0x080fe20000010030 */
[----:B------:R-:W-:Y:S01]  /*91e0*/  FFMA.FTZ R50, R33, R146, -R50 ;  /* 0x0000009221327223 */ /* 0x000fe20000010832 */
[-C--:B------:R-:W-:Y:S01]  /*91f0*/  FFMA.FTZ R45, R45, R43.reuse, -R52 ;  /* 0x0000002b2d2d7223 */ /* 0x080fe20000010834 */
[----:B------:R-:W-:Y:S01]  /*9200*/  FFMA.FTZ R47, R46, R43, R47 ;  /* 0x0000002b2e2f7223 */ /* 0x000fe2000001002f */
[----:B------:R-:W-:-:S02]  /*9210*/  HADD2.F32 R35, -RZ, R34.H0_H0 ;  /* 0x20000022ff237230 */ /* 0x000fc40000004100 */
[----:B------:R-:W-:Y:S01]  /*9220*/  HADD2.F32 R46, -RZ, R151.H0_H0 ;  /* 0x20000097ff2e7230 */ /* 0x000fe20000004100 */
[----:B------:R-:W-:Y:S01]  /*9230*/  F2FP.F16.F32.PACK_AB R12, R45, R50 ;  /* 0x000000322d0c723e */ /* 0x000fe200000000ff */
[----:B------:R-:W-:Y:S02]  /*9240*/  HADD2.F32 R43, -RZ, R42.H0_H0 ;  /* 0x2000002aff2b7230 */ /* 0x000fe40000004100 */
[----:B------:R-:W-:Y:S02]  /*9250*/  HADD2.F32 R33, -RZ, R14.H0_H0 ;  /* 0x2000000eff217230 */ /* 0x000fe40000004100 */
[-C--:B------:R-:W-:Y:S01]  /*9260*/  FMUL.FTZ R42, R35, R46.reuse ;  /* 0x0000002e232a7220 */ /* 0x080fe20000410000 */
[----:B------:R-:W-:Y:S02]  /*9270*/  HADD2.F32 R34, -RZ, R34.H1_H1 ;  /* 0x30000022ff227230 */ /* 0x000fe40000004100 */
[----:B------:R-:W-:Y:S02]  /*9280*/  HADD2.F32 R14, -RZ, R14.H1_H1 ;  /* 0x3000000eff0e7230 */ /* 0x000fe40000004100 */
[----:B------:R-:W-:Y:S01]  /*9290*/  FMUL.FTZ R46, R33, R46 ;  /* 0x0000002e212e7220 */ /* 0x000fe20000410000 */
[----:B------:R-:W-:-:S02]  /*92a0*/  HADD2.F32 R11, -RZ, R11.H0_H0 ;  /* 0x2000000bff0b7230 */ /* 0x000fc40000004100 */
[-C--:B------:R-:W-:Y:S01]  /*92b0*/  FMUL.FTZ R49, R34, R43.reuse ;  /* 0x0000002b22317220 */ /* 0x080fe20000410000 */
[-C--:B------:R-:W-:Y:S01]  /*92c0*/  FFMA.FTZ R42, R33, R44.reuse, -R42 ;  /* 0x0000002c212a7223 */ /* 0x080fe2000001082a */
[C---:B------:R-:W-:Y:S01]  /*92d0*/  FMUL.FTZ R43, R14.reuse, R43 ;  /* 0x0000002b0e2b7220 */ /* 0x040fe20000410000 */
[----:B------:R-:W-:Y:S01]  /*92e0*/  FFMA.FTZ R46, R35, R44, R46 ;  /* 0x0000002c232e7223 */ /* 0x000fe2000001002e */
[----:B------:R-:W-:Y:S01]  /*92f0*/  FFMA.FTZ R49, R14, R11, -R49 ;  /* 0x0000000b0e317223 */ /* 0x000fe20000010831 */
[----:B------:R-:W-:Y:S01]  /*9300*/  F2FP.F16.F32.PACK_AB R33, R32, R13 ;  /* 0x0000000d2021723e */ /* 0x000fe200000000ff */
[----:B------:R-:W-:Y:S01]  /*9310*/  FFMA.FTZ R43, R34, R11, R43 ;  /* 0x0000000b222b7223 */ /* 0x000fe2000001002b */
[----:B------:R-:W-:Y:S01]  /*9320*/  IMAD.MOV.U32 R13, RZ, RZ, R15 ;  /* 0x000000ffff0d7224 */ /* 0x000fe200078e000f */
[----:B------:R-:W-:Y:S01]  /*9330*/  F2FP.F16.F32.PACK_AB R35, R60, R51 ;  /* 0x000000333c23723e */ /* 0x000fe200000000ff */
[----:B------:R-:W-:Y:S01]  /*9340*/  IMAD.MOV.U32 R15, RZ, RZ, R53 ;  /* 0x000000ffff0f7224 */ /* 0x000fe200078e0035 */
[----:B------:R-:W-:-:S02]  /*9350*/  F2FP.F16.F32.PACK_AB R32, R47, R48 ;  /* 0x000000302f20723e */ /* 0x000fc400000000ff */
[----:B------:R-:W-:Y:S02]  /*9360*/  F2FP.F16.F32.PACK_AB R14, R49, R42 ;  /* 0x0000002a310e723e */ /* 0x000fe400000000ff */
[----:B------:R-:W-:-:S07]  /*9370*/  F2FP.F16.F32.PACK_AB R34, R43, R46 ;  /* 0x0000002e2b22723e */ /* 0x000fce00000000ff */
.L_x_4965:
[----:B------:R-:W-:Y:S05]  /*9380*/  BSYNC B2 ;  /* 0x0000000000027941 */ /* 0x000fea0003800000 */
.L_x_4964:
[----:B----4-:R4:W-:Y:S04]  /*9390*/  ST.E.128 desc[UR60][R38.64], R12 ;  /* 0x0000000c26007985 */ /* 0x0109e8000c101d3c */
[----:B0-----:R4:W-:Y:S02]  /*93a0*/  @!P3 ST.E.128 desc[UR60][R40.64], R32 ;  /* 0x000000202800b985 */ /* 0x0019e4000c101d3c */
.L_x_4963:
[----:B------:R-:W-:Y:S05]  /*93b0*/  BSYNC B1 ;  /* 0x0000000000017941 */ /* 0x000fea0003800000 */
.L_x_4962:
[----:B------:R-:W-:-:S13]  /*93c0*/  ISETP.NE.AND P3, PT, R10, RZ, PT ;  /* 0x000000ff0a00720c */ /* 0x000fda0003f65270 */
[----:B------:R-:W-:Y:S05]  /*93d0*/  @!P3 BRA `(.L_x_4914) ;  /* 0x0000000c00c0b947 */ /* 0x000fea0003800000 */
[----:B----4-:R-:W4:Y:S01]  /*93e0*/  LDL R15, [R1+0x34] ;  /* 0x00003400010f7983 */ /* 0x010f220000100800 */
[----:B------:R-:W-:Y:S01]  /*93f0*/  LOP3.LUT P4, RZ, R22, 0x1, RZ, 0xc0, !PT ;  /* 0x0000000116ff7812 */ /* 0x000fe2000788c0ff */
[----:B------:R-:W-:Y:S01]  /*9400*/  BSSY B1, `(.L_x_4966) ;  /* 0x0000070000017945 */ /* 0x000fe20003800000 */
[----:B------:R-:W-:Y:S02]  /*9410*/  SHF.R.U32.HI R14, RZ, 0x3, R225 ;  /* 0x00000003ff0e7819 */ /* 0x000fe400000116e1 */
[----:B------:R-:W-:Y:S02]  /*9420*/  SEL R134, R122, R134, !P4 ;  /* 0x000000867a867207 */ /* 0x000fe40006000000 */
[C---:B0-----:R-:W-:Y:S02]  /*9430*/  LEA R38, P3, R7.reuse, R36, 0x1 ;  /* 0x0000002407267211 */ /* 0x041fe400078608ff */
[----:B------:R-:W-:Y:S02]  /*9440*/  SHF.R.S32.HI R11, RZ, 0x1f, R134 ;  /* 0x0000001fff0b7819 */ /* 0x000fe40000011486 */
[----:B------:R-:W-:-:S02]  /*9450*/  LEA.HI.X R39, R7, R37, R107, 0x1, P3 ;  /* 0x0000002507277211 */ /* 0x000fc400018f0c6b */
[----:B------:R-:W-:Y:S02]  /*9460*/  LEA.HI R134, R11, R134, RZ, 0x4 ;  /* 0x000000860b867211 */ /* 0x000fe400078f20ff */
[----:B------:R-:W-:Y:S02]  /*9470*/  ISETP.GE.AND P3, PT, R195, R119, PT ;  /* 0x00000077c300720c */ /* 0x000fe40003f66270 */
[----:B------:R-:W-:-:S04]  /*9480*/  LEA.HI.SX32 R134, R134, R111, 0x1c ;  /* 0x0000006f86867211 */ /* 0x000fc800078fe2ff */
[----:B------:R-:W-:-:S04]  /*9490*/  SHF.R.S32.HI R11, RZ, 0x1f, R134 ;  /* 0x0000001fff0b7819 */ /* 0x000fc80000011486 */
[----:B------:R-:W-:Y:S02]  /*94a0*/  LEA.HI R12, R11, R134, RZ, 0x3 ;  /* 0x000000860b0c7211 */ /* 0x000fe400078f18ff */
[----:B------:R-:W-:Y:S02]  /*94b0*/  SHF.L.U32 R11, R134, 0x3, RZ ;  /* 0x00000003860b7819 */ /* 0x000fe400000006ff */
[----:B------:R-:W-:Y:S02]  /*94c0*/  SHF.R.S32.HI R13, RZ, 0x3, R12 ;  /* 0x00000003ff0d7819 */ /* 0x000fe4000001140c */
[----:B------:R-:W-:-:S04]  /*94d0*/  LOP3.LUT R12, R225, 0x38, R11, 0xf8, !PT ;  /* 0x00000038e10c7812 */ /* 0x000fc800078ef80b */
[----:B------:R-:W-:Y:S01]  /*94e0*/  LOP3.LUT R12, R12, R14, RZ, 0x3c, !PT ;  /* 0x0000000e0c0c7212 */ /* 0x000fe200078e3cff */
[----:B----4-:R-:W-:-:S04]  /*94f0*/  IMAD R13, R13, 0x1800, R15 ;  /* 0x000018000d0d7824 */ /* 0x010fc800078e020f */
[----:B------:R-:W-:Y:S02]  /*9500*/  IMAD.IADD R12, R13, 0x1, R12 ;  /* 0x000000010d0c7824 */ /* 0x000fe400078e020c */
[C---:B------:R-:W-:Y:S02]  /*9510*/  IMAD R13, R19.reuse, 0x4800, R129 ;  /* 0x00004800130d7824 */ /* 0x040fe400078e0281 */
[----:B------:R-:W-:Y:S02]  /*9520*/  IMAD R15, R19, 0x4800, R12 ;  /* 0x00004800130f7824 */ /* 0x000fe400078e020c */
[--C-:B------:R-:W-:Y:S02]  /*9530*/  IMAD R13, R13, 0x2, R18.reuse ;  /* 0x000000020d0d7824 */ /* 0x100fe400078e0212 */
[----:B------:R-:W-:-:S04]  /*9540*/  IMAD R32, R15, 0x2, R18 ;  /* 0x000000020f207824 */ /* 0x000fc800078e0212 */
[----:B------:R-:W0:Y:S04]  /*9550*/  LDS.128 R12, [R13+0x1e400] ;  /* 0x01e400000d0c7984 */ /* 0x000e280000000c00 */
[----:B------:R-:W4:Y:S01]  /*9560*/  LDS.128 R32, [R32+0x1e400] ;  /* 0x01e4000020207984 */ /* 0x000f220000000c00 */
[----:B------:R-:W-:Y:S05]  /*9570*/  @P3 BRA `(.L_x_4967) ;  /* 0x0000000400603947 */ /* 0x000fea0003800000 */
[----:B------:R-:W-:Y:S01]  /*9580*/  SHF.R.U32.HI R46, RZ, 0x10, R69 ;  /* 0x00000010ff2e7819 */ /* 0x000fe20000011645 */
[----:B----4-:R-:W-:Y:S01]  /*9590*/  IMAD.MOV.U32 R41, RZ, RZ, R32 ;  /* 0x000000ffff297224 */ /* 0x010fe200078e0020 */
[----:B------:R-:W-:Y:S01]  /*95a0*/  MOV R42, R34 ;  /* 0x00000022002a7202 */ /* 0x000fe20000000f00 */
[----:B0-----:R-:W-:Y:S01]  /*95b0*/  IMAD.MOV.U32 R32, RZ, RZ, R14 ;  /* 0x000000ffff207224 */ /* 0x001fe200078e000e */
[----:B------:R-:W-:Y:S01]  /*95c0*/  SHF.R.U32.HI R44, RZ, 0x10, R57 ;  /* 0x00000010ff2c7819 */ /* 0x000fe20000011639 */
[----:B------:R-:W-:Y:S01]  /*95d0*/  HADD2.F32 R45, -RZ, R144.H1_H1 ;  /* 0x30000090ff2d7230 */ /* 0x000fe20000004100 */
[--C-:B------:R-:W-:Y:S01]  /*95e0*/  SHF.R.U64 R49, R70, 0x10, R71.reuse ;  /* 0x0000001046317819 */ /* 0x100fe20000001247 */
[----:B------:R-:W-:Y:S01]  /*95f0*/  HADD2.F32 R34, -RZ, R33.H0_H0 ;  /* 0x20000021ff227230 */ /* 0x000fe20000004100 */
[----:B------:R-:W-:Y:S01]  /*9600*/  SHF.R.U32.HI R70, RZ, 0x10, R71 ;  /* 0x00000010ff467819 */ /* 0x000fe20000011647 */
[----:B------:R-:W-:Y:S01]  /*9610*/  HADD2.F32 R14, -RZ, R13.H0_H0 ;  /* 0x2000000dff0e7230 */ /* 0x000fe20000004100 */
[----:B------:R-:W-:Y:S01]  /*9620*/  SHF.R.U64 R40, R58, 0x10, R59 ;  /* 0x000000103a287819 */ /* 0x000fe2000000123b */
[----:B------:R-:W-:-:S02]  /*9630*/  HADD2.F32 R33, -RZ, R33.H1_H1 ;  /* 0x30000021ff217230 */ /* 0x000fc40000004100 */
[-C--:B------:R-:W-:Y:S01]  /*9640*/  FMUL.FTZ R47, R34, R45.reuse ;  /* 0x0000002d222f7220 */ /* 0x080fe20000410000 */
[----:B------:R-:W-:Y:S02]  /*9650*/  HADD2.F32 R46, -RZ, R46.H0_H0 ;  /* 0x2000002eff2e7230 */ /* 0x000fe40000004100 */
[C---:B------:R-:W-:Y:S01]  /*9660*/  FMUL.FTZ R45, R14.reuse, R45 ;  /* 0x0000002d0e2d7220 */ /* 0x040fe20000410000 */
[----:B------:R-:W-:Y:S01]  /*9670*/  HADD2.F32 R43, -RZ, R142.H1_H1 ;  /* 0x3000008eff2b7230 */ /* 0x000fe20000004100 */
[----:B------:R-:W-:Y:S01]  /*9680*/  SHF.R.U32.HI R58, RZ, 0x10, R59 ;  /* 0x00000010ff3a7819 */ /* 0x000fe2000001163b */
[----:B------:R-:W-:Y:S02]  /*9690*/  HADD2.F32 R13, -RZ, R13.H1_H1 ;  /* 0x3000000dff0d7230 */ /* 0x000fe40000004100 */
[-C--:B------:R-:W-:Y:S01]  /*96a0*/  FMUL.FTZ R48, R33, R46.reuse ;  /* 0x0000002e21307220 */ /* 0x080fe20000410000 */
[----:B------:R-:W-:Y:S02]  /*96b0*/  HADD2.F32 R44, -RZ, R44.H0_H0 ;  /* 0x2000002cff2c7230 */ /* 0x000fe40000004100 */
[-C--:B------:R-:W-:Y:S01]  /*96c0*/  FFMA.FTZ R47, R14, R43.reuse, -R47 ;  /* 0x0000002b0e2f7223 */ /* 0x080fe2000001082f */
[----:B------:R-:W-:Y:S01]  /*96d0*/  FFMA.FTZ R45, R34, R43, R45 ;  /* 0x0000002b222d7223 */ /* 0x000fe2000001002d */
[----:B------:R-:W-:Y:S01]  /*96e0*/  FMUL.FTZ R46, R13, R46 ;  /* 0x0000002e0d2e7220 */ /* 0x000fe20000410000 */
[----:B------:R-:W-:-:S02]  /*96f0*/  HADD2.F32 R43, -RZ, R143.H1_H1 ;  /* 0x3000008fff2b7230 */ /* 0x000fc40000004100 */
[-C--:B------:R-:W-:Y:S01]  /*9700*/  FFMA.FTZ R48, R13, R44.reuse, -R48 ;  /* 0x0000002c0d307223 */ /* 0x080fe20000010830 */
[----:B------:R-:W-:Y:S02]  /*9710*/  HADD2.F32 R14, -RZ, R35.H0_H0 ;  /* 0x20000023ff0e7230 */ /* 0x000fe40000004100 */
[----:B------:R-:W-:Y:S01]  /*9720*/  FFMA.FTZ R46, R33, R44, R46 ;  /* 0x0000002c212e7223 */ /* 0x000fe2000001002e */
[----:B------:R-:W-:Y:S01]  /*9730*/  HADD2.F32 R13, -RZ, R15.H0_H0 ;  /* 0x2000000fff0d7230 */ /* 0x000fe20000004100 */
[----:B------:R-:W-:Y:S01]  /*9740*/  SHF.R.U64 R54, R68, 0x10, R69 ;  /* 0x0000001044367819 */ /* 0x000fe20000001245 */
[----:B------:R-:W-:Y:S02]  /*9750*/  HADD2.F32 R33, -RZ, R141.H1_H1 ;  /* 0x3000008dff217230 */ /* 0x000fe40000004100 */
[-C--:B------:R-:W-:Y:S01]  /*9760*/  FMUL.FTZ R50, R14, R43.reuse ;  /* 0x0000002b0e327220 */ /* 0x080fe20000410000 */
[----:B------:R-:W-:Y:S02]  /*9770*/  HADD2.F32 R35, -RZ, R35.H1_H1 ;  /* 0x30000023ff237230 */ /* 0x000fe40000004100 */
[----:B------:R-:W-:Y:S01]  /*9780*/  FMUL.FTZ R43, R13, R43 ;  /* 0x0000002b0d2b7220 */ /* 0x000fe20000410000 */
[----:B------:R-:W-:Y:S01]  /*9790*/  HADD2.F32 R44, -RZ, R70.H0_H0 ;  /* 0x20000046ff2c7230 */ /* 0x000fe20000004100 */
[----:B------:R-:W-:Y:S01]  /*97a0*/  SHF.R.U64 R55, R56, 0x10, R57 ;  /* 0x0000001038377819 */ /* 0x000fe20000001239 */
[----:B------:R-:W-:-:S02]  /*97b0*/  HADD2.F32 R15, -RZ, R15.H1_H1 ;  /* 0x3000000fff0f7230 */ /* 0x000fc40000004100 */
[-C--:B------:R-:W-:Y:S01]  /*97c0*/  FFMA.FTZ R51, R14, R33.reuse, R43 ;  /* 0x000000210e337223 */ /* 0x080fe2000001002b */
[----:B------:R-:W-:Y:S02]  /*97d0*/  HADD2.F32 R34, -RZ, R58.H0_H0 ;  /* 0x2000003aff227230 */ /* 0x000fe40000004100 */
[-C--:B------:R-:W-:Y:S01]  /*97e0*/  FMUL.FTZ R52, R35, R44.reuse ;  /* 0x0000002c23347220 */ /* 0x080fe20000410000 */
[----:B------:R-:W-:Y:S01]  /*97f0*/  FFMA.FTZ R50, R13, R33, -R50 ;  /* 0x000000210d327223 */ /* 0x000fe20000010832 */
[C---:B------:R-:W-:Y:S01]  /*9800*/  FMUL.FTZ R44, R15.reuse, R44 ;  /* 0x0000002c0f2c7220 */ /* 0x040fe20000410000 */
[----:B------:R-:W-:Y:S02]  /*9810*/  HADD2.F32 R144, -RZ, R144.H0_H0 ;  /* 0x20000090ff907230 */ /* 0x000fe40000004100 */
[-C--:B------:R-:W-:Y:S01]  /*9820*/  FFMA.FTZ R53, R15, R34.reuse, -R52 ;  /* 0x000000220f357223 */ /* 0x080fe20000010834 */
[--C-:B------:R-:W-:Y:S02]  /*9830*/  HADD2.F32 R14, -RZ, R41.reuse.H0_H0 ;  /* 0x20000029ff0e7230 */ /* 0x100fe40000004100 */
[----:B------:R-:W-:Y:S01]  /*9840*/  FFMA.FTZ R52, R35, R34, R44 ;  /* 0x0000002223347223 */ /* 0x000fe2000001002c */
[----:B------:R-:W-:Y:S01]  /*9850*/  HADD2.F32 R33, -RZ, R54.H0_H0 ;  /* 0x20000036ff217230 */ /* 0x000fe20000004100 */
[----:B------:R-:W-:Y:S01]  /*9860*/  F2FP.F16.F32.PACK_AB R45, R46, R45 ;  /* 0x0000002d2e2d723e */ /* 0x000fe200000000ff */
[----:B------:R-:W-:-:S02]  /*9870*/  HADD2.F32 R41, -RZ, R41.H1_H1 ;  /* 0x30000029ff297230 */ /* 0x000fc40000004100 */
[-C--:B------:R-:W-:Y:S01]  /*9880*/  FMUL.FTZ R34, R14, R144.reuse ;  /* 0x000000900e227220 */ /* 0x080fe20000410000 */
[----:B------:R-:W-:Y:S01]  /*9890*/  HADD2.F32 R142, -RZ, R142.H0_H0 ;  /* 0x2000008eff8e7230 */ /* 0x000fe20000004100 */
[----:B------:R-:W-:Y:S01]  /*98a0*/  F2FP.F16.F32.PACK_AB R51, R52, R51 ;  /* 0x000000333433723e */ /* 0x000fe200000000ff */
[--C-:B------:R-:W-:Y:S02]  /*98b0*/  HADD2.F32 R13, -RZ, R12.reuse.H0_H0 ;  /* 0x2000000cff0d7230 */ /* 0x100fe40000004100 */
[-C--:B------:R-:W-:Y:S01]  /*98c0*/  FMUL.FTZ R43, R41, R33.reuse ;  /* 0x00000021292b7220 */ /* 0x080fe20000410000 */
[----:B------:R-:W-:Y:S02]  /*98d0*/  HADD2.F32 R12, -RZ, R12.H1_H1 ;  /* 0x3000000cff0c7230 */ /* 0x000fe40000004100 */
        /* <DEDUP_REMOVED lines=12> */
[----:B------:R-:W-:-:S02]  /*99a0*/  HADD2.F32 R42, -RZ, R42.H1_H1 ;  /* 0x3000002aff2a7230 */ /* 0x000fc40000004100 */
        /* <DEDUP_REMOVED lines=18> */
[----:B------:R-:W-:Y:S01]  /*9ad0*/  F2FP.F16.F32.PACK_AB R13, R48, R47 ;  /* 0x0000002f300d723e */ /* 0x000fe200000000ff */
[----:B------:R-:W-:Y:S02]  /*9ae0*/  IMAD.MOV.U32 R14, RZ, RZ, R34 ;  /* 0x000000ffff0e7224 */ /* 0x000fe400078e0022 */
[----:B------:R-:W-:-:S07]  /*9af0*/  IMAD.MOV.U32 R34, RZ, RZ, R50 ;  /* 0x000000ffff227224 */ /* 0x000fce00078e0032 */
.L_x_4967:
[----:B------:R-:W-:Y:S05]  /*9b00*/  BSYNC B1 ;  /* 0x0000000000017941 */ /* 0x000fea0003800000 */
.L_x_4966:
[----:B0-----:R0:W-:Y:S01]  /*9b10*/  ST.E.128 desc[UR60][R38.64], R12 ;  /* 0x0000000c26007985 */ /* 0x0011e2000c101d3c */
[----:B------:R-:W-:-:S13]  /*9b20*/  ISETP.GE.AND P3, PT, R11, R130, PT ;  /* 0x000000820b00720c */ /* 0x000fda0003f66270 */
[----:B------:R-:W-:Y:S05]  /*9b30*/  @P3 BRA `(.L_x_4914) ;  /* 0x0000000400e83947 */ /* 0x000fea0003800000 */
[----:B------:R-:W-:-:S05]  /*9b40*/  IMAD.WIDE R36, R11, 0x2, R36 ;  /* 0x000000020b247825 */ /* 0x000fca00078e0224 */
[----:B----4-:R4:W-:Y:S01]  /*9b50*/  ST.E.128 desc[UR60][R36.64], R32 ;  /* 0x0000002024007985 */ /* 0x0109e2000c101d3c */
[----:B------:R-:W-:Y:S05]  /*9b60*/  BRA `(.L_x_4914) ;  /* 0x0000000400dc7947 */ /* 0x000fea0003800000 */
.L_x_4879:
[----:B------:R-:W2:Y:S02]  /*9b70*/  LDL R11, [R1+0x38] ;  /* 0x00003800010b7983 */ /* 0x000ea40000100800 */
[----:B--2---:R-:W-:-:S13]  /*9b80*/  R2UR UR4, R11 ;  /* 0x000000000b0472ca */ /* 0x004fda00000e0000 */
[----:B------:R-:W-:-:S06]  /*9b90*/  UISETP.NE.AND UP0, UPT, UR4, 0x3, UPT ;  /* 0x000000030400788c */ /* 0x000fcc000bf05270 */
[----:B------:R-:W-:-:S13]  /*9ba0*/  PLOP3.LUT P2, PT, PT, PT, UP0, 0x80, 0x0 ;  /* 0x000000000000781c */ /* 0x000fda0003f4f008 */
[----:B------:R-:W-:Y:S05]  /*9bb0*/  @!P2 BRA `(.L_x_4968) ;  /* 0x000000000004a947 */ /* 0x000fea0003800000 */
[----:B------:R-:W-:Y:S01]  /*9bc0*/  BPT.TRAP 0x1 ;  /* 0x000000040000795c */ /* 0x000fe20000300000 */
.L_x_4968:
[----:B------:R-:W-:Y:S01]  /*9bd0*/  LEA R86, R19, R18, 0x3 ;  /* 0x0000001213567211 */ /* 0x000fe200078e18ff */
[----:B------:R-:W-:Y:S01]  /*9be0*/  BSSY B1, `(.L_x_4969) ;  /* 0x0000005000017945 */ /* 0x000fe20003800000 */
[----:B------:R-:W-:Y:S02]  /*9bf0*/  SHF.L.U32 R87, R219, 0x1f, RZ ;  /* 0x0000001fdb577819 */ /* 0x000fe400000006ff */
[----:B------:R-:W-:Y:S02]  /*9c00*/  SHF.R.S32.HI R31, RZ, 0x1f, R27 ;  /* 0x0000001fff1f7819 */ /* 0x000fe4000001141b */
[----:B------:R-:W0:Y:S02]  /*9c10*/  SYNCS.PHASECHK.TRANS64.TRYWAIT P3, [R86+URZ+0x30890], R87 ;  /* 0x03089057560075a7 */ /* 0x000e24000806017f */
[----:B0-----:R-:W-:Y:S05]  /*9c20*/  @!P3 BRA `(.L_x_4970) ;  /* 0x000002000040b947 */ /* 0x001fea0003800000 */
.L_x_5320:
[----:B------:R-:W-:Y:S05]  /*9c30*/  BSYNC B1 ;  /* 0x0000000000017941 */ /* 0x000fea0003800000 */
.L_x_4969:
        /* <DEDUP_REMOVED lines=19> */
[C---:B------:R-:W-:Y:S01]  /*9d70*/  LEA R40, P3, R12.reuse, UR4, 0x1 ;  /* 0x000000040c287c11 */ /* 0x040fe2000f8608ff */
[----:B------:R-:W-:Y:S01]  /*9d80*/  IMAD.IADD R42, R85, 0x1, -R218 ;  /* 0x00000001552a7824 */ /* 0x000fe200078e0ada */
[----:B------:R-:W-:Y:S02]  /*9d90*/  UMOV UR4, 0xffffffff ;  /* 0xffffffff00047882 */ /* 0x000fe40000000000 */
[----:B------:R-:W-:Y:S02]  /*9da0*/  LEA.HI.X R41, R12, UR5, R11, 0x1, P3 ;  /* 0x000000050c297c11 */ /* 0x000fe400098f0c0b */
[----:B------:R-:W-:Y:S01]  /*9db0*/  ISETP.GE.AND P3, PT, R42, 0x1, PT ;  /* 0x000000012a00780c */ /* 0x000fe20003f66270 */
[----:B------:R-:W-:-:S12]  /*9dc0*/  BRA.DIV UR4, `(.L_x_4971) ;  /* 0x000001fe04ec7947 */ /* 0x000fd8000b800000 */
[----:B------:R1:W2:Y:S04]  /*9dd0*/  SHFL.IDX PT, R39, R41, RZ, 0x1c1f ;  /* 0x001c1fff29277589 */ /* 0x0002a800000e0000 */
[----:B------:R1:W3:Y:S02]  /*9de0*/  SHFL.IDX PT, R38, R40, RZ, 0x1c1f ;  /* 0x001c1fff28267589 */ /* 0x0002e400000e0000 */
.L_x_5324:
        /* <DEDUP_REMOVED lines=23> */
[----:B------:R-:W-:Y:S02]  /*9f60*/  @!P5 IMAD.SHL.U32 R11, R203, 0x8, RZ ;  /* 0x00000008cb0bd824 */ /* 0x000fe400078e00ff */
[----:B--2---:R-:W-:Y:S02]  /*9f70*/  @!P5 IMAD.MOV.U32 R36, RZ, RZ, R38 ;  /* 0x000000ffff24d224 */ /* 0x004fe400078e0026 */
[----:B------:R-:W-:Y:S02]  /*9f80*/  @!P5 IMAD.MOV.U32 R37, RZ, RZ, R39 ;  /* 0x000000ffff25d224 */ /* 0x000fe400078e0027 */
        /* <DEDUP_REMOVED lines=11> */
.L_x_4973:
[----:B------:R-:W-:Y:S05]  /*a040*/  BSYNC B1 ;  /* 0x0000000000017941 */ /* 0x000fea0003800000 */
.L_x_4972:
[----:B------:R-:W-:-:S03]  /*a050*/  UMOV UR4, 0xffffffff ;  /* 0xffffffff00047882 */ /* 0x000fc60000000000 */
[----:B------:R-:W-:Y:S05]  /*a060*/  BRA.DIV UR4, `(.L_x_4974) ;  /* 0x000001fe04907947 */ /* 0x000fea000b800000 */
[----:B--2---:R2:W0:Y:S04]  /*a070*/  SHFL.IDX PT, R39, R41, 0x1, 0x1c1f ;  /* 0x003c1f0029277f89 */ /* 0x00442800000e0000 */
[----:B---3--:R2:W3:Y:S02]  /*a080*/  SHFL.IDX PT, R38, R40, 0x1, 0x1c1f ;  /* 0x003c1f0028267f89 */ /* 0x0084e400000e0000 */
.L_x_5328:
        /* <DEDUP_REMOVED lines=23> */
[----:B------:R-:W-:Y:S02]  /*a200*/  @!P5 IMAD.SHL.U32 R11, R203, 0x8, RZ ;  /* 0x00000008cb0bd824 */ /* 0x000fe400078e00ff */
[----:B0-----:R-:W-:Y:S02]  /*a210*/  @!P5 IMAD.MOV.U32 R36, RZ, RZ, R38 ;  /* 0x000000ffff24d224 */ /* 0x001fe400078e0026 */
[----:B------:R-:W-:Y:S02]  /*a220*/  @!P5 IMAD.MOV.U32 R37, RZ, RZ, R39 ;  /* 0x000000ffff25d224 */ /* 0x000fe400078e0027 */
        /* <DEDUP_REMOVED lines=11> */
.L_x_4914:
[----:B------:R-:W-:Y:S05]  /*a2e0*/  BSYNC B0 ;  /* 0x0000000000007941 */ /* 0x000fea0003800000 */
.L_x_4878:
        /* <DEDUP_REMOVED lines=12> */
[----:B------:R-:W-:-:S05]  /*a3b0*/  @!P3 VIADD R11, R86, 0x308a0 ;  /* 0x000308a0560bb836 */ /* 0x000fca0000000000 */
[----:B------:R-:W-:-:S04]  /*a3c0*/  @!P3 PRMT R11, RZ, 0x654, R11 ;  /* 0x00000654ff0bb816 */ /* 0x000fc8000000000b */
[----:B------:R2:W-:Y:S01]  /*a3d0*/  @!P3 SYNCS.ARRIVE.TRANS64.RED.A1T0 RZ, [R11+URZ], RZ ;  /* 0x000000ff0bffb9a7 */ /* 0x0005e2000810043f */
[----:B------:R-:W-:Y:S05]  /*a3e0*/  @!P2 BRA `(.L_x_4976) ;  /* 0x000000000004a947 */ /* 0x000fea0003800000 */
[----:B------:R-:W-:Y:S01]  /*a3f0*/  BPT.TRAP 0x1 ;  /* 0x000000040000795c */ /* 0x000fe20000300000 */
.L_x_4976:
[----:B------:R-:W-:Y:S05]  /*a400*/  BSYNC B0 ;  /* 0x0000000000007941 */ /* 0x000fea0003800000 */
.L_x_4975:
[----:B------:R-:W5:Y:S01]  /*a410*/  SYNCS.PHASECHK.TRANS64.TRYWAIT P2, [R86+URZ+0x308b0], R87 ;  /* 0x0308b057560075a7 */ /* 0x000f62000804017f */
[----:B------:R-:W-:Y:S04]  /*a420*/  BSSY B0, `(.L_x_4977) ;  /* 0x0000002000007945 */ /* 0x000fe80003800000 */
[----:B-----5:R-:W-:Y:S05]  /*a430*/  @!P2 BRA `(.L_x_4978) ;  /* 0x000001f800e8a947 */ /* 0x020fea0003800000 */
.L_x_5329:
[----:B------:R-:W-:Y:S05]  /*a440*/  BSYNC B0 ;  /* 0x0000000000007941 */ /* 0x000fea0003800000 */
.L_x_4977:
[----:B------:R-:W-:Y:S01]  /*a450*/  ULDC.64 UR4, c[0x0][0x328] ;  /* 0x0000ca0000047ab9 */ /* 0x000fe20000000a00 */
[----:B------:R-:W-:Y:S01]  /*a460*/  IMAD.IADD R85, R85, 0x1, -R218 ;  /* 0x0000000155557824 */ /* 0x000fe200078e0ada */
[----:B------:R-:W-:Y:S01]  /*a470*/  BSSY B0, `(.L_x_4979) ;  /* 0x0000037000007945 */ /* 0x000fe20003800000 */
[----:B0---4-:R-:W-:Y:S02]  /*a480*/  IMAD R14, R31, UR4, RZ ;  /* 0x000000041f0e7c24 */ /* 0x011fe4000f8e02ff */
[----:B------:R-:W-:-:S04]  /*a490*/  IMAD.WIDE.U32 R12, R27, UR4, RZ ;  /* 0x000000041b0c7c25 */ /* 0x000fc8000f8e00ff */
[----:B------:R-:W-:Y:S01]  /*a4a0*/  IMAD R27, R27, UR5, R14 ;  /* 0x000000051b1b7c24 */ /* 0x000fe2000f8e020e */
[----:B------:R-:W-:Y:S02]  /*a4b0*/  ULDC.64 UR4, c[0x0][0x338] ;  /* 0x0000ce0000047ab9 */ /* 0x000fe40000000a00 */
[----:B--2---:R-:W-:Y:S02]  /*a4c0*/  IMAD R11, R84, UR4, RZ ;  /* 0x00000004540b7c24 */ /* 0x004fe4000f8e02ff */
[----:B------:R-:W-:Y:S02]  /*a4d0*/  IADD3 R13, R13, R27, RZ ;  /* 0x0000001b0d0d7210 */ /* 0x000fe40007ffe0ff */
        /* <DEDUP_REMOVED lines=11> */
[----:B------:R0:W2:Y:S01]  /*a590*/  SHFL.IDX PT, R34, R31, RZ, 0x1c1f ;  /* 0x001c1fff1f227589 */ /* 0x0000a200000e0000 */
[----:B------:R-:W-:-:S03]  /*a5a0*/  ISETP.GE.AND P2, PT, R85, 0x1, PT ;  /* 0x000000015500780c */ /* 0x000fc60003f46270 */
[----:B------:R0:W4:Y:S10]  /*a5b0*/  SHFL.IDX PT, R35, R11, RZ, 0x1c1f ;  /* 0x001c1fff0b237589 */ /* 0x00013400000e0000 */
[----:B0-----:R-:W-:Y:S05]  /*a5c0*/  @!P2 BRA `(.L_x_4980) ;  /* 0x000000000084a947 */ /* 0x001fea0003800000 */
[----:B------:R-:W-:Y:S02]  /*a5d0*/  ULDC UR4, c[0x0][0x2f4] ;  /* 0x0000bd0000047ab9 */ /* 0x000fe40000000800 */
[----:B------:R-:W-:Y:S02]  /*a5e0*/  ISETP.GE.AND P5, PT, R16, UR4, PT ;  /* 0x0000000410007c0c */ /* 0x000fe4000bfa6270 */
[----:B------:R-:W-:-:S11]  /*a5f0*/  ISETP.GE.AND P4, PT, R192, UR4, PT ;  /* 0x00000004c0007c0c */ /* 0x000fd6000bf86270 */
[----:B------:R-:W0:Y:S01]  /*a600*/  @!P5 LDS.128 R12, [R28] ;  /* 0x000000001c0cd984 */ /* 0x000e220000000c00 */
[----:B--2---:R-:W-:-:S04]  /*a610*/  @!P5 LEA R36, P2, R16, R34, 0x1 ;  /* 0x000000221024d211 */ /* 0x004fc800078408ff */
[----:B----4-:R-:W-:Y:S02]  /*a620*/  @!P5 LEA.HI.X R37, R16, R35, R17, 0x1, P2 ;  /* 0x000000231025d211 */ /* 0x010fe400010f0c11 */
[----:B------:R-:W-:-:S04]  /*a630*/  @!P4 LEA R32, P2, R192, R34, 0x1 ;  /* 0x00000022c020c211 */ /* 0x000fc800078408ff */
[----:B------:R-:W-:Y:S02]  /*a640*/  @!P4 LEA.HI.X R33, R192, R35, R216, 0x1, P2 ;  /* 0x00000023c021c211 */ /* 0x000fe400010f0cd8 */
[----:B------:R-:W-:-:S13]  /*a650*/  ISETP.GE.AND P2, PT, R23, UR4, PT ;  /* 0x0000000417007c0c */ /* 0x000fda000bf46270 */
[----:B------:R-:W-:-:S04]  /*a660*/  @!P2 LEA R26, P6, R23, R34, 0x1 ;  /* 0x00000022171aa211 */ /* 0x000fc800078c08ff */
[----:B------:R-:W-:Y:S01]  /*a670*/  @!P2 LEA.HI.X R27, R23, R35, R206, 0x1, P6 ;  /* 0x00000023171ba211 */ /* 0x000fe200030f0cce */
[----:B0-----:R0:W-:Y:S01]  /*a680*/  @!P5 ST.E.128 desc[UR60][R36.64], R12 ;  /* 0x0000000c2400d985 */ /* 0x0011e2000c101d3c */
[----:B------:R-:W-:-:S13]  /*a690*/  ISETP.GE.AND P5, PT, R198, UR4, PT ;  /* 0x00000004c6007c0c */ /* 0x000fda000bfa6270 */
[----:B------:R-:W2:Y:S01]  /*a6a0*/  @!P5 LDS.128 R12, [R29] ;  /* 0x000000001d0cd984 */ /* 0x000ea20000000c00 */
[----:B------:R-:W-:-:S04]  /*a6b0*/  @!P5 IMAD.SHL.U32 R39, R202, 0x8, RZ ;  /* 0x00000008ca27d824 */ /* 0x000fc800078e00ff */
[----:B0-----:R-:W-:-:S05]  /*a6c0*/  @!P5 IMAD.WIDE R36, R39, 0x2, R34 ;  /* 0x000000022724d825 */ /* 0x001fca00078e0222 */
[----:B--2---:R0:W-:Y:S01]  /*a6d0*/  @!P5 ST.E.128 desc[UR60][R36.64], R12 ;  /* 0x0000000c2400d985 */ /* 0x0041e2000c101d3c */
[----:B------:R-:W-:-:S13]  /*a6e0*/  ISETP.GE.AND P5, PT, R195, UR4, PT ;  /* 0x00000004c3007c0c */ /* 0x000fda000bfa6270 */
[----:B------:R-:W2:Y:S01]  /*a6f0*/  @!P5 LDS.128 R12, [R28+0x3000] ;  /* 0x003000001c0cd984 */ /* 0x000ea20000000c00 */
[----:B------:R-:W-:Y:S01]  /*a700*/  @!P5 IMAD.SHL.U32 R39, R203, 0x8, RZ ;  /* 0x00000008cb27d824 */ /* 0x000fe200078e00ff */
[----:B0-----:R-:W-:Y:S01]  /*a710*/  @!P5 MOV R36, R34 ;  /* 0x000000220024d202 */ /* 0x001fe20000000f00 */
[----:B------:R-:W-:-:S04]  /*a720*/  @!P5 IMAD.MOV.U32 R37, RZ, RZ, R35 ;  /* 0x000000ffff25d224 */ /* 0x000fc800078e0023 */
[----:B------:R-:W-:-:S05]  /*a730*/  @!P5 IMAD.WIDE R36, R39, 0x2, R36 ;  /* 0x000000022724d825 */ /* 0x000fca00078e0224 */
[----:B--2---:R-:W-:Y:S01]  /*a740*/  @!P5 ST.E.128 desc[UR60][R36.64], R12 ;  /* 0x0000000c2400d985 */ /* 0x004fe2000c101d3c */
        /* <DEDUP_REMOVED lines=9> */
.L_x_4980:
[----:B------:R-:W-:Y:S05]  /*a7e0*/  BSYNC B0 ;  /* 0x0000000000007941 */ /* 0x000fea0003800000 */
.L_x_4979:
[----:B------:R-:W-:Y:S01]  /*a7f0*/  ISETP.GE.AND P2, PT, R85, 0x41, PT ;  /* 0x000000415500780c */ /* 0x000fe20003f46270 */
[----:B0---4-:R0:W4:Y:S01]  /*a800*/  SHFL.IDX PT, R35, R11, 0x1, 0x1c1f ;  /* 0x003c1f000b237f89 */ /* 0x01112200000e0000 */
[----:B------:R-:W-:Y:S03]  /*a810*/  BSSY B0, `(.L_x_4981) ;  /* 0x0000024000007945 */ /* 0x000fe60003800000 */
[----:B--2---:R0:W2:Y:S08]  /*a820*/  SHFL.IDX PT, R34, R31, 0x1, 0x1c1f ;  /* 0x003c1f001f227f89 */ /* 0x0040b000000e0000 */
[----:B0-----:R-:W-:Y:S05]  /*a830*/  @!P2 BRA `(.L_x_4982) ;  /* 0x000000000084a947 */ /* 0x001fea0003800000 */
[----:B------:R-:W-:Y:S02]  /*a840*/  ULDC UR4, c[0x0][0x2f4] ;  /* 0x0000bd0000047ab9 */ /* 0x000fe40000000800 */
[----:B------:R-:W-:Y:S02]  /*a850*/  ISETP.GE.AND P5, PT, R16, UR4, PT ;  /* 0x0000000410007c0c */ /* 0x000fe4000bfa6270 */
[----:B------:R-:W-:-:S11]  /*a860*/  ISETP.GE.AND P4, PT, R192, UR4, PT ;  /* 0x00000004c0007c0c */ /* 0x000fd6000bf86270 */
[----:B------:R-:W0:Y:S01]  /*a870*/  @!P5 LDS.128 R12, [R28+0x2000] ;  /* 0x002000001c0cd984 */ /* 0x000e220000000c00 */
        /* <DEDUP_REMOVED lines=9> */
[----:B------:R-:W2:Y:S01]  /*a910*/  @!P5 LDS.128 R12, [R29+0x2000] ;  /* 0x002000001d0cd984 */ /* 0x000ea20000000c00 */
[----:B------:R-:W-:-:S04]  /*a920*/  @!P5 IMAD.SHL.U32 R11, R202, 0x8, RZ ;  /* 0x00000008ca0bd824 */ /* 0x000fc800078e00ff */
[----:B0-----:R-:W-:-:S05]  /*a930*/  @!P5 IMAD.WIDE R36, R11, 0x2, R34 ;  /* 0x000000020b24d825 */ /* 0x001fca00078e0222 */
[----:B--2---:R0:W-:Y:S01]  /*a940*/  @!P5 ST.E.128 desc[UR60][R36.64], R12 ;  /* 0x0000000c2400d985 */ /* 0x0041e2000c101d3c */
[----:B------:R-:W-:-:S13]  /*a950*/  ISETP.GE.AND P5, PT, R195, UR4, PT ;  /* 0x00000004c3007c0c */ /* 0x000fda000bfa6270 */
[----:B------:R-:W2:Y:S01]  /*a960*/  @!P5 LDS.128 R12, [R28+0x5000] ;  /* 0x005000001c0cd984 */ /* 0x000ea20000000c00 */
[----:B------:R-:W-:Y:S02]  /*a970*/  @!P5 IMAD.SHL.U32 R11, R203, 0x8, RZ ;  /* 0x00000008cb0bd824 */ /* 0x000fe400078e00ff */
[----:B0-----:R-:W-:Y:S02]  /*a980*/  @!P5 IMAD.MOV.U32 R36, RZ, RZ, R34 ;  /* 0x000000ffff24d224 */ /* 0x001fe400078e0022 */
[----:B------:R-:W-:Y:S02]  /*a990*/  @!P5 IMAD.MOV.U32 R37, RZ, RZ, R35 ;  /* 0x000000ffff25d224 */ /* 0x000fe400078e0023 */
        /* <DEDUP_REMOVED lines=11> */
.L_x_4982:
[----:B------:R-:W-:Y:S05]  /*aa50*/  BSYNC B0 ;  /* 0x0000000000007941 */ /* 0x000fea0003800000 */
.L_x_4981:
[----:B------:R-:W-:Y:S01]  /*aa60*/  @!PT LDS RZ, [RZ] ;  /* 0x00000000fffff984 */ /* 0x000fe20000000800 */
[----:B------:R-:W-:Y:S01]  /*aa70*/  @!PT LDS RZ, [RZ] ;  /* 0x00000000fffff984 */ /* 0x000fe20000000800 */
[----:B------:R-:W-:Y:S01]  /*aa80*/  @!PT LDS RZ, [RZ] ;  /* 0x00000000fffff984 */ /* 0x000fe20000000800 */
[----:B------:R-:W-:Y:S01]  /*aa90*/  @!PT LDS RZ, [RZ] ;  /* 0x00000000fffff984 */ /* 0x000fe20000000800 */
[----:B------:R5:W-:Y:S06]  /*aaa0*/  MEMBAR.ALL.CTA ;  /* 0x0000000000007992 */ /* 0x000bec0000008000 */
[----:B-----5:R-:W5:Y:S01]  /*aab0*/  FENCE.VIEW.ASYNC.S ;  /* 0x00000000000073c6 */ /* 0x020f620000000000 */
[----:B-1----:R-:W-:Y:S01]  /*aac0*/  @!P3 IADD3 R86, R86, 0x308c0, RZ ;  /* 0x000308c05656b810 */ /* 0x002fe20007ffe0ff */
[----:B------:R-:W-:Y:S01]  /*aad0*/  VIADD R19, R19, 0x1 ;  /* 0x0000000113137836 */ /* 0x000fe20000000000 */
[----:B-----5:R1:W-:Y:S01]  /*aae0*/  BAR.SYNC.DEFER_BLOCKING R140, 0x80 ;  /* 0x0002008c0000751d */ /* 0x0203e20000010000 */
[----:B------:R-:W-:-:S02]  /*aaf0*/  LOP3.LUT P4, RZ, R22, 0x2, RZ, 0xc0, !PT ;  /* 0x0000000216ff7812 */ /* 0x000fc4000788c0ff */
        /* <DEDUP_REMOVED lines=8> */
.L_x_4873:
[----:B------:R-:W2:Y:S01]  /*ab80*/  LDL R11, [R1+0x30] ;  /* 0x00003000010b7983 */ /* 0x000ea20000100800 */
[----:B------:R-:W0:Y:S01]  /*ab90*/  LDC R0, c[0x0][0x448] ;  /* 0x00011200ff007b82 */ /* 0x000e220000000800 */
[----:B------:R-:W-:Y:S01]  /*aba0*/  IADD3 R5, R201, 0x1, -R200 ;  /* 0x00000001c9057810 */ /* 0x000fe20007ffe8c8 */
[----:B------:R-:W-:Y:S06]  /*abb0*/  BSSY B0, `(.L_x_4984) ;  /* 0x000000d000007945 */ /* 0x000fec0003800000 */
[----:B------:R-:W1:Y:S01]  /*abc0*/  LDC.64 R6, c[0x0][0x9e0] ;  /* 0x00027800ff067b82 */ /* 0x000e620000000a00 */
[----:B0-----:R-:W-:-:S02]  /*abd0*/  ISETP.NE.AND P1, PT, R0, 0x1, PT ;  /* 0x000000010000780c */ /* 0x001fc40003f25270 */
[----:B-1----:R-:W-:-:S11]  /*abe0*/  ISETP.GE.AND P3, PT, R7, 0x1, PT ;  /* 0x000000010700780c */ /* 0x002fd60003f66270 */
[----:B------:R-:W0:Y:S08]  /*abf0*/  @P1 LDC R3, c[0x0][0x44c] ;  /* 0x00011300ff031b82 */ /* 0x000e300000000800 */
[----:B------:R-:W1:Y:S01]  /*ac00*/  @P1 LDC R2, c[0x0][0x450] ;  /* 0x00011400ff021b82 */ /* 0x000e620000000800 */
[----:B--2---:R-:W-:-:S04]  /*ac10*/  VIADD R0, R11, 0x7f ;  /* 0x0000007f0b007836 */ /* 0x004fc80000000000 */
[----:B0-----:R-:W-:-:S05]  /*ac20*/  @P1 IMAD.HI.U32 R3, R0, R3, RZ ;  /* 0x0000000300031227 */ /* 0x001fca00078e00ff */
[----:B-1----:R-:W-:-:S05]  /*ac30*/  @P1 SHF.R.U32.HI R0, RZ, R2, R3 ;  /* 0x00000002ff001219 */ /* 0x002fca0000011603 */
[----:B------:R-:W-:Y:S01]  /*ac40*/  IMAD.IADD R3, R5, 0x1, R0 ;  /* 0x0000000105037824 */ /* 0x000fe200078e0200 */
[----:B------:R-:W-:Y:S06]  /*ac50*/  @P2 BRA `(.L_x_4985) ;  /* 0x0000000000082947 */ /* 0x000fec0003800000 */
[----:B------:R-:W0:Y:S02]  /*ac60*/  FENCE.VIEW.ASYNC.G ;  /* 0x00000000000073c6 */ /* 0x000e240000000100 */
[----:B0-----:R-:W-:Y:S06]  /*ac70*/  BAR.ARV 0xc, 0x180 ;  /* 0x0306000000007b1d */ /* 0x001fec0000002000 */
.L_x_4985:
[----:B------:R-:W-:Y:S05]  /*ac80*/  BSYNC B0 ;  /* 0x0000000000007941 */ /* 0x000fea0003800000 */
.L_x_4984:
[----:B------:R-:W-:Y:S01]  /*ac90*/  IMAD.IADD R0, R3, 0x1, R6 ;  /* 0x0000000103007824 */ /* 0x000fe200078e0206 */
[----:B------:R-:W-:Y:S06]  /*aca0*/  @!P3 BRA `(.L_x_4986) ;  /* 0x000000000048b947 */ /* 0x000fec0003800000 */
[C---:B------:R-:W-:Y:S01]  /*acb0*/  ISETP.GT.AND P0, PT, R3.reuse, RZ, PT ;  /* 0x000000ff0300720c */ /* 0x040fe20003f04270 */
[----:B------:R-:W-:Y:S01]  /*acc0*/  BSSY B0, `(.L_x_4987) ;  /* 0x000000e000007945 */ /* 0x000fe20003800000 */
[----:B------:R-:W-:-:S11]  /*acd0*/  VIADD R2, R3, 0xffffffff ;  /* 0xffffffff03027836 */ /* 0x000fd60000000000 */
[----:B------:R-:W-:Y:S05]  /*ace0*/  @P0 BRA `(.L_x_4988) ;  /* 0x00000000001c0947 */ /* 0x000fea0003800000 */
[----:B------:R-:W-:Y:S02]  /*acf0*/  ISETP.NE.AND P0, PT, R7, 0x1, PT ;  /* 0x000000010700780c */ /* 0x000fe40003f05270 */
[----:B------:R-:W-:-:S11]  /*ad00*/  IADD3 R3, -R3, RZ, RZ ;  /* 0x000000ff03037210 */ /* 0x000fd60007ffe1ff */
[----:B------:R-:W0:Y:S02]  /*ad10*/  @P0 LDC.64 R4, c[0x0][0x9e8] ;  /* 0x00027a00ff040b82 */ /* 0x000e240000000a00 */
[----:B0-----:R-:W-:-:S05]  /*ad20*/  @P0 IMAD.HI.U32 R2, R3, R4, RZ ;  /* 0x0000000403020227 */ /* 0x001fca00078e00ff */
[----:B------:R-:W-:-:S04]  /*ad30*/  @P0 SHF.R.U32.HI R3, RZ, R5, R2 ;  /* 0x00000005ff030219 */ /* 0x000fc80000011602 */
[----:B------:R-:W-:Y:S01]  /*ad40*/  LOP3.LUT R2, RZ, R3, RZ, 0x33, !PT ;  /* 0x00000003ff027212 */ /* 0x000fe200078e33ff */
[----:B------:R-:W-:Y:S06]  /*ad50*/  BRA `(.L_x_4989) ;  /* 0x0000000000107947 */ /* 0x000fec0003800000 */
.L_x_4988:
[----:B------:R-:W-:-:S13]  /*ad60*/  ISETP.NE.AND P0, PT, R7, 0x1, PT ;  /* 0x000000010700780c */ /* 0x000fda0003f05270 */
[----:B------:R-:W0:Y:S02]  /*ad70*/  @P0 LDC.64 R4, c[0x0][0x9e8] ;  /* 0x00027a00ff040b82 */ /* 0x000e240000000a00 */
[----:B0-----:R-:W-:-:S05]  /*ad80*/  @P0 IMAD.HI.U32 R4, R2, R4, RZ ;  /* 0x0000000402040227 */ /* 0x001fca00078e00ff */
[----:B------:R-:W-:-:S07]  /*ad90*/  @P0 SHF.R.U32.HI R2, RZ, R5, R4 ;  /* 0x00000005ff020219 */ /* 0x000fce0000011604 */
.L_x_4989:
[----:B------:R-:W-:Y:S05]  /*ada0*/  BSYNC B0 ;  /* 0x0000000000007941 */ /* 0x000fea0003800000 */
.L_x_4987:
[----:B------:R-:W-:-:S05]  /*adb0*/  IMAD R3, R2, R7, R7 ;  /* 0x0000000702037224 */ /* 0x000fca00078e0207 */
[----:B------:R-:W-:-:S07]  /*adc0*/  VIMNMX R0, R0, R3, PT ;  /* 0x0000000300007248 */ /* 0x000fce0003fe0100 */
.L_x_4986:
[----:B------:R-:W0:Y:S01]  /*add0*/  @P1 LDC R2, c[0x0][0x44c] ;  /* 0x00011300ff021b82 */ /* 0x000e220000000800 */
[----:B------:R-:W-:Y:S01]  /*ade0*/  VIADD R0, R0, 0x5f ;  /* 0x0000005f00007836 */ /* 0x000fe20000000000 */
[----:B------:R-:W-:-:S03]  /*adf0*/  ULDC UR4, c[0x0][0x9dc] ;  /* 0x0002770000047ab9 */ /* 0x000fc60000000800 */
[----:B------:R-:W-:-:S03]  /*ae00*/  IMAD.HI R0, R0, 0x2aaaaaab, RZ ;  /* 0x2aaaaaab00007827 */ /* 0x000fc600078e02ff */
[----:B------:R-:W1:Y:S02]  /*ae10*/  @P1 LDC R5, c[0x0][0x450] ;  /* 0x00011400ff051b82 */ /* 0x000e640000000800 */
[----:B------:R-:W-:-:S04]  /*ae20*/  SHF.R.U32.HI R3, RZ, 0x1f, R0 ;  /* 0x0000001fff037819 */ /* 0x000fc80000011600 */
[----:B------:R-:W-:Y:S01]  /*ae30*/  LEA.HI.SX32 R3, R0, R3, 0x1c ;  /* 0x0000000300037211 */ /* 0x000fe200078fe2ff */
[----:B0-----:R-:W-:-:S04]  /*ae40*/  @P1 IMAD.HI.U32 R4, R11, R2, RZ ;  /* 0x000000020b041227 */ /* 0x001fc800078e00ff */
[----:B------:R-:W-:Y:S01]  /*ae50*/  IMAD.MOV.U32 R2, RZ, RZ, R11 ;  /* 0x000000ffff027224 */ /* 0x000fe200078e000b */
[----:B-1----:R-:W-:-:S05]  /*ae60*/  @P1 SHF.R.U32.HI R2, RZ, R5, R4 ;  /* 0x00000005ff021219 */ /* 0x002fca0000011604 */
[----:B------:R-:W-:Y:S01]  /*ae70*/  IMAD.IADD R0, R139, 0x1, R2 ;  /* 0x000000018b007824 */ /* 0x000fe200078e0202 */
[----:B------:R-:W-:-:S03]  /*ae80*/  VIMNMX R2, R138, R3, PT ;  /* 0x000000038a027248 */ /* 0x000fc60003fe0100 */
        /* <DEDUP_REMOVED lines=12> */
.L_x_4992:
[----:B------:R-:W-:-:S13]  /*af50*/  ISETP.NE.AND P0, PT, R7, 0x1, PT ;  /* 0x000000010700780c */ /* 0x000fda0003f05270 */
[----:B------:R-:W0:Y:S02]  /*af60*/  @P0 LDC.64 R4, c[0x0][0x9e8] ;  /* 0x00027a00ff040b82 */ /* 0x000e240000000a00 */
[----:B0-----:R-:W-:-:S05]  /*af70*/  @P0 IMAD.HI.U32 R4, R0, R4, RZ ;  /* 0x0000000400040227 */ /* 0x001fca00078e00ff */
[----:B------:R-:W-:-:S07]  /*af80*/  @P0 SHF.R.U32.HI R0, RZ, R5, R4 ;  /* 0x00000005ff000219 */ /* 0x000fce0000011604 */
.L_x_4993:
[----:B------:R-:W-:Y:S05]  /*af90*/  BSYNC B0 ;  /* 0x0000000000007941 */ /* 0x000fea0003800000 */
.L_x_4991:
[----:B------:R-:W-:-:S05]  /*afa0*/  IMAD R0, R0, R7, RZ ;  /* 0x0000000700007224 */ /* 0x000fca00078e02ff */
[----:B------:R-:W-:-:S07]  /*afb0*/  VIMNMX R3, R3, R0, !PT ;  /* 0x0000000003037248 */ /* 0x000fce0007fe0100 */
.L_x_4990:
[----:B------:R-:W-:Y:S01]  /*afc0*/  IMAD.HI R3, R3, 0x2aaaaaab, RZ ;  /* 0x2aaaaaab03037827 */ /* 0x000fe200078e02ff */
[----:B------:R-:W-:Y:S02]  /*afd0*/  PLOP3.LUT P0, PT, PT, PT, PT, 0x80, 0x0 ;  /* 0x000000000000781c */ /* 0x000fe40003f0f070 */
[----:B------:R-:W-:Y:S02]  /*afe0*/  CS2R R4, SRZ ;  /* 0x0000000000047805 */ /* 0x000fe4000001ff00 */
[----:B------:R-:W-:Y:S02]  /*aff0*/  CS2R R6, SRZ ;  /* 0x0000000000067805 */ /* 0x000fe4000001ff00 */
[----:B------:R-:W-:Y:S02]  /*b000*/  CS2R R118, SRZ ;  /* 0x0000000000767805 */ /* 0x000fe4000001ff00 */
[----:B------:R-:W-:Y:S02]  /*b010*/  SHF.R.U32.HI R0, RZ, 0x1f, R3 ;  /* 0x0000001fff007819 */ /* 0x000fe40000011603 */
[----:B---3--:R-:W-:-:S02]  /*b020*/  CS2R R116, SRZ ;  /* 0x0000000000747805 */ /* 0x008fc4000001ff00 */
[----:B------:R-:W-:Y:S02]  /*b030*/  CS2R R114, SRZ ;  /* 0x0000000000727805 */ /* 0x000fe4000001ff00 */
[----:B------:R-:W-:Y:S02]  /*b040*/  CS2R R112, SRZ ;  /* 0x0000000000707805 */ /* 0x000fe4000001ff00 */
[----:B------:R-:W-:Y:S02]  /*b050*/  LEA.HI.SX32 R0, R3, R0, 0x1c ;  /* 0x0000000003007211 */ /* 0x000fe400078fe2ff */
[----:B------:R-:W-:Y:S01]  /*b060*/  CS2R R106, SRZ ;  /* 0x00000000006a7805 */ /* 0x000fe2000001ff00 */
[----:B------:R-:W-:Y:S01]  /*b070*/  IMAD.MOV.U32 R110, RZ, RZ, RZ ;  /* 0x000000ffff6e7224 */ /* 0x000fe200078e00ff */
[----:B------:R-:W-:Y:S02]  /*b080*/  CS2R R108, SRZ ;  /* 0x00000000006c7805 */ /* 0x000fe4000001ff00 */
[----:B------:R-:W-:-:S02]  /*b090*/  VIMNMX R8, RZ, R0, !PT ;  /* 0x00000000ff087248 */ /* 0x000fc40007fe0100 */
[----:B------:R-:W-:Y:S02]  /*b0a0*/  CS2R R78, SRZ ;  /* 0x00000000004e7805 */ /* 0x000fe4000001ff00 */
[----:B------:R-:W-:Y:S02]  /*b0b0*/  CS2R R104, SRZ ;  /* 0x0000000000687805 */ /* 0x000fe4000001ff00 */
[----:B------:R-:W-:Y:S02]  /*b0c0*/  MOV R103, RZ ;  /* 0x000000ff00677202 */ /* 0x000fe40000000f00 */
[----:B------:R-:W-:Y:S01]  /*b0d0*/  CS2R R98, SRZ ;  /* 0x0000000000627805 */ /* 0x000fe2000001ff00 */
[----:B------:R0:W-:Y:S01]  /*b0e0*/  STL [R1+0x3c], R8 ;  /* 0x00003c0801007387 */ /* 0x0001e20000100800 */
[----:B------:R-:W-:Y:S02]  /*b0f0*/  ISETP.GT.AND P1, PT, R2, R8, PT ;  /* 0x000000080200720c */ /* 0x000fe40003f24270 */
        /* <DEDUP_REMOVED lines=30> */
[----:B----4-:R-:W-:Y:S02]  /*b2e0*/  CS2R R34, SRZ ;  /* 0x0000000000227805 */ /* 0x010fe4000001ff00 */
[----:B------:R-:W-:Y:S01]  /*b2f0*/  CS2R R36, SRZ ;  /* 0x0000000000247805 */ /* 0x000fe2000001ff00 */
[----:B------:R-:W-:Y:S01]  /*b300*/  IMAD.MOV.U32 R136, RZ, RZ, RZ ;  /* 0x000000ffff887224 */ /* 0x000fe200078e00ff */
[----:B------:R-:W-:Y:S01]  /*b310*/  CS2R R32, SRZ ;  /* 0x0000000000207805 */ /* 0x000fe2000001ff00 */
[----:B------:R-:W-:Y:S01]  /*b320*/  IMAD.MOV.U32 R10, RZ, RZ, RZ ;  /* 0x000000ffff0a7224 */ /* 0x000fe200078e00ff */
[----:B------:R-:W-:Y:S01]  /*b330*/  CS2R R26, SRZ ;  /* 0x00000000001a7805 */ /* 0x000fe2000001ff00 */
[----:B------:R-:W-:Y:S01]  /*b340*/  IMAD.MOV.U32 R3, RZ, RZ, RZ ;  /* 0x000000ffff037224 */ /* 0x000fe200078e00ff */
[----:B------:R-:W-:Y:S01]  /*b350*/  MOV R138, RZ ;  /* 0x000000ff008a7202 */ /* 0x000fe20000000f00 */
[----:B------:R-:W-:Y:S01]  /*b360*/  IMAD.MOV.U32 R0, RZ, RZ, RZ ;  /* 0x000000ffff007224 */ /* 0x000fe200078e00ff */
[----:B------:R-:W-:Y:S01]  /*b370*/  CS2R R24, SRZ ;  /* 0x0000000000187805 */ /* 0x000fe2000001ff00 */
[----:B0-----:R-:W-:Y:S06]  /*b380*/  @!P1 BRA `(.L_x_4994) ;  /* 0x0000014400789947 */ /* 0x001fec0003800000 */
[----:B------:R-:W2:Y:S04]  /*b390*/  LDL R8, [R1+0x80] ;  /* 0x0000800001087983 */ /* 0x000ea80000100800 */
[----:B------:R-:W3:Y:S04]  /*b3a0*/  LDL R9, [R1+0x7c] ;  /* 0x00007c0001097983 */ /* 0x000ee80000100800 */
[----:B--2---:R-:W0:Y:S01]  /*b3b0*/  SHFL.IDX PT, R0, R8, RZ, 0x1f ;  /* 0x00001fff08007589 */ /* 0x004e2200000e0000 */
[----:B---3--:R-:W-:-:S13]  /*b3c0*/  R2UR UR4, R9 ;  /* 0x00000000090472ca */ /* 0x008fda00000e0000 */
[----:B------:R-:W-:Y:S01]  /*b3d0*/  ULOP3.LUT UP0, URZ, UR4, 0x1bf, URZ, 0xc0, !UPT ;  /* 0x000001bf043f7892 */ /* 0x000fe2000f80c03f */
[----:B0-----:R-:W-:-:S04]  /*b3e0*/  LEA.HI R3, R0, R0, RZ, 0x1 ;  /* 0x0000000000037211 */ /* 0x001fc800078f08ff */
[----:B------:R-:W-:Y:S02]  /*b3f0*/  LOP3.LUT R3, R3, 0x1e, RZ, 0xc0, !PT ;  /* 0x0000001e03037812 */ /* 0x000fe400078ec0ff */
[----:B------:R-:W-:-:S03]  /*b400*/  PLOP3.LUT P0, PT, PT, PT, UP0, 0x80, 0x0 ;  /* 0x000000000000781c */ /* 0x000fc60003f0f008 */
        /* <DEDUP_REMOVED lines=21> */
.L_x_4995:
        /* <DEDUP_REMOVED lines=13> */
.L_x_4999:
[----:B-1----:R1:W2:Y:S02]  /*b630*/  SYNCS.PHASECHK.TRANS64.TRYWAIT P0, [R18+URZ+0x30800], R3 ;  /* 0x03080003120075a7 */ /* 0x0022a4000800017f */
[----:B--2---:R-:W-:Y:S05]  /*b640*/  @!P0 NANOSLEEP.SYNCS 0x989680 ;  /* 0x009896800000895d */ /* 0x004fea0003900000 */
[----:B------:R-:W2:Y:S02]  /*b650*/  @!P0 SYNCS.PHASECHK.TRANS64 P0, [R18+URZ+0x30800], R3 ;  /* 0x03080003120085a7 */ /* 0x000ea4000800007f */
[----:B--2---:R-:W-:Y:S05]  /*b660*/  @!P0 BRA `(.L_x_4999) ;  /* 0xfffffffc00f08947 */ /* 0x004fea000383ffff */
.L_x_4998:
[----:B------:R-:W-:Y:S05]  /*b670*/  BSYNC B0 ;  /* 0x0000000000007941 */ /* 0x000fea0003800000 */
.L_x_4997:
[----:B------:R-:W-:Y:S05]  /*b680*/  BRA `(.L_x_5000) ;  /* 0x0000006c00747947 */ /* 0x000fea0003800000 */
.L_x_4996:
[----:B------:R-:W2:Y:S01]  /*b690*/  LDL R0, [R1+0x7c] ;  /* 0x00007c0001007983 */ /* 0x000ea20000100800 */
[----:B------:R-:W-:Y:S02]  /*b6a0*/  ULDC.64 UR6, c[0x0][0x408] ;  /* 0x0001020000067ab9 */ /* 0x000fe40000000a00 */
[----:B-----5:R-:W-:Y:S01]  /*b6b0*/  IMAD.WIDE.U32 R26, R137, UR6, RZ ;  /* 0x00000006891a7c25 */ /* 0x020fe2000f8e00ff */
[----:B--2---:R-:W-:Y:S02]  /*b6c0*/  R2UR UR4, R0 ;  /* 0x00000000000472ca */ /* 0x004fe400000e0000 */
[----:B------:R-:W-:-:S11]  /*b6d0*/  SHF.R.S32.HI R0, RZ, 0x1f, R137 ;  /* 0x0000001fff007819 */ /* 0x000fd60000011489 */
        /* <DEDUP_REMOVED lines=27> */
.L_x_5001:
[----:B------:R-:W2:Y:S01]  /*b890*/  LDL R89, [R1+0x30] ;  /* 0x0000300001597983 */ /* 0x000ea20000100800 */
[----:B------:R-:W-:Y:S01]  /*b8a0*/  ULDC.U8 UR4, c[0x0][0x410] ;  /* 0x0001040000047ab9 */ /* 0x000fe20000000000 */
[----:B------:R-:W-:Y:S01]  /*b8b0*/  BSSY B0, `(.L_x_5002) ;  /* 0x00006b2000007945 */ /* 0x000fe20003800000 */
[----:B------:R-:W-:Y:S01]  /*b8c0*/  ISETP.NE.AND P0, PT, RZ, UR4, PT ;  /* 0x00000004ff007c0c */ /* 0x000fe2000bf05270 */
[----:B--2---:R-:W-:-:S12]  /*b8d0*/  IMAD.IADD R62, R218, 0x1, R89 ;  /* 0x00000001da3e7824 */ /* 0x004fd800078e0259 */
[----:B------:R-:W-:Y:S05]  /*b8e0*/  @!P0 BRA `(.L_x_5003) ;  /* 0x0000003400888947 */ /* 0x000fea0003800000 */
[----:B------:R-:W2:Y:S01]  /*b8f0*/  LDL R20, [R1+0x5c] ;  /* 0x00005c0001147983 */ /* 0x000ea20000100800 */
        /* <DEDUP_REMOVED lines=8> */
[----:B------:R-:W-:Y:S01]  /*b980*/  SHF.R.S32.HI R67, RZ, 0x1f, R222 ;  /* 0x0000001fff437819 */ /* 0x000fe200000114de */
[----:B------:R-:W-:Y:S01]  /*b990*/  IMAD.MOV.U32 R11, RZ, RZ, R31 ;  /* 0x000000ffff0b7224 */ /* 0x000fe200078e001f */
[----:B------:R-:W-:-:S02]  /*b9a0*/  SHF.R.S32.HI R65, RZ, 0x1f, R220 ;  /* 0x0000001fff417819 */ /* 0x000fc400000114dc */
[----:B------:R-:W-:Y:S02]  /*b9b0*/  SHF.R.S32.HI R75, RZ, 0x1f, R224 ;  /* 0x0000001fff4b7819 */ /* 0x000fe400000114e0 */
[----:B0-----:R-:W-:-:S13]  /*b9c0*/  ISETP.NE.AND P0, PT, R63, 0x1, PT ;  /* 0x000000013f00780c */ /* 0x001fda0003f05270 */
[----:B------:R-:W0:Y:S08]  /*b9d0*/  @P0 LDC R0, c[0x0][0x44c] ;  /* 0x00011300ff000b82 */ /* 0x000e300000000800 */
[----:B------:R-:W1:Y:S01]  /*b9e0*/  @P0 LDC R5, c[0x0][0x450] ;  /* 0x00011400ff050b82 */ /* 0x000e620000000800 */
[----:B--2---:R-:W-:-:S05]  /*b9f0*/  LEA R3, R20, R62, 0x6 ;  /* 0x0000003e14037211 */ /* 0x004fca00078e30ff */
        /* <DEDUP_REMOVED lines=14> */
[----:B------:R-:W-:-:S02]  /*bae0*/  LEA R4, P1, R10, UR6, 0x1 ;  /* 0x000000060a047c11 */ /* 0x000fc4000f8208ff */
[----:B------:R-:W-:Y:S02]  /*baf0*/  IADD3 R3, R11, R3, RZ ;  /* 0x000000030b037210 */ /* 0x000fe40007ffe0ff */
[----:B------:R-:W-:Y:S02]  /*bb00*/  LEA.HI.X R7, R8, UR5, R7, 0x1, P0 ;  /* 0x0000000508077c11 */ /* 0x000fe400080f0c07 */
[----:B------:R-:W-:Y:S01]  /*bb10*/  LEA.HI.X R10, R10, UR7, R3, 0x1, P1 ;  /* 0x000000070a0a7c11 */ /* 0x000fe200088f0c03 */
[----:B------:R-:W-:Y:S06]  /*bb20*/  BRA.DIV UR4, `(.L_x_5004) ;  /* 0x000001e604407947 */ /* 0x000fec000b800000 */
[----:B------:R0:W1:Y:S04]  /*bb30*/  SHFL.IDX PT, R3, R7, RZ, 0x1c1f ;  /* 0x001c1fff07037589 */ /* 0x00006800000e0000 */
[----:B------:R0:W2:Y:S04]  /*bb40*/  SHFL.IDX PT, R0, R6, RZ, 0x1c1f ;  /* 0x001c1fff06007589 */ /* 0x0000a800000e0000 */
[----:B------:R0:W3:Y:S04]  /*bb50*/  SHFL.IDX PT, R5, R10, RZ, 0x1c1f ;  /* 0x001c1fff0a057589 */ /* 0x0000e800000e0000 */
[----:B------:R0:W4:Y:S02]  /*bb60*/  SHFL.IDX PT, R14, R4, RZ, 0x1c1f ;  /* 0x001c1fff040e7589 */ /* 0x00012400000e0000 */
.L_x_5335:
        /* <DEDUP_REMOVED lines=22> */
[----:B------:R-:W-:-:S02]  /*bcd0*/  ISETP.GE.AND P0, PT, R220, UR4, PT ;  /* 0x00000004dc007c0c */ /* 0x000fc4000bf06270 */
[----:B------:R-:W-:-:S03]  /*bce0*/  ISETP.GE.AND P4, PT, R196, UR4, PT ;  /* 0x00000004c4007c0c */ /* 0x000fc6000bf86270 */
[C---:B------:R-:W-:Y:S01]  /*bcf0*/  @!P3 IMAD.SHL.U32 R25, R223.reuse, 0x2, RZ ;  /* 0x00000002df19b824 */ /* 0x040fe200078e00ff */
[----:B------:R-:W-:-:S03]  /*bd00*/  @!P3 SHF.L.U64.HI R12, R223, 0x1, R66 ;  /* 0x00000001df0cb819 */ /* 0x000fc60000010242 */
[C---:B------:R-:W-:Y:S01]  /*bd10*/  @!P2 IMAD.SHL.U32 R29, R221.reuse, 0x2, RZ ;  /* 0x00000002dd1da824 */ /* 0x040fe200078e00ff */
[----:B------:R-:W-:Y:S01]  /*bd20*/  @!P2 SHF.L.U64.HI R8, R221, 0x1, R64 ;  /* 0x00000001dd08a819 */ /* 0x000fe20000010240 */
[----:B------:R-:W-:Y:S01]  /*bd30*/  @!P1 IMAD.SHL.U32 R37, R222, 0x2, RZ ;  /* 0x00000002de259824 */ /* 0x000fe200078e00ff */
[-C--:B--2---:R-:W-:Y:S01]  /*bd40*/  @!P3 IADD3 R20, P6, R0, R25.reuse, RZ ;  /* 0x000000190014b210 */ /* 0x084fe20007fde0ff */
[----:B------:R-:W-:Y:S01]  /*bd50*/  @!P0 IMAD.SHL.U32 R45, R220, 0x2, RZ ;  /* 0x00000002dc2d8824 */ /* 0x000fe200078e00ff */
[----:B----4-:R-:W-:Y:S01]  /*bd60*/  @!P3 IADD3 R24, P5, R14, R25, RZ ;  /* 0x000000190e18b210 */ /* 0x010fe20007fbe0ff */
[----:B-1----:R-:W-:Y:S01]  /*bd70*/  @!P4 IMAD.MOV.U32 R9, RZ, RZ, R3 ;  /* 0x000000ffff09c224 */ /* 0x002fe200078e0003 */
[----:B------:R-:W-:Y:S01]  /*bd80*/  @!P0 SHF.L.U64.HI R32, R220, 0x1, R65 ;  /* 0x00000001dc208819 */ /* 0x000fe20000010241 */
[--C-:B------:R-:W-:Y:S01]  /*bd90*/  @!P3 IMAD.X R21, R3, 0x1, R12.reuse, P6 ;  /* 0x000000010315b824 */ /* 0x100fe200030e060c */
[-C--:B------:R-:W-:Y:S01]  /*bda0*/  @!P2 IADD3 R26, P6, R0, R29.reuse, RZ ;  /* 0x0000001d001aa210 */ /* 0x080fe20007fde0ff */
[----:B---3--:R-:W-:Y:S01]  /*bdb0*/  @!P3 IMAD.X R25, R5, 0x1, R12, P5 ;  /* 0x000000010519b824 */ /* 0x008fe200028e060c */
[----:B------:R-:W-:Y:S01]  /*bdc0*/  @!P2 IADD3 R28, P5, R14, R29, RZ ;  /* 0x0000001d0e1ca210 */ /* 0x000fe20007fbe0ff */
[----:B------:R-:W-:Y:S01]  /*bdd0*/  @!P4 IMAD.MOV.U32 R15, RZ, RZ, R5 ;  /* 0x000000ffff0fc224 */ /* 0x000fe200078e0005 */
[----:B------:R-:W-:-:S02]  /*bde0*/  @!P2 IADD3.X R27, R3, R8, RZ, P6, !PT ;  /* 0x00000008031ba210 */ /* 0x000fc400037fe4ff */
[----:B------:R-:W-:Y:S01]  /*bdf0*/  @!P1 SHF.L.U64.HI R12, R222, 0x1, R67 ;  /* 0x00000001de0c9819 */ /* 0x000fe20000010243 */
[----:B------:R-:W-:Y:S01]  /*be00*/  @!P2 IMAD.X R29, R5, 0x1, R8, P5 ;  /* 0x00000001051da824 */ /* 0x000fe200028e0608 */
[----:B------:R-:W-:Y:S01]  /*be10*/  @!P1 IADD3 R34, P6, R0, R37, RZ ;  /* 0x0000002500229210 */ /* 0x000fe20007fde0ff */
[----:B------:R-:W-:Y:S01]  /*be20*/  @!P4 IMAD.MOV.U32 R8, RZ, RZ, R0 ;  /* 0x000000ffff08c224 */ /* 0x000fe200078e0000 */
[----:B------:R-:W-:-:S03]  /*be30*/  ISETP.GE.AND P5, PT, R224, UR4, PT ;  /* 0x00000004e0007c0c */ /* 0x000fc6000bfa6270 */
[----:B------:R-:W-:Y:S01]  /*be40*/  @!P1 IMAD.X R35, R3, 0x1, R12, P6 ;  /* 0x0000000103239824 */ /* 0x000fe200030e060c */
[----:B------:R-:W-:Y:S01]  /*be50*/  @!P1 IADD3 R36, P6, R14, R37, RZ ;  /* 0x000000250e249210 */ /* 0x000fe20007fde0ff */
[----:B------:R-:W-:-:S03]  /*be60*/  @!P4 IMAD.WIDE R8, R196, 0x2, R8 ;  /* 0x00000002c408c825 */ /* 0x000fc600078e0208 */
[----:B------:R-:W-:Y:S01]  /*be70*/  @!P1 IADD3.X R37, R5, R12, RZ, P6, !PT ;  /* 0x0000000c05259210 */ /* 0x000fe200037fe4ff */
[----:B------:R-:W-:Y:S01]  /*be80*/  @!P4 IMAD.WIDE R12, R196, 0x2, R14 ;  /* 0x00000002c40cc825 */ /* 0x000fe200078e020e */
[-C--:B------:R-:W-:Y:S01]  /*be90*/  @!P0 IADD3 R42, P6, R0, R45.reuse, RZ ;  /* 0x0000002d002a8210 */ /* 0x080fe20007fde0ff */
[----:B------:R1:W5:Y:S02]  /*bea0*/  @!P4 LD.E.64 R58, desc[UR60][R8.64] ;  /* 0x0000003c083ac980 */ /* 0x000364000c101b00 */
[----:B------:R-:W-:Y:S02]  /*beb0*/  @!P5 IMAD.SHL.U32 R15, R224, 0x2, RZ ;  /* 0x00000002e00fd824 */ /* 0x000fe400078e00ff */
[----:B------:R-:W-:Y:S01]  /*bec0*/  @!P0 IMAD.X R43, R3, 0x1, R32, P6 ;  /* 0x00000001032b8824 */ /* 0x000fe200030e0620 */
[----:B------:R-:W-:Y:S01]  /*bed0*/  @!P0 IADD3 R44, P6, R14, R45, RZ ;  /* 0x0000002d0e2c8210 */ /* 0x000fe20007fde0ff */
[----:B------:R1:W5:Y:S01]  /*bee0*/  @!P4 LD.E.64 R60, desc[UR60][R12.64] ;  /* 0x0000003c0c3cc980 */ /* 0x000362000c101b00 */
[----:B------:R-:W-:-:S02]  /*bef0*/  @!P5 SHF.L.U64.HI R30, R224, 0x1, R75 ;  /* 0x00000001e01ed819 */ /* 0x000fc4000001024b */
[----:B------:R-:W-:Y:S02]  /*bf00*/  CS2R R56, SRZ ;  /* 0x0000000000387805 */ /* 0x000fe4000001ff00 */
[-C--:B------:R-:W-:Y:S01]  /*bf10*/  @!P5 IADD3 R70, P4, R0, R15.reuse, RZ ;  /* 0x0000000f0046d210 */ /* 0x080fe20007f9e0ff */
[----:B------:R-:W-:Y:S01]  /*bf20*/  @!P0 IMAD.X R45, R5, 0x1, R32, P6 ;  /* 0x00000001052d8824 */ /* 0x000fe200030e0620 */
[----:B------:R-:W-:Y:S02]  /*bf30*/  @!P5 IADD3 R14, P6, R14, R15, RZ ;  /* 0x0000000f0e0ed210 */ /* 0x000fe40007fde0ff */
[----:B------:R-:W-:Y:S02]  /*bf40*/  CS2R R54, SRZ ;  /* 0x0000000000367805 */ /* 0x000fe4000001ff00 */
[----:B------:R-:W-:Y:S01]  /*bf50*/  CS2R R52, SRZ ;  /* 0x0000000000347805 */ /* 0x000fe2000001ff00 */
[----:B------:R-:W-:Y:S01]  /*bf60*/  @!P5 IMAD.X R71, R3, 0x1, R30, P4 ;  /* 0x000000010347d824 */ /* 0x000fe200020e061e */
[----:B------:R-:W-:-:S02]  /*bf70*/  @!P5 IADD3.X R15, R5, R30, RZ, P6, !PT ;  /* 0x0000001e050fd210 */ /* 0x000fc400037fe4ff */
[----:B------:R-:W-:Y:S02]  /*bf80*/  CS2R R50, SRZ ;  /* 0x0000000000327805 */ /* 0x000fe4000001ff00 */
[----:B------:R-:W-:Y:S02]  /*bf90*/  CS2R R46, SRZ ;  /* 0x00000000002e7805 */ /* 0x000fe4000001ff00 */
[----:B------:R-:W-:Y:S02]  /*bfa0*/  CS2R R48, SRZ ;  /* 0x0000000000307805 */ /* 0x000fe4000001ff00 */
[----:B------:R-:W-:Y:S02]  /*bfb0*/  CS2R R40, SRZ ;  /* 0x0000000000287805 */ /* 0x000fe4000001ff00 */
[----:B------:R-:W-:Y:S02]  /*bfc0*/  CS2R R38, SRZ ;  /* 0x0000000000267805 */ /* 0x000fe4000001ff00 */
[----:B------:R-:W-:-:S02]  /*bfd0*/  CS2R R32, SRZ ;  /* 0x0000000000207805 */ /* 0x000fc4000001ff00 */
[----:B------:R-:W-:Y:S01]  /*bfe0*/  CS2R R30, SRZ ;  /* 0x00000000001e7805 */ /* 0x000fe2000001ff00 */
[----:B------:R1:W5:Y:S04]  /*bff0*/  @!P3 LD.E.64 R56, desc[UR60][R20.64] ;  /* 0x0000003c1438b980 */ /* 0x000368000c101b00 */
        /* <DEDUP_REMOVED lines=9> */
.L_x_5006:
[----:B------:R-:W-:Y:S05]  /*c090*/  BSYNC B1 ;  /* 0x0000000000017941 */ /* 0x000fea0003800000 */
.L_x_5005:
[----:B--2--5:R-:W-:Y:S01]  /*c0a0*/  IMAD.MOV.U32 R0, RZ, RZ, R32 ;  /* 0x000000ffff007224 */ /* 0x024fe200078e0020 */
[----:B------:R-:W-:Y:S01]  /*c0b0*/  UMOV UR4, 0xffffffff ;  /* 0xffffffff00047882 */ /* 0x000fe20000000000 */
[----:B-1----:R-:W-:Y:S02]  /*c0c0*/  IMAD.MOV.U32 R3, RZ, RZ, R33 ;  /* 0x000000ffff037224 */ /* 0x002fe400078e0021 */
[----:B---3--:R-:W-:Y:S02]  /*c0d0*/  IMAD.MOV.U32 R5, RZ, RZ, R40 ;  /* 0x000000ffff057224 */ /* 0x008fe400078e0028 */
[----:B------:R-:W-:Y:S01]  /*c0e0*/  IMAD.MOV.U32 R8, RZ, RZ, R41 ;  /* 0x000000ffff087224 */ /* 0x000fe200078e0029 */
[----:B------:R-:W-:Y:S01]  /*c0f0*/  PRMT R69, R0, 0x5410, R3 ;  /* 0x0000541000457816 */ /* 0x000fe20000000003 */
[----:B------:R-:W-:Y:S01]  /*c100*/  IMAD.MOV.U32 R0, RZ, RZ, R46 ;  /* 0x000000ffff007224 */ /* 0x000fe200078e002e */
[----:B------:R-:W-:Y:S02]  /*c110*/  MOV R3, R47 ;  /* 0x0000002f00037202 */ /* 0x000fe40000000f00 */
        /* <DEDUP_REMOVED lines=30> */
[----:B------:R-:W-:Y:S02]  /*c300*/  PRMT R87, R87, 0x5410, R8 ;  /* 0x0000541057577816 */ /* 0x000fe40000000008 */
[----:B------:R-:W-:Y:S02]  /*c310*/  CS2R R8, SRZ ;  /* 0x0000000000087805 */ /* 0x000fe4000001ff00 */
[----:B------:R-:W-:Y:S02]  /*c320*/  PRMT R85, R85, 0x5410, R3 ;  /* 0x0000541055557816 */ /* 0x000fe40000000003 */
[----:B------:R-:W-:Y:S01]  /*c330*/  PRMT R88, R88, 0x5410, R5 ;  /* 0x0000541058587816 */ /* 0x000fe20000000005 */
[----:B------:R-:W-:Y:S06]  /*c340*/  BRA.DIV UR4, `(.L_x_5007) ;  /* 0x000001de04a87947 */ /* 0x000fec000b800000 */
[----:B------:R1:W2:Y:S04]  /*c350*/  SHFL.IDX PT, R3, R7, 0x1, 0x1c1f ;  /* 0x003c1f0007037f89 */ /* 0x0002a800000e0000 */
[----:B------:R1:W3:Y:S04]  /*c360*/  SHFL.IDX PT, R0, R6, 0x1, 0x1c1f ;  /* 0x003c1f0006007f89 */ /* 0x0002e800000e0000 */
[----:B------:R1:W1:Y:S04]  /*c370*/  SHFL.IDX PT, R5, R10, 0x1, 0x1c1f ;  /* 0x003c1f000a057f89 */ /* 0x00026800000e0000 */
[----:B0-----:R-:W0:Y:S02]  /*c380*/  SHFL.IDX PT, R4, R4, 0x1, 0x1c1f ;  /* 0x003c1f0004047f89 */ /* 0x001e2400000e0000 */
.L_x_5341:
[----:B-1----:R-:W5:Y:S01]  /*c390*/  LDL R6, [R1+0x48] ;  /* 0x0000480001067983 */ /* 0x002f620000100800 */
[----:B------:R-:W-:Y:S01]  /*c3a0*/  VIADD R62, R62, 0x40 ;  /* 0x000000403e3e7836 */ /* 0x000fe20000000000 */
[----:B------:R-:W-:Y:S01]  /*c3b0*/  LOP3.LUT R7, R227, 0x18, R16, 0xf8, !PT ;  /* 0x00000018e3077812 */ /* 0x000fe200078ef810 */
[----:B------:R-:W-:Y:S01]  /*c3c0*/  BSSY B1, `(.L_x_5008) ;  /* 0x0000053000017945 */ /* 0x000fe20003800000 */
[----:B------:R-:W-:Y:S02]  /*c3d0*/  CS2R R12, SRZ ;  /* 0x00000000000c7805 */ /* 0x000fe4000001ff00 */
[----:B------:R-:W-:Y:S02]  /*c3e0*/  CS2R R20, SRZ ;  /* 0x0000000000147805 */ /* 0x000fe4000001ff00 */
[----:B------:R-:W-:Y:S02]  /*c3f0*/  ISETP.GE.AND P1, PT, R62, R63, PT ;  /* 0x0000003f3e00720c */ /* 0x000fe40003f26270 */
[----:B------:R-:W-:-:S02]  /*c400*/  CS2R R26, SRZ ;  /* 0x00000000001a7805 */ /* 0x000fc4000001ff00 */
[----:B------:R-:W-:Y:S02]  /*c410*/  CS2R R34, SRZ ;  /* 0x0000000000227805 */ /* 0x000fe4000001ff00 */
[----:B------:R-:W-:Y:S02]  /*c420*/  CS2R R42, SRZ ;  /* 0x00000000002a7805 */ /* 0x000fe4000001ff00 */
[----:B------:R-:W-:Y:S02]  /*c430*/  CS2R R10, SRZ ;  /* 0x00000000000a7805 */ /* 0x000fe4000001ff00 */
[----:B----4-:R-:W-:Y:S02]  /*c440*/  CS2R R14, SRZ ;  /* 0x00000000000e7805 */ /* 0x010fe4000001ff00 */
[----:B------:R-:W-:Y:S02]  /*c450*/  CS2R R24, SRZ ;  /* 0x0000000000187805 */ /* 0x000fe4000001ff00 */
[----:B------:R-:W-:-:S02]  /*c460*/  CS2R R28, SRZ ;  /* 0x00000000001c7805 */ /* 0x000fc4000001ff00 */
[----:B------:R-:W-:Y:S02]  /*c470*/  CS2R R36, SRZ ;  /* 0x0000000000247805 */ /* 0x000fe4000001ff00 */
[----:B------:R-:W-:Y:S02]  /*c480*/  CS2R R44, SRZ ;  /* 0x00000000002c7805 */ /* 0x000fe4000001ff00 */
[----:B-----5:R-:W-:Y:S02]  /*c490*/  LOP3.LUT P0, RZ, R6, 0x4, RZ, 0xc0, !PT ;  /* 0x0000000406ff7812 */ /* 0x020fe4000780c0ff */
[----:B------:R-:W-:-:S05]  /*c4a0*/  LOP3.LUT R6, R7, R228, RZ, 0x3c, !PT ;  /* 0x000000e407067212 */ /* 0x000fca00078e3cff */
[----:B------:R-:W-:-:S04]  /*c4b0*/  IMAD.IADD R7, R229, 0x1, R6 ;  /* 0x00000001e5077824 */ /* 0x000fc800078e0206 */
[----:B------:R-:W-:Y:S01]  /*c4c0*/  IMAD R62, R7, 0x2, R18 ;  /* 0x00000002073e7824 */ /* 0x000fe200078e0212 */
        /* <DEDUP_REMOVED lines=14> */
[----:B0-----:R-:W-:Y:S02]  /*c5b0*/  @!P4 IADD3 R8, P6, R4, R9, RZ ;  /* 0x000000090408c210 */ /* 0x001fe40007fde0ff */
[----:B--2---:R-:W-:Y:S02]  /*c5c0*/  @!P4 IADD3.X R11, R3, R66, RZ, P5, !PT ;  /* 0x00000042030bc210 */ /* 0x004fe40002ffe4ff */
[C---:B------:R-:W-:Y:S01]  /*c5d0*/  @!P2 SHF.L.U64.HI R6, R222.reuse, 0x1, R67 ;  /* 0x00000001de06a819 */ /* 0x040fe20000010243 */
[----:B------:R-:W-:Y:S01]  /*c5e0*/  @!P2 IMAD.SHL.U32 R67, R222, 0x2, RZ ;  /* 0x00000002de43a824 */ /* 0x000fe200078e00ff */
[-C--:B------:R-:W-:Y:S01]  /*c5f0*/  @!P3 IADD3 R76, P5, R0, R73.reuse, RZ ;  /* 0x00000049004cb210 */ /* 0x080fe20007fbe0ff */
[----:B------:R-:W-:Y:S01]  /*c600*/  @!P4 IMAD.X R9, R5, 0x1, R66, P6 ;  /* 0x000000010509c824 */ /* 0x000fe200030e0642 */
[----:B------:R-:W-:-:S02]  /*c610*/  @!P3 IADD3 R72, P6, R4, R73, RZ ;  /* 0x000000490448b210 */ /* 0x000fc40007fde0ff */
[----:B------:R-:W-:Y:S01]  /*c620*/  @!P1 SHF.L.U64.HI R12, R220, 0x1, R65 ;  /* 0x00000001dc0c9819 */ /* 0x000fe20000010241 */
[--C-:B------:R-:W-:Y:S01]  /*c630*/  @!P3 IMAD.X R77, R3, 0x1, R64.reuse, P5 ;  /* 0x00000001034db824 */ /* 0x100fe200028e0640 */
[-C--:B------:R-:W-:Y:S01]  /*c640*/  @!P2 IADD3 R70, P5, R0, R67.reuse, RZ ;  /* 0x000000430046a210 */ /* 0x080fe20007fbe0ff */
[----:B------:R-:W-:Y:S01]  /*c650*/  @!P3 IMAD.X R73, R5, 0x1, R64, P6 ;  /* 0x000000010549b824 */ /* 0x000fe200030e0640 */
[----:B------:R-:W-:Y:S02]  /*c660*/  @!P2 IADD3 R66, P6, R4, R67, RZ ;  /* 0x000000430442a210 */ /* 0x000fe40007fde0ff */
[----:B------:R-:W-:Y:S02]  /*c670*/  @!P2 IADD3.X R71, R3, R6, RZ, P5, !PT ;  /* 0x000000060347a210 */ /* 0x000fe40002ffe4ff */
[----:B------:R-:W-:Y:S01]  /*c680*/  @!P1 IADD3 R64, P5, R0, R7, RZ ;  /* 0x0000000700409210 */ /* 0x000fe20007fbe0ff */
[----:B------:R-:W-:Y:S01]  /*c690*/  @!P2 IMAD.X R67, R5, 0x1, R6, P6 ;  /* 0x000000010543a824 */ /* 0x000fe200030e0606 */
[----:B------:R-:W-:-:S03]  /*c6a0*/  ISETP.GE.AND P6, PT, R196, UR4, PT ;  /* 0x00000004c4007c0c */ /* 0x000fc6000bfc6270 */
[----:B------:R-:W-:Y:S01]  /*c6b0*/  @!P1 IMAD.X R65, R3, 0x1, R12, P5 ;  /* 0x0000000103419824 */ /* 0x000fe200028e060c */
[----:B------:R-:W-:-:S05]  /*c6c0*/  @!P1 IADD3 R6, P5, R4, R7, RZ ;  /* 0x0000000704069210 */ /* 0x000fca0007fbe0ff */
[----:B------:R-:W-:Y:S01]  /*c6d0*/  @!P1 IMAD.X R7, R5, 0x1, R12, P5 ;  /* 0x0000000105079824 */ /* 0x000fe200028e060c */
[----:B------:R-:W-:-:S03]  /*c6e0*/  ISETP.GE.AND P5, PT, R224, UR4, PT ;  /* 0x00000004e0007c0c */ /* 0x000fc6000bfa6270 */
[----:B------:R-:W-:Y:S02]  /*c6f0*/  @!P6 IMAD.MOV.U32 R12, RZ, RZ, R0 ;  /* 0x000000ffff0ce224 */ /* 0x000fe400078e0000 */
[----:B------:R-:W-:Y:S02]  /*c700*/  @!P6 IMAD.MOV.U32 R13, RZ, RZ, R3 ;  /* 0x000000ffff0de224 */ /* 0x000fe400078e0003 */
[----:B------:R-:W-:-:S04]  /*c710*/  @!P6 IMAD.WIDE R14, R196, 0x2, R4 ;  /* 0x00000002c40ee825 */ /* 0x000fc800078e0204 */
[----:B------:R-:W-:Y:S01]  /*c720*/  @!P6 IMAD.WIDE R12, R196, 0x2, R12 ;  /* 0x00000002c40ce825 */ /* 0x000fe200078e020c */
[----:B------:R-:W5:Y:S01]  /*c730*/  @!P6 LD.E.64 R44, desc[UR60][R14.64] ;  /* 0x0000003c0e2ce980 */ /* 0x000f62000c101b00 */
[C---:B------:R-:W-:Y:S02]  /*c740*/  @!P5 SHF.L.U32 R21, R224.reuse, 0x1, RZ ;  /* 0x00000001e015d819 */ /* 0x040fe400000006ff */
[----:B------:R-:W-:Y:S01]  /*c750*/  @!P5 SHF.L.U64.HI R20, R224, 0x1, R75 ;  /* 0x00000001e014d819 */ /* 0x000fe2000001024b */
[----:B------:R0:W5:Y:S01]  /*c760*/  @!P6 LD.E.64 R42, desc[UR60][R12.64] ;  /* 0x0000003c0c2ae980 */ /* 0x000162000c101b00 */
[-C--:B------:R-:W-:Y:S02]  /*c770*/  @!P5 IADD3 R74, P6, R0, R21.reuse, RZ ;  /* 0x00000015004ad210 */ /* 0x080fe40007fde0ff */
[----:B------:R-:W-:Y:S02]  /*c780*/  CS2R R34, SRZ ;  /* 0x0000000000227805 */ /* 0x000fe4000001ff00 */
[----:B------:R-:W-:Y:S01]  /*c790*/  CS2R R36, SRZ ;  /* 0x0000000000247805 */ /* 0x000fe2000001ff00 */
[----:B------:R-:W-:Y:S01]  /*c7a0*/  @!P5 IMAD.X R75, R3, 0x1, R20, P6 ;  /* 0x00000001034bd824 */ /* 0x000fe200030e0614 */
[----:B------:R-:W-:-:S02]  /*c7b0*/  @!P5 IADD3 R4, P6, R4, R21, RZ ;  /* 0x000000150404d210 */ /* 0x000fc40007fde0ff */
[----:B------:R1:W5:Y:S01]  /*c7c0*/  @!P4 LD.E.64 R34, desc[UR60][R10.64] ;  /* 0x0000003c0a22c980 */ /* 0x000362000c101b00 */
[----:B------:R-:W-:Y:S02]  /*c7d0*/  CS2R R26, SRZ ;  /* 0x00000000001a7805 */ /* 0x000fe4000001ff00 */
[----:B------:R-:W-:Y:S02]  /*c7e0*/  CS2R R28, SRZ ;  /* 0x00000000001c7805 */ /* 0x000fe4000001ff00 */
[----:B------:R-:W-:Y:S01]  /*c7f0*/  CS2R R24, SRZ ;  /* 0x0000000000187805 */ /* 0x000fe2000001ff00 */
[----:B------:R-:W-:Y:S01]  /*c800*/  @!P5 IMAD.X R5, R5, 0x1, R20, P6 ;  /* 0x000000010505d824 */ /* 0x000fe200030e0614 */
[----:B------:R2:W5:Y:S01]  /*c810*/  @!P4 LD.E.64 R36, desc[UR60][R8.64] ;  /* 0x0000003c0824c980 */ /* 0x000562000c101b00 */
[----:B------:R-:W-:Y:S02]  /*c820*/  CS2R R20, SRZ ;  /* 0x0000000000147805 */ /* 0x000fe4000001ff00 */
[----:B0-----:R-:W-:-:S02]  /*c830*/  CS2R R12, SRZ ;  /* 0x00000000000c7805 */ /* 0x001fc4000001ff00 */
[----:B------:R-:W-:Y:S01]  /*c840*/  CS2R R14, SRZ ;  /* 0x00000000000e7805 */ /* 0x000fe2000001ff00 */
[----:B------:R4:W5:Y:S01]  /*c850*/  @!P3 LD.E.64 R26, desc[UR60][R76.64] ;  /* 0x0000003c4c1ab980 */ /* 0x000962000c101b00 */
[----:B-1----:R-:W-:-:S03]  /*c860*/  CS2R R10, SRZ ;  /* 0x00000000000a7805 */ /* 0x002fc6000001ff00 */
[----:B------:R4:W5:Y:S01]  /*c870*/  @!P3 LD.E.64 R28, desc[UR60][R72.64] ;  /* 0x0000003c481cb980 */ /* 0x000962000c101b00 */
[----:B--2---:R-:W-:-:S03]  /*c880*/  CS2R R8, SRZ ;  /* 0x0000000000087805 */ /* 0x004fc6000001ff00 */
[----:B------:R4:W5:Y:S04]  /*c890*/  @!P2 LD.E.64 R20, desc[UR60][R70.64] ;  /* 0x0000003c4614a980 */ /* 0x000968000c101b00 */
[----:B------:R4:W5:Y:S04]  /*c8a0*/  @!P2 LD.E.64 R24, desc[UR60][R66.64] ;  /* 0x0000003c4218a980 */ /* 0x000968000c101b00 */
[----:B------:R4:W5:Y:S04]  /*c8b0*/  @!P1 LD.E.64 R12, desc[UR60][R64.64] ;  /* 0x0000003c400c9980 */ /* 0x000968000c101b00 */
[----:B------:R4:W5:Y:S04]  /*c8c0*/  @!P1 LD.E.64 R14, desc[UR60][R6.64] ;  /* 0x0000003c060e9980 */ /* 0x000968000c101b00 */
[----:B------:R4:W5:Y:S04]  /*c8d0*/  @!P5 LD.E.64 R8, desc[UR60][R74.64] ;  /* 0x0000003c4a08d980 */ /* 0x000968000c101b00 */
[----:B------:R4:W5:Y:S02]  /*c8e0*/  @!P5 LD.E.64 R10, desc[UR60][R4.64] ;  /* 0x0000003c040ad980 */ /* 0x000964000c101b00 */
.L_x_5009:
[----:B------:R-:W-:Y:S05]  /*c8f0*/  BSYNC B1 ;  /* 0x0000000000017941 */ /* 0x000fea0003800000 */
.L_x_5008:
[----:B----4-:R-:W0:Y:S01]  /*c900*/  LDL R64, [R1+0x58] ;  /* 0x0000580001407983 */ /* 0x010e220000100800 */
[C---:B------:R-:W-:Y:S01]  /*c910*/  VIADD R5, R62.reuse, 0x12400 ;  /* 0x000124003e057836 */ /* 0x040fe20000000000 */
[----:B------:R-:W-:Y:S01]  /*c920*/  VIADDMNMX R63, R63, -R89, 0x80, PT ;  /* 0x000000803f3f7446 */ /* 0x000fe20003800959 */
[----:B---3--:R-:W-:Y:S01]  /*c930*/  VIADD R0, R62, 0x12440 ;  /* 0x000124403e007836 */ /* 0x008fe20000000000 */
[----:B------:R-:W-:Y:S01]  /*c940*/  BSSY B1, `(.L_x_5010) ;  /* 0x000002e000017945 */ /* 0x000fe20003800000 */
[----:B--2--5:R-:W-:Y:S01]  /*c950*/  IMAD.MOV.U32 R3, RZ, RZ, R8 ;  /* 0x000000ffff037224 */ /* 0x024fe200078e0008 */
[----:B------:R-:W-:Y:S01]  /*c960*/  @P0 IADD3 R0, R5, -0x40, RZ ;  /* 0xffffffc005000810 */ /* 0x000fe20007ffe0ff */
[----:B------:R-:W-:Y:S01]  /*c970*/  IMAD.MOV.U32 R5, RZ, RZ, R9 ;  /* 0x000000ffff057224 */ /* 0x000fe200078e0009 */
[----:B------:R-:W-:Y:S01]  /*c980*/  ISETP.GE.AND P1, PT, R218, R63, PT ;  /* 0x0000003fda00720c */ /* 0x000fe20003f26270 */
[----:B------:R-:W-:Y:S02]  /*c990*/  IMAD.MOV.U32 R6, RZ, RZ, R12 ;  /* 0x000000ffff067224 */ /* 0x000fe400078e000c */
[----:B------:R-:W-:Y:S01]  /*c9a0*/  IMAD.MOV.U32 R7, RZ, RZ, R13 ;  /* 0x000000ffff077224 */ /* 0x000fe200078e000d */
[----:B------:R-:W-:Y:S01]  /*c9b0*/  PRMT R3, R3, 0x5410, R5 ;  /* 0x0000541003037816 */ /* 0x000fe20000000005 */
[----:B------:R-:W-:-:S02]  /*c9c0*/  IMAD.MOV.U32 R66, RZ, RZ, R14 ;  /* 0x000000ffff427224 */ /* 0x000fc400078e000e */
[----:B------:R-:W-:Y:S01]  /*c9d0*/  IMAD.MOV.U32 R76, RZ, RZ, R37 ;  /* 0x000000ffff4c7224 */ /* 0x000fe200078e0025 */
        /* <DEDUP_REMOVED lines=8> */
[----:B------:R-:W-:Y:S01]  /*ca60*/  IMAD.MOV.U32 R7, RZ, RZ, R11 ;  /* 0x000000ffff077224 */ /* 0x000fe200078e000b */
[----:B0-----:R-:W-:-:S04]  /*ca70*/  LEA.HI R4, R64, R64, RZ, 0x1 ;  /* 0x0000004040047211 */ /* 0x001fc800078f08ff */
[----:B------:R-:W-:-:S05]  /*ca80*/  LOP3.LUT R4, R4, 0xfffffffe, RZ, 0xc0, !PT ;  /* 0xfffffffe04047812 */ /* 0x000fca00078ec0ff */
[----:B------:R-:W-:Y:S02]  /*ca90*/  IMAD.IADD R4, R64, 0x1, -R4 ;  /* 0x0000000140047824 */ /* 0x000fe400078e0a04 */
[----:B------:R-:W-:-:S03]  /*caa0*/  IMAD.MOV.U32 R64, RZ, RZ, R26 ;  /* 0x000000ffff407224 */ /* 0x000fc600078e001a */
[----:B------:R-:W-:Y:S01]  /*cab0*/  SHF.L.U32 R5, R4, 0x1f, RZ ;  /* 0x0000001f04057819 */ /* 0x000fe200000006ff */
[----:B------:R-:W-:Y:S01]  /*cac0*/  IMAD.MOV.U32 R4, RZ, RZ, R27 ;  /* 0x000000ffff047224 */ /* 0x000fe200078e001b */
[----:B------:R-:W-:Y:S01]  /*cad0*/  PRMT R71, R64, 0x7610, R71 ;  /* 0x0000761040477816 */ /* 0x000fe20000000047 */
[----:B------:R-:W-:Y:S01]  /*cae0*/  IMAD.MOV.U32 R64, RZ, RZ, R42 ;  /* 0x000000ffff407224 */ /* 0x000fe200078e002a */
[----:B------:R-:W0:Y:S02]  /*caf0*/  SYNCS.PHASECHK.TRANS64.TRYWAIT P0, [R18+URZ+0x30800], R5 ;  /* 0x03080005120075a7 */ /* 0x000e24000800017f */
[----:B------:R-:W-:Y:S02]  /*cb00*/  PRMT R71, R71, 0x5410, R4 ;  /* 0x0000541047477816 */ /* 0x000fe40000000004 */
[----:B------:R-:W-:Y:S02]  /*cb10*/  PRMT R75, R64, 0x7610, R75 ;  /* 0x00007610404b7816 */ /* 0x000fe4000000004b */
[----:B------:R-:W-:-:S02]  /*cb20*/  MOV R4, R43 ;  /* 0x0000002b00047202 */ /* 0x000fc40000000f00 */
        /* <DEDUP_REMOVED lines=8> */
[----:B------:R-:W-:Y:S02]  /*cbb0*/  IMAD.MOV.U32 R6, RZ, RZ, R29 ;  /* 0x000000ffff067224 */ /* 0x000fe400078e001d */
[----:B------:R-:W-:-:S03]  /*cbc0*/  IMAD.MOV.U32 R7, RZ, RZ, R36 ;  /* 0x000000ffff077224 */ /* 0x000fc600078e0024 */
[----:B------:R-:W-:Y:S01]  /*cbd0*/  PRMT R72, R4, 0x5410, R6 ;  /* 0x0000541004487816 */ /* 0x000fe20000000006 */
[----:B------:R-:W-:Y:S01]  /*cbe0*/  IMAD.MOV.U32 R4, RZ, RZ, R44 ;  /* 0x000000ffff047224 */ /* 0x000fe200078e002c */
[----:B------:R-:W-:Y:S02]  /*cbf0*/  PRMT R74, R7, 0x5410, R76 ;  /* 0x00005410074a7816 */ /* 0x000fe4000000004c */
[----:B------:R-:W-:Y:S01]  /*cc00*/  MOV R6, R45 ;  /* 0x0000002d00067202 */ /* 0x000fe20000000f00 */
[----:B0-----:R-:W-:Y:S06]  /*cc10*/  @!P0 BRA `(.L_x_5011) ;  /* 0x000001d400e88947 */ /* 0x001fec0003800000 */
.L_x_5342:
[----:B------:R-:W-:Y:S05]  /*cc20*/  BSYNC B1 ;  /* 0x0000000000017941 */ /* 0x000fea0003800000 */
.L_x_5010:
        /* <DEDUP_REMOVED lines=13> */
[----:B------:R-:W-:Y:S01]  /*cd00*/  SHF.R.U64 R94, R58, 0x10, R59 ;  /* 0x000000103a5e7819 */ /* 0x000fe2000000123b */
[--C-:B------:R-:W-:Y:S01]  /*cd10*/  HADD2.F32 R77, -RZ, R88.reuse.H0_H0 ;  /* 0x20000058ff4d7230 */ /* 0x100fe20000004100 */
[----:B------:R-:W-:Y:S01]  /*cd20*/  SHF.R.U32.HI R90, RZ, 0x10, R61 ;  /* 0x00000010ff5a7819 */ /* 0x000fe2000001163d */
[----:B------:R-:W-:Y:S01]  /*cd30*/  HADD2.F32 R89, -RZ, R88.H1_H1 ;  /* 0x30000058ff597230 */ /* 0x000fe20000004100 */
[----:B------:R-:W-:Y:S02]  /*cd40*/  SHF.R.U32.HI R58, RZ, 0x10, R59 ;  /* 0x00000010ff3a7819 */ /* 0x000fe4000001163b */
[----:B------:R-:W-:Y:S01]  /*cd50*/  SHF.R.U64 R93, R60, 0x10, R61 ;  /* 0x000000103c5d7819 */ /* 0x000fe2000000123d */
[----:B------:R-:W-:Y:S02]  /*cd60*/  HADD2.F32 R90, -RZ, R90.H0_H0 ;  /* 0x2000005aff5a7230 */ /* 0x000fe40000004100 */
[----:B------:R-:W-:-:S02]  /*cd70*/  HADD2.F32 R88, -RZ, R58.H0_H0 ;  /* 0x2000003aff587230 */ /* 0x000fc40000004100 */
[--C-:B0-----:R-:W-:Y:S02]  /*cd80*/  HADD2.F32 R61, -RZ, R7.reuse.H1_H1 ;  /* 0x30000007ff3d7230 */ /* 0x101fe40000004100 */
[----:B------:R-:W-:Y:S02]  /*cd90*/  HADD2.F32 R60, -RZ, R7.H0_H0 ;  /* 0x20000007ff3c7230 */ /* 0x000fe40000004100 */
[--C-:B------:R-:W-:Y:S02]  /*cda0*/  HADD2.F32 R7, -RZ, R4.reuse.H0_H0 ;  /* 0x20000004ff077230 */ /* 0x100fe40000004100 */
[C---:B------:R-:W-:Y:S01]  /*cdb0*/  FMUL.FTZ R91, R61.reuse, R90 ;  /* 0x0000005a3d5b7220 */ /* 0x040fe20000410000 */
[----:B------:R-:W-:Y:S01]  /*cdc0*/  FMUL.FTZ R61, R61, R88 ;  /* 0x000000583d3d7220 */ /* 0x000fe20000410000 */
[----:B------:R-:W-:Y:S02]  /*cdd0*/  HADD2.F32 R4, -RZ, R4.H1_H1 ;  /* 0x30000004ff047230 */ /* 0x000fe40000004100 */
[----:B------:R-:W-:-:S02]  /*cde0*/  HADD2.F32 R58, -RZ, R6.H0_H0 ;  /* 0x20000006ff3a7230 */ /* 0x000fc40000004100 */
[C---:B------:R-:W-:Y:S01]  /*cdf0*/  FFMA.FTZ R90, R60.reuse, R90, R61 ;  /* 0x0000005a3c5a7223 */ /* 0x040fe2000001003d */
[----:B------:R-:W-:Y:S02]  /*ce00*/  HADD2.F32 R59, -RZ, R6.H1_H1 ;  /* 0x30000006ff3b7230 */ /* 0x000fe40000004100 */
[----:B------:R-:W-:Y:S01]  /*ce10*/  FFMA.FTZ R91, R60, R88, -R91 ;  /* 0x000000583c5b7223 */ /* 0x000fe2000001085b */
[----:B------:R-:W-:Y:S02]  /*ce20*/  HADD2.F32 R61, -RZ, R87.H1_H1 ;  /* 0x30000057ff3d7230 */ /* 0x000fe40000004100 */
[C---:B------:R-:W-:Y:S01]  /*ce30*/  FMUL.FTZ R92, R4.reuse, R89 ;  /* 0x00000059045c7220 */ /* 0x040fe20000410000 */
[----:B------:R-:W-:Y:S02]  /*ce40*/  HADD2.F32 R6, -RZ, R5.H0_H0 ;  /* 0x20000005ff067230 */ /* 0x000fe40000004100 */
[----:B------:R-:W-:Y:S01]  /*ce50*/  FMUL.FTZ R88, R4, R77 ;  /* 0x0000004d04587220 */ /* 0x000fe20000410000 */
[----:B------:R-:W-:-:S02]  /*ce60*/  HADD2.F32 R87, -RZ, R87.H0_H0 ;  /* 0x20000057ff577230 */ /* 0x000fc40000004100 */
[C---:B------:R-:W-:Y:S01]  /*ce70*/  FFMA.FTZ R92, R7.reuse, R77, -R92 ;  /* 0x0000004d075c7223 */ /* 0x040fe2000001085c */
[----:B------:R-:W-:Y:S02]  /*ce80*/  HADD2.F32 R5, -RZ, R5.H1_H1 ;  /* 0x30000005ff057230 */ /* 0x000fe40000004100 */
[----:B------:R-:W-:Y:S01]  /*ce90*/  FFMA.FTZ R89, R7, R89, R88 ;  /* 0x0000005907597223 */ /* 0x000fe20000010058 */
        /* <DEDUP_REMOVED lines=15> */
.L_x_5015:
[----:B------:R-:W-:Y:S05]  /*cf90*/  BSYNC B2 ;  /* 0x0000000000027941 */ /* 0x000fea0003800000 */
.L_x_5014:
[----:B------:R-:W-:Y:S04]  /*cfa0*/  BSSY B2, `(.L_x_5016) ;  /* 0x000002c000027945 */ /* 0x000fe80003800000 */
[----:B------:R-:W-:Y:S05]  /*cfb0*/  @P1 BRA `(.L_x_5017) ;  /* 0x0000000000a81947 */ /* 0x000fea0003800000 */
[----:B0-----:R-:W0:Y:S01]  /*cfc0*/  LDS.128 R4, [R0] ;  /* 0x0000000000047984 */ /* 0x001e220000000c00 */
        /* <DEDUP_REMOVED lines=8> */
[----:B0-----:R-:W-:-:S02]  /*d050*/  HADD2.F32 R57, -RZ, R7.H1_H1 ;  /* 0x30000007ff397230 */ /* 0x001fc40000004100 */
[----:B------:R-:W-:Y:S02]  /*d060*/  HADD2.F32 R56, -RZ, R7.H0_H0 ;  /* 0x20000007ff387230 */ /* 0x000fe40000004100 */
[--C-:B------:R-:W-:Y:S02]  /*d070*/  HADD2.F32 R7, -RZ, R4.reuse.H0_H0 ;  /* 0x20000004ff077230 */ /* 0x100fe40000004100 */
[CC--:B------:R-:W-:Y:S01]  /*d080*/  FMUL.FTZ R61, R57.reuse, R60.reuse ;  /* 0x0000003c393d7220 */ /* 0x0c0fe20000410000 */
[----:B------:R-:W-:Y:S01]  /*d090*/  FMUL.FTZ R57, R57, R59 ;  /* 0x0000003b39397220 */ /* 0x000fe20000410000 */
[----:B------:R-:W-:Y:S02]  /*d0a0*/  HADD2.F32 R4, -RZ, R4.H1_H1 ;  /* 0x30000004ff047230 */ /* 0x000fe40000004100 */
[--C-:B------:R-:W-:Y:S02]  /*d0b0*/  HADD2.F32 R54, -RZ, R6.reuse.H0_H0 ;  /* 0x20000006ff367230 */ /* 0x100fe40000004100 */
[----:B------:R-:W-:Y:S01]  /*d0c0*/  FFMA.FTZ R90, R56, R60, R57 ;  /* 0x0000003c385a7223 */ /* 0x000fe20000010039 */
[----:B------:R-:W-:-:S02]  /*d0d0*/  HADD2.F32 R55, -RZ, R6.H1_H1 ;  /* 0x30000006ff377230 */ /* 0x000fc40000004100 */
[----:B------:R-:W-:Y:S01]  /*d0e0*/  FMUL.FTZ R88, R4, R86 ;  /* 0x0000005604587220 */ /* 0x000fe20000410000 */
[----:B------:R-:W-:Y:S02]  /*d0f0*/  HADD2.F32 R57, -RZ, R85.H1_H1 ;  /* 0x30000055ff397230 */ /* 0x000fe40000004100 */
[----:B------:R-:W-:Y:S01]  /*d100*/  FFMA.FTZ R77, R56, R59, -R61 ;  /* 0x0000003b384d7223 */ /* 0x000fe2000001083d */
        /* <DEDUP_REMOVED lines=21> */
.L_x_5017:
[----:B------:R-:W-:Y:S05]  /*d260*/  BSYNC B2 ;  /* 0x0000000000027941 */ /* 0x000fea0003800000 */
.L_x_5016:
[----:B------:R-:W-:Y:S04]  /*d270*/  BSSY B2, `(.L_x_5018) ;  /* 0x000002c000027945 */ /* 0x000fe80003800000 */
[----:B------:R-:W-:Y:S05]  /*d280*/  @P2 BRA `(.L_x_5019) ;  /* 0x0000000000a82947 */ /* 0x000fea0003800000 */
[----:B01----:R-:W0:Y:S01]  /*d290*/  LDS.128 R4, [R62+0x16400] ;  /* 0x016400003e047984 */ /* 0x003e220000000c00 */
        /* <DEDUP_REMOVED lines=41> */
.L_x_5019:
[----:B------:R-:W-:Y:S05]  /*d530*/  BSYNC B2 ;  /* 0x0000000000027941 */ /* 0x000fea0003800000 */
.L_x_5018:
[----:B------:R-:W-:Y:S04]  /*d540*/  BSSY B2, `(.L_x_5020) ;  /* 0x000002c000027945 */ /* 0x000fe80003800000 */
[----:B------:R-:W-:Y:S05]  /*d550*/  @P3 BRA `(.L_x_5021) ;  /* 0x0000000000a83947 */ /* 0x000fea0003800000 */
[----:B012---:R-:W0:Y:S01]  /*d560*/  LDS.128 R4, [R0+0x4000] ;  /* 0x0040000000047984 */ /* 0x007e220000000c00 */
        /* <DEDUP_REMOVED lines=41> */
.L_x_5021:
[----:B------:R-:W-:Y:S05]  /*d800*/  BSYNC B2 ;  /* 0x0000000000027941 */ /* 0x000fea0003800000 */
.L_x_5020:
[----:B------:R-:W-:Y:S04]  /*d810*/  BSSY B2, `(.L_x_5022) ;  /* 0x000002c000027945 */ /* 0x000fe80003800000 */
[----:B------:R-:W-:Y:S05]  /*d820*/  @P4 BRA `(.L_x_5023) ;  /* 0x0000000000a84947 */ /* 0x000fea0003800000 */
[----:B0123--:R-:W0:Y:S01]  /*d830*/  LDS.128 R4, [R62+0x1a400] ;  /* 0x01a400003e047984 */ /* 0x00fe220000000c00 */
        /* <DEDUP_REMOVED lines=41> */
.L_x_5023:
[----:B------:R-:W-:Y:S05]  /*dad0*/  BSYNC B2 ;  /* 0x0000000000027941 */ /* 0x000fea0003800000 */
.L_x_5022:
[----:B------:R-:W-:Y:S05]  /*dae0*/  @P5 BRA `(.L_x_5013) ;  /* 0x0000000000a85947 */ /* 0x000fea0003800000 */
[----:B01234-:R-:W0:Y:S01]  /*daf0*/  LDS.128 R4, [R0+0x8000] ;  /* 0x0080000000047984 */ /* 0x01fe220000000c00 */
        /* <DEDUP_REMOVED lines=41> */
.L_x_5013:
[----:B------:R-:W-:Y:S05]  /*dd90*/  BSYNC B1 ;  /* 0x0000000000017941 */ /* 0x000fea0003800000 */
.L_x_5012:
[----:B01234-:R-:W-:-:S05]  /*dda0*/  VIADD R4, R218, 0x40 ;  /* 0x00000040da047836 */ /* 0x01ffca0000000000 */
        /* <DEDUP_REMOVED lines=53> */
.L_x_5026:
[----:B------:R-:W-:Y:S05]  /*e100*/  BSYNC B1 ;  /* 0x0000000000017941 */ /* 0x000fea0003800000 */
.L_x_5025:
[----:B------:R-:W-:Y:S04]  /*e110*/  BSSY B1, `(.L_x_5027) ;  /* 0x000002c000017945 */ /* 0x000fe80003800000 */
[----:B------:R-:W-:Y:S05]  /*e120*/  @P1 BRA `(.L_x_5028) ;  /* 0x0000000000a81947 */ /* 0x000fea0003800000 */
[----:B0-----:R-:W0:Y:S01]  /*e130*/  LDS.128 R4, [R0+0x2000] ;  /* 0x0020000000047984 */ /* 0x001e220000000c00 */
[--C-:B------:R-:W-:Y:S01]  /*e140*/  SHF.R.U64 R43, R34, 0x10, R35.reuse ;  /* 0x00000010222b7819 */ /* 0x100fe20000001223 */
[--C-:B------:R-:W-:Y:S01]  /*e150*/  HADD2.F32 R34, -RZ, R73.reuse.H0_H0 ;  /* 0x20000049ff227230 */ /* 0x100fe20000004100 */
[----:B------:R-:W-:Y:S01]  /*e160*/  SHF.R.U32.HI R35, RZ, 0x10, R35 ;  /* 0x00000010ff237819 */ /* 0x000fe20000011623 */
[----:B------:R-:W-:Y:S01]  /*e170*/  HADD2.F32 R73, -RZ, R73.H1_H1 ;  /* 0x30000049ff497230 */ /* 0x000fe20000004100 */
[--C-:B------:R-:W-:Y:S01]  /*e180*/  SHF.R.U64 R41, R36, 0x10, R37.reuse ;  /* 0x0000001024297819 */ /* 0x100fe20000001225 */
[--C-:B------:R-:W-:Y:S01]  /*e190*/  HADD2.F32 R36, -RZ, R74.reuse.H0_H0 ;  /* 0x2000004aff247230 */ /* 0x100fe20000004100 */
[----:B------:R-:W-:Y:S01]  /*e1a0*/  SHF.R.U32.HI R37, RZ, 0x10, R37 ;  /* 0x00000010ff257819 */ /* 0x000fe20000011625 */
[----:B------:R-:W-:Y:S02]  /*e1b0*/  HADD2.F32 R35, -RZ, R35.H0_H0 ;  /* 0x20000023ff237230 */ /* 0x000fe40000004100 */
[----:B------:R-:W-:-:S02]  /*e1c0*/  HADD2.F32 R74, -RZ, R74.H1_H1 ;  /* 0x3000004aff4a7230 */ /* 0x000fc40000004100 */
[----:B------:R-:W-:Y:S02]  /*e1d0*/  HADD2.F32 R37, -RZ, R37.H0_H0 ;  /* 0x20000025ff257230 */ /* 0x000fe40000004100 */
        /* <DEDUP_REMOVED lines=31> */
.L_x_5028:
[----:B------:R-:W-:Y:S05]  /*e3d0*/  BSYNC B1 ;  /* 0x0000000000017941 */ /* 0x000fea0003800000 */
.L_x_5027:
[----:B------:R-:W-:Y:S04]  /*e3e0*/  BSSY B1, `(.L_x_5029) ;  /* 0x000002c000017945 */ /* 0x000fe80003800000 */
[----:B------:R-:W-:Y:S05]  /*e3f0*/  @P2 BRA `(.L_x_5030) ;  /* 0x0000000000a82947 */ /* 0x000fea0003800000 */
[----:B01----:R-:W0:Y:S01]  /*e400*/  LDS.128 R4, [R62+0x18400] ;  /* 0x018400003e047984 */ /* 0x003e220000000c00 */
        /* <DEDUP_REMOVED lines=41> */
.L_x_5030:
[----:B------:R-:W-:Y:S05]  /*e6a0*/  BSYNC B1 ;  /* 0x0000000000017941 */ /* 0x000fea0003800000 */
.L_x_5029:
        /* <DEDUP_REMOVED lines=44> */
.L_x_5032:
[----:B------:R-:W-:Y:S05]  /*e970*/  BSYNC B1 ;  /* 0x0000000000017941 */ /* 0x000fea0003800000 */
.L_x_5031:
[----:B------:R-:W-:Y:S04]  /*e980*/  BSSY B1, `(.L_x_5033) ;  /* 0x000002c000017945 */ /* 0x000fe80003800000 */
[----:B------:R-:W-:Y:S05]  /*e990*/  @P4 BRA `(.L_x_5034) ;  /* 0x0000000000a84947 */ /* 0x000fea0003800000 */
[----:B0123--:R-:W0:Y:S01]  /*e9a0*/  LDS.128 R4, [R62+0x1c400] ;  /* 0x01c400003e047984 */ /* 0x00fe220000000c00 */
        /* <DEDUP_REMOVED lines=41> */
.L_x_5034:
[----:B------:R-:W-:Y:S05]  /*ec40*/  BSYNC B1 ;  /* 0x0000000000017941 */ /* 0x000fea0003800000 */
.L_x_5033:
[----:B------:R-:W-:Y:S05]  /*ec50*/  @P5 BRA `(.L_x_5024) ;  /* 0x0000003400dc5947 */ /* 0x000fea0003800000 */
[----:B01234-:R-:W0:Y:S01]  /*ec60*/  LDS.128 R4, [R0+0xa000] ;  /* 0x00a0000000047984 */ /* 0x01fe220000000c00 */
        /* <DEDUP_REMOVED lines=18> */
[C---:B------:R-:W-:Y:S01]  /*ed90*/  FMUL.FTZ R20, R4.reuse, R14 ;  /* 0x0000000e04147220 */ /* 0x040fe20000410000 */
[-C--:B------:R-:W-:Y:S01]  /*eda0*/  FMUL.FTZ R24, R4, R12.reuse ;  /* 0x0000000c04187220 */ /* 0x080fe20000410000 */
[----:B------:R-:W-:Y:S02]  /*edb0*/  HADD2.F32 R6, -RZ, R5.H0_H0 ;  /* 0x20000005ff067230 */ /* 0x000fe40000004100 */
[----:B------:R-:W-:Y:S01]  /*edc0*/  FFMA.FTZ R21, R10, R13, -R21 ;  /* 0x0000000d0a157223 */ /* 0x000fe20000010815 */
[----:B------:R-:W-:Y:S02]  /*edd0*/  HADD2.F32 R4, -RZ, R3.H1_H1 ;  /* 0x30000003ff047230 */ /* 0x000fe40000004100 */
[----:B------:R-:W-:Y:S01]  /*ede0*/  FFMA.FTZ R20, R7, R12, -R20 ;  /* 0x0000000c07147223 */ /* 0x000fe20000010814 */
[----:B------:R-:W-:-:S02]  /*edf0*/  HADD2.F32 R5, -RZ, R5.H1_H1 ;  /* 0x30000005ff057230 */ /* 0x000fc40000004100 */
[----:B------:R-:W-:Y:S01]  /*ee00*/  FFMA.FTZ R11, R7, R14, R24 ;  /* 0x0000000e070b7223 */ /* 0x000fe20000010018 */
[----:B------:R-:W-:Y:S02]  /*ee10*/  HADD2.F32 R10, -RZ, R25.H0_H0 ;  /* 0x20000019ff0a7230 */ /* 0x000fe40000004100 */
[C---:B------:R-:W-:Y:S01]  /*ee20*/  FMUL.FTZ R13, R9.reuse, R64 ;  /* 0x00000040090d7220 */ /* 0x040fe20000410000 */
[----:B------:R-:W-:Y:S02]  /*ee30*/  HADD2.F32 R3, -RZ, R27.H0_H0 ;  /* 0x2000001bff037230 */ /* 0x000fe40000004100 */
        /* <DEDUP_REMOVED lines=11> */
[----:B------:R0:W-:Y:S01]  /*eef0*/  STS.128 [R0+0xa000], R4 ;  /* 0x00a0000400007388 */ /* 0x0001e20000000c00 */
[----:B------:R-:W-:Y:S05]  /*ef00*/  BRA `(.L_x_5024) ;  /* 0x0000003400307947 */ /* 0x000fea0003800000 */
.L_x_5003:
[----:B------:R-:W2:Y:S01]  /*ef10*/  LDL R3, [R1+0x5c] ;  /* 0x00005c0001037983 */ /* 0x000ea20000100800 */
[----:B------:R-:W0:Y:S01]  /*ef20*/  LDC R69, c[0x0][0x448] ;  /* 0x00011200ff457b82 */ /* 0x000e220000000800 */
[----:B------:R-:W-:Y:S01]  /*ef30*/  ULDC.64 UR4, c[0x0][0x3f8] ;  /* 0x0000fe0000047ab9 */ /* 0x000fe20000000a00 */
[----:B------:R-:W-:Y:S01]  /*ef40*/  ULDC.64 UR6, c[0x0][0x408] ;  /* 0x0001020000067ab9 */ /* 0x000fe20000000a00 */
[----:B------:R-:W-:Y:S01]  /*ef50*/  MOV R9, R31 ;  /* 0x0000001f00097202 */ /* 0x000fe20000000f00 */
[----:B------:R-:W-:Y:S02]  /*ef60*/  IMAD.MOV.U32 R4, RZ, RZ, R24 ;  /* 0x000000ffff047224 */ /* 0x000fe400078e0018 */
[----:B------:R-:W-:Y:S01]  /*ef70*/  IMAD.MOV.U32 R8, RZ, RZ, R26 ;  /* 0x000000ffff087224 */ /* 0x000fe200078e001a */
[----:B0-----:R-:W-:-:S13]  /*ef80*/  ISETP.NE.AND P0, PT, R69, 0x1, PT ;  /* 0x000000014500780c */ /* 0x001fda0003f05270 */
[----:B------:R-:W0:Y:S08]  /*ef90*/  @P0 LDC R0, c[0x0][0x44c] ;  /* 0x00011300ff000b82 */ /* 0x000e300000000800 */
[----:B------:R-:W1:Y:S01]  /*efa0*/  @P0 LDC R5, c[0x0][0x450] ;  /* 0x00011400ff050b82 */ /* 0x000e620000000800 */
[----:B--2---:R-:W-:-:S04]  /*efb0*/  IMAD R3, R3, 0x40, R62 ;  /* 0x0000004003037824 */ /* 0x004fc800078e023e */
        /* <DEDUP_REMOVED lines=24> */
.L_x_5348:
        /* <DEDUP_REMOVED lines=17> */
[----:B--2---:R-:W-:Y:S01]  /*f250*/  IMAD.MOV.U32 R10, RZ, RZ, R0 ;  /* 0x000000ffff0a7224 */ /* 0x004fe200078e0000 */
[----:B------:R-:W-:Y:S01]  /*f260*/  ISETP.GE.AND P2, PT, R16, UR4, PT ;  /* 0x0000000410007c0c */ /* 0x000fe2000bf46270 */
[----:B-1----:R-:W-:Y:S01]  /*f270*/  IMAD.MOV.U32 R11, RZ, RZ, R3 ;  /* 0x000000ffff0b7224 */ /* 0x002fe200078e0003 */
[----:B------:R-:W-:Y:S01]  /*f280*/  ISETP.GE.AND P3, PT, R198, UR4, PT ;  /* 0x00000004c6007c0c */ /* 0x000fe2000bf66270 */
[----:B---3--:R-:W-:Y:S01]  /*f290*/  IMAD.MOV.U32 R15, RZ, RZ, R5 ;  /* 0x000000ffff0f7224 */ /* 0x008fe200078e0005 */
[----:B------:R-:W-:Y:S02]  /*f2a0*/  ISETP.GE.AND P4, PT, R195, UR4, PT ;  /* 0x00000004c3007c0c */ /* 0x000fe4000bf86270 */
[----:B------:R-:W-:Y:S02]  /*f2b0*/  CS2R R28, SRZ ;  /* 0x00000000001c7805 */ /* 0x000fe4000001ff00 */
[----:B------:R-:W-:-:S02]  /*f2c0*/  CS2R R30, SRZ ;  /* 0x00000000001e7805 */ /* 0x000fc4000001ff00 */
[----:B------:R-:W-:Y:S02]  /*f2d0*/  CS2R R40, SRZ ;  /* 0x0000000000287805 */ /* 0x000fe4000001ff00 */
[----:B------:R-:W-:Y:S01]  /*f2e0*/  CS2R R42, SRZ ;  /* 0x00000000002a7805 */ /* 0x000fe2000001ff00 */
[----:B------:R-:W-:Y:S02]  /*f2f0*/  @!P2 IMAD.SHL.U32 R9, R16, 0x2, RZ ;  /* 0x000000021009a824 */ /* 0x000fe400078e00ff */
[----:B------:R-:W-:Y:S02]  /*f300*/  @!P3 SHF.L.U32 R25, R202, 0x3, RZ ;  /* 0x00000003ca19b819 */ /* 0x000fe400000006ff */
[----:B------:R-:W-:Y:S01]  /*f310*/  @!P4 IMAD.SHL.U32 R27, R203, 0x8, RZ ;  /* 0x00000008cb1bc824 */ /* 0x000fe200078e00ff */
[-C--:B------:R-:W-:Y:S02]  /*f320*/  @!P2 IADD3 R48, P0, R0, R9.reuse, RZ ;  /* 0x000000090030a210 */ /* 0x080fe40007f1e0ff */
[----:B----4-:R-:W-:Y:S01]  /*f330*/  @!P2 IADD3 R4, P1, R14, R9, RZ ;  /* 0x000000090e04a210 */ /* 0x010fe20007f3e0ff */
[----:B------:R-:W-:Y:S01]  /*f340*/  @!P3 IMAD.WIDE R8, R25, 0x2, R10 ;  /* 0x000000021908b825 */ /* 0x000fe200078e020a */
[----:B------:R-:W-:-:S03]  /*f350*/  @!P2 SHF.L.U64.HI R0, R16, 0x1, R17 ;  /* 0x000000011000a819 */ /* 0x000fc60000010211 */
[----:B------:R-:W-:Y:S01]  /*f360*/  @!P4 IMAD.WIDE R12, R27, 0x2, R10 ;  /* 0x000000021b0cc825 */ /* 0x000fe200078e020a */
[----:B------:R-:W-:Y:S02]  /*f370*/  CS2R R36, SRZ ;  /* 0x0000000000247805 */ /* 0x000fe4000001ff00 */
[----:B------:R-:W-:Y:S02]  /*f380*/  CS2R R38, SRZ ;  /* 0x0000000000267805 */ /* 0x000fe4000001ff00 */
[----:B------:R-:W-:Y:S01]  /*f390*/  CS2R R32, SRZ ;  /* 0x0000000000207805 */ /* 0x000fe2000001ff00 */
[--C-:B------:R-:W-:Y:S01]  /*f3a0*/  @!P3 IMAD.WIDE R10, R25, 0x2, R14.reuse ;  /* 0x00000002190ab825 */ /* 0x100fe200078e020e */
[----:B------:R-:W-:Y:S02]  /*f3b0*/  CS2R R24, SRZ ;  /* 0x0000000000187805 */ /* 0x000fe4000001ff00 */
[----:B------:R-:W-:Y:S02]  /*f3c0*/  CS2R R34, SRZ ;  /* 0x0000000000227805 */ /* 0x000fe4000001ff00 */
[----:B------:R-:W-:Y:S01]  /*f3d0*/  CS2R R44, SRZ ;  /* 0x00000000002c7805 */ /* 0x000fe2000001ff00 */
[----:B------:R-:W-:Y:S01]  /*f3e0*/  @!P4 IMAD.WIDE R14, R27, 0x2, R14 ;  /* 0x000000021b0ec825 */ /* 0x000fe200078e020e */
[----:B------:R-:W-:-:S02]  /*f3f0*/  CS2R R26, SRZ ;  /* 0x00000000001a7805 */ /* 0x000fc4000001ff00 */
[----:B------:R-:W-:Y:S01]  /*f400*/  CS2R R46, SRZ ;  /* 0x00000000002e7805 */ /* 0x000fe2000001ff00 */
[----:B------:R1:W5:Y:S01]  /*f410*/  @!P3 LD.E.128 R28, desc[UR60][R8.64] ;  /* 0x0000003c081cb980 */ /* 0x000362000c101d00 */
[--C-:B------:R-:W-:Y:S02]  /*f420*/  @!P2 IMAD.X R49, R3, 0x1, R0.reuse, P0 ;  /* 0x000000010331a824 */ /* 0x100fe400000e0600 */
[----:B------:R-:W-:Y:S01]  /*f430*/  @!P2 IMAD.X R5, R5, 0x1, R0, P1 ;  /* 0x000000010505a824 */ /* 0x000fe200008e0600 */
[----:B------:R1:W5:Y:S04]  /*f440*/  @!P3 LD.E.128 R40, desc[UR60][R10.64] ;  /* 0x0000003c0a28b980 */ /* 0x000368000c101d00 */
[----:B------:R1:W5:Y:S04]  /*f450*/  @!P4 LD.E.128 R24, desc[UR60][R12.64] ;  /* 0x0000003c0c18c980 */ /* 0x000368000c101d00 */
[----:B------:R1:W5:Y:S04]  /*f460*/  @!P4 LD.E.128 R36, desc[UR60][R14.64] ;  /* 0x0000003c0e24c980 */ /* 0x000368000c101d00 */
[----:B------:R1:W5:Y:S04]  /*f470*/  @!P2 LD.E.128 R32, desc[UR60][R48.64] ;  /* 0x0000003c3020a980 */ /* 0x000368000c101d00 */
[----:B------:R1:W5:Y:S02]  /*f480*/  @!P2 LD.E.128 R44, desc[UR60][R4.64] ;  /* 0x0000003c042ca980 */ /* 0x000364000c101d00 */
.L_x_5037:
[----:B------:R-:W-:Y:S05]  /*f490*/  BSYNC B1 ;  /* 0x0000000000017941 */ /* 0x000fea0003800000 */
.L_x_5036:
[----:B-1---5:R-:W-:Y:S01]  /*f4a0*/  IMAD.MOV.U32 R4, RZ, RZ, R46 ;  /* 0x000000ffff047224 */ /* 0x022fe200078e002e */
[----:B------:R-:W-:Y:S01]  /*f4b0*/  MOV R3, R45 ;  /* 0x0000002d00037202 */ /* 0x000fe20000000f00 */
[----:B--2---:R-:W-:Y:S01]  /*f4c0*/  IMAD.MOV.U32 R0, RZ, RZ, R44 ;  /* 0x000000ffff007224 */ /* 0x004fe200078e002c */
[----:B------:R-:W-:Y:S01]  /*f4d0*/  UMOV UR4, 0xffffffff ;  /* 0xffffffff00047882 */ /* 0x000fe20000000000 */
[----:B---3--:R-:W-:Y:S01]  /*f4e0*/  IMAD.MOV.U32 R5, RZ, RZ, R47 ;  /* 0x000000ffff057224 */ /* 0x008fe200078e002f */
        /* <DEDUP_REMOVED lines=34> */
[----:B------:R-:W-:Y:S02]  /*f710*/  PRMT R78, R4, 0x5410, R5 ;  /* 0x00005410044e7816 */ /* 0x000fe40000000005 */
[----:B------:R-:W-:Y:S02]  /*f720*/  CS2R R4, SRZ ;  /* 0x0000000000047805 */ /* 0x000fe4000001ff00 */
[----:B------:R-:W-:Y:S01]  /*f730*/  PRMT R77, R0, 0x5410, R3 ;  /* 0x00005410004d7816 */ /* 0x000fe20000000003 */
[----:B------:R-:W-:Y:S06]  /*f740*/  BRA.DIV UR4, `(.L_x_5038) ;  /* 0x000001ae04a07947 */ /* 0x000fec000b800000 */
[----:B------:R1:W2:Y:S04]  /*f750*/  SHFL.IDX PT, R3, R7, 0x1, 0x1c1f ;  /* 0x003c1f0007037f89 */ /* 0x0002a800000e0000 */
[----:B------:R1:W3:Y:S04]  /*f760*/  SHFL.IDX PT, R0, R6, 0x1, 0x1c1f ;  /* 0x003c1f0006007f89 */ /* 0x0002e800000e0000 */
[----:B0-----:R-:W0:Y:S04]  /*f770*/  SHFL.IDX PT, R21, R21, 0x1, 0x1c1f ;  /* 0x003c1f0015157f89 */ /* 0x001e2800000e0000 */
[----:B-1----:R-:W0:Y:S02]  /*f780*/  SHFL.IDX PT, R20, R20, 0x1, 0x1c1f ;  /* 0x003c1f0014147f89 */ /* 0x002e2400000e0000 */
.L_x_5354:
[----:B------:R-:W-:Y:S01]  /*f790*/  VIADD R62, R62, 0x40 ;  /* 0x000000403e3e7836 */ /* 0x000fe20000000000 */
[----:B------:R-:W-:Y:S01]  /*f7a0*/  BSSY B1, `(.L_x_5039) ;  /* 0x0000032000017945 */ /* 0x000fe20003800000 */
[----:B------:R-:W-:Y:S02]  /*f7b0*/  CS2R R6, SRZ ;  /* 0x0000000000067805 */ /* 0x000fe4000001ff00 */
[----:B------:R-:W-:Y:S02]  /*f7c0*/  CS2R R8, SRZ ;  /* 0x0000000000087805 */ /* 0x000fe4000001ff00 */
[----:B------:R-:W-:Y:S02]  /*f7d0*/  CS2R R10, SRZ ;  /* 0x00000000000a7805 */ /* 0x000fe4000001ff00 */
[----:B------:R-:W-:Y:S02]  /*f7e0*/  ISETP.GE.AND P0, PT, R62, R69, PT ;  /* 0x000000453e00720c */ /* 0x000fe40003f06270 */
[----:B------:R-:W-:-:S02]  /*f7f0*/  CS2R R12, SRZ ;  /* 0x00000000000c7805 */ /* 0x000fc4000001ff00 */
[----:B----4-:R-:W-:Y:S02]  /*f800*/  CS2R R14, SRZ ;  /* 0x00000000000e7805 */ /* 0x010fe4000001ff00 */
[----:B------:R-:W-:Y:S02]  /*f810*/  CS2R R48, SRZ ;  /* 0x0000000000307805 */ /* 0x000fe4000001ff00 */
[----:B------:R-:W-:Y:S02]  /*f820*/  CS2R R50, SRZ ;  /* 0x0000000000327805 */ /* 0x000fe4000001ff00 */
[----:B------:R-:W-:Y:S02]  /*f830*/  CS2R R52, SRZ ;  /* 0x0000000000347805 */ /* 0x000fe4000001ff00 */
[----:B------:R-:W-:Y:S02]  /*f840*/  CS2R R54, SRZ ;  /* 0x0000000000367805 */ /* 0x000fe4000001ff00 */
[----:B------:R-:W-:-:S02]  /*f850*/  CS2R R56, SRZ ;  /* 0x0000000000387805 */ /* 0x000fc4000001ff00 */
[----:B------:R-:W-:Y:S01]  /*f860*/  CS2R R58, SRZ ;  /* 0x00000000003a7805 */ /* 0x000fe2000001ff00 */
[----:B------:R-:W-:Y:S06]  /*f870*/  @P0 BRA `(.L_x_5040) ;  /* 0x0000000000900947 */ /* 0x000fec0003800000 */
[----:B------:R-:W-:Y:S01]  /*f880*/  ULDC UR4, c[0x0][0x3f4] ;  /* 0x0000fd0000047ab9 */ /* 0x000fe20000000800 */
[----:B---3--:R-:W-:Y:S01]  /*f890*/  IMAD.MOV.U32 R4, RZ, RZ, R0 ;  /* 0x000000ffff047224 */ /* 0x008fe200078e0000 */
[----:B------:R-:W-:Y:S01]  /*f8a0*/  ISETP.GE.AND P2, PT, R16, UR4, PT ;  /* 0x0000000410007c0c */ /* 0x000fe2000bf46270 */
[----:B--2---:R-:W-:Y:S01]  /*f8b0*/  IMAD.MOV.U32 R5, RZ, RZ, R3 ;  /* 0x000000ffff057224 */ /* 0x004fe200078e0003 */
[----:B------:R-:W-:Y:S02]  /*f8c0*/  ISETP.GE.AND P3, PT, R198, UR4, PT ;  /* 0x00000004c6007c0c */ /* 0x000fe4000bf66270 */
[----:B------:R-:W-:Y:S02]  /*f8d0*/  CS2R R52, SRZ ;  /* 0x0000000000347805 */ /* 0x000fe4000001ff00 */
[----:B------:R-:W-:Y:S02]  /*f8e0*/  ISETP.GE.AND P4, PT, R195, UR4, PT ;  /* 0x00000004c3007c0c */ /* 0x000fe4000bf86270 */
[----:B------:R-:W-:-:S02]  /*f8f0*/  CS2R R54, SRZ ;  /* 0x0000000000367805 */ /* 0x000fc4000001ff00 */
[----:B------:R-:W-:Y:S02]  /*f900*/  CS2R R8, SRZ ;  /* 0x0000000000087805 */ /* 0x000fe4000001ff00 */
[----:B------:R-:W-:Y:S02]  /*f910*/  CS2R R10, SRZ ;  /* 0x00000000000a7805 */ /* 0x000fe4000001ff00 */
[----:B------:R-:W-:Y:S02]  /*f920*/  CS2R R56, SRZ ;  /* 0x0000000000387805 */ /* 0x000fe4000001ff00 */
[----:B------:R-:W-:Y:S02]  /*f930*/  CS2R R58, SRZ ;  /* 0x00000000003a7805 */ /* 0x000fe4000001ff00 */
[----:B------:R-:W-:Y:S01]  /*f940*/  @!P2 SHF.L.U32 R63, R16, 0x1, RZ ;  /* 0x00000001103fa819 */ /* 0x000fe200000006ff */
[----:B------:R-:W-:Y:S02]  /*f950*/  @!P3 IMAD.SHL.U32 R73, R202, 0x8, RZ ;  /* 0x00000008ca49b824 */ /* 0x000fe400078e00ff */
[----:B------:R-:W-:Y:S01]  /*f960*/  @!P4 IMAD.SHL.U32 R65, R203, 0x8, RZ ;  /* 0x00000008cb41c824 */ /* 0x000fe200078e00ff */
[----:B------:R-:W-:Y:S01]  /*f970*/  @!P2 IADD3 R60, P0, R0, R63, RZ ;  /* 0x0000003f003ca210 */ /* 0x000fe20007f1e0ff */
[----:B------:R-:W-:Y:S01]  /*f980*/  @!P3 IMAD.WIDE R66, R73, 0x2, R4 ;  /* 0x000000024942b825 */ /* 0x000fe200078e0204 */
[----:B------:R-:W-:-:S02]  /*f990*/  @!P2 SHF.L.U64.HI R0, R16, 0x1, R17 ;  /* 0x000000011000a819 */ /* 0x000fc40000010211 */
[----:B0-----:R-:W-:Y:S01]  /*f9a0*/  @!P2 IADD3 R62, P1, R20, R63, RZ ;  /* 0x0000003f143ea210 */ /* 0x001fe20007f3e0ff */
[----:B------:R-:W-:Y:S01]  /*f9b0*/  @!P4 IMAD.WIDE R70, R65, 0x2, R4 ;  /* 0x000000024146c825 */ /* 0x000fe200078e0204 */
[----:B------:R-:W-:Y:S02]  /*f9c0*/  CS2R R12, SRZ ;  /* 0x00000000000c7805 */ /* 0x000fe4000001ff00 */
[----:B------:R-:W-:Y:S02]  /*f9d0*/  CS2R R14, SRZ ;  /* 0x00000000000e7805 */ /* 0x000fe4000001ff00 */
[----:B------:R-:W-:Y:S02]  /*f9e0*/  CS2R R48, SRZ ;  /* 0x0000000000307805 */ /* 0x000fe4000001ff00 */
[----:B------:R-:W-:Y:S02]  /*f9f0*/  CS2R R50, SRZ ;  /* 0x0000000000327805 */ /* 0x000fe4000001ff00 */
[----:B------:R-:W-:-:S02]  /*fa00*/  CS2R R4, SRZ ;  /* 0x0000000000047805 */ /* 0x000fc4000001ff00 */
[----:B------:R-:W-:Y:S01]  /*fa10*/  CS2R R6, SRZ ;  /* 0x0000000000067805 */ /* 0x000fe2000001ff00 */
[--C-:B------:R-:W-:Y:S01]  /*fa20*/  @!P3 IMAD.WIDE R72, R73, 0x2, R20.reuse ;  /* 0x000000024948b825 */ /* 0x100fe200078e0214 */
        /* <DEDUP_REMOVED lines=9> */
.L_x_5040:
[----:B------:R-:W-:Y:S05]  /*fac0*/  BSYNC B1 ;  /* 0x0000000000017941 */ /* 0x000fea0003800000 */
.L_x_5039:
[----:B-1----:R-:W3:Y:S04]  /*fad0*/  LDL R60, [R1+0x58] ;  /* 0x00005800013c7983 */ /* 0x002ee80000100800 */
[----:B------:R-:W4:Y:S01]  /*fae0*/  LDL R63, [R1+0x30] ;  /* 0x00003000013f7983 */ /* 0x000f220000100800 */
[----:B--2--5:R-:W-:Y:S01]  /*faf0*/  IMAD.MOV.U32 R3, RZ, RZ, R4 ;  /* 0x000000ffff037224 */ /* 0x024fe200078e0004 */
[----:B------:R-:W-:Y:S01]  /*fb00*/  BSSY B1, `(.L_x_5041) ;  /* 0x000002e000017945 */ /* 0x000fe20003800000 */
[----:B0-----:R-:W-:Y:S02]  /*fb10*/  IMAD.MOV.U32 R20, RZ, RZ, R5 ;  /* 0x000000ffff147224 */ /* 0x001fe400078e0005 */
[----:B------:R-:W-:Y:S02]  /*fb20*/  IMAD.MOV.U32 R21, RZ, RZ, R7 ;  /* 0x000000ffff157224 */ /* 0x000fe400078e0007 */
[----:B------:R-:W-:Y:S01]  /*fb30*/  IMAD.MOV.U32 R61, RZ, RZ, R49 ;  /* 0x000000ffff3d7224 */ /* 0x000fe200078e0031 */
[----:B------:R-:W-:Y:S01]  /*fb40*/  PRMT R79, R3, 0x5410, R20 ;  /* 0x00005410034f7816 */ /* 0x000fe20000000014 */
[----:B------:R-:W-:-:S02]  /*fb50*/  IMAD.MOV.U32 R3, RZ, RZ, R6 ;  /* 0x000000ffff037224 */ /* 0x000fc400078e0006 */
[----:B------:R-:W-:Y:S02]  /*fb60*/  IMAD.MOV.U32 R20, RZ, RZ, R9 ;  /* 0x000000ffff147224 */ /* 0x000fe400078e0009 */
[----:B------:R-:W-:Y:S01]  /*fb70*/  IMAD.MOV.U32 R62, RZ, RZ, R50 ;  /* 0x000000ffff3e7224 */ /* 0x000fe200078e0032 */
[----:B------:R-:W-:Y:S02]  /*fb80*/  PRMT R80, R3, 0x5410, R21 ;  /* 0x0000541003507816 */ /* 0x000fe40000000015 */
[----:B------:R-:W-:Y:S02]  /*fb90*/  MOV R3, R8 ;  /* 0x0000000800037202 */ /* 0x000fe40000000f00 */
[----:B------:R-:W-:Y:S01]  /*fba0*/  PRMT R82, R62, 0x7610, R82 ;  /* 0x000076103e527816 */ /* 0x000fe20000000052 */
[----:B------:R-:W-:Y:S01]  /*fbb0*/  IMAD.MOV.U32 R62, RZ, RZ, R57 ;  /* 0x000000ffff3e7224 */ /* 0x000fe200078e0039 */
[----:B------:R-:W-:Y:S01]  /*fbc0*/  PRMT R70, R3, 0x5410, R20 ;  /* 0x0000541003467816 */ /* 0x000fe20000000014 */
[----:B------:R-:W-:-:S02]  /*fbd0*/  IMAD.MOV.U32 R3, RZ, RZ, R12 ;  /* 0x000000ffff037224 */ /* 0x000fc400078e000c */
[----:B------:R-:W-:Y:S01]  /*fbe0*/  IMAD.MOV.U32 R20, RZ, RZ, R13 ;  /* 0x000000ffff147224 */ /* 0x000fe200078e000d */
[----:B---3--:R-:W-:-:S04]  /*fbf0*/  LEA.HI R0, R60, R60, RZ, 0x1 ;  /* 0x0000003c3c007211 */ /* 0x008fc800078f08ff */
[----:B------:R-:W-:Y:S02]  /*fc00*/  LOP3.LUT R0, R0, 0xfffffffe, RZ, 0xc0, !PT ;  /* 0xfffffffe00007812 */ /* 0x000fe400078ec0ff */
[----:B----4-:R-:W-:-:S03]  /*fc10*/  VIADDMNMX R69, R69, -R63, 0x80, PT ;  /* 0x0000008045457446 */ /* 0x010fc6000380093f */
[----:B------:R-:W-:Y:S01]  /*fc20*/  IMAD.IADD R0, R60, 0x1, -R0 ;  /* 0x000000013c007824 */ /* 0x000fe200078e0a00 */
[----:B------:R-:W-:Y:S01]  /*fc30*/  ISETP.GE.AND P1, PT, R218, R69, PT ;  /* 0x00000045da00720c */ /* 0x000fe20003f26270 */
[----:B------:R-:W-:-:S03]  /*fc40*/  IMAD.MOV.U32 R60, RZ, RZ, R10 ;  /* 0x000000ffff3c7224 */ /* 0x000fc600078e000a */
[----:B------:R-:W-:Y:S01]  /*fc50*/  SHF.L.U32 R21, R0, 0x1f, RZ ;  /* 0x0000001f00157819 */ /* 0x000fe200000006ff */
[----:B------:R-:W-:Y:S01]  /*fc60*/  IMAD.MOV.U32 R0, RZ, RZ, R11 ;  /* 0x000000ffff007224 */ /* 0x000fe200078e000b */
[----:B------:R-:W-:Y:S02]  /*fc70*/  PRMT R71, R60, 0x7610, R71 ;  /* 0x000076103c477816 */ /* 0x000fe40000000047 */
[----:B------:R-:W0:Y:S01]  /*fc80*/  SYNCS.PHASECHK.TRANS64.TRYWAIT P0, [R18+URZ+0x30800], R21 ;  /* 0x03080015120075a7 */ /* 0x000e22000800017f */
[----:B------:R-:W-:Y:S02]  /*fc90*/  MOV R60, R14 ;  /* 0x0000000e003c7202 */ /* 0x000fe40000000f00 */
[----:B------:R-:W-:Y:S02]  /*fca0*/  PRMT R71, R71, 0x5410, R0 ;  /* 0x0000541047477816 */ /* 0x000fe40000000000 */
[----:B------:R-:W-:Y:S01]  /*fcb0*/  PRMT R0, R3, 0x5410, R20 ;  /* 0x0000541003007816 */ /* 0x000fe20000000014 */
[----:B------:R-:W-:Y:S01]  /*fcc0*/  IMAD.MOV.U32 R20, RZ, RZ, R15 ;  /* 0x000000ffff147224 */ /* 0x000fe200078e000f */
[----:B------:R-:W-:Y:S01]  /*fcd0*/  PRMT R3, R60, 0x7610, R3 ;  /* 0x000076103c037816 */ /* 0x000fe20000000003 */
[----:B------:R-:W-:-:S03]  /*fce0*/  IMAD.MOV.U32 R60, RZ, RZ, R48 ;  /* 0x000000ffff3c7224 */ /* 0x000fc600078e0030 */
[----:B------:R-:W-:Y:S01]  /*fcf0*/  PRMT R3, R3, 0x5410, R20 ;  /* 0x0000541003037816 */ /* 0x000fe20000000014 */
[----:B------:R-:W-:Y:S01]  /*fd00*/  IMAD.MOV.U32 R20, RZ, RZ, R51 ;  /* 0x000000ffff147224 */ /* 0x000fe200078e0033 */
[----:B------:R-:W-:Y:S01]  /*fd10*/  PRMT R81, R60, 0x5410, R61 ;  /* 0x000054103c517816 */ /* 0x000fe2000000003d */
[----:B------:R-:W-:Y:S01]  /*fd20*/  IMAD.MOV.U32 R61, RZ, RZ, R53 ;  /* 0x000000ffff3d7224 */ /* 0x000fe200078e0035 */
[----:B------:R-:W-:Y:S02]  /*fd30*/  MOV R60, R52 ;  /* 0x00000034003c7202 */ /* 0x000fe40000000f00 */
[----:B------:R-:W-:Y:S01]  /*fd40*/  PRMT R82, R82, 0x5410, R20 ;  /* 0x0000541052527816 */ /* 0x000fe20000000014 */
[----:B------:R-:W-:Y:S01]  /*fd50*/  IMAD.MOV.U32 R20, RZ, RZ, R54 ;  /* 0x000000ffff147224 */ /* 0x000fe200078e0036 */
[----:B------:R-:W-:Y:S01]  /*fd60*/  PRMT R72, R60, 0x5410, R61 ;  /* 0x000054103c487816 */ /* 0x000fe2000000003d */
[----:B------:R-:W-:Y:S02]  /*fd70*/  IMAD.MOV.U32 R60, RZ, RZ, R55 ;  /* 0x000000ffff3c7224 */ /* 0x000fe400078e0037 */
[----:B------:R-:W-:-:S03]  /*fd80*/  IMAD.MOV.U32 R61, RZ, RZ, R56 ;  /* 0x000000ffff3d7224 */ /* 0x000fc600078e0038 */
[----:B------:R-:W-:Y:S02]  /*fd90*/  PRMT R73, R20, 0x5410, R60 ;  /* 0x0000541014497816 */ /* 0x000fe4000000003c */
[----:B------:R-:W-:Y:S01]  /*fda0*/  PRMT R20, R61, 0x5410, R62 ;  /* 0x000054103d147816 */ /* 0x000fe2000000003e */
[----:B------:R-:W-:Y:S01]  /*fdb0*/  IMAD.MOV.U32 R61, RZ, RZ, R59 ;  /* 0x000000ffff3d7224 */ /* 0x000fe200078e003b */
[----:B------:R-:W-:Y:S01]  /*fdc0*/  MOV R60, R58 ;  /* 0x0000003a003c7202 */ /* 0x000fe20000000f00 */
[----:B0-----:R-:W-:Y:S06]  /*fdd0*/  @!P0 BRA `(.L_x_5042) ;  /* 0x000001a800708947 */ /* 0x001fec0003800000 */
.L_x_5355:
[----:B------:R-:W-:Y:S05]  /*fde0*/  BSYNC B1 ;  /* 0x0000000000017941 */ /* 0x000fea0003800000 */
.L_x_5041:
[----:B------:R-:W-:Y:S01]  /*fdf0*/  BSSY B1, `(.L_x_5043) ;  /* 0x000012f000017945 */ /* 0x000fe20003800000 */
[----:B0-----:R-:W-:-:S03]  /*fe00*/  PRMT R21, R60, 0x5410, R61 ;  /* 0x000054103c157816 */ /* 0x001fc6000000003d */
[----:B------:R-:W-:Y:S05]  /*fe10*/  @P1 BRA `(.L_x_5044) ;  /* 0x0000001000b01947 */ /* 0x000fea0003800000 */
[----:B------:R-:W0:Y:S01]  /*fe20*/  LDC R75, c[0x0][0x3f4] ;  /* 0x0000fd00ff4b7b82 */ /* 0x000e220000000800 */
[----:B------:R-:W-:Y:S01]  /*fe30*/  BSSY B2, `(.L_x_5045) ;  /* 0x0000068000027945 */ /* 0x000fe20003800000 */
[-C--:B0-----:R-:W-:Y:S02]  /*fe40*/  ISETP.GE.AND P0, PT, R16, R75.reuse, PT ;  /* 0x0000004b1000720c */ /* 0x081fe40003f06270 */
[-C--:B------:R-:W-:Y:S02]  /*fe50*/  ISETP.GE.AND P1, PT, R198, R75.reuse, PT ;  /* 0x0000004bc600720c */ /* 0x080fe40003f26270 */
[----:B------:R-:W-:-:S09]  /*fe60*/  ISETP.GE.AND P2, PT, R195, R75, PT ;  /* 0x0000004bc300720c */ /* 0x000fd20003f46270 */
[----:B------:R-:W-:Y:S05]  /*fe70*/  @P0 BRA `(.L_x_5046) ;  /* 0x00000004008c0947 */ /* 0x000fea0003800000 */
[----:B------:R-:W2:Y:S01]  /*fe80*/  LDL R62, [R1+0x5c] ;  /* 0x00005c00013e7983 */ /* 0x000ea20000100800 */
[----:B------:R-:W-:Y:S01]  /*fe90*/  LOP3.LUT R61, R227, 0x38, R16, 0xf8, !PT ;  /* 0x00000038e33d7812 */ /* 0x000fe200078ef810 */
[--C-:B------:R-:W-:Y:S01]  /*fea0*/  HADD2.F32 R99, -RZ, R92.reuse.H0_H0 ;  /* 0x2000005cff637230 */ /* 0x100fe20000004100 */
[--C-:B------:R-:W-:Y:S01]  /*feb0*/  SHF.R.U64 R44, R44, 0x10, R45.reuse ;  /* 0x000000102c2c7819 */ /* 0x100fe2000000122d */
[----:B------:R-:W-:Y:S01]  /*fec0*/  HADD2.F32 R96, -RZ, R92.H1_H1 ;  /* 0x3000005cff607230 */ /* 0x000fe20000004100 */
[----:B------:R-:W-:Y:S02]  /*fed0*/  LOP3.LUT R60, R61, R228, RZ, 0x3c, !PT ;  /* 0x000000e43d3c7212 */ /* 0x000fe400078e3cff */
[----:B------:R-:W-:Y:S02]  /*fee0*/  SHF.R.U32.HI R100, RZ, 0x10, R45 ;  /* 0x00000010ff647819 */ /* 0x000fe4000001162d */
[--C-:B------:R-:W-:Y:S01]  /*fef0*/  SHF.R.U64 R32, R32, 0x10, R33.reuse ;  /* 0x0000001020207819 */ /* 0x100fe20000001221 */
[----:B------:R-:W-:Y:S01]  /*ff00*/  IMAD.IADD R87, R229, 0x1, R60 ;  /* 0x00000001e5577824 */ /* 0x000fe200078e023c */
[----:B------:R-:W-:Y:S01]  /*ff10*/  SHF.R.U32.HI R98, RZ, 0x10, R33 ;  /* 0x00000010ff627819 */ /* 0x000fe20000011621 */
[----:B------:R-:W-:Y:S01]  /*ff20*/  HADD2.F32 R100, -RZ, R100.H0_H0 ;  /* 0x20000064ff647230 */ /* 0x000fe20000004100 */
[----:B------:R-:W-:Y:S01]  /*ff30*/  SHF.R.U64 R33, R34, 0x10, R35 ;  /* 0x0000001022217819 */ /* 0x000fe20000001223 */
[----:B------:R-:W-:Y:S01]  /*ff40*/  IMAD R87, R87, 0x2, R18 ;  /* 0x0000000257577824 */ /* 0x000fe200078e0212 */
[----:B------:R-:W-:-:S02]  /*ff50*/  SHF.R.U64 R34, R46, 0x10, R47 ;  /* 0x000000102e227819 */ /* 0x000fc4000000122f */
[----:B------:R-:W-:Y:S01]  /*ff60*/  SHF.R.U32.HI R105, RZ, 0x10, R35 ;  /* 0x00000010ff697819 */ /* 0x000fe20000011623 */
[----:B------:R-:W-:Y:S01]  /*ff70*/  HADD2.F32 R33, -RZ, R33.H0_H0 ;  /* 0x20000021ff217230 */ /* 0x000fe20000004100 */
[----:B------:R-:W-:Y:S02]  /*ff80*/  SHF.R.U32.HI R103, RZ, 0x10, R47 ;  /* 0x00000010ff677819 */ /* 0x000fe4000001162f */
        /* <DEDUP_REMOVED lines=28> */
[--C-:B------:R-:W-:Y:S02]  /*10150*/  HADD2.F32 R98, -RZ, R91.reuse.H0_H0 ;  /* 0x2000005bff627230 */ /* 0x100fe40000004100 */
[----:B------:R-:W-:Y:S02]  /*10160*/  HADD2.F32 R96, -RZ, R91.H1_H1 ;  /* 0x3000005bff607230 */ /* 0x000fe40000004100 */
[-C--:B------:R-:W-:Y:S01]  /*10170*/  FMUL.FTZ R104, R92, R97.reuse ;  /* 0x000000615c687220 */ /* 0x080fe20000410000 */
[----:B------:R-:W-:Y:S01]  /*10180*/  FFMA.FTZ R102, R61, R97, -R102 ;  /* 0x000000613d667223 */ /* 0x000fe20000010866 */
[C---:B------:R-:W-:Y:S01]  /*10190*/  FMUL.FTZ R92, R65.reuse, R98 ;  /* 0x00000062415c7220 */ /* 0x040fe20000410000 */
[--C-:B------:R-:W-:Y:S02]  /*101a0*/  HADD2.F32 R91, -RZ, R90.reuse.H1_H1 ;  /* 0x3000005aff5b7230 */ /* 0x100fe40000004100 */
[----:B------:R-:W-:Y:S01]  /*101b0*/  FMUL.FTZ R97, R65, R96 ;  /* 0x0000006041617220 */ /* 0x000fe20000410000 */
[----:B------:R-:W-:-:S02]  /*101c0*/  HADD2.F32 R90, -RZ, R90.H0_H0 ;  /* 0x2000005aff5a7230 */ /* 0x000fc40000004100 */
[C---:B------:R-:W-:Y:S01]  /*101d0*/  FFMA.FTZ R65, R35.reuse, R96, -R92 ;  /* 0x0000006023417223 */ /* 0x040fe2000001085c */
[----:B------:R-:W-:Y:S02]  /*101e0*/  HADD2.F32 R95, -RZ, R67.H0_H0 ;  /* 0x20000043ff5f7230 */ /* 0x000fe40000004100 */
[----:B------:R-:W-:Y:S01]  /*101f0*/  FFMA.FTZ R97, R35, R98, R97 ;  /* 0x0000006223617223 */ /* 0x000fe20000010061 */
[C---:B------:R-:W-:Y:S01]  /*10200*/  FMUL.FTZ R98, R94.reuse, R91 ;  /* 0x0000005b5e627220 */ /* 0x040fe20000410000 */
[--C-:B------:R-:W-:Y:S02]  /*10210*/  HADD2.F32 R96, -RZ, R89.reuse.H0_H0 ;  /* 0x20000059ff607230 */ /* 0x100fe40000004100 */
[----:B------:R-:W-:Y:S01]  /*10220*/  FFMA.FTZ R99, R61, R100, R104 ;  /* 0x000000643d637223 */ /* 0x000fe20000010068 */
[----:B------:R-:W-:Y:S02]  /*10230*/  HADD2.F32 R92, -RZ, R89.H1_H1 ;  /* 0x30000059ff5c7230 */ /* 0x000fe40000004100 */
[-C--:B------:R-:W-:Y:S01]  /*10240*/  FMUL.FTZ R100, R94, R90.reuse ;  /* 0x0000005a5e647220 */ /* 0x080fe20000410000 */
[----:B------:R-:W-:Y:S01]  /*10250*/  FFMA.FTZ R98, R47, R90, -R98 ;  /* 0x0000005a2f627223 */ /* 0x000fe20000010862 */
[----:B------:R-:W-:-:S02]  /*10260*/  HADD2.F32 R67, -RZ, R67.H1_H1 ;  /* 0x30000043ff437230 */ /* 0x000fc40000004100 */
[C---:B------:R-:W-:Y:S01]  /*10270*/  FMUL.FTZ R104, R95.reuse, R96 ;  /* 0x000000605f687220 */ /* 0x040fe20000410000 */
[----:B------:R-:W-:Y:S02]  /*10280*/  HADD2.F32 R94, -RZ, R103.H0_H0 ;  /* 0x20000067ff5e7230 */ /* 0x000fe40000004100 */
[-C--:B------:R-:W-:Y:S01]  /*10290*/  FMUL.FTZ R95, R95, R92.reuse ;  /* 0x0000005c5f5f7220 */ /* 0x080fe20000410000 */
[----:B------:R-:W-:Y:S02]  /*102a0*/  HADD2.F32 R90, -RZ, R105.H0_H0 ;  /* 0x20000069ff5a7230 */ /* 0x000fe40000004100 */
[----:B------:R-:W-:Y:S01]  /*102b0*/  FFMA.FTZ R100, R47, R91, R100 ;  /* 0x0000005b2f647223 */ /* 0x000fe20000010064 */
[----:B------:R-:W-:Y:S01]  /*102c0*/  FFMA.FTZ R104, R93, R92, -R104 ;  /* 0x0000005c5d687223 */ /* 0x000fe20000010868 */
        /* <DEDUP_REMOVED lines=16> */
[----:B------:R-:W-:Y:S01]  /*103d0*/  FFMA.FTZ R95, R93, R96, R95 ;  /* 0x000000605d5f7223 */ /* 0x000fe2000001005f */
        /* <DEDUP_REMOVED lines=13> */
.L_x_5046:
[----:B------:R-:W-:Y:S05]  /*104b0*/  BSYNC B2 ;  /* 0x0000000000027941 */ /* 0x000fea0003800000 */
.L_x_5045:
[----:B------:R-:W-:Y:S04]  /*104c0*/  BSSY B2, `(.L_x_5047) ;  /* 0x0000061000027945 */ /* 0x000fe80003800000 */
[----:B------:R-:W-:Y:S05]  /*104d0*/  @P1 BRA `(.L_x_5048) ;  /* 0x00000004007c1947 */ /* 0x000fea0003800000 */
[----:B------:R-:W2:Y:S01]  /*104e0*/  LDL R94, [R1+0x78] ;  /* 0x00007800015e7983 */ /* 0x000ea20000100800 */
[----:B0-----:R-:W-:Y:S01]  /*104f0*/  LEA.HI R32, R75, R202, RZ, 0x1d ;  /* 0x000000ca4b207211 */ /* 0x001fe200078fe8ff */
[----:B------:R-:W-:Y:S01]  /*10500*/  HADD2.F32 R62, -RZ, R85.H1_H1 ;  /* 0x30000055ff3e7230 */ /* 0x000fe20000004100 */
[--C-:B------:R-:W-:Y:S01]  /*10510*/  SHF.R.U64 R87, R40, 0x10, R41.reuse ;  /* 0x0000001028577819 */ /* 0x100fe20000001229 */
        /* <DEDUP_REMOVED lines=14> */
[----:B------:R-:W-:Y:S02]  /*10600*/  SHF.R.U64 R67, R42, 0x10, R43 ;  /* 0x000000102a437819 */ /* 0x000fe4000000122b */
[----:B------:R-:W-:Y:S02]  /*10610*/  IADD3 R45, R45, R44, R229 ;  /* 0x0000002c2d2d7210 */ /* 0x000fe40007ffe0e5 */
[----:B------:R-:W-:Y:S02]  /*10620*/  SHF.R.U32.HI R65, RZ, 0x10, R43 ;  /* 0x00000010ff417819 */ /* 0x000fe4000001162b */
[--C-:B------:R-:W-:Y:S01]  /*10630*/  SHF.R.U32.HI R89, RZ, 0x10, R31.reuse ;  /* 0x00000010ff597819 */ /* 0x100fe2000001161f */
[----:B------:R-:W-:Y:S01]  /*10640*/  IMAD R60, R45, 0x2, R18 ;  /* 0x000000022d3c7824 */ /* 0x000fe200078e0212 */
[----:B------:R-:W-:-:S04]  /*10650*/  SHF.R.U64 R91, R30, 0x10, R31 ;  /* 0x000000101e5b7819 */ /* 0x000fc8000000121f */
[----:B------:R-:W0:Y:S02]  /*10660*/  LDS.128 R44, [R60+0x12400] ;  /* 0x012400003c2c7984 */ /* 0x000e240000000c00 */
[--C-:B0-----:R-:W-:Y:S02]  /*10670*/  HADD2.F32 R41, -RZ, R45.reuse.H0_H0 ;  /* 0x2000002dff297230 */ /* 0x101fe40000004100 */
[----:B------:R-:W-:Y:S02]  /*10680*/  HADD2.F32 R40, -RZ, R44.H0_H0 ;  /* 0x2000002cff287230 */ /* 0x000fe40000004100 */
[----:B------:R-:W-:Y:S02]  /*10690*/  HADD2.F32 R45, -RZ, R45.H1_H1 ;  /* 0x3000002dff2d7230 */ /* 0x000fe40000004100 */
[C---:B------:R-:W-:Y:S01]  /*106a0*/  FMUL.FTZ R88, R41.reuse, R64 ;  /* 0x0000004029587220 */ /* 0x040fe20000410000 */
[----:B------:R-:W-:Y:S01]  /*106b0*/  FMUL.FTZ R90, R41, R62 ;  /* 0x0000003e295a7220 */ /* 0x000fe20000410000 */
[----:B------:R-:W-:-:S02]  /*106c0*/  HADD2.F32 R41, -RZ, R84.H0_H0 ;  /* 0x20000054ff297230 */ /* 0x000fc40000004100 */
[----:B------:R-:W-:Y:S02]  /*106d0*/  HADD2.F32 R42, -RZ, R46.H0_H0 ;  /* 0x2000002eff2a7230 */ /* 0x000fe40000004100 */
[----:B------:R-:W-:Y:S01]  /*106e0*/  FMUL.FTZ R92, R45, R66 ;  /* 0x000000422d5c7220 */ /* 0x000fe20000410000 */
[--C-:B------:R-:W-:Y:S02]  /*106f0*/  HADD2.F32 R43, -RZ, R47.reuse.H0_H0 ;  /* 0x2000002fff2b7230 */ /* 0x100fe40000004100 */
[----:B------:R-:W-:Y:S02]  /*10700*/  HADD2.F32 R84, -RZ, R84.H1_H1 ;  /* 0x30000054ff547230 */ /* 0x000fe40000004100 */
[----:B------:R-:W-:Y:S02]  /*10710*/  HADD2.F32 R47, -RZ, R47.H1_H1 ;  /* 0x3000002fff2f7230 */ /* 0x000fe40000004100 */
[----:B------:R-:W-:Y:S02]  /*10720*/  HADD2.F32 R44, -RZ, R44.H1_H1 ;  /* 0x3000002cff2c7230 */ /* 0x000fe40000004100 */
[----:B------:R-:W-:Y:S01]  /*10730*/  HADD2.F32 R46, -RZ, R46.H1_H1 ;  /* 0x3000002eff2e7230 */ /* 0x000fe20000004100 */
[----:B--2---:R-:W0:Y:S02]  /*10740*/  LDS.128 R32, [R94] ;  /* 0x000000005e207984 */ /* 0x004e240000000c00 */
[----:B0-----:R-:W-:-:S02]  /*10750*/  HADD2.F32 R29, -RZ, R33.H0_H0 ;  /* 0x20000021ff1d7230 */ /* 0x001fc40000004100 */
[----:B------:R-:W-:Y:S02]  /*10760*/  HADD2.F32 R28, -RZ, R32.H0_H0 ;  /* 0x20000020ff1c7230 */ /* 0x000fe40000004100 */
[----:B------:R-:W-:Y:S02]  /*10770*/  HADD2.F32 R33, -RZ, R33.H1_H1 ;  /* 0x30000021ff217230 */ /* 0x000fe40000004100 */
[C---:B------:R-:W-:Y:S01]  /*10780*/  FFMA.FTZ R88, R29.reuse, R62, -R88 ;  /* 0x0000003e1d587223 */ /* 0x040fe20000010858 */
[----:B------:R-:W-:Y:S01]  /*10790*/  FFMA.FTZ R90, R29, R64, R90 ;  /* 0x000000401d5a7223 */ /* 0x000fe2000001005a */
[----:B------:R-:W-:Y:S02]  /*107a0*/  HADD2.F32 R62, -RZ, R61.H0_H0 ;  /* 0x2000003dff3e7230 */ /* 0x000fe40000004100 */
[C---:B------:R-:W-:Y:S01]  /*107b0*/  FMUL.FTZ R29, R40.reuse, R83 ;  /* 0x00000053281d7220 */ /* 0x040fe20000410000 */
[----:B------:R-:W-:Y:S01]  /*107c0*/  FMUL.FTZ R40, R40, R85 ;  /* 0x0000005528287220 */ /* 0x000fe20000410000 */
[----:B------:R-:W-:-:S02]  /*107d0*/  HADD2.F32 R30, -RZ, R34.H0_H0 ;  /* 0x20000022ff1e7230 */ /* 0x000fc40000004100 */
[C---:B------:R-:W-:Y:S01]  /*107e0*/  FFMA.FTZ R85, R28.reuse, R85, -R29 ;  /* 0x000000551c557223 */ /* 0x040fe2000001081d */
[-C--:B------:R-:W-:Y:S01]  /*107f0*/  FMUL.FTZ R64, R45, R62.reuse ;  /* 0x0000003e2d407220 */ /* 0x080fe20000410000 */
[--C-:B------:R-:W-:Y:S02]  /*10800*/  HADD2.F32 R29, -RZ, R86.reuse.H0_H0 ;  /* 0x20000056ff1d7230 */ /* 0x100fe40000004100 */
[C---:B------:R-:W-:Y:S01]  /*10810*/  FFMA.FTZ R45, R33.reuse, R62, -R92 ;  /* 0x0000003e212d7223 */ /* 0x040fe2000001085c */
[----:B------:R-:W-:Y:S02]  /*10820*/  HADD2.F32 R86, -RZ, R86.H1_H1 ;  /* 0x30000056ff567230 */ /* 0x000fe40000004100 */
[----:B------:R-:W-:Y:S01]  /*10830*/  FFMA.FTZ R61, R33, R66, R64 ;  /* 0x00000042213d7223 */ /* 0x000fe20000010040 */
[----:B------:R-:W-:Y:S01]  /*10840*/  FFMA.FTZ R83, R28, R83, R40 ;  /* 0x000000531c537223 */ /* 0x000fe20000010028 */
[----:B------:R-:W-:Y:S02]  /*10850*/  HADD2.F32 R31, -RZ, R35.H0_H0 ;  /* 0x20000023ff1f7230 */ /* 0x000fe40000004100 */
[C---:B------:R-:W-:Y:S01]  /*10860*/  FMUL.FTZ R33, R42.reuse, R41 ;  /* 0x000000292a217220 */ /* 0x040fe20000410000 */
[----:B------:R-:W-:Y:S01]  /*10870*/  FMUL.FTZ R63, R42, R29 ;  /* 0x0000001d2a3f7220 */ /* 0x000fe20000410000 */
[----:B------:R-:W-:-:S02]  /*10880*/  HADD2.F32 R40, -RZ, R65.H0_H0 ;  /* 0x20000041ff287230 */ /* 0x000fc40000004100 */
[C---:B------:R-:W-:Y:S01]  /*10890*/  FMUL.FTZ R62, R43.reuse, R84 ;  /* 0x000000542b3e7220 */ /* 0x040fe20000410000 */
[----:B------:R-:W-:Y:S02]  /*108a0*/  HADD2.F32 R28, -RZ, R89.H0_H0 ;  /* 0x20000059ff1c7230 */ /* 0x000fe40000004100 */
[----:B------:R-:W-:Y:S01]  /*108b0*/  FMUL.FTZ R43, R43, R86 ;  /* 0x000000562b2b7220 */ /* 0x000fe20000410000 */
[----:B------:R-:W-:Y:S02]  /*108c0*/  HADD2.F32 R35, -RZ, R35.H1_H1 ;  /* 0x30000023ff237230 */ /* 0x000fe40000004100 */
[C---:B------:R-:W-:Y:S01]  /*108d0*/  FFMA.FTZ R42, R30.reuse, R29, -R33 ;  /* 0x0000001d1e2a7223 */ /* 0x040fe20000010821 */
[----:B------:R-:W-:Y:S01]  /*108e0*/  FFMA.FTZ R63, R30, R41, R63 ;  /* 0x000000291e3f7223 */ /* 0x000fe2000001003f */
[----:B------:R-:W-:Y:S01]  /*108f0*/  FMUL.FTZ R30, R47, R40 ;  /* 0x000000282f1e7220 */ /* 0x000fe20000410000 */
[C---:B------:R-:W-:Y:S01]  /*10900*/  FFMA.FTZ R62, R31.reuse, R86, -R62 ;  /* 0x000000561f3e7223 */ /* 0x040fe2000001083e */
        /* <DEDUP_REMOVED lines=28> */
.L_x_5048:
[----:B------:R-:W-:Y:S05]  /*10ad0*/  BSYNC B2 ;  /* 0x0000000000027941 */ /* 0x000fea0003800000 */
.L_x_5047:
[----:B------:R-:W-:Y:S05]  /*10ae0*/  @P2 BRA `(.L_x_5044) ;  /* 0x00000004007c2947 */ /* 0x000fea0003800000 */
[----:B------:R-:W2:Y:S01]  /*10af0*/  LDL R66, [R1+0x70] ;  /* 0x0000700001427983 */ /* 0x000ea20000100800 */
[----:B------:R-:W-:Y:S01]  /*10b00*/  LEA.HI R75, R75, R203, RZ, 0x1d ;  /* 0x000000cb4b4b7211 */ /* 0x000fe200078fe8ff */
[--C-:B------:R-:W-:Y:S01]  /*10b10*/  HADD2.F32 R41, -RZ, R77.reuse.H1_H1 ;  /* 0x3000004dff297230 */ /* 0x100fe20000004100 */
[----:B------:R-:W-:Y:S01]  /*10b20*/  SHF.R.U64 R61, R36, 0x10, R37 ;  /* 0x00000010243d7819 */ /* 0x000fe20000001225 */
[--C-:B------:R-:W-:Y:S01]  /*10b30*/  HADD2.F32 R42, -RZ, R74.reuse.H1_H1 ;  /* 0x3000004aff2a7230 */ /* 0x100fe20000004100 */
[----:B-1----:R-:W-:Y:S01]  /*10b40*/  SHF.R.S32.HI R30, RZ, 0x1f, R75 ;  /* 0x0000001fff1e7819 */ /* 0x002fe2000001144b */
[----:B------:R-:W-:Y:S01]  /*10b50*/  IMAD.SHL.U32 R28, R75, 0x8, RZ ;  /* 0x000000084b1c7824 */ /* 0x000fe200078e00ff */
[----:B------:R-:W-:Y:S01]  /*10b60*/  SHF.R.U64 R65, R24, 0x10, R25 ;  /* 0x0000001018417819 */ /* 0x000fe20000001219 */
[----:B------:R-:W-:Y:S01]  /*10b70*/  HADD2.F32 R74, -RZ, R74.H0_H0 ;  /* 0x2000004aff4a7230 */ /* 0x000fe20000004100 */
[----:B------:R-:W-:Y:S01]  /*10b80*/  LEA.HI R30, R30, R75, RZ, 0x3 ;  /* 0x0000004b1e1e7211 */ /* 0x000fe200078f18ff */
[----:B------:R-:W-:Y:S01]  /*10b90*/  HADD2.F32 R77, -RZ, R77.H0_H0 ;  /* 0x2000004dff4d7230 */ /* 0x000fe20000004100 */
[----:B------:R-:W-:-:S02]  /*10ba0*/  LOP3.LUT R29, R227, 0x38, R28, 0xf8, !PT ;  /* 0x00000038e31d7812 */ /* 0x000fc400078ef81c */
[----:B------:R-:W-:Y:S01]  /*10bb0*/  SHF.R.U32.HI R43, RZ, 0x10, R25 ;  /* 0x00000010ff2b7819 */ /* 0x000fe20000011619 */
[----:B------:R-:W-:Y:S01]  /*10bc0*/  IMAD.SHL.U32 R30, R30, 0x400, RZ ;  /* 0x000004001e1e7824 */ /* 0x000fe200078e00ff */
[----:B0-----:R-:W-:Y:S02]  /*10bd0*/  LOP3.LUT R33, R29, R228, RZ, 0x3c, !PT ;  /* 0x000000e41d217212 */ /* 0x001fe400078e3cff */
[----:B------:R-:W-:Y:S02]  /*10be0*/  SHF.R.U32.HI R44, RZ, 0x10, R37 ;  /* 0x00000010ff2c7819 */ /* 0x000fe40000011625 */
[----:B------:R-:W-:Y:S02]  /*10bf0*/  LOP3.LUT R32, R30, 0x7fffe000, RZ, 0xc0, !PT ;  /* 0x7fffe0001e207812 */ /* 0x000fe400078ec0ff */
[----:B------:R-:W-:Y:S01]  /*10c00*/  SHF.R.U64 R47, R38, 0x10, R39 ;  /* 0x00000010262f7819 */ /* 0x000fe20000001227 */
[----:B------:R-:W-:Y:S01]  /*10c10*/  HADD2.F32 R44, -RZ, R44.H0_H0 ;  /* 0x2000002cff2c7230 */ /* 0x000fe20000004100 */
[----:B------:R-:W-:-:S02]  /*10c20*/  IADD3 R33, R33, R32, R229 ;  /* 0x0000002021217210 */ /* 0x000fc40007ffe0e5 */
[----:B------:R-:W-:Y:S02]  /*10c30*/  SHF.R.U32.HI R45, RZ, 0x10, R39 ;  /* 0x00000010ff2d7819 */ /* 0x000fe40000011627 */
[----:B------:R-:W-:Y:S02]  /*10c40*/  LEA R40, R33, R18, 0x1 ;  /* 0x0000001221287211 */ /* 0x000fe400078e08ff */
[--C-:B------:R-:W-:Y:S02]  /*10c50*/  SHF.R.U32.HI R63, RZ, 0x10, R27.reuse ;  /* 0x00000010ff3f7819 */ /* 0x100fe4000001161b */
[----:B------:R-:W-:Y:S01]  /*10c60*/  SHF.R.U64 R64, R26, 0x10, R27 ;  /* 0x000000101a407819 */ /* 0x000fe2000000121b */
[----:B------:R-:W0:Y:S02]  /*10c70*/  LDS.128 R32, [R40+0x12400] ;  /* 0x0124000028207984 */ /* 0x000e240000000c00 */
[--C-:B0-----:R-:W-:Y:S02]  /*10c80*/  HADD2.F32 R36, -RZ, R33.reuse.H0_H0 ;  /* 0x20000021ff247230 */ /* 0x101fe40000004100 */
[----:B------:R-:W-:-:S02]  /*10c90*/  HADD2.F32 R37, -RZ, R33.H1_H1 ;  /* 0x30000021ff257230 */ /* 0x000fc40000004100 */
[----:B------:R-:W-:Y:S02]  /*10ca0*/  HADD2.F32 R33, -RZ, R32.H0_H0 ;  /* 0x20000020ff217230 */ /* 0x000fe40000004100 */
[C---:B------:R-:W-:Y:S01]  /*10cb0*/  FMUL.FTZ R46, R36.reuse, R42 ;  /* 0x0000002a242e7220 */ /* 0x040fe20000410000 */
[----:B------:R-:W-:Y:S01]  /*10cc0*/  FMUL.FTZ R60, R36, R41 ;  /* 0x00000029243c7220 */ /* 0x000fe20000410000 */
[----:B------:R-:W-:Y:S02]  /*10cd0*/  HADD2.F32 R36, -RZ, R43.H0_H0 ;  /* 0x2000002bff247230 */ /* 0x000fe40000004100 */
[----:B------:R-:W-:Y:S01]  /*10ce0*/  FMUL.FTZ R62, R37, R44 ;  /* 0x0000002c253e7220 */ /* 0x000fe20000410000 */
[----:B------:R-:W-:Y:S02]  /*10cf0*/  HADD2.F32 R38, -RZ, R34.H0_H0 ;  /* 0x20000022ff267230 */ /* 0x000fe40000004100 */
[--C-:B------:R-:W-:Y:S02]  /*10d00*/  HADD2.F32 R39, -RZ, R35.reuse.H0_H0 ;  /* 0x20000023ff277230 */ /* 0x100fe40000004100 */
[----:B------:R-:W-:-:S02]  /*10d10*/  HADD2.F32 R35, -RZ, R35.H1_H1 ;  /* 0x30000023ff237230 */ /* 0x000fc40000004100 */
[----:B------:R-:W-:Y:S02]  /*10d20*/  HADD2.F32 R32, -RZ, R32.H1_H1 ;  /* 0x30000020ff207230 */ /* 0x000fe40000004100 */
[----:B------:R-:W-:Y:S01]  /*10d30*/  HADD2.F32 R34, -RZ, R34.H1_H1 ;  /* 0x30000022ff227230 */ /* 0x000fe20000004100 */
[----:B--2---:R-:W0:Y:S02]  /*10d40*/  LDS.128 R28, [R66] ;  /* 0x00000000421c7984 */ /* 0x004e240000000c00 */
[--C-:B0-----:R-:W-:Y:S02]  /*10d50*/  HADD2.F32 R25, -RZ, R29.reuse.H0_H0 ;  /* 0x2000001dff197230 */ /* 0x101fe40000004100 */
[----:B------:R-:W-:Y:S02]  /*10d60*/  HADD2.F32 R24, -RZ, R28.H0_H0 ;  /* 0x2000001cff187230 */ /* 0x000fe40000004100 */
[----:B------:R-:W-:Y:S02]  /*10d70*/  HADD2.F32 R29, -RZ, R29.H1_H1 ;  /* 0x3000001dff1d7230 */ /* 0x000fe40000004100 */
[C---:B------:R-:W-:Y:S01]  /*10d80*/  FFMA.FTZ R46, R25.reuse, R41, -R46 ;  /* 0x00000029192e7223 */ /* 0x040fe2000001082e */
[----:B------:R-:W-:Y:S01]  /*10d90*/  FFMA.FTZ R60, R25, R42, R60 ;  /* 0x0000002a193c7223 */ /* 0x000fe2000001003c */
[----:B------:R-:W-:Y:S01]  /*10da0*/  FMUL.FTZ R25, R33, R74 ;  /* 0x0000004a21197220 */ /* 0x000fe20000410000 */
[----:B------:R-:W-:Y:S01]  /*10db0*/  FMUL.FTZ R42, R37, R36 ;  /* 0x00000024252a7220 */ /* 0x000fe20000410000 */
[----:B------:R-:W-:Y:S01]  /*10dc0*/  FMUL.FTZ R33, R33, R77 ;  /* 0x0000004d21217220 */ /* 0x000fe20000410000 */
[----:B------:R-:W-:-:S02]  /*10dd0*/  HADD2.F32 R37, -RZ, R76.H0_H0 ;  /* 0x2000004cff257230 */ /* 0x000fc40000004100 */
[C---:B------:R-:W-:Y:S01]  /*10de0*/  FFMA.FTZ R77, R24.reuse, R77, -R25 ;  /* 0x0000004d184d7223 */ /* 0x040fe20000010819 */
[----:B------:R-:W-:Y:S02]  /*10df0*/  HADD2.F32 R25, -RZ, R78.H0_H0 ;  /* 0x2000004eff197230 */ /* 0x000fe40000004100 */
[C---:B------:R-:W-:Y:S01]  /*10e00*/  FFMA.FTZ R41, R29.reuse, R36, -R62 ;  /* 0x000000241d297223 */ /* 0x040fe2000001083e */
[----:B------:R-:W-:Y:S02]  /*10e10*/  HADD2.F32 R76, -RZ, R76.H1_H1 ;  /* 0x3000004cff4c7230 */ /* 0x000fe40000004100 */
[----:B------:R-:W-:Y:S01]  /*10e20*/  FFMA.FTZ R43, R29, R44, R42 ;  /* 0x0000002c1d2b7223 */ /* 0x000fe2000001002a */
[----:B------:R-:W-:Y:S02]  /*10e30*/  HADD2.F32 R78, -RZ, R78.H1_H1 ;  /* 0x3000004eff4e7230 */ /* 0x000fe40000004100 */
[----:B------:R-:W-:Y:S01]  /*10e40*/  FFMA.FTZ R74, R24, R74, R33 ;  /* 0x0000004a184a7223 */ /* 0x000fe20000010021 */
[----:B------:R-:W-:-:S02]  /*10e50*/  HADD2.F32 R26, -RZ, R30.H0_H0 ;  /* 0x2000001eff1a7230 */ /* 0x000fc40000004100 */
[C---:B------:R-:W-:Y:S01]  /*10e60*/  FMUL.FTZ R29, R38.reuse, R37 ;  /* 0x00000025261d7220 */ /* 0x040fe20000410000 */
[----:B------:R-:W-:Y:S02]  /*10e70*/  HADD2.F32 R27, -RZ, R31.H0_H0 ;  /* 0x2000001fff1b7230 */ /* 0x000fe40000004100 */
[----:B------:R-:W-:Y:S01]  /*10e80*/  FMUL.FTZ R33, R38, R25 ;  /* 0x0000001926217220 */ /* 0x000fe20000410000 */
[----:B------:R-:W-:Y:S02]  /*10e90*/  HADD2.F32 R36, -RZ, R45.H0_H0 ;  /* 0x2000002dff247230 */ /* 0x000fe40000004100 */
[C---:B------:R-:W-:Y:S01]  /*10ea0*/  FMUL.FTZ R42, R39.reuse, R76 ;  /* 0x0000004c272a7220 */ /* 0x040fe20000410000 */
[----:B------:R-:W-:Y:S02]  /*10eb0*/  HADD2.F32 R24, -RZ, R63.H0_H0 ;  /* 0x2000003fff187230 */ /* 0x000fe40000004100 */
[----:B------:R-:W-:Y:S01]  /*10ec0*/  FMUL.FTZ R39, R39, R78 ;  /* 0x0000004e27277220 */ /* 0x000fe20000410000 */
[----:B------:R-:W-:-:S02]  /*10ed0*/  HADD2.F32 R31, -RZ, R31.H1_H1 ;  /* 0x3000001fff1f7230 */ /* 0x000fc40000004100 */
[C---:B------:R-:W-:Y:S01]  /*10ee0*/  FFMA.FTZ R38, R26.reuse, R25, -R29 ;  /* 0x000000191a267223 */ /* 0x040fe2000001081d */
[----:B------:R-:W-:Y:S01]  /*10ef0*/  FFMA.FTZ R37, R26, R37, R33 ;  /* 0x000000251a257223 */ /* 0x000fe20000010021 */
[----:B------:R-:W-:Y:S01]  /*10f00*/  FMUL.FTZ R26, R35, R36 ;  /* 0x00000024231a7220 */ /* 0x000fe20000410000 */
[C---:B------:R-:W-:Y:S01]  /*10f10*/  FFMA.FTZ R42, R27.reuse, R78, -R42 ;  /* 0x0000004e1b2a7223 */ /* 0x040fe2000001082a */
[----:B------:R-:W-:Y:S01]  /*10f20*/  FFMA.FTZ R76, R27, R76, R39 ;  /* 0x0000004c1b4c7223 */ /* 0x000fe20000010027 */
[-C--:B------:R-:W-:Y:S01]  /*10f30*/  FMUL.FTZ R44, R35, R24.reuse ;  /* 0x00000018232c7220 */ /* 0x080fe20000410000 */
[----:B------:R-:W-:Y:S02]  /*10f40*/  HADD2.F32 R29, -RZ, R61.H0_H0 ;  /* 0x2000003dff1d7230 */ /* 0x000fe40000004100 */
[C---:B------:R-:W-:Y:S01]  /*10f50*/  FFMA.FTZ R45, R31.reuse, R24, -R26 ;  /* 0x000000181f2d7223 */ /* 0x040fe2000001081a */
        /* <DEDUP_REMOVED lines=24> */
.L_x_5044:
[----:B------:R-:W-:Y:S05]  /*110e0*/  BSYNC B1 ;  /* 0x0000000000017941 */ /* 0x000fea0003800000 */
.L_x_5043:
[----:B--2---:R-:W-:-:S05]  /*110f0*/  VIADD R24, R218, 0x40 ;  /* 0x00000040da187836 */ /* 0x004fca0000000000 */
[----:B------:R-:W-:-:S13]  /*11100*/  ISETP.GE.AND P0, PT, R24, R69, PT ;  /* 0x000000451800720c */ /* 0x000fda0003f06270 */
[----:B------:R-:W-:Y:S05]  /*11110*/  @P0 BRA `(.L_x_5024) ;  /* 0x0000001000ac0947 */ /* 0x000fea0003800000 */
[----:B------:R2:W5:Y:S01]  /*11120*/  LDL R61, [R1+0x34] ;  /* 0x00003400013d7983 */ /* 0x0005620000100800 */
[----:B01----:R-:W0:Y:S01]  /*11130*/  LDC R33, c[0x0][0x3f4] ;  /* 0x0000fd00ff217b82 */ /* 0x003e220000000800 */
[----:B------:R-:W-:Y:S01]  /*11140*/  BSSY B1, `(.L_x_5049) ;  /* 0x0000066000017945 */ /* 0x000fe20003800000 */
[----:B------:R-:W-:Y:S02]  /*11150*/  SHF.R.U32.HI R62, RZ, 0x3, R225 ;  /* 0x00000003ff3e7819 */ /* 0x000fe400000116e1 */
[-C--:B0-----:R-:W-:Y:S02]  /*11160*/  ISETP.GE.AND P0, PT, R16, R33.reuse, PT ;  /* 0x000000211000720c */ /* 0x081fe40003f06270 */
[-C--:B------:R-:W-:Y:S02]  /*11170*/  ISETP.GE.AND P1, PT, R198, R33.reuse, PT ;  /* 0x00000021c600720c */ /* 0x080fe40003f26270 */
[----:B------:R-:W-:-:S09]  /*11180*/  ISETP.GE.AND P2, PT, R195, R33, PT ;  /* 0x00000021c300720c */ /* 0x000fd20003f46270 */
[----:B--2---:R-:W-:Y:S05]  /*11190*/  @P0 BRA `(.L_x_5050) ;  /* 0x0000000400800947 */ /* 0x004fea0003800000 */
[----:B------:R-:W2:Y:S04]  /*111a0*/  LDL R24, [R1+0x5c] ;  /* 0x00005c0001187983 */ /* 0x000ea80000100800 */
[----:B------:R-:W3:Y:S01]  /*111b0*/  LDL R63, [R1+0x74] ;  /* 0x00007400013f7983 */ /* 0x000ee20000100800 */
[----:B------:R-:W-:Y:S01]  /*111c0*/  SHF.R.U32.HI R40, RZ, 0x10, R5 ;  /* 0x00000010ff287819 */ /* 0x000fe20000011605 */
[----:B------:R-:W-:Y:S01]  /*111d0*/  HADD2.F32 R39, -RZ, R79.H1_H1 ;  /* 0x3000004fff277230 */ /* 0x000fe20000004100 */
[----:B------:R-:W-:Y:S01]  /*111e0*/  SHF.R.U64 R60, R48, 0x10, R49 ;  /* 0x00000010303c7819 */ /* 0x000fe20000001231 */
[----:B------:R-:W-:Y:S01]  /*111f0*/  HADD2.F32 R38, -RZ, R81.H1_H1 ;  /* 0x30000051ff267230 */ /* 0x000fe20000004100 */
[----:B------:R-:W-:Y:S01]  /*11200*/  SHF.R.U64 R47, R4, 0x10, R5 ;  /* 0x00000010042f7819 */ /* 0x000fe20000001205 */
[----:B------:R-:W-:Y:S01]  /*11210*/  HADD2.F32 R40, -RZ, R40.H0_H0 ;  /* 0x20000028ff287230 */ /* 0x000fe20000004100 */
[----:B------:R-:W-:Y:S01]  /*11220*/  SHF.R.U32.HI R49, RZ, 0x10, R49 ;  /* 0x00000010ff317819 */ /* 0x000fe20000011631 */
[----:B------:R-:W-:Y:S01]  /*11230*/  HADD2.F32 R79, -RZ, R79.H0_H0 ;  /* 0x2000004fff4f7230 */ /* 0x000fe20000004100 */
[--C-:B------:R-:W-:Y:S01]  /*11240*/  SHF.R.U64 R48, R50, 0x10, R51.reuse ;  /* 0x0000001032307819 */ /* 0x100fe20000001233 */
[----:B------:R-:W-:Y:S01]  /*11250*/  HADD2.F32 R81, -RZ, R81.H0_H0 ;  /* 0x20000051ff517230 */ /* 0x000fe20000004100 */
[----:B------:R-:W-:-:S02]  /*11260*/  SHF.R.U32.HI R50, RZ, 0x10, R51 ;  /* 0x00000010ff327819 */ /* 0x000fc40000011633 */
        /* <DEDUP_REMOVED lines=11> */
[----:B-----5:R-:W-:-:S05]  /*11320*/  IADD3 R29, R28, R29, R61 ;  /* 0x0000001d1c1d7210 */ /* 0x020fca0007ffe03d */
        /* <DEDUP_REMOVED lines=11> */
[CC--:B------:R-:W-:Y:S01]  /*113e0*/  FMUL.FTZ R42, R34.reuse, R39.reuse ;  /* 0x00000027222a7220 */ /* 0x0c0fe20000410000 */
[-C--:B------:R-:W-:Y:S01]  /*113f0*/  FMUL.FTZ R44, R34, R38.reuse ;  /* 0x00000026222c7220 */ /* 0x080fe20000410000 */
[----:B------:R-:W-:Y:S02]  /*11400*/  HADD2.F32 R34, -RZ, R49.H0_H0 ;  /* 0x20000031ff227230 */ /* 0x000fe40000004100 */
[----:B------:R-:W-:Y:S01]  /*11410*/  FFMA.FTZ R42, R5, R38, -R42 ;  /* 0x00000026052a7223 */ /* 0x000fe2000001082a */
[----:B------:R-:W-:Y:S01]  /*11420*/  FMUL.FTZ R38, R35, R40 ;  /* 0x0000002823267220 */ /* 0x000fe20000410000 */
        /* <DEDUP_REMOVED lines=15> */
[-C--:B------:R-:W-:Y:S01]  /*11520*/  FMUL.FTZ R29, R36, R5.reuse ;  /* 0x00000005241d7220 */ /* 0x080fe20000410000 */
[----:B------:R-:W-:Y:S02]  /*11530*/  HADD2.F32 R31, -RZ, R31.H1_H1 ;  /* 0x3000001fff1f7230 */ /* 0x000fe40000004100 */
[C---:B------:R-:W-:Y:S01]  /*11540*/  FMUL.FTZ R38, R37.reuse, R80 ;  /* 0x0000005025267220 */ /* 0x040fe20000410000 */
[----:B------:R-:W-:Y:S02]  /*11550*/  HADD2.F32 R34, -RZ, R43.H0_H0 ;  /* 0x2000002bff227230 */ /* 0x000fe40000004100 */
[----:B------:R-:W-:Y:S01]  /*11560*/  FMUL.FTZ R37, R37, R82 ;  /* 0x0000005225257220 */ /* 0x000fe20000410000 */
[----:B------:R-:W-:Y:S02]  /*11570*/  HADD2.F32 R4, -RZ, R50.H0_H0 ;  /* 0x20000032ff047230 */ /* 0x000fe40000004100 */
[C---:B------:R-:W-:Y:S01]  /*11580*/  FFMA.FTZ R36, R6.reuse, R5, -R25 ;  /* 0x0000000506247223 */ /* 0x040fe20000010819 */
[----:B------:R-:W-:Y:S01]  /*11590*/  FFMA.FTZ R35, R6, R35, R29 ;  /* 0x0000002306237223 */ /* 0x000fe2000001001d */
[----:B------:R-:W-:-:S02]  /*115a0*/  HADD2.F32 R28, -RZ, R28.H1_H1 ;  /* 0x3000001cff1c7230 */ /* 0x000fc40000004100 */
[----:B------:R-:W-:Y:S01]  /*115b0*/  FMUL.FTZ R6, R31, R34 ;  /* 0x000000221f067220 */ /* 0x000fe20000410000 */
[----:B------:R-:W-:Y:S02]  /*115c0*/  HADD2.F32 R30, -RZ, R30.H1_H1 ;  /* 0x3000001eff1e7230 */ /* 0x000fe40000004100 */
        /* <DEDUP_REMOVED lines=29> */
.L_x_5050:
[----:B------:R-:W-:Y:S05]  /*117a0*/  BSYNC B1 ;  /* 0x0000000000017941 */ /* 0x000fea0003800000 */
.L_x_5049:
[----:B------:R-:W-:Y:S04]  /*117b0*/  BSSY B1, `(.L_x_5051) ;  /* 0x0000061000017945 */ /* 0x000fe80003800000 */
[----:B------:R-:W-:Y:S05]  /*117c0*/  @P1 BRA `(.L_x_5052) ;  /* 0x00000004007c1947 */ /* 0x000fea0003800000 */
[----:B------:R-:W2:Y:S01]  /*117d0*/  LDL R47, [R1+0x6c] ;  /* 0x00006c00012f7983 */ /* 0x000ea20000100800 */
[----:B0-----:R-:W-:Y:S01]  /*117e0*/  LEA.HI R4, R33, R202, RZ, 0x1d ;  /* 0x000000ca21047211 */ /* 0x001fe200078fe8ff */
[----:B------:R-:W-:Y:S01]  /*117f0*/  HADD2.F32 R35, -RZ, R70.H1_H1 ;  /* 0x30000046ff237230 */ /* 0x000fe20000004100 */
[----:B------:R-:W-:Y:S01]  /*11800*/  SHF.R.U32.HI R36, RZ, 0x10, R9 ;  /* 0x00000010ff247819 */ /* 0x000fe20000011609 */
[----:B------:R-:W-:Y:S01]  /*11810*/  HADD2.F32 R34, -RZ, R72.H1_H1 ;  /* 0x30000048ff227230 */ /* 0x000fe20000004100 */
[----:B------:R-:W-:Y:S01]  /*11820*/  SHF.R.S32.HI R5, RZ, 0x1f, R4 ;  /* 0x0000001fff057819 */ /* 0x000fe20000011404 */
[----:B------:R-:W-:Y:S01]  /*11830*/  IMAD.SHL.U32 R6, R4, 0x8, RZ ;  /* 0x0000000804067824 */ /* 0x000fe200078e00ff */
[----:B------:R-:W-:Y:S01]  /*11840*/  SHF.R.U64 R46, R52, 0x10, R53 ;  /* 0x00000010342e7819 */ /* 0x000fe20000001235 */
[----:B------:R-:W-:Y:S01]  /*11850*/  HADD2.F32 R36, -RZ, R36.H0_H0 ;  /* 0x20000024ff247230 */ /* 0x000fe20000004100 */
[----:B------:R-:W-:Y:S01]  /*11860*/  LEA.HI R5, R5, R4, RZ, 0x3 ;  /* 0x0000000405057211 */ /* 0x000fe200078f18ff */
[----:B------:R-:W-:Y:S01]  /*11870*/  HADD2.F32 R70, -RZ, R70.H0_H0 ;  /* 0x20000046ff467230 */ /* 0x000fe20000004100 */
[----:B------:R-:W-:Y:S01]  /*11880*/  LOP3.LUT R4, R225, 0x38, R6, 0xf8, !PT ;  /* 0x00000038e1047812 */ /* 0x000fe200078ef806 */
[----:B------:R-:W-:Y:S01]  /*11890*/  HADD2.F32 R72, -RZ, R72.H0_H0 ;  /* 0x20000048ff487230 */ /* 0x000fe20000004100 */
[----:B------:R-:W-:-:S02]  /*118a0*/  SHF.L.U32 R5, R5, 0xa, RZ ;  /* 0x0000000a05057819 */ /* 0x000fc400000006ff */
[----:B------:R-:W-:Y:S02]  /*118b0*/  LOP3.LUT R24, R4, R62, RZ, 0x3c, !PT ;  /* 0x0000003e04187212 */ /* 0x000fe400078e3cff */
[----:B------:R-:W-:Y:S02]  /*118c0*/  LOP3.LUT R25, R5, 0x7fffe000, RZ, 0xc0, !PT ;  /* 0x7fffe00005197812 */ /* 0x000fe400078ec0ff */
[----:B------:R-:W-:Y:S02]  /*118d0*/  SHF.R.U64 R44, R8, 0x10, R9 ;  /* 0x00000010082c7819 */ /* 0x000fe40000001209 */
[----:B-----5:R-:W-:Y:S02]  /*118e0*/  IADD3 R25, R24, R25, R61 ;  /* 0x0000001918197210 */ /* 0x020fe40007ffe03d */
[----:B------:R-:W-:Y:S02]  /*118f0*/  SHF.R.U32.HI R52, RZ, 0x10, R53 ;  /* 0x00000010ff347819 */ /* 0x000fe40000011635 */
[--C-:B------:R-:W-:Y:S01]  /*11900*/  SHF.R.U64 R43, R10, 0x10, R11.reuse ;  /* 0x000000100a2b7819 */ /* 0x100fe2000000120b */
[----:B------:R-:W-:Y:S01]  /*11910*/  IMAD R28, R25, 0x2, R18 ;  /* 0x00000002191c7824 */ /* 0x000fe200078e0212 */
[----:B------:R-:W-:-:S02]  /*11920*/  SHF.R.U32.HI R38, RZ, 0x10, R11 ;  /* 0x00000010ff267819 */ /* 0x000fc4000001160b */
[--C-:B------:R-:W-:Y:S02]  /*11930*/  SHF.R.U64 R45, R54, 0x10, R55.reuse ;  /* 0x00000010362d7819 */ /* 0x100fe40000001237 */
[----:B------:R-:W0:Y:S01]  /*11940*/  LDS.128 R24, [R28+0x12400] ;  /* 0x012400001c187984 */ /* 0x000e220000000c00 */
[----:B------:R-:W-:Y:S01]  /*11950*/  SHF.R.U32.HI R54, RZ, 0x10, R55 ;  /* 0x00000010ff367819 */ /* 0x000fe20000011637 */
        /* <DEDUP_REMOVED lines=19> */
[-C--:B------:R-:W-:Y:S01]  /*11a90*/  FMUL.FTZ R30, R30, R29.reuse ;  /* 0x0000001d1e1e7220 */ /* 0x080fe20000410000 */
[----:B------:R-:W-:Y:S01]  /*11aa0*/  FFMA.FTZ R34, R9, R29, -R34 ;  /* 0x0000001d09227223 */ /* 0x000fe20000010822 */
[----:B------:R-:W-:-:S02]  /*11ab0*/  HADD2.F32 R29, -RZ, R71.H0_H0 ;  /* 0x20000047ff1d7230 */ /* 0x000fc40000004100 */
[-C--:B------:R-:W-:Y:S01]  /*11ac0*/  FMUL.FTZ R25, R25, R72.reuse ;  /* 0x0000004819197220 */ /* 0x080fe20000410000 */
[----:B------:R-:W-:Y:S01]  /*11ad0*/  FFMA.FTZ R72, R5, R72, -R8 ;  /* 0x0000004805487223 */ /* 0x000fe20000010808 */
[----:B------:R-:W-:Y:S02]  /*11ae0*/  HADD2.F32 R8, -RZ, R73.H0_H0 ;  /* 0x20000049ff087230 */ /* 0x000fe40000004100 */
[----:B------:R-:W-:Y:S01]  /*11af0*/  FFMA.FTZ R36, R9, R36, R30 ;  /* 0x0000002409247223 */ /* 0x000fe2000001001e */
[----:B------:R-:W-:Y:S02]  /*11b00*/  HADD2.F32 R10, -RZ, R6.H0_H0 ;  /* 0x20000006ff0a7230 */ /* 0x000fe40000004100 */
[----:B------:R-:W-:Y:S01]  /*11b10*/  FFMA.FTZ R70, R5, R70, R25 ;  /* 0x0000004605467223 */ /* 0x000fe20000010019 */
[----:B------:R-:W-:Y:S02]  /*11b20*/  HADD2.F32 R71, -RZ, R71.H1_H1 ;  /* 0x30000047ff477230 */ /* 0x000fe40000004100 */
[----:B------:R-:W-:Y:S01]  /*11b30*/  FMUL.FTZ R5, R31, R29 ;  /* 0x0000001d1f057220 */ /* 0x000fe20000410000 */
[----:B------:R-:W-:-:S02]  /*11b40*/  HADD2.F32 R73, -RZ, R73.H1_H1 ;  /* 0x30000049ff497230 */ /* 0x000fc40000004100 */
[-C--:B------:R-:W-:Y:S01]  /*11b50*/  FMUL.FTZ R9, R31, R8.reuse ;  /* 0x000000081f097220 */ /* 0x080fe20000410000 */
[----:B------:R-:W-:Y:S02]  /*11b60*/  HADD2.F32 R30, -RZ, R38.H0_H0 ;  /* 0x20000026ff1e7230 */ /* 0x000fe40000004100 */
[----:B------:R-:W-:Y:S01]  /*11b70*/  FFMA.FTZ R31, R10, R8, -R5 ;  /* 0x000000080a1f7223 */ /* 0x000fe20000010805 */
[--C-:B------:R-:W-:Y:S02]  /*11b80*/  HADD2.F32 R11, -RZ, R7.reuse.H0_H0 ;  /* 0x20000007ff0b7230 */ /* 0x100fe40000004100 */
[C---:B------:R-:W-:Y:S01]  /*11b90*/  FMUL.FTZ R38, R32.reuse, R71 ;  /* 0x0000004720267220 */ /* 0x040fe20000410000 */
[----:B------:R-:W-:Y:S02]  /*11ba0*/  HADD2.F32 R8, -RZ, R54.H0_H0 ;  /* 0x20000036ff087230 */ /* 0x000fe40000004100 */
[----:B------:R-:W-:Y:S01]  /*11bb0*/  FMUL.FTZ R32, R32, R73 ;  /* 0x0000004920207220 */ /* 0x000fe20000410000 */
[----:B------:R-:W-:-:S02]  /*11bc0*/  HADD2.F32 R7, -RZ, R7.H1_H1 ;  /* 0x30000007ff077230 */ /* 0x000fc40000004100 */
[----:B------:R-:W-:Y:S01]  /*11bd0*/  FFMA.FTZ R38, R11, R73, -R38 ;  /* 0x000000490b267223 */ /* 0x000fe20000010826 */
[----:B------:R-:W-:Y:S01]  /*11be0*/  FMUL.FTZ R40, R27, R30 ;  /* 0x0000001e1b287220 */ /* 0x000fe20000410000 */
[----:B------:R-:W-:Y:S01]  /*11bf0*/  FFMA.FTZ R32, R11, R71, R32 ;  /* 0x000000470b207223 */ /* 0x000fe20000010020 */
        /* <DEDUP_REMOVED lines=28> */
.L_x_5052:
[----:B------:R-:W-:Y:S05]  /*11dc0*/  BSYNC B1 ;  /* 0x0000000000017941 */ /* 0x000fea0003800000 */
.L_x_5051:
[----:B------:R-:W-:Y:S05]  /*11dd0*/  @P2 BRA `(.L_x_5024) ;  /* 0x00000004007c2947 */ /* 0x000fea0003800000 */
[----:B------:R-:W2:Y:S01]  /*11de0*/  LDL R41, [R1+0x68] ;  /* 0x0000680001297983 */ /* 0x000ea20000100800 */
[----:B------:R-:W-:Y:S01]  /*11df0*/  LEA.HI R33, R33, R203, RZ, 0x1d ;  /* 0x000000cb21217211 */ /* 0x000fe200078fe8ff */
[----:B------:R-:W-:Y:S01]  /*11e00*/  HADD2.F32 R29, -RZ, R20.H1_H1 ;  /* 0x30000014ff1d7230 */ /* 0x000fe20000004100 */
[----:B0-----:R-:W-:Y:S01]  /*11e10*/  SHF.R.U32.HI R32, RZ, 0x10, R13 ;  /* 0x00000010ff207819 */ /* 0x001fe2000001160d */
[----:B------:R-:W-:Y:S01]  /*11e20*/  HADD2.F32 R31, -RZ, R0.H1_H1 ;  /* 0x30000000ff1f7230 */ /* 0x000fe20000004100 */
[----:B-1----:R-:W-:Y:S01]  /*11e30*/  SHF.R.S32.HI R6, RZ, 0x1f, R33 ;  /* 0x0000001fff067819 */ /* 0x002fe20000011421 */
[----:B------:R-:W-:Y:S01]  /*11e40*/  IMAD.SHL.U32 R4, R33, 0x8, RZ ;  /* 0x0000000821047824 */ /* 0x000fe200078e00ff */
[--C-:B------:R-:W-:Y:S01]  /*11e50*/  SHF.R.U64 R40, R56, 0x10, R57.reuse ;  /* 0x0000001038287819 */ /* 0x100fe20000001239 */
        /* <DEDUP_REMOVED lines=10> */
[----:B------:R-:W-:Y:S02]  /*11f00*/  SHF.R.U64 R37, R14, 0x10, R15 ;  /* 0x000000100e257819 */ /* 0x000fe4000000120f */
[----:B-----5:R-:W-:Y:S02]  /*11f10*/  IADD3 R9, R8, R9, R61 ;  /* 0x0000000908097210 */ /* 0x020fe40007ffe03d */
[--C-:B------:R-:W-:Y:S02]  /*11f20*/  SHF.R.U64 R39, R58, 0x10, R59.reuse ;  /* 0x000000103a277819 */ /* 0x100fe4000000123b */
[----:B------:R-:W-:Y:S01]  /*11f30*/  SHF.R.U32.HI R58, RZ, 0x10, R59 ;  /* 0x00000010ff3a7819 */ /* 0x000fe2000001163b */
        /* <DEDUP_REMOVED lines=10> */
[----:B------:R-:W-:Y:S02]  /*11fe0*/  HADD2.F32 R27, -RZ, R10.H0_H0 ;  /* 0x2000000aff1b7230 */ /* 0x000fe40000004100 */
[--C-:B------:R-:W-:Y:S02]  /*11ff0*/  HADD2.F32 R28, -RZ, R11.reuse.H0_H0 ;  /* 0x2000000bff1c7230 */ /* 0x100fe40000004100 */
[----:B------:R-:W-:Y:S01]  /*12000*/  FMUL.FTZ R34, R26, R25 ;  /* 0x000000191a227220 */ /* 0x000fe20000410000 */
[----:B------:R-:W-:Y:S02]  /*12010*/  HADD2.F32 R11, -RZ, R11.H1_H1 ;  /* 0x3000000bff0b7230 */ /* 0x000fe40000004100 */
[----:B------:R-:W-:Y:S02]  /*12020*/  HADD2.F32 R8, -RZ, R8.H1_H1 ;  /* 0x30000008ff087230 */ /* 0x000fe40000004100 */
[----:B------:R-:W-:Y:S01]  /*12030*/  HADD2.F32 R10, -RZ, R10.H1_H1 ;  /* 0x3000000aff0a7230 */ /* 0x000fe20000004100 */
[----:B--2---:R-:W0:Y:S02]  /*12040*/  LDS.128 R4, [R41] ;  /* 0x0000000029047984 */ /* 0x004e240000000c00 */
[----:B0-----:R-:W-:-:S02]  /*12050*/  HADD2.F32 R13, -RZ, R5.H1_H1 ;  /* 0x30000005ff0d7230 */ /* 0x001fc40000004100 */
[----:B------:R-:W-:Y:S02]  /*12060*/  HADD2.F32 R12, -RZ, R5.H0_H0 ;  /* 0x20000005ff0c7230 */ /* 0x000fe40000004100 */
[----:B------:R-:W-:Y:S02]  /*12070*/  HADD2.F32 R5, -RZ, R4.H0_H0 ;  /* 0x20000004ff057230 */ /* 0x000fe40000004100 */
[----:B------:R-:W-:Y:S01]  /*12080*/  FFMA.FTZ R26, R13, R25, -R0 ;  /* 0x000000190d1a7223 */ /* 0x000fe20000010800 */
[C---:B------:R-:W-:Y:S01]  /*12090*/  FMUL.FTZ R0, R9.reuse, R30 ;  /* 0x0000001e09007220 */ /* 0x040fe20000410000 */
[C---:B------:R-:W-:Y:S01]  /*120a0*/  FFMA.FTZ R33, R12.reuse, R29, -R33 ;  /* 0x0000001d0c217223 */ /* 0x040fe20000010821 */
[----:B------:R-:W-:Y:S01]  /*120b0*/  FFMA.FTZ R35, R12, R31, R35 ;  /* 0x0000001f0c237223 */ /* 0x000fe20000010023 */
[----:B------:R-:W-:Y:S02]  /*120c0*/  HADD2.F32 R12, -RZ, R3.H0_H0 ;  /* 0x20000003ff0c7230 */ /* 0x000fe40000004100 */
[----:B------:R-:W-:Y:S01]  /*120d0*/  FMUL.FTZ R9, R9, R20 ;  /* 0x0000001409097220 */ /* 0x000fe20000410000 */
[----:B------:R-:W-:Y:S01]  /*120e0*/  FFMA.FTZ R34, R13, R32, R34 ;  /* 0x000000200d227223 */ /* 0x000fe20000010022 */
[----:B------:R-:W-:Y:S01]  /*120f0*/  FFMA.FTZ R13, R5, R20, -R0 ;  /* 0x00000014050d7223 */ /* 0x000fe20000010800 */
[----:B------:R-:W-:-:S02]  /*12100*/  HADD2.F32 R14, -RZ, R6.H0_H0 ;  /* 0x20000006ff0e7230 */ /* 0x000fc40000004100 */
[----:B------:R-:W-:Y:S01]  /*12110*/  FFMA.FTZ R30, R5, R30, R9 ;  /* 0x0000001e051e7223 */ /* 0x000fe20000010009 */
[----:B------:R-:W-:Y:S02]  /*12120*/  HADD2.F32 R0, -RZ, R21.H0_H0 ;  /* 0x20000015ff007230 */ /* 0x000fe40000004100 */
[C---:B------:R-:W-:Y:S01]  /*12130*/  FMUL.FTZ R5, R27.reuse, R12 ;  /* 0x0000000c1b057220 */ /* 0x040fe20000410000 */
[----:B------:R-:W-:Y:S02]  /*12140*/  HADD2.F32 R3, -RZ, R3.H1_H1 ;  /* 0x30000003ff037230 */ /* 0x000fe40000004100 */
[----:B------:R-:W-:Y:S02]  /*12150*/  HADD2.F32 R21, -RZ, R21.H1_H1 ;  /* 0x30000015ff157230 */ /* 0x000fe40000004100 */
[-C--:B------:R-:W-:Y:S01]  /*12160*/  FMUL.FTZ R27, R27, R0.reuse ;  /* 0x000000001b1b7220 */ /* 0x080fe20000410000 */
[----:B------:R-:W-:Y:S01]  /*12170*/  FFMA.FTZ R25, R14, R0, -R5 ;  /* 0x000000000e197223 */ /* 0x000fe20000010805 */
[----:B------:R-:W-:-:S02]  /*12180*/  HADD2.F32 R20, -RZ, R36.H0_H0 ;  /* 0x20000024ff147230 */ /* 0x000fc40000004100 */
[C---:B------:R-:W-:Y:S01]  /*12190*/  FMUL.FTZ R32, R28.reuse, R3 ;  /* 0x000000031c207220 */ /* 0x040fe20000410000 */
[----:B------:R-:W-:Y:S02]  /*121a0*/  HADD2.F32 R0, -RZ, R58.H0_H0 ;  /* 0x2000003aff007230 */ /* 0x000fe40000004100 */
[----:B------:R-:W-:Y:S01]  /*121b0*/  FMUL.FTZ R28, R28, R21 ;  /* 0x000000151c1c7220 */ /* 0x000fe20000410000 */
[--C-:B------:R-:W-:Y:S02]  /*121c0*/  HADD2.F32 R15, -RZ, R7.reuse.H0_H0 ;  /* 0x20000007ff0f7230 */ /* 0x100fe40000004100 */
[----:B------:R-:W-:Y:S01]  /*121d0*/  FFMA.FTZ R27, R14, R12, R27 ;  /* 0x0000000c0e1b7223 */ /* 0x000fe2000001001b */
[----:B------:R-:W-:Y:S02]  /*121e0*/  HADD2.F32 R7, -RZ, R7.H1_H1 ;  /* 0x30000007ff077230 */ /* 0x000fe40000004100 */
[C---:B------:R-:W-:Y:S01]  /*121f0*/  FMUL.FTZ R12, R11.reuse, R20 ;  /* 0x000000140b0c7220 */ /* 0x040fe20000410000 */
[----:B------:R-:W-:Y:S01]  /*12200*/  FMUL.FTZ R14, R11, R0 ;  /* 0x000000000b0e7220 */ /* 0x000fe20000410000 */
[----:B------:R-:W-:Y:S01]  /*12210*/  FFMA.FTZ R28, R15, R3, R28 ;  /* 0x000000030f1c7223 */ /* 0x000fe2000001001c */
[----:B------:R-:W-:-:S02]  /*12220*/  HADD2.F32 R9, -RZ, R38.H0_H0 ;  /* 0x20000026ff097230 */ /* 0x000fc40000004100 */
[----:B------:R-:W-:Y:S01]  /*12230*/  FFMA.FTZ R32, R15, R21, -R32 ;  /* 0x000000150f207223 */ /* 0x000fe20000010820 */
        /* <DEDUP_REMOVED lines=25> */
.L_x_5024:
[----:B------:R-:W-:Y:S05]  /*123d0*/  BSYNC B0 ;  /* 0x0000000000007941 */ /* 0x000fea0003800000 */
.L_x_5002:
        /* <DEDUP_REMOVED lines=8> */
.L_x_5000:
[----:B0--3--:R-:W3:Y:S02]  /*12460*/  LDL R0, [R1+0x38] ;  /* 0x0000380001007983 */ /* 0x009ee40000100800 */
[----:B---3--:R-:W-:-:S13]  /*12470*/  R2UR UR4, R0 ;  /* 0x00000000000472ca */ /* 0x008fda00000e0000 */
[----:B------:R-:W-:-:S05]  /*12480*/  IMAD.U32 R0, RZ, RZ, UR4 ;  /* 0x00000004ff007e24 */ /* 0x000fca000f8e00ff */
[----:B------:R-:W-:-:S13]  /*12490*/  ISETP.NE.AND P0, PT, R0, 0x3, PT ;  /* 0x000000030000780c */ /* 0x000fda0003f05270 */
[----:B------:R-:W-:Y:S05]  /*124a0*/  @!P0 BRA `(.L_x_5053) ;  /* 0x0000000000048947 */ /* 0x000fea0003800000 */
[----:B------:R-:W-:Y:S01]  /*124b0*/  BPT.TRAP 0x1 ;  /* 0x000000040000795c */ /* 0x000fe20000300000 */
.L_x_5053:
[----:B--2-4-:R-:W-:Y:S02]  /*124c0*/  LEA R7, R194, R18, 0x3 ;  /* 0x00000012c2077211 */ /* 0x014fe400078e18ff */
[----:B------:R-:W-:-:S04]  /*124d0*/  SHF.L.U32 R0, R199, 0x1f, RZ ;  /* 0x0000001fc7007819 */ /* 0x000fc800000006ff */
[----:B------:R0:W2:Y:S01]  /*124e0*/  SYNCS.PHASECHK.TRANS64.TRYWAIT P1, [R7+URZ+0x30830], R0 ;  /* 0x03083000070075a7 */ /* 0x0000a2000802017f */
[----:B------:R-:W-:Y:S05]  /*124f0*/  @!P0 BRA `(.L_x_5054) ;  /* 0x0000000000048947 */ /* 0x000fea0003800000 */
[----:B------:R-:W-:Y:S01]  /*12500*/  BPT.TRAP 0x1 ;  /* 0x000000040000795c */ /* 0x000fe20000300000 */
.L_x_5054:
[----:B--2---:R-:W-:Y:S05]  /*12510*/  @P1 BRA `(.L_x_5055) ;  /* 0x0000000000081947 */ /* 0x004fea0003800000 */
[----:B------:R-:W2:Y:S02]  /*12520*/  SYNCS.PHASECHK.TRANS64.TRYWAIT P1, [R7+URZ+0x30830], R0 ;  /* 0x03083000070075a7 */ /* 0x000ea4000802017f */
[----:B--2---:R-:W-:Y:S05]  /*12530*/  @!P1 BRA `(.L_x_5056) ;  /* 0x0000018000ac9947 */ /* 0x004fea0003800000 */
.L_x_5055:
[----:B------:R-:W-:Y:S05]  /*12540*/  WARPSYNC.ALL ;  /* 0x0000000000007948 */ /* 0x000fea0003800000 */
[----:B0-2---:R-:W-:Y:S01]  /*12550*/  VIADD R0, R18, 0x1e400 ;  /* 0x0001e40012007836 */ /* 0x005fe20000000000 */
[----:B------:R-:W-:Y:S01]  /*12560*/  R2UR UR4, R68 ;  /* 0x00000000440472ca */ /* 0x000fe200000e0000 */
[----:B------:R-:W-:Y:S01]  /*12570*/  IMAD.MOV.U32 R5, RZ, RZ, 0x40000040 ;  /* 0x40000040ff057424 */ /* 0x000fe200078e00ff */
[----:B-----5:R-:W-:Y:S01]  /*12580*/  WARPGROUP.ARRIVE ;  /* 0x00000000000079c5 */ /* 0x020fe20000000000 */
        /* <DEDUP_REMOVED lines=11> */
[----:B------:R-:W-:Y:S01]  /*12640*/  MOV R5, 0x40000040 ;  /* 0x4000004000057802 */ /* 0x000fe20000000f00 */
        /* <DEDUP_REMOVED lines=8> */
[----:B------:R-:W-:Y:S01]  /*126d0*/  IMAD.U32 R10, RZ, RZ, UR8 ;  /* 0x00000008ff0a7e24 */ /* 0x000fe2000f8e00ff */
[----:B------:R-:W-:-:S02]  /*126e0*/  UIADD3 UR56, UR4, 0x404, URZ ;  /* 0x0000040404387890 */ /* 0x000fc4000fffe03f */
[----:B------:R-:W-:Y:S02]  /*126f0*/  UIADD3 UR52, UR4, 0x406, URZ ;  /* 0x0000040604347890 */ /* 0x000fe4000fffe03f */
[----:B------:R0:W-:Y:S01]  /*12700*/  STL.64 [R1+0x28], R10 ;  /* 0x0000280a01007387 */ /* 0x0001e20000100a00 */
[----:B------:R-:W-:Y:S02]  /*12710*/  UIADD3 UR48, UR4, 0x800, URZ ;  /* 0x0000080004307890 */ /* 0x000fe4000fffe03f */
[----:B------:R-:W-:Y:S02]  /*12720*/  UIADD3 UR44, UR4, 0x802, URZ ;  /* 0x00000802042c7890 */ /* 0x000fe4000fffe03f */
[----:B------:R-:W-:Y:S02]  /*12730*/  UIADD3 UR40, UR4, 0x804, URZ ;  /* 0x0000080404287890 */ /* 0x000fe4000fffe03f */
[----:B------:R-:W-:Y:S01]  /*12740*/  HGMMA.64x96x16.F32 R24, gdesc[UR8], RZ, !UPT, gsb0 ;  /* 0x01600000081879f0 */ /* 0x000fe2000c0008ff */
[----:B------:R-:W-:Y:S01]  /*12750*/  R2UR UR10, R8 ;  /* 0x00000000080a72ca */ /* 0x000fe200000e0000 */
[----:B------:R-:W-:Y:S01]  /*12760*/  UMOV UR8, UR5 ;  /* 0x0000000500087c82 */ /* 0x000fe20008000000 */
[----:B------:R-:W-:Y:S01]  /*12770*/  R2UR UR11, R9 ;  /* 0x00000000090b72ca */ /* 0x000fe200000e0000 */
[----:B------:R-:W-:Y:S01]  /*12780*/  UMOV UR9, 0x40000040 ;  /* 0x4000004000097882 */ /* 0x000fe20000000000 */
[----:B------:R-:W-:Y:S01]  /*12790*/  VIADD R8, R4, 0x4 ;  /* 0x0000000404087836 */ /* 0x000fe20000000000 */
[----:B------:R-:W-:Y:S01]  /*127a0*/  UIADD3 UR5, UR4, 0x4, URZ ;  /* 0x0000000404057890 */ /* 0x000fe2000fffe03f */
[----:B------:R-:W-:Y:S01]  /*127b0*/  IMAD.MOV.U32 R9, RZ, RZ, 0x40000040 ;  /* 0x40000040ff097424 */ /* 0x000fe200078e00ff */
[----:B------:R-:W-:Y:S01]  /*127c0*/  UIADD3 UR36, UR4, 0x806, URZ ;  /* 0x0000080604247890 */ /* 0x000fe2000fffe03f */
[----:B0-----:R-:W-:Y:S01]  /*127d0*/  IMAD.U32 R10, RZ, RZ, UR8 ;  /* 0x00000008ff0a7e24 */ /* 0x001fe2000f8e00ff */
[----:B------:R-:W-:Y:S01]  /*127e0*/  UMOV UR37, 0x40000040 ;  /* 0x4000004000257882 */ /* 0x000fe20000000000 */
        /* <DEDUP_REMOVED lines=37> */
[----:B------:R-:W-:Y:S02]  /*12a40*/  IMAD.MOV.U32 R9, RZ, RZ, 0x40000040 ;  /* 0x40000040ff097424 */ /* 0x000fe400078e00ff */
        /* <DEDUP_REMOVED lines=11> */
[----:B0-----:R-:W-:Y:S01]  /*12b00*/  MOV R11, UR9 ;  /* 0x00000009000b7c02 */ /* 0x001fe20008000f00 */
[----:B------:R-:W-:Y:S02]  /*12b10*/  IMAD.MOV.U32 R9, RZ, RZ, 0x40000040 ;  /* 0x40000040ff097424 */ /* 0x000fe400078e00ff */
[----:B------:R-:W-:Y:S01]  /*12b20*/  IMAD.U32 R10, RZ, RZ, UR8 ;  /* 0x00000008ff0a7e24 */ /* 0x000fe2000f8e00ff */
[----:B------:R-:W-:Y:S01]  /*12b30*/  R2UR UR58, R8 ;  /* 0x00000000083a72ca */ /* 0x000fe200000e0000 */
[----:B------:R-:W-:Y:S01]  /*12b40*/  VIADD R8, R4, 0x306 ;  /* 0x0000030604087836 */ /* 0x000fe20000000000 */
[----:B------:R-:W-:Y:S01]  /*12b50*/  R2UR UR59, R9 ;  /* 0x00000000093b72ca */ /* 0x000fe200000e0000 */
[----:B------:R-:W-:Y:S01]  /*12b60*/  IMAD.MOV.U32 R9, RZ, RZ, 0x40000040 ;  /* 0x40000040ff097424 */ /* 0x000fe200078e00ff */
[----:B------:R0:W-:Y:S02]  /*12b70*/  STL.64 [R1], R10 ;  /* 0x0000000a01007387 */ /* 0x0001e40000100a00 */
[----:B------:R-:W-:Y:S01]  /*12b80*/  R2UR UR54, R8 ;  /* 0x00000000083672ca */ /* 0x000fe200000e0000 */
[----:B------:R-:W-:Y:S01]  /*12b90*/  VIADD R8, R4, 0x600 ;  /* 0x0000060004087836 */ /* 0x000fe20000000000 */
[----:B------:R-:W-:-:S02]  /*12ba0*/  R2UR UR55, R9 ;  /* 0x00000000093772ca */ /* 0x000fc400000e0000 */
[----:B------:R-:W-:Y:S02]  /*12bb0*/  MOV R9, 0x40000040 ;  /* 0x4000004000097802 */ /* 0x000fe40000000f00 */
[----:B------:R-:W-:Y:S01]  /*12bc0*/  R2UR UR50, R8 ;  /* 0x00000000083272ca */ /* 0x000fe200000e0000 */
[----:B------:R-:W-:Y:S01]  /*12bd0*/  VIADD R8, R4, 0x602 ;  /* 0x0000060204087836 */ /* 0x000fe20000000000 */
[----:B------:R-:W-:Y:S01]  /*12be0*/  R2UR UR51, R9 ;  /* 0x00000000093372ca */ /* 0x000fe200000e0000 */
[----:B------:R-:W-:-:S03]  /*12bf0*/  IMAD.MOV.U32 R9, RZ, RZ, 0x40000040 ;  /* 0x40000040ff097424 */ /* 0x000fc600078e00ff */
[----:B------:R-:W-:Y:S01]  /*12c00*/  R2UR UR46, R8 ;  /* 0x00000000082e72ca */ /* 0x000fe200000e0000 */
[C---:B------:R-:W-:Y:S01]  /*12c10*/  VIADD R8, R4.reuse, 0x604 ;  /* 0x0000060404087836 */ /* 0x040fe20000000000 */
[----:B------:R-:W-:Y:S01]  /*12c20*/  R2UR UR47, R9 ;  /* 0x00000000092f72ca */ /* 0x000fe200000e0000 */
[----:B------:R-:W-:Y:S02]  /*12c30*/  IMAD.MOV.U32 R9, RZ, RZ, 0x40000040 ;  /* 0x40000040ff097424 */ /* 0x000fe400078e00ff */
[----:B------:R-:W-:Y:S01]  /*12c40*/  VIADD R4, R4, 0x606 ;  /* 0x0000060604047836 */ /* 0x000fe20000000000 */
        /* <DEDUP_REMOVED lines=27> */
.L_x_5057:
[----:B------:R-:W2:Y:S01]  /*12e00*/  LDL R0, [R1+0x44] ;  /* 0x0000440001007983 */ /* 0x000ea20000100800 */
[----:B------:R-:W0:Y:S03]  /*12e10*/  LDC R92, c[0x0][0x448] ;  /* 0x00011200ff5c7b82 */ /* 0x000e260000000800 */
[----:B------:R-:W2:Y:S04]  /*12e20*/  LDL R90, [R1+0x30] ;  /* 0x00003000015a7983 */ /* 0x000ea80000100800 */
[----:B------:R-:W3:Y:S01]  /*12e30*/  LDL R8, [R1+0x40] ;  /* 0x0000400001087983 */ /* 0x000ee20000100800 */
[----:B------:R-:W4:Y:S01]  /*12e40*/  LDC.64 R10, c[0x0][0x9e0] ;  /* 0x00027800ff0a7b82 */ /* 0x000f220000000a00 */
[----:B------:R-:W-:Y:S01]  /*12e50*/  IMAD.MOV.U32 R5, RZ, RZ, -0x60 ;  /* 0xffffffa0ff057424 */ /* 0x000fe200078e00ff */
[----:B------:R-:W-:Y:S01]  /*12e60*/  LOP3.LUT R22, R22, 0xffefffff, RZ, 0xc0, !PT ;  /* 0xffefffff16167812 */ /* 0x000fe200078ec0ff */
[----:B------:R-:W-:Y:S01]  /*12e70*/  ULDC UR4, c[0x0][0x9dc] ;  /* 0x0002770000047ab9 */ /* 0x000fe20000000800 */
[----:B0-----:R-:W-:-:S13]  /*12e80*/  ISETP.NE.AND P1, PT, R92, 0x1, PT ;  /* 0x000000015c00780c */ /* 0x001fda0003f25270 */
[----:B-1----:R-:W0:Y:S08]  /*12e90*/  @P1 LDC R3, c[0x0][0x44c] ;  /* 0x00011300ff031b82 */ /* 0x002e300000000800 */
[----:B------:R-:W1:Y:S01]  /*12ea0*/  @P1 LDC R6, c[0x0][0x450] ;  /* 0x00011400ff061b82 */ /* 0x000e620000000800 */
[----:B------:R-:W-:Y:S01]  /*12eb0*/  @P1 LOP3.LUT R22, R22, 0x100000, RZ, 0xfc, !PT ;  /* 0x0010000016161812 */ /* 0x000fe200078efcff */
[----:B------:R-:W-:-:S03]  /*12ec0*/  IMAD.U32 R9, RZ, RZ, UR4 ;  /* 0x00000004ff097e24 */ /* 0x000fc6000f8e00ff */
[----:B------:R-:W-:Y:S01]  /*12ed0*/  LOP3.LUT R22, R22, 0xfff7ffff, RZ, 0xc0, !PT ;  /* 0xfff7ffff16167812 */ /* 0x000fe200078ec0ff */
[----:B--2---:R-:W-:-:S04]  /*12ee0*/  IMAD.IADD R0, R0, 0x1, R90 ;  /* 0x0000000100007824 */ /* 0x004fc800078e025a */
[----:B0-----:R-:W-:-:S04]  /*12ef0*/  @P1 IMAD.HI.U32 R3, R0, R3, RZ ;  /* 0x0000000300031227 */ /* 0x001fc800078e00ff */
[----:B------:R-:W-:Y:S01]  /*12f00*/  IMAD.MOV.U32 R4, RZ, RZ, R0 ;  /* 0x000000ffff047224 */ /* 0x000fe200078e0000 */
[----:B-1----:R-:W-:Y:S01]  /*12f10*/  @P1 SHF.R.U32.HI R4, RZ, R6, R3 ;  /* 0x00000006ff041219 */ /* 0x002fe20000011603 */
[----:B------:R-:W-:-:S04]  /*12f20*/  VIADD R3, R7, 0x30840 ;  /* 0x0003084007037836 */ /* 0x000fc80000000000 */
[----:B------:R-:W0:Y:S01]  /*12f30*/  SHFL.IDX PT, R13, R4, RZ, 0x1c1f ;  /* 0x001c1fff040d7589 */ /* 0x000e2200000e0000 */
[----:B------:R-:W-:-:S04]  /*12f40*/  PRMT R3, R204, 0x654, R3 ;  /* 0x00000654cc037816 */ /* 0x000fc80000000003 */
[----:B------:R1:W-:Y:S01]  /*12f50*/  SYNCS.ARRIVE.TRANS64.RED.A1T0 RZ, [R3+URZ], RZ ;  /* 0x000000ff03ff79a7 */ /* 0x0003e2000810043f */
[C---:B------:R-:W-:Y:S01]  /*12f60*/  IMAD R0, R2.reuse, -0x60, R201 ;  /* 0xffffffa002007824 */ /* 0x040fe200078e02c9 */
[----:B----4-:R-:W-:Y:S01]  /*12f70*/  ISETP.GE.AND P1, PT, R11, 0x1, PT ;  /* 0x000000010b00780c */ /* 0x010fe20003f26270 */
[----:B-1----:R-:W-:-:S04]  /*12f80*/  IMAD R3, R2, R5, 0x61 ;  /* 0x0000006102037424 */ /* 0x002fc800078e0205 */
[----:B---3--:R-:W-:Y:S01]  /*12f90*/  IMAD R5, R8, -0x2, R3 ;  /* 0xfffffffe08057824 */ /* 0x008fe200078e0203 */
[----:B------:R-:W-:Y:S02]  /*12fa0*/  IADD3 R0, R0, 0x60, RZ ;  /* 0x0000006000007810 */ /* 0x000fe40007ffe0ff */
[----:B------:R-:W-:Y:S02]  /*12fb0*/  LOP3.LUT R6, RZ, R9, RZ, 0x33, !PT ;  /* 0x00000009ff067212 */ /* 0x000fe400078e33ff */
[----:B------:R-:W-:Y:S01]  /*12fc0*/  IADD3 R7, -R200, R5, R201 ;  /* 0x00000005c8077210 */ /* 0x000fe20007ffe1c9 */
[----:B------:R-:W-:-:S04]  /*12fd0*/  IMAD R12, R8, -0x2, R0 ;  /* 0xfffffffe080c7824 */ /* 0x000fc800078e0200 */
[C---:B------:R-:W-:Y:S02]  /*12fe0*/  IMAD.IADD R75, R7.reuse, 0x1, R10 ;  /* 0x00000001074b7824 */ /* 0x040fe400078e020a */
[----:B------:R-:W-:Y:S01]  /*12ff0*/  IMAD.IADD R14, R7, 0x1, R6 ;  /* 0x00000001070e7824 */ /* 0x000fe200078e0206 */
[----:B------:R-:W-:Y:S01]  /*13000*/  @P1 LOP3.LUT R22, R22, 0x80000, RZ, 0xfc, !PT ;  /* 0x0008000016161812 */ /* 0x000fe200078efcff */
[----:B------:R-:W-:Y:S01]  /*13010*/  VIADD R20, R3, 0xffffffff ;  /* 0xffffffff03147836 */ /* 0x000fe20000000000 */
[----:B0-----:R-:W-:Y:S01]  /*13020*/  VIADDMNMX R0, R13, R75, R12, PT ;  /* 0x0000004b0d007246 */ /* 0x001fe2000380010c */
[----:B------:R-:W-:Y:S02]  /*13030*/  VIADD R72, R5, 0xffffffff ;  /* 0xffffffff05487836 */ /* 0x000fe40000000000 */
[----:B------:R-:W-:Y:S01]  /*13040*/  IMAD.IADD R6, R14, 0x1, R13 ;  /* 0x000000010e067824 */ /* 0x000fe200078e020d */
        /* <DEDUP_REMOVED lines=12> */
.L_x_5060:
[----:B------:R-:W-:-:S13]  /*13110*/  ISETP.NE.AND P1, PT, R11, 0x1, PT ;  /* 0x000000010b00780c */ /* 0x000fda0003f25270 */
[----:B------:R-:W0:Y:S02]  /*13120*/  @P1 LDC.64 R76, c[0x0][0x9e8] ;  /* 0x00027a00ff4c1b82 */ /* 0x000e240000000a00 */
[----:B0-----:R-:W-:-:S05]  /*13130*/  @P1 IMAD.HI.U32 R8, R3, R76, RZ ;  /* 0x0000004c03081227 */ /* 0x001fca00078e00ff */
[----:B------:R-:W-:-:S07]  /*13140*/  @P1 SHF.R.U32.HI R3, RZ, R77, R8 ;  /* 0x0000004dff031219 */ /* 0x000fce0000011608 */
.L_x_5061:
[----:B------:R-:W-:Y:S05]  /*13150*/  BSYNC B0 ;  /* 0x0000000000007941 */ /* 0x000fea0003800000 */
.L_x_5059:
[----:B------:R-:W-:-:S05]  /*13160*/  IMAD R3, R3, R11, R72 ;  /* 0x0000000b03037224 */ /* 0x000fca00078e0248 */
[----:B------:R-:W-:Y:S02]  /*13170*/  VIMNMX R6, R6, R3, !PT ;  /* 0x0000000306067248 */ /* 0x000fe40007fe0100 */
[----:B------:R-:W-:-:S07]  /*13180*/  VIADDMNMX R0, R3, R11, R0, PT ;  /* 0x0000000b03007246 */ /* 0x000fce0003800100 */
.L_x_5058:
[C---:B------:R-:W-:Y:S02]  /*13190*/  ISETP.GE.AND P6, PT, R20.reuse, 0x9, PT ;  /* 0x000000091400780c */ /* 0x040fe40003fc6270 */
[----:B------:R-:W-:Y:S02]  /*131a0*/  ISETP.GE.AND P1, PT, R20, 0x2, PT ;  /* 0x000000021400780c */ /* 0x000fe40003f26270 */
        /* <DEDUP_REMOVED lines=11> */
[----:B------:R-:W-:Y:S01]  /*13260*/  ISETP.GT.AND P2, PT, R6, 0x10, !P3 ;  /* 0x000000100600780c */ /* 0x000fe20005f44270 */
[----:B------:R-:W0:Y:S01]  /*13270*/  SHFL.IDX PT, R29, R4, 0x1, 0x1c1f ;  /* 0x003c1f00041d7f89 */ /* 0x000e2200000e0000 */
        /* <DEDUP_REMOVED lines=84> */
[----:B------:R-:W-:Y:S02]  /*137c0*/  ISETP.GE.AND P2, PT, R20, 0x52, PT ;  /* 0x000000521400780c */ /* 0x000fe40003f46270 */
[----:B0-----:R-:W-:Y:S02]  /*137d0*/  IADD3 R8, R14, R29, RZ ;  /* 0x0000001d0e087210 */ /* 0x001fe40007ffe0ff */
        /* <DEDUP_REMOVED lines=14> */
[----:B------:R-:W-:Y:S02]  /*138c0*/  VIADDMNMX R6, R29, R75, R12, PT ;  /* 0x0000004b1d067246 */ /* 0x000fe4000380010c */
[----:B------:R-:W-:-:S04]  /*138d0*/  ISETP.LT.OR P5, PT, R0, 0x5a, P5 ;  /* 0x0000005a0000780c */ /* 0x000fc80002fa1670 */
        /* <DEDUP_REMOVED lines=14> */
.L_x_5064:
[----:B------:R-:W-:-:S13]  /*139c0*/  ISETP.NE.AND P5, PT, R11, 0x1, PT ;  /* 0x000000010b00780c */ /* 0x000fda0003fa5270 */
[----:B------:R-:W0:Y:S02]  /*139d0*/  @P5 LDC.64 R28, c[0x0][0x9e8] ;  /* 0x00027a00ff1c5b82 */ /* 0x000e240000000a00 */
[----:B0-----:R-:W-:-:S05]  /*139e0*/  @P5 IMAD.HI.U32 R28, R0, R28, RZ ;  /* 0x0000001c001c5227 */ /* 0x001fca00078e00ff */
[----:B------:R-:W-:-:S07]  /*139f0*/  @P5 SHF.R.U32.HI R0, RZ, R29, R28 ;  /* 0x0000001dff005219 */ /* 0x000fce000001161c */
.L_x_5065:
[----:B------:R-:W-:Y:S05]  /*13a00*/  BSYNC B0 ;  /* 0x0000000000007941 */ /* 0x000fea0003800000 */
.L_x_5063:
[----:B------:R-:W-:-:S05]  /*13a10*/  IMAD R29, R0, R11, R72 ;  /* 0x0000000b001d7224 */ /* 0x000fca00078e0248 */
[----:B------:R-:W-:Y:S02]  /*13a20*/  VIMNMX R8, R8, R29, !PT ;  /* 0x0000001d08087248 */ /* 0x000fe40007fe0100 */
[----:B------:R-:W-:-:S07]  /*13a30*/  VIADDMNMX R6, R29, R11, R6, PT ;  /* 0x0000000b1d067246 */ /* 0x000fce0003800106 */
.L_x_5062:
        /* <DEDUP_REMOVED lines=31> */
[----:B------:R-:W-:Y:S01]  /*13c30*/  FSEL R37, R38, -INF , !P1 ;  /* 0xff80000026257808 */ /* 0x000fe20004800000 */
[----:B------:R-:W-:Y:S01]  /*13c40*/  IMAD.MOV.U32 R38, RZ, RZ, R90 ;  /* 0x000000ffff267224 */ /* 0x000fe200078e005a */
        /* <DEDUP_REMOVED lines=34> */
[----:B------:R-:W-:Y:S01]  /*13e70*/  FMNMX.FTZ R12, R69, R0, !PT ;  /* 0x00000000450c7209 */ /* 0x000fe20007810000 */
[----:B------:R-:W-:Y:S01]  /*13e80*/  IMAD.U32 R0, RZ, RZ, UR4 ;  /* 0x00000004ff007e24 */ /* 0x000fe2000f8e00ff */
[----:B------:R-:W-:-:S02]  /*13e90*/  ISETP.GT.AND P1, PT, R8, 0x30, !P1 ;  /* 0x000000300800780c */ /* 0x000fc40004f24270 */
[----:B------:R-:W-:Y:S01]  /*13ea0*/  ISETP.NE.AND P5, PT, R83, RZ, PT ;  /* 0x000000ff5300720c */ /* 0x000fe20003fa5270 */
[----:B------:R-:W0:Y:S01]  /*13eb0*/  SHFL.BFLY PT, R101, R12, 0x2, 0x1f ;  /* 0x0c401f000c657f89 */ /* 0x000e2200000e0000 */
[----:B------:R-:W-:Y:S02]  /*13ec0*/  ISETP.LT.OR P1, PT, R6, 0x31, P1 ;  /* 0x000000310600780c */ /* 0x000fe40000f21670 */
[----:B------:R-:W-:Y:S02]  /*13ed0*/  ISETP.GT.AND P4, PT, R8, RZ, !P4 ;  /* 0x000000ff0800720c */ /* 0x000fe40006784270 */
[----:B------:R-:W-:Y:S02]  /*13ee0*/  FSEL R83, R50, -INF , !P1 ;  /* 0xff80000032537808 */ /* 0x000fe40004800000 */
[----:B------:R-:W-:Y:S02]  /*13ef0*/  ISETP.NE.AND P1, PT, R48, RZ, PT ;  /* 0x000000ff3000720c */ /* 0x000fe40003f25270 */
[----:B------:R-:W-:-:S02]  /*13f00*/  ISETP.LT.OR P4, PT, R6, 0x1, P4 ;  /* 0x000000010600780c */ /* 0x000fc40002781670 */
[----:B------:R-:W-:Y:S02]  /*13f10*/  ISETP.GT.AND P1, PT, R8, 0x31, !P1 ;  /* 0x000000310800780c */ /* 0x000fe40004f24270 */
[----:B------:R-:W-:Y:S02]  /*13f20*/  FSEL R26, R26, -INF , !P4 ;  /* 0xff8000001a1a7808 */ /* 0x000fe40006000000 */
[----:B------:R-:W-:Y:S02]  /*13f30*/  ISETP.LT.OR P1, PT, R6, 0x32, P1 ;  /* 0x000000320600780c */ /* 0x000fe40000f21670 */
[----:B------:R-:W-:Y:S02]  /*13f40*/  ISETP.NE.AND P6, PT, R56, RZ, PT ;  /* 0x000000ff3800720c */ /* 0x000fe40003fc5270 */
[----:B------:R-:W-:Y:S02]  /*13f50*/  FSEL R51, R51, -INF , !P1 ;  /* 0xff80000033337808 */ /* 0x000fe40004800000 */
[----:B------:R-:W-:-:S02]  /*13f60*/  ISETP.NE.AND P1, PT, R84, RZ, PT ;  /* 0x000000ff5400720c */ /* 0x000fc40003f25270 */
[C---:B------:R-:W-:Y:S02]  /*13f70*/  ISETP.GT.AND P2, PT, R8.reuse, 0x51, !P2 ;  /* 0x000000510800780c */ /* 0x040fe40005744270 */
[----:B------:R-:W-:Y:S02]  /*13f80*/  ISETP.GT.AND P1, PT, R8, 0x38, !P1 ;  /* 0x000000380800780c */ /* 0x000fe40004f24270 */
[----:B0-----:R-:W-:Y:S02]  /*13f90*/  FMNMX.FTZ R101, R12, R101, !PT ;  /* 0x000000650c657209 */ /* 0x001fe40007810000 */
[----:B------:R-:W-:Y:S02]  /*13fa0*/  FMNMX.FTZ R12, R26, R33, !PT ;  /* 0x000000211a0c7209 */ /* 0x000fe40007810000 */
[----:B------:R-:W-:Y:S01]  /*13fb0*/  ISETP.LT.OR P1, PT, R6, 0x39, P1 ;  /* 0x000000390600780c */ /* 0x000fe20000f21670 */
[----:B------:R-:W0:Y:S01]  /*13fc0*/  SHFL.BFLY PT, R4, R101, 0x1, 0x1f ;  /* 0x0c201f0065047f89 */ /* 0x000e2200000e0000 */
        /* <DEDUP_REMOVED lines=21> */
[----:B------:R-:W-:Y:S02]  /*14120*/  FMNMX.FTZ R12, R47, R12, !PT ;  /* 0x0000000c2f0c7209 */ /* 0x000fe40007810000 */
[----:B------:R-:W-:Y:S02]  /*14130*/  ISETP.GT.AND P1, PT, R8, 0x48, !P5 ;  /* 0x000000480800780c */ /* 0x000fe40006f24270 */
[----:B0-----:R-:W-:Y:S02]  /*14140*/  FMNMX.FTZ R4, R101, R4, !PT ;  /* 0x0000000465047209 */ /* 0x001fe40007810000 */
[----:B------:R-:W-:-:S02]  /*14150*/  FMNMX.FTZ R12, R83, R12, !PT ;  /* 0x0000000c530c7209 */ /* 0x000fc40007810000 */
[----:B------:R-:W-:Y:S01]  /*14160*/  ISETP.LT.OR P1, PT, R6, 0x49, P1 ;  /* 0x000000490600780c */ /* 0x000fe20000f21670 */
[----:B------:R-:W-:Y:S01]  /*14170*/  FMUL.FTZ R14, R4, R0 ;  /* 0x00000000040e7220 */ /* 0x000fe20000410000 */
[----:B------:R-:W-:Y:S02]  /*14180*/  FMNMX.FTZ R12, R51, R12, !PT ;  /* 0x0000000c330c7209 */ /* 0x000fe40007810000 */
[----:B------:R-:W-:Y:S02]  /*14190*/  FSEL R91, R62, -INF , !P1 ;  /* 0xff8000003e5b7808 */ /* 0x000fe40004800000 */
[----:B------:R-:W-:Y:S02]  /*141a0*/  FSETP.NEU.FTZ.AND P1, PT, R4, -INF , PT ;  /* 0xff8000000400780b */ /* 0x000fe40003f3d000 */
[----:B------:R-:W-:Y:S02]  /*141b0*/  ISETP.NE.AND P5, PT, R60, RZ, PT ;  /* 0x000000ff3c00720c */ /* 0x000fe40003fa5270 */
[----:B------:R-:W-:-:S02]  /*141c0*/  FMNMX.FTZ R12, R87, R12, !PT ;  /* 0x0000000c570c7209 */ /* 0x000fc40007810000 */
        /* <DEDUP_REMOVED lines=11> */
[-CC-:B------:R-:W-:Y:S01]  /*14280*/  FFMA.FTZ R93, R93, R0.reuse, -R14.reuse ;  /* 0x000000005d5d7223 */ /* 0x180fe2000001080e */
[----:B------:R-:W-:Y:S01]  /*14290*/  ISETP.GT.AND P1, PT, R8, 0x50, !P6 ;  /* 0x000000500800780c */ /* 0x000fe20007724270 */
[--C-:B------:R-:W-:Y:S01]  /*142a0*/  FFMA.FTZ R190, R99, R0, -R14.reuse ;  /* 0x0000000063be7223 */ /* 0x100fe2000001080e */
[----:B------:R-:W-:Y:S01]  /*142b0*/  FMNMX.FTZ R12, R59, R12, !PT ;  /* 0x0000000c3b0c7209 */ /* 0x000fe20007810000 */
[----:B------:R-:W-:Y:S01]  /*142c0*/  MUFU.EX2 R188, R188 ;  /* 0x000000bc00bc7308 */ /* 0x000fe20000000800 */
[----:B------:R-:W-:Y:S01]  /*142d0*/  ISETP.LT.OR P1, PT, R6, 0x51, P1 ;  /* 0x000000510600780c */ /* 0x000fe20000f21670 */
[--C-:B------:R-:W-:Y:S01]  /*142e0*/  FFMA.FTZ R95, R95, R0, -R14.reuse ;  /* 0x000000005f5f7223 */ /* 0x100fe2000001080e */
[----:B------:R-:W-:Y:S01]  /*142f0*/  FMNMX.FTZ R12, R91, R12, !PT ;  /* 0x0000000c5b0c7209 */ /* 0x000fe20007810000 */
[-CC-:B------:R-:W-:Y:S01]  /*14300*/  FFMA.FTZ R184, R97, R0.reuse, -R14.reuse ;  /* 0x0000000061b87223 */ /* 0x180fe2000001080e */
[----:B------:R-:W-:Y:S01]  /*14310*/  ISETP.NE.AND P5, PT, R20, RZ, PT ;  /* 0x000000ff1400720c */ /* 0x000fe20003fa5270 */
[-CC-:B------:R-:W-:Y:S01]  /*14320*/  FFMA.FTZ R85, R85, R0.reuse, -R14.reuse ;  /* 0x0000000055557223 */ /* 0x180fe2000001080e */
[----:B------:R-:W-:Y:S01]  /*14330*/  ISETP.GT.AND P3, PT, R8, 0x58, !P3 ;  /* 0x000000580800780c */ /* 0x000fe20005f64270 */
[----:B------:R-:W0:Y:S01]  /*14340*/  MUFU.EX2 R93, R93 ;  /* 0x0000005d005d7308 */ /* 0x000e220000000800 */
[----:B------:R-:W-:Y:S01]  /*14350*/  ISETP.LT.OR P2, PT, R6, 0x52, P2 ;  /* 0x000000520600780c */ /* 0x000fe20001741670 */
[-CC-:B------:R-:W-:Y:S01]  /*14360*/  FFMA.FTZ R77, R77, R0.reuse, -R14.reuse ;  /* 0x000000004d4d7223 */ /* 0x180fe2000001080e */
[----:B------:R-:W-:Y:S01]  /*14370*/  FSEL R73, R66, -INF , !P1 ;  /* 0xff80000042497808 */ /* 0x000fe20004800000 */
[--C-:B------:R-:W-:Y:S01]  /*14380*/  FFMA.FTZ R41, R41, R0, -R14.reuse ;  /* 0x0000000029297223 */ /* 0x100fe2000001080e */
[----:B------:R-:W-:Y:S01]  /*14390*/  FMNMX.FTZ R12, R63, R12, !PT ;  /* 0x0000000c3f0c7209 */ /* 0x000fe20007810000 */
[-CC-:B------:R-:W-:Y:S01]  /*143a0*/  FFMA.FTZ R176, R21, R0.reuse, -R14.reuse ;  /* 0x0000000015b07223 */ /* 0x180fe2000001080e */
[----:B------:R-:W-:Y:S01]  /*143b0*/  ISETP.GT.AND P4, PT, R8, 0x59, !P5 ;  /* 0x000000590800780c */ /* 0x000fe20006f84270 */
[----:B------:R-:W1:Y:S01]  /*143c0*/  MUFU.EX2 R190, R190 ;  /* 0x000000be00be7308 */ /* 0x000e620000000800 */
[C---:B------:R-:W-:Y:S01]  /*143d0*/  ISETP.LT.OR P3, PT, R6.reuse, 0x59, P3 ;  /* 0x000000590600780c */ /* 0x040fe20001f61670 */
[-CC-:B------:R-:W-:Y:S01]  /*143e0*/  FFMA.FTZ R178, R7, R0.reuse, -R14.reuse ;  /* 0x0000000007b27223 */ /* 0x180fe2000001080e */
[----:B------:R-:W-:Y:S01]  /*143f0*/  FSEL R67, R67, -INF , !P2 ;  /* 0xff80000043437808 */ /* 0x000fe20005000000 */
[--C-:B------:R-:W-:Y:S01]  /*14400*/  FFMA.FTZ R172, R15, R0, -R14.reuse ;  /* 0x000000000fac7223 */ /* 0x100fe2000001080e */
[----:B------:R-:W-:Y:S01]  /*14410*/  FMNMX.FTZ R12, R73, R12, !PT ;  /* 0x0000000c490c7209 */ /* 0x000fe20007810000 */
[-CC-:B------:R-:W-:Y:S01]  /*14420*/  FFMA.FTZ R174, R25, R0.reuse, -R14.reuse ;  /* 0x0000000019ae7223 */ /* 0x180fe2000001080e */
[----:B------:R-:W-:Y:S01]  /*14430*/  ISETP.LT.OR P4, PT, R6, 0x5a, P4 ;  /* 0x0000005a0600780c */ /* 0x000fe20002781670 */
[----:B------:R-:W2:Y:S01]  /*14440*/  MUFU.EX2 R95, R95 ;  /* 0x0000005f005f7308 */ /* 0x000ea20000000800 */
[----:B------:R-:W-:Y:S01]  /*14450*/  FSEL R81, R70, -INF , !P3 ;  /* 0xff80000046517808 */ /* 0x000fe20005800000 */
[--C-:B------:R-:W-:Y:S01]  /*14460*/  FFMA.FTZ R168, R13, R0, -R14.reuse ;  /* 0x000000000da87223 */ /* 0x100fe2000001080e */
[----:B------:R-:W-:Y:S01]  /*14470*/  FMNMX.FTZ R12, R67, R12, !PT ;  /* 0x0000000c430c7209 */ /* 0x000fe20007810000 */
[-CC-:B------:R-:W-:Y:S01]  /*14480*/  FFMA.FTZ R170, R5, R0.reuse, -R14.reuse ;  /* 0x0000000005aa7223 */ /* 0x180fe2000001080e */
[----:B------:R-:W-:Y:S01]  /*14490*/  FSEL R71, R71, -INF , !P4 ;  /* 0xff80000047477808 */ /* 0x000fe20006000000 */
[--C-:B------:R-:W-:Y:S01]  /*144a0*/  FFMA.FTZ R45, R45, R0, -R14.reuse ;  /* 0x000000002d2d7223 */ /* 0x100fe2000001080e */
[----:B------:R-:W-:Y:S01]  /*144b0*/  FMNMX.FTZ R12, R81, R12, !PT ;  /* 0x0000000c510c7209 */ /* 0x000fe20007810000 */
[----:B------:R-:W3:Y:S01]  /*144c0*/  MUFU.EX2 R184, R184 ;  /* 0x000000b800b87308 */ /* 0x000ee20000000800 */
[-CC-:B------:R-:W-:Y:S01]  /*144d0*/  FFMA.FTZ R21, R49, R0.reuse, -R14.reuse ;  /* 0x0000000031157223 */ /* 0x180fe2000001080e */
[--C-:B------:R-:W-:Y:S01]  /*144e0*/  FFMA.FTZ R7, R53, R0, -R14.reuse ;  /* 0x0000000035077223 */ /* 0x100fe2000001080e */
[----:B------:R-:W-:Y:S01]  /*144f0*/  FMNMX.FTZ R12, R71, R12, !PT ;  /* 0x0000000c470c7209 */ /* 0x000fe20007810000 */
[-CC-:B------:R-:W-:Y:S01]  /*14500*/  FFMA.FTZ R15, R57, R0.reuse, -R14.reuse ;  /* 0x00000000390f7223 */ /* 0x180fe2000001080e */
[-CC-:B------:R-:W-:Y:S01]  /*14510*/  FFMA.FTZ R25, R61, R0.reuse, -R14.reuse ;  /* 0x000000003d197223 */ /* 0x180fe2000001080e */
[-CC-:B------:R-:W-:Y:S01]  /*14520*/  FFMA.FTZ R13, R65, R0.reuse, -R14.reuse ;  /* 0x00000000410d7223 */ /* 0x180fe2000001080e */
[----:B------:R-:W-:Y:S01]  /*14530*/  FFMA.FTZ R5, R69, R0, -R14 ;  /* 0x0000000045057223 */ /* 0x000fe2000001080e */
[----:B------:R-:W4:Y:S01]  /*14540*/  SHFL.BFLY PT, R3, R12, 0x2, 0x1f ;  /* 0x0c401f000c037f89 */ /* 0x000f2200000e0000 */
[----:B------:R-:W5:Y:S01]  /*14550*/  MUFU.EX2 R85, R85 ;  /* 0x0000005500557308 */ /* 0x000f620000000800 */
[----:B------:R-:W-:-:S07]  /*14560*/  ISETP.NE.AND P5, PT, R92, 0x1, PT ;  /* 0x000000015c00780c */ /* 0x000fce0003fa5270 */
[----:B------:R-:W5:Y:S06]  /*14570*/  MUFU.EX2 R186, R186 ;  /* 0x000000ba00ba7308 */ /* 0x000f6c0000000800 */
[----:B------:R-:W5:Y:S02]  /*14580*/  @P5 LDC R40, c[0x0][0x450] ;  /* 0x00011400ff285b82 */ /* 0x000f640000000800 */
[----:B------:R-:W5:Y:S01]  /*14590*/  MUFU.EX2 R77, R77 ;  /* 0x0000004d004d7308 */ /* 0x000f620000000800 */
[----:B----4-:R-:W-:-:S07]  /*145a0*/  FMNMX.FTZ R6, R12, R3, !PT ;  /* 0x000000030c067209 */ /* 0x010fce0007810000 */
[----:B------:R-:W-:Y:S01]  /*145b0*/  MUFU.EX2 R180, R180 ;  /* 0x000000b400b47308 */ /* 0x000fe20000000800 */
[----:B------:R-:W4:Y:S07]  /*145c0*/  SHFL.BFLY PT, R3, R6, 0x1, 0x1f ;  /* 0x0c201f0006037f89 */ /* 0x000f2e00000e0000 */
[----:B------:R-:W-:Y:S08]  /*145d0*/  MUFU.EX2 R41, R41 ;  /* 0x0000002900297308 */ /* 0x000ff00000000800 */
[----:B------:R-:W-:Y:S08]  /*145e0*/  MUFU.EX2 R182, R182 ;  /* 0x000000b600b67308 */ /* 0x000ff00000000800 */
[----:B------:R-:W-:Y:S01]  /*145f0*/  MUFU.EX2 R45, R45 ;  /* 0x0000002d002d7308 */ /* 0x000fe20000000800 */
[----:B----4-:R-:W-:-:S04]  /*14600*/  FMNMX.FTZ R3, R6, R3, !PT ;  /* 0x0000000306037209 */ /* 0x010fc80007810000 */
[C---:B------:R-:W-:Y:S01]  /*14610*/  FSETP.NEU.FTZ.AND P1, PT, R3.reuse, -INF , PT ;  /* 0xff8000000300780b */ /* 0x040fe20003f3d000 */
[----:B------:R-:W-:Y:S02]  /*14620*/  FMUL.FTZ R6, R3, R0 ;  /* 0x0000000003067220 */ /* 0x000fe40000410000 */
[----:B------:R-:W-:Y:S03]  /*14630*/  MUFU.EX2 R176, R176 ;  /* 0x000000b000b07308 */ /* 0x000fe60000000800 */
[----:B------:R-:W-:-:S05]  /*14640*/  FSEL R8, R6, RZ, P1 ;  /* 0x000000ff06087208 */ /* 0x000fca0000800000 */
[----:B------:R-:W-:Y:S01]  /*14650*/  MUFU.EX2 R21, R21 ;  /* 0x0000001500157308 */ /* 0x000fe20000000800 */
[-CC-:B------:R-:W-:Y:S01]  /*14660*/  FFMA.FTZ R189, R26, R0.reuse, -R8.reuse ;  /* 0x000000001abd7223 */ /* 0x180fe20000010808 */
[-CC-:B------:R-:W-:Y:S01]  /*14670*/  FFMA.FTZ R6, R33, R0.reuse, -R8.reuse ;  /* 0x0000000021067223 */ /* 0x180fe20000010808 */
[-CC-:B------:R-:W-:Y:S01]  /*14680*/  FFMA.FTZ R191, R27, R0.reuse, -R8.reuse ;  /* 0x000000001bbf7223 */ /* 0x180fe20000010808 */
[-CC-:B------:R-:W-:Y:S01]  /*14690*/  FFMA.FTZ R12, R31, R0.reuse, -R8.reuse ;  /* 0x000000001f0c7223 */ /* 0x180fe20000010808 */
[----:B0-----:R-:W-:Y:S01]  /*146a0*/  FADD.FTZ R27, R188, R93 ;  /* 0x0000005dbc1b7221 */ /* 0x001fe20000010000 */
[-CC-:B------:R-:W-:Y:S01]  /*146b0*/  FFMA.FTZ R185, R29, R0.reuse, -R8.reuse ;  /* 0x000000001db97223 */ /* 0x180fe20000010808 */
[-CC-:B------:R-:W-:Y:S01]  /*146c0*/  FFMA.FTZ R35, R35, R0.reuse, -R8.reuse ;  /* 0x0000000023237223 */ /* 0x180fe20000010808 */
[----:B------:R-:W-:Y:S01]  /*146d0*/  MUFU.EX2 R189, R189 ;  /* 0x000000bd00bd7308 */ /* 0x000fe20000000800 */
[----:B-1----:R-:W-:Y:S01]  /*146e0*/  FADD.FTZ R30, R190, R27 ;  /* 0x0000001bbe1e7221 */ /* 0x002fe20000010000 */
[-CC-:B------:R-:W-:Y:S01]  /*146f0*/  FFMA.FTZ R37, R37, R0.reuse, -R8.reuse ;  /* 0x0000000025257223 */ /* 0x180fe20000010808 */
[-CC-:B------:R-:W-:Y:S01]  /*14700*/  FFMA.FTZ R39, R39, R0.reuse, -R8.reuse ;  /* 0x0000000027277223 */ /* 0x180fe20000010808 */
[-C--:B------:R-:W-:Y:S01]  /*14710*/  FFMA.FTZ R75, R75, R0.reuse, -R8 ;  /* 0x000000004b4b7223 */ /* 0x080fe20000010808 */
[----:B--2---:R-:W-:Y:S01]  /*14720*/  FADD.FTZ R27, R95, R30 ;  /* 0x0000001e5f1b7221 */ /* 0x004fe20000010000 */
[-CC-:B------:R-:W-:Y:S01]  /*14730*/  FFMA.FTZ R43, R43, R0.reuse, -R8.reuse ;  /* 0x000000002b2b7223 */ /* 0x180fe20000010808 */
[-CC-:B------:R-:W-:Y:S01]  /*14740*/  FFMA.FTZ R79, R79, R0.reuse, -R8.reuse ;  /* 0x000000004f4f7223 */ /* 0x180fe20000010808 */
[----:B------:R-:W0:Y:S01]  /*14750*/  MUFU.EX2 R6, R6 ;  /* 0x0000000600067308 */ /* 0x000e220000000800 */
[----:B---3--:R-:W-:Y:S01]  /*14760*/  FADD.FTZ R32, R184, R27 ;  /* 0x0000001bb8207221 */ /* 0x008fe20000010000 */
[-CC-:B------:R-:W-:Y:S01]  /*14770*/  FFMA.FTZ R47, R47, R0.reuse, -R8.reuse ;  /* 0x000000002f2f7223 */ /* 0x180fe20000010808 */
[----:B------:R-:W1:Y:S01]  /*14780*/  @P5 LDC R31, c[0x0][0x44c] ;  /* 0x00011300ff1f5b82 */ /* 0x000e620000000800 */
[-C--:B------:R-:W-:Y:S01]  /*14790*/  FFMA.FTZ R83, R83, R0.reuse, -R8 ;  /* 0x0000000053537223 */ /* 0x080fe20000010808 */
[----:B-----5:R-:W-:Y:S01]  /*147a0*/  FADD.FTZ R29, R85, R32 ;  /* 0x00000020551d7221 */ /* 0x020fe20000010000 */
[-CC-:B------:R-:W-:Y:S01]  /*147b0*/  FFMA.FTZ R51, R51, R0.reuse, -R8.reuse ;  /* 0x0000000033337223 */ /* 0x180fe20000010808 */
[-CC-:B------:R-:W-:Y:S01]  /*147c0*/  FFMA.FTZ R87, R87, R0.reuse, -R8.reuse ;  /* 0x0000000057577223 */ /* 0x180fe20000010808 */
[----:B------:R-:W2:Y:S01]  /*147d0*/  MUFU.EX2 R191, R191 ;  /* 0x000000bf00bf7308 */ /* 0x000ea20000000800 */
[----:B------:R-:W-:Y:S01]  /*147e0*/  FADD.FTZ R34, R186, R29 ;  /* 0x0000001dba227221 */ /* 0x000fe20000010000 */
[-CC-:B------:R-:W-:Y:S01]  /*147f0*/  FFMA.FTZ R55, R55, R0.reuse, -R8.reuse ;  /* 0x0000000037377223 */ /* 0x180fe20000010808 */
[-CC-:B------:R-:W-:Y:S01]  /*14800*/  FFMA.FTZ R89, R89, R0.reuse, -R8.reuse ;  /* 0x0000000059597223 */ /* 0x180fe20000010808 */
[-C--:B------:R-:W-:Y:S01]  /*14810*/  FFMA.FTZ R59, R59, R0.reuse, -R8 ;  /* 0x000000003b3b7223 */ /* 0x080fe20000010808 */
[----:B------:R-:W-:Y:S01]  /*14820*/  FADD.FTZ R29, R77, R34 ;  /* 0x000000224d1d7221 */ /* 0x000fe20000010000 */
[-CC-:B------:R-:W-:Y:S01]  /*14830*/  FFMA.FTZ R91, R91, R0.reuse, -R8.reuse ;  /* 0x000000005b5b7223 */ /* 0x180fe20000010808 */
[-C--:B------:R-:W-:Y:S01]  /*14840*/  FFMA.FTZ R63, R63, R0.reuse, -R8 ;  /* 0x000000003f3f7223 */ /* 0x080fe20000010808 */
[----:B------:R-:W3:Y:S01]  /*14850*/  MUFU.EX2 R12, R12 ;  /* 0x0000000c000c7308 */ /* 0x000ee20000000800 */
[----:B0-----:R-:W-:Y:S01]  /*14860*/  FADD.FTZ R30, R189, R6 ;  /* 0x00000006bd1e7221 */ /* 0x001fe20000010000 */
[----:B------:R-:W-:Y:S01]  /*14870*/  FADD.FTZ R34, R180, R29 ;  /* 0x0000001db4227221 */ /* 0x000fe20000010000 */
[-CC-:B------:R-:W-:Y:S01]  /*14880*/  FFMA.FTZ R73, R73, R0.reuse, -R8.reuse ;  /* 0x0000000049497223 */ /* 0x180fe20000010808 */
[-CC-:B------:R-:W-:Y:S01]  /*14890*/  FFMA.FTZ R67, R67, R0.reuse, -R8.reuse ;  /* 0x0000000043437223 */ /* 0x180fe20000010808 */
[-C--:B------:R-:W-:Y:S01]  /*148a0*/  FFMA.FTZ R81, R81, R0.reuse, -R8 ;  /* 0x0000000051517223 */ /* 0x080fe20000010808 */
[----:B------:R-:W-:Y:S01]  /*148b0*/  FADD.FTZ R29, R41, R34 ;  /* 0x00000022291d7221 */ /* 0x000fe20000010000 */
[----:B------:R-:W-:Y:S01]  /*148c0*/  FFMA.FTZ R71, R71, R0, -R8 ;  /* 0x0000000047477223 */ /* 0x000fe20000010808 */
[----:B------:R-:W0:Y:S01]  /*148d0*/  MUFU.EX2 R185, R185 ;  /* 0x000000b900b97308 */ /* 0x000e220000000800 */
[----:B--2---:R-:W-:Y:S01]  /*148e0*/  FADD.FTZ R27, R191, R30 ;  /* 0x0000001ebf1b7221 */ /* 0x004fe20000010000 */
[----:B------:R-:W-:Y:S01]  /*148f0*/  FADD.FTZ R36, R182, R29 ;  /* 0x0000001db6247221 */ /* 0x000fe20000010000 */
[----:B-1----:R-:W-:Y:S01]  /*14900*/  @P5 IMAD.HI.U32 R31, R90, R31, RZ ;  /* 0x0000001f5a1f5227 */ /* 0x002fe200078e00ff */
[----:B------:R-:W-:-:S03]  /*14910*/  F2FP.F16.F32.PACK_AB R189, R6, R189 ;  /* 0x000000bd06bd723e */ /* 0x000fc600000000ff */
[----:B------:R-:W-:Y:S01]  /*14920*/  FADD.FTZ R29, R45, R36 ;  /* 0x000000242d1d7221 */ /* 0x000fe20000010000 */
[----:B------:R-:W-:Y:S01]  /*14930*/  F2FP.F16.F32.PACK_AB R188, R93, R188 ;  /* 0x000000bc5dbc723e */ /* 0x000fe200000000ff */
[----:B------:R-:W1:Y:S01]  /*14940*/  MUFU.EX2 R14, R35 ;  /* 0x00000023000e7308 */ /* 0x000e620000000800 */
[----:B---3--:R-:W-:Y:S01]  /*14950*/  FADD.FTZ R32, R12, R27 ;  /* 0x0000001b0c207221 */ /* 0x008fe20000010000 */
[----:B------:R-:W-:Y:S01]  /*14960*/  FADD.FTZ R36, R176, R29 ;  /* 0x0000001db0247221 */ /* 0x000fe20000010000 */
[----:B------:R-:W-:Y:S02]  /*14970*/  @P5 SHF.R.U32.HI R38, RZ, R40, R31 ;  /* 0x00000028ff265219 */ /* 0x000fe4000001161f */
[C---:B------:R-:W-:Y:S01]  /*14980*/  F2FP.F16.F32.PACK_AB R176, R21.reuse, R176 ;  /* 0x000000b015b0723e */ /* 0x040fe200000000ff */
[----:B------:R-:W-:Y:S01]  /*14990*/  FADD.FTZ R29, R21, R36 ;  /* 0x00000024151d7221 */ /* 0x000fe20000010000 */
[----:B------:R-:W-:Y:S01]  /*149a0*/  ISETP.GE.AND P5, PT, R11, 0x1, PT ;  /* 0x000000010b00780c */ /* 0x000fe20003fa6270 */
[----:B------:R-:W2:Y:S01]  /*149b0*/  MUFU.EX2 R37, R37 ;  /* 0x0000002500257308 */ /* 0x000ea20000000800 */
[----:B0-----:R-:W-:Y:S01]  /*149c0*/  FADD.FTZ R27, R185, R32 ;  /* 0x00000020b91b7221 */ /* 0x001fe20000010000 */
[----:B------:R-:W-:Y:S01]  /*149d0*/  IMAD.IADD R139, R139, 0x1, R38 ;  /* 0x000000018b8b7824 */ /* 0x000fe200078e0226 */
[----:B------:R-:W-:-:S02]  /*149e0*/  F2FP.F16.F32.PACK_AB R190, R95, R190 ;  /* 0x000000be5fbe723e */ /* 0x000fc400000000ff */
[----:B------:R-:W-:Y:S01]  /*149f0*/  F2FP.F16.F32.PACK_AB R184, R85, R184 ;  /* 0x000000b855b8723e */ /* 0x000fe200000000ff */
[----:B------:R-:W-:Y:S01]  /*14a00*/  IMAD.IADD R10, R139, 0x1, R10 ;  /* 0x000000018b0a7824 */ /* 0x000fe200078e020a */
[----:B------:R-:W-:Y:S01]  /*14a10*/  F2FP.F16.F32.PACK_AB R186, R77, R186 ;  /* 0x000000ba4dba723e */ /* 0x000fe200000000ff */
[----:B------:R-:W0:Y:S01]  /*14a20*/  MUFU.EX2 R20, R39 ;  /* 0x0000002700147308 */ /* 0x000e220000000800 */
[----:B-1----:R-:W-:Y:S01]  /*14a30*/  FADD.FTZ R32, R14, R27 ;  /* 0x0000001b0e207221 */ /* 0x002fe20000010000 */
[----:B------:R-:W-:Y:S02]  /*14a40*/  F2FP.F16.F32.PACK_AB R180, R41, R180 ;  /* 0x000000b429b4723e */ /* 0x000fe400000000ff */
[----:B------:R-:W-:Y:S02]  /*14a50*/  F2FP.F16.F32.PACK_AB R182, R45, R182 ;  /* 0x000000b62db6723e */ /* 0x000fe400000000ff */
[----:B------:R-:W-:Y:S02]  /*14a60*/  F2FP.F16.F32.PACK_AB R191, R12, R191 ;  /* 0x000000bf0cbf723e */ /* 0x000fe400000000ff */
[----:B------:R-:W1:Y:S01]  /*14a70*/  MUFU.EX2 R75, R75 ;  /* 0x0000004b004b7308 */ /* 0x000e620000000800 */
[----:B--2---:R-:W-:Y:S01]  /*14a80*/  FADD.FTZ R27, R37, R32 ;  /* 0x00000020251b7221 */ /* 0x004fe20000010000 */
[----:B------:R-:W-:-:S06]  /*14a90*/  F2FP.F16.F32.PACK_AB R185, R14, R185 ;  /* 0x000000b90eb9723e */ /* 0x000fcc00000000ff */
        /* <DEDUP_REMOVED lines=61> */
[C---:B0-----:R-:W-:Y:S01]  /*14e70*/  FADD.FTZ R6, R36.reuse, R5 ;  /* 0x0000000524067221 */ /* 0x041fe20000010000 */
[----:B------:R-:W-:Y:S01]  /*14e80*/  F2FP.F16.F32.PACK_AB R169, R36, R73 ;  /* 0x0000004924a9723e */ /* 0x000fe200000000ff */
[----:B------:R-:W-:Y:S02]  /*14e90*/  VIADD R5, R2, 0xfffffffe ;  /* 0xfffffffe02057836 */ /* 0x000fe40000000000 */
[----:B-1----:R-:W-:-:S04]  /*14ea0*/  FADD.FTZ R7, R81, R6 ;  /* 0x0000000651077221 */ /* 0x002fc80000010000 */
[C---:B--2---:R-:W-:Y:S01]  /*14eb0*/  FADD.FTZ R7, R38.reuse, R7 ;  /* 0x0000000726077221 */ /* 0x044fe20000010000 */
        /* <DEDUP_REMOVED lines=13> */
.L_x_5068:
[----:B------:R-:W-:-:S13]  /*14f90*/  ISETP.NE.AND P1, PT, R11, 0x1, PT ;  /* 0x000000010b00780c */ /* 0x000fda0003f25270 */
[----:B------:R-:W0:Y:S02]  /*14fa0*/  @P1 LDC.64 R12, c[0x0][0x9e8] ;  /* 0x00027a00ff0c1b82 */ /* 0x000e240000000a00 */
[----:B0-----:R-:W-:-:S05]  /*14fb0*/  @P1 IMAD.HI.U32 R6, R2, R12, RZ ;  /* 0x0000000c02061227 */ /* 0x001fca00078e00ff */
[----:B------:R-:W-:-:S07]  /*14fc0*/  @P1 SHF.R.U32.HI R2, RZ, R13, R6 ;  /* 0x0000000dff021219 */ /* 0x000fce0000011606 */
.L_x_5069:
[----:B------:R-:W-:Y:S05]  /*14fd0*/  BSYNC B0 ;  /* 0x0000000000007941 */ /* 0x000fea0003800000 */
.L_x_5067:
[----:B------:R-:W-:-:S05]  /*14fe0*/  IMAD R11, R2, R11, R11 ;  /* 0x0000000b020b7224 */ /* 0x000fca00078e020b */
[----:B------:R-:W-:-:S07]  /*14ff0*/  VIMNMX R10, R10, R11, PT ;  /* 0x0000000b0a0a7248 */ /* 0x000fce0003fe0100 */
.L_x_5066:
[----:B------:R-:W2:Y:S01]  /*15000*/  LDL R12, [R1+0x3c] ;  /* 0x00003c00010c7983 */ /* 0x000ea20000100800 */
[----:B------:R-:W-:Y:S01]  /*15010*/  IMAD.HI R10, R10, 0x2aaaaaab, RZ ;  /* 0x2aaaaaab0a0a7827 */ /* 0x000fe200078e02ff */
[----:B------:R-:W-:Y:S01]  /*15020*/  ULDC UR39, c[0x0][0x9e4] ;  /* 0x0002790000277ab9 */ /* 0x000fe20000000800 */
[----:B------:R-:W-:Y:S01]  /*15030*/  ULDC UR38, c[0x0][0x9e4] ;  /* 0x0002790000267ab9 */ /* 0x000fe20000000800 */
[----:B------:R-:W-:Y:S01]  /*15040*/  ULDC UR50, c[0x0][0x9dc] ;  /* 0x0002770000327ab9 */ /* 0x000fe20000000800 */
[----:B------:R-:W-:Y:S01]  /*15050*/  ULDC UR42, c[0x0][0x9dc] ;  /* 0x00027700002a7ab9 */ /* 0x000fe20000000800 */
[----:B------:R-:W-:Y:S01]  /*15060*/  SHF.R.U32.HI R11, RZ, 0x1f, R10 ;  /* 0x0000001fff0b7819 */ /* 0x000fe2000001160a */
[----:B------:R-:W-:Y:S01]  /*15070*/  ULDC UR43, c[0x0][0x988] ;  /* 0x00026200002b7ab9 */ /* 0x000fe20000000800 */
[----:B------:R-:W-:Y:S01]  /*15080*/  ULDC UR47, c[0x0][0x988] ;  /* 0x00026200002f7ab9 */ /* 0x000fe20000000800 */
[----:B------:R-:W-:Y:S01]  /*15090*/  ULDC UR46, c[0x0][0x988] ;  /* 0x00026200002e7ab9 */ /* 0x000fe20000000800 */
[----:B------:R-:W-:Y:S01]  /*150a0*/  LEA.HI.SX32 R11, R10, R11, 0x1c ;  /* 0x0000000b0a0b7211 */ /* 0x000fe200078fe2ff */
[----:B------:R-:W-:Y:S01]  /*150b0*/  ULDC UR54, c[0x0][0x9e0] ;  /* 0x0002780000367ab9 */ /* 0x000fe20000000800 */
[----:B------:R-:W-:Y:S01]  /*150c0*/  ULDC UR51, c[0x0][0x9e0] ;  /* 0x0002780000337ab9 */ /* 0x000fe20000000800 */
[----:B------:R-:W-:Y:S01]  /*150d0*/  BSSY B1, `(.L_x_5070) ;  /* 0x000039b000017945 */ /* 0x000fe20003800000 */
[----:B------:R-:W-:Y:S01]  /*150e0*/  IMAD.MOV.U32 R2, RZ, RZ, 0x3f800000 ;  /* 0x3f800000ff027424 */ /* 0x000fe200078e00ff */
[----:B------:R-:W-:Y:S01]  /*150f0*/  CS2R R118, SRZ ;  /* 0x0000000000767805 */ /* 0x000fe2000001ff00 */
[----:B------:R-:W-:Y:S01]  /*15100*/  IMAD.MOV.U32 R6, RZ, RZ, 0x3f800000 ;  /* 0x3f800000ff067424 */ /* 0x000fe200078e00ff */
        /* <DEDUP_REMOVED lines=47> */
[----:B--2---:R-:W-:-:S04]  /*15400*/  VIMNMX R226, R12, R11, !PT ;  /* 0x0000000b0ce27248 */ /* 0x004fc80007fe0100 */
[----:B------:R-:W-:-:S13]  /*15410*/  ISETP.GE.AND P1, PT, R5, R226, PT ;  /* 0x000000e20500720c */ /* 0x000fda0003f26270 */
[----:B------:R-:W-:Y:S05]  /*15420*/  @!P1 BRA `(.L_x_5071) ;  /* 0x0000003400949947 */ /* 0x000fea0003800000 */
[----:B------:R-:W-:Y:S01]  /*15430*/  BSSY B0, `(.L_x_5072) ;  /* 0x0000360000007945 */ /* 0x000fe20003800000 */
[----:B------:R-:W-:Y:S02]  /*15440*/  IMAD.MOV.U32 R2, RZ, RZ, 0x3f800000 ;  /* 0x3f800000ff027424 */ /* 0x000fe400078e00ff */
[----:B------:R-:W-:-:S07]  /*15450*/  IMAD.MOV.U32 R119, RZ, RZ, RZ ;  /* 0x000000ffff777224 */ /* 0x000fce00078e00ff */
.L_x_5093:
[----:B------:R-:W-:-:S04]  /*15460*/  IADD3 R10, R194, 0x1, RZ ;  /* 0x00000001c20a7810 */ /* 0x000fc80007ffe0ff */
[----:B------:R-:W-:-:S04]  /*15470*/  ISETP.NE.AND P1, PT, R10, 0x2, PT ;  /* 0x000000020a00780c */ /* 0x000fc80003f25270 */
[----:B------:R-:W-:Y:S02]  /*15480*/  SEL R0, RZ, 0x1, P1 ;  /* 0x00000001ff007807 */ /* 0x000fe40000800000 */
[----:B------:R-:W-:Y:S02]  /*15490*/  SEL R10, R10, RZ, P1 ;  /* 0x000000ff0a0a7207 */ /* 0x000fe40000800000 */
[----:B------:R-:W-:Y:S01]  /*154a0*/  LOP3.LUT R11, R199, R0, RZ, 0x3c, !PT ;  /* 0x00000000c70b7212 */ /* 0x000fe200078e3cff */
[----:B------:R-:W-:Y:S06]  /*154b0*/  @!P0 BRA `(.L_x_5073) ;  /* 0x0000000000048947 */ /* 0x000fec0003800000 */
[----:B------:R-:W-:Y:S01]  /*154c0*/  BPT.TRAP 0x1 ;  /* 0x000000040000795c */ /* 0x000fe20000300000 */
.L_x_5073:
[----:B------:R-:W-:Y:S01]  /*154d0*/  IMAD R0, R10, 0x8, R18 ;  /* 0x000000080a007824 */ /* 0x000fe200078e0212 */
[----:B------:R-:W-:-:S04]  /*154e0*/  SHF.L.U32 R9, R11, 0x1f, RZ ;  /* 0x0000001f0b097819 */ /* 0x000fc800000006ff */
[----:B------:R0:W1:Y:S01]  /*154f0*/  SYNCS.PHASECHK.TRANS64.TRYWAIT P1, [R0+URZ+0x30830], R9 ;  /* 0x03083009000075a7 */ /* 0x000062000802017f */
[----:B------:R-:W-:Y:S05]  /*15500*/  @!P0 BRA `(.L_x_5074) ;  /* 0x0000000000048947 */ /* 0x000fea0003800000 */
[----:B------:R-:W-:Y:S01]  /*15510*/  BPT.TRAP 0x1 ;  /* 0x000000040000795c */ /* 0x000fe20000300000 */
.L_x_5074:
[----:B------:R-:W-:Y:S01]  /*15520*/  IMAD R126, R10, 0x900, R217 ;  /* 0x000009000a7e7824 */ /* 0x000fe200078e02d9 */
[----:B------:R-:W-:Y:S03]  /*15530*/  BSSY B2, `(.L_x_5075) ;  /* 0x0000006000027945 */ /* 0x000fe60003800000 */
[C---:B------:R-:W-:Y:S02]  /*15540*/  VIADD R122, R126.reuse, 0x2 ;  /* 0x000000027e7a7836 */ /* 0x040fe40000000000 */
[----:B------:R-:W-:Y:S01]  /*15550*/  VIADD R124, R126, 0x4 ;  /* 0x000000047e7c7836 */ /* 0x000fe20000000000 */
[----:B-1----:R-:W-:Y:S06]  /*15560*/  @P1 BRA `(.L_x_5076) ;  /* 0x0000000000081947 */ /* 0x002fec0003800000 */
[----:B------:R-:W1:Y:S02]  /*15570*/  SYNCS.PHASECHK.TRANS64.TRYWAIT P1, [R0+URZ+0x30830], R9 ;  /* 0x03083009000075a7 */ /* 0x000e64000802017f */
[----:B-1----:R-:W-:Y:S05]  /*15580*/  @!P1 BRA `(.L_x_5077) ;  /* 0x0000015000ac9947 */ /* 0x002fea0003800000 */
.L_x_5076:
[----:B------:R-:W-:Y:S05]  /*15590*/  BSYNC B2 ;  /* 0x0000000000027941 */ /* 0x000fea0003800000 */
.L_x_5075:
[----:B------:R-:W2:Y:S01]  /*155a0*/  LDL.64 R128, [R1+0x28] ;  /* 0x0000280001807983 */ /* 0x000ea20000100a00 */
[----:B------:R-:W-:Y:S01]  /*155b0*/  IMAD.MOV.U32 R120, RZ, RZ, R126 ;  /* 0x000000ffff787224 */ /* 0x000fe200078e007e */
[----:B------:R-:W-:Y:S01]  /*155c0*/  MOV R213, UR50 ;  /* 0x0000003200d57c02 */ /* 0x000fe20008000f00 */
[----:B------:R-:W-:Y:S01]  /*155d0*/  IMAD.MOV.U32 R121, RZ, RZ, 0x40000040 ;  /* 0x40000040ff797424 */ /* 0x000fe200078e00ff */
[----:B------:R-:W-:Y:S01]  /*155e0*/  MOV R12, UR38 ;  /* 0x00000026000c7c02 */ /* 0x000fe20008000f00 */
[----:B------:R-:W-:Y:S01]  /*155f0*/  IMAD.MOV.U32 R123, RZ, RZ, 0x40000040 ;  /* 0x40000040ff7b7424 */ /* 0x000fe200078e00ff */
[----:B------:R-:W-:Y:S01]  /*15600*/  R2UR UR50, R120 ;  /* 0x00000000783272ca */ /* 0x000fe200000e0000 */
[----:B------:R-:W-:Y:S01]  /*15610*/  IMAD.MOV.U32 R125, RZ, RZ, 0x40000040 ;  /* 0x40000040ff7d7424 */ /* 0x000fe200078e00ff */
[----:B------:R-:W-:Y:S01]  /*15620*/  IADD3 R120, R126, 0x6, RZ ;  /* 0x000000067e787810 */ /* 0x000fe20007ffe0ff */
[-C--:B------:R-:W-:Y:S01]  /*15630*/  FMUL.FTZ R24, R24, R6.reuse ;  /* 0x0000000618187220 */ /* 0x080fe20000410000 */
[----:B------:R-:W-:Y:S01]  /*15640*/  MOV R209, UR46 ;  /* 0x0000002e00d17c02 */ /* 0x000fe20008000f00 */
[-C--:B------:R-:W-:Y:S01]  /*15650*/  FMUL.FTZ R25, R25, R6.reuse ;  /* 0x0000000619197220 */ /* 0x080fe20000410000 */
[----:B------:R-:W-:Y:S01]  /*15660*/  R2UR UR38, R120 ;  /* 0x00000000782672ca */ /* 0x000fe200000e0000 */
[----:B------:R-:W-:Y:S01]  /*15670*/  VIADD R120, R126, 0x302 ;  /* 0x000003027e787836 */ /* 0x000fe20000000000 */
[----:B------:R-:W-:Y:S01]  /*15680*/  R2UR UR46, R122 ;  /* 0x000000007a2e72ca */ /* 0x000fe200000e0000 */
[----:B------:R-:W-:Y:S01]  /*15690*/  VIADD R122, R126, 0x300 ;  /* 0x000003007e7a7836 */ /* 0x000fe20000000000 */
[----:B------:R-:W-:Y:S01]  /*156a0*/  MOV R20, UR42 ;  /* 0x0000002a00147c02 */ /* 0x000fe20008000f00 */
[-C--:B------:R-:W-:Y:S01]  /*156b0*/  FMUL.FTZ R28, R28, R6.reuse ;  /* 0x000000061c1c7220 */ /* 0x080fe20000410000 */
        /* <DEDUP_REMOVED lines=9> */
[-C--:B------:R-:W-:Y:S01]  /*15750*/  FMUL.FTZ R33, R33, R6.reuse ;  /* 0x0000000621217220 */ /* 0x080fe20000410000 */
[----:B------:R-:W-:Y:S01]  /*15760*/  MOV R214, UR49 ;  /* 0x0000003100d67c02 */ /* 0x000fe20008000f00 */
[-C--:B------:R-:W-:Y:S01]  /*15770*/  FMUL.FTZ R36, R36, R6.reuse ;  /* 0x0000000624247220 */ /* 0x080fe20000410000 */
[----:B------:R-:W-:Y:S01]  /*15780*/  MOV R215, UR48 ;  /* 0x0000003000d77c02 */ /* 0x000fe20008000f00 */
[-C--:B------:R-:W-:Y:S01]  /*15790*/  FMUL.FTZ R37, R37, R6.reuse ;  /* 0x0000000625257220 */ /* 0x080fe20000410000 */
        /* <DEDUP_REMOVED lines=8> */
[----:B------:R-:W-:Y:S01]  /*15820*/  MOV R208, UR47 ;  /* 0x0000002f00d07c02 */ /* 0x000fe20008000f00 */
[-C--:B------:R-:W-:Y:S01]  /*15830*/  FMUL.FTZ R41, R41, R6.reuse ;  /* 0x0000000629297220 */ /* 0x080fe20000410000 */
[----:B------:R-:W-:Y:S01]  /*15840*/  MOV R15, UR43 ;  /* 0x0000002b000f7c02 */ /* 0x000fe20008000f00 */
[-C--:B------:R-:W-:Y:S01]  /*15850*/  FMUL.FTZ R44, R44, R6.reuse ;  /* 0x000000062c2c7220 */ /* 0x080fe20000410000 */
[----:B01----:R-:W-:Y:S01]  /*15860*/  MOV R9, UR39 ;  /* 0x0000002700097c02 */ /* 0x003fe20008000f00 */
        /* <DEDUP_REMOVED lines=29> */
[----:B------:R-:W-:Y:S01]  /*15a40*/  MOV R210, UR45 ;  /* 0x0000002d00d27c02 */ /* 0x000fe20008000f00 */
        /* <DEDUP_REMOVED lines=77> */
[----:B------:R-:W-:-:S11]  /*15f20*/  WARPGROUP.ARRIVE ;  /* 0x00000000000079c5 */ /* 0x000fd60000000000 */
[----:B------:R-:W-:Y:S01]  /*15f30*/  HGMMA.64x96x16.F32 R120, gdesc[UR48], RZ, !UPT, gsb0 ;  /* 0x01600000307879f0 */ /* 0x000fe2000c0008ff */
[----:B------:R-:W-:Y:S02]  /*15f40*/  R2UR UR51, R212 ;  /* 0x00000000d43372ca */ /* 0x000fe400000e0000 */
[----:B------:R-:W-:Y:S02]  /*15f50*/  R2UR UR50, R213 ;  /* 0x00000000d53272ca */ /* 0x000fe400000e0000 */
[----:B------:R-:W2:Y:S01]  /*15f60*/  LDL.64 R212, [R1+0x20] ;  /* 0x0000200001d47983 */ /* 0x000ea20000100a00 */
[----:B------:R-:W-:Y:S02]  /*15f70*/  WARPGROUP.DEPBAR.LE gsb0, 0x0 ;  /* 0x00008000000079c5 */ /* 0x000fe40000010000 */
[----:B------:R-:W-:Y:S01]  /*15f80*/  WARPGROUP.ARRIVE ;  /* 0x00000000000079c5 */ /* 0x000fe20000000000 */
[----:B--2---:R-:W-:Y:S02]  /*15f90*/  R2UR UR44, R212 ;  /* 0x00000000d42c72ca */ /* 0x004fe400000e0000 */
[----:B------:R-:W-:-:S02]  /*15fa0*/  R2UR UR45, R213 ;  /* 0x00000000d52d72ca */ /* 0x000fc400000e0000 */
[----:B------:R-:W-:Y:S01]  /*15fb0*/  R2UR UR49, R214 ;  /* 0x00000000d63172ca */ /* 0x000fe200000e0000 */
[----:B------:R-:W2:Y:S10]  /*15fc0*/  LDL.64 R212, [R1] ;  /* 0x0000000001d47983 */ /* 0x000eb40000100a00 */
[----:B------:R-:W-:Y:S01]  /*15fd0*/  HGMMA.64x96x16.F32 R120, gdesc[UR44], R120, gsb0 ;  /* 0x016000002c7879f0 */ /* 0x000fe20008000878 */
[----:B------:R-:W-:-:S02]  /*15fe0*/  R2UR UR45, R210 ;  /* 0x00000000d22d72ca */ /* 0x000fc400000e0000 */
[----:B------:R-:W-:Y:S02]  /*15ff0*/  R2UR UR44, R211 ;  /* 0x00000000d32c72ca */ /* 0x000fe400000e0000 */
[----:B------:R-:W3:Y:S01]  /*16000*/  LDL.64 R210, [R1+0x18] ;  /* 0x0000180001d27983 */ /* 0x000ee20000100a00 */
[----:B------:R-:W-:Y:S02]  /*16010*/  R2UR UR47, R208 ;  /* 0x00000000d02f72ca */ /* 0x000fe400000e0000 */
[----:B------:R-:W-:Y:S02]  /*16020*/  R2UR UR46, R209 ;  /* 0x00000000d12e72ca */ /* 0x000fe400000e0000 */
[----:B------:R-:W4:Y:S01]  /*16030*/  LDL.64 R208, [R1+0x10] ;  /* 0x0000100001d07983 */ /* 0x000f220000100a00 */
[----:B------:R-:W-:-:S03]  /*16040*/  R2UR UR48, R215 ;  /* 0x00000000d73072ca */ /* 0x000fc600000e0000 */
[----:B------:R-:W5:Y:S01]  /*16050*/  LDL.64 R214, [R1+0x8] ;  /* 0x0000080001d67983 */ /* 0x000f620000100a00 */
[----:B------:R-:W-:Y:S02]  /*16060*/  WARPGROUP.DEPBAR.LE gsb0, 0x0 ;  /* 0x00008000000079c5 */ /* 0x000fe40000010000 */
[----:B------:R-:W-:Y:S01]  /*16070*/  WARPGROUP.ARRIVE ;  /* 0x00000000000079c5 */ /* 0x000fe20000000000 */
[----:B---3--:R-:W-:Y:S02]  /*16080*/  R2UR UR40, R210 ;  /* 0x00000000d22872ca */ /* 0x008fe400000e0000 */
[----:B------:R-:W-:-:S13]  /*16090*/  R2UR UR41, R211 ;  /* 0x00000000d32972ca */ /* 0x000fda00000e0000 */
[----:B------:R-:W-:Y:S01]  /*160a0*/  HGMMA.64x96x16.F32 R120, gdesc[UR40], R120, gsb0 ;  /* 0x01600000287879f0 */ /* 0x000fe20008000878 */
[----:B----4-:R-:W-:Y:S02]  /*160b0*/  R2UR UR36, R208 ;  /* 0x00000000d02472ca */ /* 0x010fe400000e0000 */
[----:B------:R-:W-:Y:S02]  /*160c0*/  R2UR UR37, R209 ;  /* 0x00000000d12572ca */ /* 0x000fe400000e0000 */
[----:B-----5:R-:W-:Y:S02]  /*160d0*/  R2UR UR32, R214 ;  /* 0x00000000d62072ca */ /* 0x020fe400000e0000 */
[----:B------:R-:W-:Y:S01]  /*160e0*/  R2UR UR33, R215 ;  /* 0x00000000d72172ca */ /* 0x000fe200000e0000 */
[----:B------:R-:W-:Y:S02]  /*160f0*/  WARPGROUP.DEPBAR.LE gsb0, 0x0 ;  /* 0x00008000000079c5 */ /* 0x000fe40000010000 */
[----:B------:R-:W-:-:S06]  /*16100*/  WARPGROUP.ARRIVE ;  /* 0x00000000000079c5 */ /* 0x000fcc0000000000 */
[----:B------:R-:W-:Y:S01]  /*16110*/  HGMMA.64x96x16.F32 R120, gdesc[UR36], R120, gsb0 ;  /* 0x01600000247879f0 */ /* 0x000fe20008000878 */
[----:B--2---:R-:W-:Y:S02]  /*16120*/  R2UR UR28, R212 ;  /* 0x00000000d41c72ca */ /* 0x004fe400000e0000 */
[----:B------:R-:W-:Y:S01]  /*16130*/  R2UR UR29, R213 ;  /* 0x00000000d51d72ca */ /* 0x000fe200000e0000 */
        /* <DEDUP_REMOVED lines=23> */
[----:B------:R-:W-:Y:S02]  /*162b0*/  R2UR UR41, R21 ;  /* 0x00000000152972ca */ /* 0x000fe400000e0000 */
[----:B------:R-:W-:Y:S01]  /*162c0*/  R2UR UR40, R207 ;  /* 0x00000000cf2872ca */ /* 0x000fe200000e0000 */
[----:B------:R-:W-:Y:S02]  /*162d0*/  WARPGROUP.DEPBAR.LE gsb0, 0x0 ;  /* 0x00008000000079c5 */ /* 0x000fe40000010000 */
[----:B------:R-:W-:-:S06]  /*162e0*/  WARPGROUP.ARRIVE ;  /* 0x00000000000079c5 */ /* 0x000fcc0000000000 */
[----:B------:R-:W-:Y:S04]  /*162f0*/  HGMMA.64x96x16.F32 R120, gdesc[UR12], R120, gsb0 ;  /* 0x016000000c7879f0 */ /* 0x000fe80008000878 */
        /* <DEDUP_REMOVED lines=15> */
[----:B------:R-:W-:Y:S01]  /*163f0*/  R2UR UR38, R12 ;  /* 0x000000000c2672ca */ /* 0x000fe200000e0000 */
[----:B------:R-:W-:Y:S02]  /*16400*/  WARPGROUP.DEPBAR.LE gsb0, 0x0 ;  /* 0x00008000000079c5 */ /* 0x000fe40000010000 */
[----:B------:R-:W-:-:S12]  /*16410*/  @!P0 BRA `(.L_x_5078) ;  /* 0x0000000000048947 */ /* 0x000fd80003800000 */
[----:B------:R-:W-:Y:S01]  /*16420*/  BPT.TRAP 0x1 ;  /* 0x000000040000795c */ /* 0x000fe20000300000 */
.L_x_5078:
[----:B------:R-:W-:Y:S01]  /*16430*/  SHF.L.U32 R2, R199, 0x1f, RZ ;  /* 0x0000001fc7027819 */ /* 0x000fe200000006ff */
[----:B------:R-:W-:-:S04]  /*16440*/  IMAD R20, R194, 0x8, R18 ;  /* 0x00000008c2147824 */ /* 0x000fc800078e0212 */
[----:B------:R0:W1:Y:S01]  /*16450*/  SYNCS.PHASECHK.TRANS64.TRYWAIT P1, [R20+URZ+0x30850], R2 ;  /* 0x03085002140075a7 */ /* 0x000062000802017f */
[----:B------:R-:W-:Y:S05]  /*16460*/  @!P0 BRA `(.L_x_5079) ;  /* 0x0000000000048947 */ /* 0x000fea0003800000 */
[----:B------:R-:W-:Y:S01]  /*16470*/  BPT.TRAP 0x1 ;  /* 0x000000040000795c */ /* 0x000fe20000300000 */
.L_x_5079:
[----:B------:R-:W-:Y:S04]  /*16480*/  BSSY B2, `(.L_x_5080) ;  /* 0x0000004000027945 */ /* 0x000fe80003800000 */
[----:B-1----:R-:W-:Y:S05]  /*16490*/  @P1 BRA `(.L_x_5081) ;  /* 0x0000000000081947 */ /* 0x002fea0003800000 */
[----:B------:R-:W1:Y:S02]  /*164a0*/  SYNCS.PHASECHK.TRANS64.TRYWAIT P1, [R20+URZ+0x30850], R2 ;  /* 0x03085002140075a7 */ /* 0x000e64000802017f */
[----:B-1----:R-:W-:Y:S05]  /*164b0*/  @!P1 BRA `(.L_x_5082) ;  /* 0x0000014000f49947 */ /* 0x002fea0003800000 */
.L_x_5081:
[----:B------:R-:W-:Y:S05]  /*164c0*/  BSYNC B2 ;  /* 0x0000000000027941 */ /* 0x000fea0003800000 */
.L_x_5080:
        /* <DEDUP_REMOVED lines=30> */
[----:B------:R-:W-:Y:S02]  /*166b0*/  IMAD.MOV.U32 R15, RZ, RZ, 0x40000040 ;  /* 0x40000040ff0f7424 */ /* 0x000fe400078e00ff */
[----:B------:R-:W-:Y:S01]  /*166c0*/  VIADD R12, R12, 0x280 ;  /* 0x000002800c0c7836 */ /* 0x000fe20000000000 */
[----:B------:R-:W-:Y:S02]  /*166d0*/  WARPGROUP.DEPBAR.LE gsb0, 0x0 ;  /* 0x00008000000079c5 */ /* 0x000fe40000010000 */
[----:B------:R-:W-:-:S11]  /*166e0*/  WARPGROUP.ARRIVE ;  /* 0x00000000000079c5 */ /* 0x000fd60000000000 */
        /* <DEDUP_REMOVED lines=14> */
.L_x_5083:
[----:B------:R-:W2:Y:S01]  /*167d0*/  LDL R13, [R1+0x30] ;  /* 0x00003000010d7983 */ /* 0x000ea20000100800 */
[----:B------:R-:W0:Y:S03]  /*167e0*/  LDC R6, c[0x0][0x448] ;  /* 0x00011200ff067b82 */ /* 0x000e260000000800 */
[----:B------:R-:W2:Y:S04]  /*167f0*/  LDL R2, [R1+0x44] ;  /* 0x0000440001027983 */ /* 0x000ea80000100800 */
[----:B------:R-:W3:Y:S01]  /*16800*/  LDL R12, [R1+0x40] ;  /* 0x00004000010c7983 */ /* 0x000ee20000100800 */
[----:B0-----:R-:W-:-:S13]  /*16810*/  ISETP.NE.AND P2, PT, R6, 0x1, PT ;  /* 0x000000010600780c */ /* 0x001fda0003f45270 */
[----:B------:R-:W0:Y:S08]  /*16820*/  @P2 LDC R9, c[0x0][0x44c] ;  /* 0x00011300ff092b82 */ /* 0x000e300000000800 */
[----:B------:R-:W1:Y:S01]  /*16830*/  @P2 LDC R6, c[0x0][0x450] ;  /* 0x00011400ff062b82 */ /* 0x000e620000000800 */
[----:B------:R-:W-:Y:S01]  /*16840*/  IMAD R168, R5, -0x60, RZ ;  /* 0xffffffa005a87824 */ /* 0x000fe200078e02ff */
[----:B------:R-:W-:-:S02]  /*16850*/  LOP3.LUT P1, RZ, R22, 0x80000, RZ, 0xc0, !PT ;  /* 0x0008000016ff7812 */ /* 0x000fc4000782c0ff */
[----:B--2---:R-:W-:-:S05]  /*16860*/  IADD3 R2, R2, R13, RZ ;  /* 0x0000000d02027210 */ /* 0x004fca0007ffe0ff */
[----:B0-----:R-:W-:-:S05]  /*16870*/  @P2 IMAD.HI.U32 R9, R2, R9, RZ ;  /* 0x0000000902092227 */ /* 0x001fca00078e00ff */
[----:B-1----:R-:W-:Y:S01]  /*16880*/  @P2 SHF.R.U32.HI R2, RZ, R6, R9 ;  /* 0x00000006ff022219 */ /* 0x002fe20000011609 */
[----:B------:R-:W-:-:S04]  /*16890*/  VIADD R9, R0, 0x30840 ;  /* 0x0003084000097836 */ /* 0x000fc80000000000 */
[----:B------:R-:W0:Y:S01]  /*168a0*/  SHFL.IDX PT, R169, R2, RZ, 0x1c1f ;  /* 0x001c1fff02a97589 */ /* 0x000e2200000e0000 */
[----:B------:R-:W-:Y:S01]  /*168b0*/  PRMT R0, R204, 0x654, R9 ;  /* 0x00000654cc007816 */ /* 0x000fe20000000009 */
[----:B------:R-:W-:Y:S02]  /*168c0*/  VIADD R6, R168, 0x1 ;  /* 0x00000001a8067836 */ /* 0x000fe40000000000 */
[----:B------:R-:W-:Y:S01]  /*168d0*/  IMAD.U32 R9, RZ, RZ, UR50 ;  /* 0x00000032ff097e24 */ /* 0x000fe2000f8e00ff */
[----:B------:R3:W-:Y:S02]  /*168e0*/  SYNCS.ARRIVE.TRANS64.RED.A1T0 RZ, [R0+URZ], RZ ;  /* 0x000000ff00ff79a7 */ /* 0x0007e4000810043f */
[----:B---3--:R-:W-:Y:S02]  /*168f0*/  IMAD R0, R12, -0x2, R6 ;  /* 0xfffffffe0c007824 */ /* 0x008fe400078e0206 */
[----:B------:R-:W-:-:S03]  /*16900*/  LOP3.LUT R21, RZ, R9, RZ, 0x33, !PT ;  /* 0x00000009ff157212 */ /* 0x000fc600078e33ff */
[----:B------:R-:W-:-:S05]  /*16910*/  IADD3 R15, -R200, R0, R201 ;  /* 0x00000000c80f7210 */ /* 0x000fca0007ffe1c9 */
[----:B------:R-:W-:Y:S02]  /*16920*/  IMAD.IADD R21, R21, 0x1, R15 ;  /* 0x0000000115157824 */ /* 0x000fe400078e020f */
[----:B------:R-:W-:Y:S01]  /*16930*/  VIADD R15, R15, UR54 ;  /* 0x000000360f0f7c36 */ /* 0x000fe20008000000 */
[----:B------:R-:W-:Y:S01]  /*16940*/  IADD3 R0, R0, -0x1, RZ ;  /* 0xffffffff00007810 */ /* 0x000fe20007ffe0ff */
        /* <DEDUP_REMOVED lines=15> */
.L_x_5086:
[----:B------:R-:W-:-:S05]  /*16a40*/  IMAD.U32 R170, RZ, RZ, UR39 ;  /* 0x00000027ffaa7e24 */ /* 0x000fca000f8e00ff */
[----:B------:R-:W-:-:S13]  /*16a50*/  ISETP.NE.AND P1, PT, R170, 0x1, PT ;  /* 0x00000001aa00780c */ /* 0x000fda0003f25270 */
[----:B------:R-:W0:Y:S02]  /*16a60*/  @P1 LDC.64 R12, c[0x0][0x9e8] ;  /* 0x00027a00ff0c1b82 */ /* 0x000e240000000a00 */
[----:B0-----:R-:W-:-:S05]  /*16a70*/  @P1 IMAD.HI.U32 R12, R169, R12, RZ ;  /* 0x0000000ca90c1227 */ /* 0x001fca00078e00ff */
[----:B------:R-:W-:-:S07]  /*16a80*/  @P1 SHF.R.U32.HI R169, RZ, R13, R12 ;  /* 0x0000000dffa91219 */ /* 0x000fce000001160c */
.L_x_5087:
[----:B------:R-:W-:Y:S05]  /*16a90*/  BSYNC B2 ;  /* 0x0000000000027941 */ /* 0x000fea0003800000 */
.L_x_5085:
[----:B------:R-:W-:-:S05]  /*16aa0*/  IMAD R169, R169, R170, R0 ;  /* 0x000000aaa9a97224 */ /* 0x000fca00078e0200 */
[----:B------:R-:W-:Y:S02]  /*16ab0*/  VIADDMNMX R14, R169, R170, R14, PT ;  /* 0x000000aaa90e7246 */ /* 0x000fe4000380010e */
[----:B------:R-:W-:-:S07]  /*16ac0*/  VIMNMX R6, R6, R169, !PT ;  /* 0x000000a906067248 */ /* 0x000fce0007fe0100 */
.L_x_5084:
        /* <DEDUP_REMOVED lines=13> */
[----:B------:R-:W-:Y:S01]  /*16ba0*/  @P5 LOP3.LUT R22, R22, 0x4, RZ, 0xfc, !PT ;  /* 0x0000000416165812 */ /* 0x000fe200078efcff */
[----:B0-----:R-:W-:Y:S01]  /*16bb0*/  IMAD.IADD R15, R15, 0x1, R2 ;  /* 0x000000010f0f7824 */ /* 0x001fe200078e0202 */
        /* <DEDUP_REMOVED lines=9> */
[----:B------:R-:W-:Y:S02]  /*16c50*/  ISETP.GT.AND P3, PT, R6, 0x11, !P4 ;  /* 0x000000110600780c */ /* 0x000fe40006764270 */
[----:B------:R-:W-:-:S02]  /*16c60*/  IADD3 R21, R21, R2, RZ ;  /* 0x0000000215157210 */ /* 0x000fc40007ffe0ff */
        /* <DEDUP_REMOVED lines=108> */
[----:B------:R-:W-:-:S04]  /*17330*/  ISETP.GT.AND P6, PT, R6, 0x59, !P6 ;  /* 0x000000590600780c */ /* 0x000fc800077c4270 */
[----:B------:R-:W-:-:S04]  /*17340*/  ISETP.LT.OR P6, PT, R14, 0x5a, P6 ;  /* 0x0000005a0e00780c */ /* 0x000fc800037c1670 */
        /* <DEDUP_REMOVED lines=15> */
.L_x_5090:
[----:B------:R-:W-:-:S05]  /*17440*/  IMAD.U32 R6, RZ, RZ, UR39 ;  /* 0x00000027ff067e24 */ /* 0x000fca000f8e00ff */
[----:B------:R-:W-:-:S13]  /*17450*/  ISETP.NE.AND P6, PT, R6, 0x1, PT ;  /* 0x000000010600780c */ /* 0x000fda0003fc5270 */
[----:B------:R-:W0:Y:S02]  /*17460*/  @P6 LDC.64 R12, c[0x0][0x9e8] ;  /* 0x00027a00ff0c6b82 */ /* 0x000e240000000a00 */
[----:B0-----:R-:W-:-:S05]  /*17470*/  @P6 IMAD.HI.U32 R12, R2, R12, RZ ;  /* 0x0000000c020c6227 */ /* 0x001fca00078e00ff */
[----:B------:R-:W-:-:S07]  /*17480*/  @P6 SHF.R.U32.HI R2, RZ, R13, R12 ;  /* 0x0000000dff026219 */ /* 0x000fce000001160c */
.L_x_5091:
[----:B------:R-:W-:Y:S05]  /*17490*/  BSYNC B2 ;  /* 0x0000000000027941 */ /* 0x000fea0003800000 */
.L_x_5089:
[----:B------:R-:W-:-:S05]  /*174a0*/  IMAD R0, R2, R6, R0 ;  /* 0x0000000602007224 */ /* 0x000fca00078e0200 */
[----:B------:R-:W-:Y:S02]  /*174b0*/  VIADDMNMX R15, R0, R6, R15, PT ;  /* 0x00000006000f7246 */ /* 0x000fe4000380010f */
[----:B------:R-:W-:-:S07]  /*174c0*/  VIMNMX R21, R21, R0, !PT ;  /* 0x0000000015157248 */ /* 0x000fce0007fe0100 */
.L_x_5088:
        /* <DEDUP_REMOVED lines=8> */
[C---:B------:R-:W-:Y:S02]  /*17550*/  LOP3.LUT P2, RZ, R22.reuse, 0x20000, RZ, 0xc0, !PT ;  /* 0x0002000016ff7812 */ /* 0x040fe4000784c0ff */
        /* <DEDUP_REMOVED lines=75> */
[----:B0-----:R-:W-:Y:S01]  /*17a10*/  FMNMX.FTZ R2, R0, R2, !PT ;  /* 0x0000000200027209 */ /* 0x001fe20007810000 */
[----:B------:R-:W-:Y:S01]  /*17a20*/  IMAD.U32 R0, RZ, RZ, UR47 ;  /* 0x0000002fff007e24 */ /* 0x000fe2000f8e00ff */
[----:B------:R-:W-:-:S02]  /*17a30*/  FSEL R150, R150, -INF , !P1 ;  /* 0xff80000096967808 */ /* 0x000fc40004800000 */
[----:B------:R-:W-:Y:S01]  /*17a40*/  LOP3.LUT P1, RZ, R22, 0x200, RZ, 0xc0, !PT ;  /* 0x0000020016ff7812 */ /* 0x000fe2000782c0ff */
[----:B------:R-:W0:Y:S01]  /*17a50*/  SHFL.BFLY PT, R12, R2, 0x1, 0x1f ;  /* 0x0c201f00020c7f89 */ /* 0x000e2200000e0000 */
[C---:B------:R-:W-:Y:S02]  /*17a60*/  ISETP.GT.AND P5, PT, R21.reuse, 0x58, !P5 ;  /* 0x000000581500780c */ /* 0x040fe40006fa4270 */
[----:B------:R-:W-:Y:S02]  /*17a70*/  ISETP.GT.AND P1, PT, R21, 0x39, !P1 ;  /* 0x000000391500780c */ /* 0x000fe40004f24270 */
[C---:B------:R-:W-:Y:S02]  /*17a80*/  ISETP.LT.OR P4, PT, R15.reuse, 0x52, P4 ;  /* 0x000000520f00780c */ /* 0x040fe40002781670 */
[C---:B------:R-:W-:Y:S02]  /*17a90*/  ISETP.LT.OR P1, PT, R15.reuse, 0x3a, P1 ;  /* 0x0000003a0f00780c */ /* 0x040fe40000f21670 */
[----:B------:R-:W-:-:S02]  /*17aa0*/  ISETP.LT.OR P5, PT, R15, 0x59, P5 ;  /* 0x000000590f00780c */ /* 0x000fc40002fa1670 */
[----:B------:R-:W-:Y:S02]  /*17ab0*/  FSEL R151, R151, -INF , !P1 ;  /* 0xff80000097977808 */ /* 0x000fe40004800000 */
[----:B------:R-:W-:Y:S02]  /*17ac0*/  LOP3.LUT P1, RZ, R22, 0x100, RZ, 0xc0, !PT ;  /* 0x0000010016ff7812 */ /* 0x000fe4000782c0ff */
[----:B------:R-:W-:Y:S02]  /*17ad0*/  FSEL R163, R163, -INF , !P4 ;  /* 0xff800000a3a37808 */ /* 0x000fe40006000000 */
[----:B------:R-:W-:Y:S02]  /*17ae0*/  ISETP.GT.AND P1, PT, R21, 0x40, !P1 ;  /* 0x000000401500780c */ /* 0x000fe40004f24270 */
[----:B------:R-:W-:Y:S02]  /*17af0*/  FSEL R166, R166, -INF , !P5 ;  /* 0xff800000a6a67808 */ /* 0x000fe40006800000 */
[----:B------:R-:W-:-:S02]  /*17b00*/  ISETP.LT.OR P1, PT, R15, 0x41, P1 ;  /* 0x000000410f00780c */ /* 0x000fc40000f21670 */
[----:B0-----:R-:W-:Y:S02]  /*17b10*/  FMNMX.FTZ R12, R2, R12, !PT ;  /* 0x0000000c020c7209 */ /* 0x001fe40007810000 */
[----:B------:R-:W-:Y:S02]  /*17b20*/  FSEL R154, R154, -INF , !P1 ;  /* 0xff8000009a9a7808 */ /* 0x000fe40004800000 */
[----:B------:R-:W-:Y:S01]  /*17b30*/  LOP3.LUT P1, RZ, R22, 0x80, RZ, 0xc0, !PT ;  /* 0x0000008016ff7812 */ /* 0x000fe2000782c0ff */
[----:B------:R-:W-:-:S03]  /*17b40*/  FMUL.FTZ R13, R12, R0 ;  /* 0x000000000c0d7220 */ /* 0x000fc60000410000 */
[----:B------:R-:W-:-:S04]  /*17b50*/  ISETP.GT.AND P1, PT, R21, 0x41, !P1 ;  /* 0x000000411500780c */ /* 0x000fc80004f24270 */
[----:B------:R-:W-:-:S04]  /*17b60*/  ISETP.LT.OR P1, PT, R15, 0x42, P1 ;  /* 0x000000420f00780c */ /* 0x000fc80000f21670 */
[----:B------:R-:W-:Y:S02]  /*17b70*/  FSEL R155, R155, -INF , !P1 ;  /* 0xff8000009b9b7808 */ /* 0x000fe40004800000 */
[----:B------:R-:W-:Y:S02]  /*17b80*/  ISETP.GT.AND P1, PT, R21, 0x48, !P2 ;  /* 0x000000481500780c */ /* 0x000fe40005724270 */
[----:B------:R-:W-:Y:S02]  /*17b90*/  LOP3.LUT P2, RZ, R22, 0x2, RZ, 0xc0, !PT ;  /* 0x0000000216ff7812 */ /* 0x000fe4000784c0ff */
[----:B------:R-:W-:-:S04]  /*17ba0*/  ISETP.LT.OR P1, PT, R15, 0x49, P1 ;  /* 0x000000490f00780c */ /* 0x000fc80000f21670 */
[----:B------:R-:W-:Y:S02]  /*17bb0*/  FSEL R158, R158, -INF , !P1 ;  /* 0xff8000009e9e7808 */ /* 0x000fe40004800000 */
[----:B------:R-:W-:Y:S02]  /*17bc0*/  ISETP.GT.AND P1, PT, R21, 0x49, !P6 ;  /* 0x000000491500780c */ /* 0x000fe40007724270 */
[----:B------:R-:W-:Y:S02]  /*17bd0*/  LOP3.LUT P6, RZ, R22, 0x1, RZ, 0xc0, !PT ;  /* 0x0000000116ff7812 */ /* 0x000fe400078cc0ff */
[----:B------:R-:W-:-:S04]  /*17be0*/  ISETP.LT.OR P1, PT, R15, 0x4a, P1 ;  /* 0x0000004a0f00780c */ /* 0x000fc80000f21670 */
[----:B------:R-:W-:Y:S02]  /*17bf0*/  FSEL R159, R159, -INF , !P1 ;  /* 0xff8000009f9f7808 */ /* 0x000fe40004800000 */
[C---:B------:R-:W-:Y:S02]  /*17c00*/  ISETP.GT.AND P1, PT, R21.reuse, RZ, !P2 ;  /* 0x000000ff1500720c */ /* 0x040fe40005724270 */
[----:B------:R-:W-:Y:S02]  /*17c10*/  ISETP.GT.AND P2, PT, R21, 0x59, !P6 ;  /* 0x000000591500780c */ /* 0x000fe40007744270 */
[C---:B------:R-:W-:Y:S02]  /*17c20*/  ISETP.LT.OR P1, PT, R15.reuse, 0x1, P1 ;  /* 0x000000010f00780c */ /* 0x040fe40000f21670 */
[----:B------:R-:W-:Y:S02]  /*17c30*/  ISETP.LT.OR P2, PT, R15, 0x5a, P2 ;  /* 0x0000005a0f00780c */ /* 0x000fe40001741670 */
[----:B------:R-:W-:-:S02]  /*17c40*/  FSEL R122, R122, -INF , !P1 ;  /* 0xff8000007a7a7808 */ /* 0x000fc40004800000 */
[----:B------:R-:W-:Y:S02]  /*17c50*/  FSEL R167, R167, -INF , !P2 ;  /* 0xff800000a7a77808 */ /* 0x000fe40005000000 */
[----:B------:R-:W-:Y:S02]  /*17c60*/  FMNMX.FTZ R2, R122, R3, !PT ;  /* 0x000000037a027209 */ /* 0x000fe40007810000 */
[----:B------:R-:W-:Y:S02]  /*17c70*/  FSETP.NEU.FTZ.AND P1, PT, R12, -INF , PT ;  /* 0xff8000000c00780b */ /* 0x000fe40003f3d000 */
[----:B------:R-:W-:Y:S02]  /*17c80*/  FMNMX.FTZ R2, R123, R2, !PT ;  /* 0x000000027b027209 */ /* 0x000fe40007810000 */
[----:B------:R-:W-:Y:S02]  /*17c90*/  FSEL R13, R13, RZ, P1 ;  /* 0x000000ff0d0d7208 */ /* 0x000fe40000800000 */
[----:B------:R-:W-:-:S03]  /*17ca0*/  FMNMX.FTZ R2, R126, R2, !PT ;  /* 0x000000027e027209 */ /* 0x000fc60007810000 */
        /* <DEDUP_REMOVED lines=62> */
[----:B0-----:R-:W-:-:S02]  /*18090*/  FMNMX.FTZ R13, R2, R6, !PT ;  /* 0x00000006020d7209 */ /* 0x001fc40007810000 */
[----:B------:R-:W-:Y:S02]  /*180a0*/  FSEL R2, R12, RZ, P1 ;  /* 0x000000ff0c027208 */ /* 0x000fe40000800000 */
[C---:B------:R-:W-:Y:S01]  /*180b0*/  FSETP.NEU.FTZ.AND P1, PT, R13.reuse, -INF , PT ;  /* 0xff8000000d00780b */ /* 0x040fe20003f3d000 */
[-C--:B------:R-:W-:Y:S02]  /*180c0*/  FMUL.FTZ R137, R13, R0.reuse ;  /* 0x000000000d897220 */ /* 0x080fe40000410000 */
[----:B------:R-:W-:Y:S01]  /*180d0*/  MUFU.EX2 R178, R178 ;  /* 0x000000b200b27308 */ /* 0x000fe20000000800 */
[----:B------:R-:W-:Y:S02]  /*180e0*/  FADD.FTZ R2, -R2, R4 ;  /* 0x0000000402027221 */ /* 0x000fe40000010100 */
[----:B------:R-:W-:Y:S02]  /*180f0*/  FSEL R137, R137, RZ, P1 ;  /* 0x000000ff89897208 */ /* 0x000fe40000800000 */
[----:B------:R-:W-:-:S03]  /*18100*/  FMUL.FTZ R2, R2, R0 ;  /* 0x0000000002027220 */ /* 0x000fc60000410000 */
        /* <DEDUP_REMOVED lines=8> */
[----:B------:R0:W1:Y:S01]  /*18190*/  MUFU.EX2 R6, R2 ;  /* 0x0000000200067308 */ /* 0x0000620000000800 */
        /* <DEDUP_REMOVED lines=8> */
[----:B0-----:R-:W-:Y:S01]  /*18220*/  FSEL R2, R13, RZ, P1 ;  /* 0x000000ff0d027208 */ /* 0x001fe20000800000 */
[-CC-:B------:R-:W-:Y:S01]  /*18230*/  FFMA.FTZ R179, R150, R0.reuse, -R137.reuse ;  /* 0x0000000096b37223 */ /* 0x180fe20000010889 */
[-CC-:B------:R-:W-:Y:S01]  /*18240*/  FFMA.FTZ R134, R151, R0.reuse, -R137.reuse ;  /* 0x0000000097867223 */ /* 0x180fe20000010889 */
[-CC-:B------:R-:W-:Y:S01]  /*18250*/  FFMA.FTZ R173, R154, R0.reuse, -R137.reuse ;  /* 0x000000009aad7223 */ /* 0x180fe20000010889 */
[-C--:B------:R-:W-:Y:S01]  /*18260*/  FFMA.FTZ R131, R155, R0.reuse, -R137 ;  /* 0x000000009b837223 */ /* 0x080fe20000010889 */
[----:B------:R-:W-:Y:S01]  /*18270*/  FADD.FTZ R2, -R2, R3 ;  /* 0x0000000302027221 */ /* 0x000fe20000010100 */
[--C-:B------:R-:W-:Y:S01]  /*18280*/  FFMA.FTZ R175, R158, R0, -R137.reuse ;  /* 0x000000009eaf7223 */ /* 0x100fe20000010889 */
[----:B------:R-:W-:Y:S01]  /*18290*/  MUFU.EX2 R136, R136 ;  /* 0x0000008800887308 */ /* 0x000fe20000000800 */
[----:B-1----:R-:W-:Y:S01]  /*182a0*/  FFMA.FTZ R8, R6, R8, R188 ;  /* 0x0000000806087223 */ /* 0x002fe200000100bc */
[-C--:B------:R-:W-:Y:S01]  /*182b0*/  FMUL.FTZ R2, R2, R0.reuse ;  /* 0x0000000002027220 */ /* 0x080fe20000410000 */
[-CC-:B------:R-:W-:Y:S01]  /*182c0*/  FFMA.FTZ R130, R159, R0.reuse, -R137.reuse ;  /* 0x000000009f827223 */ /* 0x180fe20000010889 */
[-CC-:B------:R-:W-:Y:S01]  /*182d0*/  FFMA.FTZ R169, R162, R0.reuse, -R137.reuse ;  /* 0x00000000a2a97223 */ /* 0x180fe20000010889 */
[----:B------:R-:W-:Y:S01]  /*182e0*/  FADD.FTZ R8, R121, R8 ;  /* 0x0000000879087221 */ /* 0x000fe20000010000 */
[-CC-:B------:R-:W-:Y:S01]  /*182f0*/  FFMA.FTZ R3, R163, R0.reuse, -R137.reuse ;  /* 0x00000000a3037223 */ /* 0x180fe20000010889 */
[-CC-:B------:R-:W-:Y:S01]  /*18300*/  FFMA.FTZ R171, R166, R0.reuse, -R137.reuse ;  /* 0x00000000a6ab7223 */ /* 0x180fe20000010889 */
[----:B------:R-:W0:Y:S01]  /*18310*/  MUFU.EX2 R2, R2 ;  /* 0x0000000200027308 */ /* 0x000e220000000800 */
[----:B------:R-:W-:Y:S01]  /*18320*/  FADD.FTZ R8, R190, R8 ;  /* 0x00000008be087221 */ /* 0x000fe20000010000 */
[----:B------:R-:W-:-:S03]  /*18330*/  FFMA.FTZ R137, R167, R0, -R137 ;  /* 0x00000000a7897223 */ /* 0x000fc60000010889 */
[----:B------:R-:W-:-:S03]  /*18340*/  FADD.FTZ R8, R120, R8 ;  /* 0x0000000878087221 */ /* 0x000fc60000010000 */
[----:B------:R-:W1:Y:S01]  /*18350*/  MUFU.EX2 R191, R191 ;  /* 0x000000bf00bf7308 */ /* 0x000e620000000800 */
[----:B------:R-:W-:-:S04]  /*18360*/  FADD.FTZ R8, R184, R8 ;  /* 0x00000008b8087221 */ /* 0x000fc80000010000 */
[----:B------:R-:W-:-:S03]  /*18370*/  FADD.FTZ R8, R21, R8 ;  /* 0x0000000815087221 */ /* 0x000fc60000010000 */
[----:B------:R-:W2:Y:S01]  /*18380*/  MUFU.EX2 R127, R127 ;  /* 0x0000007f007f7308 */ /* 0x000ea20000000800 */
[----:B0-----:R-:W-:Y:S01]  /*18390*/  FFMA.FTZ R7, R2, R7, R189 ;  /* 0x0000000702077223 */ /* 0x001fe200000100bd */
[----:B------:R-:W-:-:S03]  /*183a0*/  FADD.FTZ R8, R186, R8 ;  /* 0x00000008ba087221 */ /* 0x000fc60000010000 */
[----:B------:R-:W-:Y:S01]  /*183b0*/  FADD.FTZ R7, R136, R7 ;  /* 0x0000000788077221 */ /* 0x000fe20000010000 */
[----:B------:R-:W-:Y:S02]  /*183c0*/  FADD.FTZ R8, R15, R8 ;  /* 0x000000080f087221 */ /* 0x000fe40000010000 */
        /* <DEDUP_REMOVED lines=68> */
.L_x_5092:
[----:B------:R-:W-:Y:S01]  /*18810*/  ISETP.GT.AND P1, PT, R5, R226, PT ;  /* 0x000000e20500720c */ /* 0x000fe20003f24270 */
[----:B------:R-:W-:Y:S01]  /*18820*/  VIADD R139, R20, 0x30860 ;  /* 0x00030860148b7836 */ /* 0x000fe20000000000 */
[----:B------:R-:W-:Y:S01]  /*18830*/  F2FP.F16.F32.PACK_AB R169, R3, R169 ;  /* 0x000000a903a9723e */ /* 0x000fe200000000ff */
[----:B------:R-:W-:Y:S01]  /*18840*/  VIADD R5, R5, 0xffffffff ;  /* 0xffffffff05057836 */ /* 0x000fe20000000000 */
[----:B------:R-:W-:Y:S01]  /*18850*/  F2FP.F16.F32.PACK_AB R170, R4, R170 ;  /* 0x000000aa04aa723e */ /* 0x000fe200000000ff */
[----:B------:R-:W-:Y:S01]  /*18860*/  IMAD.MOV.U32 R4, RZ, RZ, R12 ;  /* 0x000000ffff047224 */ /* 0x000fe200078e000c */
[----:B------:R-:W-:Y:S01]  /*18870*/  PRMT R20, R204, 0x654, R139 ;  /* 0x00000654cc147816 */ /* 0x000fe2000000008b */
[----:B------:R-:W-:Y:S01]  /*18880*/  IMAD.MOV.U32 R199, RZ, RZ, R11 ;  /* 0x000000ffffc77224 */ /* 0x000fe200078e000b */
        /* <DEDUP_REMOVED lines=25> */
[----:B0-----:R-:W-:Y:S06]  /*18a20*/  @P1 BRA `(.L_x_5093) ;  /* 0xffffffc8008c1947 */ /* 0x001fec000383ffff */
[----:B------:R-:W-:Y:S05]  /*18a30*/  BSYNC B0 ;  /* 0x0000000000007941 */ /* 0x000fea0003800000 */
.L_x_5072:
[----:B------:R-:W-:Y:S01]  /*18a40*/  IMAD.MOV.U32 R3, RZ, RZ, R13 ;  /* 0x000000ffff037224 */ /* 0x000fe200078e000d */
[----:B------:R-:W-:Y:S01]  /*18a50*/  MOV R194, R10 ;  /* 0x0000000a00c27202 */ /* 0x000fe20000000f00 */
[----:B------:R-:W-:Y:S02]  /*18a60*/  IMAD.MOV.U32 R4, RZ, RZ, R12 ;  /* 0x000000ffff047224 */ /* 0x000fe400078e000c */
[----:B------:R-:W-:-:S07]  /*18a70*/  IMAD.MOV.U32 R199, RZ, RZ, R11 ;  /* 0x000000ffffc77224 */ /* 0x000fce00078e000b */
.L_x_5071:
[----:B------:R-:W-:Y:S05]  /*18a80*/  BSYNC B1 ;  /* 0x0000000000017941 */ /* 0x000fea0003800000 */
.L_x_5070:
[----:B------:R-:W2:Y:S01]  /*18a90*/  LDL R10, [R1+0x30] ;  /* 0x00003000010a7983 */ /* 0x000ea20000100800 */
[----:B------:R-:W0:Y:S01]  /*18aa0*/  LDC R11, c[0x0][0x448] ;  /* 0x00011200ff0b7b82 */ /* 0x000e220000000800 */
[----:B------:R-:W-:Y:S02]  /*18ab0*/  LOP3.LUT R22, R22, 0xfff7ffff, RZ, 0xc0, !PT ;  /* 0xfff7ffff16167812 */ /* 0x000fe400078ec0ff */
[----:B------:R-:W-:-:S05]  /*18ac0*/  IADD3 R13, R201, 0x1, -R200 ;  /* 0x00000001c90d7810 */ /* 0x000fca0007ffe8c8 */
[----:B------:R-:W1:Y:S01]  /*18ad0*/  LDC R14, c[0x0][0x9e4] ;  /* 0x00027900ff0e7b82 */ /* 0x000e620000000800 */
[----:B0-----:R-:W-:-:S13]  /*18ae0*/  ISETP.NE.AND P1, PT, R11, 0x1, PT ;  /* 0x000000010b00780c */ /* 0x001fda0003f25270 */
[----:B------:R-:W0:Y:S01]  /*18af0*/  @P1 LDC R11, c[0x0][0x44c] ;  /* 0x00011300ff0b1b82 */ /* 0x000e220000000800 */
[----:B------:R-:W-:-:S04]  /*18b00*/  @P1 LOP3.LUT R22, R22, 0x80000, RZ, 0xfc, !PT ;  /* 0x0008000016161812 */ /* 0x000fc800078efcff */
[----:B------:R-:W-:-:S03]  /*18b10*/  LOP3.LUT R22, R22, 0xffefffff, RZ, 0xc0, !PT ;  /* 0xffefffff16167812 */ /* 0x000fc600078ec0ff */
[----:B------:R-:W3:Y:S01]  /*18b20*/  @P1 LDC R12, c[0x0][0x450] ;  /* 0x00011400ff0c1b82 */ /* 0x000ee20000000800 */
[----:B--2---:R-:W-:-:S04]  /*18b30*/  VIADD R10, R10, 0x7f ;  /* 0x0000007f0a0a7836 */ /* 0x004fc80000000000 */
[----:B0-----:R-:W-:-:S05]  /*18b40*/  @P1 IMAD.HI.U32 R11, R10, R11, RZ ;  /* 0x0000000b0a0b1227 */ /* 0x001fca00078e00ff */
[----:B---3--:R-:W-:Y:S02]  /*18b50*/  @P1 SHF.R.U32.HI R10, RZ, R12, R11 ;  /* 0x0000000cff0a1219 */ /* 0x008fe4000001160b */
[----:B-1----:R-:W-:-:S03]  /*18b60*/  ISETP.GE.AND P1, PT, R14, 0x1, PT ;  /* 0x000000010e00780c */ /* 0x002fc60003f26270 */
[----:B------:R-:W-:-:S04]  /*18b70*/  IMAD.IADD R10, R13, 0x1, R10 ;  /* 0x000000010d0a7824 */ /* 0x000fc800078e020a */
[----:B------:R-:W-:-:S06]  /*18b80*/  IMAD.IADD R12, R10, 0x1, -R9 ;  /* 0x000000010a0c7824 */ /* 0x000fcc00078e0a09 */
        /* <DEDUP_REMOVED lines=13> */
.L_x_5096:
[----:B------:R-:W-:-:S13]  /*18c60*/  ISETP.NE.AND P1, PT, R14, 0x1, PT ;  /* 0x000000010e00780c */ /* 0x000fda0003f25270 */
[----:B------:R-:W0:Y:S02]  /*18c70*/  @P1 LDC.64 R10, c[0x0][0x9e8] ;  /* 0x00027a00ff0a1b82 */ /* 0x000e240000000a00 */
[----:B0-----:R-:W-:-:S05]  /*18c80*/  @P1 IMAD.HI.U32 R10, R9, R10, RZ ;  /* 0x0000000a090a1227 */ /* 0x001fca00078e00ff */
[----:B------:R-:W-:-:S07]  /*18c90*/  @P1 SHF.R.U32.HI R9, RZ, R11, R10 ;  /* 0x0000000bff091219 */ /* 0x000fce000001160a */
.L_x_5097:
[----:B------:R-:W-:Y:S05]  /*18ca0*/  BSYNC B0 ;  /* 0x0000000000007941 */ /* 0x000fea0003800000 */
.L_x_5095:
[----:B------:R-:W-:-:S05]  /*18cb0*/  IMAD R9, R9, R14, RZ ;  /* 0x0000000e09097224 */ /* 0x000fca00078e02ff */
[----:B------:R-:W-:-:S07]  /*18cc0*/  VIMNMX R12, R12, R9, !PT ;  /* 0x000000090c0c7248 */ /* 0x000fce0007fe0100 */
.L_x_5094:
[----:B------:R-:W2:Y:S01]  /*18cd0*/  LDL R10, [R1+0x3c] ;  /* 0x00003c00010a7983 */ /* 0x000ea20000100800 */
[----:B------:R-:W-:Y:S01]  /*18ce0*/  IADD3 R12, R12, 0x5f, RZ ;  /* 0x0000005f0c0c7810 */ /* 0x000fe20007ffe0ff */
[----:B------:R-:W-:Y:S04]  /*18cf0*/  BSSY B0, `(.L_x_5098) ;  /* 0x000023d000007945 */ /* 0x000fe80003800000 */
[----:B------:R-:W-:-:S05]  /*18d00*/  IMAD.HI R12, R12, 0x2aaaaaab, RZ ;  /* 0x2aaaaaab0c0c7827 */ /* 0x000fca00078e02ff */
[----:B------:R-:W-:-:S04]  /*18d10*/  SHF.R.U32.HI R9, RZ, 0x1f, R12 ;  /* 0x0000001fff097819 */ /* 0x000fc8000001160c */
[----:B------:R-:W-:-:S04]  /*18d20*/  LEA.HI.SX32 R9, R12, R9, 0x1c ;  /* 0x000000090c097211 */ /* 0x000fc800078fe2ff */
[----:B--2---:R-:W-:-:S04]  /*18d30*/  VIMNMX R226, R10, R9, !PT ;  /* 0x000000090ae27248 */ /* 0x004fc80007fe0100 */
[----:B------:R-:W-:-:S13]  /*18d40*/  ISETP.GE.AND P1, PT, R5, R226, PT ;  /* 0x000000e20500720c */ /* 0x000fda0003f26270 */
[----:B------:R-:W-:Y:S05]  /*18d50*/  @!P1 BRA `(.L_x_5099) ;  /* 0x0000002000d89947 */ /* 0x000fea0003800000 */
[----:B------:R-:W-:Y:S01]  /*18d60*/  BSSY B1, `(.L_x_5099) ;  /* 0x0000235000017945 */ /* 0x000fe20003800000 */
[----:B------:R-:W-:Y:S02]  /*18d70*/  IMAD.MOV.U32 R9, RZ, RZ, R3 ;  /* 0x000000ffff097224 */ /* 0x000fe400078e0003 */
[----:B------:R-:W-:Y:S02]  /*18d80*/  IMAD.MOV.U32 R10, RZ, RZ, R4 ;  /* 0x000000ffff0a7224 */ /* 0x000fe400078e0004 */
[----:B------:R-:W-:Y:S02]  /*18d90*/  IMAD.MOV.U32 R12, RZ, RZ, R199 ;  /* 0x000000ffff0c7224 */ /* 0x000fe400078e00c7 */
[----:B------:R-:W-:-:S07]  /*18da0*/  IMAD.MOV.U32 R13, RZ, RZ, R194 ;  /* 0x000000ffff0d7224 */ /* 0x000fce00078e00c2 */
.L_x_5112:
[----:B------:R-:W-:-:S04]  /*18db0*/  ISETP.NE.AND P1, PT, R13, 0x1, PT ;  /* 0x000000010d00780c */ /* 0x000fc80003f25270 */
[----:B------:R-:W-:-:S04]  /*18dc0*/  SEL R199, RZ, 0x1, P1 ;  /* 0x00000001ffc77807 */ /* 0x000fc80000800000 */
[----:B------:R-:W-:Y:S01]  /*18dd0*/  LOP3.LUT R199, R12, R199, RZ, 0x3c, !PT ;  /* 0x000000c70cc77212 */ /* 0x000fe200078e3cff */
[----:B------:R-:W-:Y:S06]  /*18de0*/  @!P0 BRA `(.L_x_5100) ;  /* 0x0000000000048947 */ /* 0x000fec0003800000 */
[----:B------:R-:W-:Y:S01]  /*18df0*/  BPT.TRAP 0x1 ;  /* 0x000000040000795c */ /* 0x000fe20000300000 */
.L_x_5100:
[----:B------:R-:W-:Y:S01]  /*18e00*/  VIADD R194, R13, 0x1 ;  /* 0x000000010dc27836 */ /* 0x000fe20000000000 */
[----:B------:R-:W-:-:S04]  /*18e10*/  SHF.L.U32 R0, R199, 0x1f, RZ ;  /* 0x0000001fc7007819 */ /* 0x000fc800000006ff */
[----:B------:R-:W-:-:S04]  /*18e20*/  ISETP.NE.AND P1, PT, R194, 0x2, PT ;  /* 0x00000002c200780c */ /* 0x000fc80003f25270 */
[----:B------:R-:W-:-:S04]  /*18e30*/  SEL R194, R194, RZ, P1 ;  /* 0x000000ffc2c27207 */ /* 0x000fc80000800000 */
[----:B------:R-:W-:-:S04]  /*18e40*/  LEA R11, R194, R18, 0x3 ;  /* 0x00000012c20b7211 */ /* 0x000fc800078e18ff */
[----:B------:R0:W1:Y:S01]  /*18e50*/  SYNCS.PHASECHK.TRANS64.TRYWAIT P1, [R11+URZ+0x30830], R0 ;  /* 0x030830000b0075a7 */ /* 0x000062000802017f */
[----:B------:R-:W-:Y:S05]  /*18e60*/  @!P0 BRA `(.L_x_5101) ;  /* 0x0000000000048947 */ /* 0x000fea0003800000 */
[----:B------:R-:W-:Y:S01]  /*18e70*/  BPT.TRAP 0x1 ;  /* 0x000000040000795c */ /* 0x000fe20000300000 */
.L_x_5101:
[----:B------:R-:W-:Y:S01]  /*18e80*/  IMAD R126, R194, 0x900, R217 ;  /* 0x00000900c27e7824 */ /* 0x000fe200078e02d9 */
[----:B------:R-:W-:Y:S03]  /*18e90*/  BSSY B2, `(.L_x_5102) ;  /* 0x0000006000027945 */ /* 0x000fe60003800000 */
[C---:B------:R-:W-:Y:S02]  /*18ea0*/  VIADD R122, R126.reuse, 0x2 ;  /* 0x000000027e7a7836 */ /* 0x040fe40000000000 */
[----:B------:R-:W-:Y:S01]  /*18eb0*/  VIADD R124, R126, 0x4 ;  /* 0x000000047e7c7836 */ /* 0x000fe20000000000 */
[----:B-1----:R-:W-:Y:S06]  /*18ec0*/  @P1 BRA `(.L_x_5103) ;  /* 0x0000000000081947 */ /* 0x002fec0003800000 */
[----:B------:R-:W1:Y:S02]  /*18ed0*/  SYNCS.PHASECHK.TRANS64.TRYWAIT P1, [R11+URZ+0x30830], R0 ;  /* 0x030830000b0075a7 */ /* 0x000e64000802017f */
[----:B-1----:R-:W-:Y:S05]  /*18ee0*/  @!P1 BRA `(.L_x_5104) ;  /* 0x00000118007c9947 */ /* 0x002fea0003800000 */
.L_x_5103:
[----:B------:R-:W-:Y:S05]  /*18ef0*/  BSYNC B2 ;  /* 0x0000000000027941 */ /* 0x000fea0003800000 */
.L_x_5102:
[----:B------:R-:W2:Y:S01]  /*18f00*/  LDL.64 R128, [R1+0x28] ;  /* 0x0000280001807983 */ /* 0x000ea20000100a00 */
[----:B------:R-:W-:Y:S01]  /*18f10*/  IMAD.MOV.U32 R120, RZ, RZ, R126 ;  /* 0x000000ffff787224 */ /* 0x000fe200078e007e */
[----:B------:R-:W-:Y:S01]  /*18f20*/  MOV R213, UR50 ;  /* 0x0000003200d57c02 */ /* 0x000fe20008000f00 */
[----:B------:R-:W-:Y:S01]  /*18f30*/  IMAD.MOV.U32 R121, RZ, RZ, 0x40000040 ;  /* 0x40000040ff797424 */ /* 0x000fe200078e00ff */
[----:B------:R-:W-:Y:S01]  /*18f40*/  MOV R209, UR46 ;  /* 0x0000002e00d17c02 */ /* 0x000fe20008000f00 */
[----:B------:R-:W-:Y:S01]  /*18f50*/  IMAD.MOV.U32 R125, RZ, RZ, 0x40000040 ;  /* 0x40000040ff7d7424 */ /* 0x000fe200078e00ff */
        /* <DEDUP_REMOVED lines=32> */
[----:B------:R-:W-:Y:S01]  /*19160*/  MOV R123, 0x40000040 ;  /* 0x40000040007b7802 */ /* 0x000fe20000000f00 */
[-C--:B------:R-:W-:Y:S01]  /*19170*/  FMUL.FTZ R40, R40, R6.reuse ;  /* 0x0000000628287220 */ /* 0x080fe20000410000 */
        /* <DEDUP_REMOVED lines=193> */
.L_x_5105:
[----:B------:R-:W-:Y:S01]  /*19d90*/  SHF.L.U32 R0, R12, 0x1f, RZ ;  /* 0x0000001f0c007819 */ /* 0x000fe200000006ff */
[----:B------:R-:W-:-:S04]  /*19da0*/  IMAD R14, R13, 0x8, R18 ;  /* 0x000000080d0e7824 */ /* 0x000fc800078e0212 */
[----:B------:R0:W1:Y:S01]  /*19db0*/  SYNCS.PHASECHK.TRANS64.TRYWAIT P1, [R14+URZ+0x30850], R0 ;  /* 0x030850000e0075a7 */ /* 0x000062000802017f */
[----:B------:R-:W-:Y:S05]  /*19dc0*/  @!P0 BRA `(.L_x_5106) ;  /* 0x0000000000048947 */ /* 0x000fea0003800000 */
[----:B------:R-:W-:Y:S01]  /*19dd0*/  BPT.TRAP 0x1 ;  /* 0x000000040000795c */ /* 0x000fe20000300000 */
.L_x_5106:
[----:B------:R-:W-:Y:S04]  /*19de0*/  BSSY B2, `(.L_x_5107) ;  /* 0x0000004000027945 */ /* 0x000fe80003800000 */
[----:B-1----:R-:W-:Y:S05]  /*19df0*/  @P1 BRA `(.L_x_5108) ;  /* 0x0000000000081947 */ /* 0x002fea0003800000 */
[----:B------:R-:W1:Y:S02]  /*19e00*/  SYNCS.PHASECHK.TRANS64.TRYWAIT P1, [R14+URZ+0x30850], R0 ;  /* 0x030850000e0075a7 */ /* 0x000e64000802017f */
[----:B-1----:R-:W-:Y:S05]  /*19e10*/  @!P1 BRA `(.L_x_5109) ;  /* 0x0000010800c49947 */ /* 0x002fea0003800000 */
.L_x_5108:
[----:B------:R-:W-:Y:S05]  /*19e20*/  BSYNC B2 ;  /* 0x0000000000027941 */ /* 0x000fea0003800000 */
.L_x_5107:
[----:B01----:R-:W-:Y:S01]  /*19e30*/  VIADD R0, R18, 0x400 ;  /* 0x0000040012007836 */ /* 0x003fe20000000000 */
[----:B------:R-:W-:Y:S01]  /*19e40*/  MOV R3, 0x40000040 ;  /* 0x4000004000037802 */ /* 0x000fe20000000f00 */
[----:B------:R-:W-:-:S03]  /*19e50*/  WARPGROUP.ARRIVE ;  /* 0x00000000000079c5 */ /* 0x000fc60000000000 */
[----:B------:R-:W-:Y:S02]  /*19e60*/  SHF.R.U32.HI R0, RZ, 0x4, R0 ;  /* 0x00000004ff007819 */ /* 0x000fe40000011600 */
[----:B------:R-:W-:Y:S01]  /*19e70*/  R2UR UR7, R3 ;  /* 0x00000000030772ca */ /* 0x000fe200000e0000 */
[----:B------:R-:W-:Y:S01]  /*19e80*/  IMAD.MOV.U32 R3, RZ, RZ, 0x40000040 ;  /* 0x40000040ff037424 */ /* 0x000fe200078e00ff */
[----:B------:R-:W-:-:S04]  /*19e90*/  LOP3.LUT R0, R0, 0x3fff, RZ, 0xc0, !PT ;  /* 0x00003fff00007812 */ /* 0x000fc800078ec0ff */
[----:B------:R-:W-:-:S05]  /*19ea0*/  LOP3.LUT R0, R0, 0x3000000, RZ, 0xfc, !PT ;  /* 0x0300000000007812 */ /* 0x000fca00078efcff */
[----:B------:R-:W-:Y:S02]  /*19eb0*/  IMAD R2, R13, 0x900, R0 ;  /* 0x000009000d027824 */ /* 0x000fe400078e0200 */
[----:B------:R-:W-:Y:S02]  /*19ec0*/  IMAD.MOV.U32 R13, RZ, RZ, 0x40000040 ;  /* 0x40000040ff0d7424 */ /* 0x000fe400078e00ff */
        /* <DEDUP_REMOVED lines=38> */
.L_x_5110:
        /* <DEDUP_REMOVED lines=48> */
[----:B------:R-:W-:Y:S01]  /*1a430*/  IADD3 R11, R11, 0x30840, RZ ;  /* 0x000308400b0b7810 */ /* 0x000fe20007ffe0ff */
[----:B------:R-:W0:Y:S03]  /*1a440*/  SHFL.BFLY PT, R0, R3, 0x2, 0x1f ;  /* 0x0c401f0003007f89 */ /* 0x000e2600000e0000 */
[----:B------:R-:W-:Y:S01]  /*1a450*/  PRMT R11, R204, 0x654, R11 ;  /* 0x00000654cc0b7816 */ /* 0x000fe2000000000b */
[----:B------:R-:W1:Y:S03]  /*1a460*/  SHFL.BFLY PT, R2, R4, 0x2, 0x1f ;  /* 0x0c401f0004027f89 */ /* 0x000e6600000e0000 */
[----:B------:R2:W-:Y:S01]  /*1a470*/  SYNCS.ARRIVE.TRANS64.RED.A1T0 RZ, [R11+URZ], RZ ;  /* 0x000000ff0bff79a7 */ /* 0x0005e2000810043f */
[----:B0-----:R-:W-:Y:S02]  /*1a480*/  FMNMX.FTZ R3, R3, R0, !PT ;  /* 0x0000000003037209 */ /* 0x001fe40007810000 */
[----:B-1----:R-:W-:-:S03]  /*1a490*/  FMNMX.FTZ R4, R4, R2, !PT ;  /* 0x0000000204047209 */ /* 0x002fc60007810000 */
[----:B------:R-:W0:Y:S04]  /*1a4a0*/  SHFL.BFLY PT, R0, R3, 0x1, 0x1f ;  /* 0x0c201f0003007f89 */ /* 0x000e2800000e0000 */
[----:B------:R-:W1:Y:S01]  /*1a4b0*/  SHFL.BFLY PT, R2, R4, 0x1, 0x1f ;  /* 0x0c201f0004027f89 */ /* 0x000e6200000e0000 */
[----:B0-----:R-:W-:Y:S01]  /*1a4c0*/  FMNMX.FTZ R3, R3, R0, !PT ;  /* 0x0000000003037209 */ /* 0x001fe20007810000 */
[----:B------:R-:W-:Y:S01]  /*1a4d0*/  IMAD.U32 R0, RZ, RZ, UR46 ;  /* 0x0000002eff007e24 */ /* 0x000fe2000f8e00ff */
[----:B-1----:R-:W-:-:S03]  /*1a4e0*/  FMNMX.FTZ R4, R4, R2, !PT ;  /* 0x0000000204047209 */ /* 0x002fc60007810000 */
[----:B------:R-:W-:Y:S02]  /*1a4f0*/  FADD.FTZ R2, -R3, R9 ;  /* 0x0000000903027221 */ /* 0x000fe40000010100 */
[CC--:B------:R-:W-:Y:S01]  /*1a500*/  FMUL.FTZ R9, R4.reuse, R0.reuse ;  /* 0x0000000004097220 */ /* 0x0c0fe20000410000 */
[----:B------:R-:W-:Y:S01]  /*1a510*/  FADD.FTZ R6, -R4, R10 ;  /* 0x0000000a04067221 */ /* 0x000fe20000010100 */
[-C--:B------:R-:W-:Y:S02]  /*1a520*/  FMUL.FTZ R2, R2, R0.reuse ;  /* 0x0000000002027220 */ /* 0x080fe40000410000 */
[-CC-:B------:R-:W-:Y:S01]  /*1a530*/  FFMA.FTZ R190, R124, R0.reuse, -R9.reuse ;  /* 0x000000007cbe7223 */ /* 0x180fe20000010809 */
[-CC-:B------:R-:W-:Y:S01]  /*1a540*/  FFMA.FTZ R124, R129, R0.reuse, -R9.reuse ;  /* 0x00000000817c7223 */ /* 0x180fe20000010809 */
[-C--:B------:R-:W-:Y:S01]  /*1a550*/  FMUL.FTZ R129, R3, R0.reuse ;  /* 0x0000000003817220 */ /* 0x080fe20000410000 */
[-C--:B------:R-:W-:Y:S01]  /*1a560*/  FMUL.FTZ R6, R6, R0.reuse ;  /* 0x0000000006067220 */ /* 0x080fe20000410000 */
[-CC-:B------:R-:W-:Y:S01]  /*1a570*/  FFMA.FTZ R188, R120, R0.reuse, -R9.reuse ;  /* 0x0000000078bc7223 */ /* 0x180fe20000010809 */
[-C--:B------:R-:W-:Y:S01]  /*1a580*/  FFMA.FTZ R182, R140, R0.reuse, -R9 ;  /* 0x000000008cb67223 */ /* 0x080fe20000010809 */
[-C--:B------:R-:W-:Y:S01]  /*1a590*/  FFMA.FTZ R189, R122, R0.reuse, -R129 ;  /* 0x000000007abd7223 */ /* 0x080fe20000010881 */
[-C--:B------:R-:W-:Y:S01]  /*1a5a0*/  FFMA.FTZ R169, R121, R0.reuse, -R9 ;  /* 0x0000000079a97223 */ /* 0x080fe20000010809 */
[-CC-:B------:R-:W-:Y:S01]  /*1a5b0*/  FFMA.FTZ R140, R123, R0.reuse, -R129.reuse ;  /* 0x000000007b8c7223 */ /* 0x180fe20000010881 */
[----:B------:R-:W-:Y:S01]  /*1a5c0*/  MUFU.EX2 R6, R6 ;  /* 0x0000000600067308 */ /* 0x000fe20000000800 */
        /* <DEDUP_REMOVED lines=12> */
[-CC-:B------:R-:W-:Y:S01]  /*1a690*/  FFMA.FTZ R133, R135, R0.reuse, -R129.reuse ;  /* 0x0000000087857223 */ /* 0x180fe20000010881 */
[-CC-:B------:R-:W-:Y:S01]  /*1a6a0*/  FFMA.FTZ R181, R138, R0.reuse, -R129.reuse ;  /* 0x000000008ab57223 */ /* 0x180fe20000010881 */
[-CC-:B------:R-:W-:Y:S01]  /*1a6b0*/  FFMA.FTZ R132, R139, R0.reuse, -R129.reuse ;  /* 0x000000008b847223 */ /* 0x180fe20000010881 */
[----:B------:R-:W0:Y:S01]  /*1a6c0*/  MUFU.EX2 R188, R188 ;  /* 0x000000bc00bc7308 */ /* 0x000e220000000800 */
[-C--:B------:R-:W-:Y:S01]  /*1a6d0*/  FFMA.FTZ R183, R142, R0.reuse, -R129 ;  /* 0x000000008eb77223 */ /* 0x080fe20000010881 */
[-C--:B------:R-:W-:Y:S01]  /*1a6e0*/  FFMA.FTZ R21, R141, R0.reuse, -R9 ;  /* 0x000000008d157223 */ /* 0x080fe20000010809 */
[-C--:B------:R-:W-:Y:S01]  /*1a6f0*/  FFMA.FTZ R131, R143, R0.reuse, -R129 ;  /* 0x000000008f837223 */ /* 0x080fe20000010881 */
[-C--:B------:R-:W-:Y:S01]  /*1a700*/  FFMA.FTZ R176, R144, R0.reuse, -R9 ;  /* 0x0000000090b07223 */ /* 0x080fe20000010809 */
[-C--:B------:R-:W-:Y:S01]  /*1a710*/  FFMA.FTZ R177, R146, R0.reuse, -R129 ;  /* 0x0000000092b17223 */ /* 0x080fe20000010881 */
[-C--:B------:R-:W-:Y:S01]  /*1a720*/  FFMA.FTZ R20, R145, R0.reuse, -R9 ;  /* 0x0000000091147223 */ /* 0x080fe20000010809 */
[-C--:B------:R-:W-:Y:S01]  /*1a730*/  FFMA.FTZ R130, R147, R0.reuse, -R129 ;  /* 0x0000000093827223 */ /* 0x080fe20000010881 */
[----:B------:R-:W1:Y:S01]  /*1a740*/  MUFU.EX2 R189, R189 ;  /* 0x000000bd00bd7308 */ /* 0x000e620000000800 */
[-C--:B------:R-:W-:Y:S01]  /*1a750*/  FFMA.FTZ R178, R148, R0.reuse, -R9 ;  /* 0x0000000094b27223 */ /* 0x080fe20000010809 */
[-C--:B------:R-:W-:Y:S01]  /*1a760*/  FFMA.FTZ R179, R150, R0.reuse, -R129 ;  /* 0x0000000096b37223 */ /* 0x080fe20000010881 */
[-C--:B------:R-:W-:Y:S01]  /*1a770*/  FFMA.FTZ R15, R149, R0.reuse, -R9 ;  /* 0x00000000950f7223 */ /* 0x080fe20000010809 */
[-C--:B------:R-:W-:Y:S01]  /*1a780*/  FFMA.FTZ R128, R151, R0.reuse, -R129 ;  /* 0x0000000097807223 */ /* 0x080fe20000010881 */
[-C--:B------:R-:W-:Y:S01]  /*1a790*/  FFMA.FTZ R172, R152, R0.reuse, -R9 ;  /* 0x0000000098ac7223 */ /* 0x080fe20000010809 */
[-C--:B------:R-:W-:Y:S01]  /*1a7a0*/  FFMA.FTZ R173, R154, R0.reuse, -R129 ;  /* 0x000000009aad7223 */ /* 0x080fe20000010881 */
[----:B------:R-:W-:Y:S01]  /*1a7b0*/  FFMA.FTZ R13, R153, R0, -R9 ;  /* 0x00000000990d7223 */ /* 0x000fe20000010809 */
[----:B------:R-:W3:Y:S01]  /*1a7c0*/  MUFU.EX2 R169, R169 ;  /* 0x000000a900a97308 */ /* 0x000ee20000000800 */
        /* <DEDUP_REMOVED lines=16> */
[----:B---3--:R-:W-:Y:S01]  /*1a8d0*/  FADD.FTZ R8, R169, R8 ;  /* 0x00000008a9087221 */ /* 0x008fe20000010000 */
[----:B------:R-:W-:-:S06]  /*1a8e0*/  FFMA.FTZ R129, R167, R0, -R129 ;  /* 0x00000000a7817223 */ /* 0x000fcc0000010881 */
        /* <DEDUP_REMOVED lines=84> */
[----:B--2---:R-:W2:Y:S01]  /*1ae30*/  MUFU.EX2 R11, R129 ;  /* 0x00000081000b7308 */ /* 0x004ea20000000800 */
[----:B0-----:R-:W-:Y:S01]  /*1ae40*/  FADD.FTZ R7, R171, R7 ;  /* 0x00000007ab077221 */ /* 0x001fe20000010000 */
[----:B-1----:R-:W-:-:S03]  /*1ae50*/  FADD.FTZ R8, R9, R8 ;  /* 0x0000000809087221 */ /* 0x002fc60000010000 */
[----:B--2---:R-:W-:Y:S01]  /*1ae60*/  FADD.FTZ R7, R11, R7 ;  /* 0x000000070b077221 */ /* 0x004fe20000010000 */
[----:B------:R-:W-:Y:S06]  /*1ae70*/  @!P0 BRA `(.L_x_5111) ;  /* 0x0000000000048947 */ /* 0x000fec0003800000 */
[----:B------:R-:W-:Y:S01]  /*1ae80*/  BPT.TRAP 0x1 ;  /* 0x000000040000795c */ /* 0x000fe20000300000 */
.L_x_5111:
[----:B------:R-:W-:Y:S01]  /*1ae90*/  ISETP.GT.AND P1, PT, R5, R226, PT ;  /* 0x000000e20500720c */ /* 0x000fe20003f24270 */
[----:B------:R-:W-:Y:S01]  /*1aea0*/  VIADD R129, R14, 0x30860 ;  /* 0x000308600e817836 */ /* 0x000fe20000000000 */
[----:B------:R-:W-:Y:S01]  /*1aeb0*/  F2FP.F16.F32.PACK_AB R188, R169, R188 ;  /* 0x000000bca9bc723e */ /* 0x000fe200000000ff */
[----:B------:R-:W-:Y:S01]  /*1aec0*/  VIADD R5, R5, 0xffffffff ;  /* 0xffffffff05057836 */ /* 0x000fe20000000000 */
[----:B------:R-:W-:Y:S02]  /*1aed0*/  F2FP.F16.F32.PACK_AB R172, R13, R172 ;  /* 0x000000ac0dac723e */ /* 0x000fe400000000ff */
[----:B------:R-:W-:Y:S02]  /*1aee0*/  PRMT R14, R204, 0x654, R129 ;  /* 0x00000654cc0e7816 */ /* 0x000fe40000000081 */
[----:B------:R-:W-:Y:S01]  /*1aef0*/  F2FP.F16.F32.PACK_AB R174, R12, R174 ;  /* 0x000000ae0cae723e */ /* 0x000fe200000000ff */
[----:B------:R-:W-:Y:S01]  /*1af00*/  IMAD.MOV.U32 R12, RZ, RZ, R199 ;  /* 0x000000ffff0c7224 */ /* 0x000fe200078e00c7 */
[----:B------:R0:W-:Y:S01]  /*1af10*/  SYNCS.ARRIVE.TRANS64.RED.A1T0 RZ, [R14+URZ], RZ ;  /* 0x000000ff0eff79a7 */ /* 0x0001e2000810043f */
        /* <DEDUP_REMOVED lines=23> */
[----:B------:R-:W-:Y:S01]  /*1b090*/  MOV R13, R194 ;  /* 0x000000c2000d7202 */ /* 0x000fe20000000f00 */
[----:B0-----:R-:W-:Y:S06]  /*1b0a0*/  @P1 BRA `(.L_x_5112) ;  /* 0xffffffdc00401947 */ /* 0x001fec000383ffff */
[----:B------:R-:W-:Y:S05]  /*1b0b0*/  BSYNC B1 ;  /* 0x0000000000017941 */ /* 0x000fea0003800000 */
.L_x_5099:
[----:B------:R-:W-:Y:S05]  /*1b0c0*/  BSYNC B0 ;  /* 0x0000000000007941 */ /* 0x000fea0003800000 */
.L_x_5098:
[----:B------:R-:W2:Y:S01]  /*1b0d0*/  LDL R9, [R1+0x3c] ;  /* 0x00003c0001097983 */ /* 0x000ea20000100800 */
[----:B------:R-:W-:Y:S01]  /*1b0e0*/  BSSY B0, `(.L_x_5113) ;  /* 0x0000366000007945 */ /* 0x000fe20003800000 */
[----:B--2---:R-:W-:-:S13]  /*1b0f0*/  ISETP.GE.AND P1, PT, R5, R9, PT ;  /* 0x000000090500720c */ /* 0x004fda0003f26270 */
[----:B------:R-:W-:Y:S05]  /*1b100*/  @!P1 BRA `(.L_x_5114) ;  /* 0x00000034008c9947 */ /* 0x000fea0003800000 */
[----:B------:R-:W-:Y:S02]  /*1b110*/  IMAD.MOV.U32 R9, RZ, RZ, R3 ;  /* 0x000000ffff097224 */ /* 0x000fe400078e0003 */
[----:B------:R-:W-:Y:S02]  /*1b120*/  IMAD.MOV.U32 R10, RZ, RZ, R4 ;  /* 0x000000ffff0a7224 */ /* 0x000fe400078e0004 */
[----:B------:R-:W-:Y:S02]  /*1b130*/  IMAD.MOV.U32 R11, RZ, RZ, R199 ;  /* 0x000000ffff0b7224 */ /* 0x000fe400078e00c7 */
[----:B------:R-:W-:-:S07]  /*1b140*/  IMAD.MOV.U32 R12, RZ, RZ, R194 ;  /* 0x000000ffff0c7224 */ /* 0x000fce00078e00c2 */
.L_x_5135:
[----:B------:R-:W-:-:S04]  /*1b150*/  ISETP.NE.AND P1, PT, R12, 0x1, PT ;  /* 0x000000010c00780c */ /* 0x000fc80003f25270 */
[----:B------:R-:W-:-:S04]  /*1b160*/  SEL R0, RZ, 0x1, P1 ;  /* 0x00000001ff007807 */ /* 0x000fc80000800000 */
[----:B------:R-:W-:Y:S01]  /*1b170*/  LOP3.LUT R199, R11, R0, RZ, 0x3c, !PT ;  /* 0x000000000bc77212 */ /* 0x000fe200078e3cff */
[----:B------:R-:W-:Y:S06]  /*1b180*/  @!P0 BRA `(.L_x_5115) ;  /* 0x0000000000048947 */ /* 0x000fec0003800000 */
[----:B------:R-:W-:Y:S01]  /*1b190*/  BPT.TRAP 0x1 ;  /* 0x000000040000795c */ /* 0x000fe20000300000 */
.L_x_5115:
        /* <DEDUP_REMOVED lines=8> */
.L_x_5116:
[----:B------:R-:W-:Y:S01]  /*1b220*/  IMAD R126, R194, 0x900, R217 ;  /* 0x00000900c27e7824 */ /* 0x000fe200078e02d9 */
[----:B------:R-:W-:Y:S03]  /*1b230*/  BSSY B1, `(.L_x_5117) ;  /* 0x0000006000017945 */ /* 0x000fe60003800000 */
[C---:B------:R-:W-:Y:S02]  /*1b240*/  VIADD R122, R126.reuse, 0x2 ;  /* 0x000000027e7a7836 */ /* 0x040fe40000000000 */
[----:B------:R-:W-:Y:S01]  /*1b250*/  VIADD R124, R126, 0x4 ;  /* 0x000000047e7c7836 */ /* 0x000fe20000000000 */
[----:B-1----:R-:W-:Y:S06]  /*1b260*/  @P1 BRA `(.L_x_5118) ;  /* 0x0000000000081947 */ /* 0x002fec0003800000 */
[----:B------:R-:W1:Y:S02]  /*1b270*/  SYNCS.PHASECHK.TRANS64.TRYWAIT P1, [R0+URZ+0x30830], R3 ;  /* 0x03083003000075a7 */ /* 0x000e64000802017f */
[----:B-1----:R-:W-:Y:S05]  /*1b280*/  @!P1 BRA `(.L_x_5119) ;  /* 0x000000f400bc9947 */ /* 0x002fea0003800000 */
.L_x_5118:
[----:B------:R-:W-:Y:S05]  /*1b290*/  BSYNC B1 ;  /* 0x0000000000017941 */ /* 0x000fea0003800000 */
.L_x_5117:
        /* <DEDUP_REMOVED lines=233> */
.L_x_5120:
[----:B------:R-:W-:Y:S01]  /*1c130*/  SHF.L.U32 R2, R11, 0x1f, RZ ;  /* 0x0000001f0b027819 */ /* 0x000fe200000006ff */
[----:B------:R-:W-:-:S04]  /*1c140*/  IMAD R11, R12, 0x8, R18 ;  /* 0x000000080c0b7824 */ /* 0x000fc800078e0212 */
[----:B------:R0:W1:Y:S01]  /*1c150*/  SYNCS.PHASECHK.TRANS64.TRYWAIT P1, [R11+URZ+0x30850], R2 ;  /* 0x030850020b0075a7 */ /* 0x000062000802017f */
[----:B------:R-:W-:Y:S05]  /*1c160*/  @!P0 BRA `(.L_x_5121) ;  /* 0x0000000000048947 */ /* 0x000fea0003800000 */
[----:B------:R-:W-:Y:S01]  /*1c170*/  BPT.TRAP 0x1 ;  /* 0x000000040000795c */ /* 0x000fe20000300000 */
.L_x_5121:
[----:B------:R-:W-:Y:S04]  /*1c180*/  BSSY B1, `(.L_x_5122) ;  /* 0x0000004000017945 */ /* 0x000fe80003800000 */
[----:B-1----:R-:W-:Y:S05]  /*1c190*/  @P1 BRA `(.L_x_5123) ;  /* 0x0000000000081947 */ /* 0x002fea0003800000 */
[----:B------:R-:W1:Y:S02]  /*1c1a0*/  SYNCS.PHASECHK.TRANS64.TRYWAIT P1, [R11+URZ+0x30850], R2 ;  /* 0x030850020b0075a7 */ /* 0x000e64000802017f */
[----:B-1----:R-:W-:Y:S05]  /*1c1b0*/  @!P1 BRA `(.L_x_5124) ;  /* 0x000000e800049947 */ /* 0x002fea0003800000 */
.L_x_5123:
[----:B------:R-:W-:Y:S05]  /*1c1c0*/  BSYNC B1 ;  /* 0x0000000000017941 */ /* 0x000fea0003800000 */
.L_x_5122:
        /* <DEDUP_REMOVED lines=48> */
.L_x_5125:
[----:B------:R-:W2:Y:S01]  /*1c4d0*/  LDL R12, [R1+0x30] ;  /* 0x00003000010c7983 */ /* 0x000ea20000100800 */
[----:B------:R-:W0:Y:S03]  /*1c4e0*/  LDC R2, c[0x0][0x448] ;  /* 0x00011200ff027b82 */ /* 0x000e260000000800 */
[----:B------:R-:W2:Y:S04]  /*1c4f0*/  LDL R4, [R1+0x44] ;  /* 0x0000440001047983 */ /* 0x000ea80000100800 */
[----:B------:R-:W3:Y:S01]  /*1c500*/  LDL R6, [R1+0x40] ;  /* 0x0000400001067983 */ /* 0x000ee20000100800 */
[----:B------:R-:W1:Y:S01]  /*1c510*/  LDC R168, c[0x0][0x9e4] ;  /* 0x00027900ffa87b82 */ /* 0x000e620000000800 */
[----:B0-----:R-:W-:-:S13]  /*1c520*/  ISETP.NE.AND P1, PT, R2, 0x1, PT ;  /* 0x000000010200780c */ /* 0x001fda0003f25270 */
[----:B------:R-:W0:Y:S08]  /*1c530*/  @P1 LDC R3, c[0x0][0x44c] ;  /* 0x00011300ff031b82 */ /* 0x000e300000000800 */
[----:B------:R-:W4:Y:S01]  /*1c540*/  @P1 LDC R2, c[0x0][0x450] ;  /* 0x00011400ff021b82 */ /* 0x000f220000000800 */
[----:B------:R-:W-:Y:S01]  /*1c550*/  IMAD R15, R5, -0x60, RZ ;  /* 0xffffffa0050f7824 */ /* 0x000fe200078e02ff */
[----:B------:R-:W-:Y:S01]  /*1c560*/  ULOP3.LUT UR4, URZ, UR42, URZ, 0x33, !UPT ;  /* 0x0000002a3f047292 */ /* 0x000fe2000f8e333f */
[----:B--2---:R-:W-:-:S04]  /*1c570*/  IMAD.IADD R4, R4, 0x1, R12 ;  /* 0x0000000104047824 */ /* 0x004fc800078e020c */
[----:B0-----:R-:W-:-:S05]  /*1c580*/  @P1 IMAD.HI.U32 R3, R4, R3, RZ ;  /* 0x0000000304031227 */ /* 0x001fca00078e00ff */
[----:B----4-:R-:W-:Y:S02]  /*1c590*/  @P1 SHF.R.U32.HI R4, RZ, R2, R3 ;  /* 0x00000002ff041219 */ /* 0x010fe40000011603 */
[----:B------:R-:W-:-:S03]  /*1c5a0*/  IADD3 R3, R0, 0x30840, RZ ;  /* 0x0003084000037810 */ /* 0x000fc60007ffe0ff */
[----:B------:R-:W0:Y:S01]  /*1c5b0*/  SHFL.IDX PT, R20, R4, RZ, 0x1c1f ;  /* 0x001c1fff04147589 */ /* 0x000e2200000e0000 */
[----:B------:R-:W-:Y:S01]  /*1c5c0*/  PRMT R0, R204, 0x654, R3 ;  /* 0x00000654cc007816 */ /* 0x000fe20000000003 */
[----:B------:R-:W-:Y:S01]  /*1c5d0*/  VIADD R2, R15, 0x1 ;  /* 0x000000010f027836 */ /* 0x000fe20000000000 */
[----:B-1----:R-:W-:Y:S02]  /*1c5e0*/  ISETP.GE.AND P1, PT, R168, 0x1, PT ;  /* 0x00000001a800780c */ /* 0x002fe40003f26270 */
[----:B------:R3:W-:Y:S02]  /*1c5f0*/  SYNCS.ARRIVE.TRANS64.RED.A1T0 RZ, [R0+URZ], RZ ;  /* 0x000000ff00ff79a7 */ /* 0x0007e4000810043f */
[----:B---3--:R-:W-:-:S05]  /*1c600*/  IMAD R0, R6, -0x2, R2 ;  /* 0xfffffffe06007824 */ /* 0x008fca00078e0202 */
[----:B------:R-:W-:-:S05]  /*1c610*/  IADD3 R13, -R200, R0, R201 ;  /* 0x00000000c80d7210 */ /* 0x000fca0007ffe1c9 */
[C---:B------:R-:W-:Y:S02]  /*1c620*/  VIADD R14, R13.reuse, UR51 ;  /* 0x000000330d0e7c36 */ /* 0x040fe40008000000 */
[----:B------:R-:W-:Y:S02]  /*1c630*/  VIADD R13, R13, UR4 ;  /* 0x000000040d0d7c36 */ /* 0x000fe40008000000 */
[----:B------:R-:W-:Y:S02]  /*1c640*/  VIADD R0, R0, 0xffffffff ;  /* 0xffffffff00007836 */ /* 0x000fe40000000000 */
[----:B0-----:R-:W-:Y:S01]  /*1c650*/  IMAD.IADD R12, R14, 0x1, R20 ;  /* 0x000000010e0c7824 */ /* 0x001fe200078e0214 */
[----:B------:R-:W-:Y:S01]  /*1c660*/  IADD3 R6, R13, R20, RZ ;  /* 0x000000140d067210 */ /* 0x000fe20007ffe0ff */
        /* <DEDUP_REMOVED lines=13> */
.L_x_5128:
[----:B------:R-:W-:-:S05]  /*1c740*/  IMAD.U32 R21, RZ, RZ, UR38 ;  /* 0x00000026ff157e24 */ /* 0x000fca000f8e00ff */
[----:B------:R-:W-:-:S13]  /*1c750*/  ISETP.NE.AND P1, PT, R21, 0x1, PT ;  /* 0x000000011500780c */ /* 0x000fda0003f25270 */
[----:B------:R-:W0:Y:S02]  /*1c760*/  @P1 LDC.64 R2, c[0x0][0x9e8] ;  /* 0x00027a00ff021b82 */ /* 0x000e240000000a00 */
[----:B0-----:R-:W-:-:S05]  /*1c770*/  @P1 IMAD.HI.U32 R2, R20, R2, RZ ;  /* 0x0000000214021227 */ /* 0x001fca00078e00ff */
[----:B------:R-:W-:-:S07]  /*1c780*/  @P1 SHF.R.U32.HI R20, RZ, R3, R2 ;  /* 0x00000003ff141219 */ /* 0x000fce0000011602 */
.L_x_5129:
[----:B------:R-:W-:Y:S05]  /*1c790*/  BSYNC B1 ;  /* 0x0000000000017941 */ /* 0x000fea0003800000 */
.L_x_5127:
[----:B------:R-:W-:-:S05]  /*1c7a0*/  IMAD R20, R20, R21, R0 ;  /* 0x0000001514147224 */ /* 0x000fca00078e0200 */
[----:B------:R-:W-:Y:S02]  /*1c7b0*/  VIADDMNMX R12, R20, R21, R12, PT ;  /* 0x00000015140c7246 */ /* 0x000fe4000380010c */
[----:B------:R-:W-:-:S07]  /*1c7c0*/  VIMNMX R6, R6, R20, !PT ;  /* 0x0000001406067248 */ /* 0x000fce0007fe0100 */
.L_x_5126:
[C---:B------:R-:W-:Y:S01]  /*1c7d0*/  ISETP.GE.AND P1, PT, R15.reuse, 0x2, PT ;  /* 0x000000020f00780c */ /* 0x040fe20003f26270 */
[----:B------:R-:W0:Y:S01]  /*1c7e0*/  SHFL.IDX PT, R4, R4, 0x1, 0x1c1f ;  /* 0x003c1f0004047f89 */ /* 0x000e2200000e0000 */
[C---:B------:R-:W-:Y:S02]  /*1c7f0*/  ISETP.GE.AND P2, PT, R15.reuse, 0x9, PT ;  /* 0x000000090f00780c */ /* 0x040fe40003f46270 */
[C---:B------:R-:W-:Y:S02]  /*1c800*/  ISETP.GT.AND P4, PT, R6.reuse, 0x1, !P1 ;  /* 0x000000010600780c */ /* 0x040fe40004f84270 */
        /* <DEDUP_REMOVED lines=10> */
[--C-:B0-----:R-:W-:Y:S01]  /*1c8b0*/  IMAD.IADD R14, R14, 0x1, R4.reuse ;  /* 0x000000010e0e7824 */ /* 0x101fe200078e0204 */
[----:B------:R-:W-:Y:S01]  /*1c8c0*/  ISETP.LT.OR P3, PT, R12, 0xa, P3 ;  /* 0x0000000a0c00780c */ /* 0x000fe20001f61670 */
[----:B------:R-:W-:Y:S01]  /*1c8d0*/  IMAD.IADD R13, R13, 0x1, R4 ;  /* 0x000000010d0d7824 */ /* 0x000fe200078e0204 */
        /* <DEDUP_REMOVED lines=134> */
.L_x_5132:
[----:B------:R-:W-:-:S04]  /*1d140*/  MOV R6, UR38 ;  /* 0x0000002600067c02 */ /* 0x000fc80008000f00 */
[----:B------:R-:W-:-:S13]  /*1d150*/  ISETP.NE.AND P6, PT, R6, 0x1, PT ;  /* 0x000000010600780c */ /* 0x000fda0003fc5270 */
[----:B------:R-:W0:Y:S02]  /*1d160*/  @P6 LDC.64 R2, c[0x0][0x9e8] ;  /* 0x00027a00ff026b82 */ /* 0x000e240000000a00 */
[----:B0-----:R-:W-:-:S05]  /*1d170*/  @P6 IMAD.HI.U32 R2, R4, R2, RZ ;  /* 0x0000000204026227 */ /* 0x001fca00078e00ff */
[----:B------:R-:W-:-:S07]  /*1d180*/  @P6 SHF.R.U32.HI R4, RZ, R3, R2 ;  /* 0x00000003ff046219 */ /* 0x000fce0000011602 */
.L_x_5133:
[----:B------:R-:W-:Y:S05]  /*1d190*/  BSYNC B1 ;  /* 0x0000000000017941 */ /* 0x000fea0003800000 */
.L_x_5131:
[----:B------:R-:W-:-:S05]  /*1d1a0*/  IMAD R3, R4, R6, R0 ;  /* 0x0000000604037224 */ /* 0x000fca00078e0200 */
[----:B------:R-:W-:Y:S02]  /*1d1b0*/  VIADDMNMX R14, R3, R6, R14, PT ;  /* 0x00000006030e7246 */ /* 0x000fe4000380010e */
[----:B------:R-:W-:-:S07]  /*1d1c0*/  VIMNMX R13, R13, R3, !PT ;  /* 0x000000030d0d7248 */ /* 0x000fce0007fe0100 */
.L_x_5130:
        /* <DEDUP_REMOVED lines=69> */
[----:B------:R-:W-:Y:S01]  /*1d620*/  FMNMX.FTZ R2, R165, R0, !PT ;  /* 0x00000000a5027209 */ /* 0x000fe20007810000 */
[----:B------:R-:W-:Y:S01]  /*1d630*/  IMAD.U32 R0, RZ, RZ, UR43 ;  /* 0x0000002bff007e24 */ /* 0x000fe2000f8e00ff */
        /* <DEDUP_REMOVED lines=11> */
[C---:B------:R-:W-:Y:S02]  /*1d6f0*/  ISETP.GT.AND P1, PT, R13.reuse, 0x38, !P1 ;  /* 0x000000380d00780c */ /* 0x040fe40004f24270 */
        /* <DEDUP_REMOVED lines=21> */
[----:B------:R-:W-:Y:S01]  /*1d850*/  FMUL.FTZ R3, R4, R0 ;  /* 0x0000000004037220 */ /* 0x000fe20000410000 */
        /* <DEDUP_REMOVED lines=54> */
[----:B------:R-:W-:Y:S01]  /*1dbc0*/  FSEL R129, R4, RZ, P1 ;  /* 0x000000ff04817208 */ /* 0x000fe20000800000 */
[----:B------:R-:W-:Y:S01]  /*1dbd0*/  MUFU.EX2 R188, R188 ;  /* 0x000000bc00bc7308 */ /* 0x000fe20000000800 */
[----:B------:R-:W-:-:S03]  /*1dbe0*/  FMNMX.FTZ R2, R146, R2, !PT ;  /* 0x0000000292027209 */ /* 0x000fc60007810000 */
[----:B------:R-:W-:Y:S01]  /*1dbf0*/  FADD.FTZ R129, -R129, R10 ;  /* 0x0000000a81817221 */ /* 0x000fe20000010100 */
        /* <DEDUP_REMOVED lines=27> */
[----:B------:R-:W-:-:S06]  /*1ddb0*/  FMUL.FTZ R6, R129, R0 ;  /* 0x0000000081067220 */ /* 0x000fcc0000410000 */
[----:B------:R-:W-:Y:S01]  /*1ddc0*/  MUFU.EX2 R125, R125 ;  /* 0x0000007d007d7308 */ /* 0x000fe20000000800 */
[C---:B------:R-:W-:Y:S01]  /*1ddd0*/  FSETP.NEU.FTZ.AND P1, PT, R3.reuse, -INF , PT ;  /* 0xff8000000300780b */ /* 0x040fe20003f3d000 */
[----:B------:R-:W-:-:S05]  /*1dde0*/  FMUL.FTZ R2, R3, R0 ;  /* 0x0000000003027220 */ /* 0x000fca0000410000 */
[----:B------:R-:W-:Y:S01]  /*1ddf0*/  FSEL R129, R2, RZ, P1 ;  /* 0x000000ff02817208 */ /* 0x000fe20000800000 */
[----:B------:R-:W0:Y:S01]  /*1de00*/  MUFU.EX2 R6, R6 ;  /* 0x0000000600067308 */ /* 0x000e220000000800 */
[----:B------:R-:W-:-:S03]  /*1de10*/  FSEL R2, R3, RZ, P1 ;  /* 0x000000ff03027208 */ /* 0x000fc60000800000 */
[-CC-:B------:R-:W-:Y:S01]  /*1de20*/  FFMA.FTZ R189, R122, R0.reuse, -R129.reuse ;  /* 0x000000007abd7223 */ /* 0x180fe20000010881 */
[-C--:B------:R-:W-:Y:S01]  /*1de30*/  FFMA.FTZ R132, R123, R0.reuse, -R129 ;  /* 0x000000007b847223 */ /* 0x080fe20000010881 */
[----:B------:R-:W-:Y:S01]  /*1de40*/  FADD.FTZ R2, -R2, R9 ;  /* 0x0000000902027221 */ /* 0x000fe20000010100 */
[-CC-:B------:R-:W-:Y:S01]  /*1de50*/  FFMA.FTZ R191, R126, R0.reuse, -R129.reuse ;  /* 0x000000007ebf7223 */ /* 0x180fe20000010881 */
[-CC-:B------:R-:W-:Y:S01]  /*1de60*/  FFMA.FTZ R127, R127, R0.reuse, -R129.reuse ;  /* 0x000000007f7f7223 */ /* 0x180fe20000010881 */
[-CC-:B------:R-:W-:Y:S01]  /*1de70*/  FFMA.FTZ R185, R130, R0.reuse, -R129.reuse ;  /* 0x0000000082b97223 */ /* 0x180fe20000010881 */
[-C--:B------:R-:W-:Y:S01]  /*1de80*/  FMUL.FTZ R2, R2, R0.reuse ;  /* 0x0000000002027220 */ /* 0x080fe20000410000 */
[----:B------:R-:W-:Y:S01]  /*1de90*/  MUFU.EX2 R189, R189 ;  /* 0x000000bd00bd7308 */ /* 0x000fe20000000800 */
[-CC-:B------:R-:W-:Y:S01]  /*1dea0*/  FFMA.FTZ R126, R131, R0.reuse, -R129.reuse ;  /* 0x00000000837e7223 */ /* 0x180fe20000010881 */
[-CC-:B------:R-:W-:Y:S01]  /*1deb0*/  FFMA.FTZ R187, R134, R0.reuse, -R129.reuse ;  /* 0x0000000086bb7223 */ /* 0x180fe20000010881 */
[-CC-:B------:R-:W-:Y:S01]  /*1dec0*/  FFMA.FTZ R123, R135, R0.reuse, -R129.reuse ;  /* 0x00000000877b7223 */ /* 0x180fe20000010881 */
[-CC-:B------:R-:W-:Y:S01]  /*1ded0*/  FFMA.FTZ R181, R138, R0.reuse, -R129.reuse ;  /* 0x000000008ab57223 */ /* 0x180fe20000010881 */
[--C-:B------:R-:W-:Y:S01]  /*1dee0*/  FFMA.FTZ R122, R139, R0, -R129.reuse ;  /* 0x000000008b7a7223 */ /* 0x100fe20000010881 */
[----:B0-----:R-:W-:Y:S01]  /*1def0*/  FFMA.FTZ R8, R6, R8, R188 ;  /* 0x0000000806087223 */ /* 0x001fe200000100bc */
[-CC-:B------:R-:W-:Y:S01]  /*1df00*/  FFMA.FTZ R183, R142, R0.reuse, -R129.reuse ;  /* 0x000000008eb77223 */ /* 0x180fe20000010881 */
[----:B------:R-:W0:Y:S01]  /*1df10*/  MUFU.EX2 R2, R2 ;  /* 0x0000000200027308 */ /* 0x000e220000000800 */
[-CC-:B------:R-:W-:Y:S01]  /*1df20*/  FFMA.FTZ R135, R143, R0.reuse, -R129.reuse ;  /* 0x000000008f877223 */ /* 0x180fe20000010881 */
[----:B------:R-:W-:Y:S01]  /*1df30*/  FADD.FTZ R8, R21, R8 ;  /* 0x0000000815087221 */ /* 0x000fe20000010000 */
[-CC-:B------:R-:W-:Y:S01]  /*1df40*/  FFMA.FTZ R177, R146, R0.reuse, -R129.reuse ;  /* 0x0000000092b17223 */ /* 0x180fe20000010881 */
[-CC-:B------:R-:W-:Y:S01]  /*1df50*/  FFMA.FTZ R134, R147, R0.reuse, -R129.reuse ;  /* 0x0000000093867223 */ /* 0x180fe20000010881 */
[-CC-:B------:R-:W-:Y:S01]  /*1df60*/  FFMA.FTZ R179, R150, R0.reuse, -R129.reuse ;  /* 0x0000000096b37223 */ /* 0x180fe20000010881 */
[----:B------:R-:W-:Y:S01]  /*1df70*/  FADD.FTZ R8, R190, R8 ;  /* 0x00000008be087221 */ /* 0x000fe20000010000 */
[-CC-:B------:R-:W-:Y:S01]  /*1df80*/  FFMA.FTZ R133, R151, R0.reuse, -R129.reuse ;  /* 0x0000000097857223 */ /* 0x180fe20000010881 */
[----:B------:R-:W1:Y:S01]  /*1df90*/  MUFU.EX2 R132, R132 ;  /* 0x0000008400847308 */ /* 0x000e620000000800 */
[-CC-:B------:R-:W-:Y:S01]  /*1dfa0*/  FFMA.FTZ R173, R154, R0.reuse, -R129.reuse ;  /* 0x000000009aad7223 */ /* 0x180fe20000010881 */
[----:B------:R-:W-:Y:S01]  /*1dfb0*/  FADD.FTZ R8, R20, R8 ;  /* 0x0000000814087221 */ /* 0x000fe20000010000 */
[-CC-:B------:R-:W-:Y:S01]  /*1dfc0*/  FFMA.FTZ R131, R155, R0.reuse, -R129.reuse ;  /* 0x000000009b837223 */ /* 0x180fe20000010881 */
[-CC-:B------:R-:W-:Y:S01]  /*1dfd0*/  FFMA.FTZ R175, R158, R0.reuse, -R129.reuse ;  /* 0x000000009eaf7223 */ /* 0x180fe20000010881 */
[-CC-:B------:R-:W-:Y:S01]  /*1dfe0*/  FFMA.FTZ R130, R159, R0.reuse, -R129.reuse ;  /* 0x000000009f827223 */ /* 0x180fe20000010881 */
[----:B------:R-:W-:Y:S01]  /*1dff0*/  FADD.FTZ R8, R184, R8 ;  /* 0x00000008b8087221 */ /* 0x000fe20000010000 */
[-C--:B------:R-:W-:Y:S01]  /*1e000*/  FFMA.FTZ R169, R162, R0.reuse, -R129 ;  /* 0x00000000a2a97223 */ /* 0x080fe20000010881 */
[----:B------:R-:W2:Y:S01]  /*1e010*/  MUFU.EX2 R191, R191 ;  /* 0x000000bf00bf7308 */ /* 0x000ea20000000800 */
[----:B0-----:R-:W-:Y:S01]  /*1e020*/  FFMA.FTZ R7, R2, R7, R189 ;  /* 0x0000000702077223 */ /* 0x001fe200000100bd */
[----:B------:R-:W-:Y:S01]  /*1e030*/  FADD.FTZ R8, R15, R8 ;  /* 0x000000080f087221 */ /* 0x000fe20000010000 */
[-CC-:B------:R-:W-:Y:S01]  /*1e040*/  FFMA.FTZ R9, R163, R0.reuse, -R129.reuse ;  /* 0x00000000a3097223 */ /* 0x180fe20000010881 */
[-CC-:B------:R-:W-:Y:S01]  /*1e050*/  FFMA.FTZ R171, R166, R0.reuse, -R129.reuse ;  /* 0x00000000a6ab7223 */ /* 0x180fe20000010881 */
[----:B------:R-:W-:Y:S01]  /*1e060*/  FFMA.FTZ R129, R167, R0, -R129 ;  /* 0x00000000a7817223 */ /* 0x000fe20000010881 */
[----:B------:R-:W-:-:S02]  /*1e070*/  FADD.FTZ R8, R186, R8 ;  /* 0x00000008ba087221 */ /* 0x000fc40000010000 */
        /* <DEDUP_REMOVED lines=73> */
.L_x_5134:
        /* <DEDUP_REMOVED lines=31> */
[----:B0-----:R-:W-:Y:S02]  /*1e700*/  MOV R11, R199 ;  /* 0x000000c7000b7202 */ /* 0x001fe40000000f00 */
[C---:B--2---:R-:W-:Y:S01]  /*1e710*/  ISETP.GT.AND P1, PT, R5.reuse, R136, PT ;  /* 0x000000880500720c */ /* 0x044fe20003f24270 */
[----:B------:R-:W-:-:S12]  /*1e720*/  VIADD R5, R5, 0xffffffff ;  /* 0xffffffff05057836 */ /* 0x000fd80000000000 */
[----:B------:R-:W-:Y:S05]  /*1e730*/  @P1 BRA `(.L_x_5135) ;  /* 0xffffffc800841947 */ /* 0x000fea000383ffff */
.L_x_5114:
[----:B------:R-:W-:Y:S05]  /*1e740*/  BSYNC B0 ;  /* 0x0000000000007941 */ /* 0x000fea0003800000 */
.L_x_5113:
        /* <DEDUP_REMOVED lines=99> */
.L_x_5136:
[----:B------:R-:W-:Y:S01]  /*1ed80*/  IMAD R9, R194, 0x8, R18 ;  /* 0x00000008c2097824 */ /* 0x000fe200078e0212 */
[----:B------:R-:W-:-:S04]  /*1ed90*/  SHF.L.U32 R6, R199, 0x1f, RZ ;  /* 0x0000001fc7067819 */ /* 0x000fc800000006ff */
[----:B------:R0:W1:Y:S01]  /*1eda0*/  SYNCS.PHASECHK.TRANS64.TRYWAIT P1, [R9+URZ+0x30850], R6 ;  /* 0x03085006090075a7 */ /* 0x000062000802017f */
[----:B------:R-:W-:Y:S05]  /*1edb0*/  @!P0 BRA `(.L_x_5137) ;  /* 0x0000000000048947 */ /* 0x000fea0003800000 */
[----:B------:R-:W-:Y:S01]  /*1edc0*/  BPT.TRAP 0x1 ;  /* 0x000000040000795c */ /* 0x000fe20000300000 */
.L_x_5137:
        /* <DEDUP_REMOVED lines=9> */
.L_x_5139:
[----:B------:R-:W-:Y:S05]  /*1ee60*/  BSYNC B0 ;  /* 0x0000000000007941 */ /* 0x000fea0003800000 */
.L_x_5138:
[----:B------:R-:W-:Y:S01]  /*1ee70*/  IMAD.MOV.U32 R10, RZ, RZ, R2 ;  /* 0x000000ffff0a7224 */ /* 0x000fe200078e0002 */
[----:B------:R-:W-:Y:S01]  /*1ee80*/  WARPGROUP.ARRIVE ;  /* 0x00000000000079c5 */ /* 0x000fe20000000000 */
[----:B------:R-:W-:Y:S01]  /*1ee90*/  IMAD.MOV.U32 R11, RZ, RZ, 0x40000040 ;  /* 0x40000040ff0b7424 */ /* 0x000fe200078e00ff */
[----:B------:R-:W2:Y:S02]  /*1eea0*/  SHFL.BFLY PT, R5, R8, 0x2, 0x1f ;  /* 0x0c401f0008057f89 */ /* 0x000ea400000e0000 */
[----:B------:R-:W-:Y:S02]  /*1eeb0*/  R2UR UR6, R10 ;  /* 0x000000000a0672ca */ /* 0x000fe400000e0000 */
[----:B------:R-:W-:Y:S01]  /*1eec0*/  R2UR UR7, R11 ;  /* 0x000000000b0772ca */ /* 0x000fe200000e0000 */
[----:B------:R-:W-:Y:S01]  /*1eed0*/  IMAD.MOV.U32 R11, RZ, RZ, 0x40000040 ;  /* 0x40000040ff0b7424 */ /* 0x000fe200078e00ff */
[----:B------:R-:W-:-:S11]  /*1eee0*/  IADD3 R10, R2, 0x80, RZ ;  /* 0x00000080020a7810 */ /* 0x000fd60007ffe0ff */
[----:B------:R-:W-:Y:S01]  /*1eef0*/  HGMMA.64x192x16.F32 R24, R188, gdesc[UR4].tnspB, R24, gsb0 ;  /* 0x42e00004bc187df0 */ /* 0x000fe20008000818 */
[----:B------:R-:W-:Y:S01]  /*1ef00*/  R2UR UR6, R10 ;  /* 0x000000000a0672ca */ /* 0x000fe200000e0000 */
[----:B------:R-:W-:Y:S01]  /*1ef10*/  VIADD R10, R2, 0x100 ;  /* 0x00000100020a7836 */ /* 0x000fe20000000000 */
[----:B------:R-:W-:Y:S01]  /*1ef20*/  R2UR UR7, R11 ;  /* 0x000000000b0772ca */ /* 0x000fe200000e0000 */
[----:B------:R-:W-:Y:S02]  /*1ef30*/  IMAD.MOV.U32 R11, RZ, RZ, 0x40000040 ;  /* 0x40000040ff0b7424 */ /* 0x000fe400078e00ff */
[----:B--2---:R-:W-:Y:S01]  /*1ef40*/  FADD.FTZ R5, R5, R8 ;  /* 0x0000000805057221 */ /* 0x004fe20000010000 */
[----:B------:R-:W-:Y:S02]  /*1ef50*/  WARPGROUP.DEPBAR.LE gsb0, 0x0 ;  /* 0x00008000000079c5 */ /* 0x000fe40000010000 */
[----:B------:R-:W-:-:S11]  /*1ef60*/  WARPGROUP.ARRIVE ;  /* 0x00000000000079c5 */ /* 0x000fd60000000000 */
        /* <DEDUP_REMOVED lines=18> */
[----:B------:R-:W-:Y:S01]  /*1f090*/  IMAD.MOV.U32 R11, RZ, RZ, 0x40000040 ;  /* 0x40000040ff0b7424 */ /* 0x000fe200078e00ff */
[----:B------:R-:W0:Y:S02]  /*1f0a0*/  SHFL.BFLY PT, R2, R7, 0x2, 0x1f ;  /* 0x0c401f0007027f89 */ /* 0x000e2400000e0000 */
[----:B01----:R-:W-:Y:S01]  /*1f0b0*/  FADD.FTZ R6, R2, R7 ;  /* 0x0000000702067221 */ /* 0x003fe20000010000 */
[----:B------:R-:W-:Y:S01]  /*1f0c0*/  IMAD.MOV.U32 R7, RZ, RZ, RZ ;  /* 0x000000ffff077224 */ /* 0x000fe200078e00ff */
[----:B------:R-:W0:Y:S02]  /*1f0d0*/  SHFL.BFLY PT, R2, R5, 0x1, 0x1f ;  /* 0x0c201f0005027f89 */ /* 0x000e2400000e0000 */
[----:B0-----:R-:W-:Y:S01]  /*1f0e0*/  FADD.FTZ R12, R5, R2 ;  /* 0x00000002050c7221 */ /* 0x001fe20000010000 */
[----:B------:R-:W-:-:S02]  /*1f0f0*/  IMAD.MOV.U32 R2, RZ, RZ, RZ ;  /* 0x000000ffff027224 */ /* 0x000fc400078e00ff */
[----:B------:R-:W-:Y:S02]  /*1f100*/  IMAD.MOV.U32 R5, RZ, RZ, -0x800000 ;  /* 0xff800000ff057424 */ /* 0x000fe400078e00ff */
[----:B------:R-:W-:-:S13]  /*1f110*/  FSETP.NE.FTZ.AND P1, PT, R12, RZ, PT ;  /* 0x000000ff0c00720b */ /* 0x000fda0003f35000 */
[----:B------:R-:W-:Y:S01]  /*1f120*/  @P1 MUFU.RCP R7, R12 ;  /* 0x0000000c00071308 */ /* 0x000fe20000001000 */
[----:B------:R-:W-:Y:S02]  /*1f130*/  WARPGROUP.DEPBAR.LE gsb0, 0x0 ;  /* 0x00008000000079c5 */ /* 0x000fe40000010000 */
[----:B------:R-:W-:-:S06]  /*1f140*/  WARPGROUP.ARRIVE ;  /* 0x00000000000079c5 */ /* 0x000fcc0000000000 */
[----:B------:R-:W-:Y:S01]  /*1f150*/  HGMMA.64x192x16.F32 R24, R172, gdesc[UR4].tnspB, R24, gsb0 ;  /* 0x42e00004ac187df0 */ /* 0x000fe20008000818 */
[----:B------:R-:W-:Y:S02]  /*1f160*/  R2UR UR6, R10 ;  /* 0x000000000a0672ca */ /* 0x000fe400000e0000 */
[----:B------:R-:W-:Y:S01]  /*1f170*/  R2UR UR7, R11 ;  /* 0x000000000b0772ca */ /* 0x000fe200000e0000 */
[----:B------:R-:W0:Y:S01]  /*1f180*/  @P1 MUFU.LG2 R10, R12 ;  /* 0x0000000c000a1308 */ /* 0x000e220000000c00 */
[----:B------:R-:W1:Y:S01]  /*1f190*/  SHFL.BFLY PT, R11, R6, 0x1, 0x1f ;  /* 0x0c201f00060b7f89 */ /* 0x000e6200000e0000 */
[----:B0-----:R-:W-:Y:S01]  /*1f1a0*/  @P1 FMUL.FTZ R10, R10, 0.69314718246459960938 ;  /* 0x3f3172180a0a1820 */ /* 0x001fe20000410000 */
[----:B-1----:R-:W-:Y:S01]  /*1f1b0*/  FADD.FTZ R13, R6, R11 ;  /* 0x0000000b060d7221 */ /* 0x002fe20000010000 */
[----:B------:R-:W-:Y:S01]  /*1f1c0*/  @P1 FMUL.FTZ R11, R0, 0.69314718246459960938 ;  /* 0x3f317218000b1820 */ /* 0x000fe20000410000 */
[----:B------:R-:W-:-:S03]  /*1f1d0*/  MOV R6, 0xff800000 ;  /* 0xff80000000067802 */ /* 0x000fc60000000f00 */
[----:B------:R-:W-:Y:S01]  /*1f1e0*/  FSETP.NE.FTZ.AND P2, PT, R13, RZ, PT ;  /* 0x000000ff0d00720b */ /* 0x000fe20003f55000 */
[----:B------:R-:W-:-:S12]  /*1f1f0*/  @P1 FFMA.FTZ R6, R11, R4, R10 ;  /* 0x000000040b061223 */ /* 0x000fd8000001000a */
[----:B------:R-:W0:Y:S01]  /*1f200*/  @P2 MUFU.LG2 R8, R13 ;  /* 0x0000000d00082308 */ /* 0x000e220000000c00 */
[----:B------:R-:W-:-:S07]  /*1f210*/  @P2 FMUL.FTZ R15, R0, 0.69314718246459960938 ;  /* 0x3f317218000f2820 */ /* 0x000fce0000410000 */
        /* <DEDUP_REMOVED lines=9> */
.L_x_5141:
[----:B------:R-:W2:Y:S01]  /*1f2b0*/  LDL.LU R11, [R1+0x58] ;  /* 0x00005800010b7983 */ /* 0x000ea20000300800 */
[----:B------:R-:W-:Y:S02]  /*1f2c0*/  VIADD R9, R9, 0x30860 ;  /* 0x0003086009097836 */ /* 0x000fe40000000000 */
[-C--:B------:R-:W-:Y:S01]  /*1f2d0*/  FMUL.FTZ R124, R83, R2.reuse ;  /* 0x00000002537c7220 */ /* 0x080fe20000410000 */
        /* <DEDUP_REMOVED lines=105> */
.L_x_4994:
[----:B------:R-:W1:Y:S08]  /*1f970*/  S2UR UR4, SR_CgaCtaId ;  /* 0x00000000000479c3 */ /* 0x000e700000008800 */
[----:B------:R-:W-:Y:S01]  /*1f980*/  BAR.SYNC.DEFER_BLOCKING 0x5, 0x180 ;  /* 0x0146000000007b1d */ /* 0x000fe20000010000 */
[----:B0-----:R-:W-:-:S05]  /*1f990*/  MOV R9, 0x400 ;  /* 0x0000040000097802 */ /* 0x001fca0000000f00 */
[----:B------:R-:W-:Y:S01]  /*1f9a0*/  BSSY B0, `(.L_x_5142) ;  /* 0x0000273000007945 */ /* 0x000fe20003800000 */
[----:B-1----:R-:W-:-:S05]  /*1f9b0*/  IMAD.U32 R204, RZ, RZ, UR4 ;  /* 0x00000004ffcc7e24 */ /* 0x002fca000f8e00ff */
[----:B------:R-:W-:-:S05]  /*1f9c0*/  LEA R18, R204, R9, 0x18 ;  /* 0x00000009cc127211 */ /* 0x000fca00078ec0ff */
[----:B------:R0:W1:Y:S01]  /*1f9d0*/  LDS.128 R28, [R18+0x308d0] ;  /* 0x0308d000121c7984 */ /* 0x0000620000000c00 */
[----:B------:R-:W-:Y:S06]  /*1f9e0*/  BAR.ARV 0x4, 0x180 ;  /* 0x0106000000007b1d */ /* 0x000fec0000002000 */
[----:B------:R-:W-:Y:S05]  /*1f9f0*/  @P0 BRA `(.L_x_5143) ;  /* 0x0000001800940947 */ /* 0x000fea0003800000 */
[----:B------:R-:W2:Y:S04]  /*1fa00*/  LDL R2, [R1+0x88] ;  /* 0x0000880001027983 */ /* 0x000ea80000100800 */
[----:B------:R-:W3:Y:S01]  /*1fa10*/  LDL R102, [R1+0x54] ;  /* 0x0000540001667983 */ /* 0x000ee20000100800 */
[----:B------:R-:W4:Y:S01]  /*1fa20*/  S2R R11, SR_SWINHI ;  /* 0x00000000000b7919 */ /* 0x000f220000002f00 */
[----:B------:R-:W-:Y:S01]  /*1fa30*/  F2FP.F16.F32.PACK_AB R24, R25, R24 ;  /* 0x000000181918723e */ /* 0x000fe200000000ff */
[----:B------:R-:W-:Y:S01]  /*1fa40*/  ULDC.64 UR4, c[0x0][0xc00] ;  /* 0x0003000000047ab9 */ /* 0x000fe20000000a00 */
[----:B------:R-:W-:Y:S01]  /*1fa50*/  F2FP.F16.F32.PACK_AB R25, R138, R26 ;  /* 0x0000001a8a19723e */ /* 0x000fe200000000ff */
[----:B------:R-:W3:Y:S01]  /*1fa60*/  LDL R94, [R1+0x50] ;  /* 0x00005000015e7983 */ /* 0x000ee20000100800 */
[----:B------:R-:W-:-:S02]  /*1fa70*/  F2FP.F16.F32.PACK_AB R26, R3, R0 ;  /* 0x00000000031a723e */ /* 0x000fc400000000ff */
[----:B------:R-:W-:Y:S02]  /*1fa80*/  MOV R8, R18 ;  /* 0x0000001200087202 */ /* 0x000fe40000000f00 */
[----:B----4-:R-:W-:Y:S02]  /*1fa90*/  MOV R9, R11 ;  /* 0x0000000b00097202 */ /* 0x010fe40000000f00 */
        /* <DEDUP_REMOVED lines=38> */
[----:B------:R-:W-:Y:S01]  /*1fd00*/  F2FP.F16.F32.PACK_AB R115, R119, R118 ;  /* 0x000000767773723e */ /* 0x000fe200000000ff */
[----:B--2---:R-:W-:-:S03]  /*1fd10*/  IMAD.WIDE R74, R2, 0x2, R8 ;  /* 0x00000002024a7825 */ /* 0x004fc600078e0208 */
[C---:B-----5:R-:W-:Y:S02]  /*1fd20*/  IADD3 R137, P1, R74.reuse, 0x40, RZ ;  /* 0x000000404a897810 */ /* 0x060fe40007f3e0ff */
[C---:B------:R-:W-:Y:S02]  /*1fd30*/  IADD3 R111, P2, R74.reuse, 0x20, RZ ;  /* 0x000000204a6f7810 */ /* 0x040fe40007f5e0ff */
[C---:B------:R-:W-:Y:S01]  /*1fd40*/  LOP3.LUT R11, R74.reuse, 0x380, RZ, 0xc0, !PT ;  /* 0x000003804a0b7812 */ /* 0x040fe200078ec0ff */
[----:B------:R-:W-:Y:S01]  /*1fd50*/  IMAD.X R15, RZ, RZ, R75, P1 ;  /* 0x000000ffff0f7224 */ /* 0x000fe200008e064b */
[C---:B------:R-:W-:Y:S02]  /*1fd60*/  IADD3 R2, P1, R74.reuse, 0x8020, RZ ;  /* 0x000080204a027810 */ /* 0x040fe40007f3e0ff */
[C---:B------:R-:W-:Y:S02]  /*1fd70*/  IADD3 R139, P6, R74.reuse, 0x60, RZ ;  /* 0x000000604a8b7810 */ /* 0x040fe40007fde0ff */
[----:B------:R-:W-:-:S02]  /*1fd80*/  IADD3 R141, P5, R74, 0x4000, RZ ;  /* 0x000040004a8d7810 */ /* 0x000fc40007fbe0ff */
[----:B------:R-:W-:Y:S02]  /*1fd90*/  LOP3.LUT R12, R111, 0x380, RZ, 0xc0, !PT ;  /* 0x000003806f0c7812 */ /* 0x000fe400078ec0ff */
[----:B------:R-:W-:Y:S02]  /*1fda0*/  SHF.R.U64 R11, R11, 0x3, RZ ;  /* 0x000000030b0b7819 */ /* 0x000fe400000012ff */
[----:B------:R-:W-:Y:S01]  /*1fdb0*/  LOP3.LUT R66, R2, 0x380, RZ, 0xc0, !PT ;  /* 0x0000038002427812 */ /* 0x000fe200078ec0ff */
[--C-:B------:R-:W-:Y:S01]  /*1fdc0*/  IMAD.X R21, RZ, RZ, R75.reuse, P6 ;  /* 0x000000ffff157224 */ /* 0x100fe200030e064b */
[----:B------:R-:W-:Y:S01]  /*1fdd0*/  SHF.R.U64 R12, R12, 0x3, RZ ;  /* 0x000000030c0c7819 */ /* 0x000fe200000012ff */
[----:B------:R-:W-:Y:S01]  /*1fde0*/  IMAD.X R39, RZ, RZ, R75, P5 ;  /* 0x000000ffff277224 */ /* 0x000fe200028e064b */
[----:B------:R-:W-:Y:S02]  /*1fdf0*/  IADD3.X R13, RZ, R75, RZ, P2, !PT ;  /* 0x0000004bff0d7210 */ /* 0x000fe400017fe4ff */
[----:B------:R-:W-:-:S02]  /*1fe00*/  IADD3 R143, P0, R74, 0x4020, RZ ;  /* 0x000040204a8f7810 */ /* 0x000fc40007f1e0ff */
[C---:B------:R-:W-:Y:S02]  /*1fe10*/  IADD3 R145, P4, R74.reuse, 0x4040, RZ ;  /* 0x000040404a917810 */ /* 0x040fe40007f9e0ff */
[C---:B------:R-:W-:Y:S02]  /*1fe20*/  IADD3 R147, P3, R74.reuse, 0x4060, RZ ;  /* 0x000040604a937810 */ /* 0x040fe40007f7e0ff */
[C---:B------:R-:W-:Y:S02]  /*1fe30*/  IADD3 R149, P2, R74.reuse, 0x8000, RZ ;  /* 0x000080004a957810 */ /* 0x040fe40007f5e0ff */
[C---:B------:R-:W-:Y:S02]  /*1fe40*/  IADD3 R70, P6, R74.reuse, 0x8040, RZ ;  /* 0x000080404a467810 */ /* 0x040fe40007fde0ff */
[----:B-1----:R-:W-:Y:S02]  /*1fe50*/  IADD3 R28, P5, R74, 0x8060, RZ ;  /* 0x000080604a1c7810 */ /* 0x002fe40007fbe0ff */
[----:B------:R-:W-:-:S02]  /*1fe60*/  LOP3.LUT R74, R11, R74, RZ, 0x3c, !PT ;  /* 0x0000004a0b4a7212 */ /* 0x000fc400078e3cff */
[----:B------:R-:W-:Y:S02]  /*1fe70*/  SHF.R.U64 R3, R66, 0x3, RZ ;  /* 0x0000000342037819 */ /* 0x000fe400000012ff */
[----:B------:R-:W-:Y:S02]  /*1fe80*/  LOP3.LUT R12, R12, R111, RZ, 0x3c, !PT ;  /* 0x0000006f0c0c7212 */ /* 0x000fe400078e3cff */
[----:B------:R-:W-:Y:S01]  /*1fe90*/  MOV R74, R74 ;  /* 0x0000004a004a7202 */ /* 0x000fe20000000f00 */
[----:B------:R-:W-:Y:S01]  /*1fea0*/  BAR.SYNC.DEFER_BLOCKING 0x1, 0x100 ;  /* 0x0044000000007b1d */ /* 0x000fe20000010000 */
[----:B------:R-:W-:Y:S02]  /*1feb0*/  LOP3.LUT R66, R3, R2, RZ, 0x3c, !PT ;  /* 0x0000000203427212 */ /* 0x000fe400078e3cff */
[----:B------:R-:W-:Y:S01]  /*1fec0*/  MOV R2, R12 ;  /* 0x0000000c00027202 */ /* 0x000fe20000000f00 */
[----:B------:R-:W-:Y:S01]  /*1fed0*/  IMAD.X R47, RZ, RZ, R75, P0 ;  /* 0x000000ffff2f7224 */ /* 0x000fe200000e064b */
[----:B------:R-:W-:-:S02]  /*1fee0*/  ISETP.NE.U32.AND P0, PT, RZ, UR4, PT ;  /* 0x00000004ff007c0c */ /* 0x000fc4000bf05070 */
[----:B------:R-:W-:Y:S02]  /*1fef0*/  LOP3.LUT R14, R137, 0x380, RZ, 0xc0, !PT ;  /* 0x00000380890e7812 */ /* 0x000fe400078ec0ff */
[----:B------:R-:W-:Y:S02]  /*1ff00*/  LOP3.LUT R20, R139, 0x380, RZ, 0xc0, !PT ;  /* 0x000003808b147812 */ /* 0x000fe400078ec0ff */
[----:B------:R-:W-:Y:S02]  /*1ff10*/  LOP3.LUT R58, R147, 0x380, RZ, 0xc0, !PT ;  /* 0x00000380933a7812 */ /* 0x000fe400078ec0ff */
[----:B------:R-:W-:Y:S02]  /*1ff20*/  LOP3.LUT R38, R141, 0x380, RZ, 0xc0, !PT ;  /* 0x000003808d267812 */ /* 0x000fe400078ec0ff */
[----:B------:R-:W-:Y:S01]  /*1ff30*/  ISETP.NE.AND.EX P0, PT, RZ, UR5, PT, P0 ;  /* 0x00000005ff007c0c */ /* 0x000fe2000bf05300 */
[----:B------:R-:W-:Y:S01]  /*1ff40*/  ULDC.64 UR4, c[0x0][0xc08] ;  /* 0x0003020000047ab9 */ /* 0x000fe20000000a00 */
[----:B------:R-:W-:Y:S04]  /*1ff50*/  STSM.16.M88.4 [R74], R24 ;  /* 0x000000184a007844 */ /* 0x000fe80000000200 */
[----:B------:R1:W-:Y:S01]  /*1ff60*/  STSM.16.M88.4 [R2], R32 ;  /* 0x0000002002007844 */ /* 0x0003e20000000200 */
[----:B------:R-:W-:Y:S01]  /*1ff70*/  LOP3.LUT R46, R143, 0x380, RZ, 0xc0, !PT ;  /* 0x000003808f2e7812 */ /* 0x000fe200078ec0ff */
[----:B------:R-:W-:Y:S01]  /*1ff80*/  IMAD.X R63, RZ, RZ, R75, P2 ;  /* 0x000000ffff3f7224 */ /* 0x000fe200010e064b */
[----:B------:R-:W-:-:S02]  /*1ff90*/  SHF.R.U64 R14, R14, 0x3, RZ ;  /* 0x000000030e0e7819 */ /* 0x000fc400000012ff */
[----:B------:R-:W-:Y:S01]  /*1ffa0*/  LOP3.LUT R54, R145, 0x380, RZ, 0xc0, !PT ;  /* 0x0000038091367812 */ /* 0x000fe200078ec0ff */
[--C-:B------:R-:W-:Y:S01]  /*1ffb0*/  IMAD.X R55, RZ, RZ, R75.reuse, P4 ;  /* 0x000000ffff377224 */ /* 0x100fe200020e064b */
[----:B------:R-:W-:Y:S01]  /*1ffc0*/  SHF.R.U64 R20, R20, 0x3, RZ ;  /* 0x0000000314147819 */ /* 0x000fe200000012ff */
[----:B-1----:R-:W3:Y:S01]  /*1ffd0*/  LDC.64 R2, c[0x0][0xc00] ;  /* 0x00030000ff027b82 */ /* 0x002ee20000000a00 */
[----:B------:R-:W-:Y:S01]  /*1ffe0*/  SHF.R.U64 R58, R58, 0x3, RZ ;  /* 0x000000033a3a7819 */ /* 0x000fe200000012ff */
[--C-:B------:R-:W-:Y:S01]  /*1fff0*/  IMAD.X R67, RZ, RZ, R75.reuse, P1 ;  /* 0x000000ffff437224 */ /* 0x100fe200008e064b */
[----:B------:R-:W-:Y:S01]  /*20000*/  ISETP.NE.U32.AND P2, PT, RZ, UR4, PT ;  /* 0x00000004ff007c0c */ /* 0x000fe2000bf45070 */
[--C-:B------:R-:W-:Y:S01]  /*20010*/  IMAD.X R71, RZ, RZ, R75.reuse, P6 ;  /* 0x000000ffff477224 */ /* 0x100fe200030e064b */
[----:B------:R-:W-:Y:S01]  /*20020*/  IADD3.X R59, RZ, R75, RZ, P3, !PT ;  /* 0x0000004bff3b7210 */ /* 0x000fe20001ffe4ff */
[----:B------:R-:W-:Y:S01]  /*20030*/  IMAD.X R11, RZ, RZ, R75, P5 ;  /* 0x000000ffff0b7224 */ /* 0x000fe200028e064b */
[----:B------:R-:W-:-:S02]  /*20040*/  SHF.R.U64 R38, R38, 0x3, RZ ;  /* 0x0000000326267819 */ /* 0x000fc400000012ff */
[----:B------:R-:W-:Y:S02]  /*20050*/  LOP3.LUT R62, R149, 0x380, RZ, 0xc0, !PT ;  /* 0x00000380953e7812 */ /* 0x000fe400078ec0ff */
[----:B------:R-:W-:Y:S02]  /*20060*/  SHF.R.U64 R46, R46, 0x3, RZ ;  /* 0x000000032e2e7819 */ /* 0x000fe400000012ff */
[----:B------:R-:W-:Y:S02]  /*20070*/  LOP3.LUT R75, R70, 0x380, RZ, 0xc0, !PT ;  /* 0x00000380464b7812 */ /* 0x000fe400078ec0ff */
[----:B------:R-:W-:Y:S02]  /*20080*/  LOP3.LUT R14, R14, R137, RZ, 0x3c, !PT ;  /* 0x000000890e0e7212 */ /* 0x000fe400078e3cff */
[----:B------:R-:W-:Y:S02]  /*20090*/  SHF.R.U64 R54, R54, 0x3, RZ ;  /* 0x0000000336367819 */ /* 0x000fe400000012ff */
[----:B------:R-:W-:-:S02]  /*200a0*/  LOP3.LUT R111, R28, 0x380, RZ, 0xc0, !PT ;  /* 0x000003801c6f7812 */ /* 0x000fc400078ec0ff */
[----:B------:R-:W-:Y:S02]  /*200b0*/  LOP3.LUT R20, R20, R139, RZ, 0x3c, !PT ;  /* 0x0000008b14147212 */ /* 0x000fe400078e3cff */
[----:B------:R-:W-:Y:S02]  /*200c0*/  LOP3.LUT R58, R58, R147, RZ, 0x3c, !PT ;  /* 0x000000933a3a7212 */ /* 0x000fe400078e3cff */
[----:B------:R-:W-:Y:S02]  /*200d0*/  ISETP.NE.AND.EX P2, PT, RZ, UR5, PT, P2 ;  /* 0x00000005ff007c0c */ /* 0x000fe4000bf45320 */
[----:B------:R-:W-:Y:S02]  /*200e0*/  LOP3.LUT R38, R38, R141, RZ, 0x3c, !PT ;  /* 0x0000008d26267212 */ /* 0x000fe400078e3cff */
[----:B------:R-:W-:Y:S02]  /*200f0*/  SHF.R.U64 R62, R62, 0x3, RZ ;  /* 0x000000033e3e7819 */ /* 0x000fe400000012ff */
[----:B------:R-:W-:-:S02]  /*20100*/  LOP3.LUT R46, R46, R143, RZ, 0x3c, !PT ;  /* 0x0000008f2e2e7212 */ /* 0x000fc400078e3cff */
[----:B------:R-:W-:Y:S02]  /*20110*/  SHF.R.U64 R75, R75, 0x3, RZ ;  /* 0x000000034b4b7819 */ /* 0x000fe400000012ff */
[----:B------:R-:W-:Y:S02]  /*20120*/  LOP3.LUT R54, R54, R145, RZ, 0x3c, !PT ;  /* 0x0000009136367212 */ /* 0x000fe400078e3cff */
[----:B------:R-:W-:Y:S02]  /*20130*/  SHF.R.U64 R111, R111, 0x3, RZ ;  /* 0x000000036f6f7819 */ /* 0x000fe400000012ff */
[----:B------:R-:W-:Y:S02]  /*20140*/  MOV R14, R14 ;  /* 0x0000000e000e7202 */ /* 0x000fe40000000f00 */
[----:B------:R-:W-:Y:S02]  /*20150*/  MOV R20, R20 ;  /* 0x0000001400147202 */ /* 0x000fe40000000f00 */
[----:B------:R-:W-:-:S02]  /*20160*/  MOV R13, R58 ;  /* 0x0000003a000d7202 */ /* 0x000fc40000000f00 */
[----:B------:R-:W-:Y:S02]  /*20170*/  LOP3.LUT R62, R62, R149, RZ, 0x3c, !PT ;  /* 0x000000953e3e7212 */ /* 0x000fe400078e3cff */
[----:B------:R-:W-:Y:S02]  /*20180*/  MOV R38, R38 ;  /* 0x0000002600267202 */ /* 0x000fe40000000f00 */
[----:B------:R-:W-:Y:S02]  /*20190*/  MOV R12, R66 ;  /* 0x00000042000c7202 */ /* 0x000fe40000000f00 */
[----:B------:R-:W-:Y:S02]  /*201a0*/  F2FP.F16.F32.PACK_AB R58, R61, R60 ;  /* 0x0000003c3d3a723e */ /* 0x000fe400000000ff */
[----:B------:R-:W-:Y:S02]  /*201b0*/  F2FP.F16.F32.PACK_AB R59, R129, R7 ;  /* 0x00000007813b723e */ /* 0x000fe400000000ff */
[----:B------:R-:W-:-:S02]  /*201c0*/  LOP3.LUT R70, R75, R70, RZ, 0x3c, !PT ;  /* 0x000000464b467212 */ /* 0x000fc400078e3cff */
[----:B------:R-:W-:Y:S02]  /*201d0*/  MOV R46, R46 ;  /* 0x0000002e002e7202 */ /* 0x000fe40000000f00 */
[----:B------:R-:W-:Y:S02]  /*201e0*/  F2FP.F16.F32.PACK_AB R66, R69, R68 ;  /* 0x000000444542723e */ /* 0x000fe400000000ff */
[----:B------:R-:W-:Y:S01]  /*201f0*/  F2FP.F16.F32.PACK_AB R67, R127, R121 ;  /* 0x000000797f43723e */ /* 0x000fe200000000ff */
[----:B------:R-:W-:Y:S01]  /*20200*/  STSM.16.M88.4 [R14], R40 ;  /* 0x000000280e007844 */ /* 0x000fe20000000200 */
[----:B------:R-:W-:Y:S02]  /*20210*/  LOP3.LUT R10, R111, R28, RZ, 0x3c, !PT ;  /* 0x0000001c6f0a7212 */ /* 0x000fe400078e3cff */
[----:B------:R-:W-:Y:S02]  /*20220*/  MOV R54, R54 ;  /* 0x0000003600367202 */ /* 0x000fe40000000f00 */
[----:B------:R-:W-:-:S02]  /*20230*/  F2FP.F16.F32.PACK_AB R74, R77, R76 ;  /* 0x0000004c4d4a723e */ /* 0x000fc400000000ff */
[----:B------:R-:W-:Y:S01]  /*20240*/  F2FP.F16.F32.PACK_AB R75, R125, R78 ;  /* 0x0000004e7d4b723e */ /* 0x000fe200000000ff */
[----:B------:R1:W-:Y:S01]  /*20250*/  STSM.16.M88.4 [R20], R48 ;  /* 0x0000003014007844 */ /* 0x0003e20000000200 */
[----:B------:R-:W-:Y:S02]  /*20260*/  MOV R62, R62 ;  /* 0x0000003e003e7202 */ /* 0x000fe40000000f00 */
[----:B------:R-:W-:Y:S01]  /*20270*/  MOV R70, R70 ;  /* 0x0000004600467202 */ /* 0x000fe20000000f00 */
[----:B------:R-:W-:Y:S01]  /*20280*/  STSM.16.M88.4 [R38], R56 ;  /* 0x0000003826007844 */ /* 0x000fe20000000200 */
[----:B------:R-:W-:Y:S01]  /*20290*/  MOV R0, R10 ;  /* 0x0000000a00007202 */ /* 0x000fe20000000f00 */
[C---:B---3--:R-:W-:Y:S02]  /*202a0*/  IMAD.WIDE R10, R102.reuse, 0x4, R2 ;  /* 0x00000004660a7825 */ /* 0x048fe400078e0202 */
[----:B------:R2:W-:Y:S01]  /*202b0*/  STSM.16.M88.4 [R46], R64 ;  /* 0x000000402e007844 */ /* 0x0005e20000000200 */
[----:B------:R-:W3:Y:S03]  /*202c0*/  @P2 LDC.64 R2, c[0x0][0xc08] ;  /* 0x00030200ff022b82 */ /* 0x000ee60000000a00 */
[----:B------:R4:W-:Y:S04]  /*202d0*/  STSM.16.M88.4 [R54], R72 ;  /* 0x0000004836007844 */ /* 0x0009e80000000200 */
[----:B------:R4:W-:Y:S01]  /*202e0*/  STSM.16.M88.4 [R13], R80 ;  /* 0x000000500d007844 */ /* 0x0009e20000000200 */
[----:B------:R-:W-:Y:S01]  /*202f0*/  ULDC UR4, c[0x0][0xa88] ;  /* 0x0002a20000047ab9 */ /* 0x000fe20000000800 */
[----:B------:R-:W-:Y:S01]  /*20300*/  IMAD.MOV.U32 R21, RZ, RZ, RZ ;  /* 0x000000ffff157224 */ /* 0x000fe200078e00ff */
[----:B-1----:R-:W1:Y:S01]  /*20310*/  LDC R20, c[0x0][0xbe8] ;  /* 0x0002fa00ff147b82 */ /* 0x002e620000000800 */
[----:B------:R4:W-:Y:S04]  /*20320*/  STSM.16.M88.4 [R62], R88 ;  /* 0x000000583e007844 */ /* 0x0009e80000000200 */
[----:B------:R4:W-:Y:S04]  /*20330*/  STSM.16.M88.4 [R12], R96 ;  /* 0x000000600c007844 */ /* 0x0009e80000000200 */
[----:B------:R4:W-:Y:S04]  /*20340*/  STSM.16.M88.4 [R70], R104 ;  /* 0x0000006846007844 */ /* 0x0009e80000000200 */
[----:B------:R4:W-:Y:S01]  /*20350*/  STSM.16.M88.4 [R0], R112 ;  /* 0x0000007000007844 */ /* 0x0009e20000000200 */
[----:B------:R-:W-:Y:S01]  /*20360*/  BAR.SYNC.DEFER_BLOCKING 0x1, 0x100 ;  /* 0x0044000000007b1d */ /* 0x000fe20000010000 */
[----:B--2---:R-:W-:Y:S01]  /*20370*/  MOV R65, UR4 ;  /* 0x0000000400417c02 */ /* 0x004fe20008000f00 */
[----:B---3--:R-:W-:-:S04]  /*20380*/  @P2 IMAD.WIDE R2, R102, 0x4, R2 ;  /* 0x0000000466022825 */ /* 0x008fc800078e0202 */
[----:B------:R4:W5:Y:S04]  /*20390*/  @P0 LDG.E R21, desc[UR60][R10.64] ;  /* 0x0000003c0a150981 */ /* 0x000968000c1e1900 */
[----:B------:R4:W5:Y:S01]  /*203a0*/  @P2 LDG.E R65, desc[UR60][R2.64] ;  /* 0x0000003c02412981 */ /* 0x000962000c1e1900 */
[----:B-1----:R-:W-:-:S13]  /*203b0*/  ISETP.NE.AND P1, PT, R20, 0x1, PT ;  /* 0x000000011400780c */ /* 0x002fda0003f25270 */
[----:B------:R-:W1:Y:S08]  /*203c0*/  @P1 LDC R4, c[0x0][0xbec] ;  /* 0x0002fb00ff041b82 */ /* 0x000e700000000800 */
[----:B------:R-:W2:Y:S01]  /*203d0*/  @P1 LDC R7, c[0x0][0xbf0] ;  /* 0x0002fc00ff071b82 */ /* 0x000ea20000000800 */
[----:B------:R-:W-:Y:S01]  /*203e0*/  SHF.R.S32.HI R28, RZ, 0x1f, R94 ;  /* 0x0000001fff1c7819 */ /* 0x000fe2000001145e */
[----:B----4-:R-:W-:Y:S06]  /*203f0*/  @P2 BRA `(.L_x_5144) ;  /* 0x0000000000102947 */ /* 0x010fec0003800000 */
[----:B------:R-:W-:Y:S05]  /*20400*/  @!P0 BRA `(.L_x_5144) ;  /* 0x00000000000c8947 */ /* 0x000fea0003800000 */
[----:B------:R-:W3:Y:S04]  /*20410*/  LDG.E R0, desc[UR60][R10.64] ;  /* 0x0000003c0a007981 */ /* 0x000ee8000c1e1900 */
[----:B-----5:R-:W3:Y:S02]  /*20420*/  LDG.E R65, desc[UR60][R10.64+0x4] ;  /* 0x0000043c0a417981 */ /* 0x020ee4000c1e1900 */
[----:B---3--:R-:W-:-:S07]  /*20430*/  IMAD.IADD R65, R65, 0x1, -R0 ;  /* 0x0000000141417824 */ /* 0x008fce00078e0a00 */
.L_x_5144:
[----:B------:R-:W3:Y:S04]  /*20440*/  LDL R10, [R1+0x44] ;  /* 0x00004400010a7983 */ /* 0x000ee80000100800 */
[----:B------:R-:W4:Y:S01]  /*20450*/  LDL R68, [R1+0x4c] ;  /* 0x00004c0001447983 */ /* 0x000f220000100800 */
[--C-:B-----5:R-:W-:Y:S01]  /*20460*/  SHF.R.S32.HI R3, RZ, 0x1f, R21.reuse ;  /* 0x0000001fff037819 */ /* 0x120fe20000011415 */
[----:B------:R-:W-:Y:S01]  /*20470*/  IMAD.MOV.U32 R2, RZ, RZ, R21 ;  /* 0x000000ffff027224 */ /* 0x000fe200078e0015 */
[----:B------:R-:W-:Y:S01]  /*20480*/  ULDC.64 UR4, c[0x0][0xb90] ;  /* 0x0002e40000047ab9 */ /* 0x000fe20000000a00 */
[----:B------:R-:W3:Y:S01]  /*20490*/  LDL.LU R72, [R1+0x30] ;  /* 0x0000300001487983 */ /* 0x000ee20000300800 */
[----:B------:R-:W-:Y:S01]  /*204a0*/  SEL R64, R102, RZ, !P0 ;  /* 0x000000ff66407207 */ /* 0x000fe20004000000 */
[----:B------:R-:W0:Y:S02]  /*204b0*/  @P1 LDC R69, c[0x0][0xbec] ;  /* 0x0002fb00ff451b82 */ /* 0x000e240000000800 */
[----:B------:R-:W2:Y:S01]  /*204c0*/  LDL R71, [R1+0x60] ;  /* 0x0000600001477983 */ /* 0x000ea20000100800 */
[----:B------:R-:W-:-:S03]  /*204d0*/  IMAD R0, R28, UR4, RZ ;  /* 0x000000041c007c24 */ /* 0x000fc6000f8e02ff */
[----:B------:R-:W2:Y:S01]  /*204e0*/  LDL R26, [R1+0x84] ;  /* 0x00008400011a7983 */ /* 0x000ea20000100800 */
[----:B------:R-:W-:Y:S01]  /*204f0*/  IMAD R13, R94, UR5, R0 ;  /* 0x000000055e0d7c24 */ /* 0x000fe2000f8e0200 */
[----:B------:R-:W0:Y:S02]  /*20500*/  @P1 LDC R70, c[0x0][0xbf0] ;  /* 0x0002fc00ff461b82 */ /* 0x000e240000000800 */
[----:B------:R-:W2:Y:S01]  /*20510*/  LDL R34, [R1+0x64] ;  /* 0x0000640001227983 */ /* 0x000ea20000100800 */
[----:B------:R-:W-:Y:S01]  /*20520*/  IMAD R65, R65, R20, RZ ;  /* 0x0000001441417224 */ /* 0x000fe200078e02ff */
[----:B------:R-:W-:Y:S01]  /*20530*/  BSSY B1, `(.L_x_5145) ;  /* 0x00000b9000017945 */ /* 0x000fe20003800000 */
[----:B----4-:R-:W-:Y:S02]  /*20540*/  IMAD.SHL.U32 R0, R68, 0x8, RZ ;  /* 0x0000000844007824 */ /* 0x010fe400078e00ff */
[----:B---3--:R-:W-:Y:S02]  /*20550*/  IMAD.IADD R27, R10, 0x1, R72 ;  /* 0x000000010a1b7824 */ /* 0x008fe400078e0248 */
[----:B------:R-:W-:Y:S01]  /*20560*/  IMAD.WIDE.U32 R10, R94, UR4, R2 ;  /* 0x000000045e0a7c25 */ /* 0x000fe2000f8e0002 */
[----:B------:R-:W-:-:S03]  /*20570*/  ULDC.64 UR4, c[0x0][0xb98] ;  /* 0x0002e60000047ab9 */ /* 0x000fc60000000a00 */
[----:B-1----:R-:W-:Y:S01]  /*20580*/  @P1 IMAD.HI.U32 R2, R27, R4, RZ ;  /* 0x000000041b021227 */ /* 0x002fe200078e00ff */
[----:B------:R-:W-:-:S03]  /*20590*/  SHF.R.S32.HI R4, RZ, 0x1f, R102 ;  /* 0x0000001fff047819 */ /* 0x000fc60000011466 */
[----:B------:R-:W-:Y:S01]  /*205a0*/  IMAD.MOV.U32 R15, RZ, RZ, R27 ;  /* 0x000000ffff0f7224 */ /* 0x000fe200078e001b */
[----:B--2---:R-:W-:Y:S01]  /*205b0*/  @P1 SHF.R.U32.HI R15, RZ, R7, R2 ;  /* 0x00000007ff0f1219 */ /* 0x004fe20000011602 */
[----:B------:R-:W-:Y:S01]  /*205c0*/  IMAD.IADD R11, R11, 0x1, R13 ;  /* 0x000000010b0b7824 */ /* 0x000fe200078e020d */
[----:B------:R-:W-:Y:S02]  /*205d0*/  LEA R7, R71, R0, 0x6 ;  /* 0x0000000047077211 */ /* 0x000fe400078e30ff */
[----:B------:R-:W-:Y:S01]  /*205e0*/  SEL R2, R4, RZ, !P0 ;  /* 0x000000ff04027207 */ /* 0x000fe20004000000 */
[----:B------:R-:W-:Y:S02]  /*205f0*/  IMAD.MOV R25, RZ, RZ, -R15 ;  /* 0x000000ffff197224 */ /* 0x000fe400078e0a0f */
[----:B------:R-:W-:-:S04]  /*20600*/  IMAD.WIDE R8, R7, 0x2, R8 ;  /* 0x0000000207087825 */ /* 0x000fc800078e0208 */
[----:B------:R-:W-:Y:S02]  /*20610*/  IMAD R13, R2, UR4, RZ ;  /* 0x00000004020d7c24 */ /* 0x000fe4000f8e02ff */
[----:B------:R-:W-:-:S04]  /*20620*/  IMAD.WIDE.U32 R10, R64, UR4, R10 ;  /* 0x00000004400a7c25 */ /* 0x000fc8000f8e000a */
[----:B------:R-:W-:Y:S01]  /*20630*/  IMAD R7, R20, R25, R27 ;  /* 0x0000001914077224 */ /* 0x000fe200078e021b */
[----:B------:R-:W-:Y:S01]  /*20640*/  IADD3 R14, P0, R15, R10, RZ ;  /* 0x0000000a0f0e7210 */ /* 0x000fe20007f1e0ff */
[----:B------:R-:W-:Y:S01]  /*20650*/  IMAD R12, R64, UR5, R13 ;  /* 0x00000005400c7c24 */ /* 0x000fe2000f8e020d */
[----:B------:R-:W-:Y:S01]  /*20660*/  SHF.R.S32.HI R13, RZ, 0x1f, R15 ;  /* 0x0000001fff0d7819 */ /* 0x000fe2000001140f */
[----:B------:R-:W-:Y:S01]  /*20670*/  ULDC.64 UR4, c[0x0][0xb88] ;  /* 0x0002e20000047ab9 */ /* 0x000fe20000000a00 */
[----:B------:R-:W-:Y:S02]  /*20680*/  SHF.R.S32.HI R4, RZ, 0x1f, R7 ;  /* 0x0000001fff047819 */ /* 0x000fe40000011407 */
[----:B------:R-:W-:-:S03]  /*20690*/  IADD3.X R15, R13, R11, R12, P0, !PT ;  /* 0x0000000b0d0f7210 */ /* 0x000fc600007fe40c */
[----:B------:R-:W-:Y:S02]  /*206a0*/  IMAD R4, R4, UR4, RZ ;  /* 0x0000000404047c24 */ /* 0x000fe4000f8e02ff */
[----:B------:R-:W-:-:S04]  /*206b0*/  IMAD.WIDE.U32 R14, R7, UR4, R14 ;  /* 0x00000004070e7c25 */ /* 0x000fc8000f8e000e */
[----:B------:R-:W-:Y:S01]  /*206c0*/  IMAD R11, R7, UR5, R4 ;  /* 0x00000005070b7c24 */ /* 0x000fe2000f8e0204 */
[----:B------:R-:W-:-:S03]  /*206d0*/  ULDC.64 UR4, c[0x0][0xb50] ;  /* 0x0002d40000047ab9 */ /* 0x000fc60000000a00 */
[----:B------:R-:W-:Y:S01]  /*206e0*/  IMAD.IADD R7, R15, 0x1, R11 ;  /* 0x000000010f077824 */ /* 0x000fe200078e020b */
[----:B------:R-:W-:Y:S02]  /*206f0*/  LEA R15, P0, R14, UR4, 0x2 ;  /* 0x000000040e0f7c11 */ /* 0x000fe4000f8010ff */
[----:B------:R-:W-:Y:S02]  /*20700*/  IADD3 R25, P2, R8, 0x1000, RZ ;  /* 0x0000100008197810 */ /* 0x000fe40007f5e0ff */
[----:B------:R-:W-:Y:S01]  /*20710*/  LEA.HI.X R14, R14, UR5, R7, 0x2, P0 ;  /* 0x000000050e0e7c11 */ /* 0x000fe200080f1407 */
[----:B------:R-:W-:Y:S02]  /*20720*/  ULDC.64 UR4, c[0x0][0xaa0] ;  /* 0x0002a80000047ab9 */ /* 0x000fe40000000a00 */
[----:B------:R-:W-:Y:S01]  /*20730*/  IMAD R66, R3, UR4, RZ ;  /* 0x0000000403427c24 */ /* 0x000fe2000f8e02ff */
[----:B------:R-:W-:-:S03]  /*20740*/  LOP3.LUT R10, R25, 0x380, RZ, 0xc0, !PT ;  /* 0x00000380190a7812 */ /* 0x000fc600078ec0ff */
[C---:B------:R-:W-:Y:S01]  /*20750*/  IMAD R3, R21.reuse, UR5, R66 ;  /* 0x0000000515037c24 */ /* 0x040fe2000f8e0242 */
[----:B------:R-:W-:Y:S01]  /*20760*/  SHF.R.U64 R10, R10, 0x3, RZ ;  /* 0x000000030a0a7819 */ /* 0x000fe200000012ff */
[----:B------:R-:W-:Y:S01]  /*20770*/  IMAD.WIDE.U32 R66, R21, UR4, RZ ;  /* 0x0000000415427c25 */ /* 0x000fe2000f8e00ff */
[----:B------:R-:W-:Y:S01]  /*20780*/  IADD3 R37, P0, R8, 0x5000, RZ ;  /* 0x0000500008257810 */ /* 0x000fe20007f1e0ff */
[----:B------:R-:W-:Y:S01]  /*20790*/  ULDC.64 UR4, c[0x0][0xae8] ;  /* 0x0002ba0000047ab9 */ /* 0x000fe20000000a00 */
[----:B------:R-:W-:Y:S02]  /*207a0*/  LOP3.LUT R10, R10, R25, RZ, 0x3c, !PT ;  /* 0x000000190a0a7212 */ /* 0x000fe400078e3cff */
[----:B------:R-:W-:Y:S01]  /*207b0*/  IADD3 R67, R67, R3, RZ ;  /* 0x0000000343437210 */ /* 0x000fe20007ffe0ff */
[----:B------:R-:W-:Y:S01]  /*207c0*/  IMAD R3, R68, 0x20, R71 ;  /* 0x0000002044037824 */ /* 0x000fe200078e0247 */
[C---:B------:R-:W-:Y:S02]  /*207d0*/  IADD3 R13, P6, R8.reuse, 0x2000, RZ ;  /* 0x00002000080d7810 */ /* 0x040fe40007fde0ff */
[----:B------:R-:W-:-:S02]  /*207e0*/  IADD3 R25, P5, R8, 0x3000, RZ ;  /* 0x0000300008197810 */ /* 0x000fc40007fbe0ff */
[C---:B------:R-:W-:Y:S01]  /*207f0*/  IADD3 R33, P4, R8.reuse, 0x4000, RZ ;  /* 0x0000400008217810 */ /* 0x040fe20007f9e0ff */
[----:B------:R-:W-:Y:S01]  /*20800*/  IMAD.X R11, RZ, RZ, R9, P2 ;  /* 0x000000ffff0b7224 */ /* 0x000fe200010e0609 */
[----:B------:R-:W-:Y:S01]  /*20810*/  IADD3 R41, P3, R8, 0x6000, RZ ;  /* 0x0000600008297810 */ /* 0x000fe20007f7e0ff */
[----:B------:R-:W-:Y:S01]  /*20820*/  IMAD R28, R28, UR4, RZ ;  /* 0x000000041c1c7c24 */ /* 0x000fe2000f8e02ff */
[----:B------:R-:W-:Y:S01]  /*20830*/  LOP3.LUT R36, R37, 0x380, RZ, 0xc0, !PT ;  /* 0x0000038025247812 */ /* 0x000fe200078ec0ff */
[----:B------:R-:W-:Y:S01]  /*20840*/  IMAD.IADD R68, R72, 0x1, R3 ;  /* 0x0000000148447824 */ /* 0x000fe200078e0203 */
[----:B------:R-:W-:Y:S02]  /*20850*/  IADD3 R45, P2, R8, 0x7000, RZ ;  /* 0x00007000082d7810 */ /* 0x000fe40007f5e0ff */
[----:B------:R-:W-:Y:S02]  /*20860*/  LOP3.LUT R12, R13, 0x380, RZ, 0xc0, !PT ;  /* 0x000003800d0c7812 */ /* 0x000fe400078ec0ff */
[----:B------:R-:W-:-:S02]  /*20870*/  LOP3.LUT R24, R25, 0x380, RZ, 0xc0, !PT ;  /* 0x0000038019187812 */ /* 0x000fc400078ec0ff */
[----:B------:R-:W-:Y:S01]  /*20880*/  LOP3.LUT R32, R33, 0x380, RZ, 0xc0, !PT ;  /* 0x0000038021207812 */ /* 0x000fe200078ec0ff */
[----:B------:R-:W-:Y:S01]  /*20890*/  SHFL.IDX PT, R54, R15, RZ, 0x1c1f ;  /* 0x001c1fff0f367589 */ /* 0x000fe200000e0000 */
[----:B------:R-:W-:Y:S01]  /*208a0*/  LOP3.LUT R40, R41, 0x380, RZ, 0xc0, !PT ;  /* 0x0000038029287812 */ /* 0x000fe200078ec0ff */
[----:B------:R-:W-:Y:S01]  /*208b0*/  IMAD R21, R94, UR5, R28 ;  /* 0x000000055e157c24 */ /* 0x000fe2000f8e021c */
[----:B------:R-:W-:Y:S01]  /*208c0*/  SHF.R.U64 R36, R36, 0x3, RZ ;  /* 0x0000000324247819 */ /* 0x000fe200000012ff */
[----:B------:R-:W1:Y:S01]  /*208d0*/  SHFL.IDX PT, R55, R14, RZ, 0x1c1f ;  /* 0x001c1fff0e377589 */ /* 0x000e6200000e0000 */
[----:B------:R-:W-:Y:S01]  /*208e0*/  LOP3.LUT R44, R45, 0x380, RZ, 0xc0, !PT ;  /* 0x000003802d2c7812 */ /* 0x000fe200078ec0ff */
[----:B------:R-:W-:Y:S01]  /*208f0*/  IMAD.WIDE.U32 R66, R94, UR4, R66 ;  /* 0x000000045e427c25 */ /* 0x000fe2000f8e0042 */
[----:B------:R-:W-:Y:S01]  /*20900*/  SHF.R.U64 R12, R12, 0x3, RZ ;  /* 0x000000030c0c7819 */ /* 0x000fe200000012ff */
[----:B------:R-:W-:Y:S01]  /*20910*/  SHFL.IDX PT, R58, R15, 0x1, 0x1c1f ;  /* 0x003c1f000f3a7f89 */ /* 0x000fe200000e0000 */
[----:B------:R-:W-:Y:S01]  /*20920*/  SHF.R.U64 R24, R24, 0x3, RZ ;  /* 0x0000000318187819 */ /* 0x000fe200000012ff */
[----:B0-----:R-:W-:Y:S01]  /*20930*/  @P1 IMAD.HI.U32 R3, R68, R69, RZ ;  /* 0x0000004544031227 */ /* 0x001fe200078e00ff */
[----:B------:R-:W-:Y:S01]  /*20940*/  SHF.R.U64 R32, R32, 0x3, RZ ;  /* 0x0000000320207819 */ /* 0x000fe200000012ff */
[----:B------:R-:W0:Y:S01]  /*20950*/  SHFL.IDX PT, R59, R14, 0x1, 0x1c1f ;  /* 0x003c1f000e3b7f89 */ /* 0x000e2200000e0000 */
[----:B------:R-:W-:Y:S01]  /*20960*/  SHF.R.U64 R40, R40, 0x3, RZ ;  /* 0x0000000328287819 */ /* 0x000fe200000012ff */
[----:B------:R-:W-:Y:S01]  /*20970*/  IMAD.IADD R26, R26, 0x1, R72 ;  /* 0x000000011a1a7824 */ /* 0x000fe200078e0248 */
[----:B------:R-:W-:Y:S01]  /*20980*/  LOP3.LUT R36, R36, R37, RZ, 0x3c, !PT ;  /* 0x0000002524247212 */ /* 0x000fe200078e3cff */
[----:B------:R-:W-:Y:S01]  /*20990*/  IMAD.IADD R67, R67, 0x1, R21 ;  /* 0x0000000143437824 */ /* 0x000fe200078e0215 */
[----:B------:R-:W-:Y:S01]  /*209a0*/  SHF.R.U64 R44, R44, 0x3, RZ ;  /* 0x000000032c2c7819 */ /* 0x000fe200000012ff */
[--C-:B------:R-:W-:Y:S01]  /*209b0*/  IMAD.X R37, RZ, RZ, R9.reuse, P0 ;  /* 0x000000ffff257224 */ /* 0x100fe200000e0609 */
[----:B------:R-:W-:Y:S01]  /*209c0*/  LOP3.LUT R12, R12, R13, RZ, 0x3c, !PT ;  /* 0x0000000d0c0c7212 */ /* 0x000fe200078e3cff */
[----:B------:R-:W-:Y:S01]  /*209d0*/  ULDC.64 UR4, c[0x0][0xaf0] ;  /* 0x0002bc0000047ab9 */ /* 0x000fe20000000a00 */
[----:B------:R-:W-:Y:S01]  /*209e0*/  LOP3.LUT R24, R24, R25, RZ, 0x3c, !PT ;  /* 0x0000001918187212 */ /* 0x000fe200078e3cff */
[----:B------:R-:W-:Y:S01]  /*209f0*/  IMAD.MOV.U32 R21, RZ, RZ, R68 ;  /* 0x000000ffff157224 */ /* 0x000fe200078e0044 */
[----:B------:R-:W-:Y:S01]  /*20a00*/  LOP3.LUT R32, R32, R33, RZ, 0x3c, !PT ;  /* 0x0000002120207212 */ /* 0x000fe200078e3cff */
[--C-:B------:R-:W-:Y:S01]  /*20a10*/  IMAD.X R13, RZ, RZ, R9.reuse, P6 ;  /* 0x000000ffff0d7224 */ /* 0x100fe200030e0609 */
[----:B------:R-:W-:Y:S01]  /*20a20*/  LOP3.LUT R40, R40, R41, RZ, 0x3c, !PT ;  /* 0x0000002928287212 */ /* 0x000fe200078e3cff */
[--C-:B------:R-:W-:Y:S01]  /*20a30*/  IMAD.X R33, RZ, RZ, R9.reuse, P4 ;  /* 0x000000ffff217224 */ /* 0x100fe200020e0609 */
[----:B------:R-:W-:Y:S01]  /*20a40*/  IADD3.X R25, RZ, R9, RZ, P5, !PT ;  /* 0x00000009ff197210 */ /* 0x000fe20002ffe4ff */
[----:B------:R-:W-:Y:S01]  /*20a50*/  VIADD R4, R26, 0x8 ;  /* 0x000000081a047836 */ /* 0x000fe20000000000 */
[----:B------:R-:W-:Y:S01]  /*20a60*/  LOP3.LUT P0, RZ, R34, 0x3, RZ, 0xc0, !PT ;  /* 0x0000000322ff7812 */ /* 0x000fe2000780c0ff */
[----:B------:R-:W-:Y:S01]  /*20a70*/  IMAD.X R41, RZ, RZ, R9, P3 ;  /* 0x000000ffff297224 */ /* 0x000fe200018e0609 */
[----:B------:R-:W-:Y:S01]  /*20a80*/  @P1 SHF.R.U32.HI R21, RZ, R70, R3 ;  /* 0x00000046ff151219 */ /* 0x000fe20000011603 */
[----:B------:R-:W-:Y:S01]  /*20a90*/  IMAD R69, R2, UR4, RZ ;  /* 0x0000000402457c24 */ /* 0x000fe2000f8e02ff */
[----:B------:R-:W-:-:S02]  /*20aa0*/  IADD3 R49, P6, R8, 0x8000, RZ ;  /* 0x0000800008317810 */ /* 0x000fc40007fde0ff */
[C---:B------:R-:W-:Y:S02]  /*20ab0*/  IADD3 R53, P5, R8.reuse, 0x9000, RZ ;  /* 0x0000900008357810 */ /* 0x040fe40007fbe0ff */
[----:B------:R-:W-:Y:S02]  /*20ac0*/  IADD3 R57, P4, R8, 0xa000, RZ ;  /* 0x0000a00008397810 */ /* 0x000fe40007f9e0ff */
[----:B------:R-:W-:Y:S02]  /*20ad0*/  LOP3.LUT R44, R44, R45, RZ, 0x3c, !PT ;  /* 0x0000002d2c2c7212 */ /* 0x000fe400078e3cff */
[----:B------:R-:W-:Y:S01]  /*20ae0*/  IADD3 R7, P3, R8, 0xb000, RZ ;  /* 0x0000b00008077810 */ /* 0x000fe20007f7e0ff */
[----:B------:R-:W-:Y:S01]  /*20af0*/  IMAD.WIDE.U32 R2, R64, UR4, R66 ;  /* 0x0000000440027c25 */ /* 0x000fe2000f8e0042 */
[----:B------:R-:W-:Y:S02]  /*20b00*/  IADD3.X R45, RZ, R9, RZ, P2, !PT ;  /* 0x00000009ff2d7210 */ /* 0x000fe400017fe4ff */
[----:B------:R-:W-:Y:S01]  /*20b10*/  ISETP.GE.OR P2, PT, R26, R65, P0 ;  /* 0x000000411a00720c */ /* 0x000fe20000746670 */
[----:B------:R-:W-:Y:S01]  /*20b20*/  IMAD R69, R64, UR5, R69 ;  /* 0x0000000540457c24 */ /* 0x000fe2000f8e0245 */
[----:B------:R-:W-:Y:S01]  /*20b30*/  LOP3.LUT R48, R49, 0x380, RZ, 0xc0, !PT ;  /* 0x0000038031307812 */ /* 0x000fe200078ec0ff */
[----:B------:R-:W-:Y:S01]  /*20b40*/  IMAD.MOV R67, RZ, RZ, -R21 ;  /* 0x000000ffff437224 */ /* 0x000fe200078e0a15 */
[----:B------:R-:W-:Y:S01]  /*20b50*/  LOP3.LUT R52, R53, 0x380, RZ, 0xc0, !PT ;  /* 0x0000038035347812 */ /* 0x000fe200078ec0ff */
[----:B------:R-:W-:Y:S01]  /*20b60*/  ULDC.64 UR4, c[0x0][0xae0] ;  /* 0x0002b80000047ab9 */ /* 0x000fe20000000a00 */
[----:B------:R-:W-:-:S02]  /*20b70*/  LOP3.LUT R56, R57, 0x380, RZ, 0xc0, !PT ;  /* 0x0000038039387812 */ /* 0x000fc400078ec0ff */
[----:B------:R-:W-:Y:S02]  /*20b80*/  LOP3.LUT R61, R8, 0x380, RZ, 0xc0, !PT ;  /* 0x00000380083d7812 */ /* 0x000fe400078ec0ff */
[----:B------:R-:W-:Y:S02]  /*20b90*/  ISETP.GE.OR P0, PT, R4, R65, P0 ;  /* 0x000000410400720c */ /* 0x000fe40000706670 */
[----:B------:R-:W-:Y:S02]  /*20ba0*/  LOP3.LUT R4, R7, 0x380, RZ, 0xc0, !PT ;  /* 0x0000038007047812 */ /* 0x000fe400078ec0ff */
[----:B------:R-:W-:Y:S01]  /*20bb0*/  SHF.R.S32.HI R28, RZ, 0x1f, R21 ;  /* 0x0000001fff1c7819 */ /* 0x000fe20000011415 */
[----:B------:R-:W-:Y:S01]  /*20bc0*/  IMAD R67, R20, R67, R68 ;  /* 0x0000004314437224 */ /* 0x000fe200078e0244 */
[----:B------:R-:W-:Y:S02]  /*20bd0*/  SHF.R.U64 R48, R48, 0x3, RZ ;  /* 0x0000000330307819 */ /* 0x000fe400000012ff */
[----:B------:R-:W-:-:S02]  /*20be0*/  SHF.R.U64 R52, R52, 0x3, RZ ;  /* 0x0000000334347819 */ /* 0x000fc400000012ff */
[----:B------:R-:W-:Y:S02]  /*20bf0*/  SHF.R.U64 R56, R56, 0x3, RZ ;  /* 0x0000000338387819 */ /* 0x000fe400000012ff */
[----:B------:R-:W-:Y:S01]  /*20c00*/  SHF.R.U64 R61, R61, 0x3, RZ ;  /* 0x000000033d3d7819 */ /* 0x000fe200000012ff */
[----:B------:R-:W-:Y:S01]  /*20c10*/  IMAD R28, R28, UR4, RZ ;  /* 0x000000041c1c7c24 */ /* 0x000fe2000f8e02ff */
[----:B------:R-:W-:Y:S02]  /*20c20*/  SHF.R.U64 R4, R4, 0x3, RZ ;  /* 0x0000000304047819 */ /* 0x000fe400000012ff */
[----:B------:R-:W-:Y:S01]  /*20c30*/  IADD3 R3, R3, R69, RZ ;  /* 0x0000004503037210 */ /* 0x000fe20007ffe0ff */
        /* <DEDUP_REMOVED lines=9> */
[----:B------:R-:W-:Y:S01]  /*20cd0*/  LOP3.LUT R62, R4, R7, RZ, 0x3c, !PT ;  /* 0x00000007043e7212 */ /* 0x000fe200078e3cff */
[C---:B------:R-:W-:Y:S01]  /*20ce0*/  IMAD R69, R21.reuse, UR5, R28 ;  /* 0x0000000515457c24 */ /* 0x040fe2000f8e021c */
[----:B------:R-:W-:Y:S01]  /*20cf0*/  SHF.R.S32.HI R20, RZ, 0x1f, R67 ;  /* 0x0000001fff147819 */ /* 0x000fe20000011443 */
[----:B------:R-:W-:Y:S01]  /*20d00*/  IMAD.WIDE.U32 R2, R21, UR4, R2 ;  /* 0x0000000415027c25 */ /* 0x000fe2000f8e0002 */
[----:B-1----:R-:W-:Y:S01]  /*20d10*/  @!P2 ST.E desc[UR60][R54.64], R6 ;  /* 0x000000063600a985 */ /* 0x002fe2000c10193c */
[----:B------:R-:W-:-:S02]  /*20d20*/  ULDC.64 UR4, c[0x0][0xad8] ;  /* 0x0002b60000047ab9 */ /* 0x000fc40000000a00 */
[----:B------:R-:W-:Y:S01]  /*20d30*/  IMAD.IADD R3, R3, 0x1, R69 ;  /* 0x0000000103037824 */ /* 0x000fe200078e0245 */
[----:B0-----:R0:W-:Y:S01]  /*20d40*/  @!P0 ST.E desc[UR60][R58.64], R5 ;  /* 0x000000053a008985 */ /* 0x0011e2000c10193c */
[----:B------:R-:W-:-:S03]  /*20d50*/  IMAD R20, R20, UR4, RZ ;  /* 0x0000000414147c24 */ /* 0x000fc6000f8e02ff */
[----:B------:R-:W5:Y:S01]  /*20d60*/  LD.E.128 R8, desc[UR60][R10.64] ;  /* 0x0000003c0a087980 */ /* 0x000f62000c101d00 */
[----:B------:R-:W-:-:S03]  /*20d70*/  IMAD.IADD R68, R71, 0x1, R72 ;  /* 0x0000000147447824 */ /* 0x000fc600078e0248 */
[----:B------:R-:W5:Y:S04]  /*20d80*/  LD.E.128 R12, desc[UR60][R12.64] ;  /* 0x0000003c0c0c7980 */ /* 0x000f68000c101d00 */
[----:B0-----:R0:W5:Y:S01]  /*20d90*/  LD.E.128 R4, desc[UR60][R60.64] ;  /* 0x0000003c3c047980 */ /* 0x001162000c101d00 */
[----:B------:R-:W-:-:S03]  /*20da0*/  IMAD R21, R67, UR5, R20 ;  /* 0x0000000543157c24 */ /* 0x000fc6000f8e0214 */
        /* <DEDUP_REMOVED lines=16> */
[----:B-1----:R-:W1:Y:S01]  /*20eb0*/  FENCE.VIEW.ASYNC.S ;  /* 0x00000000000073c6 */ /* 0x002e620000000000 */
[----:B------:R-:W-:Y:S01]  /*20ec0*/  VIADD R28, R68, 0x40 ;  /* 0x00000040441c7836 */ /* 0x000fe20000000000 */
[----:B------:R-:W-:Y:S01]  /*20ed0*/  LEA R64, P2, R2, UR4, 0x1 ;  /* 0x0000000402407c11 */ /* 0x000fe2000f8408ff */
[----:B------:R-:W-:-:S03]  /*20ee0*/  IMAD.IADD R21, R3, 0x1, R21 ;  /* 0x0000000103157824 */ /* 0x000fc600078e0215 */
[-C--:B------:R-:W-:Y:S02]  /*20ef0*/  ISETP.GE.AND P0, PT, R28, R65.reuse, PT ;  /* 0x000000411c00720c */ /* 0x080fe40003f06270 */
[----:B------:R-:W-:Y:S02]  /*20f00*/  LEA.HI.X R28, R2, UR5, R21, 0x1, P2 ;  /* 0x00000005021c7c11 */ /* 0x000fe400090f0c15 */
[----:B------:R-:W-:Y:S02]  /*20f10*/  ISETP.GE.AND P2, PT, R68, R65, PT ;  /* 0x000000414400720c */ /* 0x000fe40003f46270 */
[----:B------:R-:W-:Y:S01]  /*20f20*/  IADD3 R3, R18, 0x30820, RZ ;  /* 0x0003082012037810 */ /* 0x000fe20007ffe0ff */
[----:B------:R-:W-:-:S03]  /*20f30*/  VIADD R20, R68, 0x20 ;  /* 0x0000002044147836 */ /* 0x000fc60000000000 */
[----:B------:R-:W-:Y:S01]  /*20f40*/  PRMT R3, RZ, 0x654, R3 ;  /* 0x00000654ff037816 */ /* 0x000fe20000000003 */
[C---:B------:R-:W-:Y:S02]  /*20f50*/  VIADD R70, R0.reuse, 0x40 ;  /* 0x0000004000467836 */ /* 0x040fe40000000000 */
[----:B------:R-:W-:Y:S01]  /*20f60*/  VIADD R72, R0, 0x80 ;  /* 0x0000008000487836 */ /* 0x000fe20000000000 */
[----:B-1----:R0:W1:Y:S01]  /*20f70*/  SHFL.IDX PT, R21, R64, RZ, 0x181f ;  /* 0x00181fff40157589 */ /* 0x00206200000e0000 */
[----:B------:R-:W-:Y:S01]  /*20f80*/  ISETP.GE.AND P1, PT, R20, R65, PT ;  /* 0x000000411400720c */ /* 0x000fe20003f26270 */
[----:B------:R0:W-:Y:S02]  /*20f90*/  SYNCS.ARRIVE.TRANS64.RED.A1T0 RZ, [R3+URZ], RZ ;  /* 0x000000ff03ff79a7 */ /* 0x0001e4000810043f */
[----:B------:R0:W2:Y:S01]  /*20fa0*/  SHFL.IDX PT, R67, R28, RZ, 0x181f ;  /* 0x00181fff1c437589 */ /* 0x0000a200000e0000 */
[----:B------:R-:W-:Y:S02]  /*20fb0*/  SHF.R.S32.HI R69, RZ, 0x1f, R0 ;  /* 0x0000001fff457819 */ /* 0x000fe40000011400 */
[----:B------:R-:W-:-:S02]  /*20fc0*/  SHF.R.S32.HI R71, RZ, 0x1f, R70 ;  /* 0x0000001fff477819 */ /* 0x000fc40000011446 */
[----:B------:R-:W-:Y:S01]  /*20fd0*/  SHF.R.S32.HI R73, RZ, 0x1f, R72 ;  /* 0x0000001fff497819 */ /* 0x000fe20000011448 */
[----:B------:R-:W-:Y:S06]  /*20fe0*/  @P2 BRA `(.L_x_5146) ;  /* 0x0000000000342947 */ /* 0x000fec0003800000 */
[----:B------:R-:W-:Y:S02]  /*20ff0*/  ULDC UR4, c[0x0][0xac8] ;  /* 0x0002b20000047ab9 */ /* 0x000fe40000000800 */
[----:B------:R-:W-:Y:S02]  /*21000*/  ISETP.GE.AND P4, PT, R0, UR4, PT ;  /* 0x0000000400007c0c */ /* 0x000fe4000bf86270 */
[----:B------:R-:W-:Y:S02]  /*21010*/  ISETP.GE.AND P3, PT, R70, UR4, PT ;  /* 0x0000000446007c0c */ /* 0x000fe4000bf66270 */
[----:B------:R-:W-:-:S09]  /*21020*/  ISETP.GE.AND P2, PT, R72, UR4, PT ;  /* 0x0000000448007c0c */ /* 0x000fd2000bf46270 */
[-C--:B-1----:R-:W-:Y:S02]  /*21030*/  @!P4 LEA R2, P6, R0, R21.reuse, 0x1 ;  /* 0x000000150002c211 */ /* 0x082fe400078c08ff */
[----:B------:R-:W-:Y:S02]  /*21040*/  @!P3 LEA R20, P5, R70, R21, 0x1 ;  /* 0x000000154614b211 */ /* 0x000fe400078a08ff */
[----:B0-2---:R-:W-:Y:S02]  /*21050*/  @!P4 LEA.HI.X R3, R0, R67, R69, 0x1, P6 ;  /* 0x000000430003c211 */ /* 0x005fe400030f0c45 */
[----:B------:R-:W-:Y:S02]  /*21060*/  @!P2 LEA R66, P6, R72, R21, 0x1 ;  /* 0x000000154842a211 */ /* 0x000fe400078c08ff */
[-C--:B------:R-:W-:Y:S01]  /*21070*/  @!P3 LEA.HI.X R21, R70, R67.reuse, R71, 0x1, P5 ;  /* 0x000000434615b211 */ /* 0x080fe200028f0c47 */
[----:B-----5:R3:W-:Y:S01]  /*21080*/  @!P4 ST.E.128 desc[UR60][R2.64], R4 ;  /* 0x000000040200c985 */ /* 0x0207e2000c101d3c */
[----:B------:R-:W-:-:S03]  /*21090*/  @!P2 LEA.HI.X R67, R72, R67, R73, 0x1, P6 ;  /* 0x000000434843a211 */ /* 0x000fc600030f0c49 */
[----:B------:R3:W-:Y:S04]  /*210a0*/  @!P3 ST.E.128 desc[UR60][R20.64], R32 ;  /* 0x000000201400b985 */ /* 0x0007e8000c101d3c */
[----:B------:R3:W-:Y:S02]  /*210b0*/  @!P2 ST.E.128 desc[UR60][R66.64], R48 ;  /* 0x000000304200a985 */ /* 0x0007e4000c101d3c */
.L_x_5146:
[----:B------:R-:W-:Y:S05]  /*210c0*/  BSYNC B1 ;  /* 0x0000000000017941 */ /* 0x000fea0003800000 */
.L_x_5145:
[----:B---3-5:R3:W4:Y:S01]  /*210d0*/  SHFL.IDX PT, R7, R28, 0x1, 0x181f ;  /* 0x00381f001c077f89 */ /* 0x02872200000e0000 */
[----:B------:R-:W-:Y:S03]  /*210e0*/  BSSY B1, `(.L_x_5147) ;  /* 0x0000010000017945 */ /* 0x000fe60003800000 */
[----:B0-----:R3:W0:Y:S01]  /*210f0*/  SHFL.IDX PT, R3, R64, 0x1, 0x181f ;  /* 0x00381f0040037f89 */ /* 0x00162200000e0000 */
        /* <DEDUP_REMOVED lines=14> */
.L_x_5148:
[----:B------:R-:W-:Y:S05]  /*211e0*/  BSYNC B1 ;  /* 0x0000000000017941 */ /* 0x000fea0003800000 */
.L_x_5147:
        /* <DEDUP_REMOVED lines=17> */
.L_x_5150:
[----:B------:R-:W-:Y:S05]  /*21300*/  BSYNC B1 ;  /* 0x0000000000017941 */ /* 0x000fea0003800000 */
.L_x_5149:
[----:B0-----:R-:W-:Y:S01]  /*21310*/  VIADD R2, R68, 0x60 ;  /* 0x0000006044027836 */ /* 0x001fe20000000000 */
[----:B----4-:R0:W4:Y:S04]  /*21320*/  SHFL.IDX PT, R7, R28, 0x3, 0x181f ;  /* 0x00781f001c077f89 */ /* 0x01012800000e0000 */
[----:B------:R-:W-:Y:S01]  /*21330*/  ISETP.GE.AND P0, PT, R2, R65, PT ;  /* 0x000000410200720c */ /* 0x000fe20003f06270 */
[----:B------:R0:W0:-:S12]  /*21340*/  SHFL.IDX PT, R9, R64, 0x3, 0x181f ;  /* 0x00781f0040097f89 */ /* 0x00001800000e0000 */
[----:B------:R-:W-:Y:S05]  /*21350*/  @P0 BRA `(.L_x_5151) ;  /* 0x0000000c005c0947 */ /* 0x000fea0003800000 */
[----:B------:R-:W-:Y:S02]  /*21360*/  ULDC UR4, c[0x0][0xac8] ;  /* 0x0002b20000047ab9 */ /* 0x000fe40000000800 */
[----:B------:R-:W-:Y:S02]  /*21370*/  ISETP.GE.AND P2, PT, R0, UR4, PT ;  /* 0x0000000400007c0c */ /* 0x000fe4000bf46270 */
[----:B------:R-:W-:-:S11]  /*21380*/  ISETP.GE.AND P3, PT, R70, UR4, PT ;  /* 0x0000000446007c0c */ /* 0x000fd6000bf66270 */
[-C--:B0-----:R-:W-:Y:S02]  /*21390*/  @!P2 LEA R2, P0, R0, R9.reuse, 0x1 ;  /* 0x000000090002a211 */ /* 0x081fe400078008ff */
[----:B------:R-:W-:Y:S02]  /*213a0*/  @!P3 LEA R4, P1, R70, R9, 0x1 ;  /* 0x000000094604b211 */ /* 0x000fe400078208ff */
        /* <DEDUP_REMOVED lines=10> */
.L_x_5143:
[----:B------:R-:W2:Y:S01]  /*21450*/  LDL R9, [R1+0x54] ;  /* 0x0000540001097983 */ /* 0x000ea20000100800 */
[----:B------:R-:W-:Y:S01]  /*21460*/  ULDC.64 UR4, c[0x0][0xc00] ;  /* 0x0003000000047ab9 */ /* 0x000fe20000000a00 */
[----:B------:R-:W2:Y:S01]  /*21470*/  LDC.64 R2, c[0x0][0xc00] ;  /* 0x00030000ff027b82 */ /* 0x000ea20000000a00 */
[----:B------:R-:W-:Y:S01]  /*21480*/  ISETP.NE.U32.AND P0, PT, RZ, UR4, PT ;  /* 0x00000004ff007c0c */ /* 0x000fe2000bf05070 */
[----:B------:R-:W-:-:S03]  /*21490*/  IMAD.MOV.U32 R6, RZ, RZ, RZ ;  /* 0x000000ffff067224 */ /* 0x000fc600078e00ff */
[----:B------:R-:W-:Y:S01]  /*214a0*/  ISETP.NE.AND.EX P0, PT, RZ, UR5, PT, P0 ;  /* 0x00000005ff007c0c */ /* 0x000fe2000bf05300 */
[----:B------:R-:W-:Y:S02]  /*214b0*/  ULDC.64 UR4, c[0x0][0xc08] ;  /* 0x0003020000047ab9 */ /* 0x000fe40000000a00 */
[----:B------:R-:W-:Y:S01]  /*214c0*/  ISETP.NE.U32.AND P1, PT, RZ, UR4, PT ;  /* 0x00000004ff007c0c */ /* 0x000fe2000bf25070 */
[----:B------:R-:W3:Y:S03]  /*214d0*/  LDC R25, c[0x0][0xbe8] ;  /* 0x0002fa00ff197b82 */ /* 0x000ee60000000800 */
[----:B------:R-:W-:-:S13]  /*214e0*/  ISETP.NE.AND.EX P1, PT, RZ, UR5, PT, P1 ;  /* 0x00000005ff007c0c */ /* 0x000fda000bf25310 */
[----:B------:R-:W4:Y:S01]  /*214f0*/  @P1 LDC.64 R4, c[0x0][0xc08] ;  /* 0x00030200ff041b82 */ /* 0x000f220000000a00 */
[----:B------:R-:W-:Y:S02]  /*21500*/  ULDC UR4, c[0x0][0xa88] ;  /* 0x0002a20000047ab9 */ /* 0x000fe40000000800 */
[----:B------:R-:W-:Y:S01]  /*21510*/  IMAD.U32 R0, RZ, RZ, UR4 ;  /* 0x00000004ff007e24 */ /* 0x000fe2000f8e00ff */
[----:B------:R-:W0:Y:S01]  /*21520*/  S2R R8, SR_TID.X ;  /* 0x0000000000087919 */ /* 0x000e220000002100 */
[----:B--2---:R-:W-:-:S04]  /*21530*/  IMAD.WIDE R2, R9, 0x4, R2 ;  /* 0x0000000409027825 */ /* 0x004fc800078e0202 */
[----:B----4-:R-:W-:Y:S01]  /*21540*/  @P1 IMAD.WIDE R4, R9, 0x4, R4 ;  /* 0x0000000409041825 */ /* 0x010fe200078e0204 */
[----:B------:R2:W5:Y:S04]  /*21550*/  @P0 LDG.E R6, desc[UR60][R2.64] ;  /* 0x0000003c02060981 */ /* 0x000568000c1e1900 */
[----:B------:R2:W5:Y:S01]  /*21560*/  @P1 LDG.E R0, desc[UR60][R4.64] ;  /* 0x0000003c04001981 */ /* 0x000562000c1e1900 */
[----:B---3--:R-:W-:Y:S02]  /*21570*/  ISETP.NE.AND P2, PT, R25, 0x1, PT ;  /* 0x000000011900780c */ /* 0x008fe40003f45270 */
[----:B0-----:R-:W-:-:S04]  /*21580*/  IADD3 R7, R8, -0x80, RZ ;  /* 0xffffff8008077810 */ /* 0x001fc80007ffe0ff */
        /* <DEDUP_REMOVED lines=8> */
[----:B--2---:R-:W-:-:S07]  /*21610*/  IMAD.IADD R0, R0, 0x1, -R5 ;  /* 0x0000000100007824 */ /* 0x004fce00078e0a05 */
.L_x_5152:
        /* <DEDUP_REMOVED lines=46> */
.L_x_5154:
[----:B------:R-:W-:Y:S05]  /*21900*/  BSYNC B1 ;  /* 0x0000000000017941 */ /* 0x000fea0003800000 */
.L_x_5153:
[----:B------:R-:W4:Y:S01]  /*21910*/  LDL R8, [R1+0x60] ;  /* 0x0000600001087983 */ /* 0x000f220000100800 */
[----:B------:R-:W-:-:S03]  /*21920*/  ULDC.64 UR4, c[0x0][0xaa0] ;  /* 0x0002a80000047ab9 */ /* 0x000fc60000000a00 */
[----:B------:R-:W4:Y:S01]  /*21930*/  LDL R15, [R1+0x4c] ;  /* 0x00004c00010f7983 */ /* 0x000f220000100800 */
[----:B--2---:R-:W-:Y:S01]  /*21940*/  IMAD R3, R11, UR4, RZ ;  /* 0x000000040b037c24 */ /* 0x004fe2000f8e02ff */
[----:B------:R-:W-:Y:S03]  /*21950*/  BSSY B1, `(.L_x_5155) ;  /* 0x0000041000017945 */ /* 0x000fe60003800000 */
        /* <DEDUP_REMOVED lines=14> */
[----:B----4-:R-:W-:Y:S02]  /*21a40*/  IMAD R4, R15, 0x20, R8 ;  /* 0x000000200f047824 */ /* 0x010fe400078e0208 */
[----:B------:R-:W-:Y:S02]  /*21a50*/  IMAD.IADD R8, R8, 0x1, R20 ;  /* 0x0000000108087824 */ /* 0x000fe400078e0214 */
[----:B------:R-:W-:-:S04]  /*21a60*/  IMAD.IADD R9, R20, 0x1, R4 ;  /* 0x0000000114097824 */ /* 0x000fc800078e0204 */
[----:B0-----:R-:W-:Y:S01]  /*21a70*/  @P2 IMAD.HI.U32 R4, R9, R14, RZ ;  /* 0x0000000e09042227 */ /* 0x001fe200078e00ff */
        /* <DEDUP_REMOVED lines=9> */
[----:B------:R-:W-:Y:S01]  /*21b10*/  IMAD R25, R0, R25, RZ ;  /* 0x0000001900197224 */ /* 0x000fe200078e02ff */
[----:B------:R-:W-:Y:S01]  /*21b20*/  SHF.R.S32.HI R4, RZ, 0x1f, R7 ;  /* 0x0000001fff047819 */ /* 0x000fe20000011407 */
[----:B------:R-:W-:Y:S01]  /*21b30*/  IMAD.IADD R3, R3, 0x1, R9 ;  /* 0x0000000103037824 */ /* 0x000fe200078e0209 */
[C---:B------:R-:W-:Y:S02]  /*21b40*/  IADD3 R0, R8.reuse, 0x20, RZ ;  /* 0x0000002008007810 */ /* 0x040fe40007ffe0ff */
[-C--:B------:R-:W-:Y:S01]  /*21b50*/  ISETP.GE.AND P2, PT, R8, R25.reuse, PT ;  /* 0x000000190800720c */ /* 0x080fe20003f46270 */
[----:B------:R-:W-:Y:S01]  /*21b60*/  IMAD R6, R4, UR4, RZ ;  /* 0x0000000404067c24 */ /* 0x000fe2000f8e02ff */
[----:B------:R-:W-:Y:S01]  /*21b70*/  ISETP.GE.AND P0, PT, R0, R25, PT ;  /* 0x000000190000720c */ /* 0x000fe20003f06270 */
[----:B------:R-:W-:-:S02]  /*21b80*/  VIADD R4, R8, 0x40 ;  /* 0x0000004008047836 */ /* 0x000fc40000000000 */
[C---:B------:R-:W-:Y:S02]  /*21b90*/  IMAD R5, R7.reuse, UR5, R6 ;  /* 0x0000000507057c24 */ /* 0x040fe4000f8e0206 */
[----:B------:R-:W-:Y:S01]  /*21ba0*/  IMAD.WIDE.U32 R2, R7, UR4, R2 ;  /* 0x0000000407027c25 */ /* 0x000fe2000f8e0002 */
[----:B------:R-:W-:Y:S01]  /*21bb0*/  ULDC.64 UR4, c[0x0][0xa80] ;  /* 0x0002a00000047ab9 */ /* 0x000fe20000000a00 */
[----:B------:R-:W-:Y:S02]  /*21bc0*/  ISETP.GE.AND P1, PT, R4, R25, PT ;  /* 0x000000190400720c */ /* 0x000fe40003f26270 */
[----:B------:R-:W-:Y:S01]  /*21bd0*/  IMAD.IADD R3, R3, 0x1, R5 ;  /* 0x0000000103037824 */ /* 0x000fe200078e0205 */
[----:B------:R-:W-:Y:S01]  /*21be0*/  LEA R4, P3, R2, UR4, 0x1 ;  /* 0x0000000402047c11 */ /* 0x000fe2000f8608ff */
[----:B------:R-:W-:-:S03]  /*21bf0*/  IMAD.SHL.U32 R7, R15, 0x8, RZ ;  /* 0x000000080f077824 */ /* 0x000fc600078e00ff */
[----:B------:R-:W-:Y:S01]  /*21c00*/  LEA.HI.X R5, R2, UR5, R3, 0x1, P3 ;  /* 0x0000000502057c11 */ /* 0x000fe200098f0c03 */
[C---:B------:R-:W-:Y:S01]  /*21c10*/  VIADD R9, R7.reuse, 0x80 ;  /* 0x0000008007097836 */ /* 0x040fe20000000000 */
[----:B------:R0:W2:Y:S01]  /*21c20*/  SHFL.IDX PT, R2, R4, RZ, 0x181f ;  /* 0x00181fff04027589 */ /* 0x0000a200000e0000 */
[----:B------:R-:W-:Y:S01]  /*21c30*/  VIADD R11, R7, 0x40 ;  /* 0x00000040070b7836 */ /* 0x000fe20000000000 */
[----:B------:R-:W-:Y:S02]  /*21c40*/  SHF.R.S32.HI R10, RZ, 0x1f, R7 ;  /* 0x0000001fff0a7819 */ /* 0x000fe40000011407 */
[----:B------:R0:W3:Y:S01]  /*21c50*/  SHFL.IDX PT, R0, R5, RZ, 0x181f ;  /* 0x00181fff05007589 */ /* 0x0000e200000e0000 */
[----:B------:R-:W-:Y:S02]  /*21c60*/  SHF.R.S32.HI R6, RZ, 0x1f, R9 ;  /* 0x0000001fff067819 */ /* 0x000fe40000011409 */
[----:B------:R-:W-:Y:S01]  /*21c70*/  SHF.R.S32.HI R12, RZ, 0x1f, R11 ;  /* 0x0000001fff0c7819 */ /* 0x000fe2000001140b */
[----:B------:R-:W-:Y:S06]  /*21c80*/  @P2 BRA `(.L_x_5156) ;  /* 0x0000000000342947 */ /* 0x000fec0003800000 */
[----:B------:R-:W-:Y:S02]  /*21c90*/  ULDC UR4, c[0x0][0xac8] ;  /* 0x0002b20000047ab9 */ /* 0x000fe40000000800 */
[----:B------:R-:W-:Y:S02]  /*21ca0*/  ISETP.GE.AND P4, PT, R7, UR4, PT ;  /* 0x0000000407007c0c */ /* 0x000fe4000bf86270 */
[----:B------:R-:W-:Y:S02]  /*21cb0*/  ISETP.GE.AND P3, PT, R11, UR4, PT ;  /* 0x000000040b007c0c */ /* 0x000fe4000bf66270 */
[----:B------:R-:W-:-:S09]  /*21cc0*/  ISETP.GE.AND P2, PT, R9, UR4, PT ;  /* 0x0000000409007c0c */ /* 0x000fd2000bf46270 */
[-C--:B--2---:R-:W-:Y:S02]  /*21cd0*/  @!P4 LEA R14, P6, R7, R2.reuse, 0x1 ;  /* 0x00000002070ec211 */ /* 0x084fe400078c08ff */
        /* <DEDUP_REMOVED lines=8> */
.L_x_5156:
[----:B------:R-:W-:Y:S05]  /*21d60*/  BSYNC B1 ;  /* 0x0000000000017941 */ /* 0x000fea0003800000 */
.L_x_5155:
[----:B---3--:R3:W0:Y:S01]  /*21d70*/  SHFL.IDX PT, R0, R5, 0x1, 0x181f ;  /* 0x00381f0005007f89 */ /* 0x00862200000e0000 */
[----:B------:R-:W-:Y:S03]  /*21d80*/  BSSY B1, `(.L_x_5157) ;  /* 0x0000010000017945 */ /* 0x000fe60003800000 */
[----:B--2-4-:R3:W2:Y:S01]  /*21d90*/  SHFL.IDX PT, R2, R4, 0x1, 0x181f ;  /* 0x00381f0004027f89 */ /* 0x0146a200000e0000 */
[----:B------:R-:W-:Y:S05]  /*21da0*/  @P0 BRA `(.L_x_5158) ;  /* 0x0000000000340947 */ /* 0x000fea0003800000 */
[----:B------:R-:W-:Y:S02]  /*21db0*/  ULDC UR4, c[0x0][0xac8] ;  /* 0x0002b20000047ab9 */ /* 0x000fe40000000800 */
[----:B------:R-:W-:Y:S02]  /*21dc0*/  ISETP.GE.AND P4, PT, R7, UR4, PT ;  /* 0x0000000407007c0c */ /* 0x000fe4000bf86270 */
[----:B------:R-:W-:Y:S02]  /*21dd0*/  ISETP.GE.AND P5, PT, R11, UR4, PT ;  /* 0x000000040b007c0c */ /* 0x000fe4000bfa6270 */
[----:B------:R-:W-:-:S09]  /*21de0*/  ISETP.GE.AND P6, PT, R9, UR4, PT ;  /* 0x0000000409007c0c */ /* 0x000fd2000bfc6270 */
[-C--:B--2---:R-:W-:Y:S02]  /*21df0*/  @!P4 LEA R14, P0, R7, R2.reuse, 0x1 ;  /* 0x00000002070ec211 */ /* 0x084fe400078008ff */
        /* <DEDUP_REMOVED lines=8> */
.L_x_5158:
[----:B------:R-:W-:Y:S05]  /*21e80*/  BSYNC B1 ;  /* 0x0000000000017941 */ /* 0x000fea0003800000 */
.L_x_5157:
[----:B0-----:R0:W0:Y:S01]  /*21e90*/  SHFL.IDX PT, R0, R5, 0x2, 0x181f ;  /* 0x00581f0005007f89 */ /* 0x00102200000e0000 */
[----:B------:R-:W-:Y:S03]  /*21ea0*/  BSSY B1, `(.L_x_5159) ;  /* 0x0000010000017945 */ /* 0x000fe60003800000 */
[----:B--2-4-:R2:W4:Y:S01]  /*21eb0*/  SHFL.IDX PT, R2, R4, 0x2, 0x181f ;  /* 0x00581f0004027f89 */ /* 0x01452200000e0000 */
[----:B------:R-:W-:Y:S05]  /*21ec0*/  @P1 BRA `(.L_x_5160) ;  /* 0x0000000000341947 */ /* 0x000fea0003800000 */
[----:B------:R-:W-:Y:S02]  /*21ed0*/  ULDC UR4, c[0x0][0xac8] ;  /* 0x0002b20000047ab9 */ /* 0x000fe40000000800 */
[----:B------:R-:W-:Y:S02]  /*21ee0*/  ISETP.GE.AND P3, PT, R7, UR4, PT ;  /* 0x0000000407007c0c */ /* 0x000fe4000bf66270 */
[----:B------:R-:W-:Y:S02]  /*21ef0*/  ISETP.GE.AND P4, PT, R11, UR4, PT ;  /* 0x000000040b007c0c */ /* 0x000fe4000bf86270 */
[----:B------:R-:W-:-:S09]  /*21f00*/  ISETP.GE.AND P5, PT, R9, UR4, PT ;  /* 0x0000000409007c0c */ /* 0x000fd2000bfa6270 */
[-C--:B----4-:R-:W-:Y:S02]  /*21f10*/  @!P3 LEA R14, P0, R7, R2.reuse, 0x1 ;  /* 0x00000002070eb211 */ /* 0x090fe400078008ff */
        /* <DEDUP_REMOVED lines=8> */
.L_x_5160:
[----:B------:R-:W-:Y:S05]  /*21fa0*/  BSYNC B1 ;  /* 0x0000000000017941 */ /* 0x000fea0003800000 */
.L_x_5159:
[----:B0-----:R-:W-:Y:S01]  /*21fb0*/  IADD3 R0, R8, 0x60, RZ ;  /* 0x0000006008007810 */ /* 0x001fe20007ffe0ff */
[----:B---3--:R-:W0:Y:S03]  /*21fc0*/  SHFL.IDX PT, R5, R5, 0x3, 0x181f ;  /* 0x00781f0005057f89 */ /* 0x008e2600000e0000 */
[----:B------:R-:W-:Y:S01]  /*21fd0*/  ISETP.GE.AND P0, PT, R0, R25, PT ;  /* 0x000000190000720c */ /* 0x000fe20003f06270 */
[----:B----4-:R3:W4:-:S12]  /*21fe0*/  SHFL.IDX PT, R2, R4, 0x3, 0x181f ;  /* 0x00781f0004027f89 */ /* 0x01071800000e0000 */
[----:B---3--:R-:W-:Y:S05]  /*21ff0*/  @P0 BRA `(.L_x_5151) ;  /* 0x0000000000340947 */ /* 0x008fea0003800000 */
        /* <DEDUP_REMOVED lines=13> */
.L_x_5151:
[----:B------:R-:W-:Y:S05]  /*220d0*/  BSYNC B0 ;  /* 0x0000000000007941 */ /* 0x000fea0003800000 */
.L_x_5142:
[----:B------:R-:W-:Y:S02]  /*220e0*/  ULDC UR4, c[0x0][0xc3c] ;  /* 0x00030f0000047ab9 */ /* 0x000fe40000000800 */
[----:B-1----:R-:W-:-:S13]  /*220f0*/  ISETP.GE.AND P0, PT, R31, UR4, PT ;  /* 0x000000041f007c0c */ /* 0x002fda000bf06270 */
[----:B------:R-:W-:Y:S05]  /*22100*/  @!P0 BRA `(.L_x_5161) ;  /* 0xfffffdf0008c8947 */ /* 0x000fea000383ffff */
[----:B------:R-:W-:Y:S05]  /*22110*/  BRA `(.L_x_4861) ;  /* 0x0000007400a47947 */ /* 0x000fea0003800000 */
.L_x_4859:
        /* <DEDUP_REMOVED lines=16> */
.L_x_5162:
        /* <DEDUP_REMOVED lines=41> */
.L_x_5168:
        /* <DEDUP_REMOVED lines=12> */
.L_x_5167:
[----:B------:R-:W-:Y:S05]  /*22570*/  BSYNC B0 ;  /* 0x0000000000007941 */ /* 0x000fea0003800000 */
.L_x_5166:
        /* <DEDUP_REMOVED lines=20> */
.L_x_5164:
        /* <DEDUP_REMOVED lines=20> */
.L_x_5169:
        /* <DEDUP_REMOVED lines=35> */
[----:B0-----:R-:W-:-:S05]  /*22a30*/  IMAD.MOV R11, RZ, RZ, -R3 ;  /* 0x000000ffff0b7224 */ /* 0x001fca00078e0a03 */
[----:B------:R-:W-:Y:S02]  /*22a40*/  MOV R9, R11 ;  /* 0x0000000b00097202 */ /* 0x000fe40000000f00 */
        /* <DEDUP_REMOVED lines=16> */
[----:B------:R-:W-:Y:S01]  /*22b50*/  @!P1 LOP3.LUT R2, RZ, R18, RZ, 0x33, !PT ;  /* 0x00000012ff029212 */ /* 0x000fe200078e33ff */
[----:B------:R-:W-:-:S03]  /*22b60*/  IMAD.MOV R18, RZ, RZ, -R18 ;  /* 0x000000ffff127224 */ /* 0x000fc600078e0a12 */
[----:B------:R-:W-:Y:S01]  /*22b70*/  LOP3.LUT R17, RZ, R2, RZ, 0x33, !PT ;  /* 0x00000002ff117212 */ /* 0x000fe200078e33ff */
[----:B------:R-:W-:-:S04]  /*22b80*/  IMAD R18, R2, R18, R3 ;  /* 0x0000001202127224 */ /* 0x000fc800078e0203 */
[----:B------:R-:W-:Y:S01]  /*22b90*/  IMAD.IADD R17, R4, 0x1, R17 ;  /* 0x0000000104117824 */ /* 0x000fe200078e0211 */
[----:B------:R-:W-:Y:S06]  /*22ba0*/  BRA `(.L_x_5170) ;  /* 0x00000000000c7947 */ /* 0x000fec0003800000 */
.L_x_5165:
[----:B------:R-:W-:Y:S01]  /*22bb0*/  IMAD.MOV.U32 R17, RZ, RZ, RZ ;  /* 0x000000ffff117224 */ /* 0x000fe200078e00ff */
[----:B------:R-:W-:Y:S01]  /*22bc0*/  MOV R18, RZ ;  /* 0x000000ff00127202 */ /* 0x000fe20000000f00 */
[----:B------:R-:W-:-:S07]  /*22bd0*/  IMAD.U32 R16, RZ, RZ, UR6 ;  /* 0x00000006ff107e24 */ /* 0x000fce000f8e00ff */
.L_x_5170:
[----:B------:R-:W-:-:S13]  /*22be0*/  ISETP.NE.AND P0, PT, R5, RZ, PT ;  /* 0x000000ff0500720c */ /* 0x000fda0003f05270 */
[----:B------:R-:W0:Y:S01]  /*22bf0*/  @!P0 S2R R3, SR_CgaCtaId ;  /* 0x0000000000038919 */ /* 0x000e220000008800 */
[----:B------:R-:W-:-:S04]  /*22c00*/  @!P0 MOV R2, 0x400 ;  /* 0x0000040000028802 */ /* 0x000fc80000000f00 */
[----:B0-----:R-:W-:-:S05]  /*22c10*/  @!P0 LEA R2, R3, R2, 0x18 ;  /* 0x0000000203028211 */ /* 0x001fca00078ec0ff */
[----:B------:R0:W-:Y:S01]  /*22c20*/  @!P0 STS.128 [R2+0x308d0], R16 ;  /* 0x0308d01002008388 */ /* 0x0001e20000000c00 */
[----:B------:R-:W-:Y:S06]  /*22c30*/  BAR.ARV 0x5, 0x180 ;  /* 0x0146000000007b1d */ /* 0x000fec0000002000 */
.L_x_5163:
        /* <DEDUP_REMOVED lines=8> */
[C---:B------:R-:W-:Y:S01]  /*22cc0*/  IMAD.SHL.U32 R34, R0.reuse, 0x8, RZ ;  /* 0x0000000800227824 */ /* 0x040fe200078e00ff */
[----:B------:R-:W-:Y:S01]  /*22cd0*/  LOP3.LUT R5, R0, 0x7f, RZ, 0xc0, !PT ;  /* 0x0000007f00057812 */ /* 0x000fe200078ec0ff */
[----:B------:R-:W-:Y:S01]  /*22ce0*/  BSSY B8, `(.L_x_5171) ;  /* 0x0000673000087945 */ /* 0x000fe20003800000 */
[----:B------:R-:W-:Y:S02]  /*22cf0*/  MOV R30, 0x1 ;  /* 0x00000001001e7802 */ /* 0x000fe40000000f00 */
[----:B------:R-:W-:Y:S02]  /*22d00*/  CS2R R26, SRZ ;  /* 0x00000000001a7805 */ /* 0x000fe4000001ff00 */
[C---:B------:R-:W-:Y:S01]  /*22d10*/  LOP3.LUT R3, R34.reuse, 0x1f8, RZ, 0xc0, !PT ;  /* 0x000001f822037812 */ /* 0x040fe200078ec0ff */
[----:B------:R-:W-:Y:S01]  /*22d20*/  IMAD.MOV.U32 R29, RZ, RZ, 0x1 ;  /* 0x00000001ff1d7424 */ /* 0x000fe200078e00ff */
[----:B------:R-:W-:Y:S01]  /*22d30*/  LOP3.LUT R34, R34, 0x38, RZ, 0xc0, !PT ;  /* 0x0000003822227812 */ /* 0x000fe200078ec0ff */
[----:B------:R-:W-:Y:S01]  /*22d40*/  ULDC.64 UR36, c[0x0][0x198] ;  /* 0x0000660000247ab9 */ /* 0x000fe20000000a00 */
[----:B------:R-:W-:Y:S01]  /*22d50*/  LOP3.LUT R3, R3, 0x38, R0, 0x78, !PT ;  /* 0x0000003803037812 */ /* 0x000fe200078e7800 */
[----:B------:R-:W-:Y:S01]  /*22d60*/  IMAD.SHL.U32 R0, R0, 0x10, RZ ;  /* 0x0000001000007824 */ /* 0x000fe200078e00ff */
[C---:B------:R-:W-:Y:S01]  /*22d70*/  LOP3.LUT R37, R34.reuse, 0x40, RZ, 0xfc, !PT ;  /* 0x0000004022257812 */ /* 0x040fe200078efcff */
[----:B------:R-:W-:Y:S01]  /*22d80*/  ULDC UR38, c[0x0][0xc] ;  /* 0x0000030000267ab9 */ /* 0x000fe20000000800 */
[----:B------:R-:W-:-:S02]  /*22d90*/  LOP3.LUT R36, R34, 0x80, RZ, 0xfc, !PT ;  /* 0x0000008022247812 */ /* 0x000fc400078efcff */
[----:B--2---:R-:W-:Y:S01]  /*22da0*/  R2UR UR4, R2 ;  /* 0x00000000020472ca */ /* 0x004fe200000e0000 */
[----:B------:R-:W-:-:S05]  /*22db0*/  IMAD.SHL.U32 R2, R5, 0x8, RZ ;  /* 0x0000000805027824 */ /* 0x000fca00078e00ff */
[----:B------:R-:W-:Y:S02]  /*22dc0*/  LOP3.LUT R4, R3, 0x200, R2, 0xf8, !PT ;  /* 0x0000020003047812 */ /* 0x000fe400078ef802 */
[----:B------:R-:W-:-:S03]  /*22dd0*/  SHF.R.U32.HI R2, RZ, 0x3, R5 ;  /* 0x00000003ff027819 */ /* 0x000fc60000011605 */
[----:B------:R1:W-:Y:S01]  /*22de0*/  STL [R1], R4 ;  /* 0x0000000401007387 */ /* 0x0003e20000100800 */
[----:B------:R-:W-:Y:S01]  /*22df0*/  LOP3.LUT R0, R2, 0x70, R0, 0xf8, !PT ;  /* 0x0000007002007812 */ /* 0x000fe200078ef800 */
[----:B------:R-:W-:Y:S02]  /*22e00*/  ULOP3.LUT UR39, UR4, 0x2, URZ, 0xfc, !UPT ;  /* 0x0000000204277892 */ /* 0x000fe4000f8efc3f */
[----:B------:R1:W-:Y:S01]  /*22e10*/  STL [R1+0x2c], RZ ;  /* 0x00002cff01007387 */ /* 0x0003e20000100800 */
[----:B------:R-:W-:Y:S02]  /*22e20*/  UMOV UR4, 0x400 ;  /* 0x0000040000047882 */ /* 0x000fe40000000000 */
[----:B0-----:R-:W-:-:S06]  /*22e30*/  ULEA UR4, UR5, UR4, 0x18 ;  /* 0x0000000405047291 */ /* 0x001fcc000f8ec03f */
[----:B------:R-:W-:-:S04]  /*22e40*/  IMAD.U32 R23, RZ, RZ, UR4 ;  /* 0x00000004ff177e24 */ /* 0x000fc8000f8e00ff */
[----:B------:R-:W-:-:S05]  /*22e50*/  IMAD R0, R4, 0x2, R23 ;  /* 0x0000000204007824 */ /* 0x000fca00078e0217 */
[----:B------:R1:W-:Y:S02]  /*22e60*/  STL [R1+0x4], R0 ;  /* 0x0000040001007387 */ /* 0x0003e40000100800 */
.L_x_5290:
[----:B------:R-:W-:Y:S05]  /*22e70*/  YIELD ;  /* 0x0000000000007946 */ /* 0x000fea0003800000 */
[----:B------:R-:W-:Y:S01]  /*22e80*/  ULDC.64 UR4, c[0x0][0xa28] ;  /* 0x00028a0000047ab9 */ /* 0x000fe20000000a00 */
[----:B------:R-:W-:Y:S01]  /*22e90*/  IMAD.MOV.U32 R11, RZ, RZ, RZ ;  /* 0x000000ffff0b7224 */ /* 0x000fe200078e00ff */
[----:B------:R-:W-:Y:S01]  /*22ea0*/  ISETP.NE.U32.AND P0, PT, RZ, UR4, PT ;  /* 0x00000004ff007c0c */ /* 0x000fe2000bf05070 */
[----:B01----:R-:W0:Y:S01]  /*22eb0*/  LDC.64 R4, c[0x0][0xa00] ;  /* 0x00028000ff047b82 */ /* 0x003e220000000a00 */
[----:B------:R-:W-:Y:S02]  /*22ec0*/  ULDC.64 UR6, c[0x0][0xa10] ;  /* 0x0002840000067ab9 */ /* 0x000fe40000000a00 */
[----:B------:R-:W-:Y:S01]  /*22ed0*/  ISETP.NE.AND.EX P0, PT, RZ, UR5, PT, P0 ;  /* 0x00000005ff007c0c */ /* 0x000fe2000bf05300 */
[----:B------:R-:W-:-:S12]  /*22ee0*/  ULDC.64 UR4, c[0x0][0xa18] ;  /* 0x0002860000047ab9 */ /* 0x000fd80000000a00 */
[----:B------:R-:W1:Y:S01]  /*22ef0*/  @P0 LDC.64 R2, c[0x0][0xa28] ;  /* 0x00028a00ff020b82 */ /* 0x000e620000000a00 */
[----:B------:R-:W-:Y:S01]  /*22f00*/  ISETP.NE.U32.AND P1, PT, RZ, UR6, PT ;  /* 0x00000006ff007c0c */ /* 0x000fe2000bf25070 */
[----:B-1----:R-:W-:-:S05]  /*22f10*/  @P0 IMAD.WIDE R2, R19, 0x4, R2 ;  /* 0x0000000413020825 */ /* 0x002fca00078e0202 */
[----:B------:R1:W2:Y:S01]  /*22f20*/  @P0 LDG.E R11, desc[UR60][R2.64] ;  /* 0x0000003c020b0981 */ /* 0x0002a2000c1e1900 */
[----:B------:R-:W-:Y:S01]  /*22f30*/  ISETP.NE.U32.AND P0, PT, RZ, UR4, PT ;  /* 0x00000004ff007c0c */ /* 0x000fe2000bf05070 */
[----:B------:R-:W-:Y:S01]  /*22f40*/  IMAD.MOV.U32 R35, RZ, RZ, RZ ;  /* 0x000000ffff237224 */ /* 0x000fe200078e00ff */
[----:B------:R-:W-:Y:S01]  /*22f50*/  ISETP.NE.AND.EX P1, PT, RZ, UR7, PT, P1 ;  /* 0x00000007ff007c0c */ /* 0x000fe2000bf25310 */
[----:B0-----:R-:W-:Y:S01]  /*22f60*/  IMAD.WIDE R4, R19, 0x4, R4 ;  /* 0x0000000413047825 */ /* 0x001fe200078e0204 */
[----:B------:R-:W-:Y:S01]  /*22f70*/  ISETP.NE.AND.EX P2, PT, RZ, UR5, PT, P0 ;  /* 0x00000005ff007c0c */ /* 0x000fe2000bf45300 */
[----:B------:R-:W-:Y:S01]  /*22f80*/  ULDC.64 UR4, c[0x0][0xa00] ;  /* 0x0002800000047ab9 */ /* 0x000fe20000000a00 */
[----:B------:R-:W-:Y:S02]  /*22f90*/  MOV R0, RZ ;  /* 0x000000ff00007202 */ /* 0x000fe40000000f00 */
[----:B------:R-:W-:Y:S01]  /*22fa0*/  ISETP.NE.U32.AND P0, PT, RZ, UR4, PT ;  /* 0x00000004ff007c0c */ /* 0x000fe2000bf05070 */
[----:B-1----:R-:W0:Y:S03]  /*22fb0*/  LDC.64 R2, c[0x0][0xa10] ;  /* 0x00028400ff027b82 */ /* 0x002e260000000a00 */
[----:B------:R-:W-:-:S05]  /*22fc0*/  ISETP.NE.AND.EX P0, PT, RZ, UR5, PT, P0 ;  /* 0x00000005ff007c0c */ /* 0x000fca000bf05300 */
[----:B------:R-:W1:Y:S08]  /*22fd0*/  @P2 LDC.64 R6, c[0x0][0xa18] ;  /* 0x00028600ff062b82 */ /* 0x000e700000000a00 */
        /* <DEDUP_REMOVED lines=9> */
[----:B-1----:R-:W-:Y:S02]  /*23070*/  @P2 IMAD.WIDE R6, R19, 0x4, R6 ;  /* 0x0000000413062825 */ /* 0x002fe400078e0206 */
[----:B------:R-:W-:Y:S01]  /*23080*/  ULDC UR5, c[0x0][0x2f0] ;  /* 0x0000bc0000057ab9 */ /* 0x000fe20000000800 */
[----:B------:R-:W-:Y:S02]  /*23090*/  USEL UR4, UR4, 0x1, UP0 ;  /* 0x0000000104047887 */ /* 0x000fe40008000000 */
[----:B------:R0:W5:Y:S02]  /*230a0*/  @P2 LDG.E R31, desc[UR60][R6.64] ;  /* 0x0000003c061f2981 */ /* 0x000164000c1e1900 */
[----:B------:R-:W-:-:S03]  /*230b0*/  UIMAD UR4, UR4, UR5, URZ ;  /* 0x00000005040472a4 */ /* 0x000fc6000f8e023f */
[----:B------:R-:W-:-:S03]  /*230c0*/  ULDC UR5, c[0x0][0x348] ;  /* 0x0000d20000057ab9 */ /* 0x000fc60000000800 */
[----:B------:R-:W-:Y:S02]  /*230d0*/  IMAD.U32 R10, RZ, RZ, UR4 ;  /* 0x00000004ff0a7e24 */ /* 0x000fe4000f8e00ff */
[----:B0-----:R-:W-:Y:S01]  /*230e0*/  IMAD.U32 R6, RZ, RZ, UR5 ;  /* 0x00000005ff067e24 */ /* 0x001fe2000f8e00ff */
[----:B--2---:R0:W-:Y:S01]  /*230f0*/  STL [R1+0xc], R11 ;  /* 0x00000c0b01007387 */ /* 0x0041e20000100800 */
[----:B---3--:R-:W-:Y:S05]  /*23100*/  @P2 BRA `(.L_x_5172) ;  /* 0x0000000000102947 */ /* 0x008fea0003800000 */
[----:B------:R-:W-:Y:S05]  /*23110*/  @!P0 BRA `(.L_x_5172) ;  /* 0x00000000000c8947 */ /* 0x000fea0003800000 */
[----:B------:R-:W2:Y:S04]  /*23120*/  LDG.E R8, desc[UR60][R4.64] ;  /* 0x0000003c04087981 */ /* 0x000ea8000c1e1900 */
[----:B-----5:R-:W2:Y:S02]  /*23130*/  LDG.E R31, desc[UR60][R4.64+0x4] ;  /* 0x0000043c041f7981 */ /* 0x020ea4000c1e1900 */
[----:B--2---:R-:W-:-:S07]  /*23140*/  IMAD.IADD R31, R31, 0x1, -R8 ;  /* 0x000000011f1f7824 */ /* 0x004fce00078e0a08 */
.L_x_5172:
[----:B------:R-:W-:Y:S02]  /*23150*/  ULDC.64 UR4, c[0x0][0xa20] ;  /* 0x0002880000047ab9 */ /* 0x000fe40000000a00 */
[----:B------:R-:W-:-:S04]  /*23160*/  ISETP.NE.U32.AND P0, PT, RZ, UR4, PT ;  /* 0x00000004ff007c0c */ /* 0x000fc8000bf05070 */
[----:B------:R-:W-:-:S13]  /*23170*/  ISETP.NE.AND.EX P0, PT, RZ, UR5, PT, P0 ;  /* 0x00000005ff007c0c */ /* 0x000fda000bf05300 */
[----:B------:R-:W-:Y:S05]  /*23180*/  @!P0 BRA `(.L_x_5173) ;  /* 0x0000000000108947 */ /* 0x000fea0003800000 */
[----:B------:R-:W1:Y:S02]  /*23190*/  LDC.64 R4, c[0x0][0xa20] ;  /* 0x00028800ff047b82 */ /* 0x000e640000000a00 */
[----:B-1----:R-:W-:-:S05]  /*231a0*/  IMAD.WIDE R4, R19, 0x4, R4 ;  /* 0x0000000413047825 */ /* 0x002fca00078e0204 */
[----:B------:R1:W5:Y:S01]  /*231b0*/  LDG.E R10, desc[UR60][R4.64] ;  /* 0x0000003c040a7981 */ /* 0x000362000c1e1900 */
[----:B------:R-:W-:Y:S05]  /*231c0*/  BRA `(.L_x_5174) ;  /* 0x0000000000247947 */ /* 0x000fea0003800000 */
.L_x_5173:
        /* <DEDUP_REMOVED lines=9> */
.L_x_5174:
[----:B-1----:R-:W2:Y:S01]  /*23260*/  @P1 LDG.E R5, desc[UR60][R2.64] ;  /* 0x0000003c02051981 */ /* 0x002ea2000c1e1900 */
[----:B------:R-:W1:Y:S03]  /*23270*/  LDC R7, c[0x0][0x448] ;  /* 0x00011200ff077b82 */ /* 0x000e660000000800 */
[----:B------:R3:W2:Y:S01]  /*23280*/  @P1 LDG.E R4, desc[UR60][R2.64+0x4] ;  /* 0x0000043c02041981 */ /* 0x0006a2000c1e1900 */
[----:B-----5:R-:W-:Y:S02]  /*23290*/  IMAD.IADD R10, R10, 0x1, -R11 ;  /* 0x000000010a0a7824 */ /* 0x020fe400078e0a0b */
[----:B------:R-:W-:Y:S02]  /*232a0*/  IMAD.SHL.U32 R28, R17, 0x80, RZ ;  /* 0x00000080111c7824 */ /* 0x000fe400078e00ff */
[----:B---3--:R-:W3:Y:S01]  /*232b0*/  LDC.64 R2, c[0x0][0x9e0] ;  /* 0x00027800ff027b82 */ /* 0x008ee20000000a00 */
[----:B-1----:R-:W-:Y:S01]  /*232c0*/  ISETP.NE.AND P2, PT, R7, 0x1, PT ;  /* 0x000000010700780c */ /* 0x002fe20003f45270 */
[----:B------:R-:W-:-:S12]  /*232d0*/  VIADD R7, R28, 0x7f ;  /* 0x0000007f1c077836 */ /* 0x000fd80000000000 */
[----:B------:R-:W1:Y:S01]  /*232e0*/  @P2 LDC R8, c[0x0][0x44c] ;  /* 0x00011300ff082b82 */ /* 0x000e620000000800 */
[----:B---3--:R-:W-:-:S07]  /*232f0*/  ISETP.GE.AND P3, PT, R3, 0x1, PT ;  /* 0x000000010300780c */ /* 0x008fce0003f66270 */
[----:B------:R-:W3:Y:S01]  /*23300*/  @P2 LDC R9, c[0x0][0x450] ;  /* 0x00011400ff092b82 */ /* 0x000ee20000000800 */
[----:B--2---:R-:W-:Y:S01]  /*23310*/  @P1 IADD3 R6, -R5, R4, RZ ;  /* 0x0000000405061210 */ /* 0x004fe20007ffe1ff */
[----:B-1----:R-:W-:-:S04]  /*23320*/  @P2 IMAD.HI.U32 R4, R7, R8, RZ ;  /* 0x0000000807042227 */ /* 0x002fc800078e00ff */
[----:B------:R-:W-:Y:S01]  /*23330*/  IMAD.IADD R13, R10, 0x1, R6 ;  /* 0x000000010a0d7824 */ /* 0x000fe200078e0206 */
[----:B---3--:R-:W-:-:S03]  /*23340*/  @P2 SHF.R.U32.HI R7, RZ, R9, R4 ;  /* 0x00000009ff072219 */ /* 0x008fc60000011604 */
[C---:B------:R-:W-:Y:S01]  /*23350*/  VIADD R4, R13.reuse, 0x5f ;  /* 0x0000005f0d047836 */ /* 0x040fe20000000000 */
[----:B------:R1:W-:Y:S01]  /*23360*/  STL [R1+0x8], R13 ;  /* 0x0000080d01007387 */ /* 0x0003e20000100800 */
[----:B------:R-:W-:Y:S02]  /*23370*/  IADD3 R8, R13, 0x1, -R31 ;  /* 0x000000010d087810 */ /* 0x000fe40007ffe81f */
[----:B------:R-:W-:Y:S02]  /*23380*/  IMAD.HI R4, R4, 0x2aaaaaab, RZ ;  /* 0x2aaaaaab04047827 */ /* 0x000fe400078e02ff */
[----:B------:R-:W-:-:S03]  /*23390*/  IADD3 R7, R8, R7, RZ ;  /* 0x0000000708077210 */ /* 0x000fc60007ffe0ff */
[----:B------:R-:W-:Y:S02]  /*233a0*/  SHF.R.U32.HI R9, RZ, 0x1f, R4 ;  /* 0x0000001fff097819 */ /* 0x000fe40000011604 */
[----:B------:R-:W-:Y:S02]  /*233b0*/  IMAD.IADD R2, R7, 0x1, R2 ;  /* 0x0000000107027824 */ /* 0x000fe400078e0202 */
[----:B------:R-:W-:Y:S01]  /*233c0*/  LEA.HI.SX32 R9, R4, R9, 0x1c ;  /* 0x0000000904097211 */ /* 0x000fe200078fe2ff */
[----:B-1----:R-:W-:Y:S06]  /*233d0*/  @!P3 BRA `(.L_x_5175) ;  /* 0x000000000048b947 */ /* 0x002fec0003800000 */
        /* <DEDUP_REMOVED lines=11> */
.L_x_5177:
[----:B------:R-:W-:-:S13]  /*23490*/  ISETP.NE.AND P0, PT, R3, 0x1, PT ;  /* 0x000000010300780c */ /* 0x000fda0003f05270 */
[----:B------:R-:W0:Y:S02]  /*234a0*/  @P0 LDC.64 R4, c[0x0][0x9e8] ;  /* 0x00027a00ff040b82 */ /* 0x000e240000000a00 */
[----:B0-----:R-:W-:-:S05]  /*234b0*/  @P0 IMAD.HI.U32 R4, R11, R4, RZ ;  /* 0x000000040b040227 */ /* 0x001fca00078e00ff */
[----:B------:R-:W-:-:S07]  /*234c0*/  @P0 SHF.R.U32.HI R11, RZ, R5, R4 ;  /* 0x00000005ff0b0219 */ /* 0x000fce0000011604 */
.L_x_5178:
[----:B------:R-:W-:Y:S05]  /*234d0*/  BSYNC B0 ;  /* 0x0000000000007941 */ /* 0x000fea0003800000 */
.L_x_5176:
[----:B------:R-:W-:-:S05]  /*234e0*/  IMAD R11, R11, R3, R3 ;  /* 0x000000030b0b7224 */ /* 0x000fca00078e0203 */
[----:B------:R-:W-:-:S07]  /*234f0*/  VIMNMX R2, R2, R11, PT ;  /* 0x0000000b02027248 */ /* 0x000fce0003fe0100 */
.L_x_5175:
[----:B------:R-:W1:Y:S01]  /*23500*/  @P2 LDC R5, c[0x0][0x44c] ;  /* 0x00011300ff052b82 */ /* 0x000e620000000800 */
[----:B------:R-:W-:Y:S01]  /*23510*/  IMAD.MOV.U32 R4, RZ, RZ, R28 ;  /* 0x000000ffff047224 */ /* 0x000fe200078e001c */
[----:B------:R-:W-:Y:S01]  /*23520*/  ULDC UR4, c[0x0][0x9dc] ;  /* 0x0002770000047ab9 */ /* 0x000fe20000000800 */
[----:B------:R-:W-:-:S05]  /*23530*/  IMAD.IADD R7, R13, 0x1, -R31 ;  /* 0x000000010d077824 */ /* 0x000fca00078e0a1f */
[----:B------:R-:W2:Y:S01]  /*23540*/  @P2 LDC R12, c[0x0][0x450] ;  /* 0x00011400ff0c2b82 */ /* 0x000ea20000000800 */
[----:B-1----:R-:W-:-:S05]  /*23550*/  @P2 IMAD.HI.U32 R5, R28, R5, RZ ;  /* 0x000000051c052227 */ /* 0x002fca00078e00ff */
[----:B--2---:R-:W-:-:S04]  /*23560*/  @P2 SHF.R.U32.HI R4, RZ, R12, R5 ;  /* 0x0000000cff042219 */ /* 0x004fc80000011605 */
        /* <DEDUP_REMOVED lines=13> */
.L_x_5181:
[----:B------:R-:W-:-:S13]  /*23640*/  ISETP.NE.AND P0, PT, R3, 0x1, PT ;  /* 0x000000010300780c */ /* 0x000fda0003f05270 */
[----:B------:R-:W0:Y:S02]  /*23650*/  @P0 LDC.64 R4, c[0x0][0x9e8] ;  /* 0x00027a00ff040b82 */ /* 0x000e240000000a00 */
[----:B0-----:R-:W-:-:S05]  /*23660*/  @P0 IMAD.HI.U32 R4, R12, R4, RZ ;  /* 0x000000040c040227 */ /* 0x001fca00078e00ff */
[----:B------:R-:W-:-:S07]  /*23670*/  @P0 SHF.R.U32.HI R12, RZ, R5, R4 ;  /* 0x00000005ff0c0219 */ /* 0x000fce0000011604 */
.L_x_5182:
[----:B------:R-:W-:Y:S05]  /*23680*/  BSYNC B0 ;  /* 0x0000000000007941 */ /* 0x000fea0003800000 */
.L_x_5180:
[----:B------:R-:W-:-:S05]  /*23690*/  IMAD R12, R12, R3, RZ ;  /* 0x000000030c0c7224 */ /* 0x000fca00078e02ff */
[----:B------:R-:W-:-:S07]  /*236a0*/  VIMNMX R11, R11, R12, !PT ;  /* 0x0000000c0b0b7248 */ /* 0x000fce0007fe0100 */
.L_x_5179:
[----:B------:R-:W-:Y:S01]  /*236b0*/  VIADD R2, R2, 0x5f ;  /* 0x0000005f02027836 */ /* 0x000fe20000000000 */
[----:B------:R-:W-:Y:S01]  /*236c0*/  BSSY B0, `(.L_x_5183) ;  /* 0x0000158000007945 */ /* 0x000fe20003800000 */
        /* <DEDUP_REMOVED lines=30> */
.L_x_5358:
[----:B-1----:R-:W-:Y:S02]  /*238b0*/  ISETP.NE.AND P0, PT, R14, RZ, PT ;  /* 0x000000ff0e00720c */ /* 0x002fe40003f05270 */
[----:B------:R-:W-:-:S11]  /*238c0*/  PLOP3.LUT P6, PT, PT, PT, PT, 0x8, 0x0 ;  /* 0x000000000000781c */ /* 0x000fd60003fce170 */
[----:B------:R-:W-:Y:S05]  /*238d0*/  @P0 BRA `(.L_x_5186) ;  /* 0x00000000000c0947 */ /* 0x000fea0003800000 */
[----:B------:R-:W-:-:S03]  /*238e0*/  UMOV UR4, 0xffffffff ;  /* 0xffffffff00047882 */ /* 0x000fc60000000000 */
[----:B------:R-:W-:Y:S05]  /*238f0*/  BRA.DIV UR4, `(.L_x_5187) ;  /* 0x0000007204907947 */ /* 0x000fea000b800000 */
[----:B------:R-:W-:-:S13]  /*23900*/  ELECT P6, URZ, PT ;  /* 0x00000000003f782f */ /* 0x000fda00038c0000 */
.L_x_5186:
[----:B0-----:R-:W2:Y:S01]  /*23910*/  LDL R3, [R1+0x2c] ;  /* 0x00002c0001037983 */ /* 0x001ea20000100800 */
[----:B------:R-:W-:Y:S01]  /*23920*/  BSSY B1, `(.L_x_5188) ;  /* 0x0000008000017945 */ /* 0x000fe20003800000 */
[----:B--2---:R-:W-:-:S05]  /*23930*/  VIADD R3, R3, 0x1 ;  /* 0x0000000103037836 */ /* 0x004fca0000000000 */
[----:B------:R-:W-:-:S04]  /*23940*/  LEA.HI R6, R3, R3, RZ, 0x1 ;  /* 0x0000000303067211 */ /* 0x000fc800078f08ff */
[----:B------:R-:W-:-:S04]  /*23950*/  LOP3.LUT R6, R6, 0xfffffffe, RZ, 0xc0, !PT ;  /* 0xfffffffe06067812 */ /* 0x000fc800078ec0ff */
[----:B------:R-:W-:-:S04]  /*23960*/  IADD3 R6, R3, -R6, RZ ;  /* 0x8000000603067210 */ /* 0x000fc80007ffe0ff */
[----:B------:R-:W-:-:S04]  /*23970*/  SHF.L.U32 R6, R6, 0x1f, RZ ;  /* 0x0000001f06067819 */ /* 0x000fc800000006ff */
[----:B------:R-:W0:Y:S02]  /*23980*/  SYNCS.PHASECHK.TRANS64.TRYWAIT P0, [R23+URZ+0x30820], R6 ;  /* 0x03082006170075a7 */ /* 0x000e24000800017f */
[----:B0-----:R-:W-:Y:S05]  /*23990*/  @!P0 BRA `(.L_x_5189) ;  /* 0x0000007000888947 */ /* 0x001fea0003800000 */
.L_x_5361:
[----:B------:R-:W-:Y:S05]  /*239a0*/  BSYNC B1 ;  /* 0x0000000000017941 */ /* 0x000fea0003800000 */
.L_x_5188:
        /* <DEDUP_REMOVED lines=10> */
.L_x_5362:
[----:B------:R-:W-:Y:S05]  /*23a50*/  BSYNC B2 ;  /* 0x0000000000027941 */ /* 0x000fea0003800000 */
.L_x_5192:
        /* <DEDUP_REMOVED lines=9> */
.L_x_5195:
[----:B------:R-:W-:Y:S05]  /*23af0*/  BSYNC B2 ;  /* 0x0000000000027941 */ /* 0x000fea0003800000 */
.L_x_5194:
[----:B------:R-:W-:Y:S01]  /*23b00*/  IMAD.MOV.U32 R14, RZ, RZ, RZ ;  /* 0x000000ffff0e7224 */ /* 0x000fe200078e00ff */
[----:B------:R-:W-:Y:S01]  /*23b10*/  UIADD3 UR4, UP0, UR36, 0x570, URZ ;  /* 0x0000057024047890 */ /* 0x000fe2000ff1e03f */
[----:B0-----:R-:W-:Y:S01]  /*23b20*/  IMAD R6, R27, 0x9000, R23 ;  /* 0x000090001b067824 */ /* 0x001fe200078e0217 */
[----:B------:R-:W-:Y:S01]  /*23b30*/  PLOP3.LUT P0, PT, PT, PT, PT, 0x80, 0x0 ;  /* 0x000000000000781c */ /* 0x000fe20003f0f070 */
[----:B------:R-:W-:Y:S01]  /*23b40*/  IMAD R12, R2, 0x60, R0 ;  /* 0x00000060020c7824 */ /* 0x000fe200078e0200 */
[----:B------:R-:W-:Y:S01]  /*23b50*/  R2UR UR10, R14 ;  /* 0x000000000e0a72ca */ /* 0x000fe200000e0000 */
[----:B------:R-:W-:Y:S01]  /*23b60*/  VIADD R10, R3, 0x30890 ;  /* 0x00030890030a7836 */ /* 0x000fe20000000000 */
[----:B------:R-:W-:Y:S01]  /*23b70*/  IADD3 R13, R6, 0x1e400, RZ ;  /* 0x0001e400060d7810 */ /* 0x000fe20007ffe0ff */
[----:B------:R-:W-:Y:S01]  /*23b80*/  VIADD R12, R12, 0xffffffa0 ;  /* 0xffffffa00c0c7836 */ /* 0x000fe20000000000 */
[----:B------:R-:W-:Y:S01]  /*23b90*/  UIADD3.X UR5, URZ, UR37, URZ, UP0, !UPT ;  /* 0x000000253f057290 */ /* 0x000fe200087fe43f */
[----:B------:R-:W-:Y:S01]  /*23ba0*/  UMOV UR6, 0x0 ;  /* 0x0000000000067882 */ /* 0x000fe20000000000 */
[----:B------:R-:W-:-:S10]  /*23bb0*/  UMOV UR7, 0x12f00000 ;  /* 0x12f0000000077882 */ /* 0x000fd40000000000 */
.L_x_5196:
        /* <DEDUP_REMOVED lines=16> */
.L_x_5197:
        /* <DEDUP_REMOVED lines=16> */
.L_x_5198:
        /* <DEDUP_REMOVED lines=13> */
.L_x_5363:
[----:B------:R-:W-:Y:S05]  /*23e90*/  BSYNC B2 ;  /* 0x0000000000027941 */ /* 0x000fea0003800000 */
.L_x_5199:
[----:B------:R-:W-:Y:S01]  /*23ea0*/  BSSY B2, `(.L_x_5201) ;  /* 0x000000b000027945 */ /* 0x000fe20003800000 */
[----:B------:R-:W-:Y:S01]  /*23eb0*/  IMAD.MOV.U32 R10, RZ, RZ, 0x0 ;  /* 0x00000000ff0a7424 */ /* 0x000fe200078e00ff */
[----:B01----:R-:W-:Y:S02]  /*23ec0*/  MOV R11, 0x12f00000 ;  /* 0x12f00000000b7802 */ /* 0x003fe40000000f00 */
[----:B------:R-:W-:Y:S05]  /*23ed0*/  @P1 BRA `(.L_x_5202) ;  /* 0x00000000001c1947 */ /* 0x000fea0003800000 */
[----:B------:R-:W0:Y:S01]  /*23ee0*/  S2R R20, SR_TID.X ;  /* 0x0000000000147919 */ /* 0x000e220000002100 */
[----:B------:R-:W-:-:S04]  /*23ef0*/  IMAD.MOV.U32 R13, RZ, RZ, 0x9000 ;  /* 0x00009000ff0d7424 */ /* 0x000fc800078e00ff */
[----:B------:R1:W-:Y:S01]  /*23f00*/  SYNCS.ARRIVE.TRANS64 RZ, [R3+URZ+0x308b0], R13 ;  /* 0x0308b00d03ff79a7 */ /* 0x0003e2000800003f */
[----:B0-----:R-:W-:-:S04]  /*23f10*/  LOP3.LUT R20, R20, 0x1f, RZ, 0xc0, !PT ;  /* 0x0000001f14147812 */ /* 0x001fc800078ec0ff */
[----:B------:R-:W-:-:S13]  /*23f20*/  ISETP.NE.AND P0, PT, R20, RZ, PT ;  /* 0x000000ff1400720c */ /* 0x000fda0003f05270 */
[----:B-1----:R-:W-:Y:S05]  /*23f30*/  @!P0 BRA `(.L_x_5202) ;  /* 0x0000000000048947 */ /* 0x002fea0003800000 */
[----:B------:R-:W-:Y:S01]  /*23f40*/  BPT.TRAP 0x1 ;  /* 0x000000040000795c */ /* 0x000fe20000300000 */
.L_x_5202:
[----:B------:R-:W-:Y:S05]  /*23f50*/  BSYNC B2 ;  /* 0x0000000000027941 */ /* 0x000fea0003800000 */
.L_x_5201:
        /* <DEDUP_REMOVED lines=8> */
.L_x_5203:
        /* <DEDUP_REMOVED lines=15> */
.L_x_5204:
        /* <DEDUP_REMOVED lines=15> */
.L_x_5205:
        /* <DEDUP_REMOVED lines=10> */
.L_x_5191:
[----:B------:R-:W-:Y:S05]  /*24260*/  BSYNC B1 ;  /* 0x0000000000017941 */ /* 0x000fea0003800000 */
.L_x_5190:
[----:B------:R-:W-:Y:S01]  /*24270*/  VIADD R12, R2, 0xfffffffe ;  /* 0xfffffffe020c7836 */ /* 0x000fe20000000000 */
[----:B------:R-:W-:Y:S02]  /*24280*/  IADD3 R27, R27, 0x1, RZ ;  /* 0x000000011b1b7810 */ /* 0x000fe40007ffe0ff */
[----:B------:R-:W-:Y:S02]  /*24290*/  PLOP3.LUT P0, PT, PT, PT, PT, 0x8, 0x0 ;  /* 0x000000000000781c */ /* 0x000fe40003f0e170 */
[----:B------:R-:W-:Y:S02]  /*242a0*/  ISETP.GE.AND P2, PT, R12, R5, PT ;  /* 0x000000050c00720c */ /* 0x000fe40003f46270 */
[----:B------:R-:W-:-:S04]  /*242b0*/  ISETP.NE.AND P1, PT, R27, 0x2, PT ;  /* 0x000000021b00780c */ /* 0x000fc80003f25270 */
[----:B------:R-:W-:Y:S02]  /*242c0*/  SEL R3, RZ, 0x1, P1 ;  /* 0x00000001ff037807 */ /* 0x000fe40000800000 */
[----:B------:R-:W-:Y:S02]  /*242d0*/  SEL R27, R27, RZ, P1 ;  /* 0x000000ff1b1b7207 */ /* 0x000fe40000800000 */
[----:B------:R-:W-:-:S03]  /*242e0*/  LOP3.LUT R30, R30, R3, RZ, 0x3c, !PT ;  /* 0x000000031e1e7212 */ /* 0x000fc600078e3cff */
[----:B------:R-:W-:Y:S05]  /*242f0*/  @!P2 BRA `(.L_x_5184) ;  /* 0x000000080050a947 */ /* 0x000fea0003800000 */
.L_x_5222:
[----:B------:R-:W-:Y:S05]  /*24300*/  YIELD ;  /* 0x0000000000007946 */ /* 0x000fea0003800000 */
        /* <DEDUP_REMOVED lines=10> */
.L_x_5364:
[----:B------:R-:W-:Y:S05]  /*243b0*/  BSYNC B2 ;  /* 0x0000000000027941 */ /* 0x000fea0003800000 */
.L_x_5208:
        /* <DEDUP_REMOVED lines=9> */
.L_x_5211:
[----:B------:R-:W-:Y:S05]  /*24450*/  BSYNC B2 ;  /* 0x0000000000027941 */ /* 0x000fea0003800000 */
.L_x_5210:
        /* <DEDUP_REMOVED lines=11> */
.L_x_5212:
        /* <DEDUP_REMOVED lines=16> */
.L_x_5213:
        /* <DEDUP_REMOVED lines=16> */
.L_x_5214:
        /* <DEDUP_REMOVED lines=13> */
.L_x_5365:
[----:B------:R-:W-:Y:S05]  /*247e0*/  BSYNC B2 ;  /* 0x0000000000027941 */ /* 0x000fea0003800000 */
.L_x_5215:
[----:B------:R-:W-:Y:S01]  /*247f0*/  BSSY B2, `(.L_x_5217) ;  /* 0x000000b000027945 */ /* 0x000fe20003800000 */
[----:B01----:R-:W-:Y:S01]  /*24800*/  IMAD.MOV.U32 R2, RZ, RZ, 0x0 ;  /* 0x00000000ff027424 */ /* 0x003fe200078e00ff */
[----:B------:R-:W-:Y:S02]  /*24810*/  MOV R3, 0x12f00000 ;  /* 0x12f0000000037802 */ /* 0x000fe40000000f00 */
        /* <DEDUP_REMOVED lines=8> */
.L_x_5218:
[----:B------:R-:W-:Y:S05]  /*248a0*/  BSYNC B2 ;  /* 0x0000000000027941 */ /* 0x000fea0003800000 */
.L_x_5217:
        /* <DEDUP_REMOVED lines=8> */
.L_x_5219:
        /* <DEDUP_REMOVED lines=15> */
.L_x_5220:
        /* <DEDUP_REMOVED lines=15> */
.L_x_5221:
        /* <DEDUP_REMOVED lines=10> */
.L_x_5207:
[----:B------:R-:W-:Y:S05]  /*24bb0*/  BSYNC B1 ;  /* 0x0000000000017941 */ /* 0x000fea0003800000 */
.L_x_5206:
[C---:B------:R-:W-:Y:S01]  /*24bc0*/  ISETP.GT.AND P2, PT, R12.reuse, R5, PT ;  /* 0x000000050c00720c */ /* 0x040fe20003f44270 */
[----:B------:R-:W-:Y:S01]  /*24bd0*/  VIADD R12, R12, 0xffffffff ;  /* 0xffffffff0c0c7836 */ /* 0x000fe20000000000 */
[----:B------:R-:W-:-:S04]  /*24be0*/  IADD3 R27, R27, 0x1, RZ ;  /* 0x000000011b1b7810 */ /* 0x000fc80007ffe0ff */
[----:B------:R-:W-:-:S04]  /*24bf0*/  ISETP.NE.AND P1, PT, R27, 0x2, PT ;  /* 0x000000021b00780c */ /* 0x000fc80003f25270 */
[----:B------:R-:W-:Y:S02]  /*24c00*/  SEL R3, RZ, 0x1, P1 ;  /* 0x00000001ff037807 */ /* 0x000fe40000800000 */
[----:B------:R-:W-:Y:S02]  /*24c10*/  SEL R27, R27, RZ, P1 ;  /* 0x000000ff1b1b7207 */ /* 0x000fe40000800000 */
[----:B------:R-:W-:Y:S01]  /*24c20*/  LOP3.LUT R30, R30, R3, RZ, 0x3c, !PT ;  /* 0x000000031e1e7212 */ /* 0x000fe200078e3cff */
[----:B------:R-:W-:Y:S06]  /*24c30*/  @P2 BRA `(.L_x_5222) ;  /* 0xfffffff400b02947 */ /* 0x000fec000383ffff */
.L_x_5184:
[----:B------:R-:W-:Y:S05]  /*24c40*/  BSYNC B0 ;  /* 0x0000000000007941 */ /* 0x000fea0003800000 */
.L_x_5183:
[----:B------:R-:W1:Y:S01]  /*24c50*/  LDC R0, c[0x0][0x448] ;  /* 0x00011200ff007b82 */ /* 0x000e620000000800 */
[----:B------:R-:W-:Y:S01]  /*24c60*/  VIADD R5, R28, 0x7f ;  /* 0x0000007f1c057836 */ /* 0x000fe20000000000 */
[----:B------:R-:W-:Y:S06]  /*24c70*/  @!P0 WARPSYNC.ALL ;  /* 0x0000000000008948 */ /* 0x000fec0003800000 */
[----:B------:R-:W2:Y:S08]  /*24c80*/  LDC.64 R2, c[0x0][0x9e0] ;  /* 0x00027800ff027b82 */ /* 0x000eb00000000a00 */
[----:B------:R-:W-:Y:S01]  /*24c90*/  @!P0 BAR.SYNC.DEFER_BLOCKING 0xc, 0x180 ;  /* 0x0306000000008b1d */ /* 0x000fe20000010000 */
[----:B-1----:R-:W-:-:S02]  /*24ca0*/  ISETP.NE.AND P1, PT, R0, 0x1, PT ;  /* 0x000000010000780c */ /* 0x002fc40003f25270 */
[----:B--2---:R-:W-:-:S11]  /*24cb0*/  ISETP.GE.AND P2, PT, R3, 0x1, PT ;  /* 0x000000010300780c */ /* 0x004fd60003f46270 */
[----:B------:R-:W1:Y:S08]  /*24cc0*/  @P1 LDC R0, c[0x0][0x44c] ;  /* 0x00011300ff001b82 */ /* 0x000e700000000800 */
[----:B------:R-:W2:Y:S01]  /*24cd0*/  @P1 LDC R11, c[0x0][0x450] ;  /* 0x00011400ff0b1b82 */ /* 0x000ea20000000800 */
[----:B-1----:R-:W-:-:S05]  /*24ce0*/  @P1 IMAD.HI.U32 R0, R5, R0, RZ ;  /* 0x0000000005001227 */ /* 0x002fca00078e00ff */
[----:B--2---:R-:W-:-:S05]  /*24cf0*/  @P1 SHF.R.U32.HI R5, RZ, R11, R0 ;  /* 0x0000000bff051219 */ /* 0x004fca0000011600 */
[----:B------:R-:W-:-:S04]  /*24d00*/  IMAD.IADD R11, R8, 0x1, R5 ;  /* 0x00000001080b7824 */ /* 0x000fc800078e0205 */
        /* <DEDUP_REMOVED lines=8> */
[----:B------:R-:W1:Y:S02]  /*24d90*/  @P0 LDC.64 R4, c[0x0][0x9e8] ;  /* 0x00027a00ff040b82 */ /* 0x000e640000000a00 */
[----:B-1----:R-:W-:-:S05]  /*24da0*/  @P0 IMAD.HI.U32 R4, R11, R4, RZ ;  /* 0x000000040b040227 */ /* 0x002fca00078e00ff */
[----:B------:R-:W-:-:S04]  /*24db0*/  @P0 SHF.R.U32.HI R11, RZ, R5, R4 ;  /* 0x00000005ff0b0219 */ /* 0x000fc80000011604 */
[----:B------:R-:W-:Y:S01]  /*24dc0*/  LOP3.LUT R0, RZ, R11, RZ, 0x33, !PT ;  /* 0x0000000bff007212 */ /* 0x000fe200078e33ff */
[----:B------:R-:W-:Y:S06]  /*24dd0*/  BRA `(.L_x_5226) ;  /* 0x0000000000107947 */ /* 0x000fec0003800000 */
.L_x_5225:
[----:B------:R-:W-:-:S13]  /*24de0*/  ISETP.NE.AND P0, PT, R3, 0x1, PT ;  /* 0x000000010300780c */ /* 0x000fda0003f05270 */
[----:B------:R-:W1:Y:S02]  /*24df0*/  @P0 LDC.64 R4, c[0x0][0x9e8] ;  /* 0x00027a00ff040b82 */ /* 0x000e640000000a00 */
[----:B-1----:R-:W-:-:S05]  /*24e00*/  @P0 IMAD.HI.U32 R4, R0, R4, RZ ;  /* 0x0000000400040227 */ /* 0x002fca00078e00ff */
[----:B------:R-:W-:-:S07]  /*24e10*/  @P0 SHF.R.U32.HI R0, RZ, R5, R4 ;  /* 0x00000005ff000219 */ /* 0x000fce0000011604 */
.L_x_5226:
[----:B------:R-:W-:Y:S05]  /*24e20*/  BSYNC B0 ;  /* 0x0000000000007941 */ /* 0x000fea0003800000 */
.L_x_5224:
[----:B------:R-:W-:-:S05]  /*24e30*/  IMAD R5, R0, R3, R3 ;  /* 0x0000000300057224 */ /* 0x000fca00078e0203 */
[----:B------:R-:W-:-:S07]  /*24e40*/  VIMNMX R2, R2, R5, PT ;  /* 0x0000000502027248 */ /* 0x000fce0003fe0100 */
.L_x_5223:
[----:B------:R-:W1:Y:S01]  /*24e50*/  @P1 LDC R5, c[0x0][0x44c] ;  /* 0x00011300ff051b82 */ /* 0x000e620000000800 */
[----:B------:R-:W-:Y:S01]  /*24e60*/  VIADD R2, R2, 0x5f ;  /* 0x0000005f02027836 */ /* 0x000fe20000000000 */
[----:B------:R-:W-:Y:S01]  /*24e70*/  ULDC UR4, c[0x0][0x9dc] ;  /* 0x0002770000047ab9 */ /* 0x000fe20000000800 */
[----:B------:R-:W-:Y:S02]  /*24e80*/  IMAD.MOV.U32 R0, RZ, RZ, R28 ;  /* 0x000000ffff007224 */ /* 0x000fe400078e001c */
[----:B------:R-:W-:-:S03]  /*24e90*/  IMAD.HI R2, R2, 0x2aaaaaab, RZ ;  /* 0x2aaaaaab02027827 */ /* 0x000fc600078e02ff */
[----:B------:R-:W2:Y:S01]  /*24ea0*/  @P1 LDC R4, c[0x0][0x450] ;  /* 0x00011400ff041b82 */ /* 0x000ea20000000800 */
[----:B-1----:R-:W-:-:S05]  /*24eb0*/  @P1 IMAD.HI.U32 R5, R28, R5, RZ ;  /* 0x000000051c051227 */ /* 0x002fca00078e00ff */
[----:B--2---:R-:W-:Y:S02]  /*24ec0*/  @P1 SHF.R.U32.HI R0, RZ, R4, R5 ;  /* 0x00000004ff001219 */ /* 0x004fe40000011605 */
[----:B------:R-:W-:-:S03]  /*24ed0*/  SHF.R.U32.HI R5, RZ, 0x1f, R2 ;  /* 0x0000001fff057819 */ /* 0x000fc60000011602 */
[----:B------:R-:W-:Y:S01]  /*24ee0*/  IMAD.IADD R7, R7, 0x1, R0 ;  /* 0x0000000107077824 */ /* 0x000fe200078e0200 */
[----:B------:R-:W-:-:S03]  /*24ef0*/  LEA.HI.SX32 R2, R2, R5, 0x1c ;  /* 0x0000000502027211 */ /* 0x000fc600078fe2ff */
        /* <DEDUP_REMOVED lines=14> */
.L_x_5229:
[----:B------:R-:W-:-:S13]  /*24fe0*/  ISETP.NE.AND P0, PT, R3, 0x1, PT ;  /* 0x000000010300780c */ /* 0x000fda0003f05270 */
[----:B------:R-:W2:Y:S02]  /*24ff0*/  @P0 LDC.64 R4, c[0x0][0x9e8] ;  /* 0x00027a00ff040b82 */ /* 0x000ea40000000a00 */
[----:B--2---:R-:W-:-:S05]  /*25000*/  @P0 IMAD.HI.U32 R4, R7, R4, RZ ;  /* 0x0000000407040227 */ /* 0x004fca00078e00ff */
[----:B------:R-:W-:-:S07]  /*25010*/  @P0 SHF.R.U32.HI R7, RZ, R5, R4 ;  /* 0x00000005ff070219 */ /* 0x000fce0000011604 */
.L_x_5230:
[----:B------:R-:W-:Y:S05]  /*25020*/  BSYNC B0 ;  /* 0x0000000000007941 */ /* 0x000fea0003800000 */
.L_x_5228:
[----:B------:R-:W-:-:S05]  /*25030*/  IMAD R3, R7, R3, RZ ;  /* 0x0000000307037224 */ /* 0x000fca00078e02ff */
[----:B------:R-:W-:-:S07]  /*25040*/  VIMNMX R0, R0, R3, !PT ;  /* 0x0000000300007248 */ /* 0x000fce0007fe0100 */
.L_x_5227:
[----:B------:R-:W-:Y:S01]  /*25050*/  IMAD.HI R0, R0, 0x2aaaaaab, RZ ;  /* 0x2aaaaaab00007827 */ /* 0x000fe200078e02ff */
[----:B------:R-:W-:Y:S04]  /*25060*/  BSSY B7, `(.L_x_5231) ;  /* 0x0000379000077945 */ /* 0x000fe80003800000 */
[----:B------:R-:W-:-:S04]  /*25070*/  SHF.R.U32.HI R3, RZ, 0x1f, R0 ;  /* 0x0000001fff037819 */ /* 0x000fc80000011600 */
[----:B------:R-:W-:-:S04]  /*25080*/  LEA.HI.SX32 R3, R0, R3, 0x1c ;  /* 0x0000000300037211 */ /* 0x000fc800078fe2ff */
        /* <DEDUP_REMOVED lines=21> */
.L_x_5232:
        /* <DEDUP_REMOVED lines=8> */
[----:B------:R-:W-:Y:S01]  /*25260*/  MOV R4, UR6 ;  /* 0x0000000600047c02 */ /* 0x000fe20008000f00 */
[----:B------:R-:W-:Y:S01]  /*25270*/  IMAD.U32 R5, RZ, RZ, UR7 ;  /* 0x00000007ff057e24 */ /* 0x000fe2000f8e00ff */
[----:B------:R-:W2:Y:S01]  /*25280*/  LDC.64 R2, c[0x4][R2] ;  /* 0x0100000002027b82 */ /* 0x000ea20000000a00 */
[----:B0-----:R-:W-:Y:S01]  /*25290*/  IMAD.U32 R6, RZ, RZ, UR8 ;  /* 0x00000008ff067e24 */ /* 0x001fe2000f8e00ff */
[----:B------:R-:W-:Y:S01]  /*252a0*/  MOV R8, 0x70 ;  /* 0x0000007000087802 */ /* 0x000fe20000000f00 */
[----:B------:R-:W-:Y:S02]  /*252b0*/  IMAD.U32 R7, RZ, RZ, UR9 ;  /* 0x00000009ff077e24 */ /* 0x000fe4000f8e00ff */
[----:B------:R-:W-:-:S02]  /*252c0*/  IMAD.U32 R10, RZ, RZ, UR4 ;  /* 0x00000004ff0a7e24 */ /* 0x000fc4000f8e00ff */
[----:B------:R-:W-:Y:S02]  /*252d0*/  IMAD.U32 R11, RZ, RZ, UR5 ;  /* 0x00000005ff0b7e24 */ /* 0x000fe4000f8e00ff */
[----:B------:R-:W-:Y:S02]  /*252e0*/  IMAD.MOV.U32 R12, RZ, RZ, 0x1 ;  /* 0x00000001ff0c7424 */ /* 0x000fe400078e00ff */
[----:B------:R-:W-:-:S07]  /*252f0*/  IMAD.MOV.U32 R13, RZ, RZ, RZ ;  /* 0x000000ffff0d7224 */ /* 0x000fce00078e00ff */
[----:B------:R-:W-:-:S07]  /*25300*/  LEPC R20, `(.L_x_5235) ;  /* 0x000000001014794e */ /* 0x000fce0000000000 */
[----:B-12---:R-:W-:Y:S05]  /*25310*/  CALL.ABS.NOINC R2 ;  /* 0x0000000002007343 */ /* 0x006fea0003c00000 */
.L_x_5235:
[----:B------:R-:W-:Y:S05]  /*25320*/  BSYNC B6 ;  /* 0x0000000000067941 */ /* 0x000fea0003800000 */
.L_x_5234:
        /* <DEDUP_REMOVED lines=12> */
[----:B------:R-:W-:Y:S01]  /*253f0*/  MOV R13, RZ ;  /* 0x000000ff000d7202 */ /* 0x000fe20000000f00 */
[----:B------:R-:W-:Y:S02]  /*25400*/  IMAD.U32 R7, RZ, RZ, UR9 ;  /* 0x00000009ff077e24 */ /* 0x000fe4000f8e00ff */
[----:B------:R-:W-:-:S02]  /*25410*/  IMAD.U32 R10, RZ, RZ, UR4 ;  /* 0x00000004ff0a7e24 */ /* 0x000fc4000f8e00ff */
[----:B------:R-:W-:Y:S02]  /*25420*/  IMAD.U32 R11, RZ, RZ, UR5 ;  /* 0x00000005ff0b7e24 */ /* 0x000fe4000f8e00ff */
[----:B------:R-:W-:Y:S02]  /*25430*/  IMAD.MOV.U32 R8, RZ, RZ, 0x70 ;  /* 0x00000070ff087424 */ /* 0x000fe400078e00ff */
[----:B--2---:R-:W-:-:S07]  /*25440*/  IMAD.MOV.U32 R12, RZ, RZ, 0x1 ;  /* 0x00000001ff0c7424 */ /* 0x004fce00078e00ff */
[----:B------:R-:W-:-:S07]  /*25450*/  LEPC R20, `(.L_x_5238) ;  /* 0x000000001014794e */ /* 0x000fce0000000000 */
[----:B-1-3--:R-:W-:Y:S05]  /*25460*/  CALL.ABS.NOINC R2 ;  /* 0x0000000002007343 */ /* 0x00afea0003c00000 */
.L_x_5238:
        /* <DEDUP_REMOVED lines=15> */
.L_x_5237:
[----:B------:R-:W-:Y:S05]  /*25560*/  BSYNC B6 ;  /* 0x0000000000067941 */ /* 0x000fea0003800000 */
.L_x_5236:
[----:B------:R-:W-:Y:S01]  /*25570*/  ULDC.64 UR4, c[0x0][0x9f8] ;  /* 0x00027e0000047ab9 */ /* 0x000fe20000000a00 */
[----:B------:R-:W2:Y:S01]  /*25580*/  LDL R21, [R1+0x8] ;  /* 0x0000080001157983 */ /* 0x000ea20000100800 */
[----:B------:R-:W-:-:S03]  /*25590*/  ISETP.NE.U32.AND P0, PT, RZ, UR4, PT ;  /* 0x00000004ff007c0c */ /* 0x000fc6000bf05070 */
[----:B------:R-:W3:Y:S01]  /*255a0*/  LDL R20, [R1+0xc] ;  /* 0x00000c0001147983 */ /* 0x000ee20000100800 */
[----:B------:R-:W-:Y:S01]  /*255b0*/  ISETP.NE.AND.EX P0, PT, RZ, UR5, PT, P0 ;  /* 0x00000005ff007c0c */ /* 0x000fe2000bf05300 */
[----:B------:R-:W-:Y:S01]  /*255c0*/  IMAD.MOV.U32 R33, RZ, RZ, R19 ;  /* 0x000000ffff217224 */ /* 0x000fe200078e0013 */
[----:B------:R-:W4:Y:S01]  /*255d0*/  LDC R0, c[0x0][0x430] ;  /* 0x00010c00ff007b82 */ /* 0x000f220000000800 */
[----:B------:R-:W0:Y:S01]  /*255e0*/  S2R R17, SR_TID.X ;  /* 0x0000000000117919 */ /* 0x000e220000002100 */
[----:B------:R-:W-:Y:S01]  /*255f0*/  LOP3.LUT R22, R22, 0xfffffff7, RZ, 0xc0, !PT ;  /* 0xfffffff716167812 */ /* 0x000fe200078ec0ff */
[----:B------:R-:W-:-:S08]  /*25600*/  ULDC UR4, c[0x0][0x2f4] ;  /* 0x0000bd0000047ab9 */ /* 0x000fd00000000800 */
[----:B------:R-:W1:Y:S01]  /*25610*/  @P0 LDC.64 R2, c[0x0][0x9f8] ;  /* 0x00027e00ff020b82 */ /* 0x000e620000000a00 */
[----:B0-----:R-:W-:Y:S01]  /*25620*/  LOP3.LUT R17, R17, 0x7f, RZ, 0xc0, !PT ;  /* 0x0000007f11117812 */ /* 0x001fe200078ec0ff */
[----:B-1----:R-:W-:-:S03]  /*25630*/  @P0 IMAD.WIDE R2, R19, 0x4, R2 ;  /* 0x0000000413020825 */ /* 0x002fc600078e0202 */
[----:B------:R-:W-:Y:S02]  /*25640*/  SHF.R.U32.HI R25, RZ, 0x3, R17 ;  /* 0x00000003ff197819 */ /* 0x000fe40000011611 */
[----:B------:R0:W3:Y:S01]  /*25650*/  @P0 LDG.E R33, desc[UR60][R2.64] ;  /* 0x0000003c02210981 */ /* 0x0000e2000c1e1900 */
[----:B----4-:R-:W-:Y:S01]  /*25660*/  ISETP.NE.AND P1, PT, R0, 0x1, PT ;  /* 0x000000010000780c */ /* 0x010fe20003f25270 */
[----:B------:R-:W1:-:S12]  /*25670*/  S2R R17, SR_TID.X ;  /* 0x0000000000117919 */ /* 0x000e580000002100 */
[----:B------:R-:W4:Y:S08]  /*25680*/  @P1 LDC R4, c[0x0][0x434] ;  /* 0x00010d00ff041b82 */ /* 0x000f300000000800 */
[----:B------:R-:W0:Y:S01]  /*25690*/  @P1 LDC R6, c[0x0][0x438] ;  /* 0x00010e00ff061b82 */ /* 0x000e220000000800 */
[----:B-1----:R-:W-:-:S05]  /*256a0*/  IMAD.SHL.U32 R17, R17, 0x10, RZ ;  /* 0x0000001011117824 */ /* 0x002fca00078e00ff */
[----:B------:R-:W-:Y:S02]  /*256b0*/  LOP3.LUT R17, R25, 0x70, R17, 0xf8, !PT ;  /* 0x0000007019117812 */ /* 0x000fe400078ef811 */
[----:B------:R-:W-:-:S05]  /*256c0*/  IADD3 R25, R24, -0x1, RZ ;  /* 0xffffffff18197810 */ /* 0x000fca0007ffe0ff */
[----:B------:R-:W-:Y:S01]  /*256d0*/  IMAD R5, R25, 0x60, R17 ;  /* 0x0000006019057824 */ /* 0x000fe200078e0211 */
[----:B------:R-:W-:Y:S01]  /*256e0*/  ISETP.GE.AND P3, PT, R34, UR4, PT ;  /* 0x0000000422007c0c */ /* 0x000fe2000bf66270 */
[----:B------:R-:W-:-:S03]  /*256f0*/  UMOV UR5, 0xffffffff ;  /* 0xffffffff00057882 */ /* 0x000fc60000000000 */
[----:B--2---:R-:W-:-:S04]  /*25700*/  ISETP.GE.AND P0, PT, R5, R21, PT ;  /* 0x000000150500720c */ /* 0x004fc80003f06270 */
[----:B------:R-:W-:Y:S01]  /*25710*/  ISETP.GT.U32.OR P0, PT, R17, 0x5f, P0 ;  /* 0x0000005f1100780c */ /* 0x000fe20000704470 */
[----:B---3--:R-:W-:-:S04]  /*25720*/  IMAD.IADD R5, R5, 0x1, R20 ;  /* 0x0000000105057824 */ /* 0x008fc800078e0214 */
[----:B----4-:R-:W-:-:S04]  /*25730*/  @P1 IMAD.HI.U32 R7, R5, R4, RZ ;  /* 0x0000000405071227 */ /* 0x010fc800078e00ff */
[----:B------:R-:W-:Y:S01]  /*25740*/  IMAD.MOV.U32 R4, RZ, RZ, R5 ;  /* 0x000000ffff047224 */ /* 0x000fe200078e0005 */
[----:B0-----:R-:W-:-:S03]  /*25750*/  @P1 SHF.R.U32.HI R4, RZ, R6, R7 ;  /* 0x00000006ff041219 */ /* 0x001fc60000011607 */
[----:B------:R-:W0:Y:S02]  /*25760*/  @!P0 LDC.64 R2, c[0x0][0x428] ;  /* 0x00010a00ff028b82 */ /* 0x000e240000000a00 */
[----:B------:R-:W-:-:S04]  /*25770*/  IMAD.MOV R6, RZ, RZ, -R4 ;  /* 0x000000ffff067224 */ /* 0x000fc800078e0a04 */
[----:B------:R-:W-:Y:S01]  /*25780*/  IMAD R0, R0, R6, R5 ;  /* 0x0000000600007224 */ /* 0x000fe200078e0205 */
[--C-:B------:R-:W-:Y:S02]  /*25790*/  @!P0 SHF.R.S32.HI R5, RZ, 0x1f, R4.reuse ;  /* 0x0000001fff058819 */ /* 0x100fe40000011404 */
[----:B------:R-:W-:Y:S01]  /*257a0*/  SHF.R.S32.HI R8, RZ, 0x1f, R33 ;  /* 0x0000001fff087819 */ /* 0x000fe20000011421 */
[----:B0-----:R-:W-:-:S04]  /*257b0*/  @!P0 IMAD.WIDE.U32 R4, R33, R2, R4 ;  /* 0x0000000221048225 */ /* 0x001fc800078e0004 */
[----:B------:R-:W-:Y:S01]  /*257c0*/  @!P0 IMAD R6, R8, R2, RZ ;  /* 0x0000000208068224 */ /* 0x000fe200078e02ff */
[----:B------:R0:W-:Y:S03]  /*257d0*/  STL [R1+0x14], R8 ;  /* 0x0000140801007387 */ /* 0x0001e60000100800 */
[----:B------:R-:W-:Y:S02]  /*257e0*/  @!P0 IMAD R6, R33, R3, R6 ;  /* 0x0000000321068224 */ /* 0x000fe400078e0206 */
[----:B------:R-:W1:Y:S02]  /*257f0*/  @!P0 LDC.64 R2, c[0x0][0x418] ;  /* 0x00010600ff028b82 */ /* 0x000e640000000a00 */
[----:B------:R-:W-:Y:S01]  /*25800*/  @!P0 IMAD.IADD R6, R5, 0x1, R6 ;  /* 0x0000000105068824 */ /* 0x000fe200078e0206 */
[----:B------:R-:W-:Y:S02]  /*25810*/  MOV R5, UR39 ;  /* 0x0000002700057c02 */ /* 0x000fe40008000f00 */
[----:B-1----:R-:W-:-:S04]  /*25820*/  @!P0 LEA R2, P1, R4, R2, 0x2 ;  /* 0x0000000204028211 */ /* 0x002fc800078210ff */
[----:B------:R-:W-:Y:S01]  /*25830*/  @!P0 LEA.HI.X R3, R4, R3, R6, 0x2, P1 ;  /* 0x0000000304038211 */ /* 0x000fe200008f1406 */
[----:B------:R-:W-:-:S06]  /*25840*/  IMAD.MOV.U32 R4, RZ, RZ, RZ ;  /* 0x000000ffff047224 */ /* 0x000fcc00078e00ff */
[----:B------:R0:W5:Y:S01]  /*25850*/  @!P0 LDG.E R4, desc[UR60][R2.64] ;  /* 0x0000003c02048981 */ /* 0x000162000c1e1900 */
[----:B------:R-:W-:Y:S02]  /*25860*/  ISETP.GT.U32.AND P0, PT, R17, 0x5f, PT ;  /* 0x0000005f1100780c */ /* 0x000fe40003f04070 */
[----:B------:R-:W-:Y:S02]  /*25870*/  ISETP.NE.AND P2, PT, R5, 0x3, PT ;  /* 0x000000030500780c */ /* 0x000fe40003f45270 */
[----:B------:R-:W-:-:S09]  /*25880*/  ISETP.GE.AND P1, PT, R37, UR4, PT ;  /* 0x0000000425007c0c */ /* 0x000fd2000bf26270 */
[----:B------:R-:W-:Y:S02]  /*25890*/  @P0 LOP3.LUT R22, R22, 0x8, RZ, 0xfc, !PT ;  /* 0x0000000816160812 */ /* 0x000fe400078efcff */
[----:B------:R-:W-:Y:S02]  /*258a0*/  ISETP.GE.AND P0, PT, R36, UR4, PT ;  /* 0x0000000424007c0c */ /* 0x000fe4000bf06270 */
[----:B------:R-:W-:-:S04]  /*258b0*/  LOP3.LUT R22, R22, 0xffffffef, RZ, 0xc0, !PT ;  /* 0xffffffef16167812 */ /* 0x000fc800078ec0ff */
[----:B------:R-:W-:-:S04]  /*258c0*/  @P2 LOP3.LUT R22, R22, 0x10, RZ, 0xfc, !PT ;  /* 0x0000001016162812 */ /* 0x000fc800078efcff */
[----:B------:R-:W-:-:S04]  /*258d0*/  LOP3.LUT R22, R22, 0xfffffffb, RZ, 0xc0, !PT ;  /* 0xfffffffb16167812 */ /* 0x000fc800078ec0ff */
[----:B------:R-:W-:-:S04]  /*258e0*/  @P3 LOP3.LUT R22, R22, 0x4, RZ, 0xfc, !PT ;  /* 0x0000000416163812 */ /* 0x000fc800078efcff */
[----:B------:R-:W-:-:S04]  /*258f0*/  LOP3.LUT R22, R22, 0xfffffffe, RZ, 0xc0, !PT ;  /* 0xfffffffe16167812 */ /* 0x000fc800078ec0ff */
[----:B------:R-:W-:-:S04]  /*25900*/  LOP3.LUT R22, R22, 0xfffffffd, RZ, 0xc0, !PT ;  /* 0xfffffffd16167812 */ /* 0x000fc800078ec0ff */
[----:B------:R-:W-:-:S04]  /*25910*/  @P1 LOP3.LUT R22, R22, 0x2, RZ, 0xfc, !PT ;  /* 0x0000000216161812 */ /* 0x000fc800078efcff */
[----:B------:R-:W-:Y:S01]  /*25920*/  @P0 LOP3.LUT R22, R22, 0x1, RZ, 0xfc, !PT ;  /* 0x0000000116160812 */ /* 0x000fe200078efcff */
[----:B0-----:R-:W-:Y:S06]  /*25930*/  BRA.DIV UR5, `(.L_x_5239) ;  /* 0x0000005605047947 */ /* 0x001fec000b800000 */
.L_x_5368:
[----:B------:R-:W-:Y:S01]  /*25940*/  SHF.R.S32.HI R32, RZ, 0x1f, R18 ;  /* 0x0000001fff207819 */ /* 0x000fe20000011412 */
[----:B------:R-:W-:Y:S06]  /*25950*/  @!P2 BRA `(.L_x_5240) ;  /* 0x000000000004a947 */ /* 0x000fec0003800000 */
[----:B------:R-:W-:Y:S01]  /*25960*/  BPT.TRAP 0x1 ;  /* 0x000000040000795c */ /* 0x000fe20000300000 */
.L_x_5240:
        /* <DEDUP_REMOVED lines=25> */
.L_x_5369:
[----:B------:R-:W-:Y:S05]  /*25b00*/  BSYNC B0 ;  /* 0x0000000000007941 */ /* 0x000fea0003800000 */
.L_x_5241:
[----:B------:R-:W2:Y:S01]  /*25b10*/  LDL R10, [R1+0x8] ;  /* 0x00000800010a7983 */ /* 0x000ea20000100800 */
[----:B------:R-:W-:-:S03]  /*25b20*/  ULDC.64 UR4, c[0x0][0x300] ;  /* 0x0000c00000047ab9 */ /* 0x000fc60000000a00 */
[----:B------:R-:W3:Y:S01]  /*25b30*/  LDL R8, [R1] ;  /* 0x0000000001087983 */ /* 0x000ee20000100800 */
[----:B------:R-:W-:Y:S01]  /*25b40*/  IMAD R5, R5, UR4, RZ ;  /* 0x0000000405057c24 */ /* 0x000fe2000f8e02ff */
[----:B------:R-:W-:Y:S01]  /*25b50*/  LOP3.LUT P4, RZ, R22, 0x4, RZ, 0xc0, !PT ;  /* 0x0000000416ff7812 */ /* 0x000fe2000788c0ff */
[----:B0-----:R-:W-:Y:S01]  /*25b60*/  IMAD.WIDE.U32 R2, R0, UR4, RZ ;  /* 0x0000000400027c25 */ /* 0x001fe2000f8e00ff */
[----:B------:R-:W0:Y:S01]  /*25b70*/  S2R R9, SR_TID.X ;  /* 0x0000000000097919 */ /* 0x000e220000002100 */
[----:B------:R-:W-:Y:S02]  /*25b80*/  LOP3.LUT P3, RZ, R22, 0x2, RZ, 0xc0, !PT ;  /* 0x0000000216ff7812 */ /* 0x000fe4000786c0ff */
        /* <DEDUP_REMOVED lines=14> */
[----:B------:R-:W-:Y:S01]  /*25c70*/  LEA R4, P0, R2, UR4, 0x1 ;  /* 0x0000000402047c11 */ /* 0x000fe2000f8008ff */
[----:B------:R-:W-:-:S03]  /*25c80*/  UMOV UR4, 0xffffffff ;  /* 0xffffffff00047882 */ /* 0x000fc60000000000 */
[----:B------:R-:W-:Y:S02]  /*25c90*/  LEA.HI.X R0, R2, UR5, R0, 0x1, P0 ;  /* 0x0000000502007c11 */ /* 0x000fe400080f0c00 */
[----:B0-----:R-:W-:-:S04]  /*25ca0*/  LOP3.LUT R9, R9, 0x7f, RZ, 0xc0, !PT ;  /* 0x0000007f09097812 */ /* 0x001fc800078ec0ff */
[----:B------:R-:W-:Y:S01]  /*25cb0*/  SHF.R.U32.HI R9, RZ, 0x3, R9 ;  /* 0x00000003ff097819 */ /* 0x000fe20000011609 */
[----:B--2---:R-:W-:-:S04]  /*25cc0*/  IMAD R6, R25, -0x60, R10 ;  /* 0xffffffa019067824 */ /* 0x004fc800078e020a */
[----:B------:R-:W-:Y:S02]  /*25cd0*/  IMAD.IADD R6, R6, 0x1, -R9 ;  /* 0x0000000106067824 */ /* 0x000fe400078e0a09 */
[----:B---3--:R-:W-:-:S03]  /*25ce0*/  IMAD R5, R26, 0x4800, R8 ;  /* 0x000048001a057824 */ /* 0x008fc600078e0208 */
        /* <DEDUP_REMOVED lines=64> */
.L_x_5383:
        /* <DEDUP_REMOVED lines=12> */
.L_x_5244:
        /* <DEDUP_REMOVED lines=10> */
.L_x_5245:
[----:B------:R2:W-:Y:S02]  /*26250*/  SYNCS.ARRIVE.TRANS64.A1T0 RZ, [R7+URZ+0x30830], RZ ;  /* 0x030830ff07ff79a7 */ /* 0x0005e4000810003f */
[----:B------:R-:W-:Y:S05]  /*26260*/  WARPSYNC.ALL ;  /* 0x0000000000007948 */ /* 0x000fea0003800000 */
[----:B------:R-:W-:Y:S01]  /*26270*/  ULDC.64 UR4, c[0x0][0xa00] ;  /* 0x0002800000047ab9 */ /* 0x000fe20000000a00 */
[----:B-1----:R-:W-:Y:S01]  /*26280*/  VIADD R2, R23, 0x12400 ;  /* 0x0001240017027836 */ /* 0x002fe20000000000 */
[----:B------:R-:W-:Y:S01]  /*26290*/  BAR.SYNC.DEFER_BLOCKING 0x8, 0x180 ;  /* 0x0206000000007b1d */ /* 0x000fe20000010000 */
[----:B------:R-:W-:Y:S02]  /*262a0*/  ISETP.NE.U32.AND P0, PT, RZ, UR4, PT ;  /* 0x00000004ff007c0c */ /* 0x000fe4000bf05070 */
[----:B------:R-:W-:-:S02]  /*262b0*/  SHF.R.S32.HI R0, RZ, 0x1f, R19 ;  /* 0x0000001fff007819 */ /* 0x000fc40000011413 */
[----:B------:R-:W-:Y:S01]  /*262c0*/  ISETP.NE.AND.EX P0, PT, RZ, UR5, PT, P0 ;  /* 0x00000005ff007c0c */ /* 0x000fe2000bf05300 */
[----:B------:R-:W-:Y:S01]  /*262d0*/  ULDC.64 UR4, c[0x0][0x298] ;  /* 0x0000a60000047ab9 */ /* 0x000fe20000000a00 */
[----:B------:R-:W-:Y:S01]  /*262e0*/  LOP3.LUT P1, RZ, R2, 0x3ff, RZ, 0xc0, !PT ;  /* 0x000003ff02ff7812 */ /* 0x000fe2000782c0ff */
[----:B------:R-:W-:Y:S01]  /*262f0*/  BSSY B6, `(.L_x_5246) ;  /* 0x000001c000067945 */ /* 0x000fe20003800000 */
[----:B------:R-:W-:Y:S02]  /*26300*/  SEL R0, R0, RZ, !P0 ;  /* 0x000000ff00007207 */ /* 0x000fe40004000000 */
[----:B------:R-:W-:-:S03]  /*26310*/  SEL R2, R19, RZ, !P0 ;  /* 0x000000ff13027207 */ /* 0x000fc60004000000 */
[----:B------:R1:W-:Y:S04]  /*26320*/  STL [R1+0x30], R0 ;  /* 0x0000300001007387 */ /* 0x0003e80000100800 */
[----:B------:R3:W-:Y:S01]  /*26330*/  STL [R1+0x1c], R2 ;  /* 0x00001c0201007387 */ /* 0x0007e20000100800 */
[----:B-1----:R-:W-:Y:S01]  /*26340*/  SHF.R.S32.HI R0, RZ, 0x1f, R35 ;  /* 0x0000001fff007819 */ /* 0x002fe20000011423 */
[----:B---3--:R-:W-:-:S04]  /*26350*/  IMAD.WIDE.U32 R2, R35, UR4, RZ ;  /* 0x0000000423027c25 */ /* 0x008fc8000f8e00ff */
[----:B------:R-:W-:Y:S01]  /*26360*/  IMAD R0, R0, UR4, RZ ;  /* 0x0000000400007c24 */ /* 0x000fe2000f8e02ff */
[----:B------:R1:W-:Y:S03]  /*26370*/  STL.64 [R1+0x20], R2 ;  /* 0x0000200201007387 */ /* 0x0003e60000100a00 */
[----:B------:R-:W-:-:S04]  /*26380*/  IMAD R0, R35, UR5, R0 ;  /* 0x0000000523007c24 */ /* 0x000fc8000f8e0200 */
[----:B------:R-:W-:Y:S01]  /*26390*/  IMAD.IADD R35, R3, 0x1, R0 ;  /* 0x0000000103237824 */ /* 0x000fe200078e0200 */
[----:B------:R-:W-:Y:S06]  /*263a0*/  @!P1 BRA `(.L_x_5247) ;  /* 0x0000000000409947 */ /* 0x000fec0003800000 */
[----:B-1----:R-:W-:Y:S01]  /*263b0*/  MOV R2, 0x0 ;  /* 0x0000000000027802 */ /* 0x002fe20000000f00 */
[----:B------:R-:W-:Y:S01]  /*263c0*/  ULDC.64 UR4, c[0x4][0x138] ;  /* 0x01004e0000047ab9 */ /* 0x000fe20000000a00 */
[----:B------:R-:W-:Y:S01]  /*263d0*/  ULDC.64 UR6, c[0x4][0x140] ;  /* 0x0100500000067ab9 */ /* 0x000fe20000000a00 */
[----:B------:R-:W-:Y:S01]  /*263e0*/  ULDC.64 UR8, c[0x4][0x88] ;  /* 0x0100220000087ab9 */ /* 0x000fe20000000a00 */
[----:B0-----:R-:W-:Y:S01]  /*263f0*/  IMAD.U32 R4, RZ, RZ, UR4 ;  /* 0x00000004ff047e24 */ /* 0x001fe2000f8e00ff */
        /* <DEDUP_REMOVED lines=10> */
[----:B0-----:R-:W-:Y:S05]  /*264a0*/  CALL.ABS.NOINC R2 ;  /* 0x0000000002007343 */ /* 0x001fea0003c00000 */
.L_x_5247:
[----:B------:R-:W-:Y:S05]  /*264b0*/  BSYNC B6 ;  /* 0x0000000000067941 */ /* 0x000fea0003800000 */
.L_x_5246:
[----:B------:R-:W3:Y:S01]  /*264c0*/  LDL.LU R20, [R1+0x30] ;  /* 0x0000300001147983 */ /* 0x000ee20000300800 */
[----:B------:R-:W-:Y:S01]  /*264d0*/  ULDC.64 UR4, c[0x0][0x2d8] ;  /* 0x0000b60000047ab9 */ /* 0x000fe20000000a00 */
[----:B--2---:R-:W2:Y:S02]  /*264e0*/  LDC R7, c[0x0][0x448] ;  /* 0x00011200ff077b82 */ /* 0x004ea40000000800 */
[----:B------:R-:W4:Y:S04]  /*264f0*/  LDL.LU R21, [R1+0x1c] ;  /* 0x00001c0001157983 */ /* 0x000f280000300800 */
[----:B-1----:R-:W3:Y:S01]  /*26500*/  LDL.LU.64 R2, [R1+0x20] ;  /* 0x0000200001027983 */ /* 0x002ee20000300a00 */
[----:B------:R-:W-:-:S03]  /*26510*/  IMAD R0, R32, UR4, RZ ;  /* 0x0000000420007c24 */ /* 0x000fc6000f8e02ff */
[----:B------:R1:W5:Y:S01]  /*26520*/  LDL R8, [R1+0x4] ;  /* 0x0000040001087983 */ /* 0x0003620000100800 */
[----:B------:R-:W-:Y:S01]  /*26530*/  IMAD R0, R18, UR5, R0 ;  /* 0x0000000512007c24 */ /* 0x000fe2000f8e0200 */
[----:B--2---:R-:W-:-:S13]  /*26540*/  ISETP.NE.AND P0, PT, R7, 0x1, PT ;  /* 0x000000010700780c */ /* 0x004fda0003f05270 */
[----:B------:R-:W2:Y:S01]  /*26550*/  @P0 LDC R6, c[0x0][0x44c] ;  /* 0x00011300ff060b82 */ /* 0x000ea20000000800 */
[----:B---3--:R-:W-:Y:S02]  /*26560*/  IMAD.MOV.U32 R3, RZ, RZ, R35 ;  /* 0x000000ffff037224 */ /* 0x008fe400078e0023 */
[----:B------:R-:W-:Y:S01]  /*26570*/  IMAD.WIDE.U32 R2, R18, UR4, R2 ;  /* 0x0000000412027c25 */ /* 0x000fe2000f8e0002 */
[----:B------:R-:W-:-:S03]  /*26580*/  ULDC.64 UR4, c[0x0][0x2e0] ;  /* 0x0000b80000047ab9 */ /* 0x000fc60000000a00 */
[----:B------:R-:W-:Y:S02]  /*26590*/  IMAD.IADD R3, R3, 0x1, R0 ;  /* 0x0000000103037824 */ /* 0x000fe400078e0200 */
[----:B------:R-:W-:Y:S02]  /*265a0*/  IMAD R0, R20, UR4, RZ ;  /* 0x0000000414007c24 */ /* 0x000fe4000f8e02ff */
[----:B------:R-:W3:Y:S01]  /*265b0*/  S2R R20, SR_TID.X ;  /* 0x0000000000147919 */ /* 0x000ee20000002100 */
[----:B----4-:R-:W-:-:S04]  /*265c0*/  IMAD.WIDE.U32 R2, R21, UR4, R2 ;  /* 0x0000000415027c25 */ /* 0x010fc8000f8e0002 */
[----:B------:R-:W-:Y:S01]  /*265d0*/  IMAD R0, R21, UR5, R0 ;  /* 0x0000000515007c24 */ /* 0x000fe2000f8e0200 */
[----:B------:R-:W-:-:S03]  /*265e0*/  ULDC.64 UR4, c[0x0][0x2d0] ;  /* 0x0000b40000047ab9 */ /* 0x000fc60000000a00 */
[----:B------:R-:W-:Y:S02]  /*265f0*/  IMAD.IADD R3, R3, 0x1, R0 ;  /* 0x0000000103037824 */ /* 0x000fe400078e0200 */
[----:B------:R-:W4:Y:S01]  /*26600*/  @P0 LDC R0, c[0x0][0x450] ;  /* 0x00011400ff000b82 */ /* 0x000f220000000800 */
[----:B---3--:R-:W-:-:S04]  /*26610*/  LOP3.LUT R20, R20, 0x7f, RZ, 0xc0, !PT ;  /* 0x0000007f14147812 */ /* 0x008fc800078ec0ff */
[----:B------:R-:W-:Y:S02]  /*26620*/  SHF.R.U32.HI R21, RZ, 0x3, R20 ;  /* 0x00000003ff157819 */ /* 0x000fe40000011614 */
[----:B------:R-:W3:Y:S02]  /*26630*/  S2R R20, SR_TID.X ;  /* 0x0000000000147919 */ /* 0x000ee40000002100 */
[----:B---3--:R-:W-:-:S05]  /*26640*/  IMAD.SHL.U32 R20, R20, 0x10, RZ ;  /* 0x0000001014147824 */ /* 0x008fca00078e00ff */
[----:B------:R-:W-:-:S04]  /*26650*/  LOP3.LUT R20, R21, 0x70, R20, 0xf8, !PT ;  /* 0x0000007015147812 */ /* 0x000fc800078ef814 */
[----:B------:R-:W-:-:S05]  /*26660*/  IADD3 R5, R20, R28, RZ ;  /* 0x0000001c14057210 */ /* 0x000fca0007ffe0ff */
[----:B--2---:R-:W-:-:S04]  /*26670*/  @P0 IMAD.HI.U32 R6, R5, R6, RZ ;  /* 0x0000000605060227 */ /* 0x004fc800078e00ff */
[----:B0-----:R-:W-:Y:S01]  /*26680*/  IMAD.MOV.U32 R4, RZ, RZ, R5 ;  /* 0x000000ffff047224 */ /* 0x001fe200078e0005 */
        /* <DEDUP_REMOVED lines=27> */
[----:B------:R-:W-:Y:S02]  /*26840*/  IMAD R31, R31, R7, RZ ;  /* 0x000000071f1f7224 */ /* 0x000fe400078e02ff */
[----:B------:R-:W-:Y:S01]  /*26850*/  IMAD.IADD R28, R9, 0x1, R28 ;  /* 0x00000001091c7824 */ /* 0x000fe200078e021c */
[----:B------:R-:W1:Y:S04]  /*26860*/  SHFL.IDX PT, R2, R4, RZ, 0x181f ;  /* 0x00181fff04027589 */ /* 0x000e6800000e0000 */
[----:B------:R-:W-:Y:S01]  /*26870*/  ISETP.GE.AND P1, PT, R28, R31, PT ;  /* 0x0000001f1c00720c */ /* 0x000fe20003f26270 */
[----:B------:R-:W-:-:S12]  /*26880*/  SHFL.IDX PT, R14, R0, 0x7, 0x181f ;  /* 0x00f81f00000e7f89 */ /* 0x000fd800000e0000 */
[----:B0-----:R-:W-:-:S04]  /*26890*/  @!P1 LEA R5, P4, R34, R3, 0x1 ;  /* 0x0000000322059211 */ /* 0x001fc800078808ff */
[----:B-1----:R-:W-:Y:S01]  /*268a0*/  @!P1 IADD3.X R3, RZ, R2, RZ, P4, !PT ;  /* 0x00000002ff039210 */ /* 0x002fe200027fe4ff */
[----:B------:R-:W-:Y:S02]  /*268b0*/  @!P1 IMAD.MOV.U32 R2, RZ, RZ, R5 ;  /* 0x000000ffff029224 */ /* 0x000fe400078e0005 */
[----:B------:R-:W-:-:S03]  /*268c0*/  VIADD R5, R28, 0x10 ;  /* 0x000000101c057836 */ /* 0x000fc60000000000 */
[----:B-----5:R-:W-:Y:S04]  /*268d0*/  @!P1 LDGSTS.E.BYPASS.LTC128B.128 [R8+0x12400], desc[UR60][R2.64], !P3 ;  /* 0x1240000002089fae */ /* 0x020fe8000d901d7c */
[----:B------:R-:W-:Y:S04]  /*268e0*/  @!P1 LDGSTS.E.BYPASS.LTC128B.128 [R8+0x16400], desc[UR60][R2.64+0x80], !P2 ;  /* 0x1640008002089fae */ /* 0x000fe8000d101d7c */
[----:B------:R0:W-:Y:S01]  /*268f0*/  @!P1 LDGSTS.E.BYPASS.LTC128B.128 [R8+0x1a400], desc[UR60][R2.64+0x100], !P0 ;  /* 0x1a40010002089fae */ /* 0x0001e2000c101d7c */
[----:B------:R-:W-:-:S03]  /*26900*/  ISETP.GE.AND P1, PT, R5, R31, PT ;  /* 0x0000001f0500720c */ /* 0x000fc60003f26270 */
[----:B0-----:R-:W0:Y:S04]  /*26910*/  SHFL.IDX PT, R3, R0, 0x1, 0x181f ;  /* 0x00381f0000037f89 */ /* 0x001e2800000e0000 */
[----:B------:R-:W1:Y:S06]  /*26920*/  SHFL.IDX PT, R2, R4, 0x1, 0x181f ;  /* 0x00381f0004027f89 */ /* 0x000e6c00000e0000 */
[----:B0-----:R-:W-:-:S05]  /*26930*/  @!P1 LEA R5, P4, R34, R3, 0x1 ;  /* 0x0000000322059211 */ /* 0x001fca00078808ff */
[----:B-1----:R-:W-:Y:S02]  /*26940*/  @!P1 IMAD.X R6, RZ, RZ, R2, P4 ;  /* 0x000000ffff069224 */ /* 0x002fe400020e0602 */
[----:B------:R-:W-:Y:S01]  /*26950*/  @!P1 IMAD.MOV.U32 R2, RZ, RZ, R5 ;  /* 0x000000ffff029224 */ /* 0x000fe200078e0005 */
[----:B------:R-:W-:Y:S01]  /*26960*/  IADD3 R5, R28, 0x20, RZ ;  /* 0x000000201c057810 */ /* 0x000fe20007ffe0ff */
[----:B------:R-:W-:-:S05]  /*26970*/  @!P1 IMAD.MOV.U32 R3, RZ, RZ, R6 ;  /* 0x000000ffff039224 */ /* 0x000fca00078e0006 */
        /* <DEDUP_REMOVED lines=52> */
[----:B-1----:R-:W-:Y:S01]  /*26cc0*/  @!P1 IMAD.X R6, RZ, RZ, R2, P4 ;  /* 0x000000ffff069224 */ /* 0x002fe200020e0602 */
[----:B------:R-:W-:-:S03]  /*26cd0*/  @!P1 MOV R2, R5 ;  /* 0x0000000500029202 */ /* 0x000fc60000000f00 */
[----:B------:R-:W-:-:S05]  /*26ce0*/  @!P1 IMAD.MOV.U32 R3, RZ, RZ, R6 ;  /* 0x000000ffff039224 */ /* 0x000fca00078e0006 */
[----:B------:R0:W-:Y:S04]  /*26cf0*/  @!P1 LDGSTS.E.BYPASS.LTC128B.128 [R8+0x15400], desc[UR60][R2.64], !P3 ;  /* 0x1540000002089fae */ /* 0x0001e8000d901d7c */
[----:B------:R0:W-:Y:S04]  /*26d00*/  @!P1 LDGSTS.E.BYPASS.LTC128B.128 [R8+0x19400], desc[UR60][R2.64+0x80], !P2 ;  /* 0x1940008002089fae */ /* 0x0001e8000d101d7c */
[----:B--2---:R0:W-:Y:S02]  /*26d10*/  @!P1 LDGSTS.E.BYPASS.LTC128B.128 [R8+0x1d400], desc[UR60][R2.64+0x100], !P0 ;  /* 0x1d40010002089fae */ /* 0x0041e4000c101d7c */
.L_x_5400:
        /* <DEDUP_REMOVED lines=12> */
.L_x_5250:
[----:B------:R-:W-:Y:S05]  /*26de0*/  BSYNC B0 ;  /* 0x0000000000007941 */ /* 0x000fea0003800000 */
.L_x_5249:
[----:B------:R-:W-:Y:S01]  /*26df0*/  NOP ;  /* 0x0000000000007918 */ /* 0x000fe20000000000 */
[----:B------:R-:W-:-:S13]  /*26e00*/  PLOP3.LUT P0, PT, PT, PT, PT, 0x80, 0x0 ;  /* 0x000000000000781c */ /* 0x000fda0003f0f070 */
.L_x_5251:
[----:B------:R-:W-:Y:S02]  /*26e10*/  PLOP3.LUT P1, PT, P1, P0, PT, 0xa2, 0x0 ;  /* 0x000000000000781c */ /* 0x000fe40000f21472 */
[----:B------:R-:W-:-:S08]  /*26e20*/  @P0 R2UR P1, UR4, R23 ;  /* 0x00000000170402ca */ /* 0x000fd00000020000 */
[----:B------:R-:W-:-:S05]  /*26e30*/  @P0 PLOP3.LUT P0, PT, P1, PT, PT, 0x80, 0x0 ;  /* 0x000000000000081c */ /* 0x000fca0000f0f070 */
[----:B------:R-:W-:Y:S01]  /*26e40*/  @!P1 SYNCS.ARRIVE.TRANS64.RED.A0T1 RZ, [UR4+0x30800], RZ ;  /* 0x030800ffffff99a7 */ /* 0x000fe20008200404 */
[----:B------:R-:W-:Y:S07]  /*26e50*/  @!P1 ARRIVES.LDGSTSBAR.64.TRANSCNT [UR4+0x30800] ;  /* 0x03080000ff0099b0 */ /* 0x000fee0008000a84 */
[----:B------:R-:W-:Y:S05]  /*26e60*/  @P0 BRA.U.ANY `(.L_x_5251) ;  /* 0xfffffffd00e80947 */ /* 0x000fea000393ffff */
[----:B01----:R-:W2:Y:S02]  /*26e70*/  LDL.LU R2, [R1+0x2c] ;  /* 0x00002c0001027983 */ /* 0x003ea40000300800 */
[----:B--2---:R-:W-:-:S05]  /*26e80*/  VIADD R2, R2, 0x1 ;  /* 0x0000000102027836 */ /* 0x004fca0000000000 */
[----:B------:R0:W-:Y:S01]  /*26e90*/  STL [R1+0x2c], R2 ;  /* 0x00002c0201007387 */ /* 0x0001e20000100800 */
[----:B------:R-:W-:-:S04]  /*26ea0*/  LEA.HI R0, R2, R2, RZ, 0x1 ;  /* 0x0000000202007211 */ /* 0x000fc800078f08ff */
[----:B------:R-:W-:-:S05]  /*26eb0*/  LOP3.LUT R0, R0, 0xfffffffe, RZ, 0xc0, !PT ;  /* 0xfffffffe00007812 */ /* 0x000fca00078ec0ff */
[----:B------:R-:W-:-:S05]  /*26ec0*/  IMAD.IADD R0, R2, 0x1, -R0 ;  /* 0x0000000102007824 */ /* 0x000fca00078e0a00 */
[----:B------:R-:W-:Y:S01]  /*26ed0*/  SHF.L.U32 R0, R0, 0x1f, RZ ;  /* 0x0000001f00007819 */ /* 0x000fe200000006ff */
[----:B------:R-:W-:Y:S01]  /*26ee0*/  NOP ;  /* 0x0000000000007918 */ /* 0x000fe20000000000 */
[----:B0-----:R-:W2:Y:S01]  /*26ef0*/  LDL.LU R2, [R1+0x28] ;  /* 0x0000280001027983 */ /* 0x001ea20000300800 */
[----:B------:R0:W-:Y:S01]  /*26f00*/  SYNCS.ARRIVE.TRANS64.A1T0 RZ, [R23+URZ+0x30800], RZ ;  /* 0x030800ff17ff79a7 */ /* 0x0001e2000810003f */
[----:B------:R-:W-:Y:S01]  /*26f10*/  BSSY B0, `(.L_x_5252) ;  /* 0x0000004000007945 */ /* 0x000fe20003800000 */
[----:B------:R-:W1:Y:S01]  /*26f20*/  SYNCS.PHASECHK.TRANS64.TRYWAIT P0, [R23+URZ+0x30820], R0 ;  /* 0x03082000170075a7 */ /* 0x000e62000800017f */
[----:B--2---:R-:W-:Y:S02]  /*26f30*/  IADD3 R6, R2, -0x2, RZ ;  /* 0xfffffffe02067810 */ /* 0x004fe40007ffe0ff */
[----:B01----:R-:W-:Y:S05]  /*26f40*/  @!P0 BRA `(.L_x_5253) ;  /* 0x0000005000a88947 */ /* 0x003fea0003800000 */
.L_x_5401:
[----:B------:R-:W-:Y:S05]  /*26f50*/  BSYNC B0 ;  /* 0x0000000000007941 */ /* 0x000fea0003800000 */
.L_x_5252:
        /* <DEDUP_REMOVED lines=11> */
.L_x_5268:
[----:B------:R-:W2:Y:S01]  /*27010*/  LDL R4, [R1+0xc] ;  /* 0x00000c0001047983 */ /* 0x000ea20000100800 */
[----:B------:R-:W1:Y:S03]  /*27020*/  LDC R7, c[0x0][0x430] ;  /* 0x00010c00ff077b82 */ /* 0x000e660000000800 */
[----:B------:R-:W3:Y:S01]  /*27030*/  LDL R8, [R1+0x14] ;  /* 0x0000140001087983 */ /* 0x000ee20000100800 */
[----:B0-----:R-:W0:Y:S01]  /*27040*/  S2R R0, SR_TID.X ;  /* 0x0000000000007919 */ /* 0x001e220000002100 */
[----:B------:R-:W4:Y:S01]  /*27050*/  S2R R3, SR_TID.X ;  /* 0x0000000000037919 */ /* 0x000f220000002100 */
[----:B-1----:R-:W-:-:S13]  /*27060*/  ISETP.NE.AND P0, PT, R7, 0x1, PT ;  /* 0x000000010700780c */ /* 0x002fda0003f05270 */
[----:B------:R-:W1:Y:S01]  /*27070*/  @P0 LDC R2, c[0x0][0x438] ;  /* 0x00010e00ff020b82 */ /* 0x000e620000000800 */
[----:B0-----:R-:W-:Y:S01]  /*27080*/  LOP3.LUT R0, R0, 0x7f, RZ, 0xc0, !PT ;  /* 0x0000007f00007812 */ /* 0x001fe200078ec0ff */
[----:B----4-:R-:W-:-:S03]  /*27090*/  IMAD.SHL.U32 R3, R3, 0x10, RZ ;  /* 0x0000001003037824 */ /* 0x010fc600078e00ff */
[----:B------:R-:W-:-:S04]  /*270a0*/  SHF.R.U32.HI R0, RZ, 0x3, R0 ;  /* 0x00000003ff007819 */ /* 0x000fc80000011600 */
[----:B------:R-:W-:Y:S02]  /*270b0*/  LOP3.LUT R3, R0, 0x70, R3, 0xf8, !PT ;  /* 0x0000007000037812 */ /* 0x000fe400078ef803 */
[----:B------:R-:W0:Y:S02]  /*270c0*/  @P0 LDC R0, c[0x0][0x434] ;  /* 0x00010d00ff000b82 */ /* 0x000e240000000800 */
[----:B------:R-:W-:Y:S01]  /*270d0*/  ISETP.GT.U32.AND P5, PT, R3, 0x5f, PT ;  /* 0x0000005f0300780c */ /* 0x000fe20003fa4070 */
[----:B--2---:R-:W-:-:S12]  /*270e0*/  IMAD R9, R6, 0x60, R4 ;  /* 0x0000006006097824 */ /* 0x004fd800078e0204 */
[----:B------:R-:W3:Y:S01]  /*270f0*/  @!P5 LDC.64 R4, c[0x0][0x428] ;  /* 0x00010a00ff04db82 */ /* 0x000ee20000000a00 */
[----:B------:R-:W-:-:S04]  /*27100*/  IMAD.IADD R9, R3, 0x1, R9 ;  /* 0x0000000103097824 */ /* 0x000fc800078e0209 */
[----:B0-----:R-:W-:Y:S01]  /*27110*/  @P0 IMAD.HI.U32 R3, R9, R0, RZ ;  /* 0x0000000009030227 */ /* 0x001fe200078e00ff */
[----:B------:R-:W-:-:S04]  /*27120*/  MOV R0, R9 ;  /* 0x0000000900007202 */ /* 0x000fc80000000f00 */
[----:B-1----:R-:W-:-:S04]  /*27130*/  @P0 SHF.R.U32.HI R0, RZ, R2, R3 ;  /* 0x00000002ff000219 */ /* 0x002fc80000011603 */
[--C-:B------:R-:W-:Y:S01]  /*27140*/  @!P5 SHF.R.S32.HI R3, RZ, 0x1f, R0.reuse ;  /* 0x0000001fff03d819 */ /* 0x100fe20000011400 */
[----:B------:R-:W-:Y:S02]  /*27150*/  @!P5 IMAD.MOV.U32 R2, RZ, RZ, R0 ;  /* 0x000000ffff02d224 */ /* 0x000fe400078e0000 */
[-C--:B---3--:R-:W-:Y:S02]  /*27160*/  @!P5 IMAD R8, R8, R4.reuse, RZ ;  /* 0x000000040808d224 */ /* 0x088fe400078e02ff */
[----:B------:R-:W-:-:S04]  /*27170*/  @!P5 IMAD.WIDE.U32 R2, R33, R4, R2 ;  /* 0x000000042102d225 */ /* 0x000fc800078e0002 */
[----:B------:R-:W-:Y:S02]  /*27180*/  @!P5 IMAD R8, R33, R5, R8 ;  /* 0x000000052108d224 */ /* 0x000fe400078e0208 */
[----:B------:R-:W0:Y:S01]  /*27190*/  @!P5 LDC.64 R4, c[0x0][0x418] ;  /* 0x00010600ff04db82 */ /* 0x000e220000000a00 */
[----:B------:R-:W-:Y:S02]  /*271a0*/  IMAD.MOV R0, RZ, RZ, -R0 ;  /* 0x000000ffff007224 */ /* 0x000fe400078e0a00 */
[----:B------:R-:W-:Y:S02]  /*271b0*/  @!P5 IMAD.IADD R3, R8, 0x1, R3 ;  /* 0x000000010803d824 */ /* 0x000fe400078e0203 */
[----:B------:R-:W-:Y:S02]  /*271c0*/  IMAD R9, R7, R0, R9 ;  /* 0x0000000007097224 */ /* 0x000fe400078e0209 */
[----:B------:R-:W-:Y:S01]  /*271d0*/  IMAD.MOV.U32 R0, RZ, RZ, RZ ;  /* 0x000000ffff007224 */ /* 0x000fe200078e00ff */
[----:B0-----:R-:W-:-:S04]  /*271e0*/  @!P5 LEA R4, P0, R2, R4, 0x2 ;  /* 0x000000040204d211 */ /* 0x001fc800078010ff */
[----:B------:R-:W-:-:S05]  /*271f0*/  @!P5 LEA.HI.X R5, R2, R5, R3, 0x2, P0 ;  /* 0x000000050205d211 */ /* 0x000fca00000f1403 */
[----:B------:R0:W5:Y:S01]  /*27200*/  @!P5 LDG.E R0, desc[UR60][R4.64] ;  /* 0x0000003c0400d981 */ /* 0x000162000c1e1900 */
[----:B------:R-:W-:Y:S01]  /*27210*/  LOP3.LUT P4, RZ, R22, 0x10, RZ, 0xc0, !PT ;  /* 0x0000001016ff7812 */ /* 0x000fe2000788c0ff */
[----:B------:R-:W-:-:S05]  /*27220*/  VIADD R26, R10, 0x1 ;  /* 0x000000010a1a7836 */ /* 0x000fca0000000000 */
[C---:B------:R-:W-:Y:S01]  /*27230*/  ISETP.NE.AND P0, PT, R26.reuse, 0x2, PT ;  /* 0x000000021a00780c */ /* 0x040fe20003f05270 */
[----:B------:R-:W-:Y:S05]  /*27240*/  YIELD ;  /* 0x0000000000007946 */ /* 0x000fea0003800000 */
[----:B------:R-:W-:Y:S02]  /*27250*/  SEL R29, RZ, 0x1, P0 ;  /* 0x00000001ff1d7807 */ /* 0x000fe40000000000 */
[----:B------:R-:W-:Y:S02]  /*27260*/  SEL R26, R26, RZ, P0 ;  /* 0x000000ff1a1a7207 */ /* 0x000fe40000000000 */
[----:B------:R-:W-:-:S02]  /*27270*/  MOV R25, R6 ;  /* 0x0000000600197202 */ /* 0x000fc40000000f00 */
[----:B------:R-:W-:Y:S01]  /*27280*/  LOP3.LUT R29, R20, R29, RZ, 0x3c, !PT ;  /* 0x0000001d141d7212 */ /* 0x000fe200078e3cff */
[----:B0-----:R-:W-:Y:S06]  /*27290*/  @!P4 BRA `(.L_x_5256) ;  /* 0x000000000004c947 */ /* 0x001fec0003800000 */
[----:B------:R-:W-:Y:S01]  /*272a0*/  BPT.TRAP 0x1 ;  /* 0x000000040000795c */ /* 0x000fe20000300000 */
.L_x_5256:
[----:B------:R-:W-:Y:S01]  /*272b0*/  IMAD R7, R26, 0x8, R23 ;  /* 0x000000081a077824 */ /* 0x000fe200078e0217 */
[----:B------:R-:W-:Y:S01]  /*272c0*/  SHF.L.U32 R2, R29, 0x1f, RZ ;  /* 0x0000001f1d027819 */ /* 0x000fe200000006ff */
[----:B------:R-:W-:Y:S03]  /*272d0*/  BSSY B1, `(.L_x_5257) ;  /* 0x0000003000017945 */ /* 0x000fe60003800000 */
[----:B------:R-:W0:Y:S02]  /*272e0*/  SYNCS.PHASECHK.TRANS64.TRYWAIT P0, [R7+URZ+0x30840], R2 ;  /* 0x03084002070075a7 */ /* 0x000e24000800017f */
[----:B0-----:R-:W-:Y:S05]  /*272f0*/  @!P0 BRA `(.L_x_5258) ;  /* 0x0000004c00d08947 */ /* 0x001fea0003800000 */
.L_x_5402:
[----:B------:R-:W-:Y:S05]  /*27300*/  BSYNC B1 ;  /* 0x0000000000017941 */ /* 0x000fea0003800000 */
.L_x_5257:
[----:B------:R-:W2:Y:S01]  /*27310*/  LDL R5, [R1] ;  /* 0x0000000001057983 */ /* 0x000ea20000100800 */
[----:B------:R-:W-:Y:S01]  /*27320*/  SHF.R.S32.HI R21, RZ, 0x1f, R9 ;  /* 0x0000001fff157819 */ /* 0x000fe20000011409 */
[----:B------:R-:W-:Y:S01]  /*27330*/  ULDC.64 UR4, c[0x0][0x300] ;  /* 0x0000c00000047ab9 */ /* 0x000fe20000000a00 */
[----:B-----5:R-:W-:Y:S01]  /*27340*/  SHF.R.S32.HI R28, RZ, 0x1f, R0 ;  /* 0x0000001fff1c7819 */ /* 0x020fe20000011400 */
[----:B0-----:R-:W-:Y:S01]  /*27350*/  IMAD.WIDE.U32 R2, R9, UR4, RZ ;  /* 0x0000000409027c25 */ /* 0x001fe2000f8e00ff */
[C---:B------:R-:W-:Y:S02]  /*27360*/  LOP3.LUT P5, RZ, R22.reuse, 0x2, RZ, 0xc0, !PT ;  /* 0x0000000216ff7812 */ /* 0x040fe400078ac0ff */
[----:B------:R-:W-:Y:S01]  /*27370*/  LOP3.LUT P4, RZ, R22, 0x1, RZ, 0xc0, !PT ;  /* 0x0000000116ff7812 */ /* 0x000fe2000788c0ff */
        /* <DEDUP_REMOVED lines=17> */
[----:B--2---:R-:W-:Y:S01]  /*27490*/  IMAD R5, R26, 0x4800, R5 ;  /* 0x000048001a057824 */ /* 0x004fe200078e0205 */
[----:B------:R-:W-:Y:S06]  /*274a0*/  BRA.DIV UR4, `(.L_x_5259) ;  /* 0x0000004e04787947 */ /* 0x000fec000b800000 */
[----:B------:R-:W0:Y:S01]  /*274b0*/  SHFL.IDX PT, R2, R8, RZ, 0x181f ;  /* 0x00181fff08027589 */ /* 0x000e2200000e0000 */
[----:B------:R-:W-:Y:S01]  /*274c0*/  IMAD.SHL.U32 R4, R34, 0x2, RZ ;  /* 0x0000000222047824 */ /* 0x000fe200078e00ff */
[----:B------:R-:W-:Y:S01]  /*274d0*/  LOP3.LUT P6, RZ, R22, 0x4, RZ, 0xc0, !PT ;  /* 0x0000000416ff7812 */ /* 0x000fe200078cc0ff */
[----:B------:R-:W-:Y:S01]  /*274e0*/  IMAD R5, R5, 0x2, R23 ;  /* 0x0000000205057824 */ /* 0x000fe200078e0217 */
[----:B------:R-:W1:Y:S04]  /*274f0*/  SHFL.IDX PT, R3, R6, RZ, 0x181f ;  /* 0x00181fff06037589 */ /* 0x000e6800000e0000 */
[----:B------:R-:W-:Y:S01]  /*27500*/  SHFL.IDX PT, R35, R6, 0x2, 0x181f ;  /* 0x00581f0006237f89 */ /* 0x000fe200000e0000 */
[----:B0-----:R-:W-:-:S04]  /*27510*/  IADD3 R2, P0, R2, R4, RZ ;  /* 0x0000000402027210 */ /* 0x001fc80007f1e0ff */
[----:B-1----:R-:W-:-:S05]  /*27520*/  IADD3.X R3, RZ, R3, RZ, P0, !PT ;  /* 0x00000003ff037210 */ /* 0x002fca00007fe4ff */
        /* <DEDUP_REMOVED lines=32> */
.L_x_5416:
[----:B------:R-:W-:Y:S02]  /*27730*/  LOP3.LUT P6, RZ, R22, 0x4, RZ, 0xc0, !PT ;  /* 0x0000000416ff7812 */ /* 0x000fe400078cc0ff */
[----:B--2---:R-:W-:-:S04]  /*27740*/  IADD3 R2, P0, R2, R4, RZ ;  /* 0x0000000402027210 */ /* 0x004fc80007f1e0ff */
[----:B------:R-:W-:Y:S02]  /*27750*/  IADD3.X R3, RZ, R35, RZ, P0, !PT ;  /* 0x00000023ff037210 */ /* 0x000fe400007fe4ff */
        /* <DEDUP_REMOVED lines=8> */
.L_x_5260:
        /* <DEDUP_REMOVED lines=10> */
.L_x_5261:
[----:B------:R2:W-:Y:S01]  /*27880*/  SYNCS.ARRIVE.TRANS64.A1T0 RZ, [R7+URZ+0x30830], RZ ;  /* 0x030830ff07ff79a7 */ /* 0x0005e2000810003f */
[----:B------:R-:W-:Y:S05]  /*27890*/  @!P5 BRA `(.L_x_5262) ;  /* 0x000000000004d947 */ /* 0x000fea0003800000 */
[----:B------:R-:W-:Y:S01]  /*278a0*/  BPT.TRAP 0x1 ;  /* 0x000000040000795c */ /* 0x000fe20000300000 */
.L_x_5262:
[----:B-1----:R-:W-:Y:S01]  /*278b0*/  SHF.L.U32 R2, R20, 0x1f, RZ ;  /* 0x0000001f14027819 */ /* 0x002fe200000006ff */
[----:B0-----:R-:W-:Y:S01]  /*278c0*/  IMAD R6, R10, 0x8, R23 ;  /* 0x000000080a067824 */ /* 0x001fe200078e0217 */
[----:B------:R-:W-:Y:S03]  /*278d0*/  BSSY B1, `(.L_x_5263) ;  /* 0x0000003000017945 */ /* 0x000fe60003800000 */
[----:B------:R-:W0:Y:S02]  /*278e0*/  SYNCS.PHASECHK.TRANS64.TRYWAIT P0, [R6+URZ+0x30860], R2 ;  /* 0x03086002060075a7 */ /* 0x000e24000800017f */
[----:B0-----:R-:W-:Y:S05]  /*278f0*/  @!P0 BRA `(.L_x_5264) ;  /* 0x0000005000448947 */ /* 0x001fea0003800000 */
.L_x_5417:
[----:B------:R-:W-:Y:S05]  /*27900*/  BSYNC B1 ;  /* 0x0000000000017941 */ /* 0x000fea0003800000 */
.L_x_5263:
[----:B--2---:R-:W2:Y:S04]  /*27910*/  LDL R7, [R1+0x8] ;  /* 0x0000080001077983 */ /* 0x004ea80000100800 */
[----:B------:R-:W3:Y:S01]  /*27920*/  LDL R5, [R1] ;  /* 0x0000000001057983 */ /* 0x000ee20000100800 */
[----:B------:R-:W1:Y:S01]  /*27930*/  S2R R3, SR_TID.X ;  /* 0x0000000000037919 */ /* 0x000e620000002100 */
[----:B------:R-:W-:Y:S01]  /*27940*/  UMOV UR4, 0xffffffff ;  /* 0xffffffff00047882 */ /* 0x000fe20000000000 */
[----:B-1----:R-:W-:-:S04]  /*27950*/  LOP3.LUT R3, R3, 0x7f, RZ, 0xc0, !PT ;  /* 0x0000007f03037812 */ /* 0x002fc800078ec0ff */
[----:B------:R-:W-:Y:S01]  /*27960*/  SHF.R.U32.HI R3, RZ, 0x3, R3 ;  /* 0x00000003ff037819 */ /* 0x000fe20000011603 */
[----:B--2---:R-:W-:Y:S02]  /*27970*/  IMAD R7, R31, -0x60, R7 ;  /* 0xffffffa01f077824 */ /* 0x004fe400078e0207 */
[----:B---3--:R-:W-:Y:S02]  /*27980*/  IMAD R5, R10, 0x4800, R5 ;  /* 0x000048000a057824 */ /* 0x008fe400078e0205 */
        /* <DEDUP_REMOVED lines=56> */
.L_x_5431:
        /* <DEDUP_REMOVED lines=31> */
.L_x_5266:
        /* <DEDUP_REMOVED lines=10> */
.L_x_5267:
        /* <DEDUP_REMOVED lines=8> */
.L_x_5255:
[----:B------:R-:W-:Y:S05]  /*28020*/  BSYNC B0 ;  /* 0x0000000000007941 */ /* 0x000fea0003800000 */
.L_x_5254:
        /* <DEDUP_REMOVED lines=17> */
.L_x_5270:
[----:B------:R-:W-:Y:S05]  /*28140*/  BSYNC B0 ;  /* 0x0000000000007941 */ /* 0x000fea0003800000 */
.L_x_5269:
[----:B------:R-:W-:-:S13]  /*28150*/  LOP3.LUT P0, RZ, R22, 0x10, RZ, 0xc0, !PT ;  /* 0x0000001016ff7812 */ /* 0x000fda000780c0ff */
[----:B------:R-:W-:Y:S05]  /*28160*/  @!P0 BRA `(.L_x_5271) ;  /* 0x0000000000048947 */ /* 0x000fea0003800000 */
[----:B------:R-:W-:Y:S01]  /*28170*/  BPT.TRAP 0x1 ;  /* 0x000000040000795c */ /* 0x000fe20000300000 */
.L_x_5271:
[----:B------:R-:W2:Y:S01]  /*28180*/  LDL.LU R2, [R1+0x8] ;  /* 0x0000080001027983 */ /* 0x000ea20000300800 */
[----:B------:R-:W-:Y:S01]  /*28190*/  IMAD R0, R26, 0x8, R23 ;  /* 0x000000081a007824 */ /* 0x000fe200078e0217 */
[----:B------:R-:W-:Y:S01]  /*281a0*/  SHF.L.U32 R3, R29, 0x1f, RZ ;  /* 0x0000001f1d037819 */ /* 0x000fe200000006ff */
[----:B------:R-:W-:Y:S03]  /*281b0*/  BSSY B0, `(.L_x_5272) ;  /* 0x0000004000007945 */ /* 0x000fe60003800000 */
[----:B------:R-:W0:Y:S01]  /*281c0*/  SYNCS.PHASECHK.TRANS64.TRYWAIT P0, [R0+URZ+0x30860], R3 ;  /* 0x03086003000075a7 */ /* 0x000e22000800017f */
[----:B--2---:R-:W-:Y:S01]  /*281d0*/  IMAD R6, R25, -0x60, R2 ;  /* 0xffffffa019067824 */ /* 0x004fe200078e0202 */
[----:B0-----:R-:W-:Y:S06]  /*281e0*/  @!P0 BRA `(.L_x_5273) ;  /* 0x0000005000308947 */ /* 0x001fec0003800000 */
.L_x_5432:
[----:B------:R-:W-:Y:S05]  /*281f0*/  BSYNC B0 ;  /* 0x0000000000007941 */ /* 0x000fea0003800000 */
.L_x_5272:
[----:B------:R-:W1:Y:S02]  /*28200*/  S2R R2, SR_TID.X ;  /* 0x0000000000027919 */ /* 0x000e640000002100 */
[----:B-1----:R-:W-:-:S04]  /*28210*/  LOP3.LUT R2, R2, 0x7f, RZ, 0xc0, !PT ;  /* 0x0000007f02027812 */ /* 0x002fc800078ec0ff */
[----:B------:R-:W-:Y:S02]  /*28220*/  SHF.R.U32.HI R4, RZ, 0x3, R2 ;  /* 0x00000003ff047819 */ /* 0x000fe40000011602 */
[----:B------:R-:W2:Y:S01]  /*28230*/  LDL R2, [R1] ;  /* 0x0000000001027983 */ /* 0x000ea20000100800 */
[----:B------:R-:W-:Y:S01]  /*28240*/  UMOV UR4, 0xffffffff ;  /* 0xffffffff00047882 */ /* 0x000fe20000000000 */
[----:B------:R-:W-:Y:S01]  /*28250*/  IADD3 R6, -R4, R6, RZ ;  /* 0x0000000604067210 */ /* 0x000fe20007ffe1ff */
[----:B--2---:R-:W-:Y:S01]  /*28260*/  IMAD R4, R26, 0x4800, R2 ;  /* 0x000048001a047824 */ /* 0x004fe200078e0202 */
        /* <DEDUP_REMOVED lines=59> */
.L_x_5446:
        /* <DEDUP_REMOVED lines=13> */
.L_x_5275:
        /* <DEDUP_REMOVED lines=10> */
.L_x_5276:
[----:B------:R-:W-:Y:S01]  /*28790*/  VIADD R26, R26, 0x1 ;  /* 0x000000011a1a7836 */ /* 0x000fe20000000000 */
[----:B------:R1:W-:Y:S04]  /*287a0*/  SYNCS.ARRIVE.TRANS64.A1T0 RZ, [R0+URZ+0x30850], RZ ;  /* 0x030850ff00ff79a7 */ /* 0x0003e8000810003f */
[----:B------:R-:W-:-:S04]  /*287b0*/  ISETP.NE.AND P0, PT, R26, 0x2, PT ;  /* 0x000000021a00780c */ /* 0x000fc80003f05270 */
[----:B-1----:R-:W-:Y:S02]  /*287c0*/  SEL R0, RZ, 0x1, P0 ;  /* 0x00000001ff007807 */ /* 0x002fe40000000000 */
[----:B------:R-:W-:Y:S02]  /*287d0*/  SEL R26, R26, RZ, P0 ;  /* 0x000000ff1a1a7207 */ /* 0x000fe40000000000 */
[----:B------:R-:W-:-:S07]  /*287e0*/  LOP3.LUT R29, R29, R0, RZ, 0x3c, !PT ;  /* 0x000000001d1d7212 */ /* 0x000fce00078e3cff */
.L_x_5233:
[----:B------:R-:W-:Y:S05]  /*287f0*/  BSYNC B7 ;  /* 0x0000000000077941 */ /* 0x000fea0003800000 */
.L_x_5231:
        /* <DEDUP_REMOVED lines=8> */
[----:B------:R0:W2:Y:S01]  /*28880*/  LDS.128 R16, [R23+0x308d0] ;  /* 0x0308d00017107984 */ /* 0x0000a20000000c00 */
[----:B------:R-:W-:Y:S06]  /*28890*/  BAR.ARV 0x4, 0x180 ;  /* 0x0106000000007b1d */ /* 0x000fec0000002000 */
[----:B------:R-:W-:Y:S05]  /*288a0*/  BRA `(.L_x_5278) ;  /* 0x0000000800cc7947 */ /* 0x000fea0003800000 */
.L_x_5277:
        /* <DEDUP_REMOVED lines=8> */
[----:B0-----:R-:W0:Y:S02]  /*28930*/  @!P1 LDC.64 R2, c[0x0][0xc80] ;  /* 0x00032000ff029b82 */ /* 0x001e240000000a00 */
[----:B0-----:R-:W-:-:S06]  /*28940*/  @!P1 IMAD.WIDE R2, R5, 0x4, R2 ;  /* 0x0000000405029825 */ /* 0x001fcc00078e0202 */
[----:B------:R-:W2:Y:S01]  /*28950*/  @!P1 LDG.E R2, desc[UR60][R2.64] ;  /* 0x0000003c02029981 */ /* 0x000ea2000c1e1900 */
[----:B------:R-:W-:Y:S02]  /*28960*/  MOV R5, RZ ;  /* 0x000000ff00057202 */ /* 0x000fe40000000f00 */
[C---:B------:R-:W-:Y:S01]  /*28970*/  ISETP.GE.U32.AND P2, PT, R8.reuse, 0x2, PT ;  /* 0x000000020800780c */ /* 0x040fe20003f46070 */
[----:B------:R-:W-:Y:S01]  /*28980*/  SHFL.IDX PT, R0, R16, RZ, 0x1f ;  /* 0x00001fff10007589 */ /* 0x000fe200000e0000 */
[C---:B------:R-:W-:Y:S02]  /*28990*/  ISETP.GE.U32.AND P3, PT, R8.reuse, 0x4, PT ;  /* 0x000000040800780c */ /* 0x040fe40003f66070 */
[C---:B------:R-:W-:Y:S01]  /*289a0*/  ISETP.GE.U32.AND P4, PT, R8.reuse, 0x8, PT ;  /* 0x000000080800780c */ /* 0x040fe20003f86070 */
[----:B------:R-:W-:Y:S01]  /*289b0*/  SHFL.IDX PT, R4, R16, 0x1, 0x1f ;  /* 0x00201f0010047f89 */ /* 0x000fe200000e0000 */
[C---:B------:R-:W-:Y:S01]  /*289c0*/  ISETP.GE.U32.AND P5, PT, R8.reuse, 0x10, PT ;  /* 0x000000100800780c */ /* 0x040fe20003fa6070 */
        /* <DEDUP_REMOVED lines=17> */
[----:B------:R0:W2:Y:S02]  /*28ae0*/  SHFL.IDX PT, R14, R2, 0x1f, 0x1f ;  /* 0x03e01f00020e7f89 */ /* 0x0000a400000e0000 */
.L_x_5456:
[----:B------:R-:W-:Y:S02]  /*28af0*/  ULDC UR4, c[0x0][0xc38] ;  /* 0x00030e0000047ab9 */ /* 0x000fe40000000800 */
[----:B------:R-:W-:-:S04]  /*28b00*/  IMAD.U32 R7, RZ, RZ, UR4 ;  /* 0x00000004ff077e24 */ /* 0x000fc8000f8e00ff */
[----:B--2---:R-:W-:-:S04]  /*28b10*/  IMAD R14, R14, R7, RZ ;  /* 0x000000070e0e7224 */ /* 0x004fc800078e02ff */
[----:B------:R-:W-:-:S05]  /*28b20*/  IMAD.IADD R9, R4, 0x1, R14 ;  /* 0x0000000104097824 */ /* 0x000fca00078e020e */
[----:B------:R-:W-:-:S13]  /*28b30*/  ISETP.GT.AND P6, PT, R9, R0, PT ;  /* 0x000000000900720c */ /* 0x000fda0003fc4270 */
[----:B------:R-:W-:Y:S05]  /*28b40*/  @P6 BRA `(.L_x_5280) ;  /* 0x00000000009c6947 */ /* 0x000fea0003800000 */
.L_x_5285:
        /* <DEDUP_REMOVED lines=14> */
.L_x_5283:
[----:B------:R-:W-:Y:S05]  /*28c30*/  BSYNC B0 ;  /* 0x0000000000007941 */ /* 0x000fea0003800000 */
.L_x_5282:
        /* <DEDUP_REMOVED lines=18> */
.L_x_5464:
[----:B------:R-:W-:Y:S02]  /*28d60*/  ULDC UR4, c[0x0][0xc38] ;  /* 0x00030e0000047ab9 */ /* 0x000fe40000000800 */
[----:B------:R-:W-:-:S04]  /*28d70*/  IMAD.U32 R7, RZ, RZ, UR4 ;  /* 0x00000004ff077e24 */ /* 0x000fc8000f8e00ff */
[----:B--2---:R-:W-:-:S05]  /*28d80*/  IMAD R14, R14, R7, RZ ;  /* 0x000000070e0e7224 */ /* 0x004fca00078e02ff */
[----:B------:R-:W-:-:S04]  /*28d90*/  IADD3 R9, R14, R9, RZ ;  /* 0x000000090e097210 */ /* 0x000fc80007ffe0ff */
[----:B------:R-:W-:-:S13]  /*28da0*/  ISETP.GT.AND P6, PT, R9, R0, PT ;  /* 0x000000000900720c */ /* 0x000fda0003fc4270 */
[----:B------:R-:W-:Y:S05]  /*28db0*/  @!P6 BRA `(.L_x_5285) ;  /* 0xfffffffc0064e947 */ /* 0x000fea000383ffff */
.L_x_5280:
        /* <DEDUP_REMOVED lines=8> */
.L_x_5468:
[----:B------:R-:W-:Y:S01]  /*28e40*/  ISETP.NE.AND P0, PT, R3, RZ, PT ;  /* 0x000000ff0300720c */ /* 0x000fe20003f05270 */
[----:B------:R-:W-:-:S12]  /*28e50*/  IMAD.MOV.U32 R14, RZ, RZ, RZ ;  /* 0x000000ffff0e7224 */ /* 0x000fd800078e00ff */
[----:B------:R-:W-:Y:S05]  /*28e60*/  @!P0 BRA `(.L_x_5287) ;  /* 0x0000000000108947 */ /* 0x000fea0003800000 */
[----:B------:R-:W-:Y:S01]  /*28e70*/  UMOV UR4, 0xffffffff ;  /* 0xffffffff00047882 */ /* 0x000fe20000000000 */
[----:B------:R-:W-:Y:S02]  /*28e80*/  VIADD R12, R4, 0xffffffff ;  /* 0xffffffff040c7836 */ /* 0x000fe40000000000 */
[----:B------:R-:W-:Y:S05]  /*28e90*/  BRA.DIV UR4, `(.L_x_5288) ;  /* 0x0000005604447947 */ /* 0x000fea000b800000 */
[----:B------:R4:W0:Y:S02]  /*28ea0*/  SHFL.IDX PT, R14, R2, R12, 0x1f ;  /* 0x00001f0c020e7589 */ /* 0x00082400000e0000 */
.L_x_5287:
[----:B0---4-:R-:W0:Y:S01]  /*28eb0*/  LDC.64 R2, c[0x0][0xc90] ;  /* 0x00032400ff027b82 */ /* 0x011e220000000a00 */
[----:B------:R-:W-:-:S04]  /*28ec0*/  IMAD.IADD R19, R4, 0x1, R19 ;  /* 0x0000000104137824 */ /* 0x000fc800078e0213 */
        /* <DEDUP_REMOVED lines=10> */
[----:B0-----:R-:W-:-:S05]  /*28f70*/  IADD3 R9, RZ, -R3, RZ ;  /* 0x80000003ff097210 */ /* 0x001fca0007ffe0ff */
        /* <DEDUP_REMOVED lines=31> */
[----:B------:R-:W-:Y:S01]  /*29170*/  IMAD R11, R2, R7, RZ ;  /* 0x00000007020b7224 */ /* 0x000fe200078e02ff */
[----:B------:R-:W-:-:S05]  /*29180*/  MOV R2, RZ ;  /* 0x000000ff00027202 */ /* 0x000fca0000000f00 */
        /* <DEDUP_REMOVED lines=20> */
.L_x_5281:
[----:B------:R-:W-:Y:S01]  /*292d0*/  UMOV UR4, URZ ;  /* 0x0000003f00047c82 */ /* 0x000fe20008000000 */
[----:B------:R-:W-:Y:S01]  /*292e0*/  UMOV UR5, URZ ;  /* 0x0000003f00057c82 */ /* 0x000fe20008000000 */
[----:B------:R-:W-:Y:S01]  /*292f0*/  ULDC UR6, c[0x0][0xc3c] ;  /* 0x00030f0000067ab9 */ /* 0x000fe20000000800 */
[----:B------:R-:W-:Y:S01]  /*29300*/  IMAD.MOV.U32 R16, RZ, RZ, R0 ;  /* 0x000000ffff107224 */ /* 0x000fe200078e0000 */
[----:B------:R-:W-:Y:S01]  /*29310*/  MOV R19, UR6 ;  /* 0x0000000600137c02 */ /* 0x000fe20008000f00 */
[----:B------:R-:W-:Y:S02]  /*29320*/  IMAD.U32 R17, RZ, RZ, UR4 ;  /* 0x00000004ff117e24 */ /* 0x000fe4000f8e00ff */
[----:B------:R-:W-:-:S07]  /*29330*/  IMAD.U32 R18, RZ, RZ, UR5 ;  /* 0x00000005ff127e24 */ /* 0x000fce000f8e00ff */
.L_x_5289:
        /* <DEDUP_REMOVED lines=10> */
.L_x_5278:
[----:B------:R-:W-:Y:S02]  /*293e0*/  ULDC UR4, c[0x0][0xc3c] ;  /* 0x00030f0000047ab9 */ /* 0x000fe40000000800 */
[----:B--2---:R-:W-:-:S13]  /*293f0*/  ISETP.GE.AND P0, PT, R19, UR4, PT ;  /* 0x0000000413007c0c */ /* 0x004fda000bf06270 */
[----:B------:R-:W-:Y:S05]  /*29400*/  @!P0 BRA `(.L_x_5290) ;  /* 0xffffff9800988947 */ /* 0x000fea000383ffff */
[----:B------:R-:W-:Y:S05]  /*29410*/  BSYNC B8 ;  /* 0x0000000000087941 */ /* 0x000fea0003800000 */
.L_x_5171:
[----:B------:R-:W2:Y:S01]  /*29420*/  LDL.LU R0, [R1+0x2c] ;  /* 0x00002c0001007983 */ /* 0x000ea20000300800 */
[----:B------:R-:W-:Y:S01]  /*29430*/  BSSY B0, `(.L_x_5291) ;  /* 0x000000b000007945 */ /* 0x000fe20003800000 */
[----:B------:R-:W4:Y:S01]  /*29440*/  S2R R5, SR_CgaCtaId ;  /* 0x0000000000057919 */ /* 0x000f220000008800 */
[----:B--2---:R-:W-:-:S05]  /*29450*/  VIADD R0, R0, 0x1 ;  /* 0x0000000100007836 */ /* 0x004fca0000000000 */
        /* <DEDUP_REMOVED lines=8> */
.L_x_5471:
[----:B------:R-:W-:Y:S05]  /*294e0*/  BSYNC B0 ;  /* 0x0000000000007941 */ /* 0x000fea0003800000 */
.L_x_5291:
[----:B------:R-:W-:-:S03]  /*294f0*/  UMOV UR4, 0xffffffff ;  /* 0xffffffff00047882 */ /* 0x000fc60000000000 */
[----:B------:R-:W-:Y:S05]  /*29500*/  BRA.DIV UR4, `(.L_x_5293) ;  /* 0x0000004e04e07947 */ /* 0x000fea000b800000 */
[----:B0-----:R-:W0:Y:S02]  /*29510*/  S2R R0, SR_TID.X ;  /* 0x0000000000007919 */ /* 0x001e240000002100 */
[----:B0-----:R-:W-:-:S04]  /*29520*/  SHF.R.U32.HI R0, RZ, 0x5, R0 ;  /* 0x00000005ff007819 */ /* 0x001fc80000011600 */
[----:B------:R-:W-:-:S05]  /*29530*/  LOP3.LUT R0, R0, 0x3, RZ, 0xc0, !PT ;  /* 0x0000000300007812 */ /* 0x000fca00078ec0ff */
[----:B------:R0:W2:Y:S02]  /*29540*/  SHFL.IDX PT, R14, R0, RZ, 0x1f ;  /* 0x00001fff000e7589 */ /* 0x0000a400000e0000 */
.L_x_5474:
[----:B--2---:R-:W-:-:S13]  /*29550*/  ISETP.NE.AND P0, PT, R14, RZ, PT ;  /* 0x000000ff0e00720c */ /* 0x004fda0003f05270 */
[----:B------:R-:W-:Y:S05]  /*29560*/  @P0 BRA `(.L_x_4861) ;  /* 0x0000000000900947 */ /* 0x000fea0003800000 */
[----:B------:R-:W-:-:S03]  /*29570*/  UMOV UR4, 0xffffffff ;  /* 0xffffffff00047882 */ /* 0x000fc60000000000 */
[----:B------:R-:W-:Y:S05]  /*29580*/  BRA.DIV UR4, `(.L_x_5294) ;  /* 0x0000004e04f47947 */ /* 0x000fea000b800000 */
[----:B------:R-:W-:-:S13]  /*29590*/  ELECT P6, URZ, PT ;  /* 0x00000000003f782f */ /* 0x000fda00038c0000 */
.L_x_5477:
        /* <DEDUP_REMOVED lines=8> */
.L_x_5295:
[C---:B------:R-:W-:Y:S01]  /*29620*/  IMAD R3, R26.reuse, 0x8, R5 ;  /* 0x000000081a037824 */ /* 0x040fe200078e0205 */
[----:B------:R-:W-:Y:S01]  /*29630*/  SHF.L.U32 R2, R29, 0x1f, RZ ;  /* 0x0000001f1d027819 */ /* 0x000fe200000006ff */
[----:B------:R-:W-:-:S03]  /*29640*/  VIADD R26, R26, 0x1 ;  /* 0x000000011a1a7836 */ /* 0x000fc60000000000 */
[----:B------:R-:W0:Y:S02]  /*29650*/  SYNCS.PHASECHK.TRANS64.TRYWAIT P1, [R3+URZ+0x30840], R2 ;  /* 0x03084002030075a7 */ /* 0x000e24000802017f */
[----:B------:R-:W-:-:S04]  /*29660*/  ISETP.NE.AND P2, PT, R26, 0x2, PT ;  /* 0x000000021a00780c */ /* 0x000fc80003f45270 */
[----:B------:R-:W-:Y:S01]  /*29670*/  SEL R0, RZ, 0x1, P2 ;  /* 0x00000001ff007807 */ /* 0x000fe20001000000 */
[----:B0-----:R-:W-:Y:S08]  /*29680*/  @!P1 BRA `(.L_x_5296) ;  /* 0x0000004c00d49947 */ /* 0x001ff00003800000 */
.L_x_5478:
[----:B------:R-:W-:Y:S02]  /*29690*/  SEL R26, R26, RZ, P2 ;  /* 0x000000ff1a1a7207 */ /* 0x000fe40001000000 */
[----:B------:R-:W-:Y:S01]  /*296a0*/  LOP3.LUT R0, R29, R0, RZ, 0x3c, !PT ;  /* 0x000000001d007212 */ /* 0x000fe200078e3cff */
[----:B------:R-:W-:Y:S06]  /*296b0*/  @!P0 BRA `(.L_x_5297) ;  /* 0x0000000000048947 */ /* 0x000fec0003800000 */
[----:B------:R-:W-:Y:S01]  /*296c0*/  BPT.TRAP 0x1 ;  /* 0x000000040000795c */ /* 0x000fe20000300000 */
.L_x_5297:
[----:B------:R-:W-:Y:S02]  /*296d0*/  LEA R5, R26, R5, 0x3 ;  /* 0x000000051a057211 */ /* 0x000fe400078e18ff */
[----:B------:R-:W-:-:S04]  /*296e0*/  SHF.L.U32 R0, R0, 0x1f, RZ ;  /* 0x0000001f00007819 */ /* 0x000fc800000006ff */
[----:B------:R-:W2:Y:S02]  /*296f0*/  SYNCS.PHASECHK.TRANS64.TRYWAIT P1, [R5+URZ+0x30840], R0 ;  /* 0x03084000050075a7 */ /* 0x000ea4000802017f */
[----:B--2---:R-:W-:Y:S05]  /*29700*/  @!P1 BRA `(.L_x_5298) ;  /* 0x0000004c00c89947 */ /* 0x004fea0003800000 */
.L_x_5479:
[----:B------:R-:W-:Y:S05]  /*29710*/  @!P0 BRA `(.L_x_5299) ;  /* 0x0000000000048947 */ /* 0x000fea0003800000 */
[----:B------:R-:W-:Y:S01]  /*29720*/  BPT.TRAP 0x1 ;  /* 0x000000040000795c */ /* 0x000fe20000300000 */
.L_x_5299:
[----:B------:R-:W4:Y:S02]  /*29730*/  SYNCS.PHASECHK.TRANS64.TRYWAIT P1, [R3+URZ+0x30860], R2 ;  /* 0x03086002030075a7 */ /* 0x000f24000802017f */
[----:B----4-:R-:W-:Y:S05]  /*29740*/  @!P1 BRA `(.L_x_5300) ;  /* 0x0000004c00cc9947 */ /* 0x010fea0003800000 */
.L_x_5480:
[----:B------:R-:W-:Y:S05]  /*29750*/  @!P0 BRA `(.L_x_5301) ;  /* 0x0000000000048947 */ /* 0x000fea0003800000 */
[----:B------:R-:W-:Y:S01]  /*29760*/  BPT.TRAP 0x1 ;  /* 0x000000040000795c */ /* 0x000fe20000300000 */
.L_x_5301:
[----:B------:R0:W0:Y:S02]  /*29770*/  SYNCS.PHASECHK.TRANS64.TRYWAIT P0, [R5+URZ+0x30860], R0 ;  /* 0x03086000050075a7 */ /* 0x000024000800017f */
[----:B0-----:R-:W-:Y:S05]  /*29780*/  @!P0 NANOSLEEP.SYNCS 0x989680 ;  /* 0x009896800000895d */ /* 0x001fea0003900000 */
[----:B------:R-:W0:Y:S02]  /*29790*/  @!P0 SYNCS.PHASECHK.TRANS64 P0, [R5+URZ+0x30860], R0 ;  /* 0x03086000050085a7 */ /* 0x000e24000800007f */
[----:B0-----:R-:W-:Y:S05]  /*297a0*/  @!P0 BRA `(.L_x_5301) ;  /* 0xfffffffc00f08947 */ /* 0x001fea000383ffff */
.L_x_4861:
[----:B------:R-:W-:Y:S05]  /*297b0*/  BSYNC B9 ;  /* 0x0000000000097941 */ /* 0x000fea0003800000 */
.L_x_4858:
[----:B------:R-:W-:Y:S05]  /*297c0*/  EXIT ;  /* 0x000000000000794d */ /* 0x000fea0003800000 */
.L_x_4887:
[----:B0-----:R0:W1:Y:S02]  /*297d0*/  SYNCS.PHASECHK.TRANS64.TRYWAIT P5, [R86+URZ+0x30890], R87 ;  /* 0x03089057560075a7 */ /* 0x00106400080a017f */
[----:B-1----:R-:W-:Y:S05]  /*297e0*/  @!P5 NANOSLEEP.SYNCS 0x989680 ;  /* 0x009896800000d95d */ /* 0x002fea0003900000 */
[----:B------:R-:W1:Y:S02]  /*297f0*/  @!P5 SYNCS.PHASECHK.TRANS64 P5, [R86+URZ+0x30890], R87 ;  /* 0x030890575600d5a7 */ /* 0x000e6400080a007f */
[----:B-1----:R-:W-:Y:S05]  /*29800*/  @!P5 BRA `(.L_x_4887) ;  /* 0xfffffffc00f0d947 */ /* 0x002fea000383ffff */
[----:B------:R-:W-:Y:S05]  /*29810*/  BRA `(.L_x_5302) ;  /* 0xfffffda000707947 */ /* 0x000fea000383ffff */
.L_x_4888:
        /* <DEDUP_REMOVED lines=8> */
.L_x_5304:
[----:B------:R-:W-:Y:S05]  /*298a0*/  BSYNC B1 ;  /* 0x0000000000017941 */ /* 0x000fea0003800000 */
.L_x_5303:
        /* <DEDUP_REMOVED lines=8> */
.L_x_5305:
[----:B------:R-:W-:Y:S01]  /*29930*/  IMAD.MOV.U32 R83, RZ, RZ, R14 ;  /* 0x000000ffff537224 */ /* 0x000fe200078e000e */
[----:B------:R-:W-:Y:S06]  /*29940*/  BRA `(.L_x_5306) ;  /* 0xfffffda000387947 */ /* 0x000fec000383ffff */
.L_x_4913:
        /* <DEDUP_REMOVED lines=8> */
.L_x_5308:
[----:B------:R-:W-:Y:S05]  /*299d0*/  BSYNC B1 ;  /* 0x0000000000017941 */ /* 0x000fea0003800000 */
.L_x_5307:
        /* <DEDUP_REMOVED lines=8> */
.L_x_5309:
[----:B------:R-:W-:Y:S01]  /*29a60*/  IMAD.MOV.U32 R118, RZ, RZ, R14 ;  /* 0x000000ffff767224 */ /* 0x000fe200078e000e */
[----:B------:R-:W-:Y:S06]  /*29a70*/  BRA `(.L_x_5310) ;  /* 0xfffffdb4001c7947 */ /* 0x000fec000383ffff */
.L_x_4943:
[----:B-1----:R1:W2:Y:S02]  /*29a80*/  SYNCS.PHASECHK.TRANS64.TRYWAIT P5, [R86+URZ+0x30890], R87 ;  /* 0x03089057560075a7 */ /* 0x0022a400080a017f */
[----:B--2---:R-:W-:Y:S05]  /*29a90*/  @!P5 NANOSLEEP.SYNCS 0x989680 ;  /* 0x009896800000d95d */ /* 0x004fea0003900000 */
[----:B------:R-:W2:Y:S02]  /*29aa0*/  @!P5 SYNCS.PHASECHK.TRANS64 P5, [R86+URZ+0x30890], R87 ;  /* 0x030890575600d5a7 */ /* 0x000ea400080a007f */
[----:B--2---:R-:W-:Y:S05]  /*29ab0*/  @!P5 BRA `(.L_x_4943) ;  /* 0xfffffffc00f0d947 */ /* 0x004fea000383ffff */
[----:B------:R-:W-:Y:S05]  /*29ac0*/  BRA `(.L_x_5311) ;  /* 0xfffffdd000d87947 */ /* 0x000fea000383ffff */
.L_x_4944:
        /* <DEDUP_REMOVED lines=8> */
.L_x_5313:
[----:B------:R-:W-:Y:S05]  /*29b50*/  BSYNC B1 ;  /* 0x0000000000017941 */ /* 0x000fea0003800000 */
.L_x_5312:
[----:B------:R-:W-:Y:S02]  /*29b60*/  IMAD.MOV.U32 R13, RZ, RZ, R118 ;  /* 0x000000ffff0d7224 */ /* 0x000fe400078e0076 */
[----:B------:R-:W-:Y:S02]  /*29b70*/  IMAD.MOV.U32 R12, RZ, RZ, RZ ;  /* 0x000000ffff0c7224 */ /* 0x000fe400078e00ff */
[----:B------:R-:W-:Y:S02]  /*29b80*/  IMAD.MOV.U32 R11, RZ, RZ, 0x1c1f ;  /* 0x00001c1fff0b7424 */ /* 0x000fe400078e00ff */
[----:B------:R-:W-:Y:S02]  /*29b90*/  IMAD.MOV.U32 R15, RZ, RZ, -0x1 ;  /* 0xffffffffff0f7424 */ /* 0x000fe400078e00ff */
[----:B------:R-:W-:-:S07]  /*29ba0*/  IMAD.MOV.U32 R117, RZ, RZ, R14 ;  /* 0x000000ffff757224 */ /* 0x000fce00078e000e */
[----:B------:R-:W-:Y:S05]  /*29bb0*/  WARPSYNC.COLLECTIVE R15, `(.L_x_5314) ;  /* 0x000000000f087348 */ /* 0x000fea0003c00000 */
[----:B------:R0:W1:Y:S02]  /*29bc0*/  SHFL.IDX P6, R14, R13, R12, R11 ;  /* 0x0000000c0d0e7389 */ /* 0x00006400000c000b */
[----:B01----:R-:W-:Y:S01]  /*29bd0*/  ENDCOLLECTIVE ;  /* 0x000000000000791b */ /* 0x003fe20003800000 */
.L_x_5314:
[----:B------:R-:W-:Y:S01]  /*29be0*/  MOV R116, R14 ;  /* 0x0000000e00747202 */ /* 0x000fe20000000f00 */
[----:B------:R-:W-:Y:S06]  /*29bf0*/  BRA `(.L_x_5315) ;  /* 0xfffffdd000a47947 */ /* 0x000fec000383ffff */
.L_x_4957:
[----:B------:R-:W-:Y:S01]  /*29c00*/  BSSY B1, `(.L_x_5316) ;  /* 0x0000008000017945 */ /* 0x000fe20003800000 */
[----:B--2-4-:R-:W-:Y:S02]  /*29c10*/  IMAD.MOV.U32 R13, RZ, RZ, R115 ;  /* 0x000000ffff0d7224 */ /* 0x014fe400078e0073 */
[----:B------:R-:W-:Y:S02]  /*29c20*/  IMAD.MOV.U32 R12, RZ, RZ, 0x1 ;  /* 0x00000001ff0c7424 */ /* 0x000fe400078e00ff */
[----:B------:R-:W-:Y:S02]  /*29c30*/  IMAD.MOV.U32 R11, RZ, RZ, 0x1c1f ;  /* 0x00001c1fff0b7424 */ /* 0x000fe400078e00ff */
[----:B------:R-:W-:-:S07]  /*29c40*/  IMAD.MOV.U32 R15, RZ, RZ, -0x1 ;  /* 0xffffffffff0f7424 */ /* 0x000fce00078e00ff */
[----:B01-3--:R-:W-:Y:S05]  /*29c50*/  WARPSYNC.COLLECTIVE R15, `(.L_x_5317) ;  /* 0x000000000f087348 */ /* 0x00bfea0003c00000 */
[----:B------:R2:W4:Y:S02]  /*29c60*/  SHFL.IDX P6, R14, R13, R12, R11 ;  /* 0x0000000c0d0e7389 */ /* 0x00052400000c000b */
[----:B01234-:R-:W-:Y:S01]  /*29c70*/  ENDCOLLECTIVE ;  /* 0x000000000000791b */ /* 0x01ffe20003800000 */
.L_x_5317:
[----:B------:R-:W-:Y:S05]  /*29c80*/  BSYNC B1 ;  /* 0x0000000000017941 */ /* 0x000fea0003800000 */
.L_x_5316:
        /* <DEDUP_REMOVED lines=8> */
.L_x_5318:
[----:B------:R-:W-:Y:S01]  /*29d10*/  IMAD.MOV.U32 R36, RZ, RZ, R14 ;  /* 0x000000ffff247224 */ /* 0x000fe200078e000e */
[----:B------:R-:W-:Y:S06]  /*29d20*/  BRA `(.L_x_5319) ;  /* 0xfffffde400e07947 */ /* 0x000fec000383ffff */
.L_x_4970:
[----:B0-----:R0:W1:Y:S02]  /*29d30*/  SYNCS.PHASECHK.TRANS64.TRYWAIT P3, [R86+URZ+0x30890], R87 ;  /* 0x03089057560075a7 */ /* 0x001064000806017f */
[----:B-1----:R-:W-:Y:S05]  /*29d40*/  @!P3 NANOSLEEP.SYNCS 0x989680 ;  /* 0x009896800000b95d */ /* 0x002fea0003900000 */
[----:B------:R-:W1:Y:S02]  /*29d50*/  @!P3 SYNCS.PHASECHK.TRANS64 P3, [R86+URZ+0x30890], R87 ;  /* 0x030890575600b5a7 */ /* 0x000e64000806007f */
[----:B-1----:R-:W-:Y:S05]  /*29d60*/  @!P3 BRA `(.L_x_4970) ;  /* 0xfffffffc00f0b947 */ /* 0x002fea000383ffff */
[----:B------:R-:W-:Y:S05]  /*29d70*/  BRA `(.L_x_5320) ;  /* 0xfffffdfc00ac7947 */ /* 0x000fea000383ffff */
.L_x_4971:
        /* <DEDUP_REMOVED lines=8> */
.L_x_5322:
[----:B------:R-:W-:Y:S05]  /*29e00*/  BSYNC B1 ;  /* 0x0000000000017941 */ /* 0x000fea0003800000 */
.L_x_5321:
[----:B------:R-:W-:Y:S01]  /*29e10*/  IMAD.MOV.U32 R13, RZ, RZ, R40 ;  /* 0x000000ffff0d7224 */ /* 0x000fe200078e0028 */
[----:B------:R-:W-:Y:S01]  /*29e20*/  MOV R11, 0x1c1f ;  /* 0x00001c1f000b7802 */ /* 0x000fe20000000f00 */
[----:B------:R-:W-:Y:S02]  /*29e30*/  IMAD.MOV.U32 R12, RZ, RZ, RZ ;  /* 0x000000ffff0c7224 */ /* 0x000fe400078e00ff */
[----:B------:R-:W-:Y:S02]  /*29e40*/  IMAD.MOV.U32 R15, RZ, RZ, -0x1 ;  /* 0xffffffffff0f7424 */ /* 0x000fe400078e00ff */
[----:B------:R-:W-:-:S07]  /*29e50*/  IMAD.MOV.U32 R39, RZ, RZ, R14 ;  /* 0x000000ffff277224 */ /* 0x000fce00078e000e */
[----:B------:R-:W-:Y:S05]  /*29e60*/  WARPSYNC.COLLECTIVE R15, `(.L_x_5323) ;  /* 0x000000000f087348 */ /* 0x000fea0003c00000 */
[----:B------:R0:W1:Y:S02]  /*29e70*/  SHFL.IDX P6, R14, R13, R12, R11 ;  /* 0x0000000c0d0e7389 */ /* 0x00006400000c000b */
[----:B01----:R-:W-:Y:S01]  /*29e80*/  ENDCOLLECTIVE ;  /* 0x000000000000791b */ /* 0x003fe20003800000 */
.L_x_5323:
[----:B------:R-:W-:Y:S01]  /*29e90*/  IMAD.MOV.U32 R38, RZ, RZ, R14 ;  /* 0x000000ffff267224 */ /* 0x000fe200078e000e */
[----:B------:R-:W-:Y:S06]  /*29ea0*/  BRA `(.L_x_5324) ;  /* 0xfffffdfc00d07947 */ /* 0x000fec000383ffff */
.L_x_4974:
[----:B------:R-:W-:Y:S01]  /*29eb0*/  BSSY B1, `(.L_x_5325) ;  /* 0x0000008000017945 */ /* 0x000fe20003800000 */
[----:B----4-:R-:W-:Y:S01]  /*29ec0*/  IMAD.MOV.U32 R13, RZ, RZ, R41 ;  /* 0x000000ffff0d7224 */ /* 0x010fe200078e0029 */
[----:B------:R-:W-:Y:S01]  /*29ed0*/  MOV R15, 0xffffffff ;  /* 0xffffffff000f7802 */ /* 0x000fe20000000f00 */
[----:B------:R-:W-:Y:S02]  /*29ee0*/  IMAD.MOV.U32 R12, RZ, RZ, 0x1 ;  /* 0x00000001ff0c7424 */ /* 0x000fe400078e00ff */
[----:B------:R-:W-:-:S07]  /*29ef0*/  IMAD.MOV.U32 R11, RZ, RZ, 0x1c1f ;  /* 0x00001c1fff0b7424 */ /* 0x000fce00078e00ff */
[----:B0123--:R-:W-:Y:S05]  /*29f00*/  WARPSYNC.COLLECTIVE R15, `(.L_x_5326) ;  /* 0x000000000f087348 */ /* 0x00ffea0003c00000 */
[----:B------:R4:W0:Y:S02]  /*29f10*/  SHFL.IDX P6, R14, R13, R12, R11 ;  /* 0x0000000c0d0e7389 */ /* 0x00082400000c000b */
[----:B01234-:R-:W-:Y:S01]  /*29f20*/  ENDCOLLECTIVE ;  /* 0x000000000000791b */ /* 0x01ffe20003800000 */
.L_x_5326:
[----:B------:R-:W-:Y:S05]  /*29f30*/  BSYNC B1 ;  /* 0x0000000000017941 */ /* 0x000fea0003800000 */
.L_x_5325:
[----:B------:R-:W-:Y:S02]  /*29f40*/  IMAD.MOV.U32 R13, RZ, RZ, R40 ;  /* 0x000000ffff0d7224 */ /* 0x000fe400078e0028 */
[----:B------:R-:W-:Y:S02]  /*29f50*/  IMAD.MOV.U32 R12, RZ, RZ, 0x1 ;  /* 0x00000001ff0c7424 */ /* 0x000fe400078e00ff */
[----:B------:R-:W-:Y:S02]  /*29f60*/  IMAD.MOV.U32 R11, RZ, RZ, 0x1c1f ;  /* 0x00001c1fff0b7424 */ /* 0x000fe400078e00ff */
[----:B------:R-:W-:Y:S02]  /*29f70*/  IMAD.MOV.U32 R15, RZ, RZ, -0x1 ;  /* 0xffffffffff0f7424 */ /* 0x000fe400078e00ff */
[----:B------:R-:W-:-:S07]  /*29f80*/  IMAD.MOV.U32 R39, RZ, RZ, R14 ;  /* 0x000000ffff277224 */ /* 0x000fce00078e000e */
[----:B------:R-:W-:Y:S05]  /*29f90*/  WARPSYNC.COLLECTIVE R15, `(.L_x_5327) ;  /* 0x000000000f087348 */ /* 0x000fea0003c00000 */
[----:B------:R0:W1:Y:S02]  /*29fa0*/  SHFL.IDX P6, R14, R13, R12, R11 ;  /* 0x0000000c0d0e7389 */ /* 0x00006400000c000b */
[----:B01----:R-:W-:Y:S01]  /*29fb0*/  ENDCOLLECTIVE ;  /* 0x000000000000791b */ /* 0x003fe20003800000 */
.L_x_5327:
[----:B------:R-:W-:Y:S01]  /*29fc0*/  MOV R38, R14 ;  /* 0x0000000e00267202 */ /* 0x000fe20000000f00 */
[----:B------:R-:W-:Y:S06]  /*29fd0*/  BRA `(.L_x_5328) ;  /* 0xfffffe00002c7947 */ /* 0x000fec000383ffff */
.L_x_4978:
[----:B------:R0:W0:Y:S02]  /*29fe0*/  SYNCS.PHASECHK.TRANS64.TRYWAIT P2, [R86+URZ+0x308b0], R87 ;  /* 0x0308b057560075a7 */ /* 0x000024000804017f */
[----:B0-----:R-:W-:Y:S05]  /*29ff0*/  @!P2 NANOSLEEP.SYNCS 0x989680 ;  /* 0x009896800000a95d */ /* 0x001fea0003900000 */
[----:B------:R-:W0:Y:S02]  /*2a000*/  @!P2 SYNCS.PHASECHK.TRANS64 P2, [R86+URZ+0x308b0], R87 ;  /* 0x0308b0575600a5a7 */ /* 0x000e24000804007f */
[----:B0-----:R-:W-:Y:S05]  /*2a010*/  @!P2 BRA `(.L_x_4978) ;  /* 0xfffffffc00f0a947 */ /* 0x001fea000383ffff */
[----:B------:R-:W-:Y:S05]  /*2a020*/  BRA `(.L_x_5329) ;  /* 0xfffffe0400047947 */ /* 0x000fea000383ffff */
.L_x_5004:
        /* <DEDUP_REMOVED lines=8> */
.L_x_5331:
[----:B------:R-:W-:Y:S05]  /*2a0b0*/  BSYNC B1 ;  /* 0x0000000000017941 */ /* 0x000fea0003800000 */
.L_x_5330:
        /* <DEDUP_REMOVED lines=8> */
.L_x_5332:
[----:B------:R-:W-:Y:S02]  /*2a140*/  IMAD.MOV.U32 R13, RZ, RZ, R10 ;  /* 0x000000ffff0d7224 */ /* 0x000fe400078e000a */
[----:B------:R-:W-:-:S07]  /*2a150*/  IMAD.MOV.U32 R0, RZ, RZ, R14 ;  /* 0x000000ffff007224 */ /* 0x000fce00078e000e */
[----:B------:R-:W-:Y:S05]  /*2a160*/  WARPSYNC.COLLECTIVE R15, `(.L_x_5333) ;  /* 0x000000000f087348 */ /* 0x000fea0003c00000 */
[----:B------:R0:W1:Y:S02]  /*2a170*/  SHFL.IDX P6, R14, R13, R12, R11 ;  /* 0x0000000c0d0e7389 */ /* 0x00006400000c000b */
[----:B01----:R-:W-:Y:S01]  /*2a180*/  ENDCOLLECTIVE ;  /* 0x000000000000791b */ /* 0x003fe20003800000 */
.L_x_5333:
[----:B------:R-:W-:Y:S01]  /*2a190*/  IMAD.MOV.U32 R13, RZ, RZ, R4 ;  /* 0x000000ffff0d7224 */ /* 0x000fe200078e0004 */
[----:B------:R-:W-:-:S07]  /*2a1a0*/  MOV R5, R14 ;  /* 0x0000000e00057202 */ /* 0x000fce0000000f00 */
[----:B------:R-:W-:Y:S05]  /*2a1b0*/  WARPSYNC.COLLECTIVE R15, `(.L_x_5334) ;  /* 0x000000000f087348 */ /* 0x000fea0003c00000 */
[----:B------:R0:W1:Y:S02]  /*2a1c0*/  SHFL.IDX P6, R14, R13, R12, R11 ;  /* 0x0000000c0d0e7389 */ /* 0x00006400000c000b */
[----:B01----:R-:W-:Y:S01]  /*2a1d0*/  ENDCOLLECTIVE ;  /* 0x000000000000791b */ /* 0x003fe20003800000 */
.L_x_5334:
[----:B------:R-:W-:Y:S05]  /*2a1e0*/  BRA `(.L_x_5335) ;  /* 0xfffffe1800607947 */ /* 0x000fea000383ffff */
.L_x_5007:
[----:B------:R-:W-:Y:S01]  /*2a1f0*/  BSSY B1, `(.L_x_5336) ;  /* 0x0000008000017945 */ /* 0x000fe20003800000 */
[----:B------:R-:W-:Y:S02]  /*2a200*/  IMAD.MOV.U32 R13, RZ, RZ, R7 ;  /* 0x000000ffff0d7224 */ /* 0x000fe400078e0007 */
[----:B------:R-:W-:Y:S02]  /*2a210*/  IMAD.MOV.U32 R12, RZ, RZ, 0x1 ;  /* 0x00000001ff0c7424 */ /* 0x000fe400078e00ff */
[----:B------:R-:W-:Y:S02]  /*2a220*/  IMAD.MOV.U32 R11, RZ, RZ, 0x1c1f ;  /* 0x00001c1fff0b7424 */ /* 0x000fe400078e00ff */
[----:B------:R-:W-:-:S07]  /*2a230*/  IMAD.MOV.U32 R15, RZ, RZ, -0x1 ;  /* 0xffffffffff0f7424 */ /* 0x000fce00078e00ff */
[----:B0---4-:R-:W-:Y:S05]  /*2a240*/  WARPSYNC.COLLECTIVE R15, `(.L_x_5337) ;  /* 0x000000000f087348 */ /* 0x011fea0003c00000 */
[----:B----4-:R1:W2:Y:S02]  /*2a250*/  SHFL.IDX P6, R14, R13, R12, R11 ;  /* 0x0000000c0d0e7389 */ /* 0x0102a400000c000b */
[----:B012---:R-:W-:Y:S01]  /*2a260*/  ENDCOLLECTIVE ;  /* 0x000000000000791b */ /* 0x007fe20003800000 */
.L_x_5337:
[----:B------:R-:W-:Y:S05]  /*2a270*/  BSYNC B1 ;  /* 0x0000000000017941 */ /* 0x000fea0003800000 */
.L_x_5336:
[----:B------:R-:W-:Y:S01]  /*2a280*/  IMAD.MOV.U32 R13, RZ, RZ, R6 ;  /* 0x000000ffff0d7224 */ /* 0x000fe200078e0006 */
[----:B------:R-:W-:Y:S01]  /*2a290*/  MOV R3, R14 ;  /* 0x0000000e00037202 */ /* 0x000fe20000000f00 */
[----:B------:R-:W-:Y:S02]  /*2a2a0*/  IMAD.MOV.U32 R12, RZ, RZ, 0x1 ;  /* 0x00000001ff0c7424 */ /* 0x000fe400078e00ff */
[----:B------:R-:W-:Y:S02]  /*2a2b0*/  IMAD.MOV.U32 R11, RZ, RZ, 0x1c1f ;  /* 0x00001c1fff0b7424 */ /* 0x000fe400078e00ff */
[----:B------:R-:W-:-:S07]  /*2a2c0*/  IMAD.MOV.U32 R15, RZ, RZ, -0x1 ;  /* 0xffffffffff0f7424 */ /* 0x000fce00078e00ff */
[----:B------:R-:W-:Y:S05]  /*2a2d0*/  WARPSYNC.COLLECTIVE R15, `(.L_x_5338) ;  /* 0x000000000f087348 */ /* 0x000fea0003c00000 */
[----:B------:R0:W1:Y:S02]  /*2a2e0*/  SHFL.IDX P6, R14, R13, R12, R11 ;  /* 0x0000000c0d0e7389 */ /* 0x00006400000c000b */
[----:B01----:R-:W-:Y:S01]  /*2a2f0*/  ENDCOLLECTIVE ;  /* 0x000000000000791b */ /* 0x003fe20003800000 */
.L_x_5338:
[----:B------:R-:W-:Y:S01]  /*2a300*/  MOV R13, R10 ;  /* 0x0000000a000d7202 */ /* 0x000fe20000000f00 */
[----:B------:R-:W-:-:S07]  /*2a310*/  IMAD.MOV.U32 R0, RZ, RZ, R14 ;  /* 0x000000ffff007224 */ /* 0x000fce00078e000e */
[----:B------:R-:W-:Y:S05]  /*2a320*/  WARPSYNC.COLLECTIVE R15, `(.L_x_5339) ;  /* 0x000000000f087348 */ /* 0x000fea0003c00000 */
[----:B------:R0:W1:Y:S02]  /*2a330*/  SHFL.IDX P6, R14, R13, R12, R11 ;  /* 0x0000000c0d0e7389 */ /* 0x00006400000c000b */
[----:B01----:R-:W-:Y:S01]  /*2a340*/  ENDCOLLECTIVE ;  /* 0x000000000000791b */ /* 0x003fe20003800000 */
.L_x_5339:
[----:B------:R-:W-:Y:S02]  /*2a350*/  IMAD.MOV.U32 R13, RZ, RZ, R4 ;  /* 0x000000ffff0d7224 */ /* 0x000fe400078e0004 */
[----:B------:R-:W-:-:S07]  /*2a360*/  IMAD.MOV.U32 R5, RZ, RZ, R14 ;  /* 0x000000ffff057224 */ /* 0x000fce00078e000e */
[----:B------:R-:W-:Y:S05]  /*2a370*/  WARPSYNC.COLLECTIVE R15, `(.L_x_5340) ;  /* 0x000000000f087348 */ /* 0x000fea0003c00000 */
[----:B------:R0:W1:Y:S02]  /*2a380*/  SHFL.IDX P6, R14, R13, R12, R11 ;  /* 0x0000000c0d0e7389 */ /* 0x00006400000c000b */
[----:B01----:R-:W-:Y:S01]  /*2a390*/  ENDCOLLECTIVE ;  /* 0x000000000000791b */ /* 0x003fe20003800000 */
.L_x_5340:
[----:B------:R-:W-:Y:S01]  /*2a3a0*/  IMAD.MOV.U32 R4, RZ, RZ, R14 ;  /* 0x000000ffff047224 */ /* 0x000fe200078e000e */
[----:B------:R-:W-:Y:S06]  /*2a3b0*/  BRA `(.L_x_5341) ;  /* 0xfffffe1c00f47947 */ /* 0x000fec000383ffff */
.L_x_5011:
[----:B0-----:R0:W1:Y:S02]  /*2a3c0*/  SYNCS.PHASECHK.TRANS64.TRYWAIT P0, [R18+URZ+0x30800], R5 ;  /* 0x03080005120075a7 */ /* 0x001064000800017f */
[----:B-1----:R-:W-:Y:S05]  /*2a3d0*/  @!P0 NANOSLEEP.SYNCS 0x989680 ;  /* 0x009896800000895d */ /* 0x002fea0003900000 */
[----:B------:R-:W1:Y:S02]  /*2a3e0*/  @!P0 SYNCS.PHASECHK.TRANS64 P0, [R18+URZ+0x30800], R5 ;  /* 0x03080005120085a7 */ /* 0x000e64000800007f */
[----:B-1----:R-:W-:Y:S05]  /*2a3f0*/  @!P0 BRA `(.L_x_5011) ;  /* 0xfffffffc00f08947 */ /* 0x002fea000383ffff */
[----:B------:R-:W-:Y:S05]  /*2a400*/  BRA `(.L_x_5342) ;  /* 0xfffffe2800047947 */ /* 0x000fea000383ffff */
.L_x_5035:
        /* <DEDUP_REMOVED lines=8> */
.L_x_5344:
[----:B------:R-:W-:Y:S05]  /*2a490*/  BSYNC B1 ;  /* 0x0000000000017941 */ /* 0x000fea0003800000 */
.L_x_5343:
        /* <DEDUP_REMOVED lines=8> */
.L_x_5345:
[----:B------:R-:W-:Y:S02]  /*2a520*/  IMAD.MOV.U32 R13, RZ, RZ, R21 ;  /* 0x000000ffff0d7224 */ /* 0x000fe400078e0015 */
[----:B------:R-:W-:-:S07]  /*2a530*/  IMAD.MOV.U32 R0, RZ, RZ, R14 ;  /* 0x000000ffff007224 */ /* 0x000fce00078e000e */
[----:B------:R-:W-:Y:S05]  /*2a540*/  WARPSYNC.COLLECTIVE R15, `(.L_x_5346) ;  /* 0x000000000f087348 */ /* 0x000fea0003c00000 */
[----:B------:R0:W1:Y:S02]  /*2a550*/  SHFL.IDX P6, R14, R13, R12, R11 ;  /* 0x0000000c0d0e7389 */ /* 0x00006400000c000b */
[----:B01----:R-:W-:Y:S01]  /*2a560*/  ENDCOLLECTIVE ;  /* 0x000000000000791b */ /* 0x003fe20003800000 */
.L_x_5346:
[----:B------:R-:W-:Y:S01]  /*2a570*/  IMAD.MOV.U32 R13, RZ, RZ, R20 ;  /* 0x000000ffff0d7224 */ /* 0x000fe200078e0014 */
[----:B------:R-:W-:-:S07]  /*2a580*/  MOV R5, R14 ;  /* 0x0000000e00057202 */ /* 0x000fce0000000f00 */
[----:B------:R-:W-:Y:S05]  /*2a590*/  WARPSYNC.COLLECTIVE R15, `(.L_x_5347) ;  /* 0x000000000f087348 */ /* 0x000fea0003c00000 */
[----:B------:R0:W1:Y:S02]  /*2a5a0*/  SHFL.IDX P6, R14, R13, R12, R11 ;  /* 0x0000000c0d0e7389 */ /* 0x00006400000c000b */
[----:B01----:R-:W-:Y:S01]  /*2a5b0*/  ENDCOLLECTIVE ;  /* 0x000000000000791b */ /* 0x003fe20003800000 */
.L_x_5347:
[----:B------:R-:W-:Y:S05]  /*2a5c0*/  BRA `(.L_x_5348) ;  /* 0xfffffe4800dc7947 */ /* 0x000fea000383ffff */
.L_x_5038:
[----:B------:R-:W-:Y:S01]  /*2a5d0*/  BSSY B1, `(.L_x_5349) ;  /* 0x0000008000017945 */ /* 0x000fe20003800000 */
[----:B------:R-:W-:Y:S01]  /*2a5e0*/  IMAD.MOV.U32 R13, RZ, RZ, R7 ;  /* 0x000000ffff0d7224 */ /* 0x000fe200078e0007 */
[----:B------:R-:W-:Y:S01]  /*2a5f0*/  MOV R15, 0xffffffff ;  /* 0xffffffff000f7802 */ /* 0x000fe20000000f00 */
[----:B------:R-:W-:Y:S02]  /*2a600*/  IMAD.MOV.U32 R12, RZ, RZ, 0x1 ;  /* 0x00000001ff0c7424 */ /* 0x000fe400078e00ff */
[----:B------:R-:W-:-:S07]  /*2a610*/  IMAD.MOV.U32 R11, RZ, RZ, 0x1c1f ;  /* 0x00001c1fff0b7424 */ /* 0x000fce00078e00ff */
[----:B0---4-:R-:W-:Y:S05]  /*2a620*/  WARPSYNC.COLLECTIVE R15, `(.L_x_5350) ;  /* 0x000000000f087348 */ /* 0x011fea0003c00000 */
[----:B----4-:R1:W2:Y:S02]  /*2a630*/  SHFL.IDX P6, R14, R13, R12, R11 ;  /* 0x0000000c0d0e7389 */ /* 0x0102a400000c000b */
[----:B012---:R-:W-:Y:S01]  /*2a640*/  ENDCOLLECTIVE ;  /* 0x000000000000791b */ /* 0x007fe20003800000 */
.L_x_5350:
[----:B------:R-:W-:Y:S05]  /*2a650*/  BSYNC B1 ;  /* 0x0000000000017941 */ /* 0x000fea0003800000 */
.L_x_5349:
[----:B------:R-:W-:Y:S01]  /*2a660*/  IMAD.MOV.U32 R13, RZ, RZ, R6 ;  /* 0x000000ffff0d7224 */ /* 0x000fe200078e0006 */
[----:B------:R-:W-:Y:S01]  /*2a670*/  MOV R15, 0xffffffff ;  /* 0xffffffff000f7802 */ /* 0x000fe20000000f00 */
[----:B------:R-:W-:Y:S02]  /*2a680*/  IMAD.MOV.U32 R12, RZ, RZ, 0x1 ;  /* 0x00000001ff0c7424 */ /* 0x000fe400078e00ff */
[----:B------:R-:W-:Y:S02]  /*2a690*/  IMAD.MOV.U32 R11, RZ, RZ, 0x1c1f ;  /* 0x00001c1fff0b7424 */ /* 0x000fe400078e00ff */
[----:B------:R-:W-:-:S07]  /*2a6a0*/  IMAD.MOV.U32 R3, RZ, RZ, R14 ;  /* 0x000000ffff037224 */ /* 0x000fce00078e000e */
[----:B------:R-:W-:Y:S05]  /*2a6b0*/  WARPSYNC.COLLECTIVE R15, `(.L_x_5351) ;  /* 0x000000000f087348 */ /* 0x000fea0003c00000 */
[----:B------:R0:W1:Y:S02]  /*2a6c0*/  SHFL.IDX P6, R14, R13, R12, R11 ;  /* 0x0000000c0d0e7389 */ /* 0x00006400000c000b */
[----:B01----:R-:W-:Y:S01]  /*2a6d0*/  ENDCOLLECTIVE ;  /* 0x000000000000791b */ /* 0x003fe20003800000 */
.L_x_5351:
[----:B------:R-:W-:Y:S02]  /*2a6e0*/  IMAD.MOV.U32 R13, RZ, RZ, R21 ;  /* 0x000000ffff0d7224 */ /* 0x000fe400078e0015 */
[----:B------:R-:W-:-:S07]  /*2a6f0*/  IMAD.MOV.U32 R0, RZ, RZ, R14 ;  /* 0x000000ffff007224 */ /* 0x000fce00078e000e */
[----:B------:R-:W-:Y:S05]  /*2a700*/  WARPSYNC.COLLECTIVE R15, `(.L_x_5352) ;  /* 0x000000000f087348 */ /* 0x000fea0003c00000 */
[----:B------:R0:W1:Y:S02]  /*2a710*/  SHFL.IDX P6, R14, R13, R12, R11 ;  /* 0x0000000c0d0e7389 */ /* 0x00006400000c000b */
[----:B01----:R-:W-:Y:S01]  /*2a720*/  ENDCOLLECTIVE ;  /* 0x000000000000791b */ /* 0x003fe20003800000 */
.L_x_5352:
[----:B------:R-:W-:Y:S02]  /*2a730*/  IMAD.MOV.U32 R13, RZ, RZ, R20 ;  /* 0x000000ffff0d7224 */ /* 0x000fe400078e0014 */
[----:B------:R-:W-:-:S07]  /*2a740*/  IMAD.MOV.U32 R21, RZ, RZ, R14 ;  /* 0x000000ffff157224 */ /* 0x000fce00078e000e */
[----:B------:R-:W-:Y:S05]  /*2a750*/  WARPSYNC.COLLECTIVE R15, `(.L_x_5353) ;  /* 0x000000000f087348 */ /* 0x000fea0003c00000 */
[----:B------:R0:W1:Y:S02]  /*2a760*/  SHFL.IDX P6, R14, R13, R12, R11 ;  /* 0x0000000c0d0e7389 */ /* 0x00006400000c000b */
[----:B01----:R-:W-:Y:S01]  /*2a770*/  ENDCOLLECTIVE ;  /* 0x000000000000791b */ /* 0x003fe20003800000 */
.L_x_5353:
[----:B------:R-:W-:Y:S01]  /*2a780*/  MOV R20, R14 ;  /* 0x0000000e00147202 */ /* 0x000fe20000000f00 */
[----:B------:R-:W-:Y:S06]  /*2a790*/  BRA `(.L_x_5354) ;  /* 0xfffffe4c00fc7947 */ /* 0x000fec000383ffff */
.L_x_5042:
[----:B0-----:R0:W1:Y:S02]  /*2a7a0*/  SYNCS.PHASECHK.TRANS64.TRYWAIT P0, [R18+URZ+0x30800], R21 ;  /* 0x03080015120075a7 */ /* 0x001064000800017f */
[----:B-1----:R-:W-:Y:S05]  /*2a7b0*/  @!P0 NANOSLEEP.SYNCS 0x989680 ;  /* 0x009896800000895d */ /* 0x002fea0003900000 */
[----:B------:R-:W1:Y:S02]  /*2a7c0*/  @!P0 SYNCS.PHASECHK.TRANS64 P0, [R18+URZ+0x30800], R21 ;  /* 0x03080015120085a7 */ /* 0x000e64000800007f */
[----:B-1----:R-:W-:Y:S05]  /*2a7d0*/  @!P0 BRA `(.L_x_5042) ;  /* 0xfffffffc00f08947 */ /* 0x002fea000383ffff */
[----:B------:R-:W-:Y:S05]  /*2a7e0*/  BRA `(.L_x_5355) ;  /* 0xfffffe54007c7947 */ /* 0x000fea000383ffff */
.L_x_5056:
[----:B--2---:R2:W3:Y:S02]  /*2a7f0*/  SYNCS.PHASECHK.TRANS64.TRYWAIT P1, [R7+URZ+0x30830], R0 ;  /* 0x03083000070075a7 */ /* 0x0044e4000802017f */
[----:B---3--:R-:W-:Y:S05]  /*2a800*/  @!P1 NANOSLEEP.SYNCS 0x989680 ;  /* 0x009896800000995d */ /* 0x008fea0003900000 */
[----:B------:R-:W3:Y:S02]  /*2a810*/  @!P1 SYNCS.PHASECHK.TRANS64 P1, [R7+URZ+0x30830], R0 ;  /* 0x03083000070095a7 */ /* 0x000ee4000802007f */
[----:B---3--:R-:W-:Y:S05]  /*2a820*/  @!P1 BRA `(.L_x_5056) ;  /* 0xfffffffc00f09947 */ /* 0x008fea000383ffff */
[----:B------:R-:W-:Y:S05]  /*2a830*/  BRA `(.L_x_5055) ;  /* 0xfffffe7c00407947 */ /* 0x000fea000383ffff */
.L_x_5077:
[----:B-1----:R1:W2:Y:S02]  /*2a840*/  SYNCS.PHASECHK.TRANS64.TRYWAIT P1, [R0+URZ+0x30830], R9 ;  /* 0x03083009000075a7 */ /* 0x0022a4000802017f */
[----:B--2---:R-:W-:Y:S05]  /*2a850*/  @!P1 NANOSLEEP.SYNCS 0x989680 ;  /* 0x009896800000995d */ /* 0x004fea0003900000 */
[----:B------:R-:W2:Y:S02]  /*2a860*/  @!P1 SYNCS.PHASECHK.TRANS64 P1, [R0+URZ+0x30830], R9 ;  /* 0x03083009000095a7 */ /* 0x000ea4000802007f */
[----:B--2---:R-:W-:Y:S05]  /*2a870*/  @!P1 BRA `(.L_x_5077) ;  /* 0xfffffffc00f09947 */ /* 0x004fea000383ffff */
[----:B------:R-:W-:Y:S05]  /*2a880*/  BRA `(.L_x_5076) ;  /* 0xfffffeac00407947 */ /* 0x000fea000383ffff */
.L_x_5082:
[----:B-1----:R1:W2:Y:S02]  /*2a890*/  SYNCS.PHASECHK.TRANS64.TRYWAIT P1, [R20+URZ+0x30850], R2 ;  /* 0x03085002140075a7 */ /* 0x0022a4000802017f */
[----:B--2---:R-:W-:Y:S05]  /*2a8a0*/  @!P1 NANOSLEEP.SYNCS 0x989680 ;  /* 0x009896800000995d */ /* 0x004fea0003900000 */
[----:B------:R-:W2:Y:S02]  /*2a8b0*/  @!P1 SYNCS.PHASECHK.TRANS64 P1, [R20+URZ+0x30850], R2 ;  /* 0x03085002140095a7 */ /* 0x000ea4000802007f */
[----:B--2---:R-:W-:Y:S05]  /*2a8c0*/  @!P1 BRA `(.L_x_5082) ;  /* 0xfffffffc00f09947 */ /* 0x004fea000383ffff */
[----:B------:R-:W-:Y:S05]  /*2a8d0*/  BRA `(.L_x_5081) ;  /* 0xfffffeb800f87947 */ /* 0x000fea000383ffff */
.L_x_5104:
[----:B-1----:R1:W2:Y:S02]  /*2a8e0*/  SYNCS.PHASECHK.TRANS64.TRYWAIT P1, [R11+URZ+0x30830], R0 ;  /* 0x030830000b0075a7 */ /* 0x0022a4000802017f */
[----:B--2---:R-:W-:Y:S05]  /*2a8f0*/  @!P1 NANOSLEEP.SYNCS 0x989680 ;  /* 0x009896800000995d */ /* 0x004fea0003900000 */
[----:B------:R-:W2:Y:S02]  /*2a900*/  @!P1 SYNCS.PHASECHK.TRANS64 P1, [R11+URZ+0x30830], R0 ;  /* 0x030830000b0095a7 */ /* 0x000ea4000802007f */
[----:B--2---:R-:W-:Y:S05]  /*2a910*/  @!P1 BRA `(.L_x_5104) ;  /* 0xfffffffc00f09947 */ /* 0x004fea000383ffff */
[----:B------:R-:W-:Y:S05]  /*2a920*/  BRA `(.L_x_5103) ;  /* 0xfffffee400707947 */ /* 0x000fea000383ffff */
.L_x_5109:
[----:B-1----:R1:W2:Y:S02]  /*2a930*/  SYNCS.PHASECHK.TRANS64.TRYWAIT P1, [R14+URZ+0x30850], R0 ;  /* 0x030850000e0075a7 */ /* 0x0022a4000802017f */
[----:B--2---:R-:W-:Y:S05]  /*2a940*/  @!P1 NANOSLEEP.SYNCS 0x989680 ;  /* 0x009896800000995d */ /* 0x004fea0003900000 */
[----:B------:R-:W2:Y:S02]  /*2a950*/  @!P1 SYNCS.PHASECHK.TRANS64 P1, [R14+URZ+0x30850], R0 ;  /* 0x030850000e0095a7 */ /* 0x000ea4000802007f */
[----:B--2---:R-:W-:Y:S05]  /*2a960*/  @!P1 BRA `(.L_x_5109) ;  /* 0xfffffffc00f09947 */ /* 0x004fea000383ffff */
[----:B------:R-:W-:Y:S05]  /*2a970*/  BRA `(.L_x_5108) ;  /* 0xfffffef400287947 */ /* 0x000fea000383ffff */
.L_x_5119:
[----:B-1----:R1:W2:Y:S02]  /*2a980*/  SYNCS.PHASECHK.TRANS64.TRYWAIT P1, [R0+URZ+0x30830], R3 ;  /* 0x03083003000075a7 */ /* 0x0022a4000802017f */
[----:B--2---:R-:W-:Y:S05]  /*2a990*/  @!P1 NANOSLEEP.SYNCS 0x989680 ;  /* 0x009896800000995d */ /* 0x004fea0003900000 */
[----:B------:R-:W2:Y:S02]  /*2a9a0*/  @!P1 SYNCS.PHASECHK.TRANS64 P1, [R0+URZ+0x30830], R3 ;  /* 0x03083003000095a7 */ /* 0x000ea4000802007f */
[----:B--2---:R-:W-:Y:S05]  /*2a9b0*/  @!P1 BRA `(.L_x_5119) ;  /* 0xfffffffc00f09947 */ /* 0x004fea000383ffff */
[----:B------:R-:W-:Y:S05]  /*2a9c0*/  BRA `(.L_x_5118) ;  /* 0xffffff0800307947 */ /* 0x000fea000383ffff */
.L_x_5124:
[----:B-1----:R1:W2:Y:S02]  /*2a9d0*/  SYNCS.PHASECHK.TRANS64.TRYWAIT P1, [R11+URZ+0x30850], R2 ;  /* 0x030850020b0075a7 */ /* 0x0022a4000802017f */
[----:B--2---:R-:W-:Y:S05]  /*2a9e0*/  @!P1 NANOSLEEP.SYNCS 0x989680 ;  /* 0x009896800000995d */ /* 0x004fea0003900000 */
[----:B------:R-:W2:Y:S02]  /*2a9f0*/  @!P1 SYNCS.PHASECHK.TRANS64 P1, [R11+URZ+0x30850], R2 ;  /* 0x030850020b0095a7 */ /* 0x000ea4000802007f */
[----:B--2---:R-:W-:Y:S05]  /*2aa00*/  @!P1 BRA `(.L_x_5124) ;  /* 0xfffffffc00f09947 */ /* 0x004fea000383ffff */
[----:B------:R-:W-:Y:S05]  /*2aa10*/  BRA `(.L_x_5123) ;  /* 0xffffff1400e87947 */ /* 0x000fea000383ffff */
.L_x_5140:
[----:B-1----:R1:W2:Y:S02]  /*2aa20*/  SYNCS.PHASECHK.TRANS64.TRYWAIT P1, [R9+URZ+0x30850], R6 ;  /* 0x03085006090075a7 */ /* 0x0022a4000802017f */
[----:B--2---:R-:W-:Y:S05]  /*2aa30*/  @!P1 NANOSLEEP.SYNCS 0x989680 ;  /* 0x009896800000995d */ /* 0x004fea0003900000 */
[----:B------:R-:W2:Y:S02]  /*2aa40*/  @!P1 SYNCS.PHASECHK.TRANS64 P1, [R9+URZ+0x30850], R6 ;  /* 0x03085006090095a7 */ /* 0x000ea4000802007f */
[----:B--2---:R-:W-:Y:S05]  /*2aa50*/  @!P1 BRA `(.L_x_5140) ;  /* 0xfffffffc00f09947 */ /* 0x004fea000383ffff */
[----:B------:R-:W-:Y:S05]  /*2aa60*/  BRA `(.L_x_5139) ;  /* 0xffffff4000fc7947 */ /* 0x000fea000383ffff */
.L_x_5185:
[----:B------:R-:W0:Y:S01]  /*2aa70*/  S2R R12, SR_TID.X ;  /* 0x00000000000c7919 */ /* 0x000e220000002100 */
[----:B------:R-:W-:Y:S01]  /*2aa80*/  BSSY B1, `(.L_x_5356) ;  /* 0x000000a000017945 */ /* 0x000fe20003800000 */
[----:B------:R-:W-:Y:S02]  /*2aa90*/  IMAD.MOV.U32 R11, RZ, RZ, 0x1f ;  /* 0x0000001fff0b7424 */ /* 0x000fe400078e00ff */
[----:B------:R-:W-:Y:S01]  /*2aaa0*/  IMAD.MOV.U32 R15, RZ, RZ, -0x1 ;  /* 0xffffffffff0f7424 */ /* 0x000fe200078e00ff */
[----:B0-----:R-:W-:-:S04]  /*2aab0*/  SHF.R.U32.HI R12, RZ, 0x5, R12 ;  /* 0x00000005ff0c7819 */ /* 0x001fc8000001160c */
[----:B------:R-:W-:-:S05]  /*2aac0*/  LOP3.LUT R12, R12, 0x3, RZ, 0xc0, !PT ;  /* 0x000000030c0c7812 */ /* 0x000fca00078ec0ff */
[----:B------:R-:W-:Y:S02]  /*2aad0*/  IMAD.MOV.U32 R13, RZ, RZ, R12 ;  /* 0x000000ffff0d7224 */ /* 0x000fe400078e000c */
[----:B------:R-:W-:-:S07]  /*2aae0*/  IMAD.MOV.U32 R12, RZ, RZ, RZ ;  /* 0x000000ffff0c7224 */ /* 0x000fce00078e00ff */
[----:B------:R-:W-:Y:S05]  /*2aaf0*/  WARPSYNC.COLLECTIVE R15, `(.L_x_5357) ;  /* 0x000000000f087348 */ /* 0x000fea0003c00000 */
[----:B------:R0:W1:Y:S02]  /*2ab00*/  SHFL.IDX P6, R14, R13, R12, R11 ;  /* 0x0000000c0d0e7389 */ /* 0x00006400000c000b */
[----:B01----:R-:W-:Y:S01]  /*2ab10*/  ENDCOLLECTIVE ;  /* 0x000000000000791b */ /* 0x003fe20003800000 */
.L_x_5357:
[----:B------:R-:W-:Y:S05]  /*2ab20*/  BSYNC B1 ;  /* 0x0000000000017941 */ /* 0x000fea0003800000 */
.L_x_5356:
[----:B------:R-:W-:Y:S05]  /*2ab30*/  BRA `(.L_x_5358) ;  /* 0xffffff8c005c7947 */ /* 0x000fea000383ffff */
.L_x_5187:
[----:B------:R-:W-:Y:S01]  /*2ab40*/  BSSY B1, `(.L_x_5359) ;  /* 0x0000006000017945 */ /* 0x000fe20003800000 */
[----:B------:R-:W-:-:S07]  /*2ab50*/  MOV R15, 0xffffffff ;  /* 0xffffffff000f7802 */ /* 0x000fce0000000f00 */
[----:B0-----:R-:W-:Y:S05]  /*2ab60*/  WARPSYNC.COLLECTIVE R15, `(.L_x_5360) ;  /* 0x000000000f0c7348 */ /* 0x001fea0003c00000 */
[----:B------:R-:W-:Y:S02]  /*2ab70*/  ELECT P6, UR62, PT ;  /* 0x00000000003e782f */ /* 0x000fe400038c0000 */
[----:B------:R-:W-:Y:S01]  /*2ab80*/  MOV R14, UR62 ;  /* 0x0000003e000e7c02 */ /* 0x000fe20008000f00 */
[----:B0-----:R-:W-:Y:S10]  /*2ab90*/  ENDCOLLECTIVE ;  /* 0x000000000000791b */ /* 0x001ff40003800000 */
.L_x_5360:
[----:B------:R-:W-:Y:S05]  /*2aba0*/  BSYNC B1 ;  /* 0x0000000000017941 */ /* 0x000fea0003800000 */
.L_x_5359:
[----:B------:R-:W-:Y:S05]  /*2abb0*/  BRA `(.L_x_5186) ;  /* 0xffffff8c00547947 */ /* 0x000fea000383ffff */
.L_x_5189:
[----:B0-----:R0:W1:Y:S02]  /*2abc0*/  SYNCS.PHASECHK.TRANS64.TRYWAIT P0, [R23+URZ+0x30820], R6 ;  /* 0x03082006170075a7 */ /* 0x001064000800017f */
[----:B-1----:R-:W-:Y:S05]  /*2abd0*/  @!P0 NANOSLEEP.SYNCS 0x989680 ;  /* 0x009896800000895d */ /* 0x002fea0003900000 */
[----:B------:R-:W1:Y:S02]  /*2abe0*/  @!P0 SYNCS.PHASECHK.TRANS64 P0, [R23+URZ+0x30820], R6 ;  /* 0x03082006170085a7 */ /* 0x000e64000800007f */
[----:B-1----:R-:W-:Y:S05]  /*2abf0*/  @!P0 BRA `(.L_x_5189) ;  /* 0xfffffffc00f08947 */ /* 0x002fea000383ffff */
[----:B------:R-:W-:Y:S05]  /*2ac00*/  BRA `(.L_x_5361) ;  /* 0xffffff8c00647947 */ /* 0x000fea000383ffff */
.L_x_5193:
[----:B-1----:R1:W2:Y:S02]  /*2ac10*/  SYNCS.PHASECHK.TRANS64.TRYWAIT P0, [R3+URZ+0x308a0], R11 ;  /* 0x0308a00b030075a7 */ /* 0x0022a4000800017f */
[----:B--2---:R-:W-:Y:S05]  /*2ac20*/  @!P0 NANOSLEEP.SYNCS 0x989680 ;  /* 0x009896800000895d */ /* 0x004fea0003900000 */
[----:B------:R-:W2:Y:S02]  /*2ac30*/  @!P0 SYNCS.PHASECHK.TRANS64 P0, [R3+URZ+0x308a0], R11 ;  /* 0x0308a00b030085a7 */ /* 0x000ea4000800007f */
[----:B--2---:R-:W-:Y:S05]  /*2ac40*/  @!P0 BRA `(.L_x_5193) ;  /* 0xfffffffc00f08947 */ /* 0x004fea000383ffff */
[----:B------:R-:W-:Y:S05]  /*2ac50*/  BRA `(.L_x_5362) ;  /* 0xffffff8c007c7947 */ /* 0x000fea000383ffff */
.L_x_5200:
[----:B0-----:R0:W2:Y:S02]  /*2ac60*/  SYNCS.PHASECHK.TRANS64.TRYWAIT P0, [R3+URZ+0x308c0], R11 ;  /* 0x0308c00b030075a7 */ /* 0x0010a4000800017f */
[----:B--2---:R-:W-:Y:S05]  /*2ac70*/  @!P0 NANOSLEEP.SYNCS 0x989680 ;  /* 0x009896800000895d */ /* 0x004fea0003900000 */
[----:B------:R-:W2:Y:S02]  /*2ac80*/  @!P0 SYNCS.PHASECHK.TRANS64 P0, [R3+URZ+0x308c0], R11 ;  /* 0x0308c00b030085a7 */ /* 0x000ea4000800007f */
[----:B--2---:R-:W-:Y:S05]  /*2ac90*/  @!P0 BRA `(.L_x_5200) ;  /* 0xfffffffc00f08947 */ /* 0x004fea000383ffff */
[----:B------:R-:W-:Y:S05]  /*2aca0*/  BRA `(.L_x_5363) ;  /* 0xffffff9000787947 */ /* 0x000fea000383ffff */
.L_x_5209:
[----:B-1----:R1:W2:Y:S02]  /*2acb0*/  SYNCS.PHASECHK.TRANS64.TRYWAIT P1, [R11+URZ+0x308a0], R2 ;  /* 0x0308a0020b0075a7 */ /* 0x0022a4000802017f */
[----:B--2---:R-:W-:Y:S05]  /*2acc0*/  @!P1 NANOSLEEP.SYNCS 0x989680 ;  /* 0x009896800000995d */ /* 0x004fea0003900000 */
[----:B------:R-:W2:Y:S02]  /*2acd0*/  @!P1 SYNCS.PHASECHK.TRANS64 P1, [R11+URZ+0x308a0], R2 ;  /* 0x0308a0020b0095a7 */ /* 0x000ea4000802007f */
[----:B--2---:R-:W-:Y:S05]  /*2ace0*/  @!P1 BRA `(.L_x_5209) ;  /* 0xfffffffc00f09947 */ /* 0x004fea000383ffff */
[----:B------:R-:W-:Y:S05]  /*2acf0*/  BRA `(.L_x_5364) ;  /* 0xffffff9400ac7947 */ /* 0x000fea000383ffff */
.L_x_5216:
[----:B0-----:R0:W2:Y:S02]  /*2ad00*/  SYNCS.PHASECHK.TRANS64.TRYWAIT P1, [R11+URZ+0x308c0], R2 ;  /* 0x0308c0020b0075a7 */ /* 0x0010a4000802017f */
[----:B--2---:R-:W-:Y:S05]  /*2ad10*/  @!P1 NANOSLEEP.SYNCS 0x989680 ;  /* 0x009896800000995d */ /* 0x004fea0003900000 */
[----:B------:R-:W2:Y:S02]  /*2ad20*/  @!P1 SYNCS.PHASECHK.TRANS64 P1, [R11+URZ+0x308c0], R2 ;  /* 0x0308c0020b0095a7 */ /* 0x000ea4000802007f */
[----:B--2---:R-:W-:Y:S05]  /*2ad30*/  @!P1 BRA `(.L_x_5216) ;  /* 0xfffffffc00f09947 */ /* 0x004fea000383ffff */
[----:B------:R-:W-:Y:S05]  /*2ad40*/  BRA `(.L_x_5365) ;  /* 0xffffff9800a47947 */ /* 0x000fea000383ffff */
.L_x_5239:
        /* <DEDUP_REMOVED lines=11> */
.L_x_5367:
[----:B------:R-:W-:Y:S05]  /*2ae00*/  BSYNC B0 ;  /* 0x0000000000007941 */ /* 0x000fea0003800000 */
.L_x_5366:
[----:B------:R-:W-:Y:S05]  /*2ae10*/  BRA `(.L_x_5368) ;  /* 0xffffffa800c87947 */ /* 0x000fea000383ffff */
.L_x_5242:
[----:B0-----:R0:W1:Y:S02]  /*2ae20*/  SYNCS.PHASECHK.TRANS64.TRYWAIT P0, [R7+URZ+0x30840], R2 ;  /* 0x03084002070075a7 */ /* 0x001064000800017f */
[----:B-1----:R-:W-:Y:S05]  /*2ae30*/  @!P0 NANOSLEEP.SYNCS 0x989680 ;  /* 0x009896800000895d */ /* 0x002fea0003900000 */
[----:B------:R-:W1:Y:S02]  /*2ae40*/  @!P0 SYNCS.PHASECHK.TRANS64 P0, [R7+URZ+0x30840], R2 ;  /* 0x03084002070085a7 */ /* 0x000e64000800007f */
[----:B-1----:R-:W-:Y:S05]  /*2ae50*/  @!P0 BRA `(.L_x_5242) ;  /* 0xfffffffc00f08947 */ /* 0x002fea000383ffff */
[----:B------:R-:W-:Y:S05]  /*2ae60*/  BRA `(.L_x_5369) ;  /* 0xffffffac00247947 */ /* 0x000fea000383ffff */
.L_x_5243:
        /* <DEDUP_REMOVED lines=8> */
.L_x_5371:
[----:B------:R-:W-:Y:S05]  /*2aef0*/  BSYNC B0 ;  /* 0x0000000000007941 */ /* 0x000fea0003800000 */
.L_x_5370:
[----:B------:R-:W-:Y:S01]  /*2af00*/  MOV R13, R4 ;  /* 0x00000004000d7202 */ /* 0x000fe20000000f00 */
        /* <DEDUP_REMOVED lines=8> */
.L_x_5372:
[----:B------:R-:W-:Y:S02]  /*2af90*/  IMAD.MOV.U32 R13, RZ, RZ, R0 ;  /* 0x000000ffff0d7224 */ /* 0x000fe400078e0000 */
[----:B------:R-:W-:Y:S02]  /*2afa0*/  IMAD.MOV.U32 R12, RZ, RZ, 0x1 ;  /* 0x00000001ff0c7424 */ /* 0x000fe400078e00ff */
[----:B------:R-:W-:-:S07]  /*2afb0*/  IMAD.MOV.U32 R3, RZ, RZ, R14 ;  /* 0x000000ffff037224 */ /* 0x000fce00078e000e */
[----:B------:R-:W-:Y:S05]  /*2afc0*/  WARPSYNC.COLLECTIVE R15, `(.L_x_5373) ;  /* 0x000000000f087348 */ /* 0x000fea0003c00000 */
[----:B------:R0:W1:Y:S02]  /*2afd0*/  SHFL.IDX P6, R14, R13, R12, R11 ;  /* 0x0000000c0d0e7389 */ /* 0x00006400000c000b */
[----:B01----:R-:W-:Y:S01]  /*2afe0*/  ENDCOLLECTIVE ;  /* 0x000000000000791b */ /* 0x003fe20003800000 */
.L_x_5373:
[----:B------:R-:W-:-:S04]  /*2aff0*/  @P0 LEA R3, P1, R34, R3, 0x1 ;  /* 0x0000000322030211 */ /* 0x000fc800078208ff */
[----:B------:R-:W-:Y:S02]  /*2b000*/  @P0 IADD3.X R2, RZ, R2, RZ, P1, !PT ;  /* 0x00000002ff020210 */ /* 0x000fe40000ffe4ff */
[----:B------:R-:W-:Y:S02]  /*2b010*/  ISETP.GE.AND P1, PT, R6, 0x11, PT ;  /* 0x000000110600780c */ /* 0x000fe40003f26270 */
        /* <DEDUP_REMOVED lines=14> */
.L_x_5374:
[----:B------:R-:W-:Y:S02]  /*2b100*/  @P1 IMAD R8, R5, 0x2, R23 ;  /* 0x0000000205081824 */ /* 0x000fe400078e0217 */
[----:B------:R-:W-:Y:S01]  /*2b110*/  IMAD.MOV.U32 R13, RZ, RZ, R0 ;  /* 0x000000ffff0d7224 */ /* 0x000fe200078e0000 */
[----:B------:R-:W-:Y:S01]  /*2b120*/  MOV R12, 0x2 ;  /* 0x00000002000c7802 */ /* 0x000fe20000000f00 */
[----:B------:R-:W-:-:S07]  /*2b130*/  IMAD.MOV.U32 R3, RZ, RZ, R14 ;  /* 0x000000ffff037224 */ /* 0x000fce00078e000e */
[----:B------:R-:W-:Y:S05]  /*2b140*/  WARPSYNC.COLLECTIVE R15, `(.L_x_5375) ;  /* 0x000000000f087348 */ /* 0x000fea0003c00000 */
[----:B------:R0:W1:Y:S02]  /*2b150*/  SHFL.IDX P6, R14, R13, R12, R11 ;  /* 0x0000000c0d0e7389 */ /* 0x00006400000c000b */
[----:B01----:R-:W-:Y:S01]  /*2b160*/  ENDCOLLECTIVE ;  /* 0x000000000000791b */ /* 0x003fe20003800000 */
.L_x_5375:
        /* <DEDUP_REMOVED lines=17> */
.L_x_5376:
[----:B------:R-:W-:Y:S01]  /*2b280*/  @P1 LEA R8, R5, R23, 0x1 ;  /* 0x0000001705081211 */ /* 0x000fe200078e08ff */
[----:B------:R-:W-:Y:S02]  /*2b290*/  IMAD.MOV.U32 R13, RZ, RZ, R0 ;  /* 0x000000ffff0d7224 */ /* 0x000fe400078e0000 */
[----:B------:R-:W-:Y:S02]  /*2b2a0*/  IMAD.MOV.U32 R12, RZ, RZ, 0x3 ;  /* 0x00000003ff0c7424 */ /* 0x000fe400078e00ff */
[----:B------:R-:W-:-:S07]  /*2b2b0*/  IMAD.MOV.U32 R3, RZ, RZ, R14 ;  /* 0x000000ffff037224 */ /* 0x000fce00078e000e */
[----:B------:R-:W-:Y:S05]  /*2b2c0*/  WARPSYNC.COLLECTIVE R15, `(.L_x_5377) ;  /* 0x000000000f087348 */ /* 0x000fea0003c00000 */
[----:B------:R0:W1:Y:S02]  /*2b2d0*/  SHFL.IDX P6, R14, R13, R12, R11 ;  /* 0x0000000c0d0e7389 */ /* 0x00006400000c000b */
[----:B01----:R-:W-:Y:S01]  /*2b2e0*/  ENDCOLLECTIVE ;  /* 0x000000000000791b */ /* 0x003fe20003800000 */
.L_x_5377:
        /* <DEDUP_REMOVED lines=17> */
.L_x_5378:
[----:B------:R-:W-:Y:S02]  /*2b400*/  @P1 IMAD R8, R5, 0x2, R23 ;  /* 0x0000000205081824 */ /* 0x000fe400078e0217 */
[----:B------:R-:W-:Y:S02]  /*2b410*/  IMAD.MOV.U32 R13, RZ, RZ, R0 ;  /* 0x000000ffff0d7224 */ /* 0x000fe400078e0000 */
[----:B------:R-:W-:Y:S01]  /*2b420*/  IMAD.MOV.U32 R12, RZ, RZ, 0x4 ;  /* 0x00000004ff0c7424 */ /* 0x000fe200078e00ff */
[----:B------:R-:W-:-:S07]  /*2b430*/  MOV R3, R14 ;  /* 0x0000000e00037202 */ /* 0x000fce0000000f00 */
[----:B------:R-:W-:Y:S05]  /*2b440*/  WARPSYNC.COLLECTIVE R15, `(.L_x_5379) ;  /* 0x000000000f087348 */ /* 0x000fea0003c00000 */
[----:B------:R0:W1:Y:S02]  /*2b450*/  SHFL.IDX P6, R14, R13, R12, R11 ;  /* 0x0000000c0d0e7389 */ /* 0x00006400000c000b */
[----:B01----:R-:W-:Y:S01]  /*2b460*/  ENDCOLLECTIVE ;  /* 0x000000000000791b */ /* 0x003fe20003800000 */
.L_x_5379:
        /* <DEDUP_REMOVED lines=17> */
.L_x_5380:
[----:B------:R-:W-:Y:S01]  /*2b580*/  @P1 IMAD R8, R5, 0x2, R23 ;  /* 0x0000000205081824 */ /* 0x000fe200078e0217 */
[----:B------:R-:W-:Y:S01]  /*2b590*/  MOV R13, R0 ;  /* 0x00000000000d7202 */ /* 0x000fe20000000f00 */
[----:B------:R-:W-:Y:S02]  /*2b5a0*/  IMAD.MOV.U32 R12, RZ, RZ, 0x5 ;  /* 0x00000005ff0c7424 */ /* 0x000fe400078e00ff */
[----:B------:R-:W-:-:S07]  /*2b5b0*/  IMAD.MOV.U32 R3, RZ, RZ, R14 ;  /* 0x000000ffff037224 */ /* 0x000fce00078e000e */
[----:B------:R-:W-:Y:S05]  /*2b5c0*/  WARPSYNC.COLLECTIVE R15, `(.L_x_5381) ;  /* 0x000000000f087348 */ /* 0x000fea0003c00000 */
[----:B------:R0:W1:Y:S02]  /*2b5d0*/  SHFL.IDX P6, R14, R13, R12, R11 ;  /* 0x0000000c0d0e7389 */ /* 0x00006400000c000b */
[----:B01----:R-:W-:Y:S01]  /*2b5e0*/  ENDCOLLECTIVE ;  /* 0x000000000000791b */ /* 0x003fe20003800000 */
.L_x_5381:
        /* <DEDUP_REMOVED lines=10> */
.L_x_5382:
        /* <DEDUP_REMOVED lines=8> */
.L_x_5248:
[----:B------:R-:W-:Y:S01]  /*2b710*/  MOV R13, R4 ;  /* 0x00000004000d7202 */ /* 0x000fe20000000f00 */
[----:B------:R-:W-:Y:S02]  /*2b720*/  IMAD.MOV.U32 R12, RZ, RZ, RZ ;  /* 0x000000ffff0c7224 */ /* 0x000fe400078e00ff */
[----:B------:R-:W-:Y:S02]  /*2b730*/  IMAD.MOV.U32 R11, RZ, RZ, 0x181f ;  /* 0x0000181fff0b7424 */ /* 0x000fe400078e00ff */
[----:B------:R-:W-:Y:S02]  /*2b740*/  IMAD.MOV.U32 R15, RZ, RZ, -0x1 ;  /* 0xffffffffff0f7424 */ /* 0x000fe400078e00ff */
[----:B------:R-:W-:Y:S02]  /*2b750*/  IMAD R31, R31, R7, RZ ;  /* 0x000000071f1f7224 */ /* 0x000fe400078e02ff */
[----:B------:R-:W-:-:S07]  /*2b760*/  IMAD.IADD R28, R9, 0x1, R28 ;  /* 0x00000001091c7824 */ /* 0x000fce00078e021c */
[----:B-----5:R-:W-:Y:S05]  /*2b770*/  WARPSYNC.COLLECTIVE R15, `(.L_x_5384) ;  /* 0x000000000f087348 */ /* 0x020fea0003c00000 */
[----:B------:R0:W1:Y:S02]  /*2b780*/  SHFL.IDX P6, R14, R13, R12, R11 ;  /* 0x0000000c0d0e7389 */ /* 0x00006400000c000b */
[----:B01---5:R-:W-:Y:S01]  /*2b790*/  ENDCOLLECTIVE ;  /* 0x000000000000791b */ /* 0x023fe20003800000 */
.L_x_5384:
[C---:B------:R-:W-:Y:S02]  /*2b7a0*/  ISETP.GE.AND P1, PT, R28.reuse, R31, PT ;  /* 0x0000001f1c00720c */ /* 0x040fe40003f26270 */
[----:B------:R-:W-:Y:S02]  /*2b7b0*/  IADD3 R6, R28, 0x10, RZ ;  /* 0x000000101c067810 */ /* 0x000fe40007ffe0ff */
[----:B------:R-:W-:Y:S01]  /*2b7c0*/  MOV R13, R0 ;  /* 0x00000000000d7202 */ /* 0x000fe20000000f00 */
[----:B------:R-:W-:-:S08]  /*2b7d0*/  IMAD.MOV.U32 R2, RZ, RZ, R14 ;  /* 0x000000ffff027224 */ /* 0x000fd000078e000e */
[----:B------:R-:W-:Y:S05]  /*2b7e0*/  WARPSYNC.COLLECTIVE R15, `(.L_x_5385) ;  /* 0x000000000f087348 */ /* 0x000fea0003c00000 */
[----:B------:R0:W1:Y:S02]  /*2b7f0*/  SHFL.IDX P6, R14, R13, R12, R11 ;  /* 0x0000000c0d0e7389 */ /* 0x00006400000c000b */
[----:B01----:R-:W-:Y:S01]  /*2b800*/  ENDCOLLECTIVE ;  /* 0x000000000000791b */ /* 0x003fe20003800000 */
.L_x_5385:
[----:B------:R-:W-:Y:S02]  /*2b810*/  IMAD.MOV.U32 R13, RZ, RZ, R4 ;  /* 0x000000ffff0d7224 */ /* 0x000fe400078e0004 */
[----:B------:R-:W-:Y:S02]  /*2b820*/  IMAD.MOV.U32 R12, RZ, RZ, 0x1 ;  /* 0x00000001ff0c7424 */ /* 0x000fe400078e00ff */
[----:B------:R-:W-:-:S07]  /*2b830*/  IMAD.MOV.U32 R3, RZ, RZ, R14 ;  /* 0x000000ffff037224 */ /* 0x000fce00078e000e */
[----:B------:R-:W-:Y:S05]  /*2b840*/  WARPSYNC.COLLECTIVE R15, `(.L_x_5386) ;  /* 0x000000000f087348 */ /* 0x000fea0003c00000 */
[----:B------:R0:W1:Y:S02]  /*2b850*/  SHFL.IDX P6, R14, R13, R12, R11 ;  /* 0x0000000c0d0e7389 */ /* 0x00006400000c000b */
[----:B01----:R-:W-:Y:S01]  /*2b860*/  ENDCOLLECTIVE ;  /* 0x000000000000791b */ /* 0x003fe20003800000 */
.L_x_5386:
        /* <DEDUP_REMOVED lines=15> */
.L_x_5387:
[----:B------:R-:W-:Y:S01]  /*2b960*/  MOV R13, R4 ;  /* 0x00000004000d7202 */ /* 0x000fe20000000f00 */
[----:B------:R-:W-:Y:S01]  /*2b970*/  IMAD.MOV.U32 R12, RZ, RZ, 0x2 ;  /* 0x00000002ff0c7424 */ /* 0x000fe200078e00ff */
[----:B------:R-:W-:-:S07]  /*2b980*/  MOV R3, R14 ;  /* 0x0000000e00037202 */ /* 0x000fce0000000f00 */
[----:B------:R-:W-:Y:S05]  /*2b990*/  WARPSYNC.COLLECTIVE R15, `(.L_x_5388) ;  /* 0x000000000f087348 */ /* 0x000fea0003c00000 */
[----:B------:R0:W1:Y:S02]  /*2b9a0*/  SHFL.IDX P6, R14, R13, R12, R11 ;  /* 0x0000000c0d0e7389 */ /* 0x00006400000c000b */
[----:B01----:R-:W-:Y:S01]  /*2b9b0*/  ENDCOLLECTIVE ;  /* 0x000000000000791b */ /* 0x003fe20003800000 */
.L_x_5388:
[----:B------:R-:W-:-:S05]  /*2b9c0*/  @!P1 LEA R5, P4, R34, R3, 0x1 ;  /* 0x0000000322059211 */ /* 0x000fca00078808ff */
[----:B------:R-:W-:Y:S02]  /*2b9d0*/  @!P1 IMAD.X R6, RZ, RZ, R2, P4 ;  /* 0x000000ffff069224 */ /* 0x000fe400020e0602 */
[----:B------:R-:W-:Y:S02]  /*2b9e0*/  @!P1 IMAD.MOV.U32 R2, RZ, RZ, R5 ;  /* 0x000000ffff029224 */ /* 0x000fe400078e0005 */
        /* <DEDUP_REMOVED lines=14> */
.L_x_5389:
[----:B------:R-:W-:Y:S01]  /*2bad0*/  IMAD.MOV.U32 R13, RZ, RZ, R4 ;  /* 0x000000ffff0d7224 */ /* 0x000fe200078e0004 */
[----:B------:R-:W-:Y:S01]  /*2bae0*/  MOV R12, 0x3 ;  /* 0x00000003000c7802 */ /* 0x000fe20000000f00 */
[----:B------:R-:W-:-:S07]  /*2baf0*/  IMAD.MOV.U32 R3, RZ, RZ, R14 ;  /* 0x000000ffff037224 */ /* 0x000fce00078e000e */
[----:B------:R-:W-:Y:S05]  /*2bb00*/  WARPSYNC.COLLECTIVE R15, `(.L_x_5390) ;  /* 0x000000000f087348 */ /* 0x000fea0003c00000 */
[----:B------:R0:W1:Y:S02]  /*2bb10*/  SHFL.IDX P6, R14, R13, R12, R11 ;  /* 0x0000000c0d0e7389 */ /* 0x00006400000c000b */
[----:B01----:R-:W-:Y:S01]  /*2bb20*/  ENDCOLLECTIVE ;  /* 0x000000000000791b */ /* 0x003fe20003800000 */
.L_x_5390:
[----:B------:R-:W-:-:S04]  /*2bb30*/  @!P1 LEA R5, P4, R34, R3, 0x1 ;  /* 0x0000000322059211 */ /* 0x000fc800078808ff */
[----:B------:R-:W-:Y:S01]  /*2bb40*/  @!P1 IADD3.X R6, RZ, R2, RZ, P4, !PT ;  /* 0x00000002ff069210 */ /* 0x000fe200027fe4ff */
[----:B------:R-:W-:-:S04]  /*2bb50*/  @!P1 IMAD.MOV.U32 R2, RZ, RZ, R5 ;  /* 0x000000ffff029224 */ /* 0x000fc800078e0005 */
        /* <DEDUP_REMOVED lines=14> */
.L_x_5391:
[----:B------:R-:W-:Y:S02]  /*2bc40*/  IMAD.MOV.U32 R13, RZ, RZ, R4 ;  /* 0x000000ffff0d7224 */ /* 0x000fe400078e0004 */
[----:B------:R-:W-:Y:S02]  /*2bc50*/  IMAD.MOV.U32 R12, RZ, RZ, 0x4 ;  /* 0x00000004ff0c7424 */ /* 0x000fe400078e00ff */
[----:B------:R-:W-:-:S07]  /*2bc60*/  IMAD.MOV.U32 R3, RZ, RZ, R14 ;  /* 0x000000ffff037224 */ /* 0x000fce00078e000e */
[----:B------:R-:W-:Y:S05]  /*2bc70*/  WARPSYNC.COLLECTIVE R15, `(.L_x_5392) ;  /* 0x000000000f087348 */ /* 0x000fea0003c00000 */
[----:B------:R0:W1:Y:S02]  /*2bc80*/  SHFL.IDX P6, R14, R13, R12, R11 ;  /* 0x0000000c0d0e7389 */ /* 0x00006400000c000b */
[----:B01----:R-:W-:Y:S01]  /*2bc90*/  ENDCOLLECTIVE ;  /* 0x000000000000791b */ /* 0x003fe20003800000 */
.L_x_5392:
[----:B------:R-:W-:-:S05]  /*2bca0*/  @!P1 LEA R5, P4, R34, R3, 0x1 ;  /* 0x0000000322059211 */ /* 0x000fca00078808ff */
[----:B------:R-:W-:Y:S01]  /*2bcb0*/  @!P1 IMAD.X R6, RZ, RZ, R2, P4 ;  /* 0x000000ffff069224 */ /* 0x000fe200020e0602 */
[----:B------:R-:W-:-:S03]  /*2bcc0*/  @!P1 MOV R2, R5 ;  /* 0x0000000500029202 */ /* 0x000fc60000000f00 */
        /* <DEDUP_REMOVED lines=14> */
.L_x_5393:
[----:B------:R-:W-:Y:S02]  /*2bdb0*/  IMAD.MOV.U32 R13, RZ, RZ, R4 ;  /* 0x000000ffff0d7224 */ /* 0x000fe400078e0004 */
[----:B------:R-:W-:Y:S02]  /*2bdc0*/  IMAD.MOV.U32 R12, RZ, RZ, 0x5 ;  /* 0x00000005ff0c7424 */ /* 0x000fe400078e00ff */
[----:B------:R-:W-:-:S07]  /*2bdd0*/  IMAD.MOV.U32 R3, RZ, RZ, R14 ;  /* 0x000000ffff037224 */ /* 0x000fce00078e000e */
[----:B------:R-:W-:Y:S05]  /*2bde0*/  WARPSYNC.COLLECTIVE R15, `(.L_x_5394) ;  /* 0x000000000f087348 */ /* 0x000fea0003c00000 */
[----:B------:R0:W1:Y:S02]  /*2bdf0*/  SHFL.IDX P6, R14, R13, R12, R11 ;  /* 0x0000000c0d0e7389 */ /* 0x00006400000c000b */
[----:B01----:R-:W-:Y:S01]  /*2be00*/  ENDCOLLECTIVE ;  /* 0x000000000000791b */ /* 0x003fe20003800000 */
.L_x_5394:
[----:B------:R-:W-:-:S05]  /*2be10*/  @!P1 LEA R5, P4, R34, R3, 0x1 ;  /* 0x0000000322059211 */ /* 0x000fca00078808ff */
[----:B------:R-:W-:Y:S02]  /*2be20*/  @!P1 IMAD.X R6, RZ, RZ, R2, P4 ;  /* 0x000000ffff069224 */ /* 0x000fe400020e0602 */
[----:B------:R-:W-:-:S03]  /*2be30*/  @!P1 IMAD.MOV.U32 R2, RZ, RZ, R5 ;  /* 0x000000ffff029224 */ /* 0x000fc600078e0005 */
[----:B------:R-:W-:Y:S01]  /*2be40*/  @!P1 MOV R3, R6 ;  /* 0x0000000600039202 */ /* 0x000fe20000000f00 */
[----:B------:R-:W-:Y:S01]  /*2be50*/  VIADD R6, R28, 0x50 ;  /* 0x000000501c067836 */ /* 0x000fe20000000000 */
[----:B------:R-:W-:-:S03]  /*2be60*/  MOV R13, R0 ;  /* 0x00000000000d7202 */ /* 0x000fc60000000f00 */
        /* <DEDUP_REMOVED lines=11> */
.L_x_5395:
[----:B------:R-:W-:Y:S02]  /*2bf20*/  IMAD.MOV.U32 R13, RZ, RZ, R4 ;  /* 0x000000ffff0d7224 */ /* 0x000fe400078e0004 */
[----:B------:R-:W-:Y:S02]  /*2bf30*/  IMAD.MOV.U32 R12, RZ, RZ, 0x6 ;  /* 0x00000006ff0c7424 */ /* 0x000fe400078e00ff */
[----:B------:R-:W-:-:S07]  /*2bf40*/  IMAD.MOV.U32 R3, RZ, RZ, R14 ;  /* 0x000000ffff037224 */ /* 0x000fce00078e000e */
[----:B------:R-:W-:Y:S05]  /*2bf50*/  WARPSYNC.COLLECTIVE R15, `(.L_x_5396) ;  /* 0x000000000f087348 */ /* 0x000fea0003c00000 */
[----:B------:R0:W1:Y:S02]  /*2bf60*/  SHFL.IDX P6, R14, R13, R12, R11 ;  /* 0x0000000c0d0e7389 */ /* 0x00006400000c000b */
[----:B01----:R-:W-:Y:S01]  /*2bf70*/  ENDCOLLECTIVE ;  /* 0x000000000000791b */ /* 0x003fe20003800000 */
.L_x_5396:
[----:B------:R-:W-:-:S05]  /*2bf80*/  @!P1 LEA R5, P4, R34, R3, 0x1 ;  /* 0x0000000322059211 */ /* 0x000fca00078808ff */
[----:B------:R-:W-:Y:S02]  /*2bf90*/  @!P1 IMAD.X R6, RZ, RZ, R2, P4 ;  /* 0x000000ffff069224 */ /* 0x000fe400020e0602 */
[----:B------:R-:W-:Y:S02]  /*2bfa0*/  @!P1 IMAD.MOV.U32 R2, RZ, RZ, R5 ;  /* 0x000000ffff029224 */ /* 0x000fe400078e0005 */
[----:B------:R-:W-:Y:S01]  /*2bfb0*/  @!P1 IMAD.MOV.U32 R3, RZ, RZ, R6 ;  /* 0x000000ffff039224 */ /* 0x000fe200078e0006 */
[----:B------:R-:W-:Y:S01]  /*2bfc0*/  IADD3 R6, R28, 0x60, RZ ;  /* 0x000000601c067810 */ /* 0x000fe20007ffe0ff */
        /* <DEDUP_REMOVED lines=12> */
.L_x_5397:
[----:B------:R-:W-:Y:S01]  /*2c090*/  IMAD.MOV.U32 R13, RZ, RZ, R4 ;  /* 0x000000ffff0d7224 */ /* 0x000fe200078e0004 */
[----:B------:R-:W-:Y:S02]  /*2c0a0*/  MOV R12, 0x7 ;  /* 0x00000007000c7802 */ /* 0x000fe40000000f00 */
[----:B------:R-:W-:-:S07]  /*2c0b0*/  MOV R3, R14 ;  /* 0x0000000e00037202 */ /* 0x000fce0000000f00 */
[----:B------:R-:W-:Y:S05]  /*2c0c0*/  WARPSYNC.COLLECTIVE R15, `(.L_x_5398) ;  /* 0x000000000f087348 */ /* 0x000fea0003c00000 */
[----:B------:R0:W1:Y:S02]  /*2c0d0*/  SHFL.IDX P6, R14, R13, R12, R11 ;  /* 0x0000000c0d0e7389 */ /* 0x00006400000c000b */
[----:B01----:R-:W-:Y:S01]  /*2c0e0*/  ENDCOLLECTIVE ;  /* 0x000000000000791b */ /* 0x003fe20003800000 */
.L_x_5398:
        /* <DEDUP_REMOVED lines=15> */
.L_x_5399:
[----:B------:R-:W-:Y:S05]  /*2c1e0*/  BRA `(.L_x_5400) ;  /* 0xffffffa800cc7947 */ /* 0x000fea000383ffff */
.L_x_5253:
[----:B0-----:R0:W1:Y:S02]  /*2c1f0*/  SYNCS.PHASECHK.TRANS64.TRYWAIT P0, [R23+URZ+0x30820], R0 ;  /* 0x03082000170075a7 */ /* 0x001064000800017f */
[----:B-1----:R-:W-:Y:S05]  /*2c200*/  @!P0 NANOSLEEP.SYNCS 0x989680 ;  /* 0x009896800000895d */ /* 0x002fea0003900000 */
[----:B------:R-:W1:Y:S02]  /*2c210*/  @!P0 SYNCS.PHASECHK.TRANS64 P0, [R23+URZ+0x30820], R0 ;  /* 0x03082000170085a7 */ /* 0x000e64000800007f */
[----:B-1----:R-:W-:Y:S05]  /*2c220*/  @!P0 BRA `(.L_x_5253) ;  /* 0xfffffffc00f08947 */ /* 0x002fea000383ffff */
[----:B------:R-:W-:Y:S05]  /*2c230*/  BRA `(.L_x_5401) ;  /* 0xffffffac00447947 */ /* 0x000fea000383ffff */
.L_x_5258:
[----:B0-----:R0:W1:Y:S02]  /*2c240*/  SYNCS.PHASECHK.TRANS64.TRYWAIT P0, [R7+URZ+0x30840], R2 ;  /* 0x03084002070075a7 */ /* 0x001064000800017f */
[----:B-1----:R-:W-:Y:S05]  /*2c250*/  @!P0 NANOSLEEP.SYNCS 0x989680 ;  /* 0x009896800000895d */ /* 0x002fea0003900000 */
[----:B------:R-:W1:Y:S02]  /*2c260*/  @!P0 SYNCS.PHASECHK.TRANS64 P0, [R7+URZ+0x30840], R2 ;  /* 0x03084002070085a7 */ /* 0x000e64000800007f */
[----:B-1----:R-:W-:Y:S05]  /*2c270*/  @!P0 BRA `(.L_x_5258) ;  /* 0xfffffffc00f08947 */ /* 0x002fea000383ffff */
[----:B------:R-:W-:Y:S05]  /*2c280*/  BRA `(.L_x_5402) ;  /* 0xffffffb0001c7947 */ /* 0x000fea000383ffff */
.L_x_5259:
        /* <DEDUP_REMOVED lines=8> */
.L_x_5404:
[----:B------:R-:W-:Y:S05]  /*2c310*/  BSYNC B1 ;  /* 0x0000000000017941 */ /* 0x000fea0003800000 */
.L_x_5403:
[----:B------:R-:W-:Y:S01]  /*2c320*/  IMAD.MOV.U32 R13, RZ, RZ, R8 ;  /* 0x000000ffff0d7224 */ /* 0x000fe200078e0008 */
[----:B------:R-:W-:Y:S01]  /*2c330*/  MOV R11, 0x181f ;  /* 0x0000181f000b7802 */ /* 0x000fe20000000f00 */
[----:B------:R-:W-:Y:S01]  /*2c340*/  IMAD.MOV.U32 R12, RZ, RZ, RZ ;  /* 0x000000ffff0c7224 */ /* 0x000fe200078e00ff */
        /* <DEDUP_REMOVED lines=9> */
.L_x_5405:
[----:B------:R-:W-:Y:S01]  /*2c3e0*/  LOP3.LUT P1, RZ, R22, 0x4, RZ, 0xc0, !PT ;  /* 0x0000000416ff7812 */ /* 0x000fe2000782c0ff */
[----:B------:R-:W-:Y:S02]  /*2c3f0*/  IMAD.MOV.U32 R13, RZ, RZ, R6 ;  /* 0x000000ffff0d7224 */ /* 0x000fe400078e0006 */
[----:B------:R-:W-:Y:S02]  /*2c400*/  IMAD.MOV.U32 R12, RZ, RZ, 0x1 ;  /* 0x00000001ff0c7424 */ /* 0x000fe400078e00ff */
[----:B------:R-:W-:-:S08]  /*2c410*/  IMAD.MOV.U32 R2, RZ, RZ, R14 ;  /* 0x000000ffff027224 */ /* 0x000fd000078e000e */
[----:B------:R-:W-:Y:S05]  /*2c420*/  WARPSYNC.COLLECTIVE R15, `(.L_x_5406) ;  /* 0x000000000f087348 */ /* 0x000fea0003c00000 */
[----:B------:R0:W1:Y:S02]  /*2c430*/  SHFL.IDX P6, R14, R13, R12, R11 ;  /* 0x0000000c0d0e7389 */ /* 0x00006400000c000b */
[----:B01----:R-:W-:Y:S01]  /*2c440*/  ENDCOLLECTIVE ;  /* 0x000000000000791b */ /* 0x003fe20003800000 */
.L_x_5406:
        /* <DEDUP_REMOVED lines=13> */
.L_x_5407:
[----:B------:R-:W-:Y:S02]  /*2c520*/  IMAD.MOV.U32 R13, RZ, RZ, R6 ;  /* 0x000000ffff0d7224 */ /* 0x000fe400078e0006 */
[----:B------:R-:W-:Y:S01]  /*2c530*/  IMAD.MOV.U32 R12, RZ, RZ, 0x2 ;  /* 0x00000002ff0c7424 */ /* 0x000fe200078e00ff */
[----:B------:R-:W-:-:S07]  /*2c540*/  MOV R2, R14 ;  /* 0x0000000e00027202 */ /* 0x000fce0000000f00 */
[----:B------:R-:W-:Y:S05]  /*2c550*/  WARPSYNC.COLLECTIVE R15, `(.L_x_5408) ;  /* 0x000000000f087348 */ /* 0x000fea0003c00000 */
[----:B------:R0:W1:Y:S02]  /*2c560*/  SHFL.IDX P6, R14, R13, R12, R11 ;  /* 0x0000000c0d0e7389 */ /* 0x00006400000c000b */
[----:B01----:R-:W-:Y:S01]  /*2c570*/  ENDCOLLECTIVE ;  /* 0x000000000000791b */ /* 0x003fe20003800000 */
.L_x_5408:
        /* <DEDUP_REMOVED lines=13> */
.L_x_5409:
[----:B------:R-:W-:Y:S02]  /*2c650*/  IMAD.MOV.U32 R13, RZ, RZ, R6 ;  /* 0x000000ffff0d7224 */ /* 0x000fe400078e0006 */
[----:B------:R-:W-:Y:S02]  /*2c660*/  IMAD.MOV.U32 R12, RZ, RZ, 0x3 ;  /* 0x00000003ff0c7424 */ /* 0x000fe400078e00ff */
[----:B------:R-:W-:-:S07]  /*2c670*/  IMAD.MOV.U32 R2, RZ, RZ, R14 ;  /* 0x000000ffff027224 */ /* 0x000fce00078e000e */
[----:B------:R-:W-:Y:S05]  /*2c680*/  WARPSYNC.COLLECTIVE R15, `(.L_x_5410) ;  /* 0x000000000f087348 */ /* 0x000fea0003c00000 */
[----:B------:R0:W1:Y:S02]  /*2c690*/  SHFL.IDX P6, R14, R13, R12, R11 ;  /* 0x0000000c0d0e7389 */ /* 0x00006400000c000b */
[----:B01----:R-:W-:Y:S01]  /*2c6a0*/  ENDCOLLECTIVE ;  /* 0x000000000000791b */ /* 0x003fe20003800000 */
.L_x_5410:
        /* <DEDUP_REMOVED lines=13> */
.L_x_5411:
[----:B------:R-:W-:Y:S01]  /*2c780*/  IMAD.MOV.U32 R13, RZ, RZ, R6 ;  /* 0x000000ffff0d7224 */ /* 0x000fe200078e0006 */
[----:B------:R-:W-:Y:S01]  /*2c790*/  MOV R12, 0x4 ;  /* 0x00000004000c7802 */ /* 0x000fe20000000f00 */
[----:B------:R-:W-:-:S07]  /*2c7a0*/  IMAD.MOV.U32 R2, RZ, RZ, R14 ;  /* 0x000000ffff027224 */ /* 0x000fce00078e000e */
[----:B------:R-:W-:Y:S05]  /*2c7b0*/  WARPSYNC.COLLECTIVE R15, `(.L_x_5412) ;  /* 0x000000000f087348 */ /* 0x000fea0003c00000 */
[----:B------:R0:W1:Y:S02]  /*2c7c0*/  SHFL.IDX P6, R14, R13, R12, R11 ;  /* 0x0000000c0d0e7389 */ /* 0x00006400000c000b */
[----:B01----:R-:W-:Y:S01]  /*2c7d0*/  ENDCOLLECTIVE ;  /* 0x000000000000791b */ /* 0x003fe20003800000 */
.L_x_5412:
        /* <DEDUP_REMOVED lines=13> */
.L_x_5413:
[----:B------:R-:W-:Y:S01]  /*2c8b0*/  MOV R13, R6 ;  /* 0x00000006000d7202 */ /* 0x000fe20000000f00 */
[----:B------:R-:W-:Y:S02]  /*2c8c0*/  IMAD.MOV.U32 R12, RZ, RZ, 0x5 ;  /* 0x00000005ff0c7424 */ /* 0x000fe400078e00ff */
[----:B------:R-:W-:-:S07]  /*2c8d0*/  IMAD.MOV.U32 R2, RZ, RZ, R14 ;  /* 0x000000ffff027224 */ /* 0x000fce00078e000e */
[----:B------:R-:W-:Y:S05]  /*2c8e0*/  WARPSYNC.COLLECTIVE R15, `(.L_x_5414) ;  /* 0x000000000f087348 */ /* 0x000fea0003c00000 */
[----:B------:R0:W1:Y:S02]  /*2c8f0*/  SHFL.IDX P6, R14, R13, R12, R11 ;  /* 0x0000000c0d0e7389 */ /* 0x00006400000c000b */
[----:B01----:R-:W-:Y:S01]  /*2c900*/  ENDCOLLECTIVE ;  /* 0x000000000000791b */ /* 0x003fe20003800000 */
.L_x_5414:
        /* <DEDUP_REMOVED lines=14> */
.L_x_5415:
[----:B------:R-:W-:Y:S01]  /*2c9f0*/  IMAD.MOV.U32 R2, RZ, RZ, R14 ;  /* 0x000000ffff027224 */ /* 0x000fe200078e000e */
[----:B------:R-:W-:Y:S06]  /*2ca00*/  BRA `(.L_x_5416) ;  /* 0xffffffac00487947 */ /* 0x000fec000383ffff */
.L_x_5264:
[----:B0-----:R0:W1:Y:S02]  /*2ca10*/  SYNCS.PHASECHK.TRANS64.TRYWAIT P0, [R6+URZ+0x30860], R2 ;  /* 0x03086002060075a7 */ /* 0x001064000800017f */
[----:B-1----:R-:W-:Y:S05]  /*2ca20*/  @!P0 NANOSLEEP.SYNCS 0x989680 ;  /* 0x009896800000895d */ /* 0x002fea0003900000 */
[----:B------:R-:W1:Y:S02]  /*2ca30*/  @!P0 SYNCS.PHASECHK.TRANS64 P0, [R6+URZ+0x30860], R2 ;  /* 0x03086002060085a7 */ /* 0x000e64000800007f */
[----:B-1----:R-:W-:Y:S05]  /*2ca40*/  @!P0 BRA `(.L_x_5264) ;  /* 0xfffffffc00f08947 */ /* 0x002fea000383ffff */
[----:B------:R-:W-:Y:S05]  /*2ca50*/  BRA `(.L_x_5417) ;  /* 0xffffffac00a87947 */ /* 0x000fea000383ffff */
.L_x_5265:
        /* <DEDUP_REMOVED lines=8> */
.L_x_5419:
[----:B------:R-:W-:Y:S05]  /*2cae0*/  BSYNC B1 ;  /* 0x0000000000017941 */ /* 0x000fea0003800000 */
.L_x_5418:
[----:B------:R-:W-:Y:S01]  /*2caf0*/  MOV R13, R17 ;  /* 0x00000011000d7202 */ /* 0x000fe20000000f00 */
        /* <DEDUP_REMOVED lines=8> */
.L_x_5420:
[----:B------:R-:W-:Y:S02]  /*2cb80*/  IMAD.MOV.U32 R13, RZ, RZ, R24 ;  /* 0x000000ffff0d7224 */ /* 0x000fe400078e0018 */
[----:B------:R-:W-:Y:S02]  /*2cb90*/  IMAD.MOV.U32 R12, RZ, RZ, 0x1 ;  /* 0x00000001ff0c7424 */ /* 0x000fe400078e00ff */
[----:B------:R-:W-:-:S07]  /*2cba0*/  IMAD.MOV.U32 R2, RZ, RZ, R14 ;  /* 0x000000ffff027224 */ /* 0x000fce00078e000e */
[----:B------:R-:W-:Y:S05]  /*2cbb0*/  WARPSYNC.COLLECTIVE R15, `(.L_x_5421) ;  /* 0x000000000f087348 */ /* 0x000fea0003c00000 */
[----:B------:R0:W1:Y:S02]  /*2cbc0*/  SHFL.IDX P6, R14, R13, R12, R11 ;  /* 0x0000000c0d0e7389 */ /* 0x00006400000c000b */
[----:B01----:R-:W-:Y:S01]  /*2cbd0*/  ENDCOLLECTIVE ;  /* 0x000000000000791b */ /* 0x003fe20003800000 */
.L_x_5421:
[----:B------:R-:W-:-:S04]  /*2cbe0*/  IADD3 R2, P0, R2, R4, RZ ;  /* 0x0000000402027210 */ /* 0x000fc80007f1e0ff */
        /* <DEDUP_REMOVED lines=15> */
.L_x_5422:
[----:B------:R-:W-:Y:S02]  /*2cce0*/  IMAD.MOV.U32 R13, RZ, RZ, R24 ;  /* 0x000000ffff0d7224 */ /* 0x000fe400078e0018 */
[----:B------:R-:W-:Y:S02]  /*2ccf0*/  IMAD.MOV.U32 R12, RZ, RZ, 0x2 ;  /* 0x00000002ff0c7424 */ /* 0x000fe400078e00ff */
[----:B------:R-:W-:-:S07]  /*2cd00*/  IMAD.MOV.U32 R2, RZ, RZ, R14 ;  /* 0x000000ffff027224 */ /* 0x000fce00078e000e */
[----:B------:R-:W-:Y:S05]  /*2cd10*/  WARPSYNC.COLLECTIVE R15, `(.L_x_5423) ;  /* 0x000000000f087348 */ /* 0x000fea0003c00000 */
[----:B------:R0:W1:Y:S02]  /*2cd20*/  SHFL.IDX P6, R14, R13, R12, R11 ;  /* 0x0000000c0d0e7389 */ /* 0x00006400000c000b */
[----:B01----:R-:W-:Y:S01]  /*2cd30*/  ENDCOLLECTIVE ;  /* 0x000000000000791b */ /* 0x003fe20003800000 */
.L_x_5423:
        /* <DEDUP_REMOVED lines=16> */
.L_x_5424:
[----:B------:R-:W-:Y:S01]  /*2ce40*/  IMAD.MOV.U32 R13, RZ, RZ, R24 ;  /* 0x000000ffff0d7224 */ /* 0x000fe200078e0018 */
[----:B------:R-:W-:Y:S01]  /*2ce50*/  MOV R12, 0x3 ;  /* 0x00000003000c7802 */ /* 0x000fe20000000f00 */
[----:B------:R-:W-:-:S07]  /*2ce60*/  IMAD.MOV.U32 R2, RZ, RZ, R14 ;  /* 0x000000ffff027224 */ /* 0x000fce00078e000e */
[----:B------:R-:W-:Y:S05]  /*2ce70*/  WARPSYNC.COLLECTIVE R15, `(.L_x_5425) ;  /* 0x000000000f087348 */ /* 0x000fea0003c00000 */
[----:B------:R0:W1:Y:S02]  /*2ce80*/  SHFL.IDX P6, R14, R13, R12, R11 ;  /* 0x0000000c0d0e7389 */ /* 0x00006400000c000b */
[----:B01----:R-:W-:Y:S01]  /*2ce90*/  ENDCOLLECTIVE ;  /* 0x000000000000791b */ /* 0x003fe20003800000 */
.L_x_5425:
        /* <DEDUP_REMOVED lines=16> */
.L_x_5426:
[----:B------:R-:W-:Y:S01]  /*2cfa0*/  MOV R13, R24 ;  /* 0x00000018000d7202 */ /* 0x000fe20000000f00 */
[----:B------:R-:W-:Y:S02]  /*2cfb0*/  IMAD.MOV.U32 R12, RZ, RZ, 0x4 ;  /* 0x00000004ff0c7424 */ /* 0x000fe400078e00ff */
[----:B------:R-:W-:-:S07]  /*2cfc0*/  IMAD.MOV.U32 R2, RZ, RZ, R14 ;  /* 0x000000ffff027224 */ /* 0x000fce00078e000e */
[----:B------:R-:W-:Y:S05]  /*2cfd0*/  WARPSYNC.COLLECTIVE R15, `(.L_x_5427) ;  /* 0x000000000f087348 */ /* 0x000fea0003c00000 */
[----:B------:R0:W1:Y:S02]  /*2cfe0*/  SHFL.IDX P6, R14, R13, R12, R11 ;  /* 0x0000000c0d0e7389 */ /* 0x00006400000c000b */
[----:B01----:R-:W-:Y:S01]  /*2cff0*/  ENDCOLLECTIVE ;  /* 0x000000000000791b */ /* 0x003fe20003800000 */
.L_x_5427:
        /* <DEDUP_REMOVED lines=16> */
.L_x_5428:
[----:B------:R-:W-:Y:S02]  /*2d100*/  IMAD.MOV.U32 R13, RZ, RZ, R24 ;  /* 0x000000ffff0d7224 */ /* 0x000fe400078e0018 */
[----:B------:R-:W-:Y:S02]  /*2d110*/  IMAD.MOV.U32 R12, RZ, RZ, 0x5 ;  /* 0x00000005ff0c7424 */ /* 0x000fe400078e00ff */
[----:B------:R-:W-:-:S07]  /*2d120*/  IMAD.MOV.U32 R2, RZ, RZ, R14 ;  /* 0x000000ffff027224 */ /* 0x000fce00078e000e */
[----:B------:R-:W-:Y:S05]  /*2d130*/  WARPSYNC.COLLECTIVE R15, `(.L_x_5429) ;  /* 0x000000000f087348 */ /* 0x000fea0003c00000 */
[----:B------:R0:W1:Y:S02]  /*2d140*/  SHFL.IDX P6, R14, R13, R12, R11 ;  /* 0x0000000c0d0e7389 */ /* 0x00006400000c000b */
[----:B01----:R-:W-:Y:S01]  /*2d150*/  ENDCOLLECTIVE ;  /* 0x000000000000791b */ /* 0x003fe20003800000 */
.L_x_5429:
        /* <DEDUP_REMOVED lines=13> */
.L_x_5430:
[----:B------:R-:W-:Y:S01]  /*2d230*/  @!PT LDS RZ, [RZ] ;  /* 0x00000000fffff984 */ /* 0x000fe20000000800 */
[----:B------:R-:W-:Y:S01]  /*2d240*/  @!PT LDS RZ, [RZ] ;  /* 0x00000000fffff984 */ /* 0x000fe20000000800 */
[----:B------:R-:W-:Y:S01]  /*2d250*/  @!PT LDS RZ, [RZ] ;  /* 0x00000000fffff984 */ /* 0x000fe20000000800 */
[----:B------:R-:W-:Y:S01]  /*2d260*/  LDGSTS.E.BYPASS.LTC128B.128 [R5+0x5400], desc[UR60][R2.64+0x80], !P0 ;  /* 0x0540008002057fae */ /* 0x000fe2000c101d7c */
[----:B------:R-:W-:-:S13]  /*2d270*/  ISETP.LT.OR P0, PT, R7, 0x41, P1 ;  /* 0x000000410700780c */ /* 0x000fda0000f01670 */
[----:B------:R0:W-:Y:S02]  /*2d280*/  LDGSTS.E.BYPASS.LTC128B.128 [R5+0x8400], desc[UR60][R2.64+0x100], !P0 ;  /* 0x0840010002057fae */ /* 0x0001e4000c101d7c */
[----:B0-----:R-:W-:Y:S01]  /*2d290*/  MOV R2, R14 ;  /* 0x0000000e00027202 */ /* 0x001fe20000000f00 */
[----:B------:R-:W-:Y:S06]  /*2d2a0*/  BRA `(.L_x_5431) ;  /* 0xffffffa800987947 */ /* 0x000fec000383ffff */
.L_x_5273:
[----:B0-----:R0:W1:Y:S02]  /*2d2b0*/  SYNCS.PHASECHK.TRANS64.TRYWAIT P0, [R0+URZ+0x30860], R3 ;  /* 0x03086003000075a7 */ /* 0x001064000800017f */
[----:B-1----:R-:W-:Y:S05]  /*2d2c0*/  @!P0 NANOSLEEP.SYNCS 0x989680 ;  /* 0x009896800000895d */ /* 0x002fea0003900000 */
[----:B------:R-:W1:Y:S02]  /*2d2d0*/  @!P0 SYNCS.PHASECHK.TRANS64 P0, [R0+URZ+0x30860], R3 ;  /* 0x03086003000085a7 */ /* 0x000e64000800007f */
[----:B-1----:R-:W-:Y:S05]  /*2d2e0*/  @!P0 BRA `(.L_x_5273) ;  /* 0xfffffffc00f08947 */ /* 0x002fea000383ffff */
[----:B------:R-:W-:Y:S05]  /*2d2f0*/  BRA `(.L_x_5432) ;  /* 0xffffffac00bc7947 */ /* 0x000fea000383ffff */
.L_x_5274:
        /* <DEDUP_REMOVED lines=8> */
.L_x_5434:
[----:B------:R-:W-:Y:S05]  /*2d380*/  BSYNC B0 ;  /* 0x0000000000007941 */ /* 0x000fea0003800000 */
.L_x_5433:
[----:B------:R-:W-:Y:S01]  /*2d390*/  IMAD.MOV.U32 R13, RZ, RZ, R17 ;  /* 0x000000ffff0d7224 */ /* 0x000fe200078e0011 */
[----:B------:R-:W-:Y:S01]  /*2d3a0*/  MOV R3, R14 ;  /* 0x0000000e00037202 */ /* 0x000fe20000000f00 */
[----:B------:R-:W-:Y:S01]  /*2d3b0*/  IMAD.MOV.U32 R12, RZ, RZ, RZ ;  /* 0x000000ffff0c7224 */ /* 0x000fe200078e00ff */
[----:B------:R-:W-:Y:S01]  /*2d3c0*/  SHF.L.U32 R5, R34, 0x1, RZ ;  /* 0x0000000122057819 */ /* 0x000fe200000006ff */
[----:B------:R-:W-:Y:S02]  /*2d3d0*/  IMAD.MOV.U32 R11, RZ, RZ, 0x181f ;  /* 0x0000181fff0b7424 */ /* 0x000fe400078e00ff */
[----:B------:R-:W-:Y:S02]  /*2d3e0*/  IMAD.MOV.U32 R15, RZ, RZ, -0x1 ;  /* 0xffffffffff0f7424 */ /* 0x000fe400078e00ff */
[----:B------:R-:W-:-:S07]  /*2d3f0*/  IMAD R4, R4, 0x2, R23 ;  /* 0x0000000204047824 */ /* 0x000fce00078e0217 */
[----:B------:R-:W-:Y:S05]  /*2d400*/  WARPSYNC.COLLECTIVE R15, `(.L_x_5435) ;  /* 0x000000000f087348 */ /* 0x000fea0003c00000 */
[----:B------:R0:W1:Y:S02]  /*2d410*/  SHFL.IDX P6, R14, R13, R12, R11 ;  /* 0x0000000c0d0e7389 */ /* 0x00006400000c000b */
[----:B01----:R-:W-:Y:S01]  /*2d420*/  ENDCOLLECTIVE ;  /* 0x000000000000791b */ /* 0x003fe20003800000 */
.L_x_5435:
[----:B------:R-:W-:Y:S02]  /*2d430*/  ULDC UR4, c[0x0][0x2f4] ;  /* 0x0000bd0000047ab9 */ /* 0x000fe40000000800 */
        /* <DEDUP_REMOVED lines=12> */
.L_x_5436:
        /* <DEDUP_REMOVED lines=13> */
.L_x_5437:
[----:B------:R-:W-:Y:S02]  /*2d5d0*/  IMAD.MOV.U32 R13, RZ, RZ, R24 ;  /* 0x000000ffff0d7224 */ /* 0x000fe400078e0018 */
[----:B------:R-:W-:Y:S01]  /*2d5e0*/  IMAD.MOV.U32 R12, RZ, RZ, 0x2 ;  /* 0x00000002ff0c7424 */ /* 0x000fe200078e00ff */
[----:B------:R-:W-:-:S13]  /*2d5f0*/  IADD3 R2, P4, R14, R5, RZ ;  /* 0x000000050e027210 */ /* 0x000fda0007f9e0ff */
[----:B------:R-:W-:Y:S05]  /*2d600*/  WARPSYNC.COLLECTIVE R15, `(.L_x_5438) ;  /* 0x000000000f087348 */ /* 0x000fea0003c00000 */
[----:B------:R0:W1:Y:S02]  /*2d610*/  SHFL.IDX P6, R14, R13, R12, R11 ;  /* 0x0000000c0d0e7389 */ /* 0x00006400000c000b */
[----:B01----:R-:W-:Y:S01]  /*2d620*/  ENDCOLLECTIVE ;  /* 0x000000000000791b */ /* 0x003fe20003800000 */
.L_x_5438:
        /* <DEDUP_REMOVED lines=15> */
.L_x_5439:
[----:B------:R-:W-:Y:S02]  /*2d720*/  IMAD.MOV.U32 R13, RZ, RZ, R24 ;  /* 0x000000ffff0d7224 */ /* 0x000fe400078e0018 */
[----:B------:R-:W-:Y:S01]  /*2d730*/  IMAD.MOV.U32 R12, RZ, RZ, 0x3 ;  /* 0x00000003ff0c7424 */ /* 0x000fe200078e00ff */
[----:B------:R-:W-:-:S13]  /*2d740*/  IADD3 R2, P4, R14, R5, RZ ;  /* 0x000000050e027210 */ /* 0x000fda0007f9e0ff */
[----:B------:R-:W-:Y:S05]  /*2d750*/  WARPSYNC.COLLECTIVE R15, `(.L_x_5440) ;  /* 0x000000000f087348 */ /* 0x000fea0003c00000 */
[----:B------:R0:W1:Y:S02]  /*2d760*/  SHFL.IDX P6, R14, R13, R12, R11 ;  /* 0x0000000c0d0e7389 */ /* 0x00006400000c000b */
[----:B01----:R-:W-:Y:S01]  /*2d770*/  ENDCOLLECTIVE ;  /* 0x000000000000791b */ /* 0x003fe20003800000 */
.L_x_5440:
        /* <DEDUP_REMOVED lines=15> */
.L_x_5441:
[----:B------:R-:W-:Y:S02]  /*2d870*/  IMAD.MOV.U32 R13, RZ, RZ, R24 ;  /* 0x000000ffff0d7224 */ /* 0x000fe400078e0018 */
[----:B------:R-:W-:Y:S01]  /*2d880*/  IMAD.MOV.U32 R12, RZ, RZ, 0x4 ;  /* 0x00000004ff0c7424 */ /* 0x000fe200078e00ff */
[----:B------:R-:W-:-:S13]  /*2d890*/  IADD3 R2, P4, R14, R5, RZ ;  /* 0x000000050e027210 */ /* 0x000fda0007f9e0ff */
[----:B------:R-:W-:Y:S05]  /*2d8a0*/  WARPSYNC.COLLECTIVE R15, `(.L_x_5442) ;  /* 0x000000000f087348 */ /* 0x000fea0003c00000 */
[----:B------:R0:W1:Y:S02]  /*2d8b0*/  SHFL.IDX P6, R14, R13, R12, R11 ;  /* 0x0000000c0d0e7389 */ /* 0x00006400000c000b */
[----:B01----:R-:W-:Y:S01]  /*2d8c0*/  ENDCOLLECTIVE ;  /* 0x000000000000791b */ /* 0x003fe20003800000 */
.L_x_5442:
        /* <DEDUP_REMOVED lines=15> */
.L_x_5443:
[----:B------:R-:W-:Y:S02]  /*2d9c0*/  IMAD.MOV.U32 R13, RZ, RZ, R24 ;  /* 0x000000ffff0d7224 */ /* 0x000fe400078e0018 */
[----:B------:R-:W-:Y:S01]  /*2d9d0*/  IMAD.MOV.U32 R12, RZ, RZ, 0x5 ;  /* 0x00000005ff0c7424 */ /* 0x000fe200078e00ff */
[----:B------:R-:W-:-:S13]  /*2d9e0*/  IADD3 R2, P4, R14, R5, RZ ;  /* 0x000000050e027210 */ /* 0x000fda0007f9e0ff */
[----:B------:R-:W-:Y:S05]  /*2d9f0*/  WARPSYNC.COLLECTIVE R15, `(.L_x_5444) ;  /* 0x000000000f087348 */ /* 0x000fea0003c00000 */
[----:B------:R0:W1:Y:S02]  /*2da00*/  SHFL.IDX P6, R14, R13, R12, R11 ;  /* 0x0000000c0d0e7389 */ /* 0x00006400000c000b */
[----:B01----:R-:W-:Y:S01]  /*2da10*/  ENDCOLLECTIVE ;  /* 0x000000000000791b */ /* 0x003fe20003800000 */
.L_x_5444:
        /* <DEDUP_REMOVED lines=14> */
.L_x_5445:
[----:B------:R-:W-:Y:S05]  /*2db00*/  BRA `(.L_x_5446) ;  /* 0xffffffa800c47947 */ /* 0x000fea000383ffff */
.L_x_5279:
[----:B------:R-:W-:Y:S01]  /*2db10*/  BSSY B0, `(.L_x_5447) ;  /* 0x0000008000007945 */ /* 0x000fe20003800000 */
[----:B------:R-:W-:Y:S01]  /*2db20*/  IMAD.MOV.U32 R13, RZ, RZ, R16 ;  /* 0x000000ffff0d7224 */ /* 0x000fe200078e0010 */
[----:B------:R-:W-:Y:S01]  /*2db30*/  MOV R15, 0xffffffff ;  /* 0xffffffff000f7802 */ /* 0x000fe20000000f00 */
[----:B------:R-:W-:Y:S02]  /*2db40*/  IMAD.MOV.U32 R12, RZ, RZ, RZ ;  /* 0x000000ffff0c7224 */ /* 0x000fe400078e00ff */
[----:B------:R-:W-:-:S07]  /*2db50*/  IMAD.MOV.U32 R11, RZ, RZ, 0x1f ;  /* 0x0000001fff0b7424 */ /* 0x000fce00078e00ff */
[----:B01----:R-:W-:Y:S05]  /*2db60*/  WARPSYNC.COLLECTIVE R15, `(.L_x_5448) ;  /* 0x000000000f087348 */ /* 0x003fea0003c00000 */
[----:B------:R2:W3:Y:S02]  /*2db70*/  SHFL.IDX P6, R14, R13, R12, R11 ;  /* 0x0000000c0d0e7389 */ /* 0x0004e400000c000b */
[----:B0123--:R-:W-:Y:S01]  /*2db80*/  ENDCOLLECTIVE ;  /* 0x000000000000791b */ /* 0x00ffe20003800000 */
.L_x_5448:
[----:B------:R-:W-:Y:S05]  /*2db90*/  BSYNC B0 ;  /* 0x0000000000007941 */ /* 0x000fea0003800000 */
.L_x_5447:
        /* <DEDUP_REMOVED lines=9> */
.L_x_5449:
        /* <DEDUP_REMOVED lines=13> */
[----:B------:R-:W-:-:S04]  /*2dd00*/  ISETP.NE.AND P1, PT, R8, RZ, PT ;  /* 0x000000ff0800720c */ /* 0x000fc80003f25270 */
[----:B------:R-:W-:-:S09]  /*2dd10*/  MOV R13, R5 ;  /* 0x00000005000d7202 */ /* 0x000fd20000000f00 */
[----:B------:R-:W-:Y:S05]  /*2dd20*/  WARPSYNC.COLLECTIVE R15, `(.L_x_5450) ;  /* 0x000000000f087348 */ /* 0x000fea0003c00000 */
[----:B------:R0:W1:Y:S02]  /*2dd30*/  SHFL.UP P6, R14, R13, R12, R11 ;  /* 0x0400000c0d0e7389 */ /* 0x00006400000c000b */
[----:B01----:R-:W-:Y:S01]  /*2dd40*/  ENDCOLLECTIVE ;  /* 0x000000000000791b */ /* 0x003fe20003800000 */
.L_x_5450:
[----:B------:R-:W-:Y:S01]  /*2dd50*/  IMAD.MOV.U32 R12, RZ, RZ, 0x2 ;  /* 0x00000002ff0c7424 */ /* 0x000fe200078e00ff */
[----:B------:R-:W-:-:S05]  /*2dd60*/  SEL R6, R14, RZ, P1 ;  /* 0x000000ff0e067207 */ /* 0x000fca0000800000 */
[----:B------:R-:W-:-:S04]  /*2dd70*/  IMAD.IADD R6, R5, 0x1, R6 ;  /* 0x0000000105067824 */ /* 0x000fc800078e0206 */
[----:B------:R-:W-:-:S07]  /*2dd80*/  IMAD.MOV.U32 R13, RZ, RZ, R6 ;  /* 0x000000ffff0d7224 */ /* 0x000fce00078e0006 */
[----:B------:R-:W-:Y:S05]  /*2dd90*/  WARPSYNC.COLLECTIVE R15, `(.L_x_5451) ;  /* 0x000000000f087348 */ /* 0x000fea0003c00000 */
[----:B------:R0:W1:Y:S02]  /*2dda0*/  SHFL.UP P6, R14, R13, R12, R11 ;  /* 0x0400000c0d0e7389 */ /* 0x00006400000c000b */
[----:B01----:R-:W-:Y:S01]  /*2ddb0*/  ENDCOLLECTIVE ;  /* 0x000000000000791b */ /* 0x003fe20003800000 */
.L_x_5451:
[----:B------:R-:W-:Y:S01]  /*2ddc0*/  IMAD.MOV.U32 R12, RZ, RZ, 0x4 ;  /* 0x00000004ff0c7424 */ /* 0x000fe200078e00ff */
[----:B------:R-:W-:-:S04]  /*2ddd0*/  SEL R7, R14, RZ, P2 ;  /* 0x000000ff0e077207 */ /* 0x000fc80001000000 */
[----:B------:R-:W-:-:S05]  /*2dde0*/  IADD3 R7, R6, R7, RZ ;  /* 0x0000000706077210 */ /* 0x000fca0007ffe0ff */
[----:B------:R-:W-:-:S07]  /*2ddf0*/  IMAD.MOV.U32 R13, RZ, RZ, R7 ;  /* 0x000000ffff0d7224 */ /* 0x000fce00078e0007 */
[----:B------:R-:W-:Y:S05]  /*2de00*/  WARPSYNC.COLLECTIVE R15, `(.L_x_5452) ;  /* 0x000000000f087348 */ /* 0x000fea0003c00000 */
[----:B------:R0:W1:Y:S02]  /*2de10*/  SHFL.UP P6, R14, R13, R12, R11 ;  /* 0x0400000c0d0e7389 */ /* 0x00006400000c000b */
[----:B01----:R-:W-:Y:S01]  /*2de20*/  ENDCOLLECTIVE ;  /* 0x000000000000791b */ /* 0x003fe20003800000 */
.L_x_5452:
[----:B------:R-:W-:Y:S02]  /*2de30*/  MOV R12, 0x8 ;  /* 0x00000008000c7802 */ /* 0x000fe40000000f00 */
[----:B------:R-:W-:-:S05]  /*2de40*/  SEL R2, R14, RZ, P3 ;  /* 0x000000ff0e027207 */ /* 0x000fca0001800000 */
[----:B------:R-:W-:-:S04]  /*2de50*/  IMAD.IADD R2, R7, 0x1, R2 ;  /* 0x0000000107027824 */ /* 0x000fc800078e0202 */
[----:B------:R-:W-:-:S07]  /*2de60*/  IMAD.MOV.U32 R13, RZ, RZ, R2 ;  /* 0x000000ffff0d7224 */ /* 0x000fce00078e0002 */
[----:B------:R-:W-:Y:S05]  /*2de70*/  WARPSYNC.COLLECTIVE R15, `(.L_x_5453) ;  /* 0x000000000f087348 */ /* 0x000fea0003c00000 */
[----:B------:R0:W1:Y:S02]  /*2de80*/  SHFL.UP P6, R14, R13, R12, R11 ;  /* 0x0400000c0d0e7389 */ /* 0x00006400000c000b */
[----:B01----:R-:W-:Y:S01]  /*2de90*/  ENDCOLLECTIVE ;  /* 0x000000000000791b */ /* 0x003fe20003800000 */
.L_x_5453:
[----:B------:R-:W-:Y:S01]  /*2dea0*/  IMAD.MOV.U32 R12, RZ, RZ, 0x10 ;  /* 0x00000010ff0c7424 */ /* 0x000fe200078e00ff */
[----:B------:R-:W-:-:S05]  /*2deb0*/  SEL R3, R14, RZ, P4 ;  /* 0x000000ff0e037207 */ /* 0x000fca0002000000 */
[----:B------:R-:W-:-:S04]  /*2dec0*/  IMAD.IADD R3, R2, 0x1, R3 ;  /* 0x0000000102037824 */ /* 0x000fc800078e0203 */
[----:B------:R-:W-:-:S07]  /*2ded0*/  IMAD.MOV.U32 R13, RZ, RZ, R3 ;  /* 0x000000ffff0d7224 */ /* 0x000fce00078e0003 */
[----:B------:R-:W-:Y:S05]  /*2dee0*/  WARPSYNC.COLLECTIVE R15, `(.L_x_5454) ;  /* 0x000000000f087348 */ /* 0x000fea0003c00000 */
[----:B------:R0:W1:Y:S02]  /*2def0*/  SHFL.UP P6, R14, R13, R12, R11 ;  /* 0x0400000c0d0e7389 */ /* 0x00006400000c000b */
[----:B01----:R-:W-:Y:S01]  /*2df00*/  ENDCOLLECTIVE ;  /* 0x000000000000791b */ /* 0x003fe20003800000 */
.L_x_5454:
        /* <DEDUP_REMOVED lines=8> */
.L_x_5455:
[----:B------:R-:W-:Y:S05]  /*2df90*/  BRA `(.L_x_5456) ;  /* 0xffffffa800d47947 */ /* 0x000fea000383ffff */
.L_x_5284:
        /* <DEDUP_REMOVED lines=8> */
.L_x_5458:
[----:B------:R-:W-:Y:S05]  /*2e020*/  BSYNC B0 ;  /* 0x0000000000007941 */ /* 0x000fea0003800000 */
.L_x_5457:
        /* <DEDUP_REMOVED lines=8> */
.L_x_5459:
[----:B------:R-:W-:Y:S01]  /*2e0b0*/  IMAD.MOV.U32 R12, RZ, RZ, 0x4 ;  /* 0x00000004ff0c7424 */ /* 0x000fe200078e00ff */
[----:B------:R-:W-:-:S05]  /*2e0c0*/  SEL R2, R14, RZ, P2 ;  /* 0x000000ff0e027207 */ /* 0x000fca0001000000 */
[----:B------:R-:W-:-:S04]  /*2e0d0*/  IMAD.IADD R2, R13, 0x1, R2 ;  /* 0x000000010d027824 */ /* 0x000fc800078e0202 */
[----:B------:R-:W-:-:S07]  /*2e0e0*/  IMAD.MOV.U32 R13, RZ, RZ, R2 ;  /* 0x000000ffff0d7224 */ /* 0x000fce00078e0002 */
[----:B------:R-:W-:Y:S05]  /*2e0f0*/  WARPSYNC.COLLECTIVE R15, `(.L_x_5460) ;  /* 0x000000000f087348 */ /* 0x000fea0003c00000 */
[----:B------:R0:W1:Y:S02]  /*2e100*/  SHFL.UP P6, R14, R13, R12, R11 ;  /* 0x0400000c0d0e7389 */ /* 0x00006400000c000b */
[----:B01----:R-:W-:Y:S01]  /*2e110*/  ENDCOLLECTIVE ;  /* 0x000000000000791b */ /* 0x003fe20003800000 */
.L_x_5460:
[----:B------:R-:W-:Y:S01]  /*2e120*/  IMAD.MOV.U32 R12, RZ, RZ, 0x8 ;  /* 0x00000008ff0c7424 */ /* 0x000fe200078e00ff */
[----:B------:R-:W-:-:S05]  /*2e130*/  SEL R3, R14, RZ, P3 ;  /* 0x000000ff0e037207 */ /* 0x000fca0001800000 */
[----:B------:R-:W-:-:S05]  /*2e140*/  IMAD.IADD R3, R2, 0x1, R3 ;  /* 0x0000000102037824 */ /* 0x000fca00078e0203 */
[----:B------:R-:W-:-:S07]  /*2e150*/  MOV R13, R3 ;  /* 0x00000003000d7202 */ /* 0x000fce0000000f00 */
[----:B------:R-:W-:Y:S05]  /*2e160*/  WARPSYNC.COLLECTIVE R15, `(.L_x_5461) ;  /* 0x000000000f087348 */ /* 0x000fea0003c00000 */
[----:B------:R0:W1:Y:S02]  /*2e170*/  SHFL.UP P6, R14, R13, R12, R11 ;  /* 0x0400000c0d0e7389 */ /* 0x00006400000c000b */
[----:B01----:R-:W-:Y:S01]  /*2e180*/  ENDCOLLECTIVE ;  /* 0x000000000000791b */ /* 0x003fe20003800000 */
.L_x_5461:
[----:B------:R-:W-:Y:S01]  /*2e190*/  IMAD.MOV.U32 R12, RZ, RZ, 0x10 ;  /* 0x00000010ff0c7424 */ /* 0x000fe200078e00ff */
[----:B------:R-:W-:-:S05]  /*2e1a0*/  SEL R4, R14, RZ, P4 ;  /* 0x000000ff0e047207 */ /* 0x000fca0002000000 */
[----:B------:R-:W-:-:S04]  /*2e1b0*/  IMAD.IADD R4, R3, 0x1, R4 ;  /* 0x0000000103047824 */ /* 0x000fc800078e0204 */
[----:B------:R-:W-:-:S07]  /*2e1c0*/  IMAD.MOV.U32 R13, RZ, RZ, R4 ;  /* 0x000000ffff0d7224 */ /* 0x000fce00078e0004 */
[----:B------:R-:W-:Y:S05]  /*2e1d0*/  WARPSYNC.COLLECTIVE R15, `(.L_x_5462) ;  /* 0x000000000f087348 */ /* 0x000fea0003c00000 */
[----:B------:R0:W1:Y:S02]  /*2e1e0*/  SHFL.UP P6, R14, R13, R12, R11 ;  /* 0x0400000c0d0e7389 */ /* 0x00006400000c000b */
[----:B01----:R-:W-:Y:S01]  /*2e1f0*/  ENDCOLLECTIVE ;  /* 0x000000000000791b */ /* 0x003fe20003800000 */
.L_x_5462:
        /* <DEDUP_REMOVED lines=8> */
.L_x_5463:
[----:B------:R-:W-:Y:S05]  /*2e280*/  BRA `(.L_x_5464) ;  /* 0xffffffa800b47947 */ /* 0x000fea000383ffff */
.L_x_5286:
[----:B------:R-:W-:Y:S01]  /*2e290*/  BSSY B0, `(.L_x_5465) ;  /* 0x0000006000007945 */ /* 0x000fe20003800000 */
[----:B------:R-:W-:Y:S01]  /*2e2a0*/  PLOP3.LUT P6, PT, P6, PT, PT, 0x8, 0x0 ;  /* 0x000000000000781c */ /* 0x000fe200037ce170 */
[----:B------:R-:W-:-:S12]  /*2e2b0*/  IMAD.MOV.U32 R15, RZ, RZ, -0x1 ;  /* 0xffffffffff0f7424 */ /* 0x000fd800078e00ff */
[----:B01----:R-:W-:Y:S05]  /*2e2c0*/  WARPSYNC.COLLECTIVE R15, `(.L_x_5466) ;  /* 0x000000000f087348 */ /* 0x003fea0003c00000 */
[----:B------:R-:W-:Y:S01]  /*2e2d0*/  VOTE.ANY R14, PT, P6 ;  /* 0x00000000000e7806 */ /* 0x000fe200030e0100 */
[----:B01----:R-:W-:Y:S06]  /*2e2e0*/  ENDCOLLECTIVE ;  /* 0x000000000000791b */ /* 0x003fec0003800000 */
.L_x_5466:
[----:B------:R-:W-:Y:S05]  /*2e2f0*/  BSYNC B0 ;  /* 0x0000000000007941 */ /* 0x000fea0003800000 */
.L_x_5465:
[----:B------:R-:W-:Y:S01]  /*2e300*/  MOV R3, R14 ;  /* 0x0000000e00037202 */ /* 0x000fe20000000f00 */
[----:B------:R-:W-:Y:S02]  /*2e310*/  IMAD.MOV.U32 R13, RZ, RZ, R5 ;  /* 0x000000ffff0d7224 */ /* 0x000fe400078e0005 */
[----:B------:R-:W-:Y:S01]  /*2e320*/  IMAD.MOV.U32 R11, RZ, RZ, 0x1f ;  /* 0x0000001fff0b7424 */ /* 0x000fe200078e00ff */
[----:B------:R-:W0:Y:S01]  /*2e330*/  POPC R4, R3 ;  /* 0x0000000300047309 */ /* 0x000e220000000000 */
[----:B------:R-:W-:Y:S02]  /*2e340*/  IMAD.MOV.U32 R15, RZ, RZ, -0x1 ;  /* 0xffffffffff0f7424 */ /* 0x000fe400078e00ff */
[----:B0-----:R-:W-:-:S07]  /*2e350*/  IMAD.MOV.U32 R12, RZ, RZ, R4 ;  /* 0x000000ffff0c7224 */ /* 0x001fce00078e0004 */
[----:B------:R-:W-:Y:S05]  /*2e360*/  WARPSYNC.COLLECTIVE R15, `(.L_x_5467) ;  /* 0x000000000f087348 */ /* 0x000fea0003c00000 */
[----:B------:R0:W1:Y:S02]  /*2e370*/  SHFL.IDX P6, R14, R13, R12, R11 ;  /* 0x0000000c0d0e7389 */ /* 0x00006400000c000b */
[----:B01----:R-:W-:Y:S01]  /*2e380*/  ENDCOLLECTIVE ;  /* 0x000000000000791b */ /* 0x003fe20003800000 */
.L_x_5467:
[----:B------:R-:W-:Y:S01]  /*2e390*/  MOV R5, R14 ;  /* 0x0000000e00057202 */ /* 0x000fe20000000f00 */
[----:B------:R-:W-:Y:S06]  /*2e3a0*/  BRA `(.L_x_5468) ;  /* 0xffffffa800a47947 */ /* 0x000fec000383ffff */
.L_x_5288:
[----:B------:R-:W-:Y:S01]  /*2e3b0*/  BSSY B0, `(.L_x_5469) ;  /* 0x0000007000007945 */ /* 0x000fe20003800000 */
[----:B------:R-:W-:Y:S02]  /*2e3c0*/  IMAD.MOV.U32 R13, RZ, RZ, R2 ;  /* 0x000000ffff0d7224 */ /* 0x000fe400078e0002 */
[----:B------:R-:W-:Y:S02]  /*2e3d0*/  IMAD.MOV.U32 R11, RZ, RZ, 0x1f ;  /* 0x0000001fff0b7424 */ /* 0x000fe400078e00ff */
[----:B------:R-:W-:-:S07]  /*2e3e0*/  IMAD.MOV.U32 R15, RZ, RZ, -0x1 ;  /* 0xffffffffff0f7424 */ /* 0x000fce00078e00ff */
[----:B0123--:R-:W-:Y:S05]  /*2e3f0*/  WARPSYNC.COLLECTIVE R15, `(.L_x_5470) ;  /* 0x000000000f087348 */ /* 0x00ffea0003c00000 */
[----:B------:R4:W0:Y:S02]  /*2e400*/  SHFL.IDX P6, R14, R13, R12, R11 ;  /* 0x0000000c0d0e7389 */ /* 0x00082400000c000b */
[----:B01234-:R-:W-:Y:S01]  /*2e410*/  ENDCOLLECTIVE ;  /* 0x000000000000791b */ /* 0x01ffe20003800000 */
.L_x_5470:
[----:B------:R-:W-:Y:S05]  /*2e420*/  BSYNC B0 ;  /* 0x0000000000007941 */ /* 0x000fea0003800000 */
.L_x_5469:
[----:B------:R-:W-:Y:S05]  /*2e430*/  BRA `(.L_x_5287) ;  /* 0xffffffa8009c7947 */ /* 0x000fea000383ffff */
.L_x_5292:
[----:B0-----:R0:W2:Y:S02]  /*2e440*/  SYNCS.PHASECHK.TRANS64.TRYWAIT P0, [R5+URZ+0x30820], R0 ;  /* 0x03082000050075a7 */ /* 0x0010a4000800017f */
[----:B--2---:R-:W-:Y:S05]  /*2e450*/  @!P0 NANOSLEEP.SYNCS 0x989680 ;  /* 0x009896800000895d */ /* 0x004fea0003900000 */
[----:B------:R-:W2:Y:S02]  /*2e460*/  @!P0 SYNCS.PHASECHK.TRANS64 P0, [R5+URZ+0x30820], R0 ;  /* 0x03082000050085a7 */ /* 0x000ea4000800007f */
[----:B--2---:R-:W-:Y:S05]  /*2e470*/  @!P0 BRA `(.L_x_5292) ;  /* 0xfffffffc00f08947 */ /* 0x004fea000383ffff */
[----:B------:R-:W-:Y:S05]  /*2e480*/  BRA `(.L_x_5471) ;  /* 0xffffffb000147947 */ /* 0x000fea000383ffff */
.L_x_5293:
[----:B------:R-:W2:Y:S01]  /*2e490*/  S2R R2, SR_TID.X ;  /* 0x0000000000027919 */ /* 0x000ea20000002100 */
[----:B------:R-:W-:Y:S01]  /*2e4a0*/  BSSY B0, `(.L_x_5472) ;  /* 0x000000a000007945 */ /* 0x000fe20003800000 */
[----:B------:R-:W-:Y:S01]  /*2e4b0*/  MOV R12, RZ ;  /* 0x000000ff000c7202 */ /* 0x000fe20000000f00 */
        /* <DEDUP_REMOVED lines=8> */
.L_x_5473:
[----:B------:R-:W-:Y:S05]  /*2e540*/  BSYNC B0 ;  /* 0x0000000000007941 */ /* 0x000fea0003800000 */
.L_x_5472:
[----:B------:R-:W-:Y:S05]  /*2e550*/  BRA `(.L_x_5474) ;  /* 0xffffffac00fc7947 */ /* 0x000fea000383ffff */
.L_x_5294:
[----:B------:R-:W-:Y:S01]  /*2e560*/  BSSY B0, `(.L_x_5475) ;  /* 0x0000006000007945 */ /* 0x000fe20003800000 */
[----:B------:R-:W-:-:S07]  /*2e570*/  IMAD.MOV.U32 R15, RZ, RZ, -0x1 ;  /* 0xffffffffff0f7424 */ /* 0x000fce00078e00ff */
[----:B01-3--:R-:W-:Y:S05]  /*2e580*/  WARPSYNC.COLLECTIVE R15, `(.L_x_5476) ;  /* 0x000000000f0c7348 */ /* 0x00bfea0003c00000 */
[----:B------:R-:W-:Y:S02]  /*2e590*/  ELECT P6, UR62, PT ;  /* 0x00000000003e782f */ /* 0x000fe400038c0000 */
[----:B------:R-:W-:Y:S01]  /*2e5a0*/  MOV R14, UR62 ;  /* 0x0000003e000e7c02 */ /* 0x000fe20008000f00 */
[----:B01-3--:R-:W-:Y:S10]  /*2e5b0*/  ENDCOLLECTIVE ;  /* 0x000000000000791b */ /* 0x00bff40003800000 */
.L_x_5476:
[----:B------:R-:W-:Y:S05]  /*2e5c0*/  BSYNC B0 ;  /* 0x0000000000007941 */ /* 0x000fea0003800000 */
.L_x_5475:
[----:B------:R-:W-:Y:S05]  /*2e5d0*/  BRA `(.L_x_5477) ;  /* 0xffffffac00f07947 */ /* 0x000fea000383ffff */
.L_x_5296:
[----:B0-----:R0:W2:Y:S02]  /*2e5e0*/  SYNCS.PHASECHK.TRANS64.TRYWAIT P1, [R3+URZ+0x30840], R2 ;  /* 0x03084002030075a7 */ /* 0x0010a4000802017f */
[----:B--2---:R-:W-:Y:S05]  /*2e5f0*/  @!P1 NANOSLEEP.SYNCS 0x989680 ;  /* 0x009896800000995d */ /* 0x004fea0003900000 */
[----:B------:R-:W2:Y:S02]  /*2e600*/  @!P1 SYNCS.PHASECHK.TRANS64 P1, [R3+URZ+0x30840], R2 ;  /* 0x03084002030095a7 */ /* 0x000ea4000802007f */
[----:B--2---:R-:W-:Y:S05]  /*2e610*/  @!P1 BRA `(.L_x_5296) ;  /* 0xfffffffc00f09947 */ /* 0x004fea000383ffff */
[----:B------:R-:W-:Y:S05]  /*2e620*/  BRA `(.L_x_5478) ;  /* 0xffffffb000187947 */ /* 0x000fea000383ffff */
.L_x_5298:
[----:B--2---:R2:W4:Y:S02]  /*2e630*/  SYNCS.PHASECHK.TRANS64.TRYWAIT P1, [R5+URZ+0x30840], R0 ;  /* 0x03084000050075a7 */ /* 0x004524000802017f */
[----:B----4-:R-:W-:Y:S05]  /*2e640*/  @!P1 NANOSLEEP.SYNCS 0x989680 ;  /* 0x009896800000995d */ /* 0x010fea0003900000 */
[----:B------:R-:W4:Y:S02]  /*2e650*/  @!P1 SYNCS.PHASECHK.TRANS64 P1, [R5+URZ+0x30840], R0 ;  /* 0x03084000050095a7 */ /* 0x000f24000802007f */
[----:B----4-:R-:W-:Y:S05]  /*2e660*/  @!P1 BRA `(.L_x_5298) ;  /* 0xfffffffc00f09947 */ /* 0x010fea000383ffff */
[----:B------:R-:W-:Y:S05]  /*2e670*/  BRA `(.L_x_5479) ;  /* 0xffffffb000247947 */ /* 0x000fea000383ffff */
.L_x_5300:
[----:B----4-:R4:W0:Y:S02]  /*2e680*/  SYNCS.PHASECHK.TRANS64.TRYWAIT P1, [R3+URZ+0x30860], R2 ;  /* 0x03086002030075a7 */ /* 0x010824000802017f */
[----:B0-----:R-:W-:Y:S05]  /*2e690*/  @!P1 NANOSLEEP.SYNCS 0x989680 ;  /* 0x009896800000995d */ /* 0x001fea0003900000 */
[----:B------:R-:W0:Y:S02]  /*2e6a0*/  @!P1 SYNCS.PHASECHK.TRANS64 P1, [R3+URZ+0x30860], R2 ;  /* 0x03086002030095a7 */ /* 0x000e24000802007f */
[----:B0-----:R-:W-:Y:S05]  /*2e6b0*/  @!P1 BRA `(.L_x_5300) ;  /* 0xfffffffc00f09947 */ /* 0x001fea000383ffff */
[----:B------:R-:W-:Y:S05]  /*2e6c0*/  BRA `(.L_x_5480) ;  /* 0xffffffb000207947 */ /* 0x000fea000383ffff */
.L_x_5481:
        /* <DEDUP_REMOVED lines=11> */
.L_x_15850:


//--------------------- .text._ZN7cutlass13device_kernelIN5flash11enable_sm90INS1_16FlashAttnFwdSm90INS1_25CollectiveMainloopFwdSm90ILi2EN4cute5tupleIJNS5_1CILi1EEES8_S8_EEENS6_IJNS7_ILi128EEENS7_ILi96EEENS7_ILi192EEEEEELi192ENS_6half_tEfNS_4arch4Sm90ELb1ELb0ELb0ELb0ELb1ELb0ELb0ELb1ELb1ELb1ELb0ELb0EEENS1_21CollectiveEpilogueFwdINS6_IJSA_SC_SB_EEES9_SE_SG_Li256ELb0ELb1ELb0ELb0EEENS1_30DynamicPersistentTileSchedulerILi256ELi128ELb0ELb1ELb1EEEEEEEEEvNT_6ParamsE --------------------------
	.section	.text._ZN7cutlass13device_kernelIN5flash11enable_sm90INS1_16FlashAttnFwdSm90INS1_25CollectiveMainloopFwdSm90ILi2EN4cute5tupleIJNS5_1CILi1EEES8_S8_EEENS6_IJNS7_ILi128EEENS7_ILi96EEENS7_ILi192EEEEEELi192ENS_6half_tEfNS_4arch4Sm90ELb1ELb0ELb0ELb0ELb1ELb0ELb0ELb1ELb1ELb1ELb0ELb0EEENS1_21CollectiveEpilogueFwdINS6_IJSA_SC_SB_EEES9_SE_SG_Li256ELb0ELb1ELb0ELb0EEENS1_30DynamicPersistentTileSchedulerILi256ELi128ELb0ELb1ELb1EEEEEEEEEvNT_6ParamsE,"ax",@progbits
	.align	128
.text._ZN7cutlass13device_kernelIN5flash11enable_sm90INS1_16FlashAttnFwdSm90INS1_25CollectiveMainloopFwdSm90ILi2EN4cute5tupleIJNS5_1CILi1EEES8_S8_EEENS6_IJNS7_ILi128EEENS7_ILi96EEENS7_ILi192EEEEEELi192ENS_6half_tEfNS_4arch4Sm90ELb1ELb0ELb0ELb0ELb1ELb0ELb0ELb1ELb1ELb1ELb0ELb0EEENS1_21CollectiveEpilogueFwdINS6_IJSA_SC_SB_EEES9_SE_SG_Li256ELb0ELb1ELb0ELb0EEENS1_30DynamicPersistentTileSchedulerILi256ELi128ELb0ELb1ELb1EEEEEEEEEvNT_6ParamsE:
        .type           _ZN7cutlass13device_kernelIN5flash11enable_sm90INS1_16FlashAttnFwdSm90INS1_25CollectiveMainloopFwdSm90ILi2EN4cute5tupleIJNS5_1CILi1EEES8_S8_EEENS6_IJNS7_ILi128EEENS7_ILi96EEENS7_ILi192EEEEEELi192ENS_6half_tEfNS_4arch4Sm90ELb1ELb0ELb0ELb0ELb1ELb0ELb0ELb1ELb1ELb1ELb0ELb0EEENS1_21CollectiveEpilogueFwdINS6_IJSA_SC_SB_EEES9_SE_SG_Li256ELb0ELb1ELb0ELb0EEENS1_30DynamicPersistentTileSchedulerILi256ELi128ELb0ELb1ELb1EEEEEEEEEvNT_6ParamsE,@function
        .size           _ZN7cutlass13device_kernelIN5flash11enable_sm90INS1_16FlashAttnFwdSm90INS1_25CollectiveMainloopFwdSm90ILi2EN4cute5tupleIJNS5_1CILi1EEES8_S8_EEENS6_IJNS7_ILi128EEENS7_ILi96EEENS7_ILi192EEEEEELi192ENS_6half_tEfNS_4arch4Sm90ELb1ELb0ELb0ELb0ELb1ELb0ELb0ELb1ELb1ELb1ELb0ELb0EEENS1_21CollectiveEpilogueFwdINS6_IJSA_SC_SB_EEES9_SE_SG_Li256ELb0ELb1ELb0ELb0EEENS1_30DynamicPersistentTileSchedulerILi256ELi128ELb0ELb1ELb1EEEEEEEEEvNT_6ParamsE,(.L_x_15851 - _ZN7cutlass13device_kernelIN5flash11enable_sm90INS1_16FlashAttnFwdSm90INS1_25CollectiveMainloopFwdSm90ILi2EN4cute5tupleIJNS5_1CILi1EEES8_S8_EEENS6_IJNS7_ILi128EEENS7_ILi96EEENS7_ILi192EEEEEELi192ENS_6half_tEfNS_4arch4Sm90ELb1ELb0ELb0ELb0ELb1ELb0ELb0ELb1ELb1ELb1ELb0ELb0EEENS1_21CollectiveEpilogueFwdINS6_IJSA_SC_SB_EEES9_SE_SG_Li256ELb0ELb1ELb0ELb0EEENS1_30DynamicPersistentTileSchedulerILi256ELi128ELb0ELb1ELb1EEEEEEEEEvNT_6ParamsE)
        .other          _ZN7cutlass13device_kernelIN5flash11enable_sm90INS1_16FlashAttnFwdSm90INS1_25CollectiveMainloopFwdSm90ILi2EN4cute5tupleIJNS5_1CILi1EEES8_S8_EEENS6_IJNS7_ILi128EEENS7_ILi96EEENS7_ILi192EEEEEELi192ENS_6half_tEfNS_4arch4Sm90ELb1ELb0ELb0ELb0ELb1ELb0ELb0ELb1ELb1ELb1ELb0ELb0EEENS1_21CollectiveEpilogueFwdINS6_IJSA_SC_SB_EEES9_SE_SG_Li256ELb0ELb1ELb0ELb0EEENS1_30DynamicPersistentTileSchedulerILi256ELi128ELb0ELb1ELb1EEEEEEEEEvNT_6ParamsE,@"STO_CUDA_ENTRY STV_DEFAULT"
_ZN7cutlass13device_kernelIN5flash11enable_sm90INS1_16FlashAttnFwdSm90INS1_25CollectiveMainloopFwdSm90ILi2EN4cute5tupleIJNS5_1CILi1EEES8_S8_EEENS6_IJNS7_ILi128EEENS7_ILi96EEENS7_ILi192EEEEEELi192ENS_6half_tEfNS_4arch4Sm90ELb1ELb0ELb0ELb0ELb1ELb0ELb0ELb1ELb1ELb1ELb0ELb0EEENS1_21CollectiveEpilogueFwdINS6_IJSA_SC_SB_EEES9_SE_SG_Li256ELb0ELb1ELb0ELb0EEENS1_30DynamicPersistentTileSchedulerILi256ELi128ELb0ELb1ELb1EEEEEEEEEvNT_6ParamsE:
        /* <DEDUP_REMOVED lines=45> */
.L_x_5482:
        /* <DEDUP_REMOVED lines=22> */
.L_x_5483:
        /* <DEDUP_REMOVED lines=18> */
.L_x_5484:
        /* <DEDUP_REMOVED lines=22> */
.L_x_5485:
        /* <DEDUP_REMOVED lines=23> */
.L_x_5486:
        /* <DEDUP_REMOVED lines=10> */
.L_x_5488:
        /* <DEDUP_REMOVED lines=12> */
[----:B------:R-:W-:Y:S01]  /*0980*/  UMOV UR39, URZ ;  /* 0x0000003f00277c82 */ /* 0x000fe20008000000 */
[----:B0-----:R-:W0:Y:S02]  /*0990*/  S2R R2, SR_TID.X ;  /* 0x0000000000027919 */ /* 0x001e240000002100 */
[----:B0-----:R-:W-:-:S05]  /*09a0*/  VIADD R203, R2, 0xffffff80 ;  /* 0xffffff8002cb7836 */ /* 0x001fca0000000000 */
[----:B------:R-:W-:-:S04]  /*09b0*/  SHF.R.S32.HI R0, RZ, 0x1f, R203 ;  /* 0x0000001fff007819 */ /* 0x000fc800000114cb */
[----:B------:R-:W-:-:S05]  /*09c0*/  LEA.HI R4, R0, R203, RZ, 0x5 ;  /* 0x000000cb00047211 */ /* 0x000fca00078f28ff */
[----:B------:R-:W-:-:S05]  /*09d0*/  IMAD.SHL.U32 R6, R4, 0x20, RZ ;  /* 0x0000002004067824 */ /* 0x000fca00078e00ff */
[----:B------:R-:W-:Y:S02]  /*09e0*/  LOP3.LUT R7, R6, 0xfffffc00, RZ, 0xc0, !PT ;  /* 0xfffffc0006077812 */ /* 0x000fe400078ec0ff */
[----:B------:R-:W-:-:S04]  /*09f0*/  LEA.HI R6, R0, R203, RZ, 0x2 ;  /* 0x000000cb00067211 */ /* 0x000fc800078f10ff */
[----:B------:R-:W-:-:S05]  /*0a00*/  LOP3.LUT R6, R6, 0xfffffffc, RZ, 0xc0, !PT ;  /* 0xfffffffc06067812 */ /* 0x000fca00078ec0ff */
[----:B------:R-:W-:Y:S01]  /*0a10*/  IMAD.IADD R6, R203, 0x1, -R6 ;  /* 0x00000001cb067824 */ /* 0x000fe200078e0a06 */
[----:B--2---:R-:W-:Y:S02]  /*0a20*/  R2UR UR5, R3 ;  /* 0x00000000030572ca */ /* 0x004fe400000e0000 */
[----:B------:R-:W-:-:S04]  /*0a30*/  LEA.HI R3, R0, R203, RZ, 0x7 ;  /* 0x000000cb00037211 */ /* 0x000fc800078f38ff */
[----:B------:R-:W-:Y:S02]  /*0a40*/  LOP3.LUT R2, R3, 0xffffff80, RZ, 0xc0, !PT ;  /* 0xffffff8003027812 */ /* 0x000fe400078ec0ff */
[----:B------:R-:W-:-:S03]  /*0a50*/  SHF.R.S32.HI R196, RZ, 0x7, R3 ;  /* 0x00000007ffc47819 */ /* 0x000fc60000011403 */
[C---:B------:R-:W-:Y:S01]  /*0a60*/  IMAD.IADD R195, R203.reuse, 0x1, -R2 ;  /* 0x00000001cbc37824 */ /* 0x040fe200078e0a02 */
[CC--:B------:R-:W-:Y:S01]  /*0a70*/  LEA.HI R2, R0.reuse, R203.reuse, RZ, 0x4 ;  /* 0x000000cb00027211 */ /* 0x0c0fe200078f20ff */
[----:B------:R-:W-:Y:S01]  /*0a80*/  ULOP3.LUT UR6, UR5, 0x1, URZ, 0xfc, !UPT ;  /* 0x0000000105067892 */ /* 0x000fe2000f8efc3f */
[----:B------:R-:W-:Y:S02]  /*0a90*/  LEA.HI R0, R0, R203, RZ, 0x3 ;  /* 0x000000cb00007211 */ /* 0x000fe400078f18ff */
[----:B------:R-:W-:Y:S01]  /*0aa0*/  SHF.R.S32.HI R8, RZ, 0x1f, R195 ;  /* 0x0000001fff087819 */ /* 0x000fe200000114c3 */
[----:B------:R-:W-:Y:S01]  /*0ab0*/  UMOV UR5, URZ ;  /* 0x0000003f00057c82 */ /* 0x000fe20008000000 */
[----:B------:R-:W-:Y:S01]  /*0ac0*/  LOP3.LUT R4, R2, 0x3fffff0, RZ, 0xc0, !PT ;  /* 0x03fffff002047812 */ /* 0x000fe200078ec0ff */
[----:B------:R-:W-:Y:S01]  /*0ad0*/  IMAD.U32 R194, RZ, RZ, UR5 ;  /* 0x00000005ffc27e24 */ /* 0x000fe2000f8e00ff */
[----:B------:R-:W-:Y:S02]  /*0ae0*/  LEA.HI R9, R8, R195, RZ, 0x2 ;  /* 0x000000c308097211 */ /* 0x000fe400078f10ff */
[----:B------:R-:W-:Y:S01]  /*0af0*/  SHF.R.S32.HI R5, RZ, 0x4, R2 ;  /* 0x00000004ff057819 */ /* 0x000fe20000011402 */
[----:B------:R-:W-:Y:S01]  /*0b00*/  IMAD.IADD R4, R203, 0x1, -R4 ;  /* 0x00000001cb047824 */ /* 0x000fe200078e0a04 */
[----:B------:R-:W-:-:S02]  /*0b10*/  SHF.R.S32.HI R10, RZ, 0x2, R9 ;  /* 0x00000002ff0a7819 */ /* 0x000fc40000011409 */
[----:B------:R-:W-:Y:S01]  /*0b20*/  SHF.R.S32.HI R11, RZ, 0x1f, R9 ;  /* 0x0000001fff0b7819 */ /* 0x000fe20000011409 */
[----:B------:R-:W-:Y:S01]  /*0b30*/  IMAD R7, R4, 0x40, R7 ;  /* 0x0000004004077824 */ /* 0x000fe200078e0207 */
[----:B------:R-:W-:Y:S02]  /*0b40*/  LEA.HI R2, R2, R5, RZ, 0x1 ;  /* 0x0000000502027211 */ /* 0x000fe400078f08ff */
[----:B------:R-:W-:Y:S02]  /*0b50*/  LEA.HI R11, R11, R10, RZ, 0x3 ;  /* 0x0000000a0b0b7211 */ /* 0x000fe400078f18ff */
[----:B------:R-:W-:Y:S02]  /*0b60*/  LOP3.LUT R2, R2, 0x1ffffffe, RZ, 0xc0, !PT ;  /* 0x1ffffffe02027812 */ /* 0x000fe400078ec0ff */
[----:B------:R-:W-:Y:S02]  /*0b70*/  LOP3.LUT R4, R0, 0xfffffff8, RZ, 0xc0, !PT ;  /* 0xfffffff800047812 */ /* 0x000fe400078ec0ff */
[----:B------:R-:W-:Y:S01]  /*0b80*/  LOP3.LUT R11, R11, 0xfffffff8, RZ, 0xc0, !PT ;  /* 0xfffffff80b0b7812 */ /* 0x000fe200078ec0ff */
[----:B------:R-:W-:Y:S01]  /*0b90*/  IMAD.IADD R2, R5, 0x1, -R2 ;  /* 0x0000000105027824 */ /* 0x000fe200078e0a02 */
[----:B------:R-:W-:Y:S01]  /*0ba0*/  LEA.HI R8, R8, R195, RZ, 0x5 ;  /* 0x000000c308087211 */ /* 0x000fe200078f28ff */
[----:B------:R-:W-:Y:S01]  /*0bb0*/  IMAD.IADD R23, R203, 0x1, -R4 ;  /* 0x00000001cb177824 */ /* 0x000fe200078e0a04 */
[----:B------:R-:W-:Y:S01]  /*0bc0*/  LEA.HI R3, R3, R196, RZ, 0x1 ;  /* 0x000000c403037211 */ /* 0x000fe200078f08ff */
[----:B------:R-:W-:Y:S01]  /*0bd0*/  IMAD R198, R2, 0x8, R7 ;  /* 0x0000000802c67824 */ /* 0x000fe200078e0207 */
[----:B------:R-:W-:Y:S01]  /*0be0*/  IADD3 R11, R10, -R11, RZ ;  /* 0x8000000b0a0b7210 */ /* 0x000fe20007ffe0ff */
[----:B------:R-:W-:Y:S01]  /*0bf0*/  IMAD.SHL.U32 R16, R23, 0x8, RZ ;  /* 0x0000000817107824 */ /* 0x000fe200078e00ff */
[----:B------:R-:W-:-:S02]  /*0c00*/  SHF.R.S32.HI R8, RZ, 0x5, R8 ;  /* 0x00000005ff087819 */ /* 0x000fc40000011408 */
[----:B------:R-:W-:Y:S01]  /*0c10*/  LEA.HI R5, R6, R6, RZ, 0x1 ;  /* 0x0000000606057211 */ /* 0x000fe200078f08ff */
[----:B------:R-:W-:Y:S01]  /*0c20*/  VIADD R19, R16, 0x40 ;  /* 0x0000004010137836 */ /* 0x000fe20000000000 */
[----:B------:R-:W-:Y:S01]  /*0c30*/  LOP3.LUT R3, R3, 0x3fffffe, RZ, 0xc0, !PT ;  /* 0x03fffffe03037812 */ /* 0x000fe200078ec0ff */
[----:B------:R-:W-:Y:S01]  /*0c40*/  IMAD R8, R8, 0x10, R11 ;  /* 0x0000001008087824 */ /* 0x000fe200078e020b */
[----:B------:R-:W-:Y:S01]  /*0c50*/  LOP3.LUT R5, R5, 0x1ffffffe, RZ, 0xc0, !PT ;  /* 0x1ffffffe05057812 */ /* 0x000fe200078ec0ff */
[----:B------:R-:W-:Y:S01]  /*0c60*/  VIADD R22, R16, 0x80 ;  /* 0x0000008010167836 */ /* 0x000fe20000000000 */
[----:B------:R-:W-:Y:S01]  /*0c70*/  SHF.R.S32.HI R193, RZ, 0x3, R0 ;  /* 0x00000003ffc17819 */ /* 0x000fe20000011400 */
[----:B------:R-:W-:Y:S01]  /*0c80*/  IMAD.IADD R3, R196, 0x1, -R3 ;  /* 0x00000001c4037824 */ /* 0x000fe200078e0a03 */
[----:B------:R-:W-:Y:S01]  /*0c90*/  LOP3.LUT R0, R9, 0x7ffffffc, RZ, 0xc0, !PT ;  /* 0x7ffffffc09007812 */ /* 0x000fe200078ec0ff */
[----:B------:R-:W-:Y:S01]  /*0ca0*/  IMAD.IADD R18, R6, 0x1, -R5 ;  /* 0x0000000106127824 */ /* 0x000fe200078e0a05 */
[----:B------:R-:W-:Y:S01]  /*0cb0*/  MOV R199, UR6 ;  /* 0x0000000600c77c02 */ /* 0x000fe20008000f00 */
[----:B------:R-:W-:Y:S01]  /*0cc0*/  IMAD R197, R3, 0x40, R8 ;  /* 0x0000004003c57824 */ /* 0x000fe200078e0208 */
[----:B------:R-:W-:Y:S01]  /*0cd0*/  SHF.R.S32.HI R202, RZ, 0x1f, R16 ;  /* 0x0000001fffca7819 */ /* 0x000fe20000011410 */
[----:B------:R-:W-:Y:S01]  /*0ce0*/  IMAD.IADD R17, R195, 0x1, -R0 ;  /* 0x00000001c3117824 */ /* 0x000fe200078e0a00 */
[----:B------:R-:W-:Y:S01]  /*0cf0*/  SHF.R.S32.HI R201, RZ, 0x1f, R19 ;  /* 0x0000001fffc97819 */ /* 0x000fe20000011413 */
[----:B------:R-:W-:Y:S01]  /*0d00*/  IMAD R18, R18, 0x8, R197 ;  /* 0x0000000812127824 */ /* 0x000fe200078e02c5 */
[----:B------:R-:W-:-:S07]  /*0d10*/  SHF.R.S32.HI R200, RZ, 0x1f, R22 ;  /* 0x0000001fffc87819 */ /* 0x000fce0000011416 */
.L_x_5545:
        /* <DEDUP_REMOVED lines=21> */
.L_x_5489:
[----:B------:R-:W-:Y:S01]  /*0e70*/  ULDC UR8, c[0x0][0xc54] ;  /* 0x0003150000087ab9 */ /* 0x000fe20000000800 */
[----:B------:R-:W-:Y:S01]  /*0e80*/  UMOV UR4, UR9 ;  /* 0x0000000900047c82 */ /* 0x000fe20008000000 */
[----:B------:R-:W-:-:S11]  /*0e90*/  UISETP.NE.AND UP0, UPT, UR8, 0x1, UPT ;  /* 0x000000010800788c */ /* 0x000fd6000bf05270 */
[----:B------:R-:W-:Y:S02]  /*0ea0*/  @UP0 ULDC.64 UR10, c[0x0][0xc58] ;  /* 0x00031600000a0ab9 */ /* 0x000fe40000000a00 */
[----:B------:R-:W-:-:S04]  /*0eb0*/  UIMAD.WIDE.U32 UR6, UR9, UR10, URZ ;  /* 0x0000000a090672a5 */ /* 0x000fc8000f8e003f */
[----:B------:R-:W-:-:S04]  /*0ec0*/  @UP0 USHF.R.U32.HI UR4, URZ, UR11, UR7 ;  /* 0x0000000b3f040299 */ /* 0x000fc80008011607 */
[----:B------:R-:W-:-:S12]  /*0ed0*/  UIMAD UR6, UR4, UR8, URZ ;  /* 0x00000008040672a4 */ /* 0x000fd8000f8e023f */
.L_x_5490:
        /* <DEDUP_REMOVED lines=13> */
[----:B------:R-:W-:Y:S01]  /*0fb0*/  UISETP.NE.AND.EX UP0, UPT, UR11, URZ, UPT, UP0 ;  /* 0x0000003f0b00728c */ /* 0x000fe2000bf05300 */
[----:B------:R-:W-:Y:S01]  /*0fc0*/  CS2R R114, SRZ ;  /* 0x0000000000727805 */ /* 0x000fe2000001ff00 */
[----:B------:R-:W-:Y:S01]  /*0fd0*/  USHF.L.U32 UR42, UR4, 0x7, URZ ;  /* 0x00000007042a7899 */ /* 0x000fe2000800063f */
[----:B------:R-:W-:Y:S01]  /*0fe0*/  CS2R R112, SRZ ;  /* 0x0000000000707805 */ /* 0x000fe2000001ff00 */
[----:B------:R-:W-:Y:S01]  /*0ff0*/  ULDC UR43, c[0x0][0x424] ;  /* 0x00010900002b7ab9 */ /* 0x000fe20000000800 */
[----:B------:R-:W-:Y:S01]  /*1000*/  ULDC UR8, c[0x0][0x288] ;  /* 0x0000a20000087ab9 */ /* 0x000fe20000000800 */
[----:B------:R-:W-:Y:S01]  /*1010*/  UIADD3 UR4, UR42, 0x7f, URZ ;  /* 0x0000007f2a047890 */ /* 0x000fe2000fffe03f */
[----:B------:R-:W-:Y:S01]  /*1020*/  CS2R R110, SRZ ;  /* 0x00000000006e7805 */ /* 0x000fe2000001ff00 */
        /* <DEDUP_REMOVED lines=12> */
[----:B------:R-:W-:Y:S01]  /*10f0*/  CS2R R100, SRZ ;  /* 0x0000000000647805 */ /* 0x000fe2000001ff00 */
        /* <DEDUP_REMOVED lines=23> */
[----:B------:R-:W-:Y:S01]  /*1270*/  UP2UR UR60, UPR, URZ, 0x4 ;  /* 0x000000043f3c7883 */ /* 0x000fe20008000000 */
        /* <DEDUP_REMOVED lines=11> */
[----:B------:R-:W-:Y:S02]  /*1330*/  UISETP.GE.AND UP0, UPT, UR14, 0x1, UPT ;  /* 0x000000010e00788c */ /* 0x000fe4000bf06270 */
[----:B------:R-:W-:Y:S01]  /*1340*/  IMAD.U32 R74, RZ, RZ, UR14 ;  /* 0x0000000eff4a7e24 */ /* 0x000fe2000f8e00ff */
[----:B------:R-:W-:Y:S01]  /*1350*/  @UP1 USHF.R.U32.HI UR61, URZ, UR6, UR5 ;  /* 0x000000063f3d1299 */ /* 0x000fe20008011605 */
[----:B------:R-:W-:-:S02]  /*1360*/  CS2R R132, SRZ ;  /* 0x0000000000847805 */ /* 0x000fc4000001ff00 */
[----:B------:R-:W-:Y:S02]  /*1370*/  CS2R R68, SRZ ;  /* 0x0000000000447805 */ /* 0x000fe4000001ff00 */
[----:B------:R-:W-:Y:S02]  /*1380*/  CS2R R140, SRZ ;  /* 0x00000000008c7805 */ /* 0x000fe4000001ff00 */
[----:B------:R-:W-:Y:S01]  /*1390*/  PLOP3.LUT P1, PT, PT, PT, UP0, 0x80, 0x0 ;  /* 0x000000000000781c */ /* 0x000fe20003f2f008 */
[----:B------:R-:W-:Y:S01]  /*13a0*/  UIADD3 UR4, -UR61, URZ, URZ ;  /* 0x0000003f3d047290 */ /* 0x000fe2000fffe13f */
[----:B------:R-:W-:Y:S02]  /*13b0*/  CS2R R64, SRZ ;  /* 0x0000000000407805 */ /* 0x000fe4000001ff00 */
[----:B------:R-:W-:Y:S02]  /*13c0*/  CS2R R142, SRZ ;  /* 0x00000000008e7805 */ /* 0x000fe4000001ff00 */
[----:B------:R-:W-:Y:S01]  /*13d0*/  CS2R R60, SRZ ;  /* 0x00000000003c7805 */ /* 0x000fe2000001ff00 */
[----:B------:R-:W-:Y:S01]  /*13e0*/  UIMAD UR4, UR11, UR4, UR12 ;  /* 0x000000040b0472a4 */ /* 0x000fe2000f8e020c */
[----:B------:R-:W-:Y:S01]  /*13f0*/  CS2R R134, SRZ ;  /* 0x0000000000867805 */ /* 0x000fe2000001ff00 */
[----:B------:R-:W-:Y:S01]  /*1400*/  IMAD.MOV.U32 R57, RZ, RZ, RZ ;  /* 0x000000ffff397224 */ /* 0x000fe200078e00ff */
[----:B------:R-:W-:Y:S01]  /*1410*/  CS2R R24, SRZ ;  /* 0x0000000000187805 */ /* 0x000fe2000001ff00 */
[----:B------:R-:W-:Y:S01]  /*1420*/  IMAD.MOV.U32 R148, RZ, RZ, RZ ;  /* 0x000000ffff947224 */ /* 0x000fe200078e00ff */
[----:B------:R-:W-:Y:S01]  /*1430*/  CS2R R138, SRZ ;  /* 0x00000000008a7805 */ /* 0x000fe2000001ff00 */
[----:B------:R-:W-:Y:S01]  /*1440*/  IMAD.U32 R192, RZ, RZ, UR4 ;  /* 0x00000004ffc07e24 */ /* 0x000fe2000f8e00ff */
[----:B------:R-:W-:-:S02]  /*1450*/  MOV R53, RZ ;  /* 0x000000ff00357202 */ /* 0x000fc40000000f00 */
[----:B------:R-:W-:Y:S02]  /*1460*/  CS2R R14, SRZ ;  /* 0x00000000000e7805 */ /* 0x000fe4000001ff00 */
[----:B------:R-:W-:Y:S02]  /*1470*/  CS2R R146, SRZ ;  /* 0x0000000000927805 */ /* 0x000fe4000001ff00 */
[----:B------:R-:W-:Y:S02]  /*1480*/  CS2R R136, SRZ ;  /* 0x0000000000887805 */ /* 0x000fe4000001ff00 */
[----:B------:R-:W-:Y:S02]  /*1490*/  CS2R R12, SRZ ;  /* 0x00000000000c7805 */ /* 0x000fe4000001ff00 */
[----:B------:R-:W-:Y:S01]  /*14a0*/  CS2R R10, SRZ ;  /* 0x00000000000a7805 */ /* 0x000fe2000001ff00 */
[----:B------:R-:W-:Y:S01]  /*14b0*/  IMAD.MOV.U32 R150, RZ, RZ, RZ ;  /* 0x000000ffff967224 */ /* 0x000fe200078e00ff */
[----:B------:R-:W-:-:S02]  /*14c0*/  CS2R R8, SRZ ;  /* 0x0000000000087805 */ /* 0x000fc4000001ff00 */
        /* <DEDUP_REMOVED lines=38> */
.L_x_5492:
        /* <DEDUP_REMOVED lines=11> */
.L_x_5609:
[----:B------:R-:W-:Y:S05]  /*17e0*/  @!P0 BRA `(.L_x_5494) ;  /* 0x0000000000048947 */ /* 0x000fea0003800000 */
[----:B------:R-:W-:Y:S01]  /*17f0*/  BPT.TRAP 0x1 ;  /* 0x000000040000795c */ /* 0x000fe20000300000 */
.L_x_5494:
[----:B0-----:R-:W-:Y:S01]  /*1800*/  IMAD.U32 R3, RZ, RZ, UR38 ;  /* 0x00000026ff037e24 */ /* 0x001fe2000f8e00ff */
[----:B------:R-:W-:-:S04]  /*1810*/  MOV R0, UR39 ;  /* 0x0000002700007c02 */ /* 0x000fc80008000f00 */
[----:B------:R-:W-:Y:S02]  /*1820*/  LEA R0, R0, UR40, 0x3 ;  /* 0x0000002800007c11 */ /* 0x000fe4000f8e18ff */
[----:B------:R-:W-:-:S04]  /*1830*/  SHF.L.U32 R3, R3, 0x1f, RZ ;  /* 0x0000001f03037819 */ /* 0x000fc800000006ff */
[----:B------:R0:W1:Y:S01]  /*1840*/  SYNCS.PHASECHK.TRANS64.TRYWAIT P1, [R0+URZ+0x30830], R3 ;  /* 0x03083003000075a7 */ /* 0x000062000802017f */
[----:B------:R-:W-:Y:S05]  /*1850*/  @!P0 BRA `(.L_x_5495) ;  /* 0x0000000000048947 */ /* 0x000fea0003800000 */
[----:B------:R-:W-:Y:S01]  /*1860*/  BPT.TRAP 0x1 ;  /* 0x000000040000795c */ /* 0x000fe20000300000 */
.L_x_5495:
[----:B-1----:R-:W-:Y:S05]  /*1870*/  @P1 BRA `(.L_x_5496) ;  /* 0x0000000000081947 */ /* 0x002fea0003800000 */
[----:B------:R-:W1:Y:S02]  /*1880*/  SYNCS.PHASECHK.TRANS64.TRYWAIT P1, [R0+URZ+0x30830], R3 ;  /* 0x03083003000075a7 */ /* 0x000e64000802017f */
[----:B-1----:R-:W-:Y:S05]  /*1890*/  @!P1 BRA `(.L_x_5497) ;  /* 0x000000dc00789947 */ /* 0x002fea0003800000 */
.L_x_5496:
        /* <DEDUP_REMOVED lines=99> */
.L_x_5498:
[----:B------:R-:W-:Y:S01]  /*1ed0*/  UISETP.NE.AND UP0, UPT, UR60, URZ, UPT ;  /* 0x0000003f3c00728c */ /* 0x000fe2000bf05270 */
[----:B------:R-:W-:Y:S01]  /*1ee0*/  VIADD R2, R18, UR42 ;  /* 0x0000002a12027c36 */ /* 0x000fe20008000000 */
[----:B------:R-:W-:Y:S01]  /*1ef0*/  R2UR UR6, R74 ;  /* 0x000000004a0672ca */ /* 0x000fe200000e0000 */
[----:B------:R-:W-:Y:S01]  /*1f00*/  ULDC UR10, c[0x0][0x2f0] ;  /* 0x0000bc00000a7ab9 */ /* 0x000fe20000000800 */
[----:B------:R-:W-:Y:S01]  /*1f10*/  ULDC UR11, c[0x0][0x288] ;  /* 0x0000a200000b7ab9 */ /* 0x000fe20000000800 */
[----:B------:R-:W-:Y:S01]  /*1f20*/  IMAD.U32 R12, RZ, RZ, UR10 ;  /* 0x0000000aff0c7e24 */ /* 0x000fe2000f8e00ff */
[----:B------:R-:W-:Y:S01]  /*1f30*/  PLOP3.LUT P1, PT, PT, PT, UP0, 0x80, 0x0 ;  /* 0x000000000000781c */ /* 0x000fe20003f2f008 */
[----:B------:R-:W-:Y:S01]  /*1f40*/  ULDC UR35, c[0x0][0x988] ;  /* 0x0002620000237ab9 */ /* 0x000fe20000000800 */
[----:B------:R-:W-:Y:S01]  /*1f50*/  PLOP3.LUT P2, PT, PT, PT, UP0, 0x80, 0x0 ;  /* 0x000000000000781c */ /* 0x000fe20003f4f008 */
[----:B------:R-:W2:Y:S01]  /*1f60*/  S2UR UR18, SR_CgaCtaId ;  /* 0x00000000001279c3 */ /* 0x000ea20000008800 */
[----:B------:R-:W-:Y:S01]  /*1f70*/  R2UR UR14, R0 ;  /* 0x00000000000e72ca */ /* 0x000fe200000e0000 */
[----:B------:R-:W-:Y:S01]  /*1f80*/  @UP0 ULDC UR4, c[0x0][0x44c] ;  /* 0x0001130000040ab9 */ /* 0x000fe20000000800 */
[----:B------:R-:W-:Y:S01]  /*1f90*/  @UP0 ULDC UR15, c[0x0][0x450] ;  /* 0x00011400000f0ab9 */ /* 0x000fe20000000800 */
[----:B------:R-:W-:-:S02]  /*1fa0*/  CS2R R118, SRZ ;  /* 0x0000000000767805 */ /* 0x000fc4000001ff00 */
[----:B------:R-:W-:Y:S02]  /*1fb0*/  CS2R R116, SRZ ;  /* 0x0000000000747805 */ /* 0x000fe4000001ff00 */
[----:B------:R-:W-:Y:S02]  /*1fc0*/  CS2R R114, SRZ ;  /* 0x0000000000727805 */ /* 0x000fe4000001ff00 */
[----:B------:R-:W-:Y:S02]  /*1fd0*/  CS2R R112, SRZ ;  /* 0x0000000000707805 */ /* 0x000fe4000001ff00 */
[----:B------:R-:W-:Y:S02]  /*1fe0*/  CS2R R110, SRZ ;  /* 0x00000000006e7805 */ /* 0x000fe4000001ff00 */
[----:B------:R-:W-:Y:S01]  /*1ff0*/  CS2R R108, SRZ ;  /* 0x00000000006c7805 */ /* 0x000fe2000001ff00 */
[----:B01----:R-:W-:Y:S01]  /*2000*/  @P1 IMAD.HI.U32 R3, R2, UR4, RZ ;  /* 0x0000000402031c27 */ /* 0x003fe2000f8e00ff */
[----:B------:R-:W-:Y:S01]  /*2010*/  @UP0 ULDC UR4, c[0x0][0x450] ;  /* 0x0001140000040ab9 */ /* 0x000fe20000000800 */
[----:B------:R-:W-:-:S02]  /*2020*/  CS2R R106, SRZ ;  /* 0x00000000006a7805 */ /* 0x000fc4000001ff00 */
[----:B------:R-:W-:Y:S02]  /*2030*/  CS2R R104, SRZ ;  /* 0x0000000000687805 */ /* 0x000fe4000001ff00 */
[----:B------:R-:W-:Y:S02]  /*2040*/  CS2R R102, SRZ ;  /* 0x0000000000667805 */ /* 0x000fe4000001ff00 */
[----:B------:R-:W-:Y:S01]  /*2050*/  @P2 SHF.R.U32.HI R2, RZ, UR4, R3 ;  /* 0x00000004ff022c19 */ /* 0x000fe20008011603 */
[----:B------:R-:W-:Y:S01]  /*2060*/  UIMAD UR4, UR6, -0x60, URZ ;  /* 0xffffffa0060478a4 */ /* 0x000fe2000f8e023f */
[----:B------:R-:W-:Y:S02]  /*2070*/  CS2R R100, SRZ ;  /* 0x0000000000647805 */ /* 0x000fe4000001ff00 */
[----:B------:R-:W-:Y:S02]  /*2080*/  CS2R R98, SRZ ;  /* 0x0000000000627805 */ /* 0x000fe4000001ff00 */
        /* <DEDUP_REMOVED lines=11> */
[----:B------:R-:W-:Y:S01]  /*2140*/  UMOV UR5, UR42 ;  /* 0x0000002a00057c82 */ /* 0x000fe20008000000 */
[----:B------:R-:W-:Y:S01]  /*2150*/  IMAD R3, R17, -0x2, R4 ;  /* 0xfffffffe11037824 */ /* 0x000fe200078e0204 */
[----:B------:R-:W-:-:S02]  /*2160*/  CS2R R88, SRZ ;  /* 0x0000000000587805 */ /* 0x000fc4000001ff00 */
[----:B------:R-:W-:Y:S02]  /*2170*/  CS2R R86, SRZ ;  /* 0x0000000000567805 */ /* 0x000fe4000001ff00 */
[----:B------:R-:W-:Y:S01]  /*2180*/  MOV R10, UR4 ;  /* 0x00000004000a7c02 */ /* 0x000fe20008000f00 */
[----:B------:R-:W-:Y:S01]  /*2190*/  IMAD R4, R12, UR43, R3 ;  /* 0x0000002b0c047c24 */ /* 0x000fe2000f8e0203 */
[----:B------:R-:W-:Y:S01]  /*21a0*/  UIADD3 UR4, UR6, -0x2, URZ ;  /* 0xfffffffe06047890 */ /* 0x000fe2000fffe03f */
[----:B------:R-:W-:Y:S02]  /*21b0*/  CS2R R84, SRZ ;  /* 0x0000000000547805 */ /* 0x000fe4000001ff00 */
[----:B------:R-:W-:Y:S01]  /*21c0*/  CS2R R82, SRZ ;  /* 0x0000000000527805 */ /* 0x000fe2000001ff00 */
[----:B------:R-:W-:Y:S01]  /*21d0*/  IMAD R3, R17, -0x2, R10 ;  /* 0xfffffffe11037824 */ /* 0x000fe200078e020a */
[----:B------:R-:W-:Y:S01]  /*21e0*/  @UP0 ULDC UR6, c[0x0][0x44c] ;  /* 0x0001130000060ab9 */ /* 0x000fe20000000800 */
[----:B------:R-:W-:Y:S01]  /*21f0*/  CS2R R80, SRZ ;  /* 0x0000000000507805 */ /* 0x000fe2000001ff00 */
[----:B------:R-:W-:Y:S01]  /*2200*/  UIMAD.WIDE.U32 UR6, UR42, UR6, URZ ;  /* 0x000000062a0672a5 */ /* 0x000fe2000f8e003f */
[----:B------:R-:W-:-:S02]  /*2210*/  CS2R R78, SRZ ;  /* 0x00000000004e7805 */ /* 0x000fc4000001ff00 */
[----:B0-----:R-:W-:Y:S01]  /*2220*/  IADD3 R10, R5, -UR11, R4 ;  /* 0x8000000b050a7c10 */ /* 0x001fe2000fffe004 */
[----:B------:R-:W-:Y:S01]  /*2230*/  VIADD R4, R4, -UR11 ;  /* 0x8000000b04047c36 */ /* 0x000fe20008000000 */
[----:B------:R-:W-:Y:S01]  /*2240*/  @UP0 USHF.R.U32.HI UR5, URZ, UR15, UR7 ;  /* 0x0000000f3f050299 */ /* 0x000fe20008011607 */
[----:B------:R-:W-:Y:S02]  /*2250*/  CS2R R76, SRZ ;  /* 0x00000000004c7805 */ /* 0x000fe4000001ff00 */
[----:B------:R-:W-:Y:S02]  /*2260*/  VIMNMX R10, R3, R10, PT ;  /* 0x0000000a030a7248 */ /* 0x000fe40003fe0100 */
[----:B------:R-:W-:Y:S02]  /*2270*/  CS2R R74, SRZ ;  /* 0x00000000004a7805 */ /* 0x000fe4000001ff00 */
[----:B-1----:R-:W-:Y:S01]  /*2280*/  VIADDMNMX R4, R2, R4, R3, PT ;  /* 0x0000000402047246 */ /* 0x002fe20003800103 */
[----:B------:R-:W-:Y:S01]  /*2290*/  UIADD3 UR6, UR10, UR5, URZ ;  /* 0x000000050a067290 */ /* 0x000fe2000fffe03f */
[C---:B------:R-:W-:Y:S01]  /*22a0*/  ISETP.GT.AND P1, PT, R10.reuse, RZ, PT ;  /* 0x000000ff0a00720c */ /* 0x040fe20003f24270 */
[----:B------:R-:W-:Y:S01]  /*22b0*/  UIADD3 UR5, UR14, 0x30840, URZ ;  /* 0x000308400e057890 */ /* 0x000fe2000fffe03f */
[C---:B------:R-:W-:Y:S01]  /*22c0*/  ISETP.GT.AND P2, PT, R10.reuse, 0x1, PT ;  /* 0x000000010a00780c */ /* 0x040fe20003f44270 */
[----:B------:R-:W-:Y:S01]  /*22d0*/  UIMAD.WIDE UR6, UR6, 0x2aaaaaab, URZ ;  /* 0x2aaaaaab060678a5 */ /* 0x000fe2000f8e023f */
[----:B------:R-:W-:Y:S01]  /*22e0*/  ISETP.GT.AND P3, PT, R10, 0x8, PT ;  /* 0x000000080a00780c */ /* 0x000fe20003f64270 */
[----:B--2---:R-:W-:Y:S01]  /*22f0*/  UPRMT UR5, UR18, 0x654, UR5 ;  /* 0x0000065412057896 */ /* 0x004fe20008000005 */
[----:B------:R-:W-:Y:S01]  /*2300*/  FSEL R26, R26, -INF , P1 ;  /* 0xff8000001a1a7808 */ /* 0x000fe20000800000 */
[----:B------:R-:W-:Y:S01]  /*2310*/  USHF.R.U32.HI UR6, URZ, 0x1f, UR7 ;  /* 0x0000001f3f067899 */ /* 0x000fe20008011607 */
[----:B------:R-:W-:-:S02]  /*2320*/  FSEL R27, R27, -INF , P2 ;  /* 0xff8000001b1b7808 */ /* 0x000fc40001000000 */
[----:B------:R-:W-:Y:S02]  /*2330*/  CS2R R72, SRZ ;  /* 0x0000000000487805 */ /* 0x000fe4000001ff00 */
[----:B------:R-:W-:Y:S01]  /*2340*/  ISETP.GT.AND P1, PT, R10, 0x9, PT ;  /* 0x000000090a00780c */ /* 0x000fe20003f24270 */
[----:B------:R-:W-:Y:S01]  /*2350*/  ULEA.HI.SX32 UR6, UR7, UR6, 0x1c ;  /* 0x0000000607067291 */ /* 0x000fe2000f8fe23f */
[----:B------:R-:W-:Y:S02]  /*2360*/  FSEL R30, R30, -INF , P3 ;  /* 0xff8000001e1e7808 */ /* 0x000fe40001800000 */
[----:B------:R-:W-:Y:S01]  /*2370*/  FMNMX.FTZ R5, R26, R27, !PT ;  /* 0x0000001b1a057209 */ /* 0x000fe20007810000 */
[----:B------:R-:W-:Y:S01]  /*2380*/  UISETP.LT.AND UP0, UPT, URZ, UR6, UPT ;  /* 0x000000063f00728c */ /* 0x000fe2000bf01270 */
[----:B------:R-:W-:Y:S01]  /*2390*/  ISETP.GT.AND P2, PT, R10, 0x10, PT ;  /* 0x000000100a00780c */ /* 0x000fe20003f44270 */
[----:B------:R-:W-:Y:S01]  /*23a0*/  SYNCS.ARRIVE.TRANS64.RED.A1T0 RZ, [UR5], RZ ;  /* 0x000000ffffff79a7 */ /* 0x000fe20008100405 */
[----:B------:R-:W-:Y:S01]  /*23b0*/  FSEL R31, R31, -INF , P1 ;  /* 0xff8000001f1f7808 */ /* 0x000fe20000800000 */
[----:B------:R-:W-:Y:S01]  /*23c0*/  USEL UR11, URZ, UR6, !UP0 ;  /* 0x000000063f0b7287 */ /* 0x000fe2000c000000 */
[----:B------:R-:W-:-:S02]  /*23d0*/  FMNMX.FTZ R12, R30, R5, !PT ;  /* 0x000000051e0c7209 */ /* 0x000fc40007810000 */
[----:B------:R-:W-:Y:S01]  /*23e0*/  ISETP.GT.AND P1, PT, R10, 0x11, PT ;  /* 0x000000110a00780c */ /* 0x000fe20003f24270 */
[----:B------:R-:W-:Y:S01]  /*23f0*/  UISETP.GE.AND UP0, UPT, UR4, UR11, UPT ;  /* 0x0000000b0400728c */ /* 0x000fe2000bf06270 */
        /* <DEDUP_REMOVED lines=67> */
[C---:B------:R-:W-:Y:S02]  /*2830*/  ISETP.GT.AND P2, PT, R4.reuse, 0x10, PT ;  /* 0x000000100400780c */ /* 0x040fe40003f44270 */
[----:B------:R-:W-:Y:S02]  /*2840*/  FSEL R29, R29, -INF , P1 ;  /* 0xff8000001d1d7808 */ /* 0x000fe40000800000 */
[----:B------:R-:W-:Y:S02]  /*2850*/  ISETP.GT.AND P1, PT, R4, 0x11, PT ;  /* 0x000000110400780c */ /* 0x000fe40003f24270 */
[----:B------:R-:W-:Y:S02]  /*2860*/  FSEL R32, R32, -INF , P2 ;  /* 0xff80000020207808 */ /* 0x000fe40001000000 */
[----:B------:R-:W-:-:S02]  /*2870*/  ISETP.GT.AND P3, PT, R4, 0x18, PT ;  /* 0x000000180400780c */ /* 0x000fc40003f64270 */
[----:B------:R-:W-:Y:S02]  /*2880*/  FSEL R33, R33, -INF , P1 ;  /* 0xff80000021217808 */ /* 0x000fe40000800000 */
[----:B------:R-:W-:Y:S02]  /*2890*/  ISETP.GT.AND P1, PT, R4, 0x19, PT ;  /* 0x000000190400780c */ /* 0x000fe40003f24270 */
[----:B------:R-:W-:Y:S02]  /*28a0*/  FSEL R36, R36, -INF , P3 ;  /* 0xff80000024247808 */ /* 0x000fe40001800000 */
[----:B0-----:R-:W-:Y:S02]  /*28b0*/  FMNMX.FTZ R5, R10, R5, !PT ;  /* 0x000000050a057209 */ /* 0x001fe40007810000 */
[----:B------:R-:W-:Y:S02]  /*28c0*/  FSEL R37, R37, -INF , P1 ;  /* 0xff80000025257808 */ /* 0x000fe40000800000 */
[----:B------:R-:W-:Y:S01]  /*28d0*/  ISETP.GT.AND P1, PT, R4, 0x21, PT ;  /* 0x000000210400780c */ /* 0x000fe20003f24270 */
[----:B------:R-:W0:Y:S03]  /*28e0*/  SHFL.BFLY PT, R12, R5, 0x1, 0x1f ;  /* 0x0c201f00050c7f89 */ /* 0x000e2600000e0000 */
[----:B------:R-:W-:-:S02]  /*28f0*/  FSEL R41, R41, -INF , P1 ;  /* 0xff80000029297808 */ /* 0x000fc40000800000 */
[----:B------:R-:W-:-:S04]  /*2900*/  ISETP.GT.AND P1, PT, R4, 0x29, PT ;  /* 0x000000290400780c */ /* 0x000fc80003f24270 */
[----:B------:R-:W-:Y:S02]  /*2910*/  FSEL R45, R45, -INF , P1 ;  /* 0xff8000002d2d7808 */ /* 0x000fe40000800000 */
[----:B------:R-:W-:-:S04]  /*2920*/  ISETP.GT.AND P1, PT, R4, 0x31, PT ;  /* 0x000000310400780c */ /* 0x000fc80003f24270 */
[----:B------:R-:W-:Y:S02]  /*2930*/  FSEL R49, R49, -INF , P1 ;  /* 0xff80000031317808 */ /* 0x000fe40000800000 */
[----:B------:R-:W-:-:S04]  /*2940*/  ISETP.GT.AND P1, PT, R4, 0x39, PT ;  /* 0x000000390400780c */ /* 0x000fc80003f24270 */
[----:B------:R-:W-:Y:S02]  /*2950*/  FSEL R53, R53, -INF , P1 ;  /* 0xff80000035357808 */ /* 0x000fe40000800000 */
[----:B------:R-:W-:Y:S02]  /*2960*/  ISETP.GT.AND P1, PT, R4, 0x41, PT ;  /* 0x000000410400780c */ /* 0x000fe40003f24270 */
[----:B0-----:R-:W-:Y:S02]  /*2970*/  FMNMX.FTZ R3, R5, R12, !PT ;  /* 0x0000000c05037209 */ /* 0x001fe40007810000 */
[----:B------:R-:W-:Y:S02]  /*2980*/  FMNMX.FTZ R5, R24, R25, !PT ;  /* 0x0000001918057209 */ /* 0x000fe40007810000 */
[C---:B------:R-:W-:Y:S01]  /*2990*/  FSETP.NEU.FTZ.AND P2, PT, R3.reuse, -INF , PT ;  /* 0xff8000000300780b */ /* 0x040fe20003f5d000 */
[----:B------:R-:W-:Y:S01]  /*29a0*/  FMUL.FTZ R10, R3, UR35 ;  /* 0x00000023030a7c20 */ /* 0x000fe20008410000 */
[----:B------:R-:W-:-:S02]  /*29b0*/  FMNMX.FTZ R2, R28, R5, !PT ;  /* 0x000000051c027209 */ /* 0x000fc40007810000 */
[----:B------:R-:W-:Y:S02]  /*29c0*/  FSEL R57, R57, -INF , P1 ;  /* 0xff80000039397808 */ /* 0x000fe40000800000 */
[----:B------:R-:W-:Y:S02]  /*29d0*/  FMNMX.FTZ R5, R29, R2, !PT ;  /* 0x000000021d057209 */ /* 0x000fe40007810000 */
[----:B------:R-:W-:Y:S02]  /*29e0*/  FSEL R10, R10, RZ, P2 ;  /* 0x000000ff0a0a7208 */ /* 0x000fe40001000000 */
[----:B------:R-:W-:Y:S02]  /*29f0*/  FMNMX.FTZ R2, R32, R5, !PT ;  /* 0x0000000520027209 */ /* 0x000fe40007810000 */
[----:B------:R-:W-:Y:S01]  /*2a00*/  ISETP.GT.AND P2, PT, R4, 0x20, PT ;  /* 0x000000200400780c */ /* 0x000fe20003f44270 */
[--C-:B------:R-:W-:Y:S01]  /*2a10*/  FFMA.FTZ R26, R26, UR35, -R10.reuse ;  /* 0x000000231a1a7c23 */ /* 0x100fe2000801080a */
[----:B------:R-:W-:Y:S01]  /*2a20*/  FMNMX.FTZ R5, R33, R2, !PT ;  /* 0x0000000221057209 */ /* 0x000fe20007810000 */
[--C-:B------:R-:W-:Y:S01]  /*2a30*/  FFMA.FTZ R27, R27, UR35, -R10.reuse ;  /* 0x000000231b1b7c23 */ /* 0x100fe2000801080a */
[----:B------:R-:W-:Y:S01]  /*2a40*/  FSEL R40, R40, -INF , P2 ;  /* 0xff80000028287808 */ /* 0x000fe20001000000 */
[--C-:B------:R-:W-:Y:S01]  /*2a50*/  FFMA.FTZ R30, R30, UR35, -R10.reuse ;  /* 0x000000231e1e7c23 */ /* 0x100fe2000801080a */
[----:B------:R-:W-:Y:S01]  /*2a60*/  FMNMX.FTZ R2, R36, R5, !PT ;  /* 0x0000000524027209 */ /* 0x000fe20007810000 */
[----:B------:R-:W-:Y:S01]  /*2a70*/  MUFU.EX2 R26, R26 ;  /* 0x0000001a001a7308 */ /* 0x000fe20000000800 */
[----:B------:R-:W-:Y:S01]  /*2a80*/  ISETP.GT.AND P2, PT, R4, 0x28, PT ;  /* 0x000000280400780c */ /* 0x000fe20003f44270 */
[--C-:B------:R-:W-:Y:S01]  /*2a90*/  FFMA.FTZ R31, R31, UR35, -R10.reuse ;  /* 0x000000231f1f7c23 */ /* 0x100fe2000801080a */
[----:B------:R-:W-:Y:S01]  /*2aa0*/  FMNMX.FTZ R5, R37, R2, !PT ;  /* 0x0000000225057209 */ /* 0x000fe20007810000 */
[--C-:B------:R-:W-:Y:S01]  /*2ab0*/  FFMA.FTZ R34, R34, UR35, -R10.reuse ;  /* 0x0000002322227c23 */ /* 0x100fe2000801080a */
[----:B------:R-:W-:Y:S01]  /*2ac0*/  FSEL R44, R44, -INF , P2 ;  /* 0xff8000002c2c7808 */ /* 0x000fe20001000000 */
[--C-:B------:R-:W-:Y:S01]  /*2ad0*/  FFMA.FTZ R35, R35, UR35, -R10.reuse ;  /* 0x0000002323237c23 */ /* 0x100fe2000801080a */
[----:B------:R-:W-:Y:S01]  /*2ae0*/  FMNMX.FTZ R2, R40, R5, !PT ;  /* 0x0000000528027209 */ /* 0x000fe20007810000 */
[----:B------:R-:W0:Y:S01]  /*2af0*/  MUFU.EX2 R27, R27 ;  /* 0x0000001b001b7308 */ /* 0x000e220000000800 */
[----:B------:R-:W-:Y:S01]  /*2b00*/  ISETP.GT.AND P2, PT, R4, 0x30, PT ;  /* 0x000000300400780c */ /* 0x000fe20003f44270 */
[--C-:B------:R-:W-:Y:S01]  /*2b10*/  FFMA.FTZ R38, R38, UR35, -R10.reuse ;  /* 0x0000002326267c23 */ /* 0x100fe2000801080a */
[----:B------:R-:W-:Y:S01]  /*2b20*/  FMNMX.FTZ R5, R41, R2, !PT ;  /* 0x0000000229057209 */ /* 0x000fe20007810000 */
[--C-:B------:R-:W-:Y:S01]  /*2b30*/  FFMA.FTZ R39, R39, UR35, -R10.reuse ;  /* 0x0000002327277c23 */ /* 0x100fe2000801080a */
[----:B------:R-:W-:Y:S01]  /*2b40*/  FSEL R48, R48, -INF , P2 ;  /* 0xff80000030307808 */ /* 0x000fe20001000000 */
[--C-:B------:R-:W-:Y:S01]  /*2b50*/  FFMA.FTZ R42, R42, UR35, -R10.reuse ;  /* 0x000000232a2a7c23 */ /* 0x100fe2000801080a */
[----:B------:R-:W-:Y:S01]  /*2b60*/  FMNMX.FTZ R2, R44, R5, !PT ;  /* 0x000000052c027209 */ /* 0x000fe20007810000 */
[----:B------:R-:W1:Y:S01]  /*2b70*/  MUFU.EX2 R30, R30 ;  /* 0x0000001e001e7308 */ /* 0x000e620000000800 */
[----:B------:R-:W-:Y:S01]  /*2b80*/  ISETP.GT.AND P2, PT, R4, 0x38, PT ;  /* 0x000000380400780c */ /* 0x000fe20003f44270 */
[--C-:B------:R-:W-:Y:S01]  /*2b90*/  FFMA.FTZ R43, R43, UR35, -R10.reuse ;  /* 0x000000232b2b7c23 */ /* 0x100fe2000801080a */
[----:B------:R-:W-:Y:S01]  /*2ba0*/  FMNMX.FTZ R5, R45, R2, !PT ;  /* 0x000000022d057209 */ /* 0x000fe20007810000 */
[--C-:B------:R-:W-:Y:S01]  /*2bb0*/  FFMA.FTZ R46, R46, UR35, -R10.reuse ;  /* 0x000000232e2e7c23 */ /* 0x100fe2000801080a */
[----:B------:R-:W-:Y:S01]  /*2bc0*/  FSEL R52, R52, -INF , P2 ;  /* 0xff80000034347808 */ /* 0x000fe20001000000 */
[--C-:B------:R-:W-:Y:S01]  /*2bd0*/  FFMA.FTZ R47, R47, UR35, -R10.reuse ;  /* 0x000000232f2f7c23 */ /* 0x100fe2000801080a */
[----:B------:R-:W-:Y:S01]  /*2be0*/  FMNMX.FTZ R2, R48, R5, !PT ;  /* 0x0000000530027209 */ /* 0x000fe20007810000 */
[----:B------:R-:W2:Y:S01]  /*2bf0*/  MUFU.EX2 R31, R31 ;  /* 0x0000001f001f7308 */ /* 0x000ea20000000800 */
[----:B------:R-:W-:Y:S01]  /*2c00*/  ISETP.GT.AND P2, PT, R4, 0x40, PT ;  /* 0x000000400400780c */ /* 0x000fe20003f44270 */
[----:B0-----:R-:W-:Y:S01]  /*2c10*/  FADD.FTZ R11, R26, R27 ;  /* 0x0000001b1a0b7221 */ /* 0x001fe20000010000 */
[----:B------:R-:W-:Y:S01]  /*2c20*/  FMNMX.FTZ R5, R49, R2, !PT ;  /* 0x0000000231057209 */ /* 0x000fe20007810000 */
[--C-:B------:R-:W-:Y:S01]  /*2c30*/  FFMA.FTZ R50, R50, UR35, -R10.reuse ;  /* 0x0000002332327c23 */ /* 0x100fe2000801080a */
[----:B------:R-:W-:Y:S01]  /*2c40*/  FSEL R56, R56, -INF , P2 ;  /* 0xff80000038387808 */ /* 0x000fe20001000000 */
[--C-:B------:R-:W-:Y:S01]  /*2c50*/  FFMA.FTZ R51, R51, UR35, -R10.reuse ;  /* 0x0000002333337c23 */ /* 0x100fe2000801080a */
[----:B------:R-:W-:Y:S01]  /*2c60*/  FMNMX.FTZ R2, R52, R5, !PT ;  /* 0x0000000534027209 */ /* 0x000fe20007810000 */
[----:B------:R-:W-:Y:S01]  /*2c70*/  MUFU.EX2 R34, R34 ;  /* 0x0000002200227308 */ /* 0x000fe20000000800 */
[----:B------:R-:W-:Y:S01]  /*2c80*/  ISETP.GT.AND P2, PT, R4, 0x48, PT ;  /* 0x000000480400780c */ /* 0x000fe20003f44270 */
[----:B-1----:R-:W-:Y:S01]  /*2c90*/  FADD.FTZ R14, R30, R11 ;  /* 0x0000000b1e0e7221 */ /* 0x002fe20000010000 */
[----:B------:R-:W-:Y:S01]  /*2ca0*/  FMNMX.FTZ R5, R53, R2, !PT ;  /* 0x0000000235057209 */ /* 0x000fe20007810000 */
[--C-:B------:R-:W-:Y:S01]  /*2cb0*/  FFMA.FTZ R54, R54, UR35, -R10.reuse ;  /* 0x0000002336367c23 */ /* 0x100fe2000801080a */
[----:B------:R-:W-:Y:S01]  /*2cc0*/  ISETP.GT.AND P1, PT, R4, 0x49, PT ;  /* 0x000000490400780c */ /* 0x000fe20003f24270 */
[----:B------:R-:W-:Y:S01]  /*2cd0*/  FFMA.FTZ R55, R55, UR35, -R10 ;  /* 0x0000002337377c23 */ /* 0x000fe2000801080a */
[----:B------:R-:W-:Y:S01]  /*2ce0*/  FMNMX.FTZ R2, R56, R5, !PT ;  /* 0x0000000538027209 */ /* 0x000fe20007810000 */
[----:B------:R-:W0:Y:S01]  /*2cf0*/  MUFU.EX2 R35, R35 ;  /* 0x0000002300237308 */ /* 0x000e220000000800 */
[----:B------:R-:W-:Y:S01]  /*2d00*/  FSEL R60, R60, -INF , P2 ;  /* 0xff8000003c3c7808 */ /* 0x000fe20001000000 */
[----:B--2---:R-:W-:Y:S01]  /*2d10*/  FADD.FTZ R11, R31, R14 ;  /* 0x0000000e1f0b7221 */ /* 0x004fe20000010000 */
[----:B------:R-:W-:Y:S01]  /*2d20*/  FMNMX.FTZ R5, R57, R2, !PT ;  /* 0x0000000239057209 */ /* 0x000fe20007810000 */
[--C-:B------:R-:W-:Y:S01]  /*2d30*/  FFMA.FTZ R58, R58, UR35, -R10.reuse ;  /* 0x000000233a3a7c23 */ /* 0x100fe2000801080a */
[----:B------:R-:W-:Y:S01]  /*2d40*/  ISETP.GT.AND P2, PT, R4, 0x50, PT ;  /* 0x000000500400780c */ /* 0x000fe20003f44270 */
[--C-:B------:R-:W-:Y:S01]  /*2d50*/  FFMA.FTZ R59, R59, UR35, -R10.reuse ;  /* 0x000000233b3b7c23 */ /* 0x100fe2000801080a */
[----:B------:R-:W-:Y:S01]  /*2d60*/  FSEL R61, R61, -INF , P1 ;  /* 0xff8000003d3d7808 */ /* 0x000fe20000800000 */
[----:B------:R-:W-:Y:S01]  /*2d70*/  MUFU.EX2 R38, R38 ;  /* 0x0000002600267308 */ /* 0x000fe20000000800 */
[----:B------:R-:W-:Y:S01]  /*2d80*/  FMNMX.FTZ R2, R60, R5, !PT ;  /* 0x000000053c027209 */ /* 0x000fe20007810000 */
[--C-:B------:R-:W-:Y:S01]  /*2d90*/  FFMA.FTZ R62, R62, UR35, -R10.reuse ;  /* 0x000000233e3e7c23 */ /* 0x100fe2000801080a */
[----:B------:R-:W-:Y:S01]  /*2da0*/  ISETP.GT.AND P1, PT, R4, 0x51, PT ;  /* 0x000000510400780c */ /* 0x000fe20003f24270 */
[--C-:B------:R-:W-:Y:S01]  /*2db0*/  FFMA.FTZ R63, R63, UR35, -R10.reuse ;  /* 0x000000233f3f7c23 */ /* 0x100fe2000801080a */
[----:B------:R-:W-:Y:S01]  /*2dc0*/  FSEL R64, R64, -INF , P2 ;  /* 0xff80000040407808 */ /* 0x000fe20001000000 */
[--C-:B------:R-:W-:Y:S01]  /*2dd0*/  FFMA.FTZ R66, R66, UR35, -R10.reuse ;  /* 0x0000002342427c23 */ /* 0x100fe2000801080a */
[----:B------:R-:W-:Y:S01]  /*2de0*/  FMNMX.FTZ R5, R61, R2, !PT ;  /* 0x000000023d057209 */ /* 0x000fe20007810000 */
[----:B------:R-:W1:Y:S01]  /*2df0*/  MUFU.EX2 R39, R39 ;  /* 0x0000002700277308 */ /* 0x000e620000000800 */
        /* <DEDUP_REMOVED lines=10> */
[----:B------:R-:W-:Y:S02]  /*2ea0*/  FSEL R69, R69, -INF , P1 ;  /* 0xff80000045457808 */ /* 0x000fe40000800000 */
[----:B------:R-:W-:Y:S01]  /*2eb0*/  FMNMX.FTZ R2, R68, R5, !PT ;  /* 0x0000000544027209 */ /* 0x000fe20007810000 */
[----:B------:R-:W2:Y:S01]  /*2ec0*/  MUFU.EX2 R43, R43 ;  /* 0x0000002b002b7308 */ /* 0x000ea20000000800 */
[----:B------:R-:W-:Y:S02]  /*2ed0*/  F2FP.F16.F32.PACK_AB R189, R27, R26 ;  /* 0x0000001a1bbd723e */ /* 0x000fe400000000ff */
[----:B------:R-:W-:Y:S02]  /*2ee0*/  CS2R R26, SRZ ;  /* 0x00000000001a7805 */ /* 0x000fe4000001ff00 */
[----:B------:R-:W-:-:S02]  /*2ef0*/  FMNMX.FTZ R2, R69, R2, !PT ;  /* 0x0000000245027209 */ /* 0x000fc40007810000 */
[----:B------:R-:W-:Y:S02]  /*2f00*/  F2FP.F16.F32.PACK_AB R191, R31, R30 ;  /* 0x0000001e1fbf723e */ /* 0x000fe400000000ff */
[----:B------:R-:W-:Y:S02]  /*2f10*/  CS2R R30, SRZ ;  /* 0x00000000001e7805 */ /* 0x000fe4000001ff00 */
[----:B0-----:R-:W-:Y:S01]  /*2f20*/  F2FP.F16.F32.PACK_AB R185, R35, R34 ;  /* 0x0000002223b9723e */ /* 0x001fe200000000ff */
[----:B------:R-:W0:Y:S01]  /*2f30*/  SHFL.BFLY PT, R5, R2, 0x2, 0x1f ;  /* 0x0c401f0002057f89 */ /* 0x000e2200000e0000 */
[----:B------:R-:W-:Y:S01]  /*2f40*/  MUFU.EX2 R46, R46 ;  /* 0x0000002e002e7308 */ /* 0x000fe20000000800 */
[----:B-1----:R-:W-:-:S07]  /*2f50*/  F2FP.F16.F32.PACK_AB R187, R39, R38 ;  /* 0x0000002627bb723e */ /* 0x002fce00000000ff */
[----:B------:R-:W1:Y:S01]  /*2f60*/  MUFU.EX2 R47, R47 ;  /* 0x0000002f002f7308 */ /* 0x000e620000000800 */
[----:B--2---:R-:W-:-:S07]  /*2f70*/  F2FP.F16.F32.PACK_AB R181, R43, R42 ;  /* 0x0000002a2bb5723e */ /* 0x004fce00000000ff */
[----:B------:R-:W-:Y:S01]  /*2f80*/  MUFU.EX2 R50, R50 ;  /* 0x0000003200327308 */ /* 0x000fe20000000800 */
[----:B0-----:R-:W-:-:S07]  /*2f90*/  FMNMX.FTZ R5, R2, R5, !PT ;  /* 0x0000000502057209 */ /* 0x001fce0007810000 */
[----:B------:R-:W0:Y:S01]  /*2fa0*/  MUFU.EX2 R51, R51 ;  /* 0x0000003300337308 */ /* 0x000e220000000800 */
[----:B-1----:R-:W-:Y:S01]  /*2fb0*/  F2FP.F16.F32.PACK_AB R183, R47, R46 ;  /* 0x0000002e2fb7723e */ /* 0x002fe200000000ff */
        /* <DEDUP_REMOVED lines=8> */
[----:B------:R-:W0:Y:S01]  /*3040*/  MUFU.EX2 R59, R59 ;  /* 0x0000003b003b7308 */ /* 0x000e220000000800 */
[----:B--2---:R-:W-:Y:S02]  /*3050*/  F2FP.F16.F32.PACK_AB R179, R55, R54 ;  /* 0x0000003637b3723e */ /* 0x004fe400000000ff */
[----:B------:R-:W-:Y:S02]  /*3060*/  FSEL R2, R2, RZ, P1 ;  /* 0x000000ff02027208 */ /* 0x000fe40000800000 */
[----:B------:R-:W-:-:S03]  /*3070*/  PLOP3.LUT P1, PT, PT, PT, UP0, 0x80, 0x0 ;  /* 0x000000000000781c */ /* 0x000fc60003f2f008 */
        /* <DEDUP_REMOVED lines=25> */
[--C-:B------:R-:W-:Y:S01]  /*3210*/  FFMA.FTZ R65, R65, UR35, -R2.reuse ;  /* 0x0000002341417c23 */ /* 0x100fe20008010802 */
[--C-:B------:R-:W-:Y:S01]  /*3220*/  FFMA.FTZ R68, R68, UR35, -R2.reuse ;  /* 0x0000002344447c23 */ /* 0x100fe20008010802 */
[----:B------:R-:W-:Y:S01]  /*3230*/  FFMA.FTZ R2, R69, UR35, -R2 ;  /* 0x0000002345027c23 */ /* 0x000fe20008010802 */
[----:B0-----:R-:W-:-:S04]  /*3240*/  F2FP.F16.F32.PACK_AB R173, R59, R58 ;  /* 0x0000003a3bad723e */ /* 0x001fc800000000ff */
        /* <DEDUP_REMOVED lines=15> */
[----:B------:R-:W-:-:S04]  /*3340*/  FADD.FTZ R12, R38, R11 ;  /* 0x0000000b260c7221 */ /* 0x000fc80000010000 */
[----:B------:R-:W-:Y:S01]  /*3350*/  FADD.FTZ R11, R39, R12 ;  /* 0x0000000c270b7221 */ /* 0x000fe20000010000 */
[----:B------:R-:W-:Y:S01]  /*3360*/  CS2R R38, SRZ ;  /* 0x0000000000267805 */ /* 0x000fe2000001ff00 */
[----:B------:R-:W1:Y:S01]  /*3370*/  MUFU.EX2 R37, R37 ;  /* 0x0000002500257308 */ /* 0x000e620000000800 */
[C---:B--2---:R-:W-:Y:S01]  /*3380*/  FADD.FTZ R5, R33.reuse, R0 ;  /* 0x0000000021057221 */ /* 0x044fe20000010000 */
[----:B------:R-:W-:Y:S01]  /*3390*/  FADD.FTZ R12, R42, R11 ;  /* 0x0000000b2a0c7221 */ /* 0x000fe20000010000 */
[----:B------:R-:W-:Y:S02]  /*33a0*/  F2FP.F16.F32.PACK_AB R184, R33, R32 ;  /* 0x0000002021b8723e */ /* 0x000fe400000000ff */
[----:B------:R-:W-:Y:S01]  /*33b0*/  CS2R R32, SRZ ;  /* 0x0000000000207805 */ /* 0x000fe2000001ff00 */
[----:B------:R-:W-:Y:S01]  /*33c0*/  FADD.FTZ R11, R43, R12 ;  /* 0x0000000c2b0b7221 */ /* 0x000fe20000010000 */
[----:B------:R-:W-:Y:S01]  /*33d0*/  CS2R R42, SRZ ;  /* 0x00000000002a7805 */ /* 0x000fe2000001ff00 */
[----:B------:R-:W2:Y:S01]  /*33e0*/  MUFU.EX2 R40, R40 ;  /* 0x0000002800287308 */ /* 0x000ea20000000800 */
[----:B0-----:R-:W-:Y:S01]  /*33f0*/  FADD.FTZ R0, R36, R5 ;  /* 0x0000000524007221 */ /* 0x001fe20000010000 */
[----:B------:R-:W-:-:S04]  /*3400*/  FADD.FTZ R12, R46, R11 ;  /* 0x0000000b2e0c7221 */ /* 0x000fc80000010000 */
[----:B------:R-:W-:Y:S01]  /*3410*/  FADD.FTZ R11, R47, R12 ;  /* 0x0000000c2f0b7221 */ /* 0x000fe20000010000 */
[----:B------:R-:W-:Y:S01]  /*3420*/  CS2R R46, SRZ ;  /* 0x00000000002e7805 */ /* 0x000fe2000001ff00 */
[----:B------:R-:W0:Y:S01]  /*3430*/  MUFU.EX2 R41, R41 ;  /* 0x0000002900297308 */ /* 0x000e220000000800 */
[C---:B-1----:R-:W-:Y:S01]  /*3440*/  FADD.FTZ R5, R37.reuse, R0 ;  /* 0x0000000025057221 */ /* 0x042fe20000010000 */
[----:B------:R-:W-:Y:S01]  /*3450*/  FADD.FTZ R12, R50, R11 ;  /* 0x0000000b320c7221 */ /* 0x000fe20000010000 */
[----:B------:R-:W-:Y:S02]  /*3460*/  F2FP.F16.F32.PACK_AB R186, R37, R36 ;  /* 0x0000002425ba723e */ /* 0x000fe400000000ff */
[----:B------:R-:W-:Y:S01]  /*3470*/  CS2R R36, SRZ ;  /* 0x0000000000247805 */ /* 0x000fe2000001ff00 */
[----:B------:R-:W-:Y:S01]  /*3480*/  FADD.FTZ R11, R51, R12 ;  /* 0x0000000c330b7221 */ /* 0x000fe20000010000 */
[----:B------:R-:W-:Y:S01]  /*3490*/  CS2R R50, SRZ ;  /* 0x0000000000327805 */ /* 0x000fe2000001ff00 */
[----:B------:R-:W1:Y:S01]  /*34a0*/  MUFU.EX2 R44, R44 ;  /* 0x0000002c002c7308 */ /* 0x000e620000000800 */
[----:B--2---:R-:W-:Y:S01]  /*34b0*/  FADD.FTZ R0, R40, R5 ;  /* 0x0000000528007221 */ /* 0x004fe20000010000 */
[----:B------:R-:W-:-:S04]  /*34c0*/  FADD.FTZ R12, R54, R11 ;  /* 0x0000000b360c7221 */ /* 0x000fc80000010000 */
[----:B------:R-:W-:Y:S01]  /*34d0*/  FADD.FTZ R11, R55, R12 ;  /* 0x0000000c370b7221 */ /* 0x000fe20000010000 */
[----:B------:R-:W-:Y:S01]  /*34e0*/  CS2R R54, SRZ ;  /* 0x0000000000367805 */ /* 0x000fe2000001ff00 */
        /* <DEDUP_REMOVED lines=21> */
[----:B--2---:R-:W-:-:S07]  /*3640*/  FADD.FTZ R0, R52, R5 ;  /* 0x0000000534007221 */ /* 0x004fce0000010000 */
[----:B------:R-:W2:Y:S01]  /*3650*/  MUFU.EX2 R57, R57 ;  /* 0x0000003900397308 */ /* 0x000ea20000000800 */
[C---:B0-----:R-:W-:Y:S01]  /*3660*/  FADD.FTZ R5, R53.reuse, R0 ;  /* 0x0000000035057221 */ /* 0x041fe20000010000 */
[----:B------:R-:W-:Y:S02]  /*3670*/  F2FP.F16.F32.PACK_AB R178, R53, R52 ;  /* 0x0000003435b2723e */ /* 0x000fe400000000ff */
[----:B------:R-:W-:-:S04]  /*3680*/  CS2R R52, SRZ ;  /* 0x0000000000347805 */ /* 0x000fc8000001ff00 */
[----:B------:R-:W0:Y:S01]  /*3690*/  MUFU.EX2 R60, R60 ;  /* 0x0000003c003c7308 */ /* 0x000e220000000800 */
[----:B-1----:R-:W-:-:S07]  /*36a0*/  FADD.FTZ R0, R56, R5 ;  /* 0x0000000538007221 */ /* 0x002fce0000010000 */
        /* <DEDUP_REMOVED lines=10> */
[----:B------:R-:W-:Y:S01]  /*3750*/  MUFU.EX2 R66, R66 ;  /* 0x0000004200427308 */ /* 0x000fe20000000800 */
[C---:B--2---:R-:W-:Y:S01]  /*3760*/  FADD.FTZ R13, R63.reuse, R12 ;  /* 0x0000000c3f0d7221 */ /* 0x044fe20000010000 */
[----:B------:R-:W-:Y:S02]  /*3770*/  F2FP.F16.F32.PACK_AB R175, R63, R62 ;  /* 0x0000003e3faf723e */ /* 0x000fe400000000ff */
[----:B------:R-:W-:-:S04]  /*3780*/  CS2R R62, SRZ ;  /* 0x00000000003e7805 */ /* 0x000fc8000001ff00 */
[----:B------:R-:W1:Y:S01]  /*3790*/  MUFU.EX2 R65, R65 ;  /* 0x0000004100417308 */ /* 0x000e620000000800 */
[----:B0-----:R-:W-:-:S07]  /*37a0*/  FADD.FTZ R0, R64, R11 ;  /* 0x0000000b40007221 */ /* 0x001fce0000010000 */
[----:B------:R-:W0:Y:S08]  /*37b0*/  MUFU.EX2 R67, R67 ;  /* 0x0000004300437308 */ /* 0x000e300000000800 */
[----:B------:R-:W2:Y:S01]  /*37c0*/  MUFU.EX2 R68, R68 ;  /* 0x0000004400447308 */ /* 0x000ea20000000800 */
[C---:B-1----:R-:W-:Y:S01]  /*37d0*/  FADD.FTZ R11, R65.reuse, R0 ;  /* 0x00000000410b7221 */ /* 0x042fe20000010000 */
[----:B------:R-:W-:-:S02]  /*37e0*/  F2FP.F16.F32.PACK_AB R168, R65, R64 ;  /* 0x0000004041a8723e */ /* 0x000fc400000000ff */
[----:B------:R-:W-:-:S04]  /*37f0*/  CS2R R64, SRZ ;  /* 0x0000000000407805 */ /* 0x000fc8000001ff00 */
[----:B------:R-:W1:Y:S01]  /*3800*/  MUFU.EX2 R70, R70 ;  /* 0x0000004600467308 */ /* 0x000e620000000800 */
[----:B0-----:R-:W-:-:S07]  /*3810*/  F2FP.F16.F32.PACK_AB R169, R67, R66 ;  /* 0x0000004243a9723e */ /* 0x001fce00000000ff */
[----:B------:R0:W3:Y:S08]  /*3820*/  MUFU.EX2 R5, R2 ;  /* 0x0000000200057308 */ /* 0x0000f00000000800 */
[----:B------:R2:W4:Y:S01]  /*3830*/  MUFU.EX2 R171, R10 ;  /* 0x0000000a00ab7308 */ /* 0x0005220000000800 */
[----:B0-----:R-:W-:-:S04]  /*3840*/  FADD.FTZ R2, R66, R13 ;  /* 0x0000000d42027221 */ /* 0x001fc80000010000 */
[----:B------:R-:W-:Y:S01]  /*3850*/  FADD.FTZ R13, R67, R2 ;  /* 0x00000002430d7221 */ /* 0x000fe20000010000 */
[----:B------:R-:W-:Y:S01]  /*3860*/  IMAD.MOV.U32 R2, RZ, RZ, 0x3f800000 ;  /* 0x3f800000ff027424 */ /* 0x000fe200078e00ff */
[----:B------:R-:W-:Y:S01]  /*3870*/  CS2R R66, SRZ ;  /* 0x0000000000427805 */ /* 0x000fe2000001ff00 */
[----:B--2---:R-:W-:Y:S01]  /*3880*/  FADD.FTZ R10, R68, R11 ;  /* 0x0000000b440a7221 */ /* 0x004fe20000010000 */
[----:B-1----:R-:W-:Y:S01]  /*3890*/  FADD.FTZ R0, R70, R13 ;  /* 0x0000000d46007221 */ /* 0x002fe20000010000 */
        /* <DEDUP_REMOVED lines=15> */
[----:B------:R-:W-:-:S06]  /*3990*/  ULDC UR35, c[0x0][0x988] ;  /* 0x0002620000237ab9 */ /* 0x000fcc0000000800 */
.L_x_5510:
[----:B------:R-:W-:-:S04]  /*39a0*/  UISETP.NE.AND UP0, UPT, UR6, 0x1, UPT ;  /* 0x000000010600788c */ /* 0x000fc8000bf05270 */
[----:B------:R-:W-:-:S04]  /*39b0*/  USEL UR38, URZ, 0x1, UP0 ;  /* 0x000000013f267887 */ /* 0x000fc80008000000 */
[----:B------:R-:W-:Y:S01]  /*39c0*/  ULOP3.LUT UR38, UR5, UR38, URZ, 0x3c, !UPT ;  /* 0x0000002605267292 */ /* 0x000fe2000f8e3c3f */
[----:B------:R-:W-:Y:S11]  /*39d0*/  @!P0 BRA `(.L_x_5500) ;  /* 0x0000000000048947 */ /* 0x000ff60003800000 */
[----:B------:R-:W-:Y:S01]  /*39e0*/  BPT.TRAP 0x1 ;  /* 0x000000040000795c */ /* 0x000fe20000300000 */
.L_x_5500:
        /* <DEDUP_REMOVED lines=9> */
.L_x_5501:
[----:B-1----:R-:W-:Y:S05]  /*3a80*/  @P1 BRA `(.L_x_5502) ;  /* 0x0000000000081947 */ /* 0x002fea0003800000 */
[----:B------:R-:W1:Y:S02]  /*3a90*/  SYNCS.PHASECHK.TRANS64.TRYWAIT P1, [UR7+0x30830], R3 ;  /* 0x03083003ff0075a7 */ /* 0x000e640008020147 */
[----:B-1----:R-:W-:Y:S05]  /*3aa0*/  @!P1 BRA `(.L_x_5503) ;  /* 0x000000bc00089947 */ /* 0x002fea0003800000 */
.L_x_5502:
        /* <DEDUP_REMOVED lines=175> */
.L_x_5504:
[----:B------:R-:W-:Y:S01]  /*45a0*/  ULEA UR10, UR6, UR40, 0x3 ;  /* 0x00000028060a7291 */ /* 0x000fe2000f8e183f */
[----:B------:R-:W-:-:S04]  /*45b0*/  MOV R0, UR5 ;  /* 0x0000000500007c02 */ /* 0x000fc80008000f00 */
[----:B------:R-:W-:-:S04]  /*45c0*/  SHF.L.U32 R0, R0, 0x1f, RZ ;  /* 0x0000001f00007819 */ /* 0x000fc800000006ff */
[----:B------:R2:W3:Y:S01]  /*45d0*/  SYNCS.PHASECHK.TRANS64.TRYWAIT P1, [UR10+0x30850], R0 ;  /* 0x03085000ff0075a7 */ /* 0x0004e2000802014a */
[----:B------:R-:W-:Y:S05]  /*45e0*/  @!P0 BRA `(.L_x_5505) ;  /* 0x0000000000048947 */ /* 0x000fea0003800000 */
[----:B------:R-:W-:Y:S01]  /*45f0*/  BPT.TRAP 0x1 ;  /* 0x000000040000795c */ /* 0x000fe20000300000 */
.L_x_5505:
[----:B---3--:R-:W-:Y:S05]  /*4600*/  @P1 BRA `(.L_x_5506) ;  /* 0x0000000000081947 */ /* 0x008fea0003800000 */
[----:B------:R-:W3:Y:S02]  /*4610*/  SYNCS.PHASECHK.TRANS64.TRYWAIT P1, [UR10+0x30850], R0 ;  /* 0x03085000ff0075a7 */ /* 0x000ee4000802014a */
[----:B---3--:R-:W-:Y:S05]  /*4620*/  @!P1 BRA `(.L_x_5507) ;  /* 0x000000b000409947 */ /* 0x008fea0003800000 */
.L_x_5506:
        /* <DEDUP_REMOVED lines=37> */
.L_x_5508:
[----:B------:R-:W-:Y:S01]  /*4880*/  UISETP.NE.AND UP0, UPT, UR60, URZ, UPT ;  /* 0x0000003f3c00728c */ /* 0x000fe2000bf05270 */
[----:B0-2---:R-:W-:Y:S01]  /*4890*/  VIADD R0, R18, UR42 ;  /* 0x0000002a12007c36 */ /* 0x005fe20008000000 */
[----:B------:R-:W0:Y:S01]  /*48a0*/  LDC R13, c[0x0][0x2f0] ;  /* 0x0000bc00ff0d7b82 */ /* 0x000e220000000800 */
[----:B------:R-:W-:-:S03]  /*48b0*/  UIADD3 UR7, UR7, 0x30840, URZ ;  /* 0x0003084007077890 */ /* 0x000fc6000fffe03f */
[----:B------:R-:W-:Y:S02]  /*48c0*/  PLOP3.LUT P1, PT, PT, PT, UP0, 0x80, 0x0 ;  /* 0x000000000000781c */ /* 0x000fe40003f2f008 */
[----:B------:R-:W-:Y:S02]  /*48d0*/  PLOP3.LUT P2, PT, PT, PT, UP0, 0x80, 0x0 ;  /* 0x000000000000781c */ /* 0x000fe40003f4f008 */
[----:B------:R-:W2:Y:S01]  /*48e0*/  S2UR UR6, SR_CgaCtaId ;  /* 0x00000000000679c3 */ /* 0x000ea20000008800 */
[----:B------:R-:W-:-:S08]  /*48f0*/  @UP0 ULDC UR5, c[0x0][0x44c] ;  /* 0x0001130000050ab9 */ /* 0x000fd00000000800 */
[----:B------:R-:W-:Y:S01]  /*4900*/  @P1 IMAD.HI.U32 R2, R0, UR5, RZ ;  /* 0x0000000500021c27 */ /* 0x000fe2000f8e00ff */
[----:B------:R-:W-:-:S04]  /*4910*/  @UP0 ULDC UR5, c[0x0][0x450] ;  /* 0x0001140000050ab9 */ /* 0x000fc80000000800 */
[----:B------:R-:W-:Y:S01]  /*4920*/  @P2 SHF.R.U32.HI R0, RZ, UR5, R2 ;  /* 0x00000005ff002c19 */ /* 0x000fe20008011602 */
[----:B------:R-:W-:Y:S02]  /*4930*/  UMOV UR5, 0x1 ;  /* 0x0000000100057882 */ /* 0x000fe40000000000 */
[----:B------:R-:W-:Y:S02]  /*4940*/  UIMAD UR5, UR4, -0x60, UR5 ;  /* 0xffffffa0040578a4 */ /* 0x000fe4000f8e0205 */
[----:B-1----:R-:W1:Y:S04]  /*4950*/  SHFL.IDX PT, R3, R0, RZ, 0x1c1f ;  /* 0x001c1fff00037589 */ /* 0x002e6800000e0000 */
[----:B------:R-:W-:Y:S01]  /*4960*/  IMAD.U32 R2, RZ, RZ, UR5 ;  /* 0x00000005ff027e24 */ /* 0x000fe2000f8e00ff */
[----:B--2---:R-:W-:-:S03]  /*4970*/  UPRMT UR7, UR6, 0x654, UR7 ;  /* 0x0000065406077896 */ /* 0x004fc60008000007 */
[----:B------:R-:W-:-:S04]  /*4980*/  IMAD R2, R17, -0x2, R2 ;  /* 0xfffffffe11027824 */ /* 0x000fc800078e0202 */
[----:B0-----:R-:W-:Y:S02]  /*4990*/  IMAD R2, R13, UR43, R2 ;  /* 0x0000002b0d027c24 */ /* 0x001fe4000f8e0202 */
[----:B------:R-:W-:Y:S03]  /*49a0*/  SYNCS.ARRIVE.TRANS64.RED.A1T0 RZ, [UR7], RZ ;  /* 0x000000ffffff79a7 */ /* 0x000fe60008100407 */
[----:B-1----:R-:W-:-:S04]  /*49b0*/  IADD3 R4, R3, -UR34, R2 ;  /* 0x8000002203047c10 */ /* 0x002fc8000fffe002 */
[C---:B------:R-:W-:Y:S02]  /*49c0*/  ISETP.GT.AND P1, PT, R4.reuse, RZ, PT ;  /* 0x000000ff0400720c */ /* 0x040fe40003f24270 */
[----:B------:R-:W-:Y:S02]  /*49d0*/  ISETP.GT.AND P2, PT, R4, 0x1, PT ;  /* 0x000000010400780c */ /* 0x000fe40003f44270 */
        /* <DEDUP_REMOVED lines=72> */
[----:B0-----:R-:W-:-:S04]  /*4e60*/  IADD3 R2, R15, -UR34, R2 ;  /* 0x800000220f027c10 */ /* 0x001fc8000fffe002 */
[C---:B------:R-:W-:Y:S02]  /*4e70*/  ISETP.GT.AND P1, PT, R2.reuse, RZ, PT ;  /* 0x000000ff0200720c */ /* 0x040fe40003f24270 */
[----:B------:R-:W-:Y:S02]  /*4e80*/  ISETP.GT.AND P2, PT, R2, 0x1, PT ;  /* 0x000000010200780c */ /* 0x000fe40003f44270 */
[----:B-1----:R-:W-:Y:S02]  /*4e90*/  FMNMX.FTZ R21, R14, R21, !PT ;  /* 0x000000150e157209 */ /* 0x002fe40007810000 */
[----:B------:R-:W-:Y:S02]  /*4ea0*/  FSEL R122, R122, -INF , P1 ;  /* 0xff8000007a7a7808 */ /* 0x000fe40000800000 */
[----:B------:R-:W-:Y:S01]  /*4eb0*/  ISETP.GT.AND P3, PT, R2, 0x8, PT ;  /* 0x000000080200780c */ /* 0x000fe20003f64270 */
[----:B------:R-:W0:Y:S01]  /*4ec0*/  SHFL.BFLY PT, R4, R21, 0x1, 0x1f ;  /* 0x0c201f0015047f89 */ /* 0x000e2200000e0000 */
[----:B------:R-:W-:-:S02]  /*4ed0*/  FSEL R123, R123, -INF , P2 ;  /* 0xff8000007b7b7808 */ /* 0x000fc40001000000 */
[----:B------:R-:W-:Y:S02]  /*4ee0*/  FMNMX.FTZ R0, R122, R11, !PT ;  /* 0x0000000b7a007209 */ /* 0x000fe40007810000 */
[----:B------:R-:W-:Y:S02]  /*4ef0*/  ISETP.GT.AND P4, PT, R2, 0x9, PT ;  /* 0x000000090200780c */ /* 0x000fe40003f84270 */
[----:B------:R-:W-:Y:S02]  /*4f00*/  FSEL R126, R126, -INF , P3 ;  /* 0xff8000007e7e7808 */ /* 0x000fe40001800000 */
[----:B------:R-:W-:Y:S02]  /*4f10*/  FMNMX.FTZ R15, R123, R0, !PT ;  /* 0x000000007b0f7209 */ /* 0x000fe40007810000 */
[----:B------:R-:W-:Y:S02]  /*4f20*/  ISETP.GT.AND P2, PT, R2, 0x10, PT ;  /* 0x000000100200780c */ /* 0x000fe40003f44270 */
[----:B------:R-:W-:-:S02]  /*4f30*/  FSEL R127, R127, -INF , P4 ;  /* 0xff8000007f7f7808 */ /* 0x000fc40002000000 */
[----:B------:R-:W-:Y:S02]  /*4f40*/  ISETP.GT.AND P3, PT, R2, 0x11, PT ;  /* 0x000000110200780c */ /* 0x000fe40003f64270 */
[----:B------:R-:W-:Y:S02]  /*4f50*/  FSEL R130, R130, -INF , P2 ;  /* 0xff80000082827808 */ /* 0x000fe40001000000 */
[C---:B------:R-:W-:Y:S02]  /*4f60*/  ISETP.GT.AND P2, PT, R2.reuse, 0x18, PT ;  /* 0x000000180200780c */ /* 0x040fe40003f44270 */
[----:B------:R-:W-:Y:S02]  /*4f70*/  FSEL R131, R131, -INF , P3 ;  /* 0xff80000083837808 */ /* 0x000fe40001800000 */
[----:B------:R-:W-:Y:S02]  /*4f80*/  ISETP.GT.AND P3, PT, R2, 0x19, PT ;  /* 0x000000190200780c */ /* 0x000fe40003f64270 */
[----:B0-----:R-:W-:-:S02]  /*4f90*/  FMNMX.FTZ R4, R21, R4, !PT ;  /* 0x0000000415047209 */ /* 0x001fc40007810000 */
[----:B------:R-:W-:Y:S02]  /*4fa0*/  FSEL R134, R134, -INF , P2 ;  /* 0xff80000086867808 */ /* 0x000fe40001000000 */
[C---:B------:R-:W-:Y:S01]  /*4fb0*/  FSETP.NEU.FTZ.AND P1, PT, R4.reuse, -INF , PT ;  /* 0xff8000000400780b */ /* 0x040fe20003f3d000 */
[----:B------:R-:W-:Y:S01]  /*4fc0*/  FMUL.FTZ R14, R4, UR35 ;  /* 0x00000023040e7c20 */ /* 0x000fe20008410000 */
[----:B------:R-:W-:Y:S02]  /*4fd0*/  ISETP.GT.AND P2, PT, R2, 0x20, PT ;  /* 0x000000200200780c */ /* 0x000fe40003f44270 */
[----:B------:R-:W-:Y:S02]  /*4fe0*/  FSEL R135, R135, -INF , P3 ;  /* 0xff80000087877808 */ /* 0x000fe40001800000 */
[----:B------:R-:W-:Y:S02]  /*4ff0*/  FSEL R0, R14, RZ, P1 ;  /* 0x000000ff0e007208 */ /* 0x000fe40000800000 */
[----:B------:R-:W-:-:S02]  /*5000*/  FMNMX.FTZ R14, R126, R15, !PT ;  /* 0x0000000f7e0e7209 */ /* 0x000fc40007810000 */
[----:B------:R-:W-:Y:S01]  /*5010*/  ISETP.GT.AND P3, PT, R2, 0x21, PT ;  /* 0x000000210200780c */ /* 0x000fe20003f64270 */
[--C-:B------:R-:W-:Y:S01]  /*5020*/  FFMA.FTZ R190, R3, UR35, -R0.reuse ;  /* 0x0000002303be7c23 */ /* 0x100fe20008010800 */
[----:B------:R-:W-:Y:S01]  /*5030*/  FMNMX.FTZ R15, R127, R14, !PT ;  /* 0x0000000e7f0f7209 */ /* 0x000fe20007810000 */
[--C-:B------:R-:W-:Y:S01]  /*5040*/  FFMA.FTZ R188, R121, UR35, -R0.reuse ;  /* 0x0000002379bc7c23 */ /* 0x100fe20008010800 */
[----:B------:R-:W-:Y:S01]  /*5050*/  FSEL R138, R138, -INF , P2 ;  /* 0xff8000008a8a7808 */ /* 0x000fe20001000000 */
[--C-:B------:R-:W-:Y:S01]  /*5060*/  FFMA.FTZ R21, R129, UR35, -R0.reuse ;  /* 0x0000002381157c23 */ /* 0x100fe20008010800 */
[----:B------:R-:W-:Y:S01]  /*5070*/  FMNMX.FTZ R14, R130, R15, !PT ;  /* 0x0000000f820e7209 */ /* 0x000fe20007810000 */
[--C-:B------:R-:W-:Y:S01]  /*5080*/  FFMA.FTZ R121, R133, UR35, -R0.reuse ;  /* 0x0000002385797c23 */ /* 0x100fe20008010800 */
        /* <DEDUP_REMOVED lines=39> */
[----:B------:R-:W-:Y:S01]  /*5300*/  FFMA.FTZ R153, R165, UR35, -R0 ;  /* 0x00000023a5997c23 */ /* 0x000fe20008010800 */
[----:B------:R-:W-:Y:S01]  /*5310*/  FMNMX.FTZ R3, R147, R14, !PT ;  /* 0x0000000e93037209 */ /* 0x000fe20007810000 */
[----:B------:R-:W-:Y:S01]  /*5320*/  MUFU.EX2 R13, R13 ;  /* 0x0000000d000d7308 */ /* 0x000fe20000000800 */
[----:B------:R-:W-:-:S02]  /*5330*/  ISETP.GT.AND P2, PT, R2, 0x40, PT ;  /* 0x000000400200780c */ /* 0x000fc40003f44270 */
[----:B------:R-:W-:Y:S02]  /*5340*/  FSEL R151, R151, -INF , P3 ;  /* 0xff80000097977808 */ /* 0x000fe40001800000 */
[----:B------:R-:W-:Y:S02]  /*5350*/  FMNMX.FTZ R14, R150, R3, !PT ;  /* 0x00000003960e7209 */ /* 0x000fe40007810000 */
[----:B------:R-:W-:Y:S01]  /*5360*/  ISETP.GT.AND P3, PT, R2, 0x41, PT ;  /* 0x000000410200780c */ /* 0x000fe20003f64270 */
[----:B------:R-:W-:Y:S01]  /*5370*/  MUFU.EX2 R188, R188 ;  /* 0x000000bc00bc7308 */ /* 0x000fe20000000800 */
[----:B------:R-:W-:Y:S02]  /*5380*/  FSEL R154, R154, -INF , P2 ;  /* 0xff8000009a9a7808 */ /* 0x000fe40001000000 */
[----:B------:R-:W-:Y:S02]  /*5390*/  FMNMX.FTZ R3, R151, R14, !PT ;  /* 0x0000000e97037209 */ /* 0x000fe40007810000 */
[----:B------:R-:W-:-:S02]  /*53a0*/  ISETP.GT.AND P2, PT, R2, 0x48, PT ;  /* 0x000000480200780c */ /* 0x000fc40003f44270 */
[----:B------:R-:W-:Y:S01]  /*53b0*/  FSEL R155, R155, -INF , P3 ;  /* 0xff8000009b9b7808 */ /* 0x000fe20001800000 */
[----:B------:R-:W-:Y:S01]  /*53c0*/  MUFU.EX2 R190, R190 ;  /* 0x000000be00be7308 */ /* 0x000fe20000000800 */
[----:B------:R-:W-:Y:S02]  /*53d0*/  FMNMX.FTZ R14, R154, R3, !PT ;  /* 0x000000039a0e7209 */ /* 0x000fe40007810000 */
[----:B------:R-:W-:Y:S02]  /*53e0*/  ISETP.GT.AND P3, PT, R2, 0x49, PT ;  /* 0x000000490200780c */ /* 0x000fe40003f64270 */
[----:B------:R-:W-:Y:S02]  /*53f0*/  FSEL R158, R158, -INF , P2 ;  /* 0xff8000009e9e7808 */ /* 0x000fe40001000000 */
        /* <DEDUP_REMOVED lines=17> */
[----:B------:R-:W-:-:S02]  /*5510*/  FSEL R167, R167, -INF , P3 ;  /* 0xff800000a7a77808 */ /* 0x000fc40001800000 */
[----:B------:R-:W-:-:S04]  /*5520*/  FMNMX.FTZ R2, R166, R3, !PT ;  /* 0x00000003a6027209 */ /* 0x000fc80007810000 */
        /* <DEDUP_REMOVED lines=18> */
[----:B------:R-:W-:Y:S02]  /*5650*/  FADD.FTZ R2, -R0, R11 ;  /* 0x0000000b00027221 */ /* 0x000fe40000010100 */
[--C-:B------:R-:W-:Y:S01]  /*5660*/  FFMA.FTZ R20, R123, UR35, -R14.reuse ;  /* 0x000000237b147c23 */ /* 0x100fe2000801080e */
[----:B------:R-:W-:Y:S01]  /*5670*/  FSEL R123, R4, RZ, P1 ;  /* 0x000000ff047b7208 */ /* 0x000fe20000800000 */
[--C-:B------:R-:W-:Y:S01]  /*5680*/  FFMA.FTZ R189, R122, UR35, -R14.reuse ;  /* 0x000000237abd7c23 */ /* 0x100fe2000801080e */
[----:B------:R-:W-:Y:S01]  /*5690*/  FMUL.FTZ R2, R2, UR35 ;  /* 0x0000002302027c20 */ /* 0x000fe20008410000 */
        /* <DEDUP_REMOVED lines=24> */
[----:B------:R-:W-:-:S03]  /*5820*/  FFMA.FTZ R166, R166, UR35, -R14 ;  /* 0x00000023a6a67c23 */ /* 0x000fc6000801080e */
[----:B------:R-:W1:Y:S01]  /*5830*/  MUFU.EX2 R2, R2 ;  /* 0x0000000200027308 */ /* 0x000e620000000800 */
[----:B0-----:R-:W-:-:S04]  /*5840*/  FFMA.FTZ R11, R0, R10, R13 ;  /* 0x0000000a000b7223 */ /* 0x001fc8000001000d */
[----:B------:R-:W-:-:S03]  /*5850*/  FADD.FTZ R11, R188, R11 ;  /* 0x0000000bbc0b7221 */ /* 0x000fc60000010000 */
[----:B------:R-:W0:Y:S01]  /*5860*/  MUFU.EX2 R191, R191 ;  /* 0x000000bf00bf7308 */ /* 0x000e220000000800 */
[----:B------:R-:W-:-:S04]  /*5870*/  FADD.FTZ R132, R190, R11 ;  /* 0x0000000bbe847221 */ /* 0x000fc80000010000 */
[----:B------:R-:W-:-:S03]  /*5880*/  FADD.FTZ R11, R15, R132 ;  /* 0x000000840f0b7221 */ /* 0x000fc60000010000 */
[----:B------:R-:W2:Y:S01]  /*5890*/  MUFU.EX2 R120, R120 ;  /* 0x0000007800787308 */ /* 0x000ea20000000800 */
[----:B-1----:R-:W-:Y:S01]  /*58a0*/  FFMA.FTZ R5, R2, R5, R189 ;  /* 0x0000000502057223 */ /* 0x002fe200000100bd */
[----:B------:R-:W-:-:S03]  /*58b0*/  FADD.FTZ R132, R184, R11 ;  /* 0x0000000bb8847221 */ /* 0x000fc60000010000 */
[----:B------:R-:W-:Y:S01]  /*58c0*/  FADD.FTZ R10, R20, R5 ;  /* 0x00000005140a7221 */ /* 0x000fe20000010000 */
        /* <DEDUP_REMOVED lines=70> */
[----:B-1----:R-:W-:Y:S01]  /*5d30*/  FADD.FTZ R5, R14, R5 ;  /* 0x000000050e057221 */ /* 0x002fe20000010000 */
[----:B------:R-:W-:Y:S06]  /*5d40*/  @!P0 BRA `(.L_x_5509) ;  /* 0x0000000000048947 */ /* 0x000fec0003800000 */
[----:B------:R-:W-:Y:S01]  /*5d50*/  BPT.TRAP 0x1 ;  /* 0x000000040000795c */ /* 0x000fe20000300000 */
.L_x_5509:
[----:B------:R-:W0:Y:S01]  /*5d60*/  S2UR UR5, SR_CgaCtaId ;  /* 0x00000000000579c3 */ /* 0x000e220000008800 */
[----:B------:R-:W-:Y:S01]  /*5d70*/  UISETP.GT.AND UP0, UPT, UR4, UR11, UPT ;  /* 0x0000000b0400728c */ /* 0x000fe2000bf04270 */
[----:B------:R-:W-:Y:S01]  /*5d80*/  F2FP.F16.F32.PACK_AB R183, R12, R183 ;  /* 0x000000b70cb7723e */ /* 0x000fe200000000ff */
[----:B------:R-:W-:Y:S01]  /*5d90*/  UIADD3 UR10, UR10, 0x30860, URZ ;  /* 0x000308600a0a7890 */ /* 0x000fe2000fffe03f */
[----:B------:R-:W-:Y:S01]  /*5da0*/  F2FP.F16.F32.PACK_AB R188, R188, R13 ;  /* 0x0000000dbcbc723e */ /* 0x000fe200000000ff */
[----:B------:R-:W-:Y:S01]  /*5db0*/  UIADD3 UR4, UR4, -0x1, URZ ;  /* 0xffffffff04047890 */ /* 0x000fe2000fffe03f */
[----:B------:R-:W-:Y:S01]  /*5dc0*/  F2FP.F16.F32.PACK_AB R189, R20, R189 ;  /* 0x000000bd14bd723e */ /* 0x000fe200000000ff */
[----:B------:R-:W-:Y:S01]  /*5dd0*/  UMOV UR6, UR39 ;  /* 0x0000002700067c82 */ /* 0x000fe20008000000 */
[----:B------:R-:W-:Y:S01]  /*5de0*/  PLOP3.LUT P1, PT, PT, PT, UP0, 0x80, 0x0 ;  /* 0x000000000000781c */ /* 0x000fe20003f2f008 */
        /* <DEDUP_REMOVED lines=26> */
[----:B------:R-:W-:Y:S06]  /*5f90*/  @P1 BRA `(.L_x_5510) ;  /* 0xffffffd800801947 */ /* 0x000fec000383ffff */
.L_x_5499:
[----:B------:R-:W-:-:S13]  /*5fa0*/  ISETP.LE.AND P1, PT, RZ, UR4, PT ;  /* 0x00000004ff007c0c */ /* 0x000fda000bf23270 */
[----:B------:R-:W-:Y:S05]  /*5fb0*/  @!P1 BRA `(.L_x_5511) ;  /* 0x0000001c00b89947 */ /* 0x000fea0003800000 */
[----:B------:R-:W-:Y:S01]  /*5fc0*/  IMAD.MOV.U32 R12, RZ, RZ, R3 ;  /* 0x000000ffff0c7224 */ /* 0x000fe200078e0003 */
[----:B------:R-:W-:Y:S01]  /*5fd0*/  UMOV UR5, UR38 ;  /* 0x0000002600057c82 */ /* 0x000fe20008000000 */
[----:B------:R-:W-:Y:S01]  /*5fe0*/  IMAD.MOV.U32 R11, RZ, RZ, R4 ;  /* 0x000000ffff0b7224 */ /* 0x000fe200078e0004 */
[----:B------:R-:W-:Y:S01]  /*5ff0*/  UMOV UR6, UR39 ;  /* 0x0000002700067c82 */ /* 0x000fe20008000000 */
[----:B------:R-:W-:-:S05]  /*6000*/  ULDC UR11, c[0x0][0x988] ;  /* 0x00026200000b7ab9 */ /* 0x000fca0000000800 */
.L_x_5522:
        /* <DEDUP_REMOVED lines=8> */
.L_x_5512:
[----:B------:R-:W-:Y:S01]  /*6090*/  ULEA UR7, UR39, UR40, 0x3 ;  /* 0x0000002827077291 */ /* 0x000fe2000f8e183f */
[----:B------:R-:W-:-:S05]  /*60a0*/  IMAD.U32 R3, RZ, RZ, UR38 ;  /* 0x00000026ff037e24 */ /* 0x000fca000f8e00ff */
[----:B------:R-:W-:-:S04]  /*60b0*/  SHF.L.U32 R3, R3, 0x1f, RZ ;  /* 0x0000001f03037819 */ /* 0x000fc800000006ff */
[----:B------:R0:W1:Y:S01]  /*60c0*/  SYNCS.PHASECHK.TRANS64.TRYWAIT P1, [UR7+0x30830], R3 ;  /* 0x03083003ff0075a7 */ /* 0x0000620008020147 */
[----:B------:R-:W-:Y:S05]  /*60d0*/  @!P0 BRA `(.L_x_5513) ;  /* 0x0000000000048947 */ /* 0x000fea0003800000 */
[----:B------:R-:W-:Y:S01]  /*60e0*/  BPT.TRAP 0x1 ;  /* 0x000000040000795c */ /* 0x000fe20000300000 */
.L_x_5513:
[----:B-1----:R-:W-:Y:S05]  /*60f0*/  @P1 BRA `(.L_x_5514) ;  /* 0x0000000000081947 */ /* 0x002fea0003800000 */
[----:B------:R-:W1:Y:S02]  /*6100*/  SYNCS.PHASECHK.TRANS64.TRYWAIT P1, [UR7+0x30830], R3 ;  /* 0x03083003ff0075a7 */ /* 0x000e640008020147 */
[----:B-1----:R-:W-:Y:S05]  /*6110*/  @!P1 BRA `(.L_x_5515) ;  /* 0x00000094009c9947 */ /* 0x002fea0003800000 */
.L_x_5514:
        /* <DEDUP_REMOVED lines=175> */
.L_x_5516:
[----:B------:R-:W-:Y:S01]  /*6c10*/  ULEA UR14, UR6, UR40, 0x3 ;  /* 0x00000028060e7291 */ /* 0x000fe2000f8e183f */
[----:B------:R-:W-:-:S05]  /*6c20*/  IMAD.U32 R0, RZ, RZ, UR5 ;  /* 0x00000005ff007e24 */ /* 0x000fca000f8e00ff */
[----:B------:R-:W-:-:S04]  /*6c30*/  SHF.L.U32 R0, R0, 0x1f, RZ ;  /* 0x0000001f00007819 */ /* 0x000fc800000006ff */
[----:B------:R2:W3:Y:S01]  /*6c40*/  SYNCS.PHASECHK.TRANS64.TRYWAIT P1, [UR14+0x30850], R0 ;  /* 0x03085000ff0075a7 */ /* 0x0004e2000802014e */
[----:B------:R-:W-:Y:S05]  /*6c50*/  @!P0 BRA `(.L_x_5517) ;  /* 0x0000000000048947 */ /* 0x000fea0003800000 */
[----:B------:R-:W-:Y:S01]  /*6c60*/  BPT.TRAP 0x1 ;  /* 0x000000040000795c */ /* 0x000fe20000300000 */
.L_x_5517:
[----:B---3--:R-:W-:Y:S05]  /*6c70*/  @P1 BRA `(.L_x_5518) ;  /* 0x0000000000081947 */ /* 0x008fea0003800000 */
[----:B------:R-:W3:Y:S02]  /*6c80*/  SYNCS.PHASECHK.TRANS64.TRYWAIT P1, [UR14+0x30850], R0 ;  /* 0x03085000ff0075a7 */ /* 0x000ee4000802014e */
[----:B---3--:R-:W-:Y:S05]  /*6c90*/  @!P1 BRA `(.L_x_5519) ;  /* 0x0000008800d49947 */ /* 0x008fea0003800000 */
.L_x_5518:
        /* <DEDUP_REMOVED lines=37> */
.L_x_5520:
[----:B0-2---:R-:W-:Y:S01]  /*6ef0*/  FMNMX.FTZ R0, R120, R11, !PT ;  /* 0x0000000b78007209 */ /* 0x005fe20007810000 */
[----:B------:R-:W-:Y:S01]  /*6f00*/  UMOV UR35, UR11 ;  /* 0x0000000b00237c82 */ /* 0x000fe20008000000 */
[----:B------:R-:W-:Y:S01]  /*6f10*/  FMNMX.FTZ R2, R122, R12, !PT ;  /* 0x0000000c7a027209 */ /* 0x000fe20007810000 */
[----:B------:R-:W0:Y:S01]  /*6f20*/  S2UR UR6, SR_CgaCtaId ;  /* 0x00000000000679c3 */ /* 0x000e220000008800 */
[----:B-1----:R-:W-:Y:S01]  /*6f30*/  FMNMX.FTZ R3, R121, R0, !PT ;  /* 0x0000000079037209 */ /* 0x002fe20007810000 */
[----:B------:R-:W-:Y:S01]  /*6f40*/  ULEA UR5, UR10, UR40, 0x3 ;  /* 0x000000280a057291 */ /* 0x000fe2000f8e183f */
[----:B------:R-:W-:Y:S02]  /*6f50*/  FMNMX.FTZ R13, R123, R2, !PT ;  /* 0x000000027b0d7209 */ /* 0x000fe40007810000 */
[----:B------:R-:W-:Y:S01]  /*6f60*/  FMNMX.FTZ R0, R124, R3, !PT ;  /* 0x000000037c007209 */ /* 0x000fe20007810000 */
[----:B------:R-:W-:Y:S01]  /*6f70*/  UIADD3 UR5, UR5, 0x30840, URZ ;  /* 0x0003084005057890 */ /* 0x000fe2000fffe03f */
        /* <DEDUP_REMOVED lines=84> */
[----:B------:R-:W1:Y:S03]  /*74c0*/  MUFU.EX2 R11, R11 ;  /* 0x0000000b000b7308 */ /* 0x000e660000000800 */
[--C-:B------:R-:W-:Y:S01]  /*74d0*/  FFMA.FTZ R189, R122, UR35, -R12.reuse ;  /* 0x000000237abd7c23 */ /* 0x100fe2000801080c */
[--C-:B0-----:R-:W-:Y:S01]  /*74e0*/  FFMA.FTZ R14, R123, UR35, -R12.reuse ;  /* 0x000000237b0e7c23 */ /* 0x101fe2000801080c */
        /* <DEDUP_REMOVED lines=120> */
.L_x_5521:
[----:B------:R-:W0:Y:S01]  /*7c70*/  S2UR UR5, SR_CgaCtaId ;  /* 0x00000000000579c3 */ /* 0x000e220000008800 */
[----:B------:R-:W-:Y:S01]  /*7c80*/  UIADD3 UR14, UR14, 0x30860, URZ ;  /* 0x000308600e0e7890 */ /* 0x000fe2000fffe03f */
[----:B------:R-:W-:Y:S01]  /*7c90*/  ISETP.LT.AND P1, PT, RZ, UR4, PT ;  /* 0x00000004ff007c0c */ /* 0x000fe2000bf21270 */
[----:B------:R-:W-:Y:S01]  /*7ca0*/  UIADD3 UR4, UR4, -0x1, URZ ;  /* 0xffffffff04047890 */ /* 0x000fe2000fffe03f */
[----:B------:R-:W-:Y:S01]  /*7cb0*/  F2FP.F16.F32.PACK_AB R188, R188, R11 ;  /* 0x0000000bbcbc723e */ /* 0x000fe200000000ff */
        /* <DEDUP_REMOVED lines=28> */
[----:B------:R-:W-:Y:S01]  /*7e80*/  MOV R12, R3 ;  /* 0x00000003000c7202 */ /* 0x000fe20000000f00 */
[----:B------:R-:W-:Y:S06]  /*7e90*/  @P1 BRA `(.L_x_5522) ;  /* 0xffffffe0005c1947 */ /* 0x000fec000383ffff */
.L_x_5511:
        /* <DEDUP_REMOVED lines=99> */
.L_x_5523:
[----:B------:R-:W-:Y:S01]  /*84d0*/  ULEA UR5, UR39, UR40, 0x3 ;  /* 0x0000002827057291 */ /* 0x000fe2000f8e183f */
[----:B------:R-:W-:-:S05]  /*84e0*/  IMAD.U32 R0, RZ, RZ, UR38 ;  /* 0x00000026ff007e24 */ /* 0x000fca000f8e00ff */
[----:B------:R-:W-:-:S04]  /*84f0*/  SHF.L.U32 R0, R0, 0x1f, RZ ;  /* 0x0000001f00007819 */ /* 0x000fc800000006ff */
[----:B------:R0:W1:Y:S01]  /*8500*/  SYNCS.PHASECHK.TRANS64.TRYWAIT P1, [UR5+0x30850], R0 ;  /* 0x03085000ff0075a7 */ /* 0x0000620008020145 */
[----:B------:R-:W-:Y:S05]  /*8510*/  @!P0 BRA `(.L_x_5524) ;  /* 0x0000000000048947 */ /* 0x000fea0003800000 */
[----:B------:R-:W-:Y:S01]  /*8520*/  BPT.TRAP 0x1 ;  /* 0x000000040000795c */ /* 0x000fe20000300000 */
.L_x_5524:
[----:B-1----:R-:W-:Y:S05]  /*8530*/  @P1 BRA `(.L_x_5525) ;  /* 0x0000000000081947 */ /* 0x002fea0003800000 */
[----:B------:R-:W1:Y:S02]  /*8540*/  SYNCS.PHASECHK.TRANS64.TRYWAIT P1, [UR5+0x30850], R0 ;  /* 0x03085000ff0075a7 */ /* 0x000e640008020145 */
[----:B-1----:R-:W-:Y:S05]  /*8550*/  @!P1 BRA `(.L_x_5526) ;  /* 0x0000007000bc9947 */ /* 0x002fea0003800000 */
.L_x_5525:
        /* <DEDUP_REMOVED lines=64> */
.L_x_5527:
        /* <DEDUP_REMOVED lines=109> */
.L_x_5491:
        /* <DEDUP_REMOVED lines=10> */
[----:B------:R-:W1:Y:S01]  /*90d0*/  LDC R56, c[0x0][0xbe8] ;  /* 0x0002fa00ff387b82 */ /* 0x000e620000000800 */
[----:B------:R-:W-:Y:S01]  /*90e0*/  F2FP.F16.F32.PACK_AB R6, R7, R6 ;  /* 0x000000060706723e */ /* 0x000fe200000000ff */
[----:B------:R-:W-:Y:S01]  /*90f0*/  ULDC.64 UR8, c[0x0][0xb90] ;  /* 0x0002e40000087ab9 */ /* 0x000fe20000000a00 */
[----:B------:R-:W-:Y:S01]  /*9100*/  F2FP.F16.F32.PACK_AB R7, R154, R33 ;  /* 0x000000219a07723e */ /* 0x000fe200000000ff */
[----:B------:R-:W-:Y:S01]  /*9110*/  USHF.R.S32.HI UR12, URZ, 0x1f, UR61 ;  /* 0x0000001f3f0c7899 */ /* 0x000fe2000801143d */
[----:B------:R-:W-:Y:S02]  /*9120*/  F2FP.F16.F32.PACK_AB R4, R25, R4 ;  /* 0x000000041904723e */ /* 0x000fe400000000ff */
[----:B------:R-:W-:Y:S02]  /*9130*/  R2UR UR11, R192 ;  /* 0x00000000c00b72ca */ /* 0x000fe400000e0000 */
[----:B------:R-:W-:-:S02]  /*9140*/  F2FP.F16.F32.PACK_AB R5, R152, R5 ;  /* 0x000000059805723e */ /* 0x000fc400000000ff */
        /* <DEDUP_REMOVED lines=10> */
[----:B------:R-:W-:-:S02]  /*91f0*/  F2FP.F16.F32.PACK_AB R24, R57, R24 ;  /* 0x000000183918723e */ /* 0x000fc400000000ff */
[----:B------:R-:W-:Y:S01]  /*9200*/  F2FP.F16.F32.PACK_AB R96, R97, R96 ;  /* 0x000000606160723e */ /* 0x000fe200000000ff */
[----:B------:R-:W-:Y:S01]  /*9210*/  UIMAD UR5, UR11, UR9, UR5 ;  /* 0x000000090b0572a4 */ /* 0x000fe2000f8e0205 */
[----:B------:R-:W-:Y:S02]  /*9220*/  F2FP.F16.F32.PACK_AB R97, R99, R98 ;  /* 0x000000626361723e */ /* 0x000fe400000000ff */
[----:B------:R-:W-:Y:S02]  /*9230*/  MOV R48, R52 ;  /* 0x0000003400307202 */ /* 0x000fe40000000f00 */
[----:B0-----:R-:W-:Y:S01]  /*9240*/  MOV R49, R21 ;  /* 0x0000001500317202 */ /* 0x001fe20000000f00 */
[----:B------:R-:W-:Y:S01]  /*9250*/  IMAD R21, R193, 0x40, R16 ;  /* 0x00000040c1157824 */ /* 0x000fe200078e0210 */
[----:B------:R-:W-:Y:S01]  /*9260*/  ULDC.64 UR8, c[0x0][0xb98] ;  /* 0x0002e60000087ab9 */ /* 0x000fe20000000a00 */
[----:B------:R-:W-:Y:S01]  /*9270*/  UIADD3 UR7, UR7, UR5, URZ ;  /* 0x0000000507077290 */ /* 0x000fe2000fffe03f */
[----:B------:R-:W-:Y:S01]  /*9280*/  F2FP.F16.F32.PACK_AB R104, R105, R104 ;  /* 0x000000686968723e */ /* 0x000fe200000000ff */
[--C-:B------:R-:W-:Y:S01]  /*9290*/  IMAD.WIDE R46, R198, 0x2, R48.reuse ;  /* 0x00000002c62e7825 */ /* 0x100fe200078e0230 */
[----:B------:R-:W-:Y:S01]  /*92a0*/  UIMAD UR5, UR12, UR8, URZ ;  /* 0x000000080c0572a4 */ /* 0x000fe2000f8e023f */
[----:B------:R-:W-:Y:S01]  /*92b0*/  F2FP.F16.F32.PACK_AB R98, R101, R100 ;  /* 0x000000646562723e */ /* 0x000fe200000000ff */
[----:B------:R-:W-:Y:S01]  /*92c0*/  UIMAD.WIDE.U32 UR6, UR61, UR8, UR6 ;  /* 0x000000083d0672a5 */ /* 0x000fe2000f8e0006 */
[----:B------:R-:W-:Y:S01]  /*92d0*/  IMAD.WIDE R48, R21, 0x2, R48 ;  /* 0x0000000215307825 */ /* 0x000fe200078e0230 */
[C---:B------:R-:W-:Y:S01]  /*92e0*/  IADD3 R27, P5, R46.reuse, 0x8060, RZ ;  /* 0x000080602e1b7810 */ /* 0x040fe20007fbe0ff */
[----:B------:R-:W-:Y:S01]  /*92f0*/  UIMAD UR5, UR61, UR9, UR5 ;  /* 0x000000093d0572a4 */ /* 0x000fe2000f8e0205 */
[----:B------:R-:W-:-:S02]  /*9300*/  LOP3.LUT R21, R46, 0x380, RZ, 0xc0, !PT ;  /* 0x000003802e157812 */ /* 0x000fc400078ec0ff */
[----:B------:R-:W-:Y:S01]  /*9310*/  LOP3.LUT R26, R27, 0x380, RZ, 0xc0, !PT ;  /* 0x000003801b1a7812 */ /* 0x000fe200078ec0ff */
[----:B------:R-:W-:Y:S01]  /*9320*/  ULDC.64 UR8, c[0x0][0xae8] ;  /* 0x0002ba0000087ab9 */ /* 0x000fe20000000a00 */
        /* <DEDUP_REMOVED lines=19> */
[C---:B------:R-:W-:Y:S02]  /*9460*/  IADD3 R35, P0, R46.reuse, 0x60, RZ ;  /* 0x000000602e237810 */ /* 0x040fe40007f1e0ff */
        /* <DEDUP_REMOVED lines=43> */
[----:B------:R-:W-:Y:S02]  /*9720*/  LOP3.LUT R25, R46, 0x380, RZ, 0xc0, !PT ;  /* 0x000003802e197812 */ /* 0x000fe400078ec0ff */
        /* <DEDUP_REMOVED lines=17> */
[----:B------:R-:W-:Y:S01]  /*9840*/  IADD3.X R75, RZ, R47, RZ, P5, !PT ;  /* 0x0000002fff4b7210 */ /* 0x000fe20002ffe4ff */
[----:B------:R-:W-:Y:S01]  /*9850*/  IMAD.X R47, RZ, RZ, R49, P0 ;  /* 0x000000ffff2f7224 */ /* 0x000fe200000e0631 */
[----:B------:R-:W-:Y:S01]  /*9860*/  MOV R86, R86 ;  /* 0x0000005600567202 */ /* 0x000fe20000000f00 */
[----:B------:R-:W2:Y:S01]  /*9870*/  @P1 LDC R53, c[0x0][0xbf0] ;  /* 0x0002fc00ff351b82 */ /* 0x000ea20000000800 */
[----:B------:R-:W-:-:S02]  /*9880*/  IADD3 R39, P3, R48, 0x7000, RZ ;  /* 0x0000700030277810 */ /* 0x000fc40007f7e0ff */
[----:B------:R-:W-:Y:S02]  /*9890*/  IADD3 R37, P2, R48, 0x6000, RZ ;  /* 0x0000600030257810 */ /* 0x000fe40007f5e0ff */
[----:B------:R-:W-:Y:S02]  /*98a0*/  LOP3.LUT R38, R39, 0x380, RZ, 0xc0, !PT ;  /* 0x0000038027267812 */ /* 0x000fe400078ec0ff */
[----:B------:R-:W-:Y:S01]  /*98b0*/  MOV R78, R78 ;  /* 0x0000004e004e7202 */ /* 0x000fe20000000f00 */
[----:B0-----:R-:W-:Y:S01]  /*98c0*/  @P1 IMAD.HI.U32 R4, R26, R25, RZ ;  /* 0x000000191a041227 */ /* 0x001fe200078e00ff */
[----:B------:R-:W-:Y:S02]  /*98d0*/  F2FP.F16.F32.PACK_AB R5, R144, R135 ;  /* 0x000000879005723e */ /* 0x000fe400000000ff */
[----:B------:R-:W-:Y:S02]  /*98e0*/  F2FP.F16.F32.PACK_AB R6, R120, R3 ;  /* 0x000000037806723e */ /* 0x000fe400000000ff */
[----:B------:R-:W-:-:S02]  /*98f0*/  F2FP.F16.F32.PACK_AB R7, R145, R136 ;  /* 0x000000889107723e */ /* 0x000fc400000000ff */
        /* <DEDUP_REMOVED lines=10> */
[----:B------:R-:W-:-:S02]  /*99a0*/  LOP3.LUT R36, R37, 0x380, RZ, 0xc0, !PT ;  /* 0x0000038025247812 */ /* 0x000fc400078ec0ff */
[----:B------:R-:W-:Y:S01]  /*99b0*/  MOV R74, R74 ;  /* 0x0000004a004a7202 */ /* 0x000fe20000000f00 */
[----:B------:R3:W-:Y:S01]  /*99c0*/  STSM.16.M88.4 [R82], R12 ;  /* 0x0000000c52007844 */ /* 0x0007e20000000200 */
[----:B------:R-:W-:Y:S02]  /*99d0*/  SHF.R.U64 R38, R38, 0x3, RZ ;  /* 0x0000000326267819 */ /* 0x000fe400000012ff */
[----:B------:R-:W-:Y:S01]  /*99e0*/  SHF.R.U64 R36, R36, 0x3, RZ ;  /* 0x0000000324247819 */ /* 0x000fe200000012ff */
[----:B------:R4:W-:Y:S01]  /*99f0*/  STSM.16.M88.4 [R78], R24 ;  /* 0x000000184e007844 */ /* 0x0009e20000000200 */
[----:B------:R-:W-:Y:S01]  /*9a00*/  LOP3.LUT R38, R38, R39, RZ, 0x3c, !PT ;  /* 0x0000002726267212 */ /* 0x000fe200078e3cff */
[----:B------:R-:W-:Y:S01]  /*9a10*/  IMAD.X R39, RZ, RZ, R49, P3 ;  /* 0x000000ffff277224 */ /* 0x000fe200018e0631 */
[----:B------:R-:W-:Y:S02]  /*9a20*/  LOP3.LUT R36, R36, R37, RZ, 0x3c, !PT ;  /* 0x0000002524247212 */ /* 0x000fe400078e3cff */
[----:B0-----:R-:W-:-:S02]  /*9a30*/  F2FP.F16.F32.PACK_AB R4, R65, R64 ;  /* 0x000000404104723e */ /* 0x001fc400000000ff */
[----:B------:R-:W-:Y:S02]  /*9a40*/  F2FP.F16.F32.PACK_AB R5, R140, R131 ;  /* 0x000000838c05723e */ /* 0x000fe400000000ff */
[----:B-1----:R-:W-:Y:S01]  /*9a50*/  MOV R10, UR5 ;  /* 0x00000005000a7c02 */ /* 0x002fe20008000f00 */
[----:B------:R-:W-:Y:S01]  /*9a60*/  ULDC UR5, c[0x0][0xa88] ;  /* 0x0002a20000057ab9 */ /* 0x000fe20000000800 */
[----:B------:R-:W-:Y:S01]  /*9a70*/  SHF.R.S32.HI R9, RZ, 0x1f, R50 ;  /* 0x0000001fff097819 */ /* 0x000fe20000011432 */
[----:B---3--:R-:W-:Y:S01]  /*9a80*/  VIADD R14, R197, UR42 ;  /* 0x0000002ac50e7c36 */ /* 0x008fe20008000000 */
[----:B------:R-:W-:Y:S02]  /*9a90*/  IADD3 R12, P0, R50, UR6, RZ ;  /* 0x00000006320c7c10 */ /* 0x000fe4000ff1e0ff */
[----:B------:R-:W-:Y:S02]  /*9aa0*/  SHF.R.S32.HI R8, RZ, 0x1f, R3 ;  /* 0x0000001fff087819 */ /* 0x000fe40000011403 */
[----:B------:R-:W-:Y:S01]  /*9ab0*/  IADD3.X R13, R9, UR7, R10, P0, !PT ;  /* 0x00000007090d7c10 */ /* 0x000fe200087fe40a */
[----:B------:R-:W-:Y:S01]  /*9ac0*/  ULDC.64 UR6, c[0x0][0xb88] ;  /* 0x0002e20000067ab9 */ /* 0x000fe20000000a00 */
[----:B------:R-:W-:Y:S01]  /*9ad0*/  F2FP.F16.F32.PACK_AB R6, R69, R68 ;  /* 0x000000444506723e */ /* 0x000fe200000000ff */
[----:B------:R-:W-:Y:S01]  /*9ae0*/  IMAD R8, R8, UR6, RZ ;  /* 0x0000000608087c24 */ /* 0x000fe2000f8e02ff */
[----:B------:R-:W-:Y:S01]  /*9af0*/  F2FP.F16.F32.PACK_AB R7, R132, R129 ;  /* 0x000000818407723e */ /* 0x000fe200000000ff */
[----:B------:R-:W-:Y:S01]  /*9b00*/  IMAD.WIDE.U32 R12, R3, UR6, R12 ;  /* 0x00000006030c7c25 */ /* 0x000fe2000f8e000c */
[----:B------:R-:W-:-:S02]  /*9b10*/  LOP3.LUT P0, RZ, R195, 0x3, RZ, 0xc0, !PT ;  /* 0x00000003c3ff7812 */ /* 0x000fc4000780c0ff */
[----:B------:R-:W-:Y:S01]  /*9b20*/  IADD3.X R37, RZ, R49, RZ, P2, !PT ;  /* 0x00000031ff257210 */ /* 0x000fe200017fe4ff */
[----:B------:R-:W-:Y:S01]  /*9b30*/  IMAD R15, R3, UR7, R8 ;  /* 0x00000007030f7c24 */ /* 0x000fe2000f8e0208 */
[----:B------:R0:W-:Y:S01]  /*9b40*/  STSM.16.M88.4 [R74], R4 ;  /* 0x000000044a007844 */ /* 0x0001e20000000200 */
[----:B------:R-:W-:Y:S01]  /*9b50*/  ULDC.64 UR6, c[0x0][0xb50] ;  /* 0x0002d40000067ab9 */ /* 0x000fe20000000a00 */
[----:B------:R-:W-:Y:S01]  /*9b60*/  IMAD R3, R56, UR5, RZ ;  /* 0x0000000538037c24 */ /* 0x000fe2000f8e02ff */
[----:B----4-:R-:W-:Y:S02]  /*9b70*/  LEA R24, P3, R12, UR6, 0x2 ;  /* 0x000000060c187c11 */ /* 0x010fe4000f8610ff */
[----:B------:R-:W-:Y:S02]  /*9b80*/  MOV R70, R70 ;  /* 0x0000004600467202 */ /* 0x000fe40000000f00 */
[----:B------:R-:W-:Y:S01]  /*9b90*/  ISETP.GE.OR P2, PT, R14, R3, P0 ;  /* 0x000000030e00720c */ /* 0x000fe20000746670 */
[----:B------:R-:W-:Y:S01]  /*9ba0*/  SHFL.IDX PT, R68, R24, RZ, 0x1c1f ;  /* 0x001c1fff18447589 */ /* 0x000fe200000e0000 */
[----:B------:R-:W-:-:S02]  /*9bb0*/  F2FP.F16.F32.PACK_AB R8, R73, R72 ;  /* 0x000000484908723e */ /* 0x000fc400000000ff */
[----:B------:R-:W-:Y:S02]  /*9bc0*/  F2FP.F16.F32.PACK_AB R9, R128, R127 ;  /* 0x0000007f8009723e */ /* 0x000fe400000000ff */
[----:B------:R-:W-:Y:S02]  /*9bd0*/  F2FP.F16.F32.PACK_AB R10, R77, R76 ;  /* 0x0000004c4d0a723e */ /* 0x000fe400000000ff */
[----:B------:R-:W-:Y:S01]  /*9be0*/  F2FP.F16.F32.PACK_AB R11, R130, R125 ;  /* 0x0000007d820b723e */ /* 0x000fe200000000ff */
[----:B0-----:R-:W-:Y:S01]  /*9bf0*/  VIADD R4, R14, 0x8 ;  /* 0x000000080e047836 */ /* 0x001fe20000000000 */
[----:B------:R-:W-:Y:S01]  /*9c00*/  MOV R62, R62 ;  /* 0x0000003e003e7202 */ /* 0x000fe20000000f00 */
[----:B------:R-:W-:Y:S01]  /*9c10*/  IMAD.IADD R5, R13, 0x1, R15 ;  /* 0x000000010d057824 */ /* 0x000fe200078e020f */
[----:B------:R-:W-:Y:S01]  /*9c20*/  F2FP.F16.F32.PACK_AB R6, R85, R84 ;  /* 0x000000545506723e */ /* 0x000fe200000000ff */
[----:B------:R-:W-:Y:S01]  /*9c30*/  STSM.16.M88.4 [R70], R8 ;  /* 0x0000000846007844 */ /* 0x000fe20000000200 */
[----:B------:R-:W-:-:S02]  /*9c40*/  ISETP.GE.OR P0, PT, R4, R3, P0 ;  /* 0x000000030400720c */ /* 0x000fc40000706670 */
[----:B------:R-:W-:Y:S01]  /*9c50*/  LEA.HI.X R25, R12, UR7, R5, 0x2, P3 ;  /* 0x000000070c197c11 */ /* 0x000fe200098f1405 */
[----:B------:R-:W-:Y:S01]  /*9c60*/  SHFL.IDX PT, R70, R24, 0x1, 0x1c1f ;  /* 0x003c1f0018467f89 */ /* 0x000fe200000e0000 */
[----:B------:R-:W-:Y:S02]  /*9c70*/  F2FP.F16.F32.PACK_AB R4, R81, R80 ;  /* 0x000000505104723e */ /* 0x000fe400000000ff */
[----:B------:R-:W-:Y:S01]  /*9c80*/  F2FP.F16.F32.PACK_AB R5, R121, R126 ;  /* 0x0000007e7905723e */ /* 0x000fe200000000ff */
[----:B------:R-:W0:Y:S01]  /*9c90*/  SHFL.IDX PT, R69, R25, RZ, 0x1c1f ;  /* 0x001c1fff19457589 */ /* 0x000e2200000e0000 */
[----:B------:R-:W-:Y:S02]  /*9ca0*/  F2FP.F16.F32.PACK_AB R7, R123, R124 ;  /* 0x0000007c7b07723e */ /* 0x000fe400000000ff */
[----:B------:R-:W-:Y:S01]  /*9cb0*/  MOV R58, R58 ;  /* 0x0000003a003a7202 */ /* 0x000fe20000000f00 */
[----:B------:R-:W1:Y:S01]  /*9cc0*/  SHFL.IDX PT, R71, R25, 0x1, 0x1c1f ;  /* 0x003c1f0019477f89 */ /* 0x000e6200000e0000 */
[----:B------:R-:W-:-:S02]  /*9cd0*/  F2FP.F16.F32.PACK_AB R12, R89, R88 ;  /* 0x00000058590c723e */ /* 0x000fc400000000ff */
[----:B------:R-:W-:Y:S01]  /*9ce0*/  F2FP.F16.F32.PACK_AB R13, R91, R90 ;  /* 0x0000005a5b0d723e */ /* 0x000fe200000000ff */
[----:B------:R-:W-:Y:S01]  /*9cf0*/  STSM.16.M88.4 [R62], R4 ;  /* 0x000000043e007844 */ /* 0x000fe20000000200 */
[----:B------:R-:W-:Y:S02]  /*9d00*/  F2FP.F16.F32.PACK_AB R14, R93, R92 ;  /* 0x0000005c5d0e723e */ /* 0x000fe400000000ff */
[----:B------:R-:W-:Y:S02]  /*9d10*/  F2FP.F16.F32.PACK_AB R15, R95, R94 ;  /* 0x0000005e5f0f723e */ /* 0x000fe400000000ff */
[----:B------:R-:W-:Y:S02]  /*9d20*/  MOV R54, R54 ;  /* 0x0000003600367202 */ /* 0x000fe40000000f00 */
[----:B------:R-:W-:Y:S01]  /*9d30*/  F2FP.F16.F32.PACK_AB R99, R103, R102 ;  /* 0x000000666763723e */ /* 0x000fe200000000ff */
[----:B------:R-:W-:Y:S01]  /*9d40*/  STSM.16.M88.4 [R58], R12 ;  /* 0x0000000c3a007844 */ /* 0x000fe20000000200 */
        /* <DEDUP_REMOVED lines=20> */
[--C-:B------:R-:W-:Y:S01]  /*9e90*/  IMAD.X R29, RZ, RZ, R49.reuse, P5 ;  /* 0x000000ffff1d7224 */ /* 0x100fe200028e0631 */
[----:B------:R-:W-:Y:S02]  /*9ea0*/  LOP3.LUT R30, R31, 0x380, RZ, 0xc0, !PT ;  /* 0x000003801f1e7812 */ /* 0x000fe400078ec0ff */
[----:B------:R-:W-:Y:S01]  /*9eb0*/  IADD3 R43, P5, R48, 0x9000, RZ ;  /* 0x00009000302b7810 */ /* 0x000fe20007fbe0ff */
[----:B------:R-:W-:Y:S01]  /*9ec0*/  UIMAD UR5, UR10, UR8, URZ ;  /* 0x000000080a0572a4 */ /* 0x000fe2000f8e023f */
[----:B------:R-:W-:Y:S02]  /*9ed0*/  SHF.R.U64 R30, R30, 0x3, RZ ;  /* 0x000000031e1e7819 */ /* 0x000fe400000012ff */
[----:B------:R-:W-:Y:S01]  /*9ee0*/  LOP3.LUT R42, R43, 0x380, RZ, 0xc0, !PT ;  /* 0x000003802b2a7812 */ /* 0x000fe200078ec0ff */
[----:B0-----:R0:W-:Y:S01]  /*9ef0*/  @!P2 ST.E desc[UR36][R68.64], R0 ;  /* 0x000000004400a985 */ /* 0x0011e2000c101924 */
[----:B------:R-:W-:Y:S01]  /*9f00*/  LOP3.LUT R30, R30, R31, RZ, 0x3c, !PT ;  /* 0x0000001f1e1e7212 */ /* 0x000fe200078e3cff */
[----:B------:R-:W-:Y:S01]  /*9f10*/  IMAD.X R31, RZ, RZ, R49, P6 ;  /* 0x000000ffff1f7224 */ /* 0x000fe200030e0631 */
[----:B------:R-:W-:Y:S01]  /*9f20*/  SHF.R.U64 R42, R42, 0x3, RZ ;  /* 0x000000032a2a7819 */ /* 0x000fe200000012ff */
[----:B-1----:R1:W-:Y:S01]  /*9f30*/  @!P0 ST.E desc[UR36][R70.64], R2 ;  /* 0x0000000246008985 */ /* 0x0023e2000c101924 */
[----:B------:R-:W-:Y:S01]  /*9f40*/  UIMAD.WIDE.U32 UR6, UR11, UR8, URZ ;  /* 0x000000080b0672a5 */ /* 0x000fe2000f8e003f */
[----:B------:R-:W-:-:S02]  /*9f50*/  IADD3 R41, P4, R48, 0x8000, RZ ;  /* 0x0000800030297810 */ /* 0x000fc40007f9e0ff */
[----:B------:R3:W5:Y:S01]  /*9f60*/  LD.E.128 R24, desc[UR36][R20.64] ;  /* 0x0000002414187980 */ /* 0x000762000c101d00 */
[----:B------:R-:W-:Y:S01]  /*9f70*/  UIMAD UR5, UR11, UR9, UR5 ;  /* 0x000000090b0572a4 */ /* 0x000fe2000f8e0205 */
[----:B------:R-:W-:Y:S01]  /*9f80*/  IADD3 R45, P6, R48, 0xa000, RZ ;  /* 0x0000a000302d7810 */ /* 0x000fe20007fde0ff */
[----:B0-----:R-:W-:Y:S01]  /*9f90*/  IMAD R0, R23, 0x20, R193 ;  /* 0x0000002017007824 */ /* 0x001fe200078e02c1 */
[----:B------:R-:W-:Y:S01]  /*9fa0*/  ULDC.64 UR10, c[0x0][0xaf0] ;  /* 0x0002bc00000a7ab9 */ /* 0x000fe20000000a00 */
[----:B------:R-:W-:Y:S01]  /*9fb0*/  LOP3.LUT R42, R42, R43, RZ, 0x3c, !PT ;  /* 0x0000002b2a2a7212 */ /* 0x000fe200078e3cff */
[----:B------:R0:W5:Y:S01]  /*9fc0*/  LD.E.128 R8, desc[UR36][R28.64] ;  /* 0x000000241c087980 */ /* 0x000162000c101d00 */
[----:B------:R-:W-:Y:S01]  /*9fd0*/  LOP3.LUT R40, R41, 0x380, RZ, 0xc0, !PT ;  /* 0x0000038029287812 */ /* 0x000fe200078ec0ff */
[----:B---3--:R-:W3:Y:S01]  /*9fe0*/  @P1 LDC R21, c[0x0][0xbec] ;  /* 0x0002fb00ff151b82 */ /* 0x008ee20000000800 */
[----:B-1----:R-:W-:Y:S01]  /*9ff0*/  VIADD R2, R0, UR42 ;  /* 0x0000002a00027c36 */ /* 0x002fe20008000000 */
[----:B------:R-:W-:Y:S01]  /*a000*/  UIMAD UR8, UR12, UR10, URZ ;  /* 0x0000000a0c0872a4 */ /* 0x000fe2000f8e023f */
[----:B------:R-:W-:Y:S01]  /*a010*/  LOP3.LUT R44, R45, 0x380, RZ, 0xc0, !PT ;  /* 0x000003802d2c7812 */ /* 0x000fe200078ec0ff */
[----:B------:R-:W-:Y:S01]  /*a020*/  UIADD3 UR7, UR7, UR5, URZ ;  /* 0x0000000507077290 */ /* 0x000fe2000fffe03f */
[----:B------:R-:W-:Y:S01]  /*a030*/  LOP3.LUT R43, R48, 0x380, RZ, 0xc0, !PT ;  /* 0x00000380302b7812 */ /* 0x000fe200078ec0ff */
[----:B------:R1:W5:Y:S01]  /*a040*/  LD.E.128 R4, desc[UR36][R30.64] ;  /* 0x000000241e047980 */ /* 0x000362000c101d00 */
[----:B0-----:R-:W-:Y:S01]  /*a050*/  IMAD.MOV.U32 R29, RZ, RZ, R2 ;  /* 0x000000ffff1d7224 */ /* 0x001fe200078e0002 */
[----:B------:R-:W-:Y:S01]  /*a060*/  UIMAD UR5, UR61, UR11, UR8 ;  /* 0x0000000b3d0572a4 */ /* 0x000fe2000f8e0208 */
[----:B------:R-:W-:Y:S01]  /*a070*/  SHF.R.U64 R40, R40, 0x3, RZ ;  /* 0x0000000328287819 */ /* 0x000fe200000012ff */
[----:B------:R-:W-:Y:S01]  /*a080*/  UIMAD.WIDE.U32 UR6, UR61, UR10, UR6 ;  /* 0x0000000a3d0672a5 */ /* 0x000fe2000f8e0006 */
[----:B------:R-:W-:Y:S01]  /*a090*/  SHF.R.U64 R44, R44, 0x3, RZ ;  /* 0x000000032c2c7819 */ /* 0x000fe200000012ff */
[----:B------:R-:W-:Y:S01]  /*a0a0*/  ULDC.64 UR8, c[0x0][0xae0] ;  /* 0x0002b80000087ab9 */ /* 0x000fe20000000a00 */
[----:B------:R-:W-:Y:S01]  /*a0b0*/  SHF.R.U64 R43, R43, 0x3, RZ ;  /* 0x000000032b2b7819 */ /* 0x000fe200000012ff */
[----:B------:R-:W-:Y:S01]  /*a0c0*/  UIADD3 UR5, UR7, UR5, URZ ;  /* 0x0000000507057290 */ /* 0x000fe2000fffe03f */
[----:B------:R-:W-:Y:S01]  /*a0d0*/  LOP3.LUT R40, R40, R41, RZ, 0x3c, !PT ;  /* 0x0000002928287212 */ /* 0x000fe200078e3cff */
[--C-:B------:R-:W-:Y:S01]  /*a0e0*/  IMAD.X R41, RZ, RZ, R49.reuse, P4 ;  /* 0x000000ffff297224 */ /* 0x100fe200020e0631 */
[----:B------:R-:W-:Y:S01]  /*a0f0*/  LOP3.LUT R44, R44, R45, RZ, 0x3c, !PT ;  /* 0x0000002d2c2c7212 */ /* 0x000fe200078e3cff */
[--C-:B------:R-:W-:Y:S01]  /*a100*/  IMAD.X R45, RZ, RZ, R49.reuse, P6 ;  /* 0x000000ffff2d7224 */ /* 0x100fe200030e0631 */
[----:B------:R-:W-:Y:S01]  /*a110*/  LOP3.LUT R48, R43, R48, RZ, 0x3c, !PT ;  /* 0x000000302b307212 */ /* 0x000fe200078e3cff */
[----:B------:R-:W-:Y:S01]  /*a120*/  IMAD.X R43, RZ, RZ, R49, P5 ;  /* 0x000000ffff2b7224 */ /* 0x000fe200028e0631 */
[----:B------:R0:W5:Y:S01]  /*a130*/  LD.E.128 R72, desc[UR36][R32.64] ;  /* 0x0000002420487980 */ /* 0x000162000c101d00 */
[----:B---3--:R-:W-:-:S03]  /*a140*/  @P1 IMAD.HI.U32 R0, R2, R21, RZ ;  /* 0x0000001502001227 */ /* 0x008fc600078e00ff */
[----:B------:R-:W5:Y:S02]  /*a150*/  LD.E.128 R48, desc[UR36][R48.64] ;  /* 0x0000002430307980 */ /* 0x000f64000c101d00 */
[----:B--2---:R-:W-:Y:S01]  /*a160*/  @P1 SHF.R.U32.HI R29, RZ, R53, R0 ;  /* 0x00000035ff1d1219 */ /* 0x004fe20000011600 */
[----:B------:R-:W-:Y:S01]  /*a170*/  IMAD.U32 R20, RZ, RZ, UR6 ;  /* 0x00000006ff147e24 */ /* 0x000fe2000f8e00ff */
[----:B------:R2:W5:Y:S02]  /*a180*/  LD.E.128 R64, desc[UR36][R34.64] ;  /* 0x0000002422407980 */ /* 0x000564000c101d00 */
[--C-:B------:R-:W-:Y:S01]  /*a190*/  SHF.R.S32.HI R0, RZ, 0x1f, R29.reuse ;  /* 0x0000001fff007819 */ /* 0x100fe2000001141d */
[----:B-1----:R-:W-:Y:S01]  /*a1a0*/  IMAD.MOV R31, RZ, RZ, -R29 ;  /* 0x000000ffff1f7224 */ /* 0x002fe200078e0a1d */
[----:B------:R-:W-:Y:S01]  /*a1b0*/  MOV R21, UR7 ;  /* 0x0000000700157c02 */ /* 0x000fe20008000f00 */
[----:B------:R-:W-:Y:S01]  /*a1c0*/  IMAD.U32 R21, RZ, RZ, UR5 ;  /* 0x00000005ff157e24 */ /* 0x000fe2000f8e00ff */
[----:B------:R1:W5:Y:S01]  /*a1d0*/  LD.E.128 R60, desc[UR36][R36.64] ;  /* 0x00000024243c7980 */ /* 0x000362000c101d00 */
[----:B------:R-:W-:Y:S01]  /*a1e0*/  IMAD R0, R0, UR8, RZ ;  /* 0x0000000800007c24 */ /* 0x000fe2000f8e02ff */
[----:B------:R-:W-:Y:S01]  /*a1f0*/  ULDC.64 UR6, c[0x0][0xad8] ;  /* 0x0002b60000067ab9 */ /* 0x000fe20000000a00 */
[----:B------:R-:W-:Y:S01]  /*a200*/  IMAD R31, R56, R31, R2 ;  /* 0x0000001f381f7224 */ /* 0x000fe200078e0202 */
[----:B------:R1:W5:Y:S01]  /*a210*/  LD.E.128 R12, desc[UR36][R38.64] ;  /* 0x00000024260c7980 */ /* 0x000362000c101d00 */
[----:B0-----:R-:W-:-:S03]  /*a220*/  IMAD R33, R29, UR9, R0 ;  /* 0x000000091d217c24 */ /* 0x001fc6000f8e0200 */
[----:B------:R1:W5:Y:S01]  /*a230*/  LD.E.128 R84, desc[UR36][R40.64] ;  /* 0x0000002428547980 */ /* 0x000362000c101d00 */
[----:B------:R-:W-:-:S03]  /*a240*/  SHF.R.S32.HI R0, RZ, 0x1f, R31 ;  /* 0x0000001fff007819 */ /* 0x000fc6000001141f */
[----:B------:R1:W5:Y:S01]  /*a250*/  LD.E.128 R80, desc[UR36][R42.64] ;  /* 0x000000242a507980 */ /* 0x000362000c101d00 */
[----:B------:R-:W-:-:S03]  /*a260*/  IMAD.WIDE.U32 R20, R29, UR8, R20 ;  /* 0x000000081d147c25 */ /* 0x000fc6000f8e0014 */
[----:B------:R1:W5:Y:S04]  /*a270*/  LD.E.128 R76, desc[UR36][R44.64] ;  /* 0x000000242c4c7980 */ /* 0x000368000c101d00 */
[----:B------:R1:W5:Y:S01]  /*a280*/  LD.E.128 R68, desc[UR36][R46.64] ;  /* 0x000000242e447980 */ /* 0x000362000c101d00 */
        /* <DEDUP_REMOVED lines=8> */
[----:B--2---:R-:W-:Y:S02]  /*a310*/  VIADD R34, R193, UR42 ;  /* 0x0000002ac1227c36 */ /* 0x004fe40008000000 */
[C---:B------:R-:W-:Y:S02]  /*a320*/  IMAD R29, R31.reuse, UR7, R2 ;  /* 0x000000071f1d7c24 */ /* 0x040fe4000f8e0202 */
[----:B------:R-:W-:Y:S01]  /*a330*/  IMAD.WIDE.U32 R20, R31, UR6, R20 ;  /* 0x000000061f147c25 */ /* 0x000fe2000f8e0014 */
[----:B------:R-:W-:Y:S01]  /*a340*/  ISETP.GE.AND P2, PT, R34, R3, PT ;  /* 0x000000032200720c */ /* 0x000fe20003f46270 */
[----:B------:R-:W-:Y:S02]  /*a350*/  ULDC.64 UR6, c[0x0][0xa80] ;  /* 0x0002a00000067ab9 */ /* 0x000fe40000000a00 */
[----:B------:R-:W-:Y:S01]  /*a360*/  IMAD.IADD R21, R21, 0x1, R29 ;  /* 0x0000000115157824 */ /* 0x000fe200078e021d */
[----:B------:R-:W-:Y:S01]  /*a370*/  LEA R2, P3, R20, UR6, 0x1 ;  /* 0x0000000614027c11 */ /* 0x000fe2000f8608ff */
[----:B------:R-:W-:-:S02]  /*a380*/  VIADD R52, R52, 0x30820 ;  /* 0x0003082034347836 */ /* 0x000fc40000000000 */
[----:B------:R-:W-:Y:S01]  /*a390*/  VIADD R0, R34, 0x20 ;  /* 0x0000002022007836 */ /* 0x000fe20000000000 */
[----:B------:R-:W-:Y:S02]  /*a3a0*/  LEA.HI.X R32, R20, UR7, R21, 0x1, P3 ;  /* 0x0000000714207c11 */ /* 0x000fe400098f0c15 */
[----:B------:R-:W-:Y:S02]  /*a3b0*/  PRMT R52, RZ, 0x654, R52 ;  /* 0x00000654ff347816 */ /* 0x000fe40000000034 */
[-C--:B------:R-:W-:Y:S01]  /*a3c0*/  ISETP.GE.AND P1, PT, R0, R3.reuse, PT ;  /* 0x000000030000720c */ /* 0x080fe20003f26270 */
[----:B------:R-:W-:Y:S01]  /*a3d0*/  VIADD R0, R34, 0x40 ;  /* 0x0000004022007836 */ /* 0x000fe20000000000 */
[----:B0-----:R1:W-:Y:S01]  /*a3e0*/  SYNCS.ARRIVE.TRANS64.RED.A1T0 RZ, [R52+URZ], RZ ;  /* 0x000000ff34ff79a7 */ /* 0x0013e2000810043f */
[----:B------:R1:W0:Y:S01]  /*a3f0*/  SHFL.IDX PT, R29, R2, RZ, 0x181f ;  /* 0x00181fff021d7589 */ /* 0x00022200000e0000 */
[----:B------:R-:W-:Y:S03]  /*a400*/  BSSY B1, `(.L_x_5530) ;  /* 0x0000011000017945 */ /* 0x000fe60003800000 */
[----:B------:R1:W2:Y:S01]  /*a410*/  SHFL.IDX PT, R31, R32, RZ, 0x181f ;  /* 0x00181fff201f7589 */ /* 0x0002a200000e0000 */
[----:B------:R-:W-:Y:S01]  /*a420*/  ISETP.GE.AND P0, PT, R0, R3, PT ;  /* 0x000000030000720c */ /* 0x000fe20003f06270 */
[----:B------:R-:W-:-:S12]  /*a430*/  @P2 BRA `(.L_x_5531) ;  /* 0x0000000000342947 */ /* 0x000fd80003800000 */
[----:B------:R-:W-:Y:S02]  /*a440*/  ULDC UR5, c[0x0][0xac8] ;  /* 0x0002b20000057ab9 */ /* 0x000fe40000000800 */
[----:B------:R-:W-:Y:S02]  /*a450*/  ISETP.GE.AND P4, PT, R16, UR5, PT ;  /* 0x0000000510007c0c */ /* 0x000fe4000bf86270 */
[----:B------:R-:W-:Y:S02]  /*a460*/  ISETP.GE.AND P3, PT, R19, UR5, PT ;  /* 0x0000000513007c0c */ /* 0x000fe4000bf66270 */
[----:B------:R-:W-:-:S09]  /*a470*/  ISETP.GE.AND P2, PT, R22, UR5, PT ;  /* 0x0000000516007c0c */ /* 0x000fd2000bf46270 */
[CC--:B0-----:R-:W-:Y:S02]  /*a480*/  @!P4 LEA R20, P6, R16.reuse, R29.reuse, 0x1 ;  /* 0x0000001d1014c211 */ /* 0x0c1fe400078c08ff */
[C---:B------:R-:W-:Y:S02]  /*a490*/  @!P3 LEA R28, P5, R19.reuse, R29, 0x1 ;  /* 0x0000001d131cb211 */ /* 0x040fe400078a08ff */
[----:B--2---:R-:W-:Y:S02]  /*a4a0*/  @!P4 LEA.HI.X R21, R16, R31, R202, 0x1, P6 ;  /* 0x0000001f1015c211 */ /* 0x004fe400030f0cca */
[C---:B------:R-:W-:Y:S02]  /*a4b0*/  @!P2 LEA R30, P6, R22.reuse, R29, 0x1 ;  /* 0x0000001d161ea211 */ /* 0x040fe400078c08ff */
[-C--:B------:R-:W-:Y:S01]  /*a4c0*/  @!P3 LEA.HI.X R29, R19, R31.reuse, R201, 0x1, P5 ;  /* 0x0000001f131db211 */ /* 0x080fe200028f0cc9 */
[----:B-----5:R3:W-:Y:S01]  /*a4d0*/  @!P4 ST.E.128 desc[UR36][R20.64], R48 ;  /* 0x000000301400c985 */ /* 0x0207e2000c101d24 */
[----:B------:R-:W-:-:S03]  /*a4e0*/  @!P2 LEA.HI.X R31, R22, R31, R200, 0x1, P6 ;  /* 0x0000001f161fa211 */ /* 0x000fc600030f0cc8 */
[----:B------:R3:W-:Y:S04]  /*a4f0*/  @!P3 ST.E.128 desc[UR36][R28.64], R72 ;  /* 0x000000481c00b985 */ /* 0x0007e8000c101d24 */
[----:B------:R3:W-:Y:S02]  /*a500*/  @!P2 ST.E.128 desc[UR36][R30.64], R84 ;  /* 0x000000541e00a985 */ /* 0x0007e4000c101d24 */
.L_x_5531:
[----:B------:R-:W-:Y:S05]  /*a510*/  BSYNC B1 ;  /* 0x0000000000017941 */ /* 0x000fea0003800000 */
.L_x_5530:
[----:B--23--:R2:W3:Y:S01]  /*a520*/  SHFL.IDX PT, R31, R32, 0x1, 0x181f ;  /* 0x00381f00201f7f89 */ /* 0x00c4e200000e0000 */
[----:B------:R-:W-:Y:S03]  /*a530*/  BSSY B1, `(.L_x_5532) ;  /* 0x0000010000017945 */ /* 0x000fe60003800000 */
[----:B------:R2:W4:Y:S01]  /*a540*/  SHFL.IDX PT, R21, R2, 0x1, 0x181f ;  /* 0x00381f0002157f89 */ /* 0x00052200000e0000 */
[----:B------:R-:W-:Y:S05]  /*a550*/  @P1 BRA `(.L_x_5533) ;  /* 0x0000000000341947 */ /* 0x000fea0003800000 */
[----:B------:R-:W-:Y:S02]  /*a560*/  ULDC UR5, c[0x0][0xac8] ;  /* 0x0002b20000057ab9 */ /* 0x000fe40000000800 */
[----:B------:R-:W-:Y:S02]  /*a570*/  ISETP.GE.AND P4, PT, R16, UR5, PT ;  /* 0x0000000510007c0c */ /* 0x000fe4000bf86270 */
[----:B------:R-:W-:Y:S02]  /*a580*/  ISETP.GE.AND P5, PT, R19, UR5, PT ;  /* 0x0000000513007c0c */ /* 0x000fe4000bfa6270 */
[----:B------:R-:W-:-:S09]  /*a590*/  ISETP.GE.AND P6, PT, R22, UR5, PT ;  /* 0x0000000516007c0c */ /* 0x000fd2000bfc6270 */
[-C--:B----4-:R-:W-:Y:S02]  /*a5a0*/  @!P4 LEA R20, P1, R16, R21.reuse, 0x1 ;  /* 0x000000151014c211 */ /* 0x090fe400078208ff */
[CC--:B------:R-:W-:Y:S02]  /*a5b0*/  @!P5 LEA R28, P2, R19.reuse, R21.reuse, 0x1 ;  /* 0x00000015131cd211 */ /* 0x0c0fe400078408ff */
[----:B------:R-:W-:Y:S02]  /*a5c0*/  @!P6 LEA R30, P3, R22, R21, 0x1 ;  /* 0x00000015161ee211 */ /* 0x000fe400078608ff */
[-C--:B---3--:R-:W-:Y:S02]  /*a5d0*/  @!P4 LEA.HI.X R21, R16, R31.reuse, R202, 0x1, P1 ;  /* 0x0000001f1015c211 */ /* 0x088fe400008f0cca */
[-C--:B0-----:R-:W-:Y:S02]  /*a5e0*/  @!P5 LEA.HI.X R29, R19, R31.reuse, R201, 0x1, P2 ;  /* 0x0000001f131dd211 */ /* 0x081fe400010f0cc9 */
[----:B------:R-:W-:Y:S01]  /*a5f0*/  @!P6 LEA.HI.X R31, R22, R31, R200, 0x1, P3 ;  /* 0x0000001f161fe211 */ /* 0x000fe200018f0cc8 */
[----:B-----5:R0:W-:Y:S04]  /*a600*/  @!P4 ST.E.128 desc[UR36][R20.64], R24 ;  /* 0x000000181400c985 */ /* 0x0201e8000c101d24 */
[----:B------:R0:W-:Y:S04]  /*a610*/  @!P5 ST.E.128 desc[UR36][R28.64], R64 ;  /* 0x000000401c00d985 */ /* 0x0001e8000c101d24 */
[----:B------:R0:W-:Y:S02]  /*a620*/  @!P6 ST.E.128 desc[UR36][R30.64], R80 ;  /* 0x000000501e00e985 */ /* 0x0001e4000c101d24 */
.L_x_5533:
[----:B------:R-:W-:Y:S05]  /*a630*/  BSYNC B1 ;  /* 0x0000000000017941 */ /* 0x000fea0003800000 */
.L_x_5532:
[----:B0----5:R0:W0:Y:S01]  /*a640*/  SHFL.IDX PT, R27, R32, 0x2, 0x181f ;  /* 0x00581f00201b7f89 */ /* 0x02102200000e0000 */
[----:B------:R-:W-:Y:S03]  /*a650*/  BSSY B1, `(.L_x_5534) ;  /* 0x0000010000017945 */ /* 0x000fe60003800000 */
[----:B----4-:R4:W0:Y:S01]  /*a660*/  SHFL.IDX PT, R21, R2, 0x2, 0x181f ;  /* 0x00581f0002157f89 */ /* 0x01082200000e0000 */
[----:B------:R-:W-:Y:S05]  /*a670*/  @P0 BRA `(.L_x_5535) ;  /* 0x0000000000340947 */ /* 0x000fea0003800000 */
[----:B------:R-:W-:Y:S02]  /*a680*/  ULDC UR5, c[0x0][0xac8] ;  /* 0x0002b20000057ab9 */ /* 0x000fe40000000800 */
[----:B------:R-:W-:Y:S02]  /*a690*/  ISETP.GE.AND P3, PT, R16, UR5, PT ;  /* 0x0000000510007c0c */ /* 0x000fe4000bf66270 */
[----:B------:R-:W-:Y:S02]  /*a6a0*/  ISETP.GE.AND P4, PT, R19, UR5, PT ;  /* 0x0000000513007c0c */ /* 0x000fe4000bf86270 */
[----:B------:R-:W-:-:S09]  /*a6b0*/  ISETP.GE.AND P5, PT, R22, UR5, PT ;  /* 0x0000000516007c0c */ /* 0x000fd2000bfa6270 */
[-C--:B0-----:R-:W-:Y:S02]  /*a6c0*/  @!P3 LEA R20, P0, R16, R21.reuse, 0x1 ;  /* 0x000000151014b211 */ /* 0x081fe400078008ff */
[CC--:B------:R-:W-:Y:S02]  /*a6d0*/  @!P4 LEA R24, P1, R19.reuse, R21.reuse, 0x1 ;  /* 0x000000151318c211 */ /* 0x0c0fe400078208ff */
[----:B------:R-:W-:Y:S02]  /*a6e0*/  @!P5 LEA R26, P2, R22, R21, 0x1 ;  /* 0x00000015161ad211 */ /* 0x000fe400078408ff */
[-C--:B------:R-:W-:Y:S02]  /*a6f0*/  @!P3 LEA.HI.X R21, R16, R27.reuse, R202, 0x1, P0 ;  /* 0x0000001b1015b211 */ /* 0x080fe400000f0cca */
[-C--:B------:R-:W-:Y:S02]  /*a700*/  @!P4 LEA.HI.X R25, R19, R27.reuse, R201, 0x1, P1 ;  /* 0x0000001b1319c211 */ /* 0x080fe400008f0cc9 */
[----:B------:R-:W-:Y:S01]  /*a710*/  @!P5 LEA.HI.X R27, R22, R27, R200, 0x1, P2 ;  /* 0x0000001b161bd211 */ /* 0x000fe200010f0cc8 */
[----:B------:R0:W-:Y:S04]  /*a720*/  @!P3 ST.E.128 desc[UR36][R20.64], R8 ;  /* 0x000000081400b985 */ /* 0x0001e8000c101d24 */
[----:B------:R0:W-:Y:S04]  /*a730*/  @!P4 ST.E.128 desc[UR36][R24.64], R60 ;  /* 0x0000003c1800c985 */ /* 0x0001e8000c101d24 */
[----:B------:R0:W-:Y:S02]  /*a740*/  @!P5 ST.E.128 desc[UR36][R26.64], R76 ;  /* 0x0000004c1a00d985 */ /* 0x0001e4000c101d24 */
.L_x_5535:
[----:B------:R-:W-:Y:S05]  /*a750*/  BSYNC B1 ;  /* 0x0000000000017941 */ /* 0x000fea0003800000 */
.L_x_5534:
[----:B------:R-:W-:Y:S01]  /*a760*/  VIADD R0, R34, 0x60 ;  /* 0x0000006022007836 */ /* 0x000fe20000000000 */
[----:B0-----:R0:W0:Y:S04]  /*a770*/  SHFL.IDX PT, R11, R32, 0x3, 0x181f ;  /* 0x00781f00200b7f89 */ /* 0x00102800000e0000 */
[----:B------:R-:W-:Y:S01]  /*a780*/  ISETP.GE.AND P0, PT, R0, R3, PT ;  /* 0x000000030000720c */ /* 0x000fe20003f06270 */
[----:B------:R0:W0:-:S12]  /*a790*/  SHFL.IDX PT, R21, R2, 0x3, 0x181f ;  /* 0x00781f0002157f89 */ /* 0x00001800000e0000 */
[----:B------:R-:W-:Y:S05]  /*a7a0*/  @P0 BRA `(.L_x_5536) ;  /* 0x0000000800dc0947 */ /* 0x000fea0003800000 */
[----:B------:R-:W-:Y:S02]  /*a7b0*/  ULDC UR5, c[0x0][0xac8] ;  /* 0x0002b20000057ab9 */ /* 0x000fe40000000800 */
[----:B------:R-:W-:Y:S02]  /*a7c0*/  ISETP.GE.AND P2, PT, R16, UR5, PT ;  /* 0x0000000510007c0c */ /* 0x000fe4000bf46270 */
[----:B------:R-:W-:-:S11]  /*a7d0*/  ISETP.GE.AND P3, PT, R19, UR5, PT ;  /* 0x0000000513007c0c */ /* 0x000fd6000bf66270 */
[CC--:B012-4-:R-:W-:Y:S02]  /*a7e0*/  @!P2 LEA R2, P0, R16.reuse, R21.reuse, 0x1 ;  /* 0x000000151002a211 */ /* 0x0d7fe400078008ff */
        /* <DEDUP_REMOVED lines=11> */
.L_x_5529:
[----:B------:R-:W0:Y:S01]  /*a8a0*/  LDC R8, c[0x0][0xbe8] ;  /* 0x0002fa00ff087b82 */ /* 0x000e220000000800 */
[----:B------:R-:W-:Y:S01]  /*a8b0*/  R2UR UR5, R192 ;  /* 0x00000000c00572ca */ /* 0x000fe200000e0000 */
[----:B------:R-:W-:Y:S01]  /*a8c0*/  USHF.R.S32.HI UR9, URZ, 0x1f, UR61 ;  /* 0x0000001f3f097899 */ /* 0x000fe2000801143d */
[----:B------:R-:W-:Y:S01]  /*a8d0*/  ISETP.GE.AND P0, PT, R203, 0x80, PT ;  /* 0x00000080cb00780c */ /* 0x000fe20003f06270 */
[----:B------:R-:W-:Y:S01]  /*a8e0*/  BSSY B1, `(.L_x_5537) ;  /* 0x0000030000017945 */ /* 0x000fe20003800000 */
[----:B------:R-:W-:-:S09]  /*a8f0*/  LEA R6, R23, R193, 0x5 ;  /* 0x000000c117067211 */ /* 0x000fd200078e28ff */
        /* <DEDUP_REMOVED lines=17> */
[----:B------:R-:W-:-:S09]  /*aa10*/  IMAD.MOV.U32 R2, RZ, RZ, R4 ;  /* 0x000000ffff027224 */ /* 0x000fd200078e0004 */
        /* <DEDUP_REMOVED lines=28> */
.L_x_5538:
[----:B------:R-:W-:Y:S05]  /*abe0*/  BSYNC B1 ;  /* 0x0000000000017941 */ /* 0x000fea0003800000 */
.L_x_5537:
[----:B------:R-:W-:Y:S01]  /*abf0*/  R2UR UR12, R192 ;  /* 0x00000000c00c72ca */ /* 0x000fe200000e0000 */
[----:B------:R-:W-:Y:S01]  /*ac00*/  ULDC.64 UR10, c[0x0][0xae8] ;  /* 0x0002ba00000a7ab9 */ /* 0x000fe20000000a00 */
[----:B------:R-:W-:Y:S01]  /*ac10*/  VIADD R6, R6, UR42 ;  /* 0x0000002a06067c36 */ /* 0x000fe20008000000 */
[----:B------:R-:W-:Y:S01]  /*ac20*/  UIMAD UR5, UR8, UR10, URZ ;  /* 0x0000000a080572a4 */ /* 0x000fe2000f8e023f */
[----:B------:R-:W-:Y:S02]  /*ac30*/  BSSY B1, `(.L_x_5539) ;  /* 0x0000038000017945 */ /* 0x000fe40003800000 */
[----:B0-----:R-:W-:-:S04]  /*ac40*/  @P1 IMAD.HI.U32 R0, R6, R9, RZ ;  /* 0x0000000906001227 */ /* 0x001fc800078e00ff */
[----:B--2---:R-:W-:Y:S01]  /*ac50*/  IMAD.MOV.U32 R5, RZ, RZ, R6 ;  /* 0x000000ffff057224 */ /* 0x004fe200078e0006 */
[----:B-1----:R-:W-:Y:S02]  /*ac60*/  @P1 SHF.R.U32.HI R5, RZ, R11, R0 ;  /* 0x0000000bff051219 */ /* 0x002fe40000011600 */
[----:B------:R-:W-:Y:S02]  /*ac70*/  UIMAD.WIDE.U32 UR6, UR12, UR10, URZ ;  /* 0x0000000a0c0672a5 */ /* 0x000fe4000f8e003f */
[----:B------:R-:W-:Y:S01]  /*ac80*/  UIMAD UR5, UR12, UR11, UR5 ;  /* 0x0000000b0c0572a4 */ /* 0x000fe2000f8e0205 */
[----:B------:R-:W-:Y:S02]  /*ac90*/  SHF.R.S32.HI R0, RZ, 0x1f, R5 ;  /* 0x0000001fff007819 */ /* 0x000fe40000011405 */
[----:B------:R-:W-:Y:S01]  /*aca0*/  ULDC.64 UR10, c[0x0][0xaf0] ;  /* 0x0002bc00000a7ab9 */ /* 0x000fe20000000a00 */
[----:B------:R-:W-:Y:S01]  /*acb0*/  UIADD3 UR7, UR7, UR5, URZ ;  /* 0x0000000507077290 */ /* 0x000fe2000fffe03f */
[----:B------:R-:W-:Y:S01]  /*acc0*/  IADD3 R7, -R5, RZ, RZ ;  /* 0x000000ff05077210 */ /* 0x000fe20007ffe1ff */
[----:B------:R-:W-:-:S02]  /*acd0*/  UIMAD UR5, UR9, UR10, URZ ;  /* 0x0000000a090572a4 */ /* 0x000fc4000f8e023f */
[----:B------:R-:W-:Y:S02]  /*ace0*/  UIMAD.WIDE.U32 UR6, UR61, UR10, UR6 ;  /* 0x0000000a3d0672a5 */ /* 0x000fe4000f8e0006 */
[----:B------:R-:W-:Y:S01]  /*acf0*/  UIMAD UR5, UR61, UR11, UR5 ;  /* 0x0000000b3d0572a4 */ /* 0x000fe2000f8e0205 */
[----:B------:R-:W-:Y:S01]  /*ad00*/  IMAD R7, R8, R7, R6 ;  /* 0x0000000708077224 */ /* 0x000fe200078e0206 */
[----:B------:R-:W-:Y:S01]  /*ad10*/  ULDC.64 UR8, c[0x0][0xae0] ;  /* 0x0002b80000087ab9 */ /* 0x000fe20000000a00 */
[----:B------:R-:W-:Y:S01]  /*ad20*/  VIADD R6, R193, UR42 ;  /* 0x0000002ac1067c36 */ /* 0x000fe20008000000 */
[----:B------:R-:W-:Y:S01]  /*ad30*/  UIADD3 UR5, UR7, UR5, URZ ;  /* 0x0000000507057290 */ /* 0x000fe2000fffe03f */
[----:B------:R-:W-:Y:S02]  /*ad40*/  IMAD R0, R0, UR8, RZ ;  /* 0x0000000800007c24 */ /* 0x000fe4000f8e02ff */
        /* <DEDUP_REMOVED lines=38> */
.L_x_5540:
[----:B------:R-:W-:Y:S05]  /*afb0*/  BSYNC B1 ;  /* 0x0000000000017941 */ /* 0x000fea0003800000 */
.L_x_5539:
        /* <DEDUP_REMOVED lines=17> */
.L_x_5542:
[----:B------:R-:W-:Y:S05]  /*b0d0*/  BSYNC B1 ;  /* 0x0000000000017941 */ /* 0x000fea0003800000 */
.L_x_5541:
        /* <DEDUP_REMOVED lines=17> */
.L_x_5544:
[----:B------:R-:W-:Y:S05]  /*b1f0*/  BSYNC B1 ;  /* 0x0000000000017941 */ /* 0x000fea0003800000 */
.L_x_5543:
[----:B------:R-:W-:Y:S01]  /*b200*/  IADD3 R0, R6, 0x60, RZ ;  /* 0x0000006006007810 */ /* 0x000fe20007ffe0ff */
[----:B0-23--:R-:W0:Y:S03]  /*b210*/  SHFL.IDX PT, R5, R5, 0x3, 0x181f ;  /* 0x00781f0005057f89 */ /* 0x00de2600000e0000 */
        /* <DEDUP_REMOVED lines=16> */
.L_x_5536:
[----:B------:R-:W-:Y:S05]  /*b320*/  BSYNC B0 ;  /* 0x0000000000007941 */ /* 0x000fea0003800000 */
.L_x_5528:
[----:B------:R-:W-:Y:S02]  /*b330*/  ULDC UR5, c[0x0][0xc38] ;  /* 0x00030e0000057ab9 */ /* 0x000fe40000000800 */
[----:B------:R-:W-:-:S06]  /*b340*/  UISETP.GE.AND UP0, UPT, UR4, UR5, UPT ;  /* 0x000000050400728c */ /* 0x000fcc000bf06270 */
[----:B------:R-:W-:-:S13]  /*b350*/  PLOP3.LUT P0, PT, PT, PT, UP0, 0x80, 0x0 ;  /* 0x000000000000781c */ /* 0x000fda0003f0f008 */
[----:B------:R-:W-:Y:S05]  /*b360*/  @!P0 BRA `(.L_x_5545) ;  /* 0xffffff58006c8947 */ /* 0x000fea000383ffff */
[----:B------:R-:W-:Y:S05]  /*b370*/  EXIT ;  /* 0x000000000000794d */ /* 0x000fea0003800000 */
.L_x_5487:
        /* <DEDUP_REMOVED lines=40> */
[----:B------:R-:W-:Y:S02]  /*b600*/  LOP3.LUT R37, R37, 0x38, RZ, 0xc0, !PT ;  /* 0x0000003825257812 */ /* 0x000fe400078ec0ff */
[----:B------:R-:W-:Y:S02]  /*b610*/  LEA R31, R30, R17, 0x1 ;  /* 0x000000111e1f7211 */ /* 0x000fe400078e08ff */
[C---:B------:R-:W-:Y:S02]  /*b620*/  LOP3.LUT R0, R37.reuse, 0x40, RZ, 0xfc, !PT ;  /* 0x0000004025007812 */ /* 0x040fe400078efcff */
[----:B------:R-:W-:Y:S02]  /*b630*/  LOP3.LUT R2, R37, 0x80, RZ, 0xfc, !PT ;  /* 0x0000008025027812 */ /* 0x000fe400078efcff */
[----:B------:R-:W-:-:S02]  /*b640*/  ISETP.GE.AND P1, PT, R0, UR9, PT ;  /* 0x0000000900007c0c */ /* 0x000fc4000bf26270 */
        /* <DEDUP_REMOVED lines=11> */
[----:B------:R-:W-:-:S04]  /*b700*/  UIMAD.WIDE UR4, UR4, 0x2aaaaaab, URZ ;  /* 0x2aaaaaab040478a5 */ /* 0x000fc8000f8e023f */
[----:B------:R-:W-:Y:S01]  /*b710*/  @P0 LOP3.LUT R16, R16, 0x2, RZ, 0xfc, !PT ;  /* 0x0000000210100812 */ /* 0x000fe200078efcff */
[----:B------:R-:W-:Y:S01]  /*b720*/  USHF.R.U32.HI UR41, URZ, 0x1f, UR5 ;  /* 0x0000001f3f297899 */ /* 0x000fe20008011605 */
[----:B------:R-:W-:Y:S02]  /*b730*/  ISETP.GE.AND P0, PT, R0, UR7, PT ;  /* 0x0000000700007c0c */ /* 0x000fe4000bf06270 */
[----:B------:R-:W-:Y:S01]  /*b740*/  LOP3.LUT R16, R16, 0xfffffbff, RZ, 0xc0, !PT ;  /* 0xfffffbff10107812 */ /* 0x000fe200078ec0ff */
[----:B------:R-:W-:Y:S01]  /*b750*/  ULEA.HI.SX32 UR41, UR5, UR41, 0x1c ;  /* 0x0000002905297291 */ /* 0x000fe2000f8fe23f */
[----:B------:R-:W-:Y:S02]  /*b760*/  LOP3.LUT R0, R36, 0x70, R3, 0xf8, !PT ;  /* 0x0000007024007812 */ /* 0x000fe400078ef803 */
[----:B------:R-:W-:Y:S02]  /*b770*/  @P1 LOP3.LUT R16, R16, 0x400, RZ, 0xfc, !PT ;  /* 0x0000040010101812 */ /* 0x000fe400078efcff */
[----:B------:R-:W-:-:S02]  /*b780*/  ISETP.GE.AND P1, PT, R2, UR9, PT ;  /* 0x0000000902007c0c */ /* 0x000fc4000bf26270 */
        /* <DEDUP_REMOVED lines=18> */
.L_x_5595:
        /* <DEDUP_REMOVED lines=22> */
.L_x_5547:
[----:B------:R-:W-:Y:S01]  /*ba10*/  ULDC UR8, c[0x0][0xc54] ;  /* 0x0003150000087ab9 */ /* 0x000fe20000000800 */
[----:B------:R-:W-:Y:S01]  /*ba20*/  UMOV UR6, UR7 ;  /* 0x0000000700067c82 */ /* 0x000fe20008000000 */
[----:B------:R-:W-:-:S11]  /*ba30*/  UISETP.NE.AND UP0, UPT, UR8, 0x1, UPT ;  /* 0x000000010800788c */ /* 0x000fd6000bf05270 */
[----:B------:R-:W-:Y:S02]  /*ba40*/  @UP0 ULDC.64 UR10, c[0x0][0xc58] ;  /* 0x00031600000a0ab9 */ /* 0x000fe40000000a00 */
[----:B------:R-:W-:-:S04]  /*ba50*/  UIMAD.WIDE.U32 UR4, UR7, UR10, URZ ;  /* 0x0000000a070472a5 */ /* 0x000fc8000f8e003f */
[----:B------:R-:W-:-:S04]  /*ba60*/  @UP0 USHF.R.U32.HI UR6, URZ, UR11, UR5 ;  /* 0x0000000b3f060299 */ /* 0x000fc80008011605 */
[----:B------:R-:W-:-:S12]  /*ba70*/  UIMAD UR4, UR6, UR8, URZ ;  /* 0x00000008060472a4 */ /* 0x000fd8000f8e023f */
.L_x_5548:
        /* <DEDUP_REMOVED lines=58> */
.L_x_5550:
        /* <DEDUP_REMOVED lines=20> */
.L_x_5553:
[----:B------:R-:W-:Y:S05]  /*bf60*/  BSYNC B6 ;  /* 0x0000000000067941 */ /* 0x000fea0003800000 */
.L_x_5552:
        /* <DEDUP_REMOVED lines=20> */
.L_x_5556:
[----:B------:R0:W1:Y:S01]  /*c0b0*/  LDC.64 R2, c[0x4][R18] ;  /* 0x0100000012027b82 */ /* 0x0000620000000a00 */
[----:B------:R-:W-:Y:S01]  /*c0c0*/  ULDC.64 UR4, c[0x4][0x138] ;  /* 0x01004e0000047ab9 */ /* 0x000fe20000000a00 */
[----:B------:R-:W-:Y:S01]  /*c0d0*/  ULDC.64 UR6, c[0x4][0x140] ;  /* 0x0100500000067ab9 */ /* 0x000fe20000000a00 */
[----:B------:R-:W-:Y:S01]  /*c0e0*/  IMAD.U32 R4, RZ, RZ, UR4 ;  /* 0x00000004ff047e24 */ /* 0x000fe2000f8e00ff */
[----:B------:R-:W-:Y:S01]  /*c0f0*/  MOV R7, UR7 ;  /* 0x0000000700077c02 */ /* 0x000fe20008000f00 */
[----:B------:R-:W-:Y:S01]  /*c100*/  IMAD.U32 R5, RZ, RZ, UR5 ;  /* 0x00000005ff057e24 */ /* 0x000fe2000f8e00ff */
[----:B------:R-:W-:Y:S01]  /*c110*/  ULDC.64 UR4, c[0x4][0x80] ;  /* 0x0100200000047ab9 */ /* 0x000fe20000000a00 */
[----:B------:R-:W-:Y:S02]  /*c120*/  IMAD.U32 R6, RZ, RZ, UR6 ;  /* 0x00000006ff067e24 */ /* 0x000fe4000f8e00ff */
[----:B------:R-:W-:Y:S02]  /*c130*/  IMAD.U32 R10, RZ, RZ, UR4 ;  /* 0x00000004ff0a7e24 */ /* 0x000fe4000f8e00ff */
[----:B------:R-:W-:-:S02]  /*c140*/  IMAD.U32 R11, RZ, RZ, UR5 ;  /* 0x00000005ff0b7e24 */ /* 0x000fc4000f8e00ff */
[----:B------:R-:W-:Y:S02]  /*c150*/  IMAD.MOV.U32 R8, RZ, RZ, 0x70 ;  /* 0x00000070ff087424 */ /* 0x000fe400078e00ff */
[----:B------:R-:W-:Y:S02]  /*c160*/  IMAD.MOV.U32 R12, RZ, RZ, 0x1 ;  /* 0x00000001ff0c7424 */ /* 0x000fe400078e00ff */
[----:B0-----:R-:W-:-:S07]  /*c170*/  IMAD.MOV.U32 R13, RZ, RZ, RZ ;  /* 0x000000ffff0d7224 */ /* 0x001fce00078e00ff */
[----:B------:R-:W-:-:S07]  /*c180*/  LEPC R20, `(.L_x_5555) ;  /* 0x000000001014794e */ /* 0x000fce0000000000 */
[----:B-1----:R-:W-:Y:S05]  /*c190*/  CALL.ABS.NOINC R2 ;  /* 0x0000000002007343 */ /* 0x002fea0003c00000 */
.L_x_5555:
[----:B------:R-:W-:Y:S05]  /*c1a0*/  BSYNC B6 ;  /* 0x0000000000067941 */ /* 0x000fea0003800000 */
.L_x_5554:
        /* <DEDUP_REMOVED lines=13> */
[----:B------:R-:W-:Y:S02]  /*c280*/  MOV R22, UR4 ;  /* 0x0000000400167c02 */ /* 0x000fe40008000f00 */
[----:B------:R-:W-:Y:S05]  /*c290*/  BRA.DIV UR5, `(.L_x_5557) ;  /* 0x0000003605847947 */ /* 0x000fea000b800000 */
.L_x_5611:
        /* <DEDUP_REMOVED lines=26> */
[C---:B-1----:R-:W-:Y:S01]  /*c440*/  @!P0 LEA R4, P1, R2.reuse, R4, 0x2 ;  /* 0x0000000402048211 */ /* 0x042fe200078210ff */
[----:B------:R-:W-:Y:S01]  /*c450*/  IMAD.MOV.U32 R6, RZ, RZ, RZ ;  /* 0x000000ffff067224 */ /* 0x000fe200078e00ff */
[----:B------:R-:W-:Y:S02]  /*c460*/  IADD3 R7, -R9, RZ, RZ ;  /* 0x000000ff09077210 */ /* 0x000fe40007ffe1ff */
[----:B------:R-:W-:-:S05]  /*c470*/  @!P0 LEA.HI.X R5, R2, R5, R3, 0x2, P1 ;  /* 0x0000000502058211 */ /* 0x000fca00008f1403 */
        /* <DEDUP_REMOVED lines=15> */
.L_x_5558:
        /* <DEDUP_REMOVED lines=25> */
.L_x_5612:
[----:B------:R-:W-:Y:S05]  /*c700*/  BSYNC B0 ;  /* 0x0000000000007941 */ /* 0x000fea0003800000 */
.L_x_5559:
        /* <DEDUP_REMOVED lines=21> */
[----:B------:R-:W-:Y:S01]  /*c860*/  UMOV UR4, 0xffffffff ;  /* 0xffffffff00047882 */ /* 0x000fe20000000000 */
[----:B------:R-:W-:Y:S01]  /*c870*/  IADD3 R3, R3, R5, RZ ;  /* 0x0000000503037210 */ /* 0x000fe20007ffe0ff */
        /* <DEDUP_REMOVED lines=54> */
[----:B------:R0:W1:Y:S03]  /*cbe0*/  SHFL.IDX PT, R8, R6, 0x5, 0x181f ;  /* 0x00b81f0006087f89 */ /* 0x00006600000e0000 */
[----:B------:R-:W-:Y:S01]  /*cbf0*/  @P0 IMAD.MOV.U32 R3, RZ, RZ, R9 ;  /* 0x000000ffff030224 */ /* 0x000fe200078e0009 */
[----:B------:R0:W2:Y:S04]  /*cc00*/  SHFL.IDX PT, R14, R4, 0x5, 0x181f ;  /* 0x00b81f00040e7f89 */ /* 0x0000a800000e0000 */
[----:B------:R0:W-:Y:S04]  /*cc10*/  @P0 LDGSTS.E.BYPASS.LTC128B.128 [R21+0x20400], desc[UR36][R2.64], !P4 ;  /* 0x2040000002150fae */ /* 0x0001e8000e101d64 */
[----:B------:R0:W-:Y:S04]  /*cc20*/  @P0 LDGSTS.E.BYPASS.LTC128B.128 [R21+0x23400], desc[UR36][R2.64+0x80], !P3 ;  /* 0x2340008002150fae */ /* 0x0001e8000d901d64 */
[----:B------:R0:W-:Y:S02]  /*cc30*/  @P0 LDGSTS.E.BYPASS.LTC128B.128 [R21+0x26400], desc[UR36][R2.64+0x100], !P2 ;  /* 0x2640010002150fae */ /* 0x0001e4000d101d64 */
.L_x_5626:
        /* <DEDUP_REMOVED lines=12> */
.L_x_5562:
        /* <DEDUP_REMOVED lines=10> */
.L_x_5563:
        /* <DEDUP_REMOVED lines=23> */
.L_x_5565:
[----:B------:R-:W-:Y:S05]  /*cf10*/  BSYNC B6 ;  /* 0x0000000000067941 */ /* 0x000fea0003800000 */
.L_x_5564:
[----:B0-----:R-:W0:Y:S01]  /*cf20*/  S2R R2, SR_TID.X ;  /* 0x0000000000027919 */ /* 0x001e220000002100 */
        /* <DEDUP_REMOVED lines=9> */
[----:B------:R-:W-:-:S03]  /*cfc0*/  LOP3.LUT P5, RZ, R16, 0x200, RZ, 0xc0, !PT ;  /* 0x0000020010ff7812 */ /* 0x000fc600078ac0ff */
[----:B------:R-:W-:-:S04]  /*cfd0*/  UIMAD UR6, UR6, UR8, URZ ;  /* 0x00000008060672a4 */ /* 0x000fc8000f8e023f */
[----:B------:R-:W-:Y:S02]  /*cfe0*/  UIMAD UR7, UR7, UR9, UR6 ;  /* 0x00000009070772a4 */ /* 0x000fe4000f8e0206 */
[----:B------:R-:W-:Y:S01]  /*cff0*/  USHF.R.S32.HI UR6, URZ, 0x1f, UR43 ;  /* 0x0000001f3f067899 */ /* 0x000fe2000801142b */
[----:B0-----:R-:W-:-:S05]  /*d000*/  IMAD.SHL.U32 R2, R2, 0x10, RZ ;  /* 0x0000001002027824 */ /* 0x001fca00078e00ff */
[----:B------:R-:W-:-:S04]  /*d010*/  LOP3.LUT R2, R36, 0x70, R2, 0xf8, !PT ;  /* 0x0000007024027812 */ /* 0x000fc800078ef802 */
[----:B------:R-:W-:-:S05]  /*d020*/  LEA R0, R0, R2, 0x7 ;  /* 0x0000000200007211 */ /* 0x000fca00078e38ff */
        /* <DEDUP_REMOVED lines=35> */
[----:B------:R-:W-:-:S03]  /*d260*/  IMAD.U32 R3, RZ, RZ, UR44 ;  /* 0x0000002cff037e24 */ /* 0x000fc6000f8e00ff */
[----:B------:R-:W1:Y:S01]  /*d270*/  SHFL.IDX PT, R2, R5, RZ, 0x181f ;  /* 0x00181fff05027589 */ /* 0x000e6200000e0000 */
[----:B------:R-:W-:-:S03]  /*d280*/  IMAD R4, R3, 0x80, R36 ;  /* 0x0000008003047824 */ /* 0x000fc600078e0224 */
[----:B------:R-:W-:Y:S01]  /*d290*/  SHFL.IDX PT, R6, R5, 0x1, 0x181f ;  /* 0x00381f0005067f89 */ /* 0x000fe200000e0000 */
[C---:B------:R-:W-:Y:S01]  /*d2a0*/  VIADD R7, R4.reuse, 0x10 ;  /* 0x0000001004077836 */ /* 0x040fe20000000000 */
[----:B------:R-:W-:-:S13]  /*d2b0*/  ISETP.GE.AND P0, PT, R4, UR39, PT ;  /* 0x0000002704007c0c */ /* 0x000fda000bf06270 */
        /* <DEDUP_REMOVED lines=72> */
.L_x_5643:
        /* <DEDUP_REMOVED lines=12> */
.L_x_5567:
        /* <DEDUP_REMOVED lines=18> */
.L_x_5644:
[----:B------:R-:W-:Y:S05]  /*d920*/  BSYNC B0 ;  /* 0x0000000000007941 */ /* 0x000fea0003800000 */
.L_x_5568:
[----:B------:R-:W-:-:S06]  /*d930*/  UISETP.GE.AND UP0, UPT, UR45, 0x2, UPT ;  /* 0x000000022d00788c */ /* 0x000fcc000bf06270 */
[----:B------:R-:W-:-:S13]  /*d940*/  PLOP3.LUT P0, PT, PT, PT, UP0, 0x40, 0x0 ;  /* 0x000000000000781c */ /* 0x000fda0003f0e808 */
[----:B------:R-:W-:Y:S05]  /*d950*/  @P0 BRA `(.L_x_5570) ;  /* 0x0000000c00fc0947 */ /* 0x000fea0003800000 */
[----:B------:R-:W-:Y:S01]  /*d960*/  UIADD3 UR4, UR45, -0x2, URZ ;  /* 0xfffffffe2d047890 */ /* 0x000fe2000fffe03f */
[----:B------:R-:W-:Y:S01]  /*d970*/  BSSY B0, `(.L_x_5570) ;  /* 0x00000fd000007945 */ /* 0x000fe20003800000 */
[----:B------:R-:W-:Y:S02]  /*d980*/  IMAD.MOV.U32 R20, RZ, RZ, R26 ;  /* 0x000000ffff147224 */ /* 0x000fe400078e001a */
[----:B------:R-:W-:Y:S02]  /*d990*/  IMAD.MOV.U32 R9, RZ, RZ, R23 ;  /* 0x000000ffff097224 */ /* 0x000fe400078e0017 */
[----:B------:R-:W-:Y:S01]  /*d9a0*/  IMAD.MOV.U32 R27, RZ, RZ, R24 ;  /* 0x000000ffff1b7224 */ /* 0x000fe200078e0018 */
[----:B------:R-:W-:-:S07]  /*d9b0*/  MOV R8, UR4 ;  /* 0x0000000400087c02 */ /* 0x000fce0008000f00 */
.L_x_5583:
        /* <DEDUP_REMOVED lines=26> */
[----:B------:R-:W-:Y:S02]  /*db60*/  ISETP.NE.AND P0, PT, R23, 0x2, PT ;  /* 0x000000021700780c */ /* 0x000fe40003f05270 */
[----:B------:R-:W-:Y:S01]  /*db70*/  IADD3 R7, -R11, RZ, RZ ;  /* 0x000000ff0b077210 */ /* 0x000fe20007ffe1ff */
        /* <DEDUP_REMOVED lines=10> */
.L_x_5571:
[----:B------:R-:W-:Y:S01]  /*dc20*/  IMAD R6, R23, 0x8, R17 ;  /* 0x0000000817067824 */ /* 0x000fe200078e0211 */
[----:B------:R-:W-:Y:S01]  /*dc30*/  SHF.L.U32 R3, R26, 0x1f, RZ ;  /* 0x0000001f1a037819 */ /* 0x000fe200000006ff */
[----:B------:R-:W-:Y:S03]  /*dc40*/  BSSY B1, `(.L_x_5572) ;  /* 0x0000003000017945 */ /* 0x000fe60003800000 */
[----:B------:R-:W0:Y:S02]  /*dc50*/  SYNCS.PHASECHK.TRANS64.TRYWAIT P0, [R6+URZ+0x30840], R3 ;  /* 0x03084003060075a7 */ /* 0x000e24000800017f */
[----:B0-----:R-:W-:Y:S05]  /*dc60*/  @!P0 BRA `(.L_x_5573) ;  /* 0x0000002c00f88947 */ /* 0x001fea0003800000 */
.L_x_5645:
[----:B------:R-:W-:Y:S05]  /*dc70*/  BSYNC B1 ;  /* 0x0000000000017941 */ /* 0x000fea0003800000 */
.L_x_5572:
        /* <DEDUP_REMOVED lines=27> */
[----:B------:R-:W-:Y:S01]  /*de30*/  IMAD.SHL.U32 R4, R37, 0x2, RZ ;  /* 0x0000000225047824 */ /* 0x000fe200078e00ff */
[----:B------:R-:W-:Y:S02]  /*de40*/  LEA R8, R8, R17, 0x1 ;  /* 0x0000001108087211 */ /* 0x000fe400078e08ff */
        /* <DEDUP_REMOVED lines=36> */
.L_x_5659:
        /* <DEDUP_REMOVED lines=10> */
.L_x_5575:
        /* <DEDUP_REMOVED lines=10> */
.L_x_5576:
[----:B------:R1:W-:Y:S01]  /*e1d0*/  SYNCS.ARRIVE.TRANS64.A1T0 RZ, [R6+URZ+0x30830], RZ ;  /* 0x030830ff06ff79a7 */ /* 0x0003e2000810003f */
[----:B------:R-:W-:Y:S05]  /*e1e0*/  @!P2 BRA `(.L_x_5577) ;  /* 0x000000000004a947 */ /* 0x000fea0003800000 */
[----:B------:R-:W-:Y:S01]  /*e1f0*/  BPT.TRAP 0x1 ;  /* 0x000000040000795c */ /* 0x000fe20000300000 */
.L_x_5577:
[----:B0-----:R-:W-:Y:S01]  /*e200*/  SHF.L.U32 R3, R20, 0x1f, RZ ;  /* 0x0000001f14037819 */ /* 0x001fe200000006ff */
[----:B-1----:R-:W-:Y:S01]  /*e210*/  IMAD R6, R9, 0x8, R17 ;  /* 0x0000000809067824 */ /* 0x002fe200078e0211 */
[----:B------:R-:W-:Y:S03]  /*e220*/  BSSY B1, `(.L_x_5578) ;  /* 0x0000003000017945 */ /* 0x000fe60003800000 */
[----:B------:R-:W0:Y:S02]  /*e230*/  SYNCS.PHASECHK.TRANS64.TRYWAIT P0, [R6+URZ+0x30860], R3 ;  /* 0x03086003060075a7 */ /* 0x000e24000800017f */
[----:B0-----:R-:W-:Y:S05]  /*e240*/  @!P0 BRA `(.L_x_5579) ;  /* 0x00000030004c8947 */ /* 0x001fea0003800000 */
.L_x_5660:
[----:B------:R-:W-:Y:S05]  /*e250*/  BSYNC B1 ;  /* 0x0000000000017941 */ /* 0x000fea0003800000 */
.L_x_5578:
[----:B------:R-:W-:Y:S01]  /*e260*/  IMAD.MOV.U32 R2, RZ, RZ, -0x60 ;  /* 0xffffffa0ff027424 */ /* 0x000fe200078e00ff */
[----:B------:R-:W-:Y:S01]  /*e270*/  UMOV UR4, 0xffffffff ;  /* 0xffffffff00047882 */ /* 0x000fe20000000000 */
[C---:B------:R-:W-:Y:S01]  /*e280*/  LOP3.LUT P3, RZ, R16.reuse, 0x20, RZ, 0xc0, !PT ;  /* 0x0000002010ff7812 */ /* 0x040fe2000786c0ff */
[----:B------:R-:W-:Y:S01]  /*e290*/  IMAD R7, R9, 0x4800, R30 ;  /* 0x0000480009077824 */ /* 0x000fe200078e021e */
[C---:B------:R-:W-:Y:S01]  /*e2a0*/  LOP3.LUT P2, RZ, R16.reuse, 0x10, RZ, 0xc0, !PT ;  /* 0x0000001010ff7812 */ /* 0x040fe2000784c0ff */
[----:B0-----:R-:W-:Y:S01]  /*e2b0*/  IMAD R3, R27, R2, UR38 ;  /* 0x000000261b037e24 */ /* 0x001fe2000f8e0202 */
[----:B------:R-:W-:-:S04]  /*e2c0*/  LOP3.LUT P1, RZ, R16, 0x8, RZ, 0xc0, !PT ;  /* 0x0000000810ff7812 */ /* 0x000fc8000782c0ff */
[----:B------:R-:W-:Y:S01]  /*e2d0*/  IADD3 R8, -R36, R3, RZ ;  /* 0x0000000324087210 */ /* 0x000fe20007ffe1ff */
[----:B------:R-:W-:Y:S08]  /*e2e0*/  BRA.DIV UR4, `(.L_x_5580) ;  /* 0x0000003204387947 */ /* 0x000ff0000b800000 */
        /* <DEDUP_REMOVED lines=44> */
[----:B------:R-:W0:Y:S04]  /*e5b0*/  SHFL.IDX PT, R19, R19, 0x5, 0x181f ;  /* 0x00b81f0013137f89 */ /* 0x000e2800000e0000 */
[----:B------:R2:W3:Y:S01]  /*e5c0*/  SHFL.IDX PT, R14, R18, 0x5, 0x181f ;  /* 0x00b81f00120e7f89 */ /* 0x0004e200000e0000 */
[----:B-1----:R-:W-:Y:S01]  /*e5d0*/  IMAD.X R3, RZ, RZ, R3, P0 ;  /* 0x000000ffff037224 */ /* 0x002fe200000e0603 */
[----:B------:R-:W-:-:S13]  /*e5e0*/  ISETP.LT.OR P0, PT, R8, 0x41, P3 ;  /* 0x000000410800780c */ /* 0x000fda0001f01670 */
[----:B------:R2:W-:Y:S01]  /*e5f0*/  LDGSTS.E.BYPASS.LTC128B.128 [R7+0x2400], desc[UR36][R2.64], !P0 ;  /* 0x0240000002077fae */ /* 0x0005e2000c101d64 */
[----:B------:R-:W-:-:S13]  /*e600*/  ISETP.LT.OR P0, PT, R8, 0x41, P2 ;  /* 0x000000410800780c */ /* 0x000fda0001701670 */
[----:B------:R2:W-:Y:S01]  /*e610*/  LDGSTS.E.BYPASS.LTC128B.128 [R7+0x5400], desc[UR36][R2.64+0x80], !P0 ;  /* 0x0540008002077fae */ /* 0x0005e2000c101d64 */
[----:B------:R-:W-:-:S13]  /*e620*/  ISETP.LT.OR P0, PT, R8, 0x41, P1 ;  /* 0x000000410800780c */ /* 0x000fda0000f01670 */
[----:B0--3--:R2:W-:Y:S02]  /*e630*/  LDGSTS.E.BYPASS.LTC128B.128 [R7+0x8400], desc[UR36][R2.64+0x100], !P0 ;  /* 0x0840010002077fae */ /* 0x0095e4000c101d64 */
.L_x_5674:
[----:B0-2---:R-:W-:Y:S01]  /*e640*/  IADD3 R2, P0, R14, R4, RZ ;  /* 0x000000040e027210 */ /* 0x005fe20007f1e0ff */
        /* <DEDUP_REMOVED lines=15> */
[----:B------:R-:W-:Y:S01]  /*e740*/  IMAD R25, R25, UR4, RZ ;  /* 0x0000000419197c24 */ /* 0x000fe2000f8e02ff */
[----:B------:R-:W-:-:S03]  /*e750*/  IADD3 R3, R3, R9, RZ ;  /* 0x0000000903037210 */ /* 0x000fc60007ffe0ff */
[C---:B------:R-:W-:Y:S02]  /*e760*/  IMAD R25, R0.reuse, UR5, R25 ;  /* 0x0000000500197c24 */ /* 0x040fe4000f8e0219 */
[----:B------:R-:W-:Y:S01]  /*e770*/  IMAD.WIDE.U32 R2, R0, UR4, R2 ;  /* 0x0000000400027c25 */ /* 0x000fe2000f8e0002 */
[----:B------:R-:W-:Y:S01]  /*e780*/  ULDC.64 UR4, c[0x0][0x330] ;  /* 0x0000cc0000047ab9 */ /* 0x000fe20000000a00 */
[----:B------:R-:W-:Y:S02]  /*e790*/  NOP ;  /* 0x0000000000007918 */ /* 0x000fe40000000000 */
        /* <DEDUP_REMOVED lines=8> */
[----:B------:R-:W-:-:S13]  /*e820*/  PLOP3.LUT P0, PT, PT, PT, PT, 0x80, 0x0 ;  /* 0x000000000000781c */ /* 0x000fda0003f0f070 */
.L_x_5581:
        /* <DEDUP_REMOVED lines=10> */
.L_x_5582:
[C---:B------:R-:W-:Y:S01]  /*e8d0*/  ISETP.GT.AND P0, PT, R24.reuse, RZ, PT ;  /* 0x000000ff1800720c */ /* 0x040fe20003f04270 */
[----:B------:R1:W-:Y:S01]  /*e8e0*/  SYNCS.ARRIVE.TRANS64.A1T0 RZ, [R6+URZ+0x30850], RZ ;  /* 0x030850ff06ff79a7 */ /* 0x0003e2000810003f */
[----:B------:R-:W-:Y:S02]  /*e8f0*/  VIADD R8, R24, 0xffffffff ;  /* 0xffffffff18087836 */ /* 0x000fe40000000000 */
[----:B------:R-:W-:Y:S02]  /*e900*/  IMAD.MOV.U32 R20, RZ, RZ, R26 ;  /* 0x000000ffff147224 */ /* 0x000fe400078e001a */
[----:B------:R-:W-:Y:S02]  /*e910*/  IMAD.MOV.U32 R9, RZ, RZ, R23 ;  /* 0x000000ffff097224 */ /* 0x000fe400078e0017 */
[----:B------:R-:W-:-:S05]  /*e920*/  IMAD.MOV.U32 R27, RZ, RZ, R24 ;  /* 0x000000ffff1b7224 */ /* 0x000fca00078e0018 */
[----:B-1----:R-:W-:Y:S05]  /*e930*/  @P0 BRA `(.L_x_5583) ;  /* 0xfffffff000200947 */ /* 0x002fea000383ffff */
[----:B------:R-:W-:Y:S05]  /*e940*/  BSYNC B0 ;  /* 0x0000000000007941 */ /* 0x000fea0003800000 */
.L_x_5570:
        /* <DEDUP_REMOVED lines=17> */
.L_x_5585:
[----:B------:R-:W-:Y:S05]  /*ea60*/  BSYNC B0 ;  /* 0x0000000000007941 */ /* 0x000fea0003800000 */
.L_x_5584:
[----:B------:R-:W-:-:S13]  /*ea70*/  LOP3.LUT P0, RZ, R16, 0x80, RZ, 0xc0, !PT ;  /* 0x0000008010ff7812 */ /* 0x000fda000780c0ff */
[----:B------:R-:W-:Y:S05]  /*ea80*/  @!P0 BRA `(.L_x_5586) ;  /* 0x0000000000048947 */ /* 0x000fea0003800000 */
[----:B------:R-:W-:Y:S01]  /*ea90*/  BPT.TRAP 0x1 ;  /* 0x000000040000795c */ /* 0x000fe20000300000 */
.L_x_5586:
[----:B------:R-:W-:Y:S01]  /*eaa0*/  LEA R4, R23, R17, 0x3 ;  /* 0x0000001117047211 */ /* 0x000fe200078e18ff */
[----:B------:R-:W-:Y:S01]  /*eab0*/  IMAD.MOV.U32 R5, RZ, RZ, -0x60 ;  /* 0xffffffa0ff057424 */ /* 0x000fe200078e00ff */
[----:B------:R-:W-:Y:S01]  /*eac0*/  SHF.L.U32 R3, R26, 0x1f, RZ ;  /* 0x0000001f1a037819 */ /* 0x000fe200000006ff */
[----:B------:R-:W-:Y:S02]  /*ead0*/  BSSY B0, `(.L_x_5587) ;  /* 0x0000004000007945 */ /* 0x000fe40003800000 */
[----:B------:R-:W-:Y:S01]  /*eae0*/  IMAD R5, R24, R5, UR38 ;  /* 0x0000002618057e24 */ /* 0x000fe2000f8e0205 */
[----:B------:R-:W0:Y:S02]  /*eaf0*/  SYNCS.PHASECHK.TRANS64.TRYWAIT P0, [R4+URZ+0x30860], R3 ;  /* 0x03086003040075a7 */ /* 0x000e24000800017f */
[----:B0-----:R-:W-:Y:S05]  /*eb00*/  @!P0 BRA `(.L_x_5588) ;  /* 0x00000030002c8947 */ /* 0x001fea0003800000 */
.L_x_5675:
[----:B------:R-:W-:Y:S05]  /*eb10*/  BSYNC B0 ;  /* 0x0000000000007941 */ /* 0x000fea0003800000 */
.L_x_5587:
        /* <DEDUP_REMOVED lines=52> */
[----:B------:R0:W2:Y:S02]  /*ee60*/  SHFL.IDX PT, R14, R18, 0x5, 0x181f ;  /* 0x00b81f00120e7f89 */ /* 0x0000a400000e0000 */
[----:B-1----:R-:W-:Y:S02]  /*ee70*/  IADD3.X R3, RZ, R7, RZ, P0, !PT ;  /* 0x00000007ff037210 */ /* 0x002fe400007fe4ff */
[----:B------:R-:W-:Y:S01]  /*ee80*/  ISETP.LT.OR P0, PT, R5, 0x41, P4 ;  /* 0x000000410500780c */ /* 0x000fe20002701670 */
[----:B------:R0:W1:-:S12]  /*ee90*/  SHFL.IDX PT, R7, R19, 0x5, 0x181f ;  /* 0x00b81f0013077f89 */ /* 0x00005800000e0000 */
[----:B------:R0:W-:Y:S01]  /*eea0*/  LDGSTS.E.BYPASS.LTC128B.128 [R0+0x2400], desc[UR36][R2.64], !P0 ;  /* 0x0240000002007fae */ /* 0x0001e2000c101d64 */
[----:B------:R-:W-:-:S13]  /*eeb0*/  ISETP.LT.OR P0, PT, R5, 0x41, P3 ;  /* 0x000000410500780c */ /* 0x000fda0001f01670 */
[----:B------:R0:W-:Y:S01]  /*eec0*/  LDGSTS.E.BYPASS.LTC128B.128 [R0+0x5400], desc[UR36][R2.64+0x80], !P0 ;  /* 0x0540008002007fae */ /* 0x0001e2000c101d64 */
[----:B------:R-:W-:-:S13]  /*eed0*/  ISETP.LT.OR P0, PT, R5, 0x41, P1 ;  /* 0x000000410500780c */ /* 0x000fda0000f01670 */
[----:B-12---:R0:W-:Y:S02]  /*eee0*/  LDGSTS.E.BYPASS.LTC128B.128 [R0+0x8400], desc[UR36][R2.64+0x100], !P0 ;  /* 0x0840010002007fae */ /* 0x0061e4000c101d64 */
.L_x_5689:
        /* <DEDUP_REMOVED lines=13> */
.L_x_5590:
        /* <DEDUP_REMOVED lines=10> */
.L_x_5591:
[----:B------:R1:W-:Y:S01]  /*f060*/  SYNCS.ARRIVE.TRANS64.A1T0 RZ, [R4+URZ+0x30850], RZ ;  /* 0x030850ff04ff79a7 */ /* 0x0003e2000810003f */
[----:B------:R-:W-:-:S05]  /*f070*/  VIADD R23, R23, 0x1 ;  /* 0x0000000117177836 */ /* 0x000fca0000000000 */
[----:B------:R-:W-:-:S04]  /*f080*/  ISETP.NE.AND P0, PT, R23, 0x2, PT ;  /* 0x000000021700780c */ /* 0x000fc80003f05270 */
[----:B0-----:R-:W-:Y:S02]  /*f090*/  SEL R3, RZ, 0x1, P0 ;  /* 0x00000001ff037807 */ /* 0x001fe40000000000 */
[----:B------:R-:W-:Y:S02]  /*f0a0*/  SEL R23, R23, RZ, P0 ;  /* 0x000000ff17177207 */ /* 0x000fe40000000000 */
[----:B-1----:R-:W-:-:S07]  /*f0b0*/  LOP3.LUT R26, R26, R3, RZ, 0x3c, !PT ;  /* 0x000000031a1a7212 */ /* 0x002fce00078e3cff */
.L_x_5551:
[----:B------:R-:W-:Y:S05]  /*f0c0*/  BSYNC B7 ;  /* 0x0000000000077941 */ /* 0x000fea0003800000 */
.L_x_5549:
        /* <DEDUP_REMOVED lines=11> */
.L_x_5592:
[----:B------:R-:W-:-:S03]  /*f180*/  UMOV UR4, 0xffffffff ;  /* 0xffffffff00047882 */ /* 0x000fc60000000000 */
[----:B------:R-:W-:Y:S05]  /*f190*/  BRA.DIV UR4, `(.L_x_5594) ;  /* 0x0000003204cc7947 */ /* 0x000fea000b800000 */
[----:B------:R0:W1:Y:S02]  /*f1a0*/  SHFL.IDX PT, R14, R34, RZ, 0x1f ;  /* 0x00001fff220e7589 */ /* 0x00006400000e0000 */
.L_x_5692:
        /* <DEDUP_REMOVED lines=8> */
.L_x_5593:
[----:B------:R-:W-:Y:S02]  /*f230*/  ULDC UR4, c[0x0][0xc38] ;  /* 0x00030e0000047ab9 */ /* 0x000fe40000000800 */
[----:B-1----:R-:W-:-:S13]  /*f240*/  ISETP.GE.AND P0, PT, R34, UR4, PT ;  /* 0x0000000422007c0c */ /* 0x002fda000bf06270 */
[----:B------:R-:W-:Y:S05]  /*f250*/  @!P0 BRA `(.L_x_5595) ;  /* 0xffffffc400948947 */ /* 0x000fea000383ffff */
.L_x_5546:
        /* <DEDUP_REMOVED lines=12> */
.L_x_5693:
[----:B------:R-:W-:Y:S05]  /*f320*/  BSYNC B0 ;  /* 0x0000000000007941 */ /* 0x000fea0003800000 */
.L_x_5596:
[----:B------:R-:W-:-:S03]  /*f330*/  UMOV UR4, 0xffffffff ;  /* 0xffffffff00047882 */ /* 0x000fc60000000000 */
[----:B------:R-:W-:Y:S05]  /*f340*/  BRA.DIV UR4, `(.L_x_5598) ;  /* 0x00000032049c7947 */ /* 0x000fea000b800000 */
[----:B-1----:R-:W1:Y:S02]  /*f350*/  S2R R0, SR_TID.X ;  /* 0x0000000000007919 */ /* 0x002e640000002100 */
[----:B-1----:R-:W-:-:S04]  /*f360*/  SHF.R.U32.HI R0, RZ, 0x5, R0 ;  /* 0x00000005ff007819 */ /* 0x002fc80000011600 */
[----:B------:R-:W-:-:S05]  /*f370*/  LOP3.LUT R0, R0, 0x3, RZ, 0xc0, !PT ;  /* 0x0000000300007812 */ /* 0x000fca00078ec0ff */
[----:B------:R1:W2:Y:S02]  /*f380*/  SHFL.IDX PT, R14, R0, RZ, 0x1f ;  /* 0x00001fff000e7589 */ /* 0x0002a400000e0000 */
.L_x_5696:
[----:B--2---:R-:W-:Y:S01]  /*f390*/  ISETP.NE.AND P0, PT, R14, RZ, PT ;  /* 0x000000ff0e00720c */ /* 0x004fe20003f05270 */
[----:B------:R-:W-:-:S12]  /*f3a0*/  BSSY B0, `(.L_x_5599) ;  /* 0x0000026000007945 */ /* 0x000fd80003800000 */
[----:B------:R-:W-:Y:S05]  /*f3b0*/  @P0 BRA `(.L_x_5600) ;  /* 0x0000000000900947 */ /* 0x000fea0003800000 */
[----:B------:R-:W-:-:S03]  /*f3c0*/  UMOV UR4, 0xffffffff ;  /* 0xffffffff00047882 */ /* 0x000fc60000000000 */
[----:B------:R-:W-:Y:S05]  /*f3d0*/  BRA.DIV UR4, `(.L_x_5601) ;  /* 0x0000003204ac7947 */ /* 0x000fea000b800000 */
[----:B------:R-:W-:-:S13]  /*f3e0*/  ELECT P6, URZ, PT ;  /* 0x00000000003f782f */ /* 0x000fda00038c0000 */
.L_x_5699:
        /* <DEDUP_REMOVED lines=8> */
.L_x_5602:
[C---:B------:R-:W-:Y:S01]  /*f470*/  LEA R5, R23.reuse, R4, 0x3 ;  /* 0x0000000417057211 */ /* 0x040fe200078e18ff */
[----:B------:R-:W-:Y:S01]  /*f480*/  VIADD R23, R23, 0x1 ;  /* 0x0000000117177836 */ /* 0x000fe20000000000 */
[----:B------:R-:W-:-:S04]  /*f490*/  SHF.L.U32 R0, R26, 0x1f, RZ ;  /* 0x0000001f1a007819 */ /* 0x000fc800000006ff */
[----:B------:R-:W1:Y:S01]  /*f4a0*/  SYNCS.PHASECHK.TRANS64.TRYWAIT P1, [R5+URZ+0x30840], R0 ;  /* 0x03084000050075a7 */ /* 0x000e62000802017f */
[----:B------:R-:W-:-:S04]  /*f4b0*/  ISETP.NE.AND P2, PT, R23, 0x2, PT ;  /* 0x000000021700780c */ /* 0x000fc80003f45270 */
[----:B------:R-:W-:Y:S01]  /*f4c0*/  SEL R3, RZ, 0x1, P2 ;  /* 0x00000001ff037807 */ /* 0x000fe20001000000 */
[----:B-1----:R-:W-:Y:S08]  /*f4d0*/  @!P1 BRA `(.L_x_5603) ;  /* 0x00000030008c9947 */ /* 0x002ff00003800000 */
.L_x_5700:
[----:B------:R-:W-:Y:S02]  /*f4e0*/  SEL R23, R23, RZ, P2 ;  /* 0x000000ff17177207 */ /* 0x000fe40001000000 */
[----:B------:R-:W-:Y:S01]  /*f4f0*/  LOP3.LUT R2, R26, R3, RZ, 0x3c, !PT ;  /* 0x000000031a027212 */ /* 0x000fe200078e3cff */
[----:B------:R-:W-:Y:S06]  /*f500*/  @!P0 BRA `(.L_x_5604) ;  /* 0x0000000000048947 */ /* 0x000fec0003800000 */
[----:B------:R-:W-:Y:S01]  /*f510*/  BPT.TRAP 0x1 ;  /* 0x000000040000795c */ /* 0x000fe20000300000 */
.L_x_5604:
[----:B------:R-:W-:Y:S01]  /*f520*/  IMAD R23, R23, 0x8, R4 ;  /* 0x0000000817177824 */ /* 0x000fe200078e0204 */
[----:B------:R-:W-:-:S04]  /*f530*/  SHF.L.U32 R2, R2, 0x1f, RZ ;  /* 0x0000001f02027819 */ /* 0x000fc800000006ff */
[----:B------:R-:W2:Y:S02]  /*f540*/  SYNCS.PHASECHK.TRANS64.TRYWAIT P1, [R23+URZ+0x30840], R2 ;  /* 0x03084002170075a7 */ /* 0x000ea4000802017f */
[----:B--2---:R-:W-:Y:S05]  /*f550*/  @!P1 BRA `(.L_x_5605) ;  /* 0x0000003000809947 */ /* 0x004fea0003800000 */
.L_x_5701:
[----:B------:R-:W-:Y:S05]  /*f560*/  @!P0 BRA `(.L_x_5606) ;  /* 0x0000000000048947 */ /* 0x000fea0003800000 */
[----:B------:R-:W-:Y:S01]  /*f570*/  BPT.TRAP 0x1 ;  /* 0x000000040000795c */ /* 0x000fe20000300000 */
.L_x_5606:
[----:B------:R-:W3:Y:S02]  /*f580*/  SYNCS.PHASECHK.TRANS64.TRYWAIT P1, [R5+URZ+0x30860], R0 ;  /* 0x03086000050075a7 */ /* 0x000ee4000802017f */
[----:B---3--:R-:W-:Y:S05]  /*f590*/  @!P1 BRA `(.L_x_5607) ;  /* 0x0000003000849947 */ /* 0x008fea0003800000 */
.L_x_5702:
[----:B------:R-:W-:Y:S05]  /*f5a0*/  @!P0 BRA `(.L_x_5608) ;  /* 0x0000000000048947 */ /* 0x000fea0003800000 */
[----:B------:R-:W-:Y:S01]  /*f5b0*/  BPT.TRAP 0x1 ;  /* 0x000000040000795c */ /* 0x000fe20000300000 */
.L_x_5608:
[----:B----4-:R4:W0:Y:S02]  /*f5c0*/  SYNCS.PHASECHK.TRANS64.TRYWAIT P0, [R23+URZ+0x30860], R2 ;  /* 0x03086002170075a7 */ /* 0x010824000800017f */
[----:B0-----:R-:W-:Y:S05]  /*f5d0*/  @!P0 NANOSLEEP.SYNCS 0x989680 ;  /* 0x009896800000895d */ /* 0x001fea0003900000 */
[----:B------:R-:W0:Y:S02]  /*f5e0*/  @!P0 SYNCS.PHASECHK.TRANS64 P0, [R23+URZ+0x30860], R2 ;  /* 0x03086002170085a7 */ /* 0x000e24000800007f */
[----:B0-----:R-:W-:Y:S05]  /*f5f0*/  @!P0 BRA `(.L_x_5608) ;  /* 0xfffffffc00f08947 */ /* 0x001fea000383ffff */
.L_x_5600:
[----:B------:R-:W-:Y:S05]  /*f600*/  BSYNC B0 ;  /* 0x0000000000007941 */ /* 0x000fea0003800000 */
.L_x_5599:
[----:B------:R-:W-:Y:S05]  /*f610*/  EXIT ;  /* 0x000000000000794d */ /* 0x000fea0003800000 */
.L_x_5493:
[----:B0-----:R-:W-:-:S04]  /*f620*/  IMAD.U32 R3, RZ, RZ, UR40 ;  /* 0x00000028ff037e24 */ /* 0x001fc8000f8e00ff */
[----:B------:R0:W1:Y:S03]  /*f630*/  SYNCS.PHASECHK.TRANS64.TRYWAIT P1, [R3+URZ+0x30800], R0 ;  /* 0x03080000030075a7 */ /* 0x000066000802017f */
[----:B-1----:R-:W-:Y:S05]  /*f640*/  @!P1 NANOSLEEP.SYNCS 0x989680 ;  /* 0x009896800000995d */ /* 0x002fea0003900000 */
[----:B------:R-:W1:Y:S02]  /*f650*/  @!P1 SYNCS.PHASECHK.TRANS64 P1, [R3+URZ+0x30800], R0 ;  /* 0x03080000030095a7 */ /* 0x000e64000802007f */
[----:B-1----:R-:W-:Y:S05]  /*f660*/  @!P1 BRA `(.L_x_5493) ;  /* 0xfffffffc00ec9947 */ /* 0x002fea000383ffff */
[----:B------:R-:W-:Y:S05]  /*f670*/  BRA `(.L_x_5609) ;  /* 0xffffff2000587947 */ /* 0x000fea000383ffff */
.L_x_5497:
[----:B-1----:R1:W2:Y:S02]  /*f680*/  SYNCS.PHASECHK.TRANS64.TRYWAIT P1, [R0+URZ+0x30830], R3 ;  /* 0x03083003000075a7 */ /* 0x0022a4000802017f */
[----:B--2---:R-:W-:Y:S05]  /*f690*/  @!P1 NANOSLEEP.SYNCS 0x989680 ;  /* 0x009896800000995d */ /* 0x004fea0003900000 */
[----:B------:R-:W2:Y:S02]  /*f6a0*/  @!P1 SYNCS.PHASECHK.TRANS64 P1, [R0+URZ+0x30830], R3 ;  /* 0x03083003000095a7 */ /* 0x000ea4000802007f */
[----:B--2---:R-:W-:Y:S05]  /*f6b0*/  @!P1 BRA `(.L_x_5497) ;  /* 0xfffffffc00f09947 */ /* 0x004fea000383ffff */
[----:B------:R-:W-:Y:S05]  /*f6c0*/  BRA `(.L_x_5496) ;  /* 0xffffff2000747947 */ /* 0x000fea000383ffff */
.L_x_5503:
[----:B-1----:R-:W-:-:S04]  /*f6d0*/  IMAD.U32 R4, RZ, RZ, UR7 ;  /* 0x00000007ff047e24 */ /* 0x002fc8000f8e00ff */
[----:B------:R1:W2:Y:S03]  /*f6e0*/  SYNCS.PHASECHK.TRANS64.TRYWAIT P1, [R4+URZ+0x30830], R3 ;  /* 0x03083003040075a7 */ /* 0x0002a6000802017f */
[----:B--2---:R-:W-:Y:S05]  /*f6f0*/  @!P1 NANOSLEEP.SYNCS 0x989680 ;  /* 0x009896800000995d */ /* 0x004fea0003900000 */
[----:B------:R-:W2:Y:S02]  /*f700*/  @!P1 SYNCS.PHASECHK.TRANS64 P1, [R4+URZ+0x30830], R3 ;  /* 0x03083003040095a7 */ /* 0x000ea4000802007f */
[----:B--2---:R-:W-:Y:S05]  /*f710*/  @!P1 BRA `(.L_x_5503) ;  /* 0xfffffffc00ec9947 */ /* 0x004fea000383ffff */
[----:B------:R-:W-:Y:S05]  /*f720*/  BRA `(.L_x_5502) ;  /* 0xffffff4000e07947 */ /* 0x000fea000383ffff */
.L_x_5507:
[----:B01----:R-:W-:-:S04]  /*f730*/  IMAD.U32 R3, RZ, RZ, UR10 ;  /* 0x0000000aff037e24 */ /* 0x003fc8000f8e00ff */
[----:B------:R0:W1:Y:S03]  /*f740*/  SYNCS.PHASECHK.TRANS64.TRYWAIT P1, [R3+URZ+0x30850], R0 ;  /* 0x03085000030075a7 */ /* 0x000066000802017f */
[----:B-1----:R-:W-:Y:S05]  /*f750*/  @!P1 NANOSLEEP.SYNCS 0x989680 ;  /* 0x009896800000995d */ /* 0x002fea0003900000 */
[----:B------:R-:W1:Y:S02]  /*f760*/  @!P1 SYNCS.PHASECHK.TRANS64 P1, [R3+URZ+0x30850], R0 ;  /* 0x03085000030095a7 */ /* 0x000e64000802007f */
[----:B-1----:R-:W-:Y:S05]  /*f770*/  @!P1 BRA `(.L_x_5507) ;  /* 0xfffffffc00ec9947 */ /* 0x002fea000383ffff */
[----:B------:R-:W-:Y:S05]  /*f780*/  BRA `(.L_x_5506) ;  /* 0xffffff4c00a87947 */ /* 0x000fea000383ffff */
.L_x_5515:
[----:B-1----:R-:W-:-:S04]  /*f790*/  IMAD.U32 R4, RZ, RZ, UR7 ;  /* 0x00000007ff047e24 */ /* 0x002fc8000f8e00ff */
[----:B------:R1:W2:Y:S03]  /*f7a0*/  SYNCS.PHASECHK.TRANS64.TRYWAIT P1, [R4+URZ+0x30830], R3 ;  /* 0x03083003040075a7 */ /* 0x0002a6000802017f */
[----:B--2---:R-:W-:Y:S05]  /*f7b0*/  @!P1 NANOSLEEP.SYNCS 0x989680 ;  /* 0x009896800000995d */ /* 0x004fea0003900000 */
[----:B------:R-:W2:Y:S02]  /*f7c0*/  @!P1 SYNCS.PHASECHK.TRANS64 P1, [R4+URZ+0x30830], R3 ;  /* 0x03083003040095a7 */ /* 0x000ea4000802007f */
[----:B--2---:R-:W-:Y:S05]  /*f7d0*/  @!P1 BRA `(.L_x_5515) ;  /* 0xfffffffc00ec9947 */ /* 0x004fea000383ffff */
[----:B------:R-:W-:Y:S05]  /*f7e0*/  BRA `(.L_x_5514) ;  /* 0xffffff68004c7947 */ /* 0x000fea000383ffff */
.L_x_5519:
[----:B01----:R-:W-:-:S04]  /*f7f0*/  IMAD.U32 R3, RZ, RZ, UR14 ;  /* 0x0000000eff037e24 */ /* 0x003fc8000f8e00ff */
[----:B------:R0:W1:Y:S03]  /*f800*/  SYNCS.PHASECHK.TRANS64.TRYWAIT P1, [R3+URZ+0x30850], R0 ;  /* 0x03085000030075a7 */ /* 0x000066000802017f */
[----:B-1----:R-:W-:Y:S05]  /*f810*/  @!P1 NANOSLEEP.SYNCS 0x989680 ;  /* 0x009896800000995d */ /* 0x002fea0003900000 */
[----:B------:R-:W1:Y:S02]  /*f820*/  @!P1 SYNCS.PHASECHK.TRANS64 P1, [R3+URZ+0x30850], R0 ;  /* 0x03085000030095a7 */ /* 0x000e64000802007f */
[----:B-1----:R-:W-:Y:S05]  /*f830*/  @!P1 BRA `(.L_x_5519) ;  /* 0xfffffffc00ec9947 */ /* 0x002fea000383ffff */
[----:B------:R-:W-:Y:S05]  /*f840*/  BRA `(.L_x_5518) ;  /* 0xffffff7400147947 */ /* 0x000fea000383ffff */
.L_x_5526:
[----:B-1----:R-:W-:-:S04]  /*f850*/  MOV R7, UR5 ;  /* 0x0000000500077c02 */ /* 0x002fc80008000f00 */
[----:B------:R1:W2:Y:S03]  /*f860*/  SYNCS.PHASECHK.TRANS64.TRYWAIT P1, [R7+URZ+0x30850], R0 ;  /* 0x03085000070075a7 */ /* 0x0002a6000802017f */
[----:B--2---:R-:W-:Y:S05]  /*f870*/  @!P1 NANOSLEEP.SYNCS 0x989680 ;  /* 0x009896800000995d */ /* 0x004fea0003900000 */
[----:B------:R-:W2:Y:S02]  /*f880*/  @!P1 SYNCS.PHASECHK.TRANS64 P1, [R7+URZ+0x30850], R0 ;  /* 0x03085000070095a7 */ /* 0x000ea4000802007f */
[----:B--2---:R-:W-:Y:S05]  /*f890*/  @!P1 BRA `(.L_x_5526) ;  /* 0xfffffffc00ec9947 */ /* 0x004fea000383ffff */
[----:B------:R-:W-:Y:S05]  /*f8a0*/  BRA `(.L_x_5525) ;  /* 0xffffff8c002c7947 */ /* 0x000fea000383ffff */
.L_x_5557:
        /* <DEDUP_REMOVED lines=10> */
.L_x_5610:
[----:B------:R-:W-:Y:S05]  /*f950*/  BRA `(.L_x_5611) ;  /* 0xffffffc800507947 */ /* 0x000fea000383ffff */
.L_x_5560:
[----:B0-----:R0:W1:Y:S02]  /*f960*/  SYNCS.PHASECHK.TRANS64.TRYWAIT P0, [R0+URZ+0x30840], R3 ;  /* 0x03084003000075a7 */ /* 0x001064000800017f */
[----:B-1----:R-:W-:Y:S05]  /*f970*/  @!P0 NANOSLEEP.SYNCS 0x989680 ;  /* 0x009896800000895d */ /* 0x002fea0003900000 */
[----:B------:R-:W1:Y:S02]  /*f980*/  @!P0 SYNCS.PHASECHK.TRANS64 P0, [R0+URZ+0x30840], R3 ;  /* 0x03084003000085a7 */ /* 0x000e64000800007f */
[----:B-1----:R-:W-:Y:S05]  /*f990*/  @!P0 BRA `(.L_x_5560) ;  /* 0xfffffffc00f08947 */ /* 0x002fea000383ffff */
[----:B------:R-:W-:Y:S05]  /*f9a0*/  BRA `(.L_x_5612) ;  /* 0xffffffcc00547947 */ /* 0x000fea000383ffff */
.L_x_5561:
        /* <DEDUP_REMOVED lines=8> */
.L_x_5614:
[----:B------:R-:W-:Y:S05]  /*fa30*/  BSYNC B0 ;  /* 0x0000000000007941 */ /* 0x000fea0003800000 */
.L_x_5613:
        /* <DEDUP_REMOVED lines=9> */
.L_x_5615:
[----:B------:R-:W-:Y:S02]  /*fad0*/  IMAD.MOV.U32 R13, RZ, RZ, R6 ;  /* 0x000000ffff0d7224 */ /* 0x000fe400078e0006 */
[----:B------:R-:W-:Y:S01]  /*fae0*/  IMAD.MOV.U32 R12, RZ, RZ, 0x1 ;  /* 0x00000001ff0c7424 */ /* 0x000fe200078e00ff */
[----:B------:R-:W-:-:S05]  /*faf0*/  @P0 LEA R14, P1, R37, R14, 0x1 ;  /* 0x0000000e250e0211 */ /* 0x000fca00078208ff */
[----:B------:R-:W-:Y:S01]  /*fb00*/  @P0 IMAD.X R3, RZ, RZ, R2, P1 ;  /* 0x000000ffff030224 */ /* 0x000fe200008e0602 */
[----:B------:R-:W-:-:S07]  /*fb10*/  @P0 MOV R2, R14 ;  /* 0x0000000e00020202 */ /* 0x000fce0000000f00 */
[----:B------:R-:W-:Y:S05]  /*fb20*/  WARPSYNC.COLLECTIVE R15, `(.L_x_5616) ;  /* 0x000000000f087348 */ /* 0x000fea0003c00000 */
[----:B------:R0:W1:Y:S02]  /*fb30*/  SHFL.IDX P6, R14, R13, R12, R11 ;  /* 0x0000000c0d0e7389 */ /* 0x00006400000c000b */
[----:B01----:R-:W-:Y:S01]  /*fb40*/  ENDCOLLECTIVE ;  /* 0x000000000000791b */ /* 0x003fe20003800000 */
.L_x_5616:
        /* <DEDUP_REMOVED lines=12> */
.L_x_5617:
        /* <DEDUP_REMOVED lines=8> */
.L_x_5618:
        /* <DEDUP_REMOVED lines=14> */
.L_x_5619:
        /* <DEDUP_REMOVED lines=8> */
.L_x_5620:
        /* <DEDUP_REMOVED lines=14> */
.L_x_5621:
        /* <DEDUP_REMOVED lines=8> */
.L_x_5622:
        /* <DEDUP_REMOVED lines=14> */
.L_x_5623:
        /* <DEDUP_REMOVED lines=8> */
.L_x_5624:
        /* <DEDUP_REMOVED lines=13> */
.L_x_5625:
[----:B------:R-:W-:Y:S05]  /*10180*/  BRA `(.L_x_5626) ;  /* 0xffffffc800ac7947 */ /* 0x000fea000383ffff */
.L_x_5566:
[----:B------:R-:W-:Y:S01]  /*10190*/  IMAD.MOV.U32 R13, RZ, RZ, R5 ;  /* 0x000000ffff0d7224 */ /* 0x000fe200078e0005 */
[----:B------:R-:W-:Y:S01]  /*101a0*/  MOV R15, 0xffffffff ;  /* 0xffffffff000f7802 */ /* 0x000fe20000000f00 */
[----:B------:R-:W-:Y:S02]  /*101b0*/  IMAD.MOV.U32 R12, RZ, RZ, RZ ;  /* 0x000000ffff0c7224 */ /* 0x000fe400078e00ff */
[----:B------:R-:W-:Y:S02]  /*101c0*/  IMAD.MOV.U32 R11, RZ, RZ, 0x181f ;  /* 0x0000181fff0b7424 */ /* 0x000fe400078e00ff */
[----:B------:R-:W-:-:S07]  /*101d0*/  IMAD.U32 R3, RZ, RZ, UR44 ;  /* 0x0000002cff037e24 */ /* 0x000fce000f8e00ff */
[----:B------:R-:W-:Y:S05]  /*101e0*/  WARPSYNC.COLLECTIVE R15, `(.L_x_5627) ;  /* 0x000000000f087348 */ /* 0x000fea0003c00000 */
[----:B------:R0:W1:Y:S02]  /*101f0*/  SHFL.IDX P6, R14, R13, R12, R11 ;  /* 0x0000000c0d0e7389 */ /* 0x00006400000c000b */
[----:B01----:R-:W-:Y:S01]  /*10200*/  ENDCOLLECTIVE ;  /* 0x000000000000791b */ /* 0x003fe20003800000 */
.L_x_5627:
        /* <DEDUP_REMOVED lines=8> */
.L_x_5628:
        /* <DEDUP_REMOVED lines=8> */
.L_x_5629:
        /* <DEDUP_REMOVED lines=12> */
.L_x_5630:
[----:B------:R-:W-:Y:S01]  /*103d0*/  MOV R13, R5 ;  /* 0x00000005000d7202 */ /* 0x000fe20000000f00 */
[----:B------:R-:W-:Y:S01]  /*103e0*/  IMAD.MOV.U32 R12, RZ, RZ, 0x2 ;  /* 0x00000002ff0c7424 */ /* 0x000fe200078e00ff */
[----:B------:R-:W-:-:S05]  /*103f0*/  @!P0 LEA R14, P1, R37, R14, 0x1 ;  /* 0x0000000e250e8211 */ /* 0x000fca00078208ff */
[----:B------:R-:W-:-:S08]  /*10400*/  @!P0 IMAD.MOV.U32 R2, RZ, RZ, R14 ;  /* 0x000000ffff028224 */ /* 0x000fd000078e000e */
[----:B------:R-:W-:Y:S05]  /*10410*/  WARPSYNC.COLLECTIVE R15, `(.L_x_5631) ;  /* 0x000000000f087348 */ /* 0x000fea0003c00000 */
[----:B------:R0:W1:Y:S02]  /*10420*/  SHFL.IDX P6, R14, R13, R12, R11 ;  /* 0x0000000c0d0e7389 */ /* 0x00006400000c000b */
[----:B01----:R-:W-:Y:S01]  /*10430*/  ENDCOLLECTIVE ;  /* 0x000000000000791b */ /* 0x003fe20003800000 */
.L_x_5631:
        /* <DEDUP_REMOVED lines=15> */
.L_x_5632:
[----:B------:R-:W-:Y:S01]  /*10530*/  MOV R13, R5 ;  /* 0x00000005000d7202 */ /* 0x000fe20000000f00 */
[----:B------:R-:W-:Y:S01]  /*10540*/  IMAD.MOV.U32 R12, RZ, RZ, 0x3 ;  /* 0x00000003ff0c7424 */ /* 0x000fe200078e00ff */
[----:B------:R-:W-:-:S05]  /*10550*/  @!P0 LEA R14, P1, R37, R14, 0x1 ;  /* 0x0000000e250e8211 */ /* 0x000fca00078208ff */
[----:B------:R-:W-:-:S08]  /*10560*/  @!P0 IMAD.MOV.U32 R2, RZ, RZ, R14 ;  /* 0x000000ffff028224 */ /* 0x000fd000078e000e */
[----:B------:R-:W-:Y:S05]  /*10570*/  WARPSYNC.COLLECTIVE R15, `(.L_x_5633) ;  /* 0x000000000f087348 */ /* 0x000fea0003c00000 */
[----:B------:R0:W1:Y:S02]  /*10580*/  SHFL.IDX P6, R14, R13, R12, R11 ;  /* 0x0000000c0d0e7389 */ /* 0x00006400000c000b */
[----:B01----:R-:W-:Y:S01]  /*10590*/  ENDCOLLECTIVE ;  /* 0x000000000000791b */ /* 0x003fe20003800000 */
.L_x_5633:
        /* <DEDUP_REMOVED lines=15> */
.L_x_5634:
[----:B------:R-:W-:Y:S01]  /*10690*/  MOV R13, R5 ;  /* 0x00000005000d7202 */ /* 0x000fe20000000f00 */
[----:B------:R-:W-:Y:S01]  /*106a0*/  IMAD.MOV.U32 R12, RZ, RZ, 0x4 ;  /* 0x00000004ff0c7424 */ /* 0x000fe200078e00ff */
[----:B------:R-:W-:-:S05]  /*106b0*/  @!P0 LEA R14, P1, R37, R14, 0x1 ;  /* 0x0000000e250e8211 */ /* 0x000fca00078208ff */
[----:B------:R-:W-:-:S08]  /*106c0*/  @!P0 IMAD.MOV.U32 R2, RZ, RZ, R14 ;  /* 0x000000ffff028224 */ /* 0x000fd000078e000e */
[----:B------:R-:W-:Y:S05]  /*106d0*/  WARPSYNC.COLLECTIVE R15, `(.L_x_5635) ;  /* 0x000000000f087348 */ /* 0x000fea0003c00000 */
[----:B------:R0:W1:Y:S02]  /*106e0*/  SHFL.IDX P6, R14, R13, R12, R11 ;  /* 0x0000000c0d0e7389 */ /* 0x00006400000c000b */
[----:B01----:R-:W-:Y:S01]  /*106f0*/  ENDCOLLECTIVE ;  /* 0x000000000000791b */ /* 0x003fe20003800000 */
.L_x_5635:
        /* <DEDUP_REMOVED lines=15> */
.L_x_5636:
[----:B------:R-:W-:Y:S01]  /*107f0*/  MOV R13, R5 ;  /* 0x00000005000d7202 */ /* 0x000fe20000000f00 */
[----:B------:R-:W-:Y:S01]  /*10800*/  IMAD.MOV.U32 R12, RZ, RZ, 0x5 ;  /* 0x00000005ff0c7424 */ /* 0x000fe200078e00ff */
[----:B------:R-:W-:-:S05]  /*10810*/  @!P0 LEA R14, P1, R37, R14, 0x1 ;  /* 0x0000000e250e8211 */ /* 0x000fca00078208ff */
[----:B------:R-:W-:-:S08]  /*10820*/  @!P0 IMAD.MOV.U32 R2, RZ, RZ, R14 ;  /* 0x000000ffff028224 */ /* 0x000fd000078e000e */
[----:B------:R-:W-:Y:S05]  /*10830*/  WARPSYNC.COLLECTIVE R15, `(.L_x_5637) ;  /* 0x000000000f087348 */ /* 0x000fea0003c00000 */
[----:B------:R0:W1:Y:S02]  /*10840*/  SHFL.IDX P6, R14, R13, R12, R11 ;  /* 0x0000000c0d0e7389 */ /* 0x00006400000c000b */
[----:B01----:R-:W-:Y:S01]  /*10850*/  ENDCOLLECTIVE ;  /* 0x000000000000791b */ /* 0x003fe20003800000 */
.L_x_5637:
        /* <DEDUP_REMOVED lines=15> */
.L_x_5638:
[----:B------:R-:W-:Y:S01]  /*10950*/  MOV R13, R5 ;  /* 0x00000005000d7202 */ /* 0x000fe20000000f00 */
[----:B------:R-:W-:Y:S01]  /*10960*/  IMAD.MOV.U32 R12, RZ, RZ, 0x6 ;  /* 0x00000006ff0c7424 */ /* 0x000fe200078e00ff */
[----:B------:R-:W-:-:S05]  /*10970*/  @!P0 LEA R14, P1, R37, R14, 0x1 ;  /* 0x0000000e250e8211 */ /* 0x000fca00078208ff */
[----:B------:R-:W-:-:S08]  /*10980*/  @!P0 IMAD.MOV.U32 R2, RZ, RZ, R14 ;  /* 0x000000ffff028224 */ /* 0x000fd000078e000e */
[----:B------:R-:W-:Y:S05]  /*10990*/  WARPSYNC.COLLECTIVE R15, `(.L_x_5639) ;  /* 0x000000000f087348 */ /* 0x000fea0003c00000 */
[----:B------:R0:W1:Y:S02]  /*109a0*/  SHFL.IDX P6, R14, R13, R12, R11 ;  /* 0x0000000c0d0e7389 */ /* 0x00006400000c000b */
[----:B01----:R-:W-:Y:S01]  /*109b0*/  ENDCOLLECTIVE ;  /* 0x000000000000791b */ /* 0x003fe20003800000 */
.L_x_5639:
        /* <DEDUP_REMOVED lines=15> */
.L_x_5640:
[----:B------:R-:W-:Y:S01]  /*10ab0*/  IMAD.MOV.U32 R13, RZ, RZ, R5 ;  /* 0x000000ffff0d7224 */ /* 0x000fe200078e0005 */
[----:B------:R-:W-:Y:S02]  /*10ac0*/  MOV R12, 0x7 ;  /* 0x00000007000c7802 */ /* 0x000fe40000000f00 */
[----:B------:R-:W-:-:S05]  /*10ad0*/  @!P0 LEA R14, P1, R37, R14, 0x1 ;  /* 0x0000000e250e8211 */ /* 0x000fca00078208ff */
[----:B------:R-:W-:-:S08]  /*10ae0*/  @!P0 IMAD.MOV.U32 R2, RZ, RZ, R14 ;  /* 0x000000ffff028224 */ /* 0x000fd000078e000e */
[----:B------:R-:W-:Y:S05]  /*10af0*/  WARPSYNC.COLLECTIVE R15, `(.L_x_5641) ;  /* 0x000000000f087348 */ /* 0x000fea0003c00000 */
[----:B------:R0:W1:Y:S02]  /*10b00*/  SHFL.IDX P6, R14, R13, R12, R11 ;  /* 0x0000000c0d0e7389 */ /* 0x00006400000c000b */
[----:B01----:R-:W-:Y:S01]  /*10b10*/  ENDCOLLECTIVE ;  /* 0x000000000000791b */ /* 0x003fe20003800000 */
.L_x_5641:
        /* <DEDUP_REMOVED lines=13> */
.L_x_5642:
[----:B------:R-:W-:Y:S05]  /*10bf0*/  BRA `(.L_x_5643) ;  /* 0xffffffc800d07947 */ /* 0x000fea000383ffff */
.L_x_5569:
[----:B0-----:R0:W1:Y:S02]  /*10c00*/  SYNCS.PHASECHK.TRANS64.TRYWAIT P0, [R17+URZ+0x30820], R0 ;  /* 0x03082000110075a7 */ /* 0x001064000800017f */
[----:B-1----:R-:W-:Y:S05]  /*10c10*/  @!P0 NANOSLEEP.SYNCS 0x989680 ;  /* 0x009896800000895d */ /* 0x002fea0003900000 */
[----:B------:R-:W1:Y:S02]  /*10c20*/  @!P0 SYNCS.PHASECHK.TRANS64 P0, [R17+URZ+0x30820], R0 ;  /* 0x03082000110085a7 */ /* 0x000e64000800007f */
[----:B-1----:R-:W-:Y:S05]  /*10c30*/  @!P0 BRA `(.L_x_5569) ;  /* 0xfffffffc00f08947 */ /* 0x002fea000383ffff */
[----:B------:R-:W-:Y:S05]  /*10c40*/  BRA `(.L_x_5644) ;  /* 0xffffffcc00347947 */ /* 0x000fea000383ffff */
.L_x_5573:
[----:B0-----:R0:W1:Y:S02]  /*10c50*/  SYNCS.PHASECHK.TRANS64.TRYWAIT P0, [R6+URZ+0x30840], R3 ;  /* 0x03084003060075a7 */ /* 0x001064000800017f */
[----:B-1----:R-:W-:Y:S05]  /*10c60*/  @!P0 NANOSLEEP.SYNCS 0x989680 ;  /* 0x009896800000895d */ /* 0x002fea0003900000 */
[----:B------:R-:W1:Y:S02]  /*10c70*/  @!P0 SYNCS.PHASECHK.TRANS64 P0, [R6+URZ+0x30840], R3 ;  /* 0x03084003060085a7 */ /* 0x000e64000800007f */
[----:B-1----:R-:W-:Y:S05]  /*10c80*/  @!P0 BRA `(.L_x_5573) ;  /* 0xfffffffc00f08947 */ /* 0x002fea000383ffff */
[----:B------:R-:W-:Y:S05]  /*10c90*/  BRA `(.L_x_5645) ;  /* 0xffffffcc00f47947 */ /* 0x000fea000383ffff */
.L_x_5574:
        /* <DEDUP_REMOVED lines=8> */
.L_x_5647:
[----:B------:R-:W-:Y:S05]  /*10d20*/  BSYNC B1 ;  /* 0x0000000000017941 */ /* 0x000fea0003800000 */
.L_x_5646:
[----:B------:R-:W-:Y:S01]  /*10d30*/  MOV R13, R7 ;  /* 0x00000007000d7202 */ /* 0x000fe20000000f00 */
        /* <DEDUP_REMOVED lines=8> */
.L_x_5648:
[----:B------:R-:W-:Y:S02]  /*10dc0*/  IMAD R8, R8, 0x2, R17 ;  /* 0x0000000208087824 */ /* 0x000fe400078e0211 */
[----:B------:R-:W-:Y:S01]  /*10dd0*/  IMAD.MOV.U32 R13, RZ, RZ, R10 ;  /* 0x000000ffff0d7224 */ /* 0x000fe200078e000a */
[----:B------:R-:W-:Y:S02]  /*10de0*/  MOV R12, 0x1 ;  /* 0x00000001000c7802 */ /* 0x000fe40000000f00 */
[----:B------:R-:W-:-:S13]  /*10df0*/  IADD3 R2, P0, R14, R4, RZ ;  /* 0x000000040e027210 */ /* 0x000fda0007f1e0ff */
[----:B------:R-:W-:Y:S05]  /*10e00*/  WARPSYNC.COLLECTIVE R15, `(.L_x_5649) ;  /* 0x000000000f087348 */ /* 0x000fea0003c00000 */
[----:B------:R0:W1:Y:S02]  /*10e10*/  SHFL.IDX P6, R14, R13, R12, R11 ;  /* 0x0000000c0d0e7389 */ /* 0x00006400000c000b */
[----:B01----:R-:W-:Y:S01]  /*10e20*/  ENDCOLLECTIVE ;  /* 0x000000000000791b */ /* 0x003fe20003800000 */
.L_x_5649:
        /* <DEDUP_REMOVED lines=12> */
.L_x_5650:
[----:B------:R-:W-:Y:S02]  /*10ef0*/  IMAD.MOV.U32 R13, RZ, RZ, R10 ;  /* 0x000000ffff0d7224 */ /* 0x000fe400078e000a */
[----:B------:R-:W-:Y:S01]  /*10f00*/  IMAD.MOV.U32 R12, RZ, RZ, 0x2 ;  /* 0x00000002ff0c7424 */ /* 0x000fe200078e00ff */
[----:B------:R-:W-:-:S13]  /*10f10*/  IADD3 R2, P0, R14, R4, RZ ;  /* 0x000000040e027210 */ /* 0x000fda0007f1e0ff */
[----:B------:R-:W-:Y:S05]  /*10f20*/  WARPSYNC.COLLECTIVE R15, `(.L_x_5651) ;  /* 0x000000000f087348 */ /* 0x000fea0003c00000 */
[----:B------:R0:W1:Y:S02]  /*10f30*/  SHFL.IDX P6, R14, R13, R12, R11 ;  /* 0x0000000c0d0e7389 */ /* 0x00006400000c000b */
[----:B01----:R-:W-:Y:S01]  /*10f40*/  ENDCOLLECTIVE ;  /* 0x000000000000791b */ /* 0x003fe20003800000 */
.L_x_5651:
        /* <DEDUP_REMOVED lines=12> */
.L_x_5652:
[----:B------:R-:W-:Y:S02]  /*11010*/  IMAD.MOV.U32 R13, RZ, RZ, R10 ;  /* 0x000000ffff0d7224 */ /* 0x000fe400078e000a */
[----:B------:R-:W-:Y:S01]  /*11020*/  IMAD.MOV.U32 R12, RZ, RZ, 0x3 ;  /* 0x00000003ff0c7424 */ /* 0x000fe200078e00ff */
[----:B------:R-:W-:-:S13]  /*11030*/  IADD3 R2, P0, R14, R4, RZ ;  /* 0x000000040e027210 */ /* 0x000fda0007f1e0ff */
[----:B------:R-:W-:Y:S05]  /*11040*/  WARPSYNC.COLLECTIVE R15, `(.L_x_5653) ;  /* 0x000000000f087348 */ /* 0x000fea0003c00000 */
[----:B------:R0:W1:Y:S02]  /*11050*/  SHFL.IDX P6, R14, R13, R12, R11 ;  /* 0x0000000c0d0e7389 */ /* 0x00006400000c000b */
[----:B01----:R-:W-:Y:S01]  /*11060*/  ENDCOLLECTIVE ;  /* 0x000000000000791b */ /* 0x003fe20003800000 */
.L_x_5653:
[----:B------:R-:W-:-:S05]  /*11070*/  IADD3.X R3, RZ, R35, RZ, P0, !PT ;  /* 0x00000023ff037210 */ /* 0x000fca00007fe4ff */
        /* <DEDUP_REMOVED lines=11> */
.L_x_5654:
[----:B------:R-:W-:Y:S02]  /*11130*/  IMAD.MOV.U32 R13, RZ, RZ, R10 ;  /* 0x000000ffff0d7224 */ /* 0x000fe400078e000a */
[----:B------:R-:W-:Y:S01]  /*11140*/  IMAD.MOV.U32 R12, RZ, RZ, 0x4 ;  /* 0x00000004ff0c7424 */ /* 0x000fe200078e00ff */
[----:B------:R-:W-:-:S13]  /*11150*/  IADD3 R2, P0, R14, R4, RZ ;  /* 0x000000040e027210 */ /* 0x000fda0007f1e0ff */
[----:B------:R-:W-:Y:S05]  /*11160*/  WARPSYNC.COLLECTIVE R15, `(.L_x_5655) ;  /* 0x000000000f087348 */ /* 0x000fea0003c00000 */
[----:B------:R0:W1:Y:S02]  /*11170*/  SHFL.IDX P6, R14, R13, R12, R11 ;  /* 0x0000000c0d0e7389 */ /* 0x00006400000c000b */
[----:B01----:R-:W-:Y:S01]  /*11180*/  ENDCOLLECTIVE ;  /* 0x000000000000791b */ /* 0x003fe20003800000 */
.L_x_5655:
        /* <DEDUP_REMOVED lines=12> */
.L_x_5656:
[----:B------:R-:W-:Y:S02]  /*11250*/  IMAD.MOV.U32 R13, RZ, RZ, R10 ;  /* 0x000000ffff0d7224 */ /* 0x000fe400078e000a */
[----:B------:R-:W-:Y:S01]  /*11260*/  IMAD.MOV.U32 R12, RZ, RZ, 0x5 ;  /* 0x00000005ff0c7424 */ /* 0x000fe200078e00ff */
[----:B------:R-:W-:-:S13]  /*11270*/  IADD3 R2, P0, R14, R4, RZ ;  /* 0x000000040e027210 */ /* 0x000fda0007f1e0ff */
[----:B------:R-:W-:Y:S05]  /*11280*/  WARPSYNC.COLLECTIVE R15, `(.L_x_5657) ;  /* 0x000000000f087348 */ /* 0x000fea0003c00000 */
[----:B------:R0:W1:Y:S02]  /*11290*/  SHFL.IDX P6, R14, R13, R12, R11 ;  /* 0x0000000c0d0e7389 */ /* 0x00006400000c000b */
[----:B01----:R-:W-:Y:S01]  /*112a0*/  ENDCOLLECTIVE ;  /* 0x000000000000791b */ /* 0x003fe20003800000 */
.L_x_5657:
        /* <DEDUP_REMOVED lines=12> */
.L_x_5658:
[----:B------:R-:W-:Y:S05]  /*11370*/  BRA `(.L_x_5659) ;  /* 0xffffffcc00447947 */ /* 0x000fea000383ffff */
.L_x_5579:
[----:B0-----:R0:W1:Y:S02]  /*11380*/  SYNCS.PHASECHK.TRANS64.TRYWAIT P0, [R6+URZ+0x30860], R3 ;  /* 0x03086003060075a7 */ /* 0x001064000800017f */
[----:B-1----:R-:W-:Y:S05]  /*11390*/  @!P0 NANOSLEEP.SYNCS 0x989680 ;  /* 0x009896800000895d */ /* 0x002fea0003900000 */
[----:B------:R-:W1:Y:S02]  /*113a0*/  @!P0 SYNCS.PHASECHK.TRANS64 P0, [R6+URZ+0x30860], R3 ;  /* 0x03086003060085a7 */ /* 0x000e64000800007f */
[----:B-1----:R-:W-:Y:S05]  /*113b0*/  @!P0 BRA `(.L_x_5579) ;  /* 0xfffffffc00f08947 */ /* 0x002fea000383ffff */
[----:B------:R-:W-:Y:S05]  /*113c0*/  BRA `(.L_x_5660) ;  /* 0xffffffcc00a07947 */ /* 0x000fea000383ffff */
.L_x_5580:
        /* <DEDUP_REMOVED lines=8> */
.L_x_5662:
[----:B------:R-:W-:Y:S05]  /*11450*/  BSYNC B1 ;  /* 0x0000000000017941 */ /* 0x000fea0003800000 */
.L_x_5661:
        /* <DEDUP_REMOVED lines=9> */
.L_x_5663:
[----:B------:R-:W-:Y:S02]  /*114f0*/  IMAD.MOV.U32 R13, RZ, RZ, R19 ;  /* 0x000000ffff0d7224 */ /* 0x000fe400078e0013 */
[----:B------:R-:W-:Y:S01]  /*11500*/  IMAD.MOV.U32 R12, RZ, RZ, 0x1 ;  /* 0x00000001ff0c7424 */ /* 0x000fe200078e00ff */
[----:B------:R-:W-:-:S13]  /*11510*/  IADD3 R2, P0, R14, R4, RZ ;  /* 0x000000040e027210 */ /* 0x000fda0007f1e0ff */
[----:B------:R-:W-:Y:S05]  /*11520*/  WARPSYNC.COLLECTIVE R15, `(.L_x_5664) ;  /* 0x000000000f087348 */ /* 0x000fea0003c00000 */
[----:B------:R0:W1:Y:S02]  /*11530*/  SHFL.IDX P6, R14, R13, R12, R11 ;  /* 0x0000000c0d0e7389 */ /* 0x00006400000c000b */
[----:B01----:R-:W-:Y:S01]  /*11540*/  ENDCOLLECTIVE ;  /* 0x000000000000791b */ /* 0x003fe20003800000 */
.L_x_5664:
        /* <DEDUP_REMOVED lines=15> */
.L_x_5665:
[----:B------:R-:W-:Y:S01]  /*11640*/  IMAD.MOV.U32 R13, RZ, RZ, R19 ;  /* 0x000000ffff0d7224 */ /* 0x000fe200078e0013 */
[----:B------:R-:W-:Y:S02]  /*11650*/  MOV R12, 0x2 ;  /* 0x00000002000c7802 */ /* 0x000fe40000000f00 */
[----:B------:R-:W-:-:S13]  /*11660*/  IADD3 R2, P0, R14, R4, RZ ;  /* 0x000000040e027210 */ /* 0x000fda0007f1e0ff */
[----:B------:R-:W-:Y:S05]  /*11670*/  WARPSYNC.COLLECTIVE R15, `(.L_x_5666) ;  /* 0x000000000f087348 */ /* 0x000fea0003c00000 */
[----:B------:R0:W1:Y:S02]  /*11680*/  SHFL.IDX P6, R14, R13, R12, R11 ;  /* 0x0000000c0d0e7389 */ /* 0x00006400000c000b */
[----:B01----:R-:W-:Y:S01]  /*11690*/  ENDCOLLECTIVE ;  /* 0x000000000000791b */ /* 0x003fe20003800000 */
.L_x_5666:
        /* <DEDUP_REMOVED lines=15> */
.L_x_5667:
[----:B------:R-:W-:Y:S02]  /*11790*/  IMAD.MOV.U32 R13, RZ, RZ, R19 ;  /* 0x000000ffff0d7224 */ /* 0x000fe400078e0013 */
[----:B------:R-:W-:Y:S01]  /*117a0*/  IMAD.MOV.U32 R12, RZ, RZ, 0x3 ;  /* 0x00000003ff0c7424 */ /* 0x000fe200078e00ff */
[----:B------:R-:W-:-:S13]  /*117b0*/  IADD3 R2, P0, R14, R4, RZ ;  /* 0x000000040e027210 */ /* 0x000fda0007f1e0ff */
[----:B------:R-:W-:Y:S05]  /*117c0*/  WARPSYNC.COLLECTIVE R15, `(.L_x_5668) ;  /* 0x000000000f087348 */ /* 0x000fea0003c00000 */
[----:B------:R0:W1:Y:S02]  /*117d0*/  SHFL.IDX P6, R14, R13, R12, R11 ;  /* 0x0000000c0d0e7389 */ /* 0x00006400000c000b */
[----:B01----:R-:W-:Y:S01]  /*117e0*/  ENDCOLLECTIVE ;  /* 0x000000000000791b */ /* 0x003fe20003800000 */
.L_x_5668:
        /* <DEDUP_REMOVED lines=15> */
.L_x_5669:
[----:B------:R-:W-:Y:S02]  /*118e0*/  IMAD.MOV.U32 R13, RZ, RZ, R19 ;  /* 0x000000ffff0d7224 */ /* 0x000fe400078e0013 */
[----:B------:R-:W-:Y:S01]  /*118f0*/  IMAD.MOV.U32 R12, RZ, RZ, 0x4 ;  /* 0x00000004ff0c7424 */ /* 0x000fe200078e00ff */
[----:B------:R-:W-:-:S13]  /*11900*/  IADD3 R2, P0, R14, R4, RZ ;  /* 0x000000040e027210 */ /* 0x000fda0007f1e0ff */
[----:B------:R-:W-:Y:S05]  /*11910*/  WARPSYNC.COLLECTIVE R15, `(.L_x_5670) ;  /* 0x000000000f087348 */ /* 0x000fea0003c00000 */
[----:B------:R0:W1:Y:S02]  /*11920*/  SHFL.IDX P6, R14, R13, R12, R11 ;  /* 0x0000000c0d0e7389 */ /* 0x00006400000c000b */
[----:B01----:R-:W-:Y:S01]  /*11930*/  ENDCOLLECTIVE ;  /* 0x000000000000791b */ /* 0x003fe20003800000 */
.L_x_5670:
        /* <DEDUP_REMOVED lines=15> */
.L_x_5671:
[----:B------:R-:W-:Y:S02]  /*11a30*/  IMAD.MOV.U32 R13, RZ, RZ, R19 ;  /* 0x000000ffff0d7224 */ /* 0x000fe400078e0013 */
[----:B------:R-:W-:Y:S01]  /*11a40*/  IMAD.MOV.U32 R12, RZ, RZ, 0x5 ;  /* 0x00000005ff0c7424 */ /* 0x000fe200078e00ff */
[----:B------:R-:W-:-:S13]  /*11a50*/  IADD3 R2, P0, R14, R4, RZ ;  /* 0x000000040e027210 */ /* 0x000fda0007f1e0ff */
[----:B------:R-:W-:Y:S05]  /*11a60*/  WARPSYNC.COLLECTIVE R15, `(.L_x_5672) ;  /* 0x000000000f087348 */ /* 0x000fea0003c00000 */
[----:B------:R0:W1:Y:S02]  /*11a70*/  SHFL.IDX P6, R14, R13, R12, R11 ;  /* 0x0000000c0d0e7389 */ /* 0x00006400000c000b */
[----:B01----:R-:W-:Y:S01]  /*11a80*/  ENDCOLLECTIVE ;  /* 0x000000000000791b */ /* 0x003fe20003800000 */
.L_x_5672:
        /* <DEDUP_REMOVED lines=12> */
.L_x_5673:
[----:B------:R-:W-:Y:S01]  /*11b50*/  @!PT LDS RZ, [RZ] ;  /* 0x00000000fffff984 */ /* 0x000fe20000000800 */
[----:B------:R-:W-:Y:S01]  /*11b60*/  @!PT LDS RZ, [RZ] ;  /* 0x00000000fffff984 */ /* 0x000fe20000000800 */
[----:B------:R-:W-:Y:S01]  /*11b70*/  @!PT LDS RZ, [RZ] ;  /* 0x00000000fffff984 */ /* 0x000fe20000000800 */
[----:B------:R0:W-:Y:S01]  /*11b80*/  LDGSTS.E.BYPASS.LTC128B.128 [R7+0x5400], desc[UR36][R2.64+0x80], !P0 ;  /* 0x0540008002077fae */ /* 0x0001e2000c101d64 */
[----:B------:R-:W-:-:S13]  /*11b90*/  ISETP.LT.OR P0, PT, R8, 0x41, P1 ;  /* 0x000000410800780c */ /* 0x000fda0000f01670 */
[----:B------:R0:W-:Y:S01]  /*11ba0*/  LDGSTS.E.BYPASS.LTC128B.128 [R7+0x8400], desc[UR36][R2.64+0x100], !P0 ;  /* 0x0840010002077fae */ /* 0x0001e2000c101d64 */
[----:B------:R-:W-:Y:S05]  /*11bb0*/  BRA `(.L_x_5674) ;  /* 0xffffffc800a07947 */ /* 0x000fea000383ffff */
.L_x_5588:
[----:B0-----:R0:W1:Y:S02]  /*11bc0*/  SYNCS.PHASECHK.TRANS64.TRYWAIT P0, [R4+URZ+0x30860], R3 ;  /* 0x03086003040075a7 */ /* 0x001064000800017f */
[----:B-1----:R-:W-:Y:S05]  /*11bd0*/  @!P0 NANOSLEEP.SYNCS 0x989680 ;  /* 0x009896800000895d */ /* 0x002fea0003900000 */
[----:B------:R-:W1:Y:S02]  /*11be0*/  @!P0 SYNCS.PHASECHK.TRANS64 P0, [R4+URZ+0x30860], R3 ;  /* 0x03086003040085a7 */ /* 0x000e64000800007f */
[----:B-1----:R-:W-:Y:S05]  /*11bf0*/  @!P0 BRA `(.L_x_5588) ;  /* 0xfffffffc00f08947 */ /* 0x002fea000383ffff */
[----:B------:R-:W-:Y:S05]  /*11c00*/  BRA `(.L_x_5675) ;  /* 0xffffffcc00c07947 */ /* 0x000fea000383ffff */
.L_x_5589:
        /* <DEDUP_REMOVED lines=8> */
.L_x_5677:
[----:B------:R-:W-:Y:S05]  /*11c90*/  BSYNC B0 ;  /* 0x0000000000007941 */ /* 0x000fea0003800000 */
.L_x_5676:
[----:B------:R-:W-:Y:S01]  /*11ca0*/  IMAD.MOV.U32 R13, RZ, RZ, R18 ;  /* 0x000000ffff0d7224 */ /* 0x000fe200078e0012 */
[----:B------:R-:W-:Y:S01]  /*11cb0*/  MOV R12, RZ ;  /* 0x000000ff000c7202 */ /* 0x000fe20000000f00 */
[----:B------:R-:W-:Y:S02]  /*11cc0*/  IMAD.MOV.U32 R11, RZ, RZ, 0x181f ;  /* 0x0000181fff0b7424 */ /* 0x000fe400078e00ff */
[----:B------:R-:W-:Y:S02]  /*11cd0*/  IMAD.MOV.U32 R15, RZ, RZ, -0x1 ;  /* 0xffffffffff0f7424 */ /* 0x000fe400078e00ff */
[----:B------:R-:W-:Y:S02]  /*11ce0*/  IMAD.MOV.U32 R0, RZ, RZ, R14 ;  /* 0x000000ffff007224 */ /* 0x000fe400078e000e */
[----:B------:R-:W-:-:S07]  /*11cf0*/  IMAD.SHL.U32 R6, R37, 0x2, RZ ;  /* 0x0000000225067824 */ /* 0x000fce00078e00ff */
[----:B------:R-:W-:Y:S05]  /*11d00*/  WARPSYNC.COLLECTIVE R15, `(.L_x_5678) ;  /* 0x000000000f087348 */ /* 0x000fea0003c00000 */
[----:B------:R0:W1:Y:S02]  /*11d10*/  SHFL.IDX P6, R14, R13, R12, R11 ;  /* 0x0000000c0d0e7389 */ /* 0x00006400000c000b */
[----:B01----:R-:W-:Y:S01]  /*11d20*/  ENDCOLLECTIVE ;  /* 0x000000000000791b */ /* 0x003fe20003800000 */
.L_x_5678:
[----:B------:R-:W-:Y:S02]  /*11d30*/  IMAD.MOV.U32 R13, RZ, RZ, R19 ;  /* 0x000000ffff0d7224 */ /* 0x000fe400078e0013 */
[----:B------:R-:W-:Y:S01]  /*11d40*/  IMAD.MOV.U32 R12, RZ, RZ, 0x1 ;  /* 0x00000001ff0c7424 */ /* 0x000fe200078e00ff */
[----:B------:R-:W-:-:S13]  /*11d50*/  IADD3 R2, P0, R14, R6, RZ ;  /* 0x000000060e027210 */ /* 0x000fda0007f1e0ff */
[----:B------:R-:W-:Y:S05]  /*11d60*/  WARPSYNC.COLLECTIVE R15, `(.L_x_5679) ;  /* 0x000000000f087348 */ /* 0x000fea0003c00000 */
[----:B------:R0:W1:Y:S02]  /*11d70*/  SHFL.IDX P6, R14, R13, R12, R11 ;  /* 0x0000000c0d0e7389 */ /* 0x00006400000c000b */
[----:B01----:R-:W-:Y:S01]  /*11d80*/  ENDCOLLECTIVE ;  /* 0x000000000000791b */ /* 0x003fe20003800000 */
.L_x_5679:
        /* <DEDUP_REMOVED lines=13> */
.L_x_5680:
        /* <DEDUP_REMOVED lines=12> */
.L_x_5681:
        /* <DEDUP_REMOVED lines=12> */
.L_x_5682:
        /* <DEDUP_REMOVED lines=12> */
.L_x_5683:
        /* <DEDUP_REMOVED lines=12> */
.L_x_5684:
        /* <DEDUP_REMOVED lines=12> */
.L_x_5685:
        /* <DEDUP_REMOVED lines=12> */
.L_x_5686:
        /* <DEDUP_REMOVED lines=12> */
.L_x_5687:
        /* <DEDUP_REMOVED lines=12> */
.L_x_5688:
[----:B------:R-:W-:Y:S01]  /*12460*/  @!PT LDS RZ, [RZ] ;  /* 0x00000000fffff984 */ /* 0x000fe20000000800 */
[----:B------:R-:W-:Y:S01]  /*12470*/  @!PT LDS RZ, [RZ] ;  /* 0x00000000fffff984 */ /* 0x000fe20000000800 */
[----:B------:R-:W-:Y:S01]  /*12480*/  @!PT LDS RZ, [RZ] ;  /* 0x00000000fffff984 */ /* 0x000fe20000000800 */
[----:B------:R1:W-:Y:S01]  /*12490*/  LDGSTS.E.BYPASS.LTC128B.128 [R0+0x5400], desc[UR36][R2.64+0x80], !P0 ;  /* 0x0540008002007fae */ /* 0x0003e2000c101d64 */
[----:B------:R-:W-:-:S13]  /*124a0*/  ISETP.LT.OR P0, PT, R5, 0x41, P1 ;  /* 0x000000410500780c */ /* 0x000fda0000f01670 */
[----:B------:R1:W-:Y:S01]  /*124b0*/  LDGSTS.E.BYPASS.LTC128B.128 [R0+0x8400], desc[UR36][R2.64+0x100], !P0 ;  /* 0x0840010002007fae */ /* 0x0003e2000c101d64 */
[----:B------:R-:W-:Y:S05]  /*124c0*/  BRA `(.L_x_5689) ;  /* 0xffffffc800887947 */ /* 0x000fea000383ffff */
.L_x_5594:
[----:B------:R-:W-:Y:S01]  /*124d0*/  BSSY B0, `(.L_x_5690) ;  /* 0x0000008000007945 */ /* 0x000fe20003800000 */
[----:B------:R-:W-:Y:S01]  /*124e0*/  IMAD.MOV.U32 R13, RZ, RZ, R34 ;  /* 0x000000ffff0d7224 */ /* 0x000fe200078e0022 */
[----:B------:R-:W-:Y:S01]  /*124f0*/  MOV R11, 0x1f ;  /* 0x0000001f000b7802 */ /* 0x000fe20000000f00 */
[----:B------:R-:W-:Y:S02]  /*12500*/  IMAD.MOV.U32 R12, RZ, RZ, RZ ;  /* 0x000000ffff0c7224 */ /* 0x000fe400078e00ff */
[----:B------:R-:W-:-:S07]  /*12510*/  IMAD.MOV.U32 R15, RZ, RZ, -0x1 ;  /* 0xffffffffff0f7424 */ /* 0x000fce00078e00ff */
[----:B-----5:R-:W-:Y:S05]  /*12520*/  WARPSYNC.COLLECTIVE R15, `(.L_x_5691) ;  /* 0x000000000f087348 */ /* 0x020fea0003c00000 */
[----:B------:R0:W1:Y:S02]  /*12530*/  SHFL.IDX P6, R14, R13, R12, R11 ;  /* 0x0000000c0d0e7389 */ /* 0x00006400000c000b */
[----:B01---5:R-:W-:Y:S01]  /*12540*/  ENDCOLLECTIVE ;  /* 0x000000000000791b */ /* 0x023fe20003800000 */
.L_x_5691:
[----:B------:R-:W-:Y:S05]  /*12550*/  BSYNC B0 ;  /* 0x0000000000007941 */ /* 0x000fea0003800000 */
.L_x_5690:
[----:B------:R-:W-:Y:S05]  /*12560*/  BRA `(.L_x_5692) ;  /* 0xffffffcc00107947 */ /* 0x000fea000383ffff */
.L_x_5597:
[----:B-1----:R1:W2:Y:S02]  /*12570*/  SYNCS.PHASECHK.TRANS64.TRYWAIT P0, [R4+URZ+0x30820], R0 ;  /* 0x03082000040075a7 */ /* 0x0022a4000800017f */
[----:B--2---:R-:W-:Y:S05]  /*12580*/  @!P0 NANOSLEEP.SYNCS 0x989680 ;  /* 0x009896800000895d */ /* 0x004fea0003900000 */
[----:B------:R-:W2:Y:S02]  /*12590*/  @!P0 SYNCS.PHASECHK.TRANS64 P0, [R4+URZ+0x30820], R0 ;  /* 0x03082000040085a7 */ /* 0x000ea4000800007f */
[----:B--2---:R-:W-:Y:S05]  /*125a0*/  @!P0 BRA `(.L_x_5597) ;  /* 0xfffffffc00f08947 */ /* 0x004fea000383ffff */
[----:B------:R-:W-:Y:S05]  /*125b0*/  BRA `(.L_x_5693) ;  /* 0xffffffcc00587947 */ /* 0x000fea000383ffff */
.L_x_5598:
        /* <DEDUP_REMOVED lines=11> */
.L_x_5695:
[----:B------:R-:W-:Y:S05]  /*12670*/  BSYNC B0 ;  /* 0x0000000000007941 */ /* 0x000fea0003800000 */
.L_x_5694:
[----:B------:R-:W-:Y:S05]  /*12680*/  BRA `(.L_x_5696) ;  /* 0xffffffcc00407947 */ /* 0x000fea000383ffff */
.L_x_5601:
[----:B------:R-:W-:Y:S01]  /*12690*/  BSSY B1, `(.L_x_5697) ;  /* 0x0000006000017945 */ /* 0x000fe20003800000 */
[----:B------:R-:W-:-:S07]  /*126a0*/  IMAD.MOV.U32 R15, RZ, RZ, -0x1 ;  /* 0xffffffffff0f7424 */ /* 0x000fce00078e00ff */
[----:B01---5:R-:W-:Y:S05]  /*126b0*/  WARPSYNC.COLLECTIVE R15, `(.L_x_5698) ;  /* 0x000000000f0c7348 */ /* 0x023fea0003c00000 */
[----:B------:R-:W-:Y:S02]  /*126c0*/  ELECT P6, UR62, PT ;  /* 0x00000000003e782f */ /* 0x000fe400038c0000 */
[----:B------:R-:W-:Y:S01]  /*126d0*/  MOV R14, UR62 ;  /* 0x0000003e000e7c02 */ /* 0x000fe20008000f00 */
[----:B01---5:R-:W-:Y:S10]  /*126e0*/  ENDCOLLECTIVE ;  /* 0x000000000000791b */ /* 0x023ff40003800000 */
.L_x_5698:
[----:B------:R-:W-:Y:S05]  /*126f0*/  BSYNC B1 ;  /* 0x0000000000017941 */ /* 0x000fea0003800000 */
.L_x_5697:
[----:B------:R-:W-:Y:S05]  /*12700*/  BRA `(.L_x_5699) ;  /* 0xffffffcc00387947 */ /* 0x000fea000383ffff */
.L_x_5603:
[----:B-1----:R1:W2:Y:S02]  /*12710*/  SYNCS.PHASECHK.TRANS64.TRYWAIT P1, [R5+URZ+0x30840], R0 ;  /* 0x03084000050075a7 */ /* 0x0022a4000802017f */
[----:B--2---:R-:W-:Y:S05]  /*12720*/  @!P1 NANOSLEEP.SYNCS 0x989680 ;  /* 0x009896800000995d */ /* 0x004fea0003900000 */
[----:B------:R-:W2:Y:S02]  /*12730*/  @!P1 SYNCS.PHASECHK.TRANS64 P1, [R5+URZ+0x30840], R0 ;  /* 0x03084000050095a7 */ /* 0x000ea4000802007f */
[----:B--2---:R-:W-:Y:S05]  /*12740*/  @!P1 BRA `(.L_x_5603) ;  /* 0xfffffffc00f09947 */ /* 0x004fea000383ffff */
[----:B------:R-:W-:Y:S05]  /*12750*/  BRA `(.L_x_5700) ;  /* 0xffffffcc00607947 */ /* 0x000fea000383ffff */
.L_x_5605:
[----:B--2---:R2:W3:Y:S02]  /*12760*/  SYNCS.PHASECHK.TRANS64.TRYWAIT P1, [R23+URZ+0x30840], R2 ;  /* 0x03084002170075a7 */ /* 0x0044e4000802017f */
[----:B---3--:R-:W-:Y:S05]  /*12770*/  @!P1 NANOSLEEP.SYNCS 0x989680 ;  /* 0x009896800000995d */ /* 0x008fea0003900000 */
[----:B------:R-:W3:Y:S02]  /*12780*/  @!P1 SYNCS.PHASECHK.TRANS64 P1, [R23+URZ+0x30840], R2 ;  /* 0x03084002170095a7 */ /* 0x000ee4000802007f */
[----:B---3--:R-:W-:Y:S05]  /*12790*/  @!P1 BRA `(.L_x_5605) ;  /* 0xfffffffc00f09947 */ /* 0x008fea000383ffff */
[----:B------:R-:W-:Y:S05]  /*127a0*/  BRA `(.L_x_5701) ;  /* 0xffffffcc006c7947 */ /* 0x000fea000383ffff */
.L_x_5607:
[----:B---3--:R3:W4:Y:S02]  /*127b0*/  SYNCS.PHASECHK.TRANS64.TRYWAIT P1, [R5+URZ+0x30860], R0 ;  /* 0x03086000050075a7 */ /* 0x008724000802017f */
[----:B----4-:R-:W-:Y:S05]  /*127c0*/  @!P1 NANOSLEEP.SYNCS 0x989680 ;  /* 0x009896800000995d */ /* 0x010fea0003900000 */
[----:B------:R-:W4:Y:S02]  /*127d0*/  @!P1 SYNCS.PHASECHK.TRANS64 P1, [R5+URZ+0x30860], R0 ;  /* 0x03086000050095a7 */ /* 0x000f24000802007f */
[----:B----4-:R-:W-:Y:S05]  /*127e0*/  @!P1 BRA `(.L_x_5607) ;  /* 0xfffffffc00f09947 */ /* 0x010fea000383ffff */
[----:B------:R-:W-:Y:S05]  /*127f0*/  BRA `(.L_x_5702) ;  /* 0xffffffcc00687947 */ /* 0x000fea000383ffff */
.L_x_5703:
        /* <DEDUP_REMOVED lines=16> */
.L_x_15851:


//--------------------- .text._ZN7cutlass13device_kernelIN5flash11enable_sm90INS1_16FlashAttnFwdSm90INS1_25CollectiveMainloopFwdSm90ILi2EN4cute5tupleIJNS5_1CILi1EEES8_S8_EEENS6_IJNS7_ILi128EEENS7_ILi96EEENS7_ILi192EEEEEELi192ENS_6half_tEfNS_4arch4Sm90ELb1ELb0ELb0ELb1ELb1ELb0ELb0ELb1ELb1ELb1ELb0ELb0EEENS1_21CollectiveEpilogueFwdINS6_IJSA_SC_SB_EEES9_SE_SG_Li256ELb1ELb1ELb0ELb0EEENS1_36VarlenDynamicPersistentTileSchedulerILi128ELi96ELi256ELi128ELb0ELb1ELb1ELb1ELb1ELb1EEEEEEEEEvNT_6ParamsE --------------------------
	.section	.text._ZN7cutlass13device_kernelIN5flash11enable_sm90INS1_16FlashAttnFwdSm90INS1_25CollectiveMainloopFwdSm90ILi2EN4cute5tupleIJNS5_1CILi1EEES8_S8_EEENS6_IJNS7_ILi128EEENS7_ILi96EEENS7_ILi192EEEEEELi192ENS_6half_tEfNS_4arch4Sm90ELb1ELb0ELb0ELb1ELb1ELb0ELb0ELb1ELb1ELb1ELb0ELb0EEENS1_21CollectiveEpilogueFwdINS6_IJSA_SC_SB_EEES9_SE_SG_Li256ELb1ELb1ELb0ELb0EEENS1_36VarlenDynamicPersistentTileSchedulerILi128ELi96ELi256ELi128ELb0ELb1ELb1ELb1ELb1ELb1EEEEEEEEEvNT_6ParamsE,"ax",@progbits
	.align	128
.text._ZN7cutlass13device_kernelIN5flash11enable_sm90INS1_16FlashAttnFwdSm90INS1_25CollectiveMainloopFwdSm90ILi2EN4cute5tupleIJNS5_1CILi1EEES8_S8_EEENS6_IJNS7_ILi128EEENS7_ILi96EEENS7_ILi192EEEEEELi192ENS_6half_tEfNS_4arch4Sm90ELb1ELb0ELb0ELb1ELb1ELb0ELb0ELb1ELb1ELb1ELb0ELb0EEENS1_21CollectiveEpilogueFwdINS6_IJSA_SC_SB_EEES9_SE_SG_Li256ELb1ELb1ELb0ELb0EEENS1_36VarlenDynamicPersistentTileSchedulerILi128ELi96ELi256ELi128ELb0ELb1ELb1ELb1ELb1ELb1EEEEEEEEEvNT_6ParamsE:
        .type           _ZN7cutlass13device_kernelIN5flash11enable_sm90INS1_16FlashAttnFwdSm90INS1_25CollectiveMainloopFwdSm90ILi2EN4cute5tupleIJNS5_1CILi1EEES8_S8_EEENS6_IJNS7_ILi128EEENS7_ILi96EEENS7_ILi192EEEEEELi192ENS_6half_tEfNS_4arch4Sm90ELb1ELb0ELb0ELb1ELb1ELb0ELb0ELb1ELb1ELb1ELb0ELb0EEENS1_21CollectiveEpilogueFwdINS6_IJSA_SC_SB_EEES9_SE_SG_Li256ELb1ELb1ELb0ELb0EEENS1_36VarlenDynamicPersistentTileSchedulerILi128ELi96ELi256ELi128ELb0ELb1ELb1ELb1ELb1ELb1EEEEEEEEEvNT_6ParamsE,@function
        .size           _ZN7cutlass13device_kernelIN5flash11enable_sm90INS1_16FlashAttnFwdSm90INS1_25CollectiveMainloopFwdSm90ILi2EN4cute5tupleIJNS5_1CILi1EEES8_S8_EEENS6_IJNS7_ILi128EEENS7_ILi96EEENS7_ILi192EEEEEELi192ENS_6half_tEfNS_4arch4Sm90ELb1ELb0ELb0ELb1ELb1ELb0ELb0ELb1ELb1ELb1ELb0ELb0EEENS1_21CollectiveEpilogueFwdINS6_IJSA_SC_SB_EEES9_SE_SG_Li256ELb1ELb1ELb0ELb0EEENS1_36VarlenDynamicPersistentTileSchedulerILi128ELi96ELi256ELi128ELb0ELb1ELb1ELb1ELb1ELb1EEEEEEEEEvNT_6ParamsE,(.L_x_15852 - _ZN7cutlass13device_kernelIN5flash11enable_sm90INS1_16FlashAttnFwdSm90INS1_25CollectiveMainloopFwdSm90ILi2EN4cute5tupleIJNS5_1CILi1EEES8_S8_EEENS6_IJNS7_ILi128EEENS7_ILi96EEENS7_ILi192EEEEEELi192ENS_6half_tEfNS_4arch4Sm90ELb1ELb0ELb0ELb1ELb1ELb0ELb0ELb1ELb1ELb1ELb0ELb0EEENS1_21CollectiveEpilogueFwdINS6_IJSA_SC_SB_EEES9_SE_SG_Li256ELb1ELb1ELb0ELb0EEENS1_36VarlenDynamicPersistentTileSchedulerILi128ELi96ELi256ELi128ELb0ELb1ELb1ELb1ELb1ELb1EEEEEEEEEvNT_6ParamsE)
        .other          _ZN7cutlass13device_kernelIN5flash11enable_sm90INS1_16FlashAttnFwdSm90INS1_25CollectiveMainloopFwdSm90ILi2EN4cute5tupleIJNS5_1CILi1EEES8_S8_EEENS6_IJNS7_ILi128EEENS7_ILi96EEENS7_ILi192EEEEEELi192ENS_6half_tEfNS_4arch4Sm90ELb1ELb0ELb0ELb1ELb1ELb0ELb0ELb1ELb1ELb1ELb0ELb0EEENS1_21CollectiveEpilogueFwdINS6_IJSA_SC_SB_EEES9_SE_SG_Li256ELb1ELb1ELb0ELb0EEENS1_36VarlenDynamicPersistentTileSchedulerILi128ELi96ELi256ELi128ELb0ELb1ELb1ELb1ELb1ELb1EEEEEEEEEvNT_6ParamsE,@"STO_CUDA_ENTRY STV_DEFAULT"
_ZN7cutlass13device_kernelIN5flash11enable_sm90INS1_16FlashAttnFwdSm90INS1_25CollectiveMainloopFwdSm90ILi2EN4cute5tupleIJNS5_1CILi1EEES8_S8_EEENS6_IJNS7_ILi128EEENS7_ILi96EEENS7_ILi192EEEEEELi192ENS_6half_tEfNS_4arch4Sm90ELb1ELb0ELb0ELb1ELb1ELb0ELb0ELb1ELb1ELb1ELb0ELb0EEENS1_21CollectiveEpilogueFwdINS6_IJSA_SC_SB_EEES9_SE_SG_Li256ELb1ELb1ELb0ELb0EEENS1_36VarlenDynamicPersistentTileSchedulerILi128ELi96ELi256ELi128ELb0ELb1ELb1ELb1ELb1ELb1EEEEEEEEEvNT_6ParamsE:
        /* <DEDUP_REMOVED lines=45> */
.L_x_5704:
        /* <DEDUP_REMOVED lines=22> */
.L_x_5705:
        /* <DEDUP_REMOVED lines=18> */
.L_x_5706:
        /* <DEDUP_REMOVED lines=22> */
.L_x_5707:
        /* <DEDUP_REMOVED lines=23> */
.L_x_5708:
        /* <DEDUP_REMOVED lines=10> */
.L_x_5710:
        /* <DEDUP_REMOVED lines=24> */
[----:B------:R-:W-:-:S03]  /*0a40*/  SHF.R.S32.HI R198, RZ, 0x7, R3 ;  /* 0x00000007ffc67819 */ /* 0x000fc60000011403 */
[----:B------:R-:W-:-:S05]  /*0a50*/  IMAD.SHL.U32 R6, R4, 0x20, RZ ;  /* 0x0000002004067824 */ /* 0x000fca00078e00ff */
[----:B------:R-:W-:Y:S02]  /*0a60*/  LOP3.LUT R7, R6, 0xfffffc00, RZ, 0xc0, !PT ;  /* 0xfffffc0006077812 */ /* 0x000fe400078ec0ff */
[----:B------:R-:W-:-:S04]  /*0a70*/  LEA.HI R6, R0, R205, RZ, 0x2 ;  /* 0x000000cd00067211 */ /* 0x000fc800078f10ff */
[----:B------:R-:W-:-:S05]  /*0a80*/  LOP3.LUT R6, R6, 0xfffffffc, RZ, 0xc0, !PT ;  /* 0xfffffffc06067812 */ /* 0x000fca00078ec0ff */
[----:B------:R-:W-:Y:S01]  /*0a90*/  IMAD.IADD R6, R205, 0x1, -R6 ;  /* 0x00000001cd067824 */ /* 0x000fe200078e0a06 */
[----:B--2---:R-:W-:Y:S02]  /*0aa0*/  R2UR UR4, R2 ;  /* 0x00000000020472ca */ /* 0x004fe400000e0000 */
[C---:B------:R-:W-:Y:S02]  /*0ab0*/  LOP3.LUT R2, R3.reuse, 0xffffff80, RZ, 0xc0, !PT ;  /* 0xffffff8003027812 */ /* 0x040fe400078ec0ff */
[----:B------:R-:W-:-:S03]  /*0ac0*/  LEA.HI R3, R3, R198, RZ, 0x1 ;  /* 0x000000c603037211 */ /* 0x000fc600078f08ff */
[C---:B------:R-:W-:Y:S01]  /*0ad0*/  IMAD.IADD R197, R205.reuse, 0x1, -R2 ;  /* 0x00000001cdc57824 */ /* 0x040fe200078e0a02 */
[CC--:B------:R-:W-:Y:S02]  /*0ae0*/  LEA.HI R2, R0.reuse, R205.reuse, RZ, 0x4 ;  /* 0x000000cd00027211 */ /* 0x0c0fe400078f20ff */
[----:B------:R-:W-:Y:S02]  /*0af0*/  LEA.HI R0, R0, R205, RZ, 0x3 ;  /* 0x000000cd00007211 */ /* 0x000fe400078f18ff */
[----:B------:R-:W-:Y:S01]  /*0b00*/  SHF.R.S32.HI R8, RZ, 0x1f, R197 ;  /* 0x0000001fff087819 */ /* 0x000fe200000114c5 */
[----:B------:R-:W-:Y:S01]  /*0b10*/  ULOP3.LUT UR7, UR4, 0x1, URZ, 0xfc, !UPT ;  /* 0x0000000104077892 */ /* 0x000fe2000f8efc3f */
[----:B------:R-:W-:Y:S02]  /*0b20*/  LOP3.LUT R4, R2, 0x3fffff0, RZ, 0xc0, !PT ;  /* 0x03fffff002047812 */ /* 0x000fe400078ec0ff */
[----:B------:R-:W-:Y:S01]  /*0b30*/  LEA.HI R9, R8, R197, RZ, 0x2 ;  /* 0x000000c508097211 */ /* 0x000fe200078f10ff */
[----:B------:R-:W-:Y:S01]  /*0b40*/  UMOV UR4, URZ ;  /* 0x0000003f00047c82 */ /* 0x000fe20008000000 */
[----:B------:R-:W-:Y:S01]  /*0b50*/  SHF.R.S32.HI R5, RZ, 0x4, R2 ;  /* 0x00000004ff057819 */ /* 0x000fe20000011402 */
[----:B------:R-:W-:Y:S01]  /*0b60*/  IMAD.IADD R4, R205, 0x1, -R4 ;  /* 0x00000001cd047824 */ /* 0x000fe200078e0a04 */
[--C-:B------:R-:W-:Y:S01]  /*0b70*/  SHF.R.S32.HI R10, RZ, 0x2, R9.reuse ;  /* 0x00000002ff0a7819 */ /* 0x100fe20000011409 */
[----:B------:R-:W-:Y:S01]  /*0b80*/  IMAD.U32 R201, RZ, RZ, UR7 ;  /* 0x00000007ffc97e24 */ /* 0x000fe2000f8e00ff */
[----:B------:R-:W-:Y:S01]  /*0b90*/  SHF.R.S32.HI R11, RZ, 0x1f, R9 ;  /* 0x0000001fff0b7819 */ /* 0x000fe20000011409 */
[----:B------:R-:W-:Y:S01]  /*0ba0*/  IMAD R7, R4, 0x40, R7 ;  /* 0x0000004004077824 */ /* 0x000fe200078e0207 */
[----:B------:R-:W-:Y:S01]  /*0bb0*/  LEA.HI R2, R2, R5, RZ, 0x1 ;  /* 0x0000000502027211 */ /* 0x000fe200078f08ff */
[----:B------:R-:W-:Y:S01]  /*0bc0*/  IMAD.U32 R196, RZ, RZ, UR4 ;  /* 0x00000004ffc47e24 */ /* 0x000fe2000f8e00ff */
[----:B------:R-:W-:-:S02]  /*0bd0*/  LEA.HI R11, R11, R10, RZ, 0x3 ;  /* 0x0000000a0b0b7211 */ /* 0x000fc400078f18ff */
[----:B------:R-:W-:Y:S02]  /*0be0*/  LOP3.LUT R2, R2, 0x1ffffffe, RZ, 0xc0, !PT ;  /* 0x1ffffffe02027812 */ /* 0x000fe400078ec0ff */
[----:B------:R-:W-:Y:S02]  /*0bf0*/  LOP3.LUT R11, R11, 0xfffffff8, RZ, 0xc0, !PT ;  /* 0xfffffff80b0b7812 */ /* 0x000fe400078ec0ff */
[----:B------:R-:W-:Y:S01]  /*0c00*/  LOP3.LUT R4, R0, 0xfffffff8, RZ, 0xc0, !PT ;  /* 0xfffffff800047812 */ /* 0x000fe200078ec0ff */
[----:B------:R-:W-:Y:S01]  /*0c10*/  IMAD.IADD R2, R5, 0x1, -R2 ;  /* 0x0000000105027824 */ /* 0x000fe200078e0a02 */
[----:B------:R-:W-:Y:S01]  /*0c20*/  LEA.HI R8, R8, R197, RZ, 0x5 ;  /* 0x000000c508087211 */ /* 0x000fe200078f28ff */
[----:B------:R-:W-:Y:S01]  /*0c30*/  IMAD.IADD R11, R10, 0x1, -R11 ;  /* 0x000000010a0b7824 */ /* 0x000fe200078e0a0b */
[----:B------:R-:W-:Y:S01]  /*0c40*/  LEA.HI R5, R6, R6, RZ, 0x1 ;  /* 0x0000000606057211 */ /* 0x000fe200078f08ff */
[----:B------:R-:W-:Y:S01]  /*0c50*/  IMAD.IADD R23, R205, 0x1, -R4 ;  /* 0x00000001cd177824 */ /* 0x000fe200078e0a04 */
[----:B------:R-:W-:Y:S01]  /*0c60*/  SHF.R.S32.HI R8, RZ, 0x5, R8 ;  /* 0x00000005ff087819 */ /* 0x000fe20000011408 */
[----:B------:R-:W-:Y:S01]  /*0c70*/  IMAD R200, R2, 0x8, R7 ;  /* 0x0000000802c87824 */ /* 0x000fe200078e0207 */
[----:B------:R-:W-:Y:S01]  /*0c80*/  LOP3.LUT R3, R3, 0x3fffffe, RZ, 0xc0, !PT ;  /* 0x03fffffe03037812 */ /* 0x000fe200078ec0ff */
[----:B------:R-:W-:Y:S01]  /*0c90*/  IMAD.SHL.U32 R16, R23, 0x8, RZ ;  /* 0x0000000817107824 */ /* 0x000fe200078e00ff */
[----:B------:R-:W-:-:S02]  /*0ca0*/  LEA R8, R8, R11, 0x4 ;  /* 0x0000000b08087211 */ /* 0x000fc400078e20ff */
[----:B------:R-:W-:Y:S01]  /*0cb0*/  LOP3.LUT R5, R5, 0x1ffffffe, RZ, 0xc0, !PT ;  /* 0x1ffffffe05057812 */ /* 0x000fe200078ec0ff */
[----:B------:R-:W-:Y:S01]  /*0cc0*/  IMAD.IADD R3, R198, 0x1, -R3 ;  /* 0x00000001c6037824 */ /* 0x000fe200078e0a03 */
[----:B------:R-:W-:Y:S01]  /*0cd0*/  SHF.R.S32.HI R195, RZ, 0x3, R0 ;  /* 0x00000003ffc37819 */ /* 0x000fe20000011400 */
[C---:B------:R-:W-:Y:S01]  /*0ce0*/  VIADD R19, R16.reuse, 0x40 ;  /* 0x0000004010137836 */ /* 0x040fe20000000000 */
[----:B------:R-:W-:Y:S01]  /*0cf0*/  LOP3.LUT R0, R9, 0x7ffffffc, RZ, 0xc0, !PT ;  /* 0x7ffffffc09007812 */ /* 0x000fe200078ec0ff */
[----:B------:R-:W-:Y:S01]  /*0d00*/  VIADD R22, R16, 0x80 ;  /* 0x0000008010167836 */ /* 0x000fe20000000000 */
[----:B------:R-:W-:Y:S01]  /*0d10*/  SHF.R.S32.HI R204, RZ, 0x1f, R16 ;  /* 0x0000001fffcc7819 */ /* 0x000fe20000011410 */
[----:B------:R-:W-:Y:S01]  /*0d20*/  IMAD.IADD R18, R6, 0x1, -R5 ;  /* 0x0000000106127824 */ /* 0x000fe200078e0a05 */
[----:B------:R-:W-:Y:S01]  /*0d30*/  SHF.R.S32.HI R203, RZ, 0x1f, R19 ;  /* 0x0000001fffcb7819 */ /* 0x000fe20000011413 */
[----:B------:R-:W-:Y:S01]  /*0d40*/  IMAD R199, R3, 0x40, R8 ;  /* 0x0000004003c77824 */ /* 0x000fe200078e0208 */
[----:B------:R-:W-:-:S02]  /*0d50*/  SHF.R.S32.HI R202, RZ, 0x1f, R22 ;  /* 0x0000001fffca7819 */ /* 0x000fc40000011416 */
[----:B------:R-:W-:Y:S01]  /*0d60*/  IADD3 R17, R197, -R0, RZ ;  /* 0x80000000c5117210 */ /* 0x000fe20007ffe0ff */
[----:B------:R-:W-:-:S07]  /*0d70*/  IMAD R18, R18, 0x8, R199 ;  /* 0x0000000812127824 */ /* 0x000fce00078e02c7 */
.L_x_5770:
        /* <DEDUP_REMOVED lines=16> */
[----:B------:R-:W-:Y:S01]  /*0e80*/  IMAD.U32 R194, RZ, RZ, UR7 ;  /* 0x00000007ffc27e24 */ /* 0x000fe2000f8e00ff */
[----:B------:R-:W-:Y:S01]  /*0e90*/  @UP1 ULEA UR10, UP0, UR4, UR10, 0x2 ;  /* 0x0000000a040a1291 */ /* 0x000fe2000f80103f */
[----:B------:R-:W-:-:S03]  /*0ea0*/  IMAD.U32 R2, RZ, RZ, UR8 ;  /* 0x00000008ff027e24 */ /* 0x000fc6000f8e00ff */
[----:B------:R-:W-:Y:S01]  /*0eb0*/  @UP1 ULEA.HI.X UR11, UR4, UR11, UR7, 0x2, UP0 ;  /* 0x0000000b040b1291 */ /* 0x000fe200080f1407 */
[----:B------:R-:W-:Y:S01]  /*0ec0*/  IMAD.U32 R3, RZ, RZ, UR9 ;  /* 0x00000009ff037e24 */ /* 0x000fe2000f8e00ff */
[----:B------:R-:W-:Y:S01]  /*0ed0*/  ULDC.64 UR8, c[0x0][0x418] ;  /* 0x0001060000087ab9 */ /* 0x000fe20000000a00 */
[----:B------:R-:W-:Y:S01]  /*0ee0*/  IMAD.U32 R4, RZ, RZ, UR10 ;  /* 0x0000000aff047e24 */ /* 0x000fe2000f8e00ff */
[----:B------:R-:W-:Y:S01]  /*0ef0*/  ULDC UR4, c[0x0][0x424] ;  /* 0x0001090000047ab9 */ /* 0x000fe20000000800 */
[----:B------:R-:W-:Y:S01]  /*0f00*/  ULDC UR7, c[0x0][0x2f0] ;  /* 0x0000bc0000077ab9 */ /* 0x000fe20000000800 */
[----:B------:R-:W-:Y:S01]  /*0f10*/  IMAD.U32 R5, RZ, RZ, UR11 ;  /* 0x0000000bff057e24 */ /* 0x000fe2000f8e00ff */
[----:B------:R-:W2:Y:S04]  /*0f20*/  @P0 LDG.E R2, desc[UR36][R2.64] ;  /* 0x0000002402020981 */ /* 0x000ea8000c1e1900 */
[----:B---3--:R-:W3:Y:S01]  /*0f30*/  @P2 LDG.E R4, desc[UR36][R4.64] ;  /* 0x0000002404042981 */ /* 0x008ee2000c1e1900 */
[----:B------:R-:W-:Y:S01]  /*0f40*/  UISETP.NE.U32.AND UP0, UPT, UR8, URZ, UPT ;  /* 0x0000003f0800728c */ /* 0x000fe2000bf05070 */
[----:B------:R-:W-:Y:S01]  /*0f50*/  IMAD.U32 R193, RZ, RZ, UR6 ;  /* 0x00000006ffc17e24 */ /* 0x000fe2000f8e00ff */
[----:B------:R-:W-:-:S02]  /*0f60*/  UMOV UR60, URZ ;  /* 0x0000003f003c7c82 */ /* 0x000fc40008000000 */
[----:B------:R-:W-:-:S03]  /*0f70*/  UISETP.NE.AND.EX UP0, UPT, UR9, URZ, UPT, UP0 ;  /* 0x0000003f0900728c */ /* 0x000fc6000bf05300 */
[----:B------:R-:W-:Y:S01]  /*0f80*/  ULDC.64 UR8, c[0x0][0xa20] ;  /* 0x0002880000087ab9 */ /* 0x000fe20000000a00 */
[----:B------:R-:W-:Y:S01]  /*0f90*/  USEL UR4, UR4, 0x1, UP0 ;  /* 0x0000000104047887 */ /* 0x000fe20008000000 */
[----:B------:R-:W-:-:S03]  /*0fa0*/  ISETP.NE.U32.AND P1, PT, RZ, UR8, PT ;  /* 0x00000008ff007c0c */ /* 0x000fc6000bf25070 */
[----:B------:R-:W-:Y:S01]  /*0fb0*/  UIMAD UR4, UR4, UR7, URZ ;  /* 0x00000007040472a4 */ /* 0x000fe2000f8e023f */
[----:B------:R-:W-:Y:S02]  /*0fc0*/  ISETP.NE.AND.EX P1, PT, RZ, UR9, PT, P1 ;  /* 0x00000009ff007c0c */ /* 0x000fe4000bf25310 */
[----:B--2---:R-:W-:Y:S02]  /*0fd0*/  @P0 R2UR UR60, R2 ;  /* 0x00000000023c02ca */ /* 0x004fe400000e0000 */
[----:B---3--:R-:W-:Y:S01]  /*0fe0*/  @P2 R2UR UR43, R4 ;  /* 0x00000000042b22ca */ /* 0x008fe200000e0000 */
[----:B----4-:R-:W-:-:S14]  /*0ff0*/  @P2 BRA `(.L_x_5711) ;  /* 0x00000000003c2947 */ /* 0x010fdc0003800000 */
[----:B------:R-:W-:Y:S01]  /*1000*/  ULDC.64 UR6, c[0x0][0xa00] ;  /* 0x0002800000067ab9 */ /* 0x000fe20000000a00 */
[----:B------:R-:W-:Y:S01]  /*1010*/  ULDC UR43, c[0x0][0x288] ;  /* 0x0000a200002b7ab9 */ /* 0x000fe20000000800 */
[----:B------:R-:W-:-:S04]  /*1020*/  ISETP.NE.U32.AND P0, PT, RZ, UR6, PT ;  /* 0x00000006ff007c0c */ /* 0x000fc8000bf05070 */
        /* <DEDUP_REMOVED lines=12> */
.L_x_5711:
[----:B------:R-:W-:Y:S05]  /*10f0*/  @!P1 BRA `(.L_x_5712) ;  /* 0x0000000000249947 */ /* 0x000fea0003800000 */
[----:B------:R-:W-:Y:S02]  /*1100*/  R2UR UR6, R192 ;  /* 0x00000000c00672ca */ /* 0x000fe400000e0000 */
[----:B------:R-:W-:-:S11]  /*1110*/  R2UR UR7, R194 ;  /* 0x00000000c20772ca */ /* 0x000fd600000e0000 */
[----:B------:R-:W-:-:S04]  /*1120*/  ULEA UR4, UP0, UR6, UR8, 0x2 ;  /* 0x0000000806047291 */ /* 0x000fc8000f80103f */
[----:B------:R-:W-:Y:S02]  /*1130*/  ULEA.HI.X UR6, UR6, UR9, UR7, 0x2, UP0 ;  /* 0x0000000906067291 */ /* 0x000fe400080f1407 */
[----:B------:R-:W-:-:S04]  /*1140*/  MOV R2, UR4 ;  /* 0x0000000400027c02 */ /* 0x000fc80008000f00 */
[----:B------:R-:W-:-:S05]  /*1150*/  IMAD.U32 R3, RZ, RZ, UR6 ;  /* 0x00000006ff037e24 */ /* 0x000fca000f8e00ff */
[----:B------:R-:W2:Y:S02]  /*1160*/  LDG.E R2, desc[UR36][R2.64] ;  /* 0x0000002402027981 */ /* 0x000ea4000c1e1900 */
[----:B--2---:R-:W-:Y:S01]  /*1170*/  R2UR UR4, R2 ;  /* 0x00000000020472ca */ /* 0x004fe200000e0000 */
[----:B------:R-:W-:-:S14]  /*1180*/  BRA `(.L_x_5713) ;  /* 0x0000000000387947 */ /* 0x000fdc0003800000 */
.L_x_5712:
[----:B------:R-:W-:Y:S02]  /*1190*/  ULDC.64 UR6, c[0x0][0xa08] ;  /* 0x0002820000067ab9 */ /* 0x000fe40000000a00 */
        /* <DEDUP_REMOVED lines=13> */
.L_x_5713:
[----:B------:R-:W-:Y:S01]  /*1270*/  UIADD3 UR60, -UR60, UR4, URZ ;  /* 0x000000043c3c7290 */ /* 0x000fe2000fffe13f */
[----:B------:R-:W-:Y:S01]  /*1280*/  PLOP3.LUT P0, PT, PT, PT, PT, 0x80, 0x0 ;  /* 0x000000000000781c */ /* 0x000fe20003f0f070 */
[----:B------:R-:W-:Y:S01]  /*1290*/  USHF.L.U32 UR42, UR5, 0x7, URZ ;  /* 0x00000007052a7899 */ /* 0x000fe2000800063f */
[----:B------:R-:W-:Y:S01]  /*12a0*/  CS2R R2, SRZ ;  /* 0x0000000000027805 */ /* 0x000fe2000001ff00 */
[----:B------:R-:W-:Y:S01]  /*12b0*/  ULDC UR4, c[0x0][0x448] ;  /* 0x0001120000047ab9 */ /* 0x000fe20000000800 */
[----:B------:R-:W-:Y:S01]  /*12c0*/  UIADD3 UR7, UR60, 0x60, -UR43 ;  /* 0x000000603c077890 */ /* 0x000fe2000fffe82b */
[----:B------:R-:W-:Y:S01]  /*12d0*/  IMAD.MOV.U32 R0, RZ, RZ, RZ ;  /* 0x000000ffff007224 */ /* 0x000fe200078e00ff */
[----:B------:R-:W-:Y:S01]  /*12e0*/  UISETP.NE.AND UP0, UPT, UR4, 0x1, UPT ;  /* 0x000000010400788c */ /* 0x000fe2000bf05270 */
[----:B------:R-:W-:Y:S01]  /*12f0*/  CS2R R118, SRZ ;  /* 0x0000000000767805 */ /* 0x000fe2000001ff00 */
[----:B------:R-:W-:Y:S01]  /*1300*/  UIADD3 UR6, UR42, 0x7f, URZ ;  /* 0x0000007f2a067890 */ /* 0x000fe2000fffe03f */
[----:B------:R-:W-:Y:S01]  /*1310*/  CS2R R116, SRZ ;  /* 0x0000000000747805 */ /* 0x000fe2000001ff00 */
[----:B------:R-:W-:Y:S01]  /*1320*/  UP2UR UR61, UPR, URZ, 0x1 ;  /* 0x000000013f3d7883 */ /* 0x000fe20008000000 */
[----:B------:R-:W-:-:S02]  /*1330*/  CS2R R114, SRZ ;  /* 0x0000000000727805 */ /* 0x000fc4000001ff00 */
[----:B------:R-:W-:Y:S02]  /*1340*/  CS2R R112, SRZ ;  /* 0x0000000000707805 */ /* 0x000fe4000001ff00 */
[----:B------:R-:W-:Y:S02]  /*1350*/  CS2R R110, SRZ ;  /* 0x00000000006e7805 */ /* 0x000fe4000001ff00 */
[----:B------:R-:W-:Y:S02]  /*1360*/  CS2R R108, SRZ ;  /* 0x00000000006c7805 */ /* 0x000fe4000001ff00 */
[----:B------:R-:W-:Y:S02]  /*1370*/  CS2R R106, SRZ ;  /* 0x00000000006a7805 */ /* 0x000fe4000001ff00 */
[----:B------:R-:W-:Y:S01]  /*1380*/  CS2R R104, SRZ ;  /* 0x0000000000687805 */ /* 0x000fe2000001ff00 */
        /* <DEDUP_REMOVED lines=9> */
[----:B------:R-:W-:Y:S01]  /*1420*/  IMAD.MOV.U32 R43, RZ, RZ, RZ ;  /* 0x000000ffff2b7224 */ /* 0x000fe200078e00ff */
        /* <DEDUP_REMOVED lines=25> */
[----:B------:R-:W-:Y:S01]  /*15c0*/  CS2R R64, SRZ ;  /* 0x0000000000407805 */ /* 0x000fe2000001ff00 */
[----:B------:R-:W-:Y:S01]  /*15d0*/  IMAD.U32 R102, RZ, RZ, UR9 ;  /* 0x00000009ff667e24 */ /* 0x000fe2000f8e00ff */
[----:B------:R-:W-:-:S02]  /*15e0*/  CS2R R62, SRZ ;  /* 0x00000000003e7805 */ /* 0x000fc4000001ff00 */
[----:B------:R-:W-:Y:S02]  /*15f0*/  CS2R R60, SRZ ;  /* 0x00000000003c7805 */ /* 0x000fe4000001ff00 */
[----:B------:R-:W-:Y:S02]  /*1600*/  CS2R R58, SRZ ;  /* 0x00000000003a7805 */ /* 0x000fe4000001ff00 */
[----:B------:R-:W-:Y:S02]  /*1610*/  PLOP3.LUT P1, PT, PT, PT, UP0, 0x80, 0x0 ;  /* 0x000000000000781c */ /* 0x000fe40003f2f008 */
        /* <DEDUP_REMOVED lines=49> */
.L_x_5715:
        /* <DEDUP_REMOVED lines=11> */
.L_x_5857:
[----:B------:R-:W-:Y:S05]  /*19e0*/  @!P0 BRA `(.L_x_5717) ;  /* 0x0000000000048947 */ /* 0x000fea0003800000 */
[----:B------:R-:W-:Y:S01]  /*19f0*/  BPT.TRAP 0x1 ;  /* 0x000000040000795c */ /* 0x000fe20000300000 */
.L_x_5717:
[----:B0-----:R-:W-:Y:S02]  /*1a00*/  IMAD.U32 R0, RZ, RZ, UR39 ;  /* 0x00000027ff007e24 */ /* 0x001fe4000f8e00ff */
[----:B------:R-:W-:-:S03]  /*1a10*/  IMAD.U32 R3, RZ, RZ, UR38 ;  /* 0x00000026ff037e24 */ /* 0x000fc6000f8e00ff */
[----:B------:R-:W-:Y:S02]  /*1a20*/  LEA R0, R0, UR40, 0x3 ;  /* 0x0000002800007c11 */ /* 0x000fe4000f8e18ff */
[----:B------:R-:W-:-:S04]  /*1a30*/  SHF.L.U32 R3, R3, 0x1f, RZ ;  /* 0x0000001f03037819 */ /* 0x000fc800000006ff */
[----:B------:R0:W1:Y:S01]  /*1a40*/  SYNCS.PHASECHK.TRANS64.TRYWAIT P1, [R0+URZ+0x30830], R3 ;  /* 0x03083003000075a7 */ /* 0x000062000802017f */
[----:B------:R-:W-:Y:S05]  /*1a50*/  @!P0 BRA `(.L_x_5718) ;  /* 0x0000000000048947 */ /* 0x000fea0003800000 */
[----:B------:R-:W-:Y:S01]  /*1a60*/  BPT.TRAP 0x1 ;  /* 0x000000040000795c */ /* 0x000fe20000300000 */
.L_x_5718:
[----:B-1----:R-:W-:Y:S05]  /*1a70*/  @P1 BRA `(.L_x_5719) ;  /* 0x0000000000081947 */ /* 0x002fea0003800000 */
[----:B------:R-:W1:Y:S02]  /*1a80*/  SYNCS.PHASECHK.TRANS64.TRYWAIT P1, [R0+URZ+0x30830], R3 ;  /* 0x03083003000075a7 */ /* 0x000e64000802017f */
[----:B-1----:R-:W-:Y:S05]  /*1a90*/  @!P1 BRA `(.L_x_5720) ;  /* 0x000000f800549947 */ /* 0x002fea0003800000 */
.L_x_5719:
        /* <DEDUP_REMOVED lines=19> */
[----:B------:R-:W-:Y:S01]  /*1bd0*/  MOV R8, UR8 ;  /* 0x0000000800087c02 */ /* 0x000fe20008000f00 */
        /* <DEDUP_REMOVED lines=79> */
.L_x_5721:
[----:B------:R-:W-:Y:S01]  /*20d0*/  UISETP.NE.AND UP0, UPT, UR61, URZ, UPT ;  /* 0x0000003f3d00728c */ /* 0x000fe2000bf05270 */
[----:B------:R-:W-:Y:S01]  /*20e0*/  VIADD R2, R18, UR42 ;  /* 0x0000002a12027c36 */ /* 0x000fe20008000000 */
[----:B------:R-:W-:Y:S01]  /*20f0*/  R2UR UR6, R102 ;  /* 0x00000000660672ca */ /* 0x000fe200000e0000 */
[----:B------:R-:W-:Y:S01]  /*2100*/  UMOV UR5, 0xffffffa0 ;  /* 0xffffffa000057882 */ /* 0x000fe20000000000 */
[----:B------:R-:W-:Y:S01]  /*2110*/  IMAD.U32 R11, RZ, RZ, UR43 ;  /* 0x0000002bff0b7e24 */ /* 0x000fe2000f8e00ff */
[----:B------:R-:W-:Y:S01]  /*2120*/  ULDC UR34, c[0x0][0x988] ;  /* 0x0002620000227ab9 */ /* 0x000fe20000000800 */
[----:B------:R-:W-:Y:S01]  /*2130*/  PLOP3.LUT P1, PT, PT, PT, UP0, 0x80, 0x0 ;  /* 0x000000000000781c */ /* 0x000fe20003f2f008 */
[----:B------:R-:W2:Y:S01]  /*2140*/  S2UR UR14, SR_CgaCtaId ;  /* 0x00000000000e79c3 */ /* 0x000ea20000008800 */
[----:B------:R-:W-:Y:S02]  /*2150*/  PLOP3.LUT P2, PT, PT, PT, UP0, 0x80, 0x0 ;  /* 0x000000000000781c */ /* 0x000fe40003f4f008 */
[----:B------:R-:W-:-:S02]  /*2160*/  CS2R R118, SRZ ;  /* 0x0000000000767805 */ /* 0x000fc4000001ff00 */
[----:B------:R-:W-:Y:S01]  /*2170*/  R2UR UR10, R0 ;  /* 0x00000000000a72ca */ /* 0x000fe200000e0000 */
[----:B------:R-:W-:Y:S01]  /*2180*/  @UP0 ULDC UR4, c[0x0][0x44c] ;  /* 0x0001130000040ab9 */ /* 0x000fe20000000800 */
[----:B------:R-:W-:Y:S01]  /*2190*/  @UP0 ULDC UR11, c[0x0][0x450] ;  /* 0x00011400000b0ab9 */ /* 0x000fe20000000800 */
[----:B------:R-:W-:Y:S02]  /*21a0*/  CS2R R116, SRZ ;  /* 0x0000000000747805 */ /* 0x000fe4000001ff00 */
[----:B------:R-:W-:Y:S01]  /*21b0*/  CS2R R114, SRZ ;  /* 0x0000000000727805 */ /* 0x000fe2000001ff00 */
[----:B------:R-:W-:Y:S01]  /*21c0*/  UIMAD UR5, UR6, UR5, 0x61 ;  /* 0x00000061060574a4 */ /* 0x000fe2000f8e0205 */
[----:B------:R-:W-:Y:S02]  /*21d0*/  CS2R R112, SRZ ;  /* 0x0000000000707805 */ /* 0x000fe4000001ff00 */
[----:B------:R-:W-:Y:S02]  /*21e0*/  CS2R R110, SRZ ;  /* 0x00000000006e7805 */ /* 0x000fe4000001ff00 */
[----:B------:R-:W-:Y:S01]  /*21f0*/  CS2R R108, SRZ ;  /* 0x00000000006c7805 */ /* 0x000fe2000001ff00 */
[----:B01----:R-:W-:Y:S01]  /*2200*/  @P1 IMAD.HI.U32 R3, R2, UR4, RZ ;  /* 0x0000000402031c27 */ /* 0x003fe2000f8e00ff */
[----:B------:R-:W-:Y:S01]  /*2210*/  @UP0 ULDC UR4, c[0x0][0x450] ;  /* 0x0001140000040ab9 */ /* 0x000fe20000000800 */
[----:B------:R-:W-:-:S02]  /*2220*/  CS2R R106, SRZ ;  /* 0x00000000006a7805 */ /* 0x000fc4000001ff00 */
[----:B------:R-:W-:Y:S01]  /*2230*/  CS2R R104, SRZ ;  /* 0x0000000000687805 */ /* 0x000fe2000001ff00 */
[----:B------:R-:W-:Y:S01]  /*2240*/  IMAD.U32 R4, RZ, RZ, UR5 ;  /* 0x00000005ff047e24 */ /* 0x000fe2000f8e00ff */
[----:B------:R-:W-:Y:S01]  /*2250*/  @P2 SHF.R.U32.HI R2, RZ, UR4, R3 ;  /* 0x00000004ff022c19 */ /* 0x000fe20008011603 */
[----:B------:R-:W-:Y:S01]  /*2260*/  UIMAD UR4, UR6, -0x60, UR60 ;  /* 0xffffffa0060478a4 */ /* 0x000fe2000f8e023c */
[----:B------:R-:W-:Y:S01]  /*2270*/  CS2R R102, SRZ ;  /* 0x0000000000667805 */ /* 0x000fe2000001ff00 */
[----:B------:R-:W-:Y:S01]  /*2280*/  IMAD R4, R17, -0x2, R4 ;  /* 0xfffffffe11047824 */ /* 0x000fe200078e0204 */
[----:B------:R-:W-:Y:S01]  /*2290*/  UMOV UR5, UR42 ;  /* 0x0000002a00057c82 */ /* 0x000fe20008000000 */
[----:B------:R-:W0:Y:S01]  /*22a0*/  SHFL.IDX PT, R5, R2, 0x1, 0x1c1f ;  /* 0x003c1f0002057f89 */ /* 0x000e2200000e0000 */
[----:B------:R-:W-:Y:S01]  /*22b0*/  UIADD3 UR4, UR4, 0x60, URZ ;  /* 0x0000006004047890 */ /* 0x000fe2000fffe03f */
[----:B------:R-:W-:Y:S02]  /*22c0*/  CS2R R100, SRZ ;  /* 0x0000000000647805 */ /* 0x000fe4000001ff00 */
[----:B------:R-:W-:Y:S01]  /*22d0*/  IADD3 R4, -R11, UR60, R4 ;  /* 0x0000003c0b047c10 */ /* 0x000fe2000fffe104 */
[----:B------:R-:W1:Y:S01]  /*22e0*/  SHFL.IDX PT, R2, R2, RZ, 0x1c1f ;  /* 0x001c1fff02027589 */ /* 0x000e6200000e0000 */
[----:B------:R-:W-:-:S02]  /*22f0*/  CS2R R98, SRZ ;  /* 0x0000000000627805 */ /* 0x000fc4000001ff00 */
[----:B------:R-:W-:Y:S01]  /*2300*/  CS2R R96, SRZ ;  /* 0x0000000000607805 */ /* 0x000fe2000001ff00 */
[----:B------:R-:W-:Y:S01]  /*2310*/  IMAD.U32 R10, RZ, RZ, UR4 ;  /* 0x00000004ff0a7e24 */ /* 0x000fe2000f8e00ff */
        /* <DEDUP_REMOVED lines=8> */
[----:B------:R-:W-:Y:S02]  /*23a0*/  CS2R R86, SRZ ;  /* 0x0000000000567805 */ /* 0x000fe4000001ff00 */
[----:B------:R-:W-:Y:S01]  /*23b0*/  CS2R R84, SRZ ;  /* 0x0000000000547805 */ /* 0x000fe2000001ff00 */
[----:B------:R-:W-:Y:S01]  /*23c0*/  @UP0 USHF.R.U32.HI UR5, URZ, UR11, UR7 ;  /* 0x0000000b3f050299 */ /* 0x000fe20008011607 */
[----:B------:R-:W-:Y:S02]  /*23d0*/  CS2R R82, SRZ ;  /* 0x0000000000527805 */ /* 0x000fe4000001ff00 */
[----:B------:R-:W-:Y:S02]  /*23e0*/  CS2R R80, SRZ ;  /* 0x0000000000507805 */ /* 0x000fe4000001ff00 */
[----:B------:R-:W-:Y:S01]  /*23f0*/  CS2R R78, SRZ ;  /* 0x00000000004e7805 */ /* 0x000fe2000001ff00 */
[----:B------:R-:W-:Y:S01]  /*2400*/  UIADD3 UR6, UR5, UR60, -UR43 ;  /* 0x0000003c05067290 */ /* 0x000fe2000fffe82b */
[----:B------:R-:W-:-:S02]  /*2410*/  CS2R R76, SRZ ;  /* 0x00000000004c7805 */ /* 0x000fc4000001ff00 */
[----:B0-----:R-:W-:Y:S01]  /*2420*/  VIADDMNMX R5, R5, R4, R3, PT ;  /* 0x0000000405057246 */ /* 0x001fe20003800103 */
[----:B------:R-:W-:Y:S01]  /*2430*/  UIADD3 UR5, UR10, 0x30840, URZ ;  /* 0x000308400a057890 */ /* 0x000fe2000fffe03f */
[----:B------:R-:W-:Y:S01]  /*2440*/  CS2R R74, SRZ ;  /* 0x00000000004a7805 */ /* 0x000fe2000001ff00 */
[----:B------:R-:W-:Y:S01]  /*2450*/  UIMAD.WIDE UR6, UR6, 0x2aaaaaab, URZ ;  /* 0x2aaaaaab060678a5 */ /* 0x000fe2000f8e023f */
[C---:B------:R-:W-:Y:S01]  /*2460*/  ISETP.GT.AND P1, PT, R5.reuse, RZ, PT ;  /* 0x000000ff0500720c */ /* 0x040fe20003f24270 */
[----:B--2---:R-:W-:Y:S01]  /*2470*/  UPRMT UR5, UR14, 0x654, UR5 ;  /* 0x000006540e057896 */ /* 0x004fe20008000005 */
[C---:B------:R-:W-:Y:S01]  /*2480*/  ISETP.GT.AND P2, PT, R5.reuse, 0x1, PT ;  /* 0x000000010500780c */ /* 0x040fe20003f44270 */
[----:B------:R-:W-:Y:S01]  /*2490*/  USHF.R.U32.HI UR6, URZ, 0x1f, UR7 ;  /* 0x0000001f3f067899 */ /* 0x000fe20008011607 */
[----:B------:R-:W-:Y:S02]  /*24a0*/  ISETP.GT.AND P3, PT, R5, 0x8, PT ;  /* 0x000000080500780c */ /* 0x000fe40003f64270 */
[----:B------:R-:W-:-:S02]  /*24b0*/  CS2R R72, SRZ ;  /* 0x0000000000487805 */ /* 0x000fc4000001ff00 */
[----:B------:R-:W-:Y:S01]  /*24c0*/  FSEL R26, R26, -INF , P1 ;  /* 0xff8000001a1a7808 */ /* 0x000fe20000800000 */
[----:B------:R-:W-:Y:S01]  /*24d0*/  ULEA.HI.SX32 UR6, UR7, UR6, 0x1c ;  /* 0x0000000607067291 */ /* 0x000fe2000f8fe23f */
[----:B------:R-:W-:Y:S02]  /*24e0*/  FSEL R27, R27, -INF , P2 ;  /* 0xff8000001b1b7808 */ /* 0x000fe40001000000 */
[C---:B------:R-:W-:Y:S01]  /*24f0*/  ISETP.GT.AND P1, PT, R5.reuse, 0x9, PT ;  /* 0x000000090500780c */ /* 0x040fe20003f24270 */
[----:B------:R-:W-:Y:S01]  /*2500*/  UISETP.LT.AND UP0, UPT, URZ, UR6, UPT ;  /* 0x000000063f00728c */ /* 0x000fe2000bf01270 */
[----:B------:R-:W-:Y:S01]  /*2510*/  FSEL R30, R30, -INF , P3 ;  /* 0xff8000001e1e7808 */ /* 0x000fe20001800000 */
[----:B------:R-:W-:Y:S01]  /*2520*/  SYNCS.ARRIVE.TRANS64.RED.A1T0 RZ, [UR5], RZ ;  /* 0x000000ffffff79a7 */ /* 0x000fe20008100405 */
[----:B------:R-:W-:Y:S01]  /*2530*/  FMNMX.FTZ R11, R26, R27, !PT ;  /* 0x0000001b1a0b7209 */ /* 0x000fe20007810000 */
[----:B------:R-:W-:Y:S01]  /*2540*/  USEL UR11, URZ, UR6, !UP0 ;  /* 0x000000063f0b7287 */ /* 0x000fe2000c000000 */
[----:B------:R-:W-:-:S02]  /*2550*/  ISETP.GT.AND P2, PT, R5, 0x10, PT ;  /* 0x000000100500780c */ /* 0x000fc40003f44270 */
[----:B------:R-:W-:Y:S01]  /*2560*/  FSEL R31, R31, -INF , P1 ;  /* 0xff8000001f1f7808 */ /* 0x000fe20000800000 */
[----:B------:R-:W-:Y:S01]  /*2570*/  UISETP.GE.AND UP0, UPT, UR4, UR11, UPT ;  /* 0x0000000b0400728c */ /* 0x000fe2000bf06270 */
        /* <DEDUP_REMOVED lines=60> */
[----:B-1----:R-:W-:Y:S02]  /*2940*/  VIADDMNMX R4, R2, R4, R3, PT ;  /* 0x0000000402047246 */ /* 0x002fe40003800103 */
        /* <DEDUP_REMOVED lines=17> */
[----:B------:R-:W-:Y:S02]  /*2a60*/  FMNMX.FTZ R5, R24, R25, !PT ;  /* 0x0000001918057209 */ /* 0x000fe40007810000 */
[----:B------:R-:W-:Y:S01]  /*2a70*/  FSEL R36, R36, -INF , P3 ;  /* 0xff80000024247808 */ /* 0x000fe20001800000 */
[----:B------:R-:W0:Y:S01]  /*2a80*/  SHFL.BFLY PT, R12, R11, 0x1, 0x1f ;  /* 0x0c201f000b0c7f89 */ /* 0x000e2200000e0000 */
[----:B------:R-:W-:Y:S02]  /*2a90*/  FMNMX.FTZ R2, R28, R5, !PT ;  /* 0x000000051c027209 */ /* 0x000fe40007810000 */
[----:B------:R-:W-:Y:S02]  /*2aa0*/  FSEL R37, R37, -INF , P1 ;  /* 0xff80000025257808 */ /* 0x000fe40000800000 */
[----:B------:R-:W-:Y:S02]  /*2ab0*/  FMNMX.FTZ R5, R29, R2, !PT ;  /* 0x000000021d057209 */ /* 0x000fe40007810000 */
[----:B------:R-:W-:-:S02]  /*2ac0*/  ISETP.GT.AND P1, PT, R4, 0x21, PT ;  /* 0x000000210400780c */ /* 0x000fc40003f24270 */
[----:B------:R-:W-:Y:S02]  /*2ad0*/  FMNMX.FTZ R2, R32, R5, !PT ;  /* 0x0000000520027209 */ /* 0x000fe40007810000 */
[----:B------:R-:W-:Y:S02]  /*2ae0*/  FSEL R41, R41, -INF , P1 ;  /* 0xff80000029297808 */ /* 0x000fe40000800000 */
[----:B------:R-:W-:Y:S02]  /*2af0*/  FMNMX.FTZ R5, R33, R2, !PT ;  /* 0x0000000221057209 */ /* 0x000fe40007810000 */
[----:B------:R-:W-:Y:S02]  /*2b00*/  ISETP.GT.AND P1, PT, R4, 0x29, PT ;  /* 0x000000290400780c */ /* 0x000fe40003f24270 */
[----:B------:R-:W-:Y:S02]  /*2b10*/  FMNMX.FTZ R2, R36, R5, !PT ;  /* 0x0000000524027209 */ /* 0x000fe40007810000 */
[----:B------:R-:W-:-:S02]  /*2b20*/  FSEL R45, R45, -INF , P1 ;  /* 0xff8000002d2d7808 */ /* 0x000fc40000800000 */
[----:B------:R-:W-:Y:S02]  /*2b30*/  FMNMX.FTZ R5, R37, R2, !PT ;  /* 0x0000000225057209 */ /* 0x000fe40007810000 */
[C---:B------:R-:W-:Y:S02]  /*2b40*/  ISETP.GT.AND P1, PT, R4.reuse, 0x31, PT ;  /* 0x000000310400780c */ /* 0x040fe40003f24270 */
[----:B0-----:R-:W-:Y:S02]  /*2b50*/  FMNMX.FTZ R3, R11, R12, !PT ;  /* 0x0000000c0b037209 */ /* 0x001fe40007810000 */
[----:B------:R-:W-:Y:S02]  /*2b60*/  FSEL R49, R49, -INF , P1 ;  /* 0xff80000031317808 */ /* 0x000fe40000800000 */
[C---:B------:R-:W-:Y:S01]  /*2b70*/  FSETP.NEU.FTZ.AND P2, PT, R3.reuse, -INF , PT ;  /* 0xff8000000300780b */ /* 0x040fe20003f5d000 */
[----:B------:R-:W-:Y:S01]  /*2b80*/  FMUL.FTZ R10, R3, UR34 ;  /* 0x00000022030a7c20 */ /* 0x000fe20008410000 */
[----:B------:R-:W-:-:S04]  /*2b90*/  ISETP.GT.AND P1, PT, R4, 0x39, PT ;  /* 0x000000390400780c */ /* 0x000fc80003f24270 */
[----:B------:R-:W-:Y:S02]  /*2ba0*/  FSEL R10, R10, RZ, P2 ;  /* 0x000000ff0a0a7208 */ /* 0x000fe40001000000 */
[----:B------:R-:W-:Y:S02]  /*2bb0*/  ISETP.GT.AND P2, PT, R4, 0x20, PT ;  /* 0x000000200400780c */ /* 0x000fe40003f44270 */
[----:B------:R-:W-:Y:S01]  /*2bc0*/  FSEL R53, R53, -INF , P1 ;  /* 0xff80000035357808 */ /* 0x000fe20000800000 */
[--C-:B------:R-:W-:Y:S01]  /*2bd0*/  FFMA.FTZ R26, R26, UR34, -R10.reuse ;  /* 0x000000221a1a7c23 */ /* 0x100fe2000801080a */
[----:B------:R-:W-:Y:S01]  /*2be0*/  FSEL R40, R40, -INF , P2 ;  /* 0xff80000028287808 */ /* 0x000fe20001000000 */
[--C-:B------:R-:W-:Y:S01]  /*2bf0*/  FFMA.FTZ R27, R27, UR34, -R10.reuse ;  /* 0x000000221b1b7c23 */ /* 0x100fe2000801080a */
[----:B------:R-:W-:Y:S01]  /*2c00*/  ISETP.GT.AND P2, PT, R4, 0x28, PT ;  /* 0x000000280400780c */ /* 0x000fe20003f44270 */
[--C-:B------:R-:W-:Y:S01]  /*2c10*/  FFMA.FTZ R30, R30, UR34, -R10.reuse ;  /* 0x000000221e1e7c23 */ /* 0x100fe2000801080a */
[----:B------:R-:W-:Y:S01]  /*2c20*/  FMNMX.FTZ R2, R40, R5, !PT ;  /* 0x0000000528027209 */ /* 0x000fe20007810000 */
[----:B------:R-:W-:Y:S01]  /*2c30*/  MUFU.EX2 R26, R26 ;  /* 0x0000001a001a7308 */ /* 0x000fe20000000800 */
[----:B------:R-:W-:Y:S01]  /*2c40*/  FSEL R44, R44, -INF , P2 ;  /* 0xff8000002c2c7808 */ /* 0x000fe20001000000 */
[--C-:B------:R-:W-:Y:S01]  /*2c50*/  FFMA.FTZ R31, R31, UR34, -R10.reuse ;  /* 0x000000221f1f7c23 */ /* 0x100fe2000801080a */
[----:B------:R-:W-:Y:S01]  /*2c60*/  FMNMX.FTZ R5, R41, R2, !PT ;  /* 0x0000000229057209 */ /* 0x000fe20007810000 */
[--C-:B------:R-:W-:Y:S01]  /*2c70*/  FFMA.FTZ R34, R34, UR34, -R10.reuse ;  /* 0x0000002222227c23 */ /* 0x100fe2000801080a */
[----:B------:R-:W-:Y:S01]  /*2c80*/  ISETP.GT.AND P2, PT, R4, 0x30, PT ;  /* 0x000000300400780c */ /* 0x000fe20003f44270 */
[--C-:B------:R-:W-:Y:S01]  /*2c90*/  FFMA.FTZ R35, R35, UR34, -R10.reuse ;  /* 0x0000002223237c23 */ /* 0x100fe2000801080a */
[----:B------:R-:W-:Y:S01]  /*2ca0*/  FMNMX.FTZ R2, R44, R5, !PT ;  /* 0x000000052c027209 */ /* 0x000fe20007810000 */
[----:B------:R-:W0:Y:S01]  /*2cb0*/  MUFU.EX2 R27, R27 ;  /* 0x0000001b001b7308 */ /* 0x000e220000000800 */
[----:B------:R-:W-:Y:S01]  /*2cc0*/  FSEL R48, R48, -INF , P2 ;  /* 0xff80000030307808 */ /* 0x000fe20001000000 */
[--C-:B------:R-:W-:Y:S01]  /*2cd0*/  FFMA.FTZ R38, R38, UR34, -R10.reuse ;  /* 0x0000002226267c23 */ /* 0x100fe2000801080a */
[----:B------:R-:W-:Y:S01]  /*2ce0*/  FMNMX.FTZ R5, R45, R2, !PT ;  /* 0x000000022d057209 */ /* 0x000fe20007810000 */
[--C-:B------:R-:W-:Y:S01]  /*2cf0*/  FFMA.FTZ R39, R39, UR34, -R10.reuse ;  /* 0x0000002227277c23 */ /* 0x100fe2000801080a */
[----:B------:R-:W-:Y:S01]  /*2d00*/  ISETP.GT.AND P2, PT, R4, 0x38, PT ;  /* 0x000000380400780c */ /* 0x000fe20003f44270 */
[--C-:B------:R-:W-:Y:S01]  /*2d10*/  FFMA.FTZ R42, R42, UR34, -R10.reuse ;  /* 0x000000222a2a7c23 */ /* 0x100fe2000801080a */
[----:B------:R-:W-:Y:S01]  /*2d20*/  FMNMX.FTZ R2, R48, R5, !PT ;  /* 0x0000000530027209 */ /* 0x000fe20007810000 */
[----:B------:R-:W1:Y:S01]  /*2d30*/  MUFU.EX2 R30, R30 ;  /* 0x0000001e001e7308 */ /* 0x000e620000000800 */
[----:B------:R-:W-:Y:S01]  /*2d40*/  FSEL R52, R52, -INF , P2 ;  /* 0xff80000034347808 */ /* 0x000fe20001000000 */
[--C-:B------:R-:W-:Y:S01]  /*2d50*/  FFMA.FTZ R43, R43, UR34, -R10.reuse ;  /* 0x000000222b2b7c23 */ /* 0x100fe2000801080a */
[----:B------:R-:W-:Y:S01]  /*2d60*/  FMNMX.FTZ R5, R49, R2, !PT ;  /* 0x0000000231057209 */ /* 0x000fe20007810000 */
[--C-:B------:R-:W-:Y:S01]  /*2d70*/  FFMA.FTZ R46, R46, UR34, -R10.reuse ;  /* 0x000000222e2e7c23 */ /* 0x100fe2000801080a */
[----:B------:R-:W-:Y:S01]  /*2d80*/  ISETP.GT.AND P2, PT, R4, 0x40, PT ;  /* 0x000000400400780c */ /* 0x000fe20003f44270 */
[--C-:B------:R-:W-:Y:S01]  /*2d90*/  FFMA.FTZ R47, R47, UR34, -R10.reuse ;  /* 0x000000222f2f7c23 */ /* 0x100fe2000801080a */
[----:B------:R-:W-:Y:S01]  /*2da0*/  FMNMX.FTZ R2, R52, R5, !PT ;  /* 0x0000000534027209 */ /* 0x000fe20007810000 */
[----:B------:R-:W2:Y:S01]  /*2db0*/  MUFU.EX2 R31, R31 ;  /* 0x0000001f001f7308 */ /* 0x000ea20000000800 */
[----:B------:R-:W-:Y:S01]  /*2dc0*/  ISETP.GT.AND P1, PT, R4, 0x41, PT ;  /* 0x000000410400780c */ /* 0x000fe20003f24270 */
[----:B0-----:R-:W-:Y:S01]  /*2dd0*/  FADD.FTZ R11, R26, R27 ;  /* 0x0000001b1a0b7221 */ /* 0x001fe20000010000 */
[----:B------:R-:W-:Y:S01]  /*2de0*/  FSEL R56, R56, -INF , P2 ;  /* 0xff80000038387808 */ /* 0x000fe20001000000 */
[--C-:B------:R-:W-:Y:S01]  /*2df0*/  FFMA.FTZ R50, R50, UR34, -R10.reuse ;  /* 0x0000002232327c23 */ /* 0x100fe2000801080a */
[----:B------:R-:W-:Y:S01]  /*2e00*/  FMNMX.FTZ R5, R53, R2, !PT ;  /* 0x0000000235057209 */ /* 0x000fe20007810000 */
[--C-:B------:R-:W-:Y:S01]  /*2e10*/  FFMA.FTZ R51, R51, UR34, -R10.reuse ;  /* 0x0000002233337c23 */ /* 0x100fe2000801080a */
[----:B------:R-:W-:Y:S01]  /*2e20*/  ISETP.GT.AND P2, PT, R4, 0x48, PT ;  /* 0x000000480400780c */ /* 0x000fe20003f44270 */
[----:B------:R-:W-:Y:S01]  /*2e30*/  MUFU.EX2 R34, R34 ;  /* 0x0000002200227308 */ /* 0x000fe20000000800 */
[----:B------:R-:W-:Y:S01]  /*2e40*/  FSEL R57, R57, -INF , P1 ;  /* 0xff80000039397808 */ /* 0x000fe20000800000 */
[----:B-1----:R-:W-:Y:S01]  /*2e50*/  FADD.FTZ R14, R30, R11 ;  /* 0x0000000b1e0e7221 */ /* 0x002fe20000010000 */
[----:B------:R-:W-:Y:S01]  /*2e60*/  FMNMX.FTZ R2, R56, R5, !PT ;  /* 0x0000000538027209 */ /* 0x000fe20007810000 */
[--C-:B------:R-:W-:Y:S01]  /*2e70*/  FFMA.FTZ R54, R54, UR34, -R10.reuse ;  /* 0x0000002236367c23 */ /* 0x100fe2000801080a */
[----:B------:R-:W-:Y:S01]  /*2e80*/  ISETP.GT.AND P1, PT, R4, 0x49, PT ;  /* 0x000000490400780c */ /* 0x000fe20003f24270 */
[----:B------:R-:W-:Y:S01]  /*2e90*/  FFMA.FTZ R55, R55, UR34, -R10 ;  /* 0x0000002237377c23 */ /* 0x000fe2000801080a */
[----:B------:R-:W-:Y:S01]  /*2ea0*/  FSEL R60, R60, -INF , P2 ;  /* 0xff8000003c3c7808 */ /* 0x000fe20001000000 */
[----:B------:R-:W0:Y:S01]  /*2eb0*/  MUFU.EX2 R35, R35 ;  /* 0x0000002300237308 */ /* 0x000e220000000800 */
[----:B------:R-:W-:Y:S01]  /*2ec0*/  FMNMX.FTZ R5, R57, R2, !PT ;  /* 0x0000000239057209 */ /* 0x000fe20007810000 */
[----:B--2---:R-:W-:Y:S01]  /*2ed0*/  FADD.FTZ R11, R31, R14 ;  /* 0x0000000e1f0b7221 */ /* 0x004fe20000010000 */
[----:B------:R-:W-:Y:S01]  /*2ee0*/  ISETP.GT.AND P2, PT, R4, 0x50, PT ;  /* 0x000000500400780c */ /* 0x000fe20003f44270 */
[--C-:B------:R-:W-:Y:S01]  /*2ef0*/  FFMA.FTZ R58, R58, UR34, -R10.reuse ;  /* 0x000000223a3a7c23 */ /* 0x100fe2000801080a */
[----:B------:R-:W-:Y:S01]  /*2f00*/  FSEL R61, R61, -INF , P1 ;  /* 0xff8000003d3d7808 */ /* 0x000fe20000800000 */
[--C-:B------:R-:W-:Y:S01]  /*2f10*/  FFMA.FTZ R59, R59, UR34, -R10.reuse ;  /* 0x000000223b3b7c23 */ /* 0x100fe2000801080a */
[----:B------:R-:W-:Y:S01]  /*2f20*/  FMNMX.FTZ R2, R60, R5, !PT ;  /* 0x000000053c027209 */ /* 0x000fe20007810000 */
[----:B------:R-:W-:Y:S01]  /*2f30*/  MUFU.EX2 R38, R38 ;  /* 0x0000002600267308 */ /* 0x000fe20000000800 */
[----:B------:R-:W-:Y:S01]  /*2f40*/  ISETP.GT.AND P1, PT, R4, 0x51, PT ;  /* 0x000000510400780c */ /* 0x000fe20003f24270 */
[--C-:B------:R-:W-:Y:S01]  /*2f50*/  FFMA.FTZ R62, R62, UR34, -R10.reuse ;  /* 0x000000223e3e7c23 */ /* 0x100fe2000801080a */
[----:B------:R-:W-:Y:S01]  /*2f60*/  FSEL R64, R64, -INF , P2 ;  /* 0xff80000040407808 */ /* 0x000fe20001000000 */
[--C-:B------:R-:W-:Y:S01]  /*2f70*/  FFMA.FTZ R63, R63, UR34, -R10.reuse ;  /* 0x000000223f3f7c23 */ /* 0x100fe2000801080a */
[----:B------:R-:W-:Y:S01]  /*2f80*/  FMNMX.FTZ R5, R61, R2, !PT ;  /* 0x000000023d057209 */ /* 0x000fe20007810000 */
[--C-:B------:R-:W-:Y:S01]  /*2f90*/  FFMA.FTZ R66, R66, UR34, -R10.reuse ;  /* 0x0000002242427c23 */ /* 0x100fe2000801080a */
[----:B------:R-:W-:Y:S01]  /*2fa0*/  ISETP.GT.AND P2, PT, R4, 0x58, PT ;  /* 0x000000580400780c */ /* 0x000fe20003f44270 */
[----:B------:R-:W1:Y:S01]  /*2fb0*/  MUFU.EX2 R39, R39 ;  /* 0x0000002700277308 */ /* 0x000e620000000800 */
[----:B------:R-:W-:Y:S01]  /*2fc0*/  FSEL R65, R65, -INF , P1 ;  /* 0xff80000041417808 */ /* 0x000fe20000800000 */
[--C-:B------:R-:W-:Y:S01]  /*2fd0*/  FFMA.FTZ R67, R67, UR34, -R10.reuse ;  /* 0x0000002243437c23 */ /* 0x100fe2000801080a */
[----:B------:R-:W-:Y:S01]  /*2fe0*/  FMNMX.FTZ R2, R64, R5, !PT ;  /* 0x0000000540027209 */ /* 0x000fe20007810000 */
[--C-:B------:R-:W-:Y:S01]  /*2ff0*/  FFMA.FTZ R70, R70, UR34, -R10.reuse ;  /* 0x0000002246467c23 */ /* 0x100fe2000801080a */
[----:B------:R-:W-:Y:S01]  /*3000*/  ISETP.GT.AND P1, PT, R4, 0x59, PT ;  /* 0x000000590400780c */ /* 0x000fe20003f24270 */
[----:B------:R-:W-:Y:S01]  /*3010*/  FFMA.FTZ R10, R71, UR34, -R10 ;  /* 0x00000022470a7c23 */ /* 0x000fe2000801080a */
[----:B------:R-:W-:Y:S01]  /*3020*/  FSEL R68, R68, -INF , P2 ;  /* 0xff80000044447808 */ /* 0x000fe20001000000 */
[----:B------:R-:W-:Y:S01]  /*3030*/  MUFU.EX2 R42, R42 ;  /* 0x0000002a002a7308 */ /* 0x000fe20000000800 */
[----:B------:R-:W-:-:S02]  /*3040*/  FMNMX.FTZ R5, R65, R2, !PT ;  /* 0x0000000241057209 */ /* 0x000fc40007810000 */
[----:B------:R-:W-:Y:S02]  /*3050*/  FSEL R69, R69, -INF , P1 ;  /* 0xff80000045457808 */ /* 0x000fe40000800000 */
[----:B------:R-:W-:Y:S02]  /*3060*/  FMNMX.FTZ R2, R68, R5, !PT ;  /* 0x0000000544027209 */ /* 0x000fe40007810000 */
[----:B------:R-:W-:Y:S01]  /*3070*/  F2FP.F16.F32.PACK_AB R189, R27, R26 ;  /* 0x0000001a1bbd723e */ /* 0x000fe200000000ff */
[----:B------:R-:W2:Y:S01]  /*3080*/  MUFU.EX2 R43, R43 ;  /* 0x0000002b002b7308 */ /* 0x000ea20000000800 */
[----:B------:R-:W-:Y:S02]  /*3090*/  FMNMX.FTZ R2, R69, R2, !PT ;  /* 0x0000000245027209 */ /* 0x000fe40007810000 */
[----:B------:R-:W-:Y:S02]  /*30a0*/  CS2R R26, SRZ ;  /* 0x00000000001a7805 */ /* 0x000fe4000001ff00 */
[----:B------:R-:W-:-:S02]  /*30b0*/  F2FP.F16.F32.PACK_AB R191, R31, R30 ;  /* 0x0000001e1fbf723e */ /* 0x000fc400000000ff */
[----:B------:R-:W-:Y:S02]  /*30c0*/  CS2R R30, SRZ ;  /* 0x00000000001e7805 */ /* 0x000fe4000001ff00 */
[----:B0-----:R-:W-:Y:S01]  /*30d0*/  F2FP.F16.F32.PACK_AB R185, R35, R34 ;  /* 0x0000002223b9723e */ /* 0x001fe200000000ff */
[----:B------:R-:W0:Y:S01]  /*30e0*/  SHFL.BFLY PT, R5, R2, 0x2, 0x1f ;  /* 0x0c401f0002057f89 */ /* 0x000e2200000e0000 */
[----:B-1----:R-:W-:Y:S01]  /*30f0*/  F2FP.F16.F32.PACK_AB R187, R39, R38 ;  /* 0x0000002627bb723e */ /* 0x002fe200000000ff */
[----:B------:R-:W-:Y:S08]  /*3100*/  MUFU.EX2 R46, R46 ;  /* 0x0000002e002e7308 */ /* 0x000ff00000000800 */
        /* <DEDUP_REMOVED lines=157> */
[----:B------:R-:W-:Y:S01]  /*3ae0*/  MOV R12, R4 ;  /* 0x00000004000c7202 */ /* 0x000fe20000000f00 */
[----:B------:R-:W-:Y:S01]  /*3af0*/  IMAD.MOV.U32 R2, RZ, RZ, 0x3f800000 ;  /* 0x3f800000ff027424 */ /* 0x000fe200078e00ff */
[----:B------:R-:W-:Y:S01]  /*3b00*/  UMOV UR5, UR38 ;  /* 0x0000002600057c82 */ /* 0x000fe20008000000 */
[----:B------:R-:W-:Y:S01]  /*3b10*/  IMAD.MOV.U32 R119, RZ, RZ, RZ ;  /* 0x000000ffff777224 */ /* 0x000fe200078e00ff */
[----:B------:R-:W-:Y:S01]  /*3b20*/  UMOV UR6, UR39 ;  /* 0x0000002700067c82 */ /* 0x000fe20008000000 */
[----:B------:R-:W-:-:S05]  /*3b30*/  ULDC UR34, c[0x0][0x988] ;  /* 0x0002620000227ab9 */ /* 0x000fca0000000800 */
.L_x_5733:
[----:B------:R-:W-:-:S04]  /*3b40*/  UISETP.NE.AND UP0, UPT, UR6, 0x1, UPT ;  /* 0x000000010600788c */ /* 0x000fc8000bf05270 */
[----:B------:R-:W-:-:S04]  /*3b50*/  USEL UR38, URZ, 0x1, UP0 ;  /* 0x000000013f267887 */ /* 0x000fc80008000000 */
[----:B------:R-:W-:Y:S01]  /*3b60*/  ULOP3.LUT UR38, UR5, UR38, URZ, 0x3c, !UPT ;  /* 0x0000002605267292 */ /* 0x000fe2000f8e3c3f */
[----:B------:R-:W-:Y:S11]  /*3b70*/  @!P0 BRA `(.L_x_5723) ;  /* 0x0000000000048947 */ /* 0x000ff60003800000 */
[----:B------:R-:W-:Y:S01]  /*3b80*/  BPT.TRAP 0x1 ;  /* 0x000000040000795c */ /* 0x000fe20000300000 */
.L_x_5723:
        /* <DEDUP_REMOVED lines=9> */
.L_x_5724:
[----:B-1----:R-:W-:Y:S05]  /*3c20*/  @P1 BRA `(.L_x_5725) ;  /* 0x0000000000081947 */ /* 0x002fea0003800000 */
[----:B------:R-:W1:Y:S02]  /*3c30*/  SYNCS.PHASECHK.TRANS64.TRYWAIT P1, [UR7+0x30830], R3 ;  /* 0x03083003ff0075a7 */ /* 0x000e640008020147 */
[----:B-1----:R-:W-:Y:S05]  /*3c40*/  @!P1 BRA `(.L_x_5726) ;  /* 0x000000d400fc9947 */ /* 0x002fea0003800000 */
.L_x_5725:
        /* <DEDUP_REMOVED lines=175> */
.L_x_5727:
[----:B------:R-:W-:Y:S01]  /*4740*/  ULEA UR10, UR6, UR40, 0x3 ;  /* 0x00000028060a7291 */ /* 0x000fe2000f8e183f */
[----:B------:R-:W-:-:S05]  /*4750*/  IMAD.U32 R0, RZ, RZ, UR5 ;  /* 0x00000005ff007e24 */ /* 0x000fca000f8e00ff */
[----:B------:R-:W-:-:S04]  /*4760*/  SHF.L.U32 R0, R0, 0x1f, RZ ;  /* 0x0000001f00007819 */ /* 0x000fc800000006ff */
[----:B------:R2:W3:Y:S01]  /*4770*/  SYNCS.PHASECHK.TRANS64.TRYWAIT P1, [UR10+0x30850], R0 ;  /* 0x03085000ff0075a7 */ /* 0x0004e2000802014a */
[----:B------:R-:W-:Y:S05]  /*4780*/  @!P0 BRA `(.L_x_5728) ;  /* 0x0000000000048947 */ /* 0x000fea0003800000 */
[----:B------:R-:W-:Y:S01]  /*4790*/  BPT.TRAP 0x1 ;  /* 0x000000040000795c */ /* 0x000fe20000300000 */
.L_x_5728:
[----:B---3--:R-:W-:Y:S05]  /*47a0*/  @P1 BRA `(.L_x_5729) ;  /* 0x0000000000081947 */ /* 0x008fea0003800000 */
[----:B------:R-:W3:Y:S02]  /*47b0*/  SYNCS.PHASECHK.TRANS64.TRYWAIT P1, [UR10+0x30850], R0 ;  /* 0x03085000ff0075a7 */ /* 0x000ee4000802014a */
[----:B---3--:R-:W-:Y:S05]  /*47c0*/  @!P1 BRA `(.L_x_5730) ;  /* 0x000000cc00349947 */ /* 0x008fea0003800000 */
.L_x_5729:
        /* <DEDUP_REMOVED lines=37> */
.L_x_5731:
[----:B------:R-:W-:Y:S01]  /*4a20*/  UISETP.NE.AND UP0, UPT, UR61, URZ, UPT ;  /* 0x0000003f3d00728c */ /* 0x000fe2000bf05270 */
[----:B0-2---:R-:W-:Y:S01]  /*4a30*/  VIADD R0, R18, UR42 ;  /* 0x0000002a12007c36 */ /* 0x005fe20008000000 */
[----:B------:R-:W0:Y:S01]  /*4a40*/  S2UR UR6, SR_CgaCtaId ;  /* 0x00000000000679c3 */ /* 0x000e220000008800 */
[----:B------:R-:W-:Y:S01]  /*4a50*/  IMAD.U32 R13, RZ, RZ, UR43 ;  /* 0x0000002bff0d7e24 */ /* 0x000fe2000f8e00ff */
[----:B------:R-:W-:Y:S02]  /*4a60*/  UIADD3 UR7, UR7, 0x30840, URZ ;  /* 0x0003084007077890 */ /* 0x000fe4000fffe03f */
[----:B------:R-:W-:Y:S02]  /*4a70*/  PLOP3.LUT P1, PT, PT, PT, UP0, 0x80, 0x0 ;  /* 0x000000000000781c */ /* 0x000fe40003f2f008 */
[----:B------:R-:W-:-:S03]  /*4a80*/  PLOP3.LUT P2, PT, PT, PT, UP0, 0x80, 0x0 ;  /* 0x000000000000781c */ /* 0x000fc60003f4f008 */
[----:B------:R-:W-:-:S08]  /*4a90*/  @UP0 ULDC UR5, c[0x0][0x44c] ;  /* 0x0001130000050ab9 */ /* 0x000fd00000000800 */
[----:B------:R-:W-:Y:S01]  /*4aa0*/  @P1 IMAD.HI.U32 R2, R0, UR5, RZ ;  /* 0x0000000500021c27 */ /* 0x000fe2000f8e00ff */
[----:B------:R-:W-:-:S04]  /*4ab0*/  @UP0 ULDC UR5, c[0x0][0x450] ;  /* 0x0001140000050ab9 */ /* 0x000fc80000000800 */
[----:B------:R-:W-:Y:S01]  /*4ac0*/  @P2 SHF.R.U32.HI R0, RZ, UR5, R2 ;  /* 0x00000005ff002c19 */ /* 0x000fe20008011602 */
[----:B------:R-:W-:Y:S01]  /*4ad0*/  UMOV UR5, 0x1 ;  /* 0x0000000100057882 */ /* 0x000fe20000000000 */
[----:B0-----:R-:W-:Y:S02]  /*4ae0*/  UPRMT UR7, UR6, 0x654, UR7 ;  /* 0x0000065406077896 */ /* 0x001fe40008000007 */
[----:B------:R-:W-:Y:S01]  /*4af0*/  UIMAD UR5, UR4, -0x60, UR5 ;  /* 0xffffffa0040578a4 */ /* 0x000fe2000f8e0205 */
[----:B-1----:R-:W0:Y:S05]  /*4b00*/  SHFL.IDX PT, R3, R0, RZ, 0x1c1f ;  /* 0x001c1fff00037589 */ /* 0x002e2a00000e0000 */
[----:B------:R-:W-:Y:S01]  /*4b10*/  IMAD.U32 R2, RZ, RZ, UR5 ;  /* 0x00000005ff027e24 */ /* 0x000fe2000f8e00ff */
[----:B------:R-:W-:Y:S03]  /*4b20*/  SYNCS.ARRIVE.TRANS64.RED.A1T0 RZ, [UR7], RZ ;  /* 0x000000ffffff79a7 */ /* 0x000fe60008100407 */
[----:B------:R-:W-:-:S05]  /*4b30*/  IMAD R2, R17, -0x2, R2 ;  /* 0xfffffffe11027824 */ /* 0x000fca00078e0202 */
[----:B------:R-:W-:-:S05]  /*4b40*/  IADD3 R2, -R13, UR60, R2 ;  /* 0x0000003c0d027c10 */ /* 0x000fca000fffe102 */
[----:B0-----:R-:W-:-:S05]  /*4b50*/  IMAD.IADD R4, R2, 0x1, R3 ;  /* 0x0000000102047824 */ /* 0x001fca00078e0203 */
        /* <DEDUP_REMOVED lines=92> */
[----:B0-----:R-:W-:Y:S02]  /*5120*/  FMNMX.FTZ R4, R21, R4, !PT ;  /* 0x0000000415047209 */ /* 0x001fe40007810000 */
[----:B------:R-:W-:-:S02]  /*5130*/  ISETP.GT.AND P3, PT, R2, 0x19, PT ;  /* 0x000000190200780c */ /* 0x000fc40003f64270 */
[C---:B------:R-:W-:Y:S01]  /*5140*/  FSETP.NEU.FTZ.AND P1, PT, R4.reuse, -INF , PT ;  /* 0xff8000000400780b */ /* 0x040fe20003f3d000 */
[----:B------:R-:W-:Y:S01]  /*5150*/  FMUL.FTZ R14, R4, UR34 ;  /* 0x00000022040e7c20 */ /* 0x000fe20008410000 */
[----:B------:R-:W-:Y:S02]  /*5160*/  FSEL R134, R134, -INF , P2 ;  /* 0xff80000086867808 */ /* 0x000fe40001000000 */
[----:B------:R-:W-:Y:S02]  /*5170*/  ISETP.GT.AND P2, PT, R2, 0x20, PT ;  /* 0x000000200200780c */ /* 0x000fe40003f44270 */
[----:B------:R-:W-:Y:S02]  /*5180*/  FSEL R0, R14, RZ, P1 ;  /* 0x000000ff0e007208 */ /* 0x000fe40000800000 */
[----:B------:R-:W-:Y:S02]  /*5190*/  FMNMX.FTZ R14, R126, R15, !PT ;  /* 0x0000000f7e0e7209 */ /* 0x000fe40007810000 */
        /* <DEDUP_REMOVED lines=51> */
[----:B------:R-:W-:Y:S02]  /*54d0*/  ISETP.GT.AND P2, PT, R2, 0x40, PT ;  /* 0x000000400200780c */ /* 0x000fe40003f44270 */
[----:B------:R-:W-:Y:S02]  /*54e0*/  FSEL R151, R151, -INF , P3 ;  /* 0xff80000097977808 */ /* 0x000fe40001800000 */
[----:B------:R-:W-:Y:S01]  /*54f0*/  FMNMX.FTZ R14, R150, R3, !PT ;  /* 0x00000003960e7209 */ /* 0x000fe20007810000 */
[----:B------:R-:W-:Y:S01]  /*5500*/  MUFU.EX2 R188, R188 ;  /* 0x000000bc00bc7308 */ /* 0x000fe20000000800 */
[----:B------:R-:W-:Y:S02]  /*5510*/  ISETP.GT.AND P3, PT, R2, 0x41, PT ;  /* 0x000000410200780c */ /* 0x000fe40003f64270 */
[----:B------:R-:W-:Y:S02]  /*5520*/  FSEL R154, R154, -INF , P2 ;  /* 0xff8000009a9a7808 */ /* 0x000fe40001000000 */
[----:B------:R-:W-:-:S02]  /*5530*/  FMNMX.FTZ R3, R151, R14, !PT ;  /* 0x0000000e97037209 */ /* 0x000fc40007810000 */
[----:B------:R-:W-:Y:S01]  /*5540*/  ISETP.GT.AND P2, PT, R2, 0x48, PT ;  /* 0x000000480200780c */ /* 0x000fe20003f44270 */
[----:B------:R-:W-:Y:S01]  /*5550*/  MUFU.EX2 R190, R190 ;  /* 0x000000be00be7308 */ /* 0x000fe20000000800 */
[----:B------:R-:W-:Y:S02]  /*5560*/  FSEL R155, R155, -INF , P3 ;  /* 0xff8000009b9b7808 */ /* 0x000fe40001800000 */
[----:B------:R-:W-:Y:S02]  /*5570*/  FMNMX.FTZ R14, R154, R3, !PT ;  /* 0x000000039a0e7209 */ /* 0x000fe40007810000 */
[----:B------:R-:W-:Y:S02]  /*5580*/  ISETP.GT.AND P3, PT, R2, 0x49, PT ;  /* 0x000000490200780c */ /* 0x000fe40003f64270 */
        /* <DEDUP_REMOVED lines=18> */
[----:B------:R-:W-:Y:S02]  /*56b0*/  FSEL R167, R167, -INF , P3 ;  /* 0xff800000a7a77808 */ /* 0x000fe40001800000 */
        /* <DEDUP_REMOVED lines=20> */
[----:B------:R-:W-:Y:S01]  /*5800*/  MUFU.EX2 R172, R172 ;  /* 0x000000ac00ac7308 */ /* 0x000fe20000000800 */
        /* <DEDUP_REMOVED lines=27> */
[----:B------:R-:W-:-:S04]  /*59c0*/  FFMA.FTZ R166, R166, UR34, -R14 ;  /* 0x00000022a6a67c23 */ /* 0x000fc8000801080e */
[----:B------:R-:W1:Y:S08]  /*59d0*/  MUFU.EX2 R2, R2 ;  /* 0x0000000200027308 */ /* 0x000e700000000800 */
[----:B------:R-:W2:Y:S01]  /*59e0*/  MUFU.EX2 R191, R191 ;  /* 0x000000bf00bf7308 */ /* 0x000ea20000000800 */
[----:B0-----:R-:W-:-:S04]  /*59f0*/  FFMA.FTZ R11, R0, R10, R13 ;  /* 0x0000000a000b7223 */ /* 0x001fc8000001000d */
[----:B------:R-:W-:-:S03]  /*5a00*/  FADD.FTZ R11, R188, R11 ;  /* 0x0000000bbc0b7221 */ /* 0x000fc60000010000 */
[----:B------:R-:W0:Y:S01]  /*5a10*/  MUFU.EX2 R120, R120 ;  /* 0x0000007800787308 */ /* 0x000e220000000800 */
[----:B-1----:R-:W-:Y:S01]  /*5a20*/  FFMA.FTZ R5, R2, R5, R189 ;  /* 0x0000000502057223 */ /* 0x002fe200000100bd */
[----:B------:R-:W-:-:S03]  /*5a30*/  FADD.FTZ R132, R190, R11 ;  /* 0x0000000bbe847221 */ /* 0x000fc60000010000 */
[----:B------:R-:W-:Y:S01]  /*5a40*/  FADD.FTZ R10, R20, R5 ;  /* 0x00000005140a7221 */ /* 0x000fe20000010000 */
[----:B------:R-:W-:Y:S02]  /*5a50*/  FADD.FTZ R11, R15, R132 ;  /* 0x000000840f0b7221 */ /* 0x000fe40000010000 */
[----:B------:R-:W1:Y:S01]  /*5a60*/  MUFU.EX2 R185, R185 ;  /* 0x000000b900b97308 */ /* 0x000e620000000800 */
[----:B--2---:R-:W-:Y:S01]  /*5a70*/  FADD.FTZ R5, R191, R10 ;  /* 0x0000000abf057221 */ /* 0x004fe20000010000 */
[----:B------:R-:W-:-:S04]  /*5a80*/  FADD.FTZ R132, R184, R11 ;  /* 0x0000000bb8847221 */ /* 0x000fc80000010000 */
[----:B------:R-:W-:Y:S01]  /*5a90*/  FADD.FTZ R11, R21, R132 ;  /* 0x00000084150b7221 */ /* 0x000fe20000010000 */
[----:B------:R-:W-:Y:S01]  /*5aa0*/  FFMA.FTZ R132, R155, UR34, -R14 ;  /* 0x000000229b847c23 */ /* 0x000fe2000801080e */
[----:B------:R-:W2:Y:S01]  /*5ab0*/  MUFU.EX2 R122, R122 ;  /* 0x0000007a007a7308 */ /* 0x000ea20000000800 */
[----:B0-----:R-:W-:Y:S01]  /*5ac0*/  FADD.FTZ R10, R120, R5 ;  /* 0x00000005780a7221 */ /* 0x001fe20000010000 */
[----:B------:R-:W-:-:S04]  /*5ad0*/  FADD.FTZ R134, R186, R11 ;  /* 0x0000000bba867221 */ /* 0x000fc80000010000 */
[----:B------:R-:W-:Y:S02]  /*5ae0*/  FADD.FTZ R11, R121, R134 ;  /* 0x00000086790b7221 */ /* 0x000fe40000010000 */
[----:B------:R-:W0:Y:S01]  /*5af0*/  MUFU.EX2 R187, R187 ;  /* 0x000000bb00bb7308 */ /* 0x000e220000000800 */
[----:B-1----:R-:W-:Y:S01]  /*5b00*/  FADD.FTZ R5, R185, R10 ;  /* 0x0000000ab9057221 */ /* 0x002fe20000010000 */
[----:B------:R-:W-:-:S04]  /*5b10*/  FADD.FTZ R134, R180, R11 ;  /* 0x0000000bb4867221 */ /* 0x000fc80000010000 */
[----:B------:R-:W-:Y:S01]  /*5b20*/  FADD.FTZ R11, R125, R134 ;  /* 0x000000867d0b7221 */ /* 0x000fe20000010000 */
[--C-:B------:R-:W-:Y:S01]  /*5b30*/  FFMA.FTZ R134, R159, UR34, -R14.reuse ;  /* 0x000000229f867c23 */ /* 0x100fe2000801080e */
[----:B------:R-:W1:Y:S01]  /*5b40*/  MUFU.EX2 R124, R124 ;  /* 0x0000007c007c7308 */ /* 0x000e620000000800 */
[----:B--2---:R-:W-:Y:S01]  /*5b50*/  FADD.FTZ R10, R122, R5 ;  /* 0x000000057a0a7221 */ /* 0x004fe20000010000 */
[----:B------:R-:W-:Y:S01]  /*5b60*/  FADD.FTZ R136, R182, R11 ;  /* 0x0000000bb6887221 */ /* 0x000fe20000010000 */
[----:B------:R-:W-:-:S03]  /*5b70*/  FFMA.FTZ R14, R167, UR34, -R14 ;  /* 0x00000022a70e7c23 */ /* 0x000fc6000801080e */
        /* <DEDUP_REMOVED lines=10> */
[----:B--2---:R-:W-:Y:S01]  /*5c20*/  FADD.FTZ R5, R181, R10 ;  /* 0x0000000ab5057221 */ /* 0x004fe20000010000 */
        /* <DEDUP_REMOVED lines=45> */
.L_x_5732:
        /* <DEDUP_REMOVED lines=36> */
.L_x_5722:
[----:B------:R-:W-:-:S13]  /*6140*/  ISETP.LE.AND P1, PT, RZ, UR4, PT ;  /* 0x00000004ff007c0c */ /* 0x000fda000bf23270 */
[----:B------:R-:W-:Y:S05]  /*6150*/  @!P1 BRA `(.L_x_5734) ;  /* 0x0000001c00b89947 */ /* 0x000fea0003800000 */
[----:B------:R-:W-:Y:S01]  /*6160*/  IMAD.MOV.U32 R12, RZ, RZ, R3 ;  /* 0x000000ffff0c7224 */ /* 0x000fe200078e0003 */
[----:B------:R-:W-:Y:S01]  /*6170*/  UMOV UR5, UR38 ;  /* 0x0000002600057c82 */ /* 0x000fe20008000000 */
[----:B------:R-:W-:Y:S01]  /*6180*/  IMAD.MOV.U32 R11, RZ, RZ, R4 ;  /* 0x000000ffff0b7224 */ /* 0x000fe200078e0004 */
[----:B------:R-:W-:Y:S01]  /*6190*/  UMOV UR6, UR39 ;  /* 0x0000002700067c82 */ /* 0x000fe20008000000 */
[----:B------:R-:W-:-:S05]  /*61a0*/  ULDC UR11, c[0x0][0x988] ;  /* 0x00026200000b7ab9 */ /* 0x000fca0000000800 */
.L_x_5745:
        /* <DEDUP_REMOVED lines=8> */
.L_x_5735:
[----:B------:R-:W-:Y:S01]  /*6230*/  ULEA UR7, UR39, UR40, 0x3 ;  /* 0x0000002827077291 */ /* 0x000fe2000f8e183f */
[----:B------:R-:W-:-:S05]  /*6240*/  IMAD.U32 R3, RZ, RZ, UR38 ;  /* 0x00000026ff037e24 */ /* 0x000fca000f8e00ff */
[----:B------:R-:W-:-:S04]  /*6250*/  SHF.L.U32 R3, R3, 0x1f, RZ ;  /* 0x0000001f03037819 */ /* 0x000fc800000006ff */
[----:B------:R0:W1:Y:S01]  /*6260*/  SYNCS.PHASECHK.TRANS64.TRYWAIT P1, [UR7+0x30830], R3 ;  /* 0x03083003ff0075a7 */ /* 0x0000620008020147 */
[----:B------:R-:W-:Y:S05]  /*6270*/  @!P0 BRA `(.L_x_5736) ;  /* 0x0000000000048947 */ /* 0x000fea0003800000 */
[----:B------:R-:W-:Y:S01]  /*6280*/  BPT.TRAP 0x1 ;  /* 0x000000040000795c */ /* 0x000fe20000300000 */
.L_x_5736:
[----:B-1----:R-:W-:Y:S05]  /*6290*/  @P1 BRA `(.L_x_5737) ;  /* 0x0000000000081947 */ /* 0x002fea0003800000 */
[----:B------:R-:W1:Y:S02]  /*62a0*/  SYNCS.PHASECHK.TRANS64.TRYWAIT P1, [UR7+0x30830], R3 ;  /* 0x03083003ff0075a7 */ /* 0x000e640008020147 */
[----:B-1----:R-:W-:Y:S05]  /*62b0*/  @!P1 BRA `(.L_x_5738) ;  /* 0x000000b000909947 */ /* 0x002fea0003800000 */
.L_x_5737:
        /* <DEDUP_REMOVED lines=175> */
.L_x_5739:
[----:B------:R-:W-:Y:S01]  /*6db0*/  ULEA UR14, UR6, UR40, 0x3 ;  /* 0x00000028060e7291 */ /* 0x000fe2000f8e183f */
[----:B------:R-:W-:-:S05]  /*6dc0*/  IMAD.U32 R0, RZ, RZ, UR5 ;  /* 0x00000005ff007e24 */ /* 0x000fca000f8e00ff */
[----:B------:R-:W-:-:S04]  /*6dd0*/  SHF.L.U32 R0, R0, 0x1f, RZ ;  /* 0x0000001f00007819 */ /* 0x000fc800000006ff */
[----:B------:R2:W3:Y:S01]  /*6de0*/  SYNCS.PHASECHK.TRANS64.TRYWAIT P1, [UR14+0x30850], R0 ;  /* 0x03085000ff0075a7 */ /* 0x0004e2000802014e */
[----:B------:R-:W-:Y:S05]  /*6df0*/  @!P0 BRA `(.L_x_5740) ;  /* 0x0000000000048947 */ /* 0x000fea0003800000 */
[----:B------:R-:W-:Y:S01]  /*6e00*/  BPT.TRAP 0x1 ;  /* 0x000000040000795c */ /* 0x000fe20000300000 */
.L_x_5740:
[----:B---3--:R-:W-:Y:S05]  /*6e10*/  @P1 BRA `(.L_x_5741) ;  /* 0x0000000000081947 */ /* 0x008fea0003800000 */
[----:B------:R-:W3:Y:S02]  /*6e20*/  SYNCS.PHASECHK.TRANS64.TRYWAIT P1, [UR14+0x30850], R0 ;  /* 0x03085000ff0075a7 */ /* 0x000ee4000802014e */
[----:B---3--:R-:W-:Y:S05]  /*6e30*/  @!P1 BRA `(.L_x_5742) ;  /* 0x000000a400c89947 */ /* 0x008fea0003800000 */
.L_x_5741:
        /* <DEDUP_REMOVED lines=37> */
.L_x_5743:
        /* <DEDUP_REMOVED lines=216> */
.L_x_5744:
        /* <DEDUP_REMOVED lines=35> */
.L_x_5734:
        /* <DEDUP_REMOVED lines=99> */
.L_x_5746:
[----:B------:R-:W-:Y:S01]  /*8670*/  ULEA UR5, UR39, UR40, 0x3 ;  /* 0x0000002827057291 */ /* 0x000fe2000f8e183f */
[----:B------:R-:W-:-:S05]  /*8680*/  IMAD.U32 R0, RZ, RZ, UR38 ;  /* 0x00000026ff007e24 */ /* 0x000fca000f8e00ff */
[----:B------:R-:W-:-:S04]  /*8690*/  SHF.L.U32 R0, R0, 0x1f, RZ ;  /* 0x0000001f00007819 */ /* 0x000fc800000006ff */
[----:B------:R0:W1:Y:S01]  /*86a0*/  SYNCS.PHASECHK.TRANS64.TRYWAIT P1, [UR5+0x30850], R0 ;  /* 0x03085000ff0075a7 */ /* 0x0000620008020145 */
[----:B------:R-:W-:Y:S05]  /*86b0*/  @!P0 BRA `(.L_x_5747) ;  /* 0x0000000000048947 */ /* 0x000fea0003800000 */
[----:B------:R-:W-:Y:S01]  /*86c0*/  BPT.TRAP 0x1 ;  /* 0x000000040000795c */ /* 0x000fe20000300000 */
.L_x_5747:
[----:B-1----:R-:W-:Y:S05]  /*86d0*/  @P1 BRA `(.L_x_5748) ;  /* 0x0000000000081947 */ /* 0x002fea0003800000 */
[----:B------:R-:W1:Y:S02]  /*86e0*/  SYNCS.PHASECHK.TRANS64.TRYWAIT P1, [UR5+0x30850], R0 ;  /* 0x03085000ff0075a7 */ /* 0x000e640008020145 */
[----:B-1----:R-:W-:Y:S05]  /*86f0*/  @!P1 BRA `(.L_x_5749) ;  /* 0x0000008c00b09947 */ /* 0x002fea0003800000 */
.L_x_5748:
[----:B------:R-:W-:Y:S01]  /*8700*/  UIADD3 UR40, UR40, 0x400, URZ ;  /* 0x0000040028287890 */ /* 0x000fe2000fffe03f */
[----:B------:R-:W-:Y:S01]  /*8710*/  WARPGROUP.ARRIVE ;  /* 0x00000000000079c5 */ /* 0x000fe20000000000 */
[----:B------:R-:W-:Y:S01]  /*8720*/  UMOV UR7, 0x40000040 ;  /* 0x4000004000077882 */ /* 0x000fe20000000000 */
[----:B-1----:R-:W1:Y:S01]  /*8730*/  SHFL.BFLY PT, R7, R10, 0x2, 0x1f ;  /* 0x0c401f000a077f89 */ /* 0x002e6200000e0000 */
[----:B------:R-:W-:Y:S01]  /*8740*/  USHF.R.U32.HI UR40, URZ, 0x4, UR40 ;  /* 0x000000043f287899 */ /* 0x000fe20008011628 */
[----:B------:R-:W-:Y:S01]  /*8750*/  IMAD.MOV.U32 R8, RZ, RZ, RZ ;  /* 0x000000ffff087224 */ /* 0x000fe200078e00ff */
[----:B------:R-:W-:Y:S01]  /*8760*/  MOV R13, UR34 ;  /* 0x00000022000d7c02 */ /* 0x000fe20008000f00 */
[----:B0-----:R-:W0:Y:S01]  /*8770*/  SHFL.BFLY PT, R0, R5, 0x2, 0x1f ;  /* 0x0c401f0005007f89 */ /* 0x001e2200000e0000 */
[----:B------:R-:W-:-:S04]  /*8780*/  ULOP3.LUT UR40, UR40, 0x3fff, URZ, 0xc0, !UPT ;  /* 0x00003fff28287892 */ /* 0x000fc8000f8ec03f */
        /* <DEDUP_REMOVED lines=55> */
.L_x_5750:
        /* <DEDUP_REMOVED lines=109> */
.L_x_5714:
        /* <DEDUP_REMOVED lines=30> */
[----:B------:R-:W-:Y:S02]  /*93b0*/  R2UR UR7, R194 ;  /* 0x00000000c20772ca */ /* 0x000fe400000e0000 */
[----:B------:R-:W-:Y:S02]  /*93c0*/  MOV R20, R42 ;  /* 0x0000002a00147202 */ /* 0x000fe40000000f00 */
[----:B0-----:R-:W-:-:S03]  /*93d0*/  MOV R21, R5 ;  /* 0x0000000500157202 */ /* 0x001fc60000000f00 */
[----:B------:R-:W-:-:S04]  /*93e0*/  IMAD.WIDE R4, R200, 0x2, R20 ;  /* 0x00000002c8047825 */ /* 0x000fc800078e0214 */
[----:B------:R-:W-:Y:S01]  /*93f0*/  UIMAD.WIDE UR8, UR4, 0x4, UR8 ;  /* 0x00000004040878a5 */ /* 0x000fe2000f8e0208 */
[C---:B------:R-:W-:Y:S02]  /*9400*/  IADD3 R135, P1, R4.reuse, 0x40, RZ ;  /* 0x0000004004877810 */ /* 0x040fe40007f3e0ff */
[C---:B------:R-:W-:Y:S02]  /*9410*/  LOP3.LUT R25, R4.reuse, 0x380, RZ, 0xc0, !PT ;  /* 0x0000038004197812 */ /* 0x040fe400078ec0ff */
[C---:B------:R-:W-:Y:S01]  /*9420*/  IADD3 R103, P2, R4.reuse, 0x20, RZ ;  /* 0x0000002004677810 */ /* 0x040fe20007f5e0ff */
[--C-:B------:R-:W-:Y:S01]  /*9430*/  IMAD.X R11, RZ, RZ, R5.reuse, P1 ;  /* 0x000000ffff0b7224 */ /* 0x100fe200008e0605 */
[C---:B------:R-:W-:Y:S02]  /*9440*/  IADD3 R137, P6, R4.reuse, 0x60, RZ ;  /* 0x0000006004897810 */ /* 0x040fe40007fde0ff */
[C---:B------:R-:W-:Y:S01]  /*9450*/  IADD3 R139, P5, R4.reuse, 0x4000, RZ ;  /* 0x00004000048b7810 */ /* 0x040fe20007fbe0ff */
[--C-:B------:R-:W-:Y:S01]  /*9460*/  IMAD.X R9, RZ, RZ, R5.reuse, P2 ;  /* 0x000000ffff097224 */ /* 0x100fe200010e0605 */
[----:B------:R-:W-:Y:S01]  /*9470*/  LOP3.LUT R10, R135, 0x380, RZ, 0xc0, !PT ;  /* 0x00000380870a7812 */ /* 0x000fe200078ec0ff */
[--C-:B------:R-:W-:Y:S01]  /*9480*/  IMAD.X R13, RZ, RZ, R5.reuse, P6 ;  /* 0x000000ffff0d7224 */ /* 0x100fe200030e0605 */
[----:B------:R-:W-:Y:S01]  /*9490*/  SHF.R.U64 R25, R25, 0x3, RZ ;  /* 0x0000000319197819 */ /* 0x000fe200000012ff */
        /* <DEDUP_REMOVED lines=12> */
[----:B------:R-:W-:Y:S01]  /*9560*/  SHF.R.U64 R10, R10, 0x3, RZ ;  /* 0x000000030a0a7819 */ /* 0x000fe200000012ff */
[--C-:B------:R-:W-:Y:S01]  /*9570*/  IMAD.X R37, RZ, RZ, R5.reuse, P6 ;  /* 0x000000ffff257224 */ /* 0x100fe200030e0605 */
[----:B------:R-:W-:Y:S01]  /*9580*/  LOP3.LUT R4, R25, R4, RZ, 0x3c, !PT ;  /* 0x0000000419047212 */ /* 0x000fe200078e3cff */
[----:B------:R-:W-:Y:S01]  /*9590*/  IMAD.X R25, RZ, RZ, R5, P5 ;  /* 0x000000ffff197224 */ /* 0x000fe200028e0605 */
[----:B------:R-:W-:-:S02]  /*95a0*/  LOP3.LUT R10, R10, R135, RZ, 0x3c, !PT ;  /* 0x000000870a0a7212 */ /* 0x000fc400078e3cff */
[----:B------:R-:W-:Y:S02]  /*95b0*/  LOP3.LUT R8, R103, 0x380, RZ, 0xc0, !PT ;  /* 0x0000038067087812 */ /* 0x000fe400078ec0ff */
[----:B------:R-:W-:Y:S02]  /*95c0*/  MOV R135, R4 ;  /* 0x0000000400877202 */ /* 0x000fe40000000f00 */
[----:B------:R-:W-:Y:S02]  /*95d0*/  LOP3.LUT R12, R137, 0x380, RZ, 0xc0, !PT ;  /* 0x00000380890c7812 */ /* 0x000fe400078ec0ff */
[----:B------:R-:W-:Y:S02]  /*95e0*/  LOP3.LUT R14, R139, 0x380, RZ, 0xc0, !PT ;  /* 0x000003808b0e7812 */ /* 0x000fe400078ec0ff */
[----:B------:R-:W-:Y:S02]  /*95f0*/  F2FP.F16.F32.PACK_AB R4, R123, R24 ;  /* 0x000000187b04723e */ /* 0x000fe400000000ff */
[----:B------:R-:W-:-:S02]  /*9600*/  LOP3.LUT R32, R147, 0x380, RZ, 0xc0, !PT ;  /* 0x0000038093207812 */ /* 0x000fc400078ec0ff */
[----:B------:R-:W-:Y:S02]  /*9610*/  LOP3.LUT R24, R149, 0x380, RZ, 0xc0, !PT ;  /* 0x0000038095187812 */ /* 0x000fe400078ec0ff */
[----:B------:R-:W-:Y:S02]  /*9620*/  LOP3.LUT R26, R141, 0x380, RZ, 0xc0, !PT ;  /* 0x000003808d1a7812 */ /* 0x000fe400078ec0ff */
[----:B------:R-:W-:Y:S02]  /*9630*/  LOP3.LUT R38, R153, 0x380, RZ, 0xc0, !PT ;  /* 0x0000038099267812 */ /* 0x000fe400078ec0ff */
[----:B------:R-:W-:Y:S02]  /*9640*/  SHF.R.U64 R8, R8, 0x3, RZ ;  /* 0x0000000308087819 */ /* 0x000fe400000012ff */
[----:B------:R-:W-:Y:S02]  /*9650*/  LOP3.LUT R28, R143, 0x380, RZ, 0xc0, !PT ;  /* 0x000003808f1c7812 */ /* 0x000fe400078ec0ff */
[----:B------:R-:W-:-:S02]  /*9660*/  LOP3.LUT R30, R145, 0x380, RZ, 0xc0, !PT ;  /* 0x00000380911e7812 */ /* 0x000fc400078ec0ff */
[----:B------:R-:W-:Y:S02]  /*9670*/  IADD3.X R33, RZ, R5, RZ, P2, !PT ;  /* 0x00000005ff217210 */ /* 0x000fe400017fe4ff */
[----:B------:R-:W-:Y:S02]  /*9680*/  SHF.R.U64 R12, R12, 0x3, RZ ;  /* 0x000000030c0c7819 */ /* 0x000fe400000012ff */
[----:B------:R-:W-:Y:S02]  /*9690*/  SHF.R.U64 R14, R14, 0x3, RZ ;  /* 0x000000030e0e7819 */ /* 0x000fe400000012ff */
[----:B------:R-:W-:Y:S02]  /*96a0*/  SHF.R.U64 R32, R32, 0x3, RZ ;  /* 0x0000000320207819 */ /* 0x000fe400000012ff */
[----:B------:R-:W-:Y:S01]  /*96b0*/  F2FP.F16.F32.PACK_AB R5, R133, R132 ;  /* 0x000000848505723e */ /* 0x000fe200000000ff */
[----:B------:R-:W-:Y:S01]  /*96c0*/  BAR.SYNC.DEFER_BLOCKING 0x1, 0x100 ;  /* 0x0044000000007b1d */ /* 0x000fe20000010000 */
[----:B------:R-:W-:-:S02]  /*96d0*/  SHF.R.U64 R24, R24, 0x3, RZ ;  /* 0x0000000318187819 */ /* 0x000fc400000012ff */
[----:B------:R-:W-:Y:S02]  /*96e0*/  SHF.R.U64 R26, R26, 0x3, RZ ;  /* 0x000000031a1a7819 */ /* 0x000fe400000012ff */
[----:B------:R-:W-:Y:S02]  /*96f0*/  SHF.R.U64 R38, R38, 0x3, RZ ;  /* 0x0000000326267819 */ /* 0x000fe400000012ff */
[----:B------:R-:W-:Y:S02]  /*9700*/  LOP3.LUT R8, R8, R103, RZ, 0x3c, !PT ;  /* 0x0000006708087212 */ /* 0x000fe400078e3cff */
[----:B------:R-:W-:Y:S02]  /*9710*/  SHF.R.U64 R28, R28, 0x3, RZ ;  /* 0x000000031c1c7819 */ /* 0x000fe400000012ff */
[----:B------:R-:W-:Y:S02]  /*9720*/  SHF.R.U64 R30, R30, 0x3, RZ ;  /* 0x000000031e1e7819 */ /* 0x000fe400000012ff */
[----:B------:R-:W-:-:S02]  /*9730*/  LOP3.LUT R12, R12, R137, RZ, 0x3c, !PT ;  /* 0x000000890c0c7212 */ /* 0x000fc400078e3cff */
[----:B------:R-:W-:Y:S02]  /*9740*/  LOP3.LUT R14, R14, R139, RZ, 0x3c, !PT ;  /* 0x0000008b0e0e7212 */ /* 0x000fe400078e3cff */
[----:B------:R-:W-:Y:S02]  /*9750*/  LOP3.LUT R32, R32, R147, RZ, 0x3c, !PT ;  /* 0x0000009320207212 */ /* 0x000fe400078e3cff */
[----:B------:R-:W-:Y:S02]  /*9760*/  LOP3.LUT R36, R151, 0x380, RZ, 0xc0, !PT ;  /* 0x0000038097247812 */ /* 0x000fe400078ec0ff */
[----:B------:R-:W-:Y:S02]  /*9770*/  LOP3.LUT R34, R24, R149, RZ, 0x3c, !PT ;  /* 0x0000009518227212 */ /* 0x000fe400078e3cff */
[----:B------:R-:W-:Y:S01]  /*9780*/  LOP3.LUT R26, R26, R141, RZ, 0x3c, !PT ;  /* 0x0000008d1a1a7212 */ /* 0x000fe200078e3cff */
[----:B------:R0:W-:Y:S01]  /*9790*/  STSM.16.M88.4 [R135], R4 ;  /* 0x0000000487007844 */ /* 0x0001e20000000200 */
[----:B------:R-:W-:-:S02]  /*97a0*/  LOP3.LUT R24, R38, R153, RZ, 0x3c, !PT ;  /* 0x0000009926187212 */ /* 0x000fc400078e3cff */
[----:B------:R-:W-:Y:S02]  /*97b0*/  LOP3.LUT R28, R28, R143, RZ, 0x3c, !PT ;  /* 0x0000008f1c1c7212 */ /* 0x000fe400078e3cff */
[----:B------:R-:W-:Y:S02]  /*97c0*/  LOP3.LUT R30, R30, R145, RZ, 0x3c, !PT ;  /* 0x000000911e1e7212 */ /* 0x000fe400078e3cff */
[----:B------:R-:W-:Y:S02]  /*97d0*/  MOV R133, R8 ;  /* 0x0000000800857202 */ /* 0x000fe40000000f00 */
[----:B------:R-:W-:Y:S02]  /*97e0*/  MOV R132, R10 ;  /* 0x0000000a00847202 */ /* 0x000fe40000000f00 */
[----:B------:R-:W-:Y:S02]  /*97f0*/  MOV R131, R12 ;  /* 0x0000000c00837202 */ /* 0x000fe40000000f00 */
[----:B------:R-:W-:-:S02]  /*9800*/  MOV R123, R14 ;  /* 0x0000000e007b7202 */ /* 0x000fc40000000f00 */
[----:B------:R-:W-:Y:S02]  /*9810*/  F2FP.F16.F32.PACK_AB R8, R41, R40 ;  /* 0x000000282908723e */ /* 0x000fe400000000ff */
[----:B0-----:R-:W-:Y:S02]  /*9820*/  F2FP.F16.F32.PACK_AB R4, R121, R120 ;  /* 0x000000787904723e */ /* 0x001fe400000000ff */
[----:B------:R-:W-:Y:S02]  /*9830*/  F2FP.F16.F32.PACK_AB R5, R130, R127 ;  /* 0x0000007f8205723e */ /* 0x000fe400000000ff */
[----:B------:R-:W-:Y:S02]  /*9840*/  F2FP.F16.F32.PACK_AB R6, R122, R3 ;  /* 0x000000037a06723e */ /* 0x000fe400000000ff */
[----:B------:R-:W-:Y:S02]  /*9850*/  F2FP.F16.F32.PACK_AB R7, R129, R126 ;  /* 0x0000007e8107723e */ /* 0x000fe400000000ff */
[----:B------:R-:W-:-:S02]  /*9860*/  F2FP.F16.F32.PACK_AB R9, R128, R125 ;  /* 0x0000007d8009723e */ /* 0x000fc400000000ff */
[----:B------:R-:W-:Y:S01]  /*9870*/  F2FP.F16.F32.PACK_AB R10, R45, R44 ;  /* 0x0000002c2d0a723e */ /* 0x000fe200000000ff */
[----:B------:R0:W-:Y:S01]  /*9880*/  STSM.16.M88.4 [R133], R4 ;  /* 0x0000000485007844 */ /* 0x0001e20000000200 */
[----:B------:R-:W-:Y:S02]  /*9890*/  F2FP.F16.F32.PACK_AB R11, R47, R124 ;  /* 0x0000007c2f0b723e */ /* 0x000fe400000000ff */
[----:B------:R-:W-:Y:S02]  /*98a0*/  SHF.R.U64 R36, R36, 0x3, RZ ;  /* 0x0000000324247819 */ /* 0x000fe400000012ff */
[----:B------:R-:W-:Y:S01]  /*98b0*/  MOV R33, R32 ;  /* 0x0000002000217202 */ /* 0x000fe20000000f00 */
[----:B------:R1:W-:Y:S01]  /*98c0*/  STSM.16.M88.4 [R132], R8 ;  /* 0x0000000884007844 */ /* 0x0003e20000000200 */
[----:B------:R-:W-:Y:S02]  /*98d0*/  F2FP.F16.F32.PACK_AB R12, R49, R48 ;  /* 0x00000030310c723e */ /* 0x000fe400000000ff */
[----:B------:R-:W-:-:S02]  /*98e0*/  F2FP.F16.F32.PACK_AB R13, R51, R50 ;  /* 0x00000032330d723e */ /* 0x000fc400000000ff */
[----:B------:R-:W-:Y:S02]  /*98f0*/  F2FP.F16.F32.PACK_AB R14, R53, R52 ;  /* 0x00000034350e723e */ /* 0x000fe400000000ff */
[----:B------:R-:W-:Y:S02]  /*9900*/  F2FP.F16.F32.PACK_AB R15, R55, R54 ;  /* 0x00000036370f723e */ /* 0x000fe400000000ff */
[----:B------:R-:W-:Y:S02]  /*9910*/  MOV R103, R26 ;  /* 0x0000001a00677202 */ /* 0x000fe40000000f00 */
[----:B------:R-:W-:Y:S01]  /*9920*/  MOV R32, R24 ;  /* 0x0000001800207202 */ /* 0x000fe20000000f00 */
[----:B------:R2:W-:Y:S01]  /*9930*/  STSM.16.M88.4 [R131], R12 ;  /* 0x0000000c83007844 */ /* 0x0005e20000000200 */
        /* <DEDUP_REMOVED lines=17> */
[----:B-1----:R-:W-:Y:S02]  /*9a50*/  F2FP.F16.F32.PACK_AB R8, R81, R80 ;  /* 0x000000505108723e */ /* 0x002fe400000000ff */
[----:B------:R-:W-:Y:S01]  /*9a60*/  F2FP.F16.F32.PACK_AB R9, R83, R82 ;  /* 0x000000525309723e */ /* 0x000fe200000000ff */
[----:B------:R0:W-:Y:S01]  /*9a70*/  STSM.16.M88.4 [R102], R4 ;  /* 0x0000000466007844 */ /* 0x0001e20000000200 */
[----:B------:R-:W-:Y:S02]  /*9a80*/  F2FP.F16.F32.PACK_AB R10, R85, R84 ;  /* 0x00000054550a723e */ /* 0x000fe400000000ff */
[----:B------:R-:W-:Y:S02]  /*9a90*/  F2FP.F16.F32.PACK_AB R11, R87, R86 ;  /* 0x00000056570b723e */ /* 0x000fe400000000ff */
[----:B--2---:R-:W-:Y:S02]  /*9aa0*/  F2FP.F16.F32.PACK_AB R12, R89, R88 ;  /* 0x00000058590c723e */ /* 0x004fe400000000ff */
[----:B------:R-:W-:Y:S01]  /*9ab0*/  F2FP.F16.F32.PACK_AB R13, R91, R90 ;  /* 0x0000005a5b0d723e */ /* 0x000fe200000000ff */
[----:B------:R1:W-:Y:S01]  /*9ac0*/  STSM.16.M88.4 [R38], R8 ;  /* 0x0000000826007844 */ /* 0x0003e20000000200 */
[----:B------:R-:W-:-:S02]  /*9ad0*/  F2FP.F16.F32.PACK_AB R14, R93, R92 ;  /* 0x0000005c5d0e723e */ /* 0x000fc400000000ff */
[----:B------:R-:W-:Y:S02]  /*9ae0*/  F2FP.F16.F32.PACK_AB R15, R95, R94 ;  /* 0x0000005e5f0f723e */ /* 0x000fe400000000ff */
[----:B------:R-:W-:Y:S02]  /*9af0*/  MOV R34, R34 ;  /* 0x0000002200227202 */ /* 0x000fe40000000f00 */
[----:B------:R-:W-:Y:S01]  /*9b00*/  MOV R36, R36 ;  /* 0x0000002400247202 */ /* 0x000fe20000000f00 */
[----:B------:R2:W-:Y:S01]  /*9b10*/  STSM.16.M88.4 [R33], R12 ;  /* 0x0000000c21007844 */ /* 0x0005e20000000200 */
[----:B------:R-:W-:Y:S01]  /*9b20*/  PLOP3.LUT P0, PT, PT, PT, UP0, 0x80, 0x0 ;  /* 0x000000000000781c */ /* 0x000fe20003f0f008 */
[----:B0-----:R-:W-:Y:S02]  /*9b30*/  IMAD.U32 R4, RZ, RZ, UR8 ;  /* 0x00000008ff047e24 */ /* 0x001fe4000f8e00ff */
[----:B------:R2:W-:Y:S01]  /*9b40*/  STSM.16.M88.4 [R34], R96 ;  /* 0x0000006022007844 */ /* 0x0005e20000000200 */
[----:B------:R-:W-:Y:S01]  /*9b50*/  IMAD.U32 R5, RZ, RZ, UR9 ;  /* 0x00000009ff057e24 */ /* 0x000fe2000f8e00ff */
[----:B------:R-:W-:-:S02]  /*9b60*/  ULDC.64 UR8, c[0x0][0xc08] ;  /* 0x0003020000087ab9 */ /* 0x000fc40000000a00 */
[----:B------:R2:W-:Y:S01]  /*9b70*/  STSM.16.M88.4 [R36], R104 ;  /* 0x0000006824007844 */ /* 0x0005e20000000200 */
[----:B-1----:R-:W0:Y:S03]  /*9b80*/  LDC R38, c[0x0][0xbe8] ;  /* 0x0002fa00ff267b82 */ /* 0x002e260000000800 */
[----:B------:R2:W-:Y:S05]  /*9b90*/  STSM.16.M88.4 [R32], R112 ;  /* 0x0000007020007844 */ /* 0x0005ea0000000200 */
[----:B------:R-:W-:Y:S06]  /*9ba0*/  BAR.SYNC.DEFER_BLOCKING 0x1, 0x100 ;  /* 0x0044000000007b1d */ /* 0x000fec0000010000 */
[----:B------:R-:W3:Y:S01]  /*9bb0*/  @P0 LDG.E R3, desc[UR36][R4.64] ;  /* 0x0000002404030981 */ /* 0x000ee2000c1e1900 */
[----:B------:R-:W-:Y:S01]  /*9bc0*/  UISETP.NE.U32.AND UP1, UPT, UR8, URZ, UPT ;  /* 0x0000003f0800728c */ /* 0x000fe2000bf25070 */
[----:B0-----:R-:W-:-:S03]  /*9bd0*/  ISETP.NE.AND P1, PT, R38, 0x1, PT ;  /* 0x000000012600780c */ /* 0x001fc60003f25270 */
[----:B------:R-:W-:-:S06]  /*9be0*/  UISETP.NE.AND.EX UP1, UPT, UR9, URZ, UPT, UP1 ;  /* 0x0000003f0900728c */ /* 0x000fcc000bf25310 */
[----:B------:R-:W-:-:S04]  /*9bf0*/  PLOP3.LUT P2, PT, PT, PT, UP1, 0x80, 0x0 ;  /* 0x000000000000781c */ /* 0x000fc80003f4f018 */
[----:B------:R-:W0:Y:S01]  /*9c00*/  @P1 LDC R6, c[0x0][0xbec] ;  /* 0x0002fb00ff061b82 */ /* 0x000e220000000800 */
[----:B------:R-:W-:-:S04]  /*9c10*/  @UP1 ULEA UR8, UP2, UR4, UR8, 0x2 ;  /* 0x0000000804081291 */ /* 0x000fc8000f84103f */
[----:B------:R-:W-:Y:S02]  /*9c20*/  @UP1 ULEA.HI.X UR9, UR4, UR9, UR7, 0x2, UP2 ;  /* 0x0000000904091291 */ /* 0x000fe400090f1407 */
[----:B------:R-:W-:Y:S01]  /*9c30*/  IMAD.U32 R10, RZ, RZ, UR8 ;  /* 0x00000008ff0a7e24 */ /* 0x000fe2000f8e00ff */
[----:B------:R-:W-:Y:S01]  /*9c40*/  ULDC UR7, c[0x0][0xa88] ;  /* 0x0002a20000077ab9 */ /* 0x000fe20000000800 */
[----:B------:R-:W-:Y:S01]  /*9c50*/  UMOV UR4, URZ ;  /* 0x0000003f00047c82 */ /* 0x000fe20008000000 */
[----:B------:R-:W1:Y:S01]  /*9c60*/  @P1 LDC R8, c[0x0][0xbf0] ;  /* 0x0002fc00ff081b82 */ /* 0x000e620000000800 */
[----:B------:R-:W-:Y:S01]  /*9c70*/  IMAD.U32 R11, RZ, RZ, UR9 ;  /* 0x00000009ff0b7e24 */ /* 0x000fe2000f8e00ff */
[----:B---3--:R-:W-:Y:S01]  /*9c80*/  @P0 R2UR UR4, R3 ;  /* 0x00000000030402ca */ /* 0x008fe200000e0000 */
[----:B------:R-:W-:-:S06]  /*9c90*/  IMAD.U32 R3, RZ, RZ, UR7 ;  /* 0x00000007ff037e24 */ /* 0x000fcc000f8e00ff */
[----:B------:R2:W5:Y:S01]  /*9ca0*/  @P2 LDG.E R3, desc[UR36][R10.64] ;  /* 0x000000240a032981 */ /* 0x000562000c1e1900 */
[----:B01----:R-:W-:Y:S07]  /*9cb0*/  @P2 BRA `(.L_x_5753) ;  /* 0x0000000000102947 */ /* 0x003fee0003800000 */
[----:B------:R-:W-:Y:S05]  /*9cc0*/  @!P0 BRA `(.L_x_5753) ;  /* 0x00000000000c8947 */ /* 0x000fea0003800000 */
[----:B--2---:R-:W2:Y:S04]  /*9cd0*/  LDG.E R10, desc[UR36][R4.64] ;  /* 0x00000024040a7981 */ /* 0x004ea8000c1e1900 */
[----:B-----5:R-:W2:Y:S02]  /*9ce0*/  LDG.E R3, desc[UR36][R4.64+0x4] ;  /* 0x0000042404037981 */ /* 0x020ea4000c1e1900 */
[----:B--2---:R-:W-:-:S07]  /*9cf0*/  IMAD.IADD R3, R3, 0x1, -R10 ;  /* 0x0000000103037824 */ /* 0x004fce00078e0a0a */
.L_x_5753:
[----:B------:R-:W-:Y:S01]  /*9d00*/  R2UR UR17, R193 ;  /* 0x00000000c11172ca */ /* 0x000fe200000e0000 */
[----:B------:R-:W-:Y:S01]  /*9d10*/  ULDC.64 UR12, c[0x0][0xb90] ;  /* 0x0002e400000c7ab9 */ /* 0x000fe20000000a00 */
[----:B------:R-:W-:Y:S01]  /*9d20*/  R2UR UR16, R194 ;  /* 0x00000000c21072ca */ /* 0x000fe200000e0000 */
[----:B------:R-:W-:Y:S01]  /*9d30*/  VIADD R9, R18, UR42 ;  /* 0x0000002a12097c36 */ /* 0x000fe20008000000 */
[----:B------:R-:W-:Y:S01]  /*9d40*/  R2UR UR15, R192 ;  /* 0x00000000c00f72ca */ /* 0x000fe200000e0000 */
[----:B------:R-:W-:Y:S01]  /*9d50*/  USHF.R.S32.HI UR11, URZ, 0x1f, UR4 ;  /* 0x0000001f3f0b7899 */ /* 0x000fe20008011404 */
[----:B------:R-:W-:Y:S01]  /*9d60*/  VIADD R26, R199, UR42 ;  /* 0x0000002ac71a7c36 */ /* 0x000fe20008000000 */
[----:B------:R-:W-:Y:S01]  /*9d70*/  UMOV UR10, UR4 ;  /* 0x00000004000a7c82 */ /* 0x000fe20008000000 */
[----:B------:R-:W-:Y:S01]  /*9d80*/  @P1 IMAD.HI.U32 R5, R9, R6, RZ ;  /* 0x0000000609051227 */ /* 0x000fe200078e00ff */
[----:B------:R-:W-:-:S03]  /*9d90*/  MOV R4, R9 ;  /* 0x0000000900047202 */ /* 0x000fc60000000f00 */
[----:B-----5:R-:W-:Y:S01]  /*9da0*/  IMAD R43, R3, R38, RZ ;  /* 0x00000026032b7224 */ /* 0x020fe200078e02ff */
[----:B------:R-:W-:Y:S01]  /*9db0*/  USHF.R.S32.HI UR14, URZ, 0x1f, UR17 ;  /* 0x0000001f3f0e7899 */ /* 0x000fe20008011411 */
[----:B------:R-:W-:Y:S01]  /*9dc0*/  @P1 SHF.R.U32.HI R4, RZ, R8, R5 ;  /* 0x00000008ff041219 */ /* 0x000fe20000011605 */
[----:B------:R-:W-:Y:S01]  /*9dd0*/  UIMAD.WIDE.U32 UR8, UR17, UR12, UR10 ;  /* 0x0000000c110872a5 */ /* 0x000fe2000f8e000a */
[----:B------:R-:W-:Y:S01]  /*9de0*/  IMAD R5, R195, 0x40, R16 ;  /* 0x00000040c3057824 */ /* 0x000fe200078e0210 */
[----:B------:R-:W-:Y:S02]  /*9df0*/  UIMAD UR7, UR14, UR12, URZ ;  /* 0x0000000c0e0772a4 */ /* 0x000fe4000f8e023f */
        /* <DEDUP_REMOVED lines=10> */
[C---:B--2---:R-:W-:Y:S01]  /*9ea0*/  IADD3 R13, P2, R20.reuse, 0x1000, RZ ;  /* 0x00001000140d7810 */ /* 0x044fe20007f5e0ff */
[----:B------:R-:W-:Y:S01]  /*9eb0*/  UIMAD.WIDE.U32 UR8, UR15, UR12, UR8 ;  /* 0x0000000c0f0872a5 */ /* 0x000fe2000f8e0008 */
[----:B------:R-:W-:Y:S01]  /*9ec0*/  IADD3 R33, P3, R20, 0x6000, RZ ;  /* 0x0000600014217810 */ /* 0x000fe20007f7e0ff */
[----:B------:R-:W-:Y:S01]  /*9ed0*/  UIMAD UR7, UR15, UR13, UR7 ;  /* 0x0000000d0f0772a4 */ /* 0x000fe2000f8e0207 */
[----:B------:R-:W-:-:S02]  /*9ee0*/  SHF.R.S32.HI R6, RZ, 0x1f, R7 ;  /* 0x0000001fff067819 */ /* 0x000fc40000011407 */
[----:B------:R-:W-:Y:S01]  /*9ef0*/  LOP3.LUT R12, R13, 0x380, RZ, 0xc0, !PT ;  /* 0x000003800d0c7812 */ /* 0x000fe200078ec0ff */
[----:B------:R-:W-:Y:S01]  /*9f00*/  ULDC.64 UR12, c[0x0][0xaa0] ;  /* 0x0002a800000c7ab9 */ /* 0x000fe20000000a00 */
[----:B------:R-:W-:Y:S01]  /*9f10*/  IADD3 R4, P0, R4, UR8, RZ ;  /* 0x0000000804047c10 */ /* 0x000fe2000ff1e0ff */
[----:B------:R-:W-:Y:S01]  /*9f20*/  IMAD.U32 R8, RZ, RZ, UR7 ;  /* 0x00000007ff087e24 */ /* 0x000fe2000f8e00ff */
[----:B------:R-:W-:Y:S02]  /*9f30*/  SHF.R.U64 R12, R12, 0x3, RZ ;  /* 0x000000030c0c7819 */ /* 0x000fe400000012ff */
[----:B------:R-:W-:Y:S02]  /*9f40*/  LOP3.LUT R32, R33, 0x380, RZ, 0xc0, !PT ;  /* 0x0000038021207812 */ /* 0x000fe400078ec0ff */
[----:B------:R-:W-:Y:S01]  /*9f50*/  IADD3.X R5, R5, UR9, R8, P0, !PT ;  /* 0x0000000905057c10 */ /* 0x000fe200087fe408 */
[----:B------:R-:W-:Y:S01]  /*9f60*/  ULDC.64 UR8, c[0x0][0xb88] ;  /* 0x0002e20000087ab9 */ /* 0x000fe20000000a00 */
[----:B------:R-:W-:Y:S01]  /*9f70*/  LOP3.LUT R12, R12, R13, RZ, 0x3c, !PT ;  /* 0x0000000d0c0c7212 */ /* 0x000fe200078e3cff */
[----:B------:R-:W-:Y:S01]  /*9f80*/  IMAD R6, R6, UR8, RZ ;  /* 0x0000000806067c24 */ /* 0x000fe2000f8e02ff */
[----:B------:R-:W-:Y:S01]  /*9f90*/  SHF.R.U64 R32, R32, 0x3, RZ ;  /* 0x0000000320207819 */ /* 0x000fe200000012ff */
[----:B------:R-:W-:Y:S01]  /*9fa0*/  IMAD.WIDE.U32 R4, R7, UR8, R4 ;  /* 0x0000000807047c25 */ /* 0x000fe2000f8e0004 */
[----:B------:R-:W-:-:S02]  /*9fb0*/  IADD3 R9, P6, R20, 0x2000, RZ ;  /* 0x0000200014097810 */ /* 0x000fc40007fde0ff */
[----:B------:R-:W-:Y:S01]  /*9fc0*/  LOP3.LUT R32, R32, R33, RZ, 0x3c, !PT ;  /* 0x0000002120207212 */ /* 0x000fe200078e3cff */
[----:B------:R-:W-:Y:S01]  /*9fd0*/  IMAD R11, R7, UR9, R6 ;  /* 0x00000009070b7c24 */ /* 0x000fe2000f8e0206 */
[----:B------:R-:W-:Y:S01]  /*9fe0*/  ULDC.64 UR8, c[0x0][0xb50] ;  /* 0x0002d40000087ab9 */ /* 0x000fe20000000a00 */
[----:B------:R-:W-:Y:S01]  /*9ff0*/  IMAD.X R13, RZ, RZ, R21, P2 ;  /* 0x000000ffff0d7224 */ /* 0x000fe200010e0615 */
[----:B------:R-:W-:Y:S01]  /*a000*/  IADD3 R25, P2, R20, 0x7000, RZ ;  /* 0x0000700014197810 */ /* 0x000fe20007f5e0ff */
[----:B------:R-:W-:Y:S01]  /*a010*/  IMAD.IADD R5, R5, 0x1, R11 ;  /* 0x0000000105057824 */ /* 0x000fe200078e020b */
[C---:B------:R-:W-:Y:S01]  /*a020*/  LEA R11, P0, R4.reuse, UR8, 0x2 ;  /* 0x00000008040b7c11 */ /* 0x040fe2000f8010ff */
[----:B------:R-:W-:Y:S01]  /*a030*/  IMAD.X R33, RZ, RZ, R21, P3 ;  /* 0x000000ffff217224 */ /* 0x000fe200018e0615 */
[----:B------:R-:W-:Y:S02]  /*a040*/  LOP3.LUT R24, R25, 0x380, RZ, 0xc0, !PT ;  /* 0x0000038019187812 */ /* 0x000fe400078ec0ff */
[----:B------:R-:W-:Y:S01]  /*a050*/  LEA.HI.X R14, R4, UR9, R5, 0x2, P0 ;  /* 0x00000009040e7c11 */ /* 0x000fe200080f1405 */
[----:B------:R-:W-:Y:S01]  /*a060*/  SHFL.IDX PT, R36, R11, RZ, 0x1c1f ;  /* 0x001c1fff0b247589 */ /* 0x000fe200000e0000 */
[----:B------:R-:W-:-:S02]  /*a070*/  IADD3 R45, P0, R20, 0x5000, RZ ;  /* 0x00005000142d7810 */ /* 0x000fc40007f1e0ff */
[----:B------:R-:W-:Y:S01]  /*a080*/  SHF.R.U64 R24, R24, 0x3, RZ ;  /* 0x0000000318187819 */ /* 0x000fe200000012ff */
[----:B------:R-:W0:Y:S01]  /*a090*/  SHFL.IDX PT, R37, R14, RZ, 0x1c1f ;  /* 0x001c1fff0e257589 */ /* 0x000e2200000e0000 */
[----:B------:R-:W-:Y:S02]  /*a0a0*/  LOP3.LUT R44, R45, 0x380, RZ, 0xc0, !PT ;  /* 0x000003802d2c7812 */ /* 0x000fe400078ec0ff */
[----:B------:R-:W-:Y:S01]  /*a0b0*/  IADD3 R10, P3, R20, 0xb000, RZ ;  /* 0x0000b000140a7810 */ /* 0x000fe20007f7e0ff */
[----:B------:R-:W-:Y:S01]  /*a0c0*/  SHFL.IDX PT, R40, R11, 0x1, 0x1c1f ;  /* 0x003c1f000b287f89 */ /* 0x000fe200000e0000 */
[----:B------:R-:W-:Y:S02]  /*a0d0*/  SHF.R.U64 R44, R44, 0x3, RZ ;  /* 0x000000032c2c7819 */ /* 0x000fe400000012ff */
[----:B------:R-:W-:Y:S01]  /*a0e0*/  LOP3.LUT R24, R24, R25, RZ, 0x3c, !PT ;  /* 0x0000001918187212 */ /* 0x000fe200078e3cff */
[--C-:B------:R-:W-:Y:S01]  /*a0f0*/  IMAD.X R25, RZ, RZ, R21.reuse, P2 ;  /* 0x000000ffff197224 */ /* 0x100fe200010e0615 */
[----:B------:R-:W-:Y:S01]  /*a100*/  LOP3.LUT R44, R44, R45, RZ, 0x3c, !PT ;  /* 0x0000002d2c2c7212 */ /* 0x000fe200078e3cff */
[----:B------:R-:W-:Y:S01]  /*a110*/  IMAD.X R45, RZ, RZ, R21, P0 ;  /* 0x000000ffff2d7224 */ /* 0x000fe200000e0615 */
[----:B------:R-:W-:Y:S01]  /*a120*/  LOP3.LUT P0, RZ, R197, 0x3, RZ, 0xc0, !PT ;  /* 0x00000003c5ff7812 */ /* 0x000fe2000780c0ff */
[----:B------:R-:W1:Y:S01]  /*a130*/  SHFL.IDX PT, R41, R14, 0x1, 0x1c1f ;  /* 0x003c1f000e297f89 */ /* 0x000e6200000e0000 */
[----:B------:R-:W-:-:S02]  /*a140*/  LOP3.LUT R3, R10, 0x380, RZ, 0xc0, !PT ;  /* 0x000003800a037812 */ /* 0x000fc400078ec0ff */
[----:B------:R-:W-:Y:S02]  /*a150*/  IADD3 R53, P4, R20, 0x4000, RZ ;  /* 0x0000400014357810 */ /* 0x000fe40007f9e0ff */
[----:B------:R-:W-:Y:S02]  /*a160*/  IADD3 R6, R26, 0x8, RZ ;  /* 0x000000081a067810 */ /* 0x000fe40007ffe0ff */
[----:B------:R-:W-:Y:S02]  /*a170*/  LOP3.LUT R8, R9, 0x380, RZ, 0xc0, !PT ;  /* 0x0000038009087812 */ /* 0x000fe400078ec0ff */
[----:B------:R-:W-:Y:S01]  /*a180*/  LOP3.LUT R7, R20, 0x380, RZ, 0xc0, !PT ;  /* 0x0000038014077812 */ /* 0x000fe200078ec0ff */
[----:B------:R-:W-:Y:S01]  /*a190*/  UIMAD UR7, UR11, UR12, URZ ;  /* 0x0000000c0b0772a4 */ /* 0x000fe2000f8e023f */
[----:B------:R-:W-:Y:S01]  /*a1a0*/  ISETP.GE.OR P2, PT, R26, R43, P0 ;  /* 0x0000002b1a00720c */ /* 0x000fe20000746670 */
[----:B------:R-:W-:Y:S01]  /*a1b0*/  UIMAD.WIDE.U32 UR8, UR4, UR12, URZ ;  /* 0x0000000c040872a5 */ /* 0x000fe2000f8e003f */
[----:B------:R-:W-:Y:S01]  /*a1c0*/  SHF.R.U64 R3, R3, 0x3, RZ ;  /* 0x0000000303037819 */ /* 0x000fe200000012ff */
[----:B------:R-:W-:Y:S01]  /*a1d0*/  ULDC.64 UR10, c[0x0][0xae8] ;  /* 0x0002ba00000a7ab9 */ /* 0x000fe20000000a00 */
[----:B------:R-:W-:Y:S01]  /*a1e0*/  IADD3 R5, P5, R20, 0x3000, RZ ;  /* 0x0000300014057810 */ /* 0x000fe20007fbe0ff */
[----:B------:R-:W-:Y:S01]  /*a1f0*/  IMAD.X R49, RZ, RZ, R21, P3 ;  /* 0x000000ffff317224 */ /* 0x000fe200018e0615 */
[----:B------:R-:W-:-:S02]  /*a200*/  LOP3.LUT R48, R3, R10, RZ, 0x3c, !PT ;  /* 0x0000000a03307212 */ /* 0x000fc400078e3cff */
[----:B------:R-:W2:Y:S01]  /*a210*/  @P1 LDC R3, c[0x0][0xbec] ;  /* 0x0002fb00ff031b82 */ /* 0x000ea20000000800 */
[----:B------:R-:W-:Y:S02]  /*a220*/  LOP3.LUT R4, R5, 0x380, RZ, 0xc0, !PT ;  /* 0x0000038005047812 */ /* 0x000fe400078ec0ff */
[----:B------:R-:W-:Y:S02]  /*a230*/  LOP3.LUT R52, R53, 0x380, RZ, 0xc0, !PT ;  /* 0x0000038035347812 */ /* 0x000fe400078ec0ff */
[----:B0-----:R0:W-:Y:S01]  /*a240*/  @!P2 ST.E desc[UR36][R36.64], R0 ;  /* 0x000000002400a985 */ /* 0x0011e2000c101924 */
[----:B------:R-:W-:Y:S02]  /*a250*/  ISETP.GE.OR P0, PT, R6, R43, P0 ;  /* 0x0000002b0600720c */ /* 0x000fe40000706670 */
[----:B------:R-:W-:Y:S02]  /*a260*/  SHF.R.U64 R8, R8, 0x3, RZ ;  /* 0x0000000308087819 */ /* 0x000fe400000012ff */
[----:B------:R-:W-:-:S02]  /*a270*/  SHF.R.U64 R4, R4, 0x3, RZ ;  /* 0x0000000304047819 */ /* 0x000fc400000012ff */
[----:B------:R-:W-:Y:S02]  /*a280*/  SHF.R.U64 R52, R52, 0x3, RZ ;  /* 0x0000000334347819 */ /* 0x000fe400000012ff */
[----:B------:R-:W-:Y:S02]  /*a290*/  SHF.R.U64 R7, R7, 0x3, RZ ;  /* 0x0000000307077819 */ /* 0x000fe400000012ff */
[----:B------:R-:W-:Y:S01]  /*a2a0*/  LOP3.LUT R8, R8, R9, RZ, 0x3c, !PT ;  /* 0x0000000908087212 */ /* 0x000fe200078e3cff */
[----:B0-----:R-:W0:Y:S01]  /*a2b0*/  @P1 LDC R37, c[0x0][0xbf0] ;  /* 0x0002fc00ff251b82 */ /* 0x001e220000000800 */
[----:B------:R-:W-:Y:S01]  /*a2c0*/  LOP3.LUT R4, R4, R5, RZ, 0x3c, !PT ;  /* 0x0000000504047212 */ /* 0x000fe200078e3cff */
[--C-:B------:R-:W-:Y:S01]  /*a2d0*/  IMAD.X R9, RZ, RZ, R21.reuse, P6 ;  /* 0x000000ffff097224 */ /* 0x100fe200030e0615 */
[----:B------:R-:W-:Y:S01]  /*a2e0*/  LOP3.LUT R52, R52, R53, RZ, 0x3c, !PT ;  /* 0x0000003534347212 */ /* 0x000fe200078e3cff */
[--C-:B------:R-:W-:Y:S01]  /*a2f0*/  IMAD.X R5, RZ, RZ, R21.reuse, P5 ;  /* 0x000000ffff057224 */ /* 0x100fe200028e0615 */
[C---:B------:R-:W-:Y:S01]  /*a300*/  IADD3 R65, P6, R20.reuse, 0x8000, RZ ;  /* 0x0000800014417810 */ /* 0x040fe20007fde0ff */
[----:B------:R-:W-:Y:S01]  /*a310*/  IMAD.X R53, RZ, RZ, R21, P4 ;  /* 0x000000ffff357224 */ /* 0x000fe200020e0615 */
[C---:B------:R-:W-:Y:S01]  /*a320*/  IADD3 R61, P5, R20.reuse, 0x9000, RZ ;  /* 0x00009000143d7810 */ /* 0x040fe20007fbe0ff */
[----:B------:R-:W-:Y:S01]  /*a330*/  UIMAD UR7, UR4, UR13, UR7 ;  /* 0x0000000d040772a4 */ /* 0x000fe2000f8e0207 */
[----:B------:R-:W-:Y:S01]  /*a340*/  IADD3 R57, P4, R20, 0xa000, RZ ;  /* 0x0000a00014397810 */ /* 0x000fe20007f9e0ff */
[----:B------:R-:W-:Y:S01]  /*a350*/  IMAD R0, R23, 0x20, R195 ;  /* 0x0000002017007824 */ /* 0x000fe200078e02c3 */
[----:B------:R-:W-:Y:S01]  /*a360*/  LOP3.LUT R20, R7, R20, RZ, 0x3c, !PT ;  /* 0x0000001407147212 */ /* 0x000fe200078e3cff */
[----:B------:R-:W-:Y:S01]  /*a370*/  UIADD3 UR9, UR9, UR7, URZ ;  /* 0x0000000709097290 */ /* 0x000fe2000fffe03f */
[----:B------:R-:W-:Y:S01]  /*a380*/  LOP3.LUT R64, R65, 0x380, RZ, 0xc0, !PT ;  /* 0x0000038041407812 */ /* 0x000fe200078ec0ff */
[----:B------:R-:W-:Y:S01]  /*a390*/  UIMAD UR4, UR14, UR10, URZ ;  /* 0x0000000a0e0472a4 */ /* 0x000fe2000f8e023f */
[----:B------:R-:W-:Y:S01]  /*a3a0*/  LOP3.LUT R60, R61, 0x380, RZ, 0xc0, !PT ;  /* 0x000003803d3c7812 */ /* 0x000fe200078ec0ff */
[----:B-1----:R1:W-:Y:S01]  /*a3b0*/  @!P0 ST.E desc[UR36][R40.64], R2 ;  /* 0x0000000228008985 */ /* 0x0023e2000c101924 */
[----:B------:R-:W-:Y:S01]  /*a3c0*/  LOP3.LUT R56, R57, 0x380, RZ, 0xc0, !PT ;  /* 0x0000038039387812 */ /* 0x000fe200078ec0ff */
[----:B------:R-:W-:Y:S01]  /*a3d0*/  UIMAD UR4, UR17, UR11, UR4 ;  /* 0x0000000b110472a4 */ /* 0x000fe2000f8e0204 */
[----:B------:R-:W-:Y:S01]  /*a3e0*/  SHF.R.U64 R64, R64, 0x3, RZ ;  /* 0x0000000340407819 */ /* 0x000fe200000012ff */
[----:B------:R3:W5:Y:S01]  /*a3f0*/  LD.E.128 R28, desc[UR36][R20.64] ;  /* 0x00000024141c7980 */ /* 0x000762000c101d00 */
[----:B------:R-:W-:Y:S01]  /*a400*/  UIMAD.WIDE.U32 UR8, UR17, UR10, UR8 ;  /* 0x0000000a110872a5 */ /* 0x000fe2000f8e0008 */
[----:B------:R-:W-:-:S02]  /*a410*/  SHF.R.U64 R60, R60, 0x3, RZ ;  /* 0x000000033c3c7819 */ /* 0x000fc400000012ff */
[----:B------:R-:W-:Y:S01]  /*a420*/  SHF.R.U64 R56, R56, 0x3, RZ ;  /* 0x0000000338387819 */ /* 0x000fe200000012ff */
[----:B------:R-:W-:Y:S01]  /*a430*/  ULDC.64 UR10, c[0x0][0xaf0] ;  /* 0x0002bc00000a7ab9 */ /* 0x000fe20000000a00 */
[----:B------:R-:W-:Y:S01]  /*a440*/  LOP3.LUT R64, R64, R65, RZ, 0x3c, !PT ;  /* 0x0000004140407212 */ /* 0x000fe200078e3cff */
[----:B------:R-:W5:Y:S01]  /*a450*/  LD.E.128 R12, desc[UR36][R12.64] ;  /* 0x000000240c0c7980 */ /* 0x000f62000c101d00 */
[----:B---3--:R-:W-:Y:S01]  /*a460*/  VIADD R20, R0, UR42 ;  /* 0x0000002a00147c36 */ /* 0x008fe20008000000 */
[----:B------:R-:W-:Y:S01]  /*a470*/  UIADD3 UR9, UR9, UR4, URZ ;  /* 0x0000000409097290 */ /* 0x000fe2000fffe03f */
[----:B------:R-:W-:Y:S01]  /*a480*/  LOP3.LUT R60, R60, R61, RZ, 0x3c, !PT ;  /* 0x0000003d3c3c7212 */ /* 0x000fe200078e3cff */
[--C-:B------:R-:W-:Y:S01]  /*a490*/  IMAD.X R65, RZ, RZ, R21.reuse, P6 ;  /* 0x000000ffff417224 */ /* 0x100fe200030e0615 */
[----:B------:R-:W-:Y:S01]  /*a4a0*/  LOP3.LUT R56, R56, R57, RZ, 0x3c, !PT ;  /* 0x0000003938387212 */ /* 0x000fe200078e3cff */
[----:B--2---:R-:W-:Y:S01]  /*a4b0*/  @P1 IMAD.HI.U32 R0, R20, R3, RZ ;  /* 0x0000000314001227 */ /* 0x004fe200078e00ff */
[----:B------:R-:W-:Y:S01]  /*a4c0*/  UIMAD UR4, UR16, UR10, URZ ;  /* 0x0000000a100472a4 */ /* 0x000fe2000f8e023f */
[----:B------:R-:W5:Y:S02]  /*a4d0*/  LD.E.128 R8, desc[UR36][R8.64] ;  /* 0x0000002408087980 */ /* 0x000f64000c101d00 */
[----:B------:R-:W-:-:S02]  /*a4e0*/  IMAD.X R61, RZ, RZ, R21, P5 ;  /* 0x000000ffff3d7224 */ /* 0x000fc400028e0615 */
[----:B------:R-:W-:Y:S01]  /*a4f0*/  IMAD.X R57, RZ, RZ, R21, P4 ;  /* 0x000000ffff397224 */ /* 0x000fe200020e0615 */
[----:B------:R-:W-:Y:S01]  /*a500*/  UIMAD.WIDE.U32 UR8, UR15, UR10, UR8 ;  /* 0x0000000a0f0872a5 */ /* 0x000fe2000f8e0008 */
[----:B------:R-:W-:Y:S01]  /*a510*/  IMAD.MOV.U32 R21, RZ, RZ, R20 ;  /* 0x000000ffff157224 */ /* 0x000fe200078e0014 */
[----:B0-----:R-:W-:Y:S01]  /*a520*/  @P1 SHF.R.U32.HI R21, RZ, R37, R0 ;  /* 0x00000025ff151219 */ /* 0x001fe20000011600 */
[----:B------:R-:W-:Y:S01]  /*a530*/  UIMAD UR4, UR15, UR11, UR4 ;  /* 0x0000000b0f0472a4 */ /* 0x000fe2000f8e0204 */
[----:B------:R-:W5:Y:S02]  /*a540*/  LD.E.128 R4, desc[UR36][R4.64] ;  /* 0x0000002404047980 */ /* 0x000f64000c101d00 */
[--C-:B------:R-:W-:Y:S01]  /*a550*/  SHF.R.S32.HI R0, RZ, 0x1f, R21.reuse ;  /* 0x0000001fff007819 */ /* 0x100fe20000011415 */
[----:B------:R-:W-:Y:S01]  /*a560*/  UIADD3 UR4, UR9, UR4, URZ ;  /* 0x0000000409047290 */ /* 0x000fe2000fffe03f */
[----:B------:R-:W-:Y:S01]  /*a570*/  IMAD.MOV R37, RZ, RZ, -R21 ;  /* 0x000000ffff257224 */ /* 0x000fe200078e0a15 */
[----:B------:R-:W-:Y:S01]  /*a580*/  ULDC.64 UR10, c[0x0][0xae0] ;  /* 0x0002b800000a7ab9 */ /* 0x000fe20000000a00 */
[----:B-1----:R-:W-:Y:S01]  /*a590*/  MOV R2, UR8 ;  /* 0x0000000800027c02 */ /* 0x002fe20008000f00 */
[----:B------:R-:W-:Y:S01]  /*a5a0*/  IMAD R0, R0, UR10, RZ ;  /* 0x0000000a00007c24 */ /* 0x000fe2000f8e02ff */
[----:B------:R-:W5:Y:S01]  /*a5b0*/  LD.E.128 R52, desc[UR36][R52.64] ;  /* 0x0000002434347980 */ /* 0x000f62000c101d00 */
[----:B------:R-:W-:-:S02]  /*a5c0*/  IMAD R37, R38, R37, R20 ;  /* 0x0000002526257224 */ /* 0x000fc400078e0214 */
[----:B------:R-:W-:Y:S01]  /*a5d0*/  IMAD.U32 R3, RZ, RZ, UR9 ;  /* 0x00000009ff037e24 */ /* 0x000fe2000f8e00ff */
[----:B------:R-:W5:Y:S01]  /*a5e0*/  LD.E.128 R44, desc[UR36][R44.64] ;  /* 0x000000242c2c7980 */ /* 0x000f62000c101d00 */
[----:B------:R-:W-:Y:S01]  /*a5f0*/  IMAD.U32 R3, RZ, RZ, UR4 ;  /* 0x00000004ff037e24 */ /* 0x000fe2000f8e00ff */
[----:B------:R-:W-:Y:S01]  /*a600*/  ULDC.64 UR8, c[0x0][0xad8] ;  /* 0x0002b60000087ab9 */ /* 0x000fe20000000a00 */
[----:B------:R-:W-:Y:S01]  /*a610*/  IMAD R41, R21, UR11, R0 ;  /* 0x0000000b15297c24 */ /* 0x000fe2000f8e0200 */
[----:B------:R-:W5:Y:S01]  /*a620*/  LD.E.128 R32, desc[UR36][R32.64] ;  /* 0x0000002420207980 */ /* 0x000f62000c101d00 */
[----:B------:R-:W-:-:S03]  /*a630*/  SHF.R.S32.HI R0, RZ, 0x1f, R37 ;  /* 0x0000001fff007819 */ /* 0x000fc60000011425 */
[----:B------:R-:W5:Y:S01]  /*a640*/  LD.E.128 R24, desc[UR36][R24.64] ;  /* 0x0000002418187980 */ /* 0x000f62000c101d00 */
[----:B------:R-:W-:-:S03]  /*a650*/  IMAD.WIDE.U32 R2, R21, UR10, R2 ;  /* 0x0000000a15027c25 */ /* 0x000fc6000f8e0002 */
        /* <DEDUP_REMOVED lines=26> */
[----:B------:R0:W1:Y:S01]  /*a800*/  SHFL.IDX PT, R21, R38, RZ, 0x181f ;  /* 0x00181fff26157589 */ /* 0x00006200000e0000 */
        /* <DEDUP_REMOVED lines=17> */
.L_x_5755:
[----:B------:R-:W-:Y:S05]  /*a920*/  BSYNC B1 ;  /* 0x0000000000017941 */ /* 0x000fea0003800000 */
.L_x_5754:
        /* <DEDUP_REMOVED lines=11> */
[-C--:B----4-:R-:W-:Y:S02]  /*a9e0*/  @!P4 LEA.HI.X R3, R16, R29.reuse, R204, 0x1, P1 ;  /* 0x0000001d1003c211 */ /* 0x090fe400008f0ccc */
[-C--:B-1----:R-:W-:Y:S02]  /*a9f0*/  @!P5 LEA.HI.X R21, R19, R29.reuse, R203, 0x1, P2 ;  /* 0x0000001d1315d211 */ /* 0x082fe400010f0ccb */
[----:B------:R-:W-:Y:S01]  /*aa00*/  @!P6 LEA.HI.X R29, R22, R29, R202, 0x1, P3 ;  /* 0x0000001d161de211 */ /* 0x000fe200018f0cca */
[----:B------:R0:W-:Y:S04]  /*aa10*/  @!P4 ST.E.128 desc[UR36][R2.64], R12 ;  /* 0x0000000c0200c985 */ /* 0x0001e8000c101d24 */
[----:B------:R0:W-:Y:S04]  /*aa20*/  @!P5 ST.E.128 desc[UR36][R20.64], R44 ;  /* 0x0000002c1400d985 */ /* 0x0001e8000c101d24 */
[----:B------:R0:W-:Y:S02]  /*aa30*/  @!P6 ST.E.128 desc[UR36][R28.64], R60 ;  /* 0x0000003c1c00e985 */ /* 0x0001e4000c101d24 */
.L_x_5757:
[----:B------:R-:W-:Y:S05]  /*aa40*/  BSYNC B1 ;  /* 0x0000000000017941 */ /* 0x000fea0003800000 */
.L_x_5756:
[----:B0-----:R0:W0:Y:S01]  /*aa50*/  SHFL.IDX PT, R15, R40, 0x2, 0x181f ;  /* 0x00581f00280f7f89 */ /* 0x00102200000e0000 */
        /* <DEDUP_REMOVED lines=16> */
.L_x_5759:
[----:B------:R-:W-:Y:S05]  /*ab60*/  BSYNC B1 ;  /* 0x0000000000017941 */ /* 0x000fea0003800000 */
.L_x_5758:
        /* <DEDUP_REMOVED lines=8> */
[CC--:B0-----:R-:W-:Y:S02]  /*abf0*/  @!P2 LEA R2, P0, R16.reuse, R13.reuse, 0x1 ;  /* 0x0000000d1002a211 */ /* 0x0c1fe400078008ff */
        /* <DEDUP_REMOVED lines=11> */
.L_x_5752:
        /* <DEDUP_REMOVED lines=15> */
[----:B------:R-:W-:-:S03]  /*ada0*/  MOV R3, UR7 ;  /* 0x0000000700037c02 */ /* 0x000fc60008000f00 */
        /* <DEDUP_REMOVED lines=22> */
.L_x_5761:
        /* <DEDUP_REMOVED lines=48> */
.L_x_5763:
[----:B------:R-:W-:Y:S05]  /*b210*/  BSYNC B1 ;  /* 0x0000000000017941 */ /* 0x000fea0003800000 */
.L_x_5762:
[----:B0-----:R-:W0:Y:S01]  /*b220*/  @P0 LDC R3, c[0x0][0xbf0] ;  /* 0x0002fc00ff030b82 */ /* 0x001e220000000800 */
[----:B------:R-:W-:Y:S01]  /*b230*/  ULDC.64 UR14, c[0x0][0xaa0] ;  /* 0x0002a800000e7ab9 */ /* 0x000fe20000000a00 */
[----:B------:R-:W-:Y:S01]  /*b240*/  R2UR UR16, R193 ;  /* 0x00000000c11072ca */ /* 0x000fe200000e0000 */
[----:B------:R-:W-:Y:S01]  /*b250*/  UIMAD UR7, UR10, UR14, URZ ;  /* 0x0000000e0a0772a4 */ /* 0x000fe2000f8e023f */
[----:B------:R-:W-:Y:S01]  /*b260*/  LEA R2, R23, R195, 0x5 ;  /* 0x000000c317027211 */ /* 0x000fe200078e28ff */
[----:B------:R-:W-:Y:S01]  /*b270*/  UIMAD.WIDE.U32 UR8, UR4, UR14, URZ ;  /* 0x0000000e040872a5 */ /* 0x000fe2000f8e003f */
[----:B------:R-:W-:Y:S01]  /*b280*/  BSSY B1, `(.L_x_5764) ;  /* 0x000003c000017945 */ /* 0x000fe20003800000 */
[----:B------:R-:W-:Y:S02]  /*b290*/  UIMAD UR7, UR4, UR15, UR7 ;  /* 0x0000000f040772a4 */ /* 0x000fe4000f8e0207 */
[----:B------:R-:W-:Y:S01]  /*b2a0*/  VIADD R6, R2, UR42 ;  /* 0x0000002a02067c36 */ /* 0x000fe20008000000 */
        /* <DEDUP_REMOVED lines=57> */
.L_x_5765:
[----:B------:R-:W-:Y:S05]  /*b640*/  BSYNC B1 ;  /* 0x0000000000017941 */ /* 0x000fea0003800000 */
.L_x_5764:
        /* <DEDUP_REMOVED lines=17> */
.L_x_5767:
[----:B------:R-:W-:Y:S05]  /*b760*/  BSYNC B1 ;  /* 0x0000000000017941 */ /* 0x000fea0003800000 */
.L_x_5766:
        /* <DEDUP_REMOVED lines=17> */
.L_x_5769:
[----:B------:R-:W-:Y:S05]  /*b880*/  BSYNC B1 ;  /* 0x0000000000017941 */ /* 0x000fea0003800000 */
.L_x_5768:
        /* <DEDUP_REMOVED lines=18> */
.L_x_5760:
[----:B------:R-:W-:Y:S05]  /*b9b0*/  BSYNC B0 ;  /* 0x0000000000007941 */ /* 0x000fea0003800000 */
.L_x_5751:
[----:B------:R-:W-:Y:S02]  /*b9c0*/  ULDC UR4, c[0x0][0xc3c] ;  /* 0x00030f0000047ab9 */ /* 0x000fe40000000800 */
[----:B------:R-:W-:-:S13]  /*b9d0*/  ISETP.GE.AND P0, PT, R39, UR4, PT ;  /* 0x0000000427007c0c */ /* 0x000fda000bf06270 */
[----:B------:R-:W-:Y:S05]  /*b9e0*/  @!P0 BRA `(.L_x_5770) ;  /* 0xffffff5000e48947 */ /* 0x000fea000383ffff */
[----:B------:R-:W-:Y:S05]  /*b9f0*/  EXIT ;  /* 0x000000000000794d */ /* 0x000fea0003800000 */
.L_x_5709:
        /* <DEDUP_REMOVED lines=16> */
.L_x_5771:
        /* <DEDUP_REMOVED lines=37> */
[----:B------:R-:W-:Y:S01]  /*bd50*/  MOV R4, R3 ;  /* 0x0000000300047202 */ /* 0x000fe20000000f00 */
[----:B------:R-:W-:Y:S01]  /*bd60*/  UMOV UR4, URZ ;  /* 0x0000003f00047c82 */ /* 0x000fe20008000000 */
[----:B------:R-:W-:-:S05]  /*bd70*/  ULDC UR5, c[0x0][0xc38] ;  /* 0x00030e0000057ab9 */ /* 0x000fca0000000800 */
.L_x_5777:
        /* <DEDUP_REMOVED lines=12> */
.L_x_5776:
[----:B------:R-:W-:Y:S05]  /*be40*/  BSYNC B0 ;  /* 0x0000000000007941 */ /* 0x000fea0003800000 */
.L_x_5775:
        /* <DEDUP_REMOVED lines=20> */
.L_x_5773:
        /* <DEDUP_REMOVED lines=20> */
.L_x_5778:
        /* <DEDUP_REMOVED lines=59> */
.L_x_5774:
[----:B------:R-:W-:Y:S01]  /*c480*/  ULDC UR4, c[0x0][0xc3c] ;  /* 0x00030f0000047ab9 */ /* 0x000fe20000000800 */
[----:B------:R-:W-:Y:S02]  /*c490*/  IMAD.MOV.U32 R17, RZ, RZ, RZ ;  /* 0x000000ffff117224 */ /* 0x000fe400078e00ff */
[----:B------:R-:W-:Y:S02]  /*c4a0*/  IMAD.U32 R16, RZ, RZ, UR6 ;  /* 0x00000006ff107e24 */ /* 0x000fe4000f8e00ff */
[----:B------:R-:W-:Y:S02]  /*c4b0*/  IMAD.MOV.U32 R18, RZ, RZ, RZ ;  /* 0x000000ffff127224 */ /* 0x000fe400078e00ff */
[----:B------:R-:W-:-:S07]  /*c4c0*/  IMAD.U32 R19, RZ, RZ, UR4 ;  /* 0x00000004ff137e24 */ /* 0x000fce000f8e00ff */
.L_x_5779:
[----:B------:R-:W-:-:S13]  /*c4d0*/  ISETP.NE.AND P0, PT, R5, RZ, PT ;  /* 0x000000ff0500720c */ /* 0x000fda0003f05270 */
[----:B------:R-:W0:Y:S01]  /*c4e0*/  @!P0 S2R R3, SR_CgaCtaId ;  /* 0x0000000000038919 */ /* 0x000e220000008800 */
[----:B------:R-:W-:-:S04]  /*c4f0*/  @!P0 MOV R0, 0x400 ;  /* 0x0000040000008802 */ /* 0x000fc80000000f00 */
[----:B0-----:R-:W-:-:S05]  /*c500*/  @!P0 LEA R0, R3, R0, 0x18 ;  /* 0x0000000003008211 */ /* 0x001fca00078ec0ff */
[----:B------:R1:W-:Y:S01]  /*c510*/  @!P0 STS.128 [R0+0x308d0], R16 ;  /* 0x0308d01000008388 */ /* 0x0003e20000000c00 */
[----:B------:R-:W-:Y:S06]  /*c520*/  BAR.ARV 0x5, 0x180 ;  /* 0x0146000000007b1d */ /* 0x000fec0000002000 */
.L_x_5772:
[----:B------:R2:W-:Y:S01]  /*c530*/  STL [R1+0x20], RZ ;  /* 0x000020ff01007387 */ /* 0x0005e20000100800 */
[----:B------:R-:W-:Y:S01]  /*c540*/  ULDC UR4, c[0x0][0xc3c] ;  /* 0x00030f0000047ab9 */ /* 0x000fe20000000800 */
[----:B------:R-:W-:Y:S01]  /*c550*/  MOV R28, 0x1 ;  /* 0x00000001001c7802 */ /* 0x000fe20000000f00 */
[----:B------:R-:W-:Y:S01]  /*c560*/  IMAD.MOV.U32 R27, RZ, RZ, RZ ;  /* 0x000000ffff1b7224 */ /* 0x000fe200078e00ff */
[----:B0-----:R-:W-:-:S13]  /*c570*/  ISETP.GE.AND P0, PT, R19, UR4, PT ;  /* 0x0000000413007c0c */ /* 0x001fda000bf06270 */
[----:B--2---:R-:W-:Y:S05]  /*c580*/  @P0 BRA `(.L_x_5780) ;  /* 0x0000004800900947 */ /* 0x004fea0003800000 */
[----:B-1----:R-:W2:Y:S01]  /*c590*/  LDL R0, [R1+0x28] ;  /* 0x0000280001007983 */ /* 0x002ea20000100800 */
        /* <DEDUP_REMOVED lines=24> */
.L_x_5843:
        /* <DEDUP_REMOVED lines=49> */
.L_x_5781:
        /* <DEDUP_REMOVED lines=9> */
.L_x_5782:
        /* <DEDUP_REMOVED lines=9> */
.L_x_5783:
[----:B------:R-:W3:Y:S01]  /*cb50*/  LDL R5, [R1+0xc] ;  /* 0x00000c0001057983 */ /* 0x000ee20000100800 */
[----:B-12---:R-:W1:Y:S01]  /*cb60*/  LDC R2, c[0x0][0x448] ;  /* 0x00011200ff027b82 */ /* 0x006e620000000800 */
[----:B-----5:R-:W-:Y:S01]  /*cb70*/  IMAD.IADD R0, R0, 0x1, -R30 ;  /* 0x0000000100007824 */ /* 0x020fe200078e0a1e */
[----:B------:R-:W-:Y:S01]  /*cb80*/  LOP3.LUT R23, R23, 0xffffff7f, RZ, 0xc0, !PT ;  /* 0xffffff7f17177812 */ /* 0x000fe200078ec0ff */
[----:B------:R-:W-:Y:S03]  /*cb90*/  BSSY B7, `(.L_x_5784) ;  /* 0x0000381000077945 */ /* 0x000fe60003800000 */
[----:B------:R2:W-:Y:S01]  /*cba0*/  STL [R1], R0 ;  /* 0x0000000001007387 */ /* 0x0005e20000100800 */
        /* <DEDUP_REMOVED lines=8> */
[C---:B---3--:R-:W-:Y:S01]  /*cc30*/  IADD3 R3, R0.reuse, 0x60, -R5 ;  /* 0x0000006000037810 */ /* 0x048fe20007ffe805 */
[----:B--2---:R-:W-:-:S03]  /*cc40*/  VIADD R0, R0, 0x5f ;  /* 0x0000005f00007836 */ /* 0x004fc60000000000 */
[----:B------:R-:W-:Y:S01]  /*cc50*/  IADD3 R2, R3, R2, RZ ;  /* 0x0000000203027210 */ /* 0x000fe20007ffe0ff */
        /* <DEDUP_REMOVED lines=27> */
.L_x_5785:
        /* <DEDUP_REMOVED lines=9> */
[----:B------:R-:W-:Y:S01]  /*cea0*/  MOV R13, RZ ;  /* 0x000000ff000d7202 */ /* 0x000fe20000000f00 */
[----:B------:R-:W0:Y:S01]  /*ceb0*/  LDC.64 R2, c[0x4][R2] ;  /* 0x0100000002027b82 */ /* 0x000e220000000a00 */
[----:B------:R-:W-:Y:S02]  /*cec0*/  IMAD.U32 R5, RZ, RZ, UR7 ;  /* 0x00000007ff057e24 */ /* 0x000fe4000f8e00ff */
[----:B------:R-:W-:Y:S02]  /*ced0*/  IMAD.U32 R6, RZ, RZ, UR8 ;  /* 0x00000008ff067e24 */ /* 0x000fe4000f8e00ff */
[----:B------:R-:W-:-:S02]  /*cee0*/  IMAD.U32 R7, RZ, RZ, UR9 ;  /* 0x00000009ff077e24 */ /* 0x000fc4000f8e00ff */
[----:B------:R-:W-:Y:S02]  /*cef0*/  IMAD.U32 R10, RZ, RZ, UR4 ;  /* 0x00000004ff0a7e24 */ /* 0x000fe4000f8e00ff */
[----:B------:R-:W-:Y:S02]  /*cf00*/  IMAD.U32 R11, RZ, RZ, UR5 ;  /* 0x00000005ff0b7e24 */ /* 0x000fe4000f8e00ff */
[----:B------:R-:W-:Y:S02]  /*cf10*/  IMAD.MOV.U32 R8, RZ, RZ, 0x70 ;  /* 0x00000070ff087424 */ /* 0x000fe400078e00ff */
[----:B------:R-:W-:-:S07]  /*cf20*/  IMAD.MOV.U32 R12, RZ, RZ, 0x1 ;  /* 0x00000001ff0c7424 */ /* 0x000fce00078e00ff */
[----:B------:R-:W-:-:S07]  /*cf30*/  LEPC R20, `(.L_x_5788) ;  /* 0x000000001014794e */ /* 0x000fce0000000000 */
[----:B0-----:R-:W-:Y:S05]  /*cf40*/  CALL.ABS.NOINC R2 ;  /* 0x0000000002007343 */ /* 0x001fea0003c00000 */
.L_x_5788:
[----:B------:R-:W-:Y:S05]  /*cf50*/  BSYNC B6 ;  /* 0x0000000000067941 */ /* 0x000fea0003800000 */
.L_x_5787:
        /* <DEDUP_REMOVED lines=10> */
[----:B------:R-:W-:Y:S01]  /*d000*/  MOV R13, RZ ;  /* 0x000000ff000d7202 */ /* 0x000fe20000000f00 */
[----:B------:R-:W-:Y:S02]  /*d010*/  IMAD.U32 R5, RZ, RZ, UR7 ;  /* 0x00000007ff057e24 */ /* 0x000fe4000f8e00ff */
[----:B------:R-:W-:Y:S02]  /*d020*/  IMAD.U32 R6, RZ, RZ, UR8 ;  /* 0x00000008ff067e24 */ /* 0x000fe4000f8e00ff */
[----:B------:R-:W-:-:S02]  /*d030*/  IMAD.U32 R7, RZ, RZ, UR9 ;  /* 0x00000009ff077e24 */ /* 0x000fc4000f8e00ff */
[----:B------:R-:W-:Y:S02]  /*d040*/  IMAD.U32 R10, RZ, RZ, UR4 ;  /* 0x00000004ff0a7e24 */ /* 0x000fe4000f8e00ff */
[----:B------:R-:W-:Y:S02]  /*d050*/  IMAD.U32 R11, RZ, RZ, UR5 ;  /* 0x00000005ff0b7e24 */ /* 0x000fe4000f8e00ff */
[----:B------:R-:W-:Y:S02]  /*d060*/  IMAD.MOV.U32 R8, RZ, RZ, 0x70 ;  /* 0x00000070ff087424 */ /* 0x000fe400078e00ff */
[----:B0-----:R-:W-:-:S07]  /*d070*/  IMAD.MOV.U32 R12, RZ, RZ, 0x1 ;  /* 0x00000001ff0c7424 */ /* 0x001fce00078e00ff */
[----:B------:R-:W-:-:S07]  /*d080*/  LEPC R20, `(.L_x_5791) ;  /* 0x000000001014794e */ /* 0x000fce0000000000 */
[----:B-1----:R-:W-:Y:S05]  /*d090*/  CALL.ABS.NOINC R2 ;  /* 0x0000000002007343 */ /* 0x002fea0003c00000 */
.L_x_5791:
        /* <DEDUP_REMOVED lines=15> */
.L_x_5790:
[----:B------:R-:W-:Y:S05]  /*d190*/  BSYNC B6 ;  /* 0x0000000000067941 */ /* 0x000fea0003800000 */
.L_x_5789:
[----:B------:R-:W2:Y:S01]  /*d1a0*/  LDL R26, [R1+0x10] ;  /* 0x00001000011a7983 */ /* 0x000ea20000100800 */
[----:B------:R-:W-:Y:S01]  /*d1b0*/  ULDC.64 UR4, c[0x0][0x9f8] ;  /* 0x00027e0000047ab9 */ /* 0x000fe20000000a00 */
[----:B------:R-:W0:Y:S02]  /*d1c0*/  LDC R6, c[0x0][0x430] ;  /* 0x00010c00ff067b82 */ /* 0x000e240000000800 */
[----:B------:R-:W3:Y:S01]  /*d1d0*/  LDL R2, [R1] ;  /* 0x0000000001027983 */ /* 0x000ee20000100800 */
[----:B------:R-:W-:Y:S01]  /*d1e0*/  ISETP.NE.U32.AND P0, PT, RZ, UR4, PT ;  /* 0x00000004ff007c0c */ /* 0x000fe2000bf05070 */
[----:B------:R-:W1:Y:S03]  /*d1f0*/  S2R R20, SR_TID.X ;  /* 0x0000000000147919 */ /* 0x000e660000002100 */
[----:B------:R-:W-:-:S13]  /*d200*/  ISETP.NE.AND.EX P0, PT, RZ, UR5, PT, P0 ;  /* 0x00000005ff007c0c */ /* 0x000fda000bf05300 */
[----:B------:R-:W-:Y:S01]  /*d210*/  @P0 IADD3 R24, P1, R24, UR4, RZ ;  /* 0x0000000418180c10 */ /* 0x000fe2000ff3e0ff */
[----:B------:R-:W4:Y:S01]  /*d220*/  S2R R21, SR_TID.X ;  /* 0x0000000000157919 */ /* 0x000f220000002100 */
[----:B------:R-:W-:Y:S01]  /*d230*/  LOP3.LUT R23, R23, 0xffffffdf, RZ, 0xc0, !PT ;  /* 0xffffffdf17177812 */ /* 0x000fe200078ec0ff */
[----:B------:R-:W-:Y:S01]  /*d240*/  ULDC UR4, c[0x0][0x2f4] ;  /* 0x0000bd0000047ab9 */ /* 0x000fe20000000800 */
[----:B------:R-:W-:-:S05]  /*d250*/  @P0 IADD3.X R25, R25, UR5, RZ, P1, !PT ;  /* 0x0000000519190c10 */ /* 0x000fca0008ffe4ff */
[----:B------:R-:W3:Y:S01]  /*d260*/  @P0 LDG.E R31, desc[UR36][R24.64] ;  /* 0x00000024181f0981 */ /* 0x000ee2000c1e1900 */
[----:B0-----:R-:W-:Y:S02]  /*d270*/  ISETP.NE.AND P2, PT, R6, 0x1, PT ;  /* 0x000000010600780c */ /* 0x001fe40003f45270 */
[----:B-1----:R-:W-:-:S04]  /*d280*/  LOP3.LUT R20, R20, 0x7f, RZ, 0xc0, !PT ;  /* 0x0000007f14147812 */ /* 0x002fc800078ec0ff */
[----:B------:R-:W-:-:S07]  /*d290*/  SHF.R.U32.HI R0, RZ, 0x3, R20 ;  /* 0x00000003ff007819 */ /* 0x000fce0000011614 */
[----:B------:R-:W0:Y:S01]  /*d2a0*/  @P2 LDC R4, c[0x0][0x434] ;  /* 0x00010d00ff042b82 */ /* 0x000e220000000800 */
[----:B----4-:R-:W-:-:S04]  /*d2b0*/  SHF.L.U32 R20, R21, 0x4, RZ ;  /* 0x0000000415147819 */ /* 0x010fc800000006ff */
[----:B------:R-:W-:-:S03]  /*d2c0*/  LOP3.LUT R20, R0, 0x70, R20, 0xf8, !PT ;  /* 0x0000007000147812 */ /* 0x000fc600078ef814 */
[----:B------:R-:W1:Y:S01]  /*d2d0*/  @P2 LDC R0, c[0x0][0x438] ;  /* 0x00010e00ff002b82 */ /* 0x000e620000000800 */
        /* <DEDUP_REMOVED lines=20> */
[----:B------:R-:W0:Y:S01]  /*d420*/  @!P0 LDC.64 R2, c[0x0][0x418] ;  /* 0x00010600ff028b82 */ /* 0x000e220000000a00 */
[----:B------:R-:W-:Y:S01]  /*d430*/  ISETP.GE.AND P2, PT, R32, UR4, PT ;  /* 0x0000000420007c0c */ /* 0x000fe2000bf46270 */
[----:B------:R-:W-:-:S12]  /*d440*/  @!P0 IMAD.IADD R6, R5, 0x1, R6 ;  /* 0x0000000105068824 */ /* 0x000fd800078e0206 */
[----:B------:R-:W-:Y:S02]  /*d450*/  @P2 LOP3.LUT R23, R23, 0x4, RZ, 0xfc, !PT ;  /* 0x0000000417172812 */ /* 0x000fe400078efcff */
[----:B0-----:R-:W-:-:S04]  /*d460*/  @!P0 LEA R2, P1, R4, R2, 0x2 ;  /* 0x0000000204028211 */ /* 0x001fc800078210ff */
[----:B------:R-:W-:Y:S01]  /*d470*/  @!P0 LEA.HI.X R3, R4, R3, R6, 0x2, P1 ;  /* 0x0000000304038211 */ /* 0x000fe200008f1406 */
[----:B------:R-:W-:Y:S01]  /*d480*/  IMAD.MOV.U32 R4, RZ, RZ, RZ ;  /* 0x000000ffff047224 */ /* 0x000fe200078e00ff */
[----:B------:R-:W-:Y:S02]  /*d490*/  ISETP.GE.AND P1, PT, R34, UR4, PT ;  /* 0x0000000422007c0c */ /* 0x000fe4000bf26270 */
[----:B------:R-:W-:-:S03]  /*d4a0*/  LOP3.LUT R23, R23, 0xfffffffd, RZ, 0xc0, !PT ;  /* 0xfffffffd17177812 */ /* 0x000fc600078ec0ff */
[----:B------:R0:W5:Y:S01]  /*d4b0*/  @!P0 LDG.E R4, desc[UR36][R2.64] ;  /* 0x0000002402048981 */ /* 0x000162000c1e1900 */
[----:B------:R-:W-:-:S07]  /*d4c0*/  ISETP.GE.AND P0, PT, R33, UR4, PT ;  /* 0x0000000421007c0c */ /* 0x000fce000bf06270 */
[----:B------:R-:W-:-:S04]  /*d4d0*/  @P1 LOP3.LUT R23, R23, 0x2, RZ, 0xfc, !PT ;  /* 0x0000000217171812 */ /* 0x000fc800078efcff */
[----:B------:R-:W-:Y:S01]  /*d4e0*/  LOP3.LUT R23, R23, 0xfffffffe, RZ, 0xc0, !PT ;  /* 0xfffffffe17177812 */ /* 0x000fe200078ec0ff */
[----:B0-----:R-:W-:-:S03]  /*d4f0*/  IMAD.U32 R2, RZ, RZ, UR38 ;  /* 0x00000026ff027e24 */ /* 0x001fc6000f8e00ff */
[----:B------:R-:W-:Y:S01]  /*d500*/  @P0 LOP3.LUT R23, R23, 0x1, RZ, 0xfc, !PT ;  /* 0x0000000117170812 */ /* 0x000fe200078efcff */
[----:B------:R-:W-:Y:S06]  /*d510*/  BRA.DIV UR5, `(.L_x_5792) ;  /* 0x0000004205407947 */ /* 0x000fec000b800000 */
.L_x_5860:
        /* <DEDUP_REMOVED lines=9> */
.L_x_5793:
        /* <DEDUP_REMOVED lines=25> */
.L_x_5861:
[----:B------:R-:W-:Y:S05]  /*d740*/  BSYNC B0 ;  /* 0x0000000000007941 */ /* 0x000fea0003800000 */
.L_x_5794:
        /* <DEDUP_REMOVED lines=93> */
.L_x_5875:
        /* <DEDUP_REMOVED lines=12> */
.L_x_5797:
        /* <DEDUP_REMOVED lines=10> */
.L_x_5798:
        /* <DEDUP_REMOVED lines=35> */
.L_x_5800:
[----:B------:R-:W-:Y:S05]  /*e0b0*/  BSYNC B6 ;  /* 0x0000000000067941 */ /* 0x000fea0003800000 */
.L_x_5799:
[----:B------:R-:W3:Y:S01]  /*e0c0*/  LDL.LU.64 R2, [R1+0x18] ;  /* 0x0000180001027983 */ /* 0x000ee20000300a00 */
[----:B------:R-:W0:Y:S01]  /*e0d0*/  LDC R21, c[0x0][0x448] ;  /* 0x00011200ff157b82 */ /* 0x000e220000000800 */
[----:B------:R-:W-:Y:S02]  /*e0e0*/  ULDC.64 UR4, c[0x0][0x2d8] ;  /* 0x0000b60000047ab9 */ /* 0x000fe40000000a00 */
[----:B------:R-:W4:Y:S01]  /*e0f0*/  LDL.LU R20, [R1+0x24] ;  /* 0x0000240001147983 */ /* 0x000f220000300800 */
[----:B------:R-:W-:-:S03]  /*e100*/  IMAD R0, R30, UR4, RZ ;  /* 0x000000041e007c24 */ /* 0x000fc6000f8e02ff */
[----:B------:R1:W5:Y:S01]  /*e110*/  LDL R9, [R1+0xc] ;  /* 0x00000c0001097983 */ /* 0x0003620000100800 */
[----:B------:R-:W-:Y:S01]  /*e120*/  IMAD R5, R18, UR5, R0 ;  /* 0x0000000512057c24 */ /* 0x000fe2000f8e0200 */
[----:B------:R-:W2:Y:S01]  /*e130*/  S2R R4, SR_TID.X ;  /* 0x0000000000047919 */ /* 0x000ea20000002100 */
[----:B0-----:R-:W-:Y:S02]  /*e140*/  ISETP.NE.AND P6, PT, R21, 0x1, PT ;  /* 0x000000011500780c */ /* 0x001fe40003fc5270 */
[----:B------:R-:W0:Y:S11]  /*e150*/  S2R R21, SR_TID.X ;  /* 0x0000000000157919 */ /* 0x000e360000002100 */
[----:B------:R-:W1:Y:S01]  /*e160*/  @P6 LDC R6, c[0x0][0x44c] ;  /* 0x00011300ff066b82 */ /* 0x000e620000000800 */
[----:B--2---:R-:W-:-:S04]  /*e170*/  LOP3.LUT R4, R4, 0x7f, RZ, 0xc0, !PT ;  /* 0x0000007f04047812 */ /* 0x004fc800078ec0ff */
[----:B------:R-:W-:Y:S01]  /*e180*/  SHF.R.U32.HI R4, RZ, 0x3, R4 ;  /* 0x00000003ff047819 */ /* 0x000fe20000011604 */
[----:B0-----:R-:W-:-:S05]  /*e190*/  IMAD.SHL.U32 R21, R21, 0x10, RZ ;  /* 0x0000001015157824 */ /* 0x001fca00078e00ff */
[----:B------:R-:W-:-:S05]  /*e1a0*/  LOP3.LUT R21, R4, 0x70, R21, 0xf8, !PT ;  /* 0x0000007004157812 */ /* 0x000fca00078ef815 */
[----:B------:R-:W-:-:S04]  /*e1b0*/  IMAD R0, R17, 0x80, R21 ;  /* 0x0000008011007824 */ /* 0x000fc800078e0215 */
[----:B-1----:R-:W-:-:S04]  /*e1c0*/  @P6 IMAD.HI.U32 R6, R0, R6, RZ ;  /* 0x0000000600066227 */ /* 0x002fc800078e00ff */
[----:B------:R-:W-:Y:S02]  /*e1d0*/  IMAD.MOV.U32 R4, RZ, RZ, R0 ;  /* 0x000000ffff047224 */ /* 0x000fe400078e0000 */
[----:B---3--:R-:W-:Y:S02]  /*e1e0*/  IMAD.MOV.U32 R3, RZ, RZ, R35 ;  /* 0x000000ffff037224 */ /* 0x008fe400078e0023 */
[----:B------:R-:W-:Y:S01]  /*e1f0*/  IMAD.WIDE.U32 R2, R18, UR4, R2 ;  /* 0x0000000412027c25 */ /* 0x000fe2000f8e0002 */
[----:B------:R-:W-:-:S04]  /*e200*/  ULDC.64 UR4, c[0x0][0x2e0] ;  /* 0x0000b80000047ab9 */ /* 0x000fc80000000a00 */
[----:B------:R-:W-:Y:S02]  /*e210*/  IADD3 R3, R3, R5, RZ ;  /* 0x0000000503037210 */ /* 0x000fe40007ffe0ff */
[----:B------:R-:W0:Y:S01]  /*e220*/  @P6 LDC R5, c[0x0][0x450] ;  /* 0x00011400ff056b82 */ /* 0x000e220000000800 */
[----:B------:R-:W-:Y:S01]  /*e230*/  IMAD.WIDE.U32 R2, R29, UR4, R2 ;  /* 0x000000041d027c25 */ /* 0x000fe2000f8e0002 */
[----:B0-----:R-:W-:-:S03]  /*e240*/  @P6 SHF.R.U32.HI R4, RZ, R5, R6 ;  /* 0x00000005ff046219 */ /* 0x001fc60000011606 */
[----:B----4-:R-:W-:-:S04]  /*e250*/  IMAD R5, R20, UR4, RZ ;  /* 0x0000000414057c24 */ /* 0x010fc8000f8e02ff */
[----:B------:R-:W-:Y:S02]  /*e260*/  IMAD R5, R29, UR5, R5 ;  /* 0x000000051d057c24 */ /* 0x000fe4000f8e0205 */
[----:B------:R-:W-:Y:S01]  /*e270*/  IMAD.MOV R6, RZ, RZ, -R4 ;  /* 0x000000ffff067224 */ /* 0x000fe200078e0a04 */
[----:B------:R-:W0:Y:S01]  /*e280*/  S2R R20, SR_TID.X ;  /* 0x0000000000147919 */ /* 0x000e220000002100 */
[----:B------:R-:W-:Y:S01]  /*e290*/  IMAD.IADD R3, R3, 0x1, R5 ;  /* 0x0000000103037824 */ /* 0x000fe200078e0205 */
[----:B------:R-:W-:Y:S01]  /*e2a0*/  ULDC.64 UR4, c[0x0][0x2d0] ;  /* 0x0000b40000047ab9 */ /* 0x000fe20000000a00 */
[----:B------:R-:W1:Y:S01]  /*e2b0*/  LDC R5, c[0x0][0x448] ;  /* 0x00011200ff057b82 */ /* 0x000e620000000800 */
        /* <DEDUP_REMOVED lines=22> */
[----:B------:R-:W-:Y:S10]  /*e420*/  BRA.DIV UR5, `(.L_x_5801) ;  /* 0x0000003a05e87947 */ /* 0x000ff4000b800000 */
[----:B------:R-:W0:Y:S01]  /*e430*/  SHFL.IDX PT, R14, R0, RZ, 0x181f ;  /* 0x00181fff000e7589 */ /* 0x000e2200000e0000 */
[----:B-----5:R-:W-:Y:S02]  /*e440*/  IMAD R5, R9, R5, RZ ;  /* 0x0000000509057224 */ /* 0x020fe400078e02ff */
[----:B------:R-:W-:Y:S01]  /*e450*/  IMAD R17, R17, 0x80, R8 ;  /* 0x0000008011117824 */ /* 0x000fe200078e0208 */
[----:B------:R-:W1:Y:S03]  /*e460*/  SHFL.IDX PT, R2, R4, RZ, 0x181f ;  /* 0x00181fff04027589 */ /* 0x000e6600000e0000 */
[C---:B------:R-:W-:Y:S01]  /*e470*/  VIADD R6, R17.reuse, 0x10 ;  /* 0x0000001011067836 */ /* 0x040fe20000000000 */
[----:B------:R-:W-:-:S13]  /*e480*/  ISETP.GE.AND P1, PT, R17, R5, PT ;  /* 0x000000051100720c */ /* 0x000fda0003f26270 */
[----:B0-----:R-:W-:-:S05]  /*e490*/  @!P1 LEA R14, P4, R32, R14, 0x1 ;  /* 0x0000000e200e9211 */ /* 0x001fca00078808ff */
[----:B-1----:R-:W-:Y:S01]  /*e4a0*/  @!P1 IMAD.X R3, RZ, RZ, R2, P4 ;  /* 0x000000ffff039224 */ /* 0x002fe200020e0602 */
[----:B------:R-:W-:Y:S02]  /*e4b0*/  @!P1 MOV R2, R14 ;  /* 0x0000000e00029202 */ /* 0x000fe40000000f00 */
[----:B------:R-:W0:Y:S04]  /*e4c0*/  SHFL.IDX PT, R14, R0, 0x1, 0x181f ;  /* 0x00381f00000e7f89 */ /* 0x000e2800000e0000 */
        /* <DEDUP_REMOVED lines=53> */
[----:B------:R-:W0:Y:S01]  /*e820*/  SHFL.IDX PT, R14, R0, 0x6, 0x181f ;  /* 0x00d81f00000e7f89 */ /* 0x000e2200000e0000 */
[----:B------:R-:W-:-:S05]  /*e830*/  @!P1 MOV R3, R7 ;  /* 0x0000000700039202 */ /* 0x000fca0000000f00 */
        /* <DEDUP_REMOVED lines=14> */
.L_x_5892:
[----:B-1----:R-:W-:Y:S01]  /*e920*/  VIADD R0, R17, 0x70 ;  /* 0x0000007011007836 */ /* 0x002fe20000000000 */
[----:B------:R-:W-:Y:S04]  /*e930*/  BSSY B0, `(.L_x_5802) ;  /* 0x000000b000007945 */ /* 0x000fe80003800000 */
        /* <DEDUP_REMOVED lines=10> */
.L_x_5803:
[----:B------:R-:W-:Y:S05]  /*e9e0*/  BSYNC B0 ;  /* 0x0000000000007941 */ /* 0x000fea0003800000 */
.L_x_5802:
[----:B------:R-:W-:Y:S01]  /*e9f0*/  NOP ;  /* 0x0000000000007918 */ /* 0x000fe20000000000 */
[----:B------:R-:W-:-:S13]  /*ea00*/  PLOP3.LUT P0, PT, PT, PT, PT, 0x80, 0x0 ;  /* 0x000000000000781c */ /* 0x000fda0003f0f070 */
.L_x_5804:
        /* <DEDUP_REMOVED lines=18> */
.L_x_5893:
[----:B------:R-:W-:Y:S05]  /*eb30*/  BSYNC B0 ;  /* 0x0000000000007941 */ /* 0x000fea0003800000 */
.L_x_5805:
[----:B------:R-:W3:Y:S01]  /*eb40*/  LDL R0, [R1+0x10] ;  /* 0x0000100001007983 */ /* 0x000ee20000100800 */
[----:B------:R-:W-:Y:S01]  /*eb50*/  BSSY B0, `(.L_x_5807) ;  /* 0x0000109000007945 */ /* 0x000fe20003800000 */
[----:B---3--:R-:W-:-:S13]  /*eb60*/  ISETP.GE.AND P0, PT, R0, 0x2, PT ;  /* 0x000000020000780c */ /* 0x008fda0003f06270 */
[----:B------:R-:W-:Y:S05]  /*eb70*/  @!P0 BRA `(.L_x_5808) ;  /* 0x0000001000188947 */ /* 0x000fea0003800000 */
[----:B------:R-:W-:Y:S01]  /*eb80*/  ULDC UR4, c[0x0][0x2f4] ;  /* 0x0000bd0000047ab9 */ /* 0x000fe20000000800 */
[----:B------:R-:W-:Y:S01]  /*eb90*/  VIADD R8, R0, 0xfffffffe ;  /* 0xfffffffe00087836 */ /* 0x000fe20000000000 */
[----:B------:R-:W-:Y:S01]  /*eba0*/  MOV R17, R28 ;  /* 0x0000001c00117202 */ /* 0x000fe20000000f00 */
[----:B------:R-:W-:Y:S01]  /*ebb0*/  IMAD.MOV.U32 R10, RZ, RZ, R27 ;  /* 0x000000ffff0a7224 */ /* 0x000fe200078e001b */
[----:B------:R-:W-:Y:S01]  /*ebc0*/  ISETP.GE.AND P3, PT, R32, UR4, PT ;  /* 0x0000000420007c0c */ /* 0x000fe2000bf66270 */
[----:B------:R-:W-:Y:S01]  /*ebd0*/  IMAD.MOV.U32 R29, RZ, RZ, R26 ;  /* 0x000000ffff1d7224 */ /* 0x000fe200078e001a */
[----:B------:R-:W-:Y:S02]  /*ebe0*/  ISETP.GE.AND P2, PT, R34, UR4, PT ;  /* 0x0000000422007c0c */ /* 0x000fe4000bf46270 */
[----:B------:R-:W-:-:S13]  /*ebf0*/  ISETP.GE.AND P1, PT, R33, UR4, PT ;  /* 0x0000000421007c0c */ /* 0x000fda000bf26270 */
.L_x_5821:
        /* <DEDUP_REMOVED lines=24> */
[----:B------:R-:W-:-:S04]  /*ed80*/  @!P5 IMAD.WIDE.U32 R2, R31, R6, R2 ;  /* 0x000000061f02d225 */ /* 0x000fc800078e0002 */
[----:B------:R-:W-:Y:S01]  /*ed90*/  @!P5 IMAD.IADD R7, R7, 0x1, R3 ;  /* 0x000000010707d824 */ /* 0x000fe200078e0203 */
[----:B--2---:R-:W-:Y:S01]  /*eda0*/  @!P5 LEA R4, P0, R2, R4, 0x2 ;  /* 0x000000040204d211 */ /* 0x004fe200078010ff */
[----:B------:R-:W-:-:S03]  /*edb0*/  IMAD.MOV.U32 R0, RZ, RZ, RZ ;  /* 0x000000ffff007224 */ /* 0x000fc600078e00ff */
[----:B------:R-:W-:-:S05]  /*edc0*/  @!P5 LEA.HI.X R5, R2, R5, R7, 0x2, P0 ;  /* 0x000000050205d211 */ /* 0x000fca00000f1407 */
[----:B------:R0:W5:Y:S01]  /*edd0*/  @!P5 LDG.E R0, desc[UR36][R4.64] ;  /* 0x000000240400d981 */ /* 0x000162000c1e1900 */
[----:B------:R-:W-:Y:S01]  /*ede0*/  LOP3.LUT P4, RZ, R23, 0x10, RZ, 0xc0, !PT ;  /* 0x0000001017ff7812 */ /* 0x000fe2000788c0ff */
[----:B------:R-:W-:Y:S01]  /*edf0*/  VIADD R27, R10, 0x1 ;  /* 0x000000010a1b7836 */ /* 0x000fe20000000000 */
[----:B------:R-:W-:Y:S01]  /*ee00*/  IADD3 R2, -R11, RZ, RZ ;  /* 0x000000ff0b027210 */ /* 0x000fe20007ffe1ff */
[----:B------:R-:W-:Y:S05]  /*ee10*/  YIELD ;  /* 0x0000000000007946 */ /* 0x000fea0003800000 */
[----:B------:R-:W-:Y:S01]  /*ee20*/  ISETP.NE.AND P0, PT, R27, 0x2, PT ;  /* 0x000000021b00780c */ /* 0x000fe20003f05270 */
[----:B------:R-:W-:-:S02]  /*ee30*/  ULDC UR4, c[0x0][0x430] ;  /* 0x00010c0000047ab9 */ /* 0x000fc40000000800 */
[----:B------:R-:W-:Y:S01]  /*ee40*/  IMAD R9, R2, UR4, R9 ;  /* 0x0000000402097c24 */ /* 0x000fe2000f8e0209 */
[----:B------:R-:W-:Y:S01]  /*ee50*/  SEL R28, RZ, 0x1, P0 ;  /* 0x00000001ff1c7807 */ /* 0x000fe20000000000 */
[----:B------:R-:W-:Y:S01]  /*ee60*/  IMAD.MOV.U32 R26, RZ, RZ, R8 ;  /* 0x000000ffff1a7224 */ /* 0x000fe200078e0008 */
[----:B------:R-:W-:Y:S02]  /*ee70*/  SEL R27, R27, RZ, P0 ;  /* 0x000000ff1b1b7207 */ /* 0x000fe40000000000 */
[----:B------:R-:W-:Y:S01]  /*ee80*/  LOP3.LUT R28, R17, R28, RZ, 0x3c, !PT ;  /* 0x0000001c111c7212 */ /* 0x000fe200078e3cff */
[----:B0-----:R-:W-:Y:S06]  /*ee90*/  @!P4 BRA `(.L_x_5809) ;  /* 0x000000000004c947 */ /* 0x001fec0003800000 */
[----:B------:R-:W-:Y:S01]  /*eea0*/  BPT.TRAP 0x1 ;  /* 0x000000040000795c */ /* 0x000fe20000300000 */
.L_x_5809:
[----:B------:R-:W-:Y:S01]  /*eeb0*/  IMAD R7, R27, 0x8, R22 ;  /* 0x000000081b077824 */ /* 0x000fe200078e0216 */
[----:B------:R-:W-:Y:S01]  /*eec0*/  SHF.L.U32 R2, R28, 0x1f, RZ ;  /* 0x0000001f1c027819 */ /* 0x000fe200000006ff */
[----:B------:R-:W-:Y:S03]  /*eed0*/  BSSY B1, `(.L_x_5810) ;  /* 0x0000003000017945 */ /* 0x000fe60003800000 */
[----:B------:R-:W0:Y:S02]  /*eee0*/  SYNCS.PHASECHK.TRANS64.TRYWAIT P0, [R7+URZ+0x30840], R2 ;  /* 0x03084002070075a7 */ /* 0x000e24000800017f */
[----:B0-----:R-:W-:Y:S05]  /*eef0*/  @!P0 BRA `(.L_x_5811) ;  /* 0x0000003800e48947 */ /* 0x001fea0003800000 */
.L_x_5894:
[----:B------:R-:W-:Y:S05]  /*ef00*/  BSYNC B1 ;  /* 0x0000000000017941 */ /* 0x000fea0003800000 */
.L_x_5810:
        /* <DEDUP_REMOVED lines=65> */
.L_x_5908:
        /* <DEDUP_REMOVED lines=11> */
.L_x_5813:
        /* <DEDUP_REMOVED lines=10> */
.L_x_5814:
[----:B------:R2:W-:Y:S01]  /*f470*/  SYNCS.ARRIVE.TRANS64.A1T0 RZ, [R7+URZ+0x30830], RZ ;  /* 0x030830ff07ff79a7 */ /* 0x0005e2000810003f */
[----:B------:R-:W-:Y:S05]  /*f480*/  @!P5 BRA `(.L_x_5815) ;  /* 0x000000000004d947 */ /* 0x000fea0003800000 */
[----:B------:R-:W-:Y:S01]  /*f490*/  BPT.TRAP 0x1 ;  /* 0x000000040000795c */ /* 0x000fe20000300000 */
.L_x_5815:
[----:B-1----:R-:W2:Y:S01]  /*f4a0*/  LDL R3, [R1] ;  /* 0x0000000001037983 */ /* 0x002ea20000100800 */
[----:B------:R-:W-:Y:S01]  /*f4b0*/  SHF.L.U32 R2, R17, 0x1f, RZ ;  /* 0x0000001f11027819 */ /* 0x000fe200000006ff */
[----:B0-----:R-:W-:Y:S01]  /*f4c0*/  IMAD R6, R10, 0x8, R22 ;  /* 0x000000080a067824 */ /* 0x001fe200078e0216 */
[----:B------:R-:W-:Y:S03]  /*f4d0*/  BSSY B1, `(.L_x_5816) ;  /* 0x0000004000017945 */ /* 0x000fe60003800000 */
[----:B------:R-:W0:Y:S01]  /*f4e0*/  SYNCS.PHASECHK.TRANS64.TRYWAIT P0, [R6+URZ+0x30860], R2 ;  /* 0x03086002060075a7 */ /* 0x000e22000800017f */
[----:B--2---:R-:W-:Y:S01]  /*f4f0*/  IMAD R7, R29, -0x60, R3 ;  /* 0xffffffa01d077824 */ /* 0x004fe200078e0203 */
[----:B0-----:R-:W-:Y:S06]  /*f500*/  @!P0 BRA `(.L_x_5817) ;  /* 0x0000003c00548947 */ /* 0x001fec0003800000 */
.L_x_5909:
[----:B------:R-:W-:Y:S05]  /*f510*/  BSYNC B1 ;  /* 0x0000000000017941 */ /* 0x000fea0003800000 */
.L_x_5816:
[----:B------:R-:W1:Y:S01]  /*f520*/  S2R R3, SR_TID.X ;  /* 0x0000000000037919 */ /* 0x000e620000002100 */
[----:B------:R-:W-:Y:S01]  /*f530*/  UMOV UR4, 0xffffffff ;  /* 0xffffffff00047882 */ /* 0x000fe20000000000 */
[----:B------:R-:W-:Y:S01]  /*f540*/  IMAD R5, R10, 0x4800, R36 ;  /* 0x000048000a057824 */ /* 0x000fe200078e0224 */
[----:B-1----:R-:W-:-:S04]  /*f550*/  LOP3.LUT R3, R3, 0x7f, RZ, 0xc0, !PT ;  /* 0x0000007f03037812 */ /* 0x002fc800078ec0ff */
[----:B------:R-:W-:-:S05]  /*f560*/  SHF.R.U32.HI R3, RZ, 0x3, R3 ;  /* 0x00000003ff037819 */ /* 0x000fca0000011603 */
[----:B------:R-:W-:Y:S01]  /*f570*/  IMAD.IADD R7, R7, 0x1, -R3 ;  /* 0x0000000107077824 */ /* 0x000fe200078e0a03 */
        /* <DEDUP_REMOVED lines=54> */
.L_x_5923:
        /* <DEDUP_REMOVED lines=31> */
.L_x_5819:
        /* <DEDUP_REMOVED lines=10> */
.L_x_5820:
[C---:B------:R-:W-:Y:S01]  /*fb70*/  ISETP.GT.AND P0, PT, R26.reuse, RZ, PT ;  /* 0x000000ff1a00720c */ /* 0x040fe20003f04270 */
[----:B------:R1:W-:Y:S01]  /*fb80*/  SYNCS.ARRIVE.TRANS64.A1T0 RZ, [R6+URZ+0x30850], RZ ;  /* 0x030850ff06ff79a7 */ /* 0x0003e2000810003f */
[----:B------:R-:W-:Y:S02]  /*fb90*/  VIADD R8, R26, 0xffffffff ;  /* 0xffffffff1a087836 */ /* 0x000fe40000000000 */
[----:B------:R-:W-:Y:S02]  /*fba0*/  IMAD.MOV.U32 R17, RZ, RZ, R28 ;  /* 0x000000ffff117224 */ /* 0x000fe400078e001c */
[----:B------:R-:W-:Y:S02]  /*fbb0*/  IMAD.MOV.U32 R10, RZ, RZ, R27 ;  /* 0x000000ffff0a7224 */ /* 0x000fe400078e001b */
[----:B------:R-:W-:-:S05]  /*fbc0*/  IMAD.MOV.U32 R29, RZ, RZ, R26 ;  /* 0x000000ffff1d7224 */ /* 0x000fca00078e001a */
[----:B-1----:R-:W-:Y:S05]  /*fbd0*/  @P0 BRA `(.L_x_5821) ;  /* 0xfffffff000080947 */ /* 0x002fea000383ffff */
.L_x_5808:
[----:B------:R-:W-:Y:S05]  /*fbe0*/  BSYNC B0 ;  /* 0x0000000000007941 */ /* 0x000fea0003800000 */
.L_x_5807:
        /* <DEDUP_REMOVED lines=17> */
.L_x_5823:
[----:B------:R-:W-:Y:S05]  /*fd00*/  BSYNC B0 ;  /* 0x0000000000007941 */ /* 0x000fea0003800000 */
.L_x_5822:
[----:B------:R-:W-:-:S13]  /*fd10*/  LOP3.LUT P0, RZ, R23, 0x10, RZ, 0xc0, !PT ;  /* 0x0000001017ff7812 */ /* 0x000fda000780c0ff */
[----:B------:R-:W-:Y:S05]  /*fd20*/  @!P0 BRA `(.L_x_5824) ;  /* 0x0000000000048947 */ /* 0x000fea0003800000 */
[----:B------:R-:W-:Y:S01]  /*fd30*/  BPT.TRAP 0x1 ;  /* 0x000000040000795c */ /* 0x000fe20000300000 */
.L_x_5824:
[----:B------:R-:W3:Y:S01]  /*fd40*/  LDL.LU R2, [R1] ;  /* 0x0000000001027983 */ /* 0x000ee20000300800 */
[----:B------:R-:W-:Y:S01]  /*fd50*/  LEA R0, R27, R22, 0x3 ;  /* 0x000000161b007211 */ /* 0x000fe200078e18ff */
[----:B------:R-:W-:Y:S01]  /*fd60*/  BSSY B0, `(.L_x_5825) ;  /* 0x0000005000007945 */ /* 0x000fe20003800000 */
[----:B0-----:R-:W-:-:S04]  /*fd70*/  SHF.L.U32 R3, R28, 0x1f, RZ ;  /* 0x0000001f1c037819 */ /* 0x001fc800000006ff */
[----:B------:R-:W0:Y:S01]  /*fd80*/  SYNCS.PHASECHK.TRANS64.TRYWAIT P0, [R0+URZ+0x30860], R3 ;  /* 0x03086003000075a7 */ /* 0x000e22000800017f */
[----:B---3--:R-:W-:Y:S01]  /*fd90*/  IMAD R6, R26, -0x60, R2 ;  /* 0xffffffa01a067824 */ /* 0x008fe200078e0202 */
[----:B0-----:R-:W-:Y:S06]  /*fda0*/  @!P0 BRA `(.L_x_5826) ;  /* 0x0000003c00508947 */ /* 0x001fec0003800000 */
.L_x_5924:
[----:B------:R-:W-:Y:S05]  /*fdb0*/  BSYNC B0 ;  /* 0x0000000000007941 */ /* 0x000fea0003800000 */
.L_x_5825:
        /* <DEDUP_REMOVED lines=65> */
.L_x_5938:
        /* <DEDUP_REMOVED lines=13> */
.L_x_5828:
        /* <DEDUP_REMOVED lines=10> */
.L_x_5829:
[----:B------:R1:W-:Y:S01]  /*10340*/  SYNCS.ARRIVE.TRANS64.A1T0 RZ, [R0+URZ+0x30850], RZ ;  /* 0x030850ff00ff79a7 */ /* 0x0003e2000810003f */
[----:B------:R-:W-:-:S04]  /*10350*/  IADD3 R27, R27, 0x1, RZ ;  /* 0x000000011b1b7810 */ /* 0x000fc80007ffe0ff */
[----:B------:R-:W-:-:S04]  /*10360*/  ISETP.NE.AND P0, PT, R27, 0x2, PT ;  /* 0x000000021b00780c */ /* 0x000fc80003f05270 */
[----:B0-----:R-:W-:Y:S02]  /*10370*/  SEL R3, RZ, 0x1, P0 ;  /* 0x00000001ff037807 */ /* 0x001fe40000000000 */
[----:B------:R-:W-:Y:S02]  /*10380*/  SEL R27, R27, RZ, P0 ;  /* 0x000000ff1b1b7207 */ /* 0x000fe40000000000 */
[----:B-1----:R-:W-:-:S07]  /*10390*/  LOP3.LUT R28, R28, R3, RZ, 0x3c, !PT ;  /* 0x000000031c1c7212 */ /* 0x002fce00078e3cff */
.L_x_5786:
[----:B------:R-:W-:Y:S05]  /*103a0*/  BSYNC B7 ;  /* 0x0000000000077941 */ /* 0x000fea0003800000 */
.L_x_5784:
        /* <DEDUP_REMOVED lines=11> */
.L_x_5830:
        /* <DEDUP_REMOVED lines=36> */
.L_x_5948:
[----:B------:R-:W-:Y:S02]  /*106a0*/  ULDC UR4, c[0x0][0xc38] ;  /* 0x00030e0000047ab9 */ /* 0x000fe40000000800 */
[----:B------:R-:W-:-:S05]  /*106b0*/  MOV R7, UR4 ;  /* 0x0000000400077c02 */ /* 0x000fca0008000f00 */
[----:B-1----:R-:W-:-:S04]  /*106c0*/  IMAD R14, R14, R7, RZ ;  /* 0x000000070e0e7224 */ /* 0x002fc800078e02ff */
[----:B------:R-:W-:-:S05]  /*106d0*/  IMAD.IADD R9, R4, 0x1, R14 ;  /* 0x0000000104097824 */ /* 0x000fca00078e020e */
[----:B------:R-:W-:-:S13]  /*106e0*/  ISETP.GT.AND P6, PT, R9, R0, PT ;  /* 0x000000000900720c */ /* 0x000fda0003fc4270 */
[----:B------:R-:W-:Y:S05]  /*106f0*/  @P6 BRA `(.L_x_5833) ;  /* 0x00000000009c6947 */ /* 0x000fea0003800000 */
.L_x_5838:
        /* <DEDUP_REMOVED lines=14> */
.L_x_5836:
[----:B------:R-:W-:Y:S05]  /*107e0*/  BSYNC B0 ;  /* 0x0000000000007941 */ /* 0x000fea0003800000 */
.L_x_5835:
        /* <DEDUP_REMOVED lines=18> */
.L_x_5956:
[----:B------:R-:W-:Y:S02]  /*10910*/  ULDC UR4, c[0x0][0xc38] ;  /* 0x00030e0000047ab9 */ /* 0x000fe40000000800 */
[----:B------:R-:W-:-:S05]  /*10920*/  MOV R7, UR4 ;  /* 0x0000000400077c02 */ /* 0x000fca0008000f00 */
[----:B-1----:R-:W-:-:S04]  /*10930*/  IMAD R14, R14, R7, RZ ;  /* 0x000000070e0e7224 */ /* 0x002fc800078e02ff */
[----:B------:R-:W-:-:S05]  /*10940*/  IMAD.IADD R9, R14, 0x1, R9 ;  /* 0x000000010e097824 */ /* 0x000fca00078e0209 */
[----:B------:R-:W-:-:S13]  /*10950*/  ISETP.GT.AND P6, PT, R9, R0, PT ;  /* 0x000000000900720c */ /* 0x000fda0003fc4270 */
[----:B------:R-:W-:Y:S05]  /*10960*/  @!P6 BRA `(.L_x_5838) ;  /* 0xfffffffc0064e947 */ /* 0x000fea000383ffff */
.L_x_5833:
        /* <DEDUP_REMOVED lines=8> */
.L_x_5960:
[----:B------:R-:W-:Y:S01]  /*109f0*/  ISETP.NE.AND P0, PT, R2, RZ, PT ;  /* 0x000000ff0200720c */ /* 0x000fe20003f05270 */
[----:B------:R-:W-:-:S12]  /*10a00*/  IMAD.MOV.U32 R14, RZ, RZ, RZ ;  /* 0x000000ffff0e7224 */ /* 0x000fd800078e00ff */
[----:B------:R-:W-:Y:S05]  /*10a10*/  @!P0 BRA `(.L_x_5840) ;  /* 0x0000000000108947 */ /* 0x000fea0003800000 */
[----:B------:R-:W-:Y:S01]  /*10a20*/  UMOV UR4, 0xffffffff ;  /* 0xffffffff00047882 */ /* 0x000fe20000000000 */
[----:B------:R-:W-:Y:S02]  /*10a30*/  VIADD R12, R4, 0xffffffff ;  /* 0xffffffff040c7836 */ /* 0x000fe40000000000 */
[----:B------:R-:W-:Y:S05]  /*10a40*/  BRA.DIV UR4, `(.L_x_5841) ;  /* 0x0000004204687947 */ /* 0x000fea000b800000 */
[----:B------:R3:W4:Y:S02]  /*10a50*/  SHFL.IDX PT, R14, R6, R12, 0x1f ;  /* 0x00001f0c060e7589 */ /* 0x00072400000e0000 */
.L_x_5840:
        /* <DEDUP_REMOVED lines=66> */
.L_x_5834:
[----:B------:R-:W-:Y:S01]  /*10e80*/  UMOV UR4, URZ ;  /* 0x0000003f00047c82 */ /* 0x000fe20008000000 */
[----:B------:R-:W-:Y:S01]  /*10e90*/  UMOV UR5, URZ ;  /* 0x0000003f00057c82 */ /* 0x000fe20008000000 */
[----:B------:R-:W-:Y:S01]  /*10ea0*/  ULDC UR6, c[0x0][0xc3c] ;  /* 0x00030f0000067ab9 */ /* 0x000fe20000000800 */
[----:B------:R-:W-:Y:S01]  /*10eb0*/  IMAD.MOV.U32 R16, RZ, RZ, R0 ;  /* 0x000000ffff107224 */ /* 0x000fe200078e0000 */
[----:B------:R-:W-:Y:S01]  /*10ec0*/  MOV R18, UR5 ;  /* 0x0000000500127c02 */ /* 0x000fe20008000f00 */
[----:B------:R-:W-:Y:S02]  /*10ed0*/  IMAD.U32 R17, RZ, RZ, UR4 ;  /* 0x00000004ff117e24 */ /* 0x000fe4000f8e00ff */
[----:B------:R-:W-:-:S07]  /*10ee0*/  IMAD.U32 R19, RZ, RZ, UR6 ;  /* 0x00000006ff137e24 */ /* 0x000fce000f8e00ff */
.L_x_5842:
        /* <DEDUP_REMOVED lines=10> */
.L_x_5831:
[----:B------:R-:W-:Y:S02]  /*10f90*/  ULDC UR4, c[0x0][0xc3c] ;  /* 0x00030f0000047ab9 */ /* 0x000fe40000000800 */
[----:B-1----:R-:W-:-:S13]  /*10fa0*/  ISETP.GE.AND P0, PT, R19, UR4, PT ;  /* 0x0000000413007c0c */ /* 0x002fda000bf06270 */
[----:B------:R-:W-:Y:S05]  /*10fb0*/  @!P0 BRA `(.L_x_5843) ;  /* 0xffffffb400d88947 */ /* 0x000fea000383ffff */
[----:B------:R-:W-:Y:S05]  /*10fc0*/  BSYNC B8 ;  /* 0x0000000000087941 */ /* 0x000fea0003800000 */
.L_x_5780:
        /* <DEDUP_REMOVED lines=12> */
.L_x_5963:
[----:B------:R-:W-:Y:S05]  /*11090*/  BSYNC B0 ;  /* 0x0000000000007941 */ /* 0x000fea0003800000 */
.L_x_5844:
[----:B------:R-:W-:-:S03]  /*110a0*/  UMOV UR4, 0xffffffff ;  /* 0xffffffff00047882 */ /* 0x000fc60000000000 */
[----:B------:R-:W-:Y:S05]  /*110b0*/  BRA.DIV UR4, `(.L_x_5846) ;  /* 0x0000003e04047947 */ /* 0x000fea000b800000 */
[----:B-1----:R-:W1:Y:S02]  /*110c0*/  S2R R0, SR_TID.X ;  /* 0x0000000000007919 */ /* 0x002e640000002100 */
[----:B-1----:R-:W-:-:S04]  /*110d0*/  SHF.R.U32.HI R0, RZ, 0x5, R0 ;  /* 0x00000005ff007819 */ /* 0x002fc80000011600 */
[----:B------:R-:W-:-:S05]  /*110e0*/  LOP3.LUT R0, R0, 0x3, RZ, 0xc0, !PT ;  /* 0x0000000300007812 */ /* 0x000fca00078ec0ff */
[----:B------:R1:W3:Y:S02]  /*110f0*/  SHFL.IDX PT, R14, R0, RZ, 0x1f ;  /* 0x00001fff000e7589 */ /* 0x0002e400000e0000 */
.L_x_5966:
[----:B---3--:R-:W-:Y:S01]  /*11100*/  ISETP.NE.AND P0, PT, R14, RZ, PT ;  /* 0x000000ff0e00720c */ /* 0x008fe20003f05270 */
[----:B------:R-:W-:-:S12]  /*11110*/  BSSY B0, `(.L_x_5847) ;  /* 0x0000026000007945 */ /* 0x000fd80003800000 */
[----:B------:R-:W-:Y:S05]  /*11120*/  @P0 BRA `(.L_x_5848) ;  /* 0x0000000000900947 */ /* 0x000fea0003800000 */
[----:B------:R-:W-:-:S03]  /*11130*/  UMOV UR4, 0xffffffff ;  /* 0xffffffff00047882 */ /* 0x000fc60000000000 */
[----:B------:R-:W-:Y:S05]  /*11140*/  BRA.DIV UR4, `(.L_x_5849) ;  /* 0x0000003e04147947 */ /* 0x000fea000b800000 */
[----:B------:R-:W-:-:S13]  /*11150*/  ELECT P6, URZ, PT ;  /* 0x00000000003f782f */ /* 0x000fda00038c0000 */
.L_x_5969:
        /* <DEDUP_REMOVED lines=8> */
.L_x_5850:
[C---:B------:R-:W-:Y:S01]  /*111e0*/  IMAD R5, R27.reuse, 0x8, R4 ;  /* 0x000000081b057824 */ /* 0x040fe200078e0204 */
[----:B------:R-:W-:Y:S01]  /*111f0*/  SHF.L.U32 R0, R28, 0x1f, RZ ;  /* 0x0000001f1c007819 */ /* 0x000fe200000006ff */
[----:B------:R-:W-:-:S03]  /*11200*/  VIADD R27, R27, 0x1 ;  /* 0x000000011b1b7836 */ /* 0x000fc60000000000 */
[----:B------:R-:W1:Y:S02]  /*11210*/  SYNCS.PHASECHK.TRANS64.TRYWAIT P1, [R5+URZ+0x30840], R0 ;  /* 0x03084000050075a7 */ /* 0x000e64000802017f */
[----:B------:R-:W-:-:S04]  /*11220*/  ISETP.NE.AND P2, PT, R27, 0x2, PT ;  /* 0x000000021b00780c */ /* 0x000fc80003f45270 */
[----:B------:R-:W-:Y:S01]  /*11230*/  SEL R3, RZ, 0x1, P2 ;  /* 0x00000001ff037807 */ /* 0x000fe20001000000 */
[----:B-1----:R-:W-:Y:S08]  /*11240*/  @!P1 BRA `(.L_x_5851) ;  /* 0x0000003800f49947 */ /* 0x002ff00003800000 */
.L_x_5970:
[----:B------:R-:W-:Y:S02]  /*11250*/  SEL R27, R27, RZ, P2 ;  /* 0x000000ff1b1b7207 */ /* 0x000fe40001000000 */
[----:B------:R-:W-:Y:S01]  /*11260*/  LOP3.LUT R2, R28, R3, RZ, 0x3c, !PT ;  /* 0x000000031c027212 */ /* 0x000fe200078e3cff */
[----:B------:R-:W-:Y:S06]  /*11270*/  @!P0 BRA `(.L_x_5852) ;  /* 0x0000000000048947 */ /* 0x000fec0003800000 */
[----:B------:R-:W-:Y:S01]  /*11280*/  BPT.TRAP 0x1 ;  /* 0x000000040000795c */ /* 0x000fe20000300000 */
.L_x_5852:
[----:B------:R-:W-:Y:S01]  /*11290*/  IMAD R27, R27, 0x8, R4 ;  /* 0x000000081b1b7824 */ /* 0x000fe200078e0204 */
[----:B------:R-:W-:-:S04]  /*112a0*/  SHF.L.U32 R2, R2, 0x1f, RZ ;  /* 0x0000001f02027819 */ /* 0x000fc800000006ff */
[----:B------:R-:W3:Y:S02]  /*112b0*/  SYNCS.PHASECHK.TRANS64.TRYWAIT P1, [R27+URZ+0x30840], R2 ;  /* 0x030840021b0075a7 */ /* 0x000ee4000802017f */
[----:B---3--:R-:W-:Y:S05]  /*112c0*/  @!P1 BRA `(.L_x_5853) ;  /* 0x0000003800e89947 */ /* 0x008fea0003800000 */
.L_x_5971:
[----:B------:R-:W-:Y:S05]  /*112d0*/  @!P0 BRA `(.L_x_5854) ;  /* 0x0000000000048947 */ /* 0x000fea0003800000 */
[----:B------:R-:W-:Y:S01]  /*112e0*/  BPT.TRAP 0x1 ;  /* 0x000000040000795c */ /* 0x000fe20000300000 */
.L_x_5854:
[----:B------:R-:W4:Y:S02]  /*112f0*/  SYNCS.PHASECHK.TRANS64.TRYWAIT P1, [R5+URZ+0x30860], R0 ;  /* 0x03086000050075a7 */ /* 0x000f24000802017f */
[----:B----4-:R-:W-:Y:S05]  /*11300*/  @!P1 BRA `(.L_x_5855) ;  /* 0x0000003800ec9947 */ /* 0x010fea0003800000 */
.L_x_5972:
[----:B------:R-:W-:Y:S05]  /*11310*/  @!P0 BRA `(.L_x_5856) ;  /* 0x0000000000048947 */ /* 0x000fea0003800000 */
[----:B------:R-:W-:Y:S01]  /*11320*/  BPT.TRAP 0x1 ;  /* 0x000000040000795c */ /* 0x000fe20000300000 */
.L_x_5856:
[----:B------:R0:W0:Y:S02]  /*11330*/  SYNCS.PHASECHK.TRANS64.TRYWAIT P0, [R27+URZ+0x30860], R2 ;  /* 0x030860021b0075a7 */ /* 0x000024000800017f */
[----:B0-----:R-:W-:Y:S05]  /*11340*/  @!P0 NANOSLEEP.SYNCS 0x989680 ;  /* 0x009896800000895d */ /* 0x001fea0003900000 */
[----:B------:R-:W0:Y:S02]  /*11350*/  @!P0 SYNCS.PHASECHK.TRANS64 P0, [R27+URZ+0x30860], R2 ;  /* 0x030860021b0085a7 */ /* 0x000e24000800007f */
[----:B0-----:R-:W-:Y:S05]  /*11360*/  @!P0 BRA `(.L_x_5856) ;  /* 0xfffffffc00f08947 */ /* 0x001fea000383ffff */
.L_x_5848:
[----:B------:R-:W-:Y:S05]  /*11370*/  BSYNC B0 ;  /* 0x0000000000007941 */ /* 0x000fea0003800000 */
.L_x_5847:
[----:B------:R-:W-:Y:S05]  /*11380*/  EXIT ;  /* 0x000000000000794d */ /* 0x000fea0003800000 */
.L_x_5716:
[----:B0-----:R-:W-:-:S04]  /*11390*/  IMAD.U32 R3, RZ, RZ, UR40 ;  /* 0x00000028ff037e24 */ /* 0x001fc8000f8e00ff */
[----:B------:R0:W1:Y:S03]  /*113a0*/  SYNCS.PHASECHK.TRANS64.TRYWAIT P1, [R3+URZ+0x30800], R0 ;  /* 0x03080000030075a7 */ /* 0x000066000802017f */
[----:B-1----:R-:W-:Y:S05]  /*113b0*/  @!P1 NANOSLEEP.SYNCS 0x989680 ;  /* 0x009896800000995d */ /* 0x002fea0003900000 */
[----:B------:R-:W1:Y:S02]  /*113c0*/  @!P1 SYNCS.PHASECHK.TRANS64 P1, [R3+URZ+0x30800], R0 ;  /* 0x03080000030095a7 */ /* 0x000e64000802007f */
[----:B-1----:R-:W-:Y:S05]  /*113d0*/  @!P1 BRA `(.L_x_5716) ;  /* 0xfffffffc00ec9947 */ /* 0x002fea000383ffff */
[----:B------:R-:W-:Y:S05]  /*113e0*/  BRA `(.L_x_5857) ;  /* 0xffffff04007c7947 */ /* 0x000fea000383ffff */
.L_x_5720:
[----:B-1----:R1:W2:Y:S02]  /*113f0*/  SYNCS.PHASECHK.TRANS64.TRYWAIT P1, [R0+URZ+0x30830], R3 ;  /* 0x03083003000075a7 */ /* 0x0022a4000802017f */
[----:B--2---:R-:W-:Y:S05]  /*11400*/  @!P1 NANOSLEEP.SYNCS 0x989680 ;  /* 0x009896800000995d */ /* 0x004fea0003900000 */
[----:B------:R-:W2:Y:S02]  /*11410*/  @!P1 SYNCS.PHASECHK.TRANS64 P1, [R0+URZ+0x30830], R3 ;  /* 0x03083003000095a7 */ /* 0x000ea4000802007f */
[----:B--2---:R-:W-:Y:S05]  /*11420*/  @!P1 BRA `(.L_x_5720) ;  /* 0xfffffffc00f09947 */ /* 0x004fea000383ffff */
[----:B------:R-:W-:Y:S05]  /*11430*/  BRA `(.L_x_5719) ;  /* 0xffffff0400987947 */ /* 0x000fea000383ffff */
.L_x_5726:
[----:B-1----:R-:W-:-:S04]  /*11440*/  IMAD.U32 R4, RZ, RZ, UR7 ;  /* 0x00000007ff047e24 */ /* 0x002fc8000f8e00ff */
[----:B------:R1:W2:Y:S03]  /*11450*/  SYNCS.PHASECHK.TRANS64.TRYWAIT P1, [R4+URZ+0x30830], R3 ;  /* 0x03083003040075a7 */ /* 0x0002a6000802017f */
[----:B--2---:R-:W-:Y:S05]  /*11460*/  @!P1 NANOSLEEP.SYNCS 0x989680 ;  /* 0x009896800000995d */ /* 0x004fea0003900000 */
[----:B------:R-:W2:Y:S02]  /*11470*/  @!P1 SYNCS.PHASECHK.TRANS64 P1, [R4+URZ+0x30830], R3 ;  /* 0x03083003040095a7 */ /* 0x000ea4000802007f */
[----:B--2---:R-:W-:Y:S05]  /*11480*/  @!P1 BRA `(.L_x_5726) ;  /* 0xfffffffc00ec9947 */ /* 0x004fea000383ffff */
[----:B------:R-:W-:Y:S05]  /*11490*/  BRA `(.L_x_5725) ;  /* 0xffffff2400ec7947 */ /* 0x000fea000383ffff */
.L_x_5730:
[----:B01----:R-:W-:-:S04]  /*114a0*/  MOV R3, UR10 ;  /* 0x0000000a00037c02 */ /* 0x003fc80008000f00 */
[----:B------:R0:W1:Y:S03]  /*114b0*/  SYNCS.PHASECHK.TRANS64.TRYWAIT P1, [R3+URZ+0x30850], R0 ;  /* 0x03085000030075a7 */ /* 0x000066000802017f */
[----:B-1----:R-:W-:Y:S05]  /*114c0*/  @!P1 NANOSLEEP.SYNCS 0x989680 ;  /* 0x009896800000995d */ /* 0x002fea0003900000 */
[----:B------:R-:W1:Y:S02]  /*114d0*/  @!P1 SYNCS.PHASECHK.TRANS64 P1, [R3+URZ+0x30850], R0 ;  /* 0x03085000030095a7 */ /* 0x000e64000802007f */
[----:B-1----:R-:W-:Y:S05]  /*114e0*/  @!P1 BRA `(.L_x_5730) ;  /* 0xfffffffc00ec9947 */ /* 0x002fea000383ffff */
[----:B------:R-:W-:Y:S05]  /*114f0*/  BRA `(.L_x_5729) ;  /* 0xffffff3000b47947 */ /* 0x000fea000383ffff */
.L_x_5738:
[----:B-1----:R-:W-:-:S04]  /*11500*/  IMAD.U32 R4, RZ, RZ, UR7 ;  /* 0x00000007ff047e24 */ /* 0x002fc8000f8e00ff */
[----:B------:R1:W2:Y:S03]  /*11510*/  SYNCS.PHASECHK.TRANS64.TRYWAIT P1, [R4+URZ+0x30830], R3 ;  /* 0x03083003040075a7 */ /* 0x0002a6000802017f */
[----:B--2---:R-:W-:Y:S05]  /*11520*/  @!P1 NANOSLEEP.SYNCS 0x989680 ;  /* 0x009896800000995d */ /* 0x004fea0003900000 */
[----:B------:R-:W2:Y:S02]  /*11530*/  @!P1 SYNCS.PHASECHK.TRANS64 P1, [R4+URZ+0x30830], R3 ;  /* 0x03083003040095a7 */ /* 0x000ea4000802007f */
[----:B--2---:R-:W-:Y:S05]  /*11540*/  @!P1 BRA `(.L_x_5738) ;  /* 0xfffffffc00ec9947 */ /* 0x004fea000383ffff */
[----:B------:R-:W-:Y:S05]  /*11550*/  BRA `(.L_x_5737) ;  /* 0xffffff4c00587947 */ /* 0x000fea000383ffff */
.L_x_5742:
[----:B01----:R-:W-:-:S04]  /*11560*/  IMAD.U32 R3, RZ, RZ, UR14 ;  /* 0x0000000eff037e24 */ /* 0x003fc8000f8e00ff */
[----:B------:R0:W1:Y:S03]  /*11570*/  SYNCS.PHASECHK.TRANS64.TRYWAIT P1, [R3+URZ+0x30850], R0 ;  /* 0x03085000030075a7 */ /* 0x000066000802017f */
[----:B-1----:R-:W-:Y:S05]  /*11580*/  @!P1 NANOSLEEP.SYNCS 0x989680 ;  /* 0x009896800000995d */ /* 0x002fea0003900000 */
[----:B------:R-:W1:Y:S02]  /*11590*/  @!P1 SYNCS.PHASECHK.TRANS64 P1, [R3+URZ+0x30850], R0 ;  /* 0x03085000030095a7 */ /* 0x000e64000802007f */
[----:B-1----:R-:W-:Y:S05]  /*115a0*/  @!P1 BRA `(.L_x_5742) ;  /* 0xfffffffc00ec9947 */ /* 0x002fea000383ffff */
[----:B------:R-:W-:Y:S05]  /*115b0*/  BRA `(.L_x_5741) ;  /* 0xffffff5800207947 */ /* 0x000fea000383ffff */
.L_x_5749:
[----:B-1----:R-:W-:-:S04]  /*115c0*/  IMAD.U32 R7, RZ, RZ, UR5 ;  /* 0x00000005ff077e24 */ /* 0x002fc8000f8e00ff */
[----:B------:R1:W2:Y:S03]  /*115d0*/  SYNCS.PHASECHK.TRANS64.TRYWAIT P1, [R7+URZ+0x30850], R0 ;  /* 0x03085000070075a7 */ /* 0x0002a6000802017f */
[----:B--2---:R-:W-:Y:S05]  /*115e0*/  @!P1 NANOSLEEP.SYNCS 0x989680 ;  /* 0x009896800000995d */ /* 0x004fea0003900000 */
[----:B------:R-:W2:Y:S02]  /*115f0*/  @!P1 SYNCS.PHASECHK.TRANS64 P1, [R7+URZ+0x30850], R0 ;  /* 0x03085000070095a7 */ /* 0x000ea4000802007f */
[----:B--2---:R-:W-:Y:S05]  /*11600*/  @!P1 BRA `(.L_x_5749) ;  /* 0xfffffffc00ec9947 */ /* 0x004fea000383ffff */
[----:B------:R-:W-:Y:S05]  /*11610*/  BRA `(.L_x_5748) ;  /* 0xffffff7000387947 */ /* 0x000fea000383ffff */
.L_x_5792:
[----:B------:R-:W-:Y:S01]  /*11620*/  SHF.R.U32.HI R8, RZ, 0x5, R21 ;  /* 0x00000005ff087819 */ /* 0x000fe20000011615 */
[----:B------:R-:W-:Y:S01]  /*11630*/  BSSY B0, `(.L_x_5858) ;  /* 0x0000009000007945 */ /* 0x000fe20003800000 */
[----:B------:R-:W-:Y:S02]  /*11640*/  IMAD.MOV.U32 R12, RZ, RZ, RZ ;  /* 0x000000ffff0c7224 */ /* 0x000fe400078e00ff */
[----:B------:R-:W-:Y:S01]  /*11650*/  LOP3.LUT R8, R8, 0x3, RZ, 0xc0, !PT ;  /* 0x0000000308087812 */ /* 0x000fe200078ec0ff */
[----:B------:R-:W-:Y:S02]  /*11660*/  IMAD.MOV.U32 R11, RZ, RZ, 0x1f ;  /* 0x0000001fff0b7424 */ /* 0x000fe400078e00ff */
[----:B------:R-:W-:Y:S02]  /*11670*/  IMAD.MOV.U32 R15, RZ, RZ, -0x1 ;  /* 0xffffffffff0f7424 */ /* 0x000fe400078e00ff */
[----:B------:R-:W-:-:S07]  /*11680*/  IMAD.MOV.U32 R13, RZ, RZ, R8 ;  /* 0x000000ffff0d7224 */ /* 0x000fce00078e0008 */
[----:B-----5:R-:W-:Y:S05]  /*11690*/  WARPSYNC.COLLECTIVE R15, `(.L_x_5859) ;  /* 0x000000000f087348 */ /* 0x020fea0003c00000 */
[----:B------:R0:W1:Y:S02]  /*116a0*/  SHFL.IDX P6, R14, R13, R12, R11 ;  /* 0x0000000c0d0e7389 */ /* 0x00006400000c000b */
[----:B01---5:R-:W-:Y:S01]  /*116b0*/  ENDCOLLECTIVE ;  /* 0x000000000000791b */ /* 0x023fe20003800000 */
.L_x_5859:
[----:B------:R-:W-:Y:S05]  /*116c0*/  BSYNC B0 ;  /* 0x0000000000007941 */ /* 0x000fea0003800000 */
.L_x_5858:
[----:B------:R-:W-:Y:S05]  /*116d0*/  BRA `(.L_x_5860) ;  /* 0xffffffbc00907947 */ /* 0x000fea000383ffff */
.L_x_5795:
[----:B0-----:R0:W1:Y:S02]  /*116e0*/  SYNCS.PHASECHK.TRANS64.TRYWAIT P0, [R7+URZ+0x30840], R2 ;  /* 0x03084002070075a7 */ /* 0x001064000800017f */
[----:B-1----:R-:W-:Y:S05]  /*116f0*/  @!P0 NANOSLEEP.SYNCS 0x989680 ;  /* 0x009896800000895d */ /* 0x002fea0003900000 */
[----:B------:R-:W1:Y:S02]  /*11700*/  @!P0 SYNCS.PHASECHK.TRANS64 P0, [R7+URZ+0x30840], R2 ;  /* 0x03084002070085a7 */ /* 0x000e64000800007f */
[----:B-1----:R-:W-:Y:S05]  /*11710*/  @!P0 BRA `(.L_x_5795) ;  /* 0xfffffffc00f08947 */ /* 0x002fea000383ffff */
[----:B------:R-:W-:Y:S05]  /*11720*/  BRA `(.L_x_5861) ;  /* 0xffffffc000047947 */ /* 0x000fea000383ffff */
.L_x_5796:
        /* <DEDUP_REMOVED lines=8> */
.L_x_5863:
[----:B------:R-:W-:Y:S05]  /*117b0*/  BSYNC B0 ;  /* 0x0000000000007941 */ /* 0x000fea0003800000 */
.L_x_5862:
        /* <DEDUP_REMOVED lines=9> */
.L_x_5864:
[----:B------:R-:W-:Y:S01]  /*11850*/  MOV R13, R0 ;  /* 0x00000000000d7202 */ /* 0x000fe20000000f00 */
[----:B------:R-:W-:Y:S02]  /*11860*/  IMAD.MOV.U32 R12, RZ, RZ, 0x1 ;  /* 0x00000001ff0c7424 */ /* 0x000fe400078e00ff */
[----:B------:R-:W-:-:S07]  /*11870*/  IMAD.MOV.U32 R3, RZ, RZ, R14 ;  /* 0x000000ffff037224 */ /* 0x000fce00078e000e */
[----:B------:R-:W-:Y:S05]  /*11880*/  WARPSYNC.COLLECTIVE R15, `(.L_x_5865) ;  /* 0x000000000f087348 */ /* 0x000fea0003c00000 */
[----:B------:R0:W1:Y:S02]  /*11890*/  SHFL.IDX P6, R14, R13, R12, R11 ;  /* 0x0000000c0d0e7389 */ /* 0x00006400000c000b */
[----:B01----:R-:W-:Y:S01]  /*118a0*/  ENDCOLLECTIVE ;  /* 0x000000000000791b */ /* 0x003fe20003800000 */
.L_x_5865:
        /* <DEDUP_REMOVED lines=17> */
.L_x_5866:
[----:B------:R-:W-:Y:S02]  /*119c0*/  @P1 IMAD R8, R5, 0x2, R22 ;  /* 0x0000000205081824 */ /* 0x000fe400078e0216 */
[----:B------:R-:W-:Y:S02]  /*119d0*/  IMAD.MOV.U32 R13, RZ, RZ, R0 ;  /* 0x000000ffff0d7224 */ /* 0x000fe400078e0000 */
[----:B------:R-:W-:Y:S02]  /*119e0*/  IMAD.MOV.U32 R12, RZ, RZ, 0x2 ;  /* 0x00000002ff0c7424 */ /* 0x000fe400078e00ff */
[----:B------:R-:W-:-:S07]  /*119f0*/  IMAD.MOV.U32 R3, RZ, RZ, R14 ;  /* 0x000000ffff037224 */ /* 0x000fce00078e000e */
[----:B------:R-:W-:Y:S05]  /*11a00*/  WARPSYNC.COLLECTIVE R15, `(.L_x_5867) ;  /* 0x000000000f087348 */ /* 0x000fea0003c00000 */
[----:B------:R0:W1:Y:S02]  /*11a10*/  SHFL.IDX P6, R14, R13, R12, R11 ;  /* 0x0000000c0d0e7389 */ /* 0x00006400000c000b */
[----:B01----:R-:W-:Y:S01]  /*11a20*/  ENDCOLLECTIVE ;  /* 0x000000000000791b */ /* 0x003fe20003800000 */
.L_x_5867:
        /* <DEDUP_REMOVED lines=17> */
.L_x_5868:
[----:B------:R-:W-:Y:S02]  /*11b40*/  @P1 IMAD R8, R5, 0x2, R22 ;  /* 0x0000000205081824 */ /* 0x000fe400078e0216 */
[----:B------:R-:W-:Y:S02]  /*11b50*/  IMAD.MOV.U32 R13, RZ, RZ, R0 ;  /* 0x000000ffff0d7224 */ /* 0x000fe400078e0000 */
[----:B------:R-:W-:Y:S02]  /*11b60*/  IMAD.MOV.U32 R12, RZ, RZ, 0x3 ;  /* 0x00000003ff0c7424 */ /* 0x000fe400078e00ff */
[----:B------:R-:W-:-:S07]  /*11b70*/  IMAD.MOV.U32 R3, RZ, RZ, R14 ;  /* 0x000000ffff037224 */ /* 0x000fce00078e000e */
[----:B------:R-:W-:Y:S05]  /*11b80*/  WARPSYNC.COLLECTIVE R15, `(.L_x_5869) ;  /* 0x000000000f087348 */ /* 0x000fea0003c00000 */
[----:B------:R0:W1:Y:S02]  /*11b90*/  SHFL.IDX P6, R14, R13, R12, R11 ;  /* 0x0000000c0d0e7389 */ /* 0x00006400000c000b */
[----:B01----:R-:W-:Y:S01]  /*11ba0*/  ENDCOLLECTIVE ;  /* 0x000000000000791b */ /* 0x003fe20003800000 */
.L_x_5869:
        /* <DEDUP_REMOVED lines=17> */
.L_x_5870:
[----:B------:R-:W-:Y:S01]  /*11cc0*/  @P1 LEA R8, R5, R22, 0x1 ;  /* 0x0000001605081211 */ /* 0x000fe200078e08ff */
[----:B------:R-:W-:Y:S02]  /*11cd0*/  IMAD.MOV.U32 R13, RZ, RZ, R0 ;  /* 0x000000ffff0d7224 */ /* 0x000fe400078e0000 */
[----:B------:R-:W-:Y:S02]  /*11ce0*/  IMAD.MOV.U32 R12, RZ, RZ, 0x4 ;  /* 0x00000004ff0c7424 */ /* 0x000fe400078e00ff */
[----:B------:R-:W-:-:S07]  /*11cf0*/  IMAD.MOV.U32 R3, RZ, RZ, R14 ;  /* 0x000000ffff037224 */ /* 0x000fce00078e000e */
[----:B------:R-:W-:Y:S05]  /*11d00*/  WARPSYNC.COLLECTIVE R15, `(.L_x_5871) ;  /* 0x000000000f087348 */ /* 0x000fea0003c00000 */
[----:B------:R0:W1:Y:S02]  /*11d10*/  SHFL.IDX P6, R14, R13, R12, R11 ;  /* 0x0000000c0d0e7389 */ /* 0x00006400000c000b */
[----:B01----:R-:W-:Y:S01]  /*11d20*/  ENDCOLLECTIVE ;  /* 0x000000000000791b */ /* 0x003fe20003800000 */
.L_x_5871:
        /* <DEDUP_REMOVED lines=17> */
.L_x_5872:
[----:B------:R-:W-:Y:S02]  /*11e40*/  @P1 IMAD R8, R5, 0x2, R22 ;  /* 0x0000000205081824 */ /* 0x000fe400078e0216 */
[----:B------:R-:W-:Y:S02]  /*11e50*/  IMAD.MOV.U32 R13, RZ, RZ, R0 ;  /* 0x000000ffff0d7224 */ /* 0x000fe400078e0000 */
[----:B------:R-:W-:Y:S02]  /*11e60*/  IMAD.MOV.U32 R12, RZ, RZ, 0x5 ;  /* 0x00000005ff0c7424 */ /* 0x000fe400078e00ff */
[----:B------:R-:W-:-:S07]  /*11e70*/  IMAD.MOV.U32 R3, RZ, RZ, R14 ;  /* 0x000000ffff037224 */ /* 0x000fce00078e000e */
[----:B------:R-:W-:Y:S05]  /*11e80*/  WARPSYNC.COLLECTIVE R15, `(.L_x_5873) ;  /* 0x000000000f087348 */ /* 0x000fea0003c00000 */
[----:B------:R0:W1:Y:S02]  /*11e90*/  SHFL.IDX P6, R14, R13, R12, R11 ;  /* 0x0000000c0d0e7389 */ /* 0x00006400000c000b */
[----:B01----:R-:W-:Y:S01]  /*11ea0*/  ENDCOLLECTIVE ;  /* 0x000000000000791b */ /* 0x003fe20003800000 */
.L_x_5873:
        /* <DEDUP_REMOVED lines=10> */
.L_x_5874:
        /* <DEDUP_REMOVED lines=8> */
.L_x_5801:
        /* <DEDUP_REMOVED lines=9> */
.L_x_5876:
[C---:B------:R-:W-:Y:S01]  /*12060*/  VIADD R6, R17.reuse, 0x10 ;  /* 0x0000001011067836 */ /* 0x040fe20000000000 */
[----:B------:R-:W-:Y:S01]  /*12070*/  ISETP.GE.AND P1, PT, R17, R5, PT ;  /* 0x000000051100720c */ /* 0x000fe20003f26270 */
[----:B------:R-:W-:Y:S02]  /*12080*/  IMAD.MOV.U32 R13, RZ, RZ, R0 ;  /* 0x000000ffff0d7224 */ /* 0x000fe400078e0000 */
[----:B------:R-:W-:-:S10]  /*12090*/  IMAD.MOV.U32 R2, RZ, RZ, R14 ;  /* 0x000000ffff027224 */ /* 0x000fd400078e000e */
[----:B------:R-:W-:Y:S05]  /*120a0*/  WARPSYNC.COLLECTIVE R15, `(.L_x_5877) ;  /* 0x000000000f087348 */ /* 0x000fea0003c00000 */
[----:B------:R0:W1:Y:S02]  /*120b0*/  SHFL.IDX P6, R14, R13, R12, R11 ;  /* 0x0000000c0d0e7389 */ /* 0x00006400000c000b */
[----:B01----:R-:W-:Y:S01]  /*120c0*/  ENDCOLLECTIVE ;  /* 0x000000000000791b */ /* 0x003fe20003800000 */
.L_x_5877:
        /* <DEDUP_REMOVED lines=8> */
.L_x_5878:
[----:B------:R-:W-:Y:S01]  /*12150*/  @!PT LDS RZ, [RZ] ;  /* 0x00000000fffff984 */ /* 0x000fe20000000800 */
[----:B------:R-:W-:Y:S01]  /*12160*/  @!PT LDS RZ, [RZ] ;  /* 0x00000000fffff984 */ /* 0x000fe20000000800 */
[----:B------:R-:W-:Y:S01]  /*12170*/  @!PT LDS RZ, [RZ] ;  /* 0x00000000fffff984 */ /* 0x000fe20000000800 */
[----:B------:R-:W-:Y:S04]  /*12180*/  @!P1 LDGSTS.E.BYPASS.LTC128B.128 [R37+0x12400], desc[UR36][R2.64], !P3 ;  /* 0x1240000002259fae */ /* 0x000fe8000d901d64 */
[----:B------:R-:W-:Y:S04]  /*12190*/  @!P1 LDGSTS.E.BYPASS.LTC128B.128 [R37+0x16400], desc[UR36][R2.64+0x80], !P2 ;  /* 0x1640008002259fae */ /* 0x000fe8000d101d64 */
[----:B------:R0:W-:Y:S01]  /*121a0*/  @!P1 LDGSTS.E.BYPASS.LTC128B.128 [R37+0x1a400], desc[UR36][R2.64+0x100], !P0 ;  /* 0x1a40010002259fae */ /* 0x0001e2000c101d64 */
[----:B------:R-:W-:Y:S01]  /*121b0*/  ISETP.GE.AND P1, PT, R6, R5, PT ;  /* 0x000000050600720c */ /* 0x000fe20003f26270 */
[----:B------:R-:W-:Y:S01]  /*121c0*/  IMAD.MOV.U32 R13, RZ, RZ, R0 ;  /* 0x000000ffff0d7224 */ /* 0x000fe200078e0000 */
[----:B------:R-:W-:Y:S01]  /*121d0*/  IADD3 R6, R17, 0x20, RZ ;  /* 0x0000002011067810 */ /* 0x000fe20007ffe0ff */
[----:B0-----:R-:W-:-:S10]  /*121e0*/  IMAD.MOV.U32 R2, RZ, RZ, R14 ;  /* 0x000000ffff027224 */ /* 0x001fd400078e000e */
[----:B------:R-:W-:Y:S05]  /*121f0*/  WARPSYNC.COLLECTIVE R15, `(.L_x_5879) ;  /* 0x000000000f087348 */ /* 0x000fea0003c00000 */
[----:B------:R0:W1:Y:S02]  /*12200*/  SHFL.IDX P6, R14, R13, R12, R11 ;  /* 0x0000000c0d0e7389 */ /* 0x00006400000c000b */
[----:B01----:R-:W-:Y:S01]  /*12210*/  ENDCOLLECTIVE ;  /* 0x000000000000791b */ /* 0x003fe20003800000 */
.L_x_5879:
        /* <DEDUP_REMOVED lines=8> */
.L_x_5880:
[----:B------:R-:W-:-:S05]  /*122a0*/  @!P1 IMAD.MOV.U32 R3, RZ, RZ, R7 ;  /* 0x000000ffff039224 */ /* 0x000fca00078e0007 */
        /* <DEDUP_REMOVED lines=13> */
.L_x_5881:
        /* <DEDUP_REMOVED lines=8> */
.L_x_5882:
        /* <DEDUP_REMOVED lines=14> */
.L_x_5883:
        /* <DEDUP_REMOVED lines=8> */
.L_x_5884:
[----:B------:R-:W-:-:S05]  /*12560*/  @!P1 IMAD.MOV.U32 R3, RZ, RZ, R7 ;  /* 0x000000ffff039224 */ /* 0x000fca00078e0007 */
        /* <DEDUP_REMOVED lines=8> */
[----:B------:R-:W-:Y:S02]  /*125f0*/  VIADD R6, R17, 0x50 ;  /* 0x0000005011067836 */ /* 0x000fe40000000000 */
[----:B0-----:R-:W-:-:S10]  /*12600*/  IMAD.MOV.U32 R2, RZ, RZ, R14 ;  /* 0x000000ffff027224 */ /* 0x001fd400078e000e */
[----:B------:R-:W-:Y:S05]  /*12610*/  WARPSYNC.COLLECTIVE R15, `(.L_x_5885) ;  /* 0x000000000f087348 */ /* 0x000fea0003c00000 */
[----:B------:R0:W1:Y:S02]  /*12620*/  SHFL.IDX P6, R14, R13, R12, R11 ;  /* 0x0000000c0d0e7389 */ /* 0x00006400000c000b */
[----:B01----:R-:W-:Y:S01]  /*12630*/  ENDCOLLECTIVE ;  /* 0x000000000000791b */ /* 0x003fe20003800000 */
.L_x_5885:
        /* <DEDUP_REMOVED lines=8> */
.L_x_5886:
        /* <DEDUP_REMOVED lines=14> */
.L_x_5887:
        /* <DEDUP_REMOVED lines=8> */
.L_x_5888:
        /* <DEDUP_REMOVED lines=13> */
.L_x_5889:
        /* <DEDUP_REMOVED lines=8> */
.L_x_5890:
        /* <DEDUP_REMOVED lines=12> */
.L_x_5891:
[----:B------:R-:W-:Y:S05]  /*12a30*/  BRA `(.L_x_5892) ;  /* 0xffffffbc00b87947 */ /* 0x000fea000383ffff */
.L_x_5806:
[----:B0-----:R0:W1:Y:S02]  /*12a40*/  SYNCS.PHASECHK.TRANS64.TRYWAIT P0, [R22+URZ+0x30820], R3 ;  /* 0x03082003160075a7 */ /* 0x001064000800017f */
[----:B-1----:R-:W-:Y:S05]  /*12a50*/  @!P0 NANOSLEEP.SYNCS 0x989680 ;  /* 0x009896800000895d */ /* 0x002fea0003900000 */
[----:B------:R-:W1:Y:S02]  /*12a60*/  @!P0 SYNCS.PHASECHK.TRANS64 P0, [R22+URZ+0x30820], R3 ;  /* 0x03082003160085a7 */ /* 0x000e64000800007f */
[----:B-1----:R-:W-:Y:S05]  /*12a70*/  @!P0 BRA `(.L_x_5806) ;  /* 0xfffffffc00f08947 */ /* 0x002fea000383ffff */
[----:B------:R-:W-:Y:S05]  /*12a80*/  BRA `(.L_x_5893) ;  /* 0xffffffc000287947 */ /* 0x000fea000383ffff */
.L_x_5811:
[----:B0-----:R0:W1:Y:S02]  /*12a90*/  SYNCS.PHASECHK.TRANS64.TRYWAIT P0, [R7+URZ+0x30840], R2 ;  /* 0x03084002070075a7 */ /* 0x001064000800017f */
[----:B-1----:R-:W-:Y:S05]  /*12aa0*/  @!P0 NANOSLEEP.SYNCS 0x989680 ;  /* 0x009896800000895d */ /* 0x002fea0003900000 */
[----:B------:R-:W1:Y:S02]  /*12ab0*/  @!P0 SYNCS.PHASECHK.TRANS64 P0, [R7+URZ+0x30840], R2 ;  /* 0x03084002070085a7 */ /* 0x000e64000800007f */
[----:B-1----:R-:W-:Y:S05]  /*12ac0*/  @!P0 BRA `(.L_x_5811) ;  /* 0xfffffffc00f08947 */ /* 0x002fea000383ffff */
[----:B------:R-:W-:Y:S05]  /*12ad0*/  BRA `(.L_x_5894) ;  /* 0xffffffc400087947 */ /* 0x000fea000383ffff */
.L_x_5812:
        /* <DEDUP_REMOVED lines=8> */
.L_x_5896:
[----:B------:R-:W-:Y:S05]  /*12b60*/  BSYNC B1 ;  /* 0x0000000000017941 */ /* 0x000fea0003800000 */
.L_x_5895:
[----:B------:R-:W-:Y:S01]  /*12b70*/  IMAD.MOV.U32 R13, RZ, RZ, R8 ;  /* 0x000000ffff0d7224 */ /* 0x000fe200078e0008 */
[----:B------:R-:W-:Y:S01]  /*12b80*/  MOV R12, RZ ;  /* 0x000000ff000c7202 */ /* 0x000fe20000000f00 */
[----:B------:R-:W-:Y:S01]  /*12b90*/  IMAD.MOV.U32 R11, RZ, RZ, 0x181f ;  /* 0x0000181fff0b7424 */ /* 0x000fe200078e00ff */
[----:B------:R-:W-:Y:S01]  /*12ba0*/  LOP3.LUT R23, R23, 0xfffffdff, RZ, 0xc0, !PT ;  /* 0xfffffdff17177812 */ /* 0x000fe200078ec0ff */
[----:B------:R-:W-:Y:S02]  /*12bb0*/  IMAD.MOV.U32 R15, RZ, RZ, -0x1 ;  /* 0xffffffffff0f7424 */ /* 0x000fe400078e00ff */
[----:B------:R-:W-:Y:S01]  /*12bc0*/  IMAD.MOV.U32 R3, RZ, RZ, R14 ;  /* 0x000000ffff037224 */ /* 0x000fe200078e000e */
[----:B------:R-:W-:Y:S01]  /*12bd0*/  @P1 LOP3.LUT R23, R23, 0x200, RZ, 0xfc, !PT ;  /* 0x0000020017171812 */ /* 0x000fe200078efcff */
[----:B------:R-:W-:-:S07]  /*12be0*/  IMAD.SHL.U32 R4, R32, 0x2, RZ ;  /* 0x0000000220047824 */ /* 0x000fce00078e00ff */
[----:B------:R-:W-:Y:S05]  /*12bf0*/  WARPSYNC.COLLECTIVE R15, `(.L_x_5897) ;  /* 0x000000000f087348 */ /* 0x000fea0003c00000 */
[----:B------:R0:W1:Y:S02]  /*12c00*/  SHFL.IDX P6, R14, R13, R12, R11 ;  /* 0x0000000c0d0e7389 */ /* 0x00006400000c000b */
[----:B01----:R-:W-:Y:S01]  /*12c10*/  ENDCOLLECTIVE ;  /* 0x000000000000791b */ /* 0x003fe20003800000 */
.L_x_5897:
[----:B------:R-:W-:Y:S01]  /*12c20*/  IMAD R5, R5, 0x2, R22 ;  /* 0x0000000205057824 */ /* 0x000fe200078e0216 */
[----:B------:R-:W-:Y:S01]  /*12c30*/  LOP3.LUT P1, RZ, R23, 0x4, RZ, 0xc0, !PT ;  /* 0x0000000417ff7812 */ /* 0x000fe2000782c0ff */
[----:B------:R-:W-:Y:S02]  /*12c40*/  IMAD.MOV.U32 R13, RZ, RZ, R6 ;  /* 0x000000ffff0d7224 */ /* 0x000fe400078e0006 */
[----:B------:R-:W-:Y:S02]  /*12c50*/  IMAD.MOV.U32 R12, RZ, RZ, 0x1 ;  /* 0x00000001ff0c7424 */ /* 0x000fe400078e00ff */
[----:B------:R-:W-:-:S08]  /*12c60*/  IMAD.MOV.U32 R2, RZ, RZ, R14 ;  /* 0x000000ffff027224 */ /* 0x000fd000078e000e */
[----:B------:R-:W-:Y:S05]  /*12c70*/  WARPSYNC.COLLECTIVE R15, `(.L_x_5898) ;  /* 0x000000000f087348 */ /* 0x000fea0003c00000 */
[----:B------:R0:W1:Y:S02]  /*12c80*/  SHFL.IDX P6, R14, R13, R12, R11 ;  /* 0x0000000c0d0e7389 */ /* 0x00006400000c000b */
[----:B01----:R-:W-:Y:S01]  /*12c90*/  ENDCOLLECTIVE ;  /* 0x000000000000791b */ /* 0x003fe20003800000 */
.L_x_5898:
[----:B------:R-:W-:-:S05]  /*12ca0*/  IADD3 R2, P0, R2, R4, RZ ;  /* 0x0000000402027210 */ /* 0x000fca0007f1e0ff */
[----:B------:R-:W-:-:S05]  /*12cb0*/  IMAD.X R3, RZ, RZ, R3, P0 ;  /* 0x000000ffff037224 */ /* 0x000fca00000e0603 */
[----:B------:R-:W-:Y:S01]  /*12cc0*/  @!PT LDS RZ, [RZ] ;  /* 0x00000000fffff984 */ /* 0x000fe20000000800 */
[----:B------:R-:W-:Y:S01]  /*12cd0*/  @!PT LDS RZ, [RZ] ;  /* 0x00000000fffff984 */ /* 0x000fe20000000800 */
[----:B------:R-:W-:Y:S01]  /*12ce0*/  @!PT LDS RZ, [RZ] ;  /* 0x00000000fffff984 */ /* 0x000fe20000000800 */
[----:B------:R-:W-:Y:S01]  /*12cf0*/  LDGSTS.E.BYPASS.LTC128B.128 [R5+0x1e400], desc[UR36][R2.64], !P1 ;  /* 0x1e40000002057fae */ /* 0x000fe2000c901d64 */
[----:B------:R-:W-:-:S03]  /*12d00*/  MOV R13, R8 ;  /* 0x00000008000d7202 */ /* 0x000fc60000000f00 */
[----:B------:R-:W-:Y:S04]  /*12d10*/  LDGSTS.E.BYPASS.LTC128B.128 [R5+0x21400], desc[UR36][R2.64+0x80], !P5 ;  /* 0x2140008002057fae */ /* 0x000fe8000e901d64 */
[----:B------:R0:W-:Y:S02]  /*12d20*/  LDGSTS.E.BYPASS.LTC128B.128 [R5+0x24400], desc[UR36][R2.64+0x100], !P4 ;  /* 0x2440010002057fae */ /* 0x0001e4000e101d64 */
[----:B0-----:R-:W-:-:S07]  /*12d30*/  IMAD.MOV.U32 R3, RZ, RZ, R14 ;  /* 0x000000ffff037224 */ /* 0x001fce00078e000e */
[----:B------:R-:W-:Y:S05]  /*12d40*/  WARPSYNC.COLLECTIVE R15, `(.L_x_5899) ;  /* 0x000000000f087348 */ /* 0x000fea0003c00000 */
[----:B------:R0:W1:Y:S02]  /*12d50*/  SHFL.IDX P6, R14, R13, R12, R11 ;  /* 0x0000000c0d0e7389 */ /* 0x00006400000c000b */
[----:B01----:R-:W-:Y:S01]  /*12d60*/  ENDCOLLECTIVE ;  /* 0x000000000000791b */ /* 0x003fe20003800000 */
.L_x_5899:
[----:B------:R-:W-:Y:S02]  /*12d70*/  IMAD.MOV.U32 R13, RZ, RZ, R6 ;  /* 0x000000ffff0d7224 */ /* 0x000fe400078e0006 */
[----:B------:R-:W-:Y:S02]  /*12d80*/  IMAD.MOV.U32 R12, RZ, RZ, 0x2 ;  /* 0x00000002ff0c7424 */ /* 0x000fe400078e00ff */
[----:B------:R-:W-:-:S07]  /*12d90*/  IMAD.MOV.U32 R2, RZ, RZ, R14 ;  /* 0x000000ffff027224 */ /* 0x000fce00078e000e */
[----:B------:R-:W-:Y:S05]  /*12da0*/  WARPSYNC.COLLECTIVE R15, `(.L_x_5900) ;  /* 0x000000000f087348 */ /* 0x000fea0003c00000 */
[----:B------:R0:W1:Y:S02]  /*12db0*/  SHFL.IDX P6, R14, R13, R12, R11 ;  /* 0x0000000c0d0e7389 */ /* 0x00006400000c000b */
[----:B01----:R-:W-:Y:S01]  /*12dc0*/  ENDCOLLECTIVE ;  /* 0x000000000000791b */ /* 0x003fe20003800000 */
.L_x_5900:
        /* <DEDUP_REMOVED lines=13> */
.L_x_5901:
[----:B------:R-:W-:Y:S01]  /*12ea0*/  IMAD.MOV.U32 R13, RZ, RZ, R6 ;  /* 0x000000ffff0d7224 */ /* 0x000fe200078e0006 */
[----:B------:R-:W-:Y:S01]  /*12eb0*/  MOV R12, 0x3 ;  /* 0x00000003000c7802 */ /* 0x000fe20000000f00 */
[----:B------:R-:W-:-:S07]  /*12ec0*/  IMAD.MOV.U32 R2, RZ, RZ, R14 ;  /* 0x000000ffff027224 */ /* 0x000fce00078e000e */
[----:B------:R-:W-:Y:S05]  /*12ed0*/  WARPSYNC.COLLECTIVE R15, `(.L_x_5902) ;  /* 0x000000000f087348 */ /* 0x000fea0003c00000 */
[----:B------:R0:W1:Y:S02]  /*12ee0*/  SHFL.IDX P6, R14, R13, R12, R11 ;  /* 0x0000000c0d0e7389 */ /* 0x00006400000c000b */
[----:B01----:R-:W-:Y:S01]  /*12ef0*/  ENDCOLLECTIVE ;  /* 0x000000000000791b */ /* 0x003fe20003800000 */
.L_x_5902:
        /* <DEDUP_REMOVED lines=13> */
.L_x_5903:
[----:B------:R-:W-:Y:S02]  /*12fd0*/  IMAD.MOV.U32 R13, RZ, RZ, R6 ;  /* 0x000000ffff0d7224 */ /* 0x000fe400078e0006 */
[----:B------:R-:W-:Y:S02]  /*12fe0*/  IMAD.MOV.U32 R12, RZ, RZ, 0x4 ;  /* 0x00000004ff0c7424 */ /* 0x000fe400078e00ff */
[----:B------:R-:W-:-:S07]  /*12ff0*/  IMAD.MOV.U32 R2, RZ, RZ, R14 ;  /* 0x000000ffff027224 */ /* 0x000fce00078e000e */
[----:B------:R-:W-:Y:S05]  /*13000*/  WARPSYNC.COLLECTIVE R15, `(.L_x_5904) ;  /* 0x000000000f087348 */ /* 0x000fea0003c00000 */
[----:B------:R0:W1:Y:S02]  /*13010*/  SHFL.IDX P6, R14, R13, R12, R11 ;  /* 0x0000000c0d0e7389 */ /* 0x00006400000c000b */
[----:B01----:R-:W-:Y:S01]  /*13020*/  ENDCOLLECTIVE ;  /* 0x000000000000791b */ /* 0x003fe20003800000 */
.L_x_5904:
        /* <DEDUP_REMOVED lines=13> */
.L_x_5905:
[----:B------:R-:W-:Y:S02]  /*13100*/  IMAD.MOV.U32 R13, RZ, RZ, R6 ;  /* 0x000000ffff0d7224 */ /* 0x000fe400078e0006 */
[----:B------:R-:W-:Y:S02]  /*13110*/  IMAD.MOV.U32 R12, RZ, RZ, 0x5 ;  /* 0x00000005ff0c7424 */ /* 0x000fe400078e00ff */
[----:B------:R-:W-:-:S07]  /*13120*/  IMAD.MOV.U32 R2, RZ, RZ, R14 ;  /* 0x000000ffff027224 */ /* 0x000fce00078e000e */
[----:B------:R-:W-:Y:S05]  /*13130*/  WARPSYNC.COLLECTIVE R15, `(.L_x_5906) ;  /* 0x000000000f087348 */ /* 0x000fea0003c00000 */
[----:B------:R0:W1:Y:S02]  /*13140*/  SHFL.IDX P6, R14, R13, R12, R11 ;  /* 0x0000000c0d0e7389 */ /* 0x00006400000c000b */
[----:B01----:R-:W-:Y:S01]  /*13150*/  ENDCOLLECTIVE ;  /* 0x000000000000791b */ /* 0x003fe20003800000 */
.L_x_5906:
        /* <DEDUP_REMOVED lines=14> */
.L_x_5907:
[----:B------:R-:W-:Y:S01]  /*13240*/  IMAD.MOV.U32 R2, RZ, RZ, R14 ;  /* 0x000000ffff027224 */ /* 0x000fe200078e000e */
[----:B------:R-:W-:Y:S06]  /*13250*/  BRA `(.L_x_5908) ;  /* 0xffffffc000307947 */ /* 0x000fec000383ffff */
.L_x_5817:
[----:B0-----:R0:W1:Y:S02]  /*13260*/  SYNCS.PHASECHK.TRANS64.TRYWAIT P0, [R6+URZ+0x30860], R2 ;  /* 0x03086002060075a7 */ /* 0x001064000800017f */
[----:B-1----:R-:W-:Y:S05]  /*13270*/  @!P0 NANOSLEEP.SYNCS 0x989680 ;  /* 0x009896800000895d */ /* 0x002fea0003900000 */
[----:B------:R-:W1:Y:S02]  /*13280*/  @!P0 SYNCS.PHASECHK.TRANS64 P0, [R6+URZ+0x30860], R2 ;  /* 0x03086002060085a7 */ /* 0x000e64000800007f */
[----:B-1----:R-:W-:Y:S05]  /*13290*/  @!P0 BRA `(.L_x_5817) ;  /* 0xfffffffc00f08947 */ /* 0x002fea000383ffff */
[----:B------:R-:W-:Y:S05]  /*132a0*/  BRA `(.L_x_5909) ;  /* 0xffffffc000987947 */ /* 0x000fea000383ffff */
.L_x_5818:
        /* <DEDUP_REMOVED lines=8> */
.L_x_5911:
[----:B------:R-:W-:Y:S05]  /*13330*/  BSYNC B1 ;  /* 0x0000000000017941 */ /* 0x000fea0003800000 */
.L_x_5910:
[----:B------:R-:W-:Y:S01]  /*13340*/  IMAD.MOV.U32 R13, RZ, RZ, R24 ;  /* 0x000000ffff0d7224 */ /* 0x000fe200078e0018 */
[----:B------:R-:W-:Y:S01]  /*13350*/  MOV R3, R14 ;  /* 0x0000000e00037202 */ /* 0x000fe20000000f00 */
[----:B------:R-:W-:Y:S02]  /*13360*/  IMAD.MOV.U32 R12, RZ, RZ, RZ ;  /* 0x000000ffff0c7224 */ /* 0x000fe400078e00ff */
[----:B------:R-:W-:Y:S02]  /*13370*/  IMAD.MOV.U32 R11, RZ, RZ, 0x181f ;  /* 0x0000181fff0b7424 */ /* 0x000fe400078e00ff */
[----:B------:R-:W-:Y:S02]  /*13380*/  IMAD.MOV.U32 R15, RZ, RZ, -0x1 ;  /* 0xffffffffff0f7424 */ /* 0x000fe400078e00ff */
[----:B------:R-:W-:-:S07]  /*13390*/  IMAD R5, R5, 0x2, R22 ;  /* 0x0000000205057824 */ /* 0x000fce00078e0216 */
[----:B------:R-:W-:Y:S05]  /*133a0*/  WARPSYNC.COLLECTIVE R15, `(.L_x_5912) ;  /* 0x000000000f087348 */ /* 0x000fea0003c00000 */
[----:B------:R0:W1:Y:S02]  /*133b0*/  SHFL.IDX P6, R14, R13, R12, R11 ;  /* 0x0000000c0d0e7389 */ /* 0x00006400000c000b */
[----:B01----:R-:W-:Y:S01]  /*133c0*/  ENDCOLLECTIVE ;  /* 0x000000000000791b */ /* 0x003fe20003800000 */
.L_x_5912:
[----:B------:R-:W-:Y:S02]  /*133d0*/  IMAD.MOV.U32 R13, RZ, RZ, R25 ;  /* 0x000000ffff0d7224 */ /* 0x000fe400078e0019 */
[----:B------:R-:W-:Y:S02]  /*133e0*/  IMAD.MOV.U32 R12, RZ, RZ, 0x1 ;  /* 0x00000001ff0c7424 */ /* 0x000fe400078e00ff */
[----:B------:R-:W-:-:S07]  /*133f0*/  IMAD.MOV.U32 R2, RZ, RZ, R14 ;  /* 0x000000ffff027224 */ /* 0x000fce00078e000e */
[----:B------:R-:W-:Y:S05]  /*13400*/  WARPSYNC.COLLECTIVE R15, `(.L_x_5913) ;  /* 0x000000000f087348 */ /* 0x000fea0003c00000 */
[----:B------:R0:W1:Y:S02]  /*13410*/  SHFL.IDX P6, R14, R13, R12, R11 ;  /* 0x0000000c0d0e7389 */ /* 0x00006400000c000b */
[----:B01----:R-:W-:Y:S01]  /*13420*/  ENDCOLLECTIVE ;  /* 0x000000000000791b */ /* 0x003fe20003800000 */
.L_x_5913:
        /* <DEDUP_REMOVED lines=16> */
.L_x_5914:
[----:B------:R-:W-:Y:S02]  /*13530*/  IMAD.MOV.U32 R13, RZ, RZ, R25 ;  /* 0x000000ffff0d7224 */ /* 0x000fe400078e0019 */
[----:B------:R-:W-:Y:S02]  /*13540*/  IMAD.MOV.U32 R12, RZ, RZ, 0x2 ;  /* 0x00000002ff0c7424 */ /* 0x000fe400078e00ff */
[----:B------:R-:W-:-:S07]  /*13550*/  IMAD.MOV.U32 R2, RZ, RZ, R14 ;  /* 0x000000ffff027224 */ /* 0x000fce00078e000e */
[----:B------:R-:W-:Y:S05]  /*13560*/  WARPSYNC.COLLECTIVE R15, `(.L_x_5915) ;  /* 0x000000000f087348 */ /* 0x000fea0003c00000 */
[----:B------:R0:W1:Y:S02]  /*13570*/  SHFL.IDX P6, R14, R13, R12, R11 ;  /* 0x0000000c0d0e7389 */ /* 0x00006400000c000b */
[----:B01----:R-:W-:Y:S01]  /*13580*/  ENDCOLLECTIVE ;  /* 0x000000000000791b */ /* 0x003fe20003800000 */
.L_x_5915:
        /* <DEDUP_REMOVED lines=16> */
.L_x_5916:
[----:B------:R-:W-:Y:S01]  /*13690*/  MOV R13, R25 ;  /* 0x00000019000d7202 */ /* 0x000fe20000000f00 */
[----:B------:R-:W-:Y:S02]  /*136a0*/  IMAD.MOV.U32 R12, RZ, RZ, 0x3 ;  /* 0x00000003ff0c7424 */ /* 0x000fe400078e00ff */
[----:B------:R-:W-:-:S07]  /*136b0*/  IMAD.MOV.U32 R2, RZ, RZ, R14 ;  /* 0x000000ffff027224 */ /* 0x000fce00078e000e */
[----:B------:R-:W-:Y:S05]  /*136c0*/  WARPSYNC.COLLECTIVE R15, `(.L_x_5917) ;  /* 0x000000000f087348 */ /* 0x000fea0003c00000 */
[----:B------:R0:W1:Y:S02]  /*136d0*/  SHFL.IDX P6, R14, R13, R12, R11 ;  /* 0x0000000c0d0e7389 */ /* 0x00006400000c000b */
[----:B01----:R-:W-:Y:S01]  /*136e0*/  ENDCOLLECTIVE ;  /* 0x000000000000791b */ /* 0x003fe20003800000 */
.L_x_5917:
        /* <DEDUP_REMOVED lines=16> */
.L_x_5918:
[----:B------:R-:W-:Y:S02]  /*137f0*/  IMAD.MOV.U32 R13, RZ, RZ, R25 ;  /* 0x000000ffff0d7224 */ /* 0x000fe400078e0019 */
[----:B------:R-:W-:Y:S02]  /*13800*/  IMAD.MOV.U32 R12, RZ, RZ, 0x4 ;  /* 0x00000004ff0c7424 */ /* 0x000fe400078e00ff */
[----:B------:R-:W-:-:S07]  /*13810*/  IMAD.MOV.U32 R2, RZ, RZ, R14 ;  /* 0x000000ffff027224 */ /* 0x000fce00078e000e */
[----:B------:R-:W-:Y:S05]  /*13820*/  WARPSYNC.COLLECTIVE R15, `(.L_x_5919) ;  /* 0x000000000f087348 */ /* 0x000fea0003c00000 */
[----:B------:R0:W1:Y:S02]  /*13830*/  SHFL.IDX P6, R14, R13, R12, R11 ;  /* 0x0000000c0d0e7389 */ /* 0x00006400000c000b */
[----:B01----:R-:W-:Y:S01]  /*13840*/  ENDCOLLECTIVE ;  /* 0x000000000000791b */ /* 0x003fe20003800000 */
.L_x_5919:
        /* <DEDUP_REMOVED lines=16> */
.L_x_5920:
[----:B------:R-:W-:Y:S02]  /*13950*/  IMAD.MOV.U32 R13, RZ, RZ, R25 ;  /* 0x000000ffff0d7224 */ /* 0x000fe400078e0019 */
[----:B------:R-:W-:Y:S01]  /*13960*/  IMAD.MOV.U32 R12, RZ, RZ, 0x5 ;  /* 0x00000005ff0c7424 */ /* 0x000fe200078e00ff */
[----:B------:R-:W-:-:S07]  /*13970*/  MOV R2, R14 ;  /* 0x0000000e00027202 */ /* 0x000fce0000000f00 */
[----:B------:R-:W-:Y:S05]  /*13980*/  WARPSYNC.COLLECTIVE R15, `(.L_x_5921) ;  /* 0x000000000f087348 */ /* 0x000fea0003c00000 */
[----:B------:R0:W1:Y:S02]  /*13990*/  SHFL.IDX P6, R14, R13, R12, R11 ;  /* 0x0000000c0d0e7389 */ /* 0x00006400000c000b */
[----:B01----:R-:W-:Y:S01]  /*139a0*/  ENDCOLLECTIVE ;  /* 0x000000000000791b */ /* 0x003fe20003800000 */
.L_x_5921:
        /* <DEDUP_REMOVED lines=13> */
.L_x_5922:
[----:B------:R-:W-:Y:S01]  /*13a80*/  @!PT LDS RZ, [RZ] ;  /* 0x00000000fffff984 */ /* 0x000fe20000000800 */
[----:B------:R-:W-:Y:S01]  /*13a90*/  @!PT LDS RZ, [RZ] ;  /* 0x00000000fffff984 */ /* 0x000fe20000000800 */
[----:B------:R-:W-:Y:S01]  /*13aa0*/  @!PT LDS RZ, [RZ] ;  /* 0x00000000fffff984 */ /* 0x000fe20000000800 */
[----:B------:R1:W-:Y:S01]  /*13ab0*/  LDGSTS.E.BYPASS.LTC128B.128 [R5+0x5400], desc[UR36][R2.64+0x80], !P0 ;  /* 0x0540008002057fae */ /* 0x0003e2000c101d64 */
[----:B------:R-:W-:-:S13]  /*13ac0*/  ISETP.LT.OR P0, PT, R7, 0x41, P1 ;  /* 0x000000410700780c */ /* 0x000fda0000f01670 */
[----:B------:R1:W-:Y:S01]  /*13ad0*/  LDGSTS.E.BYPASS.LTC128B.128 [R5+0x8400], desc[UR36][R2.64+0x100], !P0 ;  /* 0x0840010002057fae */ /* 0x0003e2000c101d64 */
[----:B------:R-:W-:Y:S05]  /*13ae0*/  BRA `(.L_x_5923) ;  /* 0xffffffbc007c7947 */ /* 0x000fea000383ffff */
.L_x_5826:
[----:B0-----:R0:W1:Y:S02]  /*13af0*/  SYNCS.PHASECHK.TRANS64.TRYWAIT P0, [R0+URZ+0x30860], R3 ;  /* 0x03086003000075a7 */ /* 0x001064000800017f */
[----:B-1----:R-:W-:Y:S05]  /*13b00*/  @!P0 NANOSLEEP.SYNCS 0x989680 ;  /* 0x009896800000895d */ /* 0x002fea0003900000 */
[----:B------:R-:W1:Y:S02]  /*13b10*/  @!P0 SYNCS.PHASECHK.TRANS64 P0, [R0+URZ+0x30860], R3 ;  /* 0x03086003000085a7 */ /* 0x000e64000800007f */
[----:B-1----:R-:W-:Y:S05]  /*13b20*/  @!P0 BRA `(.L_x_5826) ;  /* 0xfffffffc00f08947 */ /* 0x002fea000383ffff */
[----:B------:R-:W-:Y:S05]  /*13b30*/  BRA `(.L_x_5924) ;  /* 0xffffffc0009c7947 */ /* 0x000fea000383ffff */
.L_x_5827:
[----:B------:R-:W-:Y:S01]  /*13b40*/  BSSY B0, `(.L_x_5925) ;  /* 0x0000008000007945 */ /* 0x000fe20003800000 */
[----:B------:R-:W-:Y:S02]  /*13b50*/  IMAD.MOV.U32 R13, RZ, RZ, R25 ;  /* 0x000000ffff0d7224 */ /* 0x000fe400078e0019 */
[----:B------:R-:W-:Y:S02]  /*13b60*/  IMAD.MOV.U32 R12, RZ, RZ, RZ ;  /* 0x000000ffff0c7224 */ /* 0x000fe400078e00ff */
[----:B------:R-:W-:Y:S02]  /*13b70*/  IMAD.MOV.U32 R11, RZ, RZ, 0x181f ;  /* 0x0000181fff0b7424 */ /* 0x000fe400078e00ff */
[----:B------:R-:W-:-:S07]  /*13b80*/  IMAD.MOV.U32 R15, RZ, RZ, -0x1 ;  /* 0xffffffffff0f7424 */ /* 0x000fce00078e00ff */
[----:B0-2---:R-:W-:Y:S05]  /*13b90*/  WARPSYNC.COLLECTIVE R15, `(.L_x_5926) ;  /* 0x000000000f087348 */ /* 0x005fea0003c00000 */
[----:B--2---:R1:W2:Y:S02]  /*13ba0*/  SHFL.IDX P6, R14, R13, R12, R11 ;  /* 0x0000000c0d0e7389 */ /* 0x0042a400000c000b */
[----:B012---:R-:W-:Y:S01]  /*13bb0*/  ENDCOLLECTIVE ;  /* 0x000000000000791b */ /* 0x007fe20003800000 */
.L_x_5926:
[----:B------:R-:W-:Y:S05]  /*13bc0*/  BSYNC B0 ;  /* 0x0000000000007941 */ /* 0x000fea0003800000 */
.L_x_5925:
[----:B------:R-:W-:Y:S01]  /*13bd0*/  IMAD.MOV.U32 R13, RZ, RZ, R24 ;  /* 0x000000ffff0d7224 */ /* 0x000fe200078e0018 */
[----:B------:R-:W-:Y:S01]  /*13be0*/  MOV R3, R14 ;  /* 0x0000000e00037202 */ /* 0x000fe20000000f00 */
[----:B------:R-:W-:Y:S02]  /*13bf0*/  IMAD.MOV.U32 R12, RZ, RZ, RZ ;  /* 0x000000ffff0c7224 */ /* 0x000fe400078e00ff */
[----:B------:R-:W-:Y:S02]  /*13c00*/  IMAD.MOV.U32 R11, RZ, RZ, 0x181f ;  /* 0x0000181fff0b7424 */ /* 0x000fe400078e00ff */
[----:B------:R-:W-:Y:S02]  /*13c10*/  IMAD.MOV.U32 R15, RZ, RZ, -0x1 ;  /* 0xffffffffff0f7424 */ /* 0x000fe400078e00ff */
[----:B------:R-:W-:Y:S02]  /*13c20*/  IMAD.SHL.U32 R5, R32, 0x2, RZ ;  /* 0x0000000220057824 */ /* 0x000fe400078e00ff */
[----:B------:R-:W-:-:S07]  /*13c30*/  IMAD R4, R7, 0x2, R22 ;  /* 0x0000000207047824 */ /* 0x000fce00078e0216 */
[----:B------:R-:W-:Y:S05]  /*13c40*/  WARPSYNC.COLLECTIVE R15, `(.L_x_5927) ;  /* 0x000000000f087348 */ /* 0x000fea0003c00000 */
[----:B------:R0:W1:Y:S02]  /*13c50*/  SHFL.IDX P6, R14, R13, R12, R11 ;  /* 0x0000000c0d0e7389 */ /* 0x00006400000c000b */
[----:B01----:R-:W-:Y:S01]  /*13c60*/  ENDCOLLECTIVE ;  /* 0x000000000000791b */ /* 0x003fe20003800000 */
.L_x_5927:
        /* <DEDUP_REMOVED lines=13> */
.L_x_5928:
        /* <DEDUP_REMOVED lines=13> */
.L_x_5929:
[----:B------:R-:W-:Y:S02]  /*13e10*/  IMAD.MOV.U32 R13, RZ, RZ, R25 ;  /* 0x000000ffff0d7224 */ /* 0x000fe400078e0019 */
[----:B------:R-:W-:Y:S01]  /*13e20*/  IMAD.MOV.U32 R12, RZ, RZ, 0x2 ;  /* 0x00000002ff0c7424 */ /* 0x000fe200078e00ff */
[----:B------:R-:W-:-:S13]  /*13e30*/  IADD3 R2, P4, R14, R5, RZ ;  /* 0x000000050e027210 */ /* 0x000fda0007f9e0ff */
[----:B------:R-:W-:Y:S05]  /*13e40*/  WARPSYNC.COLLECTIVE R15, `(.L_x_5930) ;  /* 0x000000000f087348 */ /* 0x000fea0003c00000 */
[----:B------:R0:W1:Y:S02]  /*13e50*/  SHFL.IDX P6, R14, R13, R12, R11 ;  /* 0x0000000c0d0e7389 */ /* 0x00006400000c000b */
[----:B01----:R-:W-:Y:S01]  /*13e60*/  ENDCOLLECTIVE ;  /* 0x000000000000791b */ /* 0x003fe20003800000 */
.L_x_5930:
        /* <DEDUP_REMOVED lines=15> */
.L_x_5931:
[----:B------:R-:W-:Y:S02]  /*13f60*/  IMAD.MOV.U32 R13, RZ, RZ, R25 ;  /* 0x000000ffff0d7224 */ /* 0x000fe400078e0019 */
[----:B------:R-:W-:Y:S01]  /*13f70*/  IMAD.MOV.U32 R12, RZ, RZ, 0x3 ;  /* 0x00000003ff0c7424 */ /* 0x000fe200078e00ff */
[----:B------:R-:W-:-:S13]  /*13f80*/  IADD3 R2, P4, R14, R5, RZ ;  /* 0x000000050e027210 */ /* 0x000fda0007f9e0ff */
[----:B------:R-:W-:Y:S05]  /*13f90*/  WARPSYNC.COLLECTIVE R15, `(.L_x_5932) ;  /* 0x000000000f087348 */ /* 0x000fea0003c00000 */
[----:B------:R0:W1:Y:S02]  /*13fa0*/  SHFL.IDX P6, R14, R13, R12, R11 ;  /* 0x0000000c0d0e7389 */ /* 0x00006400000c000b */
[----:B01----:R-:W-:Y:S01]  /*13fb0*/  ENDCOLLECTIVE ;  /* 0x000000000000791b */ /* 0x003fe20003800000 */
.L_x_5932:
        /* <DEDUP_REMOVED lines=15> */
.L_x_5933:
[----:B------:R-:W-:Y:S02]  /*140b0*/  IMAD.MOV.U32 R13, RZ, RZ, R25 ;  /* 0x000000ffff0d7224 */ /* 0x000fe400078e0019 */
[----:B------:R-:W-:Y:S01]  /*140c0*/  IMAD.MOV.U32 R12, RZ, RZ, 0x4 ;  /* 0x00000004ff0c7424 */ /* 0x000fe200078e00ff */
[----:B------:R-:W-:-:S13]  /*140d0*/  IADD3 R2, P4, R14, R5, RZ ;  /* 0x000000050e027210 */ /* 0x000fda0007f9e0ff */
[----:B------:R-:W-:Y:S05]  /*140e0*/  WARPSYNC.COLLECTIVE R15, `(.L_x_5934) ;  /* 0x000000000f087348 */ /* 0x000fea0003c00000 */
[----:B------:R0:W1:Y:S02]  /*140f0*/  SHFL.IDX P6, R14, R13, R12, R11 ;  /* 0x0000000c0d0e7389 */ /* 0x00006400000c000b */
[----:B01----:R-:W-:Y:S01]  /*14100*/  ENDCOLLECTIVE ;  /* 0x000000000000791b */ /* 0x003fe20003800000 */
.L_x_5934:
        /* <DEDUP_REMOVED lines=15> */
.L_x_5935:
[----:B------:R-:W-:Y:S02]  /*14200*/  IMAD.MOV.U32 R13, RZ, RZ, R25 ;  /* 0x000000ffff0d7224 */ /* 0x000fe400078e0019 */
[----:B------:R-:W-:Y:S01]  /*14210*/  IMAD.MOV.U32 R12, RZ, RZ, 0x5 ;  /* 0x00000005ff0c7424 */ /* 0x000fe200078e00ff */
[----:B------:R-:W-:-:S13]  /*14220*/  IADD3 R2, P4, R14, R5, RZ ;  /* 0x000000050e027210 */ /* 0x000fda0007f9e0ff */
[----:B------:R-:W-:Y:S05]  /*14230*/  WARPSYNC.COLLECTIVE R15, `(.L_x_5936) ;  /* 0x000000000f087348 */ /* 0x000fea0003c00000 */
[----:B------:R0:W1:Y:S02]  /*14240*/  SHFL.IDX P6, R14, R13, R12, R11 ;  /* 0x0000000c0d0e7389 */ /* 0x00006400000c000b */
[----:B01----:R-:W-:Y:S01]  /*14250*/  ENDCOLLECTIVE ;  /* 0x000000000000791b */ /* 0x003fe20003800000 */
.L_x_5936:
        /* <DEDUP_REMOVED lines=14> */
.L_x_5937:
[----:B------:R-:W-:Y:S05]  /*14340*/  BRA `(.L_x_5938) ;  /* 0xffffffbc00a07947 */ /* 0x000fea000383ffff */
.L_x_5832:
        /* <DEDUP_REMOVED lines=8> */
.L_x_5940:
[----:B------:R-:W-:Y:S05]  /*143d0*/  BSYNC B0 ;  /* 0x0000000000007941 */ /* 0x000fea0003800000 */
.L_x_5939:
        /* <DEDUP_REMOVED lines=9> */
.L_x_5941:
        /* <DEDUP_REMOVED lines=18> */
.L_x_5942:
[----:B------:R-:W-:Y:S01]  /*14590*/  IMAD.MOV.U32 R12, RZ, RZ, 0x2 ;  /* 0x00000002ff0c7424 */ /* 0x000fe200078e00ff */
[----:B------:R-:W-:-:S05]  /*145a0*/  SEL R6, R14, RZ, P1 ;  /* 0x000000ff0e067207 */ /* 0x000fca0000800000 */
[----:B------:R-:W-:-:S04]  /*145b0*/  IMAD.IADD R6, R5, 0x1, R6 ;  /* 0x0000000105067824 */ /* 0x000fc800078e0206 */
[----:B------:R-:W-:-:S07]  /*145c0*/  IMAD.MOV.U32 R13, RZ, RZ, R6 ;  /* 0x000000ffff0d7224 */ /* 0x000fce00078e0006 */
[----:B------:R-:W-:Y:S05]  /*145d0*/  WARPSYNC.COLLECTIVE R15, `(.L_x_5943) ;  /* 0x000000000f087348 */ /* 0x000fea0003c00000 */
[----:B------:R0:W1:Y:S02]  /*145e0*/  SHFL.UP P6, R14, R13, R12, R11 ;  /* 0x0400000c0d0e7389 */ /* 0x00006400000c000b */
[----:B01----:R-:W-:Y:S01]  /*145f0*/  ENDCOLLECTIVE ;  /* 0x000000000000791b */ /* 0x003fe20003800000 */
.L_x_5943:
[----:B------:R-:W-:Y:S01]  /*14600*/  IMAD.MOV.U32 R12, RZ, RZ, 0x4 ;  /* 0x00000004ff0c7424 */ /* 0x000fe200078e00ff */
[----:B------:R-:W-:-:S04]  /*14610*/  SEL R7, R14, RZ, P2 ;  /* 0x000000ff0e077207 */ /* 0x000fc80001000000 */
[----:B------:R-:W-:-:S05]  /*14620*/  IADD3 R7, R6, R7, RZ ;  /* 0x0000000706077210 */ /* 0x000fca0007ffe0ff */
[----:B------:R-:W-:-:S07]  /*14630*/  IMAD.MOV.U32 R13, RZ, RZ, R7 ;  /* 0x000000ffff0d7224 */ /* 0x000fce00078e0007 */
[----:B------:R-:W-:Y:S05]  /*14640*/  WARPSYNC.COLLECTIVE R15, `(.L_x_5944) ;  /* 0x000000000f087348 */ /* 0x000fea0003c00000 */
[----:B------:R0:W1:Y:S02]  /*14650*/  SHFL.UP P6, R14, R13, R12, R11 ;  /* 0x0400000c0d0e7389 */ /* 0x00006400000c000b */
[----:B01----:R-:W-:Y:S01]  /*14660*/  ENDCOLLECTIVE ;  /* 0x000000000000791b */ /* 0x003fe20003800000 */
.L_x_5944:
[----:B------:R-:W-:Y:S01]  /*14670*/  IMAD.MOV.U32 R12, RZ, RZ, 0x8 ;  /* 0x00000008ff0c7424 */ /* 0x000fe200078e00ff */
[----:B------:R-:W-:-:S05]  /*14680*/  SEL R2, R14, RZ, P3 ;  /* 0x000000ff0e027207 */ /* 0x000fca0001800000 */
[----:B------:R-:W-:-:S04]  /*14690*/  IMAD.IADD R2, R7, 0x1, R2 ;  /* 0x0000000107027824 */ /* 0x000fc800078e0202 */
[----:B------:R-:W-:-:S07]  /*146a0*/  IMAD.MOV.U32 R13, RZ, RZ, R2 ;  /* 0x000000ffff0d7224 */ /* 0x000fce00078e0002 */
[----:B------:R-:W-:Y:S05]  /*146b0*/  WARPSYNC.COLLECTIVE R15, `(.L_x_5945) ;  /* 0x000000000f087348 */ /* 0x000fea0003c00000 */
[----:B------:R0:W1:Y:S02]  /*146c0*/  SHFL.UP P6, R14, R13, R12, R11 ;  /* 0x0400000c0d0e7389 */ /* 0x00006400000c000b */
[----:B01----:R-:W-:Y:S01]  /*146d0*/  ENDCOLLECTIVE ;  /* 0x000000000000791b */ /* 0x003fe20003800000 */
.L_x_5945:
[----:B------:R-:W-:Y:S01]  /*146e0*/  IMAD.MOV.U32 R12, RZ, RZ, 0x10 ;  /* 0x00000010ff0c7424 */ /* 0x000fe200078e00ff */
[----:B------:R-:W-:-:S05]  /*146f0*/  SEL R3, R14, RZ, P4 ;  /* 0x000000ff0e037207 */ /* 0x000fca0002000000 */
[----:B------:R-:W-:-:S04]  /*14700*/  IMAD.IADD R3, R2, 0x1, R3 ;  /* 0x0000000102037824 */ /* 0x000fc800078e0203 */
[----:B------:R-:W-:-:S07]  /*14710*/  IMAD.MOV.U32 R13, RZ, RZ, R3 ;  /* 0x000000ffff0d7224 */ /* 0x000fce00078e0003 */
[----:B------:R-:W-:Y:S05]  /*14720*/  WARPSYNC.COLLECTIVE R15, `(.L_x_5946) ;  /* 0x000000000f087348 */ /* 0x000fea0003c00000 */
[----:B------:R0:W1:Y:S02]  /*14730*/  SHFL.UP P6, R14, R13, R12, R11 ;  /* 0x0400000c0d0e7389 */ /* 0x00006400000c000b */
[----:B01----:R-:W-:Y:S01]  /*14740*/  ENDCOLLECTIVE ;  /* 0x000000000000791b */ /* 0x003fe20003800000 */
.L_x_5946:
        /* <DEDUP_REMOVED lines=8> */
.L_x_5947:
[----:B------:R-:W-:Y:S05]  /*147d0*/  BRA `(.L_x_5948) ;  /* 0xffffffbc00b07947 */ /* 0x000fea000383ffff */
.L_x_5837:
        /* <DEDUP_REMOVED lines=8> */
.L_x_5950:
[----:B------:R-:W-:Y:S05]  /*14860*/  BSYNC B0 ;  /* 0x0000000000007941 */ /* 0x000fea0003800000 */
.L_x_5949:
        /* <DEDUP_REMOVED lines=8> */
.L_x_5951:
[----:B------:R-:W-:Y:S01]  /*148f0*/  IMAD.MOV.U32 R12, RZ, RZ, 0x4 ;  /* 0x00000004ff0c7424 */ /* 0x000fe200078e00ff */
[----:B------:R-:W-:-:S05]  /*14900*/  SEL R2, R14, RZ, P2 ;  /* 0x000000ff0e027207 */ /* 0x000fca0001000000 */
[----:B------:R-:W-:-:S04]  /*14910*/  IMAD.IADD R2, R13, 0x1, R2 ;  /* 0x000000010d027824 */ /* 0x000fc800078e0202 */
[----:B------:R-:W-:-:S07]  /*14920*/  IMAD.MOV.U32 R13, RZ, RZ, R2 ;  /* 0x000000ffff0d7224 */ /* 0x000fce00078e0002 */
[----:B------:R-:W-:Y:S05]  /*14930*/  WARPSYNC.COLLECTIVE R15, `(.L_x_5952) ;  /* 0x000000000f087348 */ /* 0x000fea0003c00000 */
[----:B------:R0:W1:Y:S02]  /*14940*/  SHFL.UP P6, R14, R13, R12, R11 ;  /* 0x0400000c0d0e7389 */ /* 0x00006400000c000b */
[----:B01----:R-:W-:Y:S01]  /*14950*/  ENDCOLLECTIVE ;  /* 0x000000000000791b */ /* 0x003fe20003800000 */
.L_x_5952:
[----:B------:R-:W-:Y:S01]  /*14960*/  IMAD.MOV.U32 R12, RZ, RZ, 0x8 ;  /* 0x00000008ff0c7424 */ /* 0x000fe200078e00ff */
[----:B------:R-:W-:-:S05]  /*14970*/  SEL R3, R14, RZ, P3 ;  /* 0x000000ff0e037207 */ /* 0x000fca0001800000 */
[----:B------:R-:W-:-:S04]  /*14980*/  IMAD.IADD R3, R2, 0x1, R3 ;  /* 0x0000000102037824 */ /* 0x000fc800078e0203 */
[----:B------:R-:W-:-:S07]  /*14990*/  IMAD.MOV.U32 R13, RZ, RZ, R3 ;  /* 0x000000ffff0d7224 */ /* 0x000fce00078e0003 */
[----:B------:R-:W-:Y:S05]  /*149a0*/  WARPSYNC.COLLECTIVE R15, `(.L_x_5953) ;  /* 0x000000000f087348 */ /* 0x000fea0003c00000 */
[----:B------:R0:W1:Y:S02]  /*149b0*/  SHFL.UP P6, R14, R13, R12, R11 ;  /* 0x0400000c0d0e7389 */ /* 0x00006400000c000b */
[----:B01----:R-:W-:Y:S01]  /*149c0*/  ENDCOLLECTIVE ;  /* 0x000000000000791b */ /* 0x003fe20003800000 */
.L_x_5953:
[----:B------:R-:W-:Y:S01]  /*149d0*/  IMAD.MOV.U32 R12, RZ, RZ, 0x10 ;  /* 0x00000010ff0c7424 */ /* 0x000fe200078e00ff */
[----:B------:R-:W-:-:S05]  /*149e0*/  SEL R4, R14, RZ, P4 ;  /* 0x000000ff0e047207 */ /* 0x000fca0002000000 */
[----:B------:R-:W-:-:S04]  /*149f0*/  IMAD.IADD R4, R3, 0x1, R4 ;  /* 0x0000000103047824 */ /* 0x000fc800078e0204 */
[----:B------:R-:W-:-:S07]  /*14a00*/  IMAD.MOV.U32 R13, RZ, RZ, R4 ;  /* 0x000000ffff0d7224 */ /* 0x000fce00078e0004 */
[----:B------:R-:W-:Y:S05]  /*14a10*/  WARPSYNC.COLLECTIVE R15, `(.L_x_5954) ;  /* 0x000000000f087348 */ /* 0x000fea0003c00000 */
[----:B------:R0:W1:Y:S02]  /*14a20*/  SHFL.UP P6, R14, R13, R12, R11 ;  /* 0x0400000c0d0e7389 */ /* 0x00006400000c000b */
[----:B01----:R-:W-:Y:S01]  /*14a30*/  ENDCOLLECTIVE ;  /* 0x000000000000791b */ /* 0x003fe20003800000 */
.L_x_5954:
        /* <DEDUP_REMOVED lines=8> */
.L_x_5955:
[----:B------:R-:W-:Y:S05]  /*14ac0*/  BRA `(.L_x_5956) ;  /* 0xffffffbc00907947 */ /* 0x000fea000383ffff */
.L_x_5839:
[----:B------:R-:W-:Y:S01]  /*14ad0*/  BSSY B0, `(.L_x_5957) ;  /* 0x0000006000007945 */ /* 0x000fe20003800000 */
[----:B------:R-:W-:Y:S01]  /*14ae0*/  PLOP3.LUT P6, PT, P6, PT, PT, 0x8, 0x0 ;  /* 0x000000000000781c */ /* 0x000fe200037ce170 */
[----:B------:R-:W-:-:S12]  /*14af0*/  IMAD.MOV.U32 R15, RZ, RZ, -0x1 ;  /* 0xffffffffff0f7424 */ /* 0x000fd800078e00ff */
[----:B0-----:R-:W-:Y:S05]  /*14b00*/  WARPSYNC.COLLECTIVE R15, `(.L_x_5958) ;  /* 0x000000000f087348 */ /* 0x001fea0003c00000 */
[----:B------:R-:W-:Y:S01]  /*14b10*/  VOTE.ANY R14, PT, P6 ;  /* 0x00000000000e7806 */ /* 0x000fe200030e0100 */
[----:B0-----:R-:W-:Y:S06]  /*14b20*/  ENDCOLLECTIVE ;  /* 0x000000000000791b */ /* 0x001fec0003800000 */
.L_x_5958:
[----:B------:R-:W-:Y:S05]  /*14b30*/  BSYNC B0 ;  /* 0x0000000000007941 */ /* 0x000fea0003800000 */
.L_x_5957:
        /* <DEDUP_REMOVED lines=9> */
.L_x_5959:
[----:B------:R-:W-:Y:S01]  /*14bd0*/  MOV R5, R14 ;  /* 0x0000000e00057202 */ /* 0x000fe20000000f00 */
[----:B------:R-:W-:Y:S06]  /*14be0*/  BRA `(.L_x_5960) ;  /* 0xffffffbc00807947 */ /* 0x000fec000383ffff */
.L_x_5841:
[----:B------:R-:W-:Y:S01]  /*14bf0*/  BSSY B0, `(.L_x_5961) ;  /* 0x0000007000007945 */ /* 0x000fe20003800000 */
[----:B------:R-:W-:Y:S02]  /*14c00*/  IMAD.MOV.U32 R13, RZ, RZ, R6 ;  /* 0x000000ffff0d7224 */ /* 0x000fe400078e0006 */
[----:B------:R-:W-:Y:S02]  /*14c10*/  IMAD.MOV.U32 R11, RZ, RZ, 0x1f ;  /* 0x0000001fff0b7424 */ /* 0x000fe400078e00ff */
[----:B------:R-:W-:-:S07]  /*14c20*/  IMAD.MOV.U32 R15, RZ, RZ, -0x1 ;  /* 0xffffffffff0f7424 */ /* 0x000fce00078e00ff */
[----:B012---:R-:W-:Y:S05]  /*14c30*/  WARPSYNC.COLLECTIVE R15, `(.L_x_5962) ;  /* 0x000000000f087348 */ /* 0x007fea0003c00000 */
[----:B------:R3:W4:Y:S02]  /*14c40*/  SHFL.IDX P6, R14, R13, R12, R11 ;  /* 0x0000000c0d0e7389 */ /* 0x00072400000c000b */
[----:B01234-:R-:W-:Y:S01]  /*14c50*/  ENDCOLLECTIVE ;  /* 0x000000000000791b */ /* 0x01ffe20003800000 */
.L_x_5962:
[----:B------:R-:W-:Y:S05]  /*14c60*/  BSYNC B0 ;  /* 0x0000000000007941 */ /* 0x000fea0003800000 */
.L_x_5961:
[----:B------:R-:W-:Y:S05]  /*14c70*/  BRA `(.L_x_5840) ;  /* 0xffffffbc00787947 */ /* 0x000fea000383ffff */
.L_x_5845:
[----:B-1----:R1:W3:Y:S02]  /*14c80*/  SYNCS.PHASECHK.TRANS64.TRYWAIT P0, [R4+URZ+0x30820], R0 ;  /* 0x03082000040075a7 */ /* 0x0022e4000800017f */
[----:B---3--:R-:W-:Y:S05]  /*14c90*/  @!P0 NANOSLEEP.SYNCS 0x989680 ;  /* 0x009896800000895d */ /* 0x008fea0003900000 */
[----:B------:R-:W3:Y:S02]  /*14ca0*/  @!P0 SYNCS.PHASECHK.TRANS64 P0, [R4+URZ+0x30820], R0 ;  /* 0x03082000040085a7 */ /* 0x000ee4000800007f */
[----:B---3--:R-:W-:Y:S05]  /*14cb0*/  @!P0 BRA `(.L_x_5845) ;  /* 0xfffffffc00f08947 */ /* 0x008fea000383ffff */
[----:B------:R-:W-:Y:S05]  /*14cc0*/  BRA `(.L_x_5963) ;  /* 0xffffffc000f07947 */ /* 0x000fea000383ffff */
.L_x_5846:
        /* <DEDUP_REMOVED lines=11> */
.L_x_5965:
[----:B------:R-:W-:Y:S05]  /*14d80*/  BSYNC B0 ;  /* 0x0000000000007941 */ /* 0x000fea0003800000 */
.L_x_5964:
[----:B------:R-:W-:Y:S05]  /*14d90*/  BRA `(.L_x_5966) ;  /* 0xffffffc000d87947 */ /* 0x000fea000383ffff */
.L_x_5849:
[----:B------:R-:W-:Y:S01]  /*14da0*/  BSSY B1, `(.L_x_5967) ;  /* 0x0000006000017945 */ /* 0x000fe20003800000 */
[----:B------:R-:W-:-:S07]  /*14db0*/  IMAD.MOV.U32 R15, RZ, RZ, -0x1 ;  /* 0xffffffffff0f7424 */ /* 0x000fce00078e00ff */
[----:B012---:R-:W-:Y:S05]  /*14dc0*/  WARPSYNC.COLLECTIVE R15, `(.L_x_5968) ;  /* 0x000000000f0c7348 */ /* 0x007fea0003c00000 */
[----:B------:R-:W-:Y:S02]  /*14dd0*/  ELECT P6, UR62, PT ;  /* 0x00000000003e782f */ /* 0x000fe400038c0000 */
[----:B------:R-:W-:Y:S01]  /*14de0*/  MOV R14, UR62 ;  /* 0x0000003e000e7c02 */ /* 0x000fe20008000f00 */
[----:B012---:R-:W-:Y:S10]  /*14df0*/  ENDCOLLECTIVE ;  /* 0x000000000000791b */ /* 0x007ff40003800000 */
.L_x_5968:
[----:B------:R-:W-:Y:S05]  /*14e00*/  BSYNC B1 ;  /* 0x0000000000017941 */ /* 0x000fea0003800000 */
.L_x_5967:
[----:B------:R-:W-:Y:S05]  /*14e10*/  BRA `(.L_x_5969) ;  /* 0xffffffc000d07947 */ /* 0x000fea000383ffff */
.L_x_5851:
[----:B-1----:R1:W3:Y:S02]  /*14e20*/  SYNCS.PHASECHK.TRANS64.TRYWAIT P1, [R5+URZ+0x30840], R0 ;  /* 0x03084000050075a7 */ /* 0x0022e4000802017f */
[----:B---3--:R-:W-:Y:S05]  /*14e30*/  @!P1 NANOSLEEP.SYNCS 0x989680 ;  /* 0x009896800000995d */ /* 0x008fea0003900000 */
[----:B------:R-:W3:Y:S02]  /*14e40*/  @!P1 SYNCS.PHASECHK.TRANS64 P1, [R5+URZ+0x30840], R0 ;  /* 0x03084000050095a7 */ /* 0x000ee4000802007f */
[----:B---3--:R-:W-:Y:S05]  /*14e50*/  @!P1 BRA `(.L_x_5851) ;  /* 0xfffffffc00f09947 */ /* 0x008fea000383ffff */
[----:B------:R-:W-:Y:S05]  /*14e60*/  BRA `(.L_x_5970) ;  /* 0xffffffc000f87947 */ /* 0x000fea000383ffff */
.L_x_5853:
[----:B---3--:R3:W4:Y:S02]  /*14e70*/  SYNCS.PHASECHK.TRANS64.TRYWAIT P1, [R27+URZ+0x30840], R2 ;  /* 0x030840021b0075a7 */ /* 0x008724000802017f */
[----:B----4-:R-:W-:Y:S05]  /*14e80*/  @!P1 NANOSLEEP.SYNCS 0x989680 ;  /* 0x009896800000995d */ /* 0x010fea0003900000 */
[----:B------:R-:W4:Y:S02]  /*14e90*/  @!P1 SYNCS.PHASECHK.TRANS64 P1, [R27+URZ+0x30840], R2 ;  /* 0x030840021b0095a7 */ /* 0x000f24000802007f */
[----:B----4-:R-:W-:Y:S05]  /*14ea0*/  @!P1 BRA `(.L_x_5853) ;  /* 0xfffffffc00f09947 */ /* 0x010fea000383ffff */
[----:B------:R-:W-:Y:S05]  /*14eb0*/  BRA `(.L_x_5971) ;  /* 0xffffffc400047947 */ /* 0x000fea000383ffff */
.L_x_5855:
[----:B----4-:R4:W0:Y:S02]  /*14ec0*/  SYNCS.PHASECHK.TRANS64.TRYWAIT P1, [R5+URZ+0x30860], R0 ;  /* 0x03086000050075a7 */ /* 0x010824000802017f */
[----:B0-----:R-:W-:Y:S05]  /*14ed0*/  @!P1 NANOSLEEP.SYNCS 0x989680 ;  /* 0x009896800000995d */ /* 0x001fea0003900000 */
[----:B------:R-:W0:Y:S02]  /*14ee0*/  @!P1 SYNCS.PHASECHK.TRANS64 P1, [R5+URZ+0x30860], R0 ;  /* 0x03086000050095a7 */ /* 0x000e24000802007f */
[----:B0-----:R-:W-:Y:S05]  /*14ef0*/  @!P1 BRA `(.L_x_5855) ;  /* 0xfffffffc00f09947 */ /* 0x001fea000383ffff */
[----:B------:R-:W-:Y:S05]  /*14f00*/  BRA `(.L_x_5972) ;  /* 0xffffffc400007947 */ /* 0x000fea000383ffff */
.L_x_5973:
        /* <DEDUP_REMOVED lines=15> */
.L_x_15852:


//--------------------- .text._ZN7cutlass13device_kernelIN5flash11enable_sm90INS1_16FlashAttnFwdSm90INS1_25CollectiveMainloopFwdSm90ILi2EN4cute5tupleIJNS5_1CILi1EEES8_S8_EEENS6_IJNS7_ILi128EEENS7_ILi96EEENS7_ILi192EEEEEELi192ENS_6half_tEfNS_4arch4Sm90ELb1ELb0ELb0ELb1ELb1ELb1ELb0ELb1ELb1ELb1ELb0ELb0EEENS1_21CollectiveEpilogueFwdINS6_IJSA_SC_SB_EEES9_SE_SG_Li256ELb1ELb1ELb0ELb0EEENS1_36VarlenDynamicPersistentTileSchedulerILi128ELi96ELi256ELi128ELb0ELb1ELb1ELb1ELb1ELb1EEEEEEEEEvNT_6ParamsE --------------------------
	.section	.text._ZN7cutlass13device_kernelIN5flash11enable_sm90INS1_16FlashAttnFwdSm90INS1_25CollectiveMainloopFwdSm90ILi2EN4cute5tupleIJNS5_1CILi1EEES8_S8_EEENS6_IJNS7_ILi128EEENS7_ILi96EEENS7_ILi192EEEEEELi192ENS_6half_tEfNS_4arch4Sm90ELb1ELb0ELb0ELb1ELb1ELb1ELb0ELb1ELb1ELb1ELb0ELb0EEENS1_21CollectiveEpilogueFwdINS6_IJSA_SC_SB_EEES9_SE_SG_Li256ELb1ELb1ELb0ELb0EEENS1_36VarlenDynamicPersistentTileSchedulerILi128ELi96ELi256ELi128ELb0ELb1ELb1ELb1ELb1ELb1EEEEEEEEEvNT_6ParamsE,"ax",@progbits
	.align	128
.text._ZN7cutlass13device_kernelIN5flash11enable_sm90INS1_16FlashAttnFwdSm90INS1_25CollectiveMainloopFwdSm90ILi2EN4cute5tupleIJNS5_1CILi1EEES8_S8_EEENS6_IJNS7_ILi128EEENS7_ILi96EEENS7_ILi192EEEEEELi192ENS_6half_tEfNS_4arch4Sm90ELb1ELb0ELb0ELb1ELb1ELb1ELb0ELb1ELb1ELb1ELb0ELb0EEENS1_21CollectiveEpilogueFwdINS6_IJSA_SC_SB_EEES9_SE_SG_Li256ELb1ELb1ELb0ELb0EEENS1_36VarlenDynamicPersistentTileSchedulerILi128ELi96ELi256ELi128ELb0ELb1ELb1ELb1ELb1ELb1EEEEEEEEEvNT_6ParamsE:
        .type           _ZN7cutlass13device_kernelIN5flash11enable_sm90INS1_16FlashAttnFwdSm90INS1_25CollectiveMainloopFwdSm90ILi2EN4cute5tupleIJNS5_1CILi1EEES8_S8_EEENS6_IJNS7_ILi128EEENS7_ILi96EEENS7_ILi192EEEEEELi192ENS_6half_tEfNS_4arch4Sm90ELb1ELb0ELb0ELb1ELb1ELb1ELb0ELb1ELb1ELb1ELb0ELb0EEENS1_21CollectiveEpilogueFwdINS6_IJSA_SC_SB_EEES9_SE_SG_Li256ELb1ELb1ELb0ELb0EEENS1_36VarlenDynamicPersistentTileSchedulerILi128ELi96ELi256ELi128ELb0ELb1ELb1ELb1ELb1ELb1EEEEEEEEEvNT_6ParamsE,@function
        .size           _ZN7cutlass13device_kernelIN5flash11enable_sm90INS1_16FlashAttnFwdSm90INS1_25CollectiveMainloopFwdSm90ILi2EN4cute5tupleIJNS5_1CILi1EEES8_S8_EEENS6_IJNS7_ILi128EEENS7_ILi96EEENS7_ILi192EEEEEELi192ENS_6half_tEfNS_4arch4Sm90ELb1ELb0ELb0ELb1ELb1ELb1ELb0ELb1ELb1ELb1ELb0ELb0EEENS1_21CollectiveEpilogueFwdINS6_IJSA_SC_SB_EEES9_SE_SG_Li256ELb1ELb1ELb0ELb0EEENS1_36VarlenDynamicPersistentTileSchedulerILi128ELi96ELi256ELi128ELb0ELb1ELb1ELb1ELb1ELb1EEEEEEEEEvNT_6ParamsE,(.L_x_15853 - _ZN7cutlass13device_kernelIN5flash11enable_sm90INS1_16FlashAttnFwdSm90INS1_25CollectiveMainloopFwdSm90ILi2EN4cute5tupleIJNS5_1CILi1EEES8_S8_EEENS6_IJNS7_ILi128EEENS7_ILi96EEENS7_ILi192EEEEEELi192ENS_6half_tEfNS_4arch4Sm90ELb1ELb0ELb0ELb1ELb1ELb1ELb0ELb1ELb1ELb1ELb0ELb0EEENS1_21CollectiveEpilogueFwdINS6_IJSA_SC_SB_EEES9_SE_SG_Li256ELb1ELb1ELb0ELb0EEENS1_36VarlenDynamicPersistentTileSchedulerILi128ELi96ELi256ELi128ELb0ELb1ELb1ELb1ELb1ELb1EEEEEEEEEvNT_6ParamsE)
        .other          _ZN7cutlass13device_kernelIN5flash11enable_sm90INS1_16FlashAttnFwdSm90INS1_25CollectiveMainloopFwdSm90ILi2EN4cute5tupleIJNS5_1CILi1EEES8_S8_EEENS6_IJNS7_ILi128EEENS7_ILi96EEENS7_ILi192EEEEEELi192ENS_6half_tEfNS_4arch4Sm90ELb1ELb0ELb0ELb1ELb1ELb1ELb0ELb1ELb1ELb1ELb0ELb0EEENS1_21CollectiveEpilogueFwdINS6_IJSA_SC_SB_EEES9_SE_SG_Li256ELb1ELb1ELb0ELb0EEENS1_36VarlenDynamicPersistentTileSchedulerILi128ELi96ELi256ELi128ELb0ELb1ELb1ELb1ELb1ELb1EEEEEEEEEvNT_6ParamsE,@"STO_CUDA_ENTRY STV_DEFAULT"
_ZN7cutlass13device_kernelIN5flash11enable_sm90INS1_16FlashAttnFwdSm90INS1_25CollectiveMainloopFwdSm90ILi2EN4cute5tupleIJNS5_1CILi1EEES8_S8_EEENS6_IJNS7_ILi128EEENS7_ILi96EEENS7_ILi192EEEEEELi192ENS_6half_tEfNS_4arch4Sm90ELb1ELb0ELb0ELb1ELb1ELb1ELb0ELb1ELb1ELb1ELb0ELb0EEENS1_21CollectiveEpilogueFwdINS6_IJSA_SC_SB_EEES9_SE_SG_Li256ELb1ELb1ELb0ELb0EEENS1_36VarlenDynamicPersistentTileSchedulerILi128ELi96ELi256ELi128ELb0ELb1ELb1ELb1ELb1ELb1EEEEEEEEEvNT_6ParamsE:
        /* <DEDUP_REMOVED lines=18> */
.L_x_5975:
[----:B------:R-:W-:Y:S05]  /*0120*/  BSYNC B0 ;  /* 0x0000000000007941 */ /* 0x000fea0003800000 */
.L_x_5974:
        /* <DEDUP_REMOVED lines=41> */
.L_x_5976:
        /* <DEDUP_REMOVED lines=22> */
.L_x_5977:
        /* <DEDUP_REMOVED lines=18> */
.L_x_5978:
        /* <DEDUP_REMOVED lines=22> */
.L_x_5979:
        /* <DEDUP_REMOVED lines=22> */
.L_x_5980:
[----:B------:R-:W-:Y:S01]  /*0900*/  PLOP3.LUT P0, PT, PT, PT, UP0, 0x80, 0x0 ;  /* 0x000000000000781c */ /* 0x000fe20003f0f008 */
[----:B------:R-:W-:Y:S01]  /*0910*/  UMOV UR60, 0x1 ;  /* 0x00000001003c7882 */ /* 0x000fe20000000000 */
[----:B------:R-:W-:Y:S01]  /*0920*/  NOP ;  /* 0x0000000000007918 */ /* 0x000fe20000000000 */
[----:B------:R-:W-:Y:S01]  /*0930*/  USEL UR60, UR60, 0x2, !UP0 ;  /* 0x000000023c3c7887 */ /* 0x000fe2000c000000 */
[----:B------:R-:W-:Y:S01]  /*0940*/  BSSY B9, `(.L_x_5981) ;  /* 0x00022f4000097945 */ /* 0x000fe20003800000 */
[----:B012-4-:R-:W-:Y:S08]  /*0950*/  BAR.SYNC.DEFER_BLOCKING 0x0 ;  /* 0x0000000000007b1d */ /* 0x017ff00000010000 */
[----:B------:R-:W-:Y:S05]  /*0960*/  @!P0 BRA `(.L_x_5982) ;  /* 0x000001bc00308947 */ /* 0x000fea0003800000 */
.L_x_5983:
        /* <DEDUP_REMOVED lines=19> */
[----:B------:R-:W-:Y:S01]  /*0aa0*/  SHF.R.S32.HI R3, RZ, 0x1f, R0 ;  /* 0x0000001fff037819 */ /* 0x000fe20000011400 */
[----:B------:R-:W-:Y:S01]  /*0ab0*/  IMAD.MOV.U32 R200, RZ, RZ, RZ ;  /* 0x000000ffffc87224 */ /* 0x000fe200078e00ff */
[----:B------:R-:W-:Y:S01]  /*0ac0*/  MOV R205, RZ ;  /* 0x000000ff00cd7202 */ /* 0x000fe20000000f00 */
[----:B------:R-:W-:Y:S01]  /*0ad0*/  IMAD.MOV.U32 R197, RZ, RZ, RZ ;  /* 0x000000ffffc57224 */ /* 0x000fe200078e00ff */
[CC--:B------:R-:W-:Y:S02]  /*0ae0*/  LEA.HI R2, R3.reuse, R0.reuse, RZ, 0x7 ;  /* 0x0000000003027211 */ /* 0x0c0fe400078f38ff */
[----:B------:R-:W-:-:S02]  /*0af0*/  LEA.HI R4, R3, R0, RZ, 0x4 ;  /* 0x0000000003047211 */ /* 0x000fc400078f20ff */
[----:B------:R-:W-:Y:S02]  /*0b00*/  LOP3.LUT R5, R2, 0xffffff80, RZ, 0xc0, !PT ;  /* 0xffffff8002057812 */ /* 0x000fe400078ec0ff */
[----:B------:R-:W-:Y:S01]  /*0b10*/  SHF.R.S32.HI R12, RZ, 0x7, R2 ;  /* 0x00000007ff0c7819 */ /* 0x000fe20000011402 */
[----:B------:R-:W-:Y:S02]  /*0b20*/  UIADD3 UR4, UR4, 0x12400, URZ ;  /* 0x0001240004047890 */ /* 0x000fe4000fffe03f */
[----:B------:R-:W-:Y:S01]  /*0b30*/  IMAD.IADD R15, R0, 0x1, -R5 ;  /* 0x00000001000f7824 */ /* 0x000fe200078e0a05 */
[----:B------:R-:W-:Y:S02]  /*0b40*/  SHF.R.S32.HI R5, RZ, 0x4, R4 ;  /* 0x00000004ff057819 */ /* 0x000fe40000011404 */
[----:B------:R-:W-:Y:S02]  /*0b50*/  LEA.HI R2, R2, R12, RZ, 0x1 ;  /* 0x0000000c02027211 */ /* 0x000fe400078f08ff */
[----:B------:R-:W-:Y:S01]  /*0b60*/  SHF.R.S32.HI R7, RZ, 0x1f, R15 ;  /* 0x0000001fff077819 */ /* 0x000fe2000001140f */
[----:B------:R-:W-:Y:S01]  /*0b70*/  STL [R1+0x48], R15 ;  /* 0x0000480f01007387 */ /* 0x000fe20000100800 */
[----:B------:R-:W-:-:S02]  /*0b80*/  LOP3.LUT R2, R2, 0x3fffffe, RZ, 0xc0, !PT ;  /* 0x03fffffe02027812 */ /* 0x000fc400078ec0ff */
[CC--:B------:R-:W-:Y:S01]  /*0b90*/  LEA.HI R8, R7.reuse, R15.reuse, RZ, 0x2 ;  /* 0x0000000f07087211 */ /* 0x0c0fe200078f10ff */
[----:B------:R0:W-:Y:S01]  /*0ba0*/  STL [R1+0x64], R12 ;  /* 0x0000640c01007387 */ /* 0x0001e20000100800 */
[----:B------:R-:W-:Y:S01]  /*0bb0*/  LEA.HI R7, R7, R15, RZ, 0x5 ;  /* 0x0000000f07077211 */ /* 0x000fe200078f28ff */
[----:B------:R-:W-:Y:S01]  /*0bc0*/  IMAD.IADD R2, R12, 0x1, -R2 ;  /* 0x000000010c027824 */ /* 0x000fe200078e0a02 */
[--C-:B------:R-:W-:Y:S02]  /*0bd0*/  SHF.R.S32.HI R9, RZ, 0x2, R8.reuse ;  /* 0x00000002ff097819 */ /* 0x100fe40000011408 */
[----:B------:R-:W-:Y:S02]  /*0be0*/  SHF.R.S32.HI R6, RZ, 0x1f, R8 ;  /* 0x0000001fff067819 */ /* 0x000fe40000011408 */
[----:B------:R-:W-:Y:S02]  /*0bf0*/  SHF.R.S32.HI R7, RZ, 0x5, R7 ;  /* 0x00000005ff077819 */ /* 0x000fe40000011407 */
[----:B------:R-:W-:-:S02]  /*0c00*/  LEA.HI R10, R6, R9, RZ, 0x3 ;  /* 0x00000009060a7211 */ /* 0x000fc400078f18ff */
[----:B------:R-:W-:Y:S02]  /*0c10*/  LEA.HI R6, R4, R5, RZ, 0x1 ;  /* 0x0000000504067211 */ /* 0x000fe400078f08ff */
[----:B------:R-:W-:Y:S02]  /*0c20*/  LOP3.LUT R10, R10, 0xfffffff8, RZ, 0xc0, !PT ;  /* 0xfffffff80a0a7812 */ /* 0x000fe400078ec0ff */
[----:B------:R-:W-:Y:S02]  /*0c30*/  LOP3.LUT R6, R6, 0x1ffffffe, RZ, 0xc0, !PT ;  /* 0x1ffffffe06067812 */ /* 0x000fe400078ec0ff */
[----:B------:R-:W-:Y:S01]  /*0c40*/  LOP3.LUT R222, R8, 0x7ffffffc, RZ, 0xc0, !PT ;  /* 0x7ffffffc08de7812 */ /* 0x000fe200078ec0ff */
[----:B------:R-:W-:Y:S01]  /*0c50*/  IMAD.IADD R10, R9, 0x1, -R10 ;  /* 0x00000001090a7824 */ /* 0x000fe200078e0a0a */
[----:B------:R-:W-:Y:S02]  /*0c60*/  IADD3 R6, R5, -R6, RZ ;  /* 0x8000000605067210 */ /* 0x000fe40007ffe0ff */
[-C--:B------:R-:W-:Y:S01]  /*0c70*/  LEA.HI R5, R3, R0.reuse, RZ, 0x5 ;  /* 0x0000000003057211 */ /* 0x080fe200078f28ff */
[----:B------:R-:W-:Y:S01]  /*0c80*/  IMAD R9, R7, 0x10, R10 ;  /* 0x0000001007097824 */ /* 0x000fe200078e020a */
[----:B------:R-:W-:-:S02]  /*0c90*/  LEA.HI R10, R3, R0, RZ, 0x2 ;  /* 0x00000000030a7211 */ /* 0x000fc400078f10ff */
[----:B------:R-:W-:Y:S01]  /*0ca0*/  LEA.HI R7, R3, R0, RZ, 0x3 ;  /* 0x0000000003077211 */ /* 0x000fe200078f18ff */
[----:B------:R-:W-:Y:S01]  /*0cb0*/  IMAD R14, R2, 0x40, R9 ;  /* 0x00000040020e7824 */ /* 0x000fe200078e0209 */
[----:B------:R-:W-:Y:S02]  /*0cc0*/  LOP3.LUT R11, R10, 0xfffffffc, RZ, 0xc0, !PT ;  /* 0xfffffffc0a0b7812 */ /* 0x000fe400078ec0ff */
[----:B------:R-:W-:Y:S02]  /*0cd0*/  LOP3.LUT R3, R4, 0x3fffff0, RZ, 0xc0, !PT ;  /* 0x03fffff004037812 */ /* 0x000fe400078ec0ff */
[----:B------:R-:W-:Y:S02]  /*0ce0*/  SHF.R.S32.HI R204, RZ, 0x2, R10 ;  /* 0x00000002ffcc7819 */ /* 0x000fe4000001140a */
[----:B------:R-:W-:Y:S01]  /*0cf0*/  SHF.R.S32.HI R4, RZ, 0x5, R5 ;  /* 0x00000005ff047819 */ /* 0x000fe20000011405 */
[----:B------:R-:W-:Y:S01]  /*0d00*/  IMAD.IADD R3, R0, 0x1, -R3 ;  /* 0x0000000100037824 */ /* 0x000fe200078e0a03 */
[----:B------:R-:W-:-:S02]  /*0d10*/  LOP3.LUT R5, R7, 0xfffffff8, RZ, 0xc0, !PT ;  /* 0xfffffff807057812 */ /* 0x000fc400078ec0ff */
[----:B------:R-:W-:Y:S01]  /*0d20*/  SHF.R.S32.HI R13, RZ, 0x1f, R10 ;  /* 0x0000001fff0d7819 */ /* 0x000fe2000001140a */
[----:B------:R-:W-:Y:S01]  /*0d30*/  IMAD.SHL.U32 R215, R4, 0x200, RZ ;  /* 0x0000020004d77824 */ /* 0x000fe200078e00ff */
[C---:B------:R-:W-:Y:S01]  /*0d40*/  IADD3 R20, R0.reuse, -R11, RZ ;  /* 0x8000000b00147210 */ /* 0x040fe20007ffe0ff */
[----:B------:R-:W-:Y:S01]  /*0d50*/  IMAD.IADD R226, R0, 0x1, -R5 ;  /* 0x0000000100e27824 */ /* 0x000fe200078e0a05 */
[----:B------:R-:W-:Y:S02]  /*0d60*/  IADD3 R10, R204, 0x40, RZ ;  /* 0x00000040cc0a7810 */ /* 0x000fe40007ffe0ff */
[----:B------:R-:W-:Y:S01]  /*0d70*/  LEA.HI R13, R13, R204, RZ, 0x3 ;  /* 0x000000cc0d0d7211 */ /* 0x000fe200078f18ff */
[----:B------:R-:W-:Y:S01]  /*0d80*/  IMAD.SHL.U32 R194, R20, 0x4, RZ ;  /* 0x0000000414c27824 */ /* 0x000fe200078e00ff */
[----:B------:R-:W-:Y:S01]  /*0d90*/  SHF.R.S32.HI R0, RZ, 0x1f, R10 ;  /* 0x0000001fff007819 */ /* 0x000fe2000001140a */
[----:B------:R-:W-:Y:S01]  /*0da0*/  IMAD.SHL.U32 R217, R226, 0x8, RZ ;  /* 0x00000008e2d97824 */ /* 0x000fe200078e00ff */
[----:B------:R-:W-:Y:S01]  /*0db0*/  LOP3.LUT R13, R13, 0xfffffff8, RZ, 0xc0, !PT ;  /* 0xfffffff80d0d7812 */ /* 0x000fe200078ec0ff */
[----:B------:R-:W-:Y:S01]  /*0dc0*/  VIADD R207, R194, 0x20 ;  /* 0x00000020c2cf7836 */ /* 0x000fe20000000000 */
[----:B------:R-:W-:Y:S01]  /*0dd0*/  LEA.HI R0, R0, R10, RZ, 0x3 ;  /* 0x0000000a00007211 */ /* 0x000fe200078f18ff */
[----:B------:R-:W-:Y:S01]  /*0de0*/  STL [R1+0x3c], R20 ;  /* 0x00003c1401007387 */ /* 0x000fe20000100800 */
[----:B------:R-:W-:Y:S01]  /*0df0*/  IADD3 R206, R194, 0x40, RZ ;  /* 0x00000040c2ce7810 */ /* 0x000fe20007ffe0ff */
[----:B------:R-:W-:Y:S01]  /*0e00*/  IMAD.IADD R221, R204, 0x1, -R13 ;  /* 0x00000001ccdd7824 */ /* 0x000fe200078e0a0d */
[----:B------:R-:W-:Y:S01]  /*0e10*/  LEA R3, R4, R3, 0x4 ;  /* 0x0000000304037211 */ /* 0x000fe200078e20ff */
[----:B------:R-:W-:Y:S01]  /*0e20*/  IMAD.SHL.U32 R0, R0, 0x40, RZ ;  /* 0x0000004000007824 */ /* 0x000fe200078e00ff */
[----:B------:R-:W-:Y:S01]  /*0e30*/  SHF.L.U32 R211, R10, 0x6, RZ ;  /* 0x000000060ad37819 */ /* 0x000fe200000006ff */
[C---:B------:R-:W-:Y:S01]  /*0e40*/  IMAD.IADD R193, R194.reuse, 0x1, R206 ;  /* 0x00000001c2c17824 */ /* 0x040fe200078e02ce */
[----:B------:R-:W-:Y:S01]  /*0e50*/  SHF.L.U32 R213, R221, 0x6, RZ ;  /* 0x00000006ddd57819 */ /* 0x000fe200000006ff */
[----:B------:R-:W-:Y:S01]  /*0e60*/  IMAD.IADD R196, R194, 0x1, R207 ;  /* 0x00000001c2c47824 */ /* 0x000fe200078e02cf */
[----:B------:R-:W-:Y:S01]  /*0e70*/  LOP3.LUT R216, R0, 0xfffffe00, RZ, 0xc0, !PT ;  /* 0xfffffe0000d87812 */ /* 0x000fe200078ec0ff */
[----:B0-----:R-:W-:Y:S01]  /*0e80*/  IMAD R12, R3, 0x8, R6 ;  /* 0x00000008030c7824 */ /* 0x001fe200078e0206 */
[----:B------:R-:W-:Y:S01]  /*0e90*/  SHF.R.S32.HI R0, RZ, 0x1f, R193 ;  /* 0x0000001fff007819 */ /* 0x000fe200000114c1 */
[----:B------:R-:W-:Y:S01]  /*0ea0*/  VIADD R225, R217, 0x80 ;  /* 0x00000080d9e17836 */ /* 0x000fe20000000000 */
[----:B------:R-:W-:Y:S01]  /*0eb0*/  SHF.R.S32.HI R3, RZ, 0x1f, R196 ;  /* 0x0000001fff037819 */ /* 0x000fe200000114c4 */
[----:B------:R-:W-:Y:S01]  /*0ec0*/  STL [R1+0x68], R14 ;  /* 0x0000680e01007387 */ /* 0x000fe20000100800 */
[----:B------:R-:W-:Y:S01]  /*0ed0*/  LOP3.LUT R213, R213, 0x1c0, RZ, 0xc0, !PT ;  /* 0x000001c0d5d57812 */ /* 0x000fe200078ec0ff */
[----:B------:R-:W-:Y:S01]  /*0ee0*/  VIADD R224, R217, 0x40 ;  /* 0x00000040d9e07836 */ /* 0x000fe20000000000 */
[CC--:B------:R-:W-:Y:S01]  /*0ef0*/  LEA.HI R4, R0.reuse, R193.reuse, RZ, 0x6 ;  /* 0x000000c100047211 */ /* 0x0c0fe200078f30ff */
[----:B------:R-:W-:Y:S01]  /*0f00*/  STL [R1+0x38], RZ ;  /* 0x000038ff01007387 */ /* 0x000fe20000100800 */
[----:B------:R-:W-:Y:S01]  /*0f10*/  LEA.HI R2, R0, R193, RZ, 0x3 ;  /* 0x000000c100027211 */ /* 0x000fe200078f18ff */
[----:B------:R-:W-:Y:S01]  /*0f20*/  VIADD R210, R194, 0x50 ;  /* 0x00000050c2d27836 */ /* 0x000fe20000000000 */
[----:B------:R-:W-:-:S02]  /*0f30*/  LOP3.LUT R211, R211, 0x1c0, RZ, 0xc0, !PT ;  /* 0x000001c0d3d37812 */ /* 0x000fc400078ec0ff */
[----:B------:R-:W-:Y:S02]  /*0f40*/  LEA.HI R198, R3, R196, RZ, 0x3 ;  /* 0x000000c403c67211 */ /* 0x000fe400078f18ff */
[----:B------:R-:W-:Y:S02]  /*0f50*/  SHF.R.U32.HI R214, RZ, 0x3, R213 ;  /* 0x00000003ffd67819 */ /* 0x000fe400000116d5 */
[----:B------:R-:W-:Y:S02]  /*0f60*/  SHF.L.U32 R4, R4, 0x7, RZ ;  /* 0x0000000704047819 */ /* 0x000fe400000006ff */
[--C-:B------:R-:W-:Y:S02]  /*0f70*/  LOP3.LUT R5, R213, 0x38, R2.reuse, 0xf8, !PT ;  /* 0x00000038d5057812 */ /* 0x100fe400078ef802 */
[----:B------:R-:W-:Y:S02]  /*0f80*/  SHF.R.U32.HI R13, RZ, 0x3, R211 ;  /* 0x00000003ff0d7819 */ /* 0x000fe400000116d3 */
[----:B------:R-:W-:-:S02]  /*0f90*/  LOP3.LUT R10, R211, 0x38, R2, 0xf8, !PT ;  /* 0x00000038d30a7812 */ /* 0x000fc400078ef802 */
[----:B------:R-:W-:Y:S02]  /*0fa0*/  LOP3.LUT R6, R211, 0x38, R198, 0xf8, !PT ;  /* 0x00000038d3067812 */ /* 0x000fe400078ef8c6 */
[----:B------:R-:W-:Y:S02]  /*0fb0*/  LEA.HI R3, R3, R196, RZ, 0x6 ;  /* 0x000000c403037211 */ /* 0x000fe400078f30ff */
[----:B------:R-:W-:Y:S02]  /*0fc0*/  LOP3.LUT R4, R4, 0xffffe000, RZ, 0xc0, !PT ;  /* 0xffffe00004047812 */ /* 0x000fe400078ec0ff */
[----:B------:R-:W-:Y:S01]  /*0fd0*/  LOP3.LUT R5, R5, R214, RZ, 0x3c, !PT ;  /* 0x000000d605057212 */ /* 0x000fe200078e3cff */
[----:B------:R-:W-:Y:S01]  /*0fe0*/  IMAD.SHL.U32 R0, R3, 0x80, RZ ;  /* 0x0000008003007824 */ /* 0x000fe200078e00ff */
[-C--:B------:R-:W-:Y:S02]  /*0ff0*/  LOP3.LUT R11, R10, R13.reuse, RZ, 0x3c, !PT ;  /* 0x0000000d0a0b7212 */ /* 0x080fe400078e3cff */
[----:B------:R-:W-:-:S02]  /*1000*/  LOP3.LUT R9, R6, R13, RZ, 0x3c, !PT ;  /* 0x0000000d06097212 */ /* 0x000fc400078e3cff */
[-C--:B------:R-:W-:Y:S02]  /*1010*/  IADD3 R6, R5, R4.reuse, R215 ;  /* 0x0000000405067210 */ /* 0x080fe40007ffe0d7 */
[----:B------:R-:W-:Y:S01]  /*1020*/  IADD3 R11, R11, R4, R216 ;  /* 0x000000040b0b7210 */ /* 0x000fe20007ffe0d8 */
[----:B------:R-:W-:Y:S01]  /*1030*/  IMAD.U32 R4, RZ, RZ, UR4 ;  /* 0x00000004ff047e24 */ /* 0x000fe2000f8e00ff */
[----:B------:R-:W-:Y:S02]  /*1040*/  SHF.R.S32.HI R5, RZ, 0x3, R7 ;  /* 0x00000003ff057819 */ /* 0x000fe40000011407 */
[----:B------:R-:W-:Y:S02]  /*1050*/  LOP3.LUT R3, R213, 0x38, R198, 0xf8, !PT ;  /* 0x00000038d5037812 */ /* 0x000fe400078ef8c6 */
[----:B------:R-:W-:Y:S01]  /*1060*/  SHF.L.U32 R16, R20, 0x3, RZ ;  /* 0x0000000314107819 */ /* 0x000fe200000006ff */
[----:B------:R0:W-:Y:S01]  /*1070*/  STL [R1+0x44], R5 ;  /* 0x0000440501007387 */ /* 0x0001e20000100800 */
[----:B------:R-:W-:-:S02]  /*1080*/  LOP3.LUT R0, R0, 0xffffe000, RZ, 0xc0, !PT ;  /* 0xffffe00000007812 */ /* 0x000fc400078ec0ff */
[----:B------:R-:W-:Y:S01]  /*1090*/  LOP3.LUT R3, R3, R214, RZ, 0x3c, !PT ;  /* 0x000000d603037212 */ /* 0x000fe200078e3cff */
[----:B------:R1:W-:Y:S01]  /*10a0*/  STL [R1+0x60], R4 ;  /* 0x0000600401007387 */ /* 0x0003e20000100800 */
[----:B------:R-:W-:Y:S01]  /*10b0*/  SHF.R.S32.HI R199, RZ, 0x3, R2 ;  /* 0x00000003ffc77819 */ /* 0x000fe20000011402 */
[C---:B------:R-:W-:Y:S01]  /*10c0*/  VIADD R22, R16.reuse, 0x80 ;  /* 0x0000008010167836 */ /* 0x040fe20000000000 */
[-C--:B------:R-:W-:Y:S01]  /*10d0*/  IADD3 R3, R3, R0.reuse, R215 ;  /* 0x0000000003037210 */ /* 0x080fe20007ffe0d7 */
[----:B------:R-:W-:Y:S01]  /*10e0*/  VIADD R192, R16, 0xa0 ;  /* 0x000000a010c07836 */ /* 0x000fe20000000000 */
[----:B------:R-:W-:Y:S01]  /*10f0*/  IADD3 R9, R9, R0, R216 ;  /* 0x0000000009097210 */ /* 0x000fe20007ffe0d8 */
[----:B------:R-:W-:Y:S01]  /*1100*/  IMAD.U32 R0, RZ, RZ, UR5 ;  /* 0x00000005ff007e24 */ /* 0x000fe2000f8e00ff */
[----:B0-----:R-:W-:Y:S02]  /*1110*/  LOP3.LUT R5, R211, 0x38, R16, 0xf8, !PT ;  /* 0x00000038d3057812 */ /* 0x001fe400078ef810 */
[----:B------:R-:W-:-:S02]  /*1120*/  LEA R2, R3, UR4, 0x1 ;  /* 0x0000000403027c11 */ /* 0x000fc4000f8e08ff */
[----:B-1----:R-:W-:Y:S01]  /*1130*/  SHF.R.S32.HI R4, RZ, 0x1f, R225 ;  /* 0x0000001fff047819 */ /* 0x002fe200000114e1 */
[----:B------:R-:W-:Y:S01]  /*1140*/  IMAD.SHL.U32 R4, R12, 0x8, RZ ;  /* 0x000000080c047824 */ /* 0x000fe200078e00ff */
[----:B------:R-:W-:Y:S02]  /*1150*/  LOP3.LUT R5, R216, R5, R13, 0xf6, !PT ;  /* 0x00000005d8057212 */ /* 0x000fe400078ef60d */
[----:B------:R-:W-:Y:S02]  /*1160*/  LEA R3, R6, UR4, 0x1 ;  /* 0x0000000406037c11 */ /* 0x000fe4000f8e08ff */
[----:B------:R0:W-:Y:S01]  /*1170*/  STL [R1+0x6c], R4 ;  /* 0x00006c0401007387 */ /* 0x0001e20000100800 */
[----:B------:R-:W-:Y:S02]  /*1180*/  LEA.HI R0, R20, R20, RZ, 0x1 ;  /* 0x0000001414007211 */ /* 0x000fe400078f08ff */
[----:B------:R-:W-:Y:S01]  /*1190*/  IADD3 R23, R16, 0x60, RZ ;  /* 0x0000006010177810 */ /* 0x000fe20007ffe0ff */
[----:B------:R1:W-:Y:S01]  /*11a0*/  STL [R1+0x5c], R2 ;  /* 0x00005c0201007387 */ /* 0x0003e20000100800 */
[----:B------:R-:W-:-:S02]  /*11b0*/  LOP3.LUT R0, R0, 0x1ffffffe, RZ, 0xc0, !PT ;  /* 0x1ffffffe00007812 */ /* 0x000fc400078ec0ff */
[----:B------:R-:W-:Y:S02]  /*11c0*/  SHF.R.S32.HI R17, RZ, 0x1f, R16 ;  /* 0x0000001fff117819 */ /* 0x000fe40000011410 */
[----:B------:R-:W-:Y:S01]  /*11d0*/  IADD3 R209, R194, 0x10, RZ ;  /* 0x00000010c2d17810 */ /* 0x000fe20007ffe0ff */
[----:B------:R-:W-:Y:S01]  /*11e0*/  IMAD.IADD R0, R20, 0x1, -R0 ;  /* 0x0000000114007824 */ /* 0x000fe200078e0a00 */
[----:B0-----:R-:W-:Y:S02]  /*11f0*/  LEA R4, R5, UR4, 0x1 ;  /* 0x0000000405047c11 */ /* 0x001fe4000f8e08ff */
[----:B------:R-:W-:Y:S01]  /*1200*/  IADD3 R208, R194, 0x30, RZ ;  /* 0x00000030c2d07810 */ /* 0x000fe20007ffe0ff */
[----:B------:R-:W-:Y:S01]  /*1210*/  IMAD R223, R0, 0x8, R14 ;  /* 0x0000000800df7824 */ /* 0x000fe200078e020e */
[----:B-1----:R-:W-:Y:S01]  /*1220*/  LEA R2, R11, UR4, 0x1 ;  /* 0x000000040b027c11 */ /* 0x002fe2000f8e08ff */
[----:B------:R0:W-:Y:S01]  /*1230*/  STL [R1+0x58], R4 ;  /* 0x0000580401007387 */ /* 0x0001e20000100800 */
[----:B------:R-:W-:-:S02]  /*1240*/  SHF.R.S32.HI R203, RZ, 0x1f, R23 ;  /* 0x0000001fffcb7819 */ /* 0x000fc40000011417 */
[----:B------:R-:W-:Y:S02]  /*1250*/  SHF.R.S32.HI R202, RZ, 0x1f, R22 ;  /* 0x0000001fffca7819 */ /* 0x000fe40000011416 */
[----:B------:R-:W-:Y:S02]  /*1260*/  SHF.R.S32.HI R201, RZ, 0x1f, R192 ;  /* 0x0000001fffc97819 */ /* 0x000fe400000114c0 */
[----:B------:R-:W-:Y:S02]  /*1270*/  IADD3 R222, R15, -R222, RZ ;  /* 0x800000de0fde7210 */ /* 0x000fe40007ffe0ff */
[----:B------:R-:W-:Y:S02]  /*1280*/  SHF.R.S32.HI R198, RZ, 0x3, R198 ;  /* 0x00000003ffc67819 */ /* 0x000fe400000114c6 */
[----:B0-----:R-:W-:-:S05]  /*1290*/  LEA R4, R9, UR4, 0x1 ;  /* 0x0000000409047c11 */ /* 0x001fca000f8e08ff */
[----:B------:R0:W-:Y:S04]  /*12a0*/  STL [R1+0x50], R4 ;  /* 0x0000500401007387 */ /* 0x0001e80000100800 */
[----:B------:R0:W-:Y:S04]  /*12b0*/  STL [R1+0x54], R3 ;  /* 0x0000540301007387 */ /* 0x0001e80000100800 */
[----:B------:R0:W-:Y:S02]  /*12c0*/  STL [R1+0x4c], R2 ;  /* 0x00004c0201007387 */ /* 0x0001e40000100800 */
.L_x_6220:
[----:B0---4-:R-:W0:Y:S01]  /*12d0*/  LDC.64 R2, c[0x0][0xc88] ;  /* 0x00032200ff027b82 */ /* 0x011e220000000a00 */
[----:B------:R-:W-:Y:S01]  /*12e0*/  ULDC.64 UR10, c[0x0][0x208] ;  /* 0x00008200000a7ab9 */ /* 0x000fe20000000a00 */
[----:B------:R-:W-:Y:S01]  /*12f0*/  ULDC.64 UR4, c[0x0][0xa28] ;  /* 0x00028a0000047ab9 */ /* 0x000fe20000000a00 */
[----:B------:R-:W-:Y:S01]  /*1300*/  ULDC.64 UR8, c[0x0][0xa18] ;  /* 0x0002860000087ab9 */ /* 0x000fe20000000a00 */
[----:B------:R-:W-:Y:S01]  /*1310*/  ULDC.64 UR6, c[0x0][0xa08] ;  /* 0x0002820000067ab9 */ /* 0x000fe20000000a00 */
[----:B0-----:R-:W-:-:S05]  /*1320*/  IMAD.WIDE R2, R31, 0x4, R2 ;  /* 0x000000041f027825 */ /* 0x001fca00078e0202 */
[----:B--2---:R-:W2:Y:S01]  /*1330*/  LDG.E R8, desc[UR10][R2.64] ;  /* 0x0000000a02087981 */ /* 0x004ea2000c1e1900 */
[----:B------:R-:W-:Y:S01]  /*1340*/  ISETP.NE.U32.AND P2, PT, RZ, UR4, PT ;  /* 0x00000004ff007c0c */ /* 0x000fe2000bf45070 */
[----:B------:R-:W-:Y:S01]  /*1350*/  IMAD.MOV.U32 R26, RZ, RZ, RZ ;  /* 0x000000ffff1a7224 */ /* 0x000fe200078e00ff */
[----:B------:R-:W-:Y:S02]  /*1360*/  ISETP.NE.U32.AND P1, PT, RZ, UR8, PT ;  /* 0x00000008ff007c0c */ /* 0x000fe4000bf25070 */
[----:B------:R-:W-:Y:S02]  /*1370*/  ISETP.NE.AND.EX P2, PT, RZ, UR5, PT, P2 ;  /* 0x00000005ff007c0c */ /* 0x000fe4000bf45320 */
[----:B------:R-:W-:Y:S02]  /*1380*/  ISETP.NE.AND.EX P1, PT, RZ, UR9, PT, P1 ;  /* 0x00000009ff007c0c */ /* 0x000fe4000bf25310 */
[----:B------:R-:W-:-:S04]  /*1390*/  ISETP.NE.U32.AND P0, PT, RZ, UR6, PT ;  /* 0x00000006ff007c0c */ /* 0x000fc8000bf05070 */
[----:B------:R-:W-:Y:S01]  /*13a0*/  ISETP.NE.AND.EX P0, PT, RZ, UR7, PT, P0 ;  /* 0x00000007ff007c0c */ /* 0x000fe2000bf05300 */
[----:B------:R-:W-:Y:S01]  /*13b0*/  IMAD.MOV.U32 R227, RZ, RZ, R30 ;  /* 0x000000ffffe37224 */ /* 0x000fe200078e001e */
[----:B--2---:R-:W-:Y:S01]  /*13c0*/  SHF.R.S32.HI R0, RZ, 0x1f, R8 ;  /* 0x0000001fff007819 */ /* 0x004fe20000011408 */
[----:B------:R-:W-:Y:S02]  /*13d0*/  STL [R1+0x4], R8 ;  /* 0x0000040801007387 */ /* 0x000fe40000100800 */
[C---:B------:R-:W-:Y:S01]  /*13e0*/  @P2 LEA R2, P3, R8.reuse, UR4, 0x2 ;  /* 0x0000000408022c11 */ /* 0x040fe2000f8610ff */
[----:B------:R-:W-:Y:S01]  /*13f0*/  ULDC UR4, c[0x0][0x288] ;  /* 0x0000a20000047ab9 */ /* 0x000fe20000000800 */
[C-C-:B------:R-:W-:Y:S01]  /*1400*/  SHF.L.U64.HI R229, R8.reuse, 0x2, R0.reuse ;  /* 0x0000000208e57819 */ /* 0x140fe20000010200 */
[----:B------:R0:W-:Y:S01]  /*1410*/  STL [R1+0x40], R0 ;  /* 0x0000400001007387 */ /* 0x0001e20000100800 */
[C---:B------:R-:W-:Y:S02]  /*1420*/  @P2 LEA.HI.X R3, R8.reuse, UR5, R0, 0x2, P3 ;  /* 0x0000000508032c11 */ /* 0x040fe400098f1400 */
[----:B------:R-:W-:Y:S01]  /*1430*/  MOV R219, UR4 ;  /* 0x0000000400db7c02 */ /* 0x000fe20008000f00 */
[----:B------:R-:W-:Y:S01]  /*1440*/  ULDC.64 UR4, c[0x0][0x418] ;  /* 0x0001060000047ab9 */ /* 0x000fe20000000a00 */
[----:B------:R-:W-:Y:S01]  /*1450*/  SHF.L.U32 R228, R8, 0x2, RZ ;  /* 0x0000000208e47819 */ /* 0x000fe200000006ff */
[----:B0-----:R-:W-:Y:S01]  /*1460*/  IMAD.MOV.U32 R0, RZ, RZ, RZ ;  /* 0x000000ffff007224 */ /* 0x001fe200078e00ff */
[----:B------:R-:W-:-:S02]  /*1470*/  UISETP.NE.U32.AND UP0, UPT, UR4, URZ, UPT ;  /* 0x0000003f0400728c */ /* 0x000fc4000bf05070 */
[C---:B---3--:R-:W-:Y:S01]  /*1480*/  IADD3 R6, P4, R228.reuse, UR6, RZ ;  /* 0x00000006e4067c10 */ /* 0x048fe2000ff9e0ff */
[----:B------:R-:W-:Y:S02]  /*1490*/  ULDC UR4, c[0x0][0x424] ;  /* 0x0001090000047ab9 */ /* 0x000fe40000000800 */
[----:B------:R0:W5:Y:S01]  /*14a0*/  @P2 LDG.E R0, desc[UR10][R2.64] ;  /* 0x0000000a02002981 */ /* 0x000162000c1e1900 */
[----:B------:R-:W-:Y:S01]  /*14b0*/  @P1 IADD3 R4, P2, R228, UR8, RZ ;  /* 0x00000008e4041c10 */ /* 0x000fe2000ff5e0ff */
[----:B------:R-:W-:Y:S01]  /*14c0*/  UISETP.NE.AND.EX UP0, UPT, UR5, URZ, UPT, UP0 ;  /* 0x0000003f0500728c */ /* 0x000fe2000bf05300 */
[C---:B------:R-:W-:Y:S02]  /*14d0*/  IADD3.X R7, R229.reuse, UR7, RZ, P4, !PT ;  /* 0x00000007e5077c10 */ /* 0x040fe4000a7fe4ff */
[----:B------:R-:W-:Y:S01]  /*14e0*/  @P1 IADD3.X R5, R229, UR9, RZ, P2, !PT ;  /* 0x00000009e5051c10 */ /* 0x000fe200097fe4ff */
[----:B------:R-:W-:Y:S01]  /*14f0*/  ULDC.64 UR8, c[0x0][0xa20] ;  /* 0x0002880000087ab9 */ /* 0x000fe20000000a00 */
        /* <DEDUP_REMOVED lines=20> */
.L_x_5985:
[----:B0-----:R-:W-:Y:S02]  /*1640*/  IMAD.U32 R2, RZ, RZ, UR5 ;  /* 0x00000005ff027e24 */ /* 0x001fe4000f8e00ff */
[----:B------:R-:W-:Y:S01]  /*1650*/  IMAD.U32 R27, RZ, RZ, UR4 ;  /* 0x00000004ff1b7e24 */ /* 0x000fe2000f8e00ff */
[----:B------:R-:W-:Y:S06]  /*1660*/  @!P2 BRA `(.L_x_5986) ;  /* 0x000000000014a947 */ /* 0x000fec0003800000 */
[----:B------:R-:W-:Y:S01]  /*1670*/  IADD3 R4, P0, R228, UR8, RZ ;  /* 0x00000008e4047c10 */ /* 0x000fe2000ff1e0ff */
[----:B------:R-:W-:-:S03]  /*1680*/  ULDC.64 UR4, c[0x0][0x208] ;  /* 0x0000820000047ab9 */ /* 0x000fc60000000a00 */
[----:B------:R-:W-:-:S05]  /*1690*/  IADD3.X R5, R229, UR9, RZ, P0, !PT ;  /* 0x00000009e5057c10 */ /* 0x000fca00087fe4ff */
[----:B------:R0:W5:Y:S01]  /*16a0*/  LDG.E R27, desc[UR4][R4.64] ;  /* 0x00000004041b7981 */ /* 0x000162000c1e1900 */
[----:B------:R-:W-:Y:S05]  /*16b0*/  BRA `(.L_x_5987) ;  /* 0x0000000000147947 */ /* 0x000fea0003800000 */
.L_x_5986:
[----:B------:R-:W-:Y:S05]  /*16c0*/  @!P0 BRA `(.L_x_5987) ;  /* 0x0000000000108947 */ /* 0x000fea0003800000 */
[----:B------:R-:W-:Y:S02]  /*16d0*/  ULDC.64 UR4, c[0x0][0x208] ;  /* 0x0000820000047ab9 */ /* 0x000fe40000000a00 */
[----:B------:R-:W2:Y:S04]  /*16e0*/  LDG.E R4, desc[UR4][R6.64] ;  /* 0x0000000406047981 */ /* 0x000ea8000c1e1900 */
[----:B------:R-:W2:Y:S02]  /*16f0*/  LDG.E R27, desc[UR4][R6.64+0x4] ;  /* 0x00000404061b7981 */ /* 0x000ea4000c1e1900 */
[----:B--2---:R-:W-:-:S07]  /*1700*/  IADD3 R27, -R4, R27, RZ ;  /* 0x0000001b041b7210 */ /* 0x004fce0007ffe1ff */
.L_x_5987:
[----:B------:R-:W-:Y:S01]  /*1710*/  ULDC.64 UR4, c[0x0][0xa10] ;  /* 0x0002840000047ab9 */ /* 0x000fe20000000a00 */
[----:B------:R-:W-:Y:S01]  /*1720*/  ULDC.64 UR6, c[0x0][0x208] ;  /* 0x0000820000067ab9 */ /* 0x000fe20000000a00 */
[----:B------:R-:W-:Y:S01]  /*1730*/  ISETP.NE.U32.AND P0, PT, RZ, UR4, PT ;  /* 0x00000004ff007c0c */ /* 0x000fe2000bf05070 */
[----:B------:R-:W1:Y:S03]  /*1740*/  LDC R9, c[0x0][0x448] ;  /* 0x00011200ff097b82 */ /* 0x000e660000000800 */
[----:B------:R-:W-:Y:S01]  /*1750*/  ISETP.NE.AND.EX P0, PT, RZ, UR5, PT, P0 ;  /* 0x00000005ff007c0c */ /* 0x000fe2000bf05300 */
[----:B------:R-:W-:-:S12]  /*1760*/  ULDC.64 UR4, c[0x0][0xa30] ;  /* 0x00028c0000047ab9 */ /* 0x000fd80000000a00 */
[----:B0-----:R-:W0:Y:S02]  /*1770*/  @P0 LDC.64 R4, c[0x0][0xa10] ;  /* 0x00028400ff040b82 */ /* 0x001e240000000a00 */
[----:B0-----:R-:W-:-:S05]  /*1780*/  @P0 IMAD.WIDE R4, R24, 0x4, R4 ;  /* 0x0000000418040825 */ /* 0x001fca00078e0204 */
[----:B------:R-:W2:Y:S04]  /*1790*/  @P0 LDG.E R3, desc[UR6][R4.64] ;  /* 0x0000000604030981 */ /* 0x000ea8000c1e1900 */
[----:B------:R0:W2:Y:S01]  /*17a0*/  @P0 LDG.E R8, desc[UR6][R4.64+0x4] ;  /* 0x0000040604080981 */ /* 0x0000a2000c1e1900 */
[----:B------:R-:W-:Y:S01]  /*17b0*/  ISETP.NE.U32.AND P1, PT, RZ, UR4, PT ;  /* 0x00000004ff007c0c */ /* 0x000fe2000bf25070 */
[----:B-----5:R-:W-:-:S03]  /*17c0*/  IMAD.MOV.U32 R135, RZ, RZ, R27 ;  /* 0x000000ffff877224 */ /* 0x020fc600078e001b */
[----:B------:R-:W-:-:S13]  /*17d0*/  ISETP.NE.AND.EX P1, PT, RZ, UR5, PT, P1 ;  /* 0x00000005ff007c0c */ /* 0x000fda000bf25310 */
[----:B------:R-:W-:-:S04]  /*17e0*/  @P1 IADD3 R6, P2, R228, UR4, RZ ;  /* 0x00000004e4061c10 */ /* 0x000fc8000ff5e0ff */
[----:B------:R-:W-:-:S05]  /*17f0*/  @P1 IADD3.X R7, R229, UR5, RZ, P2, !PT ;  /* 0x00000005e5071c10 */ /* 0x000fca00097fe4ff */
[----:B------:R3:W5:Y:S01]  /*1800*/  @P1 LDG.E R135, desc[UR6][R6.64] ;  /* 0x0000000606871981 */ /* 0x000762000c1e1900 */
[----:B-1----:R-:W-:Y:S01]  /*1810*/  ISETP.NE.AND P1, PT, R9, 0x1, PT ;  /* 0x000000010900780c */ /* 0x002fe20003f25270 */
[----:B------:R-:W-:Y:S01]  /*1820*/  IMAD.SHL.U32 R218, R29, 0x80, RZ ;  /* 0x000000801dda7824 */ /* 0x000fe200078e00ff */
[----:B------:R-:W-:Y:S01]  /*1830*/  PLOP3.LUT P2, PT, PT, PT, PT, 0x80, 0x0 ;  /* 0x000000000000781c */ /* 0x000fe20003f4f070 */
[----:B------:R-:W-:-:S03]  /*1840*/  IMAD.IADD R11, R27, 0x1, -R0 ;  /* 0x000000011b0b7824 */ /* 0x000fc600078e0a00 */
[----:B0-----:R-:W-:-:S07]  /*1850*/  IADD3 R4, R218, 0x7f, RZ ;  /* 0x0000007fda047810 */ /* 0x001fce0007ffe0ff */
[----:B------:R-:W0:Y:S08]  /*1860*/  @P1 LDC R9, c[0x0][0x44c] ;  /* 0x00011300ff091b82 */ /* 0x000e300000000800 */
[----:B------:R-:W1:Y:S01]  /*1870*/  @P1 LDC R5, c[0x0][0x450] ;  /* 0x00011400ff051b82 */ /* 0x000e620000000800 */
[----:B0-----:R-:W-:-:S05]  /*1880*/  @P1 IMAD.HI.U32 R0, R4, R9, RZ ;  /* 0x0000000904001227 */ /* 0x001fca00078e00ff */
[----:B-1----:R-:W-:Y:S01]  /*1890*/  @P1 SHF.R.U32.HI R4, RZ, R5, R0 ;  /* 0x00000005ff041219 */ /* 0x002fe20000011600 */
[----:B--2---:R-:W-:-:S05]  /*18a0*/  @P0 IMAD.IADD R2, R8, 0x1, -R3 ;  /* 0x0000000108020824 */ /* 0x004fca00078e0a03 */
[----:B------:R-:W-:-:S04]  /*18b0*/  IADD3 R220, R11, R2, RZ ;  /* 0x000000020bdc7210 */ /* 0x000fc80007ffe0ff */
[C---:B------:R-:W-:Y:S01]  /*18c0*/  IADD3 R136, R220.reuse, 0x60, -R219 ;  /* 0x00000060dc887810 */ /* 0x040fe20007ffe8db */
[----:B------:R-:W-:-:S04]  /*18d0*/  VIADD R0, R220, 0x5f ;  /* 0x0000005fdc007836 */ /* 0x000fc80000000000 */
[----:B------:R-:W-:Y:S02]  /*18e0*/  IMAD.IADD R4, R136, 0x1, R4 ;  /* 0x0000000188047824 */ /* 0x000fe400078e0204 */
[----:B------:R-:W-:-:S04]  /*18f0*/  IMAD.HI R0, R0, 0x2aaaaaab, RZ ;  /* 0x2aaaaaab00007827 */ /* 0x000fc800078e02ff */
[----:B------:R-:W-:Y:S01]  /*1900*/  IMAD.HI R4, R4, 0x2aaaaaab, RZ ;  /* 0x2aaaaaab04047827 */ /* 0x000fe200078e02ff */
[----:B------:R-:W-:-:S04]  /*1910*/  SHF.R.U32.HI R137, RZ, 0x1f, R0 ;  /* 0x0000001fff897819 */ /* 0x000fc80000011600 */
[----:B------:R-:W-:Y:S02]  /*1920*/  SHF.R.U32.HI R3, RZ, 0x1f, R4 ;  /* 0x0000001fff037819 */ /* 0x000fe40000011604 */
[----:B------:R-:W-:Y:S02]  /*1930*/  LEA.HI.SX32 R137, R0, R137, 0x1c ;  /* 0x0000008900897211 */ /* 0x000fe400078fe2ff */
[----:B------:R-:W-:Y:S02]  /*1940*/  LEA.HI.SX32 R4, R4, R3, 0x1c ;  /* 0x0000000304047211 */ /* 0x000fe400078fe2ff */
[----:B------:R-:W-:Y:S02]  /*1950*/  IADD3 R0, -R11, RZ, RZ ;  /* 0x000000ff0b007210 */ /* 0x000fe40007ffe1ff */
[----:B------:R-:W-:-:S05]  /*1960*/  VIMNMX R4, R137, R4, PT ;  /* 0x0000000489047248 */ /* 0x000fca0003fe0100 */
[----:B------:R-:W-:Y:S01]  /*1970*/  IMAD R3, R4, 0x60, -R11 ;  /* 0x0000006004037824 */ /* 0x000fe200078e0a0b */
[----:B------:R-:W-:-:S04]  /*1980*/  VIMNMX R4, RZ, R0, !PT ;  /* 0x00000000ff047248 */ /* 0x000fc80007fe0100 */
        /* <DEDUP_REMOVED lines=8> */
[----:B------:R-:W-:-:S04]  /*1a10*/  @P0 LEA.HI.SX32 R25, R0, R3, 0x1c ;  /* 0x0000000300190211 */ /* 0x000fc800078fe2ff */
[----:B------:R-:W-:-:S13]  /*1a20*/  ISETP.GT.AND P0, PT, R25, R121, PT ;  /* 0x000000791900720c */ /* 0x000fda0003f04270 */
[----:B---3--:R-:W-:Y:S05]  /*1a30*/  @!P0 BRA `(.L_x_5988) ;  /* 0x0000008c00fc8947 */ /* 0x008fea0003800000 */
        /* <DEDUP_REMOVED lines=20> */
.L_x_5990:
[----:B------:R-:W-:Y:S05]  /*1b80*/  BSYNC B6 ;  /* 0x0000000000067941 */ /* 0x000fea0003800000 */
.L_x_5989:
        /* <DEDUP_REMOVED lines=20> */
.L_x_5992:
[----:B------:R-:W-:Y:S05]  /*1cd0*/  BSYNC B6 ;  /* 0x0000000000067941 */ /* 0x000fea0003800000 */
.L_x_5991:
[----:B------:R-:W-:Y:S01]  /*1ce0*/  ULDC.64 UR4, c[0x0][0x9f8] ;  /* 0x00027e0000047ab9 */ /* 0x000fe20000000a00 */
[----:B------:R-:W2:Y:S01]  /*1cf0*/  LDL R21, [R1+0x3c] ;  /* 0x00003c0001157983 */ /* 0x000ea20000100800 */
[----:B------:R-:W-:Y:S01]  /*1d00*/  ISETP.NE.U32.AND P0, PT, RZ, UR4, PT ;  /* 0x00000004ff007c0c */ /* 0x000fe2000bf05070 */
[----:B------:R-:W-:Y:S01]  /*1d10*/  ULDC.64 UR6, c[0x0][0x208] ;  /* 0x0000820000067ab9 */ /* 0x000fe20000000a00 */
[----:B------:R-:W0:Y:S01]  /*1d20*/  LDC.64 R96, c[0x0][0x3f8] ;  /* 0x0000fe00ff607b82 */ /* 0x000e220000000a00 */
[----:B------:R-:W3:Y:S01]  /*1d30*/  LDL.LU R20, [R1] ;  /* 0x0000000001147983 */ /* 0x000ee20000300800 */
[----:B------:R-:W-:-:S06]  /*1d40*/  ISETP.NE.AND.EX P0, PT, RZ, UR5, PT, P0 ;  /* 0x00000005ff007c0c */ /* 0x000fcc000bf05300 */
[----:B------:R-:W1:Y:S07]  /*1d50*/  LDC R15, c[0x0][0x3f4] ;  /* 0x0000fd00ff0f7b82 */ /* 0x000e6e0000000800 */
[----:B------:R-:W-:Y:S01]  /*1d60*/  @P0 IADD3 R4, P1, R228, UR4, RZ ;  /* 0x00000004e4040c10 */ /* 0x000fe2000ff3e0ff */
[----:B------:R-:W-:Y:S01]  /*1d70*/  ULDC UR4, c[0x0][0x2f4] ;  /* 0x0000bd0000047ab9 */ /* 0x000fe20000000800 */
[----:B------:R-:W4:Y:S02]  /*1d80*/  LDC.64 R90, c[0x0][0x408] ;  /* 0x00010200ff5a7b82 */ /* 0x000f240000000a00 */
[----:B------:R-:W-:-:S05]  /*1d90*/  @P0 IADD3.X R5, R229, UR5, RZ, P1, !PT ;  /* 0x00000005e5050c10 */ /* 0x000fca0008ffe4ff */
[----:B------:R1:W3:Y:S01]  /*1da0*/  @P0 LDG.E R24, desc[UR6][R4.64] ;  /* 0x0000000604180981 */ /* 0x0002e2000c1e1900 */
[----:B------:R-:W-:Y:S01]  /*1db0*/  ISETP.GE.AND P1, PT, R196, UR4, PT ;  /* 0x00000004c4007c0c */ /* 0x000fe2000bf26270 */
[----:B0-----:R-:W-:Y:S01]  /*1dc0*/  IMAD.WIDE.U32 R98, R204, R96, R16 ;  /* 0x00000060cc627225 */ /* 0x001fe200078e0010 */
[----:B------:R-:W-:Y:S01]  /*1dd0*/  ISETP.GE.AND P0, PT, R16, UR4, PT ;  /* 0x0000000410007c0c */ /* 0x000fe2000bf06270 */
[----:B------:R-:W0:Y:S01]  /*1de0*/  S2R R138, SR_TID.X ;  /* 0x00000000008a7919 */ /* 0x000e220000002100 */
[----:B------:R-:W-:Y:S01]  /*1df0*/  SEL R3, RZ, 0xffffffff, P1 ;  /* 0xffffffffff037807 */ /* 0x000fe20000800000 */
[----:B------:R-:W-:Y:S01]  /*1e00*/  IMAD.SHL.U32 R104, R96, 0x40, RZ ;  /* 0x0000004060687824 */ /* 0x000fe200078e00ff */
[----:B------:R-:W-:Y:S01]  /*1e10*/  SEL R0, RZ, 0x1, P0 ;  /* 0x00000001ff007807 */ /* 0x000fe20000000000 */
[----:B------:R-:W-:Y:S01]  /*1e20*/  IMAD.IADD R123, R26, 0x1, R27 ;  /* 0x000000011a7b7824 */ /* 0x000fe200078e021b */
[----:B------:R-:W-:Y:S01]  /*1e30*/  ISETP.GE.AND P0, PT, R193, UR4, PT ;  /* 0x00000004c1007c0c */ /* 0x000fe2000bf06270 */
[----:B------:R-:W-:Y:S01]  /*1e40*/  IMAD.SHL.U32 R3, R3, 0x2, RZ ;  /* 0x0000000203037824 */ /* 0x000fe200078e00ff */
[----:B------:R-:W-:Y:S01]  /*1e50*/  ISETP.GE.AND P1, PT, R23, UR4, PT ;  /* 0x0000000417007c0c */ /* 0x000fe2000bf26270 */
[----:B-1----:R-:W-:Y:S01]  /*1e60*/  IMAD.SHL.U32 R120, R15, 0x2, RZ ;  /* 0x000000020f787824 */ /* 0x002fe200078e00ff */
[----:B------:R-:W-:-:S02]  /*1e70*/  SHF.R.S32.HI R5, RZ, 0x1f, R204 ;  /* 0x0000001fff057819 */ /* 0x000fc400000114cc */
[----:B------:R-:W-:Y:S02]  /*1e80*/  LOP3.LUT R0, R3, 0x2, R0, 0xe2, !PT ;  /* 0x0000000203007812 */ /* 0x000fe400078ee200 */
[----:B------:R-:W-:Y:S01]  /*1e90*/  SEL R3, RZ, 0x4, P0 ;  /* 0x00000004ff037807 */ /* 0x000fe20000000000 */
[C---:B------:R-:W-:Y:S01]  /*1ea0*/  IMAD R6, R5.reuse, R96, RZ ;  /* 0x0000006005067224 */ /* 0x040fe200078e02ff */
[----:B------:R-:W-:Y:S01]  /*1eb0*/  SEL R4, RZ, 0x8, P1 ;  /* 0x00000008ff047807 */ /* 0x000fe20000800000 */
[-C--:B----4-:R-:W-:Y:S01]  /*1ec0*/  IMAD R5, R5, R90.reuse, RZ ;  /* 0x0000005a05057224 */ /* 0x090fe200078e02ff */
[----:B------:R-:W-:Y:S01]  /*1ed0*/  ISETP.GE.AND P2, PT, R22, UR4, PT ;  /* 0x0000000416007c0c */ /* 0x000fe2000bf46270 */
[C---:B------:R-:W-:Y:S01]  /*1ee0*/  IMAD R7, R204.reuse, R97, R6 ;  /* 0x00000061cc077224 */ /* 0x040fe200078e0206 */
[----:B------:R-:W-:Y:S01]  /*1ef0*/  SHF.R.S32.HI R195, RZ, 0x1f, R194 ;  /* 0x0000001fffc37819 */ /* 0x000fe200000114c2 */
[----:B------:R-:W-:Y:S01]  /*1f00*/  IMAD.WIDE.U32 R92, R204, R90, R16 ;  /* 0x0000005acc5c7225 */ /* 0x000fe200078e0010 */
[----:B------:R-:W-:-:S02]  /*1f10*/  LOP3.LUT R0, R4, R0, R3, 0xfe, !PT ;  /* 0x0000000004007212 */ /* 0x000fc400078efe03 */
[----:B------:R-:W-:Y:S01]  /*1f20*/  SEL R3, RZ, 0x10, P2 ;  /* 0x00000010ff037807 */ /* 0x000fe20001000000 */
[----:B------:R-:W-:Y:S01]  /*1f30*/  IMAD.WIDE.U32 R100, R204, R96, R194 ;  /* 0x00000060cc647225 */ /* 0x000fe200078e00c2 */
[----:B------:R-:W-:Y:S02]  /*1f40*/  ISETP.GE.AND P0, PT, R16, R15, PT ;  /* 0x0000000f1000720c */ /* 0x000fe40003f06270 */
[----:B------:R-:W-:Y:S01]  /*1f50*/  LOP3.LUT R9, R0, R3, RZ, 0xfc, !PT ;  /* 0x0000000300097212 */ /* 0x000fe200078efcff */
[----:B------:R-:W-:Y:S01]  /*1f60*/  IMAD.IADD R99, R7, 0x1, R99 ;  /* 0x0000000107637824 */ /* 0x000fe200078e0263 */
[-C--:B------:R-:W-:Y:S01]  /*1f70*/  ISETP.GE.AND P1, PT, R196, R15.reuse, PT ;  /* 0x0000000fc400720c */ /* 0x080fe20003f26270 */
[----:B------:R-:W-:Y:S01]  /*1f80*/  IMAD.WIDE.U32 R94, R204, R90, R194 ;  /* 0x0000005acc5e7225 */ /* 0x000fe200078e00c2 */
[----:B------:R-:W-:Y:S02]  /*1f90*/  ISETP.GE.AND P3, PT, R193, R15, PT ;  /* 0x0000000fc100720c */ /* 0x000fe40003f66270 */
[----:B------:R-:W-:Y:S01]  /*1fa0*/  SEL R3, R15, RZ, P0 ;  /* 0x000000ff0f037207 */ /* 0x000fe20000000000 */
[----:B-----5:R-:W-:Y:S01]  /*1fb0*/  IMAD.WIDE.U32 R98, R135, R96, R98 ;  /* 0x0000006087627225 */ /* 0x020fe200078e0062 */
[----:B------:R-:W-:-:S02]  /*1fc0*/  IADD3 R101, R101, R7, RZ ;  /* 0x0000000765657210 */ /* 0x000fc40007ffe0ff */
[C---:B------:R-:W-:Y:S01]  /*1fd0*/  SEL R0, R15.reuse, RZ, P3 ;  /* 0x000000ff0f007207 */ /* 0x040fe20001800000 */
[----:B------:R-:W-:Y:S01]  /*1fe0*/  IMAD R7, R204, R91, R5 ;  /* 0x0000005bcc077224 */ /* 0x000fe200078e0205 */
[----:B------:R-:W-:Y:S01]  /*1ff0*/  SEL R5, R15, RZ, P1 ;  /* 0x000000ff0f057207 */ /* 0x000fe20000800000 */
[----:B------:R-:W-:Y:S01]  /*2000*/  IMAD.IADD R3, R16, 0x1, R3 ;  /* 0x0000000110037824 */ /* 0x000fe200078e0203 */
[----:B------:R-:W-:Y:S01]  /*2010*/  LOP3.LUT P2, RZ, R221, 0x4, RZ, 0xc0, !PT ;  /* 0x00000004ddff7812 */ /* 0x000fe2000784c0ff */
[----:B------:R-:W-:Y:S01]  /*2020*/  IMAD.IADD R11, R193, 0x1, R0 ;  /* 0x00000001c10b7824 */ /* 0x000fe200078e0200 */
[----:B------:R-:W-:Y:S01]  /*2030*/  IADD3 R5, R196, R5, RZ ;  /* 0x00000005c4057210 */ /* 0x000fe20007ffe0ff */
[----:B------:R-:W-:Y:S01]  /*2040*/  IMAD.IADD R93, R7, 0x1, R93 ;  /* 0x00000001075d7824 */ /* 0x000fe200078e025d */
[----:B------:R-:W-:Y:S01]  /*2050*/  SHF.R.S32.HI R0, RZ, 0x1f, R3 ;  /* 0x0000001fff007819 */ /* 0x000fe20000011403 */
[----:B------:R-:W-:Y:S01]  /*2060*/  IMAD.WIDE.U32 R100, R135, R96, R100 ;  /* 0x0000006087647225 */ /* 0x000fe200078e0064 */
[----:B------:R-:W-:-:S02]  /*2070*/  SHF.R.S32.HI R4, RZ, 0x1f, R5 ;  /* 0x0000001fff047819 */ /* 0x000fc40000011405 */
[CC--:B------:R-:W-:Y:S01]  /*2080*/  LEA.HI R6, R0.reuse, R3.reuse, RZ, 0x3 ;  /* 0x0000000300067211 */ /* 0x0c0fe200078f18ff */
[----:B------:R-:W-:Y:S01]  /*2090*/  IMAD R125, R91, 0x60, RZ ;  /* 0x000000605b7d7824 */ /* 0x000fe200078e02ff */
[----:B------:R-:W-:Y:S01]  /*20a0*/  LEA.HI R0, R0, R3, RZ, 0x6 ;  /* 0x0000000300007211 */ /* 0x000fe200078f30ff */
[----:B------:R-:W-:Y:S01]  /*20b0*/  IMAD.WIDE.U32 R92, R135, R90, R92 ;  /* 0x0000005a875c7225 */ /* 0x000fe200078e005c */
[CC--:B------:R-:W-:Y:S02]  /*20c0*/  LEA.HI R3, R4.reuse, R5.reuse, RZ, 0x6 ;  /* 0x0000000504037211 */ /* 0x0c0fe400078f30ff */
[----:B------:R-:W-:Y:S02]  /*20d0*/  LEA.HI R10, R4, R5, RZ, 0x3 ;  /* 0x00000005040a7211 */ /* 0x000fe400078f18ff */
[----:B------:R-:W-:Y:S02]  /*20e0*/  SHF.R.S32.HI R0, RZ, 0x6, R0 ;  /* 0x00000006ff007819 */ /* 0x000fe40000011400 */
[----:B------:R-:W-:-:S02]  /*20f0*/  SHF.R.S32.HI R4, RZ, 0x6, R3 ;  /* 0x00000006ff047819 */ /* 0x000fc40000011403 */
[C---:B------:R-:W-:Y:S01]  /*2100*/  LOP3.LUT R3, R213.reuse, 0x38, R6, 0xf8, !PT ;  /* 0x00000038d5037812 */ /* 0x040fe200078ef806 */
[C---:B------:R-:W-:Y:S01]  /*2110*/  IMAD R133, R0.reuse, 0x1800, R215 ;  /* 0x0000180000857824 */ /* 0x040fe200078e02d7 */
[----:B------:R-:W-:Y:S01]  /*2120*/  SHF.R.S32.HI R12, RZ, 0x1f, R11 ;  /* 0x0000001fff0c7819 */ /* 0x000fe2000001140b */
[----:B------:R-:W-:Y:S01]  /*2130*/  IMAD R131, R0, 0x1800, R216 ;  /* 0x0000180000837824 */ /* 0x000fe200078e02d8 */
[----:B------:R-:W-:Y:S01]  /*2140*/  LOP3.LUT R5, R213, 0x38, R10, 0xf8, !PT ;  /* 0x00000038d5057812 */ /* 0x000fe200078ef80a */
[C---:B------:R-:W-:Y:S01]  /*2150*/  IMAD R132, R4.reuse, 0x1800, R215 ;  /* 0x0000180004847824 */ /* 0x040fe200078e02d7 */
[----:B------:R-:W-:Y:S01]  /*2160*/  LOP3.LUT R0, R3, R214, RZ, 0x3c, !PT ;  /* 0x000000d603007212 */ /* 0x000fe200078e3cff */
[----:B------:R-:W-:Y:S01]  /*2170*/  IMAD R128, R4, 0x1800, R216 ;  /* 0x0000180004807824 */ /* 0x000fe200078e02d8 */
[----:B------:R-:W-:Y:S02]  /*2180*/  IADD3 R95, R95, R7, RZ ;  /* 0x000000075f5f7210 */ /* 0x000fe40007ffe0ff */
[----:B------:R-:W-:Y:S01]  /*2190*/  LEA.HI R14, R12, R11, RZ, 0x3 ;  /* 0x0000000b0c0e7211 */ /* 0x000fe200078f18ff */
[----:B------:R-:W-:Y:S01]  /*21a0*/  IMAD.IADD R133, R133, 0x1, R0 ;  /* 0x0000000185857824 */ /* 0x000fe200078e0200 */
[----:B------:R-:W-:Y:S01]  /*21b0*/  LOP3.LUT R7, R211, 0x38, R6, 0xf8, !PT ;  /* 0x00000038d3077812 */ /* 0x000fe200078ef806 */
[----:B------:R-:W-:Y:S01]  /*21c0*/  IMAD.WIDE.U32 R94, R135, R90, R94 ;  /* 0x0000005a875e7225 */ /* 0x000fe200078e005e */
[----:B------:R-:W-:-:S02]  /*21d0*/  SHF.R.U32.HI R28, RZ, 0x3, R211 ;  /* 0x00000003ff1c7819 */ /* 0x000fc400000116d3 */
[----:B------:R-:W-:Y:S02]  /*21e0*/  LEA.HI R11, R12, R11, RZ, 0x6 ;  /* 0x0000000b0c0b7211 */ /* 0x000fe400078f30ff */
[----:B------:R-:W-:Y:S02]  /*21f0*/  LOP3.LUT R5, R5, R214, RZ, 0x3c, !PT ;  /* 0x000000d605057212 */ /* 0x000fe400078e3cff */
[----:B------:R-:W-:Y:S02]  /*2200*/  LOP3.LUT R0, R211, 0x38, R10, 0xf8, !PT ;  /* 0x00000038d3007812 */ /* 0x000fe400078ef80a */
[----:B------:R-:W-:Y:S01]  /*2210*/  LOP3.LUT R8, R7, R28, RZ, 0x3c, !PT ;  /* 0x0000001c07087212 */ /* 0x000fe200078e3cff */
[----:B------:R-:W-:Y:S01]  /*2220*/  IMAD.IADD R132, R132, 0x1, R5 ;  /* 0x0000000184847824 */ /* 0x000fe200078e0205 */
[----:B------:R-:W-:Y:S02]  /*2230*/  SHF.R.S32.HI R13, RZ, 0x1f, R135 ;  /* 0x0000001fff0d7819 */ /* 0x000fe40000011487 */
[----:B------:R-:W-:-:S02]  /*2240*/  SHF.R.S32.HI R11, RZ, 0x6, R11 ;  /* 0x00000006ff0b7819 */ /* 0x000fc4000001140b */
[--C-:B------:R-:W-:Y:S02]  /*2250*/  LOP3.LUT R3, R213, 0x38, R14.reuse, 0xf8, !PT ;  /* 0x00000038d5037812 */ /* 0x100fe400078ef80e */
[----:B------:R-:W-:Y:S01]  /*2260*/  LOP3.LUT R5, R0, R28, RZ, 0x3c, !PT ;  /* 0x0000001c00057212 */ /* 0x000fe200078e3cff */
[----:B------:R-:W-:Y:S01]  /*2270*/  IMAD R129, R11, 0x1800, R215 ;  /* 0x000018000b817824 */ /* 0x000fe200078e02d7 */
[----:B------:R-:W-:Y:S01]  /*2280*/  IADD3 R131, R131, R8, RZ ;  /* 0x0000000883837210 */ /* 0x000fe20007ffe0ff */
[----:B------:R-:W-:Y:S01]  /*2290*/  IMAD R8, R13, R96, RZ ;  /* 0x000000600d087224 */ /* 0x000fe200078e02ff */
[----:B------:R-:W-:Y:S01]  /*22a0*/  LOP3.LUT R7, R211, 0x38, R14, 0xf8, !PT ;  /* 0x00000038d3077812 */ /* 0x000fe200078ef80e */
[----:B------:R-:W-:Y:S01]  /*22b0*/  IMAD.IADD R128, R128, 0x1, R5 ;  /* 0x0000000180807824 */ /* 0x000fe200078e0205 */
[----:B------:R-:W-:Y:S01]  /*22c0*/  LOP3.LUT R0, R3, R214, RZ, 0x3c, !PT ;  /* 0x000000d603007212 */ /* 0x000fe200078e3cff */
[----:B------:R-:W-:Y:S01]  /*22d0*/  IMAD R5, R97, 0x60, RZ ;  /* 0x0000006061057824 */ /* 0x000fe200078e02ff */
[----:B------:R-:W-:Y:S01]  /*22e0*/  LOP3.LUT R4, R7, R28, RZ, 0x3c, !PT ;  /* 0x0000001c07047212 */ /* 0x000fe200078e3cff */
[----:B------:R-:W-:Y:S01]  /*22f0*/  IMAD R7, R135, R97, R8 ;  /* 0x0000006187077224 */ /* 0x000fe200078e0208 */
[C---:B------:R-:W-:Y:S01]  /*2300*/  SHF.L.U64.HI R103, R96.reuse, 0x6, R97 ;  /* 0x0000000660677819 */ /* 0x040fe20000010261 */
[----:B------:R-:W-:Y:S01]  /*2310*/  IMAD.WIDE.U32 R96, R96, 0x60, RZ ;  /* 0x0000006060607825 */ /* 0x000fe200078e00ff */
[----:B------:R-:W-:-:S02]  /*2320*/  IADD3 R129, R129, R0, RZ ;  /* 0x0000000081817210 */ /* 0x000fc40007ffe0ff */
[----:B------:R-:W-:Y:S01]  /*2330*/  LOP3.LUT R3, R213, 0x18, R16, 0xf8, !PT ;  /* 0x00000018d5037812 */ /* 0x000fe200078ef810 */
[----:B------:R-:W-:Y:S01]  /*2340*/  IMAD R0, R13, R90, RZ ;  /* 0x0000005a0d007224 */ /* 0x000fe200078e02ff */
[C---:B------:R-:W-:Y:S01]  /*2350*/  SHF.L.U64.HI R105, R90.reuse, 0x6, R91 ;  /* 0x000000065a697819 */ /* 0x040fe2000001025b */
[----:B------:R-:W-:Y:S01]  /*2360*/  IMAD R127, R11, 0x1800, R216 ;  /* 0x000018000b7f7824 */ /* 0x000fe200078e02d8 */
[----:B------:R-:W-:Y:S01]  /*2370*/  LOP3.LUT R126, R3, R214, RZ, 0x3c, !PT ;  /* 0x000000d6037e7212 */ /* 0x000fe200078e3cff */
[----:B------:R-:W-:Y:S01]  /*2380*/  IMAD.IADD R124, R97, 0x1, R5 ;  /* 0x00000001617c7824 */ /* 0x000fe200078e0205 */
[C---:B------:R-:W-:Y:S01]  /*2390*/  SHF.L.U32 R106, R90.reuse, 0x6, RZ ;  /* 0x000000065a6a7819 */ /* 0x040fe200000006ff */
[----:B------:R-:W-:Y:S01]  /*23a0*/  IMAD R11, R135, R91, R0 ;  /* 0x0000005b870b7224 */ /* 0x000fe200078e0200 */
[----:B------:R-:W-:Y:S01]  /*23b0*/  IADD3 R102, R101, R7, RZ ;  /* 0x0000000765667210 */ /* 0x000fe20007ffe0ff */
[----:B------:R-:W-:Y:S01]  /*23c0*/  IMAD.IADD R3, R7, 0x1, R99 ;  /* 0x0000000107037824 */ /* 0x000fe200078e0263 */
[----:B------:R-:W-:Y:S01]  /*23d0*/  SHF.R.S32.HI R113, RZ, 0x3, R6 ;  /* 0x00000003ff717819 */ /* 0x000fe20000011406 */
[----:B------:R-:W-:Y:S01]  /*23e0*/  IMAD.WIDE.U32 R90, R90, 0x60, RZ ;  /* 0x000000605a5a7825 */ /* 0x000fe200078e00ff */
[----:B------:R-:W-:-:S02]  /*23f0*/  LOP3.LUT R5, R6, 0xfffffff8, RZ, 0xc0, !PT ;  /* 0xfffffff806057812 */ /* 0x000fc400078ec0ff */
[----:B------:R-:W-:Y:S01]  /*2400*/  LOP3.LUT R6, R10, 0xfffffff8, RZ, 0xc0, !PT ;  /* 0xfffffff80a067812 */ /* 0x000fe200078ec0ff */
[----:B------:R-:W-:Y:S01]  /*2410*/  IMAD.IADD R127, R127, 0x1, R4 ;  /* 0x000000017f7f7824 */ /* 0x000fe200078e0204 */
[----:B------:R-:W-:Y:S01]  /*2420*/  LOP3.LUT R7, R14, 0xfffffff8, RZ, 0xc0, !PT ;  /* 0xfffffff80e077812 */ /* 0x000fe200078ec0ff */
[----:B------:R-:W-:Y:S01]  /*2430*/  IMAD.IADD R125, R91, 0x1, R125 ;  /* 0x000000015b7d7824 */ /* 0x000fe200078e027d */
[----:B------:R-:W-:Y:S01]  /*2440*/  SHF.R.S32.HI R112, RZ, 0x3, R10 ;  /* 0x00000003ff707819 */ /* 0x000fe2000001140a */
[----:B------:R-:W-:Y:S01]  /*2450*/  IMAD.IADD R89, R95, 0x1, R11 ;  /* 0x000000015f597824 */ /* 0x000fe200078e020b */
[----:B------:R-:W-:Y:S02]  /*2460*/  SHF.R.S32.HI R0, RZ, 0x1f, R30 ;  /* 0x0000001fff007819 */ /* 0x000fe4000001141e */
[----:B0-----:R-:W-:Y:S02]  /*2470*/  LEA.HI R138, R138, 0x8, RZ, 0x19 ;  /* 0x000000088a8a7811 */ /* 0x001fe400078fc8ff */
[----:B------:R-:W-:-:S02]  /*2480*/  IADD3 R126, R215, R126, RZ ;  /* 0x0000007ed77e7210 */ /* 0x000fc40007ffe0ff */
[----:B------:R-:W-:Y:S02]  /*2490*/  IADD3 R4, R11, R93, RZ ;  /* 0x0000005d0b047210 */ /* 0x000fe40007ffe0ff */
[----:B------:R-:W-:Y:S02]  /*24a0*/  SHF.R.S32.HI R111, RZ, 0x3, R14 ;  /* 0x00000003ff6f7819 */ /* 0x000fe4000001140e */
[----:B------:R-:W-:Y:S02]  /*24b0*/  SHF.R.S32.HI R109, RZ, 0x1f, R5 ;  /* 0x0000001fff6d7819 */ /* 0x000fe40000011405 */
[----:B------:R-:W-:Y:S02]  /*24c0*/  SHF.R.S32.HI R108, RZ, 0x1f, R6 ;  /* 0x0000001fff6c7819 */ /* 0x000fe40000011406 */
[----:B------:R-:W-:Y:S01]  /*24d0*/  SHF.R.S32.HI R107, RZ, 0x1f, R7 ;  /* 0x0000001fff6b7819 */ /* 0x000fe20000011407 */
[----:B--2---:R-:W-:Y:S01]  /*24e0*/  IMAD R110, R21, 0x40, R204 ;  /* 0x00000040156e7824 */ /* 0x004fe200078e02cc */
[----:B---3--:R-:W-:-:S04]  /*24f0*/  LOP3.LUT R20, R20, 0xfffffffe, RZ, 0xc0, !PT ;  /* 0xfffffffe14147812 */ /* 0x008fc800078ec0ff */
[----:B------:R-:W-:-:S04]  /*2500*/  @P3 LOP3.LUT R20, R20, 0x1, RZ, 0xfc, !PT ;  /* 0x0000000114143812 */ /* 0x000fc800078efcff */
[----:B------:R-:W-:-:S04]  /*2510*/  LOP3.LUT R20, R20, 0xfffffffb, RZ, 0xc0, !PT ;  /* 0xfffffffb14147812 */ /* 0x000fc800078ec0ff */
[----:B------:R-:W-:Y:S02]  /*2520*/  @P2 LOP3.LUT R20, R20, 0x4, RZ, 0xfc, !PT ;  /* 0x0000000414142812 */ /* 0x000fe400078efcff */
[----:B------:R-:W-:-:S03]  /*2530*/  ISETP.GE.AND P2, PT, R192, UR4, PT ;  /* 0x00000004c0007c0c */ /* 0x000fc6000bf46270 */
[----:B------:R0:W-:Y:S01]  /*2540*/  STL [R1], R20 ;  /* 0x0000001401007387 */ /* 0x0001e20000100800 */
[----:B------:R-:W-:-:S04]  /*2550*/  SEL R8, RZ, 0x20, P2 ;  /* 0x00000020ff087807 */ /* 0x000fc80001000000 */
[C---:B------:R-:W-:Y:S02]  /*2560*/  LOP3.LUT R26, R9.reuse, R8, RZ, 0xfc, !PT ;  /* 0x00000008091a7212 */ /* 0x040fe400078efcff */
[----:B------:R-:W-:Y:S02]  /*2570*/  LOP3.LUT R8, R9, 0x1, RZ, 0xc0, !PT ;  /* 0x0000000109087812 */ /* 0x000fe400078ec0ff */
[C---:B------:R-:W-:Y:S02]  /*2580*/  LOP3.LUT R9, R26.reuse, 0x2, RZ, 0xc0, !PT ;  /* 0x000000021a097812 */ /* 0x040fe400078ec0ff */
[C---:B------:R-:W-:Y:S02]  /*2590*/  LOP3.LUT R10, R26.reuse, 0x4, RZ, 0xc0, !PT ;  /* 0x000000041a0a7812 */ /* 0x040fe400078ec0ff */
[C---:B0-----:R-:W-:Y:S02]  /*25a0*/  LOP3.LUT R20, R26.reuse, 0x8, RZ, 0xc0, !PT ;  /* 0x000000081a147812 */ /* 0x041fe400078ec0ff */
[----:B------:R-:W-:-:S02]  /*25b0*/  LOP3.LUT R21, R26, 0x10, RZ, 0xc0, !PT ;  /* 0x000000101a157812 */ /* 0x000fc400078ec0ff */
[----:B------:R-:W-:Y:S02]  /*25c0*/  SHF.R.S32.HI R122, RZ, 0x1f, R24 ;  /* 0x0000001fff7a7819 */ /* 0x000fe40000011418 */
[----:B------:R-:W-:-:S07]  /*25d0*/  LOP3.LUT R26, R26, 0x20, RZ, 0xc0, !PT ;  /* 0x000000201a1a7812 */ /* 0x000fce00078ec0ff */
.L_x_6098:
[----:B--2---:R-:W2:Y:S01]  /*25e0*/  LDL.LU R33, [R1] ;  /* 0x0000000001217983 */ /* 0x004ea20000300800 */
[----:B------:R-:W0:Y:S01]  /*25f0*/  LDC R32, c[0x0][0x430] ;  /* 0x00010c00ff207b82 */ /* 0x000e220000000800 */
[----:B------:R-:W-:Y:S01]  /*2600*/  VIADD R25, R25, 0xffffffff ;  /* 0xffffffff19197836 */ /* 0x000fe20000000000 */
[----:B------:R-:W-:Y:S01]  /*2610*/  ULDC.64 UR4, c[0x0][0x208] ;  /* 0x0000820000047ab9 */ /* 0x000fe20000000a00 */
        /* <DEDUP_REMOVED lines=27> */
[----:B------:R-:W-:Y:S01]  /*27d0*/  VIADD R31, R29, 0x20 ;  /* 0x000000201d1f7836 */ /* 0x000fe20000000000 */
[----:B------:R-:W-:Y:S03]  /*27e0*/  BSSY B0, `(.L_x_5993) ;  /* 0x0000799000007945 */ /* 0x000fe60003800000 */
[----:B------:R-:W-:-:S02]  /*27f0*/  IMAD R28, R32, R11, R36 ;  /* 0x0000000b201c7224 */ /* 0x000fc400078e0224 */
[C---:B------:R-:W-:Y:S01]  /*2800*/  @P4 VIADD R31, R29.reuse, 0xffffffe0 ;  /* 0xffffffe01d1f4836 */ /* 0x040fe20000000000 */
[----:B------:R-:W-:-:S03]  /*2810*/  LEA R29, R29, R114, 0x1 ;  /* 0x000000721d1d7211 */ /* 0x000fc600078e08ff */
        /* <DEDUP_REMOVED lines=60> */
[----:B------:R-:W-:Y:S01]  /*2be0*/  ULDC.64 UR6, c[0x0][0x208] ;  /* 0x0000820000067ab9 */ /* 0x000fe20000000a00 */
        /* <DEDUP_REMOVED lines=36> */
.L_x_5997:
[----:B------:R-:W-:Y:S05]  /*2e30*/  BSYNC B1 ;  /* 0x0000000000017941 */ /* 0x000fea0003800000 */
.L_x_5996:
        /* <DEDUP_REMOVED lines=21> */
[----:B------:R-:W-:Y:S01]  /*2f90*/  IADD3.X R13, R102, R11, R103, P2, P5 ;  /* 0x0000000b660d7210 */ /* 0x000fe200017ea467 */
[----:B------:R-:W-:Y:S01]  /*2fa0*/  ULDC.64 UR6, c[0x0][0x208] ;  /* 0x0000820000067ab9 */ /* 0x000fe20000000a00 */
        /* <DEDUP_REMOVED lines=35> */
.L_x_5999:
[----:B------:R-:W-:Y:S05]  /*31e0*/  BSYNC B1 ;  /* 0x0000000000017941 */ /* 0x000fea0003800000 */
.L_x_5998:
[----:B0-----:R-:W-:Y:S01]  /*31f0*/  IMAD.MOV.U32 R12, RZ, RZ, R61 ;  /* 0x000000ffff0c7224 */ /* 0x001fe200078e003d */
[----:B------:R-:W-:Y:S01]  /*3200*/  MOV R11, R60 ;  /* 0x0000003c000b7202 */ /* 0x000fe20000000f00 */
[----:B------:R-:W-:Y:S01]  /*3210*/  IMAD.MOV.U32 R13, RZ, RZ, R68 ;  /* 0x000000ffff0d7224 */ /* 0x000fe200078e0044 */
[----:B------:R-:W-:Y:S01]  /*3220*/  ULOP3.LUT UR4, UR60, 0x1, URZ, 0xfc, !UPT ;  /* 0x000000013c047892 */ /* 0x000fe2000f8efc3f */
        /* <DEDUP_REMOVED lines=23> */
[----:B------:R-:W-:Y:S01]  /*33a0*/  IMAD.MOV.U32 R14, RZ, RZ, R71 ;  /* 0x000000ffff0e7224 */ /* 0x000fe200078e0047 */
[----:B------:R-:W-:-:S02]  /*33b0*/  PRMT R149, R81, 0x5410, R82 ;  /* 0x0000541051957816 */ /* 0x000fc40000000052 */
[----:B------:R-:W-:Y:S01]  /*33c0*/  PRMT R154, R11, 0x5410, R12 ;  /* 0x000054100b9a7816 */ /* 0x000fe2000000000c */
[----:B------:R-:W-:Y:S01]  /*33d0*/  IMAD.MOV.U32 R12, RZ, RZ, R75 ;  /* 0x000000ffff0c7224 */ /* 0x000fe200078e004b */
[----:B------:R-:W-:Y:S01]  /*33e0*/  PRMT R158, R13, 0x5410, R14 ;  /* 0x000054100d9e7816 */ /* 0x000fe2000000000e */
[----:B------:R-:W-:Y:S01]  /*33f0*/  IMAD.MOV.U32 R13, RZ, RZ, R78 ;  /* 0x000000ffff0d7224 */ /* 0x000fe200078e004e */
        /* <DEDUP_REMOVED lines=43> */
.L_x_6000:
[----:B------:R-:W-:Y:S01]  /*36b0*/  IMAD R87, R19, 0x8, R18 ;  /* 0x0000000813577824 */ /* 0x000fe200078e0212 */
[----:B------:R-:W-:Y:S01]  /*36c0*/  SHF.L.U32 R88, R205, 0x1f, RZ ;  /* 0x0000001fcd587819 */ /* 0x000fe200000006ff */
[----:B------:R-:W-:Y:S03]  /*36d0*/  BSSY B1, `(.L_x_6001) ;  /* 0x0000003000017945 */ /* 0x000fe60003800000 */
[----:B------:R-:W0:Y:S02]  /*36e0*/  SYNCS.PHASECHK.TRANS64.TRYWAIT P5, [R87+URZ+0x30890], R88 ;  /* 0x03089058570075a7 */ /* 0x000e2400080a017f */
[----:B0-----:R-:W-:Y:S05]  /*36f0*/  @!P5 BRA `(.L_x_6002) ;  /* 0x000002000068d947 */ /* 0x001fea0003800000 */
.L_x_6345:
[----:B------:R-:W-:Y:S05]  /*3700*/  BSYNC B1 ;  /* 0x0000000000017941 */ /* 0x000fea0003800000 */
.L_x_6001:
[----:B------:R-:W-:-:S03]  /*3710*/  UMOV UR4, 0xffffffff ;  /* 0xffffffff00047882 */ /* 0x000fc60000000000 */
[----:B------:R-:W-:Y:S05]  /*3720*/  BRA.DIV UR4, `(.L_x_6003) ;  /* 0x0000020204707947 */ /* 0x000fea000b800000 */
[----:B------:R1:W2:Y:S04]  /*3730*/  SHFL.IDX PT, R82, R115, RZ, 0x1c1f ;  /* 0x001c1fff73527589 */ /* 0x0002a800000e0000 */
[----:B------:R1:W3:Y:S02]  /*3740*/  SHFL.IDX PT, R11, R118, RZ, 0x1c1f ;  /* 0x001c1fff760b7589 */ /* 0x0002e400000e0000 */
.L_x_6349:
        /* <DEDUP_REMOVED lines=13> */
[----:B------:R-:W-:Y:S01]  /*3820*/  SHF.R.U64 R76, R76, 0x10, R77 ;  /* 0x000000104c4c7819 */ /* 0x000fe2000000124d */
[----:B------:R-:W-:Y:S01]  /*3830*/  HADD2.F32 R148, -RZ, R148.H0_H0 ;  /* 0x20000094ff947230 */ /* 0x000fe20000004100 */
[----:B------:R-:W-:Y:S01]  /*3840*/  SHF.R.U32.HI R79, RZ, 0x10, R79 ;  /* 0x00000010ff4f7819 */ /* 0x000fe2000001164f */
[----:B------:R-:W-:Y:S01]  /*3850*/  HADD2.F32 R144, -RZ, R144.H0_H0 ;  /* 0x20000090ff907230 */ /* 0x000fe20000004100 */
[----:B------:R-:W-:Y:S01]  /*3860*/  SHF.R.U32.HI R77, RZ, 0x10, R77 ;  /* 0x00000010ff4d7819 */ /* 0x000fe2000001164d */
[--C-:B------:R-:W-:Y:S02]  /*3870*/  HADD2.F32 R13, -RZ, R78.reuse.H1_H1 ;  /* 0x3000004eff0d7230 */ /* 0x100fe40000004100 */
[----:B------:R-:W-:Y:S02]  /*3880*/  HADD2.F32 R145, -RZ, R78.H0_H0 ;  /* 0x2000004eff917230 */ /* 0x000fe40000004100 */
[----:B------:R-:W-:-:S02]  /*3890*/  HADD2.F32 R76, -RZ, R76.H0_H0 ;  /* 0x2000004cff4c7230 */ /* 0x000fc40000004100 */
[-C--:B------:R-:W-:Y:S01]  /*38a0*/  FMUL.FTZ R78, R13, R144.reuse ;  /* 0x000000900d4e7220 */ /* 0x080fe20000410000 */
[----:B------:R-:W-:Y:S02]  /*38b0*/  HADD2.F32 R77, -RZ, R77.H0_H0 ;  /* 0x2000004dff4d7230 */ /* 0x000fe40000004100 */
[C---:B------:R-:W-:Y:S01]  /*38c0*/  FMUL.FTZ R144, R145.reuse, R144 ;  /* 0x0000009091907220 */ /* 0x040fe20000410000 */
[----:B------:R-:W-:-:S03]  /*38d0*/  FFMA.FTZ R78, R145, R76, -R78 ;  /* 0x0000004c914e7223 */ /* 0x000fc6000001084e */
[----:B------:R-:W-:Y:S01]  /*38e0*/  FFMA.FTZ R13, R13, R76, R144 ;  /* 0x0000004c0d0d7223 */ /* 0x000fe20000010090 */
[----:B------:R-:W-:Y:S01]  /*38f0*/  IMAD.MOV.U32 R144, RZ, RZ, R15 ;  /* 0x000000ffff907224 */ /* 0x000fe200078e000f */
[----:B------:R-:W-:Y:S01]  /*3900*/  MOV R76, R12 ;  /* 0x0000000c004c7202 */ /* 0x000fe20000000f00 */
[----:B------:R-:W-:Y:S02]  /*3910*/  HADD2.F32 R15, -RZ, R79.H0_H0 ;  /* 0x2000004fff0f7230 */ /* 0x000fe40000004100 */
[----:B------:R-:W-:Y:S01]  /*3920*/  F2FP.F16.F32.PACK_AB R13, R13, R78 ;  /* 0x0000004e0d0d723e */ /* 0x000fe200000000ff */
[--C-:B------:R-:W-:Y:S02]  /*3930*/  HADD2.F32 R12, -RZ, R144.reuse.H1_H1 ;  /* 0x30000090ff0c7230 */ /* 0x100fe40000004100 */
[----:B------:R-:W-:-:S03]  /*3940*/  HADD2.F32 R144, -RZ, R144.H0_H0 ;  /* 0x20000090ff907230 */ /* 0x000fc60000004100 */
[-C--:B------:R-:W-:Y:S02]  /*3950*/  FMUL.FTZ R79, R12, R15.reuse ;  /* 0x0000000f0c4f7220 */ /* 0x080fe40000410000 */
[C---:B------:R-:W-:Y:S02]  /*3960*/  FMUL.FTZ R145, R144.reuse, R15 ;  /* 0x0000000f90917220 */ /* 0x040fe40000410000 */
[-C--:B------:R-:W-:Y:S01]  /*3970*/  FFMA.FTZ R15, R144, R77.reuse, -R79 ;  /* 0x0000004d900f7223 */ /* 0x080fe2000001084f */
[--C-:B------:R-:W-:Y:S02]  /*3980*/  HADD2.F32 R79, -RZ, R76.reuse.H0_H0 ;  /* 0x2000004cff4f7230 */ /* 0x100fe40000004100 */
[----:B------:R-:W-:Y:S01]  /*3990*/  FFMA.FTZ R12, R12, R77, R145 ;  /* 0x0000004d0c0c7223 */ /* 0x000fe20000010091 */
[----:B------:R-:W-:Y:S02]  /*39a0*/  HADD2.F32 R77, -RZ, R76.H1_H1 ;  /* 0x3000004cff4d7230 */ /* 0x000fe40000004100 */
[----:B------:R-:W-:-:S02]  /*39b0*/  HADD2.F32 R144, -RZ, R157.H0_H0 ;  /* 0x2000009dff907230 */ /* 0x000fc40000004100 */
[----:B------:R-:W-:Y:S02]  /*39c0*/  HADD2.F32 R145, -RZ, R14.H0_H0 ;  /* 0x2000000eff917230 */ /* 0x000fe40000004100 */
[-C--:B------:R-:W-:Y:S01]  /*39d0*/  FMUL.FTZ R76, R77, R148.reuse ;  /* 0x000000944d4c7220 */ /* 0x080fe20000410000 */
[C---:B------:R-:W-:Y:S01]  /*39e0*/  FMUL.FTZ R148, R79.reuse, R148 ;  /* 0x000000944f947220 */ /* 0x040fe20000410000 */
[----:B------:R-:W-:Y:S02]  /*39f0*/  F2FP.F16.F32.PACK_AB R15, R12, R15 ;  /* 0x0000000f0c0f723e */ /* 0x000fe400000000ff */
[-C--:B------:R-:W-:Y:S01]  /*3a00*/  FFMA.FTZ R76, R79, R144.reuse, -R76 ;  /* 0x000000904f4c7223 */ /* 0x080fe2000001084c */
[----:B------:R-:W-:Y:S01]  /*3a10*/  FFMA.FTZ R77, R77, R144, R148 ;  /* 0x000000904d4d7223 */ /* 0x000fe20000010094 */
[----:B------:R-:W-:Y:S02]  /*3a20*/  HADD2.F32 R144, -RZ, R160.H0_H0 ;  /* 0x200000a0ff907230 */ /* 0x000fe40000004100 */
[----:B------:R-:W-:-:S02]  /*3a30*/  HADD2.F32 R79, -RZ, R14.H1_H1 ;  /* 0x3000000eff4f7230 */ /* 0x000fc40000004100 */
[----:B------:R-:W-:Y:S01]  /*3a40*/  HADD2.F32 R14, -RZ, R157.H1_H1 ;  /* 0x3000009dff0e7230 */ /* 0x000fe20000004100 */
[----:B------:R-:W-:Y:S02]  /*3a50*/  F2FP.F16.F32.PACK_AB R12, R77, R76 ;  /* 0x0000004c4d0c723e */ /* 0x000fe400000000ff */
[-C--:B------:R-:W-:Y:S01]  /*3a60*/  FMUL.FTZ R148, R79, R144.reuse ;  /* 0x000000904f947220 */ /* 0x080fe20000410000 */
[----:B------:R-:W-:-:S03]  /*3a70*/  FMUL.FTZ R144, R145, R144 ;  /* 0x0000009091907220 */ /* 0x000fc60000410000 */
[-C--:B------:R-:W-:Y:S01]  /*3a80*/  FFMA.FTZ R148, R145, R14.reuse, -R148 ;  /* 0x0000000e91947223 */ /* 0x080fe20000010894 */
[----:B------:R-:W-:-:S05]  /*3a90*/  FFMA.FTZ R79, R79, R14, R144 ;  /* 0x0000000e4f4f7223 */ /* 0x000fca0000010090 */
[----:B------:R-:W-:-:S07]  /*3aa0*/  F2FP.F16.F32.PACK_AB R14, R79, R148 ;  /* 0x000000944f0e723e */ /* 0x000fce00000000ff */
.L_x_6009:
[----:B------:R-:W-:Y:S05]  /*3ab0*/  BSYNC B3 ;  /* 0x0000000000037941 */ /* 0x000fea0003800000 */
.L_x_6008:
[----:B------:R-:W-:Y:S02]  /*3ac0*/  ULDC.64 UR4, c[0x0][0x208] ;  /* 0x0000820000047ab9 */ /* 0x000fe40000000a00 */
[----:B0-----:R4:W-:Y:S03]  /*3ad0*/  ST.E.128 desc[UR4][R80.64], R12 ;  /* 0x0000000c50007985 */ /* 0x0019e6000c101d04 */
.L_x_6007:
[----:B------:R-:W-:Y:S05]  /*3ae0*/  BSYNC B2 ;  /* 0x0000000000027941 */ /* 0x000fea0003800000 */
.L_x_6006:
[----:B------:R-:W-:Y:S01]  /*3af0*/  ISETP.NE.AND P3, PT, R9, RZ, PT ;  /* 0x000000ff0900720c */ /* 0x000fe20003f65270 */
[----:B------:R-:W-:-:S12]  /*3b00*/  BSSY B2, `(.L_x_6010) ;  /* 0x0000036000027945 */ /* 0x000fd80003800000 */
[----:B------:R-:W-:Y:S05]  /*3b10*/  @!P3 BRA `(.L_x_6011) ;  /* 0x0000000000d0b947 */ /* 0x000fea0003800000 */
[----:B----4-:R4:W0:Y:S01]  /*3b20*/  LDS.128 R12, [R31+0x1e000] ;  /* 0x01e000001f0c7984 */ /* 0x0108220000000c00 */
[----:B------:R-:W-:Y:S01]  /*3b30*/  ISETP.GE.AND P3, PT, R209, R119, PT ;  /* 0x00000077d100720c */ /* 0x000fe20003f66270 */
[----:B------:R-:W-:Y:S01]  /*3b40*/  IMAD.SHL.U32 R79, R198, 0x8, RZ ;  /* 0x00000008c64f7824 */ /* 0x000fe200078e00ff */
[----:B---3--:R-:W-:Y:S01]  /*3b50*/  MOV R76, R11 ;  /* 0x0000000b004c7202 */ /* 0x008fe20000000f00 */
[----:B--2---:R-:W-:Y:S01]  /*3b60*/  IMAD.MOV.U32 R77, RZ, RZ, R82 ;  /* 0x000000ffff4d7224 */ /* 0x004fe200078e0052 */
[----:B------:R-:W-:Y:S03]  /*3b70*/  BSSY B3, `(.L_x_6012) ;  /* 0x000002c000037945 */ /* 0x000fe60003800000 */
[----:B------:R-:W-:-:S06]  /*3b80*/  IMAD.WIDE R76, R79, 0x2, R76 ;  /* 0x000000024f4c7825 */ /* 0x000fcc00078e024c */
[----:B----4-:R-:W-:Y:S05]  /*3b90*/  @P3 BRA `(.L_x_6013) ;  /* 0x0000000000a43947 */ /* 0x010fea0003800000 */
[----:B------:R-:W-:Y:S01]  /*3ba0*/  SHF.R.U64 R78, R72, 0x10, R73 ;  /* 0x00000010484e7819 */ /* 0x000fe20000001249 */
[----:B0-----:R-:W-:Y:S01]  /*3bb0*/  HADD2.F32 R80, -RZ, R15.H0_H0 ;  /* 0x2000000fff507230 */ /* 0x001fe20000004100 */
        /* <DEDUP_REMOVED lines=39> */
.L_x_6013:
[----:B------:R-:W-:Y:S05]  /*3e30*/  BSYNC B3 ;  /* 0x0000000000037941 */ /* 0x000fea0003800000 */
.L_x_6012:
[----:B------:R-:W-:Y:S02]  /*3e40*/  ULDC.64 UR4, c[0x0][0x208] ;  /* 0x0000820000047ab9 */ /* 0x000fe40000000a00 */
[----:B0-----:R0:W-:Y:S03]  /*3e50*/  ST.E.128 desc[UR4][R76.64], R12 ;  /* 0x0000000c4c007985 */ /* 0x0011e6000c101d04 */
.L_x_6011:
[----:B------:R-:W-:Y:S05]  /*3e60*/  BSYNC B2 ;  /* 0x0000000000027941 */ /* 0x000fea0003800000 */
.L_x_6010:
[----:B------:R-:W-:Y:S01]  /*3e70*/  ISETP.NE.AND P3, PT, R10, RZ, PT ;  /* 0x000000ff0a00720c */ /* 0x000fe20003f65270 */
[----:B------:R-:W-:-:S12]  /*3e80*/  BSSY B2, `(.L_x_6014) ;  /* 0x0000036000027945 */ /* 0x000fd80003800000 */
[----:B------:R-:W-:Y:S05]  /*3e90*/  @!P3 BRA `(.L_x_6015) ;  /* 0x0000000000d0b947 */ /* 0x000fea0003800000 */
[----:B0---4-:R0:W4:Y:S01]  /*3ea0*/  LDS.128 R12, [R29+0x21000] ;  /* 0x021000001d0c7984 */ /* 0x0111220000000c00 */
[----:B------:R-:W-:Y:S01]  /*3eb0*/  ISETP.GE.AND P3, PT, R207, R119, PT ;  /* 0x00000077cf00720c */ /* 0x000fe20003f66270 */
[----:B---3--:R-:W-:Y:S01]  /*3ec0*/  IMAD.MOV.U32 R72, RZ, RZ, R11 ;  /* 0x000000ffff487224 */ /* 0x008fe200078e000b */
[----:B------:R-:W-:Y:S01]  /*3ed0*/  SHF.L.U32 R75, R199, 0x3, RZ ;  /* 0x00000003c74b7819 */ /* 0x000fe200000006ff */
[----:B--2---:R-:W-:Y:S01]  /*3ee0*/  IMAD.MOV.U32 R73, RZ, RZ, R82 ;  /* 0x000000ffff497224 */ /* 0x004fe200078e0052 */
[----:B------:R-:W-:Y:S03]  /*3ef0*/  BSSY B3, `(.L_x_6016) ;  /* 0x000002c000037945 */ /* 0x000fe60003800000 */
[----:B------:R-:W-:-:S06]  /*3f00*/  IMAD.WIDE R72, R75, 0x2, R72 ;  /* 0x000000024b487825 */ /* 0x000fcc00078e0248 */
[----:B0-----:R-:W-:Y:S05]  /*3f10*/  @P3 BRA `(.L_x_6017) ;  /* 0x0000000000a43947 */ /* 0x001fea0003800000 */
[--C-:B------:R-:W-:Y:S01]  /*3f20*/  SHF.R.U64 R74, R68, 0x10, R69.reuse ;  /* 0x00000010444a7819 */ /* 0x100fe20000001245 */
[----:B----4-:R-:W-:Y:S01]  /*3f30*/  HADD2.F32 R76, -RZ, R15.H0_H0 ;  /* 0x2000000fff4c7230 */ /* 0x010fe20000004100 */
[----:B------:R-:W-:Y:S01]  /*3f40*/  SHF.R.U32.HI R68, RZ, 0x10, R69 ;  /* 0x00000010ff447819 */ /* 0x000fe20000011645 */
[----:B------:R-:W-:Y:S01]  /*3f50*/  HADD2.F32 R79, -RZ, R155.H1_H1 ;  /* 0x3000009bff4f7230 */ /* 0x000fe20000004100 */
[--C-:B------:R-:W-:Y:S01]  /*3f60*/  SHF.R.U32.HI R75, RZ, 0x10, R71.reuse ;  /* 0x00000010ff4b7819 */ /* 0x100fe20000011647 */
[----:B------:R-:W-:Y:S01]  /*3f70*/  HADD2.F32 R74, -RZ, R74.H0_H0 ;  /* 0x2000004aff4a7230 */ /* 0x000fe20000004100 */
[----:B------:R-:W-:Y:S01]  /*3f80*/  SHF.R.U64 R69, R70, 0x10, R71 ;  /* 0x0000001046457819 */ /* 0x000fe20000001247 */
[----:B------:R-:W-:Y:S02]  /*3f90*/  HADD2.F32 R70, -RZ, R15.H1_H1 ;  /* 0x3000000fff467230 */ /* 0x000fe40000004100 */
[----:B------:R-:W-:Y:S02]  /*3fa0*/  HADD2.F32 R75, -RZ, R75.H0_H0 ;  /* 0x2000004bff4b7230 */ /* 0x000fe40000004100 */
[----:B------:R-:W-:-:S02]  /*3fb0*/  HADD2.F32 R78, -RZ, R69.H0_H0 ;  /* 0x20000045ff4e7230 */ /* 0x000fc40000004100 */
[--C-:B------:R-:W-:Y:S02]  /*3fc0*/  HADD2.F32 R69, -RZ, R13.reuse.H1_H1 ;  /* 0x3000000dff457230 */ /* 0x100fe40000004100 */
[-C--:B------:R-:W-:Y:S01]  /*3fd0*/  FMUL.FTZ R15, R70, R75.reuse ;  /* 0x0000004b460f7220 */ /* 0x080fe20000410000 */
[----:B------:R-:W-:Y:S02]  /*3fe0*/  HADD2.F32 R13, -RZ, R13.H0_H0 ;  /* 0x2000000dff0d7230 */ /* 0x000fe40000004100 */
[C---:B------:R-:W-:Y:S01]  /*3ff0*/  FMUL.FTZ R75, R76.reuse, R75 ;  /* 0x0000004b4c4b7220 */ /* 0x040fe20000410000 */
[----:B------:R-:W-:Y:S02]  /*4000*/  HADD2.F32 R71, -RZ, R68.H0_H0 ;  /* 0x20000044ff477230 */ /* 0x000fe40000004100 */
[-C--:B------:R-:W-:Y:S01]  /*4010*/  FMUL.FTZ R68, R69, R78.reuse ;  /* 0x0000004e45447220 */ /* 0x080fe20000410000 */
[C---:B------:R-:W-:Y:S02]  /*4020*/  FMUL.FTZ R78, R13.reuse, R78 ;  /* 0x0000004e0d4e7220 */ /* 0x040fe40000410000 */
        /* <DEDUP_REMOVED lines=16> */
[----:B------:R-:W-:Y:S02]  /*4130*/  FMUL.FTZ R69, R14, R69 ;  /* 0x000000450e457220 */ /* 0x000fe40000410000 */
[-C--:B------:R-:W-:Y:S01]  /*4140*/  FFMA.FTZ R77, R76, R74.reuse, -R77 ;  /* 0x0000004a4c4d7223 */ /* 0x080fe2000001084d */
[----:B------:R-:W-:Y:S01]  /*4150*/  FFMA.FTZ R78, R75, R74, R78 ;  /* 0x0000004a4b4e7223 */ /* 0x000fe2000001004e */
[-C--:B------:R-:W-:Y:S01]  /*4160*/  FFMA.FTZ R71, R14, R79.reuse, -R71 ;  /* 0x0000004f0e477223 */ /* 0x080fe20000010847 */
[----:B------:R-:W-:-:S03]  /*4170*/  FFMA.FTZ R12, R12, R79, R69 ;  /* 0x0000004f0c0c7223 */ /* 0x000fc60000010045 */
[----:B------:R-:W-:Y:S02]  /*4180*/  F2FP.F16.F32.PACK_AB R78, R78, R77 ;  /* 0x0000004d4e4e723e */ /* 0x000fe400000000ff */
[----:B------:R-:W-:Y:S02]  /*4190*/  F2FP.F16.F32.PACK_AB R14, R12, R71 ;  /* 0x000000470c0e723e */ /* 0x000fe400000000ff */
[----:B------:R-:W-:-:S07]  /*41a0*/  MOV R12, R78 ;  /* 0x0000004e000c7202 */ /* 0x000fce0000000f00 */
.L_x_6017:
[----:B------:R-:W-:Y:S05]  /*41b0*/  BSYNC B3 ;  /* 0x0000000000037941 */ /* 0x000fea0003800000 */
.L_x_6016:
[----:B------:R-:W-:Y:S02]  /*41c0*/  ULDC.64 UR4, c[0x0][0x208] ;  /* 0x0000820000047ab9 */ /* 0x000fe40000000a00 */
[----:B----4-:R0:W-:Y:S03]  /*41d0*/  ST.E.128 desc[UR4][R72.64], R12 ;  /* 0x0000000c48007985 */ /* 0x0101e6000c101d04 */
.L_x_6015:
[----:B------:R-:W-:Y:S05]  /*41e0*/  BSYNC B2 ;  /* 0x0000000000027941 */ /* 0x000fea0003800000 */
.L_x_6014:
        /* <DEDUP_REMOVED lines=50> */
.L_x_6021:
[----:B------:R-:W-:Y:S05]  /*4510*/  BSYNC B3 ;  /* 0x0000000000037941 */ /* 0x000fea0003800000 */
.L_x_6020:
[----:B------:R-:W-:Y:S02]  /*4520*/  ULDC.64 UR4, c[0x0][0x208] ;  /* 0x0000820000047ab9 */ /* 0x000fe40000000a00 */
[----:B----4-:R0:W-:Y:S03]  /*4530*/  ST.E.128 desc[UR4][R68.64], R12 ;  /* 0x0000000c44007985 */ /* 0x0101e6000c101d04 */
.L_x_6019:
[----:B------:R-:W-:Y:S05]  /*4540*/  BSYNC B2 ;  /* 0x0000000000027941 */ /* 0x000fea0003800000 */
.L_x_6018:
        /* <DEDUP_REMOVED lines=10> */
[----:B------:R-:W-:Y:S01]  /*45f0*/  SHF.R.U32.HI R60, RZ, 0x10, R61 ;  /* 0x00000010ff3c7819 */ /* 0x000fe2000001163d */
[----:B----4-:R-:W-:Y:S01]  /*4600*/  IMAD.MOV.U32 R61, RZ, RZ, R15 ;  /* 0x000000ffff3d7224 */ /* 0x010fe200078e000f */
[--C-:B------:R-:W-:Y:S01]  /*4610*/  SHF.R.U64 R68, R62, 0x10, R63.reuse ;  /* 0x000000103e447819 */ /* 0x100fe2000000123f */
[--C-:B------:R-:W-:Y:S01]  /*4620*/  HADD2.F32 R15, -RZ, R13.reuse.H1_H1 ;  /* 0x3000000dff0f7230 */ /* 0x100fe20000004100 */
[----:B------:R-:W-:Y:S01]  /*4630*/  SHF.R.U32.HI R67, RZ, 0x10, R63 ;  /* 0x00000010ff437819 */ /* 0x000fe2000001163f */
[----:B------:R-:W-:Y:S02]  /*4640*/  HADD2.F32 R13, -RZ, R13.H0_H0 ;  /* 0x2000000dff0d7230 */ /* 0x000fe40000004100 */
[----:B------:R-:W-:Y:S02]  /*4650*/  HADD2.F32 R68, -RZ, R68.H0_H0 ;  /* 0x20000044ff447230 */ /* 0x000fe40000004100 */
[----:B------:R-:W-:-:S02]  /*4660*/  HADD2.F32 R67, -RZ, R67.H0_H0 ;  /* 0x20000043ff437230 */ /* 0x000fc40000004100 */
[--C-:B------:R-:W-:Y:S02]  /*4670*/  HADD2.F32 R62, -RZ, R61.reuse.H1_H1 ;  /* 0x3000003dff3e7230 */ /* 0x100fe40000004100 */
[----:B------:R-:W-:Y:S02]  /*4680*/  HADD2.F32 R61, -RZ, R61.H0_H0 ;  /* 0x2000003dff3d7230 */ /* 0x000fe40000004100 */
[----:B------:R-:W-:Y:S02]  /*4690*/  HADD2.F32 R66, -RZ, R66.H0_H0 ;  /* 0x20000042ff427230 */ /* 0x000fe40000004100 */
[-C--:B------:R-:W-:Y:S01]  /*46a0*/  FMUL.FTZ R70, R62, R67.reuse ;  /* 0x000000433e467220 */ /* 0x080fe20000410000 */
[----:B------:R-:W-:Y:S02]  /*46b0*/  HADD2.F32 R63, -RZ, R60.H0_H0 ;  /* 0x2000003cff3f7230 */ /* 0x000fe40000004100 */
[-C--:B------:R-:W-:Y:S01]  /*46c0*/  FMUL.FTZ R60, R15, R68.reuse ;  /* 0x000000440f3c7220 */ /* 0x080fe20000410000 */
[----:B------:R-:W-:Y:S01]  /*46d0*/  FMUL.FTZ R68, R13, R68 ;  /* 0x000000440d447220 */ /* 0x000fe20000410000 */
[----:B------:R-:W-:-:S02]  /*46e0*/  FMUL.FTZ R67, R61, R67 ;  /* 0x000000433d437220 */ /* 0x000fc40000410000 */
[-C--:B------:R-:W-:Y:S01]  /*46f0*/  FFMA.FTZ R13, R13, R66.reuse, -R60 ;  /* 0x000000420d0d7223 */ /* 0x080fe2000001083c */
[----:B------:R-:W-:Y:S01]  /*4700*/  FFMA.FTZ R60, R15, R66, R68 ;  /* 0x000000420f3c7223 */ /* 0x000fe20000010044 */
[-C--:B------:R-:W-:Y:S01]  /*4710*/  FFMA.FTZ R62, R62, R63.reuse, R67 ;  /* 0x0000003f3e3e7223 */ /* 0x080fe20000010043 */
[----:B------:R-:W-:Y:S01]  /*4720*/  FFMA.FTZ R15, R61, R63, -R70 ;  /* 0x0000003f3d0f7223 */ /* 0x000fe20000010846 */
[--C-:B------:R-:W-:Y:S02]  /*4730*/  HADD2.F32 R67, -RZ, R152.reuse.H0_H0 ;  /* 0x20000098ff437230 */ /* 0x100fe40000004100 */
[----:B------:R-:W-:Y:S01]  /*4740*/  HADD2.F32 R152, -RZ, R152.H1_H1 ;  /* 0x30000098ff987230 */ /* 0x000fe20000004100 */
[----:B------:R-:W-:Y:S01]  /*4750*/  F2FP.F16.F32.PACK_AB R13, R60, R13 ;  /* 0x0000000d3c0d723e */ /* 0x000fe200000000ff */
[----:B------:R-:W-:Y:S01]  /*4760*/  HADD2.F32 R66, -RZ, R12.H1_H1 ;  /* 0x3000000cff427230 */ /* 0x000fe20000004100 */
[----:B------:R-:W-:Y:S01]  /*4770*/  F2FP.F16.F32.PACK_AB R15, R62, R15 ;  /* 0x0000000f3e0f723e */ /* 0x000fe200000000ff */
[----:B------:R-:W-:-:S02]  /*4780*/  HADD2.F32 R63, -RZ, R14.H1_H1 ;  /* 0x3000000eff3f7230 */ /* 0x000fc40000004100 */
[----:B------:R-:W-:Y:S02]  /*4790*/  HADD2.F32 R12, -RZ, R12.H0_H0 ;  /* 0x2000000cff0c7230 */ /* 0x000fe40000004100 */
[-C--:B------:R-:W-:Y:S01]  /*47a0*/  FMUL.FTZ R69, R66, R67.reuse ;  /* 0x0000004342457220 */ /* 0x080fe20000410000 */
[----:B------:R-:W-:Y:S02]  /*47b0*/  HADD2.F32 R14, -RZ, R14.H0_H0 ;  /* 0x2000000eff0e7230 */ /* 0x000fe40000004100 */
[CC--:B------:R-:W-:Y:S01]  /*47c0*/  FMUL.FTZ R71, R63.reuse, R152.reuse ;  /* 0x000000983f477220 */ /* 0x0c0fe20000410000 */
[--C-:B------:R-:W-:Y:S02]  /*47d0*/  HADD2.F32 R61, -RZ, R151.reuse.H0_H0 ;  /* 0x20000097ff3d7230 */ /* 0x100fe40000004100 */
[----:B------:R-:W-:Y:S01]  /*47e0*/  FMUL.FTZ R67, R12, R67 ;  /* 0x000000430c437220 */ /* 0x000fe20000410000 */
[----:B------:R-:W-:Y:S02]  /*47f0*/  HADD2.F32 R151, -RZ, R151.H1_H1 ;  /* 0x30000097ff977230 */ /* 0x000fe40000004100 */
[----:B------:R-:W-:Y:S01]  /*4800*/  FMUL.FTZ R152, R14, R152 ;  /* 0x000000980e987220 */ /* 0x000fe20000410000 */
[-C--:B------:R-:W-:Y:S01]  /*4810*/  FFMA.FTZ R69, R12, R61.reuse, -R69 ;  /* 0x0000003d0c457223 */ /* 0x080fe20000010845 */
[----:B------:R-:W-:Y:S01]  /*4820*/  FFMA.FTZ R66, R66, R61, R67 ;  /* 0x0000003d42427223 */ /* 0x000fe20000010043 */
[-C--:B------:R-:W-:Y:S01]  /*4830*/  FFMA.FTZ R71, R14, R151.reuse, -R71 ;  /* 0x000000970e477223 */ /* 0x080fe20000010847 */
[----:B------:R-:W-:-:S03]  /*4840*/  FFMA.FTZ R152, R63, R151, R152 ;  /* 0x000000973f987223 */ /* 0x000fc60000010098 */
[----:B------:R-:W-:Y:S02]  /*4850*/  F2FP.F16.F32.PACK_AB R12, R66, R69 ;  /* 0x00000045420c723e */ /* 0x000fe400000000ff */
[----:B------:R-:W-:-:S07]  /*4860*/  F2FP.F16.F32.PACK_AB R14, R152, R71 ;  /* 0x00000047980e723e */ /* 0x000fce00000000ff */
.L_x_6025:
[----:B------:R-:W-:Y:S05]  /*4870*/  BSYNC B3 ;  /* 0x0000000000037941 */ /* 0x000fea0003800000 */
.L_x_6024:
[----:B------:R-:W-:Y:S02]  /*4880*/  ULDC.64 UR4, c[0x0][0x208] ;  /* 0x0000820000047ab9 */ /* 0x000fe40000000a00 */
[----:B----4-:R0:W-:Y:S03]  /*4890*/  ST.E.128 desc[UR4][R64.64], R12 ;  /* 0x0000000c40007985 */ /* 0x0101e6000c101d04 */
.L_x_6023:
[----:B------:R-:W-:Y:S05]  /*48a0*/  BSYNC B2 ;  /* 0x0000000000027941 */ /* 0x000fea0003800000 */
.L_x_6022:
        /* <DEDUP_REMOVED lines=8> */
[----:B------:R-:W-:Y:S02]  /*4930*/  SHF.R.U64 R11, R56, 0x10, R57 ;  /* 0x00000010380b7819 */ /* 0x000fe40000001239 */
[--C-:B------:R-:W-:Y:S02]  /*4940*/  SHF.R.U64 R62, R58, 0x10, R59.reuse ;  /* 0x000000103a3e7819 */ /* 0x100fe4000000123b */
[----:B----4-:R-:W-:Y:S01]  /*4950*/  MOV R56, R15 ;  /* 0x0000000f00387202 */ /* 0x010fe20000000f00 */
[----:B------:R-:W-:Y:S01]  /*4960*/  HADD2.F32 R58, -RZ, R11.H0_H0 ;  /* 0x2000000bff3a7230 */ /* 0x000fe20000004100 */
[----:B------:R-:W-:Y:S01]  /*4970*/  SHF.R.U32.HI R59, RZ, 0x10, R59 ;  /* 0x00000010ff3b7819 */ /* 0x000fe2000001163b */
[--C-:B------:R-:W-:Y:S01]  /*4980*/  HADD2.F32 R15, -RZ, R13.reuse.H1_H1 ;  /* 0x3000000dff0f7230 */ /* 0x100fe20000004100 */
[----:B------:R-:W-:Y:S01]  /*4990*/  SHF.R.U32.HI R57, RZ, 0x10, R57 ;  /* 0x00000010ff397819 */ /* 0x000fe20000011639 */
[----:B------:R-:W-:Y:S02]  /*49a0*/  HADD2.F32 R11, -RZ, R13.H0_H0 ;  /* 0x2000000dff0b7230 */ /* 0x000fe40000004100 */
[----:B------:R-:W-:-:S02]  /*49b0*/  HADD2.F32 R13, -RZ, R56.H1_H1 ;  /* 0x30000038ff0d7230 */ /* 0x000fc40000004100 */
[----:B------:R-:W-:Y:S02]  /*49c0*/  HADD2.F32 R59, -RZ, R59.H0_H0 ;  /* 0x2000003bff3b7230 */ /* 0x000fe40000004100 */
[----:B------:R-:W-:Y:S02]  /*49d0*/  HADD2.F32 R56, -RZ, R56.H0_H0 ;  /* 0x20000038ff387230 */ /* 0x000fe40000004100 */
[----:B------:R-:W-:Y:S02]  /*49e0*/  HADD2.F32 R62, -RZ, R62.H0_H0 ;  /* 0x2000003eff3e7230 */ /* 0x000fe40000004100 */
[-C--:B------:R-:W-:Y:S01]  /*49f0*/  FMUL.FTZ R63, R13, R59.reuse ;  /* 0x0000003b0d3f7220 */ /* 0x080fe20000410000 */
[----:B------:R-:W-:Y:S02]  /*4a00*/  HADD2.F32 R57, -RZ, R57.H0_H0 ;  /* 0x20000039ff397230 */ /* 0x000fe40000004100 */
[----:B------:R-:W-:Y:S01]  /*4a10*/  FMUL.FTZ R66, R56, R59 ;  /* 0x0000003b38427220 */ /* 0x000fe20000410000 */
[-C--:B------:R-:W-:Y:S01]  /*4a20*/  FMUL.FTZ R64, R15, R62.reuse ;  /* 0x0000003e0f407220 */ /* 0x080fe20000410000 */
[----:B------:R-:W-:-:S02]  /*4a30*/  FMUL.FTZ R62, R11, R62 ;  /* 0x0000003e0b3e7220 */ /* 0x000fc40000410000 */
[-C--:B------:R-:W-:Y:S01]  /*4a40*/  FFMA.FTZ R66, R13, R57.reuse, R66 ;  /* 0x000000390d427223 */ /* 0x080fe20000010042 */
[----:B------:R-:W-:Y:S01]  /*4a50*/  FFMA.FTZ R63, R56, R57, -R63 ;  /* 0x00000039383f7223 */ /* 0x000fe2000001083f */
[----:B------:R-:W-:Y:S02]  /*4a60*/  HADD2.F32 R13, -RZ, R12.H1_H1 ;  /* 0x3000000cff0d7230 */ /* 0x000fe40000004100 */
[-C--:B------:R-:W-:Y:S01]  /*4a70*/  FFMA.FTZ R62, R15, R58.reuse, R62 ;  /* 0x0000003a0f3e7223 */ /* 0x080fe2000001003e */
[----:B------:R-:W-:Y:S02]  /*4a80*/  HADD2.F32 R57, -RZ, R150.H0_H0 ;  /* 0x20000096ff397230 */ /* 0x000fe40000004100 */
[----:B------:R-:W-:Y:S01]  /*4a90*/  FFMA.FTZ R11, R11, R58, -R64 ;  /* 0x0000003a0b0b7223 */ /* 0x000fe20000010840 */
[----:B------:R-:W-:Y:S02]  /*4aa0*/  HADD2.F32 R12, -RZ, R12.H0_H0 ;  /* 0x2000000cff0c7230 */ /* 0x000fe40000004100 */
[----:B------:R-:W-:-:S02]  /*4ab0*/  HADD2.F32 R150, -RZ, R150.H1_H1 ;  /* 0x30000096ff967230 */ /* 0x000fc40000004100 */
[-C--:B------:R-:W-:Y:S01]  /*4ac0*/  FMUL.FTZ R59, R13, R57.reuse ;  /* 0x000000390d3b7220 */ /* 0x080fe20000410000 */
[--C-:B------:R-:W-:Y:S02]  /*4ad0*/  HADD2.F32 R15, -RZ, R14.reuse.H1_H1 ;  /* 0x3000000eff0f7230 */ /* 0x100fe40000004100 */
        /* <DEDUP_REMOVED lines=14> */
.L_x_6027:
[----:B------:R-:W-:Y:S05]  /*4bc0*/  BSYNC B2 ;  /* 0x0000000000027941 */ /* 0x000fea0003800000 */
.L_x_6026:
[----:B------:R-:W-:Y:S02]  /*4bd0*/  ULDC.64 UR4, c[0x0][0x208] ;  /* 0x0000820000047ab9 */ /* 0x000fe40000000a00 */
[----:B----4-:R0:W-:Y:S03]  /*4be0*/  ST.E.128 desc[UR4][R60.64], R12 ;  /* 0x0000000c3c007985 */ /* 0x0101e6000c101d04 */
.L_x_6005:
[----:B------:R-:W-:Y:S05]  /*4bf0*/  BSYNC B1 ;  /* 0x0000000000017941 */ /* 0x000fea0003800000 */
.L_x_6004:
[----:B------:R-:W-:-:S03]  /*4c00*/  UMOV UR4, 0xffffffff ;  /* 0xffffffff00047882 */ /* 0x000fc60000000000 */
[----:B------:R-:W-:Y:S05]  /*4c10*/  BRA.DIV UR4, `(.L_x_6028) ;  /* 0x000001ee04807947 */ /* 0x000fea000b800000 */
[----:B-1----:R-:W1:Y:S04]  /*4c20*/  SHFL.IDX PT, R115, R115, 0x1, 0x1c1f ;  /* 0x003c1f0073737f89 */ /* 0x002e6800000e0000 */
[----:B------:R-:W0:Y:S02]  /*4c30*/  SHFL.IDX PT, R118, R118, 0x1, 0x1c1f ;  /* 0x003c1f0076767f89 */ /* 0x000e2400000e0000 */
.L_x_6353:
        /* <DEDUP_REMOVED lines=50> */
.L_x_6033:
[----:B------:R-:W-:Y:S05]  /*4f60*/  BSYNC B2 ;  /* 0x0000000000027941 */ /* 0x000fea0003800000 */
.L_x_6032:
[----:B------:R-:W-:Y:S02]  /*4f70*/  ULDC.64 UR4, c[0x0][0x208] ;  /* 0x0000820000047ab9 */ /* 0x000fe40000000a00 */
[----:B----4-:R0:W-:Y:S03]  /*4f80*/  ST.E.128 desc[UR4][R56.64], R12 ;  /* 0x0000000c38007985 */ /* 0x0101e6000c101d04 */
.L_x_6031:
[----:B------:R-:W-:Y:S05]  /*4f90*/  BSYNC B1 ;  /* 0x0000000000017941 */ /* 0x000fea0003800000 */
.L_x_6030:
[----:B------:R-:W-:Y:S01]  /*4fa0*/  ISETP.NE.AND P3, PT, R9, RZ, PT ;  /* 0x000000ff0900720c */ /* 0x000fe20003f65270 */
[----:B------:R-:W-:-:S12]  /*4fb0*/  BSSY B1, `(.L_x_6034) ;  /* 0x0000035000017945 */ /* 0x000fd80003800000 */
[----:B------:R-:W-:Y:S05]  /*4fc0*/  @!P3 BRA `(.L_x_6035) ;  /* 0x0000000000ccb947 */ /* 0x000fea0003800000 */
[----:B0---4-:R0:W4:Y:S01]  /*4fd0*/  LDS.128 R12, [R31+0x20000] ;  /* 0x020000001f0c7984 */ /* 0x0111220000000c00 */
[----:B------:R-:W-:Y:S01]  /*4fe0*/  ISETP.GE.AND P3, PT, R209, R119, PT ;  /* 0x00000077d100720c */ /* 0x000fe20003f66270 */
[----:B---3--:R-:W-:Y:S01]  /*4ff0*/  IMAD.SHL.U32 R11, R198, 0x8, RZ ;  /* 0x00000008c60b7824 */ /* 0x008fe200078e00ff */
[----:B-1----:R-:W-:Y:S01]  /*5000*/  MOV R53, R115 ;  /* 0x0000007300357202 */ /* 0x002fe20000000f00 */
        /* <DEDUP_REMOVED lines=44> */
.L_x_6037:
[----:B------:R-:W-:Y:S05]  /*52d0*/  BSYNC B2 ;  /* 0x0000000000027941 */ /* 0x000fea0003800000 */
.L_x_6036:
[----:B------:R-:W-:Y:S02]  /*52e0*/  ULDC.64 UR4, c[0x0][0x208] ;  /* 0x0000820000047ab9 */ /* 0x000fe40000000a00 */
[----:B----4-:R0:W-:Y:S03]  /*52f0*/  ST.E.128 desc[UR4][R52.64], R12 ;  /* 0x0000000c34007985 */ /* 0x0101e6000c101d04 */
.L_x_6035:
[----:B------:R-:W-:Y:S05]  /*5300*/  BSYNC B1 ;  /* 0x0000000000017941 */ /* 0x000fea0003800000 */
.L_x_6034:
        /* <DEDUP_REMOVED lines=51> */
.L_x_6041:
[----:B------:R-:W-:Y:S05]  /*5640*/  BSYNC B2 ;  /* 0x0000000000027941 */ /* 0x000fea0003800000 */
.L_x_6040:
[----:B------:R-:W-:Y:S02]  /*5650*/  ULDC.64 UR4, c[0x0][0x208] ;  /* 0x0000820000047ab9 */ /* 0x000fe40000000a00 */
[----:B----4-:R0:W-:Y:S03]  /*5660*/  ST.E.128 desc[UR4][R48.64], R12 ;  /* 0x0000000c30007985 */ /* 0x0101e6000c101d04 */
.L_x_6039:
[----:B------:R-:W-:Y:S05]  /*5670*/  BSYNC B1 ;  /* 0x0000000000017941 */ /* 0x000fea0003800000 */
.L_x_6038:
        /* <DEDUP_REMOVED lines=49> */
.L_x_6045:
[----:B------:R-:W-:Y:S05]  /*5990*/  BSYNC B2 ;  /* 0x0000000000027941 */ /* 0x000fea0003800000 */
.L_x_6044:
[----:B------:R-:W-:Y:S02]  /*59a0*/  ULDC.64 UR4, c[0x0][0x208] ;  /* 0x0000820000047ab9 */ /* 0x000fe40000000a00 */
[----:B----4-:R0:W-:Y:S03]  /*59b0*/  ST.E.128 desc[UR4][R44.64], R12 ;  /* 0x0000000c2c007985 */ /* 0x0101e6000c101d04 */
.L_x_6043:
[----:B------:R-:W-:Y:S05]  /*59c0*/  BSYNC B1 ;  /* 0x0000000000017941 */ /* 0x000fea0003800000 */
.L_x_6042:
        /* <DEDUP_REMOVED lines=49> */
.L_x_6049:
[----:B------:R-:W-:Y:S05]  /*5ce0*/  BSYNC B2 ;  /* 0x0000000000027941 */ /* 0x000fea0003800000 */
.L_x_6048:
[----:B------:R-:W-:Y:S02]  /*5cf0*/  ULDC.64 UR4, c[0x0][0x208] ;  /* 0x0000820000047ab9 */ /* 0x000fe40000000a00 */
[----:B----4-:R0:W-:Y:S03]  /*5d00*/  ST.E.128 desc[UR4][R40.64], R12 ;  /* 0x0000000c28007985 */ /* 0x0101e6000c101d04 */
.L_x_6047:
[----:B------:R-:W-:Y:S05]  /*5d10*/  BSYNC B1 ;  /* 0x0000000000017941 */ /* 0x000fea0003800000 */
.L_x_6046:
        /* <DEDUP_REMOVED lines=48> */
.L_x_6051:
[----:B------:R-:W-:Y:S05]  /*6020*/  BSYNC B1 ;  /* 0x0000000000017941 */ /* 0x000fea0003800000 */
.L_x_6050:
[----:B------:R-:W-:Y:S02]  /*6030*/  ULDC.64 UR4, c[0x0][0x208] ;  /* 0x0000820000047ab9 */ /* 0x000fe40000000a00 */
[----:B----4-:R0:W-:Y:S01]  /*6040*/  ST.E.128 desc[UR4][R36.64], R12 ;  /* 0x0000000c24007985 */ /* 0x0101e2000c101d04 */
[----:B------:R-:W-:Y:S05]  /*6050*/  BRA `(.L_x_6029) ;  /* 0x0000004000447947 */ /* 0x000fea0003800000 */
.L_x_5995:
        /* <DEDUP_REMOVED lines=22> */
[C---:B------:R-:W-:Y:S02]  /*61c0*/  LEA R56, P2, R32.reuse, UR4, 0x1 ;  /* 0x0000000420387c11 */ /* 0x040fe4000f8408ff */
[----:B------:R-:W-:Y:S01]  /*61d0*/  CS2R R52, SRZ ;  /* 0x0000000000347805 */ /* 0x000fe2000001ff00 */
[----:B------:R-:W-:Y:S01]  /*61e0*/  ULDC.64 UR6, c[0x0][0x208] ;  /* 0x0000820000067ab9 */ /* 0x000fe20000000a00 */
        /* <DEDUP_REMOVED lines=23> */
.L_x_6053:
[----:B------:R-:W-:Y:S05]  /*6360*/  BSYNC B1 ;  /* 0x0000000000017941 */ /* 0x000fea0003800000 */
.L_x_6052:
        /* <DEDUP_REMOVED lines=24> */
[----:B------:R-:W-:Y:S01]  /*64f0*/  CS2R R76, SRZ ;  /* 0x00000000004c7805 */ /* 0x000fe2000001ff00 */
[----:B------:R-:W-:Y:S01]  /*6500*/  ULDC.64 UR6, c[0x0][0x208] ;  /* 0x0000820000067ab9 */ /* 0x000fe20000000a00 */
        /* <DEDUP_REMOVED lines=23> */
.L_x_6055:
[----:B------:R-:W-:Y:S05]  /*6680*/  BSYNC B1 ;  /* 0x0000000000017941 */ /* 0x000fea0003800000 */
.L_x_6054:
        /* <DEDUP_REMOVED lines=23> */
[----:B------:R-:W-:Y:S02]  /*6800*/  PLOP3.LUT P2, PT, PT, PT, UP0, 0x80, 0x0 ;  /* 0x000000000000781c */ /* 0x000fe40003f4f008 */
        /* <DEDUP_REMOVED lines=9> */
[----:B------:R-:W-:-:S02]  /*68a0*/  PRMT R163, R11, 0x7610, R163 ;  /* 0x000076100ba37816 */ /* 0x000fc400000000a3 */
        /* <DEDUP_REMOVED lines=46> */
.L_x_6056:
[----:B------:R-:W-:Y:S01]  /*6b90*/  IMAD R87, R19, 0x8, R18 ;  /* 0x0000000813577824 */ /* 0x000fe200078e0212 */
[----:B------:R-:W-:Y:S01]  /*6ba0*/  SHF.L.U32 R88, R205, 0x1f, RZ ;  /* 0x0000001fcd587819 */ /* 0x000fe200000006ff */
[----:B------:R-:W0:Y:S01]  /*6bb0*/  LDC R130, c[0x0][0x2f4] ;  /* 0x0000bd00ff827b82 */ /* 0x000e220000000800 */
[----:B------:R-:W-:Y:S02]  /*6bc0*/  BSSY B1, `(.L_x_6057) ;  /* 0x0000003000017945 */ /* 0x000fe40003800000 */
[----:B------:R-:W1:Y:S02]  /*6bd0*/  SYNCS.PHASECHK.TRANS64.TRYWAIT P5, [R87+URZ+0x30890], R88 ;  /* 0x03089058570075a7 */ /* 0x000e6400080a017f */
[----:B-1----:R-:W-:Y:S05]  /*6be0*/  @!P5 BRA `(.L_x_6058) ;  /* 0x000001cc00d8d947 */ /* 0x002fea0003800000 */
.L_x_6354:
[----:B------:R-:W-:Y:S05]  /*6bf0*/  BSYNC B1 ;  /* 0x0000000000017941 */ /* 0x000fea0003800000 */
.L_x_6057:
[----:B------:R-:W-:Y:S01]  /*6c00*/  UMOV UR4, 0xffffffff ;  /* 0xffffffff00047882 */ /* 0x000fe20000000000 */
[----:B0-----:R-:W-:Y:S02]  /*6c10*/  IMAD.IADD R134, R130, 0x1, -R120 ;  /* 0x0000000182867824 */ /* 0x001fe400078e0a78 */
[----:B------:R-:W-:Y:S05]  /*6c20*/  BRA.DIV UR4, `(.L_x_6059) ;  /* 0x000001ce04dc7947 */ /* 0x000fea000b800000 */
[----:B------:R0:W2:Y:S04]  /*6c30*/  SHFL.IDX PT, R117, R115, RZ, 0x1c1f ;  /* 0x001c1fff73757589 */ /* 0x0000a800000e0000 */
[----:B------:R0:W3:Y:S02]  /*6c40*/  SHFL.IDX PT, R11, R118, RZ, 0x1c1f ;  /* 0x001c1fff760b7589 */ /* 0x0000e400000e0000 */
.L_x_6358:
[----:B------:R-:W-:Y:S04]  /*6c50*/  BSSY B1, `(.L_x_6060) ;  /* 0x0000169000017945 */ /* 0x000fe80003800000 */
[----:B------:R-:W-:Y:S05]  /*6c60*/  @P3 BRA `(.L_x_6061) ;  /* 0x00000014009c3947 */ /* 0x000fea0003800000 */
[----:B------:R-:W-:Y:S01]  /*6c70*/  ISETP.NE.AND P3, PT, R8, RZ, PT ;  /* 0x000000ff0800720c */ /* 0x000fe20003f65270 */
[----:B------:R-:W-:Y:S01]  /*6c80*/  BSSY B2, `(.L_x_6062) ;  /* 0x000007a000027945 */ /* 0x000fe20003800000 */
[----:B---3--:R-:W-:-:S11]  /*6c90*/  MOV R116, R11 ;  /* 0x0000000b00747202 */ /* 0x008fd60000000f00 */
        /* <DEDUP_REMOVED lines=15> */
[C---:B------:R-:W-:Y:S02]  /*6d90*/  IMAD R80, R19.reuse, 0x4800, R12 ;  /* 0x0000480013507824 */ /* 0x040fe400078e020c */
[----:B------:R-:W-:Y:S02]  /*6da0*/  IMAD R12, R19, 0x4800, R133 ;  /* 0x00004800130c7824 */ /* 0x000fe400078e0285 */
[----:B------:R-:W-:-:S03]  /*6db0*/  IMAD R80, R80, 0x2, R18 ;  /* 0x0000000250507824 */ /* 0x000fc600078e0212 */
[----:B------:R-:W-:-:S03]  /*6dc0*/  LEA R12, R12, R18, 0x1 ;  /* 0x000000120c0c7211 */ /* 0x000fc600078e08ff */
[----:B------:R-:W3:Y:S04]  /*6dd0*/  LDS.128 R80, [R80+0x1e400] ;  /* 0x01e4000050507984 */ /* 0x000ee80000000c00 */
[----:B------:R-:W4:Y:S01]  /*6de0*/  LDS.128 R12, [R12+0x1e400] ;  /* 0x01e400000c0c7984 */ /* 0x000f220000000c00 */
[----:B------:R-:W-:Y:S05]  /*6df0*/  @P3 BRA `(.L_x_6065) ;  /* 0x0000000400683947 */ /* 0x000fea0003800000 */
[----:B---3--:R-:W-:Y:S01]  /*6e00*/  IMAD.MOV.U32 R150, RZ, RZ, R81 ;  /* 0x000000ffff967224 */ /* 0x008fe200078e0051 */
[----:B----4-:R-:W-:Y:S01]  /*6e10*/  MOV R81, R13 ;  /* 0x0000000d00517202 */ /* 0x010fe20000000f00 */
[----:B------:R-:W-:Y:S01]  /*6e20*/  HADD2.F32 R151, -RZ, R151.H0_H0 ;  /* 0x20000097ff977230 */ /* 0x000fe20000004100 */
[----:B------:R-:W-:Y:S01]  /*6e30*/  SHF.R.U64 R40, R40, 0x10, R41 ;  /* 0x0000001028287819 */ /* 0x000fe20000001229 */
[----:B------:R-:W-:Y:S01]  /*6e40*/  HADD2.F32 R13, -RZ, R152.H0_H0 ;  /* 0x20000098ff0d7230 */ /* 0x000fe20000004100 */
[----:B------:R-:W-:Y:S01]  /*6e50*/  SHF.R.U64 R52, R52, 0x10, R53 ;  /* 0x0000001034347819 */ /* 0x000fe20000001235 */
[----:B------:R-:W-:Y:S01]  /*6e60*/  HADD2.F32 R148, -RZ, R150.H0_H0 ;  /* 0x20000096ff947230 */ /* 0x000fe20000004100 */
[----:B------:R-:W-:Y:S01]  /*6e70*/  SHF.R.U64 R54, R54, 0x10, R55 ;  /* 0x0000001036367819 */ /* 0x000fe20000001237 */
[--C-:B------:R-:W-:Y:S01]  /*6e80*/  HADD2.F32 R149, -RZ, R81.reuse.H0_H0 ;  /* 0x20000051ff957230 */ /* 0x100fe20000004100 */
[----:B------:R-:W-:Y:S01]  /*6e90*/  SHF.R.U64 R42, R42, 0x10, R43 ;  /* 0x000000102a2a7819 */ /* 0x000fe2000000122b */
[----:B------:R-:W-:-:S02]  /*6ea0*/  HADD2.F32 R81, -RZ, R81.H1_H1 ;  /* 0x30000051ff517230 */ /* 0x000fc40000004100 */
[CC--:B------:R-:W-:Y:S01]  /*6eb0*/  FMUL.FTZ R152, R148.reuse, R151.reuse ;  /* 0x0000009794987220 */ /* 0x0c0fe20000410000 */
[----:B------:R-:W-:Y:S02]  /*6ec0*/  HADD2.F32 R154, -RZ, R154.H0_H0 ;  /* 0x2000009aff9a7230 */ /* 0x000fe40000004100 */
[C---:B------:R-:W-:Y:S01]  /*6ed0*/  FMUL.FTZ R151, R149.reuse, R151 ;  /* 0x0000009795977220 */ /* 0x040fe20000410000 */
[----:B------:R-:W-:Y:S02]  /*6ee0*/  HADD2.F32 R52, -RZ, R52.H0_H0 ;  /* 0x20000034ff347230 */ /* 0x000fe40000004100 */
[-C--:B------:R-:W-:Y:S01]  /*6ef0*/  FFMA.FTZ R149, R149, R13.reuse, -R152 ;  /* 0x0000000d95957223 */ /* 0x080fe20000010898 */
[----:B------:R-:W-:Y:S02]  /*6f00*/  HADD2.F32 R40, -RZ, R40.H0_H0 ;  /* 0x20000028ff287230 */ /* 0x000fe40000004100 */
[----:B------:R-:W-:Y:S01]  /*6f10*/  FFMA.FTZ R148, R148, R13, R151 ;  /* 0x0000000d94947223 */ /* 0x000fe20000010097 */
[----:B------:R-:W-:Y:S01]  /*6f20*/  SHF.R.U32.HI R151, RZ, 0x10, R53 ;  /* 0x00000010ff977819 */ /* 0x000fe20000011635 */
[----:B------:R-:W-:Y:S01]  /*6f30*/  HADD2.F32 R13, -RZ, R150.H1_H1 ;  /* 0x30000096ff0d7230 */ /* 0x000fe20000004100 */
[----:B------:R-:W-:Y:S01]  /*6f40*/  SHF.R.U32.HI R150, RZ, 0x10, R41 ;  /* 0x00000010ff967819 */ /* 0x000fe20000011629 */
[----:B------:R-:W-:-:S02]  /*6f50*/  IMAD.MOV.U32 R41, RZ, RZ, R83 ;  /* 0x000000ffff297224 */ /* 0x000fc400078e0053 */
        /* <DEDUP_REMOVED lines=8> */
[----:B------:R-:W-:-:S02]  /*6fe0*/  HADD2.F32 R151, -RZ, R153.H1_H1 ;  /* 0x30000099ff977230 */ /* 0x000fc40000004100 */
[----:B------:R-:W-:Y:S01]  /*6ff0*/  HADD2.F32 R150, -RZ, R153.H0_H0 ;  /* 0x20000099ff967230 */ /* 0x000fe20000004100 */
[----:B------:R-:W-:Y:S01]  /*7000*/  F2FP.F16.F32.PACK_AB R81, R81, R149 ;  /* 0x000000955151723e */ /* 0x000fe200000000ff */
[----:B------:R-:W-:Y:S02]  /*7010*/  HADD2.F32 R54, -RZ, R54.H0_H0 ;  /* 0x20000036ff367230 */ /* 0x000fe40000004100 */
[-C--:B------:R-:W-:Y:S01]  /*7020*/  FMUL.FTZ R152, R83, R151.reuse ;  /* 0x0000009753987220 */ /* 0x080fe20000410000 */
[----:B------:R-:W-:Y:S01]  /*7030*/  FMUL.FTZ R151, R53, R151 ;  /* 0x0000009735977220 */ /* 0x000fe20000410000 */
[----:B------:R-:W-:Y:S01]  /*7040*/  HADD2.F32 R42, -RZ, R42.H0_H0 ;  /* 0x2000002aff2a7230 */ /* 0x000fe20000004100 */
[----:B------:R-:W-:Y:S01]  /*7050*/  F2FP.F16.F32.PACK_AB R148, R13, R148 ;  /* 0x000000940d94723e */ /* 0x000fe200000000ff */
[-C--:B------:R-:W-:Y:S01]  /*7060*/  FFMA.FTZ R53, R53, R150.reuse, -R152 ;  /* 0x0000009635357223 */ /* 0x080fe20000010898 */
[----:B------:R-:W-:Y:S01]  /*7070*/  FFMA.FTZ R151, R83, R150, R151 ;  /* 0x0000009653977223 */ /* 0x000fe20000010097 */
[----:B------:R-:W-:Y:S01]  /*7080*/  SHF.R.U32.HI R150, RZ, 0x10, R55 ;  /* 0x00000010ff967819 */ /* 0x000fe20000011637 */
[----:B------:R-:W-:Y:S01]  /*7090*/  HADD2.F32 R83, -RZ, R41.H1_H1 ;  /* 0x30000029ff537230 */ /* 0x000fe20000004100 */
[----:B------:R-:W-:Y:S01]  /*70a0*/  SHF.R.U32.HI R152, RZ, 0x10, R43 ;  /* 0x00000010ff987819 */ /* 0x000fe2000001162b */
[----:B------:R-:W-:Y:S01]  /*70b0*/  HADD2.F32 R55, -RZ, R14.H0_H0 ;  /* 0x2000000eff377230 */ /* 0x000fe20000004100 */
[----:B------:R-:W-:Y:S01]  /*70c0*/  MOV R13, R81 ;  /* 0x00000051000d7202 */ /* 0x000fe20000000f00 */
[----:B------:R-:W-:-:S02]  /*70d0*/  HADD2.F32 R41, -RZ, R150.H0_H0 ;  /* 0x20000096ff297230 */ /* 0x000fc40000004100 */
[----:B------:R-:W-:Y:S02]  /*70e0*/  HADD2.F32 R150, -RZ, R15.H1_H1 ;  /* 0x3000000fff967230 */ /* 0x000fe40000004100 */
[----:B------:R-:W-:Y:S02]  /*70f0*/  HADD2.F32 R15, -RZ, R152.H0_H0 ;  /* 0x20000098ff0f7230 */ /* 0x000fe40000004100 */
[-C--:B------:R-:W-:Y:S01]  /*7100*/  FMUL.FTZ R152, R83, R41.reuse ;  /* 0x0000002953987220 */ /* 0x080fe20000410000 */
[----:B------:R-:W-:Y:S02]  /*7110*/  HADD2.F32 R14, -RZ, R14.H1_H1 ;  /* 0x3000000eff0e7230 */ /* 0x000fe40000004100 */
[C---:B------:R-:W-:Y:S01]  /*7120*/  FMUL.FTZ R153, R150.reuse, R41 ;  /* 0x0000002996997220 */ /* 0x040fe20000410000 */
[----:B------:R-:W-:Y:S02]  /*7130*/  IMAD.MOV.U32 R81, RZ, RZ, R148 ;  /* 0x000000ffff517224 */ /* 0x000fe400078e0094 */
[----:B------:R-:W-:Y:S01]  /*7140*/  FFMA.FTZ R41, R150, R15, -R152 ;  /* 0x0000000f96297223 */ /* 0x000fe20000010898 */
[----:B------:R-:W-:-:S02]  /*7150*/  HADD2.F32 R152, -RZ, R12.H0_H0 ;  /* 0x2000000cff987230 */ /* 0x000fc40000004100 */
[----:B------:R-:W-:Y:S01]  /*7160*/  FFMA.FTZ R15, R83, R15, R153 ;  /* 0x0000000f530f7223 */ /* 0x000fe20000010099 */
[----:B------:R-:W-:Y:S02]  /*7170*/  HADD2.F32 R83, -RZ, R80.H0_H0 ;  /* 0x20000050ff537230 */ /* 0x000fe40000004100 */
[----:B------:R-:W-:Y:S01]  /*7180*/  HADD2.F32 R150, -RZ, R166.H1_H1 ;  /* 0x300000a6ff967230 */ /* 0x000fe20000004100 */
[----:B------:R-:W-:Y:S01]  /*7190*/  F2FP.F16.F32.PACK_AB R41, R41, R53 ;  /* 0x000000352929723e */ /* 0x000fe200000000ff */
[----:B------:R-:W-:Y:S02]  /*71a0*/  HADD2.F32 R80, -RZ, R80.H1_H1 ;  /* 0x30000050ff507230 */ /* 0x000fe40000004100 */
        /* <DEDUP_REMOVED lines=8> */
[----:B------:R-:W-:Y:S01]  /*7230*/  HADD2.F32 R150, -RZ, R168.H0_H0 ;  /* 0x200000a8ff967230 */ /* 0x000fe20000004100 */
[----:B------:R-:W-:Y:S01]  /*7240*/  MOV R15, R41 ;  /* 0x00000029000f7202 */ /* 0x000fe20000000f00 */
[----:B------:R-:W-:Y:S01]  /*7250*/  FFMA.FTZ R83, R12, R40, -R83 ;  /* 0x000000280c537223 */ /* 0x000fe20000010853 */
[----:B------:R-:W-:-:S02]  /*7260*/  HADD2.F32 R12, -RZ, R82.H0_H0 ;  /* 0x20000052ff0c7230 */ /* 0x000fc40000004100 */
[----:B------:R-:W-:Y:S01]  /*7270*/  FFMA.FTZ R52, R80, R40, R52 ;  /* 0x0000002850347223 */ /* 0x000fe20000010034 */
[----:B------:R-:W-:Y:S02]  /*7280*/  HADD2.F32 R40, -RZ, R166.H0_H0 ;  /* 0x200000a6ff287230 */ /* 0x000fe40000004100 */
[----:B------:R-:W-:Y:S02]  /*7290*/  HADD2.F32 R82, -RZ, R82.H1_H1 ;  /* 0x30000052ff527230 */ /* 0x000fe40000004100 */
[CC--:B------:R-:W-:Y:S01]  /*72a0*/  FMUL.FTZ R80, R12.reuse, R150.reuse ;  /* 0x000000960c507220 */ /* 0x0c0fe20000410000 */
[----:B------:R-:W-:Y:S01]  /*72b0*/  FMUL.FTZ R150, R55, R150 ;  /* 0x0000009637967220 */ /* 0x000fe20000410000 */
[----:B------:R-:W-:Y:S02]  /*72c0*/  F2FP.F16.F32.PACK_AB R83, R83, R153 ;  /* 0x000000995353723e */ /* 0x000fe400000000ff */
[-C--:B------:R-:W-:Y:S01]  /*72d0*/  FFMA.FTZ R80, R55, R40.reuse, -R80 ;  /* 0x0000002837507223 */ /* 0x080fe20000010850 */
[----:B------:R-:W-:Y:S01]  /*72e0*/  FFMA.FTZ R150, R12, R40, R150 ;  /* 0x000000280c967223 */ /* 0x000fe20000010096 */
[-C--:B------:R-:W-:Y:S01]  /*72f0*/  FMUL.FTZ R12, R82, R54.reuse ;  /* 0x00000036520c7220 */ /* 0x080fe20000410000 */
[----:B------:R-:W-:Y:S01]  /*7300*/  FMUL.FTZ R54, R14, R54 ;  /* 0x000000360e367220 */ /* 0x000fe20000410000 */
[----:B------:R-:W-:-:S02]  /*7310*/  F2FP.F16.F32.PACK_AB R52, R52, R154 ;  /* 0x0000009a3434723e */ /* 0x000fc400000000ff */
[-C--:B------:R-:W-:Y:S01]  /*7320*/  FFMA.FTZ R12, R14, R42.reuse, -R12 ;  /* 0x0000002a0e0c7223 */ /* 0x080fe2000001080c */
[----:B------:R-:W-:-:S04]  /*7330*/  FFMA.FTZ R54, R82, R42, R54 ;  /* 0x0000002a52367223 */ /* 0x000fc80000010036 */
[----:B------:R-:W-:Y:S01]  /*7340*/  F2FP.F16.F32.PACK_AB R14, R12, R80 ;  /* 0x000000500c0e723e */ /* 0x000fe200000000ff */
[----:B------:R-:W-:Y:S01]  /*7350*/  IMAD.MOV.U32 R12, RZ, RZ, R83 ;  /* 0x000000ffff0c7224 */ /* 0x000fe200078e0053 */
[----:B------:R-:W-:Y:S01]  /*7360*/  F2FP.F16.F32.PACK_AB R54, R54, R150 ;  /* 0x000000963636723e */ /* 0x000fe200000000ff */
[----:B------:R-:W-:Y:S02]  /*7370*/  IMAD.MOV.U32 R80, RZ, RZ, R52 ;  /* 0x000000ffff507224 */ /* 0x000fe400078e0034 */
[----:B------:R-:W-:Y:S02]  /*7380*/  IMAD.MOV.U32 R83, RZ, RZ, R151 ;  /* 0x000000ffff537224 */ /* 0x000fe400078e0097 */
[----:B------:R-:W-:-:S07]  /*7390*/  IMAD.MOV.U32 R82, RZ, RZ, R54 ;  /* 0x000000ffff527224 */ /* 0x000fce00078e0036 */
.L_x_6065:
[----:B------:R-:W-:Y:S05]  /*73a0*/  BSYNC B3 ;  /* 0x0000000000037941 */ /* 0x000fea0003800000 */
.L_x_6064:
[----:B------:R-:W-:Y:S01]  /*73b0*/  LEA R40, P3, R5, R11, 0x1 ;  /* 0x0000000b05287211 */ /* 0x000fe200078608ff */
[----:B------:R-:W-:-:S03]  /*73c0*/  ULDC.64 UR4, c[0x0][0x208] ;  /* 0x0000820000047ab9 */ /* 0x000fc60000000a00 */
[----:B--2---:R-:W-:Y:S02]  /*73d0*/  LEA.HI.X R41, R5, R117, R109, 0x1, P3 ;  /* 0x0000007505297211 */ /* 0x004fe400018f0c6d */
[----:B------:R-:W-:-:S03]  /*73e0*/  ISETP.GE.AND P3, PT, R147, R130, PT ;  /* 0x000000829300720c */ /* 0x000fc60003f66270 */
[----:B----4-:R4:W-:Y:S10]  /*73f0*/  ST.E.128 desc[UR4][R40.64], R12 ;  /* 0x0000000c28007985 */ /* 0x0109f4000c101d04 */
[----:B------:R-:W-:-:S05]  /*7400*/  @!P3 IMAD.WIDE R42, R147, 0x2, R116 ;  /* 0x00000002932ab825 */ /* 0x000fca00078e0274 */
[----:B---3--:R4:W-:Y:S02]  /*7410*/  @!P3 ST.E.128 desc[UR4][R42.64], R80 ;  /* 0x000000502a00b985 */ /* 0x0089e4000c101d04 */
.L_x_6063:
[----:B------:R-:W-:Y:S05]  /*7420*/  BSYNC B2 ;  /* 0x0000000000027941 */ /* 0x000fea0003800000 */
.L_x_6062:
[----:B------:R-:W-:Y:S01]  /*7430*/  ISETP.NE.AND P3, PT, R9, RZ, PT ;  /* 0x000000ff0900720c */ /* 0x000fe20003f65270 */
[----:B------:R-:W-:-:S12]  /*7440*/  BSSY B2, `(.L_x_6066) ;  /* 0x0000076000027945 */ /* 0x000fd80003800000 */
[----:B------:R-:W-:Y:S05]  /*7450*/  @!P3 BRA `(.L_x_6067) ;  /* 0x0000000400d0b947 */ /* 0x000fea0003800000 */
[----:B----4-:R-:W-:Y:S01]  /*7460*/  SEL R12, R120, R134, !P1 ;  /* 0x00000086780c7207 */ /* 0x010fe20004800000 */
        /* <DEDUP_REMOVED lines=22> */
[----:B------:R-:W-:Y:S01]  /*75d0*/  HADD2.F32 R82, -RZ, R167.H1_H1 ;  /* 0x300000a7ff527230 */ /* 0x000fe20000004100 */
[----:B------:R-:W-:Y:S01]  /*75e0*/  SHF.R.U64 R36, R36, 0x10, R37 ;  /* 0x0000001024247819 */ /* 0x000fe20000001225 */
[----:B---3--:R-:W-:Y:S01]  /*75f0*/  HADD2.F32 R80, -RZ, R41.H0_H0 ;  /* 0x20000029ff507230 */ /* 0x008fe20000004100 */
[----:B------:R-:W-:Y:S01]  /*7600*/  SHF.R.U64 R48, R48, 0x10, R49 ;  /* 0x0000001030307819 */ /* 0x000fe20000001231 */
[----:B--2---:R-:W-:Y:S01]  /*7610*/  HADD2.F32 R81, -RZ, R13.H0_H0 ;  /* 0x2000000dff517230 */ /* 0x004fe20000004100 */
[----:B------:R-:W-:Y:S01]  /*7620*/  SHF.R.U64 R50, R50, 0x10, R51 ;  /* 0x0000001032327819 */ /* 0x000fe20000001233 */
[----:B------:R-:W-:Y:S02]  /*7630*/  HADD2.F32 R55, -RZ, R165.H1_H1 ;  /* 0x300000a5ff377230 */ /* 0x000fe40000004100 */
[-C--:B------:R-:W-:Y:S01]  /*7640*/  FMUL.FTZ R83, R80, R82.reuse ;  /* 0x0000005250537220 */ /* 0x080fe20000410000 */
[----:B------:R-:W-:Y:S02]  /*7650*/  HADD2.F32 R41, -RZ, R41.H1_H1 ;  /* 0x30000029ff297230 */ /* 0x000fe40000004100 */
[----:B------:R-:W-:Y:S01]  /*7660*/  FMUL.FTZ R82, R81, R82 ;  /* 0x0000005251527220 */ /* 0x000fe20000410000 */
[----:B------:R-:W-:-:S02]  /*7670*/  HADD2.F32 R148, -RZ, R167.H0_H0 ;  /* 0x200000a7ff947230 */ /* 0x000fc40000004100 */
[-C--:B------:R-:W-:Y:S01]  /*7680*/  FFMA.FTZ R81, R81, R55.reuse, -R83 ;  /* 0x0000003751517223 */ /* 0x080fe20000010853 */
[----:B------:R-:W-:Y:S01]  /*7690*/  SHF.R.U32.HI R83, RZ, 0x10, R37 ;  /* 0x00000010ff537819 */ /* 0x000fe20000011625 */
[----:B------:R-:W-:Y:S01]  /*76a0*/  FFMA.FTZ R80, R80, R55, R82 ;  /* 0x0000003750507223 */ /* 0x000fe20000010052 */
[----:B------:R-:W-:Y:S01]  /*76b0*/  SHF.R.U32.HI R82, RZ, 0x10, R49 ;  /* 0x00000010ff527819 */ /* 0x000fe20000011631 */
[----:B------:R-:W-:Y:S01]  /*76c0*/  HADD2.F32 R55, -RZ, R13.H1_H1 ;  /* 0x3000000dff377230 */ /* 0x000fe20000004100 */
[--C-:B------:R-:W-:Y:S01]  /*76d0*/  SHF.R.U64 R37, R38, 0x10, R39.reuse ;  /* 0x0000001026257819 */ /* 0x100fe20000001227 */
[----:B------:R-:W-:Y:S01]  /*76e0*/  HADD2.F32 R13, -RZ, R83.H0_H0 ;  /* 0x20000053ff0d7230 */ /* 0x000fe20000004100 */
[----:B------:R-:W-:Y:S01]  /*76f0*/  SHF.R.U32.HI R38, RZ, 0x10, R39 ;  /* 0x00000010ff267819 */ /* 0x000fe20000011627 */
[----:B------:R-:W-:Y:S01]  /*7700*/  HADD2.F32 R82, -RZ, R82.H0_H0 ;  /* 0x20000052ff527230 */ /* 0x000fe20000004100 */
[----:B------:R-:W-:Y:S01]  /*7710*/  SHF.R.U32.HI R39, RZ, 0x10, R51 ;  /* 0x00000010ff277819 */ /* 0x000fe20000011633 */
[----:B------:R-:W-:-:S02]  /*7720*/  HADD2.F32 R51, -RZ, R48.H0_H0 ;  /* 0x20000030ff337230 */ /* 0x000fc40000004100 */
[----:B------:R-:W-:Y:S02]  /*7730*/  HADD2.F32 R36, -RZ, R36.H0_H0 ;  /* 0x20000024ff247230 */ /* 0x000fe40000004100 */
[-C--:B------:R-:W-:Y:S01]  /*7740*/  FMUL.FTZ R83, R41, R82.reuse ;  /* 0x0000005229537220 */ /* 0x080fe20000410000 */
[C---:B------:R-:W-:Y:S01]  /*7750*/  FMUL.FTZ R82, R55.reuse, R82 ;  /* 0x0000005237527220 */ /* 0x040fe20000410000 */
[----:B------:R-:W-:Y:S02]  /*7760*/  HADD2.F32 R39, -RZ, R39.H0_H0 ;  /* 0x20000027ff277230 */ /* 0x000fe40000004100 */
[-C--:B------:R-:W-:Y:S01]  /*7770*/  FFMA.FTZ R55, R55, R13.reuse, -R83 ;  /* 0x0000000d37377223 */ /* 0x080fe20000010853 */
[----:B------:R-:W-:Y:S01]  /*7780*/  FFMA.FTZ R41, R41, R13, R82 ;  /* 0x0000000d29297223 */ /* 0x000fe20000010052 */
[----:B------:R-:W-:Y:S02]  /*7790*/  IMAD.MOV.U32 R13, RZ, RZ, R43 ;  /* 0x000000ffff0d7224 */ /* 0x000fe400078e002b */
[----:B------:R-:W-:Y:S01]  /*77a0*/  HADD2.F32 R83, -RZ, R15.H0_H0 ;  /* 0x2000000fff537230 */ /* 0x000fe20000004100 */
[----:B------:R-:W-:Y:S01]  /*77b0*/  F2FP.F16.F32.PACK_AB R55, R55, R81 ;  /* 0x000000513737723e */ /* 0x000fe200000000ff */
[----:B------:R-:W-:Y:S01]  /*77c0*/  HADD2.F32 R82, -RZ, R165.H0_H0 ;  /* 0x200000a5ff527230 */ /* 0x000fe20000004100 */
[----:B------:R-:W-:Y:S01]  /*77d0*/  F2FP.F16.F32.PACK_AB R41, R41, R80 ;  /* 0x000000502929723e */ /* 0x000fe200000000ff */
[----:B------:R-:W-:-:S02]  /*77e0*/  HADD2.F32 R43, -RZ, R13.H0_H0 ;  /* 0x2000000dff2b7230 */ /* 0x000fc40000004100 */
[----:B------:R-:W-:Y:S02]  /*77f0*/  HADD2.F32 R13, -RZ, R13.H1_H1 ;  /* 0x3000000dff0d7230 */ /* 0x000fe40000004100 */
[----:B------:R-:W-:Y:S02]  /*7800*/  HADD2.F32 R15, -RZ, R15.H1_H1 ;  /* 0x3000000fff0f7230 */ /* 0x000fe40000004100 */
[-C--:B------:R-:W-:Y:S01]  /*7810*/  FMUL.FTZ R147, R43, R148.reuse ;  /* 0x000000942b937220 */ /* 0x080fe20000410000 */
[----:B------:R-:W-:Y:S01]  /*7820*/  FMUL.FTZ R148, R83, R148 ;  /* 0x0000009453947220 */ /* 0x000fe20000410000 */
[----:B------:R-:W-:Y:S02]  /*7830*/  HADD2.F32 R50, -RZ, R50.H0_H0 ;  /* 0x20000032ff327230 */ /* 0x000fe40000004100 */
[----:B------:R-:W-:Y:S01]  /*7840*/  FMUL.FTZ R49, R15, R39 ;  /* 0x000000270f317220 */ /* 0x000fe20000410000 */
[----:B------:R-:W-:Y:S01]  /*7850*/  FFMA.FTZ R148, R43, R82, R148 ;  /* 0x000000522b947223 */ /* 0x000fe20000010094 */
[----:B------:R-:W-:-:S02]  /*7860*/  HADD2.F32 R43, -RZ, R38.H0_H0 ;  /* 0x20000026ff2b7230 */ /* 0x000fc40000004100 */
[----:B------:R-:W-:Y:S01]  /*7870*/  FMUL.FTZ R38, R13, R39 ;  /* 0x000000270d267220 */ /* 0x000fe20000410000 */
[--C-:B------:R-:W-:Y:S02]  /*7880*/  HADD2.F32 R39, -RZ, R40.reuse.H0_H0 ;  /* 0x20000028ff277230 */ /* 0x100fe40000004100 */
[----:B------:R-:W-:Y:S01]  /*7890*/  FFMA.FTZ R147, R83, R82, -R147 ;  /* 0x0000005253937223 */ /* 0x000fe20000010893 */
[----:B------:R-:W-:Y:S02]  /*78a0*/  HADD2.F32 R40, -RZ, R40.H1_H1 ;  /* 0x30000028ff287230 */ /* 0x000fe40000004100 */
[-C--:B------:R-:W-:Y:S01]  /*78b0*/  FFMA.FTZ R15, R15, R43.reuse, -R38 ;  /* 0x0000002b0f0f7223 */ /* 0x080fe20000010826 */
[--C-:B------:R-:W-:Y:S02]  /*78c0*/  HADD2.F32 R38, -RZ, R164.reuse.H1_H1 ;  /* 0x300000a4ff267230 */ /* 0x100fe40000004100 */
[----:B------:R-:W-:Y:S01]  /*78d0*/  FFMA.FTZ R13, R13, R43, R49 ;  /* 0x0000002b0d0d7223 */ /* 0x000fe20000010031 */
[----:B------:R-:W-:-:S02]  /*78e0*/  HADD2.F32 R43, -RZ, R164.H0_H0 ;  /* 0x200000a4ff2b7230 */ /* 0x000fc40000004100 */
[--C-:B------:R-:W-:Y:S02]  /*78f0*/  HADD2.F32 R49, -RZ, R12.reuse.H0_H0 ;  /* 0x2000000cff317230 */ /* 0x100fe40000004100 */
[----:B------:R-:W-:Y:S01]  /*7900*/  FMUL.FTZ R48, R39, R38 ;  /* 0x0000002627307220 */ /* 0x000fe20000410000 */
[----:B------:R-:W-:Y:S01]  /*7910*/  HADD2.F32 R12, -RZ, R12.H1_H1 ;  /* 0x3000000cff0c7230 */ /* 0x000fe20000004100 */
[----:B------:R-:W-:Y:S01]  /*7920*/  F2FP.F16.F32.PACK_AB R148, R13, R148 ;  /* 0x000000940d94723e */ /* 0x000fe200000000ff */
[C---:B------:R-:W-:Y:S01]  /*7930*/  FMUL.FTZ R38, R49.reuse, R38 ;  /* 0x0000002631267220 */ /* 0x040fe20000410000 */
[----:B------:R-:W-:Y:S01]  /*7940*/  FFMA.FTZ R48, R49, R43, -R48 ;  /* 0x0000002b31307223 */ /* 0x000fe20000010830 */
[-C--:B------:R-:W-:Y:S01]  /*7950*/  FMUL.FTZ R49, R40, R51.reuse ;  /* 0x0000003328317220 */ /* 0x080fe20000410000 */
[----:B------:R-:W-:Y:S01]  /*7960*/  FMUL.FTZ R51, R12, R51 ;  /* 0x000000330c337220 */ /* 0x000fe20000410000 */
[----:B------:R-:W-:Y:S01]  /*7970*/  FFMA.FTZ R38, R39, R43, R38 ;  /* 0x0000002b27267223 */ /* 0x000fe20000010026 */
[----:B------:R-:W-:-:S02]  /*7980*/  HADD2.F32 R39, -RZ, R14.H0_H0 ;  /* 0x2000000eff277230 */ /* 0x000fc40000004100 */
[-C--:B------:R-:W-:Y:S01]  /*7990*/  FFMA.FTZ R49, R12, R36.reuse, -R49 ;  /* 0x000000240c317223 */ /* 0x080fe20000010831 */
[----:B------:R-:W-:Y:S01]  /*79a0*/  FFMA.FTZ R51, R40, R36, R51 ;  /* 0x0000002428337223 */ /* 0x000fe20000010033 */
[----:B------:R-:W-:Y:S01]  /*79b0*/  HADD2.F32 R12, -RZ, R163.H0_H0 ;  /* 0x200000a3ff0c7230 */ /* 0x000fe20000004100 */
[----:B------:R-:W-:Y:S01]  /*79c0*/  F2FP.F16.F32.PACK_AB R15, R15, R147 ;  /* 0x000000930f0f723e */ /* 0x000fe200000000ff */
[--C-:B------:R-:W-:Y:S01]  /*79d0*/  HADD2.F32 R40, -RZ, R42.reuse.H0_H0 ;  /* 0x2000002aff287230 */ /* 0x100fe20000004100 */
[----:B------:R-:W-:Y:S01]  /*79e0*/  F2FP.F16.F32.PACK_AB R48, R49, R48 ;  /* 0x000000303130723e */ /* 0x000fe200000000ff */
[----:B------:R-:W-:Y:S02]  /*79f0*/  HADD2.F32 R42, -RZ, R42.H1_H1 ;  /* 0x3000002aff2a7230 */ /* 0x000fe40000004100 */
[----:B------:R-:W-:Y:S01]  /*7a00*/  FMUL.FTZ R82, R39, R12 ;  /* 0x0000000c27527220 */ /* 0x000fe20000410000 */
[----:B------:R-:W-:Y:S01]  /*7a10*/  HADD2.F32 R14, -RZ, R14.H1_H1 ;  /* 0x3000000eff0e7230 */ /* 0x000fe20000004100 */
[----:B------:R-:W-:Y:S01]  /*7a20*/  F2FP.F16.F32.PACK_AB R38, R51, R38 ;  /* 0x000000263326723e */ /* 0x000fe200000000ff */
[----:B------:R-:W-:-:S02]  /*7a30*/  HADD2.F32 R43, -RZ, R37.H0_H0 ;  /* 0x20000025ff2b7230 */ /* 0x000fc40000004100 */
[----:B------:R-:W-:Y:S01]  /*7a40*/  FMUL.FTZ R37, R40, R12 ;  /* 0x0000000c28257220 */ /* 0x000fe20000410000 */
[----:B------:R-:W-:Y:S02]  /*7a50*/  HADD2.F32 R36, -RZ, R163.H1_H1 ;  /* 0x300000a3ff247230 */ /* 0x000fe40000004100 */
[-C--:B------:R-:W-:Y:S01]  /*7a60*/  FMUL.FTZ R12, R42, R50.reuse ;  /* 0x000000322a0c7220 */ /* 0x080fe20000410000 */
[C---:B------:R-:W-:Y:S01]  /*7a70*/  FMUL.FTZ R50, R14.reuse, R50 ;  /* 0x000000320e327220 */ /* 0x040fe20000410000 */
[----:B------:R-:W-:Y:S01]  /*7a80*/  MOV R13, R55 ;  /* 0x00000037000d7202 */ /* 0x000fe20000000f00 */
[-C--:B------:R-:W-:Y:S01]  /*7a90*/  FFMA.FTZ R37, R39, R36.reuse, -R37 ;  /* 0x0000002427257223 */ /* 0x080fe20000010825 */
[-C--:B------:R-:W-:Y:S01]  /*7aa0*/  FFMA.FTZ R12, R14, R43.reuse, -R12 ;  /* 0x0000002b0e0c7223 */ /* 0x080fe2000001080c */
[----:B------:R-:W-:Y:S01]  /*7ab0*/  FFMA.FTZ R82, R40, R36, R82 ;  /* 0x0000002428527223 */ /* 0x000fe20000010052 */
[----:B------:R-:W-:Y:S01]  /*7ac0*/  FFMA.FTZ R50, R42, R43, R50 ;  /* 0x0000002b2a327223 */ /* 0x000fe20000010032 */
[----:B------:R-:W-:-:S02]  /*7ad0*/  IMAD.MOV.U32 R40, RZ, RZ, R38 ;  /* 0x000000ffff287224 */ /* 0x000fc400078e0026 */
[----:B------:R-:W-:Y:S01]  /*7ae0*/  F2FP.F16.F32.PACK_AB R37, R12, R37 ;  /* 0x000000250c25723e */ /* 0x000fe200000000ff */
[----:B------:R-:W-:Y:S01]  /*7af0*/  IMAD.MOV.U32 R12, RZ, RZ, R48 ;  /* 0x000000ffff0c7224 */ /* 0x000fe200078e0030 */
[----:B------:R-:W-:Y:S01]  /*7b00*/  F2FP.F16.F32.PACK_AB R50, R50, R82 ;  /* 0x000000523232723e */ /* 0x000fe200000000ff */
[----:B------:R-:W-:Y:S02]  /*7b10*/  IMAD.MOV.U32 R43, RZ, RZ, R148 ;  /* 0x000000ffff2b7224 */ /* 0x000fe400078e0094 */
[----:B------:R-:W-:Y:S01]  /*7b20*/  IMAD.MOV.U32 R14, RZ, RZ, R37 ;  /* 0x000000ffff0e7224 */ /* 0x000fe200078e0025 */
[----:B------:R-:W-:-:S07]  /*7b30*/  MOV R42, R50 ;  /* 0x00000032002a7202 */ /* 0x000fce0000000f00 */
.L_x_6069:
[----:B------:R-:W-:Y:S05]  /*7b40*/  BSYNC B3 ;  /* 0x0000000000037941 */ /* 0x000fea0003800000 */
.L_x_6068:
[C---:B------:R-:W-:Y:S01]  /*7b50*/  ISETP.GE.AND P3, PT, R54.reuse, R130, PT ;  /* 0x000000823600720c */ /* 0x040fe20003f66270 */
[----:B------:R-:W-:Y:S02]  /*7b60*/  ULDC.64 UR4, c[0x0][0x208] ;  /* 0x0000820000047ab9 */ /* 0x000fe40000000a00 */
[----:B--2---:R2:W-:Y:S10]  /*7b70*/  ST.E.128 desc[UR4][R52.64], R12 ;  /* 0x0000000c34007985 */ /* 0x0045f4000c101d04 */
[----:B------:R-:W-:-:S05]  /*7b80*/  @!P3 IMAD.WIDE R36, R54, 0x2, R116 ;  /* 0x000000023624b825 */ /* 0x000fca00078e0274 */
[----:B---3--:R2:W-:Y:S02]  /*7b90*/  @!P3 ST.E.128 desc[UR4][R36.64], R40 ;  /* 0x000000282400b985 */ /* 0x0085e4000c101d04 */
.L_x_6067:
[----:B------:R-:W-:Y:S05]  /*7ba0*/  BSYNC B2 ;  /* 0x0000000000027941 */ /* 0x000fea0003800000 */
.L_x_6066:
[----:B------:R-:W-:-:S13]  /*7bb0*/  ISETP.NE.AND P3, PT, R10, RZ, PT ;  /* 0x000000ff0a00720c */ /* 0x000fda0003f65270 */
[----:B------:R-:W-:Y:S05]  /*7bc0*/  @!P3 BRA `(.L_x_6061) ;  /* 0x0000000400c4b947 */ /* 0x000fea0003800000 */
[----:B--2-4-:R-:W2:Y:S01]  /*7bd0*/  LDL R12, [R1] ;  /* 0x00000000010c7983 */ /* 0x014ea20000100800 */
[C---:B------:R-:W-:Y:S01]  /*7be0*/  LEA R40, P3, R7.reuse, R11, 0x1 ;  /* 0x0000000b07287211 */ /* 0x040fe200078608ff */
[----:B------:R-:W-:Y:S03]  /*7bf0*/  BSSY B2, `(.L_x_6070) ;  /* 0x0000069000027945 */ /* 0x000fe60003800000 */
[----:B------:R-:W-:Y:S02]  /*7c00*/  LEA.HI.X R41, R7, R117, R107, 0x1, P3 ;  /* 0x0000007507297211 */ /* 0x000fe400018f0c6b */
[----:B------:R-:W-:Y:S02]  /*7c10*/  ISETP.GE.AND P3, PT, R193, R119, PT ;  /* 0x00000077c100720c */ /* 0x000fe40003f66270 */
[----:B--2---:R-:W-:-:S04]  /*7c20*/  LOP3.LUT P5, RZ, R12, 0x1, RZ, 0xc0, !PT ;  /* 0x000000010cff7812 */ /* 0x004fc800078ac0ff */
        /* <DEDUP_REMOVED lines=38> */
[----:B------:R-:W-:Y:S01]  /*7e90*/  FMUL.FTZ R44, R13, R44 ;  /* 0x0000002c0d2c7220 */ /* 0x000fe20000410000 */
        /* <DEDUP_REMOVED lines=9> */
[----:B------:R-:W-:-:S02]  /*7f30*/  HADD2.F32 R39, -RZ, R39.H1_H1 ;  /* 0x30000027ff277230 */ /* 0x000fc40000004100 */
[----:B------:R-:W-:Y:S02]  /*7f40*/  HADD2.F32 R46, -RZ, R46.H0_H0 ;  /* 0x2000002eff2e7230 */ /* 0x000fe40000004100 */
[----:B------:R-:W-:Y:S02]  /*7f50*/  HADD2.F32 R15, -RZ, R15.H1_H1 ;  /* 0x3000000fff0f7230 */ /* 0x000fe40000004100 */
[----:B------:R-:W-:Y:S02]  /*7f60*/  HADD2.F32 R52, -RZ, R35.H0_H0 ;  /* 0x20000023ff347230 */ /* 0x000fe40000004100 */
[-C--:B------:R-:W-:Y:S01]  /*7f70*/  FMUL.FTZ R35, R48, R37.reuse ;  /* 0x0000002530237220 */ /* 0x080fe20000410000 */
[----:B------:R-:W-:Y:S02]  /*7f80*/  HADD2.F32 R13, -RZ, R159.H1_H1 ;  /* 0x3000009fff0d7230 */ /* 0x000fe40000004100 */
[----:B------:R-:W-:Y:S01]  /*7f90*/  FMUL.FTZ R37, R50, R37 ;  /* 0x0000002532257220 */ /* 0x000fe20000410000 */
[-C--:B------:R-:W-:Y:S01]  /*7fa0*/  FMUL.FTZ R54, R39, R46.reuse ;  /* 0x0000002e27367220 */ /* 0x080fe20000410000 */
[----:B------:R-:W-:Y:S01]  /*7fb0*/  FMUL.FTZ R46, R15, R46 ;  /* 0x0000002e0f2e7220 */ /* 0x000fe20000410000 */
[----:B------:R-:W-:-:S02]  /*7fc0*/  HADD2.F32 R162, -RZ, R162.H0_H0 ;  /* 0x200000a2ffa27230 */ /* 0x000fc40000004100 */
[-C--:B------:R-:W-:Y:S01]  /*7fd0*/  FFMA.FTZ R35, R50, R13.reuse, -R35 ;  /* 0x0000000d32237223 */ /* 0x080fe20000010823 */
[----:B------:R-:W-:Y:S01]  /*7fe0*/  FFMA.FTZ R37, R48, R13, R37 ;  /* 0x0000000d30257223 */ /* 0x000fe20000010025 */
[----:B------:R-:W-:Y:S02]  /*7ff0*/  HADD2.F32 R13, -RZ, R36.H0_H0 ;  /* 0x20000024ff0d7230 */ /* 0x000fe40000004100 */
[-C--:B------:R-:W-:Y:S01]  /*8000*/  FFMA.FTZ R46, R39, R52.reuse, R46 ;  /* 0x00000034272e7223 */ /* 0x080fe2000001002e */
[----:B------:R-:W-:Y:S02]  /*8010*/  HADD2.F32 R39, -RZ, R33.H0_H0 ;  /* 0x20000021ff277230 */ /* 0x000fe40000004100 */
[----:B------:R-:W-:Y:S01]  /*8020*/  FFMA.FTZ R54, R15, R52, -R54 ;  /* 0x000000340f367223 */ /* 0x000fe20000010836 */
[----:B------:R-:W-:Y:S02]  /*8030*/  HADD2.F32 R33, -RZ, R12.H0_H0 ;  /* 0x2000000cff217230 */ /* 0x000fe40000004100 */
[----:B------:R-:W-:-:S02]  /*8040*/  HADD2.F32 R160, -RZ, R160.H0_H0 ;  /* 0x200000a0ffa07230 */ /* 0x000fc40000004100 */
[----:B------:R-:W-:Y:S02]  /*8050*/  HADD2.F32 R15, -RZ, R32.H0_H0 ;  /* 0x20000020ff0f7230 */ /* 0x000fe40000004100 */
[-C--:B------:R-:W-:Y:S01]  /*8060*/  FMUL.FTZ R32, R13, R162.reuse ;  /* 0x000000a20d207220 */ /* 0x080fe20000410000 */
[----:B------:R-:W-:Y:S02]  /*8070*/  HADD2.F32 R36, -RZ, R36.H1_H1 ;  /* 0x30000024ff247230 */ /* 0x000fe40000004100 */
[C---:B------:R-:W-:Y:S01]  /*8080*/  FMUL.FTZ R162, R33.reuse, R162 ;  /* 0x000000a221a27220 */ /* 0x040fe20000410000 */
        /* <DEDUP_REMOVED lines=13> */
[----:B------:R-:W-:Y:S01]  /*8160*/  FMUL.FTZ R161, R48, R161 ;  /* 0x000000a130a17220 */ /* 0x000fe20000410000 */
[----:B------:R-:W-:Y:S02]  /*8170*/  HADD2.F32 R159, -RZ, R159.H0_H0 ;  /* 0x2000009fff9f7230 */ /* 0x000fe40000004100 */
[-C--:B------:R-:W-:Y:S01]  /*8180*/  FMUL.FTZ R45, R38, R43.reuse ;  /* 0x0000002b262d7220 */ /* 0x080fe20000410000 */
[----:B------:R-:W-:Y:S02]  /*8190*/  HADD2.F32 R15, -RZ, R34.H0_H0 ;  /* 0x20000022ff0f7230 */ /* 0x000fe40000004100 */
[----:B------:R-:W-:Y:S01]  /*81a0*/  FMUL.FTZ R43, R14, R43 ;  /* 0x0000002b0e2b7220 */ /* 0x000fe20000410000 */
[----:B------:R-:W-:Y:S01]  /*81b0*/  FFMA.FTZ R13, R13, R160, R162 ;  /* 0x000000a00d0d7223 */ /* 0x000fe200000100a2 */
        /* <DEDUP_REMOVED lines=10> */
[----:B------:R-:W-:Y:S02]  /*8260*/  F2FP.F16.F32.PACK_AB R38, R43, R32 ;  /* 0x000000202b26723e */ /* 0x000fe400000000ff */
[----:B------:R-:W-:-:S07]  /*8270*/  MOV R13, R42 ;  /* 0x0000002a000d7202 */ /* 0x000fce0000000f00 */
.L_x_6071:
[----:B------:R-:W-:Y:S05]  /*8280*/  BSYNC B2 ;  /* 0x0000000000027941 */ /* 0x000fea0003800000 */
.L_x_6070:
[C---:B------:R-:W-:Y:S01]  /*8290*/  ISETP.GE.AND P3, PT, R11.reuse, R130, PT ;  /* 0x000000820b00720c */ /* 0x040fe20003f66270 */
[----:B------:R-:W-:Y:S02]  /*82a0*/  ULDC.64 UR4, c[0x0][0x208] ;  /* 0x0000820000047ab9 */ /* 0x000fe40000000a00 */
[----:B--2---:R2:W-:Y:S10]  /*82b0*/  ST.E.128 desc[UR4][R40.64], R12 ;  /* 0x0000000c28007985 */ /* 0x0045f4000c101d04 */
[----:B------:R-:W-:-:S05]  /*82c0*/  @!P3 IMAD.WIDE R116, R11, 0x2, R116 ;  /* 0x000000020b74b825 */ /* 0x000fca00078e0274 */
[----:B---3--:R2:W-:Y:S02]  /*82d0*/  @!P3 ST.E.128 desc[UR4][R116.64], R36 ;  /* 0x000000247400b985 */ /* 0x0085e4000c101d04 */
.L_x_6061:
[----:B------:R-:W-:Y:S05]  /*82e0*/  BSYNC B1 ;  /* 0x0000000000017941 */ /* 0x000fea0003800000 */
.L_x_6060:
[----:B------:R-:W-:-:S03]  /*82f0*/  UMOV UR4, 0xffffffff ;  /* 0xffffffff00047882 */ /* 0x000fc60000000000 */
[----:B------:R-:W-:Y:S05]  /*8300*/  BRA.DIV UR4, `(.L_x_6072) ;  /* 0x000001ba04707947 */ /* 0x000fea000b800000 */
[----:B0-----:R-:W0:Y:S04]  /*8310*/  SHFL.IDX PT, R115, R115, 0x1, 0x1c1f ;  /* 0x003c1f0073737f89 */ /* 0x001e2800000e0000 */
[----:B--2---:R2:W0:Y:S02]  /*8320*/  SHFL.IDX PT, R36, R118, 0x1, 0x1c1f ;  /* 0x003c1f0076247f89 */ /* 0x00442400000e0000 */
.L_x_6362:
[----:B------:R-:W-:Y:S05]  /*8330*/  @P4 BRA `(.L_x_6029) ;  /* 0x0000001c008c4947 */ /* 0x000fea0003800000 */
[----:B------:R-:W-:Y:S01]  /*8340*/  ISETP.NE.AND P3, PT, R8, RZ, PT ;  /* 0x000000ff0800720c */ /* 0x000fe20003f65270 */
[----:B------:R-:W-:Y:S01]  /*8350*/  BSSY B1, `(.L_x_6073) ;  /* 0x0000075000017945 */ /* 0x000fe20003800000 */
[----:B0-----:R-:W-:-:S11]  /*8360*/  IMAD.MOV.U32 R37, RZ, RZ, R115 ;  /* 0x000000ffff257224 */ /* 0x001fd600078e0073 */
[----:B------:R-:W-:Y:S05]  /*8370*/  @!P3 BRA `(.L_x_6074) ;  /* 0x0000000400c8b947 */ /* 0x000fea0003800000 */
[----:B---3--:R-:W-:Y:S01]  /*8380*/  SEL R11, R120, R134, !P0 ;  /* 0x00000086780b7207 */ /* 0x008fe20004000000 */
[----:B------:R-:W-:Y:S01]  /*8390*/  BSSY B2, `(.L_x_6075) ;  /* 0x000006d000027945 */ /* 0x000fe20003800000 */
[----:B----4-:R-:W-:Y:S02]  /*83a0*/  SHF.R.U32.HI R14, RZ, 0x3, R211 ;  /* 0x00000003ff0e7819 */ /* 0x010fe400000116d3 */
[----:B------:R-:W-:Y:S02]  /*83b0*/  SHF.R.S32.HI R12, RZ, 0x1f, R11 ;  /* 0x0000001fff0c7819 */ /* 0x000fe4000001140b */
[----:B------:R-:W-:Y:S02]  /*83c0*/  LEA R38, P3, R5, R36, 0x1 ;  /* 0x0000002405267211 */ /* 0x000fe400078608ff */
[----:B------:R-:W-:Y:S02]  /*83d0*/  LEA.HI R12, R12, R11, RZ, 0x4 ;  /* 0x0000000b0c0c7211 */ /* 0x000fe400078f20ff */
[----:B------:R-:W-:-:S02]  /*83e0*/  ISETP.GE.AND P4, PT, R16, R119, PT ;  /* 0x000000771000720c */ /* 0x000fc40003f86270 */
[----:B------:R-:W-:Y:S02]  /*83f0*/  LEA.HI.SX32 R12, R12, R113, 0x1c ;  /* 0x000000710c0c7211 */ /* 0x000fe400078fe2ff */
[----:B------:R-:W-:Y:S02]  /*8400*/  LEA.HI.X R39, R5, R115, R109, 0x1, P3 ;  /* 0x0000007305277211 */ /* 0x000fe400018f0c6d */
[----:B------:R-:W-:Y:S02]  /*8410*/  SHF.R.S32.HI R11, RZ, 0x1f, R12 ;  /* 0x0000001fff0b7819 */ /* 0x000fe4000001140c */
[----:B------:R-:W-:Y:S02]  /*8420*/  SHF.L.U32 R41, R12, 0x3, RZ ;  /* 0x000000030c297819 */ /* 0x000fe400000006ff */
[----:B------:R-:W-:Y:S02]  /*8430*/  LEA.HI R11, R11, R12, RZ, 0x3 ;  /* 0x0000000c0b0b7211 */ /* 0x000fe400078f18ff */
[----:B------:R-:W-:-:S02]  /*8440*/  ISETP.GE.AND P3, PT, R41, R130, PT ;  /* 0x000000822900720c */ /* 0x000fc40003f66270 */
[----:B------:R-:W-:Y:S02]  /*8450*/  SHF.R.S32.HI R13, RZ, 0x3, R11 ;  /* 0x00000003ff0d7819 */ /* 0x000fe4000001140b */
[----:B------:R-:W-:-:S03]  /*8460*/  LOP3.LUT R11, R211, 0x38, R41, 0xf8, !PT ;  /* 0x00000038d30b7812 */ /* 0x000fc600078ef829 */
[----:B------:R-:W-:Y:S01]  /*8470*/  IMAD R12, R13, 0x1800, R216 ;  /* 0x000018000d0c7824 */ /* 0x000fe200078e02d8 */
[----:B------:R-:W-:-:S05]  /*8480*/  LOP3.LUT R11, R11, R14, RZ, 0x3c, !PT ;  /* 0x0000000e0b0b7212 */ /* 0x000fca00078e3cff */
        /* <DEDUP_REMOVED lines=21> */
[----:B------:R-:W-:Y:S02]  /*85e0*/  HADD2.F32 R49, -RZ, R49.H0_H0 ;  /* 0x20000031ff317230 */ /* 0x000fe40000004100 */
[----:B------:R-:W-:Y:S01]  /*85f0*/  FMUL.FTZ R50, R15, R50 ;  /* 0x000000320f327220 */ /* 0x000fe20000410000 */
[----:B------:R-:W-:Y:S01]  /*8600*/  HADD2.F32 R46, -RZ, R13.H1_H1 ;  /* 0x3000000dff2e7230 */ /* 0x000fe20000004100 */
[--C-:B------:R-:W-:Y:S01]  /*8610*/  SHF.R.U64 R43, R66, 0x10, R67.reuse ;  /* 0x00000010422b7819 */ /* 0x100fe20000001243 */
[----:B------:R-:W-:Y:S02]  /*8620*/  HADD2.F32 R48, -RZ, R156.H1_H1 ;  /* 0x3000009cff307230 */ /* 0x000fe40000004100 */
[-C--:B------:R-:W-:Y:S01]  /*8630*/  FMUL.FTZ R51, R45, R49.reuse ;  /* 0x000000312d337220 */ /* 0x080fe20000410000 */
[----:B------:R-:W-:Y:S02]  /*8640*/  HADD2.F32 R64, -RZ, R64.H0_H0 ;  /* 0x20000040ff407230 */ /* 0x000fe40000004100 */
[C---:B------:R-:W-:Y:S01]  /*8650*/  FMUL.FTZ R54, R46.reuse, R49 ;  /* 0x000000312e367220 */ /* 0x040fe20000410000 */
[----:B------:R-:W-:Y:S01]  /*8660*/  SHF.R.U32.HI R66, RZ, 0x10, R67 ;  /* 0x00000010ff427819 */ /* 0x000fe20000011643 */
[-C--:B------:R-:W-:Y:S01]  /*8670*/  FFMA.FTZ R13, R15, R48.reuse, -R52 ;  /* 0x000000300f0d7223 */ /* 0x080fe20000010834 */
[----:B------:R-:W-:Y:S01]  /*8680*/  FFMA.FTZ R15, R47, R48, R50 ;  /* 0x000000302f0f7223 */ /* 0x000fe20000010032 */
[-C--:B------:R-:W-:Y:S01]  /*8690*/  FFMA.FTZ R46, R46, R64.reuse, -R51 ;  /* 0x000000402e2e7223 */ /* 0x080fe20000010833 */
[----:B------:R-:W-:Y:S01]  /*86a0*/  FFMA.FTZ R48, R45, R64, R54 ;  /* 0x000000402d307223 */ /* 0x000fe20000010036 */
[----:B------:R-:W-:Y:S01]  /*86b0*/  HADD2.F32 R64, -RZ, R157.H1_H1 ;  /* 0x3000009dff407230 */ /* 0x000fe20000004100 */
[----:B------:R-:W-:Y:S01]  /*86c0*/  SHF.R.U64 R42, R76, 0x10, R77 ;  /* 0x000000104c2a7819 */ /* 0x000fe2000000124d */
[--C-:B------:R-:W-:Y:S01]  /*86d0*/  HADD2.F32 R45, -RZ, R35.reuse.H0_H0 ;  /* 0x20000023ff2d7230 */ /* 0x100fe20000004100 */
[----:B------:R-:W-:Y:S01]  /*86e0*/  F2FP.F16.F32.PACK_AB R13, R46, R13 ;  /* 0x0000000d2e0d723e */ /* 0x000fe200000000ff */
[----:B------:R-:W-:-:S02]  /*86f0*/  HADD2.F32 R52, -RZ, R35.H1_H1 ;  /* 0x30000023ff347230 */ /* 0x000fc40000004100 */
[--C-:B------:R-:W-:Y:S02]  /*8700*/  HADD2.F32 R35, -RZ, R33.reuse.H0_H0 ;  /* 0x20000021ff237230 */ /* 0x100fe40000004100 */
[----:B------:R-:W-:Y:S02]  /*8710*/  HADD2.F32 R49, -RZ, R78.H0_H0 ;  /* 0x2000004eff317230 */ /* 0x000fe40000004100 */
[----:B------:R-:W-:Y:S02]  /*8720*/  HADD2.F32 R50, -RZ, R33.H1_H1 ;  /* 0x30000021ff327230 */ /* 0x000fe40000004100 */
[----:B------:R-:W-:Y:S02]  /*8730*/  HADD2.F32 R54, -RZ, R155.H1_H1 ;  /* 0x3000009bff367230 */ /* 0x000fe40000004100 */
[-C--:B------:R-:W-:Y:S01]  /*8740*/  FMUL.FTZ R51, R52, R49.reuse ;  /* 0x0000003134337220 */ /* 0x080fe20000410000 */
[----:B------:R-:W-:Y:S02]  /*8750*/  HADD2.F32 R47, -RZ, R66.H0_H0 ;  /* 0x20000042ff2f7230 */ /* 0x000fe40000004100 */
[-C--:B------:R-:W-:Y:S01]  /*8760*/  FMUL.FTZ R66, R45, R64.reuse ;  /* 0x000000402d427220 */ /* 0x080fe20000410000 */
[----:B------:R-:W-:Y:S01]  /*8770*/  FMUL.FTZ R64, R35, R64 ;  /* 0x0000004023407220 */ /* 0x000fe20000410000 */
[----:B------:R-:W-:Y:S01]  /*8780*/  FMUL.FTZ R49, R50, R49 ;  /* 0x0000003132317220 */ /* 0x000fe20000410000 */
[----:B------:R-:W-:-:S02]  /*8790*/  HADD2.F32 R158, -RZ, R158.H0_H0 ;  /* 0x2000009eff9e7230 */ /* 0x000fc40000004100 */
[-C--:B------:R-:W-:Y:S01]  /*87a0*/  FFMA.FTZ R33, R35, R54.reuse, -R66 ;  /* 0x0000003623217223 */ /* 0x080fe20000010842 */
[----:B------:R-:W-:Y:S01]  /*87b0*/  FFMA.FTZ R35, R45, R54, R64 ;  /* 0x000000362d237223 */ /* 0x000fe20000010040 */
[-C--:B------:R-:W-:Y:S01]  /*87c0*/  FFMA.FTZ R50, R50, R47.reuse, -R51 ;  /* 0x0000002f32327223 */ /* 0x080fe20000010833 */
[----:B------:R-:W-:Y:S01]  /*87d0*/  FFMA.FTZ R52, R52, R47, R49 ;  /* 0x0000002f34347223 */ /* 0x000fe20000010031 */
[----:B------:R-:W-:Y:S02]  /*87e0*/  HADD2.F32 R51, -RZ, R42.H0_H0 ;  /* 0x2000002aff337230 */ /* 0x000fe40000004100 */
[----:B------:R-:W-:Y:S01]  /*87f0*/  HADD2.F32 R45, -RZ, R32.H0_H0 ;  /* 0x20000020ff2d7230 */ /* 0x000fe20000004100 */
[----:B------:R-:W-:Y:S01]  /*8800*/  F2FP.F16.F32.PACK_AB R50, R50, R33 ;  /* 0x000000213232723e */ /* 0x000fe200000000ff */
[----:B------:R-:W-:Y:S01]  /*8810*/  HADD2.F32 R42, -RZ, R12.H0_H0 ;  /* 0x2000000cff2a7230 */ /* 0x000fe20000004100 */
[----:B------:R-:W-:Y:S01]  /*8820*/  F2FP.F16.F32.PACK_AB R33, R48, R15 ;  /* 0x0000000f3021723e */ /* 0x000fe200000000ff */
[----:B------:R-:W-:Y:S01]  /*8830*/  HADD2.F32 R47, -RZ, R32.H1_H1 ;  /* 0x30000020ff2f7230 */ /* 0x000fe20000004100 */
[----:B------:R-:W-:Y:S01]  /*8840*/  F2FP.F16.F32.PACK_AB R35, R52, R35 ;  /* 0x000000233423723e */ /* 0x000fe200000000ff */
[----:B------:R-:W-:-:S02]  /*8850*/  HADD2.F32 R156, -RZ, R156.H0_H0 ;  /* 0x2000009cff9c7230 */ /* 0x000fc40000004100 */
[----:B------:R-:W-:Y:S02]  /*8860*/  HADD2.F32 R49, -RZ, R11.H0_H0 ;  /* 0x2000000bff317230 */ /* 0x000fe40000004100 */
[-C--:B------:R-:W-:Y:S01]  /*8870*/  FMUL.FTZ R11, R45, R158.reuse ;  /* 0x0000009e2d0b7220 */ /* 0x080fe20000410000 */
[----:B------:R-:W-:Y:S02]  /*8880*/  HADD2.F32 R32, -RZ, R12.H1_H1 ;  /* 0x3000000cff207230 */ /* 0x000fe40000004100 */
[C---:B------:R-:W-:Y:S01]  /*8890*/  FMUL.FTZ R12, R42.reuse, R158 ;  /* 0x0000009e2a0c7220 */ /* 0x040fe20000410000 */
[-C--:B------:R-:W-:Y:S01]  /*88a0*/  FMUL.FTZ R53, R47, R51.reuse ;  /* 0x000000332f357220 */ /* 0x080fe20000410000 */
[-C--:B------:R-:W-:Y:S01]  /*88b0*/  FFMA.FTZ R11, R42, R156.reuse, -R11 ;  /* 0x0000009c2a0b7223 */ /* 0x080fe2000001080b */
[----:B------:R-:W-:Y:S02]  /*88c0*/  HADD2.F32 R42, -RZ, R34.H0_H0 ;  /* 0x20000022ff2a7230 */ /* 0x000fe40000004100 */
[C---:B------:R-:W-:Y:S01]  /*88d0*/  FMUL.FTZ R64, R32.reuse, R51 ;  /* 0x0000003320407220 */ /* 0x040fe20000410000 */
[----:B------:R-:W-:Y:S01]  /*88e0*/  FFMA.FTZ R12, R45, R156, R12 ;  /* 0x0000009c2d0c7223 */ /* 0x000fe2000001000c */
[----:B------:R-:W-:Y:S01]  /*88f0*/  FFMA.FTZ R54, R32, R49, -R53 ;  /* 0x0000003120367223 */ /* 0x000fe20000010835 */
[----:B------:R-:W-:-:S02]  /*8900*/  HADD2.F32 R157, -RZ, R157.H0_H0 ;  /* 0x2000009dff9d7230 */ /* 0x000fc40000004100 */
[----:B------:R-:W-:Y:S01]  /*8910*/  FFMA.FTZ R47, R47, R49, R64 ;  /* 0x000000312f2f7223 */ /* 0x000fe20000010040 */
[----:B------:R-:W-:Y:S02]  /*8920*/  HADD2.F32 R45, -RZ, R44.H0_H0 ;  /* 0x2000002cff2d7230 */ /* 0x000fe40000004100 */
[----:B------:R-:W-:Y:S02]  /*8930*/  HADD2.F32 R32, -RZ, R14.H0_H0 ;  /* 0x2000000eff207230 */ /* 0x000fe40000004100 */
[----:B------:R-:W-:Y:S01]  /*8940*/  FMUL.FTZ R49, R42, R157 ;  /* 0x0000009d2a317220 */ /* 0x000fe20000410000 */
[----:B------:R-:W-:Y:S01]  /*8950*/  HADD2.F32 R34, -RZ, R34.H1_H1 ;  /* 0x30000022ff227230 */ /* 0x000fe20000004100 */
[----:B------:R-:W-:Y:S01]  /*8960*/  F2FP.F16.F32.PACK_AB R54, R54, R11 ;  /* 0x0000000b3636723e */ /* 0x000fe200000000ff */
        /* <DEDUP_REMOVED lines=11> */
[----:B------:R-:W-:-:S02]  /*8a20*/  F2FP.F16.F32.PACK_AB R32, R47, R12 ;  /* 0x0000000c2f20723e */ /* 0x000fc400000000ff */
[----:B------:R-:W-:Y:S02]  /*8a30*/  MOV R12, R54 ;  /* 0x00000036000c7202 */ /* 0x000fe40000000f00 */
[----:B------:R-:W-:Y:S02]  /*8a40*/  F2FP.F16.F32.PACK_AB R14, R14, R49 ;  /* 0x000000310e0e723e */ /* 0x000fe400000000ff */
[----:B------:R-:W-:-:S07]  /*8a50*/  F2FP.F16.F32.PACK_AB R34, R34, R157 ;  /* 0x0000009d2222723e */ /* 0x000fce00000000ff */
.L_x_6076:
[----:B------:R-:W-:Y:S05]  /*8a60*/  BSYNC B2 ;  /* 0x0000000000027941 */ /* 0x000fea0003800000 */
.L_x_6075:
[----:B------:R-:W-:Y:S02]  /*8a70*/  ULDC.64 UR4, c[0x0][0x208] ;  /* 0x0000820000047ab9 */ /* 0x000fe40000000a00 */
[----:B---3--:R3:W-:Y:S04]  /*8a80*/  ST.E.128 desc[UR4][R38.64], R12 ;  /* 0x0000000c26007985 */ /* 0x0087e8000c101d04 */
[----:B----4-:R3:W-:Y:S02]  /*8a90*/  @!P3 ST.E.128 desc[UR4][R40.64], R32 ;  /* 0x000000202800b985 */ /* 0x0107e4000c101d04 */
.L_x_6074:
[----:B------:R-:W-:Y:S05]  /*8aa0*/  BSYNC B1 ;  /* 0x0000000000017941 */ /* 0x000fea0003800000 */
.L_x_6073:
[----:B------:R-:W-:Y:S01]  /*8ab0*/  ISETP.NE.AND P3, PT, R9, RZ, PT ;  /* 0x000000ff0900720c */ /* 0x000fe20003f65270 */
[----:B------:R-:W-:-:S12]  /*8ac0*/  BSSY B1, `(.L_x_6077) ;  /* 0x0000077000017945 */ /* 0x000fd80003800000 */
[----:B------:R-:W-:Y:S05]  /*8ad0*/  @!P3 BRA `(.L_x_6078) ;  /* 0x0000000400d4b947 */ /* 0x000fea0003800000 */
[----:B0--3--:R-:W-:Y:S01]  /*8ae0*/  SEL R11, R120, R134, !P1 ;  /* 0x00000086780b7207 */ /* 0x009fe20004800000 */
        /* <DEDUP_REMOVED lines=14> */
[----:B------:R-:W-:Y:S01]  /*8bd0*/  ISETP.GE.AND P3, PT, R41, R130, PT ;  /* 0x000000822900720c */ /* 0x000fe20003f66270 */
[----:B------:R-:W-:-:S05]  /*8be0*/  IMAD R12, R13, 0x1800, R216 ;  /* 0x000018000d0c7824 */ /* 0x000fca00078e02d8 */
[----:B------:R-:W-:Y:S01]  /*8bf0*/  IADD3 R12, R12, R11, RZ ;  /* 0x0000000b0c0c7210 */ /* 0x000fe20007ffe0ff */
[----:B------:R-:W-:-:S04]  /*8c00*/  IMAD R11, R19, 0x4800, R128 ;  /* 0x00004800130b7824 */ /* 0x000fc800078e0280 */
[----:B------:R-:W-:Y:S02]  /*8c10*/  IMAD R13, R19, 0x4800, R12 ;  /* 0x00004800130d7824 */ /* 0x000fe400078e020c */
[--C-:B------:R-:W-:Y:S02]  /*8c20*/  IMAD R11, R11, 0x2, R18.reuse ;  /* 0x000000020b0b7824 */ /* 0x100fe400078e0212 */
[----:B------:R-:W-:Y:S02]  /*8c30*/  IMAD R32, R13, 0x2, R18 ;  /* 0x000000020d207824 */ /* 0x000fe400078e0212 */
[----:B------:R-:W-:Y:S01]  /*8c40*/  @!P3 IMAD.WIDE R40, R41, 0x2, R36 ;  /* 0x000000022928b825 */ /* 0x000fe200078e0224 */
[----:B------:R0:W3:Y:S04]  /*8c50*/  LDS.128 R12, [R11+0x1e400] ;  /* 0x01e400000b0c7984 */ /* 0x0000e80000000c00 */
[----:B------:R-:W4:Y:S01]  /*8c60*/  LDS.128 R32, [R32+0x1e400] ;  /* 0x01e4000020207984 */ /* 0x000f220000000c00 */
[----:B------:R-:W-:Y:S05]  /*8c70*/  @P4 BRA `(.L_x_6080) ;  /* 0x00000004005c4947 */ /* 0x000fea0003800000 */
[----:B---3--:R-:W-:Y:S01]  /*8c80*/  MOV R45, R12 ;  /* 0x0000000c002d7202 */ /* 0x008fe20000000f00 */
[----:B----4-:R-:W-:Y:S01]  /*8c90*/  IMAD.MOV.U32 R12, RZ, RZ, R33 ;  /* 0x000000ffff0c7224 */ /* 0x010fe200078e0021 */
[----:B------:R-:W-:Y:S01]  /*8ca0*/  SHF.R.U32.HI R50, RZ, 0x10, R73 ;  /* 0x00000010ff327819 */ /* 0x000fe20000011649 */
[----:B------:R-:W-:Y:S01]  /*8cb0*/  IMAD.MOV.U32 R46, RZ, RZ, R32 ;  /* 0x000000ffff2e7224 */ /* 0x000fe200078e0020 */
[----:B------:R-:W-:Y:S01]  /*8cc0*/  SHF.R.U32.HI R48, RZ, 0x10, R61 ;  /* 0x00000010ff307819 */ /* 0x000fe2000001163d */
[----:B------:R-:W-:Y:S01]  /*8cd0*/  IMAD.MOV.U32 R47, RZ, RZ, R35 ;  /* 0x000000ffff2f7224 */ /* 0x000fe200078e0023 */
[----:B------:R-:W-:Y:S01]  /*8ce0*/  MOV R33, R15 ;  /* 0x0000000f00217202 */ /* 0x000fe20000000f00 */
[----:B------:R-:W-:Y:S01]  /*8cf0*/  HADD2.F32 R51, -RZ, R146.H1_H1 ;  /* 0x30000092ff337230 */ /* 0x000fe20000004100 */
[----:B------:R-:W-:Y:S01]  /*8d00*/  SHF.R.U32.HI R54, RZ, 0x10, R75 ;  /* 0x00000010ff367819 */ /* 0x000fe2000001164b */
[--C-:B------:R-:W-:Y:S01]  /*8d10*/  HADD2.F32 R32, -RZ, R12.reuse.H0_H0 ;  /* 0x2000000cff207230 */ /* 0x100fe20000004100 */
        /* <DEDUP_REMOVED lines=23> */
[----:B------:R-:W-:Y:S02]  /*8e90*/  HADD2.F32 R54, -RZ, R54.H0_H0 ;  /* 0x20000036ff367230 */ /* 0x000fe40000004100 */
[-C--:B------:R-:W-:Y:S01]  /*8ea0*/  FMUL.FTZ R60, R48, R51.reuse ;  /* 0x00000033303c7220 */ /* 0x080fe20000410000 */
[----:B------:R-:W-:Y:S02]  /*8eb0*/  HADD2.F32 R35, -RZ, R33.H0_H0 ;  /* 0x20000021ff237230 */ /* 0x000fe40000004100 */
[----:B------:R-:W-:Y:S02]  /*8ec0*/  HADD2.F32 R50, -RZ, R143.H1_H1 ;  /* 0x3000008fff327230 */ /* 0x000fe40000004100 */
        /* <DEDUP_REMOVED lines=8> */
[----:B------:R-:W-:Y:S02]  /*8f50*/  HADD2.F32 R47, -RZ, R46.H0_H0 ;  /* 0x2000002eff2f7230 */ /* 0x000fe40000004100 */
[----:B------:R-:W-:Y:S01]  /*8f60*/  FFMA.FTZ R54, R49, R52, R54 ;  /* 0x0000003431367223 */ /* 0x000fe20000010036 */
[----:B------:R-:W-:Y:S02]  /*8f70*/  HADD2.F32 R48, -RZ, R44.H0_H0 ;  /* 0x2000002cff307230 */ /* 0x000fe40000004100 */
[----:B------:R-:W-:Y:S01]  /*8f80*/  HADD2.F32 R46, -RZ, R46.H1_H1 ;  /* 0x3000002eff2e7230 */ /* 0x000fe20000004100 */
[----:B------:R-:W-:Y:S01]  /*8f90*/  F2FP.F16.F32.PACK_AB R62, R62, R33 ;  /* 0x000000213e3e723e */ /* 0x000fe200000000ff */
[--C-:B------:R-:W-:Y:S01]  /*8fa0*/  HADD2.F32 R44, -RZ, R45.reuse.H0_H0 ;  /* 0x2000002dff2c7230 */ /* 0x100fe20000004100 */
[----:B------:R-:W-:Y:S01]  /*8fb0*/  F2FP.F16.F32.PACK_AB R33, R32, R13 ;  /* 0x0000000d2021723e */ /* 0x000fe200000000ff */
[----:B------:R-:W-:-:S02]  /*8fc0*/  HADD2.F32 R45, -RZ, R45.H1_H1 ;  /* 0x3000002dff2d7230 */ /* 0x000fc40000004100 */
[-C--:B------:R-:W-:Y:S01]  /*8fd0*/  FMUL.FTZ R50, R46, R48.reuse ;  /* 0x000000302e327220 */ /* 0x080fe20000410000 */
[----:B------:R-:W-:Y:S01]  /*8fe0*/  HADD2.F32 R42, -RZ, R42.H0_H0 ;  /* 0x2000002aff2a7230 */ /* 0x000fe20000004100 */
[----:B------:R-:W-:Y:S01]  /*8ff0*/  F2FP.F16.F32.PACK_AB R35, R54, R35 ;  /* 0x000000233623723e */ /* 0x000fe200000000ff */
[----:B------:R-:W-:Y:S02]  /*9000*/  HADD2.F32 R146, -RZ, R146.H0_H0 ;  /* 0x20000092ff927230 */ /* 0x000fe40000004100 */
[C---:B------:R-:W-:Y:S01]  /*9010*/  FMUL.FTZ R51, R45.reuse, R48 ;  /* 0x000000302d337220 */ /* 0x040fe20000410000 */
[----:B------:R-:W-:Y:S02]  /*9020*/  HADD2.F32 R144, -RZ, R144.H0_H0 ;  /* 0x20000090ff907230 */ /* 0x000fe40000004100 */
[-C--:B------:R-:W-:Y:S01]  /*9030*/  FFMA.FTZ R50, R45, R42.reuse, -R50 ;  /* 0x0000002a2d327223 */ /* 0x080fe20000010832 */
[----:B------:R-:W-:Y:S02]  /*9040*/  HADD2.F32 R45, -RZ, R43.H0_H0 ;  /* 0x2000002bff2d7230 */ /* 0x000fe40000004100 */
[----:B------:R-:W-:Y:S01]  /*9050*/  FFMA.FTZ R51, R46, R42, R51 ;  /* 0x0000002a2e337223 */ /* 0x000fe20000010033 */
[----:B------:R-:W-:-:S02]  /*9060*/  HADD2.F32 R43, -RZ, R34.H0_H0 ;  /* 0x20000022ff2b7230 */ /* 0x000fc40000004100 */
[CC--:B------:R-:W-:Y:S01]  /*9070*/  FMUL.FTZ R49, R47.reuse, R146.reuse ;  /* 0x000000922f317220 */ /* 0x0c0fe20000410000 */
[----:B------:R-:W-:Y:S02]  /*9080*/  HADD2.F32 R42, -RZ, R14.H0_H0 ;  /* 0x2000000eff2a7230 */ /* 0x000fe40000004100 */
[C---:B------:R-:W-:Y:S01]  /*9090*/  FMUL.FTZ R146, R44.reuse, R146 ;  /* 0x000000922c927220 */ /* 0x040fe20000410000 */
[----:B------:R-:W-:Y:S02]  /*90a0*/  HADD2.F32 R34, -RZ, R34.H1_H1 ;  /* 0x30000022ff227230 */ /* 0x000fe40000004100 */
[-C--:B------:R-:W-:Y:S01]  /*90b0*/  FFMA.FTZ R49, R44, R144.reuse, -R49 ;  /* 0x000000902c317223 */ /* 0x080fe20000010831 */
[----:B------:R-:W-:Y:S02]  /*90c0*/  HADD2.F32 R145, -RZ, R145.H0_H0 ;  /* 0x20000091ff917230 */ /* 0x000fe40000004100 */
[----:B------:R-:W-:Y:S01]  /*90d0*/  FFMA.FTZ R146, R47, R144, R146 ;  /* 0x000000902f927223 */ /* 0x000fe20000010092 */
[----:B------:R-:W-:-:S02]  /*90e0*/  HADD2.F32 R14, -RZ, R14.H1_H1 ;  /* 0x3000000eff0e7230 */ /* 0x000fc40000004100 */
[----:B------:R-:W-:Y:S01]  /*90f0*/  FMUL.FTZ R53, R34, R45 ;  /* 0x0000002d22357220 */ /* 0x000fe20000410000 */
[----:B------:R-:W-:Y:S02]  /*9100*/  HADD2.F32 R143, -RZ, R143.H0_H0 ;  /* 0x2000008fff8f7230 */ /* 0x000fe40000004100 */
[CC--:B------:R-:W-:Y:S01]  /*9110*/  FMUL.FTZ R47, R43.reuse, R145.reuse ;  /* 0x000000912b2f7220 */ /* 0x0c0fe20000410000 */
[----:B------:R-:W-:Y:S02]  /*9120*/  HADD2.F32 R11, -RZ, R11.H0_H0 ;  /* 0x2000000bff0b7230 */ /* 0x000fe40000004100 */
[----:B------:R-:W-:Y:S01]  /*9130*/  FMUL.FTZ R44, R42, R145 ;  /* 0x000000912a2c7220 */ /* 0x000fe20000410000 */
[----:B------:R-:W-:Y:S01]  /*9140*/  FMUL.FTZ R45, R14, R45 ;  /* 0x0000002d0e2d7220 */ /* 0x000fe20000410000 */
[-C--:B------:R-:W-:Y:S01]  /*9150*/  FFMA.FTZ R47, R42, R143.reuse, -R47 ;  /* 0x0000008f2a2f7223 */ /* 0x080fe2000001082f */
[----:B------:R-:W-:Y:S02]  /*9160*/  IMAD.MOV.U32 R13, RZ, RZ, R15 ;  /* 0x000000ffff0d7224 */ /* 0x000fe400078e000f */
[----:B------:R-:W-:Y:S01]  /*9170*/  FFMA.FTZ R44, R43, R143, R44 ;  /* 0x0000008f2b2c7223 */ /* 0x000fe2000001002c */
[-C--:B------:R-:W-:Y:S01]  /*9180*/  FFMA.FTZ R14, R14, R11.reuse, -R53 ;  /* 0x0000000b0e0e7223 */ /* 0x080fe20000010835 */
[----:B------:R-:W-:Y:S01]  /*9190*/  FFMA.FTZ R45, R34, R11, R45 ;  /* 0x0000000b222d7223 */ /* 0x000fe2000001002d */
[----:B------:R-:W-:-:S02]  /*91a0*/  F2FP.F16.F32.PACK_AB R12, R50, R49 ;  /* 0x00000031320c723e */ /* 0x000fc400000000ff */
[----:B------:R-:W-:Y:S02]  /*91b0*/  F2FP.F16.F32.PACK_AB R32, R51, R146 ;  /* 0x000000923320723e */ /* 0x000fe400000000ff */
[----:B------:R-:W-:Y:S02]  /*91c0*/  F2FP.F16.F32.PACK_AB R14, R14, R47 ;  /* 0x0000002f0e0e723e */ /* 0x000fe400000000ff */
[----:B------:R-:W-:Y:S02]  /*91d0*/  F2FP.F16.F32.PACK_AB R34, R45, R44 ;  /* 0x0000002c2d22723e */ /* 0x000fe400000000ff */
[----:B------:R-:W-:-:S07]  /*91e0*/  MOV R15, R62 ;  /* 0x0000003e000f7202 */ /* 0x000fce0000000f00 */
.L_x_6080:
[----:B------:R-:W-:Y:S05]  /*91f0*/  BSYNC B2 ;  /* 0x0000000000027941 */ /* 0x000fea0003800000 */
.L_x_6079:
[----:B------:R-:W-:Y:S02]  /*9200*/  ULDC.64 UR4, c[0x0][0x208] ;  /* 0x0000820000047ab9 */ /* 0x000fe40000000a00 */
[----:B---3--:R3:W-:Y:S04]  /*9210*/  ST.E.128 desc[UR4][R38.64], R12 ;  /* 0x0000000c26007985 */ /* 0x0087e8000c101d04 */
[----:B----4-:R3:W-:Y:S02]  /*9220*/  @!P3 ST.E.128 desc[UR4][R40.64], R32 ;  /* 0x000000202800b985 */ /* 0x0107e4000c101d04 */
.L_x_6078:
[----:B------:R-:W-:Y:S05]  /*9230*/  BSYNC B1 ;  /* 0x0000000000017941 */ /* 0x000fea0003800000 */
.L_x_6077:
[----:B------:R-:W-:-:S13]  /*9240*/  ISETP.NE.AND P3, PT, R10, RZ, PT ;  /* 0x000000ff0a00720c */ /* 0x000fda0003f65270 */
[----:B------:R-:W-:Y:S05]  /*9250*/  @!P3 BRA `(.L_x_6029) ;  /* 0x0000000c00c4b947 */ /* 0x000fea0003800000 */
[----:B0--3--:R-:W3:Y:S01]  /*9260*/  LDL R11, [R1] ;  /* 0x00000000010b7983 */ /* 0x009ee20000100800 */
[----:B----4-:R-:W-:Y:S01]  /*9270*/  SHF.R.U32.HI R14, RZ, 0x3, R211 ;  /* 0x00000003ff0e7819 */ /* 0x010fe200000116d3 */
[----:B------:R-:W-:Y:S01]  /*9280*/  BSSY B1, `(.L_x_6081) ;  /* 0x000006e000017945 */ /* 0x000fe20003800000 */
[----:B------:R-:W-:-:S04]  /*9290*/  LEA R38, P3, R7, R36, 0x1 ;  /* 0x0000002407267211 */ /* 0x000fc800078608ff */
        /* <DEDUP_REMOVED lines=24> */
[----:B0-----:R-:W-:Y:S01]  /*9420*/  MOV R32, R15 ;  /* 0x0000000f00207202 */ /* 0x001fe20000000f00 */
[----:B------:R-:W-:Y:S01]  /*9430*/  IMAD.MOV.U32 R44, RZ, RZ, R34 ;  /* 0x000000ffff2c7224 */ /* 0x000fe200078e0022 */
        /* <DEDUP_REMOVED lines=13> */
[----:B------:R-:W-:Y:S02]  /*9510*/  HADD2.F32 R45, -RZ, R140.H1_H1 ;  /* 0x3000008cff2d7230 */ /* 0x000fe40000004100 */
[-C--:B------:R-:W-:Y:S01]  /*9520*/  FMUL.FTZ R50, R34, R47.reuse ;  /* 0x0000002f22327220 */ /* 0x080fe20000410000 */
[----:B------:R-:W-:Y:S02]  /*9530*/  HADD2.F32 R46, -RZ, R46.H0_H0 ;  /* 0x2000002eff2e7230 */ /* 0x000fe40000004100 */
[----:B------:R-:W-:Y:S01]  /*9540*/  FMUL.FTZ R48, R13, R48 ;  /* 0x000000300d307220 */ /* 0x000fe20000410000 */
[C---:B------:R-:W-:Y:S01]  /*9550*/  FMUL.FTZ R47, R15.reuse, R47 ;  /* 0x0000002f0f2f7220 */ /* 0x040fe20000410000 */
[----:B------:R-:W-:Y:S01]  /*9560*/  FFMA.FTZ R50, R15, R45, -R50 ;  /* 0x0000002d0f327223 */ /* 0x000fe20000010832 */
[----:B------:R-:W-:Y:S02]  /*9570*/  HADD2.F32 R15, -RZ, R35.H0_H0 ;  /* 0x20000023ff0f7230 */ /* 0x000fe40000004100 */
[-C--:B------:R-:W-:Y:S01]  /*9580*/  FFMA.FTZ R49, R13, R46.reuse, -R52 ;  /* 0x0000002e0d317223 */ /* 0x080fe20000010834 */
[----:B------:R-:W-:Y:S01]  /*9590*/  FFMA.FTZ R48, R33, R46, R48 ;  /* 0x0000002e21307223 */ /* 0x000fe20000010030 */
[----:B------:R-:W-:-:S02]  /*95a0*/  HADD2.F32 R46, -RZ, R141.H1_H1 ;  /* 0x3000008dff2e7230 */ /* 0x000fc40000004100 */
[----:B------:R-:W-:Y:S01]  /*95b0*/  FFMA.FTZ R47, R34, R45, R47 ;  /* 0x0000002d222f7223 */ /* 0x000fe2000001002f */
[----:B------:R-:W-:Y:S01]  /*95c0*/  HADD2.F32 R13, -RZ, R32.H0_H0 ;  /* 0x20000020ff0d7230 */ /* 0x000fe20000004100 */
[----:B------:R-:W-:Y:S01]  /*95d0*/  SHF.R.U64 R42, R56, 0x10, R57 ;  /* 0x00000010382a7819 */ /* 0x000fe20000001239 */
        /* <DEDUP_REMOVED lines=9> */
[----:B------:R-:W-:Y:S01]  /*9670*/  FFMA.FTZ R46, R15, R34, R46 ;  /* 0x000000220f2e7223 */ /* 0x000fe2000001002e */
[----:B------:R-:W-:Y:S02]  /*9680*/  HADD2.F32 R142, -RZ, R142.H0_H0 ;  /* 0x2000008eff8e7230 */ /* 0x000fe40000004100 */
[C---:B------:R-:W-:Y:S01]  /*9690*/  FMUL.FTZ R54, R32.reuse, R45 ;  /* 0x0000002d20367220 */ /* 0x040fe20000410000 */
[----:B------:R-:W-:Y:S02]  /*96a0*/  HADD2.F32 R15, -RZ, R43.H0_H0 ;  /* 0x2000002bff0f7230 */ /* 0x000fe40000004100 */
[----:B------:R-:W-:Y:S01]  /*96b0*/  FFMA.FTZ R51, R32, R33, -R51 ;  /* 0x0000002120337223 */ /* 0x000fe20000010833 */
[----:B------:R-:W-:-:S02]  /*96c0*/  HADD2.F32 R32, -RZ, R55.H0_H0 ;  /* 0x20000037ff207230 */ /* 0x000fc40000004100 */
[----:B------:R-:W-:Y:S01]  /*96d0*/  FFMA.FTZ R52, R13, R34, -R52 ;  /* 0x000000220d347223 */ /* 0x000fe20000010834 */
[----:B------:R-:W-:Y:S02]  /*96e0*/  HADD2.F32 R43, -RZ, R43.H1_H1 ;  /* 0x3000002bff2b7230 */ /* 0x000fe40000004100 */
[----:B------:R-:W-:Y:S01]  /*96f0*/  FFMA.FTZ R53, R35, R33, R54 ;  /* 0x0000002123357223 */ /* 0x000fe20000010036 */
[----:B------:R-:W-:Y:S02]  /*9700*/  HADD2.F32 R140, -RZ, R140.H0_H0 ;  /* 0x2000008cff8c7230 */ /* 0x000fe40000004100 */
[----:B------:R-:W-:Y:S01]  /*9710*/  FMUL.FTZ R34, R15, R142 ;  /* 0x0000008e0f227220 */ /* 0x000fe20000410000 */
[--C-:B------:R-:W-:Y:S02]  /*9720*/  HADD2.F32 R13, -RZ, R12.reuse.H0_H0 ;  /* 0x2000000cff0d7230 */ /* 0x100fe40000004100 */
[----:B------:R-:W-:Y:S01]  /*9730*/  FMUL.FTZ R33, R43, R32 ;  /* 0x000000202b217220 */ /* 0x000fe20000410000 */
[----:B------:R-:W-:Y:S01]  /*9740*/  HADD2.F32 R12, -RZ, R12.H1_H1 ;  /* 0x3000000cff0c7230 */ /* 0x000fe20000004100 */
[----:B------:R-:W-:Y:S01]  /*9750*/  F2FP.F16.F32.PACK_AB R53, R53, R46 ;  /* 0x0000002e3535723e */ /* 0x000fe200000000ff */
[----:B------:R-:W-:-:S02]  /*9760*/  HADD2.F32 R42, -RZ, R42.H0_H0 ;  /* 0x2000002aff2a7230 */ /* 0x000fc40000004100 */
[C---:B------:R-:W-:Y:S01]  /*9770*/  FMUL.FTZ R142, R13.reuse, R142 ;  /* 0x0000008e0d8e7220 */ /* 0x040fe20000410000 */
[----:B------:R-:W-:Y:S01]  /*9780*/  FFMA.FTZ R34, R13, R140, -R34 ;  /* 0x0000008c0d227223 */ /* 0x000fe20000010822 */
[C---:B------:R-:W-:Y:S01]  /*9790*/  FMUL.FTZ R32, R12.reuse, R32 ;  /* 0x000000200c207220 */ /* 0x040fe20000410000 */
[----:B------:R-:W-:Y:S02]  /*97a0*/  HADD2.F32 R13, -RZ, R44.H0_H0 ;  /* 0x2000002cff0d7230 */ /* 0x000fe40000004100 */
[----:B------:R-:W-:Y:S01]  /*97b0*/  FFMA.FTZ R33, R12, R42, -R33 ;  /* 0x0000002a0c217223 */ /* 0x000fe20000010821 */
[----:B------:R-:W-:Y:S02]  /*97c0*/  HADD2.F32 R41, -RZ, R41.H0_H0 ;  /* 0x20000029ff297230 */ /* 0x000fe40000004100 */
[----:B------:R-:W-:Y:S01]  /*97d0*/  FFMA.FTZ R142, R15, R140, R142 ;  /* 0x0000008c0f8e7223 */ /* 0x000fe2000001008e */
[----:B------:R-:W-:Y:S02]  /*97e0*/  HADD2.F32 R12, -RZ, R14.H0_H0 ;  /* 0x2000000eff0c7230 */ /* 0x000fe40000004100 */
[----:B------:R-:W-:Y:S01]  /*97f0*/  FFMA.FTZ R43, R43, R42, R32 ;  /* 0x0000002a2b2b7223 */ /* 0x000fe20000010020 */
[----:B------:R-:W-:-:S02]  /*9800*/  HADD2.F32 R44, -RZ, R44.H1_H1 ;  /* 0x3000002cff2c7230 */ /* 0x000fc40000004100 */
[----:B------:R-:W-:Y:S02]  /*9810*/  HADD2.F32 R141, -RZ, R141.H0_H0 ;  /* 0x2000008dff8d7230 */ /* 0x000fe40000004100 */
[----:B------:R-:W-:Y:S02]  /*9820*/  HADD2.F32 R14, -RZ, R14.H1_H1 ;  /* 0x3000000eff0e7230 */ /* 0x000fe40000004100 */
[----:B------:R-:W-:Y:S01]  /*9830*/  FMUL.FTZ R45, R44, R41 ;  /* 0x000000292c2d7220 */ /* 0x000fe20000410000 */
[----:B------:R-:W-:Y:S02]  /*9840*/  HADD2.F32 R139, -RZ, R139.H0_H0 ;  /* 0x2000008bff8b7230 */ /* 0x000fe40000004100 */
[-C--:B------:R-:W-:Y:S01]  /*9850*/  FMUL.FTZ R35, R13, R141.reuse ;  /* 0x0000008d0d237220 */ /* 0x080fe20000410000 */
[----:B------:R-:W-:Y:S02]  /*9860*/  HADD2.F32 R15, -RZ, R40.H0_H0 ;  /* 0x20000028ff0f7230 */ /* 0x000fe40000004100 */
[----:B------:R-:W-:Y:S01]  /*9870*/  FMUL.FTZ R32, R12, R141 ;  /* 0x0000008d0c207220 */ /* 0x000fe20000410000 */
[----:B------:R-:W-:Y:S01]  /*9880*/  FMUL.FTZ R41, R14, R41 ;  /* 0x000000290e297220 */ /* 0x000fe20000410000 */
[-C--:B------:R-:W-:Y:S01]  /*9890*/  FFMA.FTZ R35, R12, R139.reuse, -R35 ;  /* 0x0000008b0c237223 */ /* 0x080fe20000010823 */
[----:B------:R-:W-:Y:S01]  /*98a0*/  F2FP.F16.F32.PACK_AB R46, R43, R142 ;  /* 0x0000008e2b2e723e */ /* 0x000fe200000000ff */
        /* <DEDUP_REMOVED lines=11> */
.L_x_6082:
[----:B------:R-:W-:Y:S05]  /*9960*/  BSYNC B1 ;  /* 0x0000000000017941 */ /* 0x000fea0003800000 */
.L_x_6081:
[----:B------:R-:W-:Y:S01]  /*9970*/  ISETP.GE.AND P3, PT, R11, R130, PT ;  /* 0x000000820b00720c */ /* 0x000fe20003f66270 */
[----:B------:R-:W-:Y:S02]  /*9980*/  ULDC.64 UR4, c[0x0][0x208] ;  /* 0x0000820000047ab9 */ /* 0x000fe40000000a00 */
[----:B0-----:R0:W-:Y:S10]  /*9990*/  ST.E.128 desc[UR4][R38.64], R12 ;  /* 0x0000000c26007985 */ /* 0x0011f4000c101d04 */
[----:B------:R-:W-:Y:S05]  /*99a0*/  @P3 BRA `(.L_x_6029) ;  /* 0x0000000400f03947 */ /* 0x000fea0003800000 */
[----:B------:R-:W-:Y:S01]  /*99b0*/  IMAD.WIDE R36, R11, 0x2, R36 ;  /* 0x000000020b247825 */ /* 0x000fe200078e0224 */
[----:B------:R-:W-:-:S04]  /*99c0*/  ULDC.64 UR4, c[0x0][0x208] ;  /* 0x0000820000047ab9 */ /* 0x000fc80000000a00 */
[----:B---3--:R3:W-:Y:S01]  /*99d0*/  ST.E.128 desc[UR4][R36.64], R32 ;  /* 0x0000002024007985 */ /* 0x0087e2000c101d04 */
[----:B------:R-:W-:Y:S05]  /*99e0*/  BRA `(.L_x_6029) ;  /* 0x0000000400e07947 */ /* 0x000fea0003800000 */
.L_x_5994:
[----:B------:R-:W-:-:S04]  /*99f0*/  ULOP3.LUT UR4, UR60, 0x1, URZ, 0xfc, !UPT ;  /* 0x000000013c047892 */ /* 0x000fc8000f8efc3f */
[----:B------:R-:W-:-:S06]  /*9a00*/  UISETP.NE.AND UP0, UPT, UR4, 0x3, UPT ;  /* 0x000000030400788c */ /* 0x000fcc000bf05270 */
[----:B------:R-:W-:-:S13]  /*9a10*/  PLOP3.LUT P2, PT, PT, PT, UP0, 0x80, 0x0 ;  /* 0x000000000000781c */ /* 0x000fda0003f4f008 */
[----:B------:R-:W-:Y:S05]  /*9a20*/  @!P2 BRA `(.L_x_6083) ;  /* 0x000000000004a947 */ /* 0x000fea0003800000 */
[----:B------:R-:W-:Y:S01]  /*9a30*/  BPT.TRAP 0x1 ;  /* 0x000000040000795c */ /* 0x000fe20000300000 */
.L_x_6083:
[----:B------:R-:W-:Y:S01]  /*9a40*/  IMAD R87, R19, 0x8, R18 ;  /* 0x0000000813577824 */ /* 0x000fe200078e0212 */
[----:B------:R-:W-:Y:S01]  /*9a50*/  SHF.L.U32 R88, R205, 0x1f, RZ ;  /* 0x0000001fcd587819 */ /* 0x000fe200000006ff */
[----:B------:R-:W-:Y:S01]  /*9a60*/  BSSY B1, `(.L_x_6084) ;  /* 0x0000004000017945 */ /* 0x000fe20003800000 */
[----:B------:R-:W-:Y:S02]  /*9a70*/  SHF.R.S32.HI R84, RZ, 0x1f, R28 ;  /* 0x0000001fff547819 */ /* 0x000fe4000001141c */
[----:B------:R-:W0:Y:S02]  /*9a80*/  SYNCS.PHASECHK.TRANS64.TRYWAIT P3, [R87+URZ+0x30890], R88 ;  /* 0x03089058570075a7 */ /* 0x000e24000806017f */
[----:B0-----:R-:W-:Y:S05]  /*9a90*/  @!P3 BRA `(.L_x_6085) ;  /* 0x000001a000d8b947 */ /* 0x001fea0003800000 */
.L_x_6363:
[----:B------:R-:W-:Y:S05]  /*9aa0*/  BSYNC B1 ;  /* 0x0000000000017941 */ /* 0x000fea0003800000 */
.L_x_6084:
        /* <DEDUP_REMOVED lines=27> */
.L_x_6367:
        /* <DEDUP_REMOVED lines=38> */
.L_x_6088:
[----:B------:R-:W-:Y:S05]  /*9ec0*/  BSYNC B1 ;  /* 0x0000000000017941 */ /* 0x000fea0003800000 */
.L_x_6087:
[----:B------:R-:W-:-:S03]  /*9ed0*/  UMOV UR4, 0xffffffff ;  /* 0xffffffff00047882 */ /* 0x000fc60000000000 */
[----:B------:R-:W-:Y:S05]  /*9ee0*/  BRA.DIV UR4, `(.L_x_6089) ;  /* 0x000001a204247947 */ /* 0x000fea000b800000 */
[----:B--2---:R2:W0:Y:S04]  /*9ef0*/  SHFL.IDX PT, R39, R41, 0x1, 0x1c1f ;  /* 0x003c1f0029277f89 */ /* 0x00442800000e0000 */
[----:B---3--:R2:W3:Y:S02]  /*9f00*/  SHFL.IDX PT, R38, R40, 0x1, 0x1c1f ;  /* 0x003c1f0028267f89 */ /* 0x0084e400000e0000 */
.L_x_6371:
[----:B------:R-:W-:-:S13]  /*9f10*/  ISETP.GE.AND P3, PT, R42, 0x41, PT ;  /* 0x000000412a00780c */ /* 0x000fda0003f66270 */
[----:B------:R-:W-:Y:S05]  /*9f20*/  @!P3 BRA `(.L_x_6029) ;  /* 0x000000000090b947 */ /* 0x000fea0003800000 */
[----:B------:R-:W-:Y:S01]  /*9f30*/  ULDC UR4, c[0x0][0x2f4] ;  /* 0x0000bd0000047ab9 */ /* 0x000fe20000000800 */
[----:B------:R-:W-:Y:S01]  /*9f40*/  ULDC.64 UR6, c[0x0][0x208] ;  /* 0x0000820000067ab9 */ /* 0x000fe20000000a00 */
        /* <DEDUP_REMOVED lines=34> */
.L_x_6029:
[----:B------:R-:W-:Y:S05]  /*a170*/  BSYNC B0 ;  /* 0x0000000000007941 */ /* 0x000fea0003800000 */
.L_x_5993:
        /* <DEDUP_REMOVED lines=17> */
.L_x_6091:
[----:B------:R-:W-:Y:S05]  /*a290*/  BSYNC B0 ;  /* 0x0000000000007941 */ /* 0x000fea0003800000 */
.L_x_6090:
[----:B------:R-:W3:Y:S01]  /*a2a0*/  SYNCS.PHASECHK.TRANS64.TRYWAIT P2, [R87+URZ+0x308b0], R88 ;  /* 0x0308b058570075a7 */ /* 0x000ee2000804017f */
[----:B------:R-:W-:Y:S01]  /*a2b0*/  ULDC UR61, c[0x0][0x2f4] ;  /* 0x0000bd00003d7ab9 */ /* 0x000fe20000000800 */
[----:B------:R-:W-:Y:S04]  /*a2c0*/  BSSY B0, `(.L_x_6092) ;  /* 0x0000002000007945 */ /* 0x000fe80003800000 */
[----:B---3--:R-:W-:Y:S05]  /*a2d0*/  @!P2 BRA `(.L_x_6093) ;  /* 0x0000019c0074a947 */ /* 0x008fea0003800000 */
.L_x_6372:
[----:B------:R-:W-:Y:S05]  /*a2e0*/  BSYNC B0 ;  /* 0x0000000000007941 */ /* 0x000fea0003800000 */
.L_x_6092:
[----:B------:R-:W-:Y:S01]  /*a2f0*/  ULDC.64 UR4, c[0x0][0x328] ;  /* 0x0000ca0000047ab9 */ /* 0x000fe20000000a00 */
[----:B------:R-:W-:Y:S01]  /*a300*/  IMAD.IADD R86, R86, 0x1, -R204 ;  /* 0x0000000156567824 */ /* 0x000fe200078e0acc */
[----:B------:R-:W-:Y:S01]  /*a310*/  BSSY B0, `(.L_x_6094) ;  /* 0x0000037000007945 */ /* 0x000fe20003800000 */
[----:B0-----:R-:W-:Y:S02]  /*a320*/  IMAD R11, R84, UR4, RZ ;  /* 0x00000004540b7c24 */ /* 0x001fe4000f8e02ff */
[----:B----4-:R-:W-:-:S04]  /*a330*/  IMAD.WIDE.U32 R12, R28, UR4, RZ ;  /* 0x000000041c0c7c25 */ /* 0x010fc8000f8e00ff */
        /* <DEDUP_REMOVED lines=19> */
[----:B------:R-:W-:Y:S01]  /*a470*/  ISETP.GE.AND P5, PT, R16, UR61, PT ;  /* 0x0000003d10007c0c */ /* 0x000fe2000bfa6270 */
[----:B------:R-:W-:Y:S01]  /*a480*/  ULDC.64 UR4, c[0x0][0x208] ;  /* 0x0000820000047ab9 */ /* 0x000fe20000000a00 */
        /* <DEDUP_REMOVED lines=12> */
[----:B-12---:R-:W-:-:S05]  /*a550*/  @!P5 SHF.L.U32 R41, R198, 0x3, RZ ;  /* 0x00000003c629d819 */ /* 0x006fca00000006ff */
[----:B0-----:R-:W-:-:S05]  /*a560*/  @!P5 IMAD.WIDE R38, R41, 0x2, R36 ;  /* 0x000000022926d825 */ /* 0x001fca00078e0224 */
[----:B----4-:R0:W-:Y:S01]  /*a570*/  @!P5 ST.E.128 desc[UR4][R38.64], R12 ;  /* 0x0000000c2600d985 */ /* 0x0101e2000c101d04 */
[----:B------:R-:W-:-:S13]  /*a580*/  ISETP.GE.AND P5, PT, R193, UR61, PT ;  /* 0x0000003dc1007c0c */ /* 0x000fda000bfa6270 */
[----:B------:R-:W1:Y:S01]  /*a590*/  @!P5 LDS.128 R12, [R29+0x3000] ;  /* 0x003000001d0cd984 */ /* 0x000e620000000c00 */
[----:B------:R-:W-:Y:S01]  /*a5a0*/  @!P5 IMAD.SHL.U32 R41, R199, 0x8, RZ ;  /* 0x00000008c729d824 */ /* 0x000fe200078e00ff */
[----:B0-----:R-:W-:Y:S01]  /*a5b0*/  @!P5 MOV R39, R37 ;  /* 0x000000250027d202 */ /* 0x001fe20000000f00 */
[----:B------:R-:W-:-:S04]  /*a5c0*/  @!P5 IMAD.MOV.U32 R38, RZ, RZ, R36 ;  /* 0x000000ffff26d224 */ /* 0x000fc800078e0024 */
[----:B------:R-:W-:-:S05]  /*a5d0*/  @!P5 IMAD.WIDE R38, R41, 0x2, R38 ;  /* 0x000000022926d825 */ /* 0x000fca00078e0226 */
[----:B-1----:R-:W-:Y:S01]  /*a5e0*/  @!P5 ST.E.128 desc[UR4][R38.64], R12 ;  /* 0x0000000c2600d985 */ /* 0x002fe2000c101d04 */
        /* <DEDUP_REMOVED lines=9> */
.L_x_6095:
[----:B------:R-:W-:Y:S05]  /*a680*/  BSYNC B0 ;  /* 0x0000000000007941 */ /* 0x000fea0003800000 */
.L_x_6094:
[----:B------:R-:W-:Y:S01]  /*a690*/  ISETP.GE.AND P2, PT, R86, 0x41, PT ;  /* 0x000000415600780c */ /* 0x000fe20003f46270 */
[----:B0-----:R0:W0:Y:S01]  /*a6a0*/  SHFL.IDX PT, R37, R11, 0x1, 0x1c1f ;  /* 0x003c1f000b257f89 */ /* 0x00102200000e0000 */
[----:B------:R-:W-:Y:S03]  /*a6b0*/  BSSY B0, `(.L_x_6096) ;  /* 0x0000024000007945 */ /* 0x000fe60003800000 */
[----:B----4-:R4:W0:Y:S08]  /*a6c0*/  SHFL.IDX PT, R36, R27, 0x1, 0x1c1f ;  /* 0x003c1f001b247f89 */ /* 0x01083000000e0000 */
[----:B----4-:R-:W-:Y:S05]  /*a6d0*/  @!P2 BRA `(.L_x_6097) ;  /* 0x000000000084a947 */ /* 0x010fea0003800000 */
[----:B------:R-:W-:Y:S01]  /*a6e0*/  ISETP.GE.AND P5, PT, R16, UR61, PT ;  /* 0x0000003d10007c0c */ /* 0x000fe2000bfa6270 */
[----:B------:R-:W-:Y:S01]  /*a6f0*/  ULDC.64 UR4, c[0x0][0x208] ;  /* 0x0000820000047ab9 */ /* 0x000fe20000000a00 */
        /* <DEDUP_REMOVED lines=31> */
.L_x_6097:
[----:B------:R-:W-:Y:S05]  /*a8f0*/  BSYNC B0 ;  /* 0x0000000000007941 */ /* 0x000fea0003800000 */
.L_x_6096:
        /* <DEDUP_REMOVED lines=19> */
.L_x_5988:
[----:B------:R-:W0:Y:S01]  /*aa30*/  LDC R0, c[0x0][0x448] ;  /* 0x00011200ff007b82 */ /* 0x000e220000000800 */
[----:B------:R-:W-:Y:S01]  /*aa40*/  VIADD R3, R218, 0x7f ;  /* 0x0000007fda037836 */ /* 0x000fe20000000000 */
[----:B------:R-:W-:Y:S01]  /*aa50*/  BSSY B0, `(.L_x_6099) ;  /* 0x0000044000007945 */ /* 0x000fe20003800000 */
[----:B--2---:R-:W-:Y:S02]  /*aa60*/  CS2R R118, SRZ ;  /* 0x0000000000767805 */ /* 0x004fe4000001ff00 */
        /* <DEDUP_REMOVED lines=9> */
[----:B------:R-:W-:Y:S02]  /*ab00*/  MOV R103, RZ ;  /* 0x000000ff00677202 */ /* 0x000fe40000000f00 */
[----:B------:R-:W-:Y:S02]  /*ab10*/  CS2R R98, SRZ ;  /* 0x0000000000627805 */ /* 0x000fe4000001ff00 */
[----:B------:R-:W-:Y:S02]  /*ab20*/  CS2R R100, SRZ ;  /* 0x0000000000647805 */ /* 0x000fe4000001ff00 */
[----:B------:R-:W-:-:S02]  /*ab30*/  CS2R R78, SRZ ;  /* 0x00000000004e7805 */ /* 0x000fc4000001ff00 */
[----:B------:R-:W-:Y:S01]  /*ab40*/  CS2R R96, SRZ ;  /* 0x0000000000607805 */ /* 0x000fe2000001ff00 */
[----:B------:R-:W-:Y:S01]  /*ab50*/  IMAD.MOV.U32 R95, RZ, RZ, RZ ;  /* 0x000000ffff5f7224 */ /* 0x000fe200078e00ff */
[----:B------:R-:W-:Y:S02]  /*ab60*/  CS2R R90, SRZ ;  /* 0x00000000005a7805 */ /* 0x000fe4000001ff00 */
[----:B------:R-:W-:Y:S02]  /*ab70*/  CS2R R92, SRZ ;  /* 0x00000000005c7805 */ /* 0x000fe4000001ff00 */
[----:B------:R-:W-:Y:S02]  /*ab80*/  CS2R R86, SRZ ;  /* 0x0000000000567805 */ /* 0x000fe4000001ff00 */
[----:B------:R-:W-:Y:S02]  /*ab90*/  CS2R R88, SRZ ;  /* 0x0000000000587805 */ /* 0x000fe4000001ff00 */
[----:B------:R-:W-:-:S02]  /*aba0*/  CS2R R82, SRZ ;  /* 0x0000000000527805 */ /* 0x000fc4000001ff00 */
[----:B0-----:R-:W-:Y:S02]  /*abb0*/  ISETP.NE.AND P0, PT, R0, 0x1, PT ;  /* 0x000000010000780c */ /* 0x001fe40003f05270 */
        /* <DEDUP_REMOVED lines=11> */
[----:B------:R-:W-:Y:S01]  /*ac70*/  CS2R R60, SRZ ;  /* 0x00000000003c7805 */ /* 0x000fe2000001ff00 */
[----:B------:R-:W0:Y:S01]  /*ac80*/  @P0 LDC R0, c[0x0][0x44c] ;  /* 0x00011300ff000b82 */ /* 0x000e220000000800 */
[----:B------:R-:W-:-:S02]  /*ac90*/  CS2R R56, SRZ ;  /* 0x0000000000387805 */ /* 0x000fc4000001ff00 */
[----:B------:R-:W-:Y:S02]  /*aca0*/  CS2R R130, SRZ ;  /* 0x0000000000827805 */ /* 0x000fe4000001ff00 */
        /* <DEDUP_REMOVED lines=8> */
[----:B------:R-:W-:Y:S02]  /*ad30*/  MOV R134, RZ ;  /* 0x000000ff00867202 */ /* 0x000fe40000000f00 */
[----:B------:R-:W-:Y:S02]  /*ad40*/  CS2R R34, SRZ ;  /* 0x0000000000227805 */ /* 0x000fe4000001ff00 */
[----:B------:R-:W-:Y:S02]  /*ad50*/  CS2R R36, SRZ ;  /* 0x0000000000247805 */ /* 0x000fe4000001ff00 */
[----:B------:R-:W-:Y:S01]  /*ad60*/  CS2R R32, SRZ ;  /* 0x0000000000207805 */ /* 0x000fe2000001ff00 */
[----:B------:R-:W-:Y:S01]  /*ad70*/  IMAD.MOV.U32 R8, RZ, RZ, RZ ;  /* 0x000000ffff087224 */ /* 0x000fe200078e00ff */
[----:B------:R-:W-:Y:S01]  /*ad80*/  CS2R R26, SRZ ;  /* 0x00000000001a7805 */ /* 0x000fe2000001ff00 */
[----:B0-----:R-:W-:-:S05]  /*ad90*/  @P0 IMAD.HI.U32 R0, R3, R0, RZ ;  /* 0x0000000003000227 */ /* 0x001fca00078e00ff */
[----:B-1----:R-:W-:Y:S02]  /*ada0*/  @P0 SHF.R.U32.HI R3, RZ, R5, R0 ;  /* 0x00000005ff030219 */ /* 0x002fe40000011600 */
[----:B------:R-:W-:Y:S02]  /*adb0*/  CS2R R4, SRZ ;  /* 0x0000000000047805 */ /* 0x000fe4000001ff00 */
[----:B------:R-:W-:Y:S01]  /*adc0*/  PLOP3.LUT P0, PT, PT, PT, PT, 0x80, 0x0 ;  /* 0x000000000000781c */ /* 0x000fe20003f0f070 */
[----:B------:R-:W-:-:S04]  /*add0*/  IMAD.IADD R3, R136, 0x1, R3 ;  /* 0x0000000188037824 */ /* 0x000fc800078e0203 */
[----:B------:R-:W-:-:S05]  /*ade0*/  IMAD.HI R3, R3, 0x2aaaaaab, RZ ;  /* 0x2aaaaaab03037827 */ /* 0x000fca00078e02ff */
[----:B------:R-:W-:-:S04]  /*adf0*/  SHF.R.U32.HI R0, RZ, 0x1f, R3 ;  /* 0x0000001fff007819 */ /* 0x000fc80000011603 */
[----:B------:R-:W-:Y:S02]  /*ae00*/  LEA.HI.SX32 R0, R3, R0, 0x1c ;  /* 0x0000000003007211 */ /* 0x000fe400078fe2ff */
[----:B------:R-:W-:Y:S02]  /*ae10*/  CS2R R2, SRZ ;  /* 0x0000000000027805 */ /* 0x000fe4000001ff00 */
[----:B------:R-:W-:Y:S02]  /*ae20*/  VIMNMX R72, R137, R0, PT ;  /* 0x0000000089487248 */ /* 0x000fe40003fe0100 */
[----:B------:R-:W-:Y:S02]  /*ae30*/  CS2R R136, SRZ ;  /* 0x0000000000887805 */ /* 0x000fe4000001ff00 */
[----:B------:R-:W-:Y:S02]  /*ae40*/  MOV R0, RZ ;  /* 0x000000ff00007202 */ /* 0x000fe40000000f00 */
[----:B------:R-:W-:Y:S01]  /*ae50*/  ISETP.GE.AND P1, PT, R72, 0x1, PT ;  /* 0x000000014800780c */ /* 0x000fe20003f26270 */
[----:B------:R-:W-:-:S12]  /*ae60*/  @P2 BRA `(.L_x_6100) ;  /* 0x0000000000082947 */ /* 0x000fd80003800000 */
[----:B------:R-:W0:Y:S02]  /*ae70*/  FENCE.VIEW.ASYNC.G ;  /* 0x00000000000073c6 */ /* 0x000e240000000100 */
[----:B0-----:R-:W-:Y:S06]  /*ae80*/  BAR.ARV 0xc, 0x180 ;  /* 0x0306000000007b1d */ /* 0x001fec0000002000 */
.L_x_6100:
[----:B------:R-:W-:Y:S05]  /*ae90*/  BSYNC B0 ;  /* 0x0000000000007941 */ /* 0x000fea0003800000 */
.L_x_6099:
[----:B------:R-:W-:Y:S01]  /*aea0*/  CS2R R24, SRZ ;  /* 0x0000000000187805 */ /* 0x000fe2000001ff00 */
[----:B------:R-:W-:Y:S06]  /*aeb0*/  @!P1 BRA `(.L_x_6101) ;  /* 0x000000ec00ec9947 */ /* 0x000fec0003800000 */
        /* <DEDUP_REMOVED lines=29> */
.L_x_6102:
[----:B------:R-:W-:Y:S02]  /*b090*/  ULDC UR4, c[0x0][0x3f4] ;  /* 0x0000fd0000047ab9 */ /* 0x000fe40000000800 */
[----:B------:R-:W-:-:S13]  /*b0a0*/  ISETP.LT.AND P0, PT, RZ, UR4, PT ;  /* 0x00000004ff007c0c */ /* 0x000fda000bf01270 */
[----:B------:R-:W-:Y:S05]  /*b0b0*/  @P0 BRA `(.L_x_6103) ;  /* 0x0000000000400947 */ /* 0x000fea0003800000 */
[----:B------:R-:W2:Y:S02]  /*b0c0*/  LDL R20, [R1+0x38] ;  /* 0x0000380001147983 */ /* 0x000ea40000100800 */
[----:B--2---:R-:W-:-:S04]  /*b0d0*/  LEA.HI R0, R20, R20, RZ, 0x1 ;  /* 0x0000001414007211 */ /* 0x004fc800078f08ff */
[----:B------:R-:W-:-:S04]  /*b0e0*/  LOP3.LUT R0, R0, 0xfffffffe, RZ, 0xc0, !PT ;  /* 0xfffffffe00007812 */ /* 0x000fc800078ec0ff */
[----:B------:R-:W-:-:S04]  /*b0f0*/  IADD3 R0, R20, -R0, RZ ;  /* 0x8000000014007210 */ /* 0x000fc80007ffe0ff */
[----:B------:R-:W-:-:S04]  /*b100*/  SHF.L.U32 R3, R0, 0x1f, RZ ;  /* 0x0000001f00037819 */ /* 0x000fc800000006ff */
[----:B------:R0:W1:Y:S03]  /*b110*/  SYNCS.PHASECHK.TRANS64.TRYWAIT P0, [R18+URZ+0x30800], R3 ;  /* 0x03080003120075a7 */ /* 0x000066000800017f */
[----:B-1----:R-:W-:Y:S05]  /*b120*/  @!P0 NANOSLEEP.SYNCS 0x989680 ;  /* 0x009896800000895d */ /* 0x002fea0003900000 */
[----:B------:R-:W1:Y:S01]  /*b130*/  @!P0 SYNCS.PHASECHK.TRANS64 P0, [R18+URZ+0x30800], R3 ;  /* 0x03080003120085a7 */ /* 0x000e62000800007f */
[----:B------:R-:W-:Y:S04]  /*b140*/  BSSY B0, `(.L_x_6104) ;  /* 0x0000006000007945 */ /* 0x000fe80003800000 */
[----:B-1----:R-:W-:Y:S05]  /*b150*/  @P0 BRA `(.L_x_6105) ;  /* 0x0000000000100947 */ /* 0x002fea0003800000 */
.L_x_6106:
[----:B-1----:R1:W2:Y:S02]  /*b160*/  SYNCS.PHASECHK.TRANS64.TRYWAIT P0, [R18+URZ+0x30800], R3 ;  /* 0x03080003120075a7 */ /* 0x0022a4000800017f */
[----:B--2---:R-:W-:Y:S05]  /*b170*/  @!P0 NANOSLEEP.SYNCS 0x989680 ;  /* 0x009896800000895d */ /* 0x004fea0003900000 */
[----:B------:R-:W2:Y:S02]  /*b180*/  @!P0 SYNCS.PHASECHK.TRANS64 P0, [R18+URZ+0x30800], R3 ;  /* 0x03080003120085a7 */ /* 0x000ea4000800007f */
[----:B--2---:R-:W-:Y:S05]  /*b190*/  @!P0 BRA `(.L_x_6106) ;  /* 0xfffffffc00f08947 */ /* 0x004fea000383ffff */
.L_x_6105:
[----:B------:R-:W-:Y:S05]  /*b1a0*/  BSYNC B0 ;  /* 0x0000000000007941 */ /* 0x000fea0003800000 */
.L_x_6104:
[----:B------:R-:W-:Y:S05]  /*b1b0*/  BRA `(.L_x_6107) ;  /* 0x0000006c00747947 */ /* 0x000fea0003800000 */
.L_x_6103:
        /* <DEDUP_REMOVED lines=12> */
[----:B------:R-:W-:Y:S02]  /*b280*/  IMAD R31, R135, UR7, R0 ;  /* 0x00000007871f7c24 */ /* 0x000fe4000f8e0200 */
        /* <DEDUP_REMOVED lines=19> */
.L_x_6108:
[----:B------:R-:W-:Y:S01]  /*b3c0*/  ULDC.U8 UR4, c[0x0][0x410] ;  /* 0x0001040000047ab9 */ /* 0x000fe20000000000 */
[----:B------:R-:W-:Y:S01]  /*b3d0*/  BSSY B0, `(.L_x_6109) ;  /* 0x00006b3000007945 */ /* 0x000fe20003800000 */
[----:B------:R-:W-:Y:S02]  /*b3e0*/  ISETP.NE.AND P0, PT, RZ, UR4, PT ;  /* 0x00000004ff007c0c */ /* 0x000fe4000bf05270 */
[----:B------:R-:W-:-:S11]  /*b3f0*/  IADD3 R62, R204, R218, RZ ;  /* 0x000000dacc3e7210 */ /* 0x000fd60007ffe0ff */
[----:B------:R-:W-:Y:S05]  /*b400*/  @!P0 BRA `(.L_x_6110) ;  /* 0x00000034008c8947 */ /* 0x000fea0003800000 */
[----:B------:R-:W2:Y:S01]  /*b410*/  LDL R21, [R1+0x3c] ;  /* 0x00003c0001157983 */ /* 0x000ea20000100800 */
[----:B------:R-:W0:Y:S01]  /*b420*/  LDC R20, c[0x0][0x448] ;  /* 0x00011200ff147b82 */ /* 0x000e220000000800 */
[----:B------:R-:W-:Y:S01]  /*b430*/  ULDC.64 UR4, c[0x0][0x3f8] ;  /* 0x0000fe0000047ab9 */ /* 0x000fe20000000a00 */
[----:B------:R-:W-:Y:S01]  /*b440*/  MOV R9, R29 ;  /* 0x0000001d00097202 */ /* 0x000fe20000000f00 */
[----:B------:R-:W-:Y:S01]  /*b450*/  ULDC.64 UR6, c[0x0][0x408] ;  /* 0x0001020000067ab9 */ /* 0x000fe20000000a00 */
[----:B------:R-:W-:Y:S01]  /*b460*/  IMAD.MOV.U32 R8, RZ, RZ, R24 ;  /* 0x000000ffff087224 */ /* 0x000fe200078e0018 */
[----:B------:R-:W-:Y:S01]  /*b470*/  SHF.R.S32.HI R66, RZ, 0x1f, R209 ;  /* 0x0000001fff427819 */ /* 0x000fe200000114d1 */
[----:B------:R-:W-:Y:S01]  /*b480*/  IMAD.MOV.U32 R10, RZ, RZ, R26 ;  /* 0x000000ffff0a7224 */ /* 0x000fe200078e001a */
[----:B------:R-:W-:Y:S01]  /*b490*/  SHF.R.S32.HI R64, RZ, 0x1f, R207 ;  /* 0x0000001fff407819 */ /* 0x000fe200000114cf */
[----:B------:R-:W-:Y:S01]  /*b4a0*/  IMAD.MOV.U32 R11, RZ, RZ, R31 ;  /* 0x000000ffff0b7224 */ /* 0x000fe200078e001f */
[----:B------:R-:W-:-:S02]  /*b4b0*/  SHF.R.S32.HI R67, RZ, 0x1f, R208 ;  /* 0x0000001fff437819 */ /* 0x000fc400000114d0 */
[----:B------:R-:W-:Y:S02]  /*b4c0*/  SHF.R.S32.HI R65, RZ, 0x1f, R206 ;  /* 0x0000001fff417819 */ /* 0x000fe400000114ce */
[----:B------:R-:W-:Y:S02]  /*b4d0*/  SHF.R.S32.HI R63, RZ, 0x1f, R210 ;  /* 0x0000001fff3f7819 */ /* 0x000fe400000114d2 */
[----:B0-----:R-:W-:-:S13]  /*b4e0*/  ISETP.NE.AND P0, PT, R20, 0x1, PT ;  /* 0x000000011400780c */ /* 0x001fda0003f05270 */
[----:B------:R-:W0:Y:S08]  /*b4f0*/  @P0 LDC R0, c[0x0][0x44c] ;  /* 0x00011300ff000b82 */ /* 0x000e300000000800 */
[----:B------:R-:W1:Y:S01]  /*b500*/  @P0 LDC R5, c[0x0][0x450] ;  /* 0x00011400ff050b82 */ /* 0x000e620000000800 */
[----:B--2---:R-:W-:-:S04]  /*b510*/  IMAD R3, R21, 0x40, R62 ;  /* 0x0000004015037824 */ /* 0x004fc800078e023e */
        /* <DEDUP_REMOVED lines=23> */
.L_x_6378:
        /* <DEDUP_REMOVED lines=23> */
[----:B------:R-:W-:-:S02]  /*b800*/  ISETP.GE.AND P0, PT, R206, UR4, PT ;  /* 0x00000004ce007c0c */ /* 0x000fc4000bf06270 */
[----:B------:R-:W-:-:S03]  /*b810*/  ISETP.GE.AND P4, PT, R194, UR4, PT ;  /* 0x00000004c2007c0c */ /* 0x000fc6000bf86270 */
[C---:B------:R-:W-:Y:S01]  /*b820*/  @!P3 IMAD.SHL.U32 R29, R209.reuse, 0x2, RZ ;  /* 0x00000002d11db824 */ /* 0x040fe200078e00ff */
[----:B------:R-:W-:-:S03]  /*b830*/  @!P3 SHF.L.U64.HI R8, R209, 0x1, R66 ;  /* 0x00000001d108b819 */ /* 0x000fc60000010242 */
[C---:B------:R-:W-:Y:S02]  /*b840*/  @!P2 SHF.L.U32 R35, R207.reuse, 0x1, RZ ;  /* 0x00000001cf23a819 */ /* 0x040fe400000006ff */
[----:B------:R-:W-:Y:S01]  /*b850*/  @!P1 IMAD.SHL.U32 R37, R208, 0x2, RZ ;  /* 0x00000002d0259824 */ /* 0x000fe200078e00ff */
[-C--:B--2---:R-:W-:Y:S01]  /*b860*/  @!P3 IADD3 R26, P6, R0, R29.reuse, RZ ;  /* 0x0000001d001ab210 */ /* 0x084fe20007fde0ff */
[----:B------:R-:W-:Y:S01]  /*b870*/  @!P0 IMAD.SHL.U32 R45, R206, 0x2, RZ ;  /* 0x00000002ce2d8824 */ /* 0x000fe200078e00ff */
[----:B----4-:R-:W-:Y:S01]  /*b880*/  @!P3 IADD3 R28, P5, R14, R29, RZ ;  /* 0x0000001d0e1cb210 */ /* 0x010fe20007fbe0ff */
[----:B---3--:R-:W-:Y:S01]  /*b890*/  @!P4 IMAD.MOV.U32 R15, RZ, RZ, R5 ;  /* 0x000000ffff0fc224 */ /* 0x008fe200078e0005 */
[----:B------:R-:W-:Y:S01]  /*b8a0*/  @!P2 SHF.L.U64.HI R20, R207, 0x1, R64 ;  /* 0x00000001cf14a819 */ /* 0x000fe20000010240 */
[----:B-1----:R-:W-:Y:S01]  /*b8b0*/  @!P3 IMAD.X R27, R3, 0x1, R8, P6 ;  /* 0x00000001031bb824 */ /* 0x002fe200030e0608 */
[----:B------:R-:W-:Y:S02]  /*b8c0*/  @!P2 IADD3 R12, P6, R0, R35, RZ ;  /* 0x00000023000ca210 */ /* 0x000fe40007fde0ff */
[----:B------:R-:W-:-:S02]  /*b8d0*/  @!P3 IADD3.X R29, R5, R8, RZ, P5, !PT ;  /* 0x00000008051db210 */ /* 0x000fc40002ffe4ff */
[----:B------:R-:W-:Y:S01]  /*b8e0*/  @!P2 IADD3 R34, P5, R14, R35, RZ ;  /* 0x000000230e22a210 */ /* 0x000fe20007fbe0ff */
[--C-:B------:R-:W-:Y:S01]  /*b8f0*/  @!P2 IMAD.X R13, R3, 0x1, R20.reuse, P6 ;  /* 0x00000001030da824 */ /* 0x100fe200030e0614 */
[----:B------:R-:W-:Y:S02]  /*b900*/  @!P1 SHF.L.U64.HI R24, R208, 0x1, R67 ;  /* 0x00000001d0189819 */ /* 0x000fe40000010243 */
[-C--:B------:R-:W-:Y:S01]  /*b910*/  @!P1 IADD3 R8, P6, R0, R37.reuse, RZ ;  /* 0x0000002500089210 */ /* 0x080fe20007fde0ff */
[----:B------:R-:W-:Y:S01]  /*b920*/  @!P2 IMAD.X R35, R5, 0x1, R20, P5 ;  /* 0x000000010523a824 */ /* 0x000fe200028e0614 */
[----:B------:R-:W-:Y:S01]  /*b930*/  ISETP.GE.AND P5, PT, R210, UR4, PT ;  /* 0x00000004d2007c0c */ /* 0x000fe2000bfa6270 */
[----:B------:R-:W-:Y:S01]  /*b940*/  @!P4 IMAD.MOV.U32 R20, RZ, RZ, R0 ;  /* 0x000000ffff14c224 */ /* 0x000fe200078e0000 */
[----:B------:R-:W-:Y:S02]  /*b950*/  @!P1 IADD3.X R9, R3, R24, RZ, P6, !PT ;  /* 0x0000001803099210 */ /* 0x000fe400037fe4ff */
[----:B------:R-:W-:-:S02]  /*b960*/  @!P1 IADD3 R36, P6, R14, R37, RZ ;  /* 0x000000250e249210 */ /* 0x000fc40007fde0ff */
[----:B------:R-:W-:Y:S02]  /*b970*/  @!P0 SHF.L.U64.HI R32, R206, 0x1, R65 ;  /* 0x00000001ce208819 */ /* 0x000fe40000010241 */
[----:B------:R-:W-:Y:S01]  /*b980*/  @!P4 MOV R21, R3 ;  /* 0x000000030015c202 */ /* 0x000fe20000000f00 */
[----:B------:R-:W-:Y:S01]  /*b990*/  @!P1 IMAD.X R37, R5, 0x1, R24, P6 ;  /* 0x0000000105259824 */ /* 0x000fe200030e0618 */
[----:B------:R-:W-:Y:S01]  /*b9a0*/  @!P0 IADD3 R42, P6, R0, R45, RZ ;  /* 0x0000002d002a8210 */ /* 0x000fe20007fde0ff */
[----:B------:R-:W-:-:S03]  /*b9b0*/  @!P4 IMAD.WIDE R24, R194, 0x2, R14 ;  /* 0x00000002c218c825 */ /* 0x000fc600078e020e */
[----:B------:R-:W-:Y:S01]  /*b9c0*/  @!P0 IADD3.X R43, R3, R32, RZ, P6, !PT ;  /* 0x00000020032b8210 */ /* 0x000fe200037fe4ff */
[----:B------:R-:W-:Y:S01]  /*b9d0*/  @!P4 IMAD.WIDE R20, R194, 0x2, R20 ;  /* 0x00000002c214c825 */ /* 0x000fe200078e0214 */
[----:B------:R-:W-:Y:S01]  /*b9e0*/  @!P0 IADD3 R44, P6, R14, R45, RZ ;  /* 0x0000002d0e2c8210 */ /* 0x000fe20007fde0ff */
[----:B------:R1:W5:Y:S02]  /*b9f0*/  @!P4 LD.E.64 R58, desc[UR6][R24.64] ;  /* 0x00000006183ac980 */ /* 0x000364000c101b00 */
[C---:B------:R-:W-:Y:S01]  /*ba00*/  @!P5 IMAD.SHL.U32 R15, R210.reuse, 0x2, RZ ;  /* 0x00000002d20fd824 */ /* 0x040fe200078e00ff */
[----:B------:R-:W-:Y:S01]  /*ba10*/  @!P5 SHF.L.U64.HI R30, R210, 0x1, R63 ;  /* 0x00000001d21ed819 */ /* 0x000fe2000001023f */
[----:B------:R-:W-:Y:S01]  /*ba20*/  @!P0 IMAD.X R45, R5, 0x1, R32, P6 ;  /* 0x00000001052d8824 */ /* 0x000fe200030e0620 */
[----:B------:R1:W5:Y:S02]  /*ba30*/  @!P4 LD.E.64 R60, desc[UR6][R20.64] ;  /* 0x00000006143cc980 */ /* 0x000364000c101b00 */
[----:B------:R-:W-:-:S02]  /*ba40*/  @!P5 IADD3 R14, P6, R14, R15, RZ ;  /* 0x0000000f0e0ed210 */ /* 0x000fc40007fde0ff */
[----:B------:R-:W-:Y:S02]  /*ba50*/  @!P5 IADD3 R68, P4, R0, R15, RZ ;  /* 0x0000000f0044d210 */ /* 0x000fe40007f9e0ff */
[----:B------:R-:W-:Y:S02]  /*ba60*/  CS2R R54, SRZ ;  /* 0x0000000000367805 */ /* 0x000fe4000001ff00 */
[----:B------:R-:W-:Y:S01]  /*ba70*/  CS2R R56, SRZ ;  /* 0x0000000000387805 */ /* 0x000fe2000001ff00 */
[----:B------:R-:W-:Y:S01]  /*ba80*/  @!P5 IMAD.X R15, R5, 0x1, R30, P6 ;  /* 0x00000001050fd824 */ /* 0x000fe200030e061e */
[----:B------:R-:W-:Y:S02]  /*ba90*/  @!P5 IADD3.X R69, R3, R30, RZ, P4, !PT ;  /* 0x0000001e0345d210 */ /* 0x000fe400027fe4ff */
        /* <DEDUP_REMOVED lines=18> */
.L_x_6113:
[----:B------:R-:W-:Y:S05]  /*bbc0*/  BSYNC B1 ;  /* 0x0000000000017941 */ /* 0x000fea0003800000 */
.L_x_6112:
[----:B---3-5:R-:W-:Y:S01]  /*bbd0*/  IMAD.MOV.U32 R5, RZ, RZ, R40 ;  /* 0x000000ffff057224 */ /* 0x028fe200078e0028 */
[----:B-1----:R-:W-:Y:S01]  /*bbe0*/  MOV R3, R33 ;  /* 0x0000002100037202 */ /* 0x002fe20000000f00 */
[----:B------:R-:W-:Y:S01]  /*bbf0*/  IMAD.MOV.U32 R8, RZ, RZ, R41 ;  /* 0x000000ffff087224 */ /* 0x000fe200078e0029 */
[----:B------:R-:W-:Y:S01]  /*bc00*/  UMOV UR4, 0xffffffff ;  /* 0xffffffff00047882 */ /* 0x000fe20000000000 */
[----:B--2---:R-:W-:-:S03]  /*bc10*/  IMAD.MOV.U32 R0, RZ, RZ, R32 ;  /* 0x000000ffff007224 */ /* 0x004fc600078e0020 */
        /* <DEDUP_REMOVED lines=31> */
[----:B------:R-:W-:-:S02]  /*be10*/  PRMT R88, R88, 0x5410, R8 ;  /* 0x0000541058587816 */ /* 0x000fc40000000008 */
        /* <DEDUP_REMOVED lines=8> */
.L_x_6384:
[----:B------:R-:W-:Y:S01]  /*bea0*/  VIADD R62, R62, 0x40 ;  /* 0x000000403e3e7836 */ /* 0x000fe20000000000 */
[----:B-1----:R-:W-:Y:S01]  /*beb0*/  LOP3.LUT R7, R213, 0x18, R16, 0xf8, !PT ;  /* 0x00000018d5077812 */ /* 0x002fe200078ef810 */
[----:B------:R-:W-:Y:S01]  /*bec0*/  BSSY B1, `(.L_x_6115) ;  /* 0x0000054000017945 */ /* 0x000fe20003800000 */
[----:B------:R-:W-:Y:S02]  /*bed0*/  LOP3.LUT P0, RZ, R221, 0x4, RZ, 0xc0, !PT ;  /* 0x00000004ddff7812 */ /* 0x000fe4000780c0ff */
[----:B------:R-:W-:Y:S02]  /*bee0*/  CS2R R12, SRZ ;  /* 0x00000000000c7805 */ /* 0x000fe4000001ff00 */
[----:B------:R-:W-:Y:S02]  /*bef0*/  ISETP.GE.AND P1, PT, R62, R81, PT ;  /* 0x000000513e00720c */ /* 0x000fe40003f26270 */
[----:B------:R-:W-:Y:S02]  /*bf00*/  CS2R R20, SRZ ;  /* 0x0000000000147805 */ /* 0x000fe4000001ff00 */
[----:B------:R-:W-:-:S02]  /*bf10*/  LOP3.LUT R6, R7, R214, RZ, 0x3c, !PT ;  /* 0x000000d607067212 */ /* 0x000fc400078e3cff */
[----:B------:R-:W-:Y:S02]  /*bf20*/  CS2R R26, SRZ ;  /* 0x00000000001a7805 */ /* 0x000fe4000001ff00 */
[----:B------:R-:W-:Y:S02]  /*bf30*/  CS2R R34, SRZ ;  /* 0x0000000000227805 */ /* 0x000fe4000001ff00 */
[----:B------:R-:W-:Y:S02]  /*bf40*/  CS2R R42, SRZ ;  /* 0x00000000002a7805 */ /* 0x000fe4000001ff00 */
[----:B------:R-:W-:Y:S02]  /*bf50*/  IADD3 R7, R215, R6, RZ ;  /* 0x00000006d7077210 */ /* 0x000fe40007ffe0ff */
[----:B------:R-:W-:Y:S02]  /*bf60*/  CS2R R10, SRZ ;  /* 0x00000000000a7805 */ /* 0x000fe4000001ff00 */
[----:B----4-:R-:W-:-:S02]  /*bf70*/  CS2R R14, SRZ ;  /* 0x00000000000e7805 */ /* 0x010fc4000001ff00 */
[----:B------:R-:W-:Y:S02]  /*bf80*/  CS2R R24, SRZ ;  /* 0x0000000000187805 */ /* 0x000fe4000001ff00 */
[----:B------:R-:W-:Y:S02]  /*bf90*/  CS2R R28, SRZ ;  /* 0x00000000001c7805 */ /* 0x000fe4000001ff00 */
[----:B------:R-:W-:Y:S01]  /*bfa0*/  CS2R R36, SRZ ;  /* 0x0000000000247805 */ /* 0x000fe2000001ff00 */
[----:B------:R-:W-:Y:S01]  /*bfb0*/  IMAD R62, R7, 0x2, R18 ;  /* 0x00000002073e7824 */ /* 0x000fe200078e0212 */
        /* <DEDUP_REMOVED lines=12> */
[C---:B------:R-:W-:Y:S02]  /*c080*/  @!P3 SHF.L.U32 R71, R207.reuse, 0x1, RZ ;  /* 0x00000001cf47b819 */ /* 0x040fe400000006ff */
[----:B---3--:R-:W-:Y:S02]  /*c090*/  @!P4 IADD3 R10, P5, R0, R9, RZ ;  /* 0x00000009000ac210 */ /* 0x008fe40007fbe0ff */
[----:B------:R-:W-:Y:S01]  /*c0a0*/  @!P1 IMAD.SHL.U32 R7, R206, 0x2, RZ ;  /* 0x00000002ce079824 */ /* 0x000fe200078e00ff */
[----:B------:R-:W-:Y:S02]  /*c0b0*/  @!P3 SHF.L.U64.HI R64, R207, 0x1, R64 ;  /* 0x00000001cf40b819 */ /* 0x000fe40000010240 */
[----:B------:R-:W-:Y:S01]  /*c0c0*/  @!P2 SHF.L.U64.HI R6, R208, 0x1, R67 ;  /* 0x00000001d006a819 */ /* 0x000fe20000010243 */
[----:B--2---:R-:W-:Y:S01]  /*c0d0*/  @!P4 IMAD.X R11, R3, 0x1, R66, P5 ;  /* 0x00000001030bc824 */ /* 0x004fe200028e0642 */
[----:B------:R-:W-:Y:S01]  /*c0e0*/  @!P3 IADD3 R76, P5, R0, R71, RZ ;  /* 0x00000047004cb210 */ /* 0x000fe20007fbe0ff */
[----:B------:R-:W-:Y:S01]  /*c0f0*/  @!P2 IMAD.SHL.U32 R67, R208, 0x2, RZ ;  /* 0x00000002d043a824 */ /* 0x000fe200078e00ff */
[----:B0-----:R-:W-:-:S02]  /*c100*/  @!P4 IADD3 R8, P6, R4, R9, RZ ;  /* 0x000000090408c210 */ /* 0x001fc40007fde0ff */
[----:B------:R-:W-:Y:S01]  /*c110*/  @!P1 SHF.L.U64.HI R12, R206, 0x1, R65 ;  /* 0x00000001ce0c9819 */ /* 0x000fe20000010241 */
[----:B------:R-:W-:Y:S01]  /*c120*/  @!P3 IMAD.X R77, R3, 0x1, R64, P5 ;  /* 0x00000001034db824 */ /* 0x000fe200028e0640 */
[C---:B------:R-:W-:Y:S02]  /*c130*/  @!P4 IADD3.X R9, R5.reuse, R66, RZ, P6, !PT ;  /* 0x000000420509c210 */ /* 0x040fe400037fe4ff */
[----:B------:R-:W-:Y:S02]  /*c140*/  @!P3 IADD3 R70, P6, R4, R71, RZ ;  /* 0x000000470446b210 */ /* 0x000fe40007fde0ff */
[-C--:B------:R-:W-:Y:S02]  /*c150*/  @!P2 IADD3 R68, P5, R0, R67.reuse, RZ ;  /* 0x000000430044a210 */ /* 0x080fe40007fbe0ff */
[----:B------:R-:W-:Y:S02]  /*c160*/  @!P3 IADD3.X R71, R5, R64, RZ, P6, !PT ;  /* 0x000000400547b210 */ /* 0x000fe400037fe4ff */
[----:B------:R-:W-:Y:S01]  /*c170*/  @!P2 IADD3 R66, P6, R4, R67, RZ ;  /* 0x000000430442a210 */ /* 0x000fe20007fde0ff */
[----:B------:R-:W-:Y:S01]  /*c180*/  @!P2 IMAD.X R69, R3, 0x1, R6, P5 ;  /* 0x000000010345a824 */ /* 0x000fe200028e0606 */
[----:B------:R-:W-:-:S03]  /*c190*/  @!P1 IADD3 R64, P5, R0, R7, RZ ;  /* 0x0000000700409210 */ /* 0x000fc60007fbe0ff */
[----:B------:R-:W-:Y:S01]  /*c1a0*/  @!P2 IMAD.X R67, R5, 0x1, R6, P6 ;  /* 0x000000010543a824 */ /* 0x000fe200030e0606 */
[----:B------:R-:W-:Y:S02]  /*c1b0*/  @!P1 IADD3.X R65, R3, R12, RZ, P5, !PT ;  /* 0x0000000c03419210 */ /* 0x000fe40002ffe4ff */
[----:B------:R-:W-:Y:S02]  /*c1c0*/  ISETP.GE.AND P6, PT, R194, UR4, PT ;  /* 0x00000004c2007c0c */ /* 0x000fe4000bfc6270 */
[----:B------:R-:W-:-:S05]  /*c1d0*/  @!P1 IADD3 R6, P5, R4, R7, RZ ;  /* 0x0000000704069210 */ /* 0x000fca0007fbe0ff */
[----:B------:R-:W-:Y:S01]  /*c1e0*/  @!P1 IMAD.X R7, R5, 0x1, R12, P5 ;  /* 0x0000000105079824 */ /* 0x000fe200028e060c */
[----:B------:R-:W-:-:S05]  /*c1f0*/  ISETP.GE.AND P5, PT, R210, UR4, PT ;  /* 0x00000004d2007c0c */ /* 0x000fca000bfa6270 */
[----:B------:R-:W-:Y:S01]  /*c200*/  @!P6 MOV R13, R3 ;  /* 0x00000003000de202 */ /* 0x000fe20000000f00 */
[----:B------:R-:W-:Y:S02]  /*c210*/  @!P6 IMAD.MOV.U32 R12, RZ, RZ, R0 ;  /* 0x000000ffff0ce224 */ /* 0x000fe400078e0000 */
[----:B------:R-:W-:-:S04]  /*c220*/  @!P6 IMAD.WIDE R14, R194, 0x2, R4 ;  /* 0x00000002c20ee825 */ /* 0x000fc800078e0204 */
[----:B------:R-:W-:Y:S01]  /*c230*/  @!P6 IMAD.WIDE R12, R194, 0x2, R12 ;  /* 0x00000002c20ce825 */ /* 0x000fe200078e020c */
[----:B------:R-:W5:Y:S03]  /*c240*/  @!P6 LD.E.64 R44, desc[UR6][R14.64] ;  /* 0x000000060e2ce980 */ /* 0x000f66000c101b00 */
[C---:B------:R-:W-:Y:S01]  /*c250*/  @!P5 IMAD.SHL.U32 R21, R210.reuse, 0x2, RZ ;  /* 0x00000002d215d824 */ /* 0x040fe200078e00ff */
[----:B------:R0:W5:Y:S01]  /*c260*/  @!P6 LD.E.64 R42, desc[UR6][R12.64] ;  /* 0x000000060c2ae980 */ /* 0x000162000c101b00 */
[----:B------:R-:W-:-:S03]  /*c270*/  @!P5 SHF.L.U64.HI R20, R210, 0x1, R63 ;  /* 0x00000001d214d819 */ /* 0x000fc6000001023f */
[-C--:B------:R-:W-:Y:S02]  /*c280*/  @!P5 IADD3 R74, P6, R0, R21.reuse, RZ ;  /* 0x00000015004ad210 */ /* 0x080fe40007fde0ff */
[----:B------:R-:W-:Y:S02]  /*c290*/  CS2R R34, SRZ ;  /* 0x0000000000227805 */ /* 0x000fe4000001ff00 */
[----:B------:R-:W-:Y:S01]  /*c2a0*/  CS2R R36, SRZ ;  /* 0x0000000000247805 */ /* 0x000fe2000001ff00 */
[----:B------:R-:W-:Y:S01]  /*c2b0*/  @!P5 IMAD.X R75, R3, 0x1, R20, P6 ;  /* 0x00000001034bd824 */ /* 0x000fe200030e0614 */
[----:B------:R-:W-:Y:S02]  /*c2c0*/  @!P5 IADD3 R4, P6, R4, R21, RZ ;  /* 0x000000150404d210 */ /* 0x000fe40007fde0ff */
[----:B------:R1:W5:Y:S01]  /*c2d0*/  @!P4 LD.E.64 R34, desc[UR6][R10.64] ;  /* 0x000000060a22c980 */ /* 0x000362000c101b00 */
[----:B------:R-:W-:Y:S02]  /*c2e0*/  CS2R R26, SRZ ;  /* 0x00000000001a7805 */ /* 0x000fe4000001ff00 */
[----:B------:R-:W-:-:S02]  /*c2f0*/  CS2R R28, SRZ ;  /* 0x00000000001c7805 */ /* 0x000fc4000001ff00 */
[----:B------:R-:W-:Y:S01]  /*c300*/  @!P5 IADD3.X R5, R5, R20, RZ, P6, !PT ;  /* 0x000000140505d210 */ /* 0x000fe200037fe4ff */
[----:B------:R2:W5:Y:S01]  /*c310*/  @!P4 LD.E.64 R36, desc[UR6][R8.64] ;  /* 0x000000060824c980 */ /* 0x000562000c101b00 */
[----:B------:R-:W-:Y:S02]  /*c320*/  CS2R R20, SRZ ;  /* 0x0000000000147805 */ /* 0x000fe4000001ff00 */
[----:B------:R-:W-:Y:S02]  /*c330*/  CS2R R24, SRZ ;  /* 0x0000000000187805 */ /* 0x000fe4000001ff00 */
[----:B0-----:R-:W-:Y:S02]  /*c340*/  CS2R R12, SRZ ;  /* 0x00000000000c7805 */ /* 0x001fe4000001ff00 */
        /* <DEDUP_REMOVED lines=11> */
.L_x_6116:
[----:B------:R-:W-:Y:S05]  /*c400*/  BSYNC B1 ;  /* 0x0000000000017941 */ /* 0x000fea0003800000 */
.L_x_6115:
[----:B------:R-:W0:Y:S01]  /*c410*/  LDL R63, [R1+0x38] ;  /* 0x00003800013f7983 */ /* 0x000e220000100800 */
[C---:B----4-:R-:W-:Y:S01]  /*c420*/  VIADD R5, R62.reuse, 0x12400 ;  /* 0x000124003e057836 */ /* 0x050fe20000000000 */
[----:B--2--5:R-:W-:Y:S01]  /*c430*/  MOV R3, R8 ;  /* 0x0000000800037202 */ /* 0x024fe20000000f00 */
[----:B---3--:R-:W-:Y:S01]  /*c440*/  VIADD R0, R62, 0x12440 ;  /* 0x000124403e007836 */ /* 0x008fe20000000000 */
[----:B------:R-:W-:Y:S01]  /*c450*/  MOV R6, R12 ;  /* 0x0000000c00067202 */ /* 0x000fe20000000f00 */
[----:B------:R-:W-:Y:S01]  /*c460*/  @P0 VIADD R0, R5, 0xffffffc0 ;  /* 0xffffffc005000836 */ /* 0x000fe20000000000 */
[----:B------:R-:W-:Y:S01]  /*c470*/  VIADDMNMX R81, R81, -R218, 0x80, PT ;  /* 0x0000008051517446 */ /* 0x000fe200038009da */
        /* <DEDUP_REMOVED lines=9> */
[----:B------:R-:W-:Y:S01]  /*c510*/  BSSY B1, `(.L_x_6117) ;  /* 0x0000024000017945 */ /* 0x000fe20003800000 */
[----:B------:R-:W-:-:S02]  /*c520*/  ISETP.GE.AND P1, PT, R204, R81, PT ;  /* 0x00000051cc00720c */ /* 0x000fc40003f26270 */
[----:B------:R-:W-:Y:S02]  /*c530*/  PRMT R64, R67, 0x7610, R64 ;  /* 0x0000761043407816 */ /* 0x000fe40000000040 */
[----:B------:R-:W-:Y:S01]  /*c540*/  PRMT R66, R6, 0x5410, R7 ;  /* 0x0000541006427816 */ /* 0x000fe20000000007 */
[----:B------:R-:W-:Y:S02]  /*c550*/  IMAD.MOV.U32 R6, RZ, RZ, R34 ;  /* 0x000000ffff067224 */ /* 0x000fe400078e0022 */
[----:B------:R-:W-:-:S05]  /*c560*/  IMAD.MOV.U32 R7, RZ, RZ, R35 ;  /* 0x000000ffff077224 */ /* 0x000fca00078e0023 */
[----:B------:R-:W-:Y:S01]  /*c570*/  PRMT R70, R6, 0x5410, R7 ;  /* 0x0000541006467816 */ /* 0x000fe20000000007 */
[----:B------:R-:W-:Y:S01]  /*c580*/  IMAD.MOV.U32 R6, RZ, RZ, R10 ;  /* 0x000000ffff067224 */ /* 0x000fe200078e000a */
[----:B------:R-:W-:Y:S02]  /*c590*/  MOV R7, R11 ;  /* 0x0000000b00077202 */ /* 0x000fe40000000f00 */
[----:B0-----:R-:W-:-:S04]  /*c5a0*/  LEA.HI R4, R63, R63, RZ, 0x1 ;  /* 0x0000003f3f047211 */ /* 0x001fc800078f08ff */
[----:B------:R-:W-:-:S05]  /*c5b0*/  LOP3.LUT R4, R4, 0xfffffffe, RZ, 0xc0, !PT ;  /* 0xfffffffe04047812 */ /* 0x000fca00078ec0ff */
[----:B------:R-:W-:Y:S02]  /*c5c0*/  IMAD.IADD R4, R63, 0x1, -R4 ;  /* 0x000000013f047824 */ /* 0x000fe400078e0a04 */
[----:B------:R-:W-:-:S03]  /*c5d0*/  IMAD.MOV.U32 R63, RZ, RZ, R26 ;  /* 0x000000ffff3f7224 */ /* 0x000fc600078e001a */
[----:B------:R-:W-:Y:S02]  /*c5e0*/  SHF.L.U32 R5, R4, 0x1f, RZ ;  /* 0x0000001f04057819 */ /* 0x000fe400000006ff */
[----:B------:R-:W-:Y:S02]  /*c5f0*/  PRMT R68, R63, 0x7610, R68 ;  /* 0x000076103f447816 */ /* 0x000fe40000000044 */
[----:B------:R-:W0:Y:S01]  /*c600*/  SYNCS.PHASECHK.TRANS64.TRYWAIT P0, [R18+URZ+0x30800], R5 ;  /* 0x03080005120075a7 */ /* 0x000e22000800017f */
[----:B------:R-:W-:Y:S02]  /*c610*/  MOV R4, R27 ;  /* 0x0000001b00047202 */ /* 0x000fe40000000f00 */
[----:B------:R-:W-:Y:S02]  /*c620*/  MOV R63, R42 ;  /* 0x0000002a003f7202 */ /* 0x000fe40000000f00 */
[----:B------:R-:W-:Y:S01]  /*c630*/  PRMT R68, R68, 0x5410, R4 ;  /* 0x0000541044447816 */ /* 0x000fe20000000004 */
[----:B------:R-:W-:Y:S01]  /*c640*/  IMAD.MOV.U32 R4, RZ, RZ, R43 ;  /* 0x000000ffff047224 */ /* 0x000fe200078e002b */
[----:B------:R-:W-:-:S02]  /*c650*/  PRMT R74, R63, 0x7610, R74 ;  /* 0x000076103f4a7816 */ /* 0x000fc4000000004a */
        /* <DEDUP_REMOVED lines=9> */
[----:B------:R-:W-:-:S04]  /*c6f0*/  MOV R6, R29 ;  /* 0x0000001d00067202 */ /* 0x000fc80000000f00 */
[----:B------:R-:W-:Y:S01]  /*c700*/  PRMT R69, R4, 0x5410, R6 ;  /* 0x0000541004457816 */ /* 0x000fe20000000006 */
[----:B------:R-:W-:Y:S01]  /*c710*/  IMAD.MOV.U32 R6, RZ, RZ, R45 ;  /* 0x000000ffff067224 */ /* 0x000fe200078e002d */
[----:B------:R-:W-:Y:S02]  /*c720*/  PRMT R71, R7, 0x5410, R75 ;  /* 0x0000541007477816 */ /* 0x000fe4000000004b */
[----:B------:R-:W-:Y:S01]  /*c730*/  MOV R4, R44 ;  /* 0x0000002c00047202 */ /* 0x000fe20000000f00 */
[----:B0-----:R-:W-:Y:S06]  /*c740*/  @!P0 BRA `(.L_x_6118) ;  /* 0x0000017c00508947 */ /* 0x001fec0003800000 */
.L_x_6385:
[----:B------:R-:W-:Y:S05]  /*c750*/  BSYNC B1 ;  /* 0x0000000000017941 */ /* 0x000fea0003800000 */
.L_x_6117:
        /* <DEDUP_REMOVED lines=31> */
[--C-:B------:R-:W-:Y:S02]  /*c950*/  HADD2.F32 R61, -RZ, R88.reuse.H1_H1 ;  /* 0x30000058ff3d7230 */ /* 0x100fe40000004100 */
[----:B------:R-:W-:Y:S01]  /*c960*/  FFMA.FTZ R91, R60, R77, -R91 ;  /* 0x0000004d3c5b7223 */ /* 0x000fe2000001085b */
[--C-:B------:R-:W-:Y:S02]  /*c970*/  HADD2.F32 R6, -RZ, R5.reuse.H0_H0 ;  /* 0x20000005ff067230 */ /* 0x100fe40000004100 */
[-C--:B------:R-:W-:Y:S01]  /*c980*/  FMUL.FTZ R90, R4, R76.reuse ;  /* 0x0000004c045a7220 */ /* 0x080fe20000410000 */
[----:B------:R-:W-:Y:S02]  /*c990*/  HADD2.F32 R88, -RZ, R88.H0_H0 ;  /* 0x20000058ff587230 */ /* 0x000fe40000004100 */
[----:B------:R-:W-:Y:S01]  /*c9a0*/  FFMA.FTZ R92, R7, R76, -R92 ;  /* 0x0000004c075c7223 */ /* 0x000fe2000001085c */
[----:B------:R-:W-:-:S02]  /*c9b0*/  HADD2.F32 R5, -RZ, R5.H1_H1 ;  /* 0x30000005ff057230 */ /* 0x000fc40000004100 */
[----:B------:R-:W-:Y:S01]  /*c9c0*/  FFMA.FTZ R89, R7, R89, R90 ;  /* 0x0000005907597223 */ /* 0x000fe2000001005a */
[----:B------:R-:W-:Y:S02]  /*c9d0*/  HADD2.F32 R60, -RZ, R93.H0_H0 ;  /* 0x2000005dff3c7230 */ /* 0x000fe40000004100 */
[CC--:B------:R-:W-:Y:S01]  /*c9e0*/  FMUL.FTZ R77, R59.reuse, R61.reuse ;  /* 0x0000003d3b4d7220 */ /* 0x0c0fe20000410000 */
        /* <DEDUP_REMOVED lines=13> */
.L_x_6122:
[----:B------:R-:W-:Y:S05]  /*cac0*/  BSYNC B2 ;  /* 0x0000000000027941 */ /* 0x000fea0003800000 */
.L_x_6121:
[----:B------:R-:W-:Y:S04]  /*cad0*/  BSSY B2, `(.L_x_6123) ;  /* 0x000002c000027945 */ /* 0x000fe80003800000 */
[----:B------:R-:W-:Y:S05]  /*cae0*/  @P1 BRA `(.L_x_6124) ;  /* 0x0000000000a81947 */ /* 0x000fea0003800000 */
[----:B0-----:R-:W0:Y:S01]  /*caf0*/  LDS.128 R4, [R0] ;  /* 0x0000000000047984 */ /* 0x001e220000000c00 */
        /* <DEDUP_REMOVED lines=41> */
.L_x_6124:
[----:B------:R-:W-:Y:S05]  /*cd90*/  BSYNC B2 ;  /* 0x0000000000027941 */ /* 0x000fea0003800000 */
.L_x_6123:
[----:B------:R-:W-:Y:S04]  /*cda0*/  BSSY B2, `(.L_x_6125) ;  /* 0x000002c000027945 */ /* 0x000fe80003800000 */
[----:B------:R-:W-:Y:S05]  /*cdb0*/  @P2 BRA `(.L_x_6126) ;  /* 0x0000000000a82947 */ /* 0x000fea0003800000 */
[----:B01----:R-:W0:Y:S01]  /*cdc0*/  LDS.128 R4, [R62+0x16400] ;  /* 0x016400003e047984 */ /* 0x003e220000000c00 */
        /* <DEDUP_REMOVED lines=41> */
.L_x_6126:
[----:B------:R-:W-:Y:S05]  /*d060*/  BSYNC B2 ;  /* 0x0000000000027941 */ /* 0x000fea0003800000 */
.L_x_6125:
[----:B------:R-:W-:Y:S04]  /*d070*/  BSSY B2, `(.L_x_6127) ;  /* 0x000002c000027945 */ /* 0x000fe80003800000 */
[----:B------:R-:W-:Y:S05]  /*d080*/  @P3 BRA `(.L_x_6128) ;  /* 0x0000000000a83947 */ /* 0x000fea0003800000 */
[----:B012---:R-:W0:Y:S01]  /*d090*/  LDS.128 R4, [R0+0x4000] ;  /* 0x0040000000047984 */ /* 0x007e220000000c00 */
        /* <DEDUP_REMOVED lines=41> */
.L_x_6128:
[----:B------:R-:W-:Y:S05]  /*d330*/  BSYNC B2 ;  /* 0x0000000000027941 */ /* 0x000fea0003800000 */
.L_x_6127:
        /* <DEDUP_REMOVED lines=44> */
.L_x_6130:
[----:B------:R-:W-:Y:S05]  /*d600*/  BSYNC B2 ;  /* 0x0000000000027941 */ /* 0x000fea0003800000 */
.L_x_6129:
[----:B------:R-:W-:Y:S05]  /*d610*/  @P5 BRA `(.L_x_6120) ;  /* 0x0000000000a85947 */ /* 0x000fea0003800000 */
[----:B01234-:R-:W0:Y:S01]  /*d620*/  LDS.128 R4, [R0+0x8000] ;  /* 0x0080000000047984 */ /* 0x01fe220000000c00 */
        /* <DEDUP_REMOVED lines=41> */
.L_x_6120:
[----:B------:R-:W-:Y:S05]  /*d8c0*/  BSYNC B1 ;  /* 0x0000000000017941 */ /* 0x000fea0003800000 */
.L_x_6119:
        /* <DEDUP_REMOVED lines=54> */
.L_x_6133:
[----:B------:R-:W-:Y:S05]  /*dc30*/  BSYNC B1 ;  /* 0x0000000000017941 */ /* 0x000fea0003800000 */
.L_x_6132:
        /* <DEDUP_REMOVED lines=44> */
.L_x_6135:
[----:B------:R-:W-:Y:S05]  /*df00*/  BSYNC B1 ;  /* 0x0000000000017941 */ /* 0x000fea0003800000 */
.L_x_6134:
        /* <DEDUP_REMOVED lines=44> */
.L_x_6137:
[----:B------:R-:W-:Y:S05]  /*e1d0*/  BSYNC B1 ;  /* 0x0000000000017941 */ /* 0x000fea0003800000 */
.L_x_6136:
[----:B------:R-:W-:Y:S04]  /*e1e0*/  BSSY B1, `(.L_x_6138) ;  /* 0x000002c000017945 */ /* 0x000fe80003800000 */
[----:B------:R-:W-:Y:S05]  /*e1f0*/  @P3 BRA `(.L_x_6139) ;  /* 0x0000000000a83947 */ /* 0x000fea0003800000 */
[----:B012---:R-:W0:Y:S01]  /*e200*/  LDS.128 R4, [R0+0x6000] ;  /* 0x0060000000047984 */ /* 0x007e220000000c00 */
        /* <DEDUP_REMOVED lines=41> */
.L_x_6139:
[----:B------:R-:W-:Y:S05]  /*e4a0*/  BSYNC B1 ;  /* 0x0000000000017941 */ /* 0x000fea0003800000 */
.L_x_6138:
[----:B------:R-:W-:Y:S04]  /*e4b0*/  BSSY B1, `(.L_x_6140) ;  /* 0x000002c000017945 */ /* 0x000fe80003800000 */
[----:B------:R-:W-:Y:S05]  /*e4c0*/  @P4 BRA `(.L_x_6141) ;  /* 0x0000000000a84947 */ /* 0x000fea0003800000 */
[----:B0123--:R-:W0:Y:S01]  /*e4d0*/  LDS.128 R4, [R62+0x1c400] ;  /* 0x01c400003e047984 */ /* 0x00fe220000000c00 */
        /* <DEDUP_REMOVED lines=41> */
.L_x_6141:
[----:B------:R-:W-:Y:S05]  /*e770*/  BSYNC B1 ;  /* 0x0000000000017941 */ /* 0x000fea0003800000 */
.L_x_6140:
[----:B------:R-:W-:Y:S05]  /*e780*/  @P5 BRA `(.L_x_6131) ;  /* 0x0000003400dc5947 */ /* 0x000fea0003800000 */
[----:B01234-:R-:W0:Y:S01]  /*e790*/  LDS.128 R4, [R0+0xa000] ;  /* 0x00a0000000047984 */ /* 0x01fe220000000c00 */
        /* <DEDUP_REMOVED lines=32> */
[----:B------:R-:W-:Y:S01]  /*e9a0*/  FMUL.FTZ R9, R5, R3 ;  /* 0x0000000305097220 */ /* 0x000fe20000410000 */
        /* <DEDUP_REMOVED lines=9> */
.L_x_6110:
        /* <DEDUP_REMOVED lines=10> */
[----:B--2---:R-:W-:-:S05]  /*eae0*/  LEA R3, R3, R62, 0x6 ;  /* 0x0000003e03037211 */ /* 0x004fca00078e30ff */
        /* <DEDUP_REMOVED lines=24> */
.L_x_6391:
        /* <DEDUP_REMOVED lines=25> */
[----:B---3--:R-:W-:Y:S02]  /*ee00*/  MOV R15, R5 ;  /* 0x00000005000f7202 */ /* 0x008fe40000000f00 */
[----:B------:R-:W-:Y:S01]  /*ee10*/  CS2R R42, SRZ ;  /* 0x00000000002a7805 */ /* 0x000fe2000001ff00 */
[----:B------:R-:W-:Y:S01]  /*ee20*/  ULDC.64 UR6, c[0x0][0x208] ;  /* 0x0000820000067ab9 */ /* 0x000fe20000000a00 */
[----:B------:R-:W-:Y:S02]  /*ee30*/  @!P2 IMAD.SHL.U32 R9, R16, 0x2, RZ ;  /* 0x000000021009a824 */ /* 0x000fe400078e00ff */
[----:B------:R-:W-:-:S03]  /*ee40*/  @!P3 IMAD.SHL.U32 R25, R198, 0x8, RZ ;  /* 0x00000008c619b824 */ /* 0x000fc600078e00ff */
        /* <DEDUP_REMOVED lines=24> */
.L_x_6144:
[----:B------:R-:W-:Y:S05]  /*efd0*/  BSYNC B1 ;  /* 0x0000000000017941 */ /* 0x000fea0003800000 */
.L_x_6143:
[----:B-1---5:R-:W-:Y:S01]  /*efe0*/  IMAD.MOV.U32 R3, RZ, RZ, R45 ;  /* 0x000000ffff037224 */ /* 0x022fe200078e002d */
[----:B--2---:R-:W-:Y:S01]  /*eff0*/  MOV R0, R44 ;  /* 0x0000002c00007202 */ /* 0x004fe20000000f00 */
[----:B------:R-:W-:Y:S01]  /*f000*/  IMAD.MOV.U32 R4, RZ, RZ, R46 ;  /* 0x000000ffff047224 */ /* 0x000fe200078e002e */
[----:B---3--:R-:W-:Y:S01]  /*f010*/  MOV R5, R47 ;  /* 0x0000002f00057202 */ /* 0x008fe20000000f00 */
[----:B------:R-:W-:Y:S01]  /*f020*/  UMOV UR4, 0xffffffff ;  /* 0xffffffff00047882 */ /* 0x000fe20000000000 */
        /* <DEDUP_REMOVED lines=36> */
[----:B------:R-:W-:Y:S01]  /*f270*/  CS2R R4, SRZ ;  /* 0x0000000000047805 */ /* 0x000fe2000001ff00 */
[----:B------:R-:W-:Y:S06]  /*f280*/  BRA.DIV UR4, `(.L_x_6145) ;  /* 0x0000015604047947 */ /* 0x000fec000b800000 */
[----:B------:R1:W2:Y:S04]  /*f290*/  SHFL.IDX PT, R3, R7, 0x1, 0x1c1f ;  /* 0x003c1f0007037f89 */ /* 0x0002a800000e0000 */
[----:B------:R1:W3:Y:S04]  /*f2a0*/  SHFL.IDX PT, R0, R6, 0x1, 0x1c1f ;  /* 0x003c1f0006007f89 */ /* 0x0002e800000e0000 */
[----:B0-----:R-:W0:Y:S04]  /*f2b0*/  SHFL.IDX PT, R21, R21, 0x1, 0x1c1f ;  /* 0x003c1f0015157f89 */ /* 0x001e2800000e0000 */
[----:B-1----:R-:W0:Y:S02]  /*f2c0*/  SHFL.IDX PT, R20, R20, 0x1, 0x1c1f ;  /* 0x003c1f0014147f89 */ /* 0x002e2400000e0000 */
.L_x_6397:
[----:B------:R-:W-:Y:S01]  /*f2d0*/  IADD3 R62, R62, 0x40, RZ ;  /* 0x000000403e3e7810 */ /* 0x000fe20007ffe0ff */
[----:B------:R-:W-:Y:S01]  /*f2e0*/  BSSY B1, `(.L_x_6146) ;  /* 0x0000033000017945 */ /* 0x000fe20003800000 */
[----:B------:R-:W-:Y:S02]  /*f2f0*/  CS2R R6, SRZ ;  /* 0x0000000000067805 */ /* 0x000fe4000001ff00 */
[----:B------:R-:W-:Y:S02]  /*f300*/  CS2R R8, SRZ ;  /* 0x0000000000087805 */ /* 0x000fe4000001ff00 */
[----:B------:R-:W-:Y:S02]  /*f310*/  ISETP.GE.AND P0, PT, R62, R73, PT ;  /* 0x000000493e00720c */ /* 0x000fe40003f06270 */
[----:B------:R-:W-:Y:S02]  /*f320*/  CS2R R10, SRZ ;  /* 0x00000000000a7805 */ /* 0x000fe4000001ff00 */
        /* <DEDUP_REMOVED lines=10> */
[----:B--2---:R-:W-:Y:S01]  /*f3d0*/  MOV R5, R3 ;  /* 0x0000000300057202 */ /* 0x004fe20000000f00 */
[----:B---3--:R-:W-:Y:S01]  /*f3e0*/  IMAD.MOV.U32 R4, RZ, RZ, R0 ;  /* 0x000000ffff047224 */ /* 0x008fe200078e0000 */
        /* <DEDUP_REMOVED lines=9> */
[----:B------:R-:W-:Y:S01]  /*f480*/  ULDC.64 UR6, c[0x0][0x208] ;  /* 0x0000820000067ab9 */ /* 0x000fe20000000a00 */
[----:B------:R-:W-:Y:S02]  /*f490*/  @!P2 IMAD.SHL.U32 R63, R16, 0x2, RZ ;  /* 0x00000002103fa824 */ /* 0x000fe400078e00ff */
[----:B------:R-:W-:-:S02]  /*f4a0*/  @!P3 IMAD.SHL.U32 R71, R198, 0x8, RZ ;  /* 0x00000008c647b824 */ /* 0x000fc400078e00ff */
[----:B------:R-:W-:Y:S01]  /*f4b0*/  @!P4 IMAD.SHL.U32 R65, R199, 0x8, RZ ;  /* 0x00000008c741c824 */ /* 0x000fe200078e00ff */
[-C--:B------:R-:W-:Y:S01]  /*f4c0*/  @!P2 IADD3 R60, P0, R0, R63.reuse, RZ ;  /* 0x0000003f003ca210 */ /* 0x080fe20007f1e0ff */
[----:B------:R-:W-:Y:S01]  /*f4d0*/  @!P3 IMAD.WIDE R66, R71, 0x2, R4 ;  /* 0x000000024742b825 */ /* 0x000fe200078e0204 */
[----:B0-----:R-:W-:Y:S02]  /*f4e0*/  @!P2 IADD3 R62, P1, R20, R63, RZ ;  /* 0x0000003f143ea210 */ /* 0x001fe40007f3e0ff */
[----:B------:R-:W-:Y:S01]  /*f4f0*/  @!P2 SHF.L.U64.HI R0, R16, 0x1, R17 ;  /* 0x000000011000a819 */ /* 0x000fe20000010211 */
[----:B------:R-:W-:Y:S01]  /*f500*/  @!P4 IMAD.WIDE R68, R65, 0x2, R4 ;  /* 0x000000024144c825 */ /* 0x000fe200078e0204 */
[----:B------:R-:W-:Y:S02]  /*f510*/  CS2R R12, SRZ ;  /* 0x00000000000c7805 */ /* 0x000fe4000001ff00 */
[----:B------:R-:W-:Y:S02]  /*f520*/  CS2R R14, SRZ ;  /* 0x00000000000e7805 */ /* 0x000fe4000001ff00 */
[----:B------:R-:W-:-:S02]  /*f530*/  CS2R R48, SRZ ;  /* 0x0000000000307805 */ /* 0x000fc4000001ff00 */
[----:B------:R-:W-:Y:S02]  /*f540*/  CS2R R50, SRZ ;  /* 0x0000000000327805 */ /* 0x000fe4000001ff00 */
[----:B------:R-:W-:Y:S02]  /*f550*/  CS2R R4, SRZ ;  /* 0x0000000000047805 */ /* 0x000fe4000001ff00 */
[----:B------:R-:W-:Y:S01]  /*f560*/  CS2R R6, SRZ ;  /* 0x0000000000067805 */ /* 0x000fe2000001ff00 */
[--C-:B------:R-:W-:Y:S01]  /*f570*/  @!P3 IMAD.WIDE R70, R71, 0x2, R20.reuse ;  /* 0x000000024746b825 */ /* 0x100fe200078e0214 */
[----:B------:R-:W-:Y:S01]  /*f580*/  @!P2 IADD3.X R61, R3, R0, RZ, P0, !PT ;  /* 0x00000000033da210 */ /* 0x000fe200007fe4ff */
[----:B------:R1:W5:Y:S02]  /*f590*/  @!P3 LD.E.128 R52, desc[UR6][R66.64] ;  /* 0x000000064234b980 */ /* 0x000364000c101d00 */
[----:B------:R-:W-:Y:S02]  /*f5a0*/  @!P4 IMAD.WIDE R64, R65, 0x2, R20 ;  /* 0x000000024140c825 */ /* 0x000fe400078e0214 */
[----:B------:R1:W5:Y:S02]  /*f5b0*/  @!P3 LD.E.128 R8, desc[UR6][R70.64] ;  /* 0x000000064608b980 */ /* 0x000364000c101d00 */
[----:B------:R-:W-:-:S02]  /*f5c0*/  @!P2 IMAD.X R63, R21, 0x1, R0, P1 ;  /* 0x00000001153fa824 */ /* 0x000fc400008e0600 */
[----:B------:R1:W5:Y:S04]  /*f5d0*/  @!P4 LD.E.128 R56, desc[UR6][R68.64] ;  /* 0x000000064438c980 */ /* 0x000368000c101d00 */
[----:B------:R1:W5:Y:S04]  /*f5e0*/  @!P4 LD.E.128 R12, desc[UR6][R64.64] ;  /* 0x00000006400cc980 */ /* 0x000368000c101d00 */
[----:B------:R1:W5:Y:S04]  /*f5f0*/  @!P2 LD.E.128 R48, desc[UR6][R60.64] ;  /* 0x000000063c30a980 */ /* 0x000368000c101d00 */
[----:B------:R1:W5:Y:S02]  /*f600*/  @!P2 LD.E.128 R4, desc[UR6][R62.64] ;  /* 0x000000063e04a980 */ /* 0x000364000c101d00 */
.L_x_6147:
[----:B------:R-:W-:Y:S05]  /*f610*/  BSYNC B1 ;  /* 0x0000000000017941 */ /* 0x000fea0003800000 */
.L_x_6146:
[----:B-1----:R-:W3:Y:S01]  /*f620*/  LDL R60, [R1+0x38] ;  /* 0x00003800013c7983 */ /* 0x002ee20000100800 */
[----:B--2--5:R-:W-:Y:S01]  /*f630*/  IMAD.MOV.U32 R3, RZ, RZ, R4 ;  /* 0x000000ffff037224 */ /* 0x024fe200078e0004 */
[----:B0-----:R-:W-:Y:S01]  /*f640*/  MOV R20, R5 ;  /* 0x0000000500147202 */ /* 0x001fe20000000f00 */
[----:B------:R-:W-:Y:S01]  /*f650*/  IMAD.MOV.U32 R21, RZ, RZ, R7 ;  /* 0x000000ffff157224 */ /* 0x000fe200078e0007 */
[----:B------:R-:W-:Y:S01]  /*f660*/  VIADDMNMX R69, R73, -R218, 0x80, PT ;  /* 0x0000008049457446 */ /* 0x000fe200038009da */
[----:B------:R-:W-:Y:S01]  /*f670*/  IMAD.MOV.U32 R61, RZ, RZ, R49 ;  /* 0x000000ffff3d7224 */ /* 0x000fe200078e0031 */
[----:B------:R-:W-:Y:S01]  /*f680*/  PRMT R78, R3, 0x5410, R20 ;  /* 0x00005410034e7816 */ /* 0x000fe20000000014 */
[----:B------:R-:W-:Y:S01]  /*f690*/  IMAD.MOV.U32 R3, RZ, RZ, R6 ;  /* 0x000000ffff037224 */ /* 0x000fe200078e0006 */
[----:B------:R-:W-:Y:S01]  /*f6a0*/  BSSY B1, `(.L_x_6148) ;  /* 0x0000028000017945 */ /* 0x000fe20003800000 */
[----:B------:R-:W-:Y:S01]  /*f6b0*/  IMAD.MOV.U32 R20, RZ, RZ, R9 ;  /* 0x000000ffff147224 */ /* 0x000fe200078e0009 */
[----:B------:R-:W-:Y:S01]  /*f6c0*/  ISETP.GE.AND P1, PT, R204, R69, PT ;  /* 0x00000045cc00720c */ /* 0x000fe20003f26270 */
[----:B------:R-:W-:Y:S01]  /*f6d0*/  IMAD.MOV.U32 R62, RZ, RZ, R50 ;  /* 0x000000ffff3e7224 */ /* 0x000fe200078e0032 */
[----:B------:R-:W-:Y:S01]  /*f6e0*/  PRMT R80, R3, 0x5410, R21 ;  /* 0x0000541003507816 */ /* 0x000fe20000000015 */
[----:B------:R-:W-:-:S03]  /*f6f0*/  IMAD.MOV.U32 R3, RZ, RZ, R8 ;  /* 0x000000ffff037224 */ /* 0x000fc600078e0008 */
[----:B------:R-:W-:Y:S02]  /*f700*/  PRMT R82, R62, 0x7610, R82 ;  /* 0x000076103e527816 */ /* 0x000fe40000000052 */
[----:B------:R-:W-:Y:S01]  /*f710*/  PRMT R68, R3, 0x5410, R20 ;  /* 0x0000541003447816 */ /* 0x000fe20000000014 */
[----:B------:R-:W-:Y:S01]  /*f720*/  IMAD.MOV.U32 R3, RZ, RZ, R12 ;  /* 0x000000ffff037224 */ /* 0x000fe200078e000c */
[----:B------:R-:W-:Y:S02]  /*f730*/  MOV R20, R13 ;  /* 0x0000000d00147202 */ /* 0x000fe40000000f00 */
[----:B------:R-:W-:Y:S02]  /*f740*/  MOV R62, R57 ;  /* 0x00000039003e7202 */ /* 0x000fe40000000f00 */
[----:B---3--:R-:W-:-:S04]  /*f750*/  LEA.HI R0, R60, R60, RZ, 0x1 ;  /* 0x0000003c3c007211 */ /* 0x008fc800078f08ff */
[----:B------:R-:W-:-:S04]  /*f760*/  LOP3.LUT R0, R0, 0xfffffffe, RZ, 0xc0, !PT ;  /* 0xfffffffe00007812 */ /* 0x000fc800078ec0ff */
[----:B------:R-:W-:Y:S02]  /*f770*/  IADD3 R0, R60, -R0, RZ ;  /* 0x800000003c007210 */ /* 0x000fe40007ffe0ff */
[----:B------:R-:W-:Y:S02]  /*f780*/  MOV R60, R10 ;  /* 0x0000000a003c7202 */ /* 0x000fe40000000f00 */
[----:B------:R-:W-:Y:S01]  /*f790*/  SHF.L.U32 R21, R0, 0x1f, RZ ;  /* 0x0000001f00157819 */ /* 0x000fe200000006ff */
[----:B------:R-:W-:Y:S01]  /*f7a0*/  IMAD.MOV.U32 R0, RZ, RZ, R11 ;  /* 0x000000ffff007224 */ /* 0x000fe200078e000b */
[----:B------:R-:W-:Y:S01]  /*f7b0*/  PRMT R70, R60, 0x7610, R70 ;  /* 0x000076103c467816 */ /* 0x000fe20000000046 */
[----:B------:R-:W-:Y:S01]  /*f7c0*/  IMAD.MOV.U32 R60, RZ, RZ, R14 ;  /* 0x000000ffff3c7224 */ /* 0x000fe200078e000e */
[----:B------:R-:W0:Y:S02]  /*f7d0*/  SYNCS.PHASECHK.TRANS64.TRYWAIT P0, [R18+URZ+0x30800], R21 ;  /* 0x03080015120075a7 */ /* 0x000e24000800017f */
[----:B------:R-:W-:-:S02]  /*f7e0*/  PRMT R70, R70, 0x5410, R0 ;  /* 0x0000541046467816 */ /* 0x000fc40000000000 */
[----:B------:R-:W-:Y:S01]  /*f7f0*/  PRMT R0, R3, 0x5410, R20 ;  /* 0x0000541003007816 */ /* 0x000fe20000000014 */
[----:B------:R-:W-:Y:S01]  /*f800*/  IMAD.MOV.U32 R20, RZ, RZ, R15 ;  /* 0x000000ffff147224 */ /* 0x000fe200078e000f */
[----:B------:R-:W-:Y:S02]  /*f810*/  PRMT R3, R60, 0x7610, R3 ;  /* 0x000076103c037816 */ /* 0x000fe40000000003 */
[----:B------:R-:W-:Y:S02]  /*f820*/  MOV R60, R48 ;  /* 0x00000030003c7202 */ /* 0x000fe40000000f00 */
[----:B------:R-:W-:Y:S02]  /*f830*/  PRMT R3, R3, 0x5410, R20 ;  /* 0x0000541003037816 */ /* 0x000fe40000000014 */
[----:B------:R-:W-:Y:S01]  /*f840*/  PRMT R81, R60, 0x5410, R61 ;  /* 0x000054103c517816 */ /* 0x000fe2000000003d */
[----:B------:R-:W-:Y:S01]  /*f850*/  IMAD.MOV.U32 R60, RZ, RZ, R52 ;  /* 0x000000ffff3c7224 */ /* 0x000fe200078e0034 */
[----:B------:R-:W-:Y:S01]  /*f860*/  MOV R20, R51 ;  /* 0x0000003300147202 */ /* 0x000fe20000000f00 */
[----:B------:R-:W-:-:S03]  /*f870*/  IMAD.MOV.U32 R61, RZ, RZ, R53 ;  /* 0x000000ffff3d7224 */ /* 0x000fc600078e0035 */
[----:B------:R-:W-:Y:S02]  /*f880*/  PRMT R82, R82, 0x5410, R20 ;  /* 0x0000541052527816 */ /* 0x000fe40000000014 */
        /* <DEDUP_REMOVED lines=8> */
[----:B0-----:R-:W-:Y:S06]  /*f910*/  @!P0 BRA `(.L_x_6149) ;  /* 0x0000014c00d48947 */ /* 0x001fec0003800000 */
.L_x_6398:
[----:B------:R-:W-:Y:S05]  /*f920*/  BSYNC B1 ;  /* 0x0000000000017941 */ /* 0x000fea0003800000 */
.L_x_6148:
        /* <DEDUP_REMOVED lines=14> */
[----:B------:R-:W-:Y:S01]  /*fa10*/  LOP3.LUT R60, R61, R214, RZ, 0x3c, !PT ;  /* 0x000000d63d3c7212 */ /* 0x000fe200078e3cff */
[----:B------:R-:W-:Y:S01]  /*fa20*/  HADD2.F32 R102, -RZ, R89.H0_H0 ;  /* 0x20000059ff667230 */ /* 0x000fe20000004100 */
[----:B------:R-:W-:Y:S02]  /*fa30*/  SHF.R.U32.HI R99, RZ, 0x10, R45 ;  /* 0x00000010ff637819 */ /* 0x000fe4000001162d */
[--C-:B------:R-:W-:Y:S01]  /*fa40*/  SHF.R.U64 R32, R32, 0x10, R33.reuse ;  /* 0x0000001020207819 */ /* 0x100fe20000001221 */
[----:B------:R-:W-:Y:S01]  /*fa50*/  IMAD.IADD R87, R215, 0x1, R60 ;  /* 0x00000001d7577824 */ /* 0x000fe200078e023c */
[----:B------:R-:W-:Y:S01]  /*fa60*/  SHF.R.U32.HI R100, RZ, 0x10, R33 ;  /* 0x00000010ff647819 */ /* 0x000fe20000011621 */
[----:B------:R-:W-:Y:S01]  /*fa70*/  HADD2.F32 R99, -RZ, R99.H0_H0 ;  /* 0x20000063ff637230 */ /* 0x000fe20000004100 */
[----:B------:R-:W-:-:S02]  /*fa80*/  SHF.R.U64 R33, R34, 0x10, R35 ;  /* 0x0000001022217819 */ /* 0x000fc40000001223 */
[----:B------:R-:W-:Y:S02]  /*fa90*/  LEA R87, R87, R18, 0x1 ;  /* 0x0000001257577211 */ /* 0x000fe400078e08ff */
[--C-:B------:R-:W-:Y:S01]  /*faa0*/  SHF.R.U64 R34, R46, 0x10, R47.reuse ;  /* 0x000000102e227819 */ /* 0x100fe2000000122f */
[----:B------:R-:W-:Y:S01]  /*fab0*/  HADD2.F32 R33, -RZ, R33.H0_H0 ;  /* 0x20000021ff217230 */ /* 0x000fe20000004100 */
[----:B------:R-:W-:Y:S02]  /*fac0*/  SHF.R.U32.HI R105, RZ, 0x10, R47 ;  /* 0x00000010ff697819 */ /* 0x000fe4000001162f */
[----:B------:R-:W-:-:S05]  /*fad0*/  SHF.R.U32.HI R92, RZ, 0x10, R35 ;  /* 0x00000010ff5c7819 */ /* 0x000fca0000011623 */
[----:B------:R-:W-:Y:S01]  /*fae0*/  HADD2.F32 R92, -RZ, R92.H0_H0 ;  /* 0x2000005cff5c7230 */ /* 0x000fe20000004100 */
        /* <DEDUP_REMOVED lines=8> */
[----:B------:R-:W0:Y:S02]  /*fb70*/  LDS.128 R60, [R87+0x12400] ;  /* 0x01240000573c7984 */ /* 0x000e240000000c00 */
        /* <DEDUP_REMOVED lines=15> */
[----:B------:R-:W-:Y:S01]  /*fc70*/  FFMA.FTZ R45, R46, R97, -R101 ;  /* 0x000000612e2d7223 */ /* 0x000fe20000010865 */
[----:B------:R-:W-:-:S02]  /*fc80*/  HADD2.F32 R97, -RZ, R100.H0_H0 ;  /* 0x20000064ff617230 */ /* 0x000fc40000004100 */
[----:B------:R-:W-:Y:S01]  /*fc90*/  FFMA.FTZ R46, R46, R98, R103 ;  /* 0x000000622e2e7223 */ /* 0x000fe20000010067 */
[--C-:B------:R-:W-:Y:S02]  /*fca0*/  HADD2.F32 R100, -RZ, R91.reuse.H1_H1 ;  /* 0x3000005bff647230 */ /* 0x100fe40000004100 */
[C---:B------:R-:W-:Y:S01]  /*fcb0*/  FMUL.FTZ R101, R93.reuse, R99 ;  /* 0x000000635d657220 */ /* 0x040fe20000410000 */
[----:B------:R-:W-:Y:S02]  /*fcc0*/  HADD2.F32 R98, -RZ, R91.H0_H0 ;  /* 0x2000005bff627230 */ /* 0x000fe40000004100 */
[-C--:B------:R-:W-:Y:S01]  /*fcd0*/  FMUL.FTZ R93, R93, R97.reuse ;  /* 0x000000615d5d7220 */ /* 0x080fe20000410000 */
[----:B------:R-:W-:Y:S02]  /*fce0*/  HADD2.F32 R96, -RZ, R67.H0_H0 ;  /* 0x20000043ff607230 */ /* 0x000fe40000004100 */
[C---:B------:R-:W-:Y:S01]  /*fcf0*/  FMUL.FTZ R104, R65.reuse, R100 ;  /* 0x0000006441687220 */ /* 0x040fe20000410000 */
[C---:B------:R-:W-:Y:S01]  /*fd00*/  FFMA.FTZ R106, R94.reuse, R97, -R101 ;  /* 0x000000615e6a7223 */ /* 0x040fe20000010865 */
[-C--:B------:R-:W-:Y:S01]  /*fd10*/  FMUL.FTZ R65, R65, R98.reuse ;  /* 0x0000006241417220 */ /* 0x080fe20000410000 */
[----:B------:R-:W-:Y:S01]  /*fd20*/  FFMA.FTZ R93, R94, R99, R93 ;  /* 0x000000635e5d7223 */ /* 0x000fe2000001005d */
[----:B------:R-:W-:Y:S01]  /*fd30*/  FFMA.FTZ R104, R61, R98, -R104 ;  /* 0x000000623d687223 */ /* 0x000fe20000010868 */
[----:B------:R-:W-:-:S02]  /*fd40*/  HADD2.F32 R94, -RZ, R89.H1_H1 ;  /* 0x30000059ff5e7230 */ /* 0x000fc40000004100 */
[----:B------:R-:W-:Y:S01]  /*fd50*/  FFMA.FTZ R65, R61, R100, R65 ;  /* 0x000000643d417223 */ /* 0x000fe20000010041 */
[--C-:B------:R-:W-:Y:S02]  /*fd60*/  HADD2.F32 R61, -RZ, R88.reuse.H1_H1 ;  /* 0x30000058ff3d7230 */ /* 0x100fe40000004100 */
[C---:B------:R-:W-:Y:S01]  /*fd70*/  FMUL.FTZ R98, R95.reuse, R102 ;  /* 0x000000665f627220 */ /* 0x040fe20000410000 */
[----:B------:R-:W-:Y:S02]  /*fd80*/  HADD2.F32 R88, -RZ, R88.H0_H0 ;  /* 0x20000058ff587230 */ /* 0x000fe40000004100 */
[-C--:B------:R-:W-:Y:S01]  /*fd90*/  FMUL.FTZ R100, R95, R94.reuse ;  /* 0x0000005e5f647220 */ /* 0x080fe20000410000 */
[----:B------:R-:W-:Y:S02]  /*fda0*/  HADD2.F32 R67, -RZ, R67.H1_H1 ;  /* 0x30000043ff437230 */ /* 0x000fe40000004100 */
[----:B------:R-:W-:Y:S01]  /*fdb0*/  FFMA.FTZ R98, R47, R94, -R98 ;  /* 0x0000005e2f627223 */ /* 0x000fe20000010862 */
[----:B------:R-:W-:-:S02]  /*fdc0*/  HADD2.F32 R94, -RZ, R105.H0_H0 ;  /* 0x20000069ff5e7230 */ /* 0x000fc40000004100 */
[C---:B------:R-:W-:Y:S01]  /*fdd0*/  FMUL.FTZ R108, R96.reuse, R88 ;  /* 0x00000058606c7220 */ /* 0x040fe20000410000 */
[-C--:B------:R-:W-:Y:S01]  /*fde0*/  FMUL.FTZ R89, R96, R61.reuse ;  /* 0x0000003d60597220 */ /* 0x080fe20000410000 */
[----:B------:R-:W-:Y:S01]  /*fdf0*/  FFMA.FTZ R100, R47, R102, R100 ;  /* 0x000000662f647223 */ /* 0x000fe20000010064 */
        /* <DEDUP_REMOVED lines=31> */
.L_x_6153:
[----:B------:R-:W-:Y:S05]  /*fff0*/  BSYNC B2 ;  /* 0x0000000000027941 */ /* 0x000fea0003800000 */
.L_x_6152:
        /* <DEDUP_REMOVED lines=11> */
[----:B------:R-:W-:Y:S02]  /*100b0*/  LEA.HI R32, R33, R32, RZ, 0x3 ;  /* 0x0000002021207211 */ /* 0x000fe400078f18ff */
[----:B------:R-:W-:-:S02]  /*100c0*/  LOP3.LUT R33, R213, 0x38, R34, 0xf8, !PT ;  /* 0x00000038d5217812 */ /* 0x000fc400078ef822 */
[----:B------:R-:W-:Y:S02]  /*100d0*/  SHF.L.U32 R32, R32, 0xa, RZ ;  /* 0x0000000a20207819 */ /* 0x000fe400000006ff */
[----:B------:R-:W-:Y:S02]  /*100e0*/  LOP3.LUT R45, R33, R214, RZ, 0x3c, !PT ;  /* 0x000000d6212d7212 */ /* 0x000fe400078e3cff */
[----:B------:R-:W-:Y:S02]  /*100f0*/  LOP3.LUT R44, R32, 0x7fffe000, RZ, 0xc0, !PT ;  /* 0x7fffe000202c7812 */ /* 0x000fe400078ec0ff */
[----:B------:R-:W-:Y:S02]  /*10100*/  SHF.R.U32.HI R62, RZ, 0x10, R29 ;  /* 0x00000010ff3e7819 */ /* 0x000fe4000001161d */
[----:B------:R-:W-:Y:S02]  /*10110*/  IADD3 R45, R45, R44, R215 ;  /* 0x0000002c2d2d7210 */ /* 0x000fe40007ffe0d7 */
[----:B------:R-:W-:-:S02]  /*10120*/  SHF.R.U64 R94, R30, 0x10, R31 ;  /* 0x000000101e5e7819 */ /* 0x000fc4000000121f */
[----:B------:R-:W-:Y:S01]  /*10130*/  SHF.R.U64 R92, R40, 0x10, R41 ;  /* 0x00000010285c7819 */ /* 0x000fe20000001229 */
[----:B------:R-:W-:Y:S01]  /*10140*/  IMAD R60, R45, 0x2, R18 ;  /* 0x000000022d3c7824 */ /* 0x000fe200078e0212 */
[----:B------:R-:W-:Y:S02]  /*10150*/  SHF.R.U64 R28, R28, 0x10, R29 ;  /* 0x000000101c1c7819 */ /* 0x000fe4000000121d */
[----:B------:R-:W-:Y:S02]  /*10160*/  SHF.R.U32.HI R89, RZ, 0x10, R43 ;  /* 0x00000010ff597819 */ /* 0x000fe4000001162b */
[----:B------:R-:W0:Y:S01]  /*10170*/  LDS.128 R44, [R60+0x12400] ;  /* 0x012400003c2c7984 */ /* 0x000e220000000c00 */
[----:B------:R-:W-:Y:S01]  /*10180*/  SHF.R.U32.HI R93, RZ, 0x10, R31 ;  /* 0x00000010ff5d7819 */ /* 0x000fe2000001161f */
[--C-:B0-----:R-:W-:Y:S02]  /*10190*/  HADD2.F32 R42, -RZ, R45.reuse.H0_H0 ;  /* 0x2000002dff2a7230 */ /* 0x101fe40000004100 */
[----:B------:R-:W-:-:S02]  /*101a0*/  HADD2.F32 R45, -RZ, R45.H1_H1 ;  /* 0x3000002dff2d7230 */ /* 0x000fc40000004100 */
[----:B------:R-:W-:Y:S02]  /*101b0*/  HADD2.F32 R41, -RZ, R44.H0_H0 ;  /* 0x2000002cff297230 */ /* 0x000fe40000004100 */
[C---:B------:R-:W-:Y:S01]  /*101c0*/  FMUL.FTZ R67, R42.reuse, R65 ;  /* 0x000000412a437220 */ /* 0x040fe20000410000 */
[----:B------:R-:W-:Y:S01]  /*101d0*/  FMUL.FTZ R87, R42, R63 ;  /* 0x0000003f2a577220 */ /* 0x000fe20000410000 */
[----:B------:R-:W-:Y:S02]  /*101e0*/  HADD2.F32 R42, -RZ, R62.H0_H0 ;  /* 0x2000003eff2a7230 */ /* 0x000fe40000004100 */
[C---:B------:R-:W-:Y:S01]  /*101f0*/  FMUL.FTZ R66, R45.reuse, R64 ;  /* 0x000000402d427220 */ /* 0x040fe20000410000 */
[----:B------:R-:W-:Y:S02]  /*10200*/  HADD2.F32 R62, -RZ, R83.H0_H0 ;  /* 0x20000053ff3e7230 */ /* 0x000fe40000004100 */
[----:B------:R-:W-:Y:S02]  /*10210*/  HADD2.F32 R43, -RZ, R46.H0_H0 ;  /* 0x2000002eff2b7230 */ /* 0x000fe40000004100 */
[----:B------:R-:W-:Y:S01]  /*10220*/  FMUL.FTZ R90, R45, R42 ;  /* 0x0000002a2d5a7220 */ /* 0x000fe20000410000 */
[----:B------:R-:W-:-:S02]  /*10230*/  HADD2.F32 R61, -RZ, R47.H0_H0 ;  /* 0x2000002fff3d7230 */ /* 0x000fc40000004100 */
[----:B------:R-:W-:Y:S02]  /*10240*/  HADD2.F32 R47, -RZ, R47.H1_H1 ;  /* 0x3000002fff2f7230 */ /* 0x000fe40000004100 */
[----:B------:R-:W-:Y:S02]  /*10250*/  HADD2.F32 R44, -RZ, R44.H1_H1 ;  /* 0x3000002cff2c7230 */ /* 0x000fe40000004100 */
[----:B------:R-:W-:Y:S01]  /*10260*/  HADD2.F32 R46, -RZ, R46.H1_H1 ;  /* 0x3000002eff2e7230 */ /* 0x000fe20000004100 */
[----:B--2---:R-:W0:Y:S02]  /*10270*/  LDS.128 R32, [R95] ;  /* 0x000000005f207984 */ /* 0x004e240000000c00 */
[--C-:B0-----:R-:W-:Y:S02]  /*10280*/  HADD2.F32 R30, -RZ, R33.reuse.H0_H0 ;  /* 0x20000021ff1e7230 */ /* 0x101fe40000004100 */
[----:B------:R-:W-:Y:S02]  /*10290*/  HADD2.F32 R33, -RZ, R33.H1_H1 ;  /* 0x30000021ff217230 */ /* 0x000fe40000004100 */
[----:B------:R-:W-:-:S02]  /*102a0*/  HADD2.F32 R29, -RZ, R32.H0_H0 ;  /* 0x20000020ff1d7230 */ /* 0x000fc40000004100 */
[C---:B------:R-:W-:Y:S01]  /*102b0*/  FFMA.FTZ R67, R30.reuse, R63, -R67 ;  /* 0x0000003f1e437223 */ /* 0x040fe20000010843 */
[----:B------:R-:W-:Y:S01]  /*102c0*/  FFMA.FTZ R87, R30, R65, R87 ;  /* 0x000000411e577223 */ /* 0x000fe20000010057 */
[----:B------:R-:W-:Y:S02]  /*102d0*/  HADD2.F32 R30, -RZ, R85.H0_H0 ;  /* 0x20000055ff1e7230 */ /* 0x000fe40000004100 */
[----:B------:R-:W-:Y:S01]  /*102e0*/  FFMA.FTZ R88, R33, R42, -R66 ;  /* 0x0000002a21587223 */ /* 0x000fe20000010842 */
[----:B------:R-:W-:Y:S01]  /*102f0*/  FMUL.FTZ R66, R41, R62 ;  /* 0x0000003e29427220 */ /* 0x000fe20000410000 */
[----:B------:R-:W-:Y:S02]  /*10300*/  HADD2.F32 R42, -RZ, R84.H0_H0 ;  /* 0x20000054ff2a7230 */ /* 0x000fe40000004100 */
[----:B------:R-:W-:Y:S01]  /*10310*/  FFMA.FTZ R90, R33, R64, R90 ;  /* 0x00000040215a7223 */ /* 0x000fe2000001005a */
[-C--:B------:R-:W-:Y:S01]  /*10320*/  FMUL.FTZ R41, R41, R30.reuse ;  /* 0x0000001e29297220 */ /* 0x080fe20000410000 */
[----:B------:R-:W-:Y:S01]  /*10330*/  FFMA.FTZ R66, R29, R30, -R66 ;  /* 0x0000001e1d427223 */ /* 0x000fe20000010842 */
[----:B------:R-:W-:-:S02]  /*10340*/  HADD2.F32 R31, -RZ, R34.H0_H0 ;  /* 0x20000022ff1f7230 */ /* 0x000fc40000004100 */
[----:B------:R-:W-:Y:S02]  /*10350*/  HADD2.F32 R30, -RZ, R86.H0_H0 ;  /* 0x20000056ff1e7230 */ /* 0x000fe40000004100 */
[----:B------:R-:W-:Y:S01]  /*10360*/  FFMA.FTZ R45, R29, R62, R41 ;  /* 0x0000003e1d2d7223 */ /* 0x000fe20000010029 */
[----:B------:R-:W-:Y:S02]  /*10370*/  HADD2.F32 R84, -RZ, R84.H1_H1 ;  /* 0x30000054ff547230 */ /* 0x000fe40000004100 */
[C---:B------:R-:W-:Y:S01]  /*10380*/  FMUL.FTZ R62, R43.reuse, R42 ;  /* 0x0000002a2b3e7220 */ /* 0x040fe20000410000 */
[----:B------:R-:W-:Y:S02]  /*10390*/  HADD2.F32 R86, -RZ, R86.H1_H1 ;  /* 0x30000056ff567230 */ /* 0x000fe40000004100 */
[-C--:B------:R-:W-:Y:S01]  /*103a0*/  FMUL.FTZ R64, R43, R30.reuse ;  /* 0x0000001e2b407220 */ /* 0x080fe20000410000 */
[----:B------:R-:W-:Y:S02]  /*103b0*/  HADD2.F32 R40, -RZ, R35.H0_H0 ;  /* 0x20000023ff287230 */ /* 0x000fe40000004100 */
[----:B------:R-:W-:Y:S01]  /*103c0*/  FFMA.FTZ R63, R31, R30, -R62 ;  /* 0x0000001e1f3f7223 */ /* 0x000fe2000001083e */
[----:B------:R-:W-:Y:S01]  /*103d0*/  FMUL.FTZ R29, R61, R84 ;  /* 0x000000543d1d7220 */ /* 0x000fe20000410000 */
[----:B------:R-:W-:-:S02]  /*103e0*/  HADD2.F32 R62, -RZ, R89.H0_H0 ;  /* 0x20000059ff3e7230 */ /* 0x000fc40000004100 */
[----:B------:R-:W-:Y:S01]  /*103f0*/  FMUL.FTZ R61, R61, R86 ;  /* 0x000000563d3d7220 */ /* 0x000fe20000410000 */
        /* <DEDUP_REMOVED lines=33> */
.L_x_6155:
[----:B------:R-:W-:Y:S05]  /*10610*/  BSYNC B2 ;  /* 0x0000000000027941 */ /* 0x000fea0003800000 */
.L_x_6154:
[----:B------:R-:W-:Y:S05]  /*10620*/  @P2 BRA `(.L_x_6151) ;  /* 0x00000004007c2947 */ /* 0x000fea0003800000 */
[----:B------:R-:W2:Y:S01]  /*10630*/  LDL R66, [R1+0x54] ;  /* 0x0000540001427983 */ /* 0x000ea20000100800 */
[----:B------:R-:W-:Y:S01]  /*10640*/  LEA.HI R79, R79, R199, RZ, 0x1d ;  /* 0x000000c74f4f7211 */ /* 0x000fe200078fe8ff */
[----:B------:R-:W-:Y:S01]  /*10650*/  HADD2.F32 R41, -RZ, R76.H1_H1 ;  /* 0x3000004cff297230 */ /* 0x000fe20000004100 */
[----:B------:R-:W-:Y:S01]  /*10660*/  SHF.R.U64 R63, R36, 0x10, R37 ;  /* 0x00000010243f7819 */ /* 0x000fe20000001225 */
[--C-:B------:R-:W-:Y:S01]  /*10670*/  HADD2.F32 R42, -RZ, R74.reuse.H1_H1 ;  /* 0x3000004aff2a7230 */ /* 0x100fe20000004100 */
[----:B-1----:R-:W-:Y:S01]  /*10680*/  SHF.R.S32.HI R30, RZ, 0x1f, R79 ;  /* 0x0000001fff1e7819 */ /* 0x002fe2000001144f */
[----:B------:R-:W-:Y:S01]  /*10690*/  IMAD.SHL.U32 R28, R79, 0x8, RZ ;  /* 0x000000084f1c7824 */ /* 0x000fe200078e00ff */
[----:B------:R-:W-:Y:S01]  /*106a0*/  SHF.R.U32.HI R43, RZ, 0x10, R25 ;  /* 0x00000010ff2b7819 */ /* 0x000fe20000011619 */
[----:B------:R-:W-:Y:S01]  /*106b0*/  HADD2.F32 R74, -RZ, R74.H0_H0 ;  /* 0x2000004aff4a7230 */ /* 0x000fe20000004100 */
[----:B------:R-:W-:Y:S01]  /*106c0*/  LEA.HI R30, R30, R79, RZ, 0x3 ;  /* 0x0000004f1e1e7211 */ /* 0x000fe200078f18ff */
[----:B------:R-:W-:Y:S01]  /*106d0*/  HADD2.F32 R76, -RZ, R76.H0_H0 ;  /* 0x2000004cff4c7230 */ /* 0x000fe20000004100 */
[----:B------:R-:W-:-:S02]  /*106e0*/  LOP3.LUT R29, R213, 0x38, R28, 0xf8, !PT ;  /* 0x00000038d51d7812 */ /* 0x000fc400078ef81c */
[----:B------:R-:W-:Y:S02]  /*106f0*/  SHF.L.U32 R30, R30, 0xa, RZ ;  /* 0x0000000a1e1e7819 */ /* 0x000fe400000006ff */
[----:B0-----:R-:W-:Y:S02]  /*10700*/  LOP3.LUT R33, R29, R214, RZ, 0x3c, !PT ;  /* 0x000000d61d217212 */ /* 0x001fe400078e3cff */
[----:B------:R-:W-:Y:S02]  /*10710*/  LOP3.LUT R32, R30, 0x7fffe000, RZ, 0xc0, !PT ;  /* 0x7fffe0001e207812 */ /* 0x000fe400078ec0ff */
[----:B------:R-:W-:Y:S02]  /*10720*/  SHF.R.U32.HI R44, RZ, 0x10, R37 ;  /* 0x00000010ff2c7819 */ /* 0x000fe40000011625 */
[----:B------:R-:W-:Y:S02]  /*10730*/  IADD3 R33, R33, R32, R215 ;  /* 0x0000002021217210 */ /* 0x000fe40007ffe0d7 */
[----:B------:R-:W-:Y:S01]  /*10740*/  SHF.R.U64 R65, R24, 0x10, R25 ;  /* 0x0000001018417819 */ /* 0x000fe20000001219 */
[----:B------:R-:W-:Y:S01]  /*10750*/  HADD2.F32 R44, -RZ, R44.H0_H0 ;  /* 0x2000002cff2c7230 */ /* 0x000fe20000004100 */
[----:B------:R-:W-:Y:S01]  /*10760*/  SHF.R.U64 R61, R38, 0x10, R39 ;  /* 0x00000010263d7819 */ /* 0x000fe20000001227 */
[----:B------:R-:W-:Y:S01]  /*10770*/  IMAD R40, R33, 0x2, R18 ;  /* 0x0000000221287824 */ /* 0x000fe200078e0212 */
[----:B------:R-:W-:-:S02]  /*10780*/  SHF.R.U64 R64, R26, 0x10, R27 ;  /* 0x000000101a407819 */ /* 0x000fc4000000121b */
[----:B------:R-:W-:Y:S02]  /*10790*/  SHF.R.U32.HI R45, RZ, 0x10, R39 ;  /* 0x00000010ff2d7819 */ /* 0x000fe40000011627 */
        /* <DEDUP_REMOVED lines=20> */
[----:B------:R-:W-:Y:S01]  /*108e0*/  FMUL.FTZ R25, R33, R74 ;  /* 0x0000004a21197220 */ /* 0x000fe20000410000 */
[----:B------:R-:W-:Y:S01]  /*108f0*/  FMUL.FTZ R42, R37, R36 ;  /* 0x00000024252a7220 */ /* 0x000fe20000410000 */
[----:B------:R-:W-:Y:S02]  /*10900*/  HADD2.F32 R37, -RZ, R75.H0_H0 ;  /* 0x2000004bff257230 */ /* 0x000fe40000004100 */
[-C--:B------:R-:W-:Y:S01]  /*10910*/  FMUL.FTZ R33, R33, R76.reuse ;  /* 0x0000004c21217220 */ /* 0x080fe20000410000 */
[----:B------:R-:W-:Y:S01]  /*10920*/  FFMA.FTZ R76, R24, R76, -R25 ;  /* 0x0000004c184c7223 */ /* 0x000fe20000010819 */
[----:B------:R-:W-:Y:S01]  /*10930*/  FFMA.FTZ R43, R29, R44, R42 ;  /* 0x0000002c1d2b7223 */ /* 0x000fe2000001002a */
[----:B------:R-:W-:-:S02]  /*10940*/  HADD2.F32 R25, -RZ, R77.H0_H0 ;  /* 0x2000004dff197230 */ /* 0x000fc40000004100 */
[----:B------:R-:W-:Y:S01]  /*10950*/  FFMA.FTZ R41, R29, R36, -R62 ;  /* 0x000000241d297223 */ /* 0x000fe2000001083e */
[----:B------:R-:W-:Y:S02]  /*10960*/  HADD2.F32 R26, -RZ, R30.H0_H0 ;  /* 0x2000001eff1a7230 */ /* 0x000fe40000004100 */
[----:B------:R-:W-:Y:S01]  /*10970*/  FFMA.FTZ R74, R24, R74, R33 ;  /* 0x0000004a184a7223 */ /* 0x000fe20000010021 */
[----:B------:R-:W-:Y:S02]  /*10980*/  HADD2.F32 R42, -RZ, R75.H1_H1 ;  /* 0x3000004bff2a7230 */ /* 0x000fe40000004100 */
[C---:B------:R-:W-:Y:S01]  /*10990*/  FMUL.FTZ R29, R38.reuse, R37 ;  /* 0x00000025261d7220 */ /* 0x040fe20000410000 */
[----:B------:R-:W-:Y:S02]  /*109a0*/  HADD2.F32 R24, -RZ, R77.H1_H1 ;  /* 0x3000004dff187230 */ /* 0x000fe40000004100 */
[----:B------:R-:W-:Y:S01]  /*109b0*/  FMUL.FTZ R33, R38, R25 ;  /* 0x0000001926217220 */ /* 0x000fe20000410000 */
[----:B------:R-:W-:-:S02]  /*109c0*/  HADD2.F32 R27, -RZ, R31.H0_H0 ;  /* 0x2000001fff1b7230 */ /* 0x000fc40000004100 */
[C---:B------:R-:W-:Y:S01]  /*109d0*/  FFMA.FTZ R44, R26.reuse, R25, -R29 ;  /* 0x000000191a2c7223 */ /* 0x040fe2000001081d */
[----:B------:R-:W-:Y:S02]  /*109e0*/  HADD2.F32 R38, -RZ, R45.H0_H0 ;  /* 0x2000002dff267230 */ /* 0x000fe40000004100 */
[C---:B------:R-:W-:Y:S01]  /*109f0*/  FMUL.FTZ R62, R39.reuse, R42 ;  /* 0x0000002a273e7220 */ /* 0x040fe20000410000 */
[----:B------:R-:W-:Y:S02]  /*10a00*/  HADD2.F32 R36, -RZ, R47.H0_H0 ;  /* 0x2000002fff247230 */ /* 0x000fe40000004100 */
[-C--:B------:R-:W-:Y:S01]  /*10a10*/  FMUL.FTZ R25, R39, R24.reuse ;  /* 0x0000001827197220 */ /* 0x080fe20000410000 */
[----:B------:R-:W-:Y:S02]  /*10a20*/  HADD2.F32 R31, -RZ, R31.H1_H1 ;  /* 0x3000001fff1f7230 */ /* 0x000fe40000004100 */
[----:B------:R-:W-:Y:S01]  /*10a30*/  FFMA.FTZ R39, R26, R37, R33 ;  /* 0x000000251a277223 */ /* 0x000fe20000010021 */
        /* <DEDUP_REMOVED lines=30> */
.L_x_6151:
[----:B------:R-:W-:Y:S05]  /*10c20*/  BSYNC B1 ;  /* 0x0000000000017941 */ /* 0x000fea0003800000 */
.L_x_6150:
[----:B--2---:R-:W-:-:S05]  /*10c30*/  VIADD R24, R204, 0x40 ;  /* 0x00000040cc187836 */ /* 0x004fca0000000000 */
[----:B------:R-:W-:-:S13]  /*10c40*/  ISETP.GE.AND P0, PT, R24, R69, PT ;  /* 0x000000451800720c */ /* 0x000fda0003f06270 */
[----:B------:R-:W-:Y:S05]  /*10c50*/  @P0 BRA `(.L_x_6131) ;  /* 0x0000001000a80947 */ /* 0x000fea0003800000 */
[----:B01----:R-:W0:Y:S01]  /*10c60*/  LDC R33, c[0x0][0x3f4] ;  /* 0x0000fd00ff217b82 */ /* 0x003e220000000800 */
[----:B------:R-:W-:Y:S01]  /*10c70*/  BSSY B1, `(.L_x_6156) ;  /* 0x0000066000017945 */ /* 0x000fe20003800000 */
[----:B------:R-:W-:Y:S02]  /*10c80*/  SHF.R.U32.HI R61, RZ, 0x3, R211 ;  /* 0x00000003ff3d7819 */ /* 0x000fe400000116d3 */
[-C--:B0-----:R-:W-:Y:S02]  /*10c90*/  ISETP.GE.AND P0, PT, R16, R33.reuse, PT ;  /* 0x000000211000720c */ /* 0x081fe40003f06270 */
[-C--:B------:R-:W-:Y:S02]  /*10ca0*/  ISETP.GE.AND P1, PT, R196, R33.reuse, PT ;  /* 0x00000021c400720c */ /* 0x080fe40003f26270 */
[----:B------:R-:W-:-:S09]  /*10cb0*/  ISETP.GE.AND P2, PT, R193, R33, PT ;  /* 0x00000021c100720c */ /* 0x000fd20003f46270 */
[----:B------:R-:W-:Y:S05]  /*10cc0*/  @P0 BRA `(.L_x_6157) ;  /* 0x0000000400800947 */ /* 0x000fea0003800000 */
[----:B------:R-:W2:Y:S04]  /*10cd0*/  LDL R24, [R1+0x3c] ;  /* 0x00003c0001187983 */ /* 0x000ea80000100800 */
[----:B------:R-:W3:Y:S01]  /*10ce0*/  LDL R62, [R1+0x58] ;  /* 0x00005800013e7983 */ /* 0x000ee20000100800 */
[--C-:B------:R-:W-:Y:S01]  /*10cf0*/  HADD2.F32 R38, -RZ, R81.reuse.H1_H1 ;  /* 0x30000051ff267230 */ /* 0x100fe20000004100 */
[--C-:B------:R-:W-:Y:S01]  /*10d00*/  SHF.R.U64 R60, R48, 0x10, R49.reuse ;  /* 0x00000010303c7819 */ /* 0x100fe20000001231 */
[--C-:B------:R-:W-:Y:S01]  /*10d10*/  HADD2.F32 R39, -RZ, R78.reuse.H1_H1 ;  /* 0x3000004eff277230 */ /* 0x100fe20000004100 */
[----:B------:R-:W-:Y:S01]  /*10d20*/  SHF.R.U32.HI R49, RZ, 0x10, R49 ;  /* 0x00000010ff317819 */ /* 0x000fe20000011631 */
[----:B------:R-:W-:Y:S01]  /*10d30*/  HADD2.F32 R78, -RZ, R78.H0_H0 ;  /* 0x2000004eff4e7230 */ /* 0x000fe20000004100 */
[--C-:B------:R-:W-:Y:S01]  /*10d40*/  SHF.R.U64 R47, R4, 0x10, R5.reuse ;  /* 0x00000010042f7819 */ /* 0x100fe20000001205 */
[----:B------:R-:W-:Y:S01]  /*10d50*/  HADD2.F32 R81, -RZ, R81.H0_H0 ;  /* 0x20000051ff517230 */ /* 0x000fe20000004100 */
[----:B------:R-:W-:-:S02]  /*10d60*/  SHF.R.U32.HI R40, RZ, 0x10, R5 ;  /* 0x00000010ff287819 */ /* 0x000fc40000011605 */
[--C-:B------:R-:W-:Y:S02]  /*10d70*/  SHF.R.U64 R48, R50, 0x10, R51.reuse ;  /* 0x0000001032307819 */ /* 0x100fe40000001233 */
[----:B------:R-:W-:Y:S01]  /*10d80*/  SHF.R.U32.HI R50, RZ, 0x10, R51 ;  /* 0x00000010ff327819 */ /* 0x000fe20000011633 */
[----:B------:R-:W-:Y:S01]  /*10d90*/  HADD2.F32 R40, -RZ, R40.H0_H0 ;  /* 0x20000028ff287230 */ /* 0x000fe20000004100 */
        /* <DEDUP_REMOVED lines=26> */
[C---:B------:R-:W-:Y:S01]  /*10f40*/  FFMA.FTZ R42, R5.reuse, R38, -R42 ;  /* 0x00000026052a7223 */ /* 0x040fe2000001082a */
[----:B------:R-:W-:Y:S01]  /*10f50*/  FFMA.FTZ R44, R5, R39, R44 ;  /* 0x00000027052c7223 */ /* 0x000fe2000001002c */
[----:B------:R-:W-:Y:S01]  /*10f60*/  FMUL.FTZ R5, R29, R78 ;  /* 0x0000004e1d057220 */ /* 0x000fe20000410000 */
[C---:B------:R-:W-:Y:S01]  /*10f70*/  FMUL.FTZ R38, R35.reuse, R40 ;  /* 0x0000002823267220 */ /* 0x040fe20000410000 */
[----:B------:R-:W-:Y:S01]  /*10f80*/  FMUL.FTZ R46, R35, R34 ;  /* 0x00000022232e7220 */ /* 0x000fe20000410000 */
[----:B------:R-:W-:Y:S01]  /*10f90*/  FMUL.FTZ R29, R29, R81 ;  /* 0x000000511d1d7220 */ /* 0x000fe20000410000 */
[----:B------:R-:W-:-:S02]  /*10fa0*/  HADD2.F32 R35, -RZ, R80.H0_H0 ;  /* 0x20000050ff237230 */ /* 0x000fc40000004100 */
[C---:B------:R-:W-:Y:S01]  /*10fb0*/  FFMA.FTZ R81, R4.reuse, R81, -R5 ;  /* 0x0000005104517223 */ /* 0x040fe20000010805 */
[----:B------:R-:W-:Y:S02]  /*10fc0*/  HADD2.F32 R36, -RZ, R30.H0_H0 ;  /* 0x2000001eff247230 */ /* 0x000fe40000004100 */
[C---:B------:R-:W-:Y:S01]  /*10fd0*/  FFMA.FTZ R39, R25.reuse, R34, -R38 ;  /* 0x0000002219277223 */ /* 0x040fe20000010826 */
[----:B------:R-:W-:Y:S02]  /*10fe0*/  HADD2.F32 R37, -RZ, R31.H0_H0 ;  /* 0x2000001fff257230 */ /* 0x000fe40000004100 */
[----:B------:R-:W-:Y:S01]  /*10ff0*/  FFMA.FTZ R41, R25, R40, R46 ;  /* 0x0000002819297223 */ /* 0x000fe2000001002e */
[----:B------:R-:W-:Y:S02]  /*11000*/  HADD2.F32 R5, -RZ, R82.H0_H0 ;  /* 0x20000052ff057230 */ /* 0x000fe40000004100 */
[----:B------:R-:W-:Y:S01]  /*11010*/  FFMA.FTZ R78, R4, R78, R29 ;  /* 0x0000004e044e7223 */ /* 0x000fe2000001001d */
[----:B------:R-:W-:-:S02]  /*11020*/  HADD2.F32 R80, -RZ, R80.H1_H1 ;  /* 0x30000050ff507230 */ /* 0x000fc40000004100 */
[C---:B------:R-:W-:Y:S01]  /*11030*/  FMUL.FTZ R25, R36.reuse, R35 ;  /* 0x0000002324197220 */ /* 0x040fe20000410000 */
[----:B------:R-:W-:Y:S02]  /*11040*/  HADD2.F32 R82, -RZ, R82.H1_H1 ;  /* 0x30000052ff527230 */ /* 0x000fe40000004100 */
[----:B------:R-:W-:Y:S01]  /*11050*/  FMUL.FTZ R29, R36, R5 ;  /* 0x00000005241d7220 */ /* 0x000fe20000410000 */
[----:B------:R-:W-:Y:S02]  /*11060*/  HADD2.F32 R31, -RZ, R31.H1_H1 ;  /* 0x3000001fff1f7230 */ /* 0x000fe40000004100 */
[C---:B------:R-:W-:Y:S01]  /*11070*/  FMUL.FTZ R38, R37.reuse, R80 ;  /* 0x0000005025267220 */ /* 0x040fe20000410000 */
[----:B------:R-:W-:Y:S02]  /*11080*/  HADD2.F32 R34, -RZ, R43.H0_H0 ;  /* 0x2000002bff227230 */ /* 0x000fe40000004100 */
[----:B------:R-:W-:Y:S01]  /*11090*/  FMUL.FTZ R37, R37, R82 ;  /* 0x0000005225257220 */ /* 0x000fe20000410000 */
[----:B------:R-:W-:-:S02]  /*110a0*/  HADD2.F32 R4, -RZ, R50.H0_H0 ;  /* 0x20000032ff047230 */ /* 0x000fc40000004100 */
[C---:B------:R-:W-:Y:S01]  /*110b0*/  FFMA.FTZ R36, R6.reuse, R5, -R25 ;  /* 0x0000000506247223 */ /* 0x040fe20000010819 */
[----:B------:R-:W-:Y:S01]  /*110c0*/  FFMA.FTZ R35, R6, R35, R29 ;  /* 0x0000002306237223 */ /* 0x000fe2000001001d */
[----:B------:R-:W-:Y:S02]  /*110d0*/  HADD2.F32 R28, -RZ, R28.H1_H1 ;  /* 0x3000001cff1c7230 */ /* 0x000fe40000004100 */
[----:B------:R-:W-:Y:S01]  /*110e0*/  FMUL.FTZ R6, R31, R34 ;  /* 0x000000221f067220 */ /* 0x000fe20000410000 */
[----:B------:R-:W-:Y:S02]  /*110f0*/  HADD2.F32 R30, -RZ, R30.H1_H1 ;  /* 0x3000001eff1e7230 */ /* 0x000fe40000004100 */
        /* <DEDUP_REMOVED lines=29> */
.L_x_6157:
[----:B------:R-:W-:Y:S05]  /*112d0*/  BSYNC B1 ;  /* 0x0000000000017941 */ /* 0x000fea0003800000 */
.L_x_6156:
[----:B------:R-:W-:Y:S04]  /*112e0*/  BSSY B1, `(.L_x_6158) ;  /* 0x0000061000017945 */ /* 0x000fe80003800000 */
[----:B------:R-:W-:Y:S05]  /*112f0*/  @P1 BRA `(.L_x_6159) ;  /* 0x00000004007c1947 */ /* 0x000fea0003800000 */
[----:B------:R-:W2:Y:S01]  /*11300*/  LDL R47, [R1+0x50] ;  /* 0x00005000012f7983 */ /* 0x000ea20000100800 */
[----:B0-----:R-:W-:Y:S01]  /*11310*/  LEA.HI R4, R33, R198, RZ, 0x1d ;  /* 0x000000c621047211 */ /* 0x001fe200078fe8ff */
[----:B------:R-:W-:Y:S01]  /*11320*/  HADD2.F32 R34, -RZ, R71.H1_H1 ;  /* 0x30000047ff227230 */ /* 0x000fe20000004100 */
[----:B------:R-:W-:Y:S01]  /*11330*/  SHF.R.U32.HI R36, RZ, 0x10, R9 ;  /* 0x00000010ff247819 */ /* 0x000fe20000011609 */
[--C-:B------:R-:W-:Y:S01]  /*11340*/  HADD2.F32 R35, -RZ, R68.reuse.H1_H1 ;  /* 0x30000044ff237230 */ /* 0x100fe20000004100 */
[----:B------:R-:W-:Y:S01]  /*11350*/  SHF.R.S32.HI R5, RZ, 0x1f, R4 ;  /* 0x0000001fff057819 */ /* 0x000fe20000011404 */
[----:B------:R-:W-:Y:S01]  /*11360*/  HADD2.F32 R68, -RZ, R68.H0_H0 ;  /* 0x20000044ff447230 */ /* 0x000fe20000004100 */
[----:B------:R-:W-:Y:S01]  /*11370*/  SHF.L.U32 R6, R4, 0x3, RZ ;  /* 0x0000000304067819 */ /* 0x000fe200000006ff */
[----:B------:R-:W-:Y:S01]  /*11380*/  HADD2.F32 R36, -RZ, R36.H0_H0 ;  /* 0x20000024ff247230 */ /* 0x000fe20000004100 */
[----:B------:R-:W-:Y:S02]  /*11390*/  LEA.HI R5, R5, R4, RZ, 0x3 ;  /* 0x0000000405057211 */ /* 0x000fe400078f18ff */
[----:B------:R-:W-:-:S02]  /*113a0*/  LOP3.LUT R4, R211, 0x38, R6, 0xf8, !PT ;  /* 0x00000038d3047812 */ /* 0x000fc400078ef806 */
[--C-:B------:R-:W-:Y:S01]  /*113b0*/  SHF.R.U64 R46, R52, 0x10, R53.reuse ;  /* 0x00000010342e7819 */ /* 0x100fe20000001235 */
[----:B------:R-:W-:Y:S01]  /*113c0*/  IMAD.SHL.U32 R5, R5, 0x400, RZ ;  /* 0x0000040005057824 */ /* 0x000fe200078e00ff */
[----:B------:R-:W-:Y:S02]  /*113d0*/  LOP3.LUT R25, R4, R61, RZ, 0x3c, !PT ;  /* 0x0000003d04197212 */ /* 0x000fe400078e3cff */
[----:B------:R-:W-:Y:S02]  /*113e0*/  SHF.R.U32.HI R52, RZ, 0x10, R53 ;  /* 0x00000010ff347819 */ /* 0x000fe40000011635 */
[----:B------:R-:W-:Y:S02]  /*113f0*/  LOP3.LUT R24, R5, 0x7fffe000, RZ, 0xc0, !PT ;  /* 0x7fffe00005187812 */ /* 0x000fe400078ec0ff */
[----:B------:R-:W-:Y:S02]  /*11400*/  SHF.R.U64 R44, R8, 0x10, R9 ;  /* 0x00000010082c7819 */ /* 0x000fe40000001209 */
[----:B------:R-:W-:-:S02]  /*11410*/  IADD3 R25, R25, R24, R216 ;  /* 0x0000001819197210 */ /* 0x000fc40007ffe0d8 */
[----:B------:R-:W-:Y:S02]  /*11420*/  SHF.R.U64 R43, R10, 0x10, R11 ;  /* 0x000000100a2b7819 */ /* 0x000fe4000000120b */
[--C-:B------:R-:W-:Y:S01]  /*11430*/  SHF.R.U64 R45, R54, 0x10, R55.reuse ;  /* 0x00000010362d7819 */ /* 0x100fe20000001237 */
[----:B------:R-:W-:Y:S01]  /*11440*/  IMAD R28, R25, 0x2, R18 ;  /* 0x00000002191c7824 */ /* 0x000fe200078e0212 */
[----:B------:R-:W-:Y:S02]  /*11450*/  SHF.R.U32.HI R54, RZ, 0x10, R55 ;  /* 0x00000010ff367819 */ /* 0x000fe40000011637 */
[----:B------:R-:W-:Y:S02]  /*11460*/  SHF.R.U32.HI R41, RZ, 0x10, R11 ;  /* 0x00000010ff297819 */ /* 0x000fe4000001160b */
[----:B------:R-:W0:Y:S02]  /*11470*/  LDS.128 R24, [R28+0x12400] ;  /* 0x012400001c187984 */ /* 0x000e240000000c00 */
[----:B0-----:R-:W-:-:S02]  /*11480*/  HADD2.F32 R29, -RZ, R25.H0_H0 ;  /* 0x20000019ff1d7230 */ /* 0x001fc40000004100 */
[----:B------:R-:W-:Y:S02]  /*11490*/  HADD2.F32 R30, -RZ, R25.H1_H1 ;  /* 0x30000019ff1e7230 */ /* 0x000fe40000004100 */
[----:B------:R-:W-:Y:S02]  /*114a0*/  HADD2.F32 R25, -RZ, R24.H0_H0 ;  /* 0x20000018ff197230 */ /* 0x000fe40000004100 */
[C---:B------:R-:W-:Y:S01]  /*114b0*/  FMUL.FTZ R37, R29.reuse, R35 ;  /* 0x000000231d257220 */ /* 0x040fe20000410000 */
[----:B------:R-:W-:Y:S01]  /*114c0*/  FMUL.FTZ R39, R29, R34 ;  /* 0x000000221d277220 */ /* 0x000fe20000410000 */
[----:B------:R-:W-:Y:S02]  /*114d0*/  HADD2.F32 R29, -RZ, R52.H0_H0 ;  /* 0x20000034ff1d7230 */ /* 0x000fe40000004100 */
[----:B------:R-:W-:Y:S02]  /*114e0*/  HADD2.F32 R31, -RZ, R26.H0_H0 ;  /* 0x2000001aff1f7230 */ /* 0x000fe40000004100 */
[----:B------:R-:W-:-:S02]  /*114f0*/  HADD2.F32 R32, -RZ, R27.H0_H0 ;  /* 0x2000001bff207230 */ /* 0x000fc40000004100 */
[----:B------:R-:W-:Y:S01]  /*11500*/  FMUL.FTZ R40, R30, R29 ;  /* 0x0000001d1e287220 */ /* 0x000fe20000410000 */
[----:B------:R-:W-:Y:S02]  /*11510*/  HADD2.F32 R27, -RZ, R27.H1_H1 ;  /* 0x3000001bff1b7230 */ /* 0x000fe40000004100 */
[----:B------:R-:W-:Y:S02]  /*11520*/  HADD2.F32 R24, -RZ, R24.H1_H1 ;  /* 0x30000018ff187230 */ /* 0x000fe40000004100 */
[----:B------:R-:W-:Y:S01]  /*11530*/  HADD2.F32 R26, -RZ, R26.H1_H1 ;  /* 0x3000001aff1a7230 */ /* 0x000fe20000004100 */
[----:B--2---:R-:W0:Y:S02]  /*11540*/  LDS.128 R4, [R47] ;  /* 0x000000002f047984 */ /* 0x004e240000000c00 */
[--C-:B0-----:R-:W-:Y:S02]  /*11550*/  HADD2.F32 R8, -RZ, R5.reuse.H0_H0 ;  /* 0x20000005ff087230 */ /* 0x101fe40000004100 */
[----:B------:R-:W-:-:S02]  /*11560*/  HADD2.F32 R9, -RZ, R5.H1_H1 ;  /* 0x30000005ff097230 */ /* 0x000fc40000004100 */
[----:B------:R-:W-:Y:S02]  /*11570*/  HADD2.F32 R5, -RZ, R4.H0_H0 ;  /* 0x20000004ff057230 */ /* 0x000fe40000004100 */
[C---:B------:R-:W-:Y:S01]  /*11580*/  FFMA.FTZ R37, R8.reuse, R34, -R37 ;  /* 0x0000002208257223 */ /* 0x040fe20000010825 */
[----:B------:R-:W-:Y:S01]  /*11590*/  FFMA.FTZ R39, R8, R35, R39 ;  /* 0x0000002308277223 */ /* 0x000fe20000010027 */
[----:B------:R-:W-:Y:S01]  /*115a0*/  FMUL.FTZ R34, R30, R36 ;  /* 0x000000241e227220 */ /* 0x000fe20000410000 */
[----:B------:R-:W-:Y:S02]  /*115b0*/  HADD2.F32 R8, -RZ, R71.H0_H0 ;  /* 0x20000047ff087230 */ /* 0x000fe40000004100 */
[----:B------:R-:W-:Y:S01]  /*115c0*/  FMUL.FTZ R30, R25, R68 ;  /* 0x00000044191e7220 */ /* 0x000fe20000410000 */
[----:B------:R-:W-:Y:S02]  /*115d0*/  HADD2.F32 R10, -RZ, R6.H0_H0 ;  /* 0x20000006ff0a7230 */ /* 0x000fe40000004100 */
[----:B------:R-:W-:Y:S01]  /*115e0*/  FFMA.FTZ R38, R9, R29, -R34 ;  /* 0x0000001d09267223 */ /* 0x000fe20000010822 */
[----:B------:R-:W-:-:S02]  /*115f0*/  HADD2.F32 R29, -RZ, R70.H0_H0 ;  /* 0x20000046ff1d7230 */ /* 0x000fc40000004100 */
[-C--:B------:R-:W-:Y:S01]  /*11600*/  FMUL.FTZ R25, R25, R8.reuse ;  /* 0x0000000819197220 */ /* 0x080fe20000410000 */
[----:B------:R-:W-:Y:S01]  /*11610*/  FFMA.FTZ R34, R5, R8, -R30 ;  /* 0x0000000805227223 */ /* 0x000fe2000001081e */
[--C-:B------:R-:W-:Y:S02]  /*11620*/  HADD2.F32 R8, -RZ, R73.reuse.H0_H0 ;  /* 0x20000049ff087230 */ /* 0x100fe40000004100 */
[----:B------:R-:W-:Y:S01]  /*11630*/  FFMA.FTZ R40, R9, R36, R40 ;  /* 0x0000002409287223 */ /* 0x000fe20000010028 */
[----:B------:R-:W-:Y:S01]  /*11640*/  FFMA.FTZ R68, R5, R68, R25 ;  /* 0x0000004405447223 */ /* 0x000fe20000010019 */
[C---:B------:R-:W-:Y:S01]  /*11650*/  FMUL.FTZ R5, R31.reuse, R29 ;  /* 0x0000001d1f057220 */ /* 0x040fe20000410000 */
[----:B------:R-:W-:Y:S02]  /*11660*/  HADD2.F32 R73, -RZ, R73.H1_H1 ;  /* 0x30000049ff497230 */ /* 0x000fe40000004100 */
[----:B------:R-:W-:Y:S01]  /*11670*/  FMUL.FTZ R9, R31, R8 ;  /* 0x000000081f097220 */ /* 0x000fe20000410000 */
[----:B------:R-:W-:-:S02]  /*11680*/  HADD2.F32 R70, -RZ, R70.H1_H1 ;  /* 0x30000046ff467230 */ /* 0x000fc40000004100 */
[----:B------:R-:W-:Y:S01]  /*11690*/  FFMA.FTZ R31, R10, R8, -R5 ;  /* 0x000000080a1f7223 */ /* 0x000fe20000010805 */
[----:B------:R-:W-:Y:S02]  /*116a0*/  HADD2.F32 R11, -RZ, R7.H0_H0 ;  /* 0x20000007ff0b7230 */ /* 0x000fe40000004100 */
[C---:B------:R-:W-:Y:S01]  /*116b0*/  FMUL.FTZ R5, R32.reuse, R73 ;  /* 0x0000004920057220 */ /* 0x040fe20000410000 */
[----:B------:R-:W-:Y:S02]  /*116c0*/  HADD2.F32 R30, -RZ, R41.H0_H0 ;  /* 0x20000029ff1e7230 */ /* 0x000fe40000004100 */
[-C--:B------:R-:W-:Y:S01]  /*116d0*/  FMUL.FTZ R36, R32, R70.reuse ;  /* 0x0000004620247220 */ /* 0x080fe20000410000 */
[----:B------:R-:W-:Y:S02]  /*116e0*/  HADD2.F32 R8, -RZ, R54.H0_H0 ;  /* 0x20000036ff087230 */ /* 0x000fe40000004100 */
[----:B------:R-:W-:Y:S01]  /*116f0*/  FFMA.FTZ R70, R11, R70, R5 ;  /* 0x000000460b467223 */ /* 0x000fe20000010005 */
[----:B------:R-:W-:-:S02]  /*11700*/  HADD2.F32 R7, -RZ, R7.H1_H1 ;  /* 0x30000007ff077230 */ /* 0x000fc40000004100 */
[----:B------:R-:W-:Y:S01]  /*11710*/  FFMA.FTZ R36, R11, R73, -R36 ;  /* 0x000000490b247223 */ /* 0x000fe20000010824 */
        /* <DEDUP_REMOVED lines=8> */
[----:B------:R-:W-:-:S02]  /*117a0*/  HADD2.F32 R9, -RZ, R45.H0_H0 ;  /* 0x2000002dff097230 */ /* 0x000fc40000004100 */
        /* <DEDUP_REMOVED lines=20> */
.L_x_6159:
[----:B------:R-:W-:Y:S05]  /*118f0*/  BSYNC B1 ;  /* 0x0000000000017941 */ /* 0x000fea0003800000 */
.L_x_6158:
[----:B------:R-:W-:Y:S05]  /*11900*/  @P2 BRA `(.L_x_6131) ;  /* 0x00000004007c2947 */ /* 0x000fea0003800000 */
[----:B------:R-:W2:Y:S01]  /*11910*/  LDL R41, [R1+0x4c] ;  /* 0x00004c0001297983 */ /* 0x000ea20000100800 */
[----:B------:R-:W-:Y:S01]  /*11920*/  LEA.HI R33, R33, R199, RZ, 0x1d ;  /* 0x000000c721217211 */ /* 0x000fe200078fe8ff */
[----:B------:R-:W-:Y:S01]  /*11930*/  HADD2.F32 R29, -RZ, R20.H1_H1 ;  /* 0x30000014ff1d7230 */ /* 0x000fe20000004100 */
[----:B0-----:R-:W-:Y:S01]  /*11940*/  SHF.R.U32.HI R32, RZ, 0x10, R13 ;  /* 0x00000010ff207819 */ /* 0x001fe2000001160d */
[--C-:B------:R-:W-:Y:S01]  /*11950*/  HADD2.F32 R31, -RZ, R0.reuse.H1_H1 ;  /* 0x30000000ff1f7230 */ /* 0x100fe20000004100 */
[----:B-1----:R-:W-:Y:S01]  /*11960*/  SHF.R.S32.HI R6, RZ, 0x1f, R33 ;  /* 0x0000001fff067819 */ /* 0x002fe20000011421 */
[----:B------:R-:W-:Y:S01]  /*11970*/  HADD2.F32 R30, -RZ, R0.H0_H0 ;  /* 0x20000000ff1e7230 */ /* 0x000fe20000004100 */
[----:B------:R-:W-:Y:S01]  /*11980*/  SHF.L.U32 R4, R33, 0x3, RZ ;  /* 0x0000000321047819 */ /* 0x000fe200000006ff */
[----:B------:R-:W-:Y:S01]  /*11990*/  HADD2.F32 R32, -RZ, R32.H0_H0 ;  /* 0x20000020ff207230 */ /* 0x000fe20000004100 */
[----:B------:R-:W-:Y:S01]  /*119a0*/  LEA.HI R6, R6, R33, RZ, 0x3 ;  /* 0x0000002106067211 */ /* 0x000fe200078f18ff */
[----:B------:R-:W-:Y:S01]  /*119b0*/  HADD2.F32 R20, -RZ, R20.H0_H0 ;  /* 0x20000014ff147230 */ /* 0x000fe20000004100 */
        /* <DEDUP_REMOVED lines=24> */
[----:B------:R-:W-:Y:S02]  /*11b40*/  HADD2.F32 R11, -RZ, R11.H1_H1 ;  /* 0x3000000bff0b7230 */ /* 0x000fe40000004100 */
[----:B------:R-:W-:Y:S02]  /*11b50*/  HADD2.F32 R8, -RZ, R8.H1_H1 ;  /* 0x30000008ff087230 */ /* 0x000fe40000004100 */
[----:B------:R-:W-:Y:S01]  /*11b60*/  HADD2.F32 R10, -RZ, R10.H1_H1 ;  /* 0x3000000aff0a7230 */ /* 0x000fe20000004100 */
[----:B--2---:R-:W0:Y:S02]  /*11b70*/  LDS.128 R4, [R41] ;  /* 0x0000000029047984 */ /* 0x004e240000000c00 */
[--C-:B0-----:R-:W-:Y:S02]  /*11b80*/  HADD2.F32 R13, -RZ, R5.reuse.H1_H1 ;  /* 0x30000005ff0d7230 */ /* 0x101fe40000004100 */
[----:B------:R-:W-:-:S02]  /*11b90*/  HADD2.F32 R12, -RZ, R5.H0_H0 ;  /* 0x20000005ff0c7230 */ /* 0x000fc40000004100 */
        /* <DEDUP_REMOVED lines=54> */
.L_x_6131:
[----:B------:R-:W-:Y:S05]  /*11f00*/  BSYNC B0 ;  /* 0x0000000000007941 */ /* 0x000fea0003800000 */
.L_x_6109:
        /* <DEDUP_REMOVED lines=8> */
.L_x_6107:
[----:B------:R-:W-:-:S06]  /*11f90*/  ULOP3.LUT UR4, UR60, 0x1, URZ, 0xfc, !UPT ;  /* 0x000000013c047892 */ /* 0x000fcc000f8efc3f */
[----:B01-3--:R-:W-:-:S04]  /*11fa0*/  MOV R0, UR4 ;  /* 0x0000000400007c02 */ /* 0x00bfc80008000f00 */
[----:B------:R-:W-:-:S13]  /*11fb0*/  ISETP.NE.AND P0, PT, R0, 0x3, PT ;  /* 0x000000030000780c */ /* 0x000fda0003f05270 */
[----:B------:R-:W-:Y:S05]  /*11fc0*/  @!P0 BRA `(.L_x_6160) ;  /* 0x0000000000048947 */ /* 0x000fea0003800000 */
[----:B------:R-:W-:Y:S01]  /*11fd0*/  BPT.TRAP 0x1 ;  /* 0x000000040000795c */ /* 0x000fe20000300000 */
.L_x_6160:
[----:B------:R-:W-:Y:S01]  /*11fe0*/  IMAD R0, R197, 0x8, R18 ;  /* 0x00000008c5007824 */ /* 0x000fe200078e0212 */
[----:B------:R-:W-:-:S04]  /*11ff0*/  SHF.L.U32 R3, R200, 0x1f, RZ ;  /* 0x0000001fc8037819 */ /* 0x000fc800000006ff */
[----:B------:R0:W1:Y:S01]  /*12000*/  SYNCS.PHASECHK.TRANS64.TRYWAIT P1, [R0+URZ+0x30830], R3 ;  /* 0x03083003000075a7 */ /* 0x000062000802017f */
[----:B------:R-:W-:Y:S05]  /*12010*/  @!P0 BRA `(.L_x_6161) ;  /* 0x0000000000048947 */ /* 0x000fea0003800000 */
[----:B------:R-:W-:Y:S01]  /*12020*/  BPT.TRAP 0x1 ;  /* 0x000000040000795c */ /* 0x000fe20000300000 */
.L_x_6161:
[----:B-1----:R-:W-:Y:S05]  /*12030*/  @P1 BRA `(.L_x_6162) ;  /* 0x0000000000081947 */ /* 0x002fea0003800000 */
[----:B------:R-:W1:Y:S02]  /*12040*/  SYNCS.PHASECHK.TRANS64.TRYWAIT P1, [R0+URZ+0x30830], R3 ;  /* 0x03083003000075a7 */ /* 0x000e64000802017f */
[----:B-1----:R-:W-:Y:S05]  /*12050*/  @!P1 BRA `(.L_x_6163) ;  /* 0x0000012800189947 */ /* 0x002fea0003800000 */
.L_x_6162:
[----:B------:R-:W-:Y:S05]  /*12060*/  WARPSYNC.ALL ;  /* 0x0000000000007948 */ /* 0x000fea0003800000 */
[----:B01----:R-:W-:Y:S01]  /*12070*/  VIADD R3, R18, 0x1e400 ;  /* 0x0001e40012037836 */ /* 0x003fe20000000000 */
[----:B------:R-:W-:Y:S01]  /*12080*/  R2UR UR4, R2 ;  /* 0x00000000020472ca */ /* 0x000fe200000e0000 */
[----:B--2-4-:R-:W-:Y:S01]  /*12090*/  WARPGROUP.ARRIVE ;  /* 0x00000000000079c5 */ /* 0x014fe20000000000 */
[----:B------:R-:W-:Y:S01]  /*120a0*/  UMOV UR9, 0x40000040 ;  /* 0x4000004000097882 */ /* 0x000fe20000000000 */
[----:B------:R-:W-:Y:S01]  /*120b0*/  IMAD.MOV.U32 R5, RZ, RZ, 0x40000040 ;  /* 0x40000040ff057424 */ /* 0x000fe200078e00ff */
[----:B------:R-:W-:Y:S01]  /*120c0*/  SHF.R.U32.HI R3, RZ, 0x4, R3 ;  /* 0x00000004ff037819 */ /* 0x000fe20000011603 */
[----:B------:R-:W-:Y:S01]  /*120d0*/  IMAD.U32 R7, RZ, RZ, UR9 ;  /* 0x00000009ff077e24 */ /* 0x000fe2000f8e00ff */
[----:B------:R-:W-:Y:S01]  /*120e0*/  UMOV UR57, 0x40000040 ;  /* 0x4000004000397882 */ /* 0x000fe20000000000 */
[----:B------:R-:W-:Y:S01]  /*120f0*/  UMOV UR53, 0x40000040 ;  /* 0x4000004000357882 */ /* 0x000fe20000000000 */
[----:B------:R-:W-:Y:S01]  /*12100*/  LOP3.LUT R3, R3, 0x3fff, RZ, 0xc0, !PT ;  /* 0x00003fff03037812 */ /* 0x000fe200078ec0ff */
[----:B------:R-:W-:Y:S01]  /*12110*/  UMOV UR49, 0x40000040 ;  /* 0x4000004000317882 */ /* 0x000fe20000000000 */
[----:B------:R-:W-:Y:S01]  /*12120*/  UMOV UR45, 0x40000040 ;  /* 0x40000040002d7882 */ /* 0x000fe20000000000 */
[----:B------:R-:W-:Y:S01]  /*12130*/  UMOV UR41, 0x40000040 ;  /* 0x4000004000297882 */ /* 0x000fe20000000000 */
[----:B------:R-:W-:Y:S01]  /*12140*/  LOP3.LUT R8, R3, 0x10000, RZ, 0xfc, !PT ;  /* 0x0001000003087812 */ /* 0x000fe200078efcff */
[----:B------:R-:W-:Y:S01]  /*12150*/  ULOP3.LUT UR4, UR4, 0x10000, URZ, 0xfc, !UPT ;  /* 0x0001000004047892 */ /* 0x000fe2000f8efc3f */
[----:B------:R-:W-:Y:S01]  /*12160*/  MOV R3, 0x40000040 ;  /* 0x4000004000037802 */ /* 0x000fe20000000f00 */
[----:B------:R-:W-:-:S02]  /*12170*/  UMOV UR37, 0x40000040 ;  /* 0x4000004000257882 */ /* 0x000fc40000000000 */
[----:B------:R-:W-:Y:S01]  /*12180*/  IMAD R2, R197, 0x900, R8 ;  /* 0x00000900c5027824 */ /* 0x000fe200078e0208 */
[----:B------:R-:W-:Y:S01]  /*12190*/  R2UR UR11, R3 ;  /* 0x00000000030b72ca */ /* 0x000fe200000e0000 */
[----:B------:R-:W-:Y:S01]  /*121a0*/  UIADD3 UR5, UR4, 0x2, URZ ;  /* 0x0000000204057890 */ /* 0x000fe2000fffe03f */
[----:B------:R-:W-:Y:S01]  /*121b0*/  IMAD.MOV.U32 R3, RZ, RZ, 0x40000040 ;  /* 0x40000040ff037424 */ /* 0x000fe200078e00ff */
[----:B------:R-:W-:Y:S01]  /*121c0*/  UMOV UR8, UR4 ;  /* 0x0000000400087c82 */ /* 0x000fe20008000000 */
[C---:B------:R-:W-:Y:S01]  /*121d0*/  R2UR UR10, R2.reuse ;  /* 0x00000000020a72ca */ /* 0x040fe200000e0000 */
[----:B------:R-:W-:Y:S01]  /*121e0*/  IMAD.U32 R6, RZ, RZ, UR8 ;  /* 0x00000008ff067e24 */ /* 0x000fe2000f8e00ff */
[----:B------:R-:W-:Y:S01]  /*121f0*/  IADD3 R4, R2, 0x2, RZ ;  /* 0x0000000202047810 */ /* 0x000fe20007ffe0ff */
[----:B------:R-:W-:Y:S01]  /*12200*/  UIADD3 UR56, UR4, 0x404, URZ ;  /* 0x0000040404387890 */ /* 0x000fe2000fffe03f */
[----:B------:R-:W-:Y:S01]  /*12210*/  R2UR UR39, R3 ;  /* 0x00000000032772ca */ /* 0x000fe200000e0000 */
[----:B------:R-:W-:Y:S01]  /*12220*/  UIADD3 UR52, UR4, 0x406, URZ ;  /* 0x0000040604347890 */ /* 0x000fe2000fffe03f */
[----:B------:R0:W-:Y:S01]  /*12230*/  STL.64 [R1+0x30], R6 ;  /* 0x0000300601007387 */ /* 0x0001e20000100a00 */
[----:B------:R-:W-:-:S02]  /*12240*/  UIADD3 UR48, UR4, 0x800, URZ ;  /* 0x0000080004307890 */ /* 0x000fc4000fffe03f */
        /* <DEDUP_REMOVED lines=11> */
[----:B------:R-:W-:Y:S01]  /*12300*/  IMAD.U32 R6, RZ, RZ, UR8 ;  /* 0x00000008ff067e24 */ /* 0x000fe2000f8e00ff */
[----:B------:R-:W-:-:S04]  /*12310*/  UIADD3 UR36, UR4, 0x806, URZ ;  /* 0x0000080604247890 */ /* 0x000fc8000fffe03f */
        /* <DEDUP_REMOVED lines=61> */
[----:B------:R-:W-:Y:S01]  /*126f0*/  VIADD R4, R2, 0x602 ;  /* 0x0000060202047836 */ /* 0x000fe20000000000 */
[----:B------:R-:W-:Y:S02]  /*12700*/  R2UR UR51, R5 ;  /* 0x00000000053372ca */ /* 0x000fe400000e0000 */
[----:B------:R-:W-:Y:S02]  /*12710*/  MOV R5, 0x40000040 ;  /* 0x4000004000057802 */ /* 0x000fe40000000f00 */
[----:B------:R-:W-:Y:S01]  /*12720*/  R2UR UR46, R4 ;  /* 0x00000000042e72ca */ /* 0x000fe200000e0000 */
[C---:B------:R-:W-:Y:S01]  /*12730*/  VIADD R4, R2.reuse, 0x604 ;  /* 0x0000060402047836 */ /* 0x040fe20000000000 */
[----:B------:R-:W-:Y:S01]  /*12740*/  R2UR UR47, R5 ;  /* 0x00000000052f72ca */ /* 0x000fe200000e0000 */
[----:B------:R-:W-:Y:S01]  /*12750*/  IMAD.MOV.U32 R5, RZ, RZ, 0x40000040 ;  /* 0x40000040ff057424 */ /* 0x000fe200078e00ff */
[----:B------:R-:W-:-:S02]  /*12760*/  IADD3 R2, R2, 0x606, RZ ;  /* 0x0000060602027810 */ /* 0x000fc40007ffe0ff */
        /* <DEDUP_REMOVED lines=27> */
.L_x_6164:
[----:B------:R-:W0:Y:S01]  /*12920*/  LDC R2, c[0x0][0x448] ;  /* 0x00011200ff027b82 */ /* 0x000e220000000800 */
[----:B------:R-:W-:Y:S01]  /*12930*/  MOV R5, 0xffffffa0 ;  /* 0xffffffa000057802 */ /* 0x000fe20000000f00 */
[----:B------:R-:W-:Y:S01]  /*12940*/  ULDC UR4, c[0x0][0x988] ;  /* 0x0002620000047ab9 */ /* 0x000fe20000000800 */
[----:B------:R-:W-:Y:S01]  /*12950*/  BSSY B0, `(.L_x_6165) ;  /* 0x000041c000007945 */ /* 0x000fe20003800000 */
[----:B------:R-:W-:Y:S02]  /*12960*/  CS2R R118, SRZ ;  /* 0x0000000000767805 */ /* 0x000fe4000001ff00 */
[----:B------:R-:W-:Y:S01]  /*12970*/  CS2R R116, SRZ ;  /* 0x0000000000747805 */ /* 0x000fe2000001ff00 */
[----:B------:R-:W-:Y:S01]  /*12980*/  IMAD R5, R72, R5, 0x61 ;  /* 0x0000006148057424 */ /* 0x000fe200078e0205 */
[----:B------:R-:W-:Y:S02]  /*12990*/  CS2R R114, SRZ ;  /* 0x0000000000727805 */ /* 0x000fe4000001ff00 */
[----:B------:R-:W-:-:S02]  /*129a0*/  CS2R R112, SRZ ;  /* 0x0000000000707805 */ /* 0x000fc4000001ff00 */
[----:B------:R-:W-:Y:S01]  /*129b0*/  CS2R R110, SRZ ;  /* 0x00000000006e7805 */ /* 0x000fe2000001ff00 */
[----:B------:R-:W-:Y:S01]  /*129c0*/  IMAD R5, R222, -0x2, R5 ;  /* 0xfffffffede057824 */ /* 0x000fe200078e0205 */
[----:B------:R-:W-:Y:S02]  /*129d0*/  CS2R R108, SRZ ;  /* 0x00000000006c7805 */ /* 0x000fe4000001ff00 */
[----:B------:R-:W-:Y:S02]  /*129e0*/  CS2R R106, SRZ ;  /* 0x00000000006a7805 */ /* 0x000fe4000001ff00 */
[----:B------:R-:W-:Y:S02]  /*129f0*/  CS2R R104, SRZ ;  /* 0x0000000000687805 */ /* 0x000fe4000001ff00 */
[----:B------:R-:W-:Y:S02]  /*12a00*/  CS2R R102, SRZ ;  /* 0x0000000000667805 */ /* 0x000fe4000001ff00 */
[----:B------:R-:W-:-:S02]  /*12a10*/  IADD3 R6, -R219, R5, R220 ;  /* 0x00000005db067210 */ /* 0x000fc40007ffe1dc */
[----:B------:R-:W-:Y:S02]  /*12a20*/  CS2R R100, SRZ ;  /* 0x0000000000647805 */ /* 0x000fe4000001ff00 */
[----:B------:R-:W-:Y:S02]  /*12a30*/  CS2R R98, SRZ ;  /* 0x0000000000627805 */ /* 0x000fe4000001ff00 */
[----:B------:R-:W-:Y:S02]  /*12a40*/  CS2R R96, SRZ ;  /* 0x0000000000607805 */ /* 0x000fe4000001ff00 */
[----:B------:R-:W-:Y:S02]  /*12a50*/  CS2R R94, SRZ ;  /* 0x00000000005e7805 */ /* 0x000fe4000001ff00 */
[----:B------:R-:W-:Y:S02]  /*12a60*/  CS2R R92, SRZ ;  /* 0x00000000005c7805 */ /* 0x000fe4000001ff00 */
[----:B------:R-:W-:-:S02]  /*12a70*/  CS2R R90, SRZ ;  /* 0x00000000005a7805 */ /* 0x000fc4000001ff00 */
[----:B0-----:R-:W-:Y:S01]  /*12a80*/  ISETP.NE.AND P1, PT, R2, 0x1, PT ;  /* 0x000000010200780c */ /* 0x001fe20003f25270 */
[----:B------:R-:W-:-:S12]  /*12a90*/  IMAD.IADD R2, R223, 0x1, R218 ;  /* 0x00000001df027824 */ /* 0x000fd800078e02da */
[----:B------:R-:W0:Y:S08]  /*12aa0*/  @P1 LDC R3, c[0x0][0x44c] ;  /* 0x00011300ff031b82 */ /* 0x000e300000000800 */
[----:B------:R-:W1:Y:S01]  /*12ab0*/  @P1 LDC R4, c[0x0][0x450] ;  /* 0x00011400ff041b82 */ /* 0x000e620000000800 */
[----:B0-----:R-:W-:-:S05]  /*12ac0*/  @P1 IMAD.HI.U32 R3, R2, R3, RZ ;  /* 0x0000000302031227 */ /* 0x001fca00078e00ff */
[----:B-1----:R-:W-:Y:S01]  /*12ad0*/  @P1 SHF.R.U32.HI R2, RZ, R4, R3 ;  /* 0x00000004ff021219 */ /* 0x002fe20000011603 */
[----:B------:R-:W-:-:S04]  /*12ae0*/  IMAD R3, R72, -0x60, R220 ;  /* 0xffffffa048037824 */ /* 0x000fc800078e02dc */
[----:B------:R-:W0:Y:S01]  /*12af0*/  SHFL.IDX PT, R4, R2, 0x1, 0x1c1f ;  /* 0x003c1f0002047f89 */ /* 0x000e2200000e0000 */
[----:B------:R-:W-:-:S03]  /*12b00*/  VIADD R3, R3, 0x60 ;  /* 0x0000006003037836 */ /* 0x000fc60000000000 */
[----:B------:R-:W-:Y:S01]  /*12b10*/  SHFL.IDX PT, R2, R2, RZ, 0x1c1f ;  /* 0x001c1fff02027589 */ /* 0x000fe200000e0000 */
[----:B------:R-:W-:-:S05]  /*12b20*/  IMAD R3, R222, -0x2, R3 ;  /* 0xfffffffede037824 */ /* 0x000fca00078e0203 */
        /* <DEDUP_REMOVED lines=70> */
[----:B------:R-:W-:-:S04]  /*12f90*/  FMNMX.FTZ R38, R70, R7, !PT ;  /* 0x0000000746267209 */ /* 0x000fc80007810000 */
[----:B------:R-:W-:-:S05]  /*12fa0*/  FMNMX.FTZ R5, R71, R38, !PT ;  /* 0x0000002647057209 */ /* 0x000fca0007810000 */
[----:B------:R-:W0:Y:S02]  /*12fb0*/  SHFL.BFLY PT, R38, R5, 0x2, 0x1f ;  /* 0x0c401f0005267f89 */ /* 0x000e2400000e0000 */
[----:B0-----:R-:W-:Y:S02]  /*12fc0*/  FMNMX.FTZ R7, R5, R38, !PT ;  /* 0x0000002605077209 */ /* 0x001fe40007810000 */
[----:B------:R-:W-:Y:S01]  /*12fd0*/  VIADDMNMX R38, R2, R6, R3, PT ;  /* 0x0000000602267246 */ /* 0x000fe20003800103 */
[----:B------:R-:W-:Y:S02]  /*12fe0*/  IMAD.U32 R2, RZ, RZ, UR4 ;  /* 0x00000004ff027e24 */ /* 0x000fe4000f8e00ff */
[----:B------:R-:W0:Y:S01]  /*12ff0*/  SHFL.BFLY PT, R88, R7, 0x1, 0x1f ;  /* 0x0c201f0007587f89 */ /* 0x000e2200000e0000 */
[C---:B------:R-:W-:Y:S02]  /*13000*/  ISETP.GT.AND P2, PT, R38.reuse, RZ, PT ;  /* 0x000000ff2600720c */ /* 0x040fe40003f44270 */
[----:B------:R-:W-:-:S02]  /*13010*/  ISETP.GT.AND P3, PT, R38, 0x1, PT ;  /* 0x000000012600780c */ /* 0x000fc40003f64270 */
[----:B------:R-:W-:Y:S02]  /*13020*/  ISETP.GT.AND P4, PT, R38, 0x8, PT ;  /* 0x000000082600780c */ /* 0x000fe40003f84270 */
[----:B------:R-:W-:Y:S02]  /*13030*/  FSEL R15, R24, -INF , P2 ;  /* 0xff800000180f7808 */ /* 0x000fe40001000000 */
[----:B------:R-:W-:Y:S02]  /*13040*/  FSEL R25, R25, -INF , P3 ;  /* 0xff80000019197808 */ /* 0x000fe40001800000 */
[----:B------:R-:W-:Y:S02]  /*13050*/  ISETP.GT.AND P2, PT, R38, 0x9, PT ;  /* 0x000000092600780c */ /* 0x000fe40003f44270 */
[----:B------:R-:W-:Y:S02]  /*13060*/  FSEL R11, R28, -INF , P4 ;  /* 0xff8000001c0b7808 */ /* 0x000fe40002000000 */
[----:B------:R-:W-:-:S02]  /*13070*/  FMNMX.FTZ R6, R15, R25, !PT ;  /* 0x000000190f067209 */ /* 0x000fc40007810000 */
[C---:B------:R-:W-:Y:S02]  /*13080*/  ISETP.GT.AND P3, PT, R38.reuse, 0x10, PT ;  /* 0x000000102600780c */ /* 0x040fe40003f64270 */
[----:B------:R-:W-:Y:S02]  /*13090*/  FSEL R29, R29, -INF , P2 ;  /* 0xff8000001d1d7808 */ /* 0x000fe40001000000 */
[----:B------:R-:W-:Y:S02]  /*130a0*/  FMNMX.FTZ R6, R11, R6, !PT ;  /* 0x000000060b067209 */ /* 0x000fe40007810000 */
[----:B------:R-:W-:Y:S02]  /*130b0*/  ISETP.GT.AND P2, PT, R38, 0x11, PT ;  /* 0x000000112600780c */ /* 0x000fe40003f44270 */
[----:B0-----:R-:W-:Y:S02]  /*130c0*/  FMNMX.FTZ R3, R7, R88, !PT ;  /* 0x0000005807037209 */ /* 0x001fe40007810000 */
[----:B------:R-:W-:-:S02]  /*130d0*/  CS2R R88, SRZ ;  /* 0x0000000000587805 */ /* 0x000fc4000001ff00 */
[----:B------:R-:W-:Y:S02]  /*130e0*/  FSEL R7, R32, -INF , P3 ;  /* 0xff80000020077808 */ /* 0x000fe40001800000 */
[----:B------:R-:W-:Y:S01]  /*130f0*/  FMNMX.FTZ R6, R29, R6, !PT ;  /* 0x000000061d067209 */ /* 0x000fe20007810000 */
[----:B------:R-:W-:Y:S01]  /*13100*/  FMUL.FTZ R5, R3, R2 ;  /* 0x0000000203057220 */ /* 0x000fe20000410000 */
[----:B------:R-:W-:Y:S02]  /*13110*/  ISETP.GT.AND P4, PT, R38, 0x18, PT ;  /* 0x000000182600780c */ /* 0x000fe40003f84270 */
[----:B------:R-:W-:Y:S02]  /*13120*/  FSEL R33, R33, -INF , P2 ;  /* 0xff80000021217808 */ /* 0x000fe40001000000 */
[----:B------:R-:W-:Y:S02]  /*13130*/  FMNMX.FTZ R6, R7, R6, !PT ;  /* 0x0000000607067209 */ /* 0x000fe40007810000 */
[----:B------:R-:W-:-:S02]  /*13140*/  FSETP.NEU.FTZ.AND P3, PT, R3, -INF , PT ;  /* 0xff8000000300780b */ /* 0x000fc40003f7d000 */
[----:B------:R-:W-:Y:S02]  /*13150*/  ISETP.GT.AND P2, PT, R38, 0x19, PT ;  /* 0x000000192600780c */ /* 0x000fe40003f44270 */
[----:B------:R-:W-:Y:S02]  /*13160*/  FSEL R9, R36, -INF , P4 ;  /* 0xff80000024097808 */ /* 0x000fe40002000000 */
[----:B------:R-:W-:Y:S02]  /*13170*/  FMNMX.FTZ R6, R33, R6, !PT ;  /* 0x0000000621067209 */ /* 0x000fe40007810000 */
[----:B------:R-:W-:Y:S02]  /*13180*/  FSEL R5, R5, RZ, P3 ;  /* 0x000000ff05057208 */ /* 0x000fe40001800000 */
[----:B------:R-:W-:Y:S02]  /*13190*/  ISETP.GT.AND P3, PT, R38, 0x20, PT ;  /* 0x000000202600780c */ /* 0x000fe40003f64270 */
[----:B------:R-:W-:Y:S01]  /*131a0*/  FSEL R37, R37, -INF , P2 ;  /* 0xff80000025257808 */ /* 0x000fe20001000000 */
[--C-:B------:R-:W-:Y:S01]  /*131b0*/  FFMA.FTZ R36, R4, R2, -R5.reuse ;  /* 0x0000000204247223 */ /* 0x100fe20000010805 */
[----:B------:R-:W-:Y:S01]  /*131c0*/  FMNMX.FTZ R6, R9, R6, !PT ;  /* 0x0000000609067209 */ /* 0x000fe20007810000 */
[-CC-:B------:R-:W-:Y:S01]  /*131d0*/  FFMA.FTZ R189, R74, R2.reuse, -R5.reuse ;  /* 0x000000024abd7223 */ /* 0x180fe20000010805 */
[----:B------:R-:W-:Y:S01]  /*131e0*/  ISETP.GT.AND P2, PT, R38, 0x21, PT ;  /* 0x000000212600780c */ /* 0x000fe20003f44270 */
[-CC-:B------:R-:W-:Y:S01]  /*131f0*/  FFMA.FTZ R76, R76, R2.reuse, -R5.reuse ;  /* 0x000000024c4c7223 */ /* 0x180fe20000010805 */
[----:B------:R-:W-:Y:S01]  /*13200*/  FSEL R13, R40, -INF , P3 ;  /* 0xff800000280d7808 */ /* 0x000fe20001800000 */
[--C-:B------:R-:W-:Y:S01]  /*13210*/  FFMA.FTZ R40, R14, R2, -R5.reuse ;  /* 0x000000020e287223 */ /* 0x100fe20000010805 */
[----:B------:R-:W-:Y:S01]  /*13220*/  FMNMX.FTZ R6, R37, R6, !PT ;  /* 0x0000000625067209 */ /* 0x000fe20007810000 */
[-CC-:B------:R-:W-:Y:S01]  /*13230*/  FFMA.FTZ R191, R78, R2.reuse, -R5.reuse ;  /* 0x000000024ebf7223 */ /* 0x180fe20000010805 */
[----:B------:R-:W-:Y:S01]  /*13240*/  ISETP.GT.AND P3, PT, R38, 0x28, PT ;  /* 0x000000282600780c */ /* 0x000fe20003f64270 */
[----:B------:R-:W-:Y:S01]  /*13250*/  MUFU.EX2 R189, R189 ;  /* 0x000000bd00bd7308 */ /* 0x000fe20000000800 */
[----:B------:R-:W-:Y:S01]  /*13260*/  FSEL R41, R41, -INF , P2 ;  /* 0xff80000029297808 */ /* 0x000fe20001000000 */
[--C-:B------:R-:W-:Y:S01]  /*13270*/  FFMA.FTZ R80, R80, R2, -R5.reuse ;  /* 0x0000000250507223 */ /* 0x100fe20000010805 */
[----:B------:R-:W-:Y:S01]  /*13280*/  FMNMX.FTZ R24, R13, R6, !PT ;  /* 0x000000060d187209 */ /* 0x000fe20007810000 */
[-CC-:B------:R-:W-:Y:S01]  /*13290*/  FFMA.FTZ R185, R82, R2.reuse, -R5.reuse ;  /* 0x0000000252b97223 */ /* 0x180fe20000010805 */
[----:B------:R-:W-:Y:S01]  /*132a0*/  ISETP.GT.AND P2, PT, R38, 0x29, PT ;  /* 0x000000292600780c */ /* 0x000fe20003f44270 */
[--C-:B------:R-:W-:Y:S01]  /*132b0*/  FFMA.FTZ R84, R84, R2, -R5.reuse ;  /* 0x0000000254547223 */ /* 0x100fe20000010805 */
[----:B------:R-:W-:Y:S01]  /*132c0*/  FSEL R21, R44, -INF , P3 ;  /* 0xff8000002c157808 */ /* 0x000fe20001800000 */
[----:B------:R-:W0:Y:S01]  /*132d0*/  MUFU.EX2 R6, R76 ;  /* 0x0000004c00067308 */ /* 0x000e220000000800 */
[----:B------:R-:W-:Y:S01]  /*132e0*/  FMNMX.FTZ R24, R41, R24, !PT ;  /* 0x0000001829187209 */ /* 0x000fe20007810000 */
[-CC-:B------:R-:W-:Y:S01]  /*132f0*/  FFMA.FTZ R187, R86, R2.reuse, -R5.reuse ;  /* 0x0000000256bb7223 */ /* 0x180fe20000010805 */
[----:B------:R-:W-:Y:S01]  /*13300*/  ISETP.GT.AND P3, PT, R38, 0x30, PT ;  /* 0x000000302600780c */ /* 0x000fe20003f64270 */
[-CC-:B------:R-:W-:Y:S01]  /*13310*/  FFMA.FTZ R181, R42, R2.reuse, -R5.reuse ;  /* 0x000000022ab57223 */ /* 0x180fe20000010805 */
[----:B------:R-:W-:Y:S01]  /*13320*/  FSEL R45, R45, -INF , P2 ;  /* 0xff8000002d2d7808 */ /* 0x000fe20001000000 */
[--C-:B------:R-:W-:Y:S01]  /*13330*/  FFMA.FTZ R183, R46, R2, -R5.reuse ;  /* 0x000000022eb77223 */ /* 0x100fe20000010805 */
[----:B------:R-:W-:Y:S01]  /*13340*/  FMNMX.FTZ R24, R21, R24, !PT ;  /* 0x0000001815187209 */ /* 0x000fe20007810000 */
[----:B------:R-:W1:Y:S01]  /*13350*/  MUFU.EX2 R191, R191 ;  /* 0x000000bf00bf7308 */ /* 0x000e620000000800 */
        /* <DEDUP_REMOVED lines=15> */
[----:B------:R2:W3:Y:S01]  /*13450*/  MUFU.EX2 R24, R80 ;  /* 0x0000005000187308 */ /* 0x0004e20000000800 */
[----:B------:R-:W-:Y:S01]  /*13460*/  FMNMX.FTZ R28, R49, R28, !PT ;  /* 0x0000001c311c7209 */ /* 0x000fe20007810000 */
[-CC-:B------:R-:W-:Y:S01]  /*13470*/  FFMA.FTZ R20, R30, R2.reuse, -R5.reuse ;  /* 0x000000021e147223 */ /* 0x180fe20000010805 */
[----:B------:R-:W-:Y:S01]  /*13480*/  ISETP.GT.AND P3, PT, R38, 0x40, PT ;  /* 0x000000402600780c */ /* 0x000fe20003f64270 */
[----:B------:R-:W-:Y:S01]  /*13490*/  FFMA.FTZ R171, R70, R2, -R5 ;  /* 0x0000000246ab7223 */ /* 0x000fe20000010805 */
[----:B------:R-:W-:-:S02]  /*134a0*/  FSEL R53, R53, -INF , P2 ;  /* 0xff80000035357808 */ /* 0x000fc40001000000 */
[----:B------:R-:W-:Y:S02]  /*134b0*/  CS2R R86, SRZ ;  /* 0x0000000000567805 */ /* 0x000fe4000001ff00 */
[----:B------:R-:W-:Y:S01]  /*134c0*/  FMNMX.FTZ R28, R47, R28, !PT ;  /* 0x0000001c2f1c7209 */ /* 0x000fe20007810000 */
[----:B------:R-:W-:Y:S01]  /*134d0*/  MUFU.EX2 R187, R187 ;  /* 0x000000bb00bb7308 */ /* 0x000fe20000000800 */
[----:B------:R-:W-:Y:S02]  /*134e0*/  ISETP.GT.AND P2, PT, R38, 0x41, PT ;  /* 0x000000412600780c */ /* 0x000fe40003f44270 */
[----:B------:R-:W-:Y:S02]  /*134f0*/  CS2R R82, SRZ ;  /* 0x0000000000527805 */ /* 0x000fe4000001ff00 */
[----:B------:R-:W-:Y:S02]  /*13500*/  FSEL R27, R56, -INF , P3 ;  /* 0xff800000381b7808 */ /* 0x000fe40001800000 */
[----:B--2---:R-:W-:-:S02]  /*13510*/  CS2R R80, SRZ ;  /* 0x0000000000507805 */ /* 0x004fc4000001ff00 */
[----:B------:R-:W-:Y:S02]  /*13520*/  FMNMX.FTZ R28, R53, R28, !PT ;  /* 0x0000001c351c7209 */ /* 0x000fe40007810000 */
[----:B------:R-:W-:Y:S02]  /*13530*/  CS2R R78, SRZ ;  /* 0x00000000004e7805 */ /* 0x000fe4000001ff00 */
[----:B------:R-:W-:Y:S01]  /*13540*/  ISETP.GT.AND P3, PT, R38, 0x48, PT ;  /* 0x000000482600780c */ /* 0x000fe20003f64270 */
[----:B------:R-:W-:Y:S01]  /*13550*/  MUFU.EX2 R181, R181 ;  /* 0x000000b500b57308 */ /* 0x000fe20000000800 */
[----:B------:R-:W-:Y:S02]  /*13560*/  FSEL R57, R57, -INF , P2 ;  /* 0xff80000039397808 */ /* 0x000fe40001000000 */
[----:B------:R-:W-:Y:S02]  /*13570*/  CS2R R76, SRZ ;  /* 0x00000000004c7805 */ /* 0x000fe4000001ff00 */
[----:B------:R-:W-:-:S02]  /*13580*/  FMNMX.FTZ R32, R27, R28, !PT ;  /* 0x0000001c1b207209 */ /* 0x000fc40007810000 */
[----:B------:R-:W-:Y:S02]  /*13590*/  CS2R R74, SRZ ;  /* 0x00000000004a7805 */ /* 0x000fe4000001ff00 */
[----:B------:R-:W-:Y:S02]  /*135a0*/  ISETP.GT.AND P2, PT, R38, 0x49, PT ;  /* 0x000000492600780c */ /* 0x000fe40003f44270 */
[----:B------:R-:W-:Y:S02]  /*135b0*/  CS2R R66, SRZ ;  /* 0x0000000000427805 */ /* 0x000fe4000001ff00 */
[----:B------:R-:W-:Y:S01]  /*135c0*/  FSEL R31, R60, -INF , P3 ;  /* 0xff8000003c1f7808 */ /* 0x000fe20001800000 */
[----:B------:R2:W-:Y:S01]  /*135d0*/  MUFU.EX2 R28, R84 ;  /* 0x00000054001c7308 */ /* 0x0005e20000000800 */
[----:B------:R-:W-:Y:S02]  /*135e0*/  FMNMX.FTZ R32, R57, R32, !PT ;  /* 0x0000002039207209 */ /* 0x000fe40007810000 */
[----:B------:R-:W-:-:S02]  /*135f0*/  CS2R R62, SRZ ;  /* 0x00000000003e7805 */ /* 0x000fc4000001ff00 */
[C---:B------:R-:W-:Y:S02]  /*13600*/  ISETP.GT.AND P3, PT, R38.reuse, 0x50, PT ;  /* 0x000000502600780c */ /* 0x040fe40003f64270 */
[----:B------:R-:W-:Y:S02]  /*13610*/  CS2R R58, SRZ ;  /* 0x00000000003a7805 */ /* 0x000fe4000001ff00 */
[----:B------:R-:W-:Y:S02]  /*13620*/  FSEL R61, R61, -INF , P2 ;  /* 0xff8000003d3d7808 */ /* 0x000fe40001000000 */
[----:B------:R-:W-:Y:S02]  /*13630*/  CS2R R54, SRZ ;  /* 0x0000000000367805 */ /* 0x000fe4000001ff00 */
[----:B------:R-:W-:Y:S01]  /*13640*/  FMNMX.FTZ R32, R31, R32, !PT ;  /* 0x000000201f207209 */ /* 0x000fe20007810000 */
[----:B------:R-:W-:Y:S01]  /*13650*/  MUFU.EX2 R36, R36 ;  /* 0x0000002400247308 */ /* 0x000fe20000000800 */
[----:B------:R-:W-:-:S02]  /*13660*/  ISETP.GT.AND P2, PT, R38, 0x51, PT ;  /* 0x000000512600780c */ /* 0x000fc40003f44270 */
[----:B--2---:R-:W-:Y:S02]  /*13670*/  CS2R R84, SRZ ;  /* 0x0000000000547805 */ /* 0x004fe4000001ff00 */
[----:B------:R-:W-:Y:S02]  /*13680*/  FSEL R35, R64, -INF , P3 ;  /* 0xff80000040237808 */ /* 0x000fe40001800000 */
[----:B------:R-:W-:Y:S02]  /*13690*/  FMNMX.FTZ R32, R61, R32, !PT ;  /* 0x000000203d207209 */ /* 0x000fe40007810000 */
[----:B------:R-:W-:Y:S01]  /*136a0*/  ISETP.GT.AND P3, PT, R38, 0x58, PT ;  /* 0x000000582600780c */ /* 0x000fe20003f64270 */
[----:B------:R-:W-:Y:S01]  /*136b0*/  MUFU.EX2 R183, R183 ;  /* 0x000000b700b77308 */ /* 0x000fe20000000800 */
[----:B------:R-:W-:Y:S02]  /*136c0*/  FSEL R65, R65, -INF , P2 ;  /* 0xff80000041417808 */ /* 0x000fe40001000000 */
[----:B------:R-:W-:-:S02]  /*136d0*/  FMNMX.FTZ R14, R35, R32, !PT ;  /* 0x00000020230e7209 */ /* 0x000fc40007810000 */
[----:B------:R-:W-:Y:S01]  /*136e0*/  ISETP.GT.AND P2, PT, R38, 0x59, PT ;  /* 0x000000592600780c */ /* 0x000fe20003f44270 */
[-CC-:B------:R-:W-:Y:S01]  /*136f0*/  FFMA.FTZ R38, R10, R2.reuse, -R5.reuse ;  /* 0x000000020a267223 */ /* 0x180fe20000010805 */
[----:B------:R-:W-:Y:S01]  /*13700*/  FSEL R39, R68, -INF , P3 ;  /* 0xff80000044277808 */ /* 0x000fe20001800000 */
[----:B------:R-:W-:Y:S01]  /*13710*/  FFMA.FTZ R10, R26, R2, -R5 ;  /* 0x000000021a0a7223 */ /* 0x000fe20000010805 */
[----:B------:R-:W-:Y:S01]  /*13720*/  FMNMX.FTZ R14, R65, R14, !PT ;  /* 0x0000000e410e7209 */ /* 0x000fe20007810000 */
[----:B0-----:R-:W-:Y:S01]  /*13730*/  FADD.FTZ R26, R189, R6 ;  /* 0x00000006bd1a7221 */ /* 0x001fe20000010000 */
[----:B------:R-:W-:Y:S01]  /*13740*/  FSEL R69, R69, -INF , P2 ;  /* 0xff80000045457808 */ /* 0x000fe20001000000 */
[----:B------:R0:W-:Y:S01]  /*13750*/  MUFU.EX2 R32, R40 ;  /* 0x0000002800207308 */ /* 0x0001e20000000800 */
[----:B------:R-:W-:Y:S02]  /*13760*/  FMNMX.FTZ R14, R39, R14, !PT ;  /* 0x0000000e270e7209 */ /* 0x000fe40007810000 */
[----:B------:R-:W-:-:S02]  /*13770*/  F2FP.F16.F32.PACK_AB R189, R6, R189 ;  /* 0x000000bd06bd723e */ /* 0x000fc400000000ff */
[----:B------:R-:W-:-:S03]  /*13780*/  FMNMX.FTZ R14, R69, R14, !PT ;  /* 0x0000000e450e7209 */ /* 0x000fc60007810000 */
[----:B------:R-:W-:Y:S01]  /*13790*/  MUFU.EX2 R38, R38 ;  /* 0x0000002600267308 */ /* 0x000fe20000000800 */
[-CC-:B0-----:R-:W-:Y:S01]  /*137a0*/  FFMA.FTZ R40, R12, R2.reuse, -R5.reuse ;  /* 0x000000020c287223 */ /* 0x181fe20000010805 */
[----:B------:R-:W0:Y:S01]  /*137b0*/  SHFL.BFLY PT, R51, R14, 0x2, 0x1f ;  /* 0x0c401f000e337f89 */ /* 0x000e2200000e0000 */
[-CC-:B------:R-:W-:Y:S01]  /*137c0*/  FFMA.FTZ R12, R34, R2.reuse, -R5.reuse ;  /* 0x00000002220c7223 */ /* 0x180fe20000010805 */
[----:B------:R-:W-:Y:S01]  /*137d0*/  FFMA.FTZ R5, R71, R2, -R5 ;  /* 0x0000000247057223 */ /* 0x000fe20000010805 */
[----:B------:R-:W-:-:S03]  /*137e0*/  CS2R R70, SRZ ;  /* 0x0000000000467805 */ /* 0x000fc6000001ff00 */
        /* <DEDUP_REMOVED lines=8> */
[----:B0-----:R-:W-:-:S07]  /*13870*/  FMNMX.FTZ R4, R51, R4, !PT ;  /* 0x0000000433047209 */ /* 0x001fce0007810000 */
[----:B------:R-:W-:Y:S01]  /*13880*/  MUFU.EX2 R175, R175 ;  /* 0x000000af00af7308 */ /* 0x000fe20000000800 */
[----:B------:R-:W0:Y:S01]  /*13890*/  @P1 LDC R51, c[0x0][0x450] ;  /* 0x00011400ff331b82 */ /* 0x000e220000000800 */
[C---:B------:R-:W-:Y:S01]  /*138a0*/  FSETP.NEU.FTZ.AND P2, PT, R4.reuse, -INF , PT ;  /* 0xff8000000400780b */ /* 0x040fe20003f5d000 */
[----:B------:R-:W-:-:S05]  /*138b0*/  FMUL.FTZ R14, R4, R2 ;  /* 0x00000002040e7220 */ /* 0x000fca0000410000 */
[----:B------:R-:W-:Y:S01]  /*138c0*/  MUFU.EX2 R12, R12 ;  /* 0x0000000c000c7308 */ /* 0x000fe20000000800 */
[----:B------:R-:W-:-:S05]  /*138d0*/  FSEL R14, R14, RZ, P2 ;  /* 0x000000ff0e0e7208 */ /* 0x000fca0001000000 */
        /* <DEDUP_REMOVED lines=8> */
[-CC-:B------:R-:W-:Y:S01]  /*13960*/  FFMA.FTZ R37, R37, R2.reuse, -R14.reuse ;  /* 0x0000000225257223 */ /* 0x180fe2000001080e */
[-CC-:B------:R-:W-:Y:S01]  /*13970*/  FFMA.FTZ R13, R13, R2.reuse, -R14.reuse ;  /* 0x000000020d0d7223 */ /* 0x180fe2000001080e */
[-CC-:B------:R-:W-:Y:S01]  /*13980*/  FFMA.FTZ R41, R41, R2.reuse, -R14.reuse ;  /* 0x0000000229297223 */ /* 0x180fe2000001080e */
[-CC-:B------:R-:W-:Y:S01]  /*13990*/  FFMA.FTZ R21, R21, R2.reuse, -R14.reuse ;  /* 0x0000000215157223 */ /* 0x180fe2000001080e */
[----:B------:R-:W4:Y:S01]  /*139a0*/  MUFU.EX2 R15, R15 ;  /* 0x0000000f000f7308 */ /* 0x000f220000000800 */
[----:B--2---:R-:W2:Y:S01]  /*139b0*/  @P1 LDC R25, c[0x0][0x44c] ;  /* 0x00011300ff191b82 */ /* 0x004ea20000000800 */
[-CC-:B------:R-:W-:Y:S01]  /*139c0*/  FFMA.FTZ R45, R45, R2.reuse, -R14.reuse ;  /* 0x000000022d2d7223 */ /* 0x180fe2000001080e */
[-CC-:B------:R-:W-:Y:S01]  /*139d0*/  FFMA.FTZ R43, R43, R2.reuse, -R14.reuse ;  /* 0x000000022b2b7223 */ /* 0x180fe2000001080e */
[-CC-:B------:R-:W-:Y:S01]  /*139e0*/  FFMA.FTZ R49, R49, R2.reuse, -R14.reuse ;  /* 0x0000000231317223 */ /* 0x180fe2000001080e */
[-CC-:B------:R-:W-:Y:S01]  /*139f0*/  FFMA.FTZ R47, R47, R2.reuse, -R14.reuse ;  /* 0x000000022f2f7223 */ /* 0x180fe2000001080e */
[-CC-:B------:R-:W-:Y:S01]  /*13a00*/  FFMA.FTZ R53, R53, R2.reuse, -R14.reuse ;  /* 0x0000000235357223 */ /* 0x180fe2000001080e */
[-CC-:B------:R-:W-:Y:S01]  /*13a10*/  FFMA.FTZ R27, R27, R2.reuse, -R14.reuse ;  /* 0x000000021b1b7223 */ /* 0x180fe2000001080e */
[----:B------:R-:W4:Y:S01]  /*13a20*/  MUFU.EX2 R11, R11 ;  /* 0x0000000b000b7308 */ /* 0x000f220000000800 */
[-CC-:B------:R-:W-:Y:S01]  /*13a30*/  FFMA.FTZ R57, R57, R2.reuse, -R14.reuse ;  /* 0x0000000239397223 */ /* 0x180fe2000001080e */
[-CC-:B------:R-:W-:Y:S01]  /*13a40*/  FFMA.FTZ R31, R31, R2.reuse, -R14.reuse ;  /* 0x000000021f1f7223 */ /* 0x180fe2000001080e */
[-CC-:B------:R-:W-:Y:S01]  /*13a50*/  FFMA.FTZ R61, R61, R2.reuse, -R14.reuse ;  /* 0x000000023d3d7223 */ /* 0x180fe2000001080e */
[-CC-:B------:R-:W-:Y:S01]  /*13a60*/  FFMA.FTZ R35, R35, R2.reuse, -R14.reuse ;  /* 0x0000000223237223 */ /* 0x180fe2000001080e */
[-CC-:B------:R-:W-:Y:S01]  /*13a70*/  FFMA.FTZ R65, R65, R2.reuse, -R14.reuse ;  /* 0x0000000241417223 */ /* 0x180fe2000001080e */
[-CC-:B------:R-:W-:Y:S01]  /*13a80*/  FFMA.FTZ R39, R39, R2.reuse, -R14.reuse ;  /* 0x0000000227277223 */ /* 0x180fe2000001080e */
[----:B------:R-:W-:Y:S01]  /*13a90*/  FFMA.FTZ R69, R69, R2, -R14 ;  /* 0x0000000245457223 */ /* 0x000fe2000001080e */
[----:B------:R1:W4:Y:S08]  /*13aa0*/  MUFU.EX2 R190, R29 ;  /* 0x0000001d00be7308 */ /* 0x0003300000000800 */
[----:B------:R3:W4:Y:S01]  /*13ab0*/  MUFU.EX2 R184, R7 ;  /* 0x0000000700b87308 */ /* 0x0007220000000800 */
[----:B-1----:R-:W-:-:S07]  /*13ac0*/  IMAD.MOV.U32 R29, RZ, RZ, R218 ;  /* 0x000000ffff1d7224 */ /* 0x002fce00078e00da */
[----:B------:R-:W1:Y:S01]  /*13ad0*/  MUFU.EX2 R33, R33 ;  /* 0x0000002100217308 */ /* 0x000e620000000800 */
[----:B---3--:R-:W-:Y:S01]  /*13ae0*/  IADD3 R7, R0, 0x30840, RZ ;  /* 0x0003084000077810 */ /* 0x008fe20007ffe0ff */
[----:B--2---:R-:W-:-:S04]  /*13af0*/  @P1 IMAD.HI.U32 R0, R218, R25, RZ ;  /* 0x00000019da001227 */ /* 0x004fc800078e00ff */
[----:B------:R-:W-:Y:S01]  /*13b00*/  FADD.FTZ R25, R191, R26 ;  /* 0x0000001abf197221 */ /* 0x000fe20000010000 */
[----:B------:R-:W-:Y:S02]  /*13b10*/  F2FP.F16.F32.PACK_AB R191, R24, R191 ;  /* 0x000000bf18bf723e */ /* 0x000fe400000000ff */
[----:B------:R-:W-:Y:S02]  /*13b20*/  PRMT R7, R212, 0x654, R7 ;  /* 0x00000654d4077816 */ /* 0x000fe40000000007 */
[----:B0-----:R-:W-:Y:S01]  /*13b30*/  @P1 SHF.R.U32.HI R29, RZ, R51, R0 ;  /* 0x00000033ff1d1219 */ /* 0x001fe20000011600 */
[----:B----4-:R-:W-:Y:S01]  /*13b40*/  FADD.FTZ R0, R15, R188 ;  /* 0x000000bc0f007221 */ /* 0x010fe20000010000 */
[----:B------:R-:W0:Y:S01]  /*13b50*/  MUFU.EX2 R9, R9 ;  /* 0x0000000900097308 */ /* 0x000e220000000800 */
[----:B------:R2:W-:Y:S01]  /*13b60*/  SYNCS.ARRIVE.TRANS64.RED.A1T0 RZ, [R7+URZ], RZ ;  /* 0x000000ff07ff79a7 */ /* 0x0005e2000810043f */
[----:B------:R-:W-:Y:S02]  /*13b70*/  IADD3 R26, R29, R220, -R219 ;  /* 0x000000dc1d1a7210 */ /* 0x000fe40007ffe8db */
[----:B------:R-:W-:-:S02]  /*13b80*/  CS2R R50, SRZ ;  /* 0x0000000000327805 */ /* 0x000fc4000001ff00 */
[----:B------:R-:W-:Y:S01]  /*13b90*/  F2FP.F16.F32.PACK_AB R188, R188, R15 ;  /* 0x0000000fbcbc723e */ /* 0x000fe200000000ff */
[----:B------:R-:W-:Y:S01]  /*13ba0*/  IMAD.HI R29, R26, 0x2aaaaaab, RZ ;  /* 0x2aaaaaab1a1d7827 */ /* 0x000fe200078e02ff */
[----:B------:R-:W3:Y:S03]  /*13bb0*/  MUFU.EX2 R186, R37 ;  /* 0x0000002500ba7308 */ /* 0x000ee60000000800 */
[----:B--2---:R-:W-:Y:S01]  /*13bc0*/  FADD.FTZ R7, R11, R0 ;  /* 0x000000000b077221 */ /* 0x004fe20000010000 */
[----:B------:R-:W-:-:S03]  /*13bd0*/  FADD.FTZ R0, R24, R25 ;  /* 0x0000001918007221 */ /* 0x000fc60000010000 */
[C---:B------:R-:W-:Y:S01]  /*13be0*/  FADD.FTZ R7, R190.reuse, R7 ;  /* 0x00000007be077221 */ /* 0x040fe20000010000 */
[----:B------:R-:W-:Y:S01]  /*13bf0*/  FADD.FTZ R25, R185, R0 ;  /* 0x00000000b9197221 */ /* 0x000fe20000010000 */
[----:B------:R-:W-:Y:S01]  /*13c00*/  F2FP.F16.F32.PACK_AB R190, R190, R11 ;  /* 0x0000000bbebe723e */ /* 0x000fe200000000ff */
[----:B------:R-:W2:Y:S01]  /*13c10*/  MUFU.EX2 R13, R13 ;  /* 0x0000000d000d7308 */ /* 0x000ea20000000800 */
[----:B------:R-:W-:Y:S01]  /*13c20*/  FADD.FTZ R0, R184, R7 ;  /* 0x00000007b8007221 */ /* 0x000fe20000010000 */
[C---:B------:R-:W-:Y:S01]  /*13c30*/  FADD.FTZ R26, R28.reuse, R25 ;  /* 0x000000191c1a7221 */ /* 0x040fe20000010000 */
[----:B------:R-:W-:Y:S02]  /*13c40*/  F2FP.F16.F32.PACK_AB R185, R28, R185 ;  /* 0x000000b91cb9723e */ /* 0x000fe400000000ff */
[----:B-1----:R-:W-:Y:S01]  /*13c50*/  FADD.FTZ R0, R33, R0 ;  /* 0x0000000021007221 */ /* 0x002fe20000010000 */
[----:B------:R-:W-:Y:S01]  /*13c60*/  FADD.FTZ R25, R187, R26 ;  /* 0x0000001abb197221 */ /* 0x000fe20000010000 */
[C---:B------:R-:W-:Y:S01]  /*13c70*/  F2FP.F16.F32.PACK_AB R187, R32.reuse, R187 ;  /* 0x000000bb20bb723e */ /* 0x040fe200000000ff */
[----:B------:R-:W1:Y:S01]  /*13c80*/  MUFU.EX2 R180, R41 ;  /* 0x0000002900b47308 */ /* 0x000e620000000800 */
[----:B0-----:R-:W-:Y:S01]  /*13c90*/  FADD.FTZ R7, R9, R0 ;  /* 0x0000000009077221 */ /* 0x001fe20000010000 */
[----:B------:R-:W-:Y:S01]  /*13ca0*/  FADD.FTZ R26, R32, R25 ;  /* 0x00000019201a7221 */ /* 0x000fe20000010000 */
[----:B------:R-:W-:-:S02]  /*13cb0*/  F2FP.F16.F32.PACK_AB R184, R33, R184 ;  /* 0x000000b821b8723e */ /* 0x000fc400000000ff */
[----:B------:R-:W-:Y:S01]  /*13cc0*/  CS2R R32, SRZ ;  /* 0x0000000000207805 */ /* 0x000fe2000001ff00 */
[----:B---3--:R-:W-:Y:S01]  /*13cd0*/  FADD.FTZ R0, R186, R7 ;  /* 0x00000007ba007221 */ /* 0x008fe20000010000 */
[----:B------:R-:W-:Y:S01]  /*13ce0*/  FADD.FTZ R25, R181, R26 ;  /* 0x0000001ab5197221 */ /* 0x000fe20000010000 */
[----:B------:R-:W-:Y:S01]  /*13cf0*/  SHF.R.U32.HI R26, RZ, 0x1f, R29 ;  /* 0x0000001fff1a7819 */ /* 0x000fe2000001161d */
[----:B------:R-:W0:Y:S01]  /*13d00*/  MUFU.EX2 R21, R21 ;  /* 0x0000001500157308 */ /* 0x000e220000000800 */
[----:B--2---:R-:W-:Y:S01]  /*13d10*/  FADD.FTZ R7, R13, R0 ;  /* 0x000000000d077221 */ /* 0x004fe20000010000 */
[----:B------:R-:W-:Y:S01]  /*13d20*/  FADD.FTZ R14, R36, R25 ;  /* 0x00000019240e7221 */ /* 0x000fe20000010000 */
[----:B------:R-:W-:Y:S02]  /*13d30*/  F2FP.F16.F32.PACK_AB R186, R186, R9 ;  /* 0x00000009baba723e */ /* 0x000fe400000000ff */
[----:B------:R-:W-:Y:S01]  /*13d40*/  F2FP.F16.F32.PACK_AB R181, R36, R181 ;  /* 0x000000b524b5723e */ /* 0x000fe200000000ff */
[----:B------:R-:W-:Y:S01]  /*13d50*/  FADD.FTZ R25, R183, R14 ;  /* 0x0000000eb7197221 */ /* 0x000fe20000010000 */
[----:B------:R-:W-:Y:S01]  /*13d60*/  LEA.HI.SX32 R14, R29, R26, 0x1c ;  /* 0x0000001a1d0e7211 */ /* 0x000fe200078fe2ff */
[----:B------:R2:W3:Y:S01]  /*13d70*/  MUFU.EX2 R182, R45 ;  /* 0x0000002d00b67308 */ /* 0x0004e20000000800 */
[----:B-1----:R-:W-:Y:S01]  /*13d80*/  FADD.FTZ R0, R180, R7 ;  /* 0x00000007b4007221 */ /* 0x002fe20000010000 */
[----:B------:R-:W-:Y:S01]  /*13d90*/  FADD.FTZ R6, R38, R25 ;  /* 0x0000001926067221 */ /* 0x000fe20000010000 */
[----:B------:R-:W-:-:S02]  /*13da0*/  VIMNMX R14, RZ, R14, !PT ;  /* 0x0000000eff0e7248 */ /* 0x000fc40007fe0100 */
[----:B------:R-:W-:Y:S02]  /*13db0*/  CS2R R36, SRZ ;  /* 0x0000000000247805 */ /* 0x000fe4000001ff00 */
[----:B------:R-:W-:Y:S01]  /*13dc0*/  F2FP.F16.F32.PACK_AB R183, R38, R183 ;  /* 0x000000b726b7723e */ /* 0x000fe200000000ff */
[----:B------:R-:W-:Y:S01]  /*13dd0*/  FADD.FTZ R25, R177, R6 ;  /* 0x00000006b1197221 */ /* 0x000fe20000010000 */
[C---:B------:R-:W-:Y:S01]  /*13de0*/  F2FP.F16.F32.PACK_AB R177, R40.reuse, R177 ;  /* 0x000000b128b1723e */ /* 0x040fe200000000ff */
[----:B------:R-:W1:Y:S01]  /*13df0*/  MUFU.EX2 R43, R43 ;  /* 0x0000002b002b7308 */ /* 0x000e620000000800 */
[----:B0-----:R-:W-:Y:S01]  /*13e00*/  FADD.FTZ R7, R21, R0 ;  /* 0x0000000015077221 */ /* 0x001fe20000010000 */
[----:B------:R-:W-:Y:S01]  /*13e10*/  FADD.FTZ R6, R40, R25 ;  /* 0x0000001928067221 */ /* 0x000fe20000010000 */
[----:B------:R-:W-:Y:S02]  /*13e20*/  F2FP.F16.F32.PACK_AB R180, R180, R13 ;  /* 0x0000000db4b4723e */ /* 0x000fe400000000ff */
[----:B--2---:R-:W-:-:S02]  /*13e30*/  CS2R R44, SRZ ;  /* 0x00000000002c7805 */ /* 0x004fc4000001ff00 */
[----:B------:R-:W-:Y:S01]  /*13e40*/  CS2R R40, SRZ ;  /* 0x0000000000287805 */ /* 0x000fe2000001ff00 */
[----:B------:R-:W-:Y:S01]  /*13e50*/  FADD.FTZ R25, R179, R6 ;  /* 0x00000006b3197221 */ /* 0x000fe20000010000 */
[----:B------:R-:W-:Y:S01]  /*13e60*/  F2FP.F16.F32.PACK_AB R179, R42, R179 ;  /* 0x000000b32ab3723e */ /* 0x000fe200000000ff */
[----:B------:R0:W2:Y:S01]  /*13e70*/  MUFU.EX2 R176, R49 ;  /* 0x0000003100b07308 */ /* 0x0000a20000000800 */
[----:B---3--:R-:W-:Y:S01]  /*13e80*/  FADD.FTZ R0, R182, R7 ;  /* 0x00000007b6007221 */ /* 0x008fe20000010000 */
[----:B------:R-:W-:Y:S01]  /*13e90*/  FADD.FTZ R6, R42, R25 ;  /* 0x000000192a067221 */ /* 0x000fe20000010000 */
[----:B------:R-:W-:Y:S02]  /*13ea0*/  F2FP.F16.F32.PACK_AB R182, R182, R21 ;  /* 0x00000015b6b6723e */ /* 0x000fe400000000ff */
[----:B------:R-:W-:Y:S01]  /*13eb0*/  CS2R R28, SRZ ;  /* 0x00000000001c7805 */ /* 0x000fe2000001ff00 */
[----:B------:R-:W-:Y:S01]  /*13ec0*/  FADD.FTZ R11, R173, R6 ;  /* 0x00000006ad0b7221 */ /* 0x000fe20000010000 */
[C---:B------:R-:W-:Y:S01]  /*13ed0*/  F2FP.F16.F32.PACK_AB R173, R10.reuse, R173 ;  /* 0x000000ad0aad723e */ /* 0x040fe200000000ff */
[----:B------:R-:W3:Y:S01]  /*13ee0*/  MUFU.EX2 R47, R47 ;  /* 0x0000002f002f7308 */ /* 0x000ee20000000800 */
[----:B-1----:R-:W-:Y:S01]  /*13ef0*/  FADD.FTZ R7, R43, R0 ;  /* 0x000000002b077221 */ /* 0x002fe20000010000 */
[----:B------:R-:W-:Y:S01]  /*13f00*/  FADD.FTZ R6, R10, R11 ;  /* 0x0000000b0a067221 */ /* 0x000fe20000010000 */
[----:B------:R-:W-:Y:S01]  /*13f10*/  VIADD R11, R72, 0xfffffffe ;  /* 0xfffffffe480b7836 */ /* 0x000fe20000000000 */
[----:B------:R-:W-:-:S02]  /*13f20*/  CS2R R72, SRZ ;  /* 0x0000000000487805 */ /* 0x000fc4000001ff00 */
[----:B0-----:R-:W-:Y:S01]  /*13f30*/  CS2R R48, SRZ ;  /* 0x0000000000307805 */ /* 0x001fe2000001ff00 */
[----:B------:R-:W-:Y:S01]  /*13f40*/  FADD.FTZ R9, R175, R6 ;  /* 0x00000006af097221 */ /* 0x000fe20000010000 */
[----:B------:R-:W-:Y:S01]  /*13f50*/  F2FP.F16.F32.PACK_AB R175, R12, R175 ;  /* 0x000000af0caf723e */ /* 0x000fe200000000ff */
[----:B------:R0:W1:Y:S01]  /*13f60*/  MUFU.EX2 R178, R53 ;  /* 0x0000003500b27308 */ /* 0x0000620000000800 */
[----:B--2---:R-:W-:Y:S01]  /*13f70*/  FADD.FTZ R0, R176, R7 ;  /* 0x00000007b0007221 */ /* 0x004fe20000010000 */
[----:B------:R-:W-:Y:S01]  /*13f80*/  FADD.FTZ R24, R12, R9 ;  /* 0x000000090c187221 */ /* 0x000fe20000010000 */
[----:B------:R-:W-:Y:S02]  /*13f90*/  ISETP.GE.AND P2, PT, R11, R14, PT ;  /* 0x0000000e0b00720c */ /* 0x000fe40003f46270 */
[----:B------:R-:W-:Y:S02]  /*13fa0*/  F2FP.F16.F32.PACK_AB R176, R176, R43 ;  /* 0x0000002bb0b0723e */ /* 0x000fe400000000ff */
[----:B------:R-:W-:Y:S01]  /*13fb0*/  CS2R R42, SRZ ;  /* 0x00000000002a7805 */ /* 0x000fe2000001ff00 */
[----:B------:R-:W2:Y:S01]  /*13fc0*/  MUFU.EX2 R27, R27 ;  /* 0x0000001b001b7308 */ /* 0x000ea20000000800 */
[----:B---3--:R-:W-:Y:S01]  /*13fd0*/  FADD.FTZ R7, R47, R0 ;  /* 0x000000002f077221 */ /* 0x008fe20000010000 */
[----:B0-----:R-:W-:-:S06]  /*13fe0*/  CS2R R52, SRZ ;  /* 0x0000000000347805 */ /* 0x001fcc000001ff00 */
[----:B------:R0:W3:Y:S01]  /*13ff0*/  MUFU.EX2 R172, R57 ;  /* 0x0000003900ac7308 */ /* 0x0000e20000000800 */
[C---:B-1----:R-:W-:Y:S01]  /*14000*/  FADD.FTZ R0, R178.reuse, R7 ;  /* 0x00000007b2007221 */ /* 0x042fe20000010000 */
[----:B------:R-:W-:Y:S02]  /*14010*/  F2FP.F16.F32.PACK_AB R178, R178, R47 ;  /* 0x0000002fb2b2723e */ /* 0x000fe400000000ff */
[----:B------:R-:W-:-:S04]  /*14020*/  CS2R R46, SRZ ;  /* 0x00000000002e7805 */ /* 0x000fc8000001ff00 */
[----:B------:R-:W1:Y:S01]  /*14030*/  MUFU.EX2 R31, R31 ;  /* 0x0000001f001f7308 */ /* 0x000e620000000800 */
[----:B--2---:R-:W-:Y:S01]  /*14040*/  FADD.FTZ R7, R27, R0 ;  /* 0x000000001b077221 */ /* 0x004fe20000010000 */
[----:B0-----:R-:W-:-:S06]  /*14050*/  CS2R R56, SRZ ;  /* 0x0000000000387805 */ /* 0x001fcc000001ff00 */
[----:B------:R0:W2:Y:S01]  /*14060*/  MUFU.EX2 R174, R61 ;  /* 0x0000003d00ae7308 */ /* 0x0000a20000000800 */
[C---:B---3--:R-:W-:Y:S01]  /*14070*/  FADD.FTZ R0, R172.reuse, R7 ;  /* 0x00000007ac007221 */ /* 0x048fe20000010000 */
[----:B------:R-:W-:Y:S02]  /*14080*/  F2FP.F16.F32.PACK_AB R172, R172, R27 ;  /* 0x0000001bacac723e */ /* 0x000fe400000000ff */
[----:B------:R-:W-:-:S04]  /*14090*/  CS2R R26, SRZ ;  /* 0x00000000001a7805 */ /* 0x000fc8000001ff00 */
[----:B------:R-:W3:Y:S01]  /*140a0*/  MUFU.EX2 R35, R35 ;  /* 0x0000002300237308 */ /* 0x000ee20000000800 */
[----:B-1----:R-:W-:Y:S01]  /*140b0*/  FADD.FTZ R7, R31, R0 ;  /* 0x000000001f077221 */ /* 0x002fe20000010000 */
[----:B0-----:R-:W-:-:S06]  /*140c0*/  CS2R R60, SRZ ;  /* 0x00000000003c7805 */ /* 0x001fcc000001ff00 */
[----:B------:R-:W0:Y:S01]  /*140d0*/  MUFU.EX2 R169, R169 ;  /* 0x000000a900a97308 */ /* 0x000e220000000800 */
[C---:B--2---:R-:W-:Y:S01]  /*140e0*/  FADD.FTZ R6, R174.reuse, R7 ;  /* 0x00000007ae067221 */ /* 0x044fe20000010000 */
[----:B------:R-:W-:Y:S02]  /*140f0*/  F2FP.F16.F32.PACK_AB R174, R174, R31 ;  /* 0x0000001faeae723e */ /* 0x000fe400000000ff */
[----:B------:R-:W-:-:S04]  /*14100*/  CS2R R30, SRZ ;  /* 0x00000000001e7805 */ /* 0x000fc8000001ff00 */
[----:B------:R1:W2:Y:S01]  /*14110*/  MUFU.EX2 R168, R65 ;  /* 0x0000004100a87308 */ /* 0x0002a20000000800 */
[----:B---3--:R-:W-:-:S07]  /*14120*/  FADD.FTZ R7, R35, R6 ;  /* 0x0000000623077221 */ /* 0x008fce0000010000 */
[----:B------:R-:W3:Y:S01]  /*14130*/  MUFU.EX2 R20, R20 ;  /* 0x0000001400147308 */ /* 0x000ee20000000800 */
[----:B0-----:R-:W-:Y:S01]  /*14140*/  FADD.FTZ R9, R169, R24 ;  /* 0x00000018a9097221 */ /* 0x001fe20000010000 */
[----:B-1----:R-:W-:Y:S02]  /*14150*/  CS2R R64, SRZ ;  /* 0x0000000000407805 */ /* 0x002fe4000001ff00 */
[----:B------:R-:W-:-:S04]  /*14160*/  CS2R R24, SRZ ;  /* 0x0000000000187805 */ /* 0x000fc8000001ff00 */
[----:B------:R-:W0:Y:S01]  /*14170*/  MUFU.EX2 R39, R39 ;  /* 0x0000002700277308 */ /* 0x000e220000000800 */
[C---:B--2---:R-:W-:Y:S01]  /*14180*/  FADD.FTZ R6, R168.reuse, R7 ;  /* 0x00000007a8067221 */ /* 0x044fe20000010000 */
[----:B------:R-:W-:Y:S02]  /*14190*/  F2FP.F16.F32.PACK_AB R168, R168, R35 ;  /* 0x00000023a8a8723e */ /* 0x000fe400000000ff */
[----:B------:R-:W-:-:S04]  /*141a0*/  CS2R R34, SRZ ;  /* 0x0000000000227805 */ /* 0x000fc8000001ff00 */
[----:B------:R-:W1:Y:S01]  /*141b0*/  MUFU.EX2 R171, R171 ;  /* 0x000000ab00ab7308 */ /* 0x000e620000000800 */
[C---:B---3--:R-:W-:Y:S01]  /*141c0*/  FADD.FTZ R10, R20.reuse, R9 ;  /* 0x00000009140a7221 */ /* 0x048fe20000010000 */
[----:B------:R-:W-:-:S06]  /*141d0*/  F2FP.F16.F32.PACK_AB R169, R20, R169 ;  /* 0x000000a914a9723e */ /* 0x000fcc00000000ff */
[----:B------:R2:W3:Y:S01]  /*141e0*/  MUFU.EX2 R170, R69 ;  /* 0x0000004500aa7308 */ /* 0x0004e20000000800 */
[----:B0-----:R-:W-:-:S07]  /*141f0*/  FADD.FTZ R7, R39, R6 ;  /* 0x0000000627077221 */ /* 0x001fce0000010000 */
[----:B------:R1:W0:Y:S01]  /*14200*/  MUFU.EX2 R0, R5 ;  /* 0x0000000500007308 */ /* 0x0002220000000800 */
[----:B--2---:R-:W-:Y:S01]  /*14210*/  CS2R R68, SRZ ;  /* 0x0000000000447805 */ /* 0x004fe2000001ff00 */
[----:B-1----:R-:W-:Y:S01]  /*14220*/  FADD.FTZ R5, R171, R10 ;  /* 0x0000000aab057221 */ /* 0x002fe20000010000 */
[C---:B---3--:R-:W-:Y:S01]  /*14230*/  FADD.FTZ R7, R170.reuse, R7 ;  /* 0x00000007aa077221 */ /* 0x048fe20000010000 */
[----:B------:R-:W-:Y:S02]  /*14240*/  F2FP.F16.F32.PACK_AB R170, R170, R39 ;  /* 0x00000027aaaa723e */ /* 0x000fe400000000ff */
[----:B------:R-:W-:Y:S01]  /*14250*/  CS2R R38, SRZ ;  /* 0x0000000000267805 */ /* 0x000fe2000001ff00 */
[C---:B0-----:R-:W-:Y:S01]  /*14260*/  FADD.FTZ R6, R0.reuse, R5 ;  /* 0x0000000500067221 */ /* 0x041fe20000010000 */
[----:B------:R-:W-:Y:S01]  /*14270*/  F2FP.F16.F32.PACK_AB R171, R0, R171 ;  /* 0x000000ab00ab723e */ /* 0x000fe200000000ff */
[----:B------:R-:W-:Y:S01]  /*14280*/  IMAD.MOV.U32 R5, RZ, RZ, 0x3f800000 ;  /* 0x3f800000ff057424 */ /* 0x000fe200078e00ff */
[----:B------:R-:W-:Y:S01]  /*14290*/  MOV R0, 0x3f800000 ;  /* 0x3f80000000007802 */ /* 0x000fe20000000f00 */
[----:B------:R-:W-:Y:S06]  /*142a0*/  @!P2 BRA `(.L_x_6166) ;  /* 0x000000280018a947 */ /* 0x000fec0003800000 */
[----:B------:R-:W-:Y:S01]  /*142b0*/  BSSY B1, `(.L_x_6166) ;  /* 0x0000285000017945 */ /* 0x000fe20003800000 */
[----:B------:R-:W-:Y:S01]  /*142c0*/  IMAD.MOV.U32 R9, RZ, RZ, R3 ;  /* 0x000000ffff097224 */ /* 0x000fe200078e0003 */
[----:B------:R-:W-:Y:S01]  /*142d0*/  MOV R10, R4 ;  /* 0x00000004000a7202 */ /* 0x000fe20000000f00 */
[----:B------:R-:W-:Y:S01]  /*142e0*/  IMAD.MOV.U32 R13, RZ, RZ, R200 ;  /* 0x000000ffff0d7224 */ /* 0x000fe200078e00c8 */
[----:B------:R-:W-:Y:S01]  /*142f0*/  MOV R0, 0x3f800000 ;  /* 0x3f80000000007802 */ /* 0x000fe20000000f00 */
[----:B------:R-:W-:Y:S02]  /*14300*/  IMAD.MOV.U32 R15, RZ, RZ, R197 ;  /* 0x000000ffff0f7224 */ /* 0x000fe400078e00c5 */
[----:B------:R-:W-:-:S07]  /*14310*/  IMAD.MOV.U32 R119, RZ, RZ, RZ ;  /* 0x000000ffff777224 */ /* 0x000fce00078e00ff */
.L_x_6179:
[----:B------:R-:W-:-:S04]  /*14320*/  ISETP.NE.AND P2, PT, R15, 0x1, PT ;  /* 0x000000010f00780c */ /* 0x000fc80003f45270 */
[----:B------:R-:W-:-:S04]  /*14330*/  SEL R200, RZ, 0x1, P2 ;  /* 0x00000001ffc87807 */ /* 0x000fc80001000000 */
[----:B------:R-:W-:Y:S01]  /*14340*/  LOP3.LUT R200, R13, R200, RZ, 0x3c, !PT ;  /* 0x000000c80dc87212 */ /* 0x000fe200078e3cff */
[----:B------:R-:W-:Y:S06]  /*14350*/  @!P0 BRA `(.L_x_6167) ;  /* 0x0000000000048947 */ /* 0x000fec0003800000 */
[----:B------:R-:W-:Y:S01]  /*14360*/  BPT.TRAP 0x1 ;  /* 0x000000040000795c */ /* 0x000fe20000300000 */
.L_x_6167:
        /* <DEDUP_REMOVED lines=8> */
.L_x_6168:
[----:B------:R-:W-:Y:S01]  /*143f0*/  IMAD R4, R197, 0x900, R8 ;  /* 0x00000900c5047824 */ /* 0x000fe200078e0208 */
[----:B------:R-:W-:Y:S03]  /*14400*/  BSSY B2, `(.L_x_6169) ;  /* 0x0000006000027945 */ /* 0x000fe60003800000 */
[C---:B------:R-:W-:Y:S02]  /*14410*/  VIADD R21, R4.reuse, 0x2 ;  /* 0x0000000204157836 */ /* 0x040fe40000000000 */
[----:B------:R-:W-:Y:S01]  /*14420*/  VIADD R120, R4, 0x4 ;  /* 0x0000000404787836 */ /* 0x000fe20000000000 */
[----:B-1----:R-:W-:Y:S06]  /*14430*/  @P2 BRA `(.L_x_6170) ;  /* 0x0000000000082947 */ /* 0x002fec0003800000 */
[----:B------:R-:W1:Y:S02]  /*14440*/  SYNCS.PHASECHK.TRANS64.TRYWAIT P2, [R12+URZ+0x30830], R3 ;  /* 0x030830030c0075a7 */ /* 0x000e64000804017f */
[----:B-1----:R-:W-:Y:S05]  /*14450*/  @!P2 BRA `(.L_x_6171) ;  /* 0x00000104002ca947 */ /* 0x002fea0003800000 */
.L_x_6170:
[----:B------:R-:W-:Y:S05]  /*14460*/  BSYNC B2 ;  /* 0x0000000000027941 */ /* 0x000fea0003800000 */
.L_x_6169:
[----:B------:R-:W2:Y:S04]  /*14470*/  LDL.64 R122, [R1+0x30] ;  /* 0x00003000017a7983 */ /* 0x000ea80000100a00 */
[----:B------:R3:W-:Y:S04]  /*14480*/  STL.64 [R1+0x80], R8 ;  /* 0x0000800801007387 */ /* 0x0007e80000100a00 */
[----:B---3--:R-:W3:Y:S04]  /*14490*/  LDL.64 R8, [R1+0x28] ;  /* 0x0000280001087983 */ /* 0x008ee80000100a00 */
[----:B------:R4:W-:Y:S04]  /*144a0*/  STL.64 [R1+0x78], R6 ;  /* 0x0000780601007387 */ /* 0x0009e80000100a00 */
[----:B----4-:R-:W4:Y:S01]  /*144b0*/  LDL.64 R6, [R1+0x20] ;  /* 0x0000200001067983 */ /* 0x010f220000100a00 */
[----:B------:R-:W-:Y:S01]  /*144c0*/  MOV R2, R4 ;  /* 0x0000000400027202 */ /* 0x000fe20000000f00 */
[----:B------:R-:W-:-:S02]  /*144d0*/  VIADD R20, R4, 0x6 ;  /* 0x0000000604147836 */ /* 0x000fc40000000000 */
[----:B01----:R-:W-:Y:S01]  /*144e0*/  IMAD.MOV.U32 R3, RZ, RZ, 0x40000040 ;  /* 0x40000040ff037424 */ /* 0x003fe200078e00ff */
[----:B------:R-:W-:Y:S01]  /*144f0*/  R2UR UR26, R2 ;  /* 0x00000000021a72ca */ /* 0x000fe200000e0000 */
[----:B------:R-:W-:Y:S01]  /*14500*/  IMAD.MOV.U32 R121, RZ, RZ, 0x40000040 ;  /* 0x40000040ff797424 */ /* 0x000fe200078e00ff */
[----:B------:R-:W-:Y:S02]  /*14510*/  MOV R2, R21 ;  /* 0x0000001500027202 */ /* 0x000fe40000000f00 */
[----:B------:R-:W-:Y:S01]  /*14520*/  R2UR UR14, R20 ;  /* 0x00000000140e72ca */ /* 0x000fe200000e0000 */
[----:B------:R-:W-:Y:S01]  /*14530*/  VIADD R20, R4, 0x302 ;  /* 0x0000030204147836 */ /* 0x000fe20000000000 */
[----:B------:R-:W-:Y:S01]  /*14540*/  R2UR UR22, R2 ;  /* 0x00000000021672ca */ /* 0x000fe200000e0000 */
[----:B------:R-:W-:Y:S02]  /*14550*/  IMAD.MOV.U32 R2, RZ, RZ, R120 ;  /* 0x000000ffff027224 */ /* 0x000fe400078e0078 */
[-C--:B------:R-:W-:Y:S01]  /*14560*/  FMUL.FTZ R24, R24, R5.reuse ;  /* 0x0000000518187220 */ /* 0x080fe20000410000 */
[----:B------:R-:W-:Y:S01]  /*14570*/  VIADD R120, R4, 0x304 ;  /* 0x0000030404787836 */ /* 0x000fe20000000000 */
[----:B------:R-:W-:Y:S01]  /*14580*/  R2UR UR6, R20 ;  /* 0x00000000140672ca */ /* 0x000fe200000e0000 */
[----:B------:R-:W-:Y:S01]  /*14590*/  VIADD R20, R4, 0x600 ;  /* 0x0000060004147836 */ /* 0x000fe20000000000 */
[----:B------:R-:W-:Y:S01]  /*145a0*/  R2UR UR18, R2 ;  /* 0x00000000021272ca */ /* 0x000fe200000e0000 */
[----:B------:R-:W-:Y:S01]  /*145b0*/  VIADD R2, R4, 0x300 ;  /* 0x0000030004027836 */ /* 0x000fe20000000000 */
[----:B------:R-:W-:Y:S01]  /*145c0*/  R2UR UR58, R120 ;  /* 0x00000000783a72ca */ /* 0x000fe200000e0000 */
[----:B------:R-:W-:Y:S01]  /*145d0*/  FMUL.FTZ R25, R25, R5 ;  /* 0x0000000519197220 */ /* 0x000fe20000410000 */
[----:B------:R-:W-:Y:S01]  /*145e0*/  R2UR UR50, R20 ;  /* 0x00000000143272ca */ /* 0x000fe200000e0000 */
[----:B------:R-:W-:Y:S01]  /*145f0*/  VIADD R20, R4, 0x606 ;  /* 0x0000060604147836 */ /* 0x000fe20000000000 */
[----:B------:R-:W-:-:S02]  /*14600*/  R2UR UR10, R2 ;  /* 0x00000000020a72ca */ /* 0x000fc400000e0000 */
[----:B------:R-:W-:Y:S01]  /*14610*/  IADD3 R2, R4, 0x306, RZ ;  /* 0x0000030604027810 */ /* 0x000fe20007ffe0ff */
[-C--:B------:R-:W-:Y:S01]  /*14620*/  FMUL.FTZ R28, R28, R5.reuse ;  /* 0x000000051c1c7220 */ /* 0x080fe20000410000 */
[----:B------:R-:W-:Y:S01]  /*14630*/  IADD3 R120, R4, 0x602, RZ ;  /* 0x0000060204787810 */ /* 0x000fe20007ffe0ff */
[-C--:B------:R-:W-:Y:S01]  /*14640*/  FMUL.FTZ R29, R29, R5.reuse ;  /* 0x000000051d1d7220 */ /* 0x080fe20000410000 */
[----:B------:R-:W-:Y:S01]  /*14650*/  R2UR UR54, R2 ;  /* 0x00000000023672ca */ /* 0x000fe200000e0000 */
[----:B------:R-:W-:Y:S02]  /*14660*/  VIADD R2, R4, 0x604 ;  /* 0x0000060404027836 */ /* 0x000fe40000000000 */
        /* <DEDUP_REMOVED lines=44> */
[----:B------:R-:W-:Y:S01]  /*14930*/  R2UR UR27, R3 ;  /* 0x00000000031b72ca */ /* 0x000fe200000e0000 */
[----:B------:R-:W4:Y:S01]  /*14940*/  LDL.64 R4, [R1+0x18] ;  /* 0x0000180001047983 */ /* 0x000f220000100a00 */
[----:B------:R-:W-:-:S02]  /*14950*/  R2UR UR59, R121 ;  /* 0x00000000793b72ca */ /* 0x000fc400000e0000 */
[----:B------:R-:W-:Y:S02]  /*14960*/  R2UR UR46, R120 ;  /* 0x00000000782e72ca */ /* 0x000fe400000e0000 */
[----:B------:R-:W-:Y:S02]  /*14970*/  R2UR UR47, R121 ;  /* 0x00000000792f72ca */ /* 0x000fe400000e0000 */
[----:B------:R-:W-:Y:S02]  /*14980*/  MOV R21, 0x40000040 ;  /* 0x4000004000157802 */ /* 0x000fe40000000f00 */
[----:B------:R-:W-:Y:S02]  /*14990*/  R2UR UR38, R20 ;  /* 0x00000000142672ca */ /* 0x000fe400000e0000 */
[C---:B------:R-:W-:Y:S02]  /*149a0*/  R2UR UR15, R21.reuse ;  /* 0x00000000150f72ca */ /* 0x040fe400000e0000 */
[----:B------:R-:W-:-:S02]  /*149b0*/  R2UR UR7, R21 ;  /* 0x00000000150772ca */ /* 0x000fc400000e0000 */
[C---:B------:R-:W-:Y:S02]  /*149c0*/  R2UR UR51, R21.reuse ;  /* 0x00000000153372ca */ /* 0x040fe400000e0000 */
[----:B------:R-:W-:Y:S02]  /*149d0*/  R2UR UR39, R21 ;  /* 0x00000000152772ca */ /* 0x000fe400000e0000 */
[----:B------:R-:W4:Y:S01]  /*149e0*/  LDL.64 R20, [R1+0x10] ;  /* 0x0000100001147983 */ /* 0x000f220000100a00 */
[C---:B------:R-:W-:Y:S02]  /*149f0*/  R2UR UR23, R3.reuse ;  /* 0x00000000031772ca */ /* 0x040fe400000e0000 */
[C---:B------:R-:W-:Y:S02]  /*14a00*/  R2UR UR19, R3.reuse ;  /* 0x00000000031372ca */ /* 0x040fe400000e0000 */
[C---:B------:R-:W-:Y:S02]  /*14a10*/  R2UR UR11, R3.reuse ;  /* 0x00000000030b72ca */ /* 0x040fe400000e0000 */
[----:B------:R-:W-:-:S02]  /*14a20*/  R2UR UR55, R3 ;  /* 0x00000000033772ca */ /* 0x000fc400000e0000 */
[----:B------:R-:W-:Y:S02]  /*14a30*/  R2UR UR42, R2 ;  /* 0x00000000022a72ca */ /* 0x000fe400000e0000 */
[----:B------:R-:W-:Y:S02]  /*14a40*/  R2UR UR43, R3 ;  /* 0x00000000032b72ca */ /* 0x000fe400000e0000 */
[----:B------:R-:W4:Y:S01]  /*14a50*/  LDL.64 R2, [R1+0x8] ;  /* 0x0000080001027983 */ /* 0x000f220000100a00 */
        /* <DEDUP_REMOVED lines=10> */
[----:B----4-:R-:W-:Y:S02]  /*14b00*/  R2UR UR16, R6 ;  /* 0x00000000061072ca */ /* 0x010fe400000e0000 */
[----:B------:R-:W-:Y:S02]  /*14b10*/  R2UR UR17, R7 ;  /* 0x00000000071172ca */ /* 0x000fe400000e0000 */
[----:B------:R-:W-:Y:S01]  /*14b20*/  R2UR UR12, R4 ;  /* 0x00000000040c72ca */ /* 0x000fe200000e0000 */
[----:B------:R0:W5:Y:S01]  /*14b30*/  LDL.LU.64 R6, [R1+0x78] ;  /* 0x0000780001067983 */ /* 0x0001620000300a00 */
[----:B------:R-:W-:Y:S01]  /*14b40*/  R2UR UR13, R5 ;  /* 0x00000000050d72ca */ /* 0x000fe200000e0000 */
[----:B------:R-:W-:Y:S02]  /*14b50*/  WARPGROUP.DEPBAR.LE gsb0, 0x0 ;  /* 0x00008000000079c5 */ /* 0x000fe40000010000 */
[----:B------:R-:W-:-:S06]  /*14b60*/  WARPGROUP.ARRIVE ;  /* 0x00000000000079c5 */ /* 0x000fcc0000000000 */
[----:B------:R-:W-:Y:S01]  /*14b70*/  HGMMA.64x96x16.F32 R120, gdesc[UR16], R120, gsb0 ;  /* 0x01600000107879f0 */ /* 0x000fe20008000878 */
[----:B------:R-:W-:Y:S02]  /*14b80*/  R2UR UR8, R20 ;  /* 0x00000000140872ca */ /* 0x000fe400000e0000 */
        /* <DEDUP_REMOVED lines=79> */
[----:B0-----:R-:W-:Y:S05]  /*15080*/  @!P0 BRA `(.L_x_6172) ;  /* 0x0000000000048947 */ /* 0x001fea0003800000 */
[----:B------:R-:W-:Y:S01]  /*15090*/  BPT.TRAP 0x1 ;  /* 0x000000040000795c */ /* 0x000fe20000300000 */
.L_x_6172:
[----:B------:R-:W-:Y:S02]  /*150a0*/  SHF.L.U32 R0, R13, 0x1f, RZ ;  /* 0x0000001f0d007819 */ /* 0x000fe400000006ff */
[----:B------:R-:W-:-:S04]  /*150b0*/  LEA R13, R15, R18, 0x3 ;  /* 0x000000120f0d7211 */ /* 0x000fc800078e18ff */
[----:B------:R0:W1:Y:S01]  /*150c0*/  SYNCS.PHASECHK.TRANS64.TRYWAIT P2, [R13+URZ+0x30850], R0 ;  /* 0x030850000d0075a7 */ /* 0x000062000804017f */
[----:B------:R-:W-:Y:S05]  /*150d0*/  @!P0 BRA `(.L_x_6173) ;  /* 0x0000000000048947 */ /* 0x000fea0003800000 */
[----:B------:R-:W-:Y:S01]  /*150e0*/  BPT.TRAP 0x1 ;  /* 0x000000040000795c */ /* 0x000fe20000300000 */
.L_x_6173:
[----:B------:R-:W-:Y:S04]  /*150f0*/  BSSY B2, `(.L_x_6174) ;  /* 0x0000004000027945 */ /* 0x000fe80003800000 */
[----:B-1----:R-:W-:Y:S05]  /*15100*/  @P2 BRA `(.L_x_6175) ;  /* 0x0000000000082947 */ /* 0x002fea0003800000 */
[----:B------:R-:W1:Y:S02]  /*15110*/  SYNCS.PHASECHK.TRANS64.TRYWAIT P2, [R13+URZ+0x30850], R0 ;  /* 0x030850000d0075a7 */ /* 0x000e64000804017f */
[----:B-1----:R-:W-:Y:S05]  /*15120*/  @!P2 BRA `(.L_x_6176) ;  /* 0x000000f8000ca947 */ /* 0x002fea0003800000 */
.L_x_6175:
[----:B------:R-:W-:Y:S05]  /*15130*/  BSYNC B2 ;  /* 0x0000000000027941 */ /* 0x000fea0003800000 */
.L_x_6174:
        /* <DEDUP_REMOVED lines=30> */
[C---:B------:R-:W-:Y:S01]  /*15320*/  IADD3 R4, R2.reuse, 0x200, RZ ;  /* 0x0000020002047810 */ /* 0x040fe20007ffe0ff */
        /* <DEDUP_REMOVED lines=17> */
.L_x_6177:
[----:B------:R-:W0:Y:S01]  /*15440*/  @P1 LDC R3, c[0x0][0x44c] ;  /* 0x00011300ff031b82 */ /* 0x000e220000000800 */
[----:B------:R-:W-:Y:S01]  /*15450*/  IMAD.IADD R2, R223, 0x1, R218 ;  /* 0x00000001df027824 */ /* 0x000fe200078e02da */
[----:B------:R-:W-:Y:S01]  /*15460*/  ULDC UR4, c[0x0][0x988] ;  /* 0x0002620000047ab9 */ /* 0x000fe20000000800 */
[----:B------:R-:W-:-:S04]  /*15470*/  IADD3 R12, R12, 0x30840, RZ ;  /* 0x000308400c0c7810 */ /* 0x000fc80007ffe0ff */
[----:B------:R-:W-:Y:S01]  /*15480*/  PRMT R12, R212, 0x654, R12 ;  /* 0x00000654d40c7816 */ /* 0x000fe2000000000c */
[----:B------:R-:W1:Y:S03]  /*15490*/  @P1 LDC R0, c[0x0][0x450] ;  /* 0x00011400ff001b82 */ /* 0x000e660000000800 */
[----:B------:R2:W-:Y:S01]  /*154a0*/  SYNCS.ARRIVE.TRANS64.RED.A1T0 RZ, [R12+URZ], RZ ;  /* 0x000000ff0cff79a7 */ /* 0x0005e2000810043f */
[----:B0-----:R-:W-:-:S05]  /*154b0*/  @P1 IMAD.HI.U32 R3, R2, R3, RZ ;  /* 0x0000000302031227 */ /* 0x001fca00078e00ff */
[----:B-1----:R-:W-:Y:S01]  /*154c0*/  @P1 SHF.R.U32.HI R2, RZ, R0, R3 ;  /* 0x00000000ff021219 */ /* 0x002fe20000011603 */
[----:B------:R-:W-:-:S04]  /*154d0*/  IMAD.MOV.U32 R0, RZ, RZ, -0x60 ;  /* 0xffffffa0ff007424 */ /* 0x000fc800078e00ff */
[----:B------:R-:W0:Y:S01]  /*154e0*/  SHFL.IDX PT, R3, R2, RZ, 0x1c1f ;  /* 0x001c1fff02037589 */ /* 0x000e2200000e0000 */
[----:B------:R-:W-:-:S04]  /*154f0*/  IMAD R0, R11, R0, 0x1 ;  /* 0x000000010b007424 */ /* 0x000fc800078e0200 */
[----:B------:R-:W-:-:S05]  /*15500*/  IMAD R0, R222, -0x2, R0 ;  /* 0xfffffffede007824 */ /* 0x000fca00078e0200 */
[----:B------:R-:W-:-:S04]  /*15510*/  IADD3 R0, -R219, R0, R220 ;  /* 0x00000000db007210 */ /* 0x000fc80007ffe1dc */
[----:B0-----:R-:W-:-:S04]  /*15520*/  IADD3 R3, R0, R3, RZ ;  /* 0x0000000300037210 */ /* 0x001fc80007ffe0ff */
        /* <DEDUP_REMOVED lines=70> */
[----:B------:R-:W-:-:S04]  /*15990*/  FMNMX.FTZ R4, R164, R4, !PT ;  /* 0x00000004a4047209 */ /* 0x000fc80007810000 */
[----:B------:R-:W-:-:S05]  /*159a0*/  FMNMX.FTZ R4, R165, R4, !PT ;  /* 0x00000004a5047209 */ /* 0x000fca0007810000 */
[----:B------:R-:W0:Y:S02]  /*159b0*/  SHFL.BFLY PT, R3, R4, 0x2, 0x1f ;  /* 0x0c401f0004037f89 */ /* 0x000e2400000e0000 */
[----:B0-----:R-:W-:Y:S02]  /*159c0*/  FMNMX.FTZ R4, R4, R3, !PT ;  /* 0x0000000304047209 */ /* 0x001fe40007810000 */
[----:B------:R-:W0:Y:S04]  /*159d0*/  SHFL.IDX PT, R3, R2, 0x1, 0x1c1f ;  /* 0x003c1f0002037f89 */ /* 0x000e2800000e0000 */
[----:B------:R-:W1:Y:S01]  /*159e0*/  SHFL.BFLY PT, R2, R4, 0x1, 0x1f ;  /* 0x0c201f0004027f89 */ /* 0x000e6200000e0000 */
[----:B0-----:R-:W-:Y:S01]  /*159f0*/  IMAD.IADD R0, R0, 0x1, R3 ;  /* 0x0000000100007824 */ /* 0x001fe200078e0203 */
[----:B-1----:R-:W-:Y:S01]  /*15a00*/  FMNMX.FTZ R4, R4, R2, !PT ;  /* 0x0000000204047209 */ /* 0x002fe20007810000 */
[----:B------:R-:W-:-:S03]  /*15a10*/  IMAD.U32 R2, RZ, RZ, UR4 ;  /* 0x00000004ff027e24 */ /* 0x000fc6000f8e00ff */
[C---:B------:R-:W-:Y:S02]  /*15a20*/  ISETP.GT.AND P5, PT, R0.reuse, RZ, PT ;  /* 0x000000ff0000720c */ /* 0x040fe40003fa4270 */
[----:B------:R-:W-:Y:S01]  /*15a30*/  ISETP.GT.AND P4, PT, R0, 0x8, PT ;  /* 0x000000080000780c */ /* 0x000fe20003f84270 */
[----:B------:R-:W-:Y:S01]  /*15a40*/  FMUL.FTZ R5, R4, R2 ;  /* 0x0000000204057220 */ /* 0x000fe20000410000 */
[C---:B------:R-:W-:Y:S02]  /*15a50*/  ISETP.GT.AND P2, PT, R0.reuse, 0x9, PT ;  /* 0x000000090000780c */ /* 0x040fe40003f44270 */
[----:B------:R-:W-:Y:S02]  /*15a60*/  ISETP.GT.AND P6, PT, R0, 0x10, PT ;  /* 0x000000100000780c */ /* 0x000fe40003fc4270 */
[----:B------:R-:W-:Y:S02]  /*15a70*/  FSEL R122, R122, -INF , P5 ;  /* 0xff8000007a7a7808 */ /* 0x000fe40002800000 */
[----:B------:R-:W-:-:S02]  /*15a80*/  FSEL R126, R126, -INF , P4 ;  /* 0xff8000007e7e7808 */ /* 0x000fc40002000000 */
[----:B------:R-:W-:Y:S02]  /*15a90*/  FSEL R127, R127, -INF , P2 ;  /* 0xff8000007f7f7808 */ /* 0x000fe40001000000 */
[----:B------:R-:W-:Y:S02]  /*15aa0*/  FSEL R130, R130, -INF , P6 ;  /* 0xff80000082827808 */ /* 0x000fe40003000000 */
[C---:B------:R-:W-:Y:S02]  /*15ab0*/  ISETP.GT.AND P3, PT, R0.reuse, 0x1, PT ;  /* 0x000000010000780c */ /* 0x040fe40003f64270 */
[C---:B------:R-:W-:Y:S02]  /*15ac0*/  ISETP.GT.AND P5, PT, R0.reuse, 0x11, PT ;  /* 0x000000110000780c */ /* 0x040fe40003fa4270 */
[C---:B------:R-:W-:Y:S02]  /*15ad0*/  ISETP.GT.AND P4, PT, R0.reuse, 0x19, PT ;  /* 0x000000190000780c */ /* 0x040fe40003f84270 */
[----:B------:R-:W-:-:S02]  /*15ae0*/  ISETP.GT.AND P2, PT, R0, 0x20, PT ;  /* 0x000000200000780c */ /* 0x000fc40003f44270 */
[----:B------:R-:W-:Y:S02]  /*15af0*/  ISETP.GT.AND P6, PT, R0, 0x21, PT ;  /* 0x000000210000780c */ /* 0x000fe40003fc4270 */
[----:B------:R-:W-:Y:S02]  /*15b00*/  FSEL R123, R123, -INF , P3 ;  /* 0xff8000007b7b7808 */ /* 0x000fe40001800000 */
[----:B------:R-:W-:Y:S02]  /*15b10*/  FSEL R131, R131, -INF , P5 ;  /* 0xff80000083837808 */ /* 0x000fe40002800000 */
[----:B------:R-:W-:Y:S02]  /*15b20*/  FSEL R135, R135, -INF , P4 ;  /* 0xff80000087877808 */ /* 0x000fe40002000000 */
[----:B------:R-:W-:Y:S02]  /*15b30*/  FSEL R138, R138, -INF , P2 ;  /* 0xff8000008a8a7808 */ /* 0x000fe40001000000 */
[----:B------:R-:W-:-:S02]  /*15b40*/  FSEL R139, R139, -INF , P6 ;  /* 0xff8000008b8b7808 */ /* 0x000fc40003000000 */
[C---:B------:R-:W-:Y:S02]  /*15b50*/  ISETP.GT.AND P3, PT, R0.reuse, 0x18, PT ;  /* 0x000000180000780c */ /* 0x040fe40003f64270 */
        /* <DEDUP_REMOVED lines=8> */
[----:B------:R-:W-:Y:S02]  /*15be0*/  FSEL R150, R150, -INF , P6 ;  /* 0xff80000096967808 */ /* 0x000fe40003000000 */
[C---:B------:R-:W-:Y:S02]  /*15bf0*/  ISETP.GT.AND P3, PT, R0.reuse, 0x29, PT ;  /* 0x000000290000780c */ /* 0x040fe40003f64270 */
[----:B------:R-:W-:-:S02]  /*15c00*/  ISETP.GT.AND P5, PT, R0, 0x39, PT ;  /* 0x000000390000780c */ /* 0x000fc40003fa4270 */
[C---:B------:R-:W-:Y:S02]  /*15c10*/  ISETP.GT.AND P4, PT, R0.reuse, 0x41, PT ;  /* 0x000000410000780c */ /* 0x040fe40003f84270 */
[C---:B------:R-:W-:Y:S02]  /*15c20*/  ISETP.GT.AND P2, PT, R0.reuse, 0x48, PT ;  /* 0x000000480000780c */ /* 0x040fe40003f44270 */
[----:B------:R-:W-:Y:S02]  /*15c30*/  ISETP.GT.AND P6, PT, R0, 0x49, PT ;  /* 0x000000490000780c */ /* 0x000fe40003fc4270 */
[----:B------:R-:W-:Y:S02]  /*15c40*/  FSEL R143, R143, -INF , P3 ;  /* 0xff8000008f8f7808 */ /* 0x000fe40001800000 */
        /* <DEDUP_REMOVED lines=9> */
[----:B-----5:R-:W-:Y:S02]  /*15ce0*/  FMNMX.FTZ R0, R122, R9, !PT ;  /* 0x000000097a007209 */ /* 0x020fe40007810000 */
[----:B------:R-:W-:Y:S02]  /*15cf0*/  FSEL R154, R154, -INF , P3 ;  /* 0xff8000009a9a7808 */ /* 0x000fe40001800000 */
[----:B------:R-:W-:Y:S02]  /*15d00*/  FMNMX.FTZ R0, R123, R0, !PT ;  /* 0x000000007b007209 */ /* 0x000fe40007810000 */
[----:B------:R-:W-:Y:S02]  /*15d10*/  FSEL R162, R162, -INF , P5 ;  /* 0xff800000a2a27808 */ /* 0x000fe40002800000 */
[----:B------:R-:W-:-:S02]  /*15d20*/  FMNMX.FTZ R0, R126, R0, !PT ;  /* 0x000000007e007209 */ /* 0x000fc40007810000 */
[----:B------:R-:W-:Y:S02]  /*15d30*/  FSEL R163, R163, -INF , P4 ;  /* 0xff800000a3a37808 */ /* 0x000fe40002000000 */
[----:B------:R-:W-:Y:S02]  /*15d40*/  FMNMX.FTZ R0, R127, R0, !PT ;  /* 0x000000007f007209 */ /* 0x000fe40007810000 */
[----:B------:R-:W-:Y:S02]  /*15d50*/  FSEL R166, R166, -INF , P2 ;  /* 0xff800000a6a67808 */ /* 0x000fe40001000000 */
[----:B------:R-:W-:Y:S02]  /*15d60*/  FMNMX.FTZ R0, R130, R0, !PT ;  /* 0x0000000082007209 */ /* 0x000fe40007810000 */
[----:B------:R-:W-:Y:S02]  /*15d70*/  FSEL R167, R167, -INF , P6 ;  /* 0xff800000a7a77808 */ /* 0x000fe40003000000 */
[----:B------:R-:W-:-:S02]  /*15d80*/  FMNMX.FTZ R0, R131, R0, !PT ;  /* 0x0000000083007209 */ /* 0x000fc40007810000 */
        /* <DEDUP_REMOVED lines=60> */
[----:B------:R-:W-:Y:S02]  /*16150*/  FSEL R0, R4, RZ, P3 ;  /* 0x000000ff04007208 */ /* 0x000fe40001800000 */
[C---:B------:R-:W-:Y:S01]  /*16160*/  FSETP.NEU.FTZ.AND P2, PT, R3.reuse, -INF , PT ;  /* 0xff8000000300780b */ /* 0x040fe20003f5d000 */
[CC--:B------:R-:W-:Y:S02]  /*16170*/  FMUL.FTZ R137, R3.reuse, R2.reuse ;  /* 0x0000000203897220 */ /* 0x0c0fe40000410000 */
[----:B------:R-:W-:Y:S01]  /*16180*/  FADD.FTZ R0, -R0, R10 ;  /* 0x0000000a00007221 */ /* 0x000fe20000010100 */
[----:B------:R-:W-:Y:S01]  /*16190*/  FSEL R5, R3, RZ, P2 ;  /* 0x000000ff03057208 */ /* 0x000fe20001000000 */
[----:B------:R-:W-:Y:S01]  /*161a0*/  MUFU.EX2 R176, R176 ;  /* 0x000000b000b07308 */ /* 0x000fe20000000800 */
[----:B------:R-:W-:Y:S01]  /*161b0*/  FSEL R137, R137, RZ, P2 ;  /* 0x000000ff89897208 */ /* 0x000fe20001000000 */
[----:B------:R-:W-:-:S02]  /*161c0*/  FMUL.FTZ R0, R0, R2 ;  /* 0x0000000200007220 */ /* 0x000fc40000410000 */
[----:B------:R-:W-:Y:S02]  /*161d0*/  FADD.FTZ R9, -R5, R9 ;  /* 0x0000000905097221 */ /* 0x000fe40000010100 */
[-CC-:B------:R-:W-:Y:S01]  /*161e0*/  FFMA.FTZ R189, R122, R2.reuse, -R137.reuse ;  /* 0x000000027abd7223 */ /* 0x180fe20000010889 */
[-CC-:B------:R-:W-:Y:S01]  /*161f0*/  FFMA.FTZ R140, R123, R2.reuse, -R137.reuse ;  /* 0x000000027b8c7223 */ /* 0x180fe20000010889 */
[-C--:B------:R-:W-:Y:S01]  /*16200*/  FMUL.FTZ R9, R9, R2.reuse ;  /* 0x0000000209097220 */ /* 0x080fe20000410000 */
        /* <DEDUP_REMOVED lines=16> */
[----:B------:R1:W3:Y:S01]  /*16310*/  MUFU.EX2 R0, R9 ;  /* 0x0000000900007308 */ /* 0x0002e20000000800 */
[----:B0-----:R-:W-:Y:S01]  /*16320*/  FFMA.FTZ R7, R5, R7, R188 ;  /* 0x0000000705077223 */ /* 0x001fe200000100bc */
[-CC-:B------:R-:W-:Y:S01]  /*16330*/  FFMA.FTZ R173, R154, R2.reuse, -R137.reuse ;  /* 0x000000029aad7223 */ /* 0x180fe20000010889 */
[-CC-:B------:R-:W-:Y:S01]  /*16340*/  FFMA.FTZ R134, R155, R2.reuse, -R137.reuse ;  /* 0x000000029b867223 */ /* 0x180fe20000010889 */
[-CC-:B------:R-:W-:Y:S01]  /*16350*/  FFMA.FTZ R175, R158, R2.reuse, -R137.reuse ;  /* 0x000000029eaf7223 */ /* 0x180fe20000010889 */
[-CC-:B------:R-:W-:Y:S01]  /*16360*/  FFMA.FTZ R130, R159, R2.reuse, -R137.reuse ;  /* 0x000000029f827223 */ /* 0x180fe20000010889 */
[-CC-:B------:R-:W-:Y:S01]  /*16370*/  FFMA.FTZ R169, R162, R2.reuse, -R137.reuse ;  /* 0x00000002a2a97223 */ /* 0x180fe20000010889 */
[-CC-:B--2---:R-:W-:Y:S01]  /*16380*/  FFMA.FTZ R12, R163, R2.reuse, -R137.reuse ;  /* 0x00000002a30c7223 */ /* 0x184fe20000010889 */
[----:B------:R-:W0:Y:S01]  /*16390*/  MUFU.EX2 R140, R140 ;  /* 0x0000008c008c7308 */ /* 0x000e220000000800 */
[-CC-:B------:R-:W-:Y:S01]  /*163a0*/  FFMA.FTZ R171, R166, R2.reuse, -R137.reuse ;  /* 0x00000002a6ab7223 */ /* 0x180fe20000010889 */
[----:B-1----:R-:W-:Y:S01]  /*163b0*/  FFMA.FTZ R9, R167, R2, -R137 ;  /* 0x00000002a7097223 */ /* 0x002fe20000010889 */
[----:B------:R-:W-:-:S05]  /*163c0*/  FADD.FTZ R7, R120, R7 ;  /* 0x0000000778077221 */ /* 0x000fca0000010000 */
[----:B------:R-:W1:Y:S01]  /*163d0*/  MUFU.EX2 R191, R191 ;  /* 0x000000bf00bf7308 */ /* 0x000e620000000800 */
[----:B---3--:R-:W-:-:S07]  /*163e0*/  FFMA.FTZ R6, R0, R6, R189 ;  /* 0x0000000600067223 */ /* 0x008fce00000100bd */
        /* <DEDUP_REMOVED lines=79> */
.L_x_6178:
[----:B------:R-:W-:Y:S01]  /*168e0*/  ISETP.GT.AND P2, PT, R11, R14, PT ;  /* 0x0000000e0b00720c */ /* 0x000fe20003f44270 */
[----:B------:R-:W-:Y:S01]  /*168f0*/  VIADD R13, R13, 0x30860 ;  /* 0x000308600d0d7836 */ /* 0x000fe20000000000 */
[----:B------:R-:W-:Y:S01]  /*16900*/  F2FP.F16.F32.PACK_AB R186, R15, R186 ;  /* 0x000000ba0fba723e */ /* 0x000fe200000000ff */
[----:B------:R-:W-:Y:S01]  /*16910*/  VIADD R11, R11, 0xffffffff ;  /* 0xffffffff0b0b7836 */ /* 0x000fe20000000000 */
        /* <DEDUP_REMOVED lines=27> */
[----:B------:R-:W-:Y:S02]  /*16ad0*/  MOV R9, R3 ;  /* 0x0000000300097202 */ /* 0x000fe40000000f00 */
[----:B------:R-:W-:Y:S01]  /*16ae0*/  MOV R15, R197 ;  /* 0x000000c5000f7202 */ /* 0x000fe20000000f00 */
[----:B------:R-:W-:Y:S06]  /*16af0*/  @P2 BRA `(.L_x_6179) ;  /* 0xffffffd800082947 */ /* 0x000fec000383ffff */
[----:B------:R-:W-:Y:S05]  /*16b00*/  BSYNC B1 ;  /* 0x0000000000017941 */ /* 0x000fea0003800000 */
.L_x_6166:
[----:B------:R-:W-:Y:S05]  /*16b10*/  BSYNC B0 ;  /* 0x0000000000007941 */ /* 0x000fea0003800000 */
.L_x_6165:
[----:B------:R-:W-:Y:S01]  /*16b20*/  ISETP.GE.AND P1, PT, R11, RZ, PT ;  /* 0x000000ff0b00720c */ /* 0x000fe20003f26270 */
[----:B------:R-:W-:-:S12]  /*16b30*/  BSSY B0, `(.L_x_6180) ;  /* 0x0000212000007945 */ /* 0x000fd80003800000 */
[----:B------:R-:W-:Y:S05]  /*16b40*/  @!P1 BRA `(.L_x_6181) ;  /* 0x0000002000409947 */ /* 0x000fea0003800000 */
[----:B------:R-:W-:Y:S01]  /*16b50*/  IMAD.MOV.U32 R10, RZ, RZ, R3 ;  /* 0x000000ffff0a7224 */ /* 0x000fe200078e0003 */
[----:B------:R-:W-:Y:S01]  /*16b60*/  MOV R12, R200 ;  /* 0x000000c8000c7202 */ /* 0x000fe20000000f00 */
[----:B------:R-:W-:Y:S02]  /*16b70*/  IMAD.MOV.U32 R9, RZ, RZ, R4 ;  /* 0x000000ffff097224 */ /* 0x000fe400078e0004 */
[----:B------:R-:W-:-:S07]  /*16b80*/  IMAD.MOV.U32 R14, RZ, RZ, R197 ;  /* 0x000000ffff0e7224 */ /* 0x000fce00078e00c5 */
.L_x_6194:
[----:B------:R-:W-:-:S05]  /*16b90*/  VIADD R13, R14, 0x1 ;  /* 0x000000010e0d7836 */ /* 0x000fca0000000000 */
[----:B------:R-:W-:-:S04]  /*16ba0*/  ISETP.NE.AND P1, PT, R13, 0x2, PT ;  /* 0x000000020d00780c */ /* 0x000fc80003f25270 */
[----:B------:R-:W-:Y:S02]  /*16bb0*/  SEL R3, RZ, 0x1, P1 ;  /* 0x00000001ff037807 */ /* 0x000fe40000800000 */
[----:B------:R-:W-:Y:S02]  /*16bc0*/  SEL R13, R13, RZ, P1 ;  /* 0x000000ff0d0d7207 */ /* 0x000fe40000800000 */
[----:B------:R-:W-:Y:S02]  /*16bd0*/  LOP3.LUT R200, R12, R3, RZ, 0x3c, !PT ;  /* 0x000000030cc87212 */ /* 0x000fe400078e3cff */
[----:B------:R-:W-:Y:S01]  /*16be0*/  MOV R197, R13 ;  /* 0x0000000d00c57202 */ /* 0x000fe20000000f00 */
[----:B------:R-:W-:Y:S06]  /*16bf0*/  @!P0 BRA `(.L_x_6182) ;  /* 0x0000000000048947 */ /* 0x000fec0003800000 */
[----:B------:R-:W-:Y:S01]  /*16c00*/  BPT.TRAP 0x1 ;  /* 0x000000040000795c */ /* 0x000fe20000300000 */
.L_x_6182:
[----:B------:R-:W-:Y:S01]  /*16c10*/  IMAD R2, R197, 0x8, R18 ;  /* 0x00000008c5027824 */ /* 0x000fe200078e0212 */
[----:B------:R-:W-:-:S04]  /*16c20*/  SHF.L.U32 R3, R200, 0x1f, RZ ;  /* 0x0000001fc8037819 */ /* 0x000fc800000006ff */
[----:B------:R0:W1:Y:S01]  /*16c30*/  SYNCS.PHASECHK.TRANS64.TRYWAIT P1, [R2+URZ+0x30830], R3 ;  /* 0x03083003020075a7 */ /* 0x000062000802017f */
[----:B------:R-:W-:Y:S05]  /*16c40*/  @!P0 BRA `(.L_x_6183) ;  /* 0x0000000000048947 */ /* 0x000fea0003800000 */
[----:B------:R-:W-:Y:S01]  /*16c50*/  BPT.TRAP 0x1 ;  /* 0x000000040000795c */ /* 0x000fe20000300000 */
.L_x_6183:
[----:B------:R-:W-:Y:S01]  /*16c60*/  IMAD R4, R197, 0x900, R8 ;  /* 0x00000900c5047824 */ /* 0x000fe200078e0208 */
[----:B------:R-:W-:Y:S03]  /*16c70*/  BSSY B1, `(.L_x_6184) ;  /* 0x0000006000017945 */ /* 0x000fe60003800000 */
[C---:B------:R-:W-:Y:S01]  /*16c80*/  VIADD R15, R4.reuse, 0x2 ;  /* 0x00000002040f7836 */ /* 0x040fe20000000000 */
[----:B------:R-:W-:Y:S01]  /*16c90*/  IADD3 R21, R4, 0x4, RZ ;  /* 0x0000000404157810 */ /* 0x000fe20007ffe0ff */
[----:B-1----:R-:W-:Y:S06]  /*16ca0*/  @P1 BRA `(.L_x_6185) ;  /* 0x0000000000081947 */ /* 0x002fec0003800000 */
[----:B------:R-:W1:Y:S02]  /*16cb0*/  SYNCS.PHASECHK.TRANS64.TRYWAIT P1, [R2+URZ+0x30830], R3 ;  /* 0x03083003020075a7 */ /* 0x000e64000802017f */
[----:B-1----:R-:W-:Y:S05]  /*16cc0*/  @!P1 BRA `(.L_x_6186) ;  /* 0x000000dc00389947 */ /* 0x002fea0003800000 */
.L_x_6185:
[----:B------:R-:W-:Y:S05]  /*16cd0*/  BSYNC B1 ;  /* 0x0000000000017941 */ /* 0x000fea0003800000 */
.L_x_6184:
[----:B------:R-:W2:Y:S04]  /*16ce0*/  LDL.64 R122, [R1+0x30] ;  /* 0x00003000017a7983 */ /* 0x000ea80000100a00 */
[----:B------:R3:W-:Y:S04]  /*16cf0*/  STL.64 [R1+0x80], R8 ;  /* 0x0000800801007387 */ /* 0x0007e80000100a00 */
[----:B---3--:R-:W3:Y:S04]  /*16d00*/  LDL.64 R8, [R1+0x28] ;  /* 0x0000280001087983 */ /* 0x008ee80000100a00 */
[----:B------:R4:W-:Y:S04]  /*16d10*/  STL.64 [R1+0x78], R6 ;  /* 0x0000780601007387 */ /* 0x0009e80000100a00 */
[----:B----4-:R-:W4:Y:S01]  /*16d20*/  LDL.64 R6, [R1+0x20] ;  /* 0x0000200001067983 */ /* 0x010f220000100a00 */
[----:B01----:R-:W-:Y:S01]  /*16d30*/  IMAD.MOV.U32 R2, RZ, RZ, R4 ;  /* 0x000000ffff027224 */ /* 0x003fe200078e0004 */
[C---:B------:R-:W-:Y:S01]  /*16d40*/  IADD3 R20, R4.reuse, 0x6, RZ ;  /* 0x0000000604147810 */ /* 0x040fe20007ffe0ff */
[----:B------:R-:W-:Y:S01]  /*16d50*/  IMAD.MOV.U32 R3, RZ, RZ, 0x40000040 ;  /* 0x40000040ff037424 */ /* 0x000fe200078e00ff */
[----:B------:R-:W-:Y:S01]  /*16d60*/  IADD3 R120, R4, 0x304, RZ ;  /* 0x0000030404787810 */ /* 0x000fe20007ffe0ff */
[----:B------:R-:W-:Y:S01]  /*16d70*/  IMAD.MOV.U32 R121, RZ, RZ, 0x40000040 ;  /* 0x40000040ff797424 */ /* 0x000fe200078e00ff */
[----:B------:R-:W-:Y:S01]  /*16d80*/  R2UR UR26, R2 ;  /* 0x00000000021a72ca */ /* 0x000fe200000e0000 */
[----:B------:R-:W-:Y:S01]  /*16d90*/  IMAD.MOV.U32 R2, RZ, RZ, R15 ;  /* 0x000000ffff027224 */ /* 0x000fe200078e000f */
[----:B------:R-:W-:Y:S01]  /*16da0*/  R2UR UR14, R20 ;  /* 0x00000000140e72ca */ /* 0x000fe200000e0000 */
[----:B------:R-:W-:Y:S01]  /*16db0*/  VIADD R20, R4, 0x302 ;  /* 0x0000030204147836 */ /* 0x000fe20000000000 */
[----:B------:R-:W-:Y:S01]  /*16dc0*/  R2UR UR58, R120 ;  /* 0x00000000783a72ca */ /* 0x000fe200000e0000 */
[----:B------:R-:W-:Y:S01]  /*16dd0*/  VIADD R120, R4, 0x602 ;  /* 0x0000060204787836 */ /* 0x000fe20000000000 */
[----:B------:R-:W-:Y:S01]  /*16de0*/  R2UR UR22, R2 ;  /* 0x00000000021672ca */ /* 0x000fe200000e0000 */
[----:B------:R-:W-:Y:S01]  /*16df0*/  IMAD.MOV.U32 R2, RZ, RZ, R21 ;  /* 0x000000ffff027224 */ /* 0x000fe200078e0015 */
[----:B------:R-:W-:Y:S01]  /*16e00*/  R2UR UR6, R20 ;  /* 0x00000000140672ca */ /* 0x000fe200000e0000 */
[-C--:B------:R-:W-:Y:S01]  /*16e10*/  FMUL.FTZ R24, R24, R5.reuse ;  /* 0x0000000518187220 */ /* 0x080fe20000410000 */
[----:B------:R-:W-:Y:S01]  /*16e20*/  IADD3 R20, R4, 0x600, RZ ;  /* 0x0000060004147810 */ /* 0x000fe20007ffe0ff */
[-C--:B------:R-:W-:Y:S01]  /*16e30*/  FMUL.FTZ R25, R25, R5.reuse ;  /* 0x0000000519197220 */ /* 0x080fe20000410000 */
[----:B------:R-:W-:Y:S01]  /*16e40*/  R2UR UR18, R2 ;  /* 0x00000000021272ca */ /* 0x000fe200000e0000 */
[-C--:B------:R-:W-:Y:S01]  /*16e50*/  FMUL.FTZ R28, R28, R5.reuse ;  /* 0x000000051c1c7220 */ /* 0x080fe20000410000 */
[----:B------:R-:W-:Y:S01]  /*16e60*/  IADD3 R2, R4, 0x300, RZ ;  /* 0x0000030004027810 */ /* 0x000fe20007ffe0ff */
[-C--:B------:R-:W-:Y:S01]  /*16e70*/  FMUL.FTZ R29, R29, R5.reuse ;  /* 0x000000051d1d7220 */ /* 0x080fe20000410000 */
[----:B------:R-:W-:Y:S01]  /*16e80*/  R2UR UR50, R20 ;  /* 0x00000000143272ca */ /* 0x000fe200000e0000 */
[-C--:B------:R-:W-:Y:S01]  /*16e90*/  FMUL.FTZ R32, R32, R5.reuse ;  /* 0x0000000520207220 */ /* 0x080fe20000410000 */
[----:B------:R-:W-:Y:S01]  /*16ea0*/  R2UR UR10, R2 ;  /* 0x00000000020a72ca */ /* 0x000fe200000e0000 */
[C---:B------:R-:W-:Y:S01]  /*16eb0*/  VIADD R2, R4.reuse, 0x306 ;  /* 0x0000030604027836 */ /* 0x040fe20000000000 */
[----:B------:R-:W-:Y:S01]  /*16ec0*/  IADD3 R20, R4, 0x606, RZ ;  /* 0x0000060604147810 */ /* 0x000fe20007ffe0ff */
[-C--:B------:R-:W-:Y:S01]  /*16ed0*/  FMUL.FTZ R33, R33, R5.reuse ;  /* 0x0000000521217220 */ /* 0x080fe20000410000 */
[-C--:B------:R-:W-:Y:S01]  /*16ee0*/  FMUL.FTZ R36, R36, R5.reuse ;  /* 0x0000000524247220 */ /* 0x080fe20000410000 */
[----:B------:R-:W-:Y:S01]  /*16ef0*/  FMUL.FTZ R37, R37, R5 ;  /* 0x0000000525257220 */ /* 0x000fe20000410000 */
[----:B------:R-:W-:Y:S01]  /*16f00*/  R2UR UR54, R2 ;  /* 0x00000000023672ca */ /* 0x000fe200000e0000 */
[----:B------:R-:W-:-:S02]  /*16f10*/  VIADD R2, R4, 0x604 ;  /* 0x0000060404027836 */ /* 0x000fc40000000000 */
        /* <DEDUP_REMOVED lines=42> */
[----:B------:R-:W-:Y:S01]  /*171c0*/  R2UR UR59, R121 ;  /* 0x00000000793b72ca */ /* 0x000fe200000e0000 */
[----:B------:R-:W-:Y:S01]  /*171d0*/  IMAD.MOV.U32 R21, RZ, RZ, 0x40000040 ;  /* 0x40000040ff157424 */ /* 0x000fe200078e00ff */
[----:B------:R-:W-:-:S02]  /*171e0*/  R2UR UR46, R120 ;  /* 0x00000000782e72ca */ /* 0x000fc400000e0000 */
[----:B------:R-:W-:Y:S02]  /*171f0*/  R2UR UR47, R121 ;  /* 0x00000000792f72ca */ /* 0x000fe400000e0000 */
[C---:B------:R-:W-:Y:S02]  /*17200*/  R2UR UR15, R21.reuse ;  /* 0x00000000150f72ca */ /* 0x040fe400000e0000 */
[C---:B------:R-:W-:Y:S02]  /*17210*/  R2UR UR7, R21.reuse ;  /* 0x00000000150772ca */ /* 0x040fe400000e0000 */
[C---:B------:R-:W-:Y:S02]  /*17220*/  R2UR UR51, R21.reuse ;  /* 0x00000000153372ca */ /* 0x040fe400000e0000 */
[----:B------:R-:W-:Y:S02]  /*17230*/  R2UR UR38, R20 ;  /* 0x00000000142672ca */ /* 0x000fe400000e0000 */
[----:B------:R-:W-:-:S02]  /*17240*/  R2UR UR39, R21 ;  /* 0x00000000152772ca */ /* 0x000fc400000e0000 */
[----:B------:R-:W4:Y:S01]  /*17250*/  LDL.64 R20, [R1+0x10] ;  /* 0x0000100001147983 */ /* 0x000f220000100a00 */
[C---:B------:R-:W-:Y:S02]  /*17260*/  R2UR UR23, R3.reuse ;  /* 0x00000000031772ca */ /* 0x040fe400000e0000 */
[C---:B------:R-:W-:Y:S02]  /*17270*/  R2UR UR19, R3.reuse ;  /* 0x00000000031372ca */ /* 0x040fe400000e0000 */
[C---:B------:R-:W-:Y:S02]  /*17280*/  R2UR UR11, R3.reuse ;  /* 0x00000000030b72ca */ /* 0x040fe400000e0000 */
[C---:B------:R-:W-:Y:S02]  /*17290*/  R2UR UR55, R3.reuse ;  /* 0x00000000033772ca */ /* 0x040fe400000e0000 */
[----:B------:R-:W-:Y:S02]  /*172a0*/  R2UR UR42, R2 ;  /* 0x00000000022a72ca */ /* 0x000fe400000e0000 */
[----:B------:R-:W-:-:S02]  /*172b0*/  R2UR UR43, R3 ;  /* 0x00000000032b72ca */ /* 0x000fc400000e0000 */
        /* <DEDUP_REMOVED lines=101> */
.L_x_6187:
[----:B------:R-:W-:Y:S01]  /*17910*/  SHF.L.U32 R0, R12, 0x1f, RZ ;  /* 0x0000001f0c007819 */ /* 0x000fe200000006ff */
[----:B------:R-:W-:-:S04]  /*17920*/  IMAD R12, R14, 0x8, R18 ;  /* 0x000000080e0c7824 */ /* 0x000fc800078e0212 */
[----:B------:R0:W1:Y:S01]  /*17930*/  SYNCS.PHASECHK.TRANS64.TRYWAIT P1, [R12+URZ+0x30850], R0 ;  /* 0x030850000c0075a7 */ /* 0x000062000802017f */
[----:B------:R-:W-:Y:S05]  /*17940*/  @!P0 BRA `(.L_x_6188) ;  /* 0x0000000000048947 */ /* 0x000fea0003800000 */
[----:B------:R-:W-:Y:S01]  /*17950*/  BPT.TRAP 0x1 ;  /* 0x000000040000795c */ /* 0x000fe20000300000 */
.L_x_6188:
[----:B------:R-:W-:Y:S04]  /*17960*/  BSSY B1, `(.L_x_6189) ;  /* 0x0000004000017945 */ /* 0x000fe80003800000 */
[----:B-1----:R-:W-:Y:S05]  /*17970*/  @P1 BRA `(.L_x_6190) ;  /* 0x0000000000081947 */ /* 0x002fea0003800000 */
[----:B------:R-:W1:Y:S02]  /*17980*/  SYNCS.PHASECHK.TRANS64.TRYWAIT P1, [R12+URZ+0x30850], R0 ;  /* 0x030850000c0075a7 */ /* 0x000e64000802017f */
[----:B-1----:R-:W-:Y:S05]  /*17990*/  @!P1 BRA `(.L_x_6191) ;  /* 0x000000d000189947 */ /* 0x002fea0003800000 */
.L_x_6190:
[----:B------:R-:W-:Y:S05]  /*179a0*/  BSYNC B1 ;  /* 0x0000000000017941 */ /* 0x000fea0003800000 */
.L_x_6189:
        /* <DEDUP_REMOVED lines=30> */
[----:B------:R-:W-:Y:S01]  /*17b90*/  IMAD.MOV.U32 R5, RZ, RZ, 0x40000040 ;  /* 0x40000040ff057424 */ /* 0x000fe200078e00ff */
[----:B------:R-:W-:Y:S01]  /*17ba0*/  IADD3 R2, R2, 0x280, RZ ;  /* 0x0000028002027810 */ /* 0x000fe20007ffe0ff */
        /* <DEDUP_REMOVED lines=16> */
.L_x_6192:
[----:B-----5:R-:W-:Y:S01]  /*17cb0*/  FMNMX.FTZ R0, R120, R9, !PT ;  /* 0x0000000978007209 */ /* 0x020fe20007810000 */
[----:B------:R-:W-:Y:S01]  /*17cc0*/  ULDC UR4, c[0x0][0x988] ;  /* 0x0002620000047ab9 */ /* 0x000fe20000000800 */
[----:B------:R-:W-:Y:S02]  /*17cd0*/  LEA R13, R13, R18, 0x3 ;  /* 0x000000120d0d7211 */ /* 0x000fe400078e18ff */
        /* <DEDUP_REMOVED lines=53> */
[----:B0-----:R-:W-:Y:S01]  /*18030*/  FMNMX.FTZ R4, R4, R2, !PT ;  /* 0x0000000204047209 */ /* 0x001fe20007810000 */
[----:B------:R-:W-:-:S04]  /*18040*/  IMAD.U32 R2, RZ, RZ, UR4 ;  /* 0x00000004ff027e24 */ /* 0x000fc8000f8e00ff */
[C---:B------:R-:W-:Y:S01]  /*18050*/  FADD.FTZ R5, -R4.reuse, R9 ;  /* 0x0000000904057221 */ /* 0x040fe20000010100 */
[----:B------:R-:W-:Y:S01]  /*18060*/  FMUL.FTZ R9, R4, R2 ;  /* 0x0000000204097220 */ /* 0x000fe20000410000 */
[----:B-1----:R-:W-:Y:S02]  /*18070*/  FMNMX.FTZ R3, R3, R0, !PT ;  /* 0x0000000003037209 */ /* 0x002fe40007810000 */
[-C--:B------:R-:W-:Y:S01]  /*18080*/  FMUL.FTZ R5, R5, R2.reuse ;  /* 0x0000000205057220 */ /* 0x080fe20000410000 */
[-CC-:B------:R-:W-:Y:S01]  /*18090*/  FFMA.FTZ R169, R125, R2.reuse, -R9.reuse ;  /* 0x000000027da97223 */ /* 0x180fe20000010809 */
[-CC-:B------:R-:W-:Y:S01]  /*180a0*/  FFMA.FTZ R125, R129, R2.reuse, -R9.reuse ;  /* 0x00000002817d7223 */ /* 0x180fe20000010809 */
[C---:B------:R-:W-:Y:S01]  /*180b0*/  FADD.FTZ R0, -R3.reuse, R10 ;  /* 0x0000000a03007221 */ /* 0x040fe20000010100 */
[-C--:B------:R-:W-:Y:S01]  /*180c0*/  FMUL.FTZ R129, R3, R2.reuse ;  /* 0x0000000203817220 */ /* 0x080fe20000410000 */
[-CC-:B------:R-:W-:Y:S01]  /*180d0*/  FFMA.FTZ R188, R120, R2.reuse, -R9.reuse ;  /* 0x0000000278bc7223 */ /* 0x180fe20000010809 */
[-C--:B------:R-:W-:Y:S01]  /*180e0*/  FFMA.FTZ R171, R121, R2.reuse, -R9 ;  /* 0x0000000279ab7223 */ /* 0x080fe20000010809 */
[-C--:B------:R-:W-:Y:S01]  /*180f0*/  FMUL.FTZ R0, R0, R2.reuse ;  /* 0x0000000200007220 */ /* 0x080fe20000410000 */
[-C--:B------:R-:W-:Y:S01]  /*18100*/  FFMA.FTZ R189, R122, R2.reuse, -R129 ;  /* 0x000000027abd7223 */ /* 0x080fe20000010881 */
[-C--:B------:R-:W-:Y:S01]  /*18110*/  FFMA.FTZ R184, R128, R2.reuse, -R9 ;  /* 0x0000000280b87223 */ /* 0x080fe20000010809 */
[-C--:B------:R-:W-:Y:S01]  /*18120*/  FFMA.FTZ R128, R123, R2.reuse, -R129 ;  /* 0x000000027b807223 */ /* 0x080fe20000010881 */
[----:B------:R-:W-:Y:S01]  /*18130*/  MUFU.EX2 R5, R5 ;  /* 0x0000000500057308 */ /* 0x000fe20000000800 */
[-C--:B------:R-:W-:Y:S01]  /*18140*/  FFMA.FTZ R190, R124, R2.reuse, -R9 ;  /* 0x000000027cbe7223 */ /* 0x080fe20000010809 */
[-CC-:B------:R-:W-:Y:S01]  /*18150*/  FFMA.FTZ R191, R126, R2.reuse, -R129.reuse ;  /* 0x000000027ebf7223 */ /* 0x180fe20000010881 */
[-CC-:B------:R-:W-:Y:S01]  /*18160*/  FFMA.FTZ R127, R127, R2.reuse, -R129.reuse ;  /* 0x000000027f7f7223 */ /* 0x180fe20000010881 */
[----:B------:R-:W-:Y:S01]  /*18170*/  FFMA.FTZ R185, R130, R2, -R129 ;  /* 0x0000000282b97223 */ /* 0x000fe20000010881 */
[----:B------:R-:W-:-:S02]  /*18180*/  VIADD R130, R13, 0x30840 ;  /* 0x000308400d827836 */ /* 0x000fc40000000000 */
[-C--:B------:R-:W-:Y:S01]  /*18190*/  FFMA.FTZ R126, R131, R2.reuse, -R129 ;  /* 0x00000002837e7223 */ /* 0x080fe20000010881 */
[-C--:B------:R-:W-:Y:S01]  /*181a0*/  FFMA.FTZ R186, R132, R2.reuse, -R9 ;  /* 0x0000000284ba7223 */ /* 0x080fe20000010809 */
[----:B------:R-:W0:Y:S01]  /*181b0*/  MUFU.EX2 R188, R188 ;  /* 0x000000bc00bc7308 */ /* 0x000e220000000800 */
[-C--:B------:R-:W-:Y:S01]  /*181c0*/  FFMA.FTZ R187, R134, R2.reuse, -R129 ;  /* 0x0000000286bb7223 */ /* 0x080fe20000010881 */
[----:B------:R-:W-:Y:S01]  /*181d0*/  PRMT R130, R212, 0x654, R130 ;  /* 0x00000654d4827816 */ /* 0x000fe20000000082 */
[-CC-:B------:R-:W-:Y:S01]  /*181e0*/  FFMA.FTZ R124, R133, R2.reuse, -R9.reuse ;  /* 0x00000002857c7223 */ /* 0x180fe20000010809 */
[-C--:B------:R-:W-:Y:S01]  /*181f0*/  FFMA.FTZ R180, R136, R2.reuse, -R9 ;  /* 0x0000000288b47223 */ /* 0x080fe20000010809 */
[-CC-:B------:R-:W-:Y:S01]  /*18200*/  FFMA.FTZ R123, R135, R2.reuse, -R129.reuse ;  /* 0x00000002877b7223 */ /* 0x180fe20000010881 */
[----:B------:R1:W-:Y:S01]  /*18210*/  SYNCS.ARRIVE.TRANS64.RED.A1T0 RZ, [R130+URZ], RZ ;  /* 0x000000ff82ff79a7 */ /* 0x0003e2000810043f */
        /* <DEDUP_REMOVED lines=9> */
[----:B------:R-:W2:Y:S01]  /*182b0*/  MUFU.EX2 R189, R189 ;  /* 0x000000bd00bd7308 */ /* 0x000ea20000000800 */
[----:B0-----:R-:W-:Y:S01]  /*182c0*/  FFMA.FTZ R7, R5, R7, R188 ;  /* 0x0000000705077223 */ /* 0x001fe200000100bc */
        /* <DEDUP_REMOVED lines=8> */
[-C--:B-1----:R-:W-:Y:S01]  /*18350*/  FFMA.FTZ R130, R167, R2.reuse, -R129 ;  /* 0x00000002a7827223 */ /* 0x082fe20000010881 */
[-CC-:B------:R-:W-:Y:S01]  /*18360*/  FFMA.FTZ R121, R137, R2.reuse, -R9.reuse ;  /* 0x0000000289797223 */ /* 0x180fe20000010809 */
[-CC-:B------:R-:W-:Y:S01]  /*18370*/  FFMA.FTZ R182, R140, R2.reuse, -R9.reuse ;  /* 0x000000028cb67223 */ /* 0x180fe20000010809 */
[-CC-:B------:R-:W-:Y:S01]  /*18380*/  FFMA.FTZ R120, R141, R2.reuse, -R9.reuse ;  /* 0x000000028d787223 */ /* 0x180fe20000010809 */
[-CC-:B------:R-:W-:Y:S01]  /*18390*/  FFMA.FTZ R176, R144, R2.reuse, -R9.reuse ;  /* 0x0000000290b07223 */ /* 0x180fe20000010809 */
[----:B------:R-:W-:Y:S01]  /*183a0*/  FFMA.FTZ R21, R145, R2, -R9 ;  /* 0x0000000291157223 */ /* 0x000fe20000010809 */
[----:B------:R-:W1:Y:S01]  /*183b0*/  MUFU.EX2 R128, R128 ;  /* 0x0000008000807308 */ /* 0x000e620000000800 */
[----:B--2---:R-:W-:Y:S01]  /*183c0*/  FFMA.FTZ R6, R0, R6, R189 ;  /* 0x0000000600067223 */ /* 0x004fe200000100bd */
[-CC-:B------:R-:W-:Y:S01]  /*183d0*/  FFMA.FTZ R178, R148, R2.reuse, -R9.reuse ;  /* 0x0000000294b27223 */ /* 0x180fe20000010809 */
[-CC-:B------:R-:W-:Y:S01]  /*183e0*/  FFMA.FTZ R20, R149, R2.reuse, -R9.reuse ;  /* 0x0000000295147223 */ /* 0x180fe20000010809 */
[-CC-:B------:R-:W-:Y:S01]  /*183f0*/  FFMA.FTZ R172, R152, R2.reuse, -R9.reuse ;  /* 0x0000000298ac7223 */ /* 0x180fe20000010809 */
[-CC-:B------:R-:W-:Y:S01]  /*18400*/  FFMA.FTZ R15, R153, R2.reuse, -R9.reuse ;  /* 0x00000002990f7223 */ /* 0x180fe20000010809 */
[-CC-:B------:R-:W-:Y:S01]  /*18410*/  FFMA.FTZ R174, R156, R2.reuse, -R9.reuse ;  /* 0x000000029cae7223 */ /* 0x180fe20000010809 */
[-C--:B------:R-:W-:Y:S01]  /*18420*/  FFMA.FTZ R14, R157, R2.reuse, -R9 ;  /* 0x000000029d0e7223 */ /* 0x080fe20000010809 */
[----:B------:R-:W2:Y:S01]  /*18430*/  MUFU.EX2 R190, R190 ;  /* 0x000000be00be7308 */ /* 0x000ea20000000800 */
[----:B0-----:R-:W-:Y:S01]  /*18440*/  FADD.FTZ R7, R171, R7 ;  /* 0x00000007ab077221 */ /* 0x001fe20000010000 */
[-CC-:B------:R-:W-:Y:S01]  /*18450*/  FFMA.FTZ R168, R160, R2.reuse, -R9.reuse ;  /* 0x00000002a0a87223 */ /* 0x180fe20000010809 */
[-CC-:B------:R-:W-:Y:S01]  /*18460*/  FFMA.FTZ R10, R161, R2.reuse, -R9.reuse ;  /* 0x00000002a10a7223 */ /* 0x180fe20000010809 */
[-CC-:B------:R-:W-:Y:S01]  /*18470*/  FFMA.FTZ R170, R164, R2.reuse, -R9.reuse ;  /* 0x00000002a4aa7223 */ /* 0x180fe20000010809 */
[----:B------:R-:W-:-:S03]  /*18480*/  FFMA.FTZ R9, R165, R2, -R9 ;  /* 0x00000002a5097223 */ /* 0x000fc60000010809 */
        /* <DEDUP_REMOVED lines=90> */
.L_x_6193:
[----:B------:R-:W-:Y:S01]  /*18a30*/  ISETP.GT.AND P1, PT, R11, RZ, PT ;  /* 0x000000ff0b00720c */ /* 0x000fe20003f24270 */
[----:B------:R-:W-:Y:S01]  /*18a40*/  VIADD R12, R12, 0x30860 ;  /* 0x000308600c0c7836 */ /* 0x000fe20000000000 */
[----:B------:R-:W-:Y:S02]  /*18a50*/  F2FP.F16.F32.PACK_AB R188, R171, R188 ;  /* 0x000000bcabbc723e */ /* 0x000fe400000000ff */
        /* <DEDUP_REMOVED lines=28> */
[----:B------:R-:W-:Y:S02]  /*18c20*/  IADD3 R11, R11, -0x1, RZ ;  /* 0xffffffff0b0b7810 */ /* 0x000fe40007ffe0ff */
[----:B0-----:R-:W-:Y:S01]  /*18c30*/  MOV R12, R200 ;  /* 0x000000c8000c7202 */ /* 0x001fe20000000f00 */
[----:B------:R-:W-:Y:S06]  /*18c40*/  @P1 BRA `(.L_x_6194) ;  /* 0xffffffdc00d01947 */ /* 0x000fec000383ffff */
.L_x_6181:
[----:B------:R-:W-:Y:S05]  /*18c50*/  BSYNC B0 ;  /* 0x0000000000007941 */ /* 0x000fea0003800000 */
.L_x_6180:
        /* <DEDUP_REMOVED lines=99> */
.L_x_6195:
[----:B------:R-:W-:Y:S01]  /*19290*/  IMAD R10, R197, 0x8, R18 ;  /* 0x00000008c50a7824 */ /* 0x000fe200078e0212 */
[----:B------:R-:W-:-:S04]  /*192a0*/  SHF.L.U32 R5, R200, 0x1f, RZ ;  /* 0x0000001fc8057819 */ /* 0x000fc800000006ff */
[----:B------:R0:W1:Y:S01]  /*192b0*/  SYNCS.PHASECHK.TRANS64.TRYWAIT P1, [R10+URZ+0x30850], R5 ;  /* 0x030850050a0075a7 */ /* 0x000062000802017f */
[----:B------:R-:W-:Y:S05]  /*192c0*/  @!P0 BRA `(.L_x_6196) ;  /* 0x0000000000048947 */ /* 0x000fea0003800000 */
[----:B------:R-:W-:Y:S01]  /*192d0*/  BPT.TRAP 0x1 ;  /* 0x000000040000795c */ /* 0x000fe20000300000 */
.L_x_6196:
        /* <DEDUP_REMOVED lines=9> */
.L_x_6198:
[----:B------:R-:W-:Y:S05]  /*19370*/  BSYNC B0 ;  /* 0x0000000000007941 */ /* 0x000fea0003800000 */
.L_x_6197:
[----:B------:R-:W-:Y:S01]  /*19380*/  IMAD.MOV.U32 R8, RZ, RZ, R0 ;  /* 0x000000ffff087224 */ /* 0x000fe200078e0000 */
[----:B------:R-:W-:Y:S01]  /*19390*/  WARPGROUP.ARRIVE ;  /* 0x00000000000079c5 */ /* 0x000fe20000000000 */
[----:B------:R-:W-:Y:S01]  /*193a0*/  IMAD.MOV.U32 R9, RZ, RZ, 0x40000040 ;  /* 0x40000040ff097424 */ /* 0x000fe200078e00ff */
[----:B01----:R-:W-:Y:S02]  /*193b0*/  SHFL.BFLY PT, R5, R6, 0x2, 0x1f ;  /* 0x0c401f0006057f89 */ /* 0x003fe400000e0000 */
        /* <DEDUP_REMOVED lines=32> */
[----:B------:R-:W-:Y:S02]  /*195c0*/  WARPGROUP.DEPBAR.LE gsb0, 0x0 ;  /* 0x00008000000079c5 */ /* 0x000fe40000010000 */
[----:B------:R-:W-:-:S11]  /*195d0*/  WARPGROUP.ARRIVE ;  /* 0x00000000000079c5 */ /* 0x000fd60000000000 */
[----:B------:R-:W-:Y:S01]  /*195e0*/  HGMMA.64x192x16.F32 R24, R172, gdesc[UR4].tnspB, R24, gsb0 ;  /* 0x42e00004ac187df0 */ /* 0x000fe20008000818 */
[----:B------:R-:W-:Y:S01]  /*195f0*/  R2UR UR6, R8 ;  /* 0x00000000080672ca */ /* 0x000fe200000e0000 */
[----:B------:R-:W-:Y:S01]  /*19600*/  FADD.FTZ R8, R5, R6 ;  /* 0x0000000605087221 */ /* 0x000fe20000010000 */
[----:B------:R-:W-:Y:S01]  /*19610*/  R2UR UR7, R9 ;  /* 0x00000000090772ca */ /* 0x000fe200000e0000 */
[----:B------:R-:W0:Y:S01]  /*19620*/  SHFL.BFLY PT, R5, R0, 0x1, 0x1f ;  /* 0x0c201f0000057f89 */ /* 0x000e2200000e0000 */
[----:B------:R-:W-:-:S03]  /*19630*/  CS2R R6, SRZ ;  /* 0x0000000000067805 */ /* 0x000fc6000001ff00 */
        /* <DEDUP_REMOVED lines=19> */
[----:B------:R-:W-:Y:S03]  /*19770*/  HGMMA.64x192x16.F32 R24, R168, gdesc[UR4].tnspB, R24, gsb0 ;  /* 0x42e00004a8187df0 */ /* 0x000fe60008000818 */
[----:B------:R-:W-:Y:S02]  /*19780*/  WARPGROUP.DEPBAR.LE gsb0, 0x0 ;  /* 0x00008000000079c5 */ /* 0x000fe40000010000 */
[----:B--23--:R-:W-:Y:S05]  /*19790*/  @!P0 BRA `(.L_x_6200) ;  /* 0x0000000000048947 */ /* 0x00cfea0003800000 */
[----:B------:R-:W-:Y:S01]  /*197a0*/  BPT.TRAP 0x1 ;  /* 0x000000040000795c */ /* 0x000fe20000300000 */
.L_x_6200:
        /* <DEDUP_REMOVED lines=54> */
[----:B------:R-:W-:Y:S01]  /*19b10*/  SEL R7, RZ, 0x1, P1 ;  /* 0x00000001ff077807 */ /* 0x000fe20000800000 */
        /* <DEDUP_REMOVED lines=53> */
.L_x_6101:
[----:B------:R-:W1:Y:S08]  /*19e70*/  S2UR UR4, SR_CgaCtaId ;  /* 0x00000000000479c3 */ /* 0x000e700000008800 */
[----:B------:R-:W-:Y:S01]  /*19e80*/  BAR.SYNC.DEFER_BLOCKING 0x5, 0x180 ;  /* 0x0146000000007b1d */ /* 0x000fe20000010000 */
[----:B------:R-:W-:-:S05]  /*19e90*/  MOV R7, 0x400 ;  /* 0x0000040000077802 */ /* 0x000fca0000000f00 */
[----:B------:R-:W-:Y:S01]  /*19ea0*/  BSSY B0, `(.L_x_6201) ;  /* 0x0000274000007945 */ /* 0x000fe20003800000 */
[----:B-1----:R-:W-:-:S04]  /*19eb0*/  MOV R212, UR4 ;  /* 0x0000000400d47c02 */ /* 0x002fc80008000f00 */
[----:B------:R-:W-:-:S05]  /*19ec0*/  LEA R18, R212, R7, 0x18 ;  /* 0x00000007d4127211 */ /* 0x000fca00078ec0ff */
[----:B------:R0:W1:Y:S01]  /*19ed0*/  LDS.128 R28, [R18+0x308d0] ;  /* 0x0308d000121c7984 */ /* 0x0000620000000c00 */
[----:B------:R-:W-:Y:S06]  /*19ee0*/  BAR.ARV 0x4, 0x180 ;  /* 0x0106000000007b1d */ /* 0x000fec0000002000 */
[----:B------:R-:W-:Y:S05]  /*19ef0*/  @P0 BRA `(.L_x_6202) ;  /* 0x0000001800940947 */ /* 0x000fea0003800000 */
[----:B------:R-:W2:Y:S01]  /*19f00*/  LDL R10, [R1+0x6c] ;  /* 0x00006c00010a7983 */ /* 0x000ea20000100800 */
[----:B------:R-:W-:Y:S01]  /*19f10*/  F2FP.F16.F32.PACK_AB R24, R25, R24 ;  /* 0x000000181918723e */ /* 0x000fe200000000ff */
[----:B------:R-:W-:Y:S01]  /*19f20*/  ULDC.64 UR4, c[0x0][0xc00] ;  /* 0x0003000000047ab9 */ /* 0x000fe20000000a00 */
[----:B------:R-:W-:Y:S01]  /*19f30*/  F2FP.F16.F32.PACK_AB R25, R137, R26 ;  /* 0x0000001a8919723e */ /* 0x000fe200000000ff */
[----:B------:R-:W3:Y:S01]  /*19f40*/  S2R R9, SR_SWINHI ;  /* 0x0000000000097919 */ /* 0x000ee20000002f00 */
[----:B------:R-:W-:Y:S01]  /*19f50*/  F2FP.F16.F32.PACK_AB R32, R33, R32 ;  /* 0x000000202120723e */ /* 0x000fe200000000ff */
[----:B------:R-:W-:Y:S01]  /*19f60*/  ULDC.64 UR6, c[0x0][0x208] ;  /* 0x0000820000067ab9 */ /* 0x000fe20000000a00 */
        /* <DEDUP_REMOVED lines=16> */
[----:B---3--:R-:W-:Y:S02]  /*1a070*/  MOV R7, R9 ;  /* 0x0000000900077202 */ /* 0x008fe40000000f00 */
        /* <DEDUP_REMOVED lines=18> */
[----:B------:R-:W-:Y:S01]  /*1a1a0*/  BAR.SYNC.DEFER_BLOCKING 0x1, 0x100 ;  /* 0x0044000000007b1d */ /* 0x000fe20000010000 */
[----:B--2---:R-:W-:-:S03]  /*1a1b0*/  IMAD.WIDE R70, R10, 0x2, R6 ;  /* 0x000000020a467825 */ /* 0x004fc600078e0206 */
[C---:B------:R-:W-:Y:S02]  /*1a1c0*/  IADD3 R141, P5, R70.reuse, 0x4000, RZ ;  /* 0x00004000468d7810 */ /* 0x040fe40007fbe0ff */
[C---:B------:R-:W-:Y:S02]  /*1a1d0*/  IADD3 R111, P2, R70.reuse, 0x20, RZ ;  /* 0x00000020466f7810 */ /* 0x040fe40007f5e0ff */
[----:B------:R-:W-:Y:S01]  /*1a1e0*/  LOP3.LUT R20, R141, 0x380, RZ, 0xc0, !PT ;  /* 0x000003808d147812 */ /* 0x000fe200078ec0ff */
[--C-:B------:R-:W-:Y:S01]  /*1a1f0*/  IMAD.X R21, RZ, RZ, R71.reuse, P5 ;  /* 0x000000ffff157224 */ /* 0x100fe200028e0647 */
[----:B-----5:R-:W-:Y:S01]  /*1a200*/  IADD3 R135, P1, R70, 0x40, RZ ;  /* 0x0000004046877810 */ /* 0x020fe20007f3e0ff */
[--C-:B------:R-:W-:Y:S01]  /*1a210*/  IMAD.X R11, RZ, RZ, R71.reuse, P2 ;  /* 0x000000ffff0b7224 */ /* 0x100fe200010e0647 */
[----:B------:R-:W-:Y:S02]  /*1a220*/  SHF.R.U64 R20, R20, 0x3, RZ ;  /* 0x0000000314147819 */ /* 0x000fe400000012ff */
[C---:B------:R-:W-:Y:S01]  /*1a230*/  IADD3 R139, P6, R70.reuse, 0x60, RZ ;  /* 0x00000060468b7810 */ /* 0x040fe20007fde0ff */
[----:B------:R-:W-:Y:S01]  /*1a240*/  IMAD.X R13, RZ, RZ, R71, P1 ;  /* 0x000000ffff0d7224 */ /* 0x000fe200008e0647 */
[----:B------:R-:W-:-:S02]  /*1a250*/  IADD3 R58, P2, R70, 0x8000, RZ ;  /* 0x00008000463a7810 */ /* 0x000fc40007f5e0ff */
[----:B------:R-:W-:Y:S02]  /*1a260*/  LOP3.LUT R9, R70, 0x380, RZ, 0xc0, !PT ;  /* 0x0000038046097812 */ /* 0x000fe400078ec0ff */
[----:B------:R-:W-:Y:S01]  /*1a270*/  LOP3.LUT R10, R111, 0x380, RZ, 0xc0, !PT ;  /* 0x000003806f0a7812 */ /* 0x000fe200078ec0ff */
[----:B------:R-:W-:Y:S01]  /*1a280*/  IMAD.X R59, RZ, RZ, R71, P2 ;  /* 0x000000ffff3b7224 */ /* 0x000fe200010e0647 */
[----:B------:R-:W-:Y:S02]  /*1a290*/  LOP3.LUT R12, R135, 0x380, RZ, 0xc0, !PT ;  /* 0x00000380870c7812 */ /* 0x000fe400078ec0ff */
[----:B------:R-:W-:Y:S02]  /*1a2a0*/  LOP3.LUT R20, R20, R141, RZ, 0x3c, !PT ;  /* 0x0000008d14147212 */ /* 0x000fe400078e3cff */
[----:B------:R-:W-:Y:S02]  /*1a2b0*/  LOP3.LUT R14, R139, 0x380, RZ, 0xc0, !PT ;  /* 0x000003808b0e7812 */ /* 0x000fe400078ec0ff */
[----:B------:R-:W-:-:S02]  /*1a2c0*/  LOP3.LUT R141, R58, 0x380, RZ, 0xc0, !PT ;  /* 0x000003803a8d7812 */ /* 0x000fc400078ec0ff */
[----:B------:R-:W-:Y:S02]  /*1a2d0*/  SHF.R.U64 R9, R9, 0x3, RZ ;  /* 0x0000000309097819 */ /* 0x000fe400000012ff */
[----:B------:R-:W-:Y:S02]  /*1a2e0*/  SHF.R.U64 R10, R10, 0x3, RZ ;  /* 0x000000030a0a7819 */ /* 0x000fe400000012ff */
[----:B------:R-:W-:Y:S02]  /*1a2f0*/  IADD3.X R15, RZ, R71, RZ, P6, !PT ;  /* 0x00000047ff0f7210 */ /* 0x000fe400037fe4ff */
[----:B------:R-:W-:Y:S02]  /*1a300*/  SHF.R.U64 R12, R12, 0x3, RZ ;  /* 0x000000030c0c7819 */ /* 0x000fe400000012ff */
[C---:B------:R-:W-:Y:S02]  /*1a310*/  IADD3 R38, P0, R70.reuse, 0x4020, RZ ;  /* 0x0000402046267810 */ /* 0x040fe40007f1e0ff */
[----:B------:R-:W-:-:S02]  /*1a320*/  IADD3 R46, P4, R70, 0x4040, RZ ;  /* 0x00004040462e7810 */ /* 0x000fc40007f9e0ff */
[C---:B------:R-:W-:Y:S01]  /*1a330*/  IADD3 R54, P3, R70.reuse, 0x4060, RZ ;  /* 0x0000406046367810 */ /* 0x040fe20007f7e0ff */
[--C-:B------:R-:W-:Y:S01]  /*1a340*/  IMAD.X R39, RZ, RZ, R71.reuse, P0 ;  /* 0x000000ffff277224 */ /* 0x100fe200000e0647 */
[C---:B-1----:R-:W-:Y:S02]  /*1a350*/  IADD3 R28, P1, R70.reuse, 0x8020, RZ ;  /* 0x00008020461c7810 */ /* 0x042fe40007f3e0ff */
[C---:B------:R-:W-:Y:S01]  /*1a360*/  IADD3 R66, P6, R70.reuse, 0x8040, RZ ;  /* 0x0000804046427810 */ /* 0x040fe20007fde0ff */
[--C-:B------:R-:W-:Y:S01]  /*1a370*/  IMAD.X R55, RZ, RZ, R71.reuse, P3 ;  /* 0x000000ffff377224 */ /* 0x100fe200018e0647 */
[----:B------:R-:W-:Y:S02]  /*1a380*/  IADD3 R72, P5, R70, 0x8060, RZ ;  /* 0x0000806046487810 */ /* 0x000fe40007fbe0ff */
[----:B------:R-:W-:Y:S01]  /*1a390*/  SHF.R.U64 R14, R14, 0x3, RZ ;  /* 0x000000030e0e7819 */ /* 0x000fe200000012ff */
[----:B------:R-:W-:Y:S01]  /*1a3a0*/  IMAD.X R67, RZ, RZ, R71, P6 ;  /* 0x000000ffff437224 */ /* 0x000fe200030e0647 */
[----:B------:R-:W-:-:S02]  /*1a3b0*/  SHF.R.U64 R141, R141, 0x3, RZ ;  /* 0x000000038d8d7819 */ /* 0x000fc400000012ff */
[----:B------:R-:W-:Y:S01]  /*1a3c0*/  LOP3.LUT R70, R9, R70, RZ, 0x3c, !PT ;  /* 0x0000004609467212 */ /* 0x000fe200078e3cff */
[----:B------:R-:W-:Y:S01]  /*1a3d0*/  IMAD.X R9, RZ, RZ, R71, P5 ;  /* 0x000000ffff097224 */ /* 0x000fe200028e0647 */
[----:B------:R-:W-:Y:S02]  /*1a3e0*/  LOP3.LUT R10, R10, R111, RZ, 0x3c, !PT ;  /* 0x0000006f0a0a7212 */ /* 0x000fe400078e3cff */
[----:B------:R-:W-:Y:S02]  /*1a3f0*/  LOP3.LUT R12, R12, R135, RZ, 0x3c, !PT ;  /* 0x000000870c0c7212 */ /* 0x000fe400078e3cff */
[----:B------:R-:W-:Y:S02]  /*1a400*/  LOP3.LUT R14, R14, R139, RZ, 0x3c, !PT ;  /* 0x0000008b0e0e7212 */ /* 0x000fe400078e3cff */
[----:B------:R-:W-:Y:S02]  /*1a410*/  LOP3.LUT R111, R38, 0x380, RZ, 0xc0, !PT ;  /* 0x00000380266f7812 */ /* 0x000fe400078ec0ff */
[----:B------:R-:W-:-:S02]  /*1a420*/  LOP3.LUT R58, R141, R58, RZ, 0x3c, !PT ;  /* 0x0000003a8d3a7212 */ /* 0x000fc400078e3cff */
[----:B------:R-:W-:Y:S02]  /*1a430*/  MOV R70, R70 ;  /* 0x0000004600467202 */ /* 0x000fe40000000f00 */
[----:B------:R-:W-:Y:S02]  /*1a440*/  MOV R10, R10 ;  /* 0x0000000a000a7202 */ /* 0x000fe40000000f00 */
[----:B------:R-:W-:Y:S01]  /*1a450*/  MOV R13, R12 ;  /* 0x0000000c000d7202 */ /* 0x000fe20000000f00 */
[----:B------:R-:W-:Y:S01]  /*1a460*/  STSM.16.M88.4 [R70], R24 ;  /* 0x0000001846007844 */ /* 0x000fe20000000200 */
[----:B------:R-:W-:Y:S02]  /*1a470*/  SHF.R.U64 R111, R111, 0x3, RZ ;  /* 0x000000036f6f7819 */ /* 0x000fe400000012ff */
[----:B------:R-:W-:Y:S01]  /*1a480*/  MOV R14, R14 ;  /* 0x0000000e000e7202 */ /* 0x000fe20000000f00 */
[----:B------:R-:W-:Y:S01]  /*1a490*/  STSM.16.M88.4 [R10], R32 ;  /* 0x000000200a007844 */ /* 0x000fe20000000200 */
[----:B------:R-:W-:-:S02]  /*1a4a0*/  MOV R12, R58 ;  /* 0x0000003a000c7202 */ /* 0x000fc40000000f00 */
[----:B------:R-:W-:Y:S01]  /*1a4b0*/  MOV R20, R20 ;  /* 0x0000001400147202 */ /* 0x000fe20000000f00 */
[----:B------:R-:W-:Y:S01]  /*1a4c0*/  STSM.16.M88.4 [R13], R40 ;  /* 0x000000280d007844 */ /* 0x000fe20000000200 */
[----:B------:R-:W-:Y:S02]  /*1a4d0*/  F2FP.F16.F32.PACK_AB R58, R61, R60 ;  /* 0x0000003c3d3a723e */ /* 0x000fe400000000ff */
[----:B------:R-:W-:Y:S01]  /*1a4e0*/  F2FP.F16.F32.PACK_AB R59, R128, R120 ;  /* 0x00000078803b723e */ /* 0x000fe200000000ff */
[----:B------:R-:W-:Y:S01]  /*1a4f0*/  STSM.16.M88.4 [R14], R48 ;  /* 0x000000300e007844 */ /* 0x000fe20000000200 */
[-C--:B------:R-:W-:Y:S02]  /*1a500*/  IADD3.X R47, RZ, R71.reuse, RZ, P4, !PT ;  /* 0x00000047ff2f7210 */ /* 0x080fe400027fe4ff */
[----:B------:R-:W-:Y:S01]  /*1a510*/  IADD3.X R63, RZ, R71, RZ, P1, !PT ;  /* 0x00000047ff3f7210 */ /* 0x000fe20000ffe4ff */
[----:B------:R1:W-:Y:S01]  /*1a520*/  STSM.16.M88.4 [R20], R56 ;  /* 0x0000003814007844 */ /* 0x0003e20000000200 */
[----:B------:R-:W-:-:S02]  /*1a530*/  LOP3.LUT R38, R111, R38, RZ, 0x3c, !PT ;  /* 0x000000266f267212 */ /* 0x000fc400078e3cff */
[----:B------:R-:W-:Y:S02]  /*1a540*/  LOP3.LUT R71, R66, 0x380, RZ, 0xc0, !PT ;  /* 0x0000038042477812 */ /* 0x000fe400078ec0ff */
[----:B------:R-:W-:Y:S02]  /*1a550*/  LOP3.LUT R111, R72, 0x380, RZ, 0xc0, !PT ;  /* 0x00000380486f7812 */ /* 0x000fe400078ec0ff */
[----:B------:R-:W-:Y:S02]  /*1a560*/  LOP3.LUT R135, R46, 0x380, RZ, 0xc0, !PT ;  /* 0x000003802e877812 */ /* 0x000fe400078ec0ff */
[----:B------:R-:W-:Y:S02]  /*1a570*/  LOP3.LUT R139, R54, 0x380, RZ, 0xc0, !PT ;  /* 0x00000380368b7812 */ /* 0x000fe400078ec0ff */
[----:B------:R-:W-:Y:S02]  /*1a580*/  LOP3.LUT R62, R28, 0x380, RZ, 0xc0, !PT ;  /* 0x000003801c3e7812 */ /* 0x000fe400078ec0ff */
[----:B------:R-:W-:-:S02]  /*1a590*/  SHF.R.U64 R71, R71, 0x3, RZ ;  /* 0x0000000347477819 */ /* 0x000fc400000012ff */
[----:B------:R-:W-:Y:S01]  /*1a5a0*/  SHF.R.U64 R111, R111, 0x3, RZ ;  /* 0x000000036f6f7819 */ /* 0x000fe200000012ff */
[----:B-1----:R-:W1:Y:S01]  /*1a5b0*/  LDC R20, c[0x0][0xbe8] ;  /* 0x0002fa00ff147b82 */ /* 0x002e620000000800 */
[----:B------:R-:W-:Y:S02]  /*1a5c0*/  SHF.R.U64 R135, R135, 0x3, RZ ;  /* 0x0000000387877819 */ /* 0x000fe400000012ff */
[----:B------:R-:W-:Y:S02]  /*1a5d0*/  SHF.R.U64 R139, R139, 0x3, RZ ;  /* 0x000000038b8b7819 */ /* 0x000fe400000012ff */
[----:B------:R-:W-:Y:S02]  /*1a5e0*/  SHF.R.U64 R3, R62, 0x3, RZ ;  /* 0x000000033e037819 */ /* 0x000fe400000012ff */
[----:B------:R-:W-:Y:S02]  /*1a5f0*/  LOP3.LUT R66, R71, R66, RZ, 0x3c, !PT ;  /* 0x0000004247427212 */ /* 0x000fe400078e3cff */
[----:B------:R-:W-:-:S02]  /*1a600*/  LOP3.LUT R8, R111, R72, RZ, 0x3c, !PT ;  /* 0x000000486f087212 */ /* 0x000fc400078e3cff */
[----:B------:R-:W-:Y:S02]  /*1a610*/  LOP3.LUT R46, R135, R46, RZ, 0x3c, !PT ;  /* 0x0000002e872e7212 */ /* 0x000fe400078e3cff */
[----:B------:R-:W-:Y:S02]  /*1a620*/  LOP3.LUT R54, R139, R54, RZ, 0x3c, !PT ;  /* 0x000000368b367212 */ /* 0x000fe400078e3cff */
[----:B------:R-:W-:Y:S02]  /*1a630*/  LOP3.LUT R62, R3, R28, RZ, 0x3c, !PT ;  /* 0x0000001c033e7212 */ /* 0x000fe400078e3cff */
[----:B------:R-:W-:Y:S02]  /*1a640*/  MOV R2, R66 ;  /* 0x0000004200027202 */ /* 0x000fe40000000f00 */
[----:B------:R-:W-:Y:S02]  /*1a650*/  MOV R38, R38 ;  /* 0x0000002600267202 */ /* 0x000fe40000000f00 */
[----:B------:R-:W-:-:S02]  /*1a660*/  MOV R3, R8 ;  /* 0x0000000800037202 */ /* 0x000fc40000000f00 */
[----:B------:R-:W-:Y:S02]  /*1a670*/  F2FP.F16.F32.PACK_AB R66, R69, R68 ;  /* 0x000000444542723e */ /* 0x000fe400000000ff */
[----:B------:R-:W-:Y:S02]  /*1a680*/  F2FP.F16.F32.PACK_AB R67, R126, R122 ;  /* 0x0000007a7e43723e */ /* 0x000fe400000000ff */
[----:B------:R-:W-:Y:S02]  /*1a690*/  MOV R46, R46 ;  /* 0x0000002e002e7202 */ /* 0x000fe40000000f00 */
[----:B------:R-:W-:Y:S01]  /*1a6a0*/  F2FP.F16.F32.PACK_AB R8, R73, R4 ;  /* 0x000000044908723e */ /* 0x000fe200000000ff */
[----:B------:R-:W-:Y:S01]  /*1a6b0*/  STSM.16.M88.4 [R38], R64 ;  /* 0x0000004026007844 */ /* 0x000fe20000000200 */
[----:B------:R-:W-:Y:S02]  /*1a6c0*/  F2FP.F16.F32.PACK_AB R9, R125, R74 ;  /* 0x0000004a7d09723e */ /* 0x000fe400000000ff */
[----:B------:R-:W-:-:S02]  /*1a6d0*/  F2FP.F16.F32.PACK_AB R10, R77, R76 ;  /* 0x0000004c4d0a723e */ /* 0x000fc400000000ff */
[----:B------:R-:W-:Y:S02]  /*1a6e0*/  F2FP.F16.F32.PACK_AB R11, R124, R78 ;  /* 0x0000004e7c0b723e */ /* 0x000fe400000000ff */
[----:B------:R-:W-:Y:S02]  /*1a6f0*/  MOV R54, R54 ;  /* 0x0000003600367202 */ /* 0x000fe40000000f00 */
[----:B------:R-:W-:Y:S01]  /*1a700*/  ISETP.NE.U32.AND P0, PT, RZ, UR4, PT ;  /* 0x00000004ff007c0c */ /* 0x000fe2000bf05070 */
[----:B------:R2:W-:Y:S01]  /*1a710*/  STSM.16.M88.4 [R46], R8 ;  /* 0x000000082e007844 */ /* 0x0005e20000000200 */
[----:B------:R-:W-:Y:S02]  /*1a720*/  MOV R62, R62 ;  /* 0x0000003e003e7202 */ /* 0x000fe40000000f00 */
[----:B------:R-:W-:Y:S01]  /*1a730*/  ISETP.NE.AND.EX P0, PT, RZ, UR5, PT, P0 ;  /* 0x00000005ff007c0c */ /* 0x000fe2000bf05300 */
[----:B------:R-:W-:Y:S01]  /*1a740*/  STSM.16.M88.4 [R54], R80 ;  /* 0x0000005036007844 */ /* 0x000fe20000000200 */
[----:B------:R-:W-:-:S03]  /*1a750*/  MOV R21, RZ ;  /* 0x000000ff00157202 */ /* 0x000fc60000000f00 */
[----:B------:R3:W-:Y:S04]  /*1a760*/  STSM.16.M88.4 [R12], R88 ;  /* 0x000000580c007844 */ /* 0x0007e80000000200 */
[----:B------:R4:W-:Y:S01]  /*1a770*/  STSM.16.M88.4 [R62], R96 ;  /* 0x000000603e007844 */ /* 0x0009e20000000200 */
[----:B--2---:R-:W-:-:S03]  /*1a780*/  F2FP.F16.F32.PACK_AB R8, R113, R138 ;  /* 0x0000008a7108723e */ /* 0x004fc600000000ff */
[----:B------:R4:W-:Y:S01]  /*1a790*/  STSM.16.M88.4 [R2], R104 ;  /* 0x0000006802007844 */ /* 0x0009e20000000200 */
[----:B------:R-:W-:Y:S02]  /*1a7a0*/  F2FP.F16.F32.PACK_AB R9, R115, R114 ;  /* 0x000000727309723e */ /* 0x000fe400000000ff */
[----:B------:R-:W-:Y:S02]  /*1a7b0*/  F2FP.F16.F32.PACK_AB R10, R117, R116 ;  /* 0x00000074750a723e */ /* 0x000fe400000000ff */
[----:B------:R-:W-:Y:S02]  /*1a7c0*/  F2FP.F16.F32.PACK_AB R11, R119, R118 ;  /* 0x00000076770b723e */ /* 0x000fe400000000ff */
[----:B---3--:R-:W-:-:S03]  /*1a7d0*/  IADD3 R12, P1, R228, UR4, RZ ;  /* 0x00000004e40c7c10 */ /* 0x008fc6000ff3e0ff */
[----:B------:R4:W-:Y:S01]  /*1a7e0*/  STSM.16.M88.4 [R3], R8 ;  /* 0x0000000803007844 */ /* 0x0009e20000000200 */
[----:B------:R-:W-:Y:S01]  /*1a7f0*/  IADD3.X R13, R229, UR5, RZ, P1, !PT ;  /* 0x00000005e50d7c10 */ /* 0x000fe20008ffe4ff */
[----:B------:R-:W-:Y:S01]  /*1a800*/  ULDC.64 UR4, c[0x0][0xc08] ;  /* 0x0003020000047ab9 */ /* 0x000fe20000000a00 */
[----:B------:R-:W-:Y:S01]  /*1a810*/  BAR.SYNC.DEFER_BLOCKING 0x1, 0x100 ;  /* 0x0044000000007b1d */ /* 0x000fe20000010000 */
[----:B-1----:R-:W-:Y:S02]  /*1a820*/  ISETP.NE.AND P1, PT, R20, 0x1, PT ;  /* 0x000000011400780c */ /* 0x002fe40003f25270 */
[----:B------:R-:W-:-:S04]  /*1a830*/  ISETP.NE.U32.AND P2, PT, RZ, UR4, PT ;  /* 0x00000004ff007c0c */ /* 0x000fc8000bf45070 */
[----:B------:R-:W-:-:S07]  /*1a840*/  ISETP.NE.AND.EX P2, PT, RZ, UR5, PT, P2 ;  /* 0x00000005ff007c0c */ /* 0x000fce000bf45320 */
[----:B------:R-:W1:Y:S08]  /*1a850*/  @P1 LDC R4, c[0x0][0xbec] ;  /* 0x0002fb00ff041b82 */ /* 0x000e700000000800 */
[----:B------:R-:W2:Y:S01]  /*1a860*/  @P1 LDC R25, c[0x0][0xbf0] ;  /* 0x0002fc00ff191b82 */ /* 0x000ea20000000800 */
[----:B------:R-:W-:Y:S01]  /*1a870*/  @P2 IADD3 R228, P3, R228, UR4, RZ ;  /* 0x00000004e4e42c10 */ /* 0x000fe2000ff7e0ff */
[----:B------:R-:W-:Y:S01]  /*1a880*/  ULDC UR4, c[0x0][0xa88] ;  /* 0x0002a20000047ab9 */ /* 0x000fe20000000800 */
[----:B------:R4:W5:Y:S01]  /*1a890*/  @P0 LDG.E R21, desc[UR6][R12.64] ;  /* 0x000000060c150981 */ /* 0x000962000c1e1900 */
[----:B------:R-:W-:Y:S01]  /*1a8a0*/  IMAD.U32 R65, RZ, RZ, UR4 ;  /* 0x00000004ff417e24 */ /* 0x000fe2000f8e00ff */
[----:B------:R-:W-:-:S05]  /*1a8b0*/  @P2 IADD3.X R229, R229, UR5, RZ, P3, !PT ;  /* 0x00000005e5e52c10 */ /* 0x000fca0009ffe4ff */
[----:B------:R4:W5:Y:S01]  /*1a8c0*/  @P2 LDG.E R65, desc[UR6][R228.64] ;  /* 0x00000006e4412981 */ /* 0x000962000c1e1900 */
[----:B------:R-:W-:Y:S05]  /*1a8d0*/  @P2 BRA `(.L_x_6203) ;  /* 0x0000000000142947 */ /* 0x000fea0003800000 */
[----:B------:R-:W-:Y:S05]  /*1a8e0*/  @!P0 BRA `(.L_x_6203) ;  /* 0x0000000000108947 */ /* 0x000fea0003800000 */
[----:B------:R-:W-:Y:S02]  /*1a8f0*/  ULDC.64 UR4, c[0x0][0x208] ;  /* 0x0000820000047ab9 */ /* 0x000fe40000000a00 */
[----:B----4-:R-:W3:Y:S04]  /*1a900*/  LDG.E R2, desc[UR4][R12.64] ;  /* 0x000000040c027981 */ /* 0x010ee8000c1e1900 */
[----:B-----5:R-:W3:Y:S02]  /*1a910*/  LDG.E R65, desc[UR4][R12.64+0x4] ;  /* 0x000004040c417981 */ /* 0x020ee4000c1e1900 */
[----:B---3--:R-:W-:-:S07]  /*1a920*/  IMAD.IADD R65, R65, 0x1, -R2 ;  /* 0x0000000141417824 */ /* 0x008fce00078e0a02 */
.L_x_6203:
[----:B----4-:R-:W3:Y:S01]  /*1a930*/  LDL.LU R12, [R1+0x40] ;  /* 0x00004000010c7983 */ /* 0x010ee20000300800 */
[----:B------:R-:W-:Y:S01]  /*1a940*/  IADD3 R27, R223, R218, RZ ;  /* 0x000000dadf1b7210 */ /* 0x000fe20007ffe0ff */
[----:B------:R-:W-:Y:S01]  /*1a950*/  ULDC.64 UR4, c[0x0][0xb90] ;  /* 0x0002e40000047ab9 */ /* 0x000fe20000000a00 */
[----:B------:R-:W-:Y:S01]  /*1a960*/  SHF.R.S32.HI R64, RZ, 0x1f, R227 ;  /* 0x0000001fff407819 */ /* 0x000fe200000114e3 */
[----:B------:R-:W4:Y:S01]  /*1a970*/  LDL.LU R10, [R1+0x4] ;  /* 0x00000400010a7983 */ /* 0x000f220000300800 */
[--C-:B-----5:R-:W-:Y:S01]  /*1a980*/  SHF.R.S32.HI R3, RZ, 0x1f, R21.reuse ;  /* 0x0000001fff037819 */ /* 0x120fe20000011415 */
[----:B------:R-:W-:Y:S01]  /*1a990*/  IMAD.MOV.U32 R2, RZ, RZ, R21 ;  /* 0x000000ffff027224 */ /* 0x000fe200078e0015 */
[----:B------:R-:W0:Y:S01]  /*1a9a0*/  @P1 LDC R69, c[0x0][0xbec] ;  /* 0x0002fb00ff451b82 */ /* 0x000e220000000800 */
[----:B------:R-:W4:Y:S01]  /*1a9b0*/  LDL R70, [R1+0x44] ;  /* 0x0000440001467983 */ /* 0x000f220000100800 */
[----:B-1----:R-:W-:-:S03]  /*1a9c0*/  @P1 IMAD.HI.U32 R4, R27, R4, RZ ;  /* 0x000000041b041227 */ /* 0x002fc600078e00ff */
[----:B------:R-:W4:Y:S01]  /*1a9d0*/  LDL R26, [R1+0x68] ;  /* 0x00006800011a7983 */ /* 0x000f220000100800 */
[----:B------:R-:W-:Y:S02]  /*1a9e0*/  IMAD R8, R64, UR4, RZ ;  /* 0x0000000440087c24 */ /* 0x000fe4000f8e02ff */
[----:B------:R-:W-:Y:S01]  /*1a9f0*/  IMAD.MOV.U32 R11, RZ, RZ, R27 ;  /* 0x000000ffff0b7224 */ /* 0x000fe200078e001b */
[----:B------:R-:W4:Y:S01]  /*1aa00*/  LDL R34, [R1+0x48] ;  /* 0x0000480001227983 */ /* 0x000f220000100800 */
[C---:B------:R-:W-:Y:S01]  /*1aa10*/  IMAD R15, R227.reuse, UR5, R8 ;  /* 0x00000005e30f7c24 */ /* 0x040fe2000f8e0208 */
[----:B--2---:R-:W-:Y:S01]  /*1aa20*/  @P1 SHF.R.U32.HI R11, RZ, R25, R4 ;  /* 0x00000019ff0b1219 */ /* 0x004fe20000011604 */
[----:B------:R-:W-:Y:S01]  /*1aa30*/  IMAD.WIDE.U32 R8, R227, UR4, R2 ;  /* 0x00000004e3087c25 */ /* 0x000fe2000f8e0002 */
[----:B------:R-:W-:-:S03]  /*1aa40*/  ULDC.64 UR4, c[0x0][0xb98] ;  /* 0x0002e60000047ab9 */ /* 0x000fc60000000a00 */
[----:B------:R-:W-:Y:S01]  /*1aa50*/  IMAD R65, R65, R20, RZ ;  /* 0x0000001441417224 */ /* 0x000fe200078e02ff */
[----:B------:R-:W-:Y:S01]  /*1aa60*/  ULDC.64 UR6, c[0x0][0x208] ;  /* 0x0000820000067ab9 */ /* 0x000fe20000000a00 */
[----:B------:R-:W-:Y:S01]  /*1aa70*/  IMAD.IADD R9, R9, 0x1, R15 ;  /* 0x0000000109097824 */ /* 0x000fe200078e020f */
[----:B------:R-:W1:Y:S01]  /*1aa80*/  @P1 LDC R71, c[0x0][0xbf0] ;  /* 0x0002fc00ff471b82 */ /* 0x000e620000000800 */
[----:B------:R-:W-:Y:S01]  /*1aa90*/  IMAD.MOV R25, RZ, RZ, -R11 ;  /* 0x000000ffff197224 */ /* 0x000fe200078e0a0b */
[----:B------:R-:W-:Y:S01]  /*1aaa0*/  BSSY B1, `(.L_x_6204) ;  /* 0x00000ae000017945 */ /* 0x000fe20003800000 */
[----:B---3--:R-:W-:Y:S02]  /*1aab0*/  SEL R2, R12, RZ, !P0 ;  /* 0x000000ff0c027207 */ /* 0x008fe40004000000 */
[----:B----4-:R-:W-:Y:S02]  /*1aac0*/  SEL R28, R10, RZ, !P0 ;  /* 0x000000ff0a1c7207 */ /* 0x010fe40004000000 */
[----:B------:R-:W-:Y:S01]  /*1aad0*/  LEA R13, R70, R217, 0x6 ;  /* 0x000000d9460d7211 */ /* 0x000fe200078e30ff */
[----:B------:R-:W-:-:S02]  /*1aae0*/  IMAD R15, R2, UR4, RZ ;  /* 0x00000004020f7c24 */ /* 0x000fc4000f8e02ff */
[----:B------:R-:W-:-:S04]  /*1aaf0*/  IMAD.WIDE.U32 R8, R28, UR4, R8 ;  /* 0x000000041c087c25 */ /* 0x000fc8000f8e0008 */
[----:B------:R-:W-:-:S04]  /*1ab00*/  IMAD.WIDE R6, R13, 0x2, R6 ;  /* 0x000000020d067825 */ /* 0x000fc800078e0206 */
[----:B------:R-:W-:Y:S01]  /*1ab10*/  IMAD R13, R20, R25, R27 ;  /* 0x00000019140d7224 */ /* 0x000fe200078e021b */
[----:B------:R-:W-:Y:S01]  /*1ab20*/  IADD3 R10, P0, R11, R8, RZ ;  /* 0x000000080b0a7210 */ /* 0x000fe20007f1e0ff */
[----:B------:R-:W-:Y:S01]  /*1ab30*/  IMAD R12, R28, UR5, R15 ;  /* 0x000000051c0c7c24 */ /* 0x000fe2000f8e020f */
[----:B------:R-:W-:Y:S01]  /*1ab40*/  SHF.R.S32.HI R15, RZ, 0x1f, R11 ;  /* 0x0000001fff0f7819 */ /* 0x000fe2000001140b */
        /* <DEDUP_REMOVED lines=11> */
[----:B------:R-:W-:Y:S02]  /*1ac00*/  IADD3 R25, P2, R6, 0x1000, RZ ;  /* 0x0000100006197810 */ /* 0x000fe40007f5e0ff */
[----:B------:R-:W-:-:S02]  /*1ac10*/  SHF.R.U64 R12, R12, 0x3, RZ ;  /* 0x000000030c0c7819 */ /* 0x000fc400000012ff */
[----:B------:R-:W-:Y:S01]  /*1ac20*/  LEA.HI.X R10, R10, UR5, R11, 0x2, P0 ;  /* 0x000000050a0a7c11 */ /* 0x000fe200080f140b */
[----:B------:R-:W-:Y:S01]  /*1ac30*/  SHFL.IDX PT, R54, R14, RZ, 0x1c1f ;  /* 0x001c1fff0e367589 */ /* 0x000fe200000e0000 */
[----:B------:R-:W-:Y:S01]  /*1ac40*/  IADD3 R37, P0, R6, 0x5000, RZ ;  /* 0x0000500006257810 */ /* 0x000fe20007f1e0ff */
[----:B------:R-:W-:Y:S01]  /*1ac50*/  IMAD.IADD R26, R26, 0x1, R218 ;  /* 0x000000011a1a7824 */ /* 0x000fe200078e02da */
[----:B------:R-:W-:Y:S01]  /*1ac60*/  LOP3.LUT R12, R12, R9, RZ, 0x3c, !PT ;  /* 0x000000090c0c7212 */ /* 0x000fe200078e3cff */
[----:B------:R-:W-:Y:S01]  /*1ac70*/  IMAD.X R9, RZ, RZ, R7, P2 ;  /* 0x000000ffff097224 */ /* 0x000fe200010e0607 */
[----:B------:R-:W-:Y:S01]  /*1ac80*/  LOP3.LUT R36, R37, 0x380, RZ, 0xc0, !PT ;  /* 0x0000038025247812 */ /* 0x000fe200078ec0ff */
[----:B------:R-:W-:Y:S01]  /*1ac90*/  ULDC.64 UR4, c[0x0][0xaa0] ;  /* 0x0002a80000047ab9 */ /* 0x000fe20000000a00 */
[----:B------:R-:W-:Y:S01]  /*1aca0*/  IADD3 R45, P2, R6, 0x7000, RZ ;  /* 0x00007000062d7810 */ /* 0x000fe20007f5e0ff */
[----:B------:R-:W2:Y:S01]  /*1acb0*/  SHFL.IDX PT, R55, R10, RZ, 0x1c1f ;  /* 0x001c1fff0a377589 */ /* 0x000ea200000e0000 */
[----:B------:R-:W-:-:S02]  /*1acc0*/  SHF.R.U64 R36, R36, 0x3, RZ ;  /* 0x0000000324247819 */ /* 0x000fc400000012ff */
[----:B------:R-:W-:Y:S02]  /*1acd0*/  LOP3.LUT R44, R45, 0x380, RZ, 0xc0, !PT ;  /* 0x000003802d2c7812 */ /* 0x000fe400078ec0ff */
[----:B------:R-:W-:Y:S02]  /*1ace0*/  LOP3.LUT R36, R36, R37, RZ, 0x3c, !PT ;  /* 0x0000002524247212 */ /* 0x000fe400078e3cff */
[----:B------:R-:W-:Y:S02]  /*1acf0*/  SHF.R.U64 R44, R44, 0x3, RZ ;  /* 0x000000032c2c7819 */ /* 0x000fe400000012ff */
[----:B------:R-:W-:Y:S02]  /*1ad00*/  IADD3.X R37, RZ, R7, RZ, P0, !PT ;  /* 0x00000007ff257210 */ /* 0x000fe400007fe4ff */
[----:B------:R-:W-:Y:S02]  /*1ad10*/  LOP3.LUT P0, RZ, R34, 0x3, RZ, 0xc0, !PT ;  /* 0x0000000322ff7812 */ /* 0x000fe4000780c0ff */
[----:B------:R-:W-:-:S02]  /*1ad20*/  LOP3.LUT R44, R44, R45, RZ, 0x3c, !PT ;  /* 0x0000002d2c2c7212 */ /* 0x000fc400078e3cff */
[----:B------:R-:W-:Y:S02]  /*1ad30*/  IADD3.X R45, RZ, R7, RZ, P2, !PT ;  /* 0x00000007ff2d7210 */ /* 0x000fe400017fe4ff */
[----:B------:R-:W-:Y:S02]  /*1ad40*/  ISETP.GE.OR P2, PT, R26, R65, P0 ;  /* 0x000000411a00720c */ /* 0x000fe40000746670 */
[----:B------:R-:W-:-:S04]  /*1ad50*/  LOP3.LUT R8, R25, 0x380, RZ, 0xc0, !PT ;  /* 0x0000038019087812 */ /* 0x000fc800078ec0ff */
[----:B------:R-:W-:Y:S02]  /*1ad60*/  SHF.R.U64 R8, R8, 0x3, RZ ;  /* 0x0000000308087819 */ /* 0x000fe400000012ff */
[----:B------:R-:W-:Y:S02]  /*1ad70*/  IADD3 R33, P4, R6, 0x4000, RZ ;  /* 0x0000400006217810 */ /* 0x000fe40007f9e0ff */
[----:B------:R-:W-:-:S03]  /*1ad80*/  LOP3.LUT R8, R8, R25, RZ, 0x3c, !PT ;  /* 0x0000001908087212 */ /* 0x000fc600078e3cff */
[----:B--2---:R2:W-:Y:S01]  /*1ad90*/  @!P2 ST.E desc[UR6][R54.64], R0 ;  /* 0x000000003600a985 */ /* 0x0045e2000c101906 */
[C---:B------:R-:W-:Y:S02]  /*1ada0*/  IADD3 R25, P5, R6.reuse, 0x3000, RZ ;  /* 0x0000300006197810 */ /* 0x040fe40007fbe0ff */
[----:B------:R-:W-:Y:S01]  /*1adb0*/  IADD3 R41, P3, R6, 0x6000, RZ ;  /* 0x0000600006297810 */ /* 0x000fe20007f7e0ff */
[----:B------:R-:W-:Y:S01]  /*1adc0*/  IMAD.WIDE.U32 R66, R21, UR4, RZ ;  /* 0x0000000415427c25 */ /* 0x000fe2000f8e00ff */
[----:B------:R-:W-:Y:S02]  /*1add0*/  LOP3.LUT R24, R25, 0x380, RZ, 0xc0, !PT ;  /* 0x0000038019187812 */ /* 0x000fe400078ec0ff */
[----:B------:R-:W-:Y:S01]  /*1ade0*/  LOP3.LUT R32, R33, 0x380, RZ, 0xc0, !PT ;  /* 0x0000038021207812 */ /* 0x000fe200078ec0ff */
[----:B--2---:R-:W-:Y:S01]  /*1adf0*/  IMAD R0, R3, UR4, RZ ;  /* 0x0000000403007c24 */ /* 0x004fe2000f8e02ff */
[----:B------:R-:W-:-:S03]  /*1ae00*/  LOP3.LUT R40, R41, 0x380, RZ, 0xc0, !PT ;  /* 0x0000038029287812 */ /* 0x000fc600078ec0ff */
[----:B------:R-:W-:Y:S01]  /*1ae10*/  IMAD R3, R21, UR5, R0 ;  /* 0x0000000515037c24 */ /* 0x000fe2000f8e0200 */
[----:B------:R-:W-:Y:S01]  /*1ae20*/  SHF.R.U64 R24, R24, 0x3, RZ ;  /* 0x0000000318187819 */ /* 0x000fe200000012ff */
[----:B------:R-:W-:Y:S01]  /*1ae30*/  SHFL.IDX PT, R58, R14, 0x1, 0x1c1f ;  /* 0x003c1f000e3a7f89 */ /* 0x000fe200000e0000 */
[----:B------:R-:W-:Y:S01]  /*1ae40*/  SHF.R.U64 R32, R32, 0x3, RZ ;  /* 0x0000000320207819 */ /* 0x000fe200000012ff */
[----:B------:R-:W-:Y:S01]  /*1ae50*/  IMAD.IADD R67, R67, 0x1, R3 ;  /* 0x0000000143437824 */ /* 0x000fe200078e0203 */
[----:B------:R-:W-:Y:S01]  /*1ae60*/  LEA R3, R226, R70, 0x5 ;  /* 0x00000046e2037211 */ /* 0x000fe200078e28ff */
[----:B------:R-:W2:Y:S01]  /*1ae70*/  SHFL.IDX PT, R59, R10, 0x1, 0x1c1f ;  /* 0x003c1f000a3b7f89 */ /* 0x000ea200000e0000 */
[----:B------:R-:W-:Y:S01]  /*1ae80*/  SHF.R.U64 R40, R40, 0x3, RZ ;  /* 0x0000000328287819 */ /* 0x000fe200000012ff */
[----:B------:R-:W-:Y:S01]  /*1ae90*/  ULDC.64 UR4, c[0x0][0xae8] ;  /* 0x0002ba0000047ab9 */ /* 0x000fe20000000a00 */
[----:B------:R-:W-:Y:S01]  /*1aea0*/  LOP3.LUT R24, R24, R25, RZ, 0x3c, !PT ;  /* 0x0000001918187212 */ /* 0x000fe200078e3cff */
[----:B------:R-:W-:Y:S01]  /*1aeb0*/  IMAD R64, R64, UR4, RZ ;  /* 0x0000000440407c24 */ /* 0x000fe2000f8e02ff */
[----:B------:R-:W-:Y:S01]  /*1aec0*/  LOP3.LUT R32, R32, R33, RZ, 0x3c, !PT ;  /* 0x0000002120207212 */ /* 0x000fe200078e3cff */
[--C-:B------:R-:W-:Y:S01]  /*1aed0*/  IMAD.X R13, RZ, RZ, R7.reuse, P6 ;  /* 0x000000ffff0d7224 */ /* 0x100fe200030e0607 */
[----:B------:R-:W-:Y:S01]  /*1aee0*/  LOP3.LUT R40, R40, R41, RZ, 0x3c, !PT ;  /* 0x0000002928287212 */ /* 0x000fe200078e3cff */
[----:B------:R-:W-:Y:S01]  /*1aef0*/  IMAD.X R33, RZ, RZ, R7, P4 ;  /* 0x000000ffff217224 */ /* 0x000fe200020e0607 */
[----:B------:R-:W-:Y:S01]  /*1af00*/  IADD3.X R25, RZ, R7, RZ, P5, !PT ;  /* 0x00000007ff197210 */ /* 0x000fe20002ffe4ff */
[----:B------:R-:W-:Y:S01]  /*1af10*/  VIADD R4, R26, 0x8 ;  /* 0x000000081a047836 */ /* 0x000fe20000000000 */
[----:B------:R-:W-:Y:S01]  /*1af20*/  IADD3 R49, P6, R6, 0x8000, RZ ;  /* 0x0000800006317810 */ /* 0x000fe20007fde0ff */
[----:B------:R-:W-:Y:S01]  /*1af30*/  IMAD.IADD R68, R218, 0x1, R3 ;  /* 0x00000001da447824 */ /* 0x000fe200078e0203 */
[C---:B------:R-:W-:Y:S01]  /*1af40*/  IADD3 R53, P5, R6.reuse, 0x9000, RZ ;  /* 0x0000900006357810 */ /* 0x040fe20007fbe0ff */
[----:B------:R-:W-:Y:S01]  /*1af50*/  IMAD.X R41, RZ, RZ, R7, P3 ;  /* 0x000000ffff297224 */ /* 0x000fe200018e0607 */
[C---:B------:R-:W-:Y:S01]  /*1af60*/  IADD3 R57, P4, R6.reuse, 0xa000, RZ ;  /* 0x0000a00006397810 */ /* 0x040fe20007f9e0ff */
[C---:B------:R-:W-:Y:S01]  /*1af70*/  IMAD R3, R227.reuse, UR5, R64 ;  /* 0x00000005e3037c24 */ /* 0x040fe2000f8e0240 */
[----:B------:R-:W-:Y:S01]  /*1af80*/  IADD3 R11, P3, R6, 0xb000, RZ ;  /* 0x0000b000060b7810 */ /* 0x000fe20007f7e0ff */
[----:B------:R-:W-:Y:S01]  /*1af90*/  IMAD.WIDE.U32 R66, R227, UR4, R66 ;  /* 0x00000004e3427c25 */ /* 0x000fe2000f8e0042 */
[----:B------:R-:W-:Y:S01]  /*1afa0*/  LOP3.LUT R48, R49, 0x380, RZ, 0xc0, !PT ;  /* 0x0000038031307812 */ /* 0x000fe200078ec0ff */
[----:B------:R-:W-:Y:S01]  /*1afb0*/  ULDC.64 UR4, c[0x0][0xaf0] ;  /* 0x0002bc0000047ab9 */ /* 0x000fe20000000a00 */
[----:B------:R-:W-:Y:S01]  /*1afc0*/  LOP3.LUT R52, R53, 0x380, RZ, 0xc0, !PT ;  /* 0x0000038035347812 */ /* 0x000fe200078ec0ff */
[----:B0-----:R-:W-:Y:S01]  /*1afd0*/  @P1 IMAD.HI.U32 R0, R68, R69, RZ ;  /* 0x0000004544001227 */ /* 0x001fe200078e00ff */
[----:B------:R-:W-:-:S02]  /*1afe0*/  LOP3.LUT R56, R57, 0x380, RZ, 0xc0, !PT ;  /* 0x0000038039387812 */ /* 0x000fc400078ec0ff */
[----:B------:R-:W-:Y:S01]  /*1aff0*/  ISETP.GE.OR P0, PT, R4, R65, P0 ;  /* 0x000000410400720c */ /* 0x000fe20000706670 */
[----:B------:R-:W-:Y:S01]  /*1b000*/  IMAD.IADD R67, R67, 0x1, R3 ;  /* 0x0000000143437824 */ /* 0x000fe200078e0203 */
[----:B------:R-:W-:Y:S02]  /*1b010*/  LOP3.LUT R15, R6, 0x380, RZ, 0xc0, !PT ;  /* 0x00000380060f7812 */ /* 0x000fe400078ec0ff */
[----:B------:R-:W-:Y:S01]  /*1b020*/  LOP3.LUT R4, R11, 0x380, RZ, 0xc0, !PT ;  /* 0x000003800b047812 */ /* 0x000fe200078ec0ff */
[----:B------:R-:W-:Y:S01]  /*1b030*/  IMAD R3, R2, UR4, RZ ;  /* 0x0000000402037c24 */ /* 0x000fe2000f8e02ff */
[----:B------:R-:W-:Y:S02]  /*1b040*/  MOV R21, R68 ;  /* 0x0000004400157202 */ /* 0x000fe40000000f00 */
[----:B------:R-:W-:Y:S02]  /*1b050*/  SHF.R.U64 R48, R48, 0x3, RZ ;  /* 0x0000000330307819 */ /* 0x000fe400000012ff */
[----:B------:R-:W-:-:S02]  /*1b060*/  SHF.R.U64 R52, R52, 0x3, RZ ;  /* 0x0000000334347819 */ /* 0x000fc400000012ff */
[----:B------:R-:W-:Y:S02]  /*1b070*/  SHF.R.U64 R56, R56, 0x3, RZ ;  /* 0x0000000338387819 */ /* 0x000fe400000012ff */
[----:B-1----:R-:W-:Y:S02]  /*1b080*/  @P1 SHF.R.U32.HI R21, RZ, R71, R0 ;  /* 0x00000047ff151219 */ /* 0x002fe40000011600 */
[----:B------:R-:W-:Y:S02]  /*1b090*/  SHF.R.U64 R15, R15, 0x3, RZ ;  /* 0x000000030f0f7819 */ /* 0x000fe400000012ff */
[----:B------:R-:W-:Y:S01]  /*1b0a0*/  SHF.R.U64 R4, R4, 0x3, RZ ;  /* 0x0000000304047819 */ /* 0x000fe200000012ff */
[----:B------:R-:W-:Y:S01]  /*1b0b0*/  IMAD R69, R28, UR5, R3 ;  /* 0x000000051c457c24 */ /* 0x000fe2000f8e0203 */
[----:B------:R-:W-:Y:S01]  /*1b0c0*/  LOP3.LUT R48, R48, R49, RZ, 0x3c, !PT ;  /* 0x0000003130307212 */ /* 0x000fe200078e3cff */
[----:B------:R-:W-:Y:S01]  /*1b0d0*/  IMAD.WIDE.U32 R2, R28, UR4, R66 ;  /* 0x000000041c027c25 */ /* 0x000fe2000f8e0042 */
[----:B------:R-:W-:Y:S01]  /*1b0e0*/  LOP3.LUT R52, R52, R53, RZ, 0x3c, !PT ;  /* 0x0000003534347212 */ /* 0x000fe200078e3cff */
[----:B------:R-:W-:Y:S01]  /*1b0f0*/  ULDC.64 UR4, c[0x0][0xae0] ;  /* 0x0002b80000047ab9 */ /* 0x000fe20000000a00 */
[----:B------:R-:W-:Y:S01]  /*1b100*/  LOP3.LUT R56, R56, R57, RZ, 0x3c, !PT ;  /* 0x0000003938387212 */ /* 0x000fe200078e3cff */
[----:B------:R-:W-:Y:S01]  /*1b110*/  IMAD.X R49, RZ, RZ, R7, P6 ;  /* 0x000000ffff317224 */ /* 0x000fe200030e0607 */
[----:B------:R-:W-:Y:S01]  /*1b120*/  SHF.R.S32.HI R0, RZ, 0x1f, R21 ;  /* 0x0000001fff007819 */ /* 0x000fe20000011415 */
[--C-:B------:R-:W-:Y:S01]  /*1b130*/  IMAD.X R53, RZ, RZ, R7.reuse, P5 ;  /* 0x000000ffff357224 */ /* 0x100fe200028e0607 */
[----:B------:R-:W-:Y:S01]  /*1b140*/  LOP3.LUT R6, R15, R6, RZ, 0x3c, !PT ;  /* 0x000000060f067212 */ /* 0x000fe200078e3cff */
[----:B------:R-:W-:Y:S01]  /*1b150*/  IMAD.X R61, RZ, RZ, R7, P3 ;  /* 0x000000ffff3d7224 */ /* 0x000fe200018e0607 */
[----:B------:R-:W-:Y:S01]  /*1b160*/  IADD3.X R57, RZ, R7, RZ, P4, !PT ;  /* 0x00000007ff397210 */ /* 0x000fe200027fe4ff */
[----:B------:R-:W-:Y:S01]  /*1b170*/  IMAD.MOV R67, RZ, RZ, -R21 ;  /* 0x000000ffff437224 */ /* 0x000fe200078e0a15 */
[----:B------:R-:W-:Y:S01]  /*1b180*/  LOP3.LUT R60, R4, R11, RZ, 0x3c, !PT ;  /* 0x0000000b043c7212 */ /* 0x000fe200078e3cff */
[----:B------:R-:W-:Y:S01]  /*1b190*/  IMAD R0, R0, UR4, RZ ;  /* 0x0000000400007c24 */ /* 0x000fe2000f8e02ff */
[----:B--2---:R0:W-:Y:S01]  /*1b1a0*/  @!P0 ST.E desc[UR6][R58.64], R5 ;  /* 0x000000053a008985 */ /* 0x0041e2000c101906 */
[----:B------:R-:W-:-:S02]  /*1b1b0*/  IMAD R67, R20, R67, R68 ;  /* 0x0000004314437224 */ /* 0x000fc400078e0244 */
[----:B------:R-:W-:Y:S01]  /*1b1c0*/  IMAD.IADD R3, R3, 0x1, R69 ;  /* 0x0000000103037824 */ /* 0x000fe200078e0245 */
[----:B------:R-:W5:Y:S01]  /*1b1d0*/  LD.E.128 R8, desc[UR6][R8.64] ;  /* 0x0000000608087980 */ /* 0x000f62000c101d00 */
[----:B------:R-:W-:-:S03]  /*1b1e0*/  IMAD R69, R21, UR5, R0 ;  /* 0x0000000515457c24 */ /* 0x000fc6000f8e0200 */
[----:B------:R-:W5:Y:S01]  /*1b1f0*/  LD.E.128 R12, desc[UR6][R12.64] ;  /* 0x000000060c0c7980 */ /* 0x000f62000c101d00 */
[----:B------:R-:W-:-:S03]  /*1b200*/  SHF.R.S32.HI R0, RZ, 0x1f, R67 ;  /* 0x0000001fff007819 */ /* 0x000fc60000011443 */
[----:B0-----:R-:W5:Y:S04]  /*1b210*/  LD.E.128 R4, desc[UR6][R6.64] ;  /* 0x0000000606047980 */ /* 0x001f68000c101d00 */
        /* <DEDUP_REMOVED lines=9> */
[----:B------:R-:W-:Y:S01]  /*1b2b0*/  IMAD.WIDE.U32 R2, R21, UR4, R2 ;  /* 0x0000000415027c25 */ /* 0x000fe2000f8e0002 */
[----:B------:R-:W-:Y:S01]  /*1b2c0*/  IADD3 R218, R70, R218, RZ ;  /* 0x000000da46da7210 */ /* 0x000fe20007ffe0ff */
        /* <DEDUP_REMOVED lines=9> */
[C---:B------:R-:W-:Y:S02]  /*1b360*/  VIADD R0, R218.reuse, 0x20 ;  /* 0x00000020da007836 */ /* 0x040fe40000000000 */
[C---:B------:R-:W-:Y:S02]  /*1b370*/  IMAD R21, R67.reuse, UR5, R20 ;  /* 0x0000000543157c24 */ /* 0x040fe4000f8e0214 */
[----:B------:R-:W-:Y:S01]  /*1b380*/  IMAD.WIDE.U32 R2, R67, UR4, R2 ;  /* 0x0000000443027c25 */ /* 0x000fe2000f8e0002 */
[-C--:B------:R-:W-:Y:S01]  /*1b390*/  ISETP.GE.AND P2, PT, R218, R65.reuse, PT ;  /* 0x00000041da00720c */ /* 0x080fe20003f46270 */
[----:B------:R-:W-:Y:S01]  /*1b3a0*/  ULDC.64 UR4, c[0x0][0xa80] ;  /* 0x0002a00000047ab9 */ /* 0x000fe20000000a00 */
[----:B------:R-:W-:Y:S01]  /*1b3b0*/  ISETP.GE.AND P1, PT, R0, R65, PT ;  /* 0x000000410000720c */ /* 0x000fe20003f26270 */
[----:B------:R-:W-:Y:S01]  /*1b3c0*/  IMAD.IADD R3, R3, 0x1, R21 ;  /* 0x0000000103037824 */ /* 0x000fe200078e0215 */
[----:B------:R-:W-:-:S02]  /*1b3d0*/  IADD3 R0, R18, 0x30820, RZ ;  /* 0x0003082012007810 */ /* 0x000fc40007ffe0ff */
[C---:B------:R-:W-:Y:S02]  /*1b3e0*/  LEA R28, P3, R2.reuse, UR4, 0x1 ;  /* 0x00000004021c7c11 */ /* 0x040fe4000f8608ff */
[----:B------:R-:W-:Y:S02]  /*1b3f0*/  PRMT R0, RZ, 0x654, R0 ;  /* 0x00000654ff007816 */ /* 0x000fe40000000000 */
[----:B------:R-:W-:Y:S01]  /*1b400*/  LEA.HI.X R64, R2, UR5, R3, 0x1, P3 ;  /* 0x0000000502407c11 */ /* 0x000fe200098f0c03 */
[----:B------:R-:W-:Y:S01]  /*1b410*/  VIADD R20, R218, 0x40 ;  /* 0x00000040da147836 */ /* 0x000fe20000000000 */
[----:B0-----:R0:W1:Y:S01]  /*1b420*/  SHFL.IDX PT, R66, R28, RZ, 0x181f ;  /* 0x00181fff1c427589 */ /* 0x00106200000e0000 */
[----:B------:R2:W-:Y:S01]  /*1b430*/  SYNCS.ARRIVE.TRANS64.RED.A1T0 RZ, [R0+URZ], RZ ;  /* 0x000000ff00ff79a7 */ /* 0x0005e2000810043f */
[----:B------:R-:W-:Y:S02]  /*1b440*/  SHF.R.S32.HI R68, RZ, 0x1f, R217 ;  /* 0x0000001fff447819 */ /* 0x000fe400000114d9 */
[----:B------:R-:W-:-:S02]  /*1b450*/  ISETP.GE.AND P0, PT, R20, R65, PT ;  /* 0x000000411400720c */ /* 0x000fc40003f06270 */
[----:B------:R-:W-:Y:S01]  /*1b460*/  SHF.R.S32.HI R69, RZ, 0x1f, R224 ;  /* 0x0000001fff457819 */ /* 0x000fe200000114e0 */
[----:B--2---:R0:W2:Y:S01]  /*1b470*/  SHFL.IDX PT, R0, R64, RZ, 0x181f ;  /* 0x00181fff40007589 */ /* 0x0040a200000e0000 */
[----:B------:R-:W-:Y:S01]  /*1b480*/  SHF.R.S32.HI R70, RZ, 0x1f, R225 ;  /* 0x0000001fff467819 */ /* 0x000fe200000114e1 */
[----:B------:R-:W-:Y:S08]  /*1b490*/  @P2 BRA `(.L_x_6205) ;  /* 0x0000000000382947 */ /* 0x000ff00003800000 */
[----:B------:R-:W-:Y:S01]  /*1b4a0*/  ULDC UR4, c[0x0][0xac8] ;  /* 0x0002b20000047ab9 */ /* 0x000fe20000000800 */
[----:B------:R-:W-:Y:S01]  /*1b4b0*/  ULDC.64 UR6, c[0x0][0x208] ;  /* 0x0000820000067ab9 */ /* 0x000fe20000000a00 */
        /* <DEDUP_REMOVED lines=12> */
.L_x_6205:
[----:B------:R-:W-:Y:S05]  /*1b580*/  BSYNC B1 ;  /* 0x0000000000017941 */ /* 0x000fea0003800000 */
.L_x_6204:
        /* <DEDUP_REMOVED lines=18> */
.L_x_6207:
[----:B------:R-:W-:Y:S05]  /*1b6b0*/  BSYNC B1 ;  /* 0x0000000000017941 */ /* 0x000fea0003800000 */
.L_x_6206:
        /* <DEDUP_REMOVED lines=18> */
.L_x_6209:
[----:B------:R-:W-:Y:S05]  /*1b7e0*/  BSYNC B1 ;  /* 0x0000000000017941 */ /* 0x000fea0003800000 */
.L_x_6208:
[----:B0-----:R-:W-:Y:S01]  /*1b7f0*/  IADD3 R0, R218, 0x60, RZ ;  /* 0x00000060da007810 */ /* 0x001fe20007ffe0ff */
[----:B--2-4-:R-:W0:Y:S03]  /*1b800*/  SHFL.IDX PT, R64, R64, 0x3, 0x181f ;  /* 0x00781f0040407f89 */ /* 0x014e2600000e0000 */
[----:B------:R-:W-:Y:S01]  /*1b810*/  ISETP.GE.AND P0, PT, R0, R65, PT ;  /* 0x000000410000720c */ /* 0x000fe20003f06270 */
[----:B------:R-:W2:-:S12]  /*1b820*/  SHFL.IDX PT, R28, R28, 0x3, 0x181f ;  /* 0x00781f001c1c7f89 */ /* 0x000e9800000e0000 */
[----:B------:R-:W-:Y:S05]  /*1b830*/  @P0 BRA `(.L_x_6210) ;  /* 0x0000000c00680947 */ /* 0x000fea0003800000 */
[----:B------:R-:W-:Y:S01]  /*1b840*/  ULDC UR4, c[0x0][0xac8] ;  /* 0x0002b20000047ab9 */ /* 0x000fe20000000800 */
[----:B------:R-:W-:Y:S01]  /*1b850*/  ULDC.64 UR6, c[0x0][0x208] ;  /* 0x0000820000067ab9 */ /* 0x000fe20000000a00 */
[----:B------:R-:W-:Y:S02]  /*1b860*/  ISETP.GE.AND P2, PT, R217, UR4, PT ;  /* 0x00000004d9007c0c */ /* 0x000fe4000bf46270 */
[----:B------:R-:W-:-:S11]  /*1b870*/  ISETP.GE.AND P3, PT, R224, UR4, PT ;  /* 0x00000004e0007c0c */ /* 0x000fd6000bf66270 */
[CC--:B--2---:R-:W-:Y:S02]  /*1b880*/  @!P2 LEA R2, P0, R217.reuse, R28.reuse, 0x1 ;  /* 0x0000001cd902a211 */ /* 0x0c4fe400078008ff */
[C---:B------:R-:W-:Y:S02]  /*1b890*/  @!P3 LEA R4, P1, R224.reuse, R28, 0x1 ;  /* 0x0000001ce004b211 */ /* 0x040fe400078208ff */
[-C--:B0-----:R-:W-:Y:S02]  /*1b8a0*/  @!P2 LEA.HI.X R3, R217, R64.reuse, R68, 0x1, P0 ;  /* 0x00000040d903a211 */ /* 0x081fe400000f0c44 */
[----:B------:R-:W-:Y:S02]  /*1b8b0*/  ISETP.GE.AND P0, PT, R225, UR4, PT ;  /* 0x00000004e1007c0c */ /* 0x000fe4000bf06270 */
[----:B------:R-:W-:Y:S01]  /*1b8c0*/  @!P3 LEA.HI.X R5, R224, R64, R69, 0x1, P1 ;  /* 0x00000040e005b211 */ /* 0x000fe200008f0c45 */
[----:B------:R4:W-:Y:S04]  /*1b8d0*/  @!P2 ST.E.128 desc[UR6][R2.64], R24 ;  /* 0x000000180200a985 */ /* 0x0009e8000c101d06 */
[----:B------:R4:W-:Y:S06]  /*1b8e0*/  @!P3 ST.E.128 desc[UR6][R4.64], R44 ;  /* 0x0000002c0400b985 */ /* 0x0009ec000c101d06 */
[----:B------:R-:W-:Y:S05]  /*1b8f0*/  @P0 BRA `(.L_x_6210) ;  /* 0x0000000c00380947 */ /* 0x000fea0003800000 */
[----:B----4-:R-:W-:Y:S01]  /*1b900*/  LEA R2, P0, R225, R28, 0x1 ;  /* 0x0000001ce1027211 */ /* 0x010fe200078008ff */
[----:B------:R-:W-:-:S03]  /*1b910*/  ULDC.64 UR4, c[0x0][0x208] ;  /* 0x0000820000047ab9 */ /* 0x000fc60000000a00 */
[----:B------:R-:W-:-:S05]  /*1b920*/  LEA.HI.X R3, R225, R64, R70, 0x1, P0 ;  /* 0x00000040e1037211 */ /* 0x000fca00000f0c46 */
[----:B------:R0:W-:Y:S01]  /*1b930*/  ST.E.128 desc[UR4][R2.64], R60 ;  /* 0x0000003c02007985 */ /* 0x0001e2000c101d04 */
[----:B------:R-:W-:Y:S05]  /*1b940*/  BRA `(.L_x_6210) ;  /* 0x0000000c00247947 */ /* 0x000fea0003800000 */
.L_x_6202:
[----:B------:R-:W-:Y:S01]  /*1b950*/  ULDC.64 UR4, c[0x0][0xc00] ;  /* 0x0003000000047ab9 */ /* 0x000fe20000000a00 */
[----:B------:R-:W2:Y:S01]  /*1b960*/  LDC R21, c[0x0][0xbe8] ;  /* 0x0002fa00ff157b82 */ /* 0x000ea20000000800 */
[----:B------:R-:W-:Y:S01]  /*1b970*/  ISETP.NE.U32.AND P0, PT, RZ, UR4, PT ;  /* 0x00000004ff007c0c */ /* 0x000fe2000bf05070 */
[----:B------:R-:W-:Y:S01]  /*1b980*/  IMAD.MOV.U32 R6, RZ, RZ, RZ ;  /* 0x000000ffff067224 */ /* 0x000fe200078e00ff */
[----:B------:R-:W-:Y:S01]  /*1b990*/  IADD3 R2, P1, R228, UR4, RZ ;  /* 0x00000004e4027c10 */ /* 0x000fe2000ff3e0ff */
[----:B------:R-:W-:Y:S01]  /*1b9a0*/  ULDC.64 UR6, c[0x0][0x208] ;  /* 0x0000820000067ab9 */ /* 0x000fe20000000a00 */
[----:B------:R-:W-:Y:S02]  /*1b9b0*/  ISETP.NE.AND.EX P0, PT, RZ, UR5, PT, P0 ;  /* 0x00000005ff007c0c */ /* 0x000fe4000bf05300 */
[----:B------:R-:W-:Y:S01]  /*1b9c0*/  IADD3.X R3, R229, UR5, RZ, P1, !PT ;  /* 0x00000005e5037c10 */ /* 0x000fe20008ffe4ff */
[----:B------:R-:W-:Y:S02]  /*1b9d0*/  ULDC.64 UR4, c[0x0][0xc08] ;  /* 0x0003020000047ab9 */ /* 0x000fe40000000a00 */
[----:B------:R-:W-:-:S04]  /*1b9e0*/  ISETP.NE.U32.AND P1, PT, RZ, UR4, PT ;  /* 0x00000004ff007c0c */ /* 0x000fc8000bf25070 */
[----:B------:R-:W-:Y:S01]  /*1b9f0*/  ISETP.NE.AND.EX P1, PT, RZ, UR5, PT, P1 ;  /* 0x00000005ff007c0c */ /* 0x000fe2000bf25310 */
[----:B------:R-:W3:Y:S03]  /*1ba00*/  S2R R9, SR_TID.X ;  /* 0x0000000000097919 */ /* 0x000ee60000002100 */
[----:B------:R4:W5:Y:S09]  /*1ba10*/  @P0 LDG.E R6, desc[UR6][R2.64] ;  /* 0x0000000602060981 */ /* 0x000972000c1e1900 */
[----:B------:R-:W-:Y:S01]  /*1ba20*/  @P1 IADD3 R228, P2, R228, UR4, RZ ;  /* 0x00000004e4e41c10 */ /* 0x000fe2000ff5e0ff */
[----:B------:R-:W-:-:S02]  /*1ba30*/  ULDC UR4, c[0x0][0xa88] ;  /* 0x0002a20000047ab9 */ /* 0x000fc40000000800 */
[----:B------:R-:W-:Y:S01]  /*1ba40*/  IMAD.U32 R0, RZ, RZ, UR4 ;  /* 0x00000004ff007e24 */ /* 0x000fe2000f8e00ff */
[----:B------:R-:W-:Y:S02]  /*1ba50*/  @P1 IADD3.X R229, R229, UR5, RZ, P2, !PT ;  /* 0x00000005e5e51c10 */ /* 0x000fe400097fe4ff */
[----:B--2---:R-:W-:-:S03]  /*1ba60*/  ISETP.NE.AND P2, PT, R21, 0x1, PT ;  /* 0x000000011500780c */ /* 0x004fc60003f45270 */
[----:B------:R4:W5:Y:S10]  /*1ba70*/  @P1 LDG.E R0, desc[UR6][R228.64] ;  /* 0x00000006e4001981 */ /* 0x000974000c1e1900 */
[----:B------:R-:W2:Y:S01]  /*1ba80*/  @P2 LDC R20, c[0x0][0xbec] ;  /* 0x0002fb00ff142b82 */ /* 0x000ea20000000800 */
[----:B---3--:R-:W-:-:S04]  /*1ba90*/  IADD3 R4, R9, -0x80, RZ ;  /* 0xffffff8009047810 */ /* 0x008fc80007ffe0ff */
[----:B------:R-:W-:-:S03]  /*1baa0*/  ISETP.GE.AND P3, PT, R4, 0x80, PT ;  /* 0x000000800400780c */ /* 0x000fc60003f66270 */
[----:B------:R-:W3:Y:S01]  /*1bab0*/  @P2 LDC R25, c[0x0][0xbf0] ;  /* 0x0002fc00ff192b82 */ /* 0x000ee20000000800 */
[----:B----4-:R-:W-:Y:S09]  /*1bac0*/  @P1 BRA `(.L_x_6211) ;  /* 0x0000000000141947 */ /* 0x010ff20003800000 */
[----:B------:R-:W-:Y:S05]  /*1bad0*/  @!P0 BRA `(.L_x_6211) ;  /* 0x0000000000108947 */ /* 0x000fea0003800000 */
[----:B------:R-:W-:Y:S02]  /*1bae0*/  ULDC.64 UR4, c[0x0][0x208] ;  /* 0x0000820000047ab9 */ /* 0x000fe40000000a00 */
[----:B------:R-:W4:Y:S04]  /*1baf0*/  LDG.E R5, desc[UR4][R2.64] ;  /* 0x0000000402057981 */ /* 0x000f28000c1e1900 */
[----:B-----5:R-:W4:Y:S02]  /*1bb00*/  LDG.E R0, desc[UR4][R2.64+0x4] ;  /* 0x0000040402007981 */ /* 0x020f24000c1e1900 */
[----:B----4-:R-:W-:-:S07]  /*1bb10*/  IMAD.IADD R0, R0, 0x1, -R5 ;  /* 0x0000000100007824 */ /* 0x010fce00078e0a05 */
.L_x_6211:
[----:B------:R-:W4:Y:S04]  /*1bb20*/  LDL.LU R3, [R1+0x4] ;  /* 0x0000040001037983 */ /* 0x000f280000300800 */
[----:B------:R-:W2:Y:S01]  /*1bb30*/  LDL.LU R2, [R1+0x40] ;  /* 0x0000400001027983 */ /* 0x000ea20000300800 */
[----:B------:R-:W-:Y:S01]  /*1bb40*/  BSSY B1, `(.L_x_6212) ;  /* 0x000002d000017945 */ /* 0x000fe20003800000 */
[----:B------:R-:W-:Y:S02]  /*1bb50*/  SHF.R.S32.HI R10, RZ, 0x1f, R227 ;  /* 0x0000001fff0a7819 */ /* 0x000fe400000114e3 */
[----:B-----5:R-:W-:Y:S02]  /*1bb60*/  SHF.R.S32.HI R11, RZ, 0x1f, R6 ;  /* 0x0000001fff0b7819 */ /* 0x020fe40000011406 */
[----:B----4-:R-:W-:-:S02]  /*1bb70*/  SEL R13, R3, RZ, !P0 ;  /* 0x000000ff030d7207 */ /* 0x010fc40004000000 */
[----:B--2---:R-:W-:Y:S01]  /*1bb80*/  SEL R12, R2, RZ, !P0 ;  /* 0x000000ff020c7207 */ /* 0x004fe20004000000 */
[----:B------:R-:W-:Y:S06]  /*1bb90*/  @P3 BRA `(.L_x_6213) ;  /* 0x00000000009c3947 */ /* 0x000fec0003800000 */
[----:B------:R-:W2:Y:S01]  /*1bba0*/  LDC R14, c[0x0][0xbe8] ;  /* 0x0002fa00ff0e7b82 */ /* 0x000ea20000000800 */
[----:B------:R-:W-:Y:S01]  /*1bbb0*/  IADD3 R9, R218, -0x80, R9 ;  /* 0xffffff80da097810 */ /* 0x000fe20007ffe009 */
[----:B--2---:R-:W-:-:S05]  /*1bbc0*/  IMAD R2, R0, R14, RZ ;  /* 0x0000000e00027224 */ /* 0x004fca00078e02ff */
        /* <DEDUP_REMOVED lines=19> */
[----:B------:R-:W-:Y:S01]  /*1bd00*/  IADD3 R7, -R5, RZ, RZ ;  /* 0x000000ff05077210 */ /* 0x000fe20007ffe1ff */
[----:B------:R-:W-:Y:S01]  /*1bd10*/  IMAD R8, R13, UR5, R4 ;  /* 0x000000050d087c24 */ /* 0x000fe2000f8e0204 */
[----:B------:R-:W-:Y:S01]  /*1bd20*/  IADD3 R2, P0, R5, R2, RZ ;  /* 0x0000000205027210 */ /* 0x000fe20007f1e0ff */
[----:B------:R-:W-:Y:S02]  /*1bd30*/  ULDC.64 UR4, c[0x0][0xb88] ;  /* 0x0002e20000047ab9 */ /* 0x000fe40000000a00 */
[----:B------:R-:W-:Y:S01]  /*1bd40*/  IMAD R7, R14, R7, R9 ;  /* 0x000000070e077224 */ /* 0x000fe200078e0209 */
[----:B------:R-:W-:-:S04]  /*1bd50*/  SHF.R.S32.HI R9, RZ, 0x1f, R5 ;  /* 0x0000001fff097819 */ /* 0x000fc80000011405 */
        /* <DEDUP_REMOVED lines=11> */
.L_x_6213:
[----:B------:R-:W-:Y:S05]  /*1be10*/  BSYNC B1 ;  /* 0x0000000000017941 */ /* 0x000fea0003800000 */
.L_x_6212:
[----:B------:R-:W4:Y:S01]  /*1be20*/  LDL R8, [R1+0x44] ;  /* 0x0000440001087983 */ /* 0x000f220000100800 */
[----:B------:R-:W-:Y:S01]  /*1be30*/  ULDC.64 UR4, c[0x0][0xaa0] ;  /* 0x0002a80000047ab9 */ /* 0x000fe20000000a00 */
[----:B------:R-:W-:Y:S01]  /*1be40*/  BSSY B1, `(.L_x_6214) ;  /* 0x0000040000017945 */ /* 0x000fe20003800000 */
[----:B--2---:R-:W-:Y:S01]  /*1be50*/  IMAD R3, R11, UR4, RZ ;  /* 0x000000040b037c24 */ /* 0x004fe2000f8e02ff */
[----:B------:R-:W-:-:S03]  /*1be60*/  SHF.R.S32.HI R14, RZ, 0x1f, R225 ;  /* 0x0000001fff0e7819 */ /* 0x000fc600000114e1 */
[C---:B------:R-:W-:Y:S02]  /*1be70*/  IMAD R5, R6.reuse, UR5, R3 ;  /* 0x0000000506057c24 */ /* 0x040fe4000f8e0203 */
[----:B------:R-:W-:Y:S01]  /*1be80*/  IMAD.WIDE.U32 R2, R6, UR4, RZ ;  /* 0x0000000406027c25 */ /* 0x000fe2000f8e00ff */
[----:B------:R-:W-:-:S03]  /*1be90*/  ULDC.64 UR4, c[0x0][0xae8] ;  /* 0x0002ba0000047ab9 */ /* 0x000fc60000000a00 */
[----:B------:R-:W-:Y:S02]  /*1bea0*/  IMAD.IADD R3, R3, 0x1, R5 ;  /* 0x0000000103037824 */ /* 0x000fe400078e0205 */
[----:B------:R-:W-:Y:S02]  /*1beb0*/  IMAD R6, R10, UR4, RZ ;  /* 0x000000040a067c24 */ /* 0x000fe4000f8e02ff */
[----:B------:R-:W-:Y:S01]  /*1bec0*/  IMAD.WIDE.U32 R2, R227, UR4, R2 ;  /* 0x00000004e3027c25 */ /* 0x000fe2000f8e0002 */
[----:B----4-:R-:W-:-:S05]  /*1bed0*/  LEA R7, R226, R8, 0x5 ;  /* 0x00000008e2077211 */ /* 0x010fca00078e28ff */
[----:B------:R-:W-:Y:S02]  /*1bee0*/  IMAD.IADD R9, R218, 0x1, R7 ;  /* 0x00000001da097824 */ /* 0x000fe400078e0207 */
[----:B------:R-:W-:Y:S01]  /*1bef0*/  IMAD R7, R227, UR5, R6 ;  /* 0x00000005e3077c24 */ /* 0x000fe2000f8e0206 */
[----:B------:R-:W-:Y:S01]  /*1bf00*/  ULDC.64 UR4, c[0x0][0xaf0] ;  /* 0x0002bc0000047ab9 */ /* 0x000fe20000000a00 */
[----:B------:R-:W-:Y:S01]  /*1bf10*/  @P2 IMAD.HI.U32 R4, R9, R20, RZ ;  /* 0x0000001409042227 */ /* 0x000fe200078e00ff */
[----:B------:R-:W-:-:S03]  /*1bf20*/  MOV R5, R9 ;  /* 0x0000000900057202 */ /* 0x000fc60000000f00 */
[----:B------:R-:W-:Y:S01]  /*1bf30*/  IMAD R6, R12, UR4, RZ ;  /* 0x000000040c067c24 */ /* 0x000fe2000f8e02ff */
[----:B---3--:R-:W-:Y:S01]  /*1bf40*/  @P2 SHF.R.U32.HI R5, RZ, R25, R4 ;  /* 0x00000019ff052219 */ /* 0x008fe20000011604 */
[----:B------:R-:W-:Y:S02]  /*1bf50*/  IMAD.IADD R3, R3, 0x1, R7 ;  /* 0x0000000103037824 */ /* 0x000fe400078e0207 */
[C---:B------:R-:W-:Y:S01]  /*1bf60*/  IMAD R7, R13.reuse, UR5, R6 ;  /* 0x000000050d077c24 */ /* 0x040fe2000f8e0206 */
[----:B------:R-:W-:Y:S01]  /*1bf70*/  SHF.R.S32.HI R4, RZ, 0x1f, R5 ;  /* 0x0000001fff047819 */ /* 0x000fe20000011405 */
        /* <DEDUP_REMOVED lines=12> */
[----:B------:R-:W-:Y:S01]  /*1c040*/  IMAD.IADD R218, R8, 0x1, R218 ;  /* 0x0000000108da7824 */ /* 0x000fe200078e02da */
[----:B------:R-:W-:Y:S01]  /*1c050*/  SHF.R.S32.HI R8, RZ, 0x1f, R217 ;  /* 0x0000001fff087819 */ /* 0x000fe200000114d9 */
[----:B------:R-:W-:Y:S02]  /*1c060*/  IMAD R21, R0, R21, RZ ;  /* 0x0000001500157224 */ /* 0x000fe400078e02ff */
[C---:B------:R-:W-:Y:S01]  /*1c070*/  IMAD R5, R7.reuse, UR5, R4 ;  /* 0x0000000507057c24 */ /* 0x040fe2000f8e0204 */
[C---:B------:R-:W-:Y:S01]  /*1c080*/  IADD3 R0, R218.reuse, 0x20, RZ ;  /* 0x00000020da007810 */ /* 0x040fe20007ffe0ff */
[----:B------:R-:W-:Y:S01]  /*1c090*/  IMAD.WIDE.U32 R2, R7, UR4, R2 ;  /* 0x0000000407027c25 */ /* 0x000fe2000f8e0002 */
[-C--:B------:R-:W-:Y:S01]  /*1c0a0*/  ISETP.GE.AND P2, PT, R218, R21.reuse, PT ;  /* 0x00000015da00720c */ /* 0x080fe20003f46270 */
[----:B------:R-:W-:Y:S01]  /*1c0b0*/  ULDC.64 UR4, c[0x0][0xa80] ;  /* 0x0002a00000047ab9 */ /* 0x000fe20000000a00 */
[----:B------:R-:W-:Y:S01]  /*1c0c0*/  ISETP.GE.AND P1, PT, R0, R21, PT ;  /* 0x000000150000720c */ /* 0x000fe20003f26270 */
[----:B------:R-:W-:Y:S01]  /*1c0d0*/  IMAD.IADD R3, R3, 0x1, R5 ;  /* 0x0000000103037824 */ /* 0x000fe200078e0205 */
[----:B------:R-:W-:Y:S01]  /*1c0e0*/  LEA R4, P3, R2, UR4, 0x1 ;  /* 0x0000000402047c11 */ /* 0x000fe2000f8608ff */
[----:B------:R-:W-:Y:S01]  /*1c0f0*/  VIADD R0, R218, 0x40 ;  /* 0x00000040da007836 */ /* 0x000fe20000000000 */
[----:B------:R-:W-:-:S02]  /*1c100*/  SHF.R.S32.HI R7, RZ, 0x1f, R224 ;  /* 0x0000001fff077819 */ /* 0x000fc400000114e0 */
[----:B------:R-:W-:Y:S02]  /*1c110*/  LEA.HI.X R5, R2, UR5, R3, 0x1, P3 ;  /* 0x0000000502057c11 */ /* 0x000fe400098f0c03 */
[----:B------:R-:W-:Y:S01]  /*1c120*/  ISETP.GE.AND P0, PT, R0, R21, PT ;  /* 0x000000150000720c */ /* 0x000fe20003f06270 */
[----:B------:R2:W3:Y:S04]  /*1c130*/  SHFL.IDX PT, R2, R4, RZ, 0x181f ;  /* 0x00181fff04027589 */ /* 0x0004e800000e0000 */
[----:B------:R2:W4:Y:S01]  /*1c140*/  SHFL.IDX PT, R0, R5, RZ, 0x181f ;  /* 0x00181fff05007589 */ /* 0x00052200000e0000 */
[----:B------:R-:W-:Y:S07]  /*1c150*/  @P2 BRA `(.L_x_6215) ;  /* 0x0000000000382947 */ /* 0x000fee0003800000 */
[----:B------:R-:W-:Y:S01]  /*1c160*/  ULDC UR4, c[0x0][0xac8] ;  /* 0x0002b20000047ab9 */ /* 0x000fe20000000800 */
[----:B------:R-:W-:Y:S01]  /*1c170*/  ULDC.64 UR6, c[0x0][0x208] ;  /* 0x0000820000067ab9 */ /* 0x000fe20000000a00 */
[----:B------:R-:W-:Y:S02]  /*1c180*/  ISETP.GE.AND P4, PT, R217, UR4, PT ;  /* 0x00000004d9007c0c */ /* 0x000fe4000bf86270 */
[----:B------:R-:W-:Y:S02]  /*1c190*/  ISETP.GE.AND P3, PT, R224, UR4, PT ;  /* 0x00000004e0007c0c */ /* 0x000fe4000bf66270 */
[----:B------:R-:W-:-:S09]  /*1c1a0*/  ISETP.GE.AND P2, PT, R225, UR4, PT ;  /* 0x00000004e1007c0c */ /* 0x000fd2000bf46270 */
[CC--:B---3--:R-:W-:Y:S02]  /*1c1b0*/  @!P4 LEA R10, P6, R217.reuse, R2.reuse, 0x1 ;  /* 0x00000002d90ac211 */ /* 0x0c8fe400078c08ff */
[C---:B------:R-:W-:Y:S02]  /*1c1c0*/  @!P3 LEA R12, P5, R224.reuse, R2, 0x1 ;  /* 0x00000002e00cb211 */ /* 0x040fe400078a08ff */
[----:B----4-:R-:W-:Y:S02]  /*1c1d0*/  @!P4 LEA.HI.X R11, R217, R0, R8, 0x1, P6 ;  /* 0x00000000d90bc211 */ /* 0x010fe400030f0c08 */
[C---:B------:R-:W-:Y:S02]  /*1c1e0*/  @!P2 LEA R2, P6, R225.reuse, R2, 0x1 ;  /* 0x00000002e102a211 */ /* 0x040fe400078c08ff */
[-C--:B------:R-:W-:Y:S01]  /*1c1f0*/  @!P3 LEA.HI.X R13, R224, R0.reuse, R7, 0x1, P5 ;  /* 0x00000000e00db211 */ /* 0x080fe200028f0c07 */
[----:B------:R3:W-:Y:S01]  /*1c200*/  @!P4 ST.E.128 desc[UR6][R10.64], RZ ;  /* 0x000000ff0a00c985 */ /* 0x0007e2000c101d06 */
[----:B------:R-:W-:-:S03]  /*1c210*/  @!P2 LEA.HI.X R3, R225, R0, R14, 0x1, P6 ;  /* 0x00000000e103a211 */ /* 0x000fc600030f0c0e */
[----:B------:R3:W-:Y:S04]  /*1c220*/  @!P3 ST.E.128 desc[UR6][R12.64], RZ ;  /* 0x000000ff0c00b985 */ /* 0x0007e8000c101d06 */
[----:B------:R3:W-:Y:S02]  /*1c230*/  @!P2 ST.E.128 desc[UR6][R2.64], RZ ;  /* 0x000000ff0200a985 */ /* 0x0007e4000c101d06 */
.L_x_6215:
[----:B------:R-:W-:Y:S05]  /*1c240*/  BSYNC B1 ;  /* 0x0000000000017941 */ /* 0x000fea0003800000 */
.L_x_6214:
        /* <DEDUP_REMOVED lines=18> */
.L_x_6217:
[----:B------:R-:W-:Y:S05]  /*1c370*/  BSYNC B1 ;  /* 0x0000000000017941 */ /* 0x000fea0003800000 */
.L_x_6216:
[----:B0-----:R0:W0:Y:S01]  /*1c380*/  SHFL.IDX PT, R0, R5, 0x2, 0x181f ;  /* 0x00581f0005007f89 */ /* 0x00102200000e0000 */
[----:B------:R-:W-:Y:S03]  /*1c390*/  BSSY B1, `(.L_x_6218) ;  /* 0x0000011000017945 */ /* 0x000fe60003800000 */
[----:B---3--:R3:W0:Y:S01]  /*1c3a0*/  SHFL.IDX PT, R2, R4, 0x2, 0x181f ;  /* 0x00581f0004027f89 */ /* 0x00862200000e0000 */
[----:B------:R-:W-:Y:S05]  /*1c3b0*/  @P0 BRA `(.L_x_6219) ;  /* 0x0000000000380947 */ /* 0x000fea0003800000 */
[----:B------:R-:W-:Y:S01]  /*1c3c0*/  ULDC UR4, c[0x0][0xac8] ;  /* 0x0002b20000047ab9 */ /* 0x000fe20000000800 */
[----:B------:R-:W-:Y:S01]  /*1c3d0*/  ULDC.64 UR6, c[0x0][0x208] ;  /* 0x0000820000067ab9 */ /* 0x000fe20000000a00 */
        /* <DEDUP_REMOVED lines=9> */
[----:B------:R0:W-:Y:S04]  /*1c470*/  @!P3 ST.E.128 desc[UR6][R10.64], RZ ;  /* 0x000000ff0a00b985 */ /* 0x0001e8000c101d06 */
[----:B------:R0:W-:Y:S04]  /*1c480*/  @!P4 ST.E.128 desc[UR6][R12.64], RZ ;  /* 0x000000ff0c00c985 */ /* 0x0001e8000c101d06 */
[----:B------:R0:W-:Y:S02]  /*1c490*/  @!P5 ST.E.128 desc[UR6][R2.64], RZ ;  /* 0x000000ff0200d985 */ /* 0x0001e4000c101d06 */
.L_x_6219:
[----:B------:R-:W-:Y:S05]  /*1c4a0*/  BSYNC B1 ;  /* 0x0000000000017941 */ /* 0x000fea0003800000 */
.L_x_6218:
[----:B0-----:R-:W-:Y:S01]  /*1c4b0*/  IADD3 R0, R218, 0x60, RZ ;  /* 0x00000060da007810 */ /* 0x001fe20007ffe0ff */
[----:B------:R0:W0:Y:S03]  /*1c4c0*/  SHFL.IDX PT, R6, R5, 0x3, 0x181f ;  /* 0x00781f0005067f89 */ /* 0x00002600000e0000 */
[----:B------:R-:W-:Y:S01]  /*1c4d0*/  ISETP.GE.AND P0, PT, R0, R21, PT ;  /* 0x000000150000720c */ /* 0x000fe20003f06270 */
[----:B------:R0:W0:-:S12]  /*1c4e0*/  SHFL.IDX PT, R2, R4, 0x3, 0x181f ;  /* 0x00781f0004027f89 */ /* 0x00001800000e0000 */
[----:B------:R-:W-:Y:S05]  /*1c4f0*/  @P0 BRA `(.L_x_6210) ;  /* 0x0000000000380947 */ /* 0x000fea0003800000 */
[----:B------:R-:W-:Y:S01]  /*1c500*/  ULDC UR4, c[0x0][0xac8] ;  /* 0x0002b20000047ab9 */ /* 0x000fe20000000800 */
[----:B------:R-:W-:Y:S01]  /*1c510*/  ULDC.64 UR6, c[0x0][0x208] ;  /* 0x0000820000067ab9 */ /* 0x000fe20000000a00 */
[----:B------:R-:W-:Y:S02]  /*1c520*/  ISETP.GE.AND P3, PT, R217, UR4, PT ;  /* 0x00000004d9007c0c */ /* 0x000fe4000bf66270 */
[----:B------:R-:W-:Y:S02]  /*1c530*/  ISETP.GE.AND P4, PT, R224, UR4, PT ;  /* 0x00000004e0007c0c */ /* 0x000fe4000bf86270 */
[----:B------:R-:W-:-:S09]  /*1c540*/  ISETP.GE.AND P5, PT, R225, UR4, PT ;  /* 0x00000004e1007c0c */ /* 0x000fd2000bfa6270 */
[-C--:B0-234-:R-:W-:Y:S02]  /*1c550*/  @!P3 LEA R4, P0, R217, R2.reuse, 0x1 ;  /* 0x00000002d904b211 */ /* 0x09dfe400078008ff */
        /* <DEDUP_REMOVED lines=8> */
.L_x_6210:
[----:B------:R-:W-:Y:S05]  /*1c5e0*/  BSYNC B0 ;  /* 0x0000000000007941 */ /* 0x000fea0003800000 */
.L_x_6201:
[----:B------:R-:W-:Y:S02]  /*1c5f0*/  ULDC UR4, c[0x0][0xc3c] ;  /* 0x00030f0000047ab9 */ /* 0x000fe40000000800 */
[----:B-1----:R-:W-:-:S13]  /*1c600*/  ISETP.GE.AND P0, PT, R31, UR4, PT ;  /* 0x000000041f007c0c */ /* 0x002fda000bf06270 */
[----:B------:R-:W-:Y:S05]  /*1c610*/  @!P0 BRA `(.L_x_6220) ;  /* 0xfffffe4c002c8947 */ /* 0x000fea000383ffff */
[----:B------:R-:W-:Y:S05]  /*1c620*/  BRA `(.L_x_5984) ;  /* 0x0000007000947947 */ /* 0x000fea0003800000 */
.L_x_5982:
[----:B------:R-:W-:-:S08]  /*1c630*/  NOP ;  /* 0x0000000000007918 */ /* 0x000fd00000000000 */
[----:B------:R-:W0:-:S00]  /*1c640*/  USETMAXREG.DEALLOC.CTAPOOL 0x28 ;  /* 0x00000028000079c8 */ /* 0x000e0000080e0500 */
[----:B0-----:R-:W2:Y:S01]  /*1c650*/  LDL.LU R3, [R1] ;  /* 0x0000000001037983 */ /* 0x001ea20000300800 */
[----:B------:R-:W-:Y:S01]  /*1c660*/  LOP3.LUT R2, R2, 0x3, RZ, 0xc0, !PT ;  /* 0x0000000302027812 */ /* 0x000fe200078ec0ff */
[----:B------:R-:W-:-:S05]  /*1c670*/  IMAD.MOV.U32 R4, RZ, RZ, RZ ;  /* 0x000000ffff047224 */ /* 0x000fca00078e00ff */
        /* <DEDUP_REMOVED lines=13> */
.L_x_6221:
[----:B------:R-:W-:Y:S01]  /*1c750*/  LOP3.LUT R5, R0, 0x1f, RZ, 0xc0, !PT ;  /* 0x0000001f00057812 */ /* 0x000fe200078ec0ff */
[----:B------:R-:W-:Y:S01]  /*1c760*/  ULDC UR4, c[0x0][0xc3c] ;  /* 0x00030f0000047ab9 */ /* 0x000fe20000000800 */
[----:B------:R-:W-:Y:S01]  /*1c770*/  ULDC.64 UR6, c[0x0][0x208] ;  /* 0x0000820000067ab9 */ /* 0x000fe20000000a00 */
[----:B------:R-:W-:Y:S01]  /*1c780*/  ULDC UR5, c[0x0][0xc38] ;  /* 0x00030e0000057ab9 */ /* 0x000fe20000000800 */
[----:B------:R-:W-:-:S04]  /*1c790*/  ISETP.NE.AND P0, PT, R5, 0x1f, PT ;  /* 0x0000001f0500780c */ /* 0x000fc80003f05270 */
[----:B------:R-:W-:-:S13]  /*1c7a0*/  ISETP.GE.OR P1, PT, R5, UR4, !P0 ;  /* 0x0000000405007c0c */ /* 0x000fda000c726670 */
[----:B0-----:R-:W0:Y:S02]  /*1c7b0*/  @!P1 LDC.64 R2, c[0x0][0xc80] ;  /* 0x00032000ff029b82 */ /* 0x001e240000000a00 */
        /* <DEDUP_REMOVED lines=35> */
.L_x_6227:
        /* <DEDUP_REMOVED lines=13> */
.L_x_6226:
[----:B------:R-:W-:Y:S05]  /*1cac0*/  BSYNC B0 ;  /* 0x0000000000007941 */ /* 0x000fea0003800000 */
.L_x_6225:
        /* <DEDUP_REMOVED lines=20> */
.L_x_6223:
        /* <DEDUP_REMOVED lines=16> */
[----:B0-----:R-:W-:-:S06]  /*1cd10*/  IADD3 R11, R10, 0xffffffe, RZ ;  /* 0x0ffffffe0a0b7810 */ /* 0x001fcc0007ffe0ff */
[----:B------:R0:W1:Y:S01]  /*1cd20*/  F2I.FTZ.U32.TRUNC.NTZ R3, R11 ;  /* 0x0000000b00037305 */ /* 0x000062000021f000 */
[----:B------:R-:W-:Y:S05]  /*1cd30*/  @!P0 BRA `(.L_x_6228) ;  /* 0x0000000000088947 */ /* 0x000fea0003800000 */
[----:B------:R-:W-:-:S05]  /*1cd40*/  VIADD R9, R15, 0xffffffff ;  /* 0xffffffff0f097836 */ /* 0x000fca0000000000 */
[----:B------:R2:W3:Y:S02]  /*1cd50*/  SHFL.IDX PT, R16, R8, R9, 0x1f ;  /* 0x00001f0908107589 */ /* 0x0004e400000e0000 */
.L_x_6228:
        /* <DEDUP_REMOVED lines=34> */
[----:B0-----:R-:W-:-:S06]  /*1cf80*/  IADD3 R3, R7, 0xffffffe, RZ ;  /* 0x0ffffffe07037810 */ /* 0x001fcc0007ffe0ff */
        /* <DEDUP_REMOVED lines=21> */
[----:B------:R-:W-:-:S03]  /*1d0e0*/  IMAD R18, R2, R18, R3 ;  /* 0x0000001202127224 */ /* 0x000fc600078e0203 */
[----:B------:R-:W-:Y:S01]  /*1d0f0*/  IADD3 R17, R4, R17, RZ ;  /* 0x0000001104117210 */ /* 0x000fe20007ffe0ff */
[----:B------:R-:W-:Y:S06]  /*1d100*/  BRA `(.L_x_6229) ;  /* 0x00000000000c7947 */ /* 0x000fec0003800000 */
.L_x_6224:
[----:B------:R-:W-:Y:S01]  /*1d110*/  IMAD.MOV.U32 R17, RZ, RZ, RZ ;  /* 0x000000ffff117224 */ /* 0x000fe200078e00ff */
[----:B------:R-:W-:Y:S01]  /*1d120*/  MOV R18, RZ ;  /* 0x000000ff00127202 */ /* 0x000fe20000000f00 */
[----:B------:R-:W-:-:S07]  /*1d130*/  IMAD.U32 R16, RZ, RZ, UR6 ;  /* 0x00000006ff107e24 */ /* 0x000fce000f8e00ff */
.L_x_6229:
[----:B------:R-:W-:-:S13]  /*1d140*/  ISETP.NE.AND P0, PT, R5, RZ, PT ;  /* 0x000000ff0500720c */ /* 0x000fda0003f05270 */
[----:B------:R-:W0:Y:S01]  /*1d150*/  @!P0 S2R R3, SR_CgaCtaId ;  /* 0x0000000000038919 */ /* 0x000e220000008800 */
[----:B------:R-:W-:-:S04]  /*1d160*/  @!P0 MOV R2, 0x400 ;  /* 0x0000040000028802 */ /* 0x000fc80000000f00 */
[----:B0-----:R-:W-:-:S05]  /*1d170*/  @!P0 LEA R2, R3, R2, 0x18 ;  /* 0x0000000203028211 */ /* 0x001fca00078ec0ff */
[----:B------:R0:W-:Y:S01]  /*1d180*/  @!P0 STS.128 [R2+0x308d0], R16 ;  /* 0x0308d01002008388 */ /* 0x0001e20000000c00 */
[----:B------:R-:W-:Y:S06]  /*1d190*/  BAR.ARV 0x5, 0x180 ;  /* 0x0146000000007b1d */ /* 0x000fec0000002000 */
.L_x_6222:
[----:B------:R2:W-:Y:S01]  /*1d1a0*/  STL [R1+0x28], RZ ;  /* 0x000028ff01007387 */ /* 0x0005e20000100800 */
[----:B------:R-:W-:Y:S01]  /*1d1b0*/  ULDC UR4, c[0x0][0xc3c] ;  /* 0x00030f0000047ab9 */ /* 0x000fe20000000800 */
[----:B------:R-:W-:Y:S01]  /*1d1c0*/  IMAD.MOV.U32 R28, RZ, RZ, 0x1 ;  /* 0x00000001ff1c7424 */ /* 0x000fe200078e00ff */
[----:B-1----:R-:W-:Y:S01]  /*1d1d0*/  ISETP.GE.AND P0, PT, R19, UR4, PT ;  /* 0x0000000413007c0c */ /* 0x002fe2000bf06270 */
[----:B------:R-:W-:-:S12]  /*1d1e0*/  IMAD.MOV.U32 R26, RZ, RZ, RZ ;  /* 0x000000ffff1a7224 */ /* 0x000fd800078e00ff */
[----:B--2---:R-:W-:Y:S05]  /*1d1f0*/  @P0 BRA `(.L_x_6230) ;  /* 0x0000006000c40947 */ /* 0x004fea0003800000 */
        /* <DEDUP_REMOVED lines=9> */
[----:B------:R-:W-:Y:S01]  /*1d290*/  LOP3.LUT R2, R3, 0x38, R0, 0x78, !PT ;  /* 0x0000003803027812 */ /* 0x000fe200078e7800 */
        /* <DEDUP_REMOVED lines=16> */
.L_x_6333:
[----:B0-----:R-:W0:Y:S01]  /*1d3a0*/  LDC.64 R30, c[0x0][0xc88] ;  /* 0x00032200ff1e7b82 */ /* 0x001e220000000a00 */
[----:B------:R-:W-:Y:S01]  /*1d3b0*/  ULDC.64 UR4, c[0x0][0x208] ;  /* 0x0000820000047ab9 */ /* 0x000fe20000000a00 */
[----:B0-----:R-:W-:-:S06]  /*1d3c0*/  IMAD.WIDE R30, R19, 0x4, R30 ;  /* 0x00000004131e7825 */ /* 0x001fcc00078e021e */
[----:B--2---:R-:W2:Y:S01]  /*1d3d0*/  LDG.E R30, desc[UR4][R30.64] ;  /* 0x000000041e1e7981 */ /* 0x004ea2000c1e1900 */
[----:B------:R-:W-:Y:S05]  /*1d3e0*/  YIELD ;  /* 0x0000000000007946 */ /* 0x000fea0003800000 */
[----:B------:R-:W-:Y:S01]  /*1d3f0*/  ULDC.64 UR4, c[0x0][0xa28] ;  /* 0x00028a0000047ab9 */ /* 0x000fe20000000a00 */
[----:B------:R-:W-:Y:S01]  /*1d400*/  ULDC.64 UR8, c[0x0][0xa18] ;  /* 0x0002860000087ab9 */ /* 0x000fe20000000a00 */
[----:B------:R-:W-:Y:S01]  /*1d410*/  ISETP.NE.U32.AND P0, PT, RZ, UR4, PT ;  /* 0x00000004ff007c0c */ /* 0x000fe2000bf05070 */
[----:B-1----:R-:W-:Y:S01]  /*1d420*/  IMAD.MOV.U32 R12, RZ, RZ, RZ ;  /* 0x000000ffff0c7224 */ /* 0x002fe200078e00ff */
        /* <DEDUP_REMOVED lines=38> */
[----:B0-----:R-:W-:Y:S01]  /*1d690*/  IMAD.U32 R6, RZ, RZ, UR5 ;  /* 0x00000005ff067e24 */ /* 0x001fe2000f8e00ff */
[----:B---3--:R0:W-:Y:S01]  /*1d6a0*/  STL [R1+0x18], R8 ;  /* 0x0000180801007387 */ /* 0x0081e20000100800 */
[----:B------:R-:W-:-:S03]  /*1d6b0*/  MOV R11, R8 ;  /* 0x00000008000b7202 */ /* 0x000fc60000000f00 */
[----:B--2---:R1:W-:Y:S01]  /*1d6c0*/  STL [R1+0xc], R12 ;  /* 0x00000c0c01007387 */ /* 0x0043e20000100800 */
[----:B0-----:R-:W-:Y:S01]  /*1d6d0*/  IMAD.U32 R8, RZ, RZ, UR4 ;  /* 0x00000004ff087e24 */ /* 0x001fe2000f8e00ff */
[----:B----4-:R-:W-:Y:S06]  /*1d6e0*/  @P2 BRA `(.L_x_6231) ;  /* 0x0000000000182947 */ /* 0x010fec0003800000 */
[----:B------:R-:W-:Y:S05]  /*1d6f0*/  @!P0 BRA `(.L_x_6231) ;  /* 0x0000000000148947 */ /* 0x000fea0003800000 */
[----:B------:R-:W-:Y:S02]  /*1d700*/  ULDC.64 UR4, c[0x0][0x208] ;  /* 0x0000820000047ab9 */ /* 0x000fe40000000a00 */
[----:B------:R-:W2:Y:S04]  /*1d710*/  LDG.E R10, desc[UR4][R2.64] ;  /* 0x00000004020a7981 */ /* 0x000ea8000c1e1900 */
[----:B------:R-:W2:Y:S02]  /*1d720*/  LDG.E R7, desc[UR4][R2.64+0x4] ;  /* 0x0000040402077981 */ /* 0x000ea4000c1e1900 */
[----:B--2---:R-:W-:-:S05]  /*1d730*/  IADD3 R11, -R10, R7, RZ ;  /* 0x000000070a0b7210 */ /* 0x004fca0007ffe1ff */
[----:B------:R0:W-:Y:S02]  /*1d740*/  STL [R1+0x18], R11 ;  /* 0x0000180b01007387 */ /* 0x0001e40000100800 */
.L_x_6231:
        /* <DEDUP_REMOVED lines=10> */
.L_x_6232:
        /* <DEDUP_REMOVED lines=8> */
[----:B------:R-:W2:Y:S02]  /*1d870*/  LDG.E R7, desc[UR4][R2.64+0x4] ;  /* 0x0000040402077981 */ /* 0x000ea4000c1e1900 */
[----:B--2---:R-:W-:-:S07]  /*1d880*/  IMAD.IADD R8, R7, 0x1, -R8 ;  /* 0x0000000107087824 */ /* 0x004fce00078e0a08 */
.L_x_6233:
[----:B------:R-:W-:Y:S01]  /*1d890*/  ULDC.64 UR4, c[0x0][0x208] ;  /* 0x0000820000047ab9 */ /* 0x000fe20000000a00 */
[----:B--2---:R-:W2:Y:S01]  /*1d8a0*/  LDC R3, c[0x0][0x448] ;  /* 0x00011200ff037b82 */ /* 0x004ea20000000800 */
[----:B------:R-:W3:Y:S04]  /*1d8b0*/  @P1 LDG.E R2, desc[UR4][R4.64] ;  /* 0x0000000404021981 */ /* 0x000ee8000c1e1900 */
[----:B------:R4:W3:Y:S01]  /*1d8c0*/  @P1 LDG.E R9, desc[UR4][R4.64+0x4] ;  /* 0x0000040404091981 */ /* 0x0008e2000c1e1900 */
[----:B------:R-:W-:Y:S01]  /*1d8d0*/  BSSY B0, `(.L_x_6234) ;  /* 0x0000166000007945 */ /* 0x000fe20003800000 */
[----:B----45:R-:W-:Y:S01]  /*1d8e0*/  IMAD.IADD R5, R8, 0x1, -R12 ;  /* 0x0000000108057824 */ /* 0x030fe200078e0a0c */
[----:B--2---:R-:W-:-:S13]  /*1d8f0*/  ISETP.NE.AND P0, PT, R3, 0x1, PT ;  /* 0x000000010300780c */ /* 0x004fda0003f05270 */
[----:B------:R-:W2:Y:S08]  /*1d900*/  @P0 LDC R7, c[0x0][0x44c] ;  /* 0x00011300ff070b82 */ /* 0x000eb00000000800 */
[----:B------:R-:W4:Y:S01]  /*1d910*/  @P0 LDC R3, c[0x0][0x450] ;  /* 0x00011400ff030b82 */ /* 0x000f220000000800 */
[----:B---3--:R-:W-:Y:S01]  /*1d920*/  @P1 IADD3 R6, -R2, R9, RZ ;  /* 0x0000000902061210 */ /* 0x008fe20007ffe1ff */
[----:B------:R-:W-:-:S04]  /*1d930*/  IMAD.SHL.U32 R2, R17, 0x80, RZ ;  /* 0x0000008011027824 */ /* 0x000fc800078e00ff */
[----:B------:R-:W-:Y:S02]  /*1d940*/  VIADD R2, R2, 0x7f ;  /* 0x0000007f02027836 */ /* 0x000fe40000000000 */
[----:B------:R-:W-:Y:S02]  /*1d950*/  IMAD.IADD R4, R5, 0x1, R6 ;  /* 0x0000000105047824 */ /* 0x000fe400078e0206 */
[----:B--2---:R-:W-:Y:S01]  /*1d960*/  @P0 IMAD.HI.U32 R10, R2, R7, RZ ;  /* 0x00000007020a0227 */ /* 0x004fe200078e00ff */
[----:B------:R-:W-:Y:S02]  /*1d970*/  MOV R7, R2 ;  /* 0x0000000200077202 */ /* 0x000fe40000000f00 */
[----:B------:R-:W-:Y:S01]  /*1d980*/  IADD3 R2, R4, 0x5f, RZ ;  /* 0x0000005f04027810 */ /* 0x000fe20007ffe0ff */
[----:B------:R2:W-:Y:S01]  /*1d990*/  STL [R1+0x8], R4 ;  /* 0x0000080401007387 */ /* 0x0005e20000100800 */
[----:B----4-:R-:W-:-:S03]  /*1d9a0*/  @P0 SHF.R.U32.HI R7, RZ, R3, R10 ;  /* 0x00000003ff070219 */ /* 0x010fc6000001160a */
[----:B------:R-:W-:-:S05]  /*1d9b0*/  IMAD.HI R2, R2, 0x2aaaaaab, RZ ;  /* 0x2aaaaaab02027827 */ /* 0x000fca00078e02ff */
[----:B------:R-:W-:-:S04]  /*1d9c0*/  SHF.R.U32.HI R3, RZ, 0x1f, R2 ;  /* 0x0000001fff037819 */ /* 0x000fc80000011602 */
[----:B------:R-:W-:Y:S02]  /*1d9d0*/  LEA.HI.SX32 R3, R2, R3, 0x1c ;  /* 0x0000000302037211 */ /* 0x000fe400078fe2ff */
[----:B------:R-:W-:-:S05]  /*1d9e0*/  IADD3 R2, R4, 0x60, -R11 ;  /* 0x0000006004027810 */ /* 0x000fca0007ffe80b */
[----:B------:R-:W-:-:S04]  /*1d9f0*/  IMAD.IADD R7, R2, 0x1, R7 ;  /* 0x0000000102077824 */ /* 0x000fc800078e0207 */
[----:B------:R-:W-:-:S05]  /*1da00*/  IMAD.HI R7, R7, 0x2aaaaaab, RZ ;  /* 0x2aaaaaab07077827 */ /* 0x000fca00078e02ff */
[----:B--2---:R-:W-:-:S04]  /*1da10*/  SHF.R.U32.HI R4, RZ, 0x1f, R7 ;  /* 0x0000001fff047819 */ /* 0x004fc80000011607 */
[----:B------:R-:W-:-:S04]  /*1da20*/  LEA.HI.SX32 R4, R7, R4, 0x1c ;  /* 0x0000000407047211 */ /* 0x000fc800078fe2ff */
[----:B------:R-:W-:-:S05]  /*1da30*/  VIMNMX R4, R3, R4, PT ;  /* 0x0000000403047248 */ /* 0x000fca0003fe0100 */
[--C-:B------:R-:W-:Y:S02]  /*1da40*/  IMAD R7, R4, 0x60, -R5.reuse ;  /* 0x0000006004077824 */ /* 0x100fe400078e0a05 */
[----:B------:R-:W-:-:S03]  /*1da50*/  IMAD.MOV R5, RZ, RZ, -R5 ;  /* 0x000000ffff057224 */ /* 0x000fc600078e0a05 */
[----:B------:R-:W-:Y:S02]  /*1da60*/  VIMNMX R7, R7, R6, PT ;  /* 0x0000000607077248 */ /* 0x000fe40003fe0100 */
[----:B------:R-:W-:-:S04]  /*1da70*/  VIMNMX R6, RZ, R5, !PT ;  /* 0x00000005ff067248 */ /* 0x000fc80007fe0100 */
[----:B------:R-:W-:-:S13]  /*1da80*/  ISETP.GT.AND P0, PT, R7, R6, PT ;  /* 0x000000060700720c */ /* 0x000fda0003f04270 */
[----:B------:R-:W-:Y:S01]  /*1da90*/  @P0 IADD3 R4, R7, 0x5f, RZ ;  /* 0x0000005f07040810 */ /* 0x000fe20007ffe0ff */
[----:B------:R-:W-:-:S04]  /*1daa0*/  IMAD.WIDE.U32 R6, R6, -0x55555555, RZ ;  /* 0xaaaaaaab06067825 */ /* 0x000fc800078e00ff */
[----:B------:R-:W-:Y:S01]  /*1dab0*/  @P0 IMAD.HI R4, R4, 0x2aaaaaab, RZ ;  /* 0x2aaaaaab04040827 */ /* 0x000fe200078e02ff */
[----:B------:R-:W-:-:S04]  /*1dac0*/  SHF.R.U32.HI R6, RZ, 0x6, R7 ;  /* 0x00000006ff067819 */ /* 0x000fc80000011607 */
[----:B------:R-:W-:Y:S01]  /*1dad0*/  @P0 SHF.R.U32.HI R7, RZ, 0x1f, R4 ;  /* 0x0000001fff070819 */ /* 0x000fe20000011604 */
[----:B------:R-:W-:-:S03]  /*1dae0*/  IMAD.MOV.U32 R5, RZ, RZ, R6 ;  /* 0x000000ffff057224 */ /* 0x000fc600078e0006 */
[----:B------:R-:W-:Y:S02]  /*1daf0*/  @P0 LEA.HI.SX32 R5, R4, R7, 0x1c ;  /* 0x0000000704050211 */ /* 0x000fe400078fe2ff */
[----:B------:R-:W-:Y:S02]  /*1db00*/  PLOP3.LUT P0, PT, PT, PT, PT, 0x80, 0x0 ;  /* 0x000000000000781c */ /* 0x000fe40003f0f070 */
[----:B------:R-:W-:-:S13]  /*1db10*/  ISETP.GT.AND P2, PT, R5, R6, PT ;  /* 0x000000060500720c */ /* 0x000fda0003f44270 */
[----:B------:R-:W-:Y:S05]  /*1db20*/  @!P2 BRA `(.L_x_6235) ;  /* 0x000000140000a947 */ /* 0x000fea0003800000 */
[----:B------:R-:W-:Y:S01]  /*1db30*/  UMOV UR4, 0xffffffff ;  /* 0xffffffff00047882 */ /* 0x000fe20000000000 */
[----:B------:R-:W-:Y:S02]  /*1db40*/  SEL R4, R32, RZ, !P1 ;  /* 0x000000ff20047207 */ /* 0x000fe40004800000 */
[----:B------:R-:W-:Y:S05]  /*1db50*/  BRA.DIV UR4, `(.L_x_6236) ;  /* 0x0000006e04d07947 */ /* 0x000fea000b800000 */
[----:B------:R-:W2:Y:S02]  /*1db60*/  S2R R7, SR_TID.X ;  /* 0x0000000000077919 */ /* 0x000ea40000002100 */
[----:B--2---:R-:W-:-:S04]  /*1db70*/  SHF.R.U32.HI R7, RZ, 0x5, R7 ;  /* 0x00000005ff077819 */ /* 0x004fc80000011607 */
[----:B------:R-:W-:-:S05]  /*1db80*/  LOP3.LUT R7, R7, 0x3, RZ, 0xc0, !PT ;  /* 0x0000000307077812 */ /* 0x000fca00078ec0ff */
[----:B------:R2:W3:Y:S02]  /*1db90*/  SHFL.IDX PT, R14, R7, RZ, 0x1f ;  /* 0x00001fff070e7589 */ /* 0x0004e400000e0000 */
.L_x_6401:
[----:B---3--:R-:W-:Y:S02]  /*1dba0*/  ISETP.NE.AND P0, PT, R14, RZ, PT ;  /* 0x000000ff0e00720c */ /* 0x008fe40003f05270 */
[----:B------:R-:W-:-:S11]  /*1dbb0*/  PLOP3.LUT P6, PT, PT, PT, PT, 0x8, 0x0 ;  /* 0x000000000000781c */ /* 0x000fd60003fce170 */
[----:B------:R-:W-:Y:S05]  /*1dbc0*/  @P0 BRA `(.L_x_6237) ;  /* 0x00000000000c0947 */ /* 0x000fea0003800000 */
[----:B------:R-:W-:-:S03]  /*1dbd0*/  UMOV UR4, 0xffffffff ;  /* 0xffffffff00047882 */ /* 0x000fc60000000000 */
[----:B------:R-:W-:Y:S05]  /*1dbe0*/  BRA.DIV UR4, `(.L_x_6238) ;  /* 0x0000006e04e07947 */ /* 0x000fea000b800000 */
[----:B------:R-:W-:-:S13]  /*1dbf0*/  ELECT P6, URZ, PT ;  /* 0x00000000003f782f */ /* 0x000fda00038c0000 */
.L_x_6237:
[----:B--2---:R-:W2:Y:S01]  /*1dc00*/  LDL R7, [R1+0x28] ;  /* 0x0000280001077983 */ /* 0x004ea20000100800 */
[----:B------:R-:W-:Y:S01]  /*1dc10*/  BSSY B1, `(.L_x_6239) ;  /* 0x0000008000017945 */ /* 0x000fe20003800000 */
[----:B--2---:R-:W-:-:S05]  /*1dc20*/  VIADD R7, R7, 0x1 ;  /* 0x0000000107077836 */ /* 0x004fca0000000000 */
[----:B------:R-:W-:-:S04]  /*1dc30*/  LEA.HI R8, R7, R7, RZ, 0x1 ;  /* 0x0000000707087211 */ /* 0x000fc800078f08ff */
[----:B------:R-:W-:-:S04]  /*1dc40*/  LOP3.LUT R8, R8, 0xfffffffe, RZ, 0xc0, !PT ;  /* 0xfffffffe08087812 */ /* 0x000fc800078ec0ff */
[----:B------:R-:W-:-:S04]  /*1dc50*/  IADD3 R7, R7, -R8, RZ ;  /* 0x8000000807077210 */ /* 0x000fc80007ffe0ff */
[----:B------:R-:W-:-:S04]  /*1dc60*/  SHF.L.U32 R7, R7, 0x1f, RZ ;  /* 0x0000001f07077819 */ /* 0x000fc800000006ff */
[----:B------:R-:W2:Y:S02]  /*1dc70*/  SYNCS.PHASECHK.TRANS64.TRYWAIT P0, [R22+URZ+0x30820], R7 ;  /* 0x03082007160075a7 */ /* 0x000ea4000800017f */
[----:B--2---:R-:W-:Y:S05]  /*1dc80*/  @!P0 BRA `(.L_x_6240) ;  /* 0x0000006c00d88947 */ /* 0x004fea0003800000 */
.L_x_6404:
[----:B------:R-:W-:Y:S05]  /*1dc90*/  BSYNC B1 ;  /* 0x0000000000017941 */ /* 0x000fea0003800000 */
.L_x_6239:
[----:B------:R-:W-:Y:S04]  /*1dca0*/  BSSY B1, `(.L_x_6241) ;  /* 0x000008b000017945 */ /* 0x000fe80003800000 */
[----:B------:R-:W-:Y:S05]  /*1dcb0*/  @!P6 BRA `(.L_x_6242) ;  /* 0x000000080024e947 */ /* 0x000fea0003800000 */
[----:B0-----:R-:W-:Y:S01]  /*1dcc0*/  IMAD R11, R27, 0x8, R22 ;  /* 0x000000081b0b7824 */ /* 0x001fe200078e0216 */
[----:B------:R-:W-:Y:S01]  /*1dcd0*/  SHF.L.U32 R10, R29, 0x1f, RZ ;  /* 0x0000001f1d0a7819 */ /* 0x000fe200000006ff */
[----:B------:R-:W0:Y:S01]  /*1dce0*/  S2R R8, SR_TID.X ;  /* 0x0000000000087919 */ /* 0x000e220000002100 */
[----:B------:R-:W-:Y:S02]  /*1dcf0*/  BSSY B2, `(.L_x_6243) ;  /* 0x0000005000027945 */ /* 0x000fe40003800000 */
[----:B------:R-:W3:Y:S01]  /*1dd00*/  SYNCS.PHASECHK.TRANS64.TRYWAIT P0, [R11+URZ+0x308a0], R10 ;  /* 0x0308a00a0b0075a7 */ /* 0x000ee2000800017f */
[----:B0-----:R-:W-:-:S04]  /*1dd10*/  LOP3.LUT R8, R8, 0x7f, RZ, 0xc0, !PT ;  /* 0x0000007f08087812 */ /* 0x001fc800078ec0ff */
[----:B------:R-:W-:Y:S01]  /*1dd20*/  ISETP.NE.AND P1, PT, R8, RZ, PT ;  /* 0x000000ff0800720c */ /* 0x000fe20003f25270 */
[----:B---3--:R-:W-:-:S12]  /*1dd30*/  @!P0 BRA `(.L_x_6244) ;  /* 0x0000006c00c08947 */ /* 0x008fd80003800000 */
.L_x_6405:
[----:B------:R-:W-:Y:S05]  /*1dd40*/  BSYNC B2 ;  /* 0x0000000000027941 */ /* 0x000fea0003800000 */
.L_x_6243:
[----:B------:R-:W-:Y:S04]  /*1dd50*/  BSSY B2, `(.L_x_6245) ;  /* 0x0000009000027945 */ /* 0x000fe80003800000 */
[----:B------:R-:W-:Y:S05]  /*1dd60*/  @P1 BRA `(.L_x_6246) ;  /* 0x00000000001c1947 */ /* 0x000fea0003800000 */
[----:B------:R-:W3:Y:S01]  /*1dd70*/  S2R R8, SR_TID.X ;  /* 0x0000000000087919 */ /* 0x000ee20000002100 */
[----:B--2---:R-:W-:-:S04]  /*1dd80*/  IMAD.MOV.U32 R7, RZ, RZ, 0x9000 ;  /* 0x00009000ff077424 */ /* 0x004fc800078e00ff */
[----:B------:R4:W-:Y:S01]  /*1dd90*/  SYNCS.ARRIVE.TRANS64 RZ, [R11+URZ+0x30890], R7 ;  /* 0x030890070bff79a7 */ /* 0x0009e2000800003f */
[----:B---3--:R-:W-:-:S04]  /*1dda0*/  LOP3.LUT R8, R8, 0x1f, RZ, 0xc0, !PT ;  /* 0x0000001f08087812 */ /* 0x008fc800078ec0ff */
[----:B------:R-:W-:-:S13]  /*1ddb0*/  ISETP.NE.AND P0, PT, R8, RZ, PT ;  /* 0x000000ff0800720c */ /* 0x000fda0003f05270 */
[----:B----4-:R-:W-:Y:S05]  /*1ddc0*/  @!P0 BRA `(.L_x_6246) ;  /* 0x0000000000048947 */ /* 0x010fea0003800000 */
[----:B------:R-:W-:Y:S01]  /*1ddd0*/  BPT.TRAP 0x1 ;  /* 0x000000040000795c */ /* 0x000fe20000300000 */
.L_x_6246:
[----:B------:R-:W-:Y:S05]  /*1dde0*/  BSYNC B2 ;  /* 0x0000000000027941 */ /* 0x000fea0003800000 */
.L_x_6245:
[----:B------:R-:W-:Y:S01]  /*1ddf0*/  MOV R20, RZ ;  /* 0x000000ff00147202 */ /* 0x000fe20000000f00 */
[----:B------:R-:W-:Y:S01]  /*1de00*/  IMAD R9, R27, 0x9000, R22 ;  /* 0x000090001b097824 */ /* 0x000fe200078e0216 */
[----:B------:R-:W-:Y:S01]  /*1de10*/  UIADD3 UR4, UP0, UR38, 0x570, URZ ;  /* 0x0000057026047890 */ /* 0x000fe2000ff1e03f */
[----:B------:R-:W-:Y:S01]  /*1de20*/  IMAD R8, R5, 0x60, R0 ;  /* 0x0000006005087824 */ /* 0x000fe200078e0200 */
[----:B------:R-:W-:Y:S01]  /*1de30*/  R2UR UR10, R20 ;  /* 0x00000000140a72ca */ /* 0x000fe200000e0000 */
[----:B--2---:R-:W-:Y:S01]  /*1de40*/  VIADD R7, R11, 0x30890 ;  /* 0x000308900b077836 */ /* 0x004fe20000000000 */
[----:B------:R-:W-:Y:S01]  /*1de50*/  PLOP3.LUT P0, PT, PT, PT, PT, 0x80, 0x0 ;  /* 0x000000000000781c */ /* 0x000fe20003f0f070 */
[----:B------:R-:W-:Y:S01]  /*1de60*/  VIADD R8, R8, 0xffffffa0 ;  /* 0xffffffa008087836 */ /* 0x000fe20000000000 */
[----:B-1----:R-:W-:Y:S01]  /*1de70*/  IADD3 R12, R9, 0x1e400, RZ ;  /* 0x0001e400090c7810 */ /* 0x002fe20007ffe0ff */
[----:B------:R-:W-:Y:S01]  /*1de80*/  UIADD3.X UR5, URZ, UR39, URZ, UP0, !UPT ;  /* 0x000000273f057290 */ /* 0x000fe200087fe43f */
[----:B------:R-:W-:Y:S01]  /*1de90*/  UMOV UR6, 0x0 ;  /* 0x0000000000067882 */ /* 0x000fe20000000000 */
[----:B------:R-:W-:-:S10]  /*1dea0*/  UMOV UR7, 0x12f00000 ;  /* 0x12f0000000077882 */ /* 0x000fd40000000000 */
.L_x_6247:
        /* <DEDUP_REMOVED lines=10> */
[----:B------:R-:W-:Y:S01]  /*1df50*/  IMAD.MOV.U32 R15, RZ, RZ, 0x40 ;  /* 0x00000040ff0f7424 */ /* 0x000fe200078e00ff */
[----:B------:R-:W-:Y:S01]  /*1df60*/  PLOP3.LUT P0, PT, PT, PT, PT, 0x80, 0x0 ;  /* 0x000000000000781c */ /* 0x000fe20003f0f070 */
[----:B------:R-:W-:Y:S01]  /*1df70*/  VIADD R12, R9, 0x21400 ;  /* 0x00021400090c7836 */ /* 0x000fe20000000000 */
[----:B------:R-:W-:Y:S01]  /*1df80*/  UMOV UR6, 0x0 ;  /* 0x0000000000067882 */ /* 0x000fe20000000000 */
[----:B------:R-:W-:Y:S01]  /*1df90*/  UMOV UR7, 0x12f00000 ;  /* 0x12f0000000077882 */ /* 0x000fe20000000000 */
[----:B------:R-:W-:-:S15]  /*1dfa0*/  R2UR UR10, R15 ;  /* 0x000000000f0a72ca */ /* 0x000fde00000e0000 */
.L_x_6248:
        /* <DEDUP_REMOVED lines=10> */
[----:B------:R-:W-:Y:S01]  /*1e050*/  MOV R14, 0x80 ;  /* 0x00000080000e7802 */ /* 0x000fe20000000f00 */
[----:B------:R-:W-:Y:S01]  /*1e060*/  VIADD R12, R9, 0x24400 ;  /* 0x00024400090c7836 */ /* 0x000fe20000000000 */
[----:B------:R-:W-:Y:S01]  /*1e070*/  PLOP3.LUT P0, PT, PT, PT, PT, 0x80, 0x0 ;  /* 0x000000000000781c */ /* 0x000fe20003f0f070 */
[----:B------:R-:W-:Y:S01]  /*1e080*/  UMOV UR6, 0x0 ;  /* 0x0000000000067882 */ /* 0x000fe20000000000 */
[----:B------:R-:W-:Y:S01]  /*1e090*/  R2UR UR10, R14 ;  /* 0x000000000e0a72ca */ /* 0x000fe200000e0000 */
[----:B------:R-:W-:-:S14]  /*1e0a0*/  UMOV UR7, 0x12f00000 ;  /* 0x12f0000000077882 */ /* 0x000fdc0000000000 */
.L_x_6249:
        /* <DEDUP_REMOVED lines=10> */
[----:B------:R-:W1:Y:S01]  /*1e150*/  SYNCS.PHASECHK.TRANS64.TRYWAIT P0, [R11+URZ+0x308c0], R10 ;  /* 0x0308c00a0b0075a7 */ /* 0x000e62000800017f */
[----:B------:R-:W-:Y:S04]  /*1e160*/  BSSY B2, `(.L_x_6250) ;  /* 0x0000002000027945 */ /* 0x000fe80003800000 */
[----:B-1----:R-:W-:Y:S05]  /*1e170*/  @!P0 BRA `(.L_x_6251) ;  /* 0x0000006800c48947 */ /* 0x002fea0003800000 */
.L_x_6406:
[----:B------:R-:W-:Y:S05]  /*1e180*/  BSYNC B2 ;  /* 0x0000000000027941 */ /* 0x000fea0003800000 */
.L_x_6250:
        /* <DEDUP_REMOVED lines=11> */
.L_x_6253:
[----:B------:R-:W-:Y:S05]  /*1e240*/  BSYNC B2 ;  /* 0x0000000000027941 */ /* 0x000fea0003800000 */
.L_x_6252:
        /* <DEDUP_REMOVED lines=8> */
.L_x_6254:
        /* <DEDUP_REMOVED lines=15> */
.L_x_6255:
        /* <DEDUP_REMOVED lines=15> */
.L_x_6256:
        /* <DEDUP_REMOVED lines=9> */
[----:B---3--:R-:W-:Y:S05]  /*1e540*/  @P0 BRA.U.ANY `(.L_x_6256) ;  /* 0xfffffffd00d80947 */ /* 0x008fea000393ffff */
.L_x_6242:
[----:B------:R-:W-:Y:S05]  /*1e550*/  BSYNC B1 ;  /* 0x0000000000017941 */ /* 0x000fea0003800000 */
.L_x_6241:
[----:B0-----:R-:W-:Y:S01]  /*1e560*/  VIADD R11, R5, 0xfffffffe ;  /* 0xfffffffe050b7836 */ /* 0x001fe20000000000 */
        /* <DEDUP_REMOVED lines=8> */
.L_x_6273:
[----:B------:R-:W-:Y:S05]  /*1e5f0*/  YIELD ;  /* 0x0000000000007946 */ /* 0x000fea0003800000 */
[----:B------:R-:W-:Y:S04]  /*1e600*/  BSSY B1, `(.L_x_6257) ;  /* 0x000008a000017945 */ /* 0x000fe80003800000 */
[----:B------:R-:W-:Y:S05]  /*1e610*/  @!P6 BRA `(.L_x_6258) ;  /* 0x000000080020e947 */ /* 0x000fea0003800000 */
[----:B------:R-:W-:Y:S01]  /*1e620*/  IMAD R10, R27, 0x8, R22 ;  /* 0x000000081b0a7824 */ /* 0x000fe200078e0216 */
[----:B------:R-:W-:Y:S01]  /*1e630*/  SHF.L.U32 R9, R29, 0x1f, RZ ;  /* 0x0000001f1d097819 */ /* 0x000fe200000006ff */
[----:B------:R-:W0:Y:S01]  /*1e640*/  S2R R5, SR_TID.X ;  /* 0x0000000000057919 */ /* 0x000e220000002100 */
[----:B------:R-:W-:Y:S02]  /*1e650*/  BSSY B2, `(.L_x_6259) ;  /* 0x0000005000027945 */ /* 0x000fe40003800000 */
[----:B------:R-:W3:Y:S01]  /*1e660*/  SYNCS.PHASECHK.TRANS64.TRYWAIT P1, [R10+URZ+0x308a0], R9 ;  /* 0x0308a0090a0075a7 */ /* 0x000ee2000802017f */
[----:B0-----:R-:W-:-:S04]  /*1e670*/  LOP3.LUT R5, R5, 0x7f, RZ, 0xc0, !PT ;  /* 0x0000007f05057812 */ /* 0x001fc800078ec0ff */
[----:B------:R-:W-:Y:S01]  /*1e680*/  ISETP.NE.AND P2, PT, R5, RZ, PT ;  /* 0x000000ff0500720c */ /* 0x000fe20003f45270 */
[----:B---3--:R-:W-:-:S12]  /*1e690*/  @!P1 BRA `(.L_x_6260) ;  /* 0x0000006400909947 */ /* 0x008fd80003800000 */
.L_x_6407:
[----:B------:R-:W-:Y:S05]  /*1e6a0*/  BSYNC B2 ;  /* 0x0000000000027941 */ /* 0x000fea0003800000 */
.L_x_6259:
[----:B------:R-:W-:Y:S04]  /*1e6b0*/  BSSY B2, `(.L_x_6261) ;  /* 0x0000009000027945 */ /* 0x000fe80003800000 */
[----:B------:R-:W-:Y:S05]  /*1e6c0*/  @P2 BRA `(.L_x_6262) ;  /* 0x00000000001c2947 */ /* 0x000fea0003800000 */
[----:B--2---:R-:W2:Y:S01]  /*1e6d0*/  S2R R7, SR_TID.X ;  /* 0x0000000000077919 */ /* 0x004ea20000002100 */
[----:B------:R-:W-:-:S04]  /*1e6e0*/  MOV R5, 0x9000 ;  /* 0x0000900000057802 */ /* 0x000fc80000000f00 */
[----:B------:R3:W-:Y:S01]  /*1e6f0*/  SYNCS.ARRIVE.TRANS64 RZ, [R10+URZ+0x30890], R5 ;  /* 0x030890050aff79a7 */ /* 0x0007e2000800003f */
[----:B--2---:R-:W-:-:S04]  /*1e700*/  LOP3.LUT R7, R7, 0x1f, RZ, 0xc0, !PT ;  /* 0x0000001f07077812 */ /* 0x004fc800078ec0ff */
[----:B------:R-:W-:-:S13]  /*1e710*/  ISETP.NE.AND P1, PT, R7, RZ, PT ;  /* 0x000000ff0700720c */ /* 0x000fda0003f25270 */
[----:B---3--:R-:W-:Y:S05]  /*1e720*/  @!P1 BRA `(.L_x_6262) ;  /* 0x0000000000049947 */ /* 0x008fea0003800000 */
[----:B------:R-:W-:Y:S01]  /*1e730*/  BPT.TRAP 0x1 ;  /* 0x000000040000795c */ /* 0x000fe20000300000 */
.L_x_6262:
[----:B------:R-:W-:Y:S05]  /*1e740*/  BSYNC B2 ;  /* 0x0000000000027941 */ /* 0x000fea0003800000 */
.L_x_6261:
[----:B------:R-:W-:Y:S01]  /*1e750*/  IMAD.MOV.U32 R14, RZ, RZ, RZ ;  /* 0x000000ffff0e7224 */ /* 0x000fe200078e00ff */
[----:B------:R-:W-:Y:S01]  /*1e760*/  UIADD3 UR4, UP0, UR38, 0x570, URZ ;  /* 0x0000057026047890 */ /* 0x000fe2000ff1e03f */
[----:B------:R-:W-:Y:S01]  /*1e770*/  IMAD R8, R27, 0x9000, R22 ;  /* 0x000090001b087824 */ /* 0x000fe200078e0216 */
[----:B------:R-:W-:Y:S01]  /*1e780*/  PLOP3.LUT P1, PT, PT, PT, PT, 0x80, 0x0 ;  /* 0x000000000000781c */ /* 0x000fe20003f2f070 */
[----:B--2---:R-:W-:Y:S01]  /*1e790*/  IMAD R7, R11, 0x60, R0 ;  /* 0x000000600b077824 */ /* 0x004fe200078e0200 */
[----:B------:R-:W-:Y:S01]  /*1e7a0*/  R2UR UR10, R14 ;  /* 0x000000000e0a72ca */ /* 0x000fe200000e0000 */
[----:B------:R-:W-:Y:S01]  /*1e7b0*/  VIADD R5, R10, 0x30890 ;  /* 0x000308900a057836 */ /* 0x000fe20000000000 */
[----:B-1----:R-:W-:Y:S01]  /*1e7c0*/  IADD3 R12, R8, 0x1e400, RZ ;  /* 0x0001e400080c7810 */ /* 0x002fe20007ffe0ff */
[----:B------:R-:W-:Y:S01]  /*1e7d0*/  UIADD3.X UR5, URZ, UR39, URZ, UP0, !UPT ;  /* 0x000000273f057290 */ /* 0x000fe200087fe43f */
[----:B------:R-:W-:Y:S01]  /*1e7e0*/  UMOV UR6, 0x0 ;  /* 0x0000000000067882 */ /* 0x000fe20000000000 */
[----:B------:R-:W-:-:S10]  /*1e7f0*/  UMOV UR7, 0x12f00000 ;  /* 0x12f0000000077882 */ /* 0x000fd40000000000 */
.L_x_6263:
        /* <DEDUP_REMOVED lines=16> */
.L_x_6264:
        /* <DEDUP_REMOVED lines=16> */
.L_x_6265:
        /* <DEDUP_REMOVED lines=13> */
.L_x_6408:
[----:B------:R-:W-:Y:S05]  /*1ead0*/  BSYNC B2 ;  /* 0x0000000000027941 */ /* 0x000fea0003800000 */
.L_x_6266:
        /* <DEDUP_REMOVED lines=11> */
.L_x_6269:
[----:B------:R-:W-:Y:S05]  /*1eb90*/  BSYNC B2 ;  /* 0x0000000000027941 */ /* 0x000fea0003800000 */
.L_x_6268:
        /* <DEDUP_REMOVED lines=8> */
.L_x_6270:
        /* <DEDUP_REMOVED lines=15> */
.L_x_6271:
        /* <DEDUP_REMOVED lines=15> */
.L_x_6272:
        /* <DEDUP_REMOVED lines=10> */
.L_x_6258:
[----:B------:R-:W-:Y:S05]  /*1eea0*/  BSYNC B1 ;  /* 0x0000000000017941 */ /* 0x000fea0003800000 */
.L_x_6257:
        /* <DEDUP_REMOVED lines=8> */
.L_x_6235:
[----:B------:R-:W-:Y:S05]  /*1ef30*/  BSYNC B0 ;  /* 0x0000000000007941 */ /* 0x000fea0003800000 */
.L_x_6234:
[----:B------:R-:W3:Y:S01]  /*1ef40*/  LDC R0, c[0x0][0x448] ;  /* 0x00011200ff007b82 */ /* 0x000ee20000000800 */
[----:B------:R-:W-:Y:S01]  /*1ef50*/  LEA R5, R17, 0x7f, 0x7 ;  /* 0x0000007f11057811 */ /* 0x000fe200078e38ff */
[----:B------:R-:W-:Y:S05]  /*1ef60*/  @!P0 WARPSYNC.ALL ;  /* 0x0000000000008948 */ /* 0x000fea0003800000 */
[----:B------:R-:W-:Y:S01]  /*1ef70*/  BSSY B7, `(.L_x_6274) ;  /* 0x0000393000077945 */ /* 0x000fe20003800000 */
[----:B------:R-:W-:Y:S01]  /*1ef80*/  @!P0 BAR.SYNC.DEFER_BLOCKING 0xc, 0x180 ;  /* 0x0306000000008b1d */ /* 0x000fe20000010000 */
[----:B---3--:R-:W-:-:S13]  /*1ef90*/  ISETP.NE.AND P1, PT, R0, 0x1, PT ;  /* 0x000000010000780c */ /* 0x008fda0003f25270 */
[----:B------:R-:W3:Y:S08]  /*1efa0*/  @P1 LDC R0, c[0x0][0x44c] ;  /* 0x00011300ff001b82 */ /* 0x000ef00000000800 */
[----:B--2---:R-:W2:Y:S01]  /*1efb0*/  @P1 LDC R7, c[0x0][0x450] ;  /* 0x00011400ff071b82 */ /* 0x004ea20000000800 */
[----:B---3--:R-:W-:-:S05]  /*1efc0*/  @P1 IMAD.HI.U32 R0, R5, R0, RZ ;  /* 0x0000000005001227 */ /* 0x008fca00078e00ff */
        /* <DEDUP_REMOVED lines=16> */
[----:B------:R-:W2:Y:S01]  /*1f0d0*/  FLO.U32 R0, UR4 ;  /* 0x0000000400007d00 */ /* 0x000ea200080e0000 */
[----:B------:R-:W-:Y:S01]  /*1f0e0*/  ULDC.64 UR6, c[0x0][0x208] ;  /* 0x0000820000067ab9 */ /* 0x000fe20000000a00 */
        /* <DEDUP_REMOVED lines=9> */
.L_x_6275:
        /* <DEDUP_REMOVED lines=10> */
[----:B------:R-:W2:Y:S01]  /*1f220*/  LDC.64 R2, c[0x4][R2] ;  /* 0x0100000002027b82 */ /* 0x000ea20000000a00 */
[----:B------:R-:W-:Y:S01]  /*1f230*/  IMAD.U32 R5, RZ, RZ, UR7 ;  /* 0x00000007ff057e24 */ /* 0x000fe2000f8e00ff */
[----:B0-----:R-:W-:Y:S01]  /*1f240*/  MOV R11, UR5 ;  /* 0x00000005000b7c02 */ /* 0x001fe20008000f00 */
[----:B------:R-:W-:Y:S01]  /*1f250*/  IMAD.U32 R7, RZ, RZ, UR9 ;  /* 0x00000009ff077e24 */ /* 0x000fe2000f8e00ff */
[----:B------:R-:W-:Y:S01]  /*1f260*/  MOV R13, RZ ;  /* 0x000000ff000d7202 */ /* 0x000fe20000000f00 */
[----:B------:R-:W-:-:S02]  /*1f270*/  IMAD.U32 R10, RZ, RZ, UR4 ;  /* 0x00000004ff0a7e24 */ /* 0x000fc4000f8e00ff */
[----:B------:R-:W-:Y:S02]  /*1f280*/  IMAD.MOV.U32 R8, RZ, RZ, 0x70 ;  /* 0x00000070ff087424 */ /* 0x000fe400078e00ff */
[----:B-1----:R-:W-:-:S07]  /*1f290*/  IMAD.MOV.U32 R12, RZ, RZ, 0x1 ;  /* 0x00000001ff0c7424 */ /* 0x002fce00078e00ff */
[----:B------:R-:W-:-:S07]  /*1f2a0*/  LEPC R20, `(.L_x_6278) ;  /* 0x000000001014794e */ /* 0x000fce0000000000 */
[----:B--2---:R-:W-:Y:S05]  /*1f2b0*/  CALL.ABS.NOINC R2 ;  /* 0x0000000002007343 */ /* 0x004fea0003c00000 */
.L_x_6278:
[----:B------:R-:W-:Y:S05]  /*1f2c0*/  BSYNC B6 ;  /* 0x0000000000067941 */ /* 0x000fea0003800000 */
.L_x_6277:
        /* <DEDUP_REMOVED lines=10> */
[----:B------:R-:W-:Y:S01]  /*1f370*/  MOV R5, UR7 ;  /* 0x0000000700057c02 */ /* 0x000fe20008000f00 */
[----:B------:R-:W-:Y:S01]  /*1f380*/  IMAD.U32 R6, RZ, RZ, UR8 ;  /* 0x00000008ff067e24 */ /* 0x000fe2000f8e00ff */
[----:B------:R-:W-:Y:S01]  /*1f390*/  MOV R10, UR4 ;  /* 0x00000004000a7c02 */ /* 0x000fe20008000f00 */
[----:B------:R-:W-:Y:S01]  /*1f3a0*/  IMAD.U32 R7, RZ, RZ, UR9 ;  /* 0x00000009ff077e24 */ /* 0x000fe2000f8e00ff */
[----:B-1----:R-:W-:Y:S01]  /*1f3b0*/  MOV R12, 0x1 ;  /* 0x00000001000c7802 */ /* 0x002fe20000000f00 */
[----:B0-----:R-:W-:-:S02]  /*1f3c0*/  IMAD.U32 R11, RZ, RZ, UR5 ;  /* 0x00000005ff0b7e24 */ /* 0x001fc4000f8e00ff */
[----:B------:R-:W-:Y:S02]  /*1f3d0*/  IMAD.MOV.U32 R8, RZ, RZ, 0x70 ;  /* 0x00000070ff087424 */ /* 0x000fe400078e00ff */
[----:B--2---:R-:W-:-:S07]  /*1f3e0*/  IMAD.MOV.U32 R13, RZ, RZ, RZ ;  /* 0x000000ffff0d7224 */ /* 0x004fce00078e00ff */
[----:B------:R-:W-:-:S07]  /*1f3f0*/  LEPC R20, `(.L_x_6281) ;  /* 0x000000001014794e */ /* 0x000fce0000000000 */
[----:B---3--:R-:W-:Y:S05]  /*1f400*/  CALL.ABS.NOINC R2 ;  /* 0x0000000002007343 */ /* 0x008fea0003c00000 */
.L_x_6281:
        /* <DEDUP_REMOVED lines=15> */
.L_x_6280:
[----:B------:R-:W-:Y:S05]  /*1f500*/  BSYNC B6 ;  /* 0x0000000000067941 */ /* 0x000fea0003800000 */
.L_x_6279:
[----:B------:R-:W-:Y:S01]  /*1f510*/  IMAD.MOV.U32 R25, RZ, RZ, R31 ;  /* 0x000000ffff197224 */ /* 0x000fe200078e001f */
[----:B------:R-:W-:Y:S01]  /*1f520*/  ULDC.64 UR4, c[0x0][0x9f8] ;  /* 0x00027e0000047ab9 */ /* 0x000fe20000000a00 */
[----:B------:R-:W2:Y:S01]  /*1f530*/  LDL R31, [R1+0x8] ;  /* 0x00000800011f7983 */ /* 0x000ea20000100800 */
[----:B------:R-:W-:-:S03]  /*1f540*/  ISETP.NE.U32.AND P0, PT, RZ, UR4, PT ;  /* 0x00000004ff007c0c */ /* 0x000fc6000bf05070 */
[----:B------:R-:W3:Y:S01]  /*1f550*/  LDL R21, [R1+0xc] ;  /* 0x00000c0001157983 */ /* 0x000ee20000100800 */
[----:B------:R-:W-:Y:S01]  /*1f560*/  ISETP.NE.AND.EX P0, PT, RZ, UR5, PT, P0 ;  /* 0x00000005ff007c0c */ /* 0x000fe2000bf05300 */
[----:B------:R-:W-:Y:S01]  /*1f570*/  ULDC.64 UR6, c[0x0][0x208] ;  /* 0x0000820000067ab9 */ /* 0x000fe20000000a00 */
[----:B------:R-:W4:Y:S01]  /*1f580*/  LDC R0, c[0x0][0x430] ;  /* 0x00010c00ff007b82 */ /* 0x000f220000000800 */
[----:B------:R-:W3:Y:S01]  /*1f590*/  LDL.LU R8, [R1] ;  /* 0x0000000001087983 */ /* 0x000ee20000300800 */
[----:B------:R-:W0:Y:S09]  /*1f5a0*/  S2R R20, SR_TID.X ;  /* 0x0000000000147919 */ /* 0x000e320000002100 */
[----:B------:R-:W-:Y:S01]  /*1f5b0*/  @P0 IADD3 R2, P1, R23, UR4, RZ ;  /* 0x0000000417020c10 */ /* 0x000fe2000ff3e0ff */
[----:B------:R-:W-:Y:S01]  /*1f5c0*/  VIADD R25, R25, 0xffffffff ;  /* 0xffffffff19197836 */ /* 0x000fe20000000000 */
[----:B------:R-:W-:-:S02]  /*1f5d0*/  ULDC UR4, c[0x0][0x2f4] ;  /* 0x0000bd0000047ab9 */ /* 0x000fc40000000800 */
[----:B------:R-:W-:-:S05]  /*1f5e0*/  @P0 IADD3.X R3, R24, UR5, RZ, P1, !PT ;  /* 0x0000000518030c10 */ /* 0x000fca0008ffe4ff */
[----:B------:R1:W3:Y:S01]  /*1f5f0*/  @P0 LDG.E R32, desc[UR6][R2.64] ;  /* 0x0000000602200981 */ /* 0x0002e2000c1e1900 */
[----:B0-----:R-:W-:-:S04]  /*1f600*/  LOP3.LUT R20, R20, 0x7f, RZ, 0xc0, !PT ;  /* 0x0000007f14147812 */ /* 0x001fc800078ec0ff */
[----:B------:R-:W-:Y:S02]  /*1f610*/  SHF.R.U32.HI R4, RZ, 0x3, R20 ;  /* 0x00000003ff047819 */ /* 0x000fe40000011614 */
[----:B------:R-:W0:Y:S01]  /*1f620*/  S2R R20, SR_TID.X ;  /* 0x0000000000147919 */ /* 0x000e220000002100 */
[----:B----4-:R-:W-:-:S13]  /*1f630*/  ISETP.NE.AND P1, PT, R0, 0x1, PT ;  /* 0x000000010000780c */ /* 0x010fda0003f25270 */
[----:B------:R-:W4:Y:S01]  /*1f640*/  @P1 LDC R6, c[0x0][0x438] ;  /* 0x00010e00ff061b82 */ /* 0x000f220000000800 */
[----:B0-----:R-:W-:-:S04]  /*1f650*/  SHF.L.U32 R20, R20, 0x4, RZ ;  /* 0x0000000414147819 */ /* 0x001fc800000006ff */
[----:B------:R-:W-:-:S03]  /*1f660*/  LOP3.LUT R20, R4, 0x70, R20, 0xf8, !PT ;  /* 0x0000007004147812 */ /* 0x000fc600078ef814 */
[----:B------:R-:W0:Y:S02]  /*1f670*/  @P1 LDC R4, c[0x0][0x434] ;  /* 0x00010d00ff041b82 */ /* 0x000e240000000800 */
[----:B------:R-:W-:Y:S01]  /*1f680*/  IMAD R5, R25, 0x60, R20 ;  /* 0x0000006019057824 */ /* 0x000fe200078e0214 */
[----:B------:R-:W-:Y:S01]  /*1f690*/  ISETP.GE.AND P3, PT, R33, UR4, PT ;  /* 0x0000000421007c0c */ /* 0x000fe2000bf66270 */
[----:B------:R-:W-:-:S03]  /*1f6a0*/  UMOV UR5, 0xffffffff ;  /* 0xffffffff00057882 */ /* 0x000fc60000000000 */
[----:B--2---:R-:W-:-:S04]  /*1f6b0*/  ISETP.GE.AND P0, PT, R5, R31, PT ;  /* 0x0000001f0500720c */ /* 0x004fc80003f06270 */
[----:B------:R-:W-:Y:S01]  /*1f6c0*/  ISETP.GT.U32.OR P0, PT, R20, 0x5f, P0 ;  /* 0x0000005f1400780c */ /* 0x000fe20000704470 */
[----:B---3--:R-:W-:-:S04]  /*1f6d0*/  IMAD.IADD R5, R5, 0x1, R21 ;  /* 0x0000000105057824 */ /* 0x008fc800078e0215 */
[----:B0-----:R-:W-:-:S08]  /*1f6e0*/  @P1 IMAD.HI.U32 R7, R5, R4, RZ ;  /* 0x0000000405071227 */ /* 0x001fd000078e00ff */
[----:B-1----:R-:W0:Y:S01]  /*1f6f0*/  @!P0 LDC.64 R2, c[0x0][0x428] ;  /* 0x00010a00ff028b82 */ /* 0x002e220000000a00 */
[----:B------:R-:W-:Y:S02]  /*1f700*/  MOV R4, R5 ;  /* 0x0000000500047202 */ /* 0x000fe40000000f00 */
[----:B----4-:R-:W-:-:S05]  /*1f710*/  @P1 SHF.R.U32.HI R4, RZ, R6, R7 ;  /* 0x00000006ff041219 */ /* 0x010fca0000011607 */
[----:B------:R-:W-:Y:S01]  /*1f720*/  IMAD.MOV R6, RZ, RZ, -R4 ;  /* 0x000000ffff067224 */ /* 0x000fe200078e0a04 */
[----:B------:R-:W-:-:S03]  /*1f730*/  SHF.R.S32.HI R9, RZ, 0x1f, R32 ;  /* 0x0000001fff097819 */ /* 0x000fc60000011420 */
[----:B------:R-:W-:Y:S01]  /*1f740*/  IMAD R0, R0, R6, R5 ;  /* 0x0000000600007224 */ /* 0x000fe200078e0205 */
[--C-:B------:R-:W-:Y:S01]  /*1f750*/  @!P0 SHF.R.S32.HI R5, RZ, 0x1f, R4.reuse ;  /* 0x0000001fff058819 */ /* 0x100fe20000011404 */
[-C--:B0-----:R-:W-:Y:S02]  /*1f760*/  @!P0 IMAD R6, R9, R2.reuse, RZ ;  /* 0x0000000209068224 */ /* 0x081fe400078e02ff */
[----:B------:R-:W-:-:S04]  /*1f770*/  @!P0 IMAD.WIDE.U32 R4, R32, R2, R4 ;  /* 0x0000000220048225 */ /* 0x000fc800078e0004 */
[----:B------:R-:W-:Y:S02]  /*1f780*/  @!P0 IMAD R6, R32, R3, R6 ;  /* 0x0000000320068224 */ /* 0x000fe400078e0206 */
[----:B------:R-:W0:Y:S02]  /*1f790*/  @!P0 LDC.64 R2, c[0x0][0x418] ;  /* 0x00010600ff028b82 */ /* 0x000e240000000a00 */
[----:B------:R-:W-:Y:S02]  /*1f7a0*/  @!P0 IMAD.IADD R6, R5, 0x1, R6 ;  /* 0x0000000105068824 */ /* 0x000fe400078e0206 */
[----:B------:R-:W-:Y:S01]  /*1f7b0*/  IMAD.U32 R7, RZ, RZ, UR37 ;  /* 0x00000025ff077e24 */ /* 0x000fe2000f8e00ff */
[----:B0-----:R-:W-:-:S04]  /*1f7c0*/  @!P0 LEA R2, P1, R4, R2, 0x2 ;  /* 0x0000000204028211 */ /* 0x001fc800078210ff */
[----:B------:R-:W-:Y:S02]  /*1f7d0*/  @!P0 LEA.HI.X R3, R4, R3, R6, 0x2, P1 ;  /* 0x0000000304038211 */ /* 0x000fe400008f1406 */
[----:B------:R-:W-:-:S06]  /*1f7e0*/  MOV R4, RZ ;  /* 0x000000ff00047202 */ /* 0x000fcc0000000f00 */
        /* <DEDUP_REMOVED lines=15> */
[----:B------:R0:W-:Y:S04]  /*1f8e0*/  STL [R1+0x10], R9 ;  /* 0x0000100901007387 */ /* 0x0001e80000100800 */
[----:B------:R0:W-:Y:S01]  /*1f8f0*/  STL [R1], R8 ;  /* 0x0000000801007387 */ /* 0x0001e20000100800 */
[----:B------:R-:W-:Y:S05]  /*1f900*/  BRA.DIV UR5, `(.L_x_6282) ;  /* 0x00000056051c7947 */ /* 0x000fea000b800000 */
.L_x_6411:
[----:B------:R-:W-:Y:S01]  /*1f910*/  SHF.R.S32.HI R31, RZ, 0x1f, R18 ;  /* 0x0000001fff1f7819 */ /* 0x000fe20000011412 */
[----:B------:R-:W-:Y:S06]  /*1f920*/  @!P2 BRA `(.L_x_6283) ;  /* 0x000000000004a947 */ /* 0x000fec0003800000 */
[----:B------:R-:W-:Y:S01]  /*1f930*/  BPT.TRAP 0x1 ;  /* 0x000000040000795c */ /* 0x000fe20000300000 */
.L_x_6283:
        /* <DEDUP_REMOVED lines=25> */
.L_x_6412:
[----:B------:R-:W-:Y:S05]  /*1fad0*/  BSYNC B0 ;  /* 0x0000000000007941 */ /* 0x000fea0003800000 */
.L_x_6284:
        /* <DEDUP_REMOVED lines=13> */
[----:B------:R-:W-:Y:S01]  /*1fbb0*/  IMAD R6, R6, UR4, RZ ;  /* 0x0000000406067c24 */ /* 0x000fe2000f8e02ff */
[----:B------:R-:W-:Y:S01]  /*1fbc0*/  IADD3 R3, R3, R5, RZ ;  /* 0x0000000503037210 */ /* 0x000fe20007ffe0ff */
[----:B------:R-:W-:Y:S02]  /*1fbd0*/  IMAD R5, R26, 0x4800, R37 ;  /* 0x000048001a057824 */ /* 0x000fe400078e0225 */
        /* <DEDUP_REMOVED lines=8> */
[----:B---3--:R-:W-:Y:S01]  /*1fc60*/  IMAD R6, R25, -0x60, R9 ;  /* 0xffffffa019067824 */ /* 0x008fe200078e0209 */
[----:B------:R-:W-:Y:S01]  /*1fc70*/  LEA R4, P0, R2, UR4, 0x1 ;  /* 0x0000000402047c11 */ /* 0x000fe2000f8008ff */
[----:B------:R-:W-:Y:S01]  /*1fc80*/  IMAD.IADD R0, R3, 0x1, R0 ;  /* 0x0000000103007824 */ /* 0x000fe200078e0200 */
[----:B------:R-:W-:Y:S02]  /*1fc90*/  UMOV UR4, 0xffffffff ;  /* 0xffffffff00047882 */ /* 0x000fe40000000000 */
[----:B------:R-:W-:Y:S02]  /*1fca0*/  IADD3 R6, -R8, R6, RZ ;  /* 0x0000000608067210 */ /* 0x000fe40007ffe1ff */
[----:B------:R-:W-:Y:S02]  /*1fcb0*/  LEA.HI.X R0, R2, UR5, R0, 0x1, P0 ;  /* 0x0000000502007c11 */ /* 0x000fe400080f0c00 */
[----:B------:R-:W-:Y:S01]  /*1fcc0*/  ISETP.GE.AND P0, PT, R6, 0x1, PT ;  /* 0x000000010600780c */ /* 0x000fe20003f06270 */
[----:B------:R-:W-:-:S12]  /*1fcd0*/  BRA.DIV UR4, `(.L_x_6286) ;  /* 0x0000005204707947 */ /* 0x000fd8000b800000 */
[----:B------:R-:W0:Y:S01]  /*1fce0*/  SHFL.IDX PT, R3, R4, RZ, 0x181f ;  /* 0x00181fff04037589 */ /* 0x000e2200000e0000 */
[----:B------:R-:W-:Y:S01]  /*1fcf0*/  @P0 IMAD R8, R5, 0x2, R22 ;  /* 0x0000000205080824 */ /* 0x000fe200078e0216 */
[----:B------:R-:W-:Y:S02]  /*1fd00*/  ULDC.64 UR4, c[0x0][0x208] ;  /* 0x0000820000047ab9 */ /* 0x000fe40000000a00 */
        /* <DEDUP_REMOVED lines=51> */
[----:B0-----:R-:W-:-:S04]  /*20040*/  @P1 LEA R3, P0, R33, R3, 0x1 ;  /* 0x0000000321031211 */ /* 0x001fc800078008ff */
[----:B-1----:R-:W-:-:S04]  /*20050*/  @P1 IADD3.X R2, RZ, R2, RZ, P0, !PT ;  /* 0x00000002ff021210 */ /* 0x002fc800007fe4ff */
[----:B------:R-:W-:-:S04]  /*20060*/  @P1 LOP3.LUT R3, R3, R2, RZ, 0x3c, !PT ;  /* 0x0000000203031212 */ /* 0x000fc800078e3cff */
[----:B------:R-:W-:-:S04]  /*20070*/  @P1 LOP3.LUT R2, R3, R2, RZ, 0x3c, !PT ;  /* 0x0000000203021212 */ /* 0x000fc800078e3cff */
[----:B------:R-:W-:-:S05]  /*20080*/  @P1 LOP3.LUT R3, R3, R2, RZ, 0x3c, !PT ;  /* 0x0000000203031212 */ /* 0x000fca00078e3cff */
[----:B------:R-:W-:Y:S04]  /*20090*/  @P1 LDGSTS.E.BYPASS.LTC128B.128 [R8+0x20400], desc[UR4][R2.64], !P4 ;  /* 0x2040000002081fae */ /* 0x000fe8000e101d44 */
[----:B------:R-:W-:Y:S04]  /*200a0*/  @P1 LDGSTS.E.BYPASS.LTC128B.128 [R8+0x23400], desc[UR4][R2.64+0x80], !P3 ;  /* 0x2340008002081fae */ /* 0x000fe8000d901d44 */
[----:B------:R0:W-:Y:S04]  /*200b0*/  @P1 LDGSTS.E.BYPASS.LTC128B.128 [R8+0x26400], desc[UR4][R2.64+0x100], !P2 ;  /* 0x2640010002081fae */ /* 0x0001e8000d101d44 */
[----:B0-2---:R0:W1:Y:S02]  /*200c0*/  SHFL.IDX PT, R2, R4, 0x5, 0x181f ;  /* 0x00b81f0004027f89 */ /* 0x00506400000e0000 */
.L_x_6426:
[----:B------:R-:W-:Y:S01]  /*200d0*/  ISETP.GE.AND P0, PT, R6, 0x51, PT ;  /* 0x000000510600780c */ /* 0x000fe20003f06270 */
[----:B------:R-:W-:-:S12]  /*200e0*/  ULDC.64 UR4, c[0x0][0x208] ;  /* 0x0000820000047ab9 */ /* 0x000fd80000000a00 */
[----:B-1----:R-:W-:Y:S02]  /*200f0*/  @P0 LEA R2, P1, R33, R2, 0x1 ;  /* 0x0000000221020211 */ /* 0x002fe400078208ff */
[----:B------:R-:W-:-:S03]  /*20100*/  @P0 LEA R5, R5, R22, 0x1 ;  /* 0x0000001605050211 */ /* 0x000fc600078e08ff */
        /* <DEDUP_REMOVED lines=9> */
.L_x_6287:
        /* <DEDUP_REMOVED lines=11> */
.L_x_6288:
        /* <DEDUP_REMOVED lines=8> */
[----:B------:R-:W-:-:S02]  /*202d0*/  SHF.R.S32.HI R0, RZ, 0x1f, R34 ;  /* 0x0000001fff007819 */ /* 0x000fc40000011422 */
[----:B------:R-:W-:Y:S01]  /*202e0*/  ISETP.NE.AND.EX P0, PT, RZ, UR7, PT, P0 ;  /* 0x00000007ff007c0c */ /* 0x000fe2000bf05300 */
[----:B------:R-:W-:Y:S01]  /*202f0*/  VIADD R2, R22, 0x12400 ;  /* 0x0001240016027836 */ /* 0x000fe20000000000 */
[----:B------:R-:W-:Y:S01]  /*20300*/  BSSY B6, `(.L_x_6289) ;  /* 0x000001a000067945 */ /* 0x000fe20003800000 */
[----:B------:R-:W-:Y:S01]  /*20310*/  IMAD R0, R0, UR4, RZ ;  /* 0x0000000400007c24 */ /* 0x000fe2000f8e02ff */
[----:B------:R-:W-:-:S03]  /*20320*/  SEL R30, R30, RZ, !P0 ;  /* 0x000000ff1e1e7207 */ /* 0x000fc60004000000 */
[----:B------:R-:W-:-:S05]  /*20330*/  IMAD R0, R34, UR5, R0 ;  /* 0x0000000522007c24 */ /* 0x000fca000f8e0200 */
[----:B------:R-:W-:Y:S02]  /*20340*/  IADD3 R34, R5, R0, RZ ;  /* 0x0000000005227210 */ /* 0x000fe40007ffe0ff */
        /* <DEDUP_REMOVED lines=15> */
[----:B------:R-:W-:Y:S01]  /*20440*/  MOV R13, RZ ;  /* 0x000000ff000d7202 */ /* 0x000fe20000000f00 */
[----:B------:R-:W-:-:S02]  /*20450*/  IMAD.U32 R10, RZ, RZ, UR8 ;  /* 0x00000008ff0a7e24 */ /* 0x000fc4000f8e00ff */
[----:B------:R-:W-:Y:S02]  /*20460*/  IMAD.MOV.U32 R8, RZ, RZ, 0x70 ;  /* 0x00000070ff087424 */ /* 0x000fe400078e00ff */
[----:B------:R-:W-:-:S07]  /*20470*/  IMAD.MOV.U32 R12, RZ, RZ, 0x1 ;  /* 0x00000001ff0c7424 */ /* 0x000fce00078e00ff */
[----:B------:R-:W-:-:S07]  /*20480*/  LEPC R20, `(.L_x_6290) ;  /* 0x000000001014794e */ /* 0x000fce0000000000 */
[----:B0-----:R-:W-:Y:S05]  /*20490*/  CALL.ABS.NOINC R2 ;  /* 0x0000000002007343 */ /* 0x001fea0003c00000 */
.L_x_6290:
[----:B------:R-:W-:Y:S05]  /*204a0*/  BSYNC B6 ;  /* 0x0000000000067941 */ /* 0x000fea0003800000 */
.L_x_6289:
[----:B------:R-:W2:Y:S01]  /*204b0*/  LDL.LU R20, [R1+0x2c] ;  /* 0x00002c0001147983 */ /* 0x000ea20000300800 */
[----:B------:R-:W-:Y:S01]  /*204c0*/  ULDC.64 UR4, c[0x0][0x2d8] ;  /* 0x0000b60000047ab9 */ /* 0x000fe20000000a00 */
[----:B-1----:R-:W1:Y:S02]  /*204d0*/  LDC R7, c[0x0][0x448] ;  /* 0x00011200ff077b82 */ /* 0x002e640000000800 */
[----:B0-----:R-:W3:Y:S01]  /*204e0*/  LDL.LU.64 R2, [R1+0x20] ;  /* 0x0000200001027983 */ /* 0x001ee20000300a00 */
[----:B------:R-:W-:-:S03]  /*204f0*/  IMAD R0, R31, UR4, RZ ;  /* 0x000000041f007c24 */ /* 0x000fc6000f8e02ff */
[----:B------:R0:W5:Y:S01]  /*20500*/  LDL R10, [R1+0x18] ;  /* 0x00001800010a7983 */ /* 0x0001620000100800 */
[----:B------:R-:W-:-:S03]  /*20510*/  IMAD R5, R18, UR5, R0 ;  /* 0x0000000512057c24 */ /* 0x000fc6000f8e0200 */
[----:B------:R0:W5:Y:S01]  /*20520*/  LDL R8, [R1+0x4] ;  /* 0x0000040001087983 */ /* 0x0001620000100800 */
[----:B-1----:R-:W-:-:S13]  /*20530*/  ISETP.NE.AND P0, PT, R7, 0x1, PT ;  /* 0x000000010700780c */ /* 0x002fda0003f05270 */
[----:B------:R-:W1:Y:S01]  /*20540*/  @P0 LDC R6, c[0x0][0x44c] ;  /* 0x00011300ff060b82 */ /* 0x000e620000000800 */
[----:B---3--:R-:W-:Y:S02]  /*20550*/  IMAD.MOV.U32 R3, RZ, RZ, R34 ;  /* 0x000000ffff037224 */ /* 0x008fe400078e0022 */
[----:B------:R-:W-:Y:S01]  /*20560*/  IMAD.WIDE.U32 R2, R18, UR4, R2 ;  /* 0x0000000412027c25 */ /* 0x000fe2000f8e0002 */
[----:B------:R-:W-:-:S03]  /*20570*/  ULDC.64 UR4, c[0x0][0x2e0] ;  /* 0x0000b80000047ab9 */ /* 0x000fc60000000a00 */
[----:B------:R-:W-:Y:S02]  /*20580*/  IMAD.IADD R3, R3, 0x1, R5 ;  /* 0x0000000103037824 */ /* 0x000fe400078e0205 */
[----:B--2---:R-:W-:Y:S02]  /*20590*/  IMAD R5, R20, UR4, RZ ;  /* 0x0000000414057c24 */ /* 0x004fe4000f8e02ff */
[----:B------:R-:W2:Y:S01]  /*205a0*/  S2R R20, SR_TID.X ;  /* 0x0000000000147919 */ /* 0x000ea20000002100 */
[----:B------:R-:W-:-:S04]  /*205b0*/  IMAD.WIDE.U32 R2, R30, UR4, R2 ;  /* 0x000000041e027c25 */ /* 0x000fc8000f8e0002 */
[----:B------:R-:W-:Y:S01]  /*205c0*/  IMAD R0, R30, UR5, R5 ;  /* 0x000000051e007c24 */ /* 0x000fe2000f8e0205 */
[----:B------:R-:W-:-:S04]  /*205d0*/  ULDC.64 UR4, c[0x0][0x2d0] ;  /* 0x0000b40000047ab9 */ /* 0x000fc80000000a00 */
[----:B------:R-:W-:Y:S02]  /*205e0*/  IADD3 R3, R3, R0, RZ ;  /* 0x0000000003037210 */ /* 0x000fe40007ffe0ff */
[----:B------:R-:W3:Y:S01]  /*205f0*/  @P0 LDC R0, c[0x0][0x450] ;  /* 0x00011400ff000b82 */ /* 0x000ee20000000800 */
[----:B--2---:R-:W-:-:S04]  /*20600*/  LOP3.LUT R20, R20, 0x7f, RZ, 0xc0, !PT ;  /* 0x0000007f14147812 */ /* 0x004fc800078ec0ff */
[----:B------:R-:W-:Y:S02]  /*20610*/  SHF.R.U32.HI R21, RZ, 0x3, R20 ;  /* 0x00000003ff157819 */ /* 0x000fe40000011614 */
[----:B------:R-:W2:Y:S02]  /*20620*/  S2R R20, SR_TID.X ;  /* 0x0000000000147919 */ /* 0x000ea40000002100 */
[----:B--2---:R-:W-:-:S05]  /*20630*/  IMAD.SHL.U32 R20, R20, 0x10, RZ ;  /* 0x0000001014147824 */ /* 0x004fca00078e00ff */
[----:B------:R-:W-:-:S05]  /*20640*/  LOP3.LUT R20, R21, 0x70, R20, 0xf8, !PT ;  /* 0x0000007015147812 */ /* 0x000fca00078ef814 */
[----:B------:R-:W-:-:S04]  /*20650*/  IMAD R5, R17, 0x80, R20 ;  /* 0x0000008011057824 */ /* 0x000fc800078e0214 */
[----:B-1----:R-:W-:Y:S01]  /*20660*/  @P0 IMAD.HI.U32 R6, R5, R6, RZ ;  /* 0x0000000605060227 */ /* 0x002fe200078e00ff */
[----:B------:R-:W-:-:S04]  /*20670*/  MOV R4, R5 ;  /* 0x0000000500047202 */ /* 0x000fc80000000f00 */
[----:B---3--:R-:W-:Y:S01]  /*20680*/  @P0 SHF.R.U32.HI R4, RZ, R0, R6 ;  /* 0x00000000ff040219 */ /* 0x008fe20000011606 */
[----:B------:R-:W1:Y:S04]  /*20690*/  S2R R20, SR_TID.X ;  /* 0x0000000000147919 */ /* 0x000e680000002100 */
        /* <DEDUP_REMOVED lines=16> */
[----:B-1----:R-:W-:Y:S02]  /*207a0*/  LOP3.LUT R20, R20, 0x7f, RZ, 0xc0, !PT ;  /* 0x0000007f14147812 */ /* 0x002fe400078ec0ff */
[----:B------:R-:W-:Y:S01]  /*207b0*/  LEA.HI.X R4, R2, UR5, R3, 0x1, P0 ;  /* 0x0000000502047c11 */ /* 0x000fe200080f0c03 */
[----:B------:R-:W-:Y:S01]  /*207c0*/  UMOV UR5, 0xffffffff ;  /* 0xffffffff00057882 */ /* 0x000fe20000000000 */
[----:B------:R-:W-:-:S02]  /*207d0*/  ISETP.GE.AND P3, PT, R33, UR4, PT ;  /* 0x0000000421007c0c */ /* 0x000fc4000bf66270 */
[----:B------:R-:W-:Y:S02]  /*207e0*/  ISETP.GE.AND P0, PT, R36, UR4, PT ;  /* 0x0000000424007c0c */ /* 0x000fe4000bf06270 */
[----:B------:R-:W-:Y:S02]  /*207f0*/  ISETP.GE.AND P1, PT, R35, UR4, PT ;  /* 0x0000000423007c0c */ /* 0x000fe4000bf26270 */
[----:B------:R-:W-:Y:S01]  /*20800*/  SHF.R.U32.HI R9, RZ, 0x3, R20 ;  /* 0x00000003ff097819 */ /* 0x000fe20000011614 */
[----:B0-----:R-:W-:Y:S10]  /*20810*/  BRA.DIV UR5, `(.L_x_6291) ;  /* 0x0000004e05dc7947 */ /* 0x001ff4000b800000 */
[----:B------:R-:W0:Y:S01]  /*20820*/  SHFL.IDX PT, R14, R0, RZ, 0x181f ;  /* 0x00181fff000e7589 */ /* 0x000e2200000e0000 */
[----:B-----5:R-:W-:Y:S01]  /*20830*/  IMAD R5, R10, R7, RZ ;  /* 0x000000070a057224 */ /* 0x020fe200078e02ff */
[----:B------:R-:W-:Y:S01]  /*20840*/  ULDC.64 UR4, c[0x0][0x208] ;  /* 0x0000820000047ab9 */ /* 0x000fe20000000a00 */
        /* <DEDUP_REMOVED lines=15> */
[----:B-1----:R-:W-:Y:S01]  /*20940*/  @!P2 IMAD.X R7, RZ, RZ, R2, P4 ;  /* 0x000000ffff07a224 */ /* 0x002fe200020e0602 */
[----:B------:R-:W-:Y:S02]  /*20950*/  @!P2 MOV R2, R14 ;  /* 0x0000000e0002a202 */ /* 0x000fe40000000f00 */
[----:B------:R-:W0:Y:S01]  /*20960*/  SHFL.IDX PT, R14, R0, 0x2, 0x181f ;  /* 0x00581f00000e7f89 */ /* 0x000e2200000e0000 */
[----:B------:R-:W-:-:S05]  /*20970*/  @!P2 IMAD.MOV.U32 R3, RZ, RZ, R7 ;  /* 0x000000ffff03a224 */ /* 0x000fca00078e0007 */
[----:B------:R-:W-:Y:S04]  /*20980*/  @!P2 LDGSTS.E.BYPASS.LTC128B.128 [R8+0x12c00], desc[UR4][R2.64], !P3 ;  /* 0x12c000000208afae */ /* 0x000fe8000d901d44 */
[----:B------:R-:W-:Y:S04]  /*20990*/  @!P2 LDGSTS.E.BYPASS.LTC128B.128 [R8+0x16c00], desc[UR4][R2.64+0x80], !P0 ;  /* 0x16c000800208afae */ /* 0x000fe8000c101d44 */
[----:B------:R1:W-:Y:S01]  /*209a0*/  @!P2 LDGSTS.E.BYPASS.LTC128B.128 [R8+0x1ac00], desc[UR4][R2.64+0x100], !P1 ;  /* 0x1ac001000208afae */ /* 0x0003e2000c901d44 */
[----:B------:R-:W-:Y:S02]  /*209b0*/  ISETP.GE.AND P2, PT, R6, R5, PT ;  /* 0x000000050600720c */ /* 0x000fe40003f46270 */
[----:B------:R-:W-:Y:S01]  /*209c0*/  IADD3 R6, R17, 0x30, RZ ;  /* 0x0000003011067810 */ /* 0x000fe20007ffe0ff */
        /* <DEDUP_REMOVED lines=48> */
[----:B------:R1:W2:Y:S01]  /*20cd0*/  SHFL.IDX PT, R14, R0, 0x7, 0x181f ;  /* 0x00f81f00000e7f89 */ /* 0x0002a200000e0000 */
[----:B------:R-:W-:-:S05]  /*20ce0*/  @!P2 MOV R3, R7 ;  /* 0x000000070003a202 */ /* 0x000fca0000000f00 */
[----:B------:R1:W-:Y:S04]  /*20cf0*/  @!P2 LDGSTS.E.BYPASS.LTC128B.128 [R8+0x15400], desc[UR4][R2.64], !P3 ;  /* 0x154000000208afae */ /* 0x0003e8000d901d44 */
[----:B------:R1:W-:Y:S04]  /*20d00*/  @!P2 LDGSTS.E.BYPASS.LTC128B.128 [R8+0x19400], desc[UR4][R2.64+0x80], !P0 ;  /* 0x194000800208afae */ /* 0x0003e8000c101d44 */
[----:B0-----:R1:W-:Y:S02]  /*20d10*/  @!P2 LDGSTS.E.BYPASS.LTC128B.128 [R8+0x1d400], desc[UR4][R2.64+0x100], !P1 ;  /* 0x1d4001000208afae */ /* 0x0013e4000c901d44 */
.L_x_6443:
[----:B-1----:R-:W-:Y:S01]  /*20d20*/  VIADD R0, R17, 0x70 ;  /* 0x0000007011007836 */ /* 0x002fe20000000000 */
[----:B------:R-:W-:Y:S04]  /*20d30*/  BSSY B0, `(.L_x_6292) ;  /* 0x000000c000007945 */ /* 0x000fe80003800000 */
[----:B------:R-:W-:-:S13]  /*20d40*/  ISETP.GE.AND P2, PT, R0, R5, PT ;  /* 0x000000050000720c */ /* 0x000fda0003f46270 */
[----:B------:R-:W-:Y:S05]  /*20d50*/  @P2 BRA `(.L_x_6293) ;  /* 0x0000000000242947 */ /* 0x000fea0003800000 */
[----:B--2---:R-:W-:Y:S01]  /*20d60*/  LEA R2, P2, R33, R14, 0x1 ;  /* 0x0000000e21027211 */ /* 0x004fe200078408ff */
[----:B------:R-:W-:-:S04]  /*20d70*/  ULDC.64 UR4, c[0x0][0x208] ;  /* 0x0000820000047ab9 */ /* 0x000fc80000000a00 */
[----:B------:R-:W-:-:S05]  /*20d80*/  IMAD.X R3, RZ, RZ, R4, P2 ;  /* 0x000000ffff037224 */ /* 0x000fca00010e0604 */
[----:B------:R-:W-:Y:S01]  /*20d90*/  @!PT LDS RZ, [RZ] ;  /* 0x00000000fffff984 */ /* 0x000fe20000000800 */
[----:B------:R-:W-:Y:S01]  /*20da0*/  @!PT LDS RZ, [RZ] ;  /* 0x00000000fffff984 */ /* 0x000fe20000000800 */
[----:B------:R-:W-:Y:S01]  /*20db0*/  @!PT LDS RZ, [RZ] ;  /* 0x00000000fffff984 */ /* 0x000fe20000000800 */
[----:B------:R0:W-:Y:S04]  /*20dc0*/  LDGSTS.E.BYPASS.LTC128B.128 [R8+0x15c00], desc[UR4][R2.64], !P3 ;  /* 0x15c0000002087fae */ /* 0x0001e8000d901d44 */
[----:B------:R0:W-:Y:S04]  /*20dd0*/  LDGSTS.E.BYPASS.LTC128B.128 [R8+0x19c00], desc[UR4][R2.64+0x80], !P0 ;  /* 0x19c0008002087fae */ /* 0x0001e8000c101d44 */
[----:B------:R0:W-:Y:S02]  /*20de0*/  LDGSTS.E.BYPASS.LTC128B.128 [R8+0x1dc00], desc[UR4][R2.64+0x100], !P1 ;  /* 0x1dc0010002087fae */ /* 0x0001e4000c901d44 */
.L_x_6293:
[----:B------:R-:W-:Y:S05]  /*20df0*/  BSYNC B0 ;  /* 0x0000000000007941 */ /* 0x000fea0003800000 */
.L_x_6292:
[----:B------:R-:W-:Y:S01]  /*20e00*/  NOP ;  /* 0x0000000000007918 */ /* 0x000fe20000000000 */
[----:B------:R-:W-:-:S13]  /*20e10*/  PLOP3.LUT P0, PT, PT, PT, PT, 0x80, 0x0 ;  /* 0x000000000000781c */ /* 0x000fda0003f0f070 */
.L_x_6294:
[----:B------:R-:W-:Y:S02]  /*20e20*/  PLOP3.LUT P1, PT, P1, P0, PT, 0xa2, 0x0 ;  /* 0x000000000000781c */ /* 0x000fe40000f21472 */
[----:B------:R-:W-:-:S08]  /*20e30*/  @P0 R2UR P1, UR4, R22 ;  /* 0x00000000160402ca */ /* 0x000fd00000020000 */
[----:B------:R-:W-:-:S05]  /*20e40*/  @P0 PLOP3.LUT P0, PT, P1, PT, PT, 0x80, 0x0 ;  /* 0x000000000000081c */ /* 0x000fca0000f0f070 */
[----:B------:R-:W-:Y:S01]  /*20e50*/  @!P1 SYNCS.ARRIVE.TRANS64.RED.A0T1 RZ, [UR4+0x30800], RZ ;  /* 0x030800ffffff99a7 */ /* 0x000fe20008200404 */
[----:B------:R-:W-:Y:S07]  /*20e60*/  @!P1 ARRIVES.LDGSTSBAR.64.TRANSCNT [UR4+0x30800] ;  /* 0x03080000ff0099b0 */ /* 0x000fee0008000a84 */
[----:B------:R-:W-:Y:S05]  /*20e70*/  @P0 BRA.U.ANY `(.L_x_6294) ;  /* 0xfffffffd00e80947 */ /* 0x000fea000393ffff */
[----:B0-----:R-:W3:Y:S02]  /*20e80*/  LDL.LU R2, [R1+0x28] ;  /* 0x0000280001027983 */ /* 0x001ee40000300800 */
[----:B---3--:R-:W-:-:S04]  /*20e90*/  IADD3 R2, R2, 0x1, RZ ;  /* 0x0000000102027810 */ /* 0x008fc80007ffe0ff */
        /* <DEDUP_REMOVED lines=10> */
.L_x_6444:
[----:B------:R-:W-:Y:S05]  /*20f40*/  BSYNC B0 ;  /* 0x0000000000007941 */ /* 0x000fea0003800000 */
.L_x_6295:
        /* <DEDUP_REMOVED lines=12> */
.L_x_6311:
[----:B------:R-:W3:Y:S01]  /*21010*/  LDL R4, [R1+0xc] ;  /* 0x00000c0001047983 */ /* 0x000ee20000100800 */
[----:B------:R-:W1:Y:S03]  /*21020*/  LDC R7, c[0x0][0x430] ;  /* 0x00010c00ff077b82 */ /* 0x000e660000000800 */
[----:B------:R-:W4:Y:S01]  /*21030*/  LDL R8, [R1+0x10] ;  /* 0x0000100001087983 */ /* 0x000f220000100800 */
[----:B------:R-:W0:Y:S02]  /*21040*/  S2R R0, SR_TID.X ;  /* 0x0000000000007919 */ /* 0x000e240000002100 */
[----:B0-----:R-:W-:-:S04]  /*21050*/  LOP3.LUT R0, R0, 0x7f, RZ, 0xc0, !PT ;  /* 0x0000007f00007812 */ /* 0x001fc800078ec0ff */
[----:B------:R-:W-:Y:S02]  /*21060*/  SHF.R.U32.HI R2, RZ, 0x3, R0 ;  /* 0x00000003ff027819 */ /* 0x000fe40000011600 */
[----:B------:R-:W0:Y:S01]  /*21070*/  S2R R0, SR_TID.X ;  /* 0x0000000000007919 */ /* 0x000e220000002100 */
[----:B-1----:R-:W-:-:S13]  /*21080*/  ISETP.NE.AND P0, PT, R7, 0x1, PT ;  /* 0x000000010700780c */ /* 0x002fda0003f05270 */
[----:B------:R-:W1:Y:S01]  /*21090*/  @P0 LDC R3, c[0x0][0x438] ;  /* 0x00010e00ff030b82 */ /* 0x000e620000000800 */
[----:B0-----:R-:W-:-:S04]  /*210a0*/  SHF.L.U32 R0, R0, 0x4, RZ ;  /* 0x0000000400007819 */ /* 0x001fc800000006ff */
[----:B------:R-:W-:-:S03]  /*210b0*/  LOP3.LUT R0, R2, 0x70, R0, 0xf8, !PT ;  /* 0x0000007002007812 */ /* 0x000fc600078ef800 */
[----:B------:R-:W0:Y:S01]  /*210c0*/  @P0 LDC R2, c[0x0][0x434] ;  /* 0x00010d00ff020b82 */ /* 0x000e220000000800 */
[----:B------:R-:W-:Y:S01]  /*210d0*/  ISETP.GT.U32.AND P4, PT, R0, 0x5f, PT ;  /* 0x0000005f0000780c */ /* 0x000fe20003f84070 */
[----:B------:R-:W-:Y:S01]  /*210e0*/  IMAD.U32 R11, RZ, RZ, UR37 ;  /* 0x00000025ff0b7e24 */ /* 0x000fe2000f8e00ff */
[----:B------:R-:W-:Y:S01]  /*210f0*/  ULDC.64 UR4, c[0x0][0x208] ;  /* 0x0000820000047ab9 */ /* 0x000fe20000000a00 */
[----:B------:R-:W-:Y:S02]  /*21100*/  IADD3 R26, R10, 0x1, RZ ;  /* 0x000000010a1a7810 */ /* 0x000fe40007ffe0ff */
[----:B------:R-:W-:Y:S01]  /*21110*/  MOV R25, R6 ;  /* 0x0000000600197202 */ /* 0x000fe20000000f00 */
[----:B---3--:R-:W-:-:S07]  /*21120*/  IMAD R9, R6, 0x60, R4 ;  /* 0x0000006006097824 */ /* 0x008fce00078e0204 */
[----:B------:R-:W4:Y:S01]  /*21130*/  @!P4 LDC.64 R4, c[0x0][0x428] ;  /* 0x00010a00ff04cb82 */ /* 0x000f220000000a00 */
[----:B------:R-:W-:-:S04]  /*21140*/  IMAD.IADD R9, R0, 0x1, R9 ;  /* 0x0000000100097824 */ /* 0x000fc800078e0209 */
[----:B0-----:R-:W-:-:S04]  /*21150*/  @P0 IMAD.HI.U32 R2, R9, R2, RZ ;  /* 0x0000000209020227 */ /* 0x001fc800078e00ff */
[----:B------:R-:W-:Y:S01]  /*21160*/  IMAD.MOV.U32 R0, RZ, RZ, R9 ;  /* 0x000000ffff007224 */ /* 0x000fe200078e0009 */
[----:B-1----:R-:W-:-:S04]  /*21170*/  @P0 SHF.R.U32.HI R0, RZ, R3, R2 ;  /* 0x00000003ff000219 */ /* 0x002fc80000011602 */
[----:B------:R-:W-:Y:S02]  /*21180*/  @!P4 SHF.R.S32.HI R3, RZ, 0x1f, R0 ;  /* 0x0000001fff03c819 */ /* 0x000fe40000011400 */
[----:B------:R-:W-:Y:S01]  /*21190*/  @!P4 MOV R2, R0 ;  /* 0x000000000002c202 */ /* 0x000fe20000000f00 */
[----:B----4-:R-:W-:-:S04]  /*211a0*/  @!P4 IMAD R8, R8, R4, RZ ;  /* 0x000000040808c224 */ /* 0x010fc800078e02ff */
        /* <DEDUP_REMOVED lines=10> */
[----:B------:R-:W-:Y:S02]  /*21250*/  ISETP.NE.AND P4, PT, R11, 0x3, PT ;  /* 0x000000030b00780c */ /* 0x000fe40003f85270 */
[C---:B------:R-:W-:Y:S01]  /*21260*/  ISETP.NE.AND P0, PT, R26.reuse, 0x2, PT ;  /* 0x000000021a00780c */ /* 0x040fe20003f05270 */
[----:B------:R-:W-:Y:S05]  /*21270*/  YIELD ;  /* 0x0000000000007946 */ /* 0x000fea0003800000 */
[----:B------:R-:W-:Y:S02]  /*21280*/  SEL R28, RZ, 0x1, P0 ;  /* 0x00000001ff1c7807 */ /* 0x000fe40000000000 */
[----:B------:R-:W-:-:S02]  /*21290*/  SEL R26, R26, RZ, P0 ;  /* 0x000000ff1a1a7207 */ /* 0x000fc40000000000 */
[----:B------:R-:W-:Y:S01]  /*212a0*/  LOP3.LUT R28, R17, R28, RZ, 0x3c, !PT ;  /* 0x0000001c111c7212 */ /* 0x000fe200078e3cff */
[----:B0-----:R-:W-:Y:S06]  /*212b0*/  @!P4 BRA `(.L_x_6299) ;  /* 0x000000000004c947 */ /* 0x001fec0003800000 */
[----:B------:R-:W-:Y:S01]  /*212c0*/  BPT.TRAP 0x1 ;  /* 0x000000040000795c */ /* 0x000fe20000300000 */
.L_x_6299:
[----:B------:R-:W-:Y:S01]  /*212d0*/  IMAD R7, R26, 0x8, R22 ;  /* 0x000000081a077824 */ /* 0x000fe200078e0216 */
[----:B------:R-:W-:Y:S01]  /*212e0*/  SHF.L.U32 R2, R28, 0x1f, RZ ;  /* 0x0000001f1c027819 */ /* 0x000fe200000006ff */
[----:B------:R-:W-:Y:S03]  /*212f0*/  BSSY B1, `(.L_x_6300) ;  /* 0x0000003000017945 */ /* 0x000fe60003800000 */
[----:B------:R-:W0:Y:S02]  /*21300*/  SYNCS.PHASECHK.TRANS64.TRYWAIT P0, [R7+URZ+0x30840], R2 ;  /* 0x03084002070075a7 */ /* 0x000e24000800017f */
[----:B0-----:R-:W-:Y:S05]  /*21310*/  @!P0 BRA `(.L_x_6301) ;  /* 0x0000004c00e88947 */ /* 0x001fea0003800000 */
.L_x_6445:
[----:B------:R-:W-:Y:S05]  /*21320*/  BSYNC B1 ;  /* 0x0000000000017941 */ /* 0x000fea0003800000 */
.L_x_6300:
[----:B------:R-:W3:Y:S01]  /*21330*/  LDL R3, [R1] ;  /* 0x0000000001037983 */ /* 0x000ee20000100800 */
[----:B------:R-:W-:Y:S01]  /*21340*/  SHF.R.S32.HI R20, RZ, 0x1f, R9 ;  /* 0x0000001fff147819 */ /* 0x000fe20000011409 */
[----:B------:R-:W-:Y:S01]  /*21350*/  ULDC.64 UR4, c[0x0][0x300] ;  /* 0x0000c00000047ab9 */ /* 0x000fe20000000a00 */
[----:B-----5:R-:W-:Y:S01]  /*21360*/  SHF.R.S32.HI R21, RZ, 0x1f, R0 ;  /* 0x0000001fff157819 */ /* 0x020fe20000011400 */
[----:B------:R-:W-:Y:S02]  /*21370*/  IMAD R5, R26, 0x4800, R37 ;  /* 0x000048001a057824 */ /* 0x000fe400078e0225 */
[----:B------:R-:W-:-:S04]  /*21380*/  IMAD R4, R20, UR4, RZ ;  /* 0x0000000414047c24 */ /* 0x000fc8000f8e02ff */
[----:B------:R-:W-:Y:S01]  /*21390*/  IMAD R4, R9, UR5, R4 ;  /* 0x0000000509047c24 */ /* 0x000fe2000f8e0204 */
[C---:B---3--:R-:W-:Y:S02]  /*213a0*/  LOP3.LUT P5, RZ, R3.reuse, 0x2, RZ, 0xc0, !PT ;  /* 0x0000000203ff7812 */ /* 0x048fe400078ac0ff */
        /* <DEDUP_REMOVED lines=18> */
[----:B------:R-:W3:Y:S01]  /*214d0*/  LDL R3, [R1] ;  /* 0x0000000001037983 */ /* 0x000ee20000100800 */
[----:B------:R-:W-:Y:S01]  /*214e0*/  IMAD.SHL.U32 R4, R33, 0x2, RZ ;  /* 0x0000000221047824 */ /* 0x000fe200078e00ff */
[----:B------:R-:W-:Y:S01]  /*214f0*/  ULDC.64 UR4, c[0x0][0x208] ;  /* 0x0000820000047ab9 */ /* 0x000fe20000000a00 */
[----:B------:R-:W-:Y:S01]  /*21500*/  IMAD R5, R5, 0x2, R22 ;  /* 0x0000000205057824 */ /* 0x000fe200078e0216 */
[----:B------:R-:W0:Y:S04]  /*21510*/  SHFL.IDX PT, R2, R8, RZ, 0x181f ;  /* 0x00181fff08027589 */ /* 0x000e2800000e0000 */
[----:B------:R-:W-:Y:S01]  /*21520*/  SHFL.IDX PT, R34, R6, 0x2, 0x181f ;  /* 0x00581f0006227f89 */ /* 0x000fe200000e0000 */
[----:B0-----:R-:W-:Y:S02]  /*21530*/  IADD3 R2, P0, R2, R4, RZ ;  /* 0x0000000402027210 */ /* 0x001fe40007f1e0ff */
[----:B---3--:R-:W-:-:S02]  /*21540*/  LOP3.LUT P6, RZ, R3, 0x4, RZ, 0xc0, !PT ;  /* 0x0000000403ff7812 */ /* 0x008fc400078cc0ff */
        /* <DEDUP_REMOVED lines=33> */
[----:B-1-3--:R0:W3:Y:S02]  /*21760*/  SHFL.IDX PT, R2, R8, 0x5, 0x181f ;  /* 0x00b81f0008027f89 */ /* 0x00a0e400000e0000 */
.L_x_6459:
[----:B------:R-:W4:Y:S01]  /*21770*/  LDL R3, [R1] ;  /* 0x0000000001037983 */ /* 0x000f220000100800 */
[----:B---3--:R-:W-:Y:S01]  /*21780*/  IADD3 R2, P0, R2, R4, RZ ;  /* 0x0000000402027210 */ /* 0x008fe20007f1e0ff */
[----:B------:R-:W-:Y:S01]  /*21790*/  ULDC.64 UR4, c[0x0][0x208] ;  /* 0x0000820000047ab9 */ /* 0x000fe20000000a00 */
[----:B----4-:R-:W-:Y:S02]  /*217a0*/  LOP3.LUT P6, RZ, R3, 0x4, RZ, 0xc0, !PT ;  /* 0x0000000403ff7812 */ /* 0x010fe400078cc0ff */
        /* <DEDUP_REMOVED lines=9> */
.L_x_6303:
        /* <DEDUP_REMOVED lines=11> */
.L_x_6304:
[----:B------:R1:W-:Y:S01]  /*218f0*/  SYNCS.ARRIVE.TRANS64.A1T0 RZ, [R7+URZ+0x30830], RZ ;  /* 0x030830ff07ff79a7 */ /* 0x0003e2000810003f */
[----:B------:R-:W-:Y:S05]  /*21900*/  @!P5 BRA `(.L_x_6305) ;  /* 0x000000000004d947 */ /* 0x000fea0003800000 */
[----:B------:R-:W-:Y:S01]  /*21910*/  BPT.TRAP 0x1 ;  /* 0x000000040000795c */ /* 0x000fe20000300000 */
.L_x_6305:
[----:B------:R-:W-:Y:S01]  /*21920*/  SHF.L.U32 R2, R17, 0x1f, RZ ;  /* 0x0000001f11027819 */ /* 0x000fe200000006ff */
[----:B0-----:R-:W-:Y:S01]  /*21930*/  IMAD R6, R10, 0x8, R22 ;  /* 0x000000080a067824 */ /* 0x001fe200078e0216 */
[----:B------:R-:W-:Y:S03]  /*21940*/  BSSY B1, `(.L_x_6306) ;  /* 0x0000003000017945 */ /* 0x000fe60003800000 */
[----:B------:R-:W0:Y:S02]  /*21950*/  SYNCS.PHASECHK.TRANS64.TRYWAIT P0, [R6+URZ+0x30860], R2 ;  /* 0x03086002060075a7 */ /* 0x000e24000800017f */
[----:B0-----:R-:W-:Y:S05]  /*21960*/  @!P0 BRA `(.L_x_6307) ;  /* 0x00000050006c8947 */ /* 0x001fea0003800000 */
.L_x_6460:
[----:B------:R-:W-:Y:S05]  /*21970*/  BSYNC B1 ;  /* 0x0000000000017941 */ /* 0x000fea0003800000 */
.L_x_6306:
[----:B------:R-:W1:Y:S01]  /*21980*/  LDL R5, [R1+0x8] ;  /* 0x0000080001057983 */ /* 0x000e620000100800 */
[----:B------:R-:W3:Y:S01]  /*21990*/  S2R R3, SR_TID.X ;  /* 0x0000000000037919 */ /* 0x000ee20000002100 */
[----:B------:R-:W-:Y:S01]  /*219a0*/  UMOV UR4, 0xffffffff ;  /* 0xffffffff00047882 */ /* 0x000fe20000000000 */
[----:B---3--:R-:W-:-:S04]  /*219b0*/  LOP3.LUT R3, R3, 0x7f, RZ, 0xc0, !PT ;  /* 0x0000007f03037812 */ /* 0x008fc800078ec0ff */
[----:B------:R-:W-:Y:S01]  /*219c0*/  SHF.R.U32.HI R3, RZ, 0x3, R3 ;  /* 0x00000003ff037819 */ /* 0x000fe20000011603 */
[----:B-1----:R-:W-:Y:S02]  /*219d0*/  IMAD R7, R30, -0x60, R5 ;  /* 0xffffffa01e077824 */ /* 0x002fe400078e0205 */
[----:B------:R-:W-:-:S03]  /*219e0*/  IMAD R5, R10, 0x4800, R37 ;  /* 0x000048000a057824 */ /* 0x000fc600078e0225 */
[----:B------:R-:W-:Y:S01]  /*219f0*/  IADD3 R7, -R3, R7, RZ ;  /* 0x0000000703077210 */ /* 0x000fe20007ffe1ff */
[----:B------:R-:W-:Y:S06]  /*21a00*/  BRA.DIV UR4, `(.L_x_6308) ;  /* 0x0000005204587947 */ /* 0x000fec000b800000 */
[----:B0-----:R-:W0:Y:S01]  /*21a10*/  SHFL.IDX PT, R2, R23, RZ, 0x181f ;  /* 0x00181fff17027589 */ /* 0x001e2200000e0000 */
[----:B------:R-:W-:Y:S01]  /*21a20*/  IMAD R5, R5, 0x2, R22 ;  /* 0x0000000205057824 */ /* 0x000fe200078e0216 */
[----:B------:R-:W-:Y:S02]  /*21a30*/  ULDC.64 UR4, c[0x0][0x208] ;  /* 0x0000820000047ab9 */ /* 0x000fe40000000a00 */
[----:B------:R-:W1:Y:S04]  /*21a40*/  SHFL.IDX PT, R3, R24, RZ, 0x181f ;  /* 0x00181fff18037589 */ /* 0x000e6800000e0000 */
[----:B--2---:R-:W-:Y:S01]  /*21a50*/  SHFL.IDX PT, R14, R23, 0x5, 0x181f ;  /* 0x00b81f00170e7f89 */ /* 0x004fe200000e0000 */
        /* <DEDUP_REMOVED lines=49> */
.L_x_6474:
[----:B0-----:R-:W-:Y:S01]  /*21d70*/  IADD3 R2, P0, R14, R4, RZ ;  /* 0x000000040e027210 */ /* 0x001fe20007f1e0ff */
        /* <DEDUP_REMOVED lines=10> */
[----:B------:R0:W-:Y:S01]  /*21e20*/  LDGSTS.E.BYPASS.LTC128B.128 [R5+0x8c00], desc[UR4][R2.64+0x100], !P0 ;  /* 0x08c0010002057fae */ /* 0x0001e2000c101d44 */
        /* <DEDUP_REMOVED lines=20> */
.L_x_6309:
        /* <DEDUP_REMOVED lines=11> */
.L_x_6310:
[C---:B------:R-:W-:Y:S01]  /*22020*/  ISETP.GT.AND P0, PT, R25.reuse, RZ, PT ;  /* 0x000000ff1900720c */ /* 0x040fe20003f04270 */
[----:B------:R0:W-:Y:S01]  /*22030*/  SYNCS.ARRIVE.TRANS64.A1T0 RZ, [R6+URZ+0x30850], RZ ;  /* 0x030850ff06ff79a7 */ /* 0x0001e2000810003f */
[----:B------:R-:W-:Y:S01]  /*22040*/  IMAD.MOV.U32 R10, RZ, RZ, R26 ;  /* 0x000000ffff0a7224 */ /* 0x000fe200078e001a */
[----:B------:R-:W-:Y:S01]  /*22050*/  MOV R30, R25 ;  /* 0x00000019001e7202 */ /* 0x000fe20000000f00 */
[----:B------:R-:W-:Y:S01]  /*22060*/  IMAD.MOV.U32 R17, RZ, RZ, R28 ;  /* 0x000000ffff117224 */ /* 0x000fe200078e001c */
[----:B0-----:R-:W-:-:S08]  /*22070*/  IADD3 R6, R25, -0x1, RZ ;  /* 0xffffffff19067810 */ /* 0x001fd00007ffe0ff */
[----:B------:R-:W-:Y:S05]  /*22080*/  @P0 BRA `(.L_x_6311) ;  /* 0xffffffec00e00947 */ /* 0x000fea000383ffff */
.L_x_6298:
[----:B------:R-:W-:Y:S05]  /*22090*/  BSYNC B0 ;  /* 0x0000000000007941 */ /* 0x000fea0003800000 */
.L_x_6297:
        /* <DEDUP_REMOVED lines=8> */
[----:B------:R-:W1:Y:S01]  /*22120*/  FLO.U32 R0, UR4 ;  /* 0x0000000400007d00 */ /* 0x000e6200080e0000 */
[----:B------:R-:W-:Y:S01]  /*22130*/  ULDC.64 UR6, c[0x0][0x208] ;  /* 0x0000820000067ab9 */ /* 0x000fe20000000a00 */
        /* <DEDUP_REMOVED lines=8> */
.L_x_6313:
[----:B------:R-:W-:Y:S05]  /*221c0*/  BSYNC B0 ;  /* 0x0000000000007941 */ /* 0x000fea0003800000 */
.L_x_6312:
[----:B------:R-:W-:-:S05]  /*221d0*/  IMAD.U32 R0, RZ, RZ, UR37 ;  /* 0x00000025ff007e24 */ /* 0x000fca000f8e00ff */
[----:B------:R-:W-:-:S13]  /*221e0*/  ISETP.NE.AND P0, PT, R0, 0x3, PT ;  /* 0x000000030000780c */ /* 0x000fda0003f05270 */
[----:B------:R-:W-:Y:S05]  /*221f0*/  @!P0 BRA `(.L_x_6314) ;  /* 0x0000000000048947 */ /* 0x000fea0003800000 */
[----:B------:R-:W-:Y:S01]  /*22200*/  BPT.TRAP 0x1 ;  /* 0x000000040000795c */ /* 0x000fe20000300000 */
.L_x_6314:
[----:B------:R-:W3:Y:S01]  /*22210*/  LDL.LU R2, [R1+0x8] ;  /* 0x0000080001027983 */ /* 0x000ee20000300800 */
[----:B------:R-:W-:Y:S01]  /*22220*/  IMAD R0, R26, 0x8, R22 ;  /* 0x000000081a007824 */ /* 0x000fe200078e0216 */
[----:B0-----:R-:W-:Y:S01]  /*22230*/  SHF.L.U32 R3, R28, 0x1f, RZ ;  /* 0x0000001f1c037819 */ /* 0x001fe200000006ff */
[----:B------:R-:W-:Y:S03]  /*22240*/  BSSY B0, `(.L_x_6315) ;  /* 0x0000004000007945 */ /* 0x000fe60003800000 */
[----:B------:R-:W0:Y:S01]  /*22250*/  SYNCS.PHASECHK.TRANS64.TRYWAIT P0, [R0+URZ+0x30860], R3 ;  /* 0x03086003000075a7 */ /* 0x000e22000800017f */
[----:B---3--:R-:W-:Y:S01]  /*22260*/  IMAD R6, R25, -0x60, R2 ;  /* 0xffffffa019067824 */ /* 0x008fe200078e0202 */
[----:B0-----:R-:W-:Y:S06]  /*22270*/  @!P0 BRA `(.L_x_6316) ;  /* 0x0000005000548947 */ /* 0x001fec0003800000 */
.L_x_6475:
[----:B------:R-:W-:Y:S05]  /*22280*/  BSYNC B0 ;  /* 0x0000000000007941 */ /* 0x000fea0003800000 */
.L_x_6315:
        /* <DEDUP_REMOVED lines=12> */
[----:B------:R-:W-:Y:S01]  /*22350*/  IMAD R4, R7, 0x2, R22 ;  /* 0x0000000207047824 */ /* 0x000fe200078e0216 */
[----:B------:R-:W-:Y:S01]  /*22360*/  ISETP.GE.AND P1, PT, R36, UR4, PT ;  /* 0x0000000424007c0c */ /* 0x000fe2000bf26270 */
[----:B------:R-:W-:Y:S01]  /*22370*/  ULDC.64 UR6, c[0x0][0x208] ;  /* 0x0000820000067ab9 */ /* 0x000fe20000000a00 */
[C---:B------:R-:W-:Y:S01]  /*22380*/  ISETP.LT.OR P4, PT, R6.reuse, 0x1, P2 ;  /* 0x000000010600780c */ /* 0x040fe20001781670 */
[----:B------:R-:W-:Y:S01]  /*22390*/  SHFL.IDX PT, R7, R24, 0x1, 0x181f ;  /* 0x00381f0018077f89 */ /* 0x000fe200000e0000 */
[----:B------:R-:W-:-:S02]  /*223a0*/  ISETP.LT.OR P3, PT, R6, 0x1, P1 ;  /* 0x000000010600780c */ /* 0x000fc40000f61670 */
[----:B-1----:R-:W-:Y:S02]  /*223b0*/  IADD3 R2, P0, R14, R5, RZ ;  /* 0x000000050e027210 */ /* 0x002fe40007f1e0ff */
[----:B------:R-:W1:Y:S02]  /*223c0*/  SHFL.IDX PT, R14, R23, 0x1, 0x181f ;  /* 0x00381f00170e7f89 */ /* 0x000e6400000e0000 */
[----:B0-----:R-:W-:Y:S02]  /*223d0*/  IADD3.X R3, RZ, R3, RZ, P0, !PT ;  /* 0x00000003ff037210 */ /* 0x001fe400007fe4ff */
[----:B------:R-:W-:-:S03]  /*223e0*/  ISETP.GE.AND P0, PT, R35, UR4, PT ;  /* 0x0000000423007c0c */ /* 0x000fc6000bf06270 */
        /* <DEDUP_REMOVED lines=44> */
.L_x_6489:
[C---:B------:R-:W-:Y:S01]  /*226b0*/  ISETP.LT.OR P2, PT, R6.reuse, 0x51, P2 ;  /* 0x000000510600780c */ /* 0x040fe20001741670 */
[----:B------:R-:W-:Y:S01]  /*226c0*/  ULDC.64 UR4, c[0x0][0x208] ;  /* 0x0000820000047ab9 */ /* 0x000fe20000000a00 */
        /* <DEDUP_REMOVED lines=12> */
.L_x_6318:
        /* <DEDUP_REMOVED lines=11> */
.L_x_6319:
[----:B------:R2:W-:Y:S01]  /*22840*/  SYNCS.ARRIVE.TRANS64.A1T0 RZ, [R0+URZ+0x30850], RZ ;  /* 0x030850ff00ff79a7 */ /* 0x0005e2000810003f */
[----:B------:R-:W-:-:S05]  /*22850*/  VIADD R26, R26, 0x1 ;  /* 0x000000011a1a7836 */ /* 0x000fca0000000000 */
[----:B------:R-:W-:-:S04]  /*22860*/  ISETP.NE.AND P0, PT, R26, 0x2, PT ;  /* 0x000000021a00780c */ /* 0x000fc80003f05270 */
[----:B------:R-:W-:Y:S02]  /*22870*/  SEL R3, RZ, 0x1, P0 ;  /* 0x00000001ff037807 */ /* 0x000fe40000000000 */
[----:B------:R-:W-:Y:S02]  /*22880*/  SEL R26, R26, RZ, P0 ;  /* 0x000000ff1a1a7207 */ /* 0x000fe40000000000 */
[----:B--2---:R-:W-:-:S07]  /*22890*/  LOP3.LUT R28, R28, R3, RZ, 0x3c, !PT ;  /* 0x000000031c1c7212 */ /* 0x004fce00078e3cff */
.L_x_6276:
[----:B------:R-:W-:Y:S05]  /*228a0*/  BSYNC B7 ;  /* 0x0000000000077941 */ /* 0x000fea0003800000 */
.L_x_6274:
[----:B------:R-:W2:Y:S02]  /*228b0*/  LDL R0, [R1] ;  /* 0x0000000001007983 */ /* 0x000ea40000100800 */
[----:B--2---:R-:W-:-:S13]  /*228c0*/  LOP3.LUT P0, RZ, R0, 0x20, RZ, 0xc0, !PT ;  /* 0x0000002000ff7812 */ /* 0x004fda000780c0ff */
[----:B------:R-:W-:Y:S05]  /*228d0*/  @!P0 BRA `(.L_x_6320) ;  /* 0x0000000000248947 */ /* 0x000fea0003800000 */
[----:B------:R-:W-:Y:S05]  /*228e0*/  WARPSYNC.ALL ;  /* 0x0000000000007948 */ /* 0x000fea0003800000 */
[----:B------:R-:W2:Y:S08]  /*228f0*/  S2UR UR5, SR_CgaCtaId ;  /* 0x00000000000579c3 */ /* 0x000eb00000008800 */
[----:B------:R-:W-:Y:S06]  /*22900*/  BAR.SYNC.DEFER_BLOCKING 0x5, 0x180 ;  /* 0x0146000000007b1d */ /* 0x000fec0000010000 */
[----:B------:R-:W-:-:S02]  /*22910*/  UMOV UR4, 0x400 ;  /* 0x0000040000047882 */ /* 0x000fc40000000000 */
[----:B--2---:R-:W-:-:S06]  /*22920*/  ULEA UR4, UR5, UR4, 0x18 ;  /* 0x0000000405047291 */ /* 0x004fcc000f8ec03f */
[----:B------:R-:W-:-:S05]  /*22930*/  IMAD.U32 R22, RZ, RZ, UR4 ;  /* 0x00000004ff167e24 */ /* 0x000fca000f8e00ff */
[----:B------:R2:W3:Y:S01]  /*22940*/  LDS.128 R16, [R22+0x308d0] ;  /* 0x0308d00016107984 */ /* 0x0004e20000000c00 */
[----:B------:R-:W-:Y:S06]  /*22950*/  BAR.ARV 0x4, 0x180 ;  /* 0x0106000000007b1d */ /* 0x000fec0000002000 */
[----:B------:R-:W-:Y:S05]  /*22960*/  BRA `(.L_x_6321) ;  /* 0x0000000800d87947 */ /* 0x000fea0003800000 */
.L_x_6320:
[----:B------:R-:W2:Y:S01]  /*22970*/  S2R R8, SR_TID.X ;  /* 0x0000000000087919 */ /* 0x000ea20000002100 */
[----:B------:R-:W-:Y:S01]  /*22980*/  UMOV UR4, 0xffffffff ;  /* 0xffffffff00047882 */ /* 0x000fe20000000000 */
[----:B--2---:R-:W-:-:S04]  /*22990*/  LOP3.LUT R8, R8, 0x1f, RZ, 0xc0, !PT ;  /* 0x0000001f08087812 */ /* 0x004fc800078ec0ff */
[----:B------:R-:W-:Y:S01]  /*229a0*/  ISETP.NE.AND P0, PT, R8, 0x1f, PT ;  /* 0x0000001f0800780c */ /* 0x000fe20003f05270 */
[----:B------:R-:W-:-:S12]  /*229b0*/  BRA.DIV UR4, `(.L_x_6322) ;  /* 0x0000005204b07947 */ /* 0x000fd8000b800000 */
[----:B------:R-:W-:Y:S01]  /*229c0*/  IADD3 R5, R19, R8, RZ ;  /* 0x0000000813057210 */ /* 0x000fe20007ffe0ff */
[----:B------:R-:W-:Y:S01]  /*229d0*/  ULDC UR4, c[0x0][0xc3c] ;  /* 0x00030f0000047ab9 */ /* 0x000fe20000000800 */
[----:B------:R-:W-:Y:S02]  /*229e0*/  ULDC.64 UR6, c[0x0][0x208] ;  /* 0x0000820000067ab9 */ /* 0x000fe40000000a00 */
        /* <DEDUP_REMOVED lines=13> */
[----:B------:R-:W2:Y:S02]  /*22ac0*/  SHFL.UP PT, R14, R5, 0x1, RZ ;  /* 0x04200000050e7989 */ /* 0x000ea400000e00ff */
[----:B--2---:R-:W-:-:S04]  /*22ad0*/  SEL R6, R14, RZ, P1 ;  /* 0x000000ff0e067207 */ /* 0x004fc80000800000 */
[----:B------:R-:W-:-:S05]  /*22ae0*/  IADD3 R6, R5, R6, RZ ;  /* 0x0000000605067210 */ /* 0x000fca0007ffe0ff */
        /* <DEDUP_REMOVED lines=11> */
[----:B------:R-:W-:-:S05]  /*22ba0*/  IMAD.IADD R6, R3, 0x1, R6 ;  /* 0x0000000103067824 */ /* 0x000fca00078e0206 */
[----:B------:R2:W3:Y:S02]  /*22bb0*/  SHFL.IDX PT, R14, R6, 0x1f, 0x1f ;  /* 0x03e01f00060e7f89 */ /* 0x0004e400000e0000 */
.L_x_6499:
[----:B------:R-:W-:Y:S02]  /*22bc0*/  ULDC UR4, c[0x0][0xc38] ;  /* 0x00030e0000047ab9 */ /* 0x000fe40000000800 */
[----:B------:R-:W-:-:S04]  /*22bd0*/  IMAD.U32 R7, RZ, RZ, UR4 ;  /* 0x00000004ff077e24 */ /* 0x000fc8000f8e00ff */
[----:B---3--:R-:W-:-:S05]  /*22be0*/  IMAD R14, R14, R7, RZ ;  /* 0x000000070e0e7224 */ /* 0x008fca00078e02ff */
[----:B------:R-:W-:-:S04]  /*22bf0*/  IADD3 R9, R4, R14, RZ ;  /* 0x0000000e04097210 */ /* 0x000fc80007ffe0ff */
[----:B------:R-:W-:-:S13]  /*22c00*/  ISETP.GT.AND P6, PT, R9, R0, PT ;  /* 0x000000000900720c */ /* 0x000fda0003fc4270 */
[----:B------:R-:W-:Y:S05]  /*22c10*/  @P6 BRA `(.L_x_6323) ;  /* 0x0000000000a06947 */ /* 0x000fea0003800000 */
.L_x_6328:
[----:B------:R-:W3:Y:S01]  /*22c20*/  LDC R2, c[0x0][0xc3c] ;  /* 0x00030f00ff027b82 */ /* 0x000ee20000000800 */
[----:B------:R-:W-:-:S05]  /*22c30*/  VIADD R19, R19, 0x1f ;  /* 0x0000001f13137836 */ /* 0x000fca0000000000 */
[----:B---3--:R-:W-:-:S13]  /*22c40*/  ISETP.GE.AND P6, PT, R19, R2, PT ;  /* 0x000000021300720c */ /* 0x008fda0003fc6270 */
[----:B------:R-:W-:Y:S05]  /*22c50*/  @P6 BRA `(.L_x_6324) ;  /* 0x0000000400d86947 */ /* 0x000fea0003800000 */
[----:B------:R-:W3:Y:S01]  /*22c60*/  S2R R3, SR_TID.X ;  /* 0x0000000000037919 */ /* 0x000ee20000002100 */
[----:B------:R-:W-:Y:S01]  /*22c70*/  BSSY B0, `(.L_x_6325) ;  /* 0x000000a000007945 */ /* 0x000fe20003800000 */
[----:B------:R-:W-:Y:S02]  /*22c80*/  MOV R5, RZ ;  /* 0x000000ff00057202 */ /* 0x000fe40000000f00 */
[----:B---3--:R-:W-:-:S05]  /*22c90*/  LOP3.LUT R3, R3, 0x1f, RZ, 0xc0, !PT ;  /* 0x0000001f03037812 */ /* 0x008fca00078ec0ff */
[----:B------:R-:W-:-:S05]  /*22ca0*/  IMAD.IADD R7, R19, 0x1, R3 ;  /* 0x0000000113077824 */ /* 0x000fca00078e0203 */
[----:B------:R-:W-:-:S13]  /*22cb0*/  ISETP.GE.OR P6, PT, R7, R2, !P0 ;  /* 0x000000020700720c */ /* 0x000fda00047c6670 */
[----:B------:R-:W-:Y:S05]  /*22cc0*/  @P6 BRA `(.L_x_6326) ;  /* 0x0000000000106947 */ /* 0x000fea0003800000 */
[----:B------:R-:W3:Y:S01]  /*22cd0*/  LDC.64 R2, c[0x0][0xc80] ;  /* 0x00032000ff027b82 */ /* 0x000ee20000000a00 */
[----:B------:R-:W-:Y:S01]  /*22ce0*/  ULDC.64 UR4, c[0x0][0x208] ;  /* 0x0000820000047ab9 */ /* 0x000fe20000000a00 */
[----:B---3--:R-:W-:-:S05]  /*22cf0*/  IMAD.WIDE R2, R7, 0x4, R2 ;  /* 0x0000000407027825 */ /* 0x008fca00078e0202 */
[----:B------:R3:W5:Y:S02]  /*22d00*/  LDG.E R5, desc[UR4][R2.64] ;  /* 0x0000000402057981 */ /* 0x000764000c1e1900 */
.L_x_6326:
[----:B------:R-:W-:Y:S05]  /*22d10*/  BSYNC B0 ;  /* 0x0000000000007941 */ /* 0x000fea0003800000 */
.L_x_6325:
[----:B------:R-:W-:-:S03]  /*22d20*/  UMOV UR4, 0xffffffff ;  /* 0xffffffff00047882 */ /* 0x000fc60000000000 */
[----:B------:R-:W-:Y:S05]  /*22d30*/  BRA.DIV UR4, `(.L_x_6327) ;  /* 0x0000005204f87947 */ /* 0x000fea000b800000 */
[----:B-----5:R-:W4:Y:S02]  /*22d40*/  SHFL.UP PT, R14, R5, 0x1, RZ ;  /* 0x04200000050e7989 */ /* 0x020f2400000e00ff */
[----:B----4-:R-:W-:-:S05]  /*22d50*/  SEL R14, R14, RZ, P1 ;  /* 0x000000ff0e0e7207 */ /* 0x010fca0000800000 */
[----:B------:R-:W-:-:S05]  /*22d60*/  IMAD.IADD R13, R5, 0x1, R14 ;  /* 0x00000001050d7824 */ /* 0x000fca00078e020e */
[----:B------:R-:W3:Y:S02]  /*22d70*/  SHFL.UP PT, R14, R13, 0x2, RZ ;  /* 0x044000000d0e7989 */ /* 0x000ee400000e00ff */
[----:B---3--:R-:W-:-:S05]  /*22d80*/  SEL R2, R14, RZ, P2 ;  /* 0x000000ff0e027207 */ /* 0x008fca0001000000 */
[----:B------:R-:W-:-:S05]  /*22d90*/  IMAD.IADD R2, R13, 0x1, R2 ;  /* 0x000000010d027824 */ /* 0x000fca00078e0202 */
[----:B------:R-:W3:Y:S02]  /*22da0*/  SHFL.UP PT, R14, R2, 0x4, RZ ;  /* 0x04800000020e7989 */ /* 0x000ee400000e00ff */
[----:B---3--:R-:W-:-:S04]  /*22db0*/  SEL R3, R14, RZ, P3 ;  /* 0x000000ff0e037207 */ /* 0x008fc80001800000 */
[----:B------:R-:W-:-:S05]  /*22dc0*/  IADD3 R3, R2, R3, RZ ;  /* 0x0000000302037210 */ /* 0x000fca0007ffe0ff */
[----:B------:R-:W3:Y:S02]  /*22dd0*/  SHFL.UP PT, R14, R3, 0x8, RZ ;  /* 0x05000000030e7989 */ /* 0x000ee400000e00ff */
[----:B---3--:R-:W-:-:S05]  /*22de0*/  SEL R4, R14, RZ, P4 ;  /* 0x000000ff0e047207 */ /* 0x008fca0002000000 */
[----:B------:R-:W-:-:S05]  /*22df0*/  IMAD.IADD R4, R3, 0x1, R4 ;  /* 0x0000000103047824 */ /* 0x000fca00078e0204 */
[----:B------:R-:W3:Y:S02]  /*22e00*/  SHFL.UP PT, R14, R4, 0x10, RZ ;  /* 0x06000000040e7989 */ /* 0x000ee400000e00ff */
[----:B---3--:R-:W-:-:S05]  /*22e10*/  SEL R7, R14, RZ, P5 ;  /* 0x000000ff0e077207 */ /* 0x008fca0002800000 */
[----:B--2---:R-:W-:-:S05]  /*22e20*/  IMAD.IADD R6, R4, 0x1, R7 ;  /* 0x0000000104067824 */ /* 0x004fca00078e0207 */
[----:B------:R2:W3:Y:S02]  /*22e30*/  SHFL.IDX PT, R14, R6, 0x1f, 0x1f ;  /* 0x03e01f00060e7f89 */ /* 0x0004e400000e0000 */
.L_x_6507:
[----:B------:R-:W-:Y:S02]  /*22e40*/  ULDC UR4, c[0x0][0xc38] ;  /* 0x00030e0000047ab9 */ /* 0x000fe40000000800 */
[----:B------:R-:W-:-:S05]  /*22e50*/  MOV R7, UR4 ;  /* 0x0000000400077c02 */ /* 0x000fca0008000f00 */
[----:B---3--:R-:W-:-:S04]  /*22e60*/  IMAD R14, R14, R7, RZ ;  /* 0x000000070e0e7224 */ /* 0x008fc800078e02ff */
[----:B------:R-:W-:-:S05]  /*22e70*/  IMAD.IADD R9, R14, 0x1, R9 ;  /* 0x000000010e097824 */ /* 0x000fca00078e0209 */
[----:B------:R-:W-:-:S13]  /*22e80*/  ISETP.GT.AND P6, PT, R9, R0, PT ;  /* 0x000000000900720c */ /* 0x000fda0003fc4270 */
[----:B------:R-:W-:Y:S05]  /*22e90*/  @!P6 BRA `(.L_x_6328) ;  /* 0xfffffffc0060e947 */ /* 0x000fea000383ffff */
.L_x_6323:
[----:B------:R-:W-:Y:S01]  /*22ea0*/  IMAD.IADD R16, R9, 0x1, -R14 ;  /* 0x0000000109107824 */ /* 0x000fe200078e0a0e */
[----:B------:R-:W-:-:S03]  /*22eb0*/  UMOV UR4, 0xffffffff ;  /* 0xffffffff00047882 */ /* 0x000fc60000000000 */
[----:B------:R-:W-:-:S05]  /*22ec0*/  IMAD R3, R6, R7, R16 ;  /* 0x0000000706037224 */ /* 0x000fca00078e0210 */
[----:B------:R-:W-:Y:S01]  /*22ed0*/  ISETP.GT.AND P6, PT, R3, R0, PT ;  /* 0x000000000300720c */ /* 0x000fe20003fc4270 */
[----:B------:R-:W-:-:S12]  /*22ee0*/  BRA.DIV UR4, `(.L_x_6329) ;  /* 0x0000005604487947 */ /* 0x000fd8000b800000 */
[----:B------:R-:W-:-:S04]  /*22ef0*/  VOTE.ANY R2, PT, !P6 ;  /* 0x0000000000027806 */ /* 0x000fc800070e0100 */
[----:B------:R-:W3:Y:S02]  /*22f00*/  POPC R4, R2 ;  /* 0x0000000200047309 */ /* 0x000ee40000000000 */
[----:B---3--:R3:W4:Y:S02]  /*22f10*/  SHFL.IDX PT, R5, R5, R4, 0x1f ;  /* 0x00001f0405057589 */ /* 0x00872400000e0000 */
.L_x_6511:
[----:B------:R-:W-:Y:S02]  /*22f20*/  ISETP.NE.AND P0, PT, R2, RZ, PT ;  /* 0x000000ff0200720c */ /* 0x000fe40003f05270 */
[----:B------:R-:W-:-:S11]  /*22f30*/  MOV R14, RZ ;  /* 0x000000ff000e7202 */ /* 0x000fd60000000f00 */
[----:B------:R-:W-:Y:S05]  /*22f40*/  @!P0 BRA `(.L_x_6330) ;  /* 0x0000000000108947 */ /* 0x000fea0003800000 */
[----:B------:R-:W-:Y:S01]  /*22f50*/  UMOV UR4, 0xffffffff ;  /* 0xffffffff00047882 */ /* 0x000fe20000000000 */
[----:B-1----:R-:W-:Y:S02]  /*22f60*/  VIADD R12, R4, 0xffffffff ;  /* 0xffffffff040c7836 */ /* 0x002fe40000000000 */
[----:B------:R-:W-:Y:S05]  /*22f70*/  BRA.DIV UR4, `(.L_x_6331) ;  /* 0x00000056046c7947 */ /* 0x000fea000b800000 */
[----:B------:R1:W0:Y:S02]  /*22f80*/  SHFL.IDX PT, R14, R6, R12, 0x1f ;  /* 0x00001f0c060e7589 */ /* 0x00022400000e0000 */
.L_x_6330:
[----:B------:R-:W5:Y:S01]  /*22f90*/  LDC.64 R2, c[0x0][0xc90] ;  /* 0x00032400ff027b82 */ /* 0x000f620000000a00 */
[----:B------:R-:W-:Y:S01]  /*22fa0*/  IMAD.IADD R19, R4, 0x1, R19 ;  /* 0x0000000104137824 */ /* 0x000fe200078e0213 */
[----:B------:R-:W-:-:S03]  /*22fb0*/  ULDC.64 UR4, c[0x0][0x208] ;  /* 0x0000820000047ab9 */ /* 0x000fc60000000a00 */
[----:B-----5:R-:W-:-:S05]  /*22fc0*/  IMAD.WIDE R2, R19, 0x4, R2 ;  /* 0x0000000413027825 */ /* 0x020fca00078e0202 */
[----:B-12---:R1:W3:Y:S01]  /*22fd0*/  LDG.E R6, desc[UR4][R2.64] ;  /* 0x0000000402067981 */ /* 0x0062e2000c1e1900 */
[----:B0-----:R-:W-:Y:S02]  /*22fe0*/  IMAD R16, R14, R7, R16 ;  /* 0x000000070e107224 */ /* 0x001fe400078e0210 */
[----:B-1----:R-:W-:Y:S02]  /*22ff0*/  IMAD.MOV.U32 R2, RZ, RZ, RZ ;  /* 0x000000ffff027224 */ /* 0x002fe400078e00ff */
[----:B---34-:R-:W-:-:S05]  /*23000*/  IMAD R4, R5, R6, RZ ;  /* 0x0000000605047224 */ /* 0x018fca00078e02ff */
[----:B------:R-:W-:-:S04]  /*23010*/  IABS R8, R4 ;  /* 0x0000000400087213 */ /* 0x000fc80000000000 */
[----:B------:R-:W0:Y:S08]  /*23020*/  I2F.RP R10, R8 ;  /* 0x00000008000a7306 */ /* 0x000e300000209400 */
[----:B0-----:R-:W0:Y:S02]  /*23030*/  MUFU.RCP R10, R10 ;  /* 0x0000000a000a7308 */ /* 0x001e240000001000 */
[----:B0-----:R-:W-:-:S06]  /*23040*/  IADD3 R11, R10, 0xffffffe, RZ ;  /* 0x0ffffffe0a0b7810 */ /* 0x001fcc0007ffe0ff */
[----:B------:R-:W0:Y:S02]  /*23050*/  F2I.FTZ.U32.TRUNC.NTZ R3, R11 ;  /* 0x0000000b00037305 */ /* 0x000e24000021f000 */
[----:B0-----:R-:W-:-:S04]  /*23060*/  IMAD.MOV R9, RZ, RZ, -R3 ;  /* 0x000000ffff097224 */ /* 0x001fc800078e0a03 */
[----:B------:R-:W-:-:S04]  /*23070*/  IMAD R9, R9, R8, RZ ;  /* 0x0000000809097224 */ /* 0x000fc800078e02ff */
[----:B------:R-:W-:Y:S01]  /*23080*/  IMAD.HI.U32 R2, R3, R9, R2 ;  /* 0x0000000903027227 */ /* 0x000fe200078e0002 */
[----:B------:R-:W-:Y:S02]  /*23090*/  IADD3 R9, R0, -R16, RZ ;  /* 0x8000001000097210 */ /* 0x000fe40007ffe0ff */
[----:B------:R-:W-:Y:S02]  /*230a0*/  IABS R0, R4 ;  /* 0x0000000400007213 */ /* 0x000fe40000000000 */
[----:B------:R-:W-:-:S03]  /*230b0*/  IABS R3, R9 ;  /* 0x0000000900037213 */ /* 0x000fc60000000000 */
[----:B------:R-:W-:Y:S02]  /*230c0*/  IMAD.MOV R0, RZ, RZ, -R0 ;  /* 0x000000ffff007224 */ /* 0x000fe400078e0a00 */
        /* <DEDUP_REMOVED lines=35> */
[-C--:B------:R-:W-:Y:S01]  /*23300*/  @!P1 IADD3 R4, R4, -R7.reuse, RZ ;  /* 0x8000000704049210 */ /* 0x080fe20007ffe0ff */
[----:B------:R-:W-:Y:S01]  /*23310*/  @!P1 VIADD R2, R2, 0x1 ;  /* 0x0000000102029836 */ /* 0x000fe20000000000 */
[----:B------:R-:W-:Y:S02]  /*23320*/  ISETP.NE.AND P1, PT, R6, RZ, PT ;  /* 0x000000ff0600720c */ /* 0x000fe40003f25270 */
[----:B------:R-:W-:-:S13]  /*23330*/  ISETP.GE.U32.AND P0, PT, R4, R7, PT ;  /* 0x000000070400720c */ /* 0x000fda0003f06070 */
[----:B------:R-:W-:-:S05]  /*23340*/  @P0 VIADD R2, R2, 0x1 ;  /* 0x0000000102020836 */ /* 0x000fca0000000000 */
[----:B------:R-:W-:Y:S02]  /*23350*/  @!P2 IADD3 R2, -R2, RZ, RZ ;  /* 0x000000ff0202a210 */ /* 0x000fe40007ffe1ff */
[----:B------:R-:W-:Y:S01]  /*23360*/  @!P1 LOP3.LUT R2, RZ, R6, RZ, 0x33, !PT ;  /* 0x00000006ff029212 */ /* 0x000fe200078e33ff */
[----:B------:R-:W-:-:S04]  /*23370*/  IMAD.MOV R6, RZ, RZ, -R6 ;  /* 0x000000ffff067224 */ /* 0x000fc800078e0a06 */
[----:B------:R-:W-:Y:S01]  /*23380*/  IMAD R18, R2, R6, R9 ;  /* 0x0000000602127224 */ /* 0x000fe200078e0209 */
[----:B------:R-:W-:-:S04]  /*23390*/  LOP3.LUT R2, RZ, R2, RZ, 0x33, !PT ;  /* 0x00000002ff027212 */ /* 0x000fc800078e33ff */
[----:B------:R-:W-:Y:S01]  /*233a0*/  IADD3 R17, R5, R2, RZ ;  /* 0x0000000205117210 */ /* 0x000fe20007ffe0ff */
[----:B------:R-:W-:Y:S06]  /*233b0*/  BRA `(.L_x_6332) ;  /* 0x00000000001c7947 */ /* 0x000fec0003800000 */
.L_x_6324:
[----:B------:R-:W-:Y:S01]  /*233c0*/  UMOV UR4, URZ ;  /* 0x0000003f00047c82 */ /* 0x000fe20008000000 */
[----:B------:R-:W-:Y:S01]  /*233d0*/  UMOV UR5, URZ ;  /* 0x0000003f00057c82 */ /* 0x000fe20008000000 */
[----:B------:R-:W-:Y:S01]  /*233e0*/  ULDC UR6, c[0x0][0xc3c] ;  /* 0x00030f0000067ab9 */ /* 0x000fe20000000800 */
[----:B------:R-:W-:Y:S01]  /*233f0*/  IMAD.MOV.U32 R16, RZ, RZ, R0 ;  /* 0x000000ffff107224 */ /* 0x000fe200078e0000 */
[----:B------:R-:W-:Y:S01]  /*23400*/  MOV R18, UR5 ;  /* 0x0000000500127c02 */ /* 0x000fe20008000f00 */
[----:B------:R-:W-:Y:S02]  /*23410*/  IMAD.U32 R17, RZ, RZ, UR4 ;  /* 0x00000004ff117e24 */ /* 0x000fe4000f8e00ff */
[----:B------:R-:W-:-:S07]  /*23420*/  IMAD.U32 R19, RZ, RZ, UR6 ;  /* 0x00000006ff137e24 */ /* 0x000fce000f8e00ff */
.L_x_6332:
[----:B------:R-:W3:Y:S01]  /*23430*/  S2R R0, SR_TID.X ;  /* 0x0000000000007919 */ /* 0x000ee20000002100 */
[----:B------:R-:W-:Y:S05]  /*23440*/  WARPSYNC.ALL ;  /* 0x0000000000007948 */ /* 0x000fea0003800000 */
[----:B------:R-:W-:Y:S01]  /*23450*/  BAR.SYNC.DEFER_BLOCKING 0x4, 0x180 ;  /* 0x0106000000007b1d */ /* 0x000fe20000010000 */
[----:B---3--:R-:W-:-:S04]  /*23460*/  LOP3.LUT R0, R0, 0x1f, RZ, 0xc0, !PT ;  /* 0x0000001f00007812 */ /* 0x008fc800078ec0ff */
[----:B------:R-:W-:-:S13]  /*23470*/  ISETP.NE.AND P0, PT, R0, RZ, PT ;  /* 0x000000ff0000720c */ /* 0x000fda0003f05270 */
[----:B------:R-:W3:Y:S01]  /*23480*/  @!P0 S2R R3, SR_CgaCtaId ;  /* 0x0000000000038919 */ /* 0x000ee20000008800 */
[----:B------:R-:W-:-:S04]  /*23490*/  @!P0 MOV R0, 0x400 ;  /* 0x0000040000008802 */ /* 0x000fc80000000f00 */
[----:B---3--:R-:W-:-:S05]  /*234a0*/  @!P0 LEA R22, R3, R0, 0x18 ;  /* 0x0000000003168211 */ /* 0x008fca00078ec0ff */
[----:B------:R4:W-:Y:S01]  /*234b0*/  @!P0 STS.128 [R22+0x308d0], R16 ;  /* 0x0308d01016008388 */ /* 0x0009e20000000c00 */
[----:B------:R-:W-:Y:S06]  /*234c0*/  BAR.ARV 0x5, 0x180 ;  /* 0x0146000000007b1d */ /* 0x000fec0000002000 */
.L_x_6321:
[----:B------:R-:W-:Y:S02]  /*234d0*/  ULDC UR4, c[0x0][0xc3c] ;  /* 0x00030f0000047ab9 */ /* 0x000fe40000000800 */
[----:B---3--:R-:W-:-:S13]  /*234e0*/  ISETP.GE.AND P0, PT, R19, UR4, PT ;  /* 0x0000000413007c0c */ /* 0x008fda000bf06270 */
[----:B------:R-:W-:Y:S05]  /*234f0*/  @!P0 BRA `(.L_x_6333) ;  /* 0xffffff9c00a88947 */ /* 0x000fea000383ffff */
[----:B------:R-:W-:Y:S05]  /*23500*/  BSYNC B8 ;  /* 0x0000000000087941 */ /* 0x000fea0003800000 */
.L_x_6230:
[----:B------:R-:W3:Y:S01]  /*23510*/  LDL.LU R0, [R1+0x28] ;  /* 0x0000280001007983 */ /* 0x000ee20000300800 */
[----:B------:R-:W-:Y:S01]  /*23520*/  BSSY B0, `(.L_x_6334) ;  /* 0x000000b000007945 */ /* 0x000fe20003800000 */
[----:B------:R-:W5:Y:S01]  /*23530*/  S2R R5, SR_CgaCtaId ;  /* 0x0000000000057919 */ /* 0x000f620000008800 */
[----:B---3--:R-:W-:-:S05]  /*23540*/  VIADD R0, R0, 0x1 ;  /* 0x0000000100007836 */ /* 0x008fca0000000000 */
[----:B0-----:R-:W-:-:S04]  /*23550*/  LEA.HI R2, R0, R0, RZ, 0x1 ;  /* 0x0000000000027211 */ /* 0x001fc800078f08ff */
[----:B------:R-:W-:Y:S02]  /*23560*/  LOP3.LUT R3, R2, 0xfffffffe, RZ, 0xc0, !PT ;  /* 0xfffffffe02037812 */ /* 0x000fe400078ec0ff */
[----:B------:R-:W-:Y:S02]  /*23570*/  MOV R2, 0x400 ;  /* 0x0000040000027802 */ /* 0x000fe40000000f00 */
[----:B------:R-:W-:Y:S02]  /*23580*/  IADD3 R0, R0, -R3, RZ ;  /* 0x8000000300007210 */ /* 0x000fe40007ffe0ff */
[----:B-----5:R-:W-:Y:S02]  /*23590*/  LEA R7, R5, R2, 0x18 ;  /* 0x0000000205077211 */ /* 0x020fe400078ec0ff */
[----:B------:R-:W-:-:S04]  /*235a0*/  SHF.L.U32 R0, R0, 0x1f, RZ ;  /* 0x0000001f00007819 */ /* 0x000fc800000006ff */
[----:B------:R-:W0:Y:S02]  /*235b0*/  SYNCS.PHASECHK.TRANS64.TRYWAIT P0, [R7+URZ+0x30820], R0 ;  /* 0x03082000070075a7 */ /* 0x000e24000800017f */
[----:B0-----:R-:W-:Y:S05]  /*235c0*/  @!P0 BRA `(.L_x_6335) ;  /* 0x0000004c00fc8947 */ /* 0x001fea0003800000 */
.L_x_6514:
[----:B------:R-:W-:Y:S05]  /*235d0*/  BSYNC B0 ;  /* 0x0000000000007941 */ /* 0x000fea0003800000 */
.L_x_6334:
[----:B------:R-:W-:-:S03]  /*235e0*/  UMOV UR4, 0xffffffff ;  /* 0xffffffff00047882 */ /* 0x000fc60000000000 */
[----:B------:R-:W-:Y:S05]  /*235f0*/  BRA.DIV UR4, `(.L_x_6336) ;  /* 0x0000005204047947 */ /* 0x000fea000b800000 */
[----:B0-----:R-:W0:Y:S02]  /*23600*/  S2R R0, SR_TID.X ;  /* 0x0000000000007919 */ /* 0x001e240000002100 */
[----:B0-----:R-:W-:-:S04]  /*23610*/  SHF.R.U32.HI R0, RZ, 0x5, R0 ;  /* 0x00000005ff007819 */ /* 0x001fc80000011600 */
[----:B------:R-:W-:-:S05]  /*23620*/  LOP3.LUT R0, R0, 0x3, RZ, 0xc0, !PT ;  /* 0x0000000300007812 */ /* 0x000fca00078ec0ff */
[----:B------:R0:W3:Y:S02]  /*23630*/  SHFL.IDX PT, R14, R0, RZ, 0x1f ;  /* 0x00001fff000e7589 */ /* 0x0000e400000e0000 */
.L_x_6517:
[----:B---3--:R-:W-:-:S13]  /*23640*/  ISETP.NE.AND P0, PT, R14, RZ, PT ;  /* 0x000000ff0e00720c */ /* 0x008fda0003f05270 */
[----:B------:R-:W-:Y:S05]  /*23650*/  @P0 BRA `(.L_x_5984) ;  /* 0x0000000000880947 */ /* 0x000fea0003800000 */
[----:B------:R-:W-:-:S03]  /*23660*/  UMOV UR4, 0xffffffff ;  /* 0xffffffff00047882 */ /* 0x000fc60000000000 */
[----:B------:R-:W-:Y:S05]  /*23670*/  BRA.DIV UR4, `(.L_x_6337) ;  /* 0x0000005204187947 */ /* 0x000fea000b800000 */
[----:B------:R-:W-:-:S13]  /*23680*/  ELECT P6, URZ, PT ;  /* 0x00000000003f782f */ /* 0x000fda00038c0000 */
.L_x_6520:
[----:B------:R-:W-:Y:S05]  /*23690*/  @!P6 BRA `(.L_x_5984) ;  /* 0x000000000078e947 */ /* 0x000fea0003800000 */
[----:B------:R-:W-:-:S06]  /*236a0*/  ULOP3.LUT UR4, UR60, 0x2, URZ, 0xfc, !UPT ;  /* 0x000000023c047892 */ /* 0x000fcc000f8efc3f */
[----:B0-----:R-:W-:-:S05]  /*236b0*/  IMAD.U32 R0, RZ, RZ, UR4 ;  /* 0x00000004ff007e24 */ /* 0x001fca000f8e00ff */
[----:B------:R-:W-:-:S13]  /*236c0*/  ISETP.NE.AND P0, PT, R0, 0x3, PT ;  /* 0x000000030000780c */ /* 0x000fda0003f05270 */
[----:B------:R-:W-:Y:S05]  /*236d0*/  @!P0 BRA `(.L_x_6338) ;  /* 0x0000000000048947 */ /* 0x000fea0003800000 */
[----:B------:R-:W-:Y:S01]  /*236e0*/  BPT.TRAP 0x1 ;  /* 0x000000040000795c */ /* 0x000fe20000300000 */
.L_x_6338:
[----:B------:R-:W-:Y:S01]  /*236f0*/  IMAD R5, R26, 0x8, R7 ;  /* 0x000000081a057824 */ /* 0x000fe200078e0207 */
[----:B------:R-:W-:Y:S02]  /*23700*/  SHF.L.U32 R0, R28, 0x1f, RZ ;  /* 0x0000001f1c007819 */ /* 0x000fe400000006ff */
[----:B------:R-:W-:Y:S02]  /*23710*/  IADD3 R26, R26, 0x1, RZ ;  /* 0x000000011a1a7810 */ /* 0x000fe40007ffe0ff */
[----:B------:R-:W0:Y:S02]  /*23720*/  SYNCS.PHASECHK.TRANS64.TRYWAIT P1, [R5+URZ+0x30840], R0 ;  /* 0x03084000050075a7 */ /* 0x000e24000802017f */
[----:B------:R-:W-:-:S04]  /*23730*/  ISETP.NE.AND P2, PT, R26, 0x2, PT ;  /* 0x000000021a00780c */ /* 0x000fc80003f45270 */
[----:B------:R-:W-:Y:S01]  /*23740*/  SEL R3, RZ, 0x1, P2 ;  /* 0x00000001ff037807 */ /* 0x000fe20001000000 */
[----:B0-----:R-:W-:Y:S08]  /*23750*/  @!P1 BRA `(.L_x_6339) ;  /* 0x0000005000009947 */ /* 0x001ff00003800000 */
.L_x_6521:
[----:B------:R-:W-:Y:S02]  /*23760*/  SEL R26, R26, RZ, P2 ;  /* 0x000000ff1a1a7207 */ /* 0x000fe40001000000 */
[----:B------:R-:W-:Y:S01]  /*23770*/  LOP3.LUT R2, R28, R3, RZ, 0x3c, !PT ;  /* 0x000000031c027212 */ /* 0x000fe200078e3cff */
[----:B------:R-:W-:Y:S06]  /*23780*/  @!P0 BRA `(.L_x_6340) ;  /* 0x0000000000048947 */ /* 0x000fec0003800000 */
[----:B------:R-:W-:Y:S01]  /*23790*/  BPT.TRAP 0x1 ;  /* 0x000000040000795c */ /* 0x000fe20000300000 */
.L_x_6340:
[----:B------:R-:W-:Y:S01]  /*237a0*/  IMAD R3, R26, 0x8, R7 ;  /* 0x000000081a037824 */ /* 0x000fe200078e0207 */
[----:B------:R-:W-:-:S04]  /*237b0*/  SHF.L.U32 R2, R2, 0x1f, RZ ;  /* 0x0000001f02027819 */ /* 0x000fc800000006ff */
[----:B------:R-:W3:Y:S02]  /*237c0*/  SYNCS.PHASECHK.TRANS64.TRYWAIT P1, [R3+URZ+0x30840], R2 ;  /* 0x03084002030075a7 */ /* 0x000ee4000802017f */
[----:B---3--:R-:W-:Y:S05]  /*237d0*/  @!P1 BRA `(.L_x_6341) ;  /* 0x0000004c00f49947 */ /* 0x008fea0003800000 */
.L_x_6522:
[----:B------:R-:W-:Y:S05]  /*237e0*/  @!P0 BRA `(.L_x_6342) ;  /* 0x0000000000048947 */ /* 0x000fea0003800000 */
[----:B------:R-:W-:Y:S01]  /*237f0*/  BPT.TRAP 0x1 ;  /* 0x000000040000795c */ /* 0x000fe20000300000 */
.L_x_6342:
[----:B------:R-:W5:Y:S02]  /*23800*/  SYNCS.PHASECHK.TRANS64.TRYWAIT P1, [R5+URZ+0x30860], R0 ;  /* 0x03086000050075a7 */ /* 0x000f64000802017f */
[----:B-----5:R-:W-:Y:S05]  /*23810*/  @!P1 BRA `(.L_x_6343) ;  /* 0x0000004c00f89947 */ /* 0x020fea0003800000 */
.L_x_6523:
[----:B------:R-:W-:Y:S05]  /*23820*/  @!P0 BRA `(.L_x_6344) ;  /* 0x0000000000048947 */ /* 0x000fea0003800000 */
[----:B------:R-:W-:Y:S01]  /*23830*/  BPT.TRAP 0x1 ;  /* 0x000000040000795c */ /* 0x000fe20000300000 */
.L_x_6344:
[----:B------:R0:W0:Y:S02]  /*23840*/  SYNCS.PHASECHK.TRANS64.TRYWAIT P0, [R3+URZ+0x30860], R2 ;  /* 0x03086002030075a7 */ /* 0x000024000800017f */
[----:B0-----:R-:W-:Y:S05]  /*23850*/  @!P0 NANOSLEEP.SYNCS 0x989680 ;  /* 0x009896800000895d */ /* 0x001fea0003900000 */
[----:B------:R-:W0:Y:S02]  /*23860*/  @!P0 SYNCS.PHASECHK.TRANS64 P0, [R3+URZ+0x30860], R2 ;  /* 0x03086002030085a7 */ /* 0x000e24000800007f */
[----:B0-----:R-:W-:Y:S05]  /*23870*/  @!P0 BRA `(.L_x_6344) ;  /* 0xfffffffc00f08947 */ /* 0x001fea000383ffff */
.L_x_5984:
[----:B------:R-:W-:Y:S05]  /*23880*/  BSYNC B9 ;  /* 0x0000000000097941 */ /* 0x000fea0003800000 */
.L_x_5981:
[----:B------:R-:W-:Y:S05]  /*23890*/  EXIT ;  /* 0x000000000000794d */ /* 0x000fea0003800000 */
.L_x_6002:
[----:B0-----:R0:W1:Y:S02]  /*238a0*/  SYNCS.PHASECHK.TRANS64.TRYWAIT P5, [R87+URZ+0x30890], R88 ;  /* 0x03089058570075a7 */ /* 0x00106400080a017f */
[----:B-1----:R-:W-:Y:S05]  /*238b0*/  @!P5 NANOSLEEP.SYNCS 0x989680 ;  /* 0x009896800000d95d */ /* 0x002fea0003900000 */
[----:B------:R-:W1:Y:S02]  /*238c0*/  @!P5 SYNCS.PHASECHK.TRANS64 P5, [R87+URZ+0x30890], R88 ;  /* 0x030890585700d5a7 */ /* 0x000e6400080a007f */
[----:B-1----:R-:W-:Y:S05]  /*238d0*/  @!P5 BRA `(.L_x_6002) ;  /* 0xfffffffc00f0d947 */ /* 0x002fea000383ffff */
[----:B------:R-:W-:Y:S05]  /*238e0*/  BRA `(.L_x_6345) ;  /* 0xfffffdfc00847947 */ /* 0x000fea000383ffff */
.L_x_6003:
        /* <DEDUP_REMOVED lines=8> */
.L_x_6347:
[----:B------:R-:W-:Y:S05]  /*23970*/  BSYNC B1 ;  /* 0x0000000000017941 */ /* 0x000fea0003800000 */
.L_x_6346:
[----:B------:R-:W-:Y:S01]  /*23980*/  IMAD.MOV.U32 R13, RZ, RZ, R118 ;  /* 0x000000ffff0d7224 */ /* 0x000fe200078e0076 */
[----:B------:R-:W-:Y:S01]  /*23990*/  MOV R11, 0x1c1f ;  /* 0x00001c1f000b7802 */ /* 0x000fe20000000f00 */
[----:B------:R-:W-:Y:S01]  /*239a0*/  IMAD.MOV.U32 R12, RZ, RZ, RZ ;  /* 0x000000ffff0c7224 */ /* 0x000fe200078e00ff */
[----:B------:R-:W-:Y:S01]  /*239b0*/  MOV R82, R14 ;  /* 0x0000000e00527202 */ /* 0x000fe20000000f00 */
[----:B------:R-:W-:-:S07]  /*239c0*/  IMAD.MOV.U32 R15, RZ, RZ, -0x1 ;  /* 0xffffffffff0f7424 */ /* 0x000fce00078e00ff */
[----:B------:R-:W-:Y:S05]  /*239d0*/  WARPSYNC.COLLECTIVE R15, `(.L_x_6348) ;  /* 0x000000000f087348 */ /* 0x000fea0003c00000 */
[----:B------:R0:W1:Y:S02]  /*239e0*/  SHFL.IDX P6, R14, R13, R12, R11 ;  /* 0x0000000c0d0e7389 */ /* 0x00006400000c000b */
[----:B01----:R-:W-:Y:S01]  /*239f0*/  ENDCOLLECTIVE ;  /* 0x000000000000791b */ /* 0x003fe20003800000 */
.L_x_6348:
[----:B------:R-:W-:Y:S01]  /*23a00*/  IMAD.MOV.U32 R11, RZ, RZ, R14 ;  /* 0x000000ffff0b7224 */ /* 0x000fe200078e000e */
[----:B------:R-:W-:Y:S06]  /*23a10*/  BRA `(.L_x_6349) ;  /* 0xfffffdfc004c7947 */ /* 0x000fec000383ffff */
.L_x_6028:
[----:B------:R-:W-:Y:S01]  /*23a20*/  BSSY B1, `(.L_x_6350) ;  /* 0x0000008000017945 */ /* 0x000fe20003800000 */
[----:B0---4-:R-:W-:Y:S01]  /*23a30*/  MOV R13, R115 ;  /* 0x00000073000d7202 */ /* 0x011fe20000000f00 */
[----:B------:R-:W-:Y:S01]  /*23a40*/  IMAD.MOV.U32 R12, RZ, RZ, 0x1 ;  /* 0x00000001ff0c7424 */ /* 0x000fe200078e00ff */
[----:B------:R-:W-:Y:S01]  /*23a50*/  MOV R15, 0xffffffff ;  /* 0xffffffff000f7802 */ /* 0x000fe20000000f00 */
[----:B---3--:R-:W-:-:S07]  /*23a60*/  IMAD.MOV.U32 R11, RZ, RZ, 0x1c1f ;  /* 0x00001c1fff0b7424 */ /* 0x008fce00078e00ff */
[----:B-12---:R-:W-:Y:S05]  /*23a70*/  WARPSYNC.COLLECTIVE R15, `(.L_x_6351) ;  /* 0x000000000f087348 */ /* 0x006fea0003c00000 */
[----:B------:R0:W3:Y:S02]  /*23a80*/  SHFL.IDX P6, R14, R13, R12, R11 ;  /* 0x0000000c0d0e7389 */ /* 0x0000e400000c000b */
[----:B0123--:R-:W-:Y:S01]  /*23a90*/  ENDCOLLECTIVE ;  /* 0x000000000000791b */ /* 0x00ffe20003800000 */
.L_x_6351:
[----:B------:R-:W-:Y:S05]  /*23aa0*/  BSYNC B1 ;  /* 0x0000000000017941 */ /* 0x000fea0003800000 */
.L_x_6350:
        /* <DEDUP_REMOVED lines=8> */
.L_x_6352:
[----:B------:R-:W-:Y:S01]  /*23b30*/  MOV R118, R14 ;  /* 0x0000000e00767202 */ /* 0x000fe20000000f00 */
[----:B------:R-:W-:Y:S06]  /*23b40*/  BRA `(.L_x_6353) ;  /* 0xfffffe10003c7947 */ /* 0x000fec000383ffff */
.L_x_6058:
[----:B-1----:R1:W2:Y:S02]  /*23b50*/  SYNCS.PHASECHK.TRANS64.TRYWAIT P5, [R87+URZ+0x30890], R88 ;  /* 0x03089058570075a7 */ /* 0x0022a400080a017f */
[----:B--2---:R-:W-:Y:S05]  /*23b60*/  @!P5 NANOSLEEP.SYNCS 0x989680 ;  /* 0x009896800000d95d */ /* 0x004fea0003900000 */
[----:B------:R-:W2:Y:S02]  /*23b70*/  @!P5 SYNCS.PHASECHK.TRANS64 P5, [R87+URZ+0x30890], R88 ;  /* 0x030890585700d5a7 */ /* 0x000ea400080a007f */
[----:B--2---:R-:W-:Y:S05]  /*23b80*/  @!P5 BRA `(.L_x_6058) ;  /* 0xfffffffc00f0d947 */ /* 0x004fea000383ffff */
[----:B------:R-:W-:Y:S05]  /*23b90*/  BRA `(.L_x_6354) ;  /* 0xfffffe3000147947 */ /* 0x000fea000383ffff */
.L_x_6059:
        /* <DEDUP_REMOVED lines=8> */
.L_x_6356:
[----:B------:R-:W-:Y:S05]  /*23c20*/  BSYNC B1 ;  /* 0x0000000000017941 */ /* 0x000fea0003800000 */
.L_x_6355:
        /* <DEDUP_REMOVED lines=8> */
.L_x_6357:
[----:B------:R-:W-:Y:S01]  /*23cb0*/  IMAD.MOV.U32 R11, RZ, RZ, R14 ;  /* 0x000000ffff0b7224 */ /* 0x000fe200078e000e */
[----:B------:R-:W-:Y:S06]  /*23cc0*/  BRA `(.L_x_6358) ;  /* 0xfffffe2c00e07947 */ /* 0x000fec000383ffff */
.L_x_6072:
[----:B------:R-:W-:Y:S01]  /*23cd0*/  BSSY B1, `(.L_x_6359) ;  /* 0x0000008000017945 */ /* 0x000fe20003800000 */
[----:B--2-4-:R-:W-:Y:S01]  /*23ce0*/  IMAD.MOV.U32 R13, RZ, RZ, R115 ;  /* 0x000000ffff0d7224 */ /* 0x014fe200078e0073 */
[----:B------:R-:W-:Y:S01]  /*23cf0*/  MOV R12, 0x1 ;  /* 0x00000001000c7802 */ /* 0x000fe20000000f00 */
[----:B---3--:R-:W-:Y:S02]  /*23d00*/  IMAD.MOV.U32 R11, RZ, RZ, 0x1c1f ;  /* 0x00001c1fff0b7424 */ /* 0x008fe400078e00ff */
[----:B------:R-:W-:-:S07]  /*23d10*/  IMAD.MOV.U32 R15, RZ, RZ, -0x1 ;  /* 0xffffffffff0f7424 */ /* 0x000fce00078e00ff */
[----:B01----:R-:W-:Y:S05]  /*23d20*/  WARPSYNC.COLLECTIVE R15, `(.L_x_6360) ;  /* 0x000000000f087348 */ /* 0x003fea0003c00000 */
[----:B------:R2:W3:Y:S02]  /*23d30*/  SHFL.IDX P6, R14, R13, R12, R11 ;  /* 0x0000000c0d0e7389 */ /* 0x0004e400000c000b */
[----:B0123--:R-:W-:Y:S01]  /*23d40*/  ENDCOLLECTIVE ;  /* 0x000000000000791b */ /* 0x00ffe20003800000 */
.L_x_6360:
[----:B------:R-:W-:Y:S05]  /*23d50*/  BSYNC B1 ;  /* 0x0000000000017941 */ /* 0x000fea0003800000 */
.L_x_6359:
        /* <DEDUP_REMOVED lines=8> */
.L_x_6361:
[----:B------:R-:W-:Y:S01]  /*23de0*/  IMAD.MOV.U32 R36, RZ, RZ, R14 ;  /* 0x000000ffff247224 */ /* 0x000fe200078e000e */
[----:B------:R-:W-:Y:S06]  /*23df0*/  BRA `(.L_x_6362) ;  /* 0xfffffe44004c7947 */ /* 0x000fec000383ffff */
.L_x_6085:
[----:B0-----:R0:W1:Y:S02]  /*23e00*/  SYNCS.PHASECHK.TRANS64.TRYWAIT P3, [R87+URZ+0x30890], R88 ;  /* 0x03089058570075a7 */ /* 0x001064000806017f */
[----:B-1----:R-:W-:Y:S05]  /*23e10*/  @!P3 NANOSLEEP.SYNCS 0x989680 ;  /* 0x009896800000b95d */ /* 0x002fea0003900000 */
[----:B------:R-:W1:Y:S02]  /*23e20*/  @!P3 SYNCS.PHASECHK.TRANS64 P3, [R87+URZ+0x30890], R88 ;  /* 0x030890585700b5a7 */ /* 0x000e64000806007f */
[----:B-1----:R-:W-:Y:S05]  /*23e30*/  @!P3 BRA `(.L_x_6085) ;  /* 0xfffffffc00f0b947 */ /* 0x002fea000383ffff */
[----:B------:R-:W-:Y:S05]  /*23e40*/  BRA `(.L_x_6363) ;  /* 0xfffffe5c00147947 */ /* 0x000fea000383ffff */
.L_x_6086:
        /* <DEDUP_REMOVED lines=8> */
.L_x_6365:
[----:B------:R-:W-:Y:S05]  /*23ed0*/  BSYNC B1 ;  /* 0x0000000000017941 */ /* 0x000fea0003800000 */
.L_x_6364:
        /* <DEDUP_REMOVED lines=8> */
.L_x_6366:
[----:B------:R-:W-:Y:S01]  /*23f60*/  MOV R38, R14 ;  /* 0x0000000e00267202 */ /* 0x000fe20000000f00 */
[----:B------:R-:W-:Y:S06]  /*23f70*/  BRA `(.L_x_6367) ;  /* 0xfffffe5c00387947 */ /* 0x000fec000383ffff */
.L_x_6089:
        /* <DEDUP_REMOVED lines=8> */
.L_x_6369:
[----:B------:R-:W-:Y:S05]  /*24000*/  BSYNC B1 ;  /* 0x0000000000017941 */ /* 0x000fea0003800000 */
.L_x_6368:
        /* <DEDUP_REMOVED lines=8> */
.L_x_6370:
[----:B------:R-:W-:Y:S01]  /*24090*/  IMAD.MOV.U32 R38, RZ, RZ, R14 ;  /* 0x000000ffff267224 */ /* 0x000fe200078e000e */
[----:B------:R-:W-:Y:S06]  /*240a0*/  BRA `(.L_x_6371) ;  /* 0xfffffe5c00987947 */ /* 0x000fec000383ffff */
.L_x_6093:
[----:B---3--:R3:W0:Y:S02]  /*240b0*/  SYNCS.PHASECHK.TRANS64.TRYWAIT P2, [R87+URZ+0x308b0], R88 ;  /* 0x0308b058570075a7 */ /* 0x008624000804017f */
[----:B0-----:R-:W-:Y:S05]  /*240c0*/  @!P2 NANOSLEEP.SYNCS 0x989680 ;  /* 0x009896800000a95d */ /* 0x001fea0003900000 */
[----:B------:R-:W0:Y:S02]  /*240d0*/  @!P2 SYNCS.PHASECHK.TRANS64 P2, [R87+URZ+0x308b0], R88 ;  /* 0x0308b0585700a5a7 */ /* 0x000e24000804007f */
[----:B0-----:R-:W-:Y:S05]  /*240e0*/  @!P2 BRA `(.L_x_6093) ;  /* 0xfffffffc00f0a947 */ /* 0x001fea000383ffff */
[----:B------:R-:W-:Y:S05]  /*240f0*/  BRA `(.L_x_6372) ;  /* 0xfffffe6000787947 */ /* 0x000fea000383ffff */
.L_x_6111:
        /* <DEDUP_REMOVED lines=8> */
.L_x_6374:
[----:B------:R-:W-:Y:S05]  /*24180*/  BSYNC B1 ;  /* 0x0000000000017941 */ /* 0x000fea0003800000 */
.L_x_6373:
        /* <DEDUP_REMOVED lines=8> */
.L_x_6375:
[----:B------:R-:W-:Y:S01]  /*24210*/  MOV R13, R10 ;  /* 0x0000000a000d7202 */ /* 0x000fe20000000f00 */
[----:B------:R-:W-:-:S07]  /*24220*/  IMAD.MOV.U32 R0, RZ, RZ, R14 ;  /* 0x000000ffff007224 */ /* 0x000fce00078e000e */
[----:B------:R-:W-:Y:S05]  /*24230*/  WARPSYNC.COLLECTIVE R15, `(.L_x_6376) ;  /* 0x000000000f087348 */ /* 0x000fea0003c00000 */
[----:B------:R0:W1:Y:S02]  /*24240*/  SHFL.IDX P6, R14, R13, R12, R11 ;  /* 0x0000000c0d0e7389 */ /* 0x00006400000c000b */
[----:B01----:R-:W-:Y:S01]  /*24250*/  ENDCOLLECTIVE ;  /* 0x000000000000791b */ /* 0x003fe20003800000 */
.L_x_6376:
[----:B------:R-:W-:Y:S02]  /*24260*/  IMAD.MOV.U32 R13, RZ, RZ, R4 ;  /* 0x000000ffff0d7224 */ /* 0x000fe400078e0004 */
[----:B------:R-:W-:-:S07]  /*24270*/  IMAD.MOV.U32 R5, RZ, RZ, R14 ;  /* 0x000000ffff057224 */ /* 0x000fce00078e000e */
[----:B------:R-:W-:Y:S05]  /*24280*/  WARPSYNC.COLLECTIVE R15, `(.L_x_6377) ;  /* 0x000000000f087348 */ /* 0x000fea0003c00000 */
[----:B------:R0:W1:Y:S02]  /*24290*/  SHFL.IDX P6, R14, R13, R12, R11 ;  /* 0x0000000c0d0e7389 */ /* 0x00006400000c000b */
[----:B01----:R-:W-:Y:S01]  /*242a0*/  ENDCOLLECTIVE ;  /* 0x000000000000791b */ /* 0x003fe20003800000 */
.L_x_6377:
[----:B------:R-:W-:Y:S05]  /*242b0*/  BRA `(.L_x_6378) ;  /* 0xfffffe7000f47947 */ /* 0x000fea000383ffff */
.L_x_6114:
[----:B------:R-:W-:Y:S01]  /*242c0*/  BSSY B1, `(.L_x_6379) ;  /* 0x0000008000017945 */ /* 0x000fe20003800000 */
[----:B------:R-:W-:Y:S01]  /*242d0*/  MOV R13, R7 ;  /* 0x00000007000d7202 */ /* 0x000fe20000000f00 */
[----:B------:R-:W-:Y:S01]  /*242e0*/  IMAD.MOV.U32 R12, RZ, RZ, 0x1 ;  /* 0x00000001ff0c7424 */ /* 0x000fe200078e00ff */
[----:B------:R-:W-:Y:S01]  /*242f0*/  MOV R15, 0xffffffff ;  /* 0xffffffff000f7802 */ /* 0x000fe20000000f00 */
[----:B------:R-:W-:-:S07]  /*24300*/  IMAD.MOV.U32 R11, RZ, RZ, 0x1c1f ;  /* 0x00001c1fff0b7424 */ /* 0x000fce00078e00ff */
[----:B0---4-:R-:W-:Y:S05]  /*24310*/  WARPSYNC.COLLECTIVE R15, `(.L_x_6380) ;  /* 0x000000000f087348 */ /* 0x011fea0003c00000 */
[----:B----4-:R1:W2:Y:S02]  /*24320*/  SHFL.IDX P6, R14, R13, R12, R11 ;  /* 0x0000000c0d0e7389 */ /* 0x0102a400000c000b */
[----:B012---:R-:W-:Y:S01]  /*24330*/  ENDCOLLECTIVE ;  /* 0x000000000000791b */ /* 0x007fe20003800000 */
.L_x_6380:
[----:B------:R-:W-:Y:S05]  /*24340*/  BSYNC B1 ;  /* 0x0000000000017941 */ /* 0x000fea0003800000 */
.L_x_6379:
        /* <DEDUP_REMOVED lines=8> */
.L_x_6381:
[----:B------:R-:W-:Y:S01]  /*243d0*/  IMAD.MOV.U32 R13, RZ, RZ, R10 ;  /* 0x000000ffff0d7224 */ /* 0x000fe200078e000a */
[----:B------:R-:W-:-:S07]  /*243e0*/  MOV R0, R14 ;  /* 0x0000000e00007202 */ /* 0x000fce0000000f00 */
[----:B------:R-:W-:Y:S05]  /*243f0*/  WARPSYNC.COLLECTIVE R15, `(.L_x_6382) ;  /* 0x000000000f087348 */ /* 0x000fea0003c00000 */
[----:B------:R0:W1:Y:S02]  /*24400*/  SHFL.IDX P6, R14, R13, R12, R11 ;  /* 0x0000000c0d0e7389 */ /* 0x00006400000c000b */
[----:B01----:R-:W-:Y:S01]  /*24410*/  ENDCOLLECTIVE ;  /* 0x000000000000791b */ /* 0x003fe20003800000 */
.L_x_6382:
[----:B------:R-:W-:Y:S01]  /*24420*/  MOV R13, R4 ;  /* 0x00000004000d7202 */ /* 0x000fe20000000f00 */
[----:B------:R-:W-:-:S07]  /*24430*/  IMAD.MOV.U32 R5, RZ, RZ, R14 ;  /* 0x000000ffff057224 */ /* 0x000fce00078e000e */
[----:B------:R-:W-:Y:S05]  /*24440*/  WARPSYNC.COLLECTIVE R15, `(.L_x_6383) ;  /* 0x000000000f087348 */ /* 0x000fea0003c00000 */
[----:B------:R0:W1:Y:S02]  /*24450*/  SHFL.IDX P6, R14, R13, R12, R11 ;  /* 0x0000000c0d0e7389 */ /* 0x00006400000c000b */
[----:B01----:R-:W-:Y:S01]  /*24460*/  ENDCOLLECTIVE ;  /* 0x000000000000791b */ /* 0x003fe20003800000 */
.L_x_6383:
[----:B------:R-:W-:Y:S01]  /*24470*/  IMAD.MOV.U32 R4, RZ, RZ, R14 ;  /* 0x000000ffff047224 */ /* 0x000fe200078e000e */
[----:B------:R-:W-:Y:S06]  /*24480*/  BRA `(.L_x_6384) ;  /* 0xfffffe7800847947 */ /* 0x000fec000383ffff */
.L_x_6118:
[----:B0-----:R0:W1:Y:S02]  /*24490*/  SYNCS.PHASECHK.TRANS64.TRYWAIT P0, [R18+URZ+0x30800], R5 ;  /* 0x03080005120075a7 */ /* 0x001064000800017f */
[----:B-1----:R-:W-:Y:S05]  /*244a0*/  @!P0 NANOSLEEP.SYNCS 0x989680 ;  /* 0x009896800000895d */ /* 0x002fea0003900000 */
[----:B------:R-:W1:Y:S02]  /*244b0*/  @!P0 SYNCS.PHASECHK.TRANS64 P0, [R18+URZ+0x30800], R5 ;  /* 0x03080005120085a7 */ /* 0x000e64000800007f */
[----:B-1----:R-:W-:Y:S05]  /*244c0*/  @!P0 BRA `(.L_x_6118) ;  /* 0xfffffffc00f08947 */ /* 0x002fea000383ffff */
[----:B------:R-:W-:Y:S05]  /*244d0*/  BRA `(.L_x_6385) ;  /* 0xfffffe80009c7947 */ /* 0x000fea000383ffff */
.L_x_6142:
        /* <DEDUP_REMOVED lines=8> */
.L_x_6387:
[----:B------:R-:W-:Y:S05]  /*24560*/  BSYNC B1 ;  /* 0x0000000000017941 */ /* 0x000fea0003800000 */
.L_x_6386:
        /* <DEDUP_REMOVED lines=8> */
.L_x_6388:
[----:B------:R-:W-:Y:S01]  /*245f0*/  MOV R13, R21 ;  /* 0x00000015000d7202 */ /* 0x000fe20000000f00 */
[----:B------:R-:W-:-:S07]  /*24600*/  IMAD.MOV.U32 R0, RZ, RZ, R14 ;  /* 0x000000ffff007224 */ /* 0x000fce00078e000e */
[----:B------:R-:W-:Y:S05]  /*24610*/  WARPSYNC.COLLECTIVE R15, `(.L_x_6389) ;  /* 0x000000000f087348 */ /* 0x000fea0003c00000 */
[----:B------:R0:W1:Y:S02]  /*24620*/  SHFL.IDX P6, R14, R13, R12, R11 ;  /* 0x0000000c0d0e7389 */ /* 0x00006400000c000b */
[----:B01----:R-:W-:Y:S01]  /*24630*/  ENDCOLLECTIVE ;  /* 0x000000000000791b */ /* 0x003fe20003800000 */
.L_x_6389:
[----:B------:R-:W-:Y:S02]  /*24640*/  IMAD.MOV.U32 R13, RZ, RZ, R20 ;  /* 0x000000ffff0d7224 */ /* 0x000fe400078e0014 */
[----:B------:R-:W-:-:S07]  /*24650*/  IMAD.MOV.U32 R5, RZ, RZ, R14 ;  /* 0x000000ffff057224 */ /* 0x000fce00078e000e */
[----:B------:R-:W-:Y:S05]  /*24660*/  WARPSYNC.COLLECTIVE R15, `(.L_x_6390) ;  /* 0x000000000f087348 */ /* 0x000fea0003c00000 */
[----:B------:R0:W1:Y:S02]  /*24670*/  SHFL.IDX P6, R14, R13, R12, R11 ;  /* 0x0000000c0d0e7389 */ /* 0x00006400000c000b */
[----:B01----:R-:W-:Y:S01]  /*24680*/  ENDCOLLECTIVE ;  /* 0x000000000000791b */ /* 0x003fe20003800000 */
.L_x_6390:
[----:B------:R-:W-:Y:S05]  /*24690*/  BRA `(.L_x_6391) ;  /* 0xfffffea400747947 */ /* 0x000fea000383ffff */
.L_x_6145:
        /* <DEDUP_REMOVED lines=8> */
.L_x_6393:
[----:B------:R-:W-:Y:S05]  /*24720*/  BSYNC B1 ;  /* 0x0000000000017941 */ /* 0x000fea0003800000 */
.L_x_6392:
        /* <DEDUP_REMOVED lines=8> */
.L_x_6394:
[----:B------:R-:W-:Y:S01]  /*247b0*/  IMAD.MOV.U32 R13, RZ, RZ, R21 ;  /* 0x000000ffff0d7224 */ /* 0x000fe200078e0015 */
[----:B------:R-:W-:-:S07]  /*247c0*/  MOV R0, R14 ;  /* 0x0000000e00007202 */ /* 0x000fce0000000f00 */
[----:B------:R-:W-:Y:S05]  /*247d0*/  WARPSYNC.COLLECTIVE R15, `(.L_x_6395) ;  /* 0x000000000f087348 */ /* 0x000fea0003c00000 */
[----:B------:R0:W1:Y:S02]  /*247e0*/  SHFL.IDX P6, R14, R13, R12, R11 ;  /* 0x0000000c0d0e7389 */ /* 0x00006400000c000b */
[----:B01----:R-:W-:Y:S01]  /*247f0*/  ENDCOLLECTIVE ;  /* 0x000000000000791b */ /* 0x003fe20003800000 */
.L_x_6395:
[----:B------:R-:W-:Y:S01]  /*24800*/  MOV R13, R20 ;  /* 0x00000014000d7202 */ /* 0x000fe20000000f00 */
[----:B------:R-:W-:-:S07]  /*24810*/  IMAD.MOV.U32 R21, RZ, RZ, R14 ;  /* 0x000000ffff157224 */ /* 0x000fce00078e000e */
[----:B------:R-:W-:Y:S05]  /*24820*/  WARPSYNC.COLLECTIVE R15, `(.L_x_6396) ;  /* 0x000000000f087348 */ /* 0x000fea0003c00000 */
[----:B------:R0:W1:Y:S02]  /*24830*/  SHFL.IDX P6, R14, R13, R12, R11 ;  /* 0x0000000c0d0e7389 */ /* 0x00006400000c000b */
[----:B01----:R-:W-:Y:S01]  /*24840*/  ENDCOLLECTIVE ;  /* 0x000000000000791b */ /* 0x003fe20003800000 */
.L_x_6396:
[----:B------:R-:W-:Y:S01]  /*24850*/  IMAD.MOV.U32 R20, RZ, RZ, R14 ;  /* 0x000000ffff147224 */ /* 0x000fe200078e000e */
[----:B------:R-:W-:Y:S06]  /*24860*/  BRA `(.L_x_6397) ;  /* 0xfffffea800987947 */ /* 0x000fec000383ffff */
.L_x_6149:
[----:B0-----:R0:W1:Y:S02]  /*24870*/  SYNCS.PHASECHK.TRANS64.TRYWAIT P0, [R18+URZ+0x30800], R21 ;  /* 0x03080015120075a7 */ /* 0x001064000800017f */
[----:B-1----:R-:W-:Y:S05]  /*24880*/  @!P0 NANOSLEEP.SYNCS 0x989680 ;  /* 0x009896800000895d */ /* 0x002fea0003900000 */
[----:B------:R-:W1:Y:S02]  /*24890*/  @!P0 SYNCS.PHASECHK.TRANS64 P0, [R18+URZ+0x30800], R21 ;  /* 0x03080015120085a7 */ /* 0x000e64000800007f */
[----:B-1----:R-:W-:Y:S05]  /*248a0*/  @!P0 BRA `(.L_x_6149) ;  /* 0xfffffffc00f08947 */ /* 0x002fea000383ffff */
[----:B------:R-:W-:Y:S05]  /*248b0*/  BRA `(.L_x_6398) ;  /* 0xfffffeb000187947 */ /* 0x000fea000383ffff */
.L_x_6163:
[----:B-1----:R1:W3:Y:S02]  /*248c0*/  SYNCS.PHASECHK.TRANS64.TRYWAIT P1, [R0+URZ+0x30830], R3 ;  /* 0x03083003000075a7 */ /* 0x0022e4000802017f */
[----:B---3--:R-:W-:Y:S05]  /*248d0*/  @!P1 NANOSLEEP.SYNCS 0x989680 ;  /* 0x009896800000995d */ /* 0x008fea0003900000 */
[----:B------:R-:W3:Y:S02]  /*248e0*/  @!P1 SYNCS.PHASECHK.TRANS64 P1, [R0+URZ+0x30830], R3 ;  /* 0x03083003000095a7 */ /* 0x000ee4000802007f */
[----:B---3--:R-:W-:Y:S05]  /*248f0*/  @!P1 BRA `(.L_x_6163) ;  /* 0xfffffffc00f09947 */ /* 0x008fea000383ffff */
[----:B------:R-:W-:Y:S05]  /*24900*/  BRA `(.L_x_6162) ;  /* 0xfffffed400d47947 */ /* 0x000fea000383ffff */
.L_x_6171:
[----:B-1----:R1:W2:Y:S02]  /*24910*/  SYNCS.PHASECHK.TRANS64.TRYWAIT P2, [R12+URZ+0x30830], R3 ;  /* 0x030830030c0075a7 */ /* 0x0022a4000804017f */
[----:B--2---:R-:W-:Y:S05]  /*24920*/  @!P2 NANOSLEEP.SYNCS 0x989680 ;  /* 0x009896800000a95d */ /* 0x004fea0003900000 */
[----:B------:R-:W2:Y:S02]  /*24930*/  @!P2 SYNCS.PHASECHK.TRANS64 P2, [R12+URZ+0x30830], R3 ;  /* 0x030830030c00a5a7 */ /* 0x000ea4000804007f */
[----:B--2---:R-:W-:Y:S05]  /*24940*/  @!P2 BRA `(.L_x_6171) ;  /* 0xfffffffc00f0a947 */ /* 0x004fea000383ffff */
[----:B------:R-:W-:Y:S05]  /*24950*/  BRA `(.L_x_6170) ;  /* 0xfffffef800c07947 */ /* 0x000fea000383ffff */
.L_x_6176:
[----:B-1----:R1:W2:Y:S02]  /*24960*/  SYNCS.PHASECHK.TRANS64.TRYWAIT P2, [R13+URZ+0x30850], R0 ;  /* 0x030850000d0075a7 */ /* 0x0022a4000804017f */
[----:B--2---:R-:W-:Y:S05]  /*24970*/  @!P2 NANOSLEEP.SYNCS 0x989680 ;  /* 0x009896800000a95d */ /* 0x004fea0003900000 */
[----:B------:R-:W2:Y:S02]  /*24980*/  @!P2 SYNCS.PHASECHK.TRANS64 P2, [R13+URZ+0x30850], R0 ;  /* 0x030850000d00a5a7 */ /* 0x000ea4000804007f */
[----:B--2---:R-:W-:Y:S05]  /*24990*/  @!P2 BRA `(.L_x_6176) ;  /* 0xfffffffc00f0a947 */ /* 0x004fea000383ffff */
[----:B------:R-:W-:Y:S05]  /*249a0*/  BRA `(.L_x_6175) ;  /* 0xffffff0400e07947 */ /* 0x000fea000383ffff */
.L_x_6186:
[----:B-1----:R1:W2:Y:S02]  /*249b0*/  SYNCS.PHASECHK.TRANS64.TRYWAIT P1, [R2+URZ+0x30830], R3 ;  /* 0x03083003020075a7 */ /* 0x0022a4000802017f */
[----:B--2---:R-:W-:Y:S05]  /*249c0*/  @!P1 NANOSLEEP.SYNCS 0x989680 ;  /* 0x009896800000995d */ /* 0x004fea0003900000 */
[----:B------:R-:W2:Y:S02]  /*249d0*/  @!P1 SYNCS.PHASECHK.TRANS64 P1, [R2+URZ+0x30830], R3 ;  /* 0x03083003020095a7 */ /* 0x000ea4000802007f */
[----:B--2---:R-:W-:Y:S05]  /*249e0*/  @!P1 BRA `(.L_x_6186) ;  /* 0xfffffffc00f09947 */ /* 0x004fea000383ffff */
[----:B------:R-:W-:Y:S05]  /*249f0*/  BRA `(.L_x_6185) ;  /* 0xffffff2000b47947 */ /* 0x000fea000383ffff */
.L_x_6191:
[----:B-1----:R1:W2:Y:S02]  /*24a00*/  SYNCS.PHASECHK.TRANS64.TRYWAIT P1, [R12+URZ+0x30850], R0 ;  /* 0x030850000c0075a7 */ /* 0x0022a4000802017f */
[----:B--2---:R-:W-:Y:S05]  /*24a10*/  @!P1 NANOSLEEP.SYNCS 0x989680 ;  /* 0x009896800000995d */ /* 0x004fea0003900000 */
[----:B------:R-:W2:Y:S02]  /*24a20*/  @!P1 SYNCS.PHASECHK.TRANS64 P1, [R12+URZ+0x30850], R0 ;  /* 0x030850000c0095a7 */ /* 0x000ea4000802007f */
[----:B--2---:R-:W-:Y:S05]  /*24a30*/  @!P1 BRA `(.L_x_6191) ;  /* 0xfffffffc00f09947 */ /* 0x004fea000383ffff */
[----:B------:R-:W-:Y:S05]  /*24a40*/  BRA `(.L_x_6190) ;  /* 0xffffff2c00d47947 */ /* 0x000fea000383ffff */
.L_x_6199:
[----:B-1----:R1:W2:Y:S02]  /*24a50*/  SYNCS.PHASECHK.TRANS64.TRYWAIT P1, [R10+URZ+0x30850], R5 ;  /* 0x030850050a0075a7 */ /* 0x0022a4000802017f */
[----:B--2---:R-:W-:Y:S05]  /*24a60*/  @!P1 NANOSLEEP.SYNCS 0x989680 ;  /* 0x009896800000995d */ /* 0x004fea0003900000 */
[----:B------:R-:W2:Y:S02]  /*24a70*/  @!P1 SYNCS.PHASECHK.TRANS64 P1, [R10+URZ+0x30850], R5 ;  /* 0x030850050a0095a7 */ /* 0x000ea4000802007f */
[----:B--2---:R-:W-:Y:S05]  /*24a80*/  @!P1 BRA `(.L_x_6199) ;  /* 0xfffffffc00f09947 */ /* 0x004fea000383ffff */
[----:B------:R-:W-:Y:S05]  /*24a90*/  BRA `(.L_x_6198) ;  /* 0xffffff4800347947 */ /* 0x000fea000383ffff */
.L_x_6236:
[----:B------:R-:W2:Y:S01]  /*24aa0*/  S2R R9, SR_TID.X ;  /* 0x0000000000097919 */ /* 0x000ea20000002100 */
[----:B------:R-:W-:Y:S01]  /*24ab0*/  BSSY B1, `(.L_x_6399) ;  /* 0x000000a000017945 */ /* 0x000fe20003800000 */
[----:B-1----:R-:W-:Y:S01]  /*24ac0*/  MOV R12, RZ ;  /* 0x000000ff000c7202 */ /* 0x002fe20000000f00 */
[----:B0-----:R-:W-:Y:S02]  /*24ad0*/  IMAD.MOV.U32 R11, RZ, RZ, 0x1f ;  /* 0x0000001fff0b7424 */ /* 0x001fe400078e00ff */
[----:B------:R-:W-:Y:S01]  /*24ae0*/  IMAD.MOV.U32 R15, RZ, RZ, -0x1 ;  /* 0xffffffffff0f7424 */ /* 0x000fe200078e00ff */
[----:B--2---:R-:W-:-:S04]  /*24af0*/  SHF.R.U32.HI R9, RZ, 0x5, R9 ;  /* 0x00000005ff097819 */ /* 0x004fc80000011609 */
[----:B------:R-:W-:-:S05]  /*24b00*/  LOP3.LUT R9, R9, 0x3, RZ, 0xc0, !PT ;  /* 0x0000000309097812 */ /* 0x000fca00078ec0ff */
[----:B------:R-:W-:-:S07]  /*24b10*/  IMAD.MOV.U32 R13, RZ, RZ, R9 ;  /* 0x000000ffff0d7224 */ /* 0x000fce00078e0009 */
[----:B------:R-:W-:Y:S05]  /*24b20*/  WARPSYNC.COLLECTIVE R15, `(.L_x_6400) ;  /* 0x000000000f087348 */ /* 0x000fea0003c00000 */
[----:B------:R0:W1:Y:S02]  /*24b30*/  SHFL.IDX P6, R14, R13, R12, R11 ;  /* 0x0000000c0d0e7389 */ /* 0x00006400000c000b */
[----:B01----:R-:W-:Y:S01]  /*24b40*/  ENDCOLLECTIVE ;  /* 0x000000000000791b */ /* 0x003fe20003800000 */
.L_x_6400:
[----:B------:R-:W-:Y:S05]  /*24b50*/  BSYNC B1 ;  /* 0x0000000000017941 */ /* 0x000fea0003800000 */
.L_x_6399:
[----:B------:R-:W-:Y:S05]  /*24b60*/  BRA `(.L_x_6401) ;  /* 0xffffff90000c7947 */ /* 0x000fea000383ffff */
.L_x_6238:
[----:B------:R-:W-:Y:S01]  /*24b70*/  BSSY B1, `(.L_x_6402) ;  /* 0x0000006000017945 */ /* 0x000fe20003800000 */
[----:B------:R-:W-:-:S07]  /*24b80*/  MOV R15, 0xffffffff ;  /* 0xffffffff000f7802 */ /* 0x000fce0000000f00 */
[----:B012---:R-:W-:Y:S05]  /*24b90*/  WARPSYNC.COLLECTIVE R15, `(.L_x_6403) ;  /* 0x000000000f0c7348 */ /* 0x007fea0003c00000 */
[----:B------:R-:W-:Y:S02]  /*24ba0*/  ELECT P6, UR62, PT ;  /* 0x00000000003e782f */ /* 0x000fe400038c0000 */
[----:B------:R-:W-:Y:S01]  /*24bb0*/  MOV R14, UR62 ;  /* 0x0000003e000e7c02 */ /* 0x000fe20008000f00 */
[----:B012---:R-:W-:Y:S10]  /*24bc0*/  ENDCOLLECTIVE ;  /* 0x000000000000791b */ /* 0x007ff40003800000 */
.L_x_6403:
[----:B------:R-:W-:Y:S05]  /*24bd0*/  BSYNC B1 ;  /* 0x0000000000017941 */ /* 0x000fea0003800000 */
.L_x_6402:
[----:B------:R-:W-:Y:S05]  /*24be0*/  BRA `(.L_x_6237) ;  /* 0xffffff9000047947 */ /* 0x000fea000383ffff */
.L_x_6240:
[----:B--2---:R2:W3:Y:S02]  /*24bf0*/  SYNCS.PHASECHK.TRANS64.TRYWAIT P0, [R22+URZ+0x30820], R7 ;  /* 0x03082007160075a7 */ /* 0x0044e4000800017f */
[----:B---3--:R-:W-:Y:S05]  /*24c00*/  @!P0 NANOSLEEP.SYNCS 0x989680 ;  /* 0x009896800000895d */ /* 0x008fea0003900000 */
[----:B------:R-:W3:Y:S02]  /*24c10*/  @!P0 SYNCS.PHASECHK.TRANS64 P0, [R22+URZ+0x30820], R7 ;  /* 0x03082007160085a7 */ /* 0x000ee4000800007f */
[----:B---3--:R-:W-:Y:S05]  /*24c20*/  @!P0 BRA `(.L_x_6240) ;  /* 0xfffffffc00f08947 */ /* 0x008fea000383ffff */
[----:B------:R-:W-:Y:S05]  /*24c30*/  BRA `(.L_x_6404) ;  /* 0xffffff9000147947 */ /* 0x000fea000383ffff */
.L_x_6244:
[----:B0-----:R0:W3:Y:S02]  /*24c40*/  SYNCS.PHASECHK.TRANS64.TRYWAIT P0, [R11+URZ+0x308a0], R10 ;  /* 0x0308a00a0b0075a7 */ /* 0x0010e4000800017f */
[----:B---3--:R-:W-:Y:S05]  /*24c50*/  @!P0 NANOSLEEP.SYNCS 0x989680 ;  /* 0x009896800000895d */ /* 0x008fea0003900000 */
[----:B------:R-:W3:Y:S02]  /*24c60*/  @!P0 SYNCS.PHASECHK.TRANS64 P0, [R11+URZ+0x308a0], R10 ;  /* 0x0308a00a0b0085a7 */ /* 0x000ee4000800007f */
[----:B---3--:R-:W-:Y:S05]  /*24c70*/  @!P0 BRA `(.L_x_6244) ;  /* 0xfffffffc00f08947 */ /* 0x008fea000383ffff */
[----:B------:R-:W-:Y:S05]  /*24c80*/  BRA `(.L_x_6405) ;  /* 0xffffff90002c7947 */ /* 0x000fea000383ffff */
.L_x_6251:
[----:B-1----:R1:W2:Y:S02]  /*24c90*/  SYNCS.PHASECHK.TRANS64.TRYWAIT P0, [R11+URZ+0x308c0], R10 ;  /* 0x0308c00a0b0075a7 */ /* 0x0022a4000800017f */
[----:B--2---:R-:W-:Y:S05]  /*24ca0*/  @!P0 NANOSLEEP.SYNCS 0x989680 ;  /* 0x009896800000895d */ /* 0x004fea0003900000 */
[----:B------:R-:W2:Y:S02]  /*24cb0*/  @!P0 SYNCS.PHASECHK.TRANS64 P0, [R11+URZ+0x308c0], R10 ;  /* 0x0308c00a0b0085a7 */ /* 0x000ea4000800007f */
[----:B--2---:R-:W-:Y:S05]  /*24cc0*/  @!P0 BRA `(.L_x_6251) ;  /* 0xfffffffc00f08947 */ /* 0x004fea000383ffff */
[----:B------:R-:W-:Y:S05]  /*24cd0*/  BRA `(.L_x_6406) ;  /* 0xffffff9400287947 */ /* 0x000fea000383ffff */
.L_x_6260:
[----:B0-----:R0:W3:Y:S02]  /*24ce0*/  SYNCS.PHASECHK.TRANS64.TRYWAIT P1, [R10+URZ+0x308a0], R9 ;  /* 0x0308a0090a0075a7 */ /* 0x0010e4000802017f */
[----:B---3--:R-:W-:Y:S05]  /*24cf0*/  @!P1 NANOSLEEP.SYNCS 0x989680 ;  /* 0x009896800000995d */ /* 0x008fea0003900000 */
[----:B------:R-:W3:Y:S02]  /*24d00*/  @!P1 SYNCS.PHASECHK.TRANS64 P1, [R10+URZ+0x308a0], R9 ;  /* 0x0308a0090a0095a7 */ /* 0x000ee4000802007f */
[----:B---3--:R-:W-:Y:S05]  /*24d10*/  @!P1 BRA `(.L_x_6260) ;  /* 0xfffffffc00f09947 */ /* 0x008fea000383ffff */
[----:B------:R-:W-:Y:S05]  /*24d20*/  BRA `(.L_x_6407) ;  /* 0xffffff98005c7947 */ /* 0x000fea000383ffff */
.L_x_6267:
[----:B-1----:R1:W2:Y:S02]  /*24d30*/  SYNCS.PHASECHK.TRANS64.TRYWAIT P1, [R10+URZ+0x308c0], R9 ;  /* 0x0308c0090a0075a7 */ /* 0x0022a4000802017f */
[----:B--2---:R-:W-:Y:S05]  /*24d40*/  @!P1 NANOSLEEP.SYNCS 0x989680 ;  /* 0x009896800000995d */ /* 0x004fea0003900000 */
[----:B------:R-:W2:Y:S02]  /*24d50*/  @!P1 SYNCS.PHASECHK.TRANS64 P1, [R10+URZ+0x308c0], R9 ;  /* 0x0308c0090a0095a7 */ /* 0x000ea4000802007f */
[----:B--2---:R-:W-:Y:S05]  /*24d60*/  @!P1 BRA `(.L_x_6267) ;  /* 0xfffffffc00f09947 */ /* 0x004fea000383ffff */
[----:B------:R-:W-:Y:S05]  /*24d70*/  BRA `(.L_x_6408) ;  /* 0xffffff9c00547947 */ /* 0x000fea000383ffff */
.L_x_6282:
[----:B0-----:R-:W0:Y:S01]  /*24d80*/  S2R R8, SR_TID.X ;  /* 0x0000000000087919 */ /* 0x001e220000002100 */
[----:B------:R-:W-:Y:S01]  /*24d90*/  BSSY B0, `(.L_x_6409) ;  /* 0x000000a000007945 */ /* 0x000fe20003800000 */
[----:B------:R-:W-:Y:S01]  /*24da0*/  IMAD.MOV.U32 R12, RZ, RZ, RZ ;  /* 0x000000ffff0c7224 */ /* 0x000fe200078e00ff */
[----:B------:R-:W-:Y:S01]  /*24db0*/  MOV R11, 0x1f ;  /* 0x0000001f000b7802 */ /* 0x000fe20000000f00 */
[----:B------:R-:W-:Y:S01]  /*24dc0*/  IMAD.MOV.U32 R15, RZ, RZ, -0x1 ;  /* 0xffffffffff0f7424 */ /* 0x000fe200078e00ff */
[----:B0-----:R-:W-:-:S04]  /*24dd0*/  SHF.R.U32.HI R8, RZ, 0x5, R8 ;  /* 0x00000005ff087819 */ /* 0x001fc80000011608 */
[----:B------:R-:W-:-:S05]  /*24de0*/  LOP3.LUT R8, R8, 0x3, RZ, 0xc0, !PT ;  /* 0x0000000308087812 */ /* 0x000fca00078ec0ff */
[----:B------:R-:W-:-:S07]  /*24df0*/  IMAD.MOV.U32 R13, RZ, RZ, R8 ;  /* 0x000000ffff0d7224 */ /* 0x000fce00078e0008 */
[----:B-----5:R-:W-:Y:S05]  /*24e00*/  WARPSYNC.COLLECTIVE R15, `(.L_x_6410) ;  /* 0x000000000f087348 */ /* 0x020fea0003c00000 */
[----:B------:R0:W1:Y:S02]  /*24e10*/  SHFL.IDX P6, R14, R13, R12, R11 ;  /* 0x0000000c0d0e7389 */ /* 0x00006400000c000b */
[----:B01---5:R-:W-:Y:S01]  /*24e20*/  ENDCOLLECTIVE ;  /* 0x000000000000791b */ /* 0x023fe20003800000 */
.L_x_6410:
[----:B------:R-:W-:Y:S05]  /*24e30*/  BSYNC B0 ;  /* 0x0000000000007941 */ /* 0x000fea0003800000 */
.L_x_6409:
[----:B------:R-:W-:Y:S05]  /*24e40*/  BRA `(.L_x_6411) ;  /* 0xffffffa800b07947 */ /* 0x000fea000383ffff */
.L_x_6285:
[----:B0-----:R0:W1:Y:S02]  /*24e50*/  SYNCS.PHASECHK.TRANS64.TRYWAIT P0, [R7+URZ+0x30840], R2 ;  /* 0x03084002070075a7 */ /* 0x001064000800017f */
[----:B-1----:R-:W-:Y:S05]  /*24e60*/  @!P0 NANOSLEEP.SYNCS 0x989680 ;  /* 0x009896800000895d */ /* 0x002fea0003900000 */
[----:B------:R-:W1:Y:S02]  /*24e70*/  @!P0 SYNCS.PHASECHK.TRANS64 P0, [R7+URZ+0x30840], R2 ;  /* 0x03084002070085a7 */ /* 0x000e64000800007f */
[----:B-1----:R-:W-:Y:S05]  /*24e80*/  @!P0 BRA `(.L_x_6285) ;  /* 0xfffffffc00f08947 */ /* 0x002fea000383ffff */
[----:B------:R-:W-:Y:S05]  /*24e90*/  BRA `(.L_x_6412) ;  /* 0xffffffac000c7947 */ /* 0x000fea000383ffff */
.L_x_6286:
        /* <DEDUP_REMOVED lines=8> */
.L_x_6414:
[----:B------:R-:W-:Y:S05]  /*24f20*/  BSYNC B0 ;  /* 0x0000000000007941 */ /* 0x000fea0003800000 */
.L_x_6413:
[----:B------:R-:W-:Y:S01]  /*24f30*/  IMAD.MOV.U32 R13, RZ, RZ, R4 ;  /* 0x000000ffff0d7224 */ /* 0x000fe200078e0004 */
[----:B------:R-:W-:Y:S01]  /*24f40*/  MOV R11, 0x181f ;  /* 0x0000181f000b7802 */ /* 0x000fe20000000f00 */
[----:B------:R-:W-:Y:S01]  /*24f50*/  IMAD.MOV.U32 R12, RZ, RZ, RZ ;  /* 0x000000ffff0c7224 */ /* 0x000fe200078e00ff */
[----:B------:R-:W-:Y:S01]  /*24f60*/  MOV R2, R14 ;  /* 0x0000000e00027202 */ /* 0x000fe20000000f00 */
[----:B------:R-:W-:Y:S02]  /*24f70*/  IMAD.MOV.U32 R15, RZ, RZ, -0x1 ;  /* 0xffffffffff0f7424 */ /* 0x000fe400078e00ff */
[----:B------:R-:W-:-:S07]  /*24f80*/  @P0 IMAD R8, R5, 0x2, R22 ;  /* 0x0000000205080824 */ /* 0x000fce00078e0216 */
[----:B------:R-:W-:Y:S05]  /*24f90*/  WARPSYNC.COLLECTIVE R15, `(.L_x_6415) ;  /* 0x000000000f087348 */ /* 0x000fea0003c00000 */
[----:B------:R0:W1:Y:S02]  /*24fa0*/  SHFL.IDX P6, R14, R13, R12, R11 ;  /* 0x0000000c0d0e7389 */ /* 0x00006400000c000b */
[----:B01----:R-:W-:Y:S01]  /*24fb0*/  ENDCOLLECTIVE ;  /* 0x000000000000791b */ /* 0x003fe20003800000 */
.L_x_6415:
[----:B------:R-:W-:Y:S01]  /*24fc0*/  ULDC.64 UR4, c[0x0][0x208] ;  /* 0x0000820000047ab9 */ /* 0x000fe20000000a00 */
[----:B------:R-:W-:Y:S01]  /*24fd0*/  IMAD.MOV.U32 R13, RZ, RZ, R0 ;  /* 0x000000ffff0d7224 */ /* 0x000fe200078e0000 */
[----:B------:R-:W-:Y:S01]  /*24fe0*/  MOV R12, 0x1 ;  /* 0x00000001000c7802 */ /* 0x000fe20000000f00 */
[----:B------:R-:W-:-:S05]  /*24ff0*/  IMAD.MOV.U32 R3, RZ, RZ, R14 ;  /* 0x000000ffff037224 */ /* 0x000fca00078e000e */
[----:B------:R-:W-:-:S04]  /*25000*/  @P0 LEA R3, P1, R33, R3, 0x1 ;  /* 0x0000000321030211 */ /* 0x000fc800078208ff */
[----:B------:R-:W-:Y:S02]  /*25010*/  @P0 IADD3.X R2, RZ, R2, RZ, P1, !PT ;  /* 0x00000002ff020210 */ /* 0x000fe40000ffe4ff */
[----:B------:R-:W-:Y:S02]  /*25020*/  ISETP.GE.AND P1, PT, R6, 0x11, PT ;  /* 0x000000110600780c */ /* 0x000fe40003f26270 */
[----:B------:R-:W-:-:S04]  /*25030*/  @P0 LOP3.LUT R3, R3, R2, RZ, 0x3c, !PT ;  /* 0x0000000203030212 */ /* 0x000fc800078e3cff */
[----:B------:R-:W-:-:S04]  /*25040*/  @P0 LOP3.LUT R2, R3, R2, RZ, 0x3c, !PT ;  /* 0x0000000203020212 */ /* 0x000fc800078e3cff */
[----:B------:R-:W-:-:S05]  /*25050*/  @P0 LOP3.LUT R3, R3, R2, RZ, 0x3c, !PT ;  /* 0x0000000203030212 */ /* 0x000fca00078e3cff */
[----:B------:R-:W-:Y:S01]  /*25060*/  @!PT LDS RZ, [RZ] ;  /* 0x00000000fffff984 */ /* 0x000fe20000000800 */
[----:B------:R-:W-:Y:S01]  /*25070*/  @!PT LDS RZ, [RZ] ;  /* 0x00000000fffff984 */ /* 0x000fe20000000800 */
[----:B------:R-:W-:Y:S01]  /*25080*/  @!PT LDS RZ, [RZ] ;  /* 0x00000000fffff984 */ /* 0x000fe20000000800 */
[----:B------:R0:W-:Y:S04]  /*25090*/  @P0 LDGSTS.E.BYPASS.LTC128B.128 [R8+0x1e400], desc[UR4][R2.64], !P4 ;  /* 0x1e40000002080fae */ /* 0x0001e8000e101d44 */
[----:B------:R0:W-:Y:S04]  /*250a0*/  @P0 LDGSTS.E.BYPASS.LTC128B.128 [R8+0x21400], desc[UR4][R2.64+0x80], !P3 ;  /* 0x2140008002080fae */ /* 0x0001e8000d901d44 */
[----:B------:R0:W-:Y:S02]  /*250b0*/  @P0 LDGSTS.E.BYPASS.LTC128B.128 [R8+0x24400], desc[UR4][R2.64+0x100], !P2 ;  /* 0x2440010002080fae */ /* 0x0001e4000d101d44 */
[----:B0-----:R-:W-:Y:S05]  /*250c0*/  WARPSYNC.COLLECTIVE R15, `(.L_x_6416) ;  /* 0x000000000f087348 */ /* 0x001fea0003c00000 */
[----:B------:R1:W2:Y:S02]  /*250d0*/  SHFL.IDX P6, R14, R13, R12, R11 ;  /* 0x0000000c0d0e7389 */ /* 0x0002a400000c000b */
[----:B012---:R-:W-:Y:S01]  /*250e0*/  ENDCOLLECTIVE ;  /* 0x000000000000791b */ /* 0x007fe20003800000 */
.L_x_6416:
[----:B------:R-:W-:Y:S02]  /*250f0*/  @P1 IMAD R8, R5, 0x2, R22 ;  /* 0x0000000205081824 */ /* 0x000fe400078e0216 */
[----:B------:R-:W-:Y:S02]  /*25100*/  IMAD.MOV.U32 R13, RZ, RZ, R4 ;  /* 0x000000ffff0d7224 */ /* 0x000fe400078e0004 */
[----:B------:R-:W-:-:S07]  /*25110*/  IMAD.MOV.U32 R2, RZ, RZ, R14 ;  /* 0x000000ffff027224 */ /* 0x000fce00078e000e */
[----:B------:R-:W-:Y:S05]  /*25120*/  WARPSYNC.COLLECTIVE R15, `(.L_x_6417) ;  /* 0x000000000f087348 */ /* 0x000fea0003c00000 */
[----:B------:R0:W1:Y:S02]  /*25130*/  SHFL.IDX P6, R14, R13, R12, R11 ;  /* 0x0000000c0d0e7389 */ /* 0x00006400000c000b */
[----:B01----:R-:W-:Y:S01]  /*25140*/  ENDCOLLECTIVE ;  /* 0x000000000000791b */ /* 0x003fe20003800000 */
.L_x_6417:
[----:B------:R-:W-:Y:S01]  /*25150*/  ULDC.64 UR4, c[0x0][0x208] ;  /* 0x0000820000047ab9 */ /* 0x000fe20000000a00 */
[----:B------:R-:W-:Y:S01]  /*25160*/  MOV R13, R0 ;  /* 0x00000000000d7202 */ /* 0x000fe20000000f00 */
[----:B------:R-:W-:Y:S01]  /*25170*/  IMAD.MOV.U32 R12, RZ, RZ, 0x2 ;  /* 0x00000002ff0c7424 */ /* 0x000fe200078e00ff */
[----:B------:R-:W-:-:S04]  /*25180*/  MOV R3, R14 ;  /* 0x0000000e00037202 */ /* 0x000fc80000000f00 */
[----:B------:R-:W-:-:S05]  /*25190*/  @P1 LEA R3, P0, R33, R3, 0x1 ;  /* 0x0000000321031211 */ /* 0x000fca00078008ff */
[----:B------:R-:W-:-:S05]  /*251a0*/  @P1 IMAD.X R2, RZ, RZ, R2, P0 ;  /* 0x000000ffff021224 */ /* 0x000fca00000e0602 */
        /* <DEDUP_REMOVED lines=8> */
[----:B------:R0:W-:Y:S01]  /*25230*/  @P1 LDGSTS.E.BYPASS.LTC128B.128 [R8+0x24c00], desc[UR4][R2.64+0x100], !P2 ;  /* 0x24c0010002081fae */ /* 0x0001e2000d101d44 */
[----:B------:R-:W-:-:S13]  /*25240*/  ISETP.GE.AND P1, PT, R6, 0x21, PT ;  /* 0x000000210600780c */ /* 0x000fda0003f26270 */
[----:B0-----:R-:W-:Y:S05]  /*25250*/  WARPSYNC.COLLECTIVE R15, `(.L_x_6418) ;  /* 0x000000000f087348 */ /* 0x001fea0003c00000 */
[----:B------:R1:W2:Y:S02]  /*25260*/  SHFL.IDX P6, R14, R13, R12, R11 ;  /* 0x0000000c0d0e7389 */ /* 0x0002a400000c000b */
[----:B012---:R-:W-:Y:S01]  /*25270*/  ENDCOLLECTIVE ;  /* 0x000000000000791b */ /* 0x007fe20003800000 */
.L_x_6418:
[----:B------:R-:W-:Y:S02]  /*25280*/  @P1 LEA R8, R5, R22, 0x1 ;  /* 0x0000001605081211 */ /* 0x000fe400078e08ff */
[----:B------:R-:W-:Y:S01]  /*25290*/  MOV R13, R4 ;  /* 0x00000004000d7202 */ /* 0x000fe20000000f00 */
[----:B------:R-:W-:-:S07]  /*252a0*/  IMAD.MOV.U32 R2, RZ, RZ, R14 ;  /* 0x000000ffff027224 */ /* 0x000fce00078e000e */
[----:B------:R-:W-:Y:S05]  /*252b0*/  WARPSYNC.COLLECTIVE R15, `(.L_x_6419) ;  /* 0x000000000f087348 */ /* 0x000fea0003c00000 */
[----:B------:R0:W1:Y:S02]  /*252c0*/  SHFL.IDX P6, R14, R13, R12, R11 ;  /* 0x0000000c0d0e7389 */ /* 0x00006400000c000b */
[----:B01----:R-:W-:Y:S01]  /*252d0*/  ENDCOLLECTIVE ;  /* 0x000000000000791b */ /* 0x003fe20003800000 */
.L_x_6419:
[----:B------:R-:W-:Y:S01]  /*252e0*/  ULDC.64 UR4, c[0x0][0x208] ;  /* 0x0000820000047ab9 */ /* 0x000fe20000000a00 */
[----:B------:R-:W-:Y:S02]  /*252f0*/  IMAD.MOV.U32 R13, RZ, RZ, R0 ;  /* 0x000000ffff0d7224 */ /* 0x000fe400078e0000 */
[----:B------:R-:W-:Y:S02]  /*25300*/  IMAD.MOV.U32 R12, RZ, RZ, 0x3 ;  /* 0x00000003ff0c7424 */ /* 0x000fe400078e00ff */
[----:B------:R-:W-:-:S05]  /*25310*/  IMAD.MOV.U32 R3, RZ, RZ, R14 ;  /* 0x000000ffff037224 */ /* 0x000fca00078e000e */
        /* <DEDUP_REMOVED lines=15> */
.L_x_6420:
[----:B------:R-:W-:Y:S02]  /*25410*/  @P1 IMAD R8, R5, 0x2, R22 ;  /* 0x0000000205081824 */ /* 0x000fe400078e0216 */
[----:B------:R-:W-:Y:S01]  /*25420*/  IMAD.MOV.U32 R13, RZ, RZ, R4 ;  /* 0x000000ffff0d7224 */ /* 0x000fe200078e0004 */
[----:B------:R-:W-:-:S07]  /*25430*/  MOV R2, R14 ;  /* 0x0000000e00027202 */ /* 0x000fce0000000f00 */
[----:B------:R-:W-:Y:S05]  /*25440*/  WARPSYNC.COLLECTIVE R15, `(.L_x_6421) ;  /* 0x000000000f087348 */ /* 0x000fea0003c00000 */
[----:B------:R0:W1:Y:S02]  /*25450*/  SHFL.IDX P6, R14, R13, R12, R11 ;  /* 0x0000000c0d0e7389 */ /* 0x00006400000c000b */
[----:B01----:R-:W-:Y:S01]  /*25460*/  ENDCOLLECTIVE ;  /* 0x000000000000791b */ /* 0x003fe20003800000 */
.L_x_6421:
[----:B------:R-:W-:Y:S01]  /*25470*/  ULDC.64 UR4, c[0x0][0x208] ;  /* 0x0000820000047ab9 */ /* 0x000fe20000000a00 */
[----:B------:R-:W-:Y:S01]  /*25480*/  IMAD.MOV.U32 R13, RZ, RZ, R0 ;  /* 0x000000ffff0d7224 */ /* 0x000fe200078e0000 */
[----:B------:R-:W-:Y:S01]  /*25490*/  MOV R12, 0x4 ;  /* 0x00000004000c7802 */ /* 0x000fe20000000f00 */
[----:B------:R-:W-:-:S05]  /*254a0*/  IMAD.MOV.U32 R3, RZ, RZ, R14 ;  /* 0x000000ffff037224 */ /* 0x000fca00078e000e */
[----:B------:R-:W-:-:S04]  /*254b0*/  @P1 LEA R3, P0, R33, R3, 0x1 ;  /* 0x0000000321031211 */ /* 0x000fc800078008ff */
[----:B------:R-:W-:-:S04]  /*254c0*/  @P1 IADD3.X R2, RZ, R2, RZ, P0, !PT ;  /* 0x00000002ff021210 */ /* 0x000fc800007fe4ff */
        /* <DEDUP_REMOVED lines=13> */
.L_x_6422:
[----:B------:R-:W-:Y:S02]  /*255a0*/  @P1 IMAD R8, R5, 0x2, R22 ;  /* 0x0000000205081824 */ /* 0x000fe400078e0216 */
[----:B------:R-:W-:Y:S02]  /*255b0*/  IMAD.MOV.U32 R13, RZ, RZ, R4 ;  /* 0x000000ffff0d7224 */ /* 0x000fe400078e0004 */
[----:B------:R-:W-:-:S07]  /*255c0*/  IMAD.MOV.U32 R2, RZ, RZ, R14 ;  /* 0x000000ffff027224 */ /* 0x000fce00078e000e */
[----:B------:R-:W-:Y:S05]  /*255d0*/  WARPSYNC.COLLECTIVE R15, `(.L_x_6423) ;  /* 0x000000000f087348 */ /* 0x000fea0003c00000 */
[----:B------:R0:W1:Y:S02]  /*255e0*/  SHFL.IDX P6, R14, R13, R12, R11 ;  /* 0x0000000c0d0e7389 */ /* 0x00006400000c000b */
[----:B01----:R-:W-:Y:S01]  /*255f0*/  ENDCOLLECTIVE ;  /* 0x000000000000791b */ /* 0x003fe20003800000 */
.L_x_6423:
        /* <DEDUP_REMOVED lines=18> */
.L_x_6424:
[----:B------:R-:W-:Y:S01]  /*25720*/  MOV R13, R4 ;  /* 0x00000004000d7202 */ /* 0x000fe20000000f00 */
[----:B------:R-:W-:-:S07]  /*25730*/  IMAD.MOV.U32 R0, RZ, RZ, R14 ;  /* 0x000000ffff007224 */ /* 0x000fce00078e000e */
[----:B------:R-:W-:Y:S05]  /*25740*/  WARPSYNC.COLLECTIVE R15, `(.L_x_6425) ;  /* 0x000000000f087348 */ /* 0x000fea0003c00000 */
[----:B------:R0:W1:Y:S02]  /*25750*/  SHFL.IDX P6, R14, R13, R12, R11 ;  /* 0x0000000c0d0e7389 */ /* 0x00006400000c000b */
[----:B01----:R-:W-:Y:S01]  /*25760*/  ENDCOLLECTIVE ;  /* 0x000000000000791b */ /* 0x003fe20003800000 */
.L_x_6425:
[----:B------:R-:W-:Y:S01]  /*25770*/  IMAD.MOV.U32 R2, RZ, RZ, R14 ;  /* 0x000000ffff027224 */ /* 0x000fe200078e000e */
[----:B------:R-:W-:Y:S06]  /*25780*/  BRA `(.L_x_6426) ;  /* 0xffffffa800507947 */ /* 0x000fec000383ffff */
.L_x_6291:
[----:B------:R-:W-:Y:S01]  /*25790*/  IMAD.MOV.U32 R13, RZ, RZ, R4 ;  /* 0x000000ffff0d7224 */ /* 0x000fe200078e0004 */
[----:B------:R-:W-:Y:S01]  /*257a0*/  MOV R12, RZ ;  /* 0x000000ff000c7202 */ /* 0x000fe20000000f00 */
[----:B------:R-:W-:Y:S02]  /*257b0*/  IMAD.MOV.U32 R11, RZ, RZ, 0x181f ;  /* 0x0000181fff0b7424 */ /* 0x000fe400078e00ff */
[----:B------:R-:W-:Y:S02]  /*257c0*/  IMAD.MOV.U32 R15, RZ, RZ, -0x1 ;  /* 0xffffffffff0f7424 */ /* 0x000fe400078e00ff */
[----:B-----5:R-:W-:Y:S02]  /*257d0*/  IMAD R5, R10, R7, RZ ;  /* 0x000000070a057224 */ /* 0x020fe400078e02ff */
[----:B------:R-:W-:-:S07]  /*257e0*/  IMAD R17, R17, 0x80, R9 ;  /* 0x0000008011117824 */ /* 0x000fce00078e0209 */
[----:B------:R-:W-:Y:S05]  /*257f0*/  WARPSYNC.COLLECTIVE R15, `(.L_x_6427) ;  /* 0x000000000f087348 */ /* 0x000fea0003c00000 */
[----:B------:R0:W1:Y:S02]  /*25800*/  SHFL.IDX P6, R14, R13, R12, R11 ;  /* 0x0000000c0d0e7389 */ /* 0x00006400000c000b */
[----:B01----:R-:W-:Y:S01]  /*25810*/  ENDCOLLECTIVE ;  /* 0x000000000000791b */ /* 0x003fe20003800000 */
.L_x_6427:
[C---:B------:R-:W-:Y:S01]  /*25820*/  VIADD R6, R17.reuse, 0x10 ;  /* 0x0000001011067836 */ /* 0x040fe20000000000 */
[----:B------:R-:W-:Y:S01]  /*25830*/  ISETP.GE.AND P2, PT, R17, R5, PT ;  /* 0x000000051100720c */ /* 0x000fe20003f46270 */
[----:B------:R-:W-:Y:S01]  /*25840*/  IMAD.MOV.U32 R13, RZ, RZ, R0 ;  /* 0x000000ffff0d7224 */ /* 0x000fe200078e0000 */
[----:B------:R-:W-:-:S11]  /*25850*/  MOV R2, R14 ;  /* 0x0000000e00027202 */ /* 0x000fd60000000f00 */
[----:B------:R-:W-:Y:S05]  /*25860*/  WARPSYNC.COLLECTIVE R15, `(.L_x_6428) ;  /* 0x000000000f087348 */ /* 0x000fea0003c00000 */
[----:B------:R0:W1:Y:S02]  /*25870*/  SHFL.IDX P6, R14, R13, R12, R11 ;  /* 0x0000000c0d0e7389 */ /* 0x00006400000c000b */
[----:B01----:R-:W-:Y:S01]  /*25880*/  ENDCOLLECTIVE ;  /* 0x000000000000791b */ /* 0x003fe20003800000 */
.L_x_6428:
[----:B------:R-:W-:Y:S01]  /*25890*/  ULDC.64 UR4, c[0x0][0x208] ;  /* 0x0000820000047ab9 */ /* 0x000fe20000000a00 */
[----:B------:R-:W-:Y:S01]  /*258a0*/  MOV R13, R4 ;  /* 0x00000004000d7202 */ /* 0x000fe20000000f00 */
[----:B------:R-:W-:Y:S01]  /*258b0*/  IMAD.MOV.U32 R12, RZ, RZ, 0x1 ;  /* 0x00000001ff0c7424 */ /* 0x000fe200078e00ff */
[----:B------:R-:W-:-:S04]  /*258c0*/  @!P2 LEA R14, P4, R33, R14, 0x1 ;  /* 0x0000000e210ea211 */ /* 0x000fc800078808ff */
[----:B------:R-:W-:Y:S01]  /*258d0*/  @!P2 IADD3.X R3, RZ, R2, RZ, P4, !PT ;  /* 0x00000002ff03a210 */ /* 0x000fe200027fe4ff */
[----:B------:R-:W-:-:S05]  /*258e0*/  @!P2 IMAD.MOV.U32 R2, RZ, RZ, R14 ;  /* 0x000000ffff02a224 */ /* 0x000fca00078e000e */
[----:B------:R-:W-:Y:S01]  /*258f0*/  @!PT LDS RZ, [RZ] ;  /* 0x00000000fffff984 */ /* 0x000fe20000000800 */
[----:B------:R-:W-:Y:S01]  /*25900*/  @!PT LDS RZ, [RZ] ;  /* 0x00000000fffff984 */ /* 0x000fe20000000800 */
[----:B------:R-:W-:Y:S01]  /*25910*/  @!PT LDS RZ, [RZ] ;  /* 0x00000000fffff984 */ /* 0x000fe20000000800 */
[----:B------:R0:W-:Y:S04]  /*25920*/  @!P2 LDGSTS.E.BYPASS.LTC128B.128 [R8+0x12400], desc[UR4][R2.64], !P3 ;  /* 0x124000000208afae */ /* 0x0001e8000d901d44 */
[----:B------:R0:W-:Y:S04]  /*25930*/  @!P2 LDGSTS.E.BYPASS.LTC128B.128 [R8+0x16400], desc[UR4][R2.64+0x80], !P0 ;  /* 0x164000800208afae */ /* 0x0001e8000c101d44 */
[----:B------:R0:W-:Y:S01]  /*25940*/  @!P2 LDGSTS.E.BYPASS.LTC128B.128 [R8+0x1a400], desc[UR4][R2.64+0x100], !P1 ;  /* 0x1a4001000208afae */ /* 0x0001e2000c901d44 */
[----:B------:R-:W-:Y:S01]  /*25950*/  ISETP.GE.AND P2, PT, R6, R5, PT ;  /* 0x000000050600720c */ /* 0x000fe20003f46270 */
[----:B------:R-:W-:-:S12]  /*25960*/  VIADD R6, R17, 0x20 ;  /* 0x0000002011067836 */ /* 0x000fd80000000000 */
[----:B0-----:R-:W-:Y:S05]  /*25970*/  WARPSYNC.COLLECTIVE R15, `(.L_x_6429) ;  /* 0x000000000f087348 */ /* 0x001fea0003c00000 */
[----:B------:R1:W2:Y:S02]  /*25980*/  SHFL.IDX P6, R14, R13, R12, R11 ;  /* 0x0000000c0d0e7389 */ /* 0x0002a400000c000b */
[----:B012---:R-:W-:Y:S01]  /*25990*/  ENDCOLLECTIVE ;  /* 0x000000000000791b */ /* 0x007fe20003800000 */
.L_x_6429:
[----:B------:R-:W-:Y:S01]  /*259a0*/  MOV R13, R0 ;  /* 0x00000000000d7202 */ /* 0x000fe20000000f00 */
[----:B------:R-:W-:-:S07]  /*259b0*/  IMAD.MOV.U32 R2, RZ, RZ, R14 ;  /* 0x000000ffff027224 */ /* 0x000fce00078e000e */
[----:B------:R-:W-:Y:S05]  /*259c0*/  WARPSYNC.COLLECTIVE R15, `(.L_x_6430) ;  /* 0x000000000f087348 */ /* 0x000fea0003c00000 */
[----:B------:R0:W1:Y:S02]  /*259d0*/  SHFL.IDX P6, R14, R13, R12, R11 ;  /* 0x0000000c0d0e7389 */ /* 0x00006400000c000b */
[----:B01----:R-:W-:Y:S01]  /*259e0*/  ENDCOLLECTIVE ;  /* 0x000000000000791b */ /* 0x003fe20003800000 */
.L_x_6430:
[----:B------:R-:W-:Y:S01]  /*259f0*/  ULDC.64 UR4, c[0x0][0x208] ;  /* 0x0000820000047ab9 */ /* 0x000fe20000000a00 */
[----:B------:R-:W-:Y:S01]  /*25a00*/  IMAD.MOV.U32 R13, RZ, RZ, R4 ;  /* 0x000000ffff0d7224 */ /* 0x000fe200078e0004 */
[----:B------:R-:W-:Y:S02]  /*25a10*/  MOV R12, 0x2 ;  /* 0x00000002000c7802 */ /* 0x000fe40000000f00 */
[----:B------:R-:W-:-:S05]  /*25a20*/  @!P2 LEA R14, P4, R33, R14, 0x1 ;  /* 0x0000000e210ea211 */ /* 0x000fca00078808ff */
[----:B------:R-:W-:Y:S02]  /*25a30*/  @!P2 IMAD.X R7, RZ, RZ, R2, P4 ;  /* 0x000000ffff07a224 */ /* 0x000fe400020e0602 */
[----:B------:R-:W-:-:S03]  /*25a40*/  @!P2 IMAD.MOV.U32 R2, RZ, RZ, R14 ;  /* 0x000000ffff02a224 */ /* 0x000fc600078e000e */
[----:B------:R-:W-:-:S05]  /*25a50*/  @!P2 MOV R3, R7 ;  /* 0x000000070003a202 */ /* 0x000fca0000000f00 */
[----:B------:R-:W-:Y:S01]  /*25a60*/  @!PT LDS RZ, [RZ] ;  /* 0x00000000fffff984 */ /* 0x000fe20000000800 */
[----:B------:R-:W-:Y:S01]  /*25a70*/  @!PT LDS RZ, [RZ] ;  /* 0x00000000fffff984 */ /* 0x000fe20000000800 */
[----:B------:R-:W-:Y:S01]  /*25a80*/  @!PT LDS RZ, [RZ] ;  /* 0x00000000fffff984 */ /* 0x000fe20000000800 */
[----:B------:R0:W-:Y:S04]  /*25a90*/  @!P2 LDGSTS.E.BYPASS.LTC128B.128 [R8+0x12c00], desc[UR4][R2.64], !P3 ;  /* 0x12c000000208afae */ /* 0x0001e8000d901d44 */
[----:B------:R0:W-:Y:S04]  /*25aa0*/  @!P2 LDGSTS.E.BYPASS.LTC128B.128 [R8+0x16c00], desc[UR4][R2.64+0x80], !P0 ;  /* 0x16c000800208afae */ /* 0x0001e8000c101d44 */
[----:B------:R0:W-:Y:S01]  /*25ab0*/  @!P2 LDGSTS.E.BYPASS.LTC128B.128 [R8+0x1ac00], desc[UR4][R2.64+0x100], !P1 ;  /* 0x1ac001000208afae */ /* 0x0001e2000c901d44 */
[----:B------:R-:W-:Y:S02]  /*25ac0*/  ISETP.GE.AND P2, PT, R6, R5, PT ;  /* 0x000000050600720c */ /* 0x000fe40003f46270 */
[----:B------:R-:W-:-:S11]  /*25ad0*/  IADD3 R6, R17, 0x30, RZ ;  /* 0x0000003011067810 */ /* 0x000fd60007ffe0ff */
[----:B0-----:R-:W-:Y:S05]  /*25ae0*/  WARPSYNC.COLLECTIVE R15, `(.L_x_6431) ;  /* 0x000000000f087348 */ /* 0x001fea0003c00000 */
[----:B------:R1:W2:Y:S02]  /*25af0*/  SHFL.IDX P6, R14, R13, R12, R11 ;  /* 0x0000000c0d0e7389 */ /* 0x0002a400000c000b */
[----:B012---:R-:W-:Y:S01]  /*25b00*/  ENDCOLLECTIVE ;  /* 0x000000000000791b */ /* 0x007fe20003800000 */
.L_x_6431:
[----:B------:R-:W-:Y:S02]  /*25b10*/  IMAD.MOV.U32 R13, RZ, RZ, R0 ;  /* 0x000000ffff0d7224 */ /* 0x000fe400078e0000 */
[----:B------:R-:W-:-:S07]  /*25b20*/  IMAD.MOV.U32 R2, RZ, RZ, R14 ;  /* 0x000000ffff027224 */ /* 0x000fce00078e000e */
[----:B------:R-:W-:Y:S05]  /*25b30*/  WARPSYNC.COLLECTIVE R15, `(.L_x_6432) ;  /* 0x000000000f087348 */ /* 0x000fea0003c00000 */
[----:B------:R0:W1:Y:S02]  /*25b40*/  SHFL.IDX P6, R14, R13, R12, R11 ;  /* 0x0000000c0d0e7389 */ /* 0x00006400000c000b */
[----:B01----:R-:W-:Y:S01]  /*25b50*/  ENDCOLLECTIVE ;  /* 0x000000000000791b */ /* 0x003fe20003800000 */
.L_x_6432:
[----:B------:R-:W-:Y:S01]  /*25b60*/  ULDC.64 UR4, c[0x0][0x208] ;  /* 0x0000820000047ab9 */ /* 0x000fe20000000a00 */
[----:B------:R-:W-:Y:S02]  /*25b70*/  IMAD.MOV.U32 R13, RZ, RZ, R4 ;  /* 0x000000ffff0d7224 */ /* 0x000fe400078e0004 */
[----:B------:R-:W-:Y:S01]  /*25b80*/  IMAD.MOV.U32 R12, RZ, RZ, 0x3 ;  /* 0x00000003ff0c7424 */ /* 0x000fe200078e00ff */
        /* <DEDUP_REMOVED lines=15> */
.L_x_6433:
[----:B------:R-:W-:Y:S01]  /*25c80*/  IMAD.MOV.U32 R13, RZ, RZ, R0 ;  /* 0x000000ffff0d7224 */ /* 0x000fe200078e0000 */
[----:B------:R-:W-:-:S07]  /*25c90*/  MOV R2, R14 ;  /* 0x0000000e00027202 */ /* 0x000fce0000000f00 */
[----:B------:R-:W-:Y:S05]  /*25ca0*/  WARPSYNC.COLLECTIVE R15, `(.L_x_6434) ;  /* 0x000000000f087348 */ /* 0x000fea0003c00000 */
[----:B------:R0:W1:Y:S02]  /*25cb0*/  SHFL.IDX P6, R14, R13, R12, R11 ;  /* 0x0000000c0d0e7389 */ /* 0x00006400000c000b */
[----:B01----:R-:W-:Y:S01]  /*25cc0*/  ENDCOLLECTIVE ;  /* 0x000000000000791b */ /* 0x003fe20003800000 */
.L_x_6434:
[----:B------:R-:W-:Y:S01]  /*25cd0*/  ULDC.64 UR4, c[0x0][0x208] ;  /* 0x0000820000047ab9 */ /* 0x000fe20000000a00 */
[----:B------:R-:W-:Y:S01]  /*25ce0*/  MOV R13, R4 ;  /* 0x00000004000d7202 */ /* 0x000fe20000000f00 */
[----:B------:R-:W-:Y:S01]  /*25cf0*/  IMAD.MOV.U32 R12, RZ, RZ, 0x4 ;  /* 0x00000004ff0c7424 */ /* 0x000fe200078e00ff */
        /* <DEDUP_REMOVED lines=15> */
.L_x_6435:
[----:B------:R-:W-:Y:S01]  /*25df0*/  MOV R13, R0 ;  /* 0x00000000000d7202 */ /* 0x000fe20000000f00 */
[----:B------:R-:W-:-:S07]  /*25e00*/  IMAD.MOV.U32 R2, RZ, RZ, R14 ;  /* 0x000000ffff027224 */ /* 0x000fce00078e000e */
[----:B------:R-:W-:Y:S05]  /*25e10*/  WARPSYNC.COLLECTIVE R15, `(.L_x_6436) ;  /* 0x000000000f087348 */ /* 0x000fea0003c00000 */
[----:B------:R0:W1:Y:S02]  /*25e20*/  SHFL.IDX P6, R14, R13, R12, R11 ;  /* 0x0000000c0d0e7389 */ /* 0x00006400000c000b */
[----:B01----:R-:W-:Y:S01]  /*25e30*/  ENDCOLLECTIVE ;  /* 0x000000000000791b */ /* 0x003fe20003800000 */
.L_x_6436:
        /* <DEDUP_REMOVED lines=18> */
.L_x_6437:
[----:B------:R-:W-:Y:S02]  /*25f60*/  IMAD.MOV.U32 R13, RZ, RZ, R0 ;  /* 0x000000ffff0d7224 */ /* 0x000fe400078e0000 */
[----:B------:R-:W-:-:S07]  /*25f70*/  IMAD.MOV.U32 R2, RZ, RZ, R14 ;  /* 0x000000ffff027224 */ /* 0x000fce00078e000e */
[----:B------:R-:W-:Y:S05]  /*25f80*/  WARPSYNC.COLLECTIVE R15, `(.L_x_6438) ;  /* 0x000000000f087348 */ /* 0x000fea0003c00000 */
[----:B------:R0:W1:Y:S02]  /*25f90*/  SHFL.IDX P6, R14, R13, R12, R11 ;  /* 0x0000000c0d0e7389 */ /* 0x00006400000c000b */
[----:B01----:R-:W-:Y:S01]  /*25fa0*/  ENDCOLLECTIVE ;  /* 0x000000000000791b */ /* 0x003fe20003800000 */
.L_x_6438:
        /* <DEDUP_REMOVED lines=13> */
[----:B------:R-:W-:-:S13]  /*26080*/  ISETP.GE.AND P2, PT, R6, R5, PT ;  /* 0x000000050600720c */ /* 0x000fda0003f46270 */
[----:B0-----:R-:W-:Y:S05]  /*26090*/  WARPSYNC.COLLECTIVE R15, `(.L_x_6439) ;  /* 0x000000000f087348 */ /* 0x001fea0003c00000 */
[----:B------:R1:W2:Y:S02]  /*260a0*/  SHFL.IDX P6, R14, R13, R12, R11 ;  /* 0x0000000c0d0e7389 */ /* 0x0002a400000c000b */
[----:B012---:R-:W-:Y:S01]  /*260b0*/  ENDCOLLECTIVE ;  /* 0x000000000000791b */ /* 0x007fe20003800000 */
.L_x_6439:
[----:B------:R-:W-:Y:S01]  /*260c0*/  IMAD.MOV.U32 R13, RZ, RZ, R0 ;  /* 0x000000ffff0d7224 */ /* 0x000fe200078e0000 */
[----:B------:R-:W-:-:S07]  /*260d0*/  MOV R2, R14 ;  /* 0x0000000e00027202 */ /* 0x000fce0000000f00 */
[----:B------:R-:W-:Y:S05]  /*260e0*/  WARPSYNC.COLLECTIVE R15, `(.L_x_6440) ;  /* 0x000000000f087348 */ /* 0x000fea0003c00000 */
[----:B------:R0:W1:Y:S02]  /*260f0*/  SHFL.IDX P6, R14, R13, R12, R11 ;  /* 0x0000000c0d0e7389 */ /* 0x00006400000c000b */
[----:B01----:R-:W-:Y:S01]  /*26100*/  ENDCOLLECTIVE ;  /* 0x000000000000791b */ /* 0x003fe20003800000 */
.L_x_6440:
[----:B------:R-:W-:Y:S01]  /*26110*/  ULDC.64 UR4, c[0x0][0x208] ;  /* 0x0000820000047ab9 */ /* 0x000fe20000000a00 */
[----:B------:R-:W-:Y:S01]  /*26120*/  IMAD.MOV.U32 R13, RZ, RZ, R4 ;  /* 0x000000ffff0d7224 */ /* 0x000fe200078e0004 */
[----:B------:R-:W-:Y:S02]  /*26130*/  MOV R12, 0x7 ;  /* 0x00000007000c7802 */ /* 0x000fe40000000f00 */
        /* <DEDUP_REMOVED lines=9> */
[----:B------:R0:W-:Y:S02]  /*261d0*/  @!P2 LDGSTS.E.BYPASS.LTC128B.128 [R8+0x1d400], desc[UR4][R2.64+0x100], !P1 ;  /* 0x1d4001000208afae */ /* 0x0001e4000c901d44 */
[----:B0-----:R-:W-:Y:S05]  /*261e0*/  WARPSYNC.COLLECTIVE R15, `(.L_x_6441) ;  /* 0x000000000f087348 */ /* 0x001fea0003c00000 */
[----:B------:R1:W2:Y:S02]  /*261f0*/  SHFL.IDX P6, R14, R13, R12, R11 ;  /* 0x0000000c0d0e7389 */ /* 0x0002a400000c000b */
[----:B012---:R-:W-:Y:S01]  /*26200*/  ENDCOLLECTIVE ;  /* 0x000000000000791b */ /* 0x007fe20003800000 */
.L_x_6441:
[----:B------:R-:W-:Y:S02]  /*26210*/  IMAD.MOV.U32 R13, RZ, RZ, R0 ;  /* 0x000000ffff0d7224 */ /* 0x000fe400078e0000 */
[----:B------:R-:W-:-:S07]  /*26220*/  IMAD.MOV.U32 R4, RZ, RZ, R14 ;  /* 0x000000ffff047224 */ /* 0x000fce00078e000e */
[----:B------:R-:W-:Y:S05]  /*26230*/  WARPSYNC.COLLECTIVE R15, `(.L_x_6442) ;  /* 0x000000000f087348 */ /* 0x000fea0003c00000 */
[----:B------:R0:W1:Y:S02]  /*26240*/  SHFL.IDX P6, R14, R13, R12, R11 ;  /* 0x0000000c0d0e7389 */ /* 0x00006400000c000b */
[----:B01----:R-:W-:Y:S01]  /*26250*/  ENDCOLLECTIVE ;  /* 0x000000000000791b */ /* 0x003fe20003800000 */
.L_x_6442:
[----:B------:R-:W-:Y:S05]  /*26260*/  BRA `(.L_x_6443) ;  /* 0xffffffa800ac7947 */ /* 0x000fea000383ffff */
.L_x_6296:
[----:B0-----:R0:W1:Y:S02]  /*26270*/  SYNCS.PHASECHK.TRANS64.TRYWAIT P0, [R22+URZ+0x30820], R3 ;  /* 0x03082003160075a7 */ /* 0x001064000800017f */
[----:B-1----:R-:W-:Y:S05]  /*26280*/  @!P0 NANOSLEEP.SYNCS 0x989680 ;  /* 0x009896800000895d */ /* 0x002fea0003900000 */
[----:B------:R-:W1:Y:S02]  /*26290*/  @!P0 SYNCS.PHASECHK.TRANS64 P0, [R22+URZ+0x30820], R3 ;  /* 0x03082003160085a7 */ /* 0x000e64000800007f */
[----:B-1----:R-:W-:Y:S05]  /*262a0*/  @!P0 BRA `(.L_x_6296) ;  /* 0xfffffffc00f08947 */ /* 0x002fea000383ffff */
[----:B------:R-:W-:Y:S05]  /*262b0*/  BRA `(.L_x_6444) ;  /* 0xffffffac00207947 */ /* 0x000fea000383ffff */
.L_x_6301:
[----:B0-----:R0:W1:Y:S02]  /*262c0*/  SYNCS.PHASECHK.TRANS64.TRYWAIT P0, [R7+URZ+0x30840], R2 ;  /* 0x03084002070075a7 */ /* 0x001064000800017f */
[----:B-1----:R-:W-:Y:S05]  /*262d0*/  @!P0 NANOSLEEP.SYNCS 0x989680 ;  /* 0x009896800000895d */ /* 0x002fea0003900000 */
[----:B------:R-:W1:Y:S02]  /*262e0*/  @!P0 SYNCS.PHASECHK.TRANS64 P0, [R7+URZ+0x30840], R2 ;  /* 0x03084002070085a7 */ /* 0x000e64000800007f */
[----:B-1----:R-:W-:Y:S05]  /*262f0*/  @!P0 BRA `(.L_x_6301) ;  /* 0xfffffffc00f08947 */ /* 0x002fea000383ffff */
[----:B------:R-:W-:Y:S05]  /*26300*/  BRA `(.L_x_6445) ;  /* 0xffffffb000047947 */ /* 0x000fea000383ffff */
.L_x_6302:
[----:B------:R-:W-:Y:S01]  /*26310*/  BSSY B1, `(.L_x_6446) ;  /* 0x0000008000017945 */ /* 0x000fe20003800000 */
[----:B------:R-:W-:Y:S01]  /*26320*/  MOV R13, R6 ;  /* 0x00000006000d7202 */ /* 0x000fe20000000f00 */
[----:B------:R-:W-:Y:S01]  /*26330*/  IMAD.MOV.U32 R12, RZ, RZ, RZ ;  /* 0x000000ffff0c7224 */ /* 0x000fe200078e00ff */
[----:B------:R-:W-:Y:S01]  /*26340*/  MOV R15, 0xffffffff ;  /* 0xffffffff000f7802 */ /* 0x000fe20000000f00 */
[----:B------:R-:W-:-:S07]  /*26350*/  IMAD.MOV.U32 R11, RZ, RZ, 0x181f ;  /* 0x0000181fff0b7424 */ /* 0x000fce00078e00ff */
[----:B--2---:R-:W-:Y:S05]  /*26360*/  WARPSYNC.COLLECTIVE R15, `(.L_x_6447) ;  /* 0x000000000f087348 */ /* 0x004fea0003c00000 */
[----:B--2---:R0:W1:Y:S02]  /*26370*/  SHFL.IDX P6, R14, R13, R12, R11 ;  /* 0x0000000c0d0e7389 */ /* 0x00406400000c000b */
[----:B01----:R-:W-:Y:S01]  /*26380*/  ENDCOLLECTIVE ;  /* 0x000000000000791b */ /* 0x003fe20003800000 */
.L_x_6447:
[----:B------:R-:W-:Y:S05]  /*26390*/  BSYNC B1 ;  /* 0x0000000000017941 */ /* 0x000fea0003800000 */
.L_x_6446:
[----:B------:R0:W-:Y:S04]  /*263a0*/  STL [R1+0x70], R0 ;  /* 0x0000700001007387 */ /* 0x0001e80000100800 */
[----:B0-----:R0:W5:Y:S01]  /*263b0*/  LDL.LU R0, [R1] ;  /* 0x0000000001007983 */ /* 0x0011620000300800 */
[----:B------:R-:W-:Y:S01]  /*263c0*/  IMAD.MOV.U32 R13, RZ, RZ, R8 ;  /* 0x000000ffff0d7224 */ /* 0x000fe200078e0008 */
[----:B------:R-:W-:Y:S01]  /*263d0*/  MOV R12, RZ ;  /* 0x000000ff000c7202 */ /* 0x000fe20000000f00 */
[----:B------:R-:W-:Y:S01]  /*263e0*/  IMAD.MOV.U32 R11, RZ, RZ, 0x181f ;  /* 0x0000181fff0b7424 */ /* 0x000fe200078e00ff */
[----:B------:R-:W-:Y:S01]  /*263f0*/  LEA R5, R5, R22, 0x1 ;  /* 0x0000001605057211 */ /* 0x000fe200078e08ff */
[----:B------:R-:W-:Y:S02]  /*26400*/  IMAD.MOV.U32 R15, RZ, RZ, -0x1 ;  /* 0xffffffffff0f7424 */ /* 0x000fe400078e00ff */
[----:B------:R-:W-:-:S02]  /*26410*/  IMAD.MOV.U32 R3, RZ, RZ, R14 ;  /* 0x000000ffff037224 */ /* 0x000fc400078e000e */
[----:B0-----:R-:W-:-:S07]  /*26420*/  IMAD.SHL.U32 R4, R33, 0x2, RZ ;  /* 0x0000000221047824 */ /* 0x001fce00078e00ff */
[----:B-----5:R-:W-:Y:S05]  /*26430*/  WARPSYNC.COLLECTIVE R15, `(.L_x_6448) ;  /* 0x000000000f087348 */ /* 0x020fea0003c00000 */
[----:B------:R0:W1:Y:S02]  /*26440*/  SHFL.IDX P6, R14, R13, R12, R11 ;  /* 0x0000000c0d0e7389 */ /* 0x00006400000c000b */
[----:B01---5:R-:W-:Y:S01]  /*26450*/  ENDCOLLECTIVE ;  /* 0x000000000000791b */ /* 0x023fe20003800000 */
.L_x_6448:
[----:B------:R-:W-:Y:S01]  /*26460*/  ULDC.64 UR4, c[0x0][0x208] ;  /* 0x0000820000047ab9 */ /* 0x000fe20000000a00 */
[----:B------:R-:W-:Y:S02]  /*26470*/  IMAD.MOV.U32 R13, RZ, RZ, R6 ;  /* 0x000000ffff0d7224 */ /* 0x000fe400078e0006 */
[----:B------:R-:W-:Y:S01]  /*26480*/  IMAD.MOV.U32 R12, RZ, RZ, 0x1 ;  /* 0x00000001ff0c7424 */ /* 0x000fe200078e00ff */
[----:B------:R-:W-:-:S04]  /*26490*/  MOV R2, R14 ;  /* 0x0000000e00027202 */ /* 0x000fc80000000f00 */
[----:B------:R-:W-:-:S05]  /*264a0*/  IADD3 R2, P0, R2, R4, RZ ;  /* 0x0000000402027210 */ /* 0x000fca0007f1e0ff */
[----:B------:R-:W-:Y:S01]  /*264b0*/  IMAD.X R3, RZ, RZ, R3, P0 ;  /* 0x000000ffff037224 */ /* 0x000fe200000e0603 */
[----:B------:R-:W-:-:S04]  /*264c0*/  LOP3.LUT R0, R0, 0xffffffbf, RZ, 0xc0, !PT ;  /* 0xffffffbf00007812 */ /* 0x000fc800078ec0ff */
[----:B------:R-:W-:-:S04]  /*264d0*/  @P1 LOP3.LUT R0, R0, 0x40, RZ, 0xfc, !PT ;  /* 0x0000004000001812 */ /* 0x000fc800078efcff */
[----:B------:R-:W-:Y:S01]  /*264e0*/  LOP3.LUT P1, RZ, R0, 0x4, RZ, 0xc0, !PT ;  /* 0x0000000400ff7812 */ /* 0x000fe2000782c0ff */
[----:B------:R0:W-:-:S12]  /*264f0*/  STL [R1], R0 ;  /* 0x0000000001007387 */ /* 0x0001d80000100800 */
[----:B------:R-:W-:Y:S01]  /*26500*/  @!PT LDS RZ, [RZ] ;  /* 0x00000000fffff984 */ /* 0x000fe20000000800 */
[----:B------:R-:W-:Y:S01]  /*26510*/  @!PT LDS RZ, [RZ] ;  /* 0x00000000fffff984 */ /* 0x000fe20000000800 */
[----:B------:R-:W-:Y:S01]  /*26520*/  @!PT LDS RZ, [RZ] ;  /* 0x00000000fffff984 */ /* 0x000fe20000000800 */
[----:B------:R0:W-:Y:S04]  /*26530*/  LDGSTS.E.BYPASS.LTC128B.128 [R5+0x1e400], desc[UR4][R2.64], !P1 ;  /* 0x1e40000002057fae */ /* 0x0001e8000c901d44 */
[----:B------:R0:W-:Y:S04]  /*26540*/  LDGSTS.E.BYPASS.LTC128B.128 [R5+0x21400], desc[UR4][R2.64+0x80], !P5 ;  /* 0x2140008002057fae */ /* 0x0001e8000e901d44 */
[----:B------:R0:W-:Y:S02]  /*26550*/  LDGSTS.E.BYPASS.LTC128B.128 [R5+0x24400], desc[UR4][R2.64+0x100], !P4 ;  /* 0x2440010002057fae */ /* 0x0001e4000e101d44 */
[----:B0-----:R-:W-:Y:S05]  /*26560*/  WARPSYNC.COLLECTIVE R15, `(.L_x_6449) ;  /* 0x000000000f087348 */ /* 0x001fea0003c00000 */
[----:B------:R1:W2:Y:S02]  /*26570*/  SHFL.IDX P6, R14, R13, R12, R11 ;  /* 0x0000000c0d0e7389 */ /* 0x0002a400000c000b */
[----:B012---:R-:W-:Y:S01]  /*26580*/  ENDCOLLECTIVE ;  /* 0x000000000000791b */ /* 0x007fe20003800000 */
.L_x_6449:
[----:B------:R-:W-:Y:S01]  /*26590*/  IMAD.MOV.U32 R13, RZ, RZ, R8 ;  /* 0x000000ffff0d7224 */ /* 0x000fe200078e0008 */
[----:B------:R-:W-:-:S07]  /*265a0*/  MOV R3, R14 ;  /* 0x0000000e00037202 */ /* 0x000fce0000000f00 */
[----:B------:R-:W-:Y:S05]  /*265b0*/  WARPSYNC.COLLECTIVE R15, `(.L_x_6450) ;  /* 0x000000000f087348 */ /* 0x000fea0003c00000 */
[----:B------:R0:W1:Y:S02]  /*265c0*/  SHFL.IDX P6, R14, R13, R12, R11 ;  /* 0x0000000c0d0e7389 */ /* 0x00006400000c000b */
[----:B01----:R-:W-:Y:S01]  /*265d0*/  ENDCOLLECTIVE ;  /* 0x000000000000791b */ /* 0x003fe20003800000 */
.L_x_6450:
[----:B------:R-:W-:Y:S01]  /*265e0*/  ULDC.64 UR4, c[0x0][0x208] ;  /* 0x0000820000047ab9 */ /* 0x000fe20000000a00 */
[----:B------:R-:W-:Y:S02]  /*265f0*/  IMAD.MOV.U32 R13, RZ, RZ, R6 ;  /* 0x000000ffff0d7224 */ /* 0x000fe400078e0006 */
[----:B------:R-:W-:Y:S02]  /*26600*/  IMAD.MOV.U32 R12, RZ, RZ, 0x2 ;  /* 0x00000002ff0c7424 */ /* 0x000fe400078e00ff */
        /* <DEDUP_REMOVED lines=12> */
.L_x_6451:
[----:B------:R-:W-:Y:S01]  /*266d0*/  IMAD.MOV.U32 R13, RZ, RZ, R8 ;  /* 0x000000ffff0d7224 */ /* 0x000fe200078e0008 */
[----:B------:R-:W-:-:S07]  /*266e0*/  MOV R34, R14 ;  /* 0x0000000e00227202 */ /* 0x000fce0000000f00 */
[----:B------:R-:W-:Y:S05]  /*266f0*/  WARPSYNC.COLLECTIVE R15, `(.L_x_6452) ;  /* 0x000000000f087348 */ /* 0x000fea0003c00000 */
[----:B------:R0:W1:Y:S02]  /*26700*/  SHFL.IDX P6, R14, R13, R12, R11 ;  /* 0x0000000c0d0e7389 */ /* 0x00006400000c000b */
[----:B01----:R-:W-:Y:S01]  /*26710*/  ENDCOLLECTIVE ;  /* 0x000000000000791b */ /* 0x003fe20003800000 */
.L_x_6452:
        /* <DEDUP_REMOVED lines=15> */
.L_x_6453:
[----:B------:R-:W-:Y:S01]  /*26810*/  IMAD.MOV.U32 R13, RZ, RZ, R8 ;  /* 0x000000ffff0d7224 */ /* 0x000fe200078e0008 */
[----:B------:R-:W-:-:S07]  /*26820*/  MOV R34, R14 ;  /* 0x0000000e00227202 */ /* 0x000fce0000000f00 */
[----:B------:R-:W-:Y:S05]  /*26830*/  WARPSYNC.COLLECTIVE R15, `(.L_x_6454) ;  /* 0x000000000f087348 */ /* 0x000fea0003c00000 */
[----:B------:R0:W1:Y:S02]  /*26840*/  SHFL.IDX P6, R14, R13, R12, R11 ;  /* 0x0000000c0d0e7389 */ /* 0x00006400000c000b */
[----:B01----:R-:W-:Y:S01]  /*26850*/  ENDCOLLECTIVE ;  /* 0x000000000000791b */ /* 0x003fe20003800000 */
.L_x_6454:
        /* <DEDUP_REMOVED lines=15> */
.L_x_6455:
[----:B------:R-:W-:Y:S01]  /*26950*/  IMAD.MOV.U32 R13, RZ, RZ, R8 ;  /* 0x000000ffff0d7224 */ /* 0x000fe200078e0008 */
[----:B------:R-:W-:-:S07]  /*26960*/  MOV R34, R14 ;  /* 0x0000000e00227202 */ /* 0x000fce0000000f00 */
[----:B------:R-:W-:Y:S05]  /*26970*/  WARPSYNC.COLLECTIVE R15, `(.L_x_6456) ;  /* 0x000000000f087348 */ /* 0x000fea0003c00000 */
[----:B------:R0:W1:Y:S02]  /*26980*/  SHFL.IDX P6, R14, R13, R12, R11 ;  /* 0x0000000c0d0e7389 */ /* 0x00006400000c000b */
[----:B01----:R-:W-:Y:S01]  /*26990*/  ENDCOLLECTIVE ;  /* 0x000000000000791b */ /* 0x003fe20003800000 */
.L_x_6456:
[----:B------:R-:W-:Y:S01]  /*269a0*/  ULDC.64 UR4, c[0x0][0x208] ;  /* 0x0000820000047ab9 */ /* 0x000fe20000000a00 */
        /* <DEDUP_REMOVED lines=9> */
[----:B------:R-:W-:Y:S02]  /*26a40*/  IMAD.MOV.U32 R13, RZ, RZ, R6 ;  /* 0x000000ffff0d7224 */ /* 0x000fe400078e0006 */
[----:B------:R-:W-:Y:S01]  /*26a50*/  IMAD.MOV.U32 R12, RZ, RZ, 0x5 ;  /* 0x00000005ff0c7424 */ /* 0x000fe200078e00ff */
[----:B------:R0:W-:Y:S04]  /*26a60*/  LDGSTS.E.BYPASS.LTC128B.128 [R5+0x23400], desc[UR4][R2.64+0x80], !P5 ;  /* 0x2340008002057fae */ /* 0x0001e8000e901d44 */
[----:B------:R0:W-:Y:S02]  /*26a70*/  LDGSTS.E.BYPASS.LTC128B.128 [R5+0x26400], desc[UR4][R2.64+0x100], !P4 ;  /* 0x2640010002057fae */ /* 0x0001e4000e101d44 */
[----:B0----5:R-:W-:Y:S05]  /*26a80*/  WARPSYNC.COLLECTIVE R15, `(.L_x_6457) ;  /* 0x000000000f087348 */ /* 0x021fea0003c00000 */
[----:B------:R1:W2:Y:S02]  /*26a90*/  SHFL.IDX P6, R14, R13, R12, R11 ;  /* 0x0000000c0d0e7389 */ /* 0x0002a400000c000b */
[----:B012--5:R-:W-:Y:S01]  /*26aa0*/  ENDCOLLECTIVE ;  /* 0x000000000000791b */ /* 0x027fe20003800000 */
.L_x_6457:
[----:B------:R-:W-:Y:S01]  /*26ab0*/  IMAD.MOV.U32 R13, RZ, RZ, R8 ;  /* 0x000000ffff0d7224 */ /* 0x000fe200078e0008 */
[----:B------:R-:W-:-:S07]  /*26ac0*/  MOV R34, R14 ;  /* 0x0000000e00227202 */ /* 0x000fce0000000f00 */
[----:B------:R-:W-:Y:S05]  /*26ad0*/  WARPSYNC.COLLECTIVE R15, `(.L_x_6458) ;  /* 0x000000000f087348 */ /* 0x000fea0003c00000 */
[----:B------:R0:W1:Y:S02]  /*26ae0*/  SHFL.IDX P6, R14, R13, R12, R11 ;  /* 0x0000000c0d0e7389 */ /* 0x00006400000c000b */
[----:B01----:R-:W-:Y:S01]  /*26af0*/  ENDCOLLECTIVE ;  /* 0x000000000000791b */ /* 0x003fe20003800000 */
.L_x_6458:
[----:B------:R-:W-:Y:S01]  /*26b00*/  IMAD.MOV.U32 R2, RZ, RZ, R14 ;  /* 0x000000ffff027224 */ /* 0x000fe200078e000e */
[----:B------:R-:W-:Y:S06]  /*26b10*/  BRA `(.L_x_6459) ;  /* 0xffffffac00147947 */ /* 0x000fec000383ffff */
.L_x_6307:
[----:B0-----:R0:W3:Y:S02]  /*26b20*/  SYNCS.PHASECHK.TRANS64.TRYWAIT P0, [R6+URZ+0x30860], R2 ;  /* 0x03086002060075a7 */ /* 0x0010e4000800017f */
[----:B---3--:R-:W-:Y:S05]  /*26b30*/  @!P0 NANOSLEEP.SYNCS 0x989680 ;  /* 0x009896800000895d */ /* 0x008fea0003900000 */
[----:B------:R-:W3:Y:S02]  /*26b40*/  @!P0 SYNCS.PHASECHK.TRANS64 P0, [R6+URZ+0x30860], R2 ;  /* 0x03086002060085a7 */ /* 0x000ee4000800007f */
[----:B---3--:R-:W-:Y:S05]  /*26b50*/  @!P0 BRA `(.L_x_6307) ;  /* 0xfffffffc00f08947 */ /* 0x008fea000383ffff */
[----:B------:R-:W-:Y:S05]  /*26b60*/  BRA `(.L_x_6460) ;  /* 0xffffffac00807947 */ /* 0x000fea000383ffff */
.L_x_6308:
[----:B------:R-:W-:Y:S01]  /*26b70*/  BSSY B1, `(.L_x_6461) ;  /* 0x0000008000017945 */ /* 0x000fe20003800000 */
[----:B------:R-:W-:Y:S01]  /*26b80*/  MOV R13, R24 ;  /* 0x00000018000d7202 */ /* 0x000fe20000000f00 */
[----:B------:R-:W-:Y:S01]  /*26b90*/  IMAD.MOV.U32 R12, RZ, RZ, RZ ;  /* 0x000000ffff0c7224 */ /* 0x000fe200078e00ff */
[----:B------:R-:W-:Y:S01]  /*26ba0*/  MOV R15, 0xffffffff ;  /* 0xffffffff000f7802 */ /* 0x000fe20000000f00 */
[----:B------:R-:W-:-:S07]  /*26bb0*/  IMAD.MOV.U32 R11, RZ, RZ, 0x181f ;  /* 0x0000181fff0b7424 */ /* 0x000fce00078e00ff */
[----:B0-2---:R-:W-:Y:S05]  /*26bc0*/  WARPSYNC.COLLECTIVE R15, `(.L_x_6462) ;  /* 0x000000000f087348 */ /* 0x005fea0003c00000 */
[----:B--2---:R1:W2:Y:S02]  /*26bd0*/  SHFL.IDX P6, R14, R13, R12, R11 ;  /* 0x0000000c0d0e7389 */ /* 0x0042a400000c000b */
[----:B012---:R-:W-:Y:S01]  /*26be0*/  ENDCOLLECTIVE ;  /* 0x000000000000791b */ /* 0x007fe20003800000 */
.L_x_6462:
[----:B------:R-:W-:Y:S05]  /*26bf0*/  BSYNC B1 ;  /* 0x0000000000017941 */ /* 0x000fea0003800000 */
.L_x_6461:
        /* <DEDUP_REMOVED lines=9> */
.L_x_6463:
        /* <DEDUP_REMOVED lines=18> */
.L_x_6464:
[----:B------:R-:W-:Y:S01]  /*26db0*/  MOV R13, R23 ;  /* 0x00000017000d7202 */ /* 0x000fe20000000f00 */
[----:B------:R-:W-:-:S07]  /*26dc0*/  IMAD.MOV.U32 R3, RZ, RZ, R14 ;  /* 0x000000ffff037224 */ /* 0x000fce00078e000e */
[----:B------:R-:W-:Y:S05]  /*26dd0*/  WARPSYNC.COLLECTIVE R15, `(.L_x_6465) ;  /* 0x000000000f087348 */ /* 0x000fea0003c00000 */
[----:B------:R0:W1:Y:S02]  /*26de0*/  SHFL.IDX P6, R14, R13, R12, R11 ;  /* 0x0000000c0d0e7389 */ /* 0x00006400000c000b */
[----:B01----:R-:W-:Y:S01]  /*26df0*/  ENDCOLLECTIVE ;  /* 0x000000000000791b */ /* 0x003fe20003800000 */
.L_x_6465:
[----:B------:R-:W-:Y:S01]  /*26e00*/  ULDC.64 UR4, c[0x0][0x208] ;  /* 0x0000820000047ab9 */ /* 0x000fe20000000a00 */
[----:B------:R-:W-:Y:S01]  /*26e10*/  MOV R13, R24 ;  /* 0x00000018000d7202 */ /* 0x000fe20000000f00 */
        /* <DEDUP_REMOVED lines=16> */
.L_x_6466:
[----:B------:R-:W-:Y:S01]  /*26f20*/  MOV R13, R23 ;  /* 0x00000017000d7202 */ /* 0x000fe20000000f00 */
[----:B------:R-:W-:-:S07]  /*26f30*/  IMAD.MOV.U32 R3, RZ, RZ, R14 ;  /* 0x000000ffff037224 */ /* 0x000fce00078e000e */
[----:B------:R-:W-:Y:S05]  /*26f40*/  WARPSYNC.COLLECTIVE R15, `(.L_x_6467) ;  /* 0x000000000f087348 */ /* 0x000fea0003c00000 */
[----:B------:R0:W1:Y:S02]  /*26f50*/  SHFL.IDX P6, R14, R13, R12, R11 ;  /* 0x0000000c0d0e7389 */ /* 0x00006400000c000b */
[----:B01----:R-:W-:Y:S01]  /*26f60*/  ENDCOLLECTIVE ;  /* 0x000000000000791b */ /* 0x003fe20003800000 */
.L_x_6467:
        /* <DEDUP_REMOVED lines=18> */
.L_x_6468:
[----:B------:R-:W-:Y:S01]  /*27090*/  MOV R13, R23 ;  /* 0x00000017000d7202 */ /* 0x000fe20000000f00 */
[----:B------:R-:W-:-:S07]  /*270a0*/  IMAD.MOV.U32 R3, RZ, RZ, R14 ;  /* 0x000000ffff037224 */ /* 0x000fce00078e000e */
[----:B------:R-:W-:Y:S05]  /*270b0*/  WARPSYNC.COLLECTIVE R15, `(.L_x_6469) ;  /* 0x000000000f087348 */ /* 0x000fea0003c00000 */
[----:B------:R0:W1:Y:S02]  /*270c0*/  SHFL.IDX P6, R14, R13, R12, R11 ;  /* 0x0000000c0d0e7389 */ /* 0x00006400000c000b */
[----:B01----:R-:W-:Y:S01]  /*270d0*/  ENDCOLLECTIVE ;  /* 0x000000000000791b */ /* 0x003fe20003800000 */
.L_x_6469:
        /* <DEDUP_REMOVED lines=18> */
.L_x_6470:
[----:B------:R-:W-:Y:S01]  /*27200*/  MOV R13, R23 ;  /* 0x00000017000d7202 */ /* 0x000fe20000000f00 */
[----:B------:R-:W-:-:S07]  /*27210*/  IMAD.MOV.U32 R3, RZ, RZ, R14 ;  /* 0x000000ffff037224 */ /* 0x000fce00078e000e */
[----:B------:R-:W-:Y:S05]  /*27220*/  WARPSYNC.COLLECTIVE R15, `(.L_x_6471) ;  /* 0x000000000f087348 */ /* 0x000fea0003c00000 */
[----:B------:R0:W1:Y:S02]  /*27230*/  SHFL.IDX P6, R14, R13, R12, R11 ;  /* 0x0000000c0d0e7389 */ /* 0x00006400000c000b */
[----:B01----:R-:W-:Y:S01]  /*27240*/  ENDCOLLECTIVE ;  /* 0x000000000000791b */ /* 0x003fe20003800000 */
.L_x_6471:
        /* <DEDUP_REMOVED lines=18> */
.L_x_6472:
[----:B------:R-:W-:Y:S01]  /*27370*/  MOV R13, R23 ;  /* 0x00000017000d7202 */ /* 0x000fe20000000f00 */
[----:B------:R-:W-:-:S07]  /*27380*/  IMAD.MOV.U32 R24, RZ, RZ, R14 ;  /* 0x000000ffff187224 */ /* 0x000fce00078e000e */
[----:B------:R-:W-:Y:S05]  /*27390*/  WARPSYNC.COLLECTIVE R15, `(.L_x_6473) ;  /* 0x000000000f087348 */ /* 0x000fea0003c00000 */
[----:B------:R0:W1:Y:S02]  /*273a0*/  SHFL.IDX P6, R14, R13, R12, R11 ;  /* 0x0000000c0d0e7389 */ /* 0x00006400000c000b */
[----:B01----:R-:W-:Y:S01]  /*273b0*/  ENDCOLLECTIVE ;  /* 0x000000000000791b */ /* 0x003fe20003800000 */
.L_x_6473:
[----:B------:R-:W-:Y:S05]  /*273c0*/  BRA `(.L_x_6474) ;  /* 0xffffffa800687947 */ /* 0x000fea000383ffff */
.L_x_6316:
[----:B0-----:R0:W1:Y:S02]  /*273d0*/  SYNCS.PHASECHK.TRANS64.TRYWAIT P0, [R0+URZ+0x30860], R3 ;  /* 0x03086003000075a7 */ /* 0x001064000800017f */
[----:B-1----:R-:W-:Y:S05]  /*273e0*/  @!P0 NANOSLEEP.SYNCS 0x989680 ;  /* 0x009896800000895d */ /* 0x002fea0003900000 */
[----:B------:R-:W1:Y:S02]  /*273f0*/  @!P0 SYNCS.PHASECHK.TRANS64 P0, [R0+URZ+0x30860], R3 ;  /* 0x03086003000085a7 */ /* 0x000e64000800007f */
[----:B-1----:R-:W-:Y:S05]  /*27400*/  @!P0 BRA `(.L_x_6316) ;  /* 0xfffffffc00f08947 */ /* 0x002fea000383ffff */
[----:B------:R-:W-:Y:S05]  /*27410*/  BRA `(.L_x_6475) ;  /* 0xffffffac00987947 */ /* 0x000fea000383ffff */
.L_x_6317:
        /* <DEDUP_REMOVED lines=8> */
.L_x_6477:
[----:B------:R-:W-:Y:S05]  /*274a0*/  BSYNC B0 ;  /* 0x0000000000007941 */ /* 0x000fea0003800000 */
.L_x_6476:
[----:B------:R-:W-:Y:S01]  /*274b0*/  MOV R13, R23 ;  /* 0x00000017000d7202 */ /* 0x000fe20000000f00 */
[----:B------:R-:W-:Y:S01]  /*274c0*/  IMAD.MOV.U32 R12, RZ, RZ, RZ ;  /* 0x000000ffff0c7224 */ /* 0x000fe200078e00ff */
[----:B------:R-:W-:Y:S01]  /*274d0*/  MOV R15, 0xffffffff ;  /* 0xffffffff000f7802 */ /* 0x000fe20000000f00 */
[----:B------:R-:W-:Y:S01]  /*274e0*/  IMAD.MOV.U32 R11, RZ, RZ, 0x181f ;  /* 0x0000181fff0b7424 */ /* 0x000fe200078e00ff */
[----:B------:R-:W-:Y:S01]  /*274f0*/  LEA R4, R7, R22, 0x1 ;  /* 0x0000001607047211 */ /* 0x000fe200078e08ff */
[----:B------:R-:W-:Y:S02]  /*27500*/  IMAD.MOV.U32 R3, RZ, RZ, R14 ;  /* 0x000000ffff037224 */ /* 0x000fe400078e000e */
[----:B------:R-:W-:-:S07]  /*27510*/  IMAD.SHL.U32 R5, R33, 0x2, RZ ;  /* 0x0000000221057824 */ /* 0x000fce00078e00ff */
[----:B------:R-:W-:Y:S05]  /*27520*/  WARPSYNC.COLLECTIVE R15, `(.L_x_6478) ;  /* 0x000000000f087348 */ /* 0x000fea0003c00000 */
[----:B------:R0:W1:Y:S02]  /*27530*/  SHFL.IDX P6, R14, R13, R12, R11 ;  /* 0x0000000c0d0e7389 */ /* 0x00006400000c000b */
[----:B01----:R-:W-:Y:S01]  /*27540*/  ENDCOLLECTIVE ;  /* 0x000000000000791b */ /* 0x003fe20003800000 */
.L_x_6478:
[----:B------:R-:W-:Y:S01]  /*27550*/  ULDC UR4, c[0x0][0x2f4] ;  /* 0x0000bd0000047ab9 */ /* 0x000fe20000000800 */
[----:B------:R-:W-:Y:S01]  /*27560*/  ULDC.64 UR6, c[0x0][0x208] ;  /* 0x0000820000067ab9 */ /* 0x000fe20000000a00 */
        /* <DEDUP_REMOVED lines=8> */
[----:B------:R-:W-:-:S04]  /*275f0*/  ISETP.GE.AND P0, PT, R35, UR4, PT ;  /* 0x0000000423007c0c */ /* 0x000fc8000bf06270 */
[----:B------:R-:W-:Y:S01]  /*27600*/  @!PT LDS RZ, [RZ] ;  /* 0x00000000fffff984 */ /* 0x000fe20000000800 */
[----:B------:R-:W-:Y:S01]  /*27610*/  @!PT LDS RZ, [RZ] ;  /* 0x00000000fffff984 */ /* 0x000fe20000000800 */
[----:B------:R-:W-:Y:S01]  /*27620*/  @!PT LDS RZ, [RZ] ;  /* 0x00000000fffff984 */ /* 0x000fe20000000800 */
[----:B------:R0:W-:Y:S01]  /*27630*/  LDGSTS.E.BYPASS.LTC128B.128 [R4+0x400], desc[UR6][R2.64], !P3 ;  /* 0x0040000002047fae */ /* 0x0001e2000d901d46 */
[----:B------:R-:W-:-:S03]  /*27640*/  ISETP.LT.OR P3, PT, R6, 0x1, P0 ;  /* 0x000000010600780c */ /* 0x000fc60000761670 */
[----:B------:R0:W-:Y:S10]  /*27650*/  LDGSTS.E.BYPASS.LTC128B.128 [R4+0x3400], desc[UR6][R2.64+0x80], !P4 ;  /* 0x0340008002047fae */ /* 0x0001f4000e101d46 */
[----:B------:R0:W-:Y:S01]  /*27660*/  LDGSTS.E.BYPASS.LTC128B.128 [R4+0x6400], desc[UR6][R2.64+0x100], !P3 ;  /* 0x0640010002047fae */ /* 0x0001e2000d901d46 */
[----:B------:R-:W-:-:S13]  /*27670*/  ISETP.LT.OR P3, PT, R6, 0x11, P2 ;  /* 0x000000110600780c */ /* 0x000fda0001761670 */
[----:B0-----:R-:W-:Y:S05]  /*27680*/  WARPSYNC.COLLECTIVE R15, `(.L_x_6479) ;  /* 0x000000000f087348 */ /* 0x001fea0003c00000 */
[----:B------:R1:W2:Y:S02]  /*27690*/  SHFL.IDX P6, R14, R13, R12, R11 ;  /* 0x0000000c0d0e7389 */ /* 0x0002a400000c000b */
[----:B012---:R-:W-:Y:S01]  /*276a0*/  ENDCOLLECTIVE ;  /* 0x000000000000791b */ /* 0x007fe20003800000 */
.L_x_6479:
[----:B------:R-:W-:Y:S01]  /*276b0*/  IMAD.MOV.U32 R13, RZ, RZ, R23 ;  /* 0x000000ffff0d7224 */ /* 0x000fe200078e0017 */
[----:B------:R-:W-:-:S07]  /*276c0*/  MOV R7, R14 ;  /* 0x0000000e00077202 */ /* 0x000fce0000000f00 */
[----:B------:R-:W-:Y:S05]  /*276d0*/  WARPSYNC.COLLECTIVE R15, `(.L_x_6480) ;  /* 0x000000000f087348 */ /* 0x000fea0003c00000 */
[----:B------:R0:W1:Y:S02]  /*276e0*/  SHFL.IDX P6, R14, R13, R12, R11 ;  /* 0x0000000c0d0e7389 */ /* 0x00006400000c000b */
[----:B01----:R-:W-:Y:S01]  /*276f0*/  ENDCOLLECTIVE ;  /* 0x000000000000791b */ /* 0x003fe20003800000 */
.L_x_6480:
[----:B------:R-:W-:Y:S01]  /*27700*/  ULDC.64 UR4, c[0x0][0x208] ;  /* 0x0000820000047ab9 */ /* 0x000fe20000000a00 */
        /* <DEDUP_REMOVED lines=10> */
[----:B------:R0:W-:Y:S05]  /*277b0*/  LDGSTS.E.BYPASS.LTC128B.128 [R4+0x3c00], desc[UR4][R2.64+0x80], !P4 ;  /* 0x03c0008002047fae */ /* 0x0001ea000e101d44 */
[----:B------:R0:W-:Y:S01]  /*277c0*/  LDGSTS.E.BYPASS.LTC128B.128 [R4+0x6c00], desc[UR4][R2.64+0x100], !P3 ;  /* 0x06c0010002047fae */ /* 0x0001e2000d901d44 */
[----:B------:R-:W-:-:S13]  /*277d0*/  ISETP.LT.OR P3, PT, R6, 0x21, P2 ;  /* 0x000000210600780c */ /* 0x000fda0001761670 */
[----:B0-----:R-:W-:Y:S05]  /*277e0*/  WARPSYNC.COLLECTIVE R15, `(.L_x_6481) ;  /* 0x000000000f087348 */ /* 0x001fea0003c00000 */
[----:B------:R1:W2:Y:S02]  /*277f0*/  SHFL.IDX P6, R14, R13, R12, R11 ;  /* 0x0000000c0d0e7389 */ /* 0x0002a400000c000b */
[----:B012---:R-:W-:Y:S01]  /*27800*/  ENDCOLLECTIVE ;  /* 0x000000000000791b */ /* 0x007fe20003800000 */
.L_x_6481:
[----:B------:R-:W-:Y:S01]  /*27810*/  MOV R13, R23 ;  /* 0x00000017000d7202 */ /* 0x000fe20000000f00 */
[----:B------:R-:W-:-:S07]  /*27820*/  IMAD.MOV.U32 R7, RZ, RZ, R14 ;  /* 0x000000ffff077224 */ /* 0x000fce00078e000e */
[----:B------:R-:W-:Y:S05]  /*27830*/  WARPSYNC.COLLECTIVE R15, `(.L_x_6482) ;  /* 0x000000000f087348 */ /* 0x000fea0003c00000 */
[----:B------:R0:W1:Y:S02]  /*27840*/  SHFL.IDX P6, R14, R13, R12, R11 ;  /* 0x0000000c0d0e7389 */ /* 0x00006400000c000b */
[----:B01----:R-:W-:Y:S01]  /*27850*/  ENDCOLLECTIVE ;  /* 0x000000000000791b */ /* 0x003fe20003800000 */
.L_x_6482:
[----:B------:R-:W-:Y:S01]  /*27860*/  ULDC.64 UR4, c[0x0][0x208] ;  /* 0x0000820000047ab9 */ /* 0x000fe20000000a00 */
        /* <DEDUP_REMOVED lines=16> */
.L_x_6483:
[----:B------:R-:W-:Y:S02]  /*27970*/  IMAD.MOV.U32 R13, RZ, RZ, R23 ;  /* 0x000000ffff0d7224 */ /* 0x000fe400078e0017 */
[----:B------:R-:W-:-:S07]  /*27980*/  IMAD.MOV.U32 R7, RZ, RZ, R14 ;  /* 0x000000ffff077224 */ /* 0x000fce00078e000e */
[----:B------:R-:W-:Y:S05]  /*27990*/  WARPSYNC.COLLECTIVE R15, `(.L_x_6484) ;  /* 0x000000000f087348 */ /* 0x000fea0003c00000 */
[----:B------:R0:W1:Y:S02]  /*279a0*/  SHFL.IDX P6, R14, R13, R12, R11 ;  /* 0x0000000c0d0e7389 */ /* 0x00006400000c000b */
[----:B01----:R-:W-:Y:S01]  /*279b0*/  ENDCOLLECTIVE ;  /* 0x000000000000791b */ /* 0x003fe20003800000 */
.L_x_6484:
[----:B------:R-:W-:Y:S01]  /*279c0*/  ULDC.64 UR4, c[0x0][0x208] ;  /* 0x0000820000047ab9 */ /* 0x000fe20000000a00 */
[----:B------:R-:W-:Y:S02]  /*279d0*/  IMAD.MOV.U32 R13, RZ, RZ, R24 ;  /* 0x000000ffff0d7224 */ /* 0x000fe400078e0018 */
        /* <DEDUP_REMOVED lines=9> */
[----:B------:R0:W-:Y:S04]  /*27a70*/  LDGSTS.E.BYPASS.LTC128B.128 [R4+0x4c00], desc[UR4][R2.64+0x80], !P4 ;  /* 0x04c0008002047fae */ /* 0x0001e8000e101d44 */
[----:B------:R0:W-:Y:S01]  /*27a80*/  LDGSTS.E.BYPASS.LTC128B.128 [R4+0x7c00], desc[UR4][R2.64+0x100], !P3 ;  /* 0x07c0010002047fae */ /* 0x0001e2000d901d44 */
[----:B------:R-:W-:-:S13]  /*27a90*/  ISETP.LT.OR P3, PT, R6, 0x41, P2 ;  /* 0x000000410600780c */ /* 0x000fda0001761670 */
[----:B0-----:R-:W-:Y:S05]  /*27aa0*/  WARPSYNC.COLLECTIVE R15, `(.L_x_6485) ;  /* 0x000000000f087348 */ /* 0x001fea0003c00000 */
[----:B------:R1:W2:Y:S02]  /*27ab0*/  SHFL.IDX P6, R14, R13, R12, R11 ;  /* 0x0000000c0d0e7389 */ /* 0x0002a400000c000b */
[----:B012---:R-:W-:Y:S01]  /*27ac0*/  ENDCOLLECTIVE ;  /* 0x000000000000791b */ /* 0x007fe20003800000 */
.L_x_6485:
[----:B------:R-:W-:Y:S01]  /*27ad0*/  IMAD.MOV.U32 R13, RZ, RZ, R23 ;  /* 0x000000ffff0d7224 */ /* 0x000fe200078e0017 */
[----:B------:R-:W-:-:S07]  /*27ae0*/  MOV R7, R14 ;  /* 0x0000000e00077202 */ /* 0x000fce0000000f00 */
[----:B------:R-:W-:Y:S05]  /*27af0*/  WARPSYNC.COLLECTIVE R15, `(.L_x_6486) ;  /* 0x000000000f087348 */ /* 0x000fea0003c00000 */
[----:B------:R0:W1:Y:S02]  /*27b00*/  SHFL.IDX P6, R14, R13, R12, R11 ;  /* 0x0000000c0d0e7389 */ /* 0x00006400000c000b */
[----:B01----:R-:W-:Y:S01]  /*27b10*/  ENDCOLLECTIVE ;  /* 0x000000000000791b */ /* 0x003fe20003800000 */
.L_x_6486:
        /* <DEDUP_REMOVED lines=12> */
[----:B------:R0:W-:Y:S02]  /*27be0*/  LDGSTS.E.BYPASS.LTC128B.128 [R4+0x8400], desc[UR4][R2.64+0x100], !P3 ;  /* 0x0840010002047fae */ /* 0x0001e4000d901d44 */
[----:B0-----:R-:W-:Y:S05]  /*27bf0*/  WARPSYNC.COLLECTIVE R15, `(.L_x_6487) ;  /* 0x000000000f087348 */ /* 0x001fea0003c00000 */
[----:B------:R1:W2:Y:S02]  /*27c00*/  SHFL.IDX P6, R14, R13, R12, R11 ;  /* 0x0000000c0d0e7389 */ /* 0x0002a400000c000b */
[----:B012---:R-:W-:Y:S01]  /*27c10*/  ENDCOLLECTIVE ;  /* 0x000000000000791b */ /* 0x007fe20003800000 */
.L_x_6487:
[----:B------:R-:W-:Y:S01]  /*27c20*/  MOV R13, R23 ;  /* 0x00000017000d7202 */ /* 0x000fe20000000f00 */
[----:B------:R-:W-:-:S07]  /*27c30*/  IMAD.MOV.U32 R24, RZ, RZ, R14 ;  /* 0x000000ffff187224 */ /* 0x000fce00078e000e */
[----:B------:R-:W-:Y:S05]  /*27c40*/  WARPSYNC.COLLECTIVE R15, `(.L_x_6488) ;  /* 0x000000000f087348 */ /* 0x000fea0003c00000 */
[----:B------:R0:W1:Y:S02]  /*27c50*/  SHFL.IDX P6, R14, R13, R12, R11 ;  /* 0x0000000c0d0e7389 */ /* 0x00006400000c000b */
[----:B01----:R-:W-:Y:S01]  /*27c60*/  ENDCOLLECTIVE ;  /* 0x000000000000791b */ /* 0x003fe20003800000 */
.L_x_6488:
[----:B------:R-:W-:Y:S05]  /*27c70*/  BRA `(.L_x_6489) ;  /* 0xffffffa8008c7947 */ /* 0x000fea000383ffff */
.L_x_6322:
[----:B------:R-:W-:Y:S01]  /*27c80*/  BSSY B0, `(.L_x_6490) ;  /* 0x0000008000007945 */ /* 0x000fe20003800000 */
[----:B------:R-:W-:Y:S01]  /*27c90*/  IMAD.MOV.U32 R13, RZ, RZ, R16 ;  /* 0x000000ffff0d7224 */ /* 0x000fe200078e0010 */
[----:B0-----:R-:W-:Y:S01]  /*27ca0*/  MOV R11, 0x1f ;  /* 0x0000001f000b7802 */ /* 0x001fe20000000f00 */
[----:B-1----:R-:W-:Y:S02]  /*27cb0*/  IMAD.MOV.U32 R12, RZ, RZ, RZ ;  /* 0x000000ffff0c7224 */ /* 0x002fe400078e00ff */
[----:B------:R-:W-:-:S07]  /*27cc0*/  IMAD.MOV.U32 R15, RZ, RZ, -0x1 ;  /* 0xffffffffff0f7424 */ /* 0x000fce00078e00ff */
[----:B------:R-:W-:Y:S05]  /*27cd0*/  WARPSYNC.COLLECTIVE R15, `(.L_x_6491) ;  /* 0x000000000f087348 */ /* 0x000fea0003c00000 */
[----:B------:R0:W1:Y:S02]  /*27ce0*/  SHFL.IDX P6, R14, R13, R12, R11 ;  /* 0x0000000c0d0e7389 */ /* 0x00006400000c000b */
[----:B01----:R-:W-:Y:S01]  /*27cf0*/  ENDCOLLECTIVE ;  /* 0x000000000000791b */ /* 0x003fe20003800000 */
.L_x_6491:
[----:B------:R-:W-:Y:S05]  /*27d00*/  BSYNC B0 ;  /* 0x0000000000007941 */ /* 0x000fea0003800000 */
.L_x_6490:
        /* <DEDUP_REMOVED lines=9> */
.L_x_6492:
        /* <DEDUP_REMOVED lines=19> */
.L_x_6493:
[----:B------:R-:W-:Y:S02]  /*27ed0*/  MOV R12, 0x2 ;  /* 0x00000002000c7802 */ /* 0x000fe40000000f00 */
[----:B------:R-:W-:-:S05]  /*27ee0*/  SEL R6, R14, RZ, P1 ;  /* 0x000000ff0e067207 */ /* 0x000fca0000800000 */
[----:B------:R-:W-:-:S04]  /*27ef0*/  IMAD.IADD R6, R5, 0x1, R6 ;  /* 0x0000000105067824 */ /* 0x000fc800078e0206 */
[----:B------:R-:W-:-:S07]  /*27f00*/  IMAD.MOV.U32 R13, RZ, RZ, R6 ;  /* 0x000000ffff0d7224 */ /* 0x000fce00078e0006 */
[----:B------:R-:W-:Y:S05]  /*27f10*/  WARPSYNC.COLLECTIVE R15, `(.L_x_6494) ;  /* 0x000000000f087348 */ /* 0x000fea0003c00000 */
[----:B------:R0:W1:Y:S02]  /*27f20*/  SHFL.UP P6, R14, R13, R12, R11 ;  /* 0x0400000c0d0e7389 */ /* 0x00006400000c000b */
[----:B01----:R-:W-:Y:S01]  /*27f30*/  ENDCOLLECTIVE ;  /* 0x000000000000791b */ /* 0x003fe20003800000 */
.L_x_6494:
[----:B------:R-:W-:Y:S02]  /*27f40*/  MOV R12, 0x4 ;  /* 0x00000004000c7802 */ /* 0x000fe40000000f00 */
[----:B------:R-:W-:-:S05]  /*27f50*/  SEL R7, R14, RZ, P2 ;  /* 0x000000ff0e077207 */ /* 0x000fca0001000000 */
[----:B------:R-:W-:-:S04]  /*27f60*/  IMAD.IADD R7, R6, 0x1, R7 ;  /* 0x0000000106077824 */ /* 0x000fc800078e0207 */
[----:B------:R-:W-:-:S07]  /*27f70*/  IMAD.MOV.U32 R13, RZ, RZ, R7 ;  /* 0x000000ffff0d7224 */ /* 0x000fce00078e0007 */
[----:B------:R-:W-:Y:S05]  /*27f80*/  WARPSYNC.COLLECTIVE R15, `(.L_x_6495) ;  /* 0x000000000f087348 */ /* 0x000fea0003c00000 */
[----:B------:R0:W1:Y:S02]  /*27f90*/  SHFL.UP P6, R14, R13, R12, R11 ;  /* 0x0400000c0d0e7389 */ /* 0x00006400000c000b */
[----:B01----:R-:W-:Y:S01]  /*27fa0*/  ENDCOLLECTIVE ;  /* 0x000000000000791b */ /* 0x003fe20003800000 */
.L_x_6495:
[----:B------:R-:W-:Y:S02]  /*27fb0*/  MOV R12, 0x8 ;  /* 0x00000008000c7802 */ /* 0x000fe40000000f00 */
[----:B------:R-:W-:-:S05]  /*27fc0*/  SEL R2, R14, RZ, P3 ;  /* 0x000000ff0e027207 */ /* 0x000fca0001800000 */
[----:B------:R-:W-:-:S04]  /*27fd0*/  IMAD.IADD R2, R7, 0x1, R2 ;  /* 0x0000000107027824 */ /* 0x000fc800078e0202 */
[----:B------:R-:W-:-:S07]  /*27fe0*/  IMAD.MOV.U32 R13, RZ, RZ, R2 ;  /* 0x000000ffff0d7224 */ /* 0x000fce00078e0002 */
[----:B------:R-:W-:Y:S05]  /*27ff0*/  WARPSYNC.COLLECTIVE R15, `(.L_x_6496) ;  /* 0x000000000f087348 */ /* 0x000fea0003c00000 */
[----:B------:R0:W1:Y:S02]  /*28000*/  SHFL.UP P6, R14, R13, R12, R11 ;  /* 0x0400000c0d0e7389 */ /* 0x00006400000c000b */
[----:B01----:R-:W-:Y:S01]  /*28010*/  ENDCOLLECTIVE ;  /* 0x000000000000791b */ /* 0x003fe20003800000 */
.L_x_6496:
[----:B------:R-:W-:Y:S02]  /*28020*/  MOV R12, 0x10 ;  /* 0x00000010000c7802 */ /* 0x000fe40000000f00 */
[----:B------:R-:W-:-:S05]  /*28030*/  SEL R3, R14, RZ, P4 ;  /* 0x000000ff0e037207 */ /* 0x000fca0002000000 */
[----:B------:R-:W-:-:S04]  /*28040*/  IMAD.IADD R3, R2, 0x1, R3 ;  /* 0x0000000102037824 */ /* 0x000fc800078e0203 */
[----:B------:R-:W-:-:S07]  /*28050*/  IMAD.MOV.U32 R13, RZ, RZ, R3 ;  /* 0x000000ffff0d7224 */ /* 0x000fce00078e0003 */
[----:B------:R-:W-:Y:S05]  /*28060*/  WARPSYNC.COLLECTIVE R15, `(.L_x_6497) ;  /* 0x000000000f087348 */ /* 0x000fea0003c00000 */
[----:B------:R0:W1:Y:S02]  /*28070*/  SHFL.UP P6, R14, R13, R12, R11 ;  /* 0x0400000c0d0e7389 */ /* 0x00006400000c000b */
[----:B01----:R-:W-:Y:S01]  /*28080*/  ENDCOLLECTIVE ;  /* 0x000000000000791b */ /* 0x003fe20003800000 */
.L_x_6497:
        /* <DEDUP_REMOVED lines=8> */
.L_x_6498:
[----:B------:R-:W-:Y:S05]  /*28110*/  BRA `(.L_x_6499) ;  /* 0xffffffa800a87947 */ /* 0x000fea000383ffff */
.L_x_6327:
[----:B------:R-:W-:Y:S01]  /*28120*/  BSSY B0, `(.L_x_6500) ;  /* 0x0000008000007945 */ /* 0x000fe20003800000 */
[----:B-----5:R-:W-:Y:S01]  /*28130*/  IMAD.MOV.U32 R13, RZ, RZ, R5 ;  /* 0x000000ffff0d7224 */ /* 0x020fe200078e0005 */
[----:B-1----:R-:W-:Y:S01]  /*28140*/  MOV R12, 0x1 ;  /* 0x00000001000c7802 */ /* 0x002fe20000000f00 */
[----:B0-----:R-:W-:Y:S02]  /*28150*/  IMAD.MOV.U32 R11, RZ, RZ, RZ ;  /* 0x000000ffff0b7224 */ /* 0x001fe400078e00ff */
[----:B------:R-:W-:-:S07]  /*28160*/  IMAD.MOV.U32 R15, RZ, RZ, -0x1 ;  /* 0xffffffffff0f7424 */ /* 0x000fce00078e00ff */
[----:B--23--:R-:W-:Y:S05]  /*28170*/  WARPSYNC.COLLECTIVE R15, `(.L_x_6501) ;  /* 0x000000000f087348 */ /* 0x00cfea0003c00000 */
[----:B------:R0:W1:Y:S02]  /*28180*/  SHFL.UP P6, R14, R13, R12, R11 ;  /* 0x0400000c0d0e7389 */ /* 0x00006400000c000b */
[----:B0123--:R-:W-:Y:S01]  /*28190*/  ENDCOLLECTIVE ;  /* 0x000000000000791b */ /* 0x00ffe20003800000 */
.L_x_6501:
[----:B------:R-:W-:Y:S05]  /*281a0*/  BSYNC B0 ;  /* 0x0000000000007941 */ /* 0x000fea0003800000 */
.L_x_6500:
        /* <DEDUP_REMOVED lines=8> */
.L_x_6502:
[----:B------:R-:W-:Y:S01]  /*28230*/  IMAD.MOV.U32 R12, RZ, RZ, 0x4 ;  /* 0x00000004ff0c7424 */ /* 0x000fe200078e00ff */
[----:B------:R-:W-:-:S05]  /*28240*/  SEL R2, R14, RZ, P2 ;  /* 0x000000ff0e027207 */ /* 0x000fca0001000000 */
[----:B------:R-:W-:-:S05]  /*28250*/  IMAD.IADD R2, R13, 0x1, R2 ;  /* 0x000000010d027824 */ /* 0x000fca00078e0202 */
[----:B------:R-:W-:-:S07]  /*28260*/  MOV R13, R2 ;  /* 0x00000002000d7202 */ /* 0x000fce0000000f00 */
[----:B------:R-:W-:Y:S05]  /*28270*/  WARPSYNC.COLLECTIVE R15, `(.L_x_6503) ;  /* 0x000000000f087348 */ /* 0x000fea0003c00000 */
[----:B------:R0:W1:Y:S02]  /*28280*/  SHFL.UP P6, R14, R13, R12, R11 ;  /* 0x0400000c0d0e7389 */ /* 0x00006400000c000b */
[----:B01----:R-:W-:Y:S01]  /*28290*/  ENDCOLLECTIVE ;  /* 0x000000000000791b */ /* 0x003fe20003800000 */
.L_x_6503:
[----:B------:R-:W-:Y:S02]  /*282a0*/  MOV R12, 0x8 ;  /* 0x00000008000c7802 */ /* 0x000fe40000000f00 */
[----:B------:R-:W-:-:S04]  /*282b0*/  SEL R3, R14, RZ, P3 ;  /* 0x000000ff0e037207 */ /* 0x000fc80001800000 */
[----:B------:R-:W-:-:S05]  /*282c0*/  IADD3 R3, R2, R3, RZ ;  /* 0x0000000302037210 */ /* 0x000fca0007ffe0ff */
[----:B------:R-:W-:-:S07]  /*282d0*/  IMAD.MOV.U32 R13, RZ, RZ, R3 ;  /* 0x000000ffff0d7224 */ /* 0x000fce00078e0003 */
[----:B------:R-:W-:Y:S05]  /*282e0*/  WARPSYNC.COLLECTIVE R15, `(.L_x_6504) ;  /* 0x000000000f087348 */ /* 0x000fea0003c00000 */
[----:B------:R0:W1:Y:S02]  /*282f0*/  SHFL.UP P6, R14, R13, R12, R11 ;  /* 0x0400000c0d0e7389 */ /* 0x00006400000c000b */
[----:B01----:R-:W-:Y:S01]  /*28300*/  ENDCOLLECTIVE ;  /* 0x000000000000791b */ /* 0x003fe20003800000 */
.L_x_6504:
[----:B------:R-:W-:Y:S01]  /*28310*/  IMAD.MOV.U32 R12, RZ, RZ, 0x10 ;  /* 0x00000010ff0c7424 */ /* 0x000fe200078e00ff */
[----:B------:R-:W-:-:S05]  /*28320*/  SEL R4, R14, RZ, P4 ;  /* 0x000000ff0e047207 */ /* 0x000fca0002000000 */
[----:B------:R-:W-:-:S05]  /*28330*/  IMAD.IADD R4, R3, 0x1, R4 ;  /* 0x0000000103047824 */ /* 0x000fca00078e0204 */
[----:B------:R-:W-:-:S07]  /*28340*/  MOV R13, R4 ;  /* 0x00000004000d7202 */ /* 0x000fce0000000f00 */
[----:B------:R-:W-:Y:S05]  /*28350*/  WARPSYNC.COLLECTIVE R15, `(.L_x_6505) ;  /* 0x000000000f087348 */ /* 0x000fea0003c00000 */
[----:B------:R0:W1:Y:S02]  /*28360*/  SHFL.UP P6, R14, R13, R12, R11 ;  /* 0x0400000c0d0e7389 */ /* 0x00006400000c000b */
[----:B01----:R-:W-:Y:S01]  /*28370*/  ENDCOLLECTIVE ;  /* 0x000000000000791b */ /* 0x003fe20003800000 */
.L_x_6505:
        /* <DEDUP_REMOVED lines=8> */
.L_x_6506:
[----:B------:R-:W-:Y:S05]  /*28400*/  BRA `(.L_x_6507) ;  /* 0xffffffa8008c7947 */ /* 0x000fea000383ffff */
.L_x_6329:
[----:B------:R-:W-:Y:S01]  /*28410*/  BSSY B0, `(.L_x_6508) ;  /* 0x0000006000007945 */ /* 0x000fe20003800000 */
[----:B------:R-:W-:Y:S02]  /*28420*/  PLOP3.LUT P6, PT, P6, PT, PT, 0x8, 0x0 ;  /* 0x000000000000781c */ /* 0x000fe400037ce170 */
[----:B------:R-:W-:-:S11]  /*28430*/  MOV R15, 0xffffffff ;  /* 0xffffffff000f7802 */ /* 0x000fd60000000f00 */
[----:B012---:R-:W-:Y:S05]  /*28440*/  WARPSYNC.COLLECTIVE R15, `(.L_x_6509) ;  /* 0x000000000f087348 */ /* 0x007fea0003c00000 */
[----:B------:R-:W-:Y:S01]  /*28450*/  VOTE.ANY R14, PT, P6 ;  /* 0x00000000000e7806 */ /* 0x000fe200030e0100 */
[----:B012---:R-:W-:Y:S06]  /*28460*/  ENDCOLLECTIVE ;  /* 0x000000000000791b */ /* 0x007fec0003800000 */
.L_x_6509:
[----:B------:R-:W-:Y:S05]  /*28470*/  BSYNC B0 ;  /* 0x0000000000007941 */ /* 0x000fea0003800000 */
.L_x_6508:
        /* <DEDUP_REMOVED lines=9> */
.L_x_6510:
[----:B------:R-:W-:Y:S01]  /*28510*/  MOV R5, R14 ;  /* 0x0000000e00057202 */ /* 0x000fe20000000f00 */
[----:B------:R-:W-:Y:S06]  /*28520*/  BRA `(.L_x_6511) ;  /* 0xffffffa8007c7947 */ /* 0x000fec000383ffff */
.L_x_6331:
[----:B------:R-:W-:Y:S01]  /*28530*/  BSSY B0, `(.L_x_6512) ;  /* 0x0000007000007945 */ /* 0x000fe20003800000 */
[----:B------:R-:W-:Y:S01]  /*28540*/  IMAD.MOV.U32 R13, RZ, RZ, R6 ;  /* 0x000000ffff0d7224 */ /* 0x000fe200078e0006 */
[----:B0-----:R-:W-:Y:S01]  /*28550*/  MOV R11, 0x1f ;  /* 0x0000001f000b7802 */ /* 0x001fe20000000f00 */
[----:B------:R-:W-:-:S07]  /*28560*/  IMAD.MOV.U32 R15, RZ, RZ, -0x1 ;  /* 0xffffffffff0f7424 */ /* 0x000fce00078e00ff */
[----:B--234-:R-:W-:Y:S05]  /*28570*/  WARPSYNC.COLLECTIVE R15, `(.L_x_6513) ;  /* 0x000000000f087348 */ /* 0x01cfea0003c00000 */
[----:B------:R0:W1:Y:S02]  /*28580*/  SHFL.IDX P6, R14, R13, R12, R11 ;  /* 0x0000000c0d0e7389 */ /* 0x00006400000c000b */
[----:B01234-:R-:W-:Y:S01]  /*28590*/  ENDCOLLECTIVE ;  /* 0x000000000000791b */ /* 0x01ffe20003800000 */
.L_x_6513:
[----:B------:R-:W-:Y:S05]  /*285a0*/  BSYNC B0 ;  /* 0x0000000000007941 */ /* 0x000fea0003800000 */
.L_x_6512:
[----:B------:R-:W-:Y:S05]  /*285b0*/  BRA `(.L_x_6330) ;  /* 0xffffffa800747947 */ /* 0x000fea000383ffff */
.L_x_6335:
[----:B0-----:R0:W3:Y:S02]  /*285c0*/  SYNCS.PHASECHK.TRANS64.TRYWAIT P0, [R7+URZ+0x30820], R0 ;  /* 0x03082000070075a7 */ /* 0x0010e4000800017f */
[----:B---3--:R-:W-:Y:S05]  /*285d0*/  @!P0 NANOSLEEP.SYNCS 0x989680 ;  /* 0x009896800000895d */ /* 0x008fea0003900000 */
[----:B------:R-:W3:Y:S02]  /*285e0*/  @!P0 SYNCS.PHASECHK.TRANS64 P0, [R7+URZ+0x30820], R0 ;  /* 0x03082000070085a7 */ /* 0x000ee4000800007f */
[----:B---3--:R-:W-:Y:S05]  /*285f0*/  @!P0 BRA `(.L_x_6335) ;  /* 0xfffffffc00f08947 */ /* 0x008fea000383ffff */
[----:B------:R-:W-:Y:S05]  /*28600*/  BRA `(.L_x_6514) ;  /* 0xffffffac00f07947 */ /* 0x000fea000383ffff */
.L_x_6336:
[----:B------:R-:W3:Y:S01]  /*28610*/  S2R R2, SR_TID.X ;  /* 0x0000000000027919 */ /* 0x000ee20000002100 */
[----:B------:R-:W-:Y:S01]  /*28620*/  BSSY B0, `(.L_x_6515) ;  /* 0x000000a000007945 */ /* 0x000fe20003800000 */
[----:B-1----:R-:W-:Y:S01]  /*28630*/  IMAD.MOV.U32 R12, RZ, RZ, RZ ;  /* 0x000000ffff0c7224 */ /* 0x002fe200078e00ff */
[----:B------:R-:W-:Y:S01]  /*28640*/  MOV R11, 0x1f ;  /* 0x0000001f000b7802 */ /* 0x000fe20000000f00 */
[----:B------:R-:W-:Y:S01]  /*28650*/  IMAD.MOV.U32 R15, RZ, RZ, -0x1 ;  /* 0xffffffffff0f7424 */ /* 0x000fe200078e00ff */
[----:B---3--:R-:W-:-:S04]  /*28660*/  SHF.R.U32.HI R2, RZ, 0x5, R2 ;  /* 0x00000005ff027819 */ /* 0x008fc80000011602 */
[----:B------:R-:W-:-:S04]  /*28670*/  LOP3.LUT R2, R2, 0x3, RZ, 0xc0, !PT ;  /* 0x0000000302027812 */ /* 0x000fc800078ec0ff */
[----:B------:R-:W-:-:S07]  /*28680*/  MOV R13, R2 ;  /* 0x00000002000d7202 */ /* 0x000fce0000000f00 */
[----:B0-2-4-:R-:W-:Y:S05]  /*28690*/  WARPSYNC.COLLECTIVE R15, `(.L_x_6516) ;  /* 0x000000000f087348 */ /* 0x015fea0003c00000 */
[----:B------:R1:W3:Y:S02]  /*286a0*/  SHFL.IDX P6, R14, R13, R12, R11 ;  /* 0x0000000c0d0e7389 */ /* 0x0002e400000c000b */
[----:B01234-:R-:W-:Y:S01]  /*286b0*/  ENDCOLLECTIVE ;  /* 0x000000000000791b */ /* 0x01ffe20003800000 */
.L_x_6516:
[----:B------:R-:W-:Y:S05]  /*286c0*/  BSYNC B0 ;  /* 0x0000000000007941 */ /* 0x000fea0003800000 */
.L_x_6515:
[----:B------:R-:W-:Y:S05]  /*286d0*/  BRA `(.L_x_6517) ;  /* 0xffffffac00d87947 */ /* 0x000fea000383ffff */
.L_x_6337:
[----:B------:R-:W-:Y:S01]  /*286e0*/  BSSY B0, `(.L_x_6518) ;  /* 0x0000006000007945 */ /* 0x000fe20003800000 */
[----:B------:R-:W-:-:S07]  /*286f0*/  MOV R15, 0xffffffff ;  /* 0xffffffff000f7802 */ /* 0x000fce0000000f00 */
[----:B012-4-:R-:W-:Y:S05]  /*28700*/  WARPSYNC.COLLECTIVE R15, `(.L_x_6519) ;  /* 0x000000000f0c7348 */ /* 0x017fea0003c00000 */
[----:B------:R-:W-:Y:S02]  /*28710*/  ELECT P6, UR62, PT ;  /* 0x00000000003e782f */ /* 0x000fe400038c0000 */
[----:B------:R-:W-:Y:S01]  /*28720*/  MOV R14, UR62 ;  /* 0x0000003e000e7c02 */ /* 0x000fe20008000f00 */
[----:B012-4-:R-:W-:Y:S10]  /*28730*/  ENDCOLLECTIVE ;  /* 0x000000000000791b */ /* 0x017ff40003800000 */
.L_x_6519:
[----:B------:R-:W-:Y:S05]  /*28740*/  BSYNC B0 ;  /* 0x0000000000007941 */ /* 0x000fea0003800000 */
.L_x_6518:
[----:B------:R-:W-:Y:S05]  /*28750*/  BRA `(.L_x_6520) ;  /* 0xffffffac00cc7947 */ /* 0x000fea000383ffff */
.L_x_6339:
[----:B0-----:R0:W3:Y:S02]  /*28760*/  SYNCS.PHASECHK.TRANS64.TRYWAIT P1, [R5+URZ+0x30840], R0 ;  /* 0x03084000050075a7 */ /* 0x0010e4000802017f */
[----:B---3--:R-:W-:Y:S05]  /*28770*/  @!P1 NANOSLEEP.SYNCS 0x989680 ;  /* 0x009896800000995d */ /* 0x008fea0003900000 */
[----:B------:R-:W3:Y:S02]  /*28780*/  @!P1 SYNCS.PHASECHK.TRANS64 P1, [R5+URZ+0x30840], R0 ;  /* 0x03084000050095a7 */ /* 0x000ee4000802007f */
[----:B---3--:R-:W-:Y:S05]  /*28790*/  @!P1 BRA `(.L_x_6339) ;  /* 0xfffffffc00f09947 */ /* 0x008fea000383ffff */
[----:B------:R-:W-:Y:S05]  /*287a0*/  BRA `(.L_x_6521) ;  /* 0xffffffac00ec7947 */ /* 0x000fea000383ffff */
.L_x_6341:
[----:B---3--:R3:W0:Y:S02]  /*287b0*/  SYNCS.PHASECHK.TRANS64.TRYWAIT P1, [R3+URZ+0x30840], R2 ;  /* 0x03084002030075a7 */ /* 0x008624000802017f */
[----:B0-----:R-:W-:Y:S05]  /*287c0*/  @!P1 NANOSLEEP.SYNCS 0x989680 ;  /* 0x009896800000995d */ /* 0x001fea0003900000 */
[----:B------:R-:W0:Y:S02]  /*287d0*/  @!P1 SYNCS.PHASECHK.TRANS64 P1, [R3+URZ+0x30840], R2 ;  /* 0x03084002030095a7 */ /* 0x000e24000802007f */
[----:B0-----:R-:W-:Y:S05]  /*287e0*/  @!P1 BRA `(.L_x_6341) ;  /* 0xfffffffc00f09947 */ /* 0x001fea000383ffff */
[----:B------:R-:W-:Y:S05]  /*287f0*/  BRA `(.L_x_6522) ;  /* 0xffffffac00f87947 */ /* 0x000fea000383ffff */
.L_x_6343:
[----:B------:R0:W0:Y:S02]  /*28800*/  SYNCS.PHASECHK.TRANS64.TRYWAIT P1, [R5+URZ+0x30860], R0 ;  /* 0x03086000050075a7 */ /* 0x000024000802017f */
[----:B0-----:R-:W-:Y:S05]  /*28810*/  @!P1 NANOSLEEP.SYNCS 0x989680 ;  /* 0x009896800000995d */ /* 0x001fea0003900000 */
[----:B------:R-:W0:Y:S02]  /*28820*/  @!P1 SYNCS.PHASECHK.TRANS64 P1, [R5+URZ+0x30860], R0 ;  /* 0x03086000050095a7 */ /* 0x000e24000802007f */
[----:B0-----:R-:W-:Y:S05]  /*28830*/  @!P1 BRA `(.L_x_6343) ;  /* 0xfffffffc00f09947 */ /* 0x001fea000383ffff */
[----:B------:R-:W-:Y:S05]  /*28840*/  BRA `(.L_x_6523) ;  /* 0xffffffac00f47947 */ /* 0x000fea000383ffff */
.L_x_6524:
        /* <DEDUP_REMOVED lines=11> */
.L_x_15853:


//--------------------- .text._ZN7cutlass13device_kernelIN5flash11enable_sm90INS1_16FlashAttnFwdSm90INS1_25CollectiveMainloopFwdSm90ILi2EN4cute5tupleIJNS5_1CILi1EEES8_S8_EEENS6_IJNS7_ILi128EEESA_SA_EEELi128ENS_6half_tEfNS_4arch4Sm90ELb0ELb0ELb0ELb0ELb1ELb0ELb0ELb1ELb1ELb1ELb0ELb0EEENS1_21CollectiveEpilogueFwdISB_S9_SC_SE_Li256ELb0ELb1ELb0ELb0EEENS1_29StaticPersistentTileSchedulerILb0EEEEEEEEEvNT_6ParamsE --------------------------
	.section	.text._ZN7cutlass13device_kernelIN5flash11enable_sm90INS1_16FlashAttnFwdSm90INS1_25CollectiveMainloopFwdSm90ILi2EN4cute5tupleIJNS5_1CILi1EEES8_S8_EEENS6_IJNS7_ILi128EEESA_SA_EEELi128ENS_6half_tEfNS_4arch4Sm90ELb0ELb0ELb0ELb0ELb1ELb0ELb0ELb1ELb1ELb1ELb0ELb0EEENS1_21CollectiveEpilogueFwdISB_S9_SC_SE_Li256ELb0ELb1ELb0ELb0EEENS1_29StaticPersistentTileSchedulerILb0EEEEEEEEEvNT_6ParamsE,"ax",@progbits
	.align	128
.text._ZN7cutlass13device_kernelIN5flash11enable_sm90INS1_16FlashAttnFwdSm90INS1_25CollectiveMainloopFwdSm90ILi2EN4cute5tupleIJNS5_1CILi1EEES8_S8_EEENS6_IJNS7_ILi128EEESA_SA_EEELi128ENS_6half_tEfNS_4arch4Sm90ELb0ELb0ELb0ELb0ELb1ELb0ELb0ELb1ELb1ELb1ELb0ELb0EEENS1_21CollectiveEpilogueFwdISB_S9_SC_SE_Li256ELb0ELb1ELb0ELb0EEENS1_29StaticPersistentTileSchedulerILb0EEEEEEEEEvNT_6ParamsE:
        .type           _ZN7cutlass13device_kernelIN5flash11enable_sm90INS1_16FlashAttnFwdSm90INS1_25CollectiveMainloopFwdSm90ILi2EN4cute5tupleIJNS5_1CILi1EEES8_S8_EEENS6_IJNS7_ILi128EEESA_SA_EEELi128ENS_6half_tEfNS_4arch4Sm90ELb0ELb0ELb0ELb0ELb1ELb0ELb0ELb1ELb1ELb1ELb0ELb0EEENS1_21CollectiveEpilogueFwdISB_S9_SC_SE_Li256ELb0ELb1ELb0ELb0EEENS1_29StaticPersistentTileSchedulerILb0EEEEEEEEEvNT_6ParamsE,@function
        .size           _ZN7cutlass13device_kernelIN5flash11enable_sm90INS1_16FlashAttnFwdSm90INS1_25CollectiveMainloopFwdSm90ILi2EN4cute5tupleIJNS5_1CILi1EEES8_S8_EEENS6_IJNS7_ILi128EEESA_SA_EEELi128ENS_6half_tEfNS_4arch4Sm90ELb0ELb0ELb0ELb0ELb1ELb0ELb0ELb1ELb1ELb1ELb0ELb0EEENS1_21CollectiveEpilogueFwdISB_S9_SC_SE_Li256ELb0ELb1ELb0ELb0EEENS1_29StaticPersistentTileSchedulerILb0EEEEEEEEEvNT_6ParamsE,(.L_x_15854 - _ZN7cutlass13device_kernelIN5flash11enable_sm90INS1_16FlashAttnFwdSm90INS1_25CollectiveMainloopFwdSm90ILi2EN4cute5tupleIJNS5_1CILi1EEES8_S8_EEENS6_IJNS7_ILi128EEESA_SA_EEELi128ENS_6half_tEfNS_4arch4Sm90ELb0ELb0ELb0ELb0ELb1ELb0ELb0ELb1ELb1ELb1ELb0ELb0EEENS1_21CollectiveEpilogueFwdISB_S9_SC_SE_Li256ELb0ELb1ELb0ELb0EEENS1_29StaticPersistentTileSchedulerILb0EEEEEEEEEvNT_6ParamsE)
        .other          _ZN7cutlass13device_kernelIN5flash11enable_sm90INS1_16FlashAttnFwdSm90INS1_25CollectiveMainloopFwdSm90ILi2EN4cute5tupleIJNS5_1CILi1EEES8_S8_EEENS6_IJNS7_ILi128EEESA_SA_EEELi128ENS_6half_tEfNS_4arch4Sm90ELb0ELb0ELb0ELb0ELb1ELb0ELb0ELb1ELb1ELb1ELb0ELb0EEENS1_21CollectiveEpilogueFwdISB_S9_SC_SE_Li256ELb0ELb1ELb0ELb0EEENS1_29StaticPersistentTileSchedulerILb0EEEEEEEEEvNT_6ParamsE,@"STO_CUDA_ENTRY STV_DEFAULT"
_ZN7cutlass13device_kernelIN5flash11enable_sm90INS1_16FlashAttnFwdSm90INS1_25CollectiveMainloopFwdSm90ILi2EN4cute5tupleIJNS5_1CILi1EEES8_S8_EEENS6_IJNS7_ILi128EEESA_SA_EEELi128ENS_6half_tEfNS_4arch4Sm90ELb0ELb0ELb0ELb0ELb1ELb0ELb0ELb1ELb1ELb1ELb0ELb0EEENS1_21CollectiveEpilogueFwdISB_S9_SC_SE_Li256ELb0ELb1ELb0ELb0EEENS1_29StaticPersistentTileSchedulerILb0EEEEEEEEEvNT_6ParamsE:
[----:B------:R-:W0:Y:S01]  /*0000*/  LDC R1, c[0x0][0x28] ;  /* 0x00000a00ff017b82 */ /* 0x000e220000000800 */
[----:B------:R-:W1:Y:S01]  /*0010*/  S2R R5, SR_TID.X ;  /* 0x0000000000057919 */ /* 0x000e620000002100 */
[----:B------:R-:W-:Y:S01]  /*0020*/  ELECT P0, URZ, PT ;  /* 0x00000000003f782f */ /* 0x000fe20003800000 */
[----:B------:R-:W-:Y:S01]  /*0030*/  UMOV UR4, 0x80 ;  /* 0x0000008000047882 */ /* 0x000fe20000000000 */
[----:B------:R-:W-:Y:S01]  /*0040*/  UMOV UR7, 0x100 ;  /* 0x0000010000077882 */ /* 0x000fe20000000000 */
[----:B-1----:R-:W-:-:S05]  /*0050*/  SHF.R.U32.HI R0, RZ, 0x5, R5 ;  /* 0x00000005ff007819 */ /* 0x002fca0000011605 */
[----:B------:R-:W1:Y:S02]  /*0060*/  SHFL.IDX PT, R2, R0, RZ, 0x1f ;  /* 0x00001fff00027589 */ /* 0x000e6400000e0000 */
[C---:B-1----:R-:W-:Y:S02]  /*0070*/  ISETP.NE.OR P0, PT, R2.reuse, RZ, !P0 ;  /* 0x000000ff0200720c */ /* 0x042fe40004705670 */
[----:B------:R-:W-:Y:S02]  /*0080*/  ISETP.NE.AND P1, PT, R2, RZ, PT ;  /* 0x000000ff0200720c */ /* 0x000fe40003f25270 */
[----:B------:R-:W-:-:S05]  /*0090*/  SHF.R.U32.HI R2, RZ, 0x7, R5 ;  /* 0x00000007ff027819 */ /* 0x000fca0000011605 */
[----:B------:R1:W2:Y:S04]  /*00a0*/  SHFL.IDX PT, R4, R2, RZ, 0x1f ;  /* 0x00001fff02047589 */ /* 0x0002a800000e0000 */
[----:B------:R-:W-:Y:S01]  /*00b0*/  VOTEU.ALL UP0, P0 ;  /* 0x00000000003f7886 */ /* 0x000fe20000000000 */
[----:B------:R-:W-:-:S04]  /*00c0*/  VOTEU.ALL UP1, P0 ;  /* 0x00000000003f7886 */ /* 0x000fc80000020000 */
[----:B------:R-:W3:Y:S01]  /*00d0*/  @!UP0 S2UR UR8, SR_CgaCtaId ;  /* 0x00000000000889c3 */ /* 0x000ee20000008800 */
[----:B------:R-:W-:Y:S01]  /*00e0*/  @!UP0 UMOV UR6, 0x400 ;  /* 0x0000040000068882 */ /* 0x000fe20000000000 */
[----:B------:R-:W-:-:S04]  /*00f0*/  @!UP0 UIADD3 UR4, -UR4, 0x100000, URZ ;  /* 0x0010000004048890 */ /* 0x000fc8000fffe13f */
[----:B------:R-:W-:Y:S02]  /*0100*/  @!UP0 USHF.L.U32 UR5, UR4, 0xb, URZ ;  /* 0x0000000b04058899 */ /* 0x000fe4000800063f */
[----:B------:R-:W-:Y:S02]  /*0110*/  @!UP0 USHF.L.U32 UR4, UR4, 0x1, URZ ;  /* 0x0000000104048899 */ /* 0x000fe4000800063f */
[----:B---3--:R-:W-:Y:S02]  /*0120*/  @!UP0 ULEA UR8, UR8, UR6, 0x18 ;  /* 0x0000000608088291 */ /* 0x008fe4000f8ec03f */
[----:B------:R-:W-:-:S04]  /*0130*/  @!UP0 UIADD3 UR6, -UR7, 0x100000, URZ ;  /* 0x0010000007068890 */ /* 0x000fc8000fffe13f */
[----:B------:R-:W-:Y:S02]  /*0140*/  @!UP0 USHF.L.U32 UR7, UR6, 0xb, URZ ;  /* 0x0000000b06078899 */ /* 0x000fe4000800063f */
[----:B------:R-:W-:Y:S01]  /*0150*/  @!UP0 USHF.L.U32 UR6, UR6, 0x1, URZ ;  /* 0x0000000106068899 */ /* 0x000fe2000800063f */
[----:B------:R-:W-:-:S05]  /*0160*/  VOTEU.ALL UP0, P0 ;  /* 0x00000000003f7886 */ /* 0x000fca0000000000 */
[----:B------:R1:W3:Y:S06]  /*0170*/  @!UP0 SYNCS.EXCH.64 URZ, [UR8+0x28800], UR4 ;  /* 0x02880004083f85b2 */ /* 0x0002ec0008000100 */
[----:B------:R1:W4:Y:S02]  /*0180*/  @!UP1 SYNCS.EXCH.64 URZ, [UR8+0x28820], UR6 ;  /* 0x02882006083f95b2 */ /* 0x0003240008000100 */
[----:B012---:R-:W-:Y:S05]  /*0190*/  @P1 BRA `(.L_x_6525) ;  /* 0x0000000000481947 */ /* 0x007fea0003800000 */
        /* <DEDUP_REMOVED lines=14> */
[----:B------:R0:W2:Y:S01]  /*0280*/  SYNCS.EXCH.64 URZ, [UR8+0x28840], UR6 ;  /* 0x02884006083f75b2 */ /* 0x0000a20008000100 */
[----:B------:R0:W0:Y:S01]  /*0290*/  SYNCS.EXCH.64 URZ, [UR8+0x28838], UR4 ;  /* 0x02883804083f75b2 */ /* 0x0000220008000100 */
[----:B------:R0:W0:Y:S01]  /*02a0*/  SYNCS.EXCH.64 URZ, [UR8+0x28848], UR6 ;  /* 0x02884806083f75b2 */ /* 0x0000220008000100 */
[----:B------:R-:W-:Y:S01]  /*02b0*/  NOP ;  /* 0x0000000000007918 */ /* 0x000fe20000000000 */
.L_x_6525:
        /* <DEDUP_REMOVED lines=22> */
.L_x_6526:
        /* <DEDUP_REMOVED lines=18> */
.L_x_6527:
        /* <DEDUP_REMOVED lines=22> */
.L_x_6528:
        /* <DEDUP_REMOVED lines=23> */
.L_x_6529:
[----:B------:R-:W-:Y:S01]  /*0810*/  UISETP.NE.AND UP0, UPT, UR9, URZ, UPT ;  /* 0x0000003f0900728c */ /* 0x000fe2000bf05270 */
[----:B------:R-:W-:Y:S01]  /*0820*/  NOP ;  /* 0x0000000000007918 */ /* 0x000fe20000000000 */
[----:B------:R-:W-:Y:S01]  /*0830*/  UMOV UR36, 0x1 ;  /* 0x0000000100247882 */ /* 0x000fe20000000000 */
[----:B------:R-:W-:Y:S01]  /*0840*/  ULDC.64 UR48, c[0x0][0x208] ;  /* 0x0000820000307ab9 */ /* 0x000fe20000000a00 */
[----:B------:R-:W-:Y:S01]  /*0850*/  USEL UR36, UR36, 0x2, !UP0 ;  /* 0x0000000224247887 */ /* 0x000fe2000c000000 */
[----:B01234-:R-:W-:Y:S01]  /*0860*/  BAR.SYNC.DEFER_BLOCKING 0x0 ;  /* 0x0000000000007b1d */ /* 0x01ffe20000010000 */
[----:B------:R-:W-:-:S13]  /*0870*/  PLOP3.LUT P0, PT, PT, PT, UP0, 0x80, 0x0 ;  /* 0x000000000000781c */ /* 0x000fda0003f0f008 */
[----:B------:R-:W-:Y:S05]  /*0880*/  @!P0 BRA `(.L_x_6530) ;  /* 0x0000006800888947 */ /* 0x000fea0003800000 */
.L_x_6531:
[----:B------:R-:W-:-:S08]  /*0890*/  NOP ;  /* 0x0000000000007918 */ /* 0x000fd00000000000 */
[----:B------:R-:W0:Y:S02]  /*08a0*/  USETMAXREG.TRY_ALLOC.CTAPOOL UP0, 0xe8 ;  /* 0x000000e8000079c8 */ /* 0x000e240008000600 */
[----:B0-----:R-:W-:-:S13]  /*08b0*/  PLOP3.LUT P0, PT, PT, PT, UP0, 0x80, 0x0 ;  /* 0x000000000000781c */ /* 0x001fda0003f0f008 */
[----:B------:R-:W-:Y:S05]  /*08c0*/  @!P0 BRA `(.L_x_6531) ;  /* 0xfffffffc00f08947 */ /* 0x000fea000383ffff */
[----:B------:R-:W-:Y:S01]  /*08d0*/  LOP3.LUT R0, R5, 0xffffff80, RZ, 0xc0, !PT ;  /* 0xffffff8005007812 */ /* 0x000fe200078ec0ff */
[----:B------:R-:W0:Y:S08]  /*08e0*/  S2UR UR41, SR_CTAID.X ;  /* 0x00000000002979c3 */ /* 0x000e300000002500 */
[----:B------:R-:W-:Y:S06]  /*08f0*/  BAR.ARV 0x8, 0x180 ;  /* 0x0206000000007b1d */ /* 0x000fec0000002000 */
[----:B------:R-:W-:-:S02]  /*0900*/  ISETP.NE.AND P0, PT, R0, 0x80, PT ;  /* 0x000000800000780c */ /* 0x000fc40003f05270 */
[----:B------:R-:W0:Y:S11]  /*0910*/  LDC R0, c[0x0][0xc34] ;  /* 0x00030d00ff007b82 */ /* 0x000e360000000800 */
[----:B------:R-:W-:Y:S06]  /*0920*/  @!P0 BAR.ARV 0x9, 0x100 ;  /* 0x0244000000008b1d */ /* 0x000fec0000002000 */
[----:B0-----:R-:W-:-:S13]  /*0930*/  ISETP.LE.AND P0, PT, R0, UR41, PT ;  /* 0x0000002900007c0c */ /* 0x001fda000bf03270 */
[----:B------:R-:W-:Y:S05]  /*0940*/  @P0 EXIT ;  /* 0x000000000000094d */ /* 0x000fea0003800000 */
[----:B------:R-:W-:Y:S01]  /*0950*/  VIADD R153, R5, 0xffffff80 ;  /* 0xffffff8005997836 */ /* 0x000fe20000000000 */
[----:B------:R-:W-:Y:S01]  /*0960*/  ULOP3.LUT UR46, UR36, 0x1, URZ, 0xfc, !UPT ;  /* 0x00000001242e7892 */ /* 0x000fe2000f8efc3f */
[----:B------:R-:W-:Y:S01]  /*0970*/  UMOV UR45, URZ ;  /* 0x0000003f002d7c82 */ /* 0x000fe20008000000 */
[----:B------:R-:W-:Y:S02]  /*0980*/  UMOV UR44, URZ ;  /* 0x0000003f002c7c82 */ /* 0x000fe40008000000 */
[----:B------:R-:W-:Y:S01]  /*0990*/  SHF.R.S32.HI R0, RZ, 0x1f, R153 ;  /* 0x0000001fff007819 */ /* 0x000fe20000011499 */
[----:B------:R-:W-:-:S03]  /*09a0*/  UMOV UR43, URZ ;  /* 0x0000003f002b7c82 */ /* 0x000fc60008000000 */
[CC--:B------:R-:W-:Y:S02]  /*09b0*/  LEA.HI R4, R0.reuse, R153.reuse, RZ, 0x7 ;  /* 0x0000009900047211 */ /* 0x0c0fe400078f38ff */
[-C--:B------:R-:W-:Y:S02]  /*09c0*/  LEA.HI R3, R0, R153.reuse, RZ, 0x5 ;  /* 0x0000009900037211 */ /* 0x080fe400078f28ff */
[----:B------:R-:W-:Y:S02]  /*09d0*/  LOP3.LUT R154, R4, 0xffffff80, RZ, 0xc0, !PT ;  /* 0xffffff80049a7812 */ /* 0x000fe400078ec0ff */
[CC--:B------:R-:W-:Y:S01]  /*09e0*/  LEA.HI R6, R0.reuse, R153.reuse, RZ, 0x4 ;  /* 0x0000009900067211 */ /* 0x0c0fe200078f20ff */
[----:B------:R-:W-:Y:S01]  /*09f0*/  IMAD.SHL.U32 R3, R3, 0x20, RZ ;  /* 0x0000002003037824 */ /* 0x000fe200078e00ff */
[----:B------:R-:W-:Y:S01]  /*0a00*/  LEA.HI R10, R0, R153, RZ, 0x2 ;  /* 0x00000099000a7211 */ /* 0x000fe200078f10ff */
[----:B------:R-:W-:Y:S01]  /*0a10*/  IMAD.IADD R154, R153, 0x1, -R154 ;  /* 0x00000001999a7824 */ /* 0x000fe200078e0a9a */
[----:B------:R-:W-:-:S02]  /*0a20*/  LOP3.LUT R8, R6, 0x3fffff0, RZ, 0xc0, !PT ;  /* 0x03fffff006087812 */ /* 0x000fc400078ec0ff */
[----:B------:R-:W-:Y:S02]  /*0a30*/  LOP3.LUT R9, R3, 0xfffffc00, RZ, 0xc0, !PT ;  /* 0xfffffc0003097812 */ /* 0x000fe400078ec0ff */
[----:B------:R-:W-:Y:S01]  /*0a40*/  SHF.R.S32.HI R3, RZ, 0x1f, R154 ;  /* 0x0000001fff037819 */ /* 0x000fe2000001149a */
[----:B------:R-:W-:Y:S01]  /*0a50*/  IMAD.IADD R8, R153, 0x1, -R8 ;  /* 0x0000000199087824 */ /* 0x000fe200078e0a08 */
[----:B------:R-:W-:Y:S02]  /*0a60*/  LEA.HI R17, R0, R153, RZ, 0x3 ;  /* 0x0000009900117211 */ /* 0x000fe400078f18ff */
[----:B------:R-:W-:Y:S01]  /*0a70*/  LEA.HI R5, R3, R154, RZ, 0x2 ;  /* 0x0000009a03057211 */ /* 0x000fe200078f10ff */
[----:B------:R-:W-:Y:S01]  /*0a80*/  IMAD R9, R8, 0x40, R9 ;  /* 0x0000004008097824 */ /* 0x000fe200078e0209 */
[----:B------:R-:W-:Y:S02]  /*0a90*/  LOP3.LUT R10, R10, 0xfffffffc, RZ, 0xc0, !PT ;  /* 0xfffffffc0a0a7812 */ /* 0x000fe400078ec0ff */
[----:B------:R-:W-:-:S02]  /*0aa0*/  SHF.R.S32.HI R8, RZ, 0x2, R5 ;  /* 0x00000002ff087819 */ /* 0x000fc40000011405 */
[----:B------:R-:W-:Y:S01]  /*0ab0*/  SHF.R.S32.HI R11, RZ, 0x1f, R5 ;  /* 0x0000001fff0b7819 */ /* 0x000fe20000011405 */
        /* <DEDUP_REMOVED lines=8> */
[----:B------:R-:W-:Y:S02]  /*0b40*/  LEA.HI R3, R3, R154, RZ, 0x5 ;  /* 0x0000009a03037211 */ /* 0x000fe400078f28ff */
[----:B------:R-:W-:Y:S01]  /*0b50*/  LEA.HI R4, R4, R23, RZ, 0x1 ;  /* 0x0000001704047211 */ /* 0x000fe200078f08ff */
[----:B------:R-:W-:Y:S01]  /*0b60*/  IMAD.IADD R8, R8, 0x1, -R11 ;  /* 0x0000000108087824 */ /* 0x000fe200078e0a0b */
[----:B------:R-:W-:Y:S01]  /*0b70*/  LOP3.LUT R6, R6, 0x1ffffffe, RZ, 0xc0, !PT ;  /* 0x1ffffffe06067812 */ /* 0x000fe200078ec0ff */
[----:B------:R-:W-:Y:S01]  /*0b80*/  IMAD.SHL.U32 R22, R153, 0x8, RZ ;  /* 0x0000000899167824 */ /* 0x000fe200078e00ff */
[----:B------:R-:W-:Y:S02]  /*0b90*/  LEA.HI R0, R10, R10, RZ, 0x1 ;  /* 0x0000000a0a007211 */ /* 0x000fe400078f08ff */
[----:B------:R-:W-:-:S02]  /*0ba0*/  SHF.R.S32.HI R3, RZ, 0x5, R3 ;  /* 0x00000005ff037819 */ /* 0x000fc40000011403 */
[----:B------:R-:W-:Y:S02]  /*0bb0*/  LOP3.LUT R4, R4, 0x3fffffe, RZ, 0xc0, !PT ;  /* 0x03fffffe04047812 */ /* 0x000fe400078ec0ff */
[----:B------:R-:W-:Y:S01]  /*0bc0*/  IADD3 R6, R7, -R6, RZ ;  /* 0x8000000607067210 */ /* 0x000fe20007ffe0ff */
[----:B------:R-:W-:Y:S01]  /*0bd0*/  IMAD R3, R3, 0x10, R8 ;  /* 0x0000001003037824 */ /* 0x000fe200078e0208 */
[----:B------:R-:W-:Y:S01]  /*0be0*/  LOP3.LUT R5, R5, 0x7ffffffc, RZ, 0xc0, !PT ;  /* 0x7ffffffc05057812 */ /* 0x000fe200078ec0ff */
[----:B------:R-:W-:Y:S01]  /*0bf0*/  IMAD.IADD R4, R23, 0x1, -R4 ;  /* 0x0000000117047824 */ /* 0x000fe200078e0a04 */
[----:B------:R-:W-:Y:S01]  /*0c00*/  LOP3.LUT R7, R0, 0x1ffffffe, RZ, 0xc0, !PT ;  /* 0x1ffffffe00077812 */ /* 0x000fe200078ec0ff */
[----:B------:R-:W-:Y:S01]  /*0c10*/  IMAD R152, R6, 0x8, R9 ;  /* 0x0000000806987824 */ /* 0x000fe200078e0209 */
[----:B------:R-:W-:Y:S01]  /*0c20*/  IADD3 R5, R154, -R5, RZ ;  /* 0x800000059a057210 */ /* 0x000fe20007ffe0ff */
[----:B------:R-:W-:Y:S01]  /*0c30*/  IMAD.MOV.U32 R6, RZ, RZ, -0x2 ;  /* 0xfffffffeff067424 */ /* 0x000fe200078e00ff */
[----:B------:R-:W-:Y:S01]  /*0c40*/  IADD3 R18, R22, 0x40, RZ ;  /* 0x0000004016127810 */ /* 0x000fe20007ffe0ff */
[----:B------:R-:W-:Y:S01]  /*0c50*/  IMAD.IADD R16, R10, 0x1, -R7 ;  /* 0x000000010a107824 */ /* 0x000fe200078e0a07 */
[----:B------:R-:W-:Y:S01]  /*0c60*/  SHF.R.S32.HI R17, RZ, 0x3, R17 ;  /* 0x00000003ff117819 */ /* 0x000fe20000011411 */
[----:B------:R-:W-:Y:S01]  /*0c70*/  IMAD R19, R4, 0x40, R3 ;  /* 0x0000004004137824 */ /* 0x000fe200078e0203 */
[----:B------:R-:W-:Y:S01]  /*0c80*/  SHF.R.S32.HI R188, RZ, 0x1f, R18 ;  /* 0x0000001fffbc7819 */ /* 0x000fe20000011412 */
[----:B------:R-:W-:-:S02]  /*0c90*/  IMAD R155, R5, R6, 0x80 ;  /* 0x00000080059b7424 */ /* 0x000fc400078e0206 */
[----:B------:R-:W-:-:S07]  /*0ca0*/  IMAD R16, R16, 0x8, R19 ;  /* 0x0000000810107824 */ /* 0x000fce00078e0213 */
.L_x_6564:
[----:B------:R-:W0:Y:S01]  /*0cb0*/  SHFL.IDX PT, R0, R23, RZ, 0x1f ;  /* 0x00001fff17007589 */ /* 0x000e2200000e0000 */
[----:B-1----:R-:W1:Y:S01]  /*0cc0*/  S2UR UR37, SR_CgaCtaId ;  /* 0x00000000002579c3 */ /* 0x002e620000008800 */
[----:B------:R-:W-:Y:S01]  /*0cd0*/  ULDC UR4, c[0x0][0xc38] ;  /* 0x00030e0000047ab9 */ /* 0x000fe20000000800 */
[----:B------:R-:W-:Y:S01]  /*0ce0*/  UMOV UR42, UR41 ;  /* 0x00000029002a7c82 */ /* 0x000fe20008000000 */
[----:B------:R-:W-:Y:S01]  /*0cf0*/  UISETP.NE.AND UP0, UPT, UR4, 0x1, UPT ;  /* 0x000000010400788c */ /* 0x000fe2000bf05270 */
[----:B------:R-:W-:Y:S02]  /*0d00*/  ULDC.64 UR8, c[0x0][0x418] ;  /* 0x0001060000087ab9 */ /* 0x000fe40000000a00 */
[----:B------:R-:W-:Y:S01]  /*0d10*/  ULDC UR4, c[0x0][0xc44] ;  /* 0x0003110000047ab9 */ /* 0x000fe20000000800 */
[----:B------:R-:W-:Y:S01]  /*0d20*/  UMOV UR39, 0x400 ;  /* 0x0000040000277882 */ /* 0x000fe20000000000 */
[----:B------:R-:W-:Y:S01]  /*0d30*/  UISETP.NE.AND UP1, UPT, UR4, 0x1, UPT ;  /* 0x000000010400788c */ /* 0x000fe2000bf25270 */
[----:B------:R-:W-:-:S05]  /*0d40*/  ULDC UR50, c[0x0][0x424] ;  /* 0x0001090000327ab9 */ /* 0x000fca0000000800 */
[----:B------:R-:W-:Y:S01]  /*0d50*/  @UP0 ULDC UR4, c[0x0][0xc3c] ;  /* 0x00030f0000040ab9 */ /* 0x000fe20000000800 */
[----:B------:R-:W-:Y:S01]  /*0d60*/  @UP0 ULDC UR6, c[0x0][0xc40] ;  /* 0x0003100000060ab9 */ /* 0x000fe20000000800 */
[----:B------:R-:W-:-:S04]  /*0d70*/  UIMAD.WIDE.U32 UR4, UR41, UR4, URZ ;  /* 0x00000004290472a5 */ /* 0x000fc8000f8e003f */
[----:B------:R-:W-:Y:S02]  /*0d80*/  @UP0 USHF.R.U32.HI UR42, URZ, UR6, UR5 ;  /* 0x000000063f2a0299 */ /* 0x000fe40008011605 */
[----:B------:R-:W-:Y:S01]  /*0d90*/  UISETP.NE.U32.AND UP0, UPT, UR8, URZ, UPT ;  /* 0x0000003f0800728c */ /* 0x000fe2000bf05070 */
[----:B0-----:R-:W-:Y:S01]  /*0da0*/  R2UR UR38, R0 ;  /* 0x00000000002672ca */ /* 0x001fe200000e0000 */
[----:B------:R-:W-:Y:S01]  /*0db0*/  @UP1 ULDC.64 UR6, c[0x0][0xc48] ;  /* 0x0003120000061ab9 */ /* 0x000fe20000000a00 */
[----:B-1----:R-:W-:Y:S02]  /*0dc0*/  ULEA UR39, UR37, UR39, 0x18 ;  /* 0x0000002725277291 */ /* 0x002fe4000f8ec03f */
[----:B------:R-:W-:Y:S02]  /*0dd0*/  UIMAD.WIDE.U32 UR4, UR42, UR6, URZ ;  /* 0x000000062a0472a5 */ /* 0x000fe4000f8e003f */
[----:B------:R-:W-:Y:S02]  /*0de0*/  UISETP.NE.AND.EX UP0, UPT, UR9, URZ, UPT, UP0 ;  /* 0x0000003f0900728c */ /* 0x000fe4000bf05300 */
[----:B------:R-:W-:Y:S01]  /*0df0*/  UIADD3 UR6, UR39, 0x10400, URZ ;  /* 0x0001040027067890 */ /* 0x000fe2000fffe03f */
[----:B------:R-:W-:Y:S01]  /*0e00*/  UMOV UR40, UR42 ;  /* 0x0000002a00287c82 */ /* 0x000fe20008000000 */
[----:B------:R-:W-:-:S03]  /*0e10*/  USEL UR50, UR50, 0x1, UP0 ;  /* 0x0000000132327887 */ /* 0x000fc60008000000 */
[----:B------:R-:W-:Y:S02]  /*0e20*/  ULEA.HI UR4, UR38, UR38, URZ, 0x1 ;  /* 0x0000002626047291 */ /* 0x000fe4000f8f083f */
[----:B------:R-:W-:Y:S02]  /*0e30*/  @UP1 USHF.R.U32.HI UR40, URZ, UR7, UR5 ;  /* 0x000000073f281299 */ /* 0x000fe40008011605 */
[----:B------:R-:W-:Y:S01]  /*0e40*/  ULOP3.LUT UP0, URZ, UR6, 0x3ff, URZ, 0xc0, !UPT ;  /* 0x000003ff063f7892 */ /* 0x000fe2000f80c03f */
[----:B------:R-:W-:Y:S01]  /*0e50*/  ULDC UR5, c[0x0][0x2f0] ;  /* 0x0000bc0000057ab9 */ /* 0x000fe20000000800 */
[----:B------:R-:W-:Y:S02]  /*0e60*/  ULOP3.LUT UR4, UR4, 0x1e, URZ, 0xc0, !UPT ;  /* 0x0000001e04047892 */ /* 0x000fe4000f8ec03f */
[----:B------:R-:W-:Y:S02]  /*0e70*/  UIMAD UR50, UR50, UR5, URZ ;  /* 0x00000005323272a4 */ /* 0x000fe4000f8e023f */
[----:B------:R-:W-:Y:S01]  /*0e80*/  PLOP3.LUT P0, PT, PT, PT, UP0, 0x80, 0x0 ;  /* 0x000000000000781c */ /* 0x000fe20003f0f008 */
[----:B------:R-:W-:-:S02]  /*0e90*/  UIADD3 UR5, UR38, -UR4, URZ ;  /* 0x8000000426057290 */ /* 0x000fc4000fffe03f */
[----:B------:R-:W-:Y:S02]  /*0ea0*/  UIADD3 UR4, UR50, 0x7f, URZ ;  /* 0x0000007f32047890 */ /* 0x000fe4000fffe03f */
[----:B------:R-:W-:Y:S02]  /*0eb0*/  ULEA UR6, UR5, UR6, 0xd ;  /* 0x0000000605067291 */ /* 0x000fe4000f8e683f */
[----:B------:R-:W-:Y:S02]  /*0ec0*/  USHF.R.S32.HI UR5, URZ, 0x1f, UR4 ;  /* 0x0000001f3f057899 */ /* 0x000fe40008011404 */
[----:B------:R-:W-:Y:S02]  /*0ed0*/  USHF.R.U32.HI UR6, URZ, 0x4, UR6 ;  /* 0x000000043f067899 */ /* 0x000fe40008011606 */
[----:B------:R-:W-:Y:S02]  /*0ee0*/  ULEA.HI UR5, UR5, UR4, URZ, 0x7 ;  /* 0x0000000405057291 */ /* 0x000fe4000f8f383f */
[----:B------:R-:W-:-:S02]  /*0ef0*/  ULOP3.LUT UR52, UR6, 0x3fff, URZ, 0xc0, !UPT ;  /* 0x00003fff06347892 */ /* 0x000fc4000f8ec03f */
[----:B------:R-:W-:Y:S01]  /*0f00*/  USHF.R.S32.HI UR51, URZ, 0x7, UR5 ;  /* 0x000000073f337899 */ /* 0x000fe20008011405 */
[----:B---3-5:R-:W-:Y:S11]  /*0f10*/  @!P0 BRA `(.L_x_6532) ;  /* 0x0000000000408947 */ /* 0x028ff60003800000 */
        /* <DEDUP_REMOVED lines=16> */
.L_x_6532:
[----:B------:R-:W-:Y:S01]  /*1020*/  ULOP3.LUT UR4, UR45, 0x1, URZ, 0xc0, !UPT ;  /* 0x000000012d047892 */ /* 0x000fe2000f8ec03f */
[----:B------:R-:W-:-:S04]  /*1030*/  MOV R3, UR46 ;  /* 0x0000002e00037c02 */ /* 0x000fc80008000f00 */
[----:B------:R-:W-:Y:S01]  /*1040*/  ISETP.NE.AND P0, PT, R3, 0x3, PT ;  /* 0x000000030300780c */ /* 0x000fe20003f05270 */
[----:B------:R-:W-:-:S05]  /*1050*/  IMAD.U32 R0, RZ, RZ, UR4 ;  /* 0x00000004ff007e24 */ /* 0x000fca000f8e00ff */
[----:B------:R-:W-:-:S04]  /*1060*/  SHF.L.U32 R0, R0, 0x1f, RZ ;  /* 0x0000001f00007819 */ /* 0x000fc800000006ff */
[----:B------:R-:W0:Y:S02]  /*1070*/  SYNCS.PHASECHK.TRANS64.TRYWAIT P1, [UR39+0x28800], R0 ;  /* 0x02880000ff0075a7 */ /* 0x000e240008020167 */
[----:B0-----:R-:W-:Y:S05]  /*1080*/  @!P1 BRA `(.L_x_6533) ;  /* 0x0000009800f49947 */ /* 0x001fea0003800000 */
.L_x_6614:
[----:B------:R-:W-:Y:S05]  /*1090*/  @!P0 BRA `(.L_x_6534) ;  /* 0x0000000000048947 */ /* 0x000fea0003800000 */
[----:B------:R-:W-:Y:S01]  /*10a0*/  BPT.TRAP 0x1 ;  /* 0x000000040000795c */ /* 0x000fe20000300000 */
.L_x_6534:
[----:B------:R-:W-:Y:S02]  /*10b0*/  IMAD.U32 R5, RZ, RZ, UR43 ;  /* 0x0000002bff057e24 */ /* 0x000fe4000f8e00ff */
[----:B0-----:R-:W-:-:S03]  /*10c0*/  IMAD.U32 R0, RZ, RZ, UR44 ;  /* 0x0000002cff007e24 */ /* 0x001fc6000f8e00ff */
[----:B------:R-:W-:Y:S02]  /*10d0*/  LEA R5, R5, UR39, 0x3 ;  /* 0x0000002705057c11 */ /* 0x000fe4000f8e18ff */
[----:B------:R-:W-:-:S04]  /*10e0*/  SHF.L.U32 R0, R0, 0x1f, RZ ;  /* 0x0000001f00007819 */ /* 0x000fc800000006ff */
[----:B------:R0:W1:Y:S01]  /*10f0*/  SYNCS.PHASECHK.TRANS64.TRYWAIT P1, [R5+URZ+0x28830], R0 ;  /* 0x02883000050075a7 */ /* 0x000062000802017f */
[----:B------:R-:W-:Y:S05]  /*1100*/  @!P0 BRA `(.L_x_6535) ;  /* 0x0000000000048947 */ /* 0x000fea0003800000 */
[----:B------:R-:W-:Y:S01]  /*1110*/  BPT.TRAP 0x1 ;  /* 0x000000040000795c */ /* 0x000fe20000300000 */
.L_x_6535:
[----:B------:R-:W-:Y:S01]  /*1120*/  IMAD.MOV.U32 R151, RZ, RZ, RZ ;  /* 0x000000ffff977224 */ /* 0x000fe200078e00ff */
[----:B-1----:R-:W-:Y:S06]  /*1130*/  @P1 BRA `(.L_x_6536) ;  /* 0x0000000000081947 */ /* 0x002fec0003800000 */
[----:B------:R-:W1:Y:S02]  /*1140*/  SYNCS.PHASECHK.TRANS64.TRYWAIT P1, [R5+URZ+0x28830], R0 ;  /* 0x02883000050075a7 */ /* 0x000e64000802017f */
[----:B-1----:R-:W-:Y:S05]  /*1150*/  @!P1 BRA `(.L_x_6537) ;  /* 0x0000009800d89947 */ /* 0x002fea0003800000 */
.L_x_6536:
        /* <DEDUP_REMOVED lines=8> */
[----:B------:R-:W-:Y:S01]  /*11e0*/  UMOV UR5, 0x40000040 ;  /* 0x4000004000057882 */ /* 0x000fe20000000000 */
[----:B------:R-:W-:Y:S02]  /*11f0*/  UMOV UR7, 0x40000040 ;  /* 0x4000004000077882 */ /* 0x000fe40000000000 */
[----:B------:R-:W-:Y:S02]  /*1200*/  ULOP3.LUT UR47, UR4, 0x10000, URZ, 0xfc, !UPT ;  /* 0x00010000042f7892 */ /* 0x000fe4000f8efc3f */
[----:B------:R-:W-:Y:S02]  /*1210*/  UIADD3 UR4, UR32, 0x2, URZ ;  /* 0x0000000220047890 */ /* 0x000fe4000fffe03f */
[----:B------:R-:W-:Y:S02]  /*1220*/  ULEA UR34, UR43, UR47, 0xb ;  /* 0x0000002f2b227291 */ /* 0x000fe4000f8e583f */
[----:B------:R-:W-:-:S02]  /*1230*/  UIADD3 UR8, UR32, 0x4, URZ ;  /* 0x0000000420087890 */ /* 0x000fc4000fffe03f */
[----:B------:R-:W-:Y:S02]  /*1240*/  UIADD3 UR6, UR34, 0x2, URZ ;  /* 0x0000000222067890 */ /* 0x000fe4000fffe03f */
[----:B------:R-:W-:Y:S01]  /*1250*/  UIADD3 UR10, UR34, 0x4, URZ ;  /* 0x00000004220a7890 */ /* 0x000fe2000fffe03f */
[----:B------:R-:W-:Y:S02]  /*1260*/  UMOV UR9, 0x40000040 ;  /* 0x4000004000097882 */ /* 0x000fe40000000000 */
[----:B------:R-:W-:Y:S01]  /*1270*/  HGMMA.64x128x16.F32 R24, gdesc[UR32], RZ, !UPT, gsb0 ;  /* 0x01e00000201879f0 */ /* 0x000fe2000c0008ff */
        /* <DEDUP_REMOVED lines=21> */
[----:B------:R-:W-:Y:S02]  /*13d0*/  WARPGROUP.DEPBAR.LE gsb0, 0x0 ;  /* 0x00008000000079c5 */ /* 0x000fe40000010000 */
[----:B------:R-:W-:-:S06]  /*13e0*/  WARPGROUP.ARRIVE ;  /* 0x00000000000079c5 */ /* 0x000fcc0000000000 */
[----:B------:R-:W-:Y:S03]  /*13f0*/  HGMMA.64x128x16.F32 R24, gdesc[UR4], R24, gsb0 ;  /* 0x01e00000041879f0 */ /* 0x000fe60008000818 */
[----:B------:R-:W-:Y:S02]  /*1400*/  WARPGROUP.DEPBAR.LE gsb0, 0x0 ;  /* 0x00008000000079c5 */ /* 0x000fe40000010000 */
[----:B------:R-:W-:-:S07]  /*1410*/  WARPGROUP.ARRIVE ;  /* 0x00000000000079c5 */ /* 0x000fce0000000000 */
        /* <DEDUP_REMOVED lines=17> */
[----:B------:R-:W-:Y:S05]  /*1530*/  @!P0 BRA `(.L_x_6538) ;  /* 0x0000000000048947 */ /* 0x000fea0003800000 */
[----:B------:R-:W-:Y:S01]  /*1540*/  BPT.TRAP 0x1 ;  /* 0x000000040000795c */ /* 0x000fe20000300000 */
.L_x_6538:
[----:B01----:R-:W-:Y:S01]  /*1550*/  VIADD R0, R155, UR50 ;  /* 0x000000329b007c36 */ /* 0x003fe20008000000 */
[----:B------:R-:W-:Y:S01]  /*1560*/  P2R R89, PR, RZ, 0x1 ;  /* 0x00000001ff597803 */ /* 0x000fe20000000000 */
[----:B------:R-:W-:Y:S01]  /*1570*/  IMAD.U32 R3, RZ, RZ, UR51 ;  /* 0x00000033ff037e24 */ /* 0x000fe2000f8e00ff */
[----:B------:R-:W-:Y:S01]  /*1580*/  ULDC UR6, c[0x0][0x988] ;  /* 0x0002620000067ab9 */ /* 0x000fe20000000800 */
        /* <DEDUP_REMOVED lines=137> */
[----:B------:R-:W-:Y:S02]  /*1e20*/  FSEL R124, R77, -INF , P2 ;  /* 0xff8000004d7c7808 */ /* 0x000fe40001000000 */
[----:B------:R-:W-:Y:S02]  /*1e30*/  FMNMX.FTZ R3, R76, R3, !PT ;  /* 0x000000034c037209 */ /* 0x000fe40007810000 */
[----:B------:R-:W-:Y:S02]  /*1e40*/  ISETP.GT.AND P3, PT, R4, 0x70, PT ;  /* 0x000000700400780c */ /* 0x000fe40003f64270 */
[----:B------:R-:W-:Y:S02]  /*1e50*/  FSEL R62, R62, -INF , P4 ;  /* 0xff8000003e3e7808 */ /* 0x000fe40002000000 */
[----:B------:R-:W-:Y:S02]  /*1e60*/  FSEL R80, R80, -INF , P3 ;  /* 0xff80000050507808 */ /* 0x000fe40001800000 */
[----:B------:R-:W-:-:S02]  /*1e70*/  FMNMX.FTZ R3, R124, R3, !PT ;  /* 0x000000037c037209 */ /* 0x000fc40007810000 */
[----:B------:R-:W-:Y:S02]  /*1e80*/  ISETP.GT.AND P4, PT, R4, 0x71, PT ;  /* 0x000000710400780c */ /* 0x000fe40003f84270 */
[----:B------:R-:W-:Y:S02]  /*1e90*/  FMNMX.FTZ R3, R80, R3, !PT ;  /* 0x0000000350037209 */ /* 0x000fe40007810000 */
[----:B------:R-:W-:Y:S02]  /*1ea0*/  FSEL R126, R81, -INF , P4 ;  /* 0xff800000517e7808 */ /* 0x000fe40002000000 */
[----:B------:R-:W-:Y:S02]  /*1eb0*/  ISETP.GT.AND P5, PT, R4, 0x78, PT ;  /* 0x000000780400780c */ /* 0x000fe40003fa4270 */
[----:B------:R-:W-:Y:S02]  /*1ec0*/  FMNMX.FTZ R3, R126, R3, !PT ;  /* 0x000000037e037209 */ /* 0x000fe40007810000 */
[----:B------:R-:W-:-:S02]  /*1ed0*/  FSEL R84, R84, -INF , P5 ;  /* 0xff80000054547808 */ /* 0x000fc40002800000 */
[----:B------:R-:W-:Y:S02]  /*1ee0*/  ISETP.GT.AND P6, PT, R4, 0x79, PT ;  /* 0x000000790400780c */ /* 0x000fe40003fc4270 */
[----:B------:R-:W-:Y:S02]  /*1ef0*/  FMNMX.FTZ R3, R84, R3, !PT ;  /* 0x0000000354037209 */ /* 0x000fe40007810000 */
[----:B------:R-:W-:Y:S02]  /*1f00*/  FSEL R128, R85, -INF , P6 ;  /* 0xff80000055807808 */ /* 0x000fe40003000000 */
[----:B------:R-:W-:Y:S02]  /*1f10*/  P2R R13, PR, RZ, 0x8 ;  /* 0x00000008ff0d7803 */ /* 0x000fe40000000000 */
[----:B------:R-:W-:Y:S02]  /*1f20*/  FMNMX.FTZ R7, R128, R3, !PT ;  /* 0x0000000380077209 */ /* 0x000fe40007810000 */
[----:B------:R-:W-:-:S02]  /*1f30*/  MOV R3, UR6 ;  /* 0x0000000600037c02 */ /* 0x000fc40008000f00 */
[----:B------:R-:W-:Y:S01]  /*1f40*/  P2R R15, PR, RZ, 0x4 ;  /* 0x00000004ff0f7803 */ /* 0x000fe20000000000 */
[----:B------:R-:W0:Y:S01]  /*1f50*/  SHFL.BFLY PT, R0, R7, 0x2, 0x1f ;  /* 0x0c401f0007007f89 */ /* 0x000e2200000e0000 */
[----:B------:R-:W-:Y:S02]  /*1f60*/  ISETP.GT.AND P2, PT, R4, 0x58, PT ;  /* 0x000000580400780c */ /* 0x000fe40003f44270 */
[----:B------:R-:W-:Y:S02]  /*1f70*/  P2R R21, PR, RZ, 0x2 ;  /* 0x00000002ff157803 */ /* 0x000fe40000000000 */
[----:B------:R-:W-:Y:S02]  /*1f80*/  FSEL R70, R70, -INF , P2 ;  /* 0xff80000046467808 */ /* 0x000fe40001000000 */
[----:B------:R-:W-:Y:S02]  /*1f90*/  ISETP.NE.AND P2, PT, R15, RZ, PT ;  /* 0x000000ff0f00720c */ /* 0x000fe40003f45270 */
[----:B------:R-:W-:-:S02]  /*1fa0*/  ISETP.GT.AND P1, PT, R4, 0x59, PT ;  /* 0x000000590400780c */ /* 0x000fc40003f24270 */
[----:B------:R-:W-:Y:S02]  /*1fb0*/  P2R R29, PR, RZ, 0x1 ;  /* 0x00000001ff1d7803 */ /* 0x000fe40000000000 */
[----:B------:R-:W-:Y:S02]  /*1fc0*/  FSEL R40, R71, -INF , P1 ;  /* 0xff80000047287808 */ /* 0x000fe40000800000 */
[----:B------:R-:W-:Y:S02]  /*1fd0*/  ISETP.NE.AND P1, PT, R21, RZ, PT ;  /* 0x000000ff1500720c */ /* 0x000fe40003f25270 */
[----:B------:R-:W-:Y:S02]  /*1fe0*/  ISETP.GT.AND P0, PT, R4, 0x60, PT ;  /* 0x000000600400780c */ /* 0x000fe40003f04270 */
[----:B------:R-:W-:Y:S02]  /*1ff0*/  FSEL R78, R78, -INF , P1 ;  /* 0xff8000004e4e7808 */ /* 0x000fe40000800000 */
[----:B------:R-:W-:-:S02]  /*2000*/  FSEL R74, R74, -INF , P0 ;  /* 0xff8000004a4a7808 */ /* 0x000fc40000000000 */
[----:B------:R-:W-:Y:S02]  /*2010*/  ISETP.NE.AND P0, PT, R29, RZ, PT ;  /* 0x000000ff1d00720c */ /* 0x000fe40003f05270 */
[----:B0-----:R-:W-:Y:S02]  /*2020*/  FMNMX.FTZ R9, R7, R0, !PT ;  /* 0x0000000007097209 */ /* 0x001fe40007810000 */
[----:B------:R-:W-:Y:S02]  /*2030*/  FSEL R44, R75, -INF , P0 ;  /* 0xff8000004b2c7808 */ /* 0x000fe40000000000 */
[----:B------:R-:W-:Y:S01]  /*2040*/  FSEL R86, R86, -INF , P5 ;  /* 0xff80000056567808 */ /* 0x000fe20002800000 */
[----:B------:R-:W0:Y:S01]  /*2050*/  SHFL.BFLY PT, R0, R9, 0x1, 0x1f ;  /* 0x0c201f0009007f89 */ /* 0x000e2200000e0000 */
[----:B------:R-:W-:Y:S02]  /*2060*/  R2UR UR6, R5 ;  /* 0x00000000050672ca */ /* 0x000fe400000e0000 */
[----:B------:R-:W-:Y:S01]  /*2070*/  ISETP.NE.AND P0, PT, R89, RZ, PT ;  /* 0x000000ff5900720c */ /* 0x000fe20003f05270 */
[----:B------:R-:W-:Y:S01]  /*2080*/  IMAD.MOV.U32 R89, RZ, RZ, R151 ;  /* 0x000000ffff597224 */ /* 0x000fe200078e0097 */
[----:B------:R-:W-:-:S02]  /*2090*/  MOV R127, R151 ;  /* 0x00000097007f7202 */ /* 0x000fc40000000f00 */
[-C--:B------:R-:W-:Y:S02]  /*20a0*/  MOV R121, R151.reuse ;  /* 0x0000009700797202 */ /* 0x080fe40000000f00 */
[-C--:B------:R-:W-:Y:S02]  /*20b0*/  MOV R115, R151.reuse ;  /* 0x0000009700737202 */ /* 0x080fe40000000f00 */
[-C--:B------:R-:W-:Y:S02]  /*20c0*/  MOV R109, R151.reuse ;  /* 0x00000097006d7202 */ /* 0x080fe40000000f00 */
[-C--:B------:R-:W-:Y:S01]  /*20d0*/  MOV R103, R151.reuse ;  /* 0x0000009700677202 */ /* 0x080fe20000000f00 */
[----:B------:R-:W-:Y:S01]  /*20e0*/  UIADD3 UR6, UR6, 0x28840, URZ ;  /* 0x0002884006067890 */ /* 0x000fe2000fffe03f */
[-C--:B------:R-:W-:Y:S02]  /*20f0*/  MOV R97, R151.reuse ;  /* 0x0000009700617202 */ /* 0x080fe40000000f00 */
[----:B------:R-:W-:Y:S01]  /*2100*/  MOV R91, R151 ;  /* 0x00000097005b7202 */ /* 0x000fe20000000f00 */
[----:B------:R-:W-:Y:S01]  /*2110*/  UPRMT UR6, UR37, 0x654, UR6 ;  /* 0x0000065425067896 */ /* 0x000fe20008000006 */
[----:B0-----:R-:W-:-:S08]  /*2120*/  FMNMX.FTZ R0, R9, R0, !PT ;  /* 0x0000000009007209 */ /* 0x001fd00007810000 */
[----:B------:R-:W-:Y:S01]  /*2130*/  SYNCS.ARRIVE.TRANS64.RED.A1T0 RZ, [UR6], RZ ;  /* 0x000000ffffff79a7 */ /* 0x000fe20008100406 */
        /* <DEDUP_REMOVED lines=8> */
[----:B------:R-:W-:Y:S01]  /*21c0*/  FSEL R48, R79, -INF , P2 ;  /* 0xff8000004f307808 */ /* 0x000fe20001000000 */
[--C-:B------:R-:W-:Y:S01]  /*21d0*/  FFMA.FTZ R170, R52, R3, -R37.reuse ;  /* 0x0000000334aa7223 */ /* 0x100fe20000010825 */
[----:B------:R-:W-:Y:S01]  /*21e0*/  FMNMX.FTZ R11, R6, R11, !PT ;  /* 0x0000000b060b7209 */ /* 0x000fe20007810000 */
[-CC-:B------:R-:W-:Y:S01]  /*21f0*/  FFMA.FTZ R172, R56, R3.reuse, -R37.reuse ;  /* 0x0000000338ac7223 */ /* 0x180fe20000010825 */
[----:B------:R-:W-:Y:S01]  /*2200*/  FSEL R82, R82, -INF , P3 ;  /* 0xff80000052527808 */ /* 0x000fe20001800000 */
[--C-:B------:R-:W-:Y:S01]  /*2210*/  FFMA.FTZ R156, R88, R3, -R37.reuse ;  /* 0x00000003589c7223 */ /* 0x100fe20000010825 */
[----:B------:R-:W-:Y:S01]  /*2220*/  FMNMX.FTZ R11, R34, R11, !PT ;  /* 0x0000000b220b7209 */ /* 0x000fe20007810000 */
[--C-:B------:R-:W-:Y:S01]  /*2230*/  FFMA.FTZ R158, R90, R3, -R37.reuse ;  /* 0x000000035a9e7223 */ /* 0x100fe20000010825 */
[----:B------:R-:W-:Y:S01]  /*2240*/  FSEL R52, R83, -INF , P4 ;  /* 0xff80000053347808 */ /* 0x000fe20002000000 */
[----:B------:R-:W-:Y:S01]  /*2250*/  MUFU.EX2 R7, R7 ;  /* 0x0000000700077308 */ /* 0x000fe20000000800 */
[----:B------:R-:W-:Y:S01]  /*2260*/  FMNMX.FTZ R13, R8, R11, !PT ;  /* 0x0000000b080d7209 */ /* 0x000fe20007810000 */
[-CC-:B------:R-:W-:Y:S01]  /*2270*/  FFMA.FTZ R9, R92, R3.reuse, -R37.reuse ;  /* 0x000000035c097223 */ /* 0x180fe20000010825 */
[----:B------:R-:W-:Y:S01]  /*2280*/  FSEL R56, R87, -INF , P6 ;  /* 0xff80000057387808 */ /* 0x000fe20003000000 */
        /* <DEDUP_REMOVED lines=10> */
[-CC-:B------:R-:W-:Y:S01]  /*2330*/  FFMA.FTZ R166, R106, R3.reuse, -R37.reuse ;  /* 0x000000036aa67223 */ /* 0x180fe20000010825 */
[--C-:B------:R-:W-:Y:S01]  /*2340*/  FFMA.FTZ R108, R108, R3, -R37.reuse ;  /* 0x000000036c6c7223 */ /* 0x100fe20000010825 */
[----:B------:R-:W1:Y:S01]  /*2350*/  MUFU.EX2 R158, R158 ;  /* 0x0000009e009e7308 */ /* 0x000e620000000800 */
[----:B------:R-:W-:Y:S01]  /*2360*/  FMNMX.FTZ R15, R12, R13, !PT ;  /* 0x0000000d0c0f7209 */ /* 0x000fe20007810000 */
[-CC-:B------:R-:W-:Y:S01]  /*2370*/  FFMA.FTZ R110, R110, R3.reuse, -R37.reuse ;  /* 0x000000036e6e7223 */ /* 0x180fe20000010825 */
[-CC-:B------:R-:W-:Y:S01]  /*2380*/  FFMA.FTZ R112, R112, R3.reuse, -R37.reuse ;  /* 0x0000000370707223 */ /* 0x180fe20000010825 */
[--C-:B------:R-:W-:Y:S01]  /*2390*/  FFMA.FTZ R114, R114, R3, -R37.reuse ;  /* 0x0000000372727223 */ /* 0x100fe20000010825 */
[----:B------:R-:W-:Y:S01]  /*23a0*/  FMNMX.FTZ R15, R46, R15, !PT ;  /* 0x0000000f2e0f7209 */ /* 0x000fe20007810000 */
[-CC-:B------:R-:W-:Y:S01]  /*23b0*/  FFMA.FTZ R174, R60, R3.reuse, -R37.reuse ;  /* 0x000000033cae7223 */ /* 0x180fe20000010825 */
[----:B------:R-:W-:Y:S01]  /*23c0*/  FFMA.FTZ R64, R64, R3, -R37 ;  /* 0x0000000340407223 */ /* 0x000fe20000010825 */
[----:B------:R-:W2:Y:S01]  /*23d0*/  MUFU.EX2 R9, R9 ;  /* 0x0000000900097308 */ /* 0x000ea20000000800 */
[----:B------:R-:W-:Y:S01]  /*23e0*/  FMNMX.FTZ R15, R14, R15, !PT ;  /* 0x0000000f0e0f7209 */ /* 0x000fe20007810000 */
[----:B0-----:R-:W-:Y:S01]  /*23f0*/  FADD.FTZ R49, R156, R7 ;  /* 0x000000079c317221 */ /* 0x001fe20000010000 */
[-CC-:B------:R-:W-:Y:S01]  /*2400*/  FFMA.FTZ R118, R118, R3.reuse, -R37.reuse ;  /* 0x0000000376767223 */ /* 0x180fe20000010825 */
        /* <DEDUP_REMOVED lines=10> */
[--C-:B------:R-:W-:Y:S01]  /*24b0*/  FFMA.FTZ R80, R80, R3, -R37.reuse ;  /* 0x0000000350507223 */ /* 0x100fe20000010825 */
[----:B------:R-:W-:Y:S01]  /*24c0*/  F2FP.F16.F32.PACK_AB R156, R7, R156 ;  /* 0x0000009c079c723e */ /* 0x000fe200000000ff */
[----:B------:R3:W4:Y:S01]  /*24d0*/  MUFU.EX2 R11, R96 ;  /* 0x00000060000b7308 */ /* 0x0007220000000800 */
[----:B------:R-:W-:Y:S01]  /*24e0*/  FMNMX.FTZ R21, R24, R21, !PT ;  /* 0x0000001518157209 */ /* 0x000fe20007810000 */
[-CC-:B------:R-:W-:Y:S01]  /*24f0*/  FFMA.FTZ R126, R126, R3.reuse, -R37.reuse ;  /* 0x000000037e7e7223 */ /* 0x180fe20000010825 */
[----:B------:R-:W-:Y:S01]  /*2500*/  FFMA.FTZ R84, R84, R3, -R37 ;  /* 0x0000000354547223 */ /* 0x000fe20000010825 */
[--C-:B------:R-:W-:Y:S01]  /*2510*/  IMAD.MOV.U32 R106, RZ, RZ, R151.reuse ;  /* 0x000000ffff6a7224 */ /* 0x100fe200078e0097 */
[----:B------:R-:W-:Y:S01]  /*2520*/  FMNMX.FTZ R21, R58, R21, !PT ;  /* 0x000000153a157209 */ /* 0x000fe20007810000 */
[----:B------:R-:W-:-:S02]  /*2530*/  IMAD.MOV.U32 R102, RZ, RZ, R151 ;  /* 0x000000ffff667224 */ /* 0x000fc400078e0097 */
[----:B------:R-:W5:Y:S01]  /*2540*/  MUFU.EX2 R162, R162 ;  /* 0x000000a200a27308 */ /* 0x000f620000000800 */
[----:B------:R-:W-:Y:S01]  /*2550*/  FMNMX.FTZ R25, R28, R21, !PT ;  /* 0x000000151c197209 */ /* 0x000fe20007810000 */
[--C-:B------:R-:W-:Y:S02]  /*2560*/  IMAD.MOV.U32 R98, RZ, RZ, R151.reuse ;  /* 0x000000ffff627224 */ /* 0x100fe400078e0097 */
[--C-:B---3--:R-:W-:Y:S01]  /*2570*/  IMAD.MOV.U32 R96, RZ, RZ, R151.reuse ;  /* 0x000000ffff607224 */ /* 0x108fe200078e0097 */
[----:B------:R-:W-:Y:S01]  /*2580*/  FMNMX.FTZ R25, R62, R25, !PT ;  /* 0x000000193e197209 */ /* 0x000fe20007810000 */
[--C-:B------:R-:W-:Y:S02]  /*2590*/  IMAD.MOV.U32 R94, RZ, RZ, R151.reuse ;  /* 0x000000ffff5e7224 */ /* 0x100fe400078e0097 */
[----:B------:R3:W5:Y:S01]  /*25a0*/  MUFU.EX2 R13, R100 ;  /* 0x00000064000d7308 */ /* 0x0007620000000800 */
[----:B------:R-:W-:Y:S01]  /*25b0*/  FMNMX.FTZ R25, R32, R25, !PT ;  /* 0x0000001920197209 */ /* 0x000fe20007810000 */
[----:B------:R-:W-:-:S02]  /*25c0*/  IMAD.MOV.U32 R92, RZ, RZ, R151 ;  /* 0x000000ffff5c7224 */ /* 0x000fc400078e0097 */
[--C-:B------:R-:W-:Y:S01]  /*25d0*/  IMAD.MOV.U32 R90, RZ, RZ, R151.reuse ;  /* 0x000000ffff5a7224 */ /* 0x100fe200078e0097 */
[----:B------:R-:W-:Y:S01]  /*25e0*/  FMNMX.FTZ R25, R66, R25, !PT ;  /* 0x0000001942197209 */ /* 0x000fe20007810000 */
[--C-:B------:R-:W-:Y:S02]  /*25f0*/  IMAD.MOV.U32 R88, RZ, RZ, R151.reuse ;  /* 0x000000ffff587224 */ /* 0x100fe400078e0097 */
[----:B------:R-:W-:Y:S01]  /*2600*/  MUFU.EX2 R164, R164 ;  /* 0x000000a400a47308 */ /* 0x000fe20000000800 */
[----:B------:R-:W-:Y:S01]  /*2610*/  FMNMX.FTZ R29, R36, R25, !PT ;  /* 0x00000019241d7209 */ /* 0x000fe20007810000 */
[----:B---3--:R-:W-:-:S03]  /*2620*/  IMAD.MOV.U32 R100, RZ, RZ, R151 ;  /* 0x000000ffff647224 */ /* 0x008fc600078e0097 */
[----:B------:R-:W-:-:S03]  /*2630*/  FMNMX.FTZ R29, R70, R29, !PT ;  /* 0x0000001d461d7209 */ /* 0x000fc60007810000 */
[----:B------:R3:W-:Y:S01]  /*2640*/  MUFU.EX2 R15, R104 ;  /* 0x00000068000f7308 */ /* 0x0007e20000000800 */
[----:B------:R-:W-:-:S04]  /*2650*/  FMNMX.FTZ R29, R40, R29, !PT ;  /* 0x0000001d281d7209 */ /* 0x000fc80007810000 */
[----:B------:R-:W-:-:S03]  /*2660*/  FMNMX.FTZ R29, R74, R29, !PT ;  /* 0x0000001d4a1d7209 */ /* 0x000fc60007810000 */
        /* <DEDUP_REMOVED lines=12> */
[----:B------:R-:W-:Y:S01]  /*2730*/  FMNMX.FTZ R4, R56, R33, !PT ;  /* 0x0000002138047209 */ /* 0x000fe20007810000 */
[-CC-:B------:R-:W-:Y:S01]  /*2740*/  FFMA.FTZ R33, R116, R3.reuse, -R37.reuse ;  /* 0x0000000374217223 */ /* 0x180fe20000010825 */
[----:B------:R-:W-:Y:S01]  /*2750*/  FFMA.FTZ R37, R128, R3, -R37 ;  /* 0x0000000380257223 */ /* 0x000fe20000010825 */
[--C-:B------:R-:W-:Y:S02]  /*2760*/  IMAD.MOV.U32 R128, RZ, RZ, R151.reuse ;  /* 0x000000ffff807224 */ /* 0x100fe400078e0097 */
[----:B------:R-:W1:Y:S01]  /*2770*/  SHFL.BFLY PT, R35, R4, 0x2, 0x1f ;  /* 0x0c401f0004237f89 */ /* 0x000e6200000e0000 */
[--C-:B------:R-:W-:Y:S01]  /*2780*/  IMAD.MOV.U32 R116, RZ, RZ, R151.reuse ;  /* 0x000000ffff747224 */ /* 0x100fe200078e0097 */
[----:B------:R-:W-:Y:S01]  /*2790*/  MUFU.EX2 R170, R170 ;  /* 0x000000aa00aa7308 */ /* 0x000fe20000000800 */
[----:B---3--:R-:W-:-:S07]  /*27a0*/  IMAD.MOV.U32 R110, RZ, RZ, R151 ;  /* 0x000000ffff6e7224 */ /* 0x008fce00078e0097 */
[----:B------:R3:W-:Y:S08]  /*27b0*/  MUFU.EX2 R29, R112 ;  /* 0x00000070001d7308 */ /* 0x0007f00000000800 */
[----:B------:R-:W-:Y:S01]  /*27c0*/  MUFU.EX2 R172, R172 ;  /* 0x000000ac00ac7308 */ /* 0x000fe20000000800 */
[----:B---3--:R-:W-:Y:S01]  /*27d0*/  IMAD.MOV.U32 R112, RZ, RZ, R151 ;  /* 0x000000ffff707224 */ /* 0x008fe200078e0097 */
[----:B-1----:R-:W-:-:S06]  /*27e0*/  FMNMX.FTZ R35, R4, R35, !PT ;  /* 0x0000002304237209 */ /* 0x002fcc0007810000 */
[----:B------:R1:W-:Y:S01]  /*27f0*/  MUFU.EX2 R31, R114 ;  /* 0x00000072001f7308 */ /* 0x0003e20000000800 */
[----:B------:R-:W3:Y:S07]  /*2800*/  SHFL.BFLY PT, R4, R35, 0x1, 0x1f ;  /* 0x0c201f0023047f89 */ /* 0x000eee00000e0000 */
[----:B------:R-:W-:Y:S01]  /*2810*/  MUFU.EX2 R174, R174 ;  /* 0x000000ae00ae7308 */ /* 0x000fe20000000800 */
[----:B-1----:R-:W-:-:S07]  /*2820*/  IMAD.MOV.U32 R114, RZ, RZ, R151 ;  /* 0x000000ffff727224 */ /* 0x002fce00078e0097 */
[----:B------:R-:W-:Y:S08]  /*2830*/  MUFU.EX2 R33, R33 ;  /* 0x0000002100217308 */ /* 0x000ff00000000800 */
[----:B------:R-:W-:Y:S01]  /*2840*/  MUFU.EX2 R64, R64 ;  /* 0x0000004000407308 */ /* 0x000fe20000000800 */
[----:B---3--:R-:W-:-:S04]  /*2850*/  FMNMX.FTZ R4, R35, R4, !PT ;  /* 0x0000000423047209 */ /* 0x008fc80007810000 */
[C---:B------:R-:W-:Y:S01]  /*2860*/  FSETP.NEU.FTZ.AND P1, PT, R4.reuse, -INF , PT ;  /* 0xff8000000400780b */ /* 0x040fe20003f3d000 */
[----:B------:R-:W-:Y:S02]  /*2870*/  FMUL.FTZ R47, R4, R3 ;  /* 0x00000003042f7220 */ /* 0x000fe40000410000 */
[----:B------:R-:W-:Y:S03]  /*2880*/  MUFU.EX2 R39, R118 ;  /* 0x0000007600277308 */ /* 0x000fe60000000800 */
        /* <DEDUP_REMOVED lines=17> */
[-C--:B------:R-:W-:Y:S01]  /*29a0*/  FFMA.FTZ R20, R20, R3.reuse, -R47 ;  /* 0x0000000314147223 */ /* 0x080fe2000001082f */
[----:B------:R-:W-:Y:S01]  /*29b0*/  MUFU.EX2 R26, R26 ;  /* 0x0000001a001a7308 */ /* 0x000fe20000000800 */
[----:B-1----:R-:W-:Y:S01]  /*29c0*/  FADD.FTZ R6, R158, R49 ;  /* 0x000000319e067221 */ /* 0x002fe20000010000 */
[-CC-:B------:R-:W-:Y:S01]  /*29d0*/  FFMA.FTZ R54, R54, R3.reuse, -R47.reuse ;  /* 0x0000000336367223 */ /* 0x180fe2000001082f */
[-CC-:B------:R-:W-:Y:S01]  /*29e0*/  FFMA.FTZ R24, R24, R3.reuse, -R47.reuse ;  /* 0x0000000318187223 */ /* 0x180fe2000001082f */
[-CC-:B------:R-:W-:Y:S01]  /*29f0*/  FFMA.FTZ R58, R58, R3.reuse, -R47.reuse ;  /* 0x000000033a3a7223 */ /* 0x180fe2000001082f */
[----:B--2---:R-:W-:Y:S01]  /*2a00*/  FADD.FTZ R49, R9, R6 ;  /* 0x0000000609317221 */ /* 0x004fe20000010000 */
[-CC-:B------:R-:W-:Y:S01]  /*2a10*/  FFMA.FTZ R28, R28, R3.reuse, -R47.reuse ;  /* 0x000000031c1c7223 */ /* 0x180fe2000001082f */
[-C--:B------:R-:W-:Y:S01]  /*2a20*/  FFMA.FTZ R62, R62, R3.reuse, -R47 ;  /* 0x000000033e3e7223 */ /* 0x080fe2000001082f */
[----:B------:R-:W1:Y:S01]  /*2a30*/  MUFU.EX2 R27, R27 ;  /* 0x0000001b001b7308 */ /* 0x000e620000000800 */
[----:B0-----:R-:W-:Y:S01]  /*2a40*/  FADD.FTZ R6, R160, R49 ;  /* 0x00000031a0067221 */ /* 0x001fe20000010000 */
[-CC-:B------:R-:W-:Y:S01]  /*2a50*/  FFMA.FTZ R32, R32, R3.reuse, -R47.reuse ;  /* 0x0000000320207223 */ /* 0x180fe2000001082f */
[-CC-:B------:R-:W-:Y:S01]  /*2a60*/  FFMA.FTZ R66, R66, R3.reuse, -R47.reuse ;  /* 0x0000000342427223 */ /* 0x180fe2000001082f */
[-CC-:B------:R-:W-:Y:S01]  /*2a70*/  FFMA.FTZ R36, R36, R3.reuse, -R47.reuse ;  /* 0x0000000324247223 */ /* 0x180fe2000001082f */
[----:B----4-:R-:W-:Y:S01]  /*2a80*/  FADD.FTZ R49, R11, R6 ;  /* 0x000000060b317221 */ /* 0x010fe20000010000 */
[-CC-:B------:R-:W-:Y:S01]  /*2a90*/  FFMA.FTZ R70, R70, R3.reuse, -R47.reuse ;  /* 0x0000000346467223 */ /* 0x180fe2000001082f */
[-C--:B------:R-:W-:Y:S01]  /*2aa0*/  FFMA.FTZ R40, R40, R3.reuse, -R47 ;  /* 0x0000000328287223 */ /* 0x080fe2000001082f */
[----:B------:R-:W0:Y:S01]  /*2ab0*/  MUFU.EX2 R30, R30 ;  /* 0x0000001e001e7308 */ /* 0x000e220000000800 */
[----:B-----5:R-:W-:Y:S01]  /*2ac0*/  FADD.FTZ R6, R162, R49 ;  /* 0x00000031a2067221 */ /* 0x020fe20000010000 */
[-CC-:B------:R-:W-:Y:S01]  /*2ad0*/  FFMA.FTZ R74, R74, R3.reuse, -R47.reuse ;  /* 0x000000034a4a7223 */ /* 0x180fe2000001082f */
[-CC-:B------:R-:W-:Y:S01]  /*2ae0*/  FFMA.FTZ R44, R44, R3.reuse, -R47.reuse ;  /* 0x000000032c2c7223 */ /* 0x180fe2000001082f */
[-CC-:B------:R-:W-:Y:S01]  /*2af0*/  FFMA.FTZ R78, R78, R3.reuse, -R47.reuse ;  /* 0x000000034e4e7223 */ /* 0x180fe2000001082f */
[----:B------:R-:W-:Y:S01]  /*2b00*/  FADD.FTZ R51, R13, R6 ;  /* 0x000000060d337221 */ /* 0x000fe20000010000 */
[-CC-:B------:R-:W-:Y:S01]  /*2b10*/  FFMA.FTZ R48, R48, R3.reuse, -R47.reuse ;  /* 0x0000000330307223 */ /* 0x180fe2000001082f */
[-C--:B------:R-:W-:Y:S01]  /*2b20*/  FFMA.FTZ R82, R82, R3.reuse, -R47 ;  /* 0x0000000352527223 */ /* 0x080fe2000001082f */
[----:B------:R-:W2:Y:S01]  /*2b30*/  MUFU.EX2 R34, R34 ;  /* 0x0000002200227308 */ /* 0x000ea20000000800 */
[----:B-1----:R-:W-:Y:S01]  /*2b40*/  FADD.FTZ R49, R26, R27 ;  /* 0x0000001b1a317221 */ /* 0x002fe20000010000 */
[-CC-:B------:R-:W-:Y:S01]  /*2b50*/  FFMA.FTZ R52, R52, R3.reuse, -R47.reuse ;  /* 0x0000000334347223 */ /* 0x180fe2000001082f */
[-CC-:B------:R-:W-:Y:S01]  /*2b60*/  FFMA.FTZ R86, R86, R3.reuse, -R47.reuse ;  /* 0x0000000356567223 */ /* 0x180fe2000001082f */
[----:B------:R-:W-:Y:S01]  /*2b70*/  FFMA.FTZ R47, R56, R3, -R47 ;  /* 0x00000003382f7223 */ /* 0x000fe2000001082f */
[----:B------:R-:W-:Y:S01]  /*2b80*/  F2FP.F16.F32.PACK_AB R158, R9, R158 ;  /* 0x0000009e099e723e */ /* 0x000fe200000000ff */
[----:B------:R-:W-:Y:S01]  /*2b90*/  IMAD.MOV.U32 R118, RZ, RZ, R151 ;  /* 0x000000ffff767224 */ /* 0x000fe200078e0097 */
[----:B------:R-:W-:Y:S01]  /*2ba0*/  F2FP.F16.F32.PACK_AB R160, R11, R160 ;  /* 0x000000a00ba0723e */ /* 0x000fe200000000ff */
[----:B------:R1:W3:Y:S01]  /*2bb0*/  MUFU.EX2 R161, R8 ;  /* 0x0000000800a17308 */ /* 0x0002e20000000800 */
[----:B0-----:R-:W-:Y:S01]  /*2bc0*/  FADD.FTZ R6, R30, R49 ;  /* 0x000000311e067221 */ /* 0x001fe20000010000 */
[----:B------:R-:W-:-:S02]  /*2bd0*/  F2FP.F16.F32.PACK_AB R162, R13, R162 ;  /* 0x000000a20da2723e */ /* 0x000fc400000000ff */
[----:B------:R-:W-:Y:S01]  /*2be0*/  F2FP.F16.F32.PACK_AB R176, R39, R64 ;  /* 0x0000004027b0723e */ /* 0x000fe200000000ff */
[----:B------:R-:W-:Y:S01]  /*2bf0*/  FADD.FTZ R49, R159, R6 ;  /* 0x000000069f317221 */ /* 0x000fe20000010000 */
[----:B------:R-:W-:Y:S02]  /*2c00*/  F2FP.F16.F32.PACK_AB R157, R27, R26 ;  /* 0x0000001a1b9d723e */ /* 0x000fe400000000ff */
[----:B------:R-:W0:Y:S01]  /*2c10*/  MUFU.EX2 R38, R38 ;  /* 0x0000002600267308 */ /* 0x000e220000000800 */
[----:B-1----:R-:W-:Y:S01]  /*2c20*/  FADD.FTZ R8, R164, R51 ;  /* 0x00000033a4087221 */ /* 0x002fe20000010000 */
[----:B--2---:R-:W-:Y:S01]  /*2c30*/  FADD.FTZ R6, R34, R49 ;  /* 0x0000003122067221 */ /* 0x004fe20000010000 */
[C---:B------:R-:W-:Y:S02]  /*2c40*/  F2FP.F16.F32.PACK_AB R164, R15.reuse, R164 ;  /* 0x000000a40fa4723e */ /* 0x040fe400000000ff */
[----:B------:R-:W-:Y:S01]  /*2c50*/  FADD.FTZ R51, R15, R8 ;  /* 0x000000080f337221 */ /* 0x000fe20000010000 */
[----:B------:R-:W-:-:S02]  /*2c60*/  F2FP.F16.F32.PACK_AB R159, R159, R30 ;  /* 0x0000001e9f9f723e */ /* 0x000fc400000000ff */
[----:B------:R-:W1:Y:S01]  /*2c70*/  MUFU.EX2 R163, R10 ;  /* 0x0000000a00a37308 */ /* 0x000e620000000800 */
[----:B------:R-:W-:Y:S01]  /*2c80*/  FADD.FTZ R8, R166, R51 ;  /* 0x00000033a6087221 */ /* 0x000fe20000010000 */
[----:B---3--:R-:W-:Y:S01]  /*2c90*/  FADD.FTZ R49, R161, R6 ;  /* 0x00000006a1317221 */ /* 0x008fe20000010000 */
[C---:B------:R-:W-:Y:S02]  /*2ca0*/  F2FP.F16.F32.PACK_AB R166, R21.reuse, R166 ;  /* 0x000000a615a6723e */ /* 0x040fe400000000ff */
[----:B------:R-:W-:Y:S01]  /*2cb0*/  FADD.FTZ R51, R21, R8 ;  /* 0x0000000815337221 */ /* 0x000fe20000010000 */
[----:B------:R-:W-:Y:S02]  /*2cc0*/  F2FP.F16.F32.PACK_AB R161, R161, R34 ;  /* 0x00000022a1a1723e */ /* 0x000fe400000000ff */
[----:B------:R-:W2:Y:S01]  /*2cd0*/  MUFU.EX2 R42, R42 ;  /* 0x0000002a002a7308 */ /* 0x000ea20000000800 */
[----:B0-----:R-:W-:Y:S01]  /*2ce0*/  FADD.FTZ R6, R38, R49 ;  /* 0x0000003126067221 */ /* 0x001fe20000010000 */
[----:B------:R-:W-:Y:S01]  /*2cf0*/  FADD.FTZ R8, R168, R51 ;  /* 0x00000033a8087221 */ /* 0x000fe20000010000 */
[----:B------:R-:W-:-:S03]  /*2d00*/  F2FP.F16.F32.PACK_AB R168, R25, R168 ;  /* 0x000000a819a8723e */ /* 0x000fc600000000ff */
[----:B------:R-:W-:Y:S02]  /*2d10*/  FADD.FTZ R51, R25, R8 ;  /* 0x0000000819337221 */ /* 0x000fe40000010000 */
[----:B------:R-:W0:Y:S01]  /*2d20*/  MUFU.EX2 R165, R12 ;  /* 0x0000000c00a57308 */ /* 0x000e220000000800 */
[----:B-1----:R-:W-:Y:S01]  /*2d30*/  FADD.FTZ R49, R163, R6 ;  /* 0x00000006a3317221 */ /* 0x002fe20000010000 */
[----:B------:R-:W-:Y:S01]  /*2d40*/  FADD.FTZ R8, R170, R51 ;  /* 0x00000033aa087221 */ /* 0x000fe20000010000 */
[----:B------:R-:W-:Y:S02]  /*2d50*/  F2FP.F16.F32.PACK_AB R170, R29, R170 ;  /* 0x000000aa1daa723e */ /* 0x000fe400000000ff */
[----:B------:R-:W-:-:S03]  /*2d60*/  F2FP.F16.F32.PACK_AB R163, R163, R38 ;  /* 0x00000026a3a3723e */ /* 0x000fc600000000ff */
[----:B------:R-:W1:Y:S01]  /*2d70*/  MUFU.EX2 R46, R46 ;  /* 0x0000002e002e7308 */ /* 0x000e620000000800 */
[----:B--2---:R-:W-:Y:S01]  /*2d80*/  FADD.FTZ R6, R42, R49 ;  /* 0x000000312a067221 */ /* 0x004fe20000010000 */
[----:B------:R-:W-:-:S04]  /*2d90*/  FADD.FTZ R49, R29, R8 ;  /* 0x000000081d317221 */ /* 0x000fc80000010000 */
[----:B------:R-:W-:Y:S01]  /*2da0*/  FADD.FTZ R8, R172, R49 ;  /* 0x00000031ac087221 */ /* 0x000fe20000010000 */
[----:B------:R-:W-:Y:S01]  /*2db0*/  F2FP.F16.F32.PACK_AB R172, R31, R172 ;  /* 0x000000ac1fac723e */ /* 0x000fe200000000ff */
[----:B------:R-:W2:Y:S01]  /*2dc0*/  MUFU.EX2 R167, R14 ;  /* 0x0000000e00a77308 */ /* 0x000ea20000000800 */
[----:B0-----:R-:W-:Y:S01]  /*2dd0*/  FADD.FTZ R5, R165, R6 ;  /* 0x00000006a5057221 */ /* 0x001fe20000010000 */
[----:B------:R-:W-:Y:S01]  /*2de0*/  FADD.FTZ R49, R31, R8 ;  /* 0x000000081f317221 */ /* 0x000fe20000010000 */
[----:B------:R-:W-:-:S03]  /*2df0*/  F2FP.F16.F32.PACK_AB R165, R165, R42 ;  /* 0x0000002aa5a5723e */ /* 0x000fc600000000ff */
[----:B------:R-:W-:Y:S01]  /*2e00*/  FADD.FTZ R8, R174, R49 ;  /* 0x00000031ae087221 */ /* 0x000fe20000010000 */
[C---:B------:R-:W-:Y:S01]  /*2e10*/  F2FP.F16.F32.PACK_AB R174, R33.reuse, R174 ;  /* 0x000000ae21ae723e */ /* 0x040fe200000000ff */
[----:B------:R-:W0:Y:S01]  /*2e20*/  MUFU.EX2 R50, R50 ;  /* 0x0000003200327308 */ /* 0x000e220000000800 */
[----:B-1----:R-:W-:Y:S01]  /*2e30*/  FADD.FTZ R6, R46, R5 ;  /* 0x000000052e067221 */ /* 0x002fe20000010000 */
[----:B------:R-:W-:-:S04]  /*2e40*/  FADD.FTZ R49, R33, R8 ;  /* 0x0000000821317221 */ /* 0x000fc80000010000 */
[----:B------:R-:W-:Y:S02]  /*2e50*/  FADD.FTZ R8, R64, R49 ;  /* 0x0000003140087221 */ /* 0x000fe40000010000 */
[----:B------:R-:W1:Y:S01]  /*2e60*/  MUFU.EX2 R169, R20 ;  /* 0x0000001400a97308 */ /* 0x000e620000000800 */
[----:B--2---:R-:W-:Y:S01]  /*2e70*/  FADD.FTZ R5, R167, R6 ;  /* 0x00000006a7057221 */ /* 0x004fe20000010000 */
[----:B------:R-:W-:Y:S01]  /*2e80*/  FADD.FTZ R49, R39, R8 ;  /* 0x0000000827317221 */ /* 0x000fe20000010000 */
[----:B------:R-:W-:-:S03]  /*2e90*/  F2FP.F16.F32.PACK_AB R167, R167, R46 ;  /* 0x0000002ea7a7723e */ /* 0x000fc600000000ff */
[----:B------:R-:W-:Y:S02]  /*2ea0*/  FADD.FTZ R8, R68, R49 ;  /* 0x0000003144087221 */ /* 0x000fe40000010000 */
        /* <DEDUP_REMOVED lines=10> */
[----:B------:R0:W3:Y:S01]  /*2f50*/  MUFU.EX2 R41, R120 ;  /* 0x0000007800297308 */ /* 0x0000e20000000800 */
[----:B-1----:R-:W-:-:S07]  /*2f60*/  FADD.FTZ R6, R58, R5 ;  /* 0x000000053a067221 */ /* 0x002fce0000010000 */
[----:B------:R-:W1:Y:S01]  /*2f70*/  MUFU.EX2 R62, R62 ;  /* 0x0000003e003e7308 */ /* 0x000e620000000800 */
[C---:B--2---:R-:W-:Y:S01]  /*2f80*/  FADD.FTZ R5, R173.reuse, R6 ;  /* 0x00000006ad057221 */ /* 0x044fe20000010000 */
[----:B------:R-:W-:Y:S01]  /*2f90*/  F2FP.F16.F32.PACK_AB R173, R173, R58 ;  /* 0x0000003aadad723e */ /* 0x000fe200000000ff */
[----:B0-----:R-:W-:-:S05]  /*2fa0*/  IMAD.MOV.U32 R120, RZ, RZ, R151 ;  /* 0x000000ffff787224 */ /* 0x001fca00078e0097 */
[----:B------:R-:W0:Y:S01]  /*2fb0*/  MUFU.EX2 R72, R72 ;  /* 0x0000004800487308 */ /* 0x000e220000000800 */
[C---:B---3--:R-:W-:Y:S01]  /*2fc0*/  FADD.FTZ R7, R41.reuse, R8 ;  /* 0x0000000829077221 */ /* 0x048fe20000010000 */
[----:B------:R-:W-:-:S06]  /*2fd0*/  F2FP.F16.F32.PACK_AB R178, R41, R68 ;  /* 0x0000004429b2723e */ /* 0x000fcc00000000ff */
[----:B------:R-:W2:Y:S01]  /*2fe0*/  MUFU.EX2 R175, R32 ;  /* 0x0000002000af7308 */ /* 0x000ea20000000800 */
[----:B-1----:R-:W-:-:S07]  /*2ff0*/  FADD.FTZ R6, R62, R5 ;  /* 0x000000053e067221 */ /* 0x002fce0000010000 */
[----:B------:R1:W3:Y:S01]  /*3000*/  MUFU.EX2 R43, R122 ;  /* 0x0000007a002b7308 */ /* 0x0002e20000000800 */
[----:B0-----:R-:W-:-:S07]  /*3010*/  FADD.FTZ R8, R72, R7 ;  /* 0x0000000748087221 */ /* 0x001fce0000010000 */
[----:B------:R-:W0:Y:S01]  /*3020*/  MUFU.EX2 R66, R66 ;  /* 0x0000004200427308 */ /* 0x000e220000000800 */
[C---:B--2---:R-:W-:Y:S01]  /*3030*/  FADD.FTZ R5, R175.reuse, R6 ;  /* 0x00000006af057221 */ /* 0x044fe20000010000 */
[----:B------:R-:W-:Y:S01]  /*3040*/  F2FP.F16.F32.PACK_AB R175, R175, R62 ;  /* 0x0000003eafaf723e */ /* 0x000fe200000000ff */
[----:B-1----:R-:W-:-:S05]  /*3050*/  IMAD.MOV.U32 R122, RZ, RZ, R151 ;  /* 0x000000ffff7a7224 */ /* 0x002fca00078e0097 */
[----:B------:R-:W1:Y:S01]  /*3060*/  MUFU.EX2 R76, R76 ;  /* 0x0000004c004c7308 */ /* 0x000e620000000800 */
[C---:B---3--:R-:W-:Y:S01]  /*3070*/  FADD.FTZ R7, R43.reuse, R8 ;  /* 0x000000082b077221 */ /* 0x048fe20000010000 */
[----:B------:R-:W-:-:S06]  /*3080*/  F2FP.F16.F32.PACK_AB R180, R43, R72 ;  /* 0x000000482bb4723e */ /* 0x000fcc00000000ff */
[----:B------:R-:W2:Y:S01]  /*3090*/  MUFU.EX2 R177, R36 ;  /* 0x0000002400b17308 */ /* 0x000ea20000000800 */
[----:B0-----:R-:W-:-:S07]  /*30a0*/  FADD.FTZ R6, R66, R5 ;  /* 0x0000000542067221 */ /* 0x001fce0000010000 */
        /* <DEDUP_REMOVED lines=39> */
[----:B------:R-:W-:-:S03]  /*3320*/  F2FP.F16.F32.PACK_AB R185, R185, R82 ;  /* 0x00000052b9b9723e */ /* 0x000fc600000000ff */
[----:B--2---:R-:W-:-:S04]  /*3330*/  FADD.FTZ R8, R86, R5 ;  /* 0x0000000556087221 */ /* 0x004fc80000010000 */
[C---:B0-----:R-:W-:Y:S01]  /*3340*/  FADD.FTZ R5, R47.reuse, R8 ;  /* 0x000000082f057221 */ /* 0x041fe20000010000 */
[----:B------:R-:W-:Y:S01]  /*3350*/  F2FP.F16.F32.PACK_AB R187, R47, R86 ;  /* 0x000000562fbb723e */ /* 0x000fe200000000ff */
[----:B------:R-:W-:Y:S06]  /*3360*/  @!P1 BRA `(.L_x_6539) ;  /* 0x0000002000949947 */ /* 0x000fec0003800000 */
[----:B------:R-:W-:Y:S01]  /*3370*/  IMAD.MOV.U32 R9, RZ, RZ, R4 ;  /* 0x000000ffff097224 */ /* 0x000fe200078e0004 */
[----:B------:R-:W-:Y:S01]  /*3380*/  CS2R R150, SRZ ;  /* 0x0000000000967805 */ /* 0x000fe2000001ff00 */
[----:B------:R-:W-:Y:S01]  /*3390*/  IMAD.MOV.U32 R7, RZ, RZ, R0 ;  /* 0x000000ffff077224 */ /* 0x000fe200078e0000 */
        /* <DEDUP_REMOVED lines=31> */
[----:B------:R-:W-:Y:S01]  /*3590*/  UIADD3 UR51, UR51, -0x2, URZ ;  /* 0xfffffffe33337890 */ /* 0x000fe2000fffe03f */
[----:B------:R-:W-:Y:S01]  /*35a0*/  UMOV UR52, UR44 ;  /* 0x0000002c00347c82 */ /* 0x000fe20008000000 */
[----:B------:R-:W-:-:S10]  /*35b0*/  UMOV UR50, UR43 ;  /* 0x0000002b00327c82 */ /* 0x000fd40008000000 */
.L_x_6550:
[----:B------:R-:W-:Y:S01]  /*35c0*/  ISETP.NE.AND P2, PT, RZ, UR38, PT ;  /* 0x00000026ff007c0c */ /* 0x000fe2000bf45270 */
[----:B------:R-:W-:-:S04]  /*35d0*/  UISETP.NE.AND UP0, UPT, UR50, 0x1, UPT ;  /* 0x000000013200788c */ /* 0x000fc8000bf05270 */
[----:B------:R-:W-:-:S04]  /*35e0*/  USEL UR44, URZ, 0x1, UP0 ;  /* 0x000000013f2c7887 */ /* 0x000fc80008000000 */
[----:B------:R-:W-:-:S04]  /*35f0*/  ULOP3.LUT UR44, UR52, UR44, URZ, 0x3c, !UPT ;  /* 0x0000002c342c7292 */ /* 0x000fc8000f8e3c3f */
[----:B------:R-:W-:Y:S08]  /*3600*/  @P2 BRA `(.L_x_6540) ;  /* 0x0000000000382947 */ /* 0x000ff00003800000 */
[----:B------:R-:W-:Y:S05]  /*3610*/  @!P0 BRA `(.L_x_6541) ;  /* 0x0000000000048947 */ /* 0x000fea0003800000 */
[----:B------:R-:W-:Y:S01]  /*3620*/  BPT.TRAP 0x1 ;  /* 0x000000040000795c */ /* 0x000fe20000300000 */
.L_x_6541:
[----:B------:R-:W-:Y:S01]  /*3630*/  UIADD3 UR6, UR50, 0x1, URZ ;  /* 0x0000000132067890 */ /* 0x000fe2000fffe03f */
[----:B------:R-:W-:-:S03]  /*3640*/  MOV R0, UR44 ;  /* 0x0000002c00007c02 */ /* 0x000fc60008000f00 */
[----:B------:R-:W-:Y:S01]  /*3650*/  UISETP.NE.AND UP0, UPT, UR6, 0x2, UPT ;  /* 0x000000020600788c */ /* 0x000fe2000bf05270 */
[----:B------:R-:W-:-:S03]  /*3660*/  SHF.L.U32 R0, R0, 0x1f, RZ ;  /* 0x0000001f00007819 */ /* 0x000fc600000006ff */
[----:B------:R-:W-:-:S04]  /*3670*/  USEL UR6, UR6, URZ, UP0 ;  /* 0x0000003f06067287 */ /* 0x000fc80008000000 */
[----:B------:R-:W-:-:S09]  /*3680*/  ULEA UR6, UR6, UR39, 0x3 ;  /* 0x0000002706067291 */ /* 0x000fd2000f8e183f */
[----:B------:R0:W1:Y:S01]  /*3690*/  SYNCS.PHASECHK.TRANS64.TRYWAIT P1, [UR6+0x28830], R0 ;  /* 0x02883000ff0075a7 */ /* 0x0000620008020146 */
[----:B------:R-:W-:Y:S05]  /*36a0*/  @!P0 BRA `(.L_x_6542) ;  /* 0x0000000000048947 */ /* 0x000fea0003800000 */
[----:B------:R-:W-:Y:S01]  /*36b0*/  BPT.TRAP 0x1 ;  /* 0x000000040000795c */ /* 0x000fe20000300000 */
.L_x_6542:
[----:B-1----:R-:W-:Y:S05]  /*36c0*/  @P1 BRA `(.L_x_6540) ;  /* 0x0000000000081947 */ /* 0x002fea0003800000 */
[----:B------:R-:W1:Y:S02]  /*36d0*/  SYNCS.PHASECHK.TRANS64.TRYWAIT P1, [UR6+0x28830], R0 ;  /* 0x02883000ff0075a7 */ /* 0x000e640008020146 */
[----:B-1----:R-:W-:Y:S05]  /*36e0*/  @!P1 BRA `(.L_x_6543) ;  /* 0x0000007400889947 */ /* 0x002fea0003800000 */
.L_x_6540:
[----:B01----:R-:W-:Y:S01]  /*36f0*/  VIADD R0, R2, 0x8 ;  /* 0x0000000802007836 */ /* 0x003fe20000000000 */
[----:B------:R-:W-:Y:S01]  /*3700*/  UIADD3 UR43, UR50, 0x1, URZ ;  /* 0x00000001322b7890 */ /* 0x000fe2000fffe03f */
[----:B------:R-:W-:Y:S01]  /*3710*/  UMOV UR35, 0x40000040 ;  /* 0x4000004000237882 */ /* 0x000fe20000000000 */
[----:B------:R-:W-:Y:S02]  /*3720*/  UMOV UR7, 0x40000040 ;  /* 0x4000004000077882 */ /* 0x000fe40000000000 */
[----:B------:R0:W-:Y:S01]  /*3730*/  BAR.SYNC.DEFER_BLOCKING R0, 0x100 ;  /* 0x000400000000751d */ /* 0x0001e20000010000 */
[----:B------:R-:W-:-:S04]  /*3740*/  UISETP.NE.AND UP0, UPT, UR43, 0x2, UPT ;  /* 0x000000022b00788c */ /* 0x000fc8000bf05270 */
[----:B------:R-:W-:Y:S01]  /*3750*/  USEL UR43, UR43, URZ, UP0 ;  /* 0x0000003f2b2b7287 */ /* 0x000fe20008000000 */
[----:B------:R-:W-:Y:S01]  /*3760*/  UMOV UR11, 0x40000040 ;  /* 0x40000040000b7882 */ /* 0x000fe20000000000 */
[----:B------:R-:W-:Y:S02]  /*3770*/  UMOV UR15, 0x40000040 ;  /* 0x40000040000f7882 */ /* 0x000fe40000000000 */
[----:B------:R-:W-:Y:S01]  /*3780*/  ULEA UR34, UR43, UR47, 0xb ;  /* 0x0000002f2b227291 */ /* 0x000fe2000f8e583f */
[----:B------:R-:W-:Y:S01]  /*3790*/  UMOV UR19, 0x40000040 ;  /* 0x4000004000137882 */ /* 0x000fe20000000000 */
[----:B------:R-:W-:Y:S02]  /*37a0*/  UMOV UR23, 0x40000040 ;  /* 0x4000004000177882 */ /* 0x000fe40000000000 */
[----:B------:R-:W-:Y:S02]  /*37b0*/  UIADD3 UR6, UR34, 0x2, URZ ;  /* 0x0000000222067890 */ /* 0x000fe4000fffe03f */
[----:B------:R-:W-:-:S02]  /*37c0*/  UIADD3 UR10, UR34, 0x4, URZ ;  /* 0x00000004220a7890 */ /* 0x000fc4000fffe03f */
[----:B------:R-:W-:Y:S02]  /*37d0*/  UIADD3 UR14, UR34, 0x6, URZ ;  /* 0x00000006220e7890 */ /* 0x000fe4000fffe03f */
[----:B------:R-:W-:Y:S02]  /*37e0*/  UIADD3 UR18, UR34, 0x400, URZ ;  /* 0x0000040022127890 */ /* 0x000fe4000fffe03f */
[----:B------:R-:W-:Y:S02]  /*37f0*/  UIADD3 UR22, UR34, 0x402, URZ ;  /* 0x0000040222167890 */ /* 0x000fe4000fffe03f */
[----:B------:R-:W-:Y:S01]  /*3800*/  UIADD3 UR26, UR34, 0x404, URZ ;  /* 0x00000404221a7890 */ /* 0x000fe2000fffe03f */
[----:B------:R-:W-:Y:S01]  /*3810*/  WARPGROUP.ARRIVE ;  /* 0x00000000000079c5 */ /* 0x000fe20000000000 */
[----:B------:R-:W-:Y:S01]  /*3820*/  UMOV UR27, 0x40000040 ;  /* 0x40000040001b7882 */ /* 0x000fe20000000000 */
[----:B------:R-:W-:Y:S01]  /*3830*/  UIADD3 UR30, UR34, 0x406, URZ ;  /* 0x00000406221e7890 */ /* 0x000fe2000fffe03f */
[----:B------:R-:W-:-:S03]  /*3840*/  UMOV UR31, 0x40000040 ;  /* 0x40000040001f7882 */ /* 0x000fc60000000000 */
[----:B------:R-:W-:Y:S03]  /*3850*/  HGMMA.64x128x16.F32 R24, gdesc[UR32], RZ, !UPT, gsb0 ;  /* 0x01e00000201879f0 */ /* 0x000fe6000c0008ff */
        /* <DEDUP_REMOVED lines=22> */
[----:B0-----:R-:W-:Y:S05]  /*39c0*/  @P2 BRA `(.L_x_6544) ;  /* 0x00000000002c2947 */ /* 0x001fea0003800000 */
[----:B------:R-:W-:Y:S05]  /*39d0*/  @!P0 BRA `(.L_x_6545) ;  /* 0x0000000000048947 */ /* 0x000fea0003800000 */
[----:B------:R-:W-:Y:S01]  /*39e0*/  BPT.TRAP 0x1 ;  /* 0x000000040000795c */ /* 0x000fe20000300000 */
.L_x_6545:
[----:B------:R-:W-:Y:S01]  /*39f0*/  ULEA UR6, UR50, UR39, 0x3 ;  /* 0x0000002732067291 */ /* 0x000fe2000f8e183f */
[----:B------:R-:W-:-:S05]  /*3a00*/  IMAD.U32 R0, RZ, RZ, UR52 ;  /* 0x00000034ff007e24 */ /* 0x000fca000f8e00ff */
[----:B------:R-:W-:-:S04]  /*3a10*/  SHF.L.U32 R0, R0, 0x1f, RZ ;  /* 0x0000001f00007819 */ /* 0x000fc800000006ff */
[----:B------:R0:W1:Y:S01]  /*3a20*/  SYNCS.PHASECHK.TRANS64.TRYWAIT P1, [UR6+0x28850], R0 ;  /* 0x02885000ff0075a7 */ /* 0x0000620008020146 */
[----:B------:R-:W-:Y:S05]  /*3a30*/  @!P0 BRA `(.L_x_6546) ;  /* 0x0000000000048947 */ /* 0x000fea0003800000 */
[----:B------:R-:W-:Y:S01]  /*3a40*/  BPT.TRAP 0x1 ;  /* 0x000000040000795c */ /* 0x000fe20000300000 */
.L_x_6546:
[----:B-1----:R-:W-:Y:S05]  /*3a50*/  @P1 BRA `(.L_x_6544) ;  /* 0x0000000000081947 */ /* 0x002fea0003800000 */
[----:B------:R-:W1:Y:S02]  /*3a60*/  SYNCS.PHASECHK.TRANS64.TRYWAIT P1, [UR6+0x28850], R0 ;  /* 0x02885000ff0075a7 */ /* 0x000e640008020146 */
[----:B-1----:R-:W-:Y:S05]  /*3a70*/  @!P1 BRA `(.L_x_6547) ;  /* 0x0000007000bc9947 */ /* 0x002fea0003800000 */
.L_x_6544:
[----:B------:R-:W-:Y:S01]  /*3a80*/  UIADD3 UR6, UR39, 0x400, URZ ;  /* 0x0000040027067890 */ /* 0x000fe2000fffe03f */
[----:B------:R-:W-:Y:S01]  /*3a90*/  WARPGROUP.ARRIVE ;  /* 0x00000000000079c5 */ /* 0x000fe20000000000 */
[----:B------:R-:W-:Y:S01]  /*3aa0*/  UMOV UR7, 0x40000040 ;  /* 0x4000004000077882 */ /* 0x000fe20000000000 */
[----:B01----:R-:W-:Y:S01]  /*3ab0*/  IADD3 R0, -R2, 0xb, RZ ;  /* 0x0000000b02007810 */ /* 0x003fe20007ffe1ff */
[----:B------:R-:W-:-:S04]  /*3ac0*/  USHF.R.U32.HI UR6, URZ, 0x4, UR6 ;  /* 0x000000043f067899 */ /* 0x000fc80008011606 */
[----:B------:R-:W-:-:S04]  /*3ad0*/  ULOP3.LUT UR6, UR6, 0x3fff, URZ, 0xc0, !UPT ;  /* 0x00003fff06067892 */ /* 0x000fc8000f8ec03f */
[----:B------:R-:W-:-:S04]  /*3ae0*/  ULOP3.LUT UR6, UR6, 0x4000000, URZ, 0xfc, !UPT ;  /* 0x0400000006067892 */ /* 0x000fc8000f8efc3f */
[----:B------:R-:W-:-:S07]  /*3af0*/  ULEA UR10, UR50, UR6, 0xb ;  /* 0x00000006320a7291 */ /* 0x000fce000f8e583f */
[----:B------:R-:W-:Y:S02]  /*3b00*/  UMOV UR6, UR10 ;  /* 0x0000000a00067c82 */ /* 0x000fe40008000000 */
[----:B------:R-:W-:Y:S01]  /*3b10*/  HGMMA.64x128x16.F32 R88, R156, gdesc[UR4].tnspB, R88, gsb0 ;  /* 0x41e000049c587df0 */ /* 0x000fe20008000858 */
[----:B------:R-:W-:Y:S01]  /*3b20*/  UIADD3 UR6, UR10, 0x80, URZ ;  /* 0x000000800a067890 */ /* 0x000fe2000fffe03f */
[----:B------:R-:W-:Y:S01]  /*3b30*/  UMOV UR7, 0x40000040 ;  /* 0x4000004000077882 */ /* 0x000fe20000000000 */
[----:B------:R-:W-:Y:S02]  /*3b40*/  WARPGROUP.DEPBAR.LE gsb0, 0x0 ;  /* 0x00008000000079c5 */ /* 0x000fe40000010000 */
[----:B------:R-:W-:-:S07]  /*3b50*/  WARPGROUP.ARRIVE ;  /* 0x00000000000079c5 */ /* 0x000fce0000000000 */
        /* <DEDUP_REMOVED lines=30> */
[----:B------:R-:W-:Y:S03]  /*3d40*/  HGMMA.64x128x16.F32 R88, R184, gdesc[UR4].tnspB, R88, gsb0 ;  /* 0x41e00004b8587df0 */ /* 0x000fe60008000858 */
[----:B------:R-:W-:Y:S02]  /*3d50*/  WARPGROUP.DEPBAR.LE gsb0, 0x0 ;  /* 0x00008000000079c5 */ /* 0x000fe40000010000 */
[----:B------:R0:W-:Y:S06]  /*3d60*/  BAR.ARV R0, 0x100 ;  /* 0x000400000000751d */ /* 0x0001ec0000002000 */
[----:B------:R-:W-:Y:S05]  /*3d70*/  @!P0 BRA `(.L_x_6548) ;  /* 0x0000000000048947 */ /* 0x000fea0003800000 */
[----:B------:R-:W-:Y:S01]  /*3d80*/  BPT.TRAP 0x1 ;  /* 0x000000040000795c */ /* 0x000fe20000300000 */
.L_x_6548:
[----:B0-----:R-:W-:Y:S01]  /*3d90*/  FMNMX.FTZ R0, R24, R7, !PT ;  /* 0x0000000718007209 */ /* 0x001fe20007810000 */
[----:B------:R-:W-:Y:S01]  /*3da0*/  ULEA UR6, UR43, UR39, 0x3 ;  /* 0x000000272b067291 */ /* 0x000fe2000f8e183f */
[----:B------:R-:W-:Y:S02]  /*3db0*/  FMNMX.FTZ R4, R26, R9, !PT ;  /* 0x000000091a047209 */ /* 0x000fe40007810000 */
[----:B------:R-:W-:Y:S01]  /*3dc0*/  FMNMX.FTZ R3, R25, R0, !PT ;  /* 0x0000000019037209 */ /* 0x000fe20007810000 */
[----:B------:R-:W-:Y:S01]  /*3dd0*/  UIADD3 UR6, UR6, 0x28840, URZ ;  /* 0x0002884006067890 */ /* 0x000fe2000fffe03f */
[----:B------:R-:W-:Y:S02]  /*3de0*/  FMNMX.FTZ R11, R27, R4, !PT ;  /* 0x000000041b0b7209 */ /* 0x000fe40007810000 */
[----:B------:R-:W-:Y:S01]  /*3df0*/  FMNMX.FTZ R0, R28, R3, !PT ;  /* 0x000000031c007209 */ /* 0x000fe20007810000 */
[----:B------:R-:W-:Y:S01]  /*3e00*/  UPRMT UR6, UR37, 0x654, UR6 ;  /* 0x0000065425067896 */ /* 0x000fe20008000006 */
[----:B------:R-:W-:-:S02]  /*3e10*/  FMNMX.FTZ R4, R30, R11, !PT ;  /* 0x0000000b1e047209 */ /* 0x000fc40007810000 */
[----:B------:R-:W-:Y:S02]  /*3e20*/  FMNMX.FTZ R3, R29, R0, !PT ;  /* 0x000000001d037209 */ /* 0x000fe40007810000 */
[----:B------:R-:W-:Y:S02]  /*3e30*/  FMNMX.FTZ R11, R31, R4, !PT ;  /* 0x000000041f0b7209 */ /* 0x000fe40007810000 */
[----:B------:R-:W-:Y:S02]  /*3e40*/  FMNMX.FTZ R0, R32, R3, !PT ;  /* 0x0000000320007209 */ /* 0x000fe40007810000 */
[----:B------:R-:W-:Y:S01]  /*3e50*/  FMNMX.FTZ R4, R34, R11, !PT ;  /* 0x0000000b22047209 */ /* 0x000fe20007810000 */
[----:B------:R-:W-:Y:S01]  /*3e60*/  SYNCS.ARRIVE.TRANS64.RED.A1T0 RZ, [UR6], RZ ;  /* 0x000000ffffff79a7 */ /* 0x000fe20008100406 */
        /* <DEDUP_REMOVED lines=63> */
[CC--:B0-----:R-:W-:Y:S01]  /*4260*/  FMUL.FTZ R10, R0.reuse, R3.reuse ;  /* 0x00000003000a7220 */ /* 0x0c1fe20000410000 */
[----:B------:R-:W-:Y:S01]  /*4270*/  FADD.FTZ R12, -R0, R7 ;  /* 0x00000007000c7221 */ /* 0x000fe20000010100 */
[----:B------:R-:W-:Y:S02]  /*4280*/  FADD.FTZ R8, -R4, R9 ;  /* 0x0000000904087221 */ /* 0x000fe40000010100 */
        /* <DEDUP_REMOVED lines=33> */
[-C--:B------:R-:W-:Y:S01]  /*44a0*/  FMUL.FTZ R7, R12, R3.reuse ;  /* 0x000000030c077220 */ /* 0x080fe20000410000 */
[-C--:B------:R-:W-:Y:S01]  /*44b0*/  FMUL.FTZ R8, R8, R3.reuse ;  /* 0x0000000308087220 */ /* 0x080fe20000410000 */
        /* <DEDUP_REMOVED lines=23> */
[-C--:B------:R-:W-:Y:S01]  /*4630*/  FFMA.FTZ R177, R66, R3.reuse, -R10 ;  /* 0x0000000342b17223 */ /* 0x080fe2000001080a */
[----:B------:R-:W1:Y:S01]  /*4640*/  MUFU.EX2 R157, R157 ;  /* 0x0000009d009d7308 */ /* 0x000e620000000800 */
        /* <DEDUP_REMOVED lines=139> */
.L_x_6549:
[----:B------:R-:W-:Y:S01]  /*4f00*/  ULEA UR6, UR50, UR39, 0x3 ;  /* 0x0000002732067291 */ /* 0x000fe2000f8e183f */
[----:B------:R-:W-:Y:S01]  /*4f10*/  ISETP.LT.AND P1, PT, RZ, UR51, PT ;  /* 0x00000033ff007c0c */ /* 0x000fe2000bf21270 */
[----:B------:R-:W-:Y:S01]  /*4f20*/  UIADD3 UR7, UR51, -0x1, URZ ;  /* 0xffffffff33077890 */ /* 0x000fe2000fffe03f */
[----:B------:R-:W-:Y:S01]  /*4f30*/  F2FP.F16.F32.PACK_AB R156, R9, R156 ;  /* 0x0000009c099c723e */ /* 0x000fe200000000ff */
[----:B------:R-:W-:Y:S01]  /*4f40*/  UIADD3 UR6, UR6, 0x28860, URZ ;  /* 0x0002886006067890 */ /* 0x000fe2000fffe03f */
[-C--:B------:R-:W-:Y:S01]  /*4f50*/  FMUL.FTZ R88, R88, R7.reuse ;  /* 0x0000000758587220 */ /* 0x080fe20000410000 */
[----:B------:R-:W-:Y:S01]  /*4f60*/  UMOV UR52, UR44 ;  /* 0x0000002c00347c82 */ /* 0x000fe20008000000 */
[----:B------:R-:W-:Y:S01]  /*4f70*/  UMOV UR50, UR43 ;  /* 0x0000002b00327c82 */ /* 0x000fe20008000000 */
[----:B------:R-:W-:Y:S01]  /*4f80*/  UPRMT UR6, UR37, 0x654, UR6 ;  /* 0x0000065425067896 */ /* 0x000fe20008000006 */
[-C--:B------:R-:W-:Y:S01]  /*4f90*/  FMUL.FTZ R89, R89, R7.reuse ;  /* 0x0000000759597220 */ /* 0x080fe20000410000 */
[----:B------:R-:W-:Y:S01]  /*4fa0*/  UMOV UR51, UR7 ;  /* 0x0000000700337c82 */ /* 0x000fe20008000000 */
        /* <DEDUP_REMOVED lines=31> */
[----:B------:R-:W-:Y:S01]  /*51a0*/  F2FP.F16.F32.PACK_AB R157, R12, R157 ;  /* 0x0000009d0c9d723e */ /* 0x000fe200000000ff */
[----:B------:R-:W-:Y:S01]  /*51b0*/  FMUL.FTZ R90, R90, R8 ;  /* 0x000000085a5a7220 */ /* 0x000fe20000410000 */
[----:B------:R-:W-:Y:S01]  /*51c0*/  F2FP.F16.F32.PACK_AB R158, R11, R158 ;  /* 0x0000009e0b9e723e */ /* 0x000fe200000000ff */
[-C--:B------:R-:W-:Y:S01]  /*51d0*/  FMUL.FTZ R91, R91, R8.reuse ;  /* 0x000000085b5b7220 */ /* 0x080fe20000410000 */
        /* <DEDUP_REMOVED lines=57> */
[-C--:B------:R-:W-:Y:S01]  /*5570*/  FMUL.FTZ R150, R150, R8.reuse ;  /* 0x0000000896967220 */ /* 0x080fe20000410000 */
[----:B------:R-:W-:Y:S01]  /*5580*/  FMUL.FTZ R151, R151, R8 ;  /* 0x0000000897977220 */ /* 0x000fe20000410000 */
[----:B------:R-:W-:-:S02]  /*5590*/  IMAD.MOV.U32 R9, RZ, RZ, R4 ;  /* 0x000000ffff097224 */ /* 0x000fc400078e0004 */
[----:B------:R-:W-:Y:S01]  /*55a0*/  IMAD.MOV.U32 R7, RZ, RZ, R0 ;  /* 0x000000ffff077224 */ /* 0x000fe200078e0000 */
[----:B------:R-:W-:Y:S06]  /*55b0*/  @P1 BRA `(.L_x_6550) ;  /* 0xffffffe000001947 */ /* 0x000fec000383ffff */
.L_x_6539:
[----:B------:R-:W-:Y:S06]  /*55c0*/  BAR.ARV 0x8, 0x180 ;  /* 0x0206000000007b1d */ /* 0x000fec0000002000 */
[----:B------:R-:W-:Y:S05]  /*55d0*/  @!P0 BRA `(.L_x_6551) ;  /* 0x0000000000048947 */ /* 0x000fea0003800000 */
[----:B------:R-:W-:Y:S01]  /*55e0*/  BPT.TRAP 0x1 ;  /* 0x000000040000795c */ /* 0x000fe20000300000 */
.L_x_6551:
[----:B------:R-:W-:Y:S01]  /*55f0*/  ULEA UR10, UR43, UR39, 0x3 ;  /* 0x000000272b0a7291 */ /* 0x000fe2000f8e183f */
[----:B------:R-:W-:-:S05]  /*5600*/  IMAD.U32 R7, RZ, RZ, UR44 ;  /* 0x0000002cff077e24 */ /* 0x000fca000f8e00ff */
[----:B------:R-:W-:-:S04]  /*5610*/  SHF.L.U32 R7, R7, 0x1f, RZ ;  /* 0x0000001f07077819 */ /* 0x000fc800000006ff */
[----:B------:R0:W1:Y:S01]  /*5620*/  SYNCS.PHASECHK.TRANS64.TRYWAIT P1, [UR10+0x28850], R7 ;  /* 0x02885007ff0075a7 */ /* 0x000062000802014a */
[----:B------:R-:W-:Y:S05]  /*5630*/  @!P0 BRA `(.L_x_6552) ;  /* 0x0000000000048947 */ /* 0x000fea0003800000 */
[----:B------:R-:W-:Y:S01]  /*5640*/  BPT.TRAP 0x1 ;  /* 0x000000040000795c */ /* 0x000fe20000300000 */
.L_x_6552:
[----:B-1----:R-:W-:Y:S05]  /*5650*/  @P1 BRA `(.L_x_6553) ;  /* 0x0000000000081947 */ /* 0x002fea0003800000 */
[----:B------:R-:W1:Y:S02]  /*5660*/  SYNCS.PHASECHK.TRANS64.TRYWAIT P1, [UR10+0x28850], R7 ;  /* 0x02885007ff0075a7 */ /* 0x000e64000802014a */
[----:B-1----:R-:W-:Y:S05]  /*5670*/  @!P1 BRA `(.L_x_6554) ;  /* 0x0000005400d49947 */ /* 0x002fea0003800000 */
.L_x_6553:
[----:B------:R-:W-:Y:S01]  /*5680*/  UIADD3 UR4, UR39, 0x400, URZ ;  /* 0x0000040027047890 */ /* 0x000fe2000fffe03f */
[----:B------:R-:W-:Y:S01]  /*5690*/  WARPGROUP.ARRIVE ;  /* 0x00000000000079c5 */ /* 0x000fe20000000000 */
[----:B------:R-:W-:Y:S01]  /*56a0*/  UMOV UR7, 0x40000040 ;  /* 0x4000004000077882 */ /* 0x000fe20000000000 */
[----:B01----:R-:W0:Y:S01]  /*56b0*/  SHFL.BFLY PT, R7, R6, 0x2, 0x1f ;  /* 0x0c401f0006077f89 */ /* 0x003e2200000e0000 */
[----:B------:R-:W-:Y:S01]  /*56c0*/  USHF.R.U32.HI UR4, URZ, 0x4, UR4 ;  /* 0x000000043f047899 */ /* 0x000fe20008011604 */
[----:B------:R-:W-:Y:S01]  /*56d0*/  MOV R61, RZ ;  /* 0x000000ff003d7202 */ /* 0x000fe20000000f00 */
[----:B------:R-:W-:Y:S01]  /*56e0*/  IMAD.MOV.U32 R37, RZ, RZ, -0x800000 ;  /* 0xff800000ff257424 */ /* 0x000fe200078e00ff */
[----:B------:R-:W1:Y:S01]  /*56f0*/  SHFL.BFLY PT, R8, R5, 0x2, 0x1f ;  /* 0x0c401f0005087f89 */ /* 0x000e6200000e0000 */
[----:B------:R-:W-:Y:S01]  /*5700*/  ULOP3.LUT UR4, UR4, 0x3fff, URZ, 0xc0, !UPT ;  /* 0x00003fff04047892 */ /* 0x000fe2000f8ec03f */
[----:B------:R-:W-:-:S03]  /*5710*/  IMAD.MOV.U32 R36, RZ, RZ, -0x800000 ;  /* 0xff800000ff247424 */ /* 0x000fc600078e00ff */
[----:B------:R-:W-:-:S04]  /*5720*/  ULOP3.LUT UR4, UR4, 0x4000000, URZ, 0xfc, !UPT ;  /* 0x0400000004047892 */ /* 0x000fc8000f8efc3f */
[----:B------:R-:W-:-:S07]  /*5730*/  ULEA UR4, UR43, UR4, 0xb ;  /* 0x000000042b047291 */ /* 0x000fce000f8e583f */
[----:B------:R-:W-:Y:S02]  /*5740*/  UMOV UR6, UR4 ;  /* 0x0000000400067c82 */ /* 0x000fe40008000000 */
[----:B------:R-:W-:Y:S01]  /*5750*/  HGMMA.64x128x16.F32 R88, R156, gdesc[UR4].tnspB, R88, gsb0 ;  /* 0x41e000049c587df0 */ /* 0x000fe20008000858 */
[----:B------:R-:W-:Y:S01]  /*5760*/  UIADD3 UR6, UR4, 0x80, URZ ;  /* 0x0000008004067890 */ /* 0x000fe2000fffe03f */
[----:B0-----:R-:W-:Y:S01]  /*5770*/  FADD.FTZ R7, R7, R6 ;  /* 0x0000000607077221 */ /* 0x001fe20000010000 */
[----:B------:R-:W-:Y:S01]  /*5780*/  UMOV UR7, 0x40000040 ;  /* 0x4000004000077882 */ /* 0x000fe20000000000 */
[----:B-1----:R-:W-:-:S03]  /*5790*/  FADD.FTZ R9, R8, R5 ;  /* 0x0000000508097221 */ /* 0x002fc60000010000 */
[----:B------:R-:W0:Y:S04]  /*57a0*/  SHFL.BFLY PT, R8, R7, 0x1, 0x1f ;  /* 0x0c201f0007087f89 */ /* 0x000e2800000e0000 */
[----:B------:R-:W1:Y:S01]  /*57b0*/  SHFL.BFLY PT, R10, R9, 0x1, 0x1f ;  /* 0x0c201f00090a7f89 */ /* 0x000e6200000e0000 */
[----:B0-----:R-:W-:Y:S01]  /*57c0*/  FADD.FTZ R11, R7, R8 ;  /* 0x00000008070b7221 */ /* 0x001fe20000010000 */
[----:B------:R-:W-:Y:S02]  /*57d0*/  IMAD.MOV.U32 R8, RZ, RZ, RZ ;  /* 0x000000ffff087224 */ /* 0x000fe400078e00ff */
[----:B-1----:R-:W-:Y:S02]  /*57e0*/  FADD.FTZ R12, R9, R10 ;  /* 0x0000000a090c7221 */ /* 0x002fe40000010000 */
[----:B------:R-:W-:-:S03]  /*57f0*/  FSETP.NE.FTZ.AND P1, PT, R11, RZ, PT ;  /* 0x000000ff0b00720b */ /* 0x000fc60003f35000 */
        /* <DEDUP_REMOVED lines=36> */
[----:B------:R-:W-:Y:S01]  /*5a40*/  UIADD3 UR4, UR4, 0x380, URZ ;  /* 0x0000038004047890 */ /* 0x000fe2000fffe03f */
[----:B------:R-:W-:Y:S02]  /*5a50*/  WARPGROUP.DEPBAR.LE gsb0, 0x0 ;  /* 0x00008000000079c5 */ /* 0x000fe40000010000 */
[----:B------:R-:W-:-:S06]  /*5a60*/  WARPGROUP.ARRIVE ;  /* 0x00000000000079c5 */ /* 0x000fcc0000000000 */
[----:B------:R-:W-:Y:S01]  /*5a70*/  HGMMA.64x128x16.F32 R88, R180, gdesc[UR4].tnspB, R88, gsb0 ;  /* 0x41e00004b4587df0 */ /* 0x000fe20008000858 */
[----:B------:R-:W-:Y:S01]  /*5a80*/  UMOV UR6, UR4 ;  /* 0x0000000400067c82 */ /* 0x000fe20008000000 */
[----:B------:R-:W-:Y:S01]  /*5a90*/  UMOV UR7, 0x40000040 ;  /* 0x4000004000077882 */ /* 0x000fe20000000000 */
[----:B------:R-:W-:Y:S02]  /*5aa0*/  WARPGROUP.DEPBAR.LE gsb0, 0x0 ;  /* 0x00008000000079c5 */ /* 0x000fe40000010000 */
[----:B------:R-:W-:-:S07]  /*5ab0*/  WARPGROUP.ARRIVE ;  /* 0x00000000000079c5 */ /* 0x000fce0000000000 */
[----:B------:R-:W-:Y:S03]  /*5ac0*/  HGMMA.64x128x16.F32 R88, R184, gdesc[UR4].tnspB, R88, gsb0 ;  /* 0x41e00004b8587df0 */ /* 0x000fe60008000858 */
[----:B------:R-:W-:Y:S02]  /*5ad0*/  WARPGROUP.DEPBAR.LE gsb0, 0x0 ;  /* 0x00008000000079c5 */ /* 0x000fe40000010000 */
[----:B0-23--:R-:W-:Y:S05]  /*5ae0*/  @!P0 BRA `(.L_x_6555) ;  /* 0x0000000000048947 */ /* 0x00dfea0003800000 */
[----:B------:R-:W-:Y:S01]  /*5af0*/  BPT.TRAP 0x1 ;  /* 0x000000040000795c */ /* 0x000fe20000300000 */
.L_x_6555:
[----:B------:R-:W0:Y:S01]  /*5b00*/  S2UR UR6, SR_SWINHI ;  /* 0x00000000000679c3 */ /* 0x000e220000002f00 */
[----:B------:R-:W-:Y:S01]  /*5b10*/  LEA R9, R17, R22, 0x6 ;  /* 0x0000001611097211 */ /* 0x000fe200078e30ff */
[----:B------:R-:W-:Y:S01]  /*5b20*/  ULDC UR7, c[0x0][0xc44] ;  /* 0x0003110000077ab9 */ /* 0x000fe20000000800 */
[-C--:B------:R-:W-:Y:S01]  /*5b30*/  FMUL.FTZ R62, R113, R61.reuse ;  /* 0x0000003d713e7220 */ /* 0x080fe20000410000 */
[-C--:B------:R-:W-:Y:S01]  /*5b40*/  FMUL.FTZ R113, R98, R8.reuse ;  /* 0x0000000862717220 */ /* 0x080fe20000410000 */
[-C--:B------:R-:W-:Y:S01]  /*5b50*/  FMUL.FTZ R98, R103, R8.reuse ;  /* 0x0000000867627220 */ /* 0x080fe20000410000 */
[----:B------:R-:W-:Y:S01]  /*5b60*/  ULDC.64 UR8, c[0x0][0xb90] ;  /* 0x0002e40000087ab9 */ /* 0x000fe20000000a00 */
[-C--:B------:R-:W-:Y:S01]  /*5b70*/  FMUL.FTZ R69, R108, R61.reuse ;  /* 0x0000003d6c457220 */ /* 0x080fe20000410000 */
[----:B------:R-:W1:Y:S01]  /*5b80*/  LDC R59, c[0x0][0xbe8] ;  /* 0x0002fa00ff3b7b82 */ /* 0x000e620000000800 */
[-C--:B------:R-:W-:Y:S01]  /*5b90*/  FMUL.FTZ R108, R99, R8.reuse ;  /* 0x00000008636c7220 */ /* 0x080fe20000410000 */
[-C--:B------:R-:W-:Y:S01]  /*5ba0*/  FMUL.FTZ R99, R110, R8.reuse ;  /* 0x000000086e637220 */ /* 0x080fe20000410000 */
[-C--:B------:R-:W-:Y:S01]  /*5bb0*/  FMUL.FTZ R7, R92, R61.reuse ;  /* 0x0000003d5c077220 */ /* 0x080fe20000410000 */
[-C--:B------:R-:W-:Y:S01]  /*5bc0*/  FMUL.FTZ R68, R109, R61.reuse ;  /* 0x0000003d6d447220 */ /* 0x080fe20000410000 */
[-C--:B------:R-:W-:Y:S01]  /*5bd0*/  FMUL.FTZ R92, R111, R8.reuse ;  /* 0x000000086f5c7220 */ /* 0x080fe20000410000 */
[-C--:B------:R-:W-:Y:S01]  /*5be0*/  FMUL.FTZ R109, R94, R8.reuse ;  /* 0x000000085e6d7220 */ /* 0x080fe20000410000 */
[-C--:B------:R-:W-:Y:S01]  /*5bf0*/  FMUL.FTZ R94, R107, R8.reuse ;  /* 0x000000086b5e7220 */ /* 0x080fe20000410000 */
[----:B------:R-:W2:Y:S01]  /*5c00*/  LDC R103, c[0x0][0xc38] ;  /* 0x00030e00ff677b82 */ /* 0x000ea20000000800 */
[-C--:B------:R-:W-:Y:S01]  /*5c10*/  FMUL.FTZ R75, R96, R61.reuse ;  /* 0x0000003d604b7220 */ /* 0x080fe20000410000 */
[-C--:B------:R-:W-:Y:S01]  /*5c20*/  FMUL.FTZ R70, R101, R61.reuse ;  /* 0x0000003d65467220 */ /* 0x080fe20000410000 */
[----:B------:R-:W-:Y:S01]  /*5c30*/  IADD3 R96, RZ, -UR42, RZ ;  /* 0x8000002aff607c10 */ /* 0x000fe2000fffe0ff */
[-C--:B------:R-:W-:Y:S01]  /*5c40*/  FMUL.FTZ R20, R89, R61.reuse ;  /* 0x0000003d59147220 */ /* 0x080fe20000410000 */
[-C--:B------:R-:W-:Y:S01]  /*5c50*/  FMUL.FTZ R77, R88, R61.reuse ;  /* 0x0000003d584d7220 */ /* 0x080fe20000410000 */
[----:B------:R-:W-:Y:S01]  /*5c60*/  FMUL.FTZ R101, R106, R8 ;  /* 0x000000086a657220 */ /* 0x000fe20000410000 */
[-C--:B------:R-:W-:Y:S01]  /*5c70*/  FMUL.FTZ R73, R100, R61.reuse ;  /* 0x0000003d64497220 */ /* 0x080fe20000410000 */
[----:B------:R-:W-:Y:S01]  /*5c80*/  UMOV UR4, UR39 ;  /* 0x0000002700047c82 */ /* 0x000fe20008000000 */
[----:B0-----:R-:W-:Y:S01]  /*5c90*/  UMOV UR5, UR6 ;  /* 0x0000000600057c82 */ /* 0x001fe20008000000 */
[----:B------:R-:W-:Y:S01]  /*5ca0*/  FMUL.FTZ R66, R105, R61 ;  /* 0x0000003d69427220 */ /* 0x000fe20000410000 */
[----:B------:R-:W-:Y:S01]  /*5cb0*/  IMAD.U32 R38, RZ, RZ, UR4 ;  /* 0x00000004ff267e24 */ /* 0x000fe2000f8e00ff */
[----:B------:R-:W-:Y:S01]  /*5cc0*/  UIADD3 UR4, -UR40, URZ, URZ ;  /* 0x0000003f28047290 */ /* 0x000fe2000fffe13f */
[----:B------:R-:W-:-:S02]  /*5cd0*/  IMAD.U32 R39, RZ, RZ, UR5 ;  /* 0x00000005ff277e24 */ /* 0x000fc4000f8e00ff */
[-C--:B------:R-:W-:Y:S01]  /*5ce0*/  FMUL.FTZ R71, R104, R61.reuse ;  /* 0x0000003d68477220 */ /* 0x080fe20000410000 */
[----:B------:R-:W-:Y:S01]  /*5cf0*/  FMUL.FTZ R64, R117, R61 ;  /* 0x0000003d75407220 */ /* 0x000fe20000410000 */
[----:B------:R-:W-:Y:S01]  /*5d00*/  UIMAD UR7, UR7, UR4, UR42 ;  /* 0x00000004070772a4 */ /* 0x000fe2000f8e022a */
[----:B------:R-:W-:-:S04]  /*5d10*/  IMAD.WIDE R4, R152, 0x2, R38 ;  /* 0x0000000298047825 */ /* 0x000fc800078e0226 */
[-C--:B------:R-:W-:Y:S01]  /*5d20*/  FMUL.FTZ R6, R93, R61.reuse ;  /* 0x0000003d5d067220 */ /* 0x080fe20000410000 */
[----:B------:R-:W-:Y:S01]  /*5d30*/  FMUL.FTZ R72, R97, R61 ;  /* 0x0000003d61487220 */ /* 0x000fe20000410000 */
[----:B------:R-:W-:Y:S01]  /*5d40*/  UIMAD.WIDE.U32 UR4, UR7, UR8, URZ ;  /* 0x00000008070472a5 */ /* 0x000fe2000f8e003f */
[----:B------:R-:W-:Y:S01]  /*5d50*/  IMAD.WIDE R38, R9, 0x2, R38 ;  /* 0x0000000209267825 */ /* 0x000fe200078e0226 */
[----:B------:R-:W-:-:S03]  /*5d60*/  IADD3 R31, P1, R4, 0x4040, RZ ;  /* 0x00004040041f7810 */ /* 0x000fc60007f3e0ff */
[-C--:B------:R-:W-:Y:S01]  /*5d70*/  FMUL.FTZ R100, R91, R8.reuse ;  /* 0x000000085b647220 */ /* 0x080fe20000410000 */
[----:B------:R-:W-:Y:S01]  /*5d80*/  IADD3 R13, P6, R4, 0x20, RZ ;  /* 0x00000020040d7810 */ /* 0x000fe20007fde0ff */
[-C--:B------:R-:W-:Y:S01]  /*5d90*/  FMUL.FTZ R105, R90, R8.reuse ;  /* 0x000000085a697220 */ /* 0x080fe20000410000 */
[----:B------:R-:W-:Y:S01]  /*5da0*/  LOP3.LUT R12, R31, 0x380, RZ, 0xc0, !PT ;  /* 0x000003801f0c7812 */ /* 0x000fe200078ec0ff */
[--C-:B------:R-:W-:Y:S01]  /*5db0*/  IMAD.X R45, RZ, RZ, R5.reuse, P1 ;  /* 0x000000ffff2d7224 */ /* 0x100fe200008e0605 */
[----:B-1----:R-:W-:Y:S01]  /*5dc0*/  ISETP.NE.AND P1, PT, R59, 0x1, PT ;  /* 0x000000013b00780c */ /* 0x002fe20003f25270 */
[--C-:B------:R-:W-:Y:S01]  /*5dd0*/  IMAD.X R15, RZ, RZ, R5.reuse, P6 ;  /* 0x000000ffff0f7224 */ /* 0x100fe200030e0605 */
[----:B------:R-:W-:Y:S01]  /*5de0*/  SHF.R.U64 R12, R12, 0x3, RZ ;  /* 0x000000030c0c7819 */ /* 0x000fe200000012ff */
[-C--:B------:R-:W-:Y:S01]  /*5df0*/  FMUL.FTZ R104, R95, R8.reuse ;  /* 0x000000085f687220 */ /* 0x080fe20000410000 */
[----:B------:R-:W-:Y:S01]  /*5e00*/  IADD3 R35, P6, R38, 0x1000, RZ ;  /* 0x0000100026237810 */ /* 0x000fe20007fde0ff */
[----:B------:R-:W-:Y:S01]  /*5e10*/  FMUL.FTZ R117, R102, R8 ;  /* 0x0000000866757220 */ /* 0x000fe20000410000 */
[----:B------:R-:W-:Y:S01]  /*5e20*/  LOP3.LUT R44, R12, R31, RZ, 0x3c, !PT ;  /* 0x0000001f0c2c7212 */ /* 0x000fe200078e3cff */
[----:B------:R-:W-:Y:S01]  /*5e30*/  IMAD.U32 R12, RZ, RZ, UR4 ;  /* 0x00000004ff0c7e24 */ /* 0x000fe2000f8e00ff */
[C---:B------:R-:W-:Y:S01]  /*5e40*/  IADD3 R47, P0, R4.reuse, 0x4060, RZ ;  /* 0x00004060042f7810 */ /* 0x040fe20007f1e0ff */
[----:B------:R-:W-:Y:S01]  /*5e50*/  UIADD3 UR4, UR10, 0x28860, URZ ;  /* 0x000288600a047890 */ /* 0x000fe2000fffe03f */
[----:B------:R-:W-:Y:S01]  /*5e60*/  LOP3.LUT R34, R35, 0x380, RZ, 0xc0, !PT ;  /* 0x0000038023227812 */ /* 0x000fe200078ec0ff */
[----:B--2---:R-:W-:Y:S01]  /*5e70*/  IMAD R96, R103, R96, UR41 ;  /* 0x0000002967607e24 */ /* 0x004fe2000f8e0260 */
[----:B------:R-:W-:Y:S01]  /*5e80*/  LOP3.LUT R9, R4, 0x380, RZ, 0xc0, !PT ;  /* 0x0000038004097812 */ /* 0x000fe200078ec0ff */
[----:B------:R-:W0:Y:S01]  /*5e90*/  @P1 LDC R110, c[0x0][0xbec] ;  /* 0x0002fb00ff6e1b82 */ /* 0x000e220000000800 */
[----:B------:R-:W-:Y:S01]  /*5ea0*/  LOP3.LUT R46, R47, 0x380, RZ, 0xc0, !PT ;  /* 0x000003802f2e7812 */ /* 0x000fe200078ec0ff */
[----:B------:R-:W-:Y:S01]  /*5eb0*/  UPRMT UR4, UR37, 0x654, UR4 ;  /* 0x0000065425047896 */ /* 0x000fe20008000004 */
[----:B------:R-:W-:Y:S01]  /*5ec0*/  SHF.R.U64 R34, R34, 0x3, RZ ;  /* 0x0000000322227819 */ /* 0x000fe200000012ff */
[-C--:B------:R-:W-:Y:S01]  /*5ed0*/  FMUL.FTZ R88, R115, R8.reuse ;  /* 0x0000000873587220 */ /* 0x080fe20000410000 */
[----:B------:R-:W-:Y:S01]  /*5ee0*/  SHF.R.U64 R9, R9, 0x3, RZ ;  /* 0x0000000309097819 */ /* 0x000fe200000012ff */
[-C--:B------:R-:W-:Y:S01]  /*5ef0*/  FMUL.FTZ R97, R114, R8.reuse ;  /* 0x0000000872617220 */ /* 0x080fe20000410000 */
[----:B------:R-:W-:Y:S01]  /*5f00*/  SHF.R.U64 R46, R46, 0x3, RZ ;  /* 0x000000032e2e7819 */ /* 0x000fe200000012ff */
[----:B------:R-:W1:Y:S01]  /*5f10*/  @P1 LDC R111, c[0x0][0xbf0] ;  /* 0x0002fc00ff6f1b82 */ /* 0x000e620000000800 */
[C---:B------:R-:W-:Y:S01]  /*5f20*/  IADD3 R29, P2, R4.reuse, 0x4020, RZ ;  /* 0x00004020041d7810 */ /* 0x040fe20007f5e0ff */
[-C--:B------:R-:W-:Y:S01]  /*5f30*/  FMUL.FTZ R90, R119, R8.reuse ;  /* 0x00000008775a7220 */ /* 0x080fe20000410000 */
[----:B------:R-:W-:Y:S01]  /*5f40*/  IADD3 R27, P3, R4, 0x4000, RZ ;  /* 0x00004000041b7810 */ /* 0x000fe20007f7e0ff */
[----:B------:R-:W-:Y:S01]  /*5f50*/  FMUL.FTZ R95, R118, R8 ;  /* 0x00000008765f7220 */ /* 0x000fe20000410000 */
[C---:B------:R-:W-:Y:S01]  /*5f60*/  IADD3 R25, P4, R4.reuse, 0x60, RZ ;  /* 0x0000006004197810 */ /* 0x040fe20007f9e0ff */
[--C-:B------:R-:W-:Y:S01]  /*5f70*/  IMAD.X R43, RZ, RZ, R5.reuse, P2 ;  /* 0x000000ffff2b7224 */ /* 0x100fe200010e0605 */
[----:B------:R-:W-:Y:S01]  /*5f80*/  IADD3 R21, P5, R4, 0x40, RZ ;  /* 0x0000004004157810 */ /* 0x000fe20007fbe0ff */
[----:B------:R-:W-:Y:S01]  /*5f90*/  IMAD.X R41, RZ, RZ, R5, P3 ;  /* 0x000000ffff297224 */ /* 0x000fe200018e0605 */
[----:B------:R-:W-:Y:S01]  /*5fa0*/  LOP3.LUT R34, R34, R35, RZ, 0x3c, !PT ;  /* 0x0000002322227212 */ /* 0x000fe200078e3cff */
[----:B------:R-:W-:Y:S01]  /*5fb0*/  IMAD.X R35, RZ, RZ, R39, P6 ;  /* 0x000000ffff237224 */ /* 0x000fe200030e0627 */
[----:B------:R-:W-:Y:S01]  /*5fc0*/  LOP3.LUT R4, R9, R4, RZ, 0x3c, !PT ;  /* 0x0000000409047212 */ /* 0x000fe200078e3cff */
[--C-:B------:R-:W-:Y:S01]  /*5fd0*/  IMAD.X R9, RZ, RZ, R5.reuse, P5 ;  /* 0x000000ffff097224 */ /* 0x100fe200028e0605 */
[----:B------:R-:W-:Y:S01]  /*5fe0*/  IADD3 R107, P6, R38, 0x7000, RZ ;  /* 0x00007000266b7810 */ /* 0x000fe20007fde0ff */
[----:B------:R-:W-:Y:S01]  /*5ff0*/  SYNCS.ARRIVE.TRANS64.RED.A1T0 RZ, [UR4], RZ ;  /* 0x000000ffffff79a7 */ /* 0x000fe20008100404 */
[----:B------:R-:W-:Y:S01]  /*6000*/  LOP3.LUT R46, R46, R47, RZ, 0x3c, !PT ;  /* 0x0000002f2e2e7212 */ /* 0x000fe200078e3cff */
[----:B------:R-:W-:Y:S01]  /*6010*/  IMAD.X R47, RZ, RZ, R5, P0 ;  /* 0x000000ffff2f7224 */ /* 0x000fe200000e0605 */
[-C--:B------:R-:W-:Y:S01]  /*6020*/  IADD3.X R11, RZ, R5.reuse, RZ, P4, !PT ;  /* 0x00000005ff0b7210 */ /* 0x080fe200027fe4ff */
[----:B------:R-:W-:Y:S01]  /*6030*/  FMUL.FTZ R80, R123, R8 ;  /* 0x000000087b507220 */ /* 0x000fe20000410000 */
[----:B------:R-:W-:Y:S01]  /*6040*/  MOV R106, R4 ;  /* 0x00000004006a7202 */ /* 0x000fe20000000f00 */
[-C--:B------:R-:W-:Y:S01]  /*6050*/  FMUL.FTZ R93, R122, R8.reuse ;  /* 0x000000087a5d7220 */ /* 0x080fe20000410000 */
[----:B------:R-:W-:Y:S01]  /*6060*/  LOP3.LUT R10, R29, 0x380, RZ, 0xc0, !PT ;  /* 0x000003801d0a7812 */ /* 0x000fe200078ec0ff */
        /* <DEDUP_REMOVED lines=16> */
[----:B------:R-:W2:Y:S01]  /*6170*/  LDC.64 R102, c[0x0][0xb98] ;  /* 0x0002e600ff667b82 */ /* 0x000ea20000000a00 */
[----:B------:R-:W-:Y:S01]  /*6180*/  LOP3.LUT R8, R27, 0x380, RZ, 0xc0, !PT ;  /* 0x000003801b087812 */ /* 0x000fe200078ec0ff */
[----:B------:R-:W-:Y:S01]  /*6190*/  USHF.R.S32.HI UR11, URZ, 0x1f, UR7 ;  /* 0x0000001f3f0b7899 */ /* 0x000fe20008011407 */
[----:B------:R-:W-:Y:S01]  /*61a0*/  SHF.R.U64 R10, R10, 0x3, RZ ;  /* 0x000000030a0a7819 */ /* 0x000fe200000012ff */
[----:B------:R-:W-:Y:S01]  /*61b0*/  USHF.R.S32.HI UR10, URZ, 0x1f, UR40 ;  /* 0x0000001f3f0a7899 */ /* 0x000fe20008011428 */
[----:B------:R-:W-:Y:S01]  /*61c0*/  SHF.R.U64 R20, R5, 0x3, RZ ;  /* 0x0000000305147819 */ /* 0x000fe200000012ff */
[----:B------:R-:W-:Y:S01]  /*61d0*/  UIMAD UR6, UR11, UR8, URZ ;  /* 0x000000080b0672a4 */ /* 0x000fe2000f8e023f */
[----:B------:R-:W-:Y:S01]  /*61e0*/  SHF.R.U64 R8, R8, 0x3, RZ ;  /* 0x0000000308087819 */ /* 0x000fe200000012ff */
[----:B------:R-:W-:Y:S01]  /*61f0*/  FMUL.FTZ R67, R112, R61 ;  /* 0x0000003d70437220 */ /* 0x000fe20000410000 */
[----:B------:R-:W-:Y:S01]  /*6200*/  LOP3.LUT R42, R10, R29, RZ, 0x3c, !PT ;  /* 0x0000001d0a2a7212 */ /* 0x000fe200078e3cff */
[----:B------:R-:W-:Y:S01]  /*6210*/  UIMAD UR6, UR7, UR9, UR6 ;  /* 0x00000009070672a4 */ /* 0x000fe2000f8e0206 */
[----:B------:R-:W-:Y:S01]  /*6220*/  LOP3.LUT R20, R20, R107, RZ, 0x3c, !PT ;  /* 0x0000006b14147212 */ /* 0x000fe200078e3cff */
[----:B------:R-:W-:Y:S01]  /*6230*/  IMAD R107, R96, 0x80, R16 ;  /* 0x00000080606b7824 */ /* 0x000fe200078e0210 */
[----:B------:R-:W-:Y:S01]  /*6240*/  LOP3.LUT R10, R25, 0x380, RZ, 0xc0, !PT ;  /* 0x00000380190a7812 */ /* 0x000fe200078ec0ff */
[----:B------:R-:W-:Y:S01]  /*6250*/  UIADD3 UR6, UR5, UR6, URZ ;  /* 0x0000000605067290 */ /* 0x000fe2000fffe03f */
[----:B------:R-:W-:Y:S01]  /*6260*/  LOP3.LUT R40, R8, R27, RZ, 0x3c, !PT ;  /* 0x0000001b08287212 */ /* 0x000fe200078e3cff */
[----:B------:R-:W-:Y:S01]  /*6270*/  FMUL.FTZ R65, R116, R61 ;  /* 0x0000003d74417220 */ /* 0x000fe20000410000 */
[----:B------:R-:W-:Y:S01]  /*6280*/  MOV R77, R46 ;  /* 0x0000002e004d7202 */ /* 0x000fe20000000f00 */
[----:B0-----:R-:W-:Y:S01]  /*6290*/  @P1 IMAD.HI.U32 R46, R107, R110, RZ ;  /* 0x0000006e6b2e1227 */ /* 0x001fe200078e00ff */
[----:B------:R-:W-:-:S03]  /*62a0*/  LOP3.LUT R8, R13, 0x380, RZ, 0xc0, !PT ;  /* 0x000003800d087812 */ /* 0x000fc600078ec0ff */
[-C--:B------:R-:W-:Y:S01]  /*62b0*/  FMUL.FTZ R60, R121, R61.reuse ;  /* 0x0000003d793c7220 */ /* 0x080fe20000410000 */
[----:B------:R-:W-:Y:S01]  /*62c0*/  SHF.R.U64 R10, R10, 0x3, RZ ;  /* 0x000000030a0a7819 */ /* 0x000fe200000012ff */
[----:B------:R-:W-:Y:S01]  /*62d0*/  IMAD.MOV.U32 R47, RZ, RZ, R107 ;  /* 0x000000ffff2f7224 */ /* 0x000fe200078e006b */
[----:B------:R-:W-:Y:S01]  /*62e0*/  SHF.R.U64 R8, R8, 0x3, RZ ;  /* 0x0000000308087819 */ /* 0x000fe200000012ff */
[----:B------:R-:W-:Y:S01]  /*62f0*/  FMUL.FTZ R63, R120, R61 ;  /* 0x0000003d783f7220 */ /* 0x000fe20000410000 */
[----:B------:R-:W-:Y:S01]  /*6300*/  LOP3.LUT R10, R10, R25, RZ, 0x3c, !PT ;  /* 0x000000190a0a7212 */ /* 0x000fe200078e3cff */
[-C--:B------:R-:W-:Y:S01]  /*6310*/  FMUL.FTZ R51, R125, R61.reuse ;  /* 0x0000003d7d337220 */ /* 0x080fe20000410000 */
[----:B------:R-:W-:Y:S01]  /*6320*/  IADD3 R25, P0, R38, 0x6000, RZ ;  /* 0x0000600026197810 */ /* 0x000fe20007f1e0ff */
[----:B------:R-:W-:Y:S01]  /*6330*/  FMUL.FTZ R58, R124, R61 ;  /* 0x0000003d7c3a7220 */ /* 0x000fe20000410000 */
[----:B-1----:R-:W-:Y:S01]  /*6340*/  @P1 SHF.R.U32.HI R47, RZ, R111, R46 ;  /* 0x0000006fff2f1219 */ /* 0x002fe2000001162e */
[----:B------:R-:W-:Y:S01]  /*6350*/  FMUL.FTZ R52, R129, R61 ;  /* 0x0000003d81347220 */ /* 0x000fe20000410000 */
[----:B------:R-:W-:Y:S01]  /*6360*/  F2FP.F16.F32.PACK_AB R6, R6, R7 ;  /* 0x000000070606723e */ /* 0x000fe200000000ff */
[----:B------:R-:W-:Y:S01]  /*6370*/  FMUL.FTZ R57, R128, R61 ;  /* 0x0000003d80397220 */ /* 0x000fe20000410000 */
[----:B------:R-:W-:Y:S01]  /*6380*/  F2FP.F16.F32.PACK_AB R5, R100, R105 ;  /* 0x000000696405723e */ /* 0x000fe200000000ff */
[----:B------:R-:W-:Y:S01]  /*6390*/  FMUL.FTZ R49, R133, R61 ;  /* 0x0000003d85317220 */ /* 0x000fe20000410000 */
[----:B------:R-:W-:Y:S01]  /*63a0*/  F2FP.F16.F32.PACK_AB R7, R104, R109 ;  /* 0x0000006d6807723e */ /* 0x000fe200000000ff */
[----:B------:R-:W-:Y:S01]  /*63b0*/  BAR.SYNC.DEFER_BLOCKING 0x1, 0x100 ;  /* 0x0044000000007b1d */ /* 0x000fe20000010000 */
[----:B------:R-:W-:Y:S01]  /*63c0*/  LOP3.LUT R14, R8, R13, RZ, 0x3c, !PT ;  /* 0x0000000d080e7212 */ /* 0x000fe200078e3cff */
[----:B------:R-:W-:Y:S01]  /*63d0*/  IMAD.U32 R13, RZ, RZ, UR5 ;  /* 0x00000005ff0d7e24 */ /* 0x000fe2000f8e00ff */
[----:B------:R-:W-:Y:S01]  /*63e0*/  LOP3.LUT R24, R25, 0x380, RZ, 0xc0, !PT ;  /* 0x0000038019187812 */ /* 0x000fe200078ec0ff */
[----:B------:R-:W-:Y:S01]  /*63f0*/  IMAD.U32 R13, RZ, RZ, UR6 ;  /* 0x00000006ff0d7e24 */ /* 0x000fe2000f8e00ff */
[----:B------:R-:W-:Y:S01]  /*6400*/  MOV R105, R40 ;  /* 0x0000002800697202 */ /* 0x000fe20000000f00 */
[----:B------:R-:W-:Y:S01]  /*6410*/  IMAD.MOV R40, RZ, RZ, -R47 ;  /* 0x000000ffff287224 */ /* 0x000fe200078e0a2f */
[----:B------:R-:W-:Y:S01]  /*6420*/  SHF.R.U64 R24, R24, 0x3, RZ ;  /* 0x0000000318187819 */ /* 0x000fe200000012ff */
[----:B--2---:R-:W-:Y:S01]  /*6430*/  IMAD.WIDE.U32 R12, R102, UR40, R12 ;  /* 0x00000028660c7c25 */ /* 0x004fe2000f8e000c */
[----:B------:R-:W-:Y:S01]  /*6440*/  IADD3 R29, P3, R38, 0x4000, RZ ;  /* 0x00004000261d7810 */ /* 0x000fe20007f7e0ff */
[----:B------:R-:W-:Y:S01]  /*6450*/  ULDC.64 UR4, c[0x0][0xb88] ;  /* 0x0002e20000047ab9 */ /* 0x000fe20000000a00 */
[----:B------:R-:W-:Y:S01]  /*6460*/  LOP3.LUT R24, R24, R25, RZ, 0x3c, !PT ;  /* 0x0000001918187212 */ /* 0x000fe200078e3cff */
[----:B------:R-:W-:Y:S01]  /*6470*/  IMAD.X R25, RZ, RZ, R39, P0 ;  /* 0x000000ffff197224 */ /* 0x000fe200000e0627 */
[----:B------:R-:W-:Y:S01]  /*6480*/  SHF.R.S32.HI R41, RZ, 0x1f, R47 ;  /* 0x0000001fff297819 */ /* 0x000fe2000001142f */
[----:B------:R-:W-:Y:S01]  /*6490*/  ULDC UR6, c[0x0][0xa88] ;  /* 0x0002a20000067ab9 */ /* 0x000fe20000000800 */
[----:B------:R-:W-:Y:S01]  /*64a0*/  IADD3 R12, P0, R47, R12, RZ ;  /* 0x0000000c2f0c7210 */ /* 0x000fe20007f1e0ff */
[-C--:B------:R-:W-:Y:S01]  /*64b0*/  FMUL.FTZ R56, R132, R61.reuse ;  /* 0x0000003d84387220 */ /* 0x080fe20000410000 */
[----:B------:R-:W-:Y:S01]  /*64c0*/  LOP3.LUT R8, R21, 0x380, RZ, 0xc0, !PT ;  /* 0x0000038015087812 */ /* 0x000fe200078ec0ff */
[-C--:B------:R-:W-:Y:S01]  /*64d0*/  FMUL.FTZ R50, R137, R61.reuse ;  /* 0x0000003d89327220 */ /* 0x080fe20000410000 */
[----:B------:R-:W-:Y:S01]  /*64e0*/  IADD3 R27, P2, R38, 0x5000, RZ ;  /* 0x00005000261b7810 */ /* 0x000fe20007f5e0ff */
[-C--:B------:R-:W-:Y:S01]  /*64f0*/  FMUL.FTZ R55, R136, R61.reuse ;  /* 0x0000003d88377220 */ /* 0x080fe20000410000 */
[----:B------:R-:W-:Y:S01]  /*6500*/  LOP3.LUT R28, R29, 0x380, RZ, 0xc0, !PT ;  /* 0x000003801d1c7812 */ /* 0x000fe200078ec0ff */
[-C--:B------:R-:W-:Y:S01]  /*6510*/  FMUL.FTZ R3, R141, R61.reuse ;  /* 0x0000003d8d037220 */ /* 0x080fe20000410000 */
[----:B------:R-:W-:Y:S01]  /*6520*/  SHF.R.U64 R8, R8, 0x3, RZ ;  /* 0x0000000308087819 */ /* 0x000fe200000012ff */
[----:B------:R0:W-:Y:S01]  /*6530*/  STSM.16.M88.4 [R106], R4 ;  /* 0x000000046a007844 */ /* 0x0001e20000000200 */
[----:B------:R-:W-:Y:S01]  /*6540*/  LOP3.LUT R26, R27, 0x380, RZ, 0xc0, !PT ;  /* 0x000003801b1a7812 */ /* 0x000fe200078ec0ff */
[----:B------:R-:W-:Y:S01]  /*6550*/  FMUL.FTZ R54, R140, R61 ;  /* 0x0000003d8c367220 */ /* 0x000fe20000410000 */
[----:B------:R-:W-:Y:S01]  /*6560*/  MOV R15, R14 ;  /* 0x0000000e000f7202 */ /* 0x000fe20000000f00 */
[-C--:B------:R-:W-:Y:S01]  /*6570*/  FMUL.FTZ R48, R145, R61.reuse ;  /* 0x0000003d91307220 */ /* 0x080fe20000410000 */
[----:B------:R-:W-:Y:S01]  /*6580*/  SHF.R.U64 R28, R28, 0x3, RZ ;  /* 0x000000031c1c7819 */ /* 0x000fe200000012ff */
[----:B------:R-:W-:Y:S01]  /*6590*/  FMUL.FTZ R53, R144, R61 ;  /* 0x0000003d90357220 */ /* 0x000fe20000410000 */
[----:B------:R-:W-:Y:S01]  /*65a0*/  MOV R104, R42 ;  /* 0x0000002a00687202 */ /* 0x000fe20000000f00 */
[----:B------:R-:W-:Y:S01]  /*65b0*/  IMAD R43, R96, 0x80, R19 ;  /* 0x00000080602b7824 */ /* 0x000fe200078e0213 */
[----:B------:R-:W-:Y:S01]  /*65c0*/  LOP3.LUT R8, R8, R21, RZ, 0x3c, !PT ;  /* 0x0000001508087212 */ /* 0x000fe200078e3cff */
[-C--:B------:R-:W-:Y:S01]  /*65d0*/  FMUL.FTZ R0, R149, R61.reuse ;  /* 0x0000003d95007220 */ /* 0x080fe20000410000 */
[----:B------:R-:W-:Y:S01]  /*65e0*/  SHF.R.U64 R26, R26, 0x3, RZ ;  /* 0x000000031a1a7819 */ /* 0x000fe200000012ff */
[----:B------:R-:W-:Y:S01]  /*65f0*/  FMUL.FTZ R61, R148, R61 ;  /* 0x0000003d943d7220 */ /* 0x000fe20000410000 */
[----:B------:R-:W-:Y:S01]  /*6600*/  LOP3.LUT R28, R28, R29, RZ, 0x3c, !PT ;  /* 0x0000001d1c1c7212 */ /* 0x000fe200078e3cff */
[----:B------:R-:W-:Y:S01]  /*6610*/  IMAD.X R29, RZ, RZ, R39, P3 ;  /* 0x000000ffff1d7224 */ /* 0x000fe200018e0627 */
[----:B------:R-:W-:Y:S01]  /*6620*/  MOV R14, R8 ;  /* 0x00000008000e7202 */ /* 0x000fe20000000f00 */
[----:B0-----:R-:W-:Y:S01]  /*6630*/  IMAD R4, R102, UR10, RZ ;  /* 0x0000000a66047c24 */ /* 0x001fe2000f8e02ff */
[----:B------:R-:W-:Y:S01]  /*6640*/  MOV R106, R10 ;  /* 0x0000000a006a7202 */ /* 0x000fe20000000f00 */
[----:B------:R-:W-:Y:S01]  /*6650*/  IMAD R11, R59, R40, R107 ;  /* 0x000000283b0b7224 */ /* 0x000fe200078e026b */
[----:B------:R-:W-:Y:S01]  /*6660*/  F2FP.F16.F32.PACK_AB R5, R108, R113 ;  /* 0x000000716c05723e */ /* 0x000fe200000000ff */
[----:B------:R-:W-:Y:S01]  /*6670*/  IMAD R103, R103, UR40, R4 ;  /* 0x0000002867677c24 */ /* 0x000fe2000f8e0204 */
[----:B------:R-:W-:Y:S01]  /*6680*/  F2FP.F16.F32.PACK_AB R4, R72, R75 ;  /* 0x0000004b4804723e */ /* 0x000fe200000000ff */
[----:B------:R-:W-:Y:S01]  /*6690*/  IMAD R72, R59, UR6, RZ ;  /* 0x000000063b487c24 */ /* 0x000fe2000f8e02ff */
[----:B------:R-:W-:Y:S01]  /*66a0*/  SHF.R.S32.HI R10, RZ, 0x1f, R11 ;  /* 0x0000001fff0a7819 */ /* 0x000fe2000001140b */
[----:B------:R-:W-:Y:S01]  /*66b0*/  ULDC.64 UR8, c[0x0][0xae8] ;  /* 0x0002ba0000087ab9 */ /* 0x000fe20000000a00 */
[----:B------:R-:W-:-:S02]  /*66c0*/  IADD3.X R13, R41, R13, R103, P0, !PT ;  /* 0x0000000d290d7210 */ /* 0x000fc400007fe467 */
[----:B------:R-:W-:Y:S01]  /*66d0*/  F2FP.F16.F32.PACK_AB R6, R70, R73 ;  /* 0x000000494606723e */ /* 0x000fe200000000ff */
[----:B------:R-:W-:Y:S01]  /*66e0*/  IMAD R10, R10, UR4, RZ ;  /* 0x000000040a0a7c24 */ /* 0x000fe2000f8e02ff */
[----:B------:R-:W-:Y:S01]  /*66f0*/  F2FP.F16.F32.PACK_AB R7, R98, R117 ;  /* 0x000000756207723e */ /* 0x000fe200000000ff */
[C---:B------:R-:W-:Y:S01]  /*6700*/  IMAD.WIDE.U32 R12, R11.reuse, UR4, R12 ;  /* 0x000000040b0c7c25 */ /* 0x040fe2000f8e000c */
[----:B------:R-:W-:Y:S02]  /*6710*/  LOP3.LUT P0, RZ, R154, 0x3, RZ, 0xc0, !PT ;  /* 0x000000039aff7812 */ /* 0x000fe4000780c0ff */
[----:B------:R-:W-:Y:S01]  /*6720*/  F2FP.F16.F32.PACK_AB R8, R66, R71 ;  /* 0x000000474208723e */ /* 0x000fe200000000ff */
[----:B------:R-:W-:Y:S01]  /*6730*/  IMAD R41, R11, UR5, R10 ;  /* 0x000000050b297c24 */ /* 0x000fe2000f8e020a */
[----:B------:R0:W-:Y:S01]  /*6740*/  STSM.16.M88.4 [R15], R4 ;  /* 0x000000040f007844 */ /* 0x0001e20000000200 */
[----:B------:R-:W-:Y:S01]  /*6750*/  ULDC.64 UR4, c[0x0][0xb50] ;  /* 0x0002d40000047ab9 */ /* 0x000fe20000000a00 */
[----:B------:R-:W-:-:S02]  /*6760*/  F2FP.F16.F32.PACK_AB R9, R94, R101 ;  /* 0x000000655e09723e */ /* 0x000fc400000000ff */
[----:B------:R-:W-:Y:S02]  /*6770*/  F2FP.F16.F32.PACK_AB R10, R68, R69 ;  /* 0x00000045440a723e */ /* 0x000fe400000000ff */
[----:B------:R-:W-:Y:S02]  /*6780*/  F2FP.F16.F32.PACK_AB R11, R92, R99 ;  /* 0x000000635c0b723e */ /* 0x000fe400000000ff */
[----:B------:R-:W-:Y:S02]  /*6790*/  LEA R40, P3, R12, UR4, 0x2 ;  /* 0x000000040c287c11 */ /* 0x000fe4000f8610ff */
[----:B------:R-:W-:Y:S01]  /*67a0*/  LOP3.LUT R26, R26, R27, RZ, 0x3c, !PT ;  /* 0x0000001b1a1a7212 */ /* 0x000fe200078e3cff */
[----:B------:R-:W-:Y:S01]  /*67b0*/  IMAD.X R27, RZ, RZ, R39, P2 ;  /* 0x000000ffff1b7224 */ /* 0x000fe200010e0627 */
[----:B------:R-:W-:Y:S01]  /*67c0*/  ISETP.GE.OR P2, PT, R43, R72, P0 ;  /* 0x000000482b00720c */ /* 0x000fe20000746670 */
[----:B------:R1:W-:Y:S01]  /*67d0*/  STSM.16.M88.4 [R14], R8 ;  /* 0x000000080e007844 */ /* 0x0003e20000000200 */
[----:B------:R-:W-:Y:S01]  /*67e0*/  F2FP.F16.F32.PACK_AB R71, R81, R84 ;  /* 0x000000545147723e */ /* 0x000fe200000000ff */
[----:B0-----:R-:W-:Y:S01]  /*67f0*/  VIADD R5, R43, 0x8 ;  /* 0x000000082b057836 */ /* 0x001fe20000000000 */
[----:B------:R-:W-:Y:S01]  /*6800*/  IADD3 R7, R13, R41, RZ ;  /* 0x000000290d077210 */ /* 0x000fe20007ffe0ff */
[----:B------:R-:W-:Y:S01]  /*6810*/  SHFL.IDX PT, R66, R40, 0x1, 0x1c1f ;  /* 0x003c1f0028427f89 */ /* 0x000fe200000e0000 */
[----:B------:R-:W-:-:S02]  /*6820*/  F2FP.F16.F32.PACK_AB R4, R62, R67 ;  /* 0x000000433e04723e */ /* 0x000fc400000000ff */
[----:B------:R-:W-:Y:S02]  /*6830*/  ISETP.GE.OR P0, PT, R5, R72, P0 ;  /* 0x000000480500720c */ /* 0x000fe40000706670 */
[----:B------:R-:W-:Y:S02]  /*6840*/  LEA.HI.X R41, R12, UR5, R7, 0x2, P3 ;  /* 0x000000050c297c11 */ /* 0x000fe400098f1407 */
[----:B------:R-:W-:Y:S02]  /*6850*/  F2FP.F16.F32.PACK_AB R5, R88, R97 ;  /* 0x000000615805723e */ /* 0x000fe400000000ff */
[----:B------:R-:W-:Y:S01]  /*6860*/  F2FP.F16.F32.PACK_AB R6, R64, R65 ;  /* 0x000000414006723e */ /* 0x000fe200000000ff */
[----:B------:R-:W-:Y:S01]  /*6870*/  SHFL.IDX PT, R67, R41, 0x1, 0x1c1f ;  /* 0x003c1f0029437f89 */ /* 0x000fe200000e0000 */
[----:B------:R-:W-:Y:S02]  /*6880*/  F2FP.F16.F32.PACK_AB R7, R90, R95 ;  /* 0x0000005f5a07723e */ /* 0x000fe400000000ff */
[----:B------:R-:W-:Y:S01]  /*6890*/  F2FP.F16.F32.PACK_AB R12, R60, R63 ;  /* 0x0000003f3c0c723e */ /* 0x000fe200000000ff */
[----:B------:R-:W-:Y:S01]  /*68a0*/  SHFL.IDX PT, R64, R40, RZ, 0x1c1f ;  /* 0x001c1fff28407589 */ /* 0x000fe200000e0000 */
[----:B------:R-:W-:-:S02]  /*68b0*/  F2FP.F16.F32.PACK_AB R13, R80, R93 ;  /* 0x0000005d500d723e */ /* 0x000fc400000000ff */
[----:B-1----:R-:W-:Y:S01]  /*68c0*/  F2FP.F16.F32.PACK_AB R14, R51, R58 ;  /* 0x0000003a330e723e */ /* 0x002fe200000000ff */
[----:B------:R-:W-:Y:S01]  /*68d0*/  STSM.16.M88.4 [R106], R4 ;  /* 0x000000046a007844 */ /* 0x000fe20000000200 */
[----:B------:R-:W-:Y:S02]  /*68e0*/  F2FP.F16.F32.PACK_AB R15, R79, R86 ;  /* 0x000000564f0f723e */ /* 0x000fe400000000ff */
[----:B------:R-:W-:Y:S01]  /*68f0*/  F2FP.F16.F32.PACK_AB R8, R52, R57 ;  /* 0x000000393408723e */ /* 0x000fe200000000ff */
[----:B------:R-:W0:Y:S01]  /*6900*/  SHFL.IDX PT, R65, R41, RZ, 0x1c1f ;  /* 0x001c1fff29417589 */ /* 0x000e2200000e0000 */
[----:B------:R-:W-:Y:S01]  /*6910*/  F2FP.F16.F32.PACK_AB R9, R76, R91 ;  /* 0x0000005b4c09723e */ /* 0x000fe200000000ff */
[----:B------:R-:W1:Y:S01]  /*6920*/  @P1 LDC R57, c[0x0][0xbec] ;  /* 0x0002fb00ff391b82 */ /* 0x000e620000000800 */
[----:B------:R-:W-:Y:S01]  /*6930*/  F2FP.F16.F32.PACK_AB R10, R49, R56 ;  /* 0x00000038310a723e */ /* 0x000fe200000000ff */
[----:B------:R-:W-:Y:S01]  /*6940*/  STSM.16.M88.4 [R105], R12 ;  /* 0x0000000c69007844 */ /* 0x000fe20000000200 */
[----:B------:R-:W-:-:S02]  /*6950*/  F2FP.F16.F32.PACK_AB R11, R78, R89 ;  /* 0x000000594e0b723e */ /* 0x000fc400000000ff */
[----:B------:R-:W-:Y:S02]  /*6960*/  MOV R100, R44 ;  /* 0x0000002c00647202 */ /* 0x000fe40000000f00 */
        /* <DEDUP_REMOVED lines=9> */
[C---:B------:R-:W-:Y:S02]  /*6a00*/  LOP3.LUT R21, R38.reuse, 0x380, RZ, 0xc0, !PT ;  /* 0x0000038026157812 */ /* 0x040fe400078ec0ff */
[C---:B------:R-:W-:Y:S01]  /*6a10*/  IADD3 R33, P5, R38.reuse, 0x2000, RZ ;  /* 0x0000200026217810 */ /* 0x040fe20007fbe0ff */
[----:B------:R-:W-:Y:S01]  /*6a20*/  STSM.16.M88.4 [R77], R80 ;  /* 0x000000504d007844 */ /* 0x000fe20000000200 */
[----:B------:R-:W-:Y:S01]  /*6a30*/  IMAD R3, R153, 0x20, R17 ;  /* 0x0000002099037824 */ /* 0x000fe200078e0211 */
[----:B------:R-:W-:Y:S01]  /*6a40*/  SHF.R.U64 R21, R21, 0x3, RZ ;  /* 0x0000000315157819 */ /* 0x000fe200000012ff */
[----:B------:R-:W-:Y:S01]  /*6a50*/  BAR.SYNC.DEFER_BLOCKING 0x1, 0x100 ;  /* 0x0044000000007b1d */ /* 0x000fe20000010000 */
[----:B------:R-:W-:Y:S01]  /*6a60*/  IADD3 R31, P4, R38, 0x3000, RZ ;  /* 0x00003000261f7810 */ /* 0x000fe20007f9e0ff */
[----:B------:R-:W-:Y:S01]  /*6a70*/  UIMAD UR6, UR11, UR8, URZ ;  /* 0x000000080b0672a4 */ /* 0x000fe2000f8e023f */
[----:B------:R-:W-:Y:S01]  /*6a80*/  LOP3.LUT R38, R21, R38, RZ, 0x3c, !PT ;  /* 0x0000002615267212 */ /* 0x000fe200078e3cff */
[----:B------:R-:W-:Y:S01]  /*6a90*/  IMAD.X R21, RZ, RZ, R39, P6 ;  /* 0x000000ffff157224 */ /* 0x000fe200030e0627 */
[----:B------:R-:W-:Y:S01]  /*6aa0*/  UIMAD.WIDE.U32 UR4, UR7, UR8, URZ ;  /* 0x00000008070472a5 */ /* 0x000fe2000f8e003f */
[----:B------:R-:W-:Y:S01]  /*6ab0*/  LOP3.LUT R32, R33, 0x380, RZ, 0xc0, !PT ;  /* 0x0000038021207812 */ /* 0x000fe200078ec0ff */
[----:B0-----:R0:W-:Y:S01]  /*6ac0*/  @!P2 ST.E desc[UR48][R64.64], R37 ;  /* 0x000000254000a985 */ /* 0x0011e2000c101930 */
[----:B------:R-:W-:Y:S01]  /*6ad0*/  UIMAD UR6, UR7, UR9, UR6 ;  /* 0x00000009070672a4 */ /* 0x000fe2000f8e0206 */
[----:B------:R-:W-:-:S02]  /*6ae0*/  LOP3.LUT R30, R31, 0x380, RZ, 0xc0, !PT ;  /* 0x000003801f1e7812 */ /* 0x000fc400078ec0ff */
[----:B------:R2:W-:Y:S01]  /*6af0*/  @!P0 ST.E desc[UR48][R66.64], R36 ;  /* 0x0000002442008985 */ /* 0x0005e2000c101930 */
[----:B------:R-:W-:Y:S01]  /*6b00*/  ULDC.64 UR8, c[0x0][0xaf0] ;  /* 0x0002bc0000087ab9 */ /* 0x000fe20000000a00 */
[----:B------:R-:W-:Y:S02]  /*6b10*/  SHF.R.U64 R32, R32, 0x3, RZ ;  /* 0x0000000320207819 */ /* 0x000fe400000012ff */
[----:B------:R3:W5:Y:S01]  /*6b20*/  LD.E.128 R44, desc[UR48][R34.64] ;  /* 0x00000030222c7980 */ /* 0x000762000c101d00 */
[----:B0-----:R-:W0:Y:S03]  /*6b30*/  @P1 LDC R37, c[0x0][0xbf0] ;  /* 0x0002fc00ff251b82 */ /* 0x001e260000000800 */
[----:B------:R4:W5:Y:S01]  /*6b40*/  LD.E.128 R52, desc[UR48][R28.64] ;  /* 0x000000301c347980 */ /* 0x000962000c101d00 */
[----:B------:R-:W-:Y:S01]  /*6b50*/  UIADD3 UR5, UR5, UR6, URZ ;  /* 0x0000000605057290 */ /* 0x000fe2000fffe03f */
[----:B------:R-:W-:-:S02]  /*6b60*/  SHF.R.U64 R30, R30, 0x3, RZ ;  /* 0x000000031e1e7819 */ /* 0x000fc400000012ff */
[----:B------:R2:W5:Y:S01]  /*6b70*/  LD.E.128 R8, desc[UR48][R20.64] ;  /* 0x0000003014087980 */ /* 0x000562000c101d00 */
[----:B------:R-:W-:Y:S01]  /*6b80*/  LOP3.LUT R32, R32, R33, RZ, 0x3c, !PT ;  /* 0x0000002120207212 */ /* 0x000fe200078e3cff */
[----:B---3--:R-:W3:Y:S02]  /*6b90*/  LDC.64 R34, c[0x0][0xae0] ;  /* 0x0002b800ff227b82 */ /* 0x008ee40000000a00 */
[----:B------:R-:W5:Y:S01]  /*6ba0*/  LD.E.128 R48, desc[UR48][R38.64] ;  /* 0x0000003026307980 */ /* 0x000f62000c101d00 */
[----:B----4-:R-:W-:Y:S01]  /*6bb0*/  IMAD R28, R96, 0x80, R3 ;  /* 0x00000080601c7824 */ /* 0x010fe200078e0203 */
[----:B------:R-:W-:Y:S01]  /*6bc0*/  UIMAD UR6, UR10, UR8, URZ ;  /* 0x000000080a0672a4 */ /* 0x000fe2000f8e023f */
[----:B------:R-:W-:Y:S01]  /*6bd0*/  LOP3.LUT R30, R30, R31, RZ, 0x3c, !PT ;  /* 0x0000001f1e1e7212 */ /* 0x000fe200078e3cff */
[----:B------:R-:W-:Y:S01]  /*6be0*/  UIMAD.WIDE.U32 UR4, UR40, UR8, UR4 ;  /* 0x00000008280472a5 */ /* 0x000fe2000f8e0004 */
[----:B-1----:R-:W-:Y:S01]  /*6bf0*/  @P1 IMAD.HI.U32 R0, R28, R57, RZ ;  /* 0x000000391c001227 */ /* 0x002fe200078e00ff */
[----:B------:R-:W-:Y:S01]  /*6c00*/  IADD3.X R33, RZ, R39, RZ, P5, !PT ;  /* 0x00000027ff217210 */ /* 0x000fe20002ffe4ff */
[----:B------:R-:W5:Y:S02]  /*6c10*/  LD.E.128 R60, desc[UR48][R26.64] ;  /* 0x000000301a3c7980 */ /* 0x000f64000c101d00 */
[----:B--2---:R-:W-:Y:S01]  /*6c20*/  IMAD.MOV.U32 R20, RZ, RZ, R28 ;  /* 0x000000ffff147224 */ /* 0x004fe200078e001c */
[----:B------:R-:W-:Y:S01]  /*6c30*/  UIMAD UR6, UR40, UR9, UR6 ;  /* 0x00000009280672a4 */ /* 0x000fe2000f8e0206 */
[----:B------:R-:W-:Y:S01]  /*6c40*/  IMAD.X R31, RZ, RZ, R39, P4 ;  /* 0x000000ffff1f7224 */ /* 0x000fe200020e0627 */
[----:B------:R-:W5:Y:S01]  /*6c50*/  LD.E.128 R40, desc[UR48][R32.64] ;  /* 0x0000003020287980 */ /* 0x000f62000c101d00 */
[----:B0-----:R-:W-:Y:S01]  /*6c60*/  @P1 SHF.R.U32.HI R20, RZ, R37, R0 ;  /* 0x00000025ff141219 */ /* 0x001fe20000011600 */
[----:B------:R-:W-:-:S02]  /*6c70*/  UIADD3 UR5, UR5, UR6, URZ ;  /* 0x0000000605057290 */ /* 0x000fc4000fffe03f */
[----:B------:R-:W5:Y:S01]  /*6c80*/  LD.E.128 R4, desc[UR48][R30.64] ;  /* 0x000000301e047980 */ /* 0x000f62000c101d00 */
[--C-:B------:R-:W-:Y:S01]  /*6c90*/  SHF.R.S32.HI R3, RZ, 0x1f, R20.reuse ;  /* 0x0000001fff037819 */ /* 0x100fe20000011414 */
[----:B------:R-:W-:Y:S02]  /*6ca0*/  IMAD.MOV R0, RZ, RZ, -R20 ;  /* 0x000000ffff007224 */ /* 0x000fe400078e0a14 */
[----:B------:R0:W5:Y:S01]  /*6cb0*/  LD.E.128 R12, desc[UR48][R24.64] ;  /* 0x00000030180c7980 */ /* 0x000162000c101d00 */
[----:B------:R-:W-:Y:S01]  /*6cc0*/  ULDC.64 UR6, c[0x0][0xad8] ;  /* 0x0002b60000067ab9 */ /* 0x000fe20000000a00 */
[----:B------:R-:W-:Y:S01]  /*6cd0*/  IMAD R59, R59, R0, R28 ;  /* 0x000000003b3b7224 */ /* 0x000fe200078e021c */
[----:B------:R-:W-:Y:S01]  /*6ce0*/  @!PT LDS RZ, [RZ] ;  /* 0x00000000fffff984 */ /* 0x000fe20000000800 */
[----:B------:R-:W-:Y:S01]  /*6cf0*/  @!PT LDS RZ, [RZ] ;  /* 0x00000000fffff984 */ /* 0x000fe20000000800 */
[----:B------:R-:W-:Y:S01]  /*6d00*/  @!PT LDS RZ, [RZ] ;  /* 0x00000000fffff984 */ /* 0x000fe20000000800 */
[----:B------:R-:W-:Y:S01]  /*6d10*/  @!PT LDS RZ, [RZ] ;  /* 0x00000000fffff984 */ /* 0x000fe20000000800 */
[----:B------:R1:W-:Y:S06]  /*6d20*/  MEMBAR.ALL.CTA ;  /* 0x0000000000007992 */ /* 0x0003ec0000008000 */
[----:B-1----:R-:W1:Y:S01]  /*6d30*/  FENCE.VIEW.ASYNC.S ;  /* 0x00000000000073c6 */ /* 0x002e620000000000 */
[----:B---3--:R-:W-:Y:S01]  /*6d40*/  IMAD R3, R3, R34, RZ ;  /* 0x0000002203037224 */ /* 0x008fe200078e02ff */
[----:B------:R-:W-:-:S03]  /*6d50*/  SHF.R.S32.HI R0, RZ, 0x1f, R59 ;  /* 0x0000001fff007819 */ /* 0x000fc6000001143b */
[C---:B------:R-:W-:Y:S02]  /*6d60*/  IMAD R3, R20.reuse, R35, R3 ;  /* 0x0000002314037224 */ /* 0x040fe400078e0203 */
[----:B------:R-:W-:Y:S01]  /*6d70*/  IMAD.WIDE.U32 R20, R20, R34, UR4 ;  /* 0x0000000414147e25 */ /* 0x000fe2000f8e0022 */
[----:B------:R-:W-:-:S03]  /*6d80*/  LEA R29, R96, R17, 0x7 ;  /* 0x00000011601d7211 */ /* 0x000fc600078e38ff */
[----:B------:R-:W-:Y:S02]  /*6d90*/  IMAD.IADD R21, R21, 0x1, R3 ;  /* 0x0000000115157824 */ /* 0x000fe400078e0203 */
[----:B------:R-:W-:Y:S01]  /*6da0*/  IMAD R0, R0, UR6, RZ ;  /* 0x0000000600007c24 */ /* 0x000fe2000f8e02ff */
[----:B------:R-:W-:Y:S01]  /*6db0*/  UIADD3 UR39, UR39, 0x28820, URZ ;  /* 0x0002882027277890 */ /* 0x000fe2000fffe03f */
[----:B------:R-:W-:Y:S01]  /*6dc0*/  IMAD.WIDE.U32 R20, R59, UR6, R20 ;  /* 0x000000063b147c25 */ /* 0x000fe2000f8e0014 */
[----:B------:R-:W-:Y:S01]  /*6dd0*/  UIADD3 UR43, UR43, 0x1, URZ ;  /* 0x000000012b2b7890 */ /* 0x000fe2000fffe03f */
[----:B------:R-:W-:Y:S02]  /*6de0*/  ISETP.GE.AND P1, PT, R29, R72, PT ;  /* 0x000000481d00720c */ /* 0x000fe40003f26270 */
[----:B0-----:R-:W-:Y:S01]  /*6df0*/  IMAD R25, R59, UR7, R0 ;  /* 0x000000073b197c24 */ /* 0x001fe2000f8e0200 */
[----:B------:R-:W-:Y:S01]  /*6e00*/  ULDC.64 UR6, c[0x0][0xa80] ;  /* 0x0002a00000067ab9 */ /* 0x000fe20000000a00 */
[----:B------:R-:W-:Y:S01]  /*6e10*/  UPRMT UR39, URZ, 0x654, UR39 ;  /* 0x000006543f277896 */ /* 0x000fe20008000027 */
[----:B------:R-:W-:Y:S01]  /*6e20*/  LEA R0, P2, R20, UR6, 0x1 ;  /* 0x0000000614007c11 */ /* 0x000fe2000f8408ff */
[----:B------:R-:W-:Y:S01]  /*6e30*/  IMAD.IADD R21, R21, 0x1, R25 ;  /* 0x0000000115157824 */ /* 0x000fe200078e0219 */
[----:B------:R-:W-:Y:S01]  /*6e40*/  UISETP.NE.AND UP0, UPT, UR43, 0x2, UPT ;  /* 0x000000022b00788c */ /* 0x000fe2000bf05270 */
[----:B------:R-:W-:-:S03]  /*6e50*/  VIADD R3, R29, 0x20 ;  /* 0x000000201d037836 */ /* 0x000fc60000000000 */
[----:B------:R-:W-:Y:S01]  /*6e60*/  LEA.HI.X R28, R20, UR7, R21, 0x1, P2 ;  /* 0x00000007141c7c11 */ /* 0x000fe200090f0c15 */
[----:B------:R-:W-:Y:S01]  /*6e70*/  USEL UR5, URZ, 0x1, UP0 ;  /* 0x000000013f057887 */ /* 0x000fe20008000000 */
[-C--:B------:R-:W-:Y:S01]  /*6e80*/  ISETP.GE.AND P3, PT, R3, R72.reuse, PT ;  /* 0x000000480300720c */ /* 0x080fe20003f66270 */
[----:B------:R-:W-:Y:S01]  /*6e90*/  ULDC UR4, c[0x0][0xc] ;  /* 0x0000030000047ab9 */ /* 0x000fe20000000800 */
[----:B------:R-:W-:Y:S01]  /*6ea0*/  VIADD R3, R29, 0x40 ;  /* 0x000000401d037836 */ /* 0x000fe20000000000 */
[----:B------:R-:W-:Y:S01]  /*6eb0*/  UIADD3 UR41, UR4, UR41, URZ ;  /* 0x0000002904297290 */ /* 0x000fe2000fffe03f */
[----:B-1----:R0:W1:Y:S01]  /*6ec0*/  SHFL.IDX PT, R26, R0, RZ, 0x181f ;  /* 0x00181fff001a7589 */ /* 0x00206200000e0000 */
        /* <DEDUP_REMOVED lines=9> */
[----:B------:R-:W-:-:S11]  /*6f60*/  ISETP.GE.AND P1, PT, R22, UR4, PT ;  /* 0x0000000416007c0c */ /* 0x000fd6000bf26270 */
[----:B-1----:R-:W-:Y:S02]  /*6f70*/  @!P2 LEA R24, P4, R18, R26, 0x1 ;  /* 0x0000001a1218a211 */ /* 0x002fe400078808ff */
[----:B--2---:R-:W-:Y:S02]  /*6f80*/  @!P1 IMAD.WIDE R20, R22, 0x2, R26 ;  /* 0x0000000216149825 */ /* 0x004fe400078e021a */
[----:B------:R-:W-:-:S03]  /*6f90*/  @!P2 LEA.HI.X R25, R18, R27, R188, 0x1, P4 ;  /* 0x0000001b1219a211 */ /* 0x000fc600020f0cbc */
[----:B-----5:R3:W-:Y:S04]  /*6fa0*/  @!P1 ST.E.128 desc[UR48][R20.64], R48 ;  /* 0x0000003014009985 */ /* 0x0207e8000c101d30 */
[----:B------:R3:W-:Y:S02]  /*6fb0*/  @!P2 ST.E.128 desc[UR48][R24.64], R52 ;  /* 0x000000341800a985 */ /* 0x0007e4000c101d30 */
.L_x_6557:
[----:B------:R-:W-:Y:S05]  /*6fc0*/  BSYNC B0 ;  /* 0x0000000000007941 */ /* 0x000fea0003800000 */
.L_x_6556:
[----:B--2---:R2:W4:Y:S01]  /*6fd0*/  SHFL.IDX PT, R27, R28, 0x1, 0x181f ;  /* 0x00381f001c1b7f89 */ /* 0x00452200000e0000 */
[----:B------:R-:W-:Y:S03]  /*6fe0*/  BSSY B0, `(.L_x_6558) ;  /* 0x000000b000007945 */ /* 0x000fe60003800000 */
[----:B-1----:R2:W1:Y:S01]  /*6ff0*/  SHFL.IDX PT, R26, R0, 0x1, 0x181f ;  /* 0x00381f00001a7f89 */ /* 0x00246200000e0000 */
[----:B------:R-:W-:Y:S05]  /*7000*/  @P3 BRA `(.L_x_6559) ;  /* 0x0000000000203947 */ /* 0x000fea0003800000 */
[----:B------:R-:W-:Y:S02]  /*7010*/  ULDC UR4, c[0x0][0xac8] ;  /* 0x0002b20000047ab9 */ /* 0x000fe40000000800 */
[----:B------:R-:W-:Y:S02]  /*7020*/  ISETP.GE.AND P3, PT, R18, UR4, PT ;  /* 0x0000000412007c0c */ /* 0x000fe4000bf66270 */
[----:B------:R-:W-:-:S11]  /*7030*/  ISETP.GE.AND P2, PT, R22, UR4, PT ;  /* 0x0000000416007c0c */ /* 0x000fd6000bf46270 */
[----:B-1-3--:R-:W-:Y:S02]  /*7040*/  @!P3 LEA R24, P1, R18, R26, 0x1 ;  /* 0x0000001a1218b211 */ /* 0x00afe400078208ff */
[----:B----4-:R-:W-:Y:S02]  /*7050*/  @!P2 IMAD.WIDE R20, R22, 0x2, R26 ;  /* 0x000000021614a825 */ /* 0x010fe400078e021a */
[----:B------:R-:W-:-:S03]  /*7060*/  @!P3 LEA.HI.X R25, R18, R27, R188, 0x1, P1 ;  /* 0x0000001b1219b211 */ /* 0x000fc600008f0cbc */
[----:B-----5:R1:W-:Y:S04]  /*7070*/  @!P2 ST.E.128 desc[UR48][R20.64], R44 ;  /* 0x0000002c1400a985 */ /* 0x0203e8000c101d30 */
[----:B------:R1:W-:Y:S02]  /*7080*/  @!P3 ST.E.128 desc[UR48][R24.64], R60 ;  /* 0x0000003c1800b985 */ /* 0x0003e4000c101d30 */
.L_x_6559:
[----:B------:R-:W-:Y:S05]  /*7090*/  BSYNC B0 ;  /* 0x0000000000007941 */ /* 0x000fea0003800000 */
.L_x_6558:
[----:B----4-:R4:W0:Y:S01]  /*70a0*/  SHFL.IDX PT, R27, R28, 0x2, 0x181f ;  /* 0x00581f001c1b7f89 */ /* 0x01082200000e0000 */
[----:B------:R-:W-:Y:S03]  /*70b0*/  BSSY B0, `(.L_x_6560) ;  /* 0x000000b000007945 */ /* 0x000fe60003800000 */
[----:B-1----:R4:W1:Y:S01]  /*70c0*/  SHFL.IDX PT, R26, R0, 0x2, 0x181f ;  /* 0x00581f00001a7f89 */ /* 0x00286200000e0000 */
[----:B------:R-:W-:Y:S05]  /*70d0*/  @P0 BRA `(.L_x_6561) ;  /* 0x0000000000200947 */ /* 0x000fea0003800000 */
[----:B------:R-:W-:Y:S02]  /*70e0*/  ULDC UR4, c[0x0][0xac8] ;  /* 0x0002b20000047ab9 */ /* 0x000fe40000000800 */
[----:B------:R-:W-:Y:S02]  /*70f0*/  ISETP.GE.AND P2, PT, R18, UR4, PT ;  /* 0x0000000412007c0c */ /* 0x000fe4000bf46270 */
[----:B------:R-:W-:-:S11]  /*7100*/  ISETP.GE.AND P1, PT, R22, UR4, PT ;  /* 0x0000000416007c0c */ /* 0x000fd6000bf26270 */
[----:B-1-3--:R-:W-:Y:S02]  /*7110*/  @!P2 LEA R24, P0, R18, R26, 0x1 ;  /* 0x0000001a1218a211 */ /* 0x00afe400078008ff */
[----:B0-----:R-:W-:Y:S02]  /*7120*/  @!P1 IMAD.WIDE R20, R22, 0x2, R26 ;  /* 0x0000000216149825 */ /* 0x001fe400078e021a */
[----:B------:R-:W-:-:S03]  /*7130*/  @!P2 LEA.HI.X R25, R18, R27, R188, 0x1, P0 ;  /* 0x0000001b1219a211 */ /* 0x000fc600000f0cbc */
[----:B-----5:R0:W-:Y:S04]  /*7140*/  @!P1 ST.E.128 desc[UR48][R20.64], R40 ;  /* 0x0000002814009985 */ /* 0x0201e8000c101d30 */
[----:B------:R0:W-:Y:S02]  /*7150*/  @!P2 ST.E.128 desc[UR48][R24.64], R12 ;  /* 0x0000000c1800a985 */ /* 0x0001e4000c101d30 */
.L_x_6561:
[----:B------:R-:W-:Y:S05]  /*7160*/  BSYNC B0 ;  /* 0x0000000000007941 */ /* 0x000fea0003800000 */
.L_x_6560:
[----:B------:R-:W-:Y:S01]  /*7170*/  VIADD R3, R29, 0x60 ;  /* 0x000000601d037836 */ /* 0x000fe20000000000 */
[----:B0--3--:R0:W3:Y:S01]  /*7180*/  SHFL.IDX PT, R21, R28, 0x3, 0x181f ;  /* 0x00781f001c157f89 */ /* 0x0090e200000e0000 */
[----:B------:R-:W-:Y:S01]  /*7190*/  UIADD3 UR45, UR45, 0x1, URZ ;  /* 0x000000012d2d7890 */ /* 0x000fe2000fffe03f */
[----:B------:R-:W-:Y:S02]  /*71a0*/  BSSY B0, `(.L_x_6562) ;  /* 0x000000c000007945 */ /* 0x000fe40003800000 */
[----:B------:R-:W-:Y:S01]  /*71b0*/  ISETP.GE.AND P0, PT, R3, R72, PT ;  /* 0x000000480300720c */ /* 0x000fe20003f06270 */
[----:B------:R0:W0:-:S12]  /*71c0*/  SHFL.IDX PT, R20, R0, 0x3, 0x181f ;  /* 0x00781f0000147f89 */ /* 0x00001800000e0000 */
[----:B------:R-:W-:Y:S05]  /*71d0*/  @P0 BRA `(.L_x_6563) ;  /* 0x0000000000200947 */ /* 0x000fea0003800000 */
[----:B------:R-:W-:Y:S02]  /*71e0*/  ULDC UR4, c[0x0][0xac8] ;  /* 0x0002b20000047ab9 */ /* 0x000fe40000000800 */
[----:B------:R-:W-:Y:S02]  /*71f0*/  ISETP.GE.AND P2, PT, R18, UR4, PT ;  /* 0x0000000412007c0c */ /* 0x000fe4000bf46270 */
[----:B------:R-:W-:-:S11]  /*7200*/  ISETP.GE.AND P1, PT, R22, UR4, PT ;  /* 0x0000000416007c0c */ /* 0x000fd6000bf26270 */
[----:B0----5:R-:W-:Y:S02]  /*7210*/  @!P2 LEA R14, P0, R18, R20, 0x1 ;  /* 0x00000014120ea211 */ /* 0x021fe400078008ff */
[----:B---3--:R-:W-:Y:S02]  /*7220*/  @!P1 IMAD.WIDE R12, R22, 0x2, R20 ;  /* 0x00000002160c9825 */ /* 0x008fe400078e0214 */
[----:B------:R-:W-:-:S03]  /*7230*/  @!P2 LEA.HI.X R15, R18, R21, R188, 0x1, P0 ;  /* 0x00000015120fa211 */ /* 0x000fc600000f0cbc */
[----:B------:R0:W-:Y:S04]  /*7240*/  @!P1 ST.E.128 desc[UR48][R12.64], R4 ;  /* 0x000000040c009985 */ /* 0x0001e8000c101d30 */
[----:B------:R0:W-:Y:S02]  /*7250*/  @!P2 ST.E.128 desc[UR48][R14.64], R8 ;  /* 0x000000080e00a985 */ /* 0x0001e4000c101d30 */
.L_x_6563:
[----:B------:R-:W-:Y:S05]  /*7260*/  BSYNC B0 ;  /* 0x0000000000007941 */ /* 0x000fea0003800000 */
.L_x_6562:
[----:B0-2-4-:R-:W0:Y:S02]  /*7270*/  LDC R0, c[0x0][0xc34] ;  /* 0x00030d00ff007b82 */ /* 0x015e240000000800 */
[----:B0-----:R-:W-:-:S13]  /*7280*/  ISETP.LE.AND P0, PT, R0, UR41, PT ;  /* 0x0000002900007c0c */ /* 0x001fda000bf03270 */
[----:B------:R-:W-:Y:S05]  /*7290*/  @!P0 BRA `(.L_x_6564) ;  /* 0xffffff9800848947 */ /* 0x000fea000383ffff */
[----:B------:R-:W-:Y:S05]  /*72a0*/  EXIT ;  /* 0x000000000000794d */ /* 0x000fea0003800000 */
.L_x_6530:
[----:B------:R-:W-:-:S08]  /*72b0*/  NOP ;  /* 0x0000000000007918 */ /* 0x000fd00000000000 */
[----:B------:R-:W0:-:S00]  /*72c0*/  USETMAXREG.DEALLOC.CTAPOOL 0x28 ;  /* 0x00000028000079c8 */ /* 0x000e0000080e0500 */
[----:B------:R-:W1:Y:S01]  /*72d0*/  S2UR UR10, SR_CTAID.X ;  /* 0x00000000000a79c3 */ /* 0x000e620000002500 */
[----:B0-----:R-:W-:Y:S01]  /*72e0*/  IMAD.MOV.U32 R25, RZ, RZ, 0x1 ;  /* 0x00000001ff197424 */ /* 0x001fe200078e00ff */
[----:B------:R-:W-:Y:S01]  /*72f0*/  MOV R22, RZ ;  /* 0x000000ff00167202 */ /* 0x000fe20000000f00 */
[----:B------:R-:W-:-:S05]  /*7300*/  IMAD.MOV.U32 R37, RZ, RZ, 0x1 ;  /* 0x00000001ff257424 */ /* 0x000fca00078e00ff */
[----:B------:R-:W1:Y:S02]  /*7310*/  LDC R2, c[0x0][0xc34] ;  /* 0x00030d00ff027b82 */ /* 0x000e640000000800 */
[----:B-1----:R-:W-:-:S13]  /*7320*/  ISETP.LE.AND P0, PT, R2, UR10, PT ;  /* 0x0000000a02007c0c */ /* 0x002fda000bf03270 */
[----:B------:R-:W-:Y:S05]  /*7330*/  @P0 BRA `(.L_x_6565) ;  /* 0x0000003400740947 */ /* 0x000fea0003800000 */
[C---:B------:R-:W-:Y:S01]  /*7340*/  IMAD.SHL.U32 R28, R5.reuse, 0x8, RZ ;  /* 0x00000008051c7824 */ /* 0x040fe200078e00ff */
[----:B------:R-:W-:Y:S01]  /*7350*/  ULDC.64 UR6, c[0x0][0x2f0] ;  /* 0x0000bc0000067ab9 */ /* 0x000fe20000000a00 */
[----:B------:R-:W-:Y:S01]  /*7360*/  ULDC UR9, c[0x0][0x2b8] ;  /* 0x0000ae0000097ab9 */ /* 0x000fe20000000800 */
[----:B------:R-:W-:Y:S01]  /*7370*/  LOP3.LUT R18, R18, 0xfffffffe, RZ, 0xc0, !PT ;  /* 0xfffffffe12127812 */ /* 0x000fe200078ec0ff */
[----:B------:R-:W-:Y:S01]  /*7380*/  ULDC.64 UR4, c[0x0][0x418] ;  /* 0x0001060000047ab9 */ /* 0x000fe20000000a00 */
[C---:B------:R-:W-:Y:S01]  /*7390*/  LOP3.LUT R0, R28.reuse, 0x1f8, RZ, 0xc0, !PT ;  /* 0x000001f81c007812 */ /* 0x040fe200078ec0ff */
[----:B------:R-:W-:Y:S01]  /*73a0*/  UISETP.NE.U32.AND UP0, UPT, UR4, URZ, UPT ;  /* 0x0000003f0400728c */ /* 0x000fe2000bf05070 */
[----:B------:R-:W-:Y:S01]  /*73b0*/  LOP3.LUT R34, R28, 0x38, RZ, 0xc0, !PT ;  /* 0x000000381c227812 */ /* 0x000fe200078ec0ff */
[----:B------:R-:W0:Y:S01]  /*73c0*/  S2UR UR8, SR_CgaCtaId ;  /* 0x00000000000879c3 */ /* 0x000e220000008800 */
[--C-:B------:R-:W-:Y:S01]  /*73d0*/  LOP3.LUT R3, R0, 0x38, R5.reuse, 0x78, !PT ;  /* 0x0000003800037812 */ /* 0x100fe200078e7805 */
[----:B------:R-:W-:Y:S01]  /*73e0*/  UISETP.NE.AND.EX UP0, UPT, UR5, URZ, UPT, UP0 ;  /* 0x0000003f0500728c */ /* 0x000fe2000bf05300 */
[----:B------:R-:W-:Y:S01]  /*73f0*/  LOP3.LUT R0, R34, 0x40, RZ, 0xfc, !PT ;  /* 0x0000004022007812 */ /* 0x000fe200078efcff */
[----:B------:R-:W-:Y:S01]  /*7400*/  ULDC UR4, c[0x0][0x424] ;  /* 0x0001090000047ab9 */ /* 0x000fe20000000800 */
[----:B------:R-:W-:Y:S01]  /*7410*/  ULDC UR38, c[0x0][0x448] ;  /* 0x0001120000267ab9 */ /* 0x000fe20000000800 */
[----:B------:R-:W-:Y:S01]  /*7420*/  USEL UR4, UR4, 0x1, UP0 ;  /* 0x0000000104047887 */ /* 0x000fe20008000000 */
[C---:B------:R-:W-:Y:S01]  /*7430*/  ISETP.GE.AND P2, PT, R0.reuse, UR7, PT ;  /* 0x0000000700007c0c */ /* 0x040fe2000bf46270 */
[----:B------:R-:W-:Y:S01]  /*7440*/  UMOV UR39, 0x400 ;  /* 0x0000040000277882 */ /* 0x000fe20000000000 */
[C---:B------:R-:W-:Y:S01]  /*7450*/  ISETP.GE.AND P1, PT, R0.reuse, UR9, PT ;  /* 0x0000000900007c0c */ /* 0x040fe2000bf26270 */
[----:B------:R-:W-:Y:S01]  /*7460*/  UIMAD UR37, UR4, UR6, URZ ;  /* 0x00000006042572a4 */ /* 0x000fe2000f8e023f */
[----:B------:R-:W-:Y:S01]  /*7470*/  ISETP.GE.AND P0, PT, R0, UR7, PT ;  /* 0x0000000700007c0c */ /* 0x000fe2000bf06270 */
[----:B------:R-:W-:Y:S01]  /*7480*/  IMAD.SHL.U32 R0, R5, 0x10, RZ ;  /* 0x0000001005007824 */ /* 0x000fe200078e00ff */
[----:B------:R-:W-:Y:S01]  /*7490*/  ULDC UR4, c[0x0][0x288] ;  /* 0x0000a20000047ab9 */ /* 0x000fe20000000800 */
[----:B------:R-:W-:Y:S01]  /*74a0*/  UIADD3 UR5, UR37, 0x7f, URZ ;  /* 0x0000007f25057890 */ /* 0x000fe2000fffe03f */
[----:B------:R-:W-:Y:S01]  /*74b0*/  SHF.R.U32.HI R35, RZ, 0x3, R5 ;  /* 0x00000003ff237819 */ /* 0x000fe20000011605 */
[----:B------:R-:W-:Y:S01]  /*74c0*/  UIMAD UR38, UR38, UR4, URZ ;  /* 0x00000004262672a4 */ /* 0x000fe2000f8e023f */
[----:B------:R-:W-:Y:S01]  /*74d0*/  LOP3.LUT R28, R3, 0x200, R28, 0xf8, !PT ;  /* 0x00000200031c7812 */ /* 0x000fe200078ef81c */
[----:B------:R-:W-:Y:S01]  /*74e0*/  USHF.R.S32.HI UR6, URZ, 0x1f, UR5 ;  /* 0x0000001f3f067899 */ /* 0x000fe20008011405 */
[----:B------:R-:W-:Y:S01]  /*74f0*/  LOP3.LUT R35, R35, 0xf, RZ, 0xc0, !PT ;  /* 0x0000000f23237812 */ /* 0x000fe200078ec0ff */
[----:B------:R-:W-:Y:S01]  /*7500*/  IMAD.U32 R33, RZ, RZ, UR10 ;  /* 0x0000000aff217e24 */ /* 0x000fe2000f8e00ff */
[----:B------:R-:W-:Y:S01]  /*7510*/  @P2 LOP3.LUT R18, R18, 0x1, RZ, 0xfc, !PT ;  /* 0x0000000112122812 */ /* 0x000fe200078efcff */
[----:B------:R-:W-:Y:S01]  /*7520*/  ULEA.HI UR6, UR6, UR5, URZ, 0x7 ;  /* 0x0000000506067291 */ /* 0x000fe2000f8f383f */
[----:B------:R-:W-:Y:S01]  /*7530*/  LOP3.LUT R2, R0, 0x70, RZ, 0xc0, !PT ;  /* 0x0000007000027812 */ /* 0x000fe200078ec0ff */
[----:B0-----:R-:W-:Y:S01]  /*7540*/  ULEA UR39, UR8, UR39, 0x18 ;  /* 0x0000002708277291 */ /* 0x001fe2000f8ec03f */
[----:B------:R-:W-:Y:S01]  /*7550*/  LOP3.LUT R18, R18, 0xffffffbf, RZ, 0xc0, !PT ;  /* 0xffffffbf12127812 */ /* 0x000fe200078ec0ff */
[----:B------:R-:W-:Y:S01]  /*7560*/  ULEA.HI.SX32 UR42, UR6, 0xffffffff, 0x19 ;  /* 0xffffffff062a7891 */ /* 0x000fe2000f8fca3f */
[----:B------:R-:W-:Y:S01]  /*7570*/  IMAD.MOV.U32 R25, RZ, RZ, 0x1 ;  /* 0x00000001ff197424 */ /* 0x000fe200078e00ff */
[----:B------:R-:W-:Y:S01]  /*7580*/  MOV R37, RZ ;  /* 0x000000ff00257202 */ /* 0x000fe20000000f00 */
[----:B------:R-:W-:Y:S01]  /*7590*/  IMAD.MOV.U32 R22, RZ, RZ, RZ ;  /* 0x000000ffff167224 */ /* 0x000fe200078e00ff */
[----:B------:R-:W-:Y:S01]  /*75a0*/  @P1 LOP3.LUT R18, R18, 0x40, RZ, 0xfc, !PT ;  /* 0x0000004012121812 */ /* 0x000fe200078efcff */
[----:B------:R-:W-:Y:S01]  /*75b0*/  USHF.L.U32 UR4, UR42, 0x7, URZ ;  /* 0x000000072a047899 */ /* 0x000fe2000800063f */
[----:B------:R-:W-:Y:S01]  /*75c0*/  ISETP.GE.AND P1, PT, R34, UR7, PT ;  /* 0x0000000722007c0c */ /* 0x000fe2000bf26270 */
[----:B------:R-:W-:Y:S01]  /*75d0*/  ULOP3.LUT UR41, UR36, 0x2, URZ, 0xfc, !UPT ;  /* 0x0000000224297892 */ /* 0x000fe2000f8efc3f */
[----:B------:R-:W-:Y:S01]  /*75e0*/  LOP3.LUT R18, R18, 0xfffffffb, RZ, 0xc0, !PT ;  /* 0xfffffffb12127812 */ /* 0x000fe200078ec0ff */
[----:B------:R-:W-:Y:S01]  /*75f0*/  ULEA.HI.SX32 UR40, UR6, 0xfffffffe, 0x19 ;  /* 0xfffffffe06287891 */ /* 0x000fe2000f8fca3f */
[----:B------:R-:W-:Y:S01]  /*7600*/  LEA R0, R28, UR39, 0x1 ;  /* 0x000000271c007c11 */ /* 0x000fe2000f8e08ff */
[----:B------:R-:W-:Y:S01]  /*7610*/  IMAD.U32 R30, RZ, RZ, UR4 ;  /* 0x00000004ff1e7e24 */ /* 0x000fe2000f8e00ff */
[----:B------:R-:W-:Y:S01]  /*7620*/  @P0 LOP3.LUT R18, R18, 0x4, RZ, 0xfc, !PT ;  /* 0x0000000412120812 */ /* 0x000fe200078efcff */
[----:B------:R-:W-:Y:S01]  /*7630*/  ULDC UR43, c[0x0][0xc] ;  /* 0x00000300002b7ab9 */ /* 0x000fe20000000800 */
[----:B------:R-:W-:-:S02]  /*7640*/  ISETP.GE.AND P0, PT, R34, UR7, PT ;  /* 0x0000000722007c0c */ /* 0x000fc4000bf06270 */
[----:B------:R-:W-:Y:S02]  /*7650*/  LOP3.LUT R18, R18, 0xfffffffd, RZ, 0xc0, !PT ;  /* 0xfffffffd12127812 */ /* 0x000fe400078ec0ff */
[C---:B------:R-:W-:Y:S02]  /*7660*/  LOP3.LUT R36, R35.reuse, UR4, R2, 0xfe, !PT ;  /* 0x0000000423247c12 */ /* 0x040fe4000f8efe02 */
[----:B------:R-:W-:Y:S02]  /*7670*/  @P1 LOP3.LUT R18, R18, 0x2, RZ, 0xfc, !PT ;  /* 0x0000000212121812 */ /* 0x000fe400078efcff */
[----:B------:R-:W-:Y:S02]  /*7680*/  IADD3 R30, -R35, UR37, -R30 ;  /* 0x00000025231e7c10 */ /* 0x000fe4000fffe91e */
[----:B------:R-:W-:-:S04]  /*7690*/  LOP3.LUT R18, R18, 0xfffffff7, RZ, 0xc0, !PT ;  /* 0xfffffff712127812 */ /* 0x000fc800078ec0ff */
[----:B------:R-:W-:Y:S02]  /*76a0*/  @P0 LOP3.LUT R18, R18, 0x8, RZ, 0xfc, !PT ;  /* 0x0000000812120812 */ /* 0x000fe400078efcff */
[----:B------:R-:W-:Y:S02]  /*76b0*/  ISETP.GE.AND P0, PT, R34, UR9, PT ;  /* 0x0000000922007c0c */ /* 0x000fe4000bf06270 */
[----:B------:R-:W-:-:S11]  /*76c0*/  LOP3.LUT R18, R18, 0xffffff7f, RZ, 0xc0, !PT ;  /* 0xffffff7f12127812 */ /* 0x000fd600078ec0ff */
[----:B------:R-:W-:-:S07]  /*76d0*/  @P0 LOP3.LUT R18, R18, 0x80, RZ, 0xfc, !PT ;  /* 0x0000008012120812 */ /* 0x000fce00078efcff */
.L_x_6600:
[----:B------:R-:W0:Y:S01]  /*76e0*/  LDC R0, c[0x0][0xc38] ;  /* 0x00030e00ff007b82 */ /* 0x000e220000000800 */
[----:B------:R-:W-:Y:S01]  /*76f0*/  IMAD.MOV.U32 R24, RZ, RZ, R33 ;  /* 0x000000ffff187224 */ /* 0x000fe200078e0021 */
[----:B------:R-:W-:Y:S05]  /*7700*/  YIELD ;  /* 0x0000000000007946 */ /* 0x000fea0003800000 */
[----:B------:R-:W-:Y:S01]  /*7710*/  ULDC.64 UR4, c[0x0][0xa28] ;  /* 0x00028a0000047ab9 */ /* 0x000fe20000000a00 */
[----:B------:R-:W1:Y:S01]  /*7720*/  LDC R2, c[0x0][0xc44] ;  /* 0x00031100ff027b82 */ /* 0x000e620000000800 */
[----:B------:R-:W-:Y:S01]  /*7730*/  IMAD.MOV.U32 R32, RZ, RZ, RZ ;  /* 0x000000ffff207224 */ /* 0x000fe200078e00ff */
[----:B0-----:R-:W-:-:S13]  /*7740*/  ISETP.NE.AND P0, PT, R0, 0x1, PT ;  /* 0x000000010000780c */ /* 0x001fda0003f05270 */
[----:B------:R-:W0:Y:S08]  /*7750*/  @P0 LDC R0, c[0x0][0xc3c] ;  /* 0x00030f00ff000b82 */ /* 0x000e300000000800 */
[----:B------:R-:W2:Y:S01]  /*7760*/  @P0 LDC R3, c[0x0][0xc40] ;  /* 0x00031000ff030b82 */ /* 0x000ea20000000800 */
[----:B0-----:R-:W-:-:S05]  /*7770*/  @P0 IMAD.HI.U32 R0, R33, R0, RZ ;  /* 0x0000000021000227 */ /* 0x001fca00078e00ff */
[----:B--2---:R-:W-:Y:S02]  /*7780*/  @P0 SHF.R.U32.HI R24, RZ, R3, R0 ;  /* 0x00000003ff180219 */ /* 0x004fe40000011600 */
[----:B-1----:R-:W-:-:S03]  /*7790*/  ISETP.NE.AND P0, PT, R2, 0x1, PT ;  /* 0x000000010200780c */ /* 0x002fc60003f05270 */
[----:B------:R-:W-:-:S10]  /*77a0*/  IMAD.MOV.U32 R23, RZ, RZ, R24 ;  /* 0x000000ffff177224 */ /* 0x000fd400078e0018 */
        /* <DEDUP_REMOVED lines=27> */
[----:B0----5:R-:W-:Y:S05]  /*7960*/  CALL.ABS.NOINC R2 ;  /* 0x0000000002007343 */ /* 0x021fea0003c00000 */
.L_x_6566:
        /* <DEDUP_REMOVED lines=20> */
.L_x_6568:
[----:B------:R0:W1:Y:S01]  /*7ab0*/  LDC.64 R2, c[0x4][R16] ;  /* 0x0100000010027b82 */ /* 0x0000620000000a00 */
[----:B------:R-:W-:Y:S01]  /*7ac0*/  ULDC.64 UR4, c[0x4][0x138] ;  /* 0x01004e0000047ab9 */ /* 0x000fe20000000a00 */
[----:B------:R-:W-:Y:S01]  /*7ad0*/  ULDC.64 UR6, c[0x4][0x140] ;  /* 0x0100500000067ab9 */ /* 0x000fe20000000a00 */
[----:B------:R-:W-:Y:S01]  /*7ae0*/  MOV R4, UR4 ;  /* 0x0000000400047c02 */ /* 0x000fe20008000f00 */
        /* <DEDUP_REMOVED lines=11> */
.L_x_6567:
[----:B------:R-:W-:Y:S01]  /*7ba0*/  ULDC.64 UR4, c[0x0][0x9f8] ;  /* 0x00027e0000047ab9 */ /* 0x000fe20000000a00 */
[--C-:B------:R-:W-:Y:S01]  /*7bb0*/  IMAD.MOV.U32 R29, RZ, RZ, R23.reuse ;  /* 0x000000ffff1d7224 */ /* 0x100fe200078e0017 */
[----:B------:R-:W-:Y:S01]  /*7bc0*/  ISETP.NE.U32.AND P0, PT, RZ, UR4, PT ;  /* 0x00000004ff007c0c */ /* 0x000fe2000bf05070 */
[----:B------:R-:W0:Y:S01]  /*7bd0*/  LDC R8, c[0x0][0x430] ;  /* 0x00010c00ff087b82 */ /* 0x000e220000000800 */
[----:B-----5:R-:W-:Y:S01]  /*7be0*/  IMAD.IADD R0, R36, 0x1, R32 ;  /* 0x0000000124007824 */ /* 0x020fe200078e0220 */
[----:B------:R-:W-:Y:S01]  /*7bf0*/  LOP3.LUT R18, R18, 0xffffffdf, RZ, 0xc0, !PT ;  /* 0xffffffdf12127812 */ /* 0x000fe200078ec0ff */
[----:B------:R-:W-:Y:S01]  /*7c00*/  IMAD.MOV R19, RZ, RZ, -R23 ;  /* 0x000000ffff137224 */ /* 0x000fe200078e0a17 */
[----:B------:R-:W-:Y:S01]  /*7c10*/  ISETP.NE.AND.EX P0, PT, RZ, UR5, PT, P0 ;  /* 0x00000005ff007c0c */ /* 0x000fe2000bf05300 */
[----:B------:R-:W-:-:S12]  /*7c20*/  ULDC UR4, c[0x0][0xc44] ;  /* 0x0003110000047ab9 */ /* 0x000fd80000000800 */
[----:B------:R-:W1:Y:S02]  /*7c30*/  @P0 LDC.64 R2, c[0x0][0x9f8] ;  /* 0x00027e00ff020b82 */ /* 0x000e640000000a00 */
[----:B-1----:R-:W-:-:S05]  /*7c40*/  @P0 IMAD.WIDE R2, R23, 0x4, R2 ;  /* 0x0000000417020825 */ /* 0x002fca00078e0202 */
[----:B------:R1:W2:Y:S01]  /*7c50*/  @P0 LDG.E R29, desc[UR48][R2.64] ;  /* 0x00000030021d0981 */ /* 0x0002a2000c1e1900 */
[----:B0-----:R-:W-:Y:S01]  /*7c60*/  ISETP.NE.AND P1, PT, R8, 0x1, PT ;  /* 0x000000010800780c */ /* 0x001fe20003f25270 */
[----:B------:R-:W-:Y:S01]  /*7c70*/  IMAD.MOV.U32 R9, RZ, RZ, R0 ;  /* 0x000000ffff097224 */ /* 0x000fe200078e0000 */
[----:B------:R-:W-:-:S11]  /*7c80*/  ISETP.GE.AND P0, PT, R36, UR37, PT ;  /* 0x0000002524007c0c */ /* 0x000fd6000bf06270 */
[----:B------:R-:W0:Y:S01]  /*7c90*/  @P1 LDC R5, c[0x0][0x434] ;  /* 0x00010d00ff051b82 */ /* 0x000e220000000800 */
[----:B------:R-:W-:-:S07]  /*7ca0*/  @P1 LOP3.LUT R18, R18, 0x20, RZ, 0xfc, !PT ;  /* 0x0000002012121812 */ /* 0x000fce00078efcff */
[----:B------:R-:W3:Y:S08]  /*7cb0*/  @P1 LDC R11, c[0x0][0x438] ;  /* 0x00010e00ff0b1b82 */ /* 0x000ef00000000800 */
[----:B------:R-:W4:Y:S01]  /*7cc0*/  @!P0 LDC.64 R6, c[0x0][0x428] ;  /* 0x00010a00ff068b82 */ /* 0x000f220000000a00 */
[----:B0-----:R-:W-:-:S05]  /*7cd0*/  @P1 IMAD.HI.U32 R4, R0, R5, RZ ;  /* 0x0000000500041227 */ /* 0x001fca00078e00ff */
[----:B---3--:R-:W-:Y:S02]  /*7ce0*/  @P1 SHF.R.U32.HI R9, RZ, R11, R4 ;  /* 0x0000000bff091219 */ /* 0x008fe40000011604 */
[----:B------:R-:W0:Y:S02]  /*7cf0*/  @!P0 LDC.64 R4, c[0x0][0x418] ;  /* 0x00010600ff048b82 */ /* 0x000e240000000a00 */
[----:B-1----:R-:W-:Y:S01]  /*7d00*/  @!P0 SHF.R.S32.HI R3, RZ, 0x1f, R9 ;  /* 0x0000001fff038819 */ /* 0x002fe20000011409 */
[----:B------:R-:W-:Y:S01]  /*7d10*/  UMOV UR5, 0xffffffff ;  /* 0xffffffff00057882 */ /* 0x000fe20000000000 */
[----:B------:R-:W-:Y:S01]  /*7d20*/  IMAD R19, R19, UR4, R24 ;  /* 0x0000000413137c24 */ /* 0x000fe2000f8e0218 */
[----:B--2---:R-:W-:-:S05]  /*7d30*/  SHF.R.S32.HI R31, RZ, 0x1f, R29 ;  /* 0x0000001fff1f7819 */ /* 0x004fca000001141d */
[----:B----4-:R-:W-:-:S04]  /*7d40*/  @!P0 IMAD R2, R31, R6, RZ ;  /* 0x000000061f028224 */ /* 0x010fc800078e02ff */
[----:B------:R-:W-:Y:S01]  /*7d50*/  @!P0 IMAD R7, R29, R7, R2 ;  /* 0x000000071d078224 */ /* 0x000fe200078e0202 */
[----:B------:R-:W-:-:S05]  /*7d60*/  @!P0 MOV R2, R9 ;  /* 0x0000000900028202 */ /* 0x000fca0000000f00 */
[----:B------:R-:W-:-:S04]  /*7d70*/  @!P0 IMAD.WIDE.U32 R2, R29, R6, R2 ;  /* 0x000000061d028225 */ /* 0x000fc800078e0002 */
[----:B------:R-:W-:Y:S01]  /*7d80*/  @!P0 IMAD.IADD R3, R3, 0x1, R7 ;  /* 0x0000000103038824 */ /* 0x000fe200078e0207 */
[----:B0-----:R-:W-:Y:S01]  /*7d90*/  @!P0 LEA R4, P1, R2, R4, 0x2 ;  /* 0x0000000402048211 */ /* 0x001fe200078210ff */
[----:B------:R-:W-:-:S03]  /*7da0*/  IMAD.MOV.U32 R6, RZ, RZ, RZ ;  /* 0x000000ffff067224 */ /* 0x000fc600078e00ff */
[----:B------:R-:W-:Y:S01]  /*7db0*/  @!P0 LEA.HI.X R5, R2, R5, R3, 0x2, P1 ;  /* 0x0000000502058211 */ /* 0x000fe200008f1403 */
[----:B------:R-:W-:Y:S02]  /*7dc0*/  IMAD.MOV R3, RZ, RZ, -R9 ;  /* 0x000000ffff037224 */ /* 0x000fe400078e0a09 */
[----:B------:R-:W-:Y:S02]  /*7dd0*/  IMAD.U32 R2, RZ, RZ, UR41 ;  /* 0x00000029ff027e24 */ /* 0x000fe4000f8e00ff */
[----:B------:R0:W5:Y:S02]  /*7de0*/  @!P0 LDG.E R6, desc[UR48][R4.64] ;  /* 0x0000003004068981 */ /* 0x000164000c1e1900 */
[----:B0-----:R-:W-:Y:S01]  /*7df0*/  IMAD R4, R8, R3, R0 ;  /* 0x0000000308047224 */ /* 0x001fe200078e0200 */
[----:B------:R-:W-:Y:S06]  /*7e00*/  BRA.DIV UR5, `(.L_x_6569) ;  /* 0x0000003205087947 */ /* 0x000fec000b800000 */
.L_x_6617:
[----:B------:R-:W-:Y:S02]  /*7e10*/  ISETP.NE.AND P0, PT, R2, 0x3, PT ;  /* 0x000000030200780c */ /* 0x000fe40003f05270 */
[----:B------:R-:W-:Y:S02]  /*7e20*/  LOP3.LUT R18, R18, 0xffffffef, RZ, 0xc0, !PT ;  /* 0xffffffef12127812 */ /* 0x000fe400078ec0ff */
[----:B------:R-:W-:-:S09]  /*7e30*/  SHF.R.S32.HI R27, RZ, 0x1f, R19 ;  /* 0x0000001fff1b7819 */ /* 0x000fd20000011413 */
[----:B------:R-:W-:Y:S01]  /*7e40*/  @P0 LOP3.LUT R18, R18, 0x10, RZ, 0xfc, !PT ;  /* 0x0000001012120812 */ /* 0x000fe200078efcff */
[----:B------:R-:W-:Y:S06]  /*7e50*/  @!P0 BRA `(.L_x_6570) ;  /* 0x0000000000048947 */ /* 0x000fec0003800000 */
[----:B------:R-:W-:Y:S01]  /*7e60*/  BPT.TRAP 0x1 ;  /* 0x000000040000795c */ /* 0x000fe20000300000 */
.L_x_6570:
[----:B------:R-:W-:Y:S01]  /*7e70*/  SHF.R.S32.HI R7, RZ, 0x1f, R4 ;  /* 0x0000001fff077819 */ /* 0x000fe20000011404 */
[----:B------:R-:W-:Y:S01]  /*7e80*/  ULDC.64 UR4, c[0x0][0x328] ;  /* 0x0000ca0000047ab9 */ /* 0x000fe20000000a00 */
[----:B------:R-:W-:Y:S03]  /*7e90*/  BSSY B0, `(.L_x_6571) ;  /* 0x0000017000007945 */ /* 0x000fe60003800000 */
[----:B------:R-:W-:-:S04]  /*7ea0*/  IMAD R3, R7, UR4, RZ ;  /* 0x0000000407037c24 */ /* 0x000fc8000f8e02ff */
[C---:B------:R-:W-:Y:S02]  /*7eb0*/  IMAD R5, R4.reuse, UR5, R3 ;  /* 0x0000000504057c24 */ /* 0x040fe4000f8e0203 */
[----:B------:R-:W-:Y:S01]  /*7ec0*/  IMAD.WIDE.U32 R2, R4, UR4, RZ ;  /* 0x0000000404027c25 */ /* 0x000fe2000f8e00ff */
[----:B------:R-:W-:-:S04]  /*7ed0*/  ULDC.64 UR4, c[0x0][0x338] ;  /* 0x0000ce0000047ab9 */ /* 0x000fc80000000a00 */
[----:B------:R-:W-:Y:S02]  /*7ee0*/  IADD3 R3, R3, R5, RZ ;  /* 0x0000000503037210 */ /* 0x000fe40007ffe0ff */
[----:B-----5:R-:W-:Y:S01]  /*7ef0*/  SHF.R.S32.HI R5, RZ, 0x1f, R6 ;  /* 0x0000001fff057819 */ /* 0x020fe20000011406 */
[----:B------:R-:W-:-:S04]  /*7f00*/  IMAD.WIDE.U32 R2, R6, UR4, R2 ;  /* 0x0000000406027c25 */ /* 0x000fc8000f8e0002 */
[----:B------:R-:W-:-:S04]  /*7f10*/  IMAD R9, R5, UR4, RZ ;  /* 0x0000000405097c24 */ /* 0x000fc8000f8e02ff */
[----:B------:R-:W-:Y:S01]  /*7f20*/  IMAD R9, R6, UR5, R9 ;  /* 0x0000000506097c24 */ /* 0x000fe2000f8e0209 */
[----:B------:R-:W-:Y:S02]  /*7f30*/  ULDC.64 UR4, c[0x0][0x330] ;  /* 0x0000cc0000047ab9 */ /* 0x000fe40000000a00 */
[----:B------:R-:W-:Y:S02]  /*7f40*/  IMAD R0, R27, UR4, RZ ;  /* 0x000000041b007c24 */ /* 0x000fe4000f8e02ff */
[----:B------:R-:W-:Y:S02]  /*7f50*/  IMAD.IADD R3, R3, 0x1, R9 ;  /* 0x0000000103037824 */ /* 0x000fe400078e0209 */
[C---:B------:R-:W-:Y:S01]  /*7f60*/  IMAD R17, R19.reuse, UR5, R0 ;  /* 0x0000000513117c24 */ /* 0x040fe2000f8e0200 */
[----:B------:R-:W-:Y:S01]  /*7f70*/  LEA R0, R22, UR39, 0x3 ;  /* 0x0000002716007c11 */ /* 0x000fe2000f8e18ff */
[----:B------:R-:W-:Y:S01]  /*7f80*/  IMAD.WIDE.U32 R2, R19, UR4, R2 ;  /* 0x0000000413027c25 */ /* 0x000fe2000f8e0002 */
[----:B------:R-:W-:-:S03]  /*7f90*/  ULDC.64 UR4, c[0x0][0x318] ;  /* 0x0000c60000047ab9 */ /* 0x000fc60000000a00 */
[----:B------:R-:W-:Y:S01]  /*7fa0*/  IMAD.IADD R17, R3, 0x1, R17 ;  /* 0x0000000103117824 */ /* 0x000fe200078e0211 */
[C---:B------:R-:W-:Y:S02]  /*7fb0*/  LEA R16, P0, R2.reuse, UR4, 0x1 ;  /* 0x0000000402107c11 */ /* 0x040fe4000f8008ff */
[----:B------:R-:W-:Y:S02]  /*7fc0*/  SHF.L.U32 R3, R25, 0x1f, RZ ;  /* 0x0000001f19037819 */ /* 0x000fe400000006ff */
[----:B------:R-:W-:-:S08]  /*7fd0*/  LEA.HI.X R17, R2, UR5, R17, 0x1, P0 ;  /* 0x0000000502117c11 */ /* 0x000fd000080f0c11 */
[----:B------:R-:W0:Y:S02]  /*7fe0*/  SYNCS.PHASECHK.TRANS64.TRYWAIT P0, [R0+URZ+0x28840], R3 ;  /* 0x02884003000075a7 */ /* 0x000e24000800017f */
[----:B0-----:R-:W-:Y:S05]  /*7ff0*/  @!P0 BRA `(.L_x_6572) ;  /* 0x0000002c00c08947 */ /* 0x001fea0003800000 */
.L_x_6618:
[----:B------:R-:W-:Y:S05]  /*8000*/  BSYNC B0 ;  /* 0x0000000000007941 */ /* 0x000fea0003800000 */
.L_x_6571:
[----:B------:R-:W-:Y:S01]  /*8010*/  ULDC.64 UR4, c[0x0][0x300] ;  /* 0x0000c00000047ab9 */ /* 0x000fe20000000a00 */
[C---:B------:R-:W-:Y:S01]  /*8020*/  LOP3.LUT P3, RZ, R18.reuse, 0x2, RZ, 0xc0, !PT ;  /* 0x0000000212ff7812 */ /* 0x040fe2000786c0ff */
[----:B------:R-:W-:Y:S01]  /*8030*/  IMAD R7, R7, UR4, RZ ;  /* 0x0000000407077c24 */ /* 0x000fe2000f8e02ff */
[----:B------:R-:W-:Y:S01]  /*8040*/  LOP3.LUT P2, RZ, R18, 0x1, RZ, 0xc0, !PT ;  /* 0x0000000112ff7812 */ /* 0x000fe2000784c0ff */
        /* <DEDUP_REMOVED lines=16> */
[----:B------:R-:W-:-:S03]  /*8150*/  LEA R5, R22, R28, 0xe ;  /* 0x0000001c16057211 */ /* 0x000fc600078e70ff */
[----:B------:R-:W-:Y:S01]  /*8160*/  LEA.HI.X R6, R2, UR5, R3, 0x1, P0 ;  /* 0x0000000502067c11 */ /* 0x000fe200080f0c03 */
[----:B------:R-:W-:Y:S06]  /*8170*/  BRA.DIV UR4, `(.L_x_6573) ;  /* 0x0000002e04747947 */ /* 0x000fec000b800000 */
        /* <DEDUP_REMOVED lines=10> */
[----:B------:R1:W-:Y:S01]  /*8220*/  @P0 LDGSTS.E.BYPASS.LTC128B.128 [R7+0x1c400], desc[UR48][R2.64+0x80], !P2 ;  /* 0x1c40008002070fae */ /* 0x0003e2000d101d70 */
[----:B------:R-:W-:-:S03]  /*8230*/  ISETP.GE.AND P0, PT, R30, 0x11, PT ;  /* 0x000000111e00780c */ /* 0x000fc60003f06270 */
[----:B-1----:R-:W-:Y:S10]  /*8240*/  SHFL.IDX PT, R7, R6, 0x2, 0x181f ;  /* 0x00581f0006077f89 */ /* 0x002ff400000e0000 */
[----:B------:R-:W-:-:S02]  /*8250*/  @P0 LEA R21, R5, UR39, 0x1 ;  /* 0x0000002705150c11 */ /* 0x000fc4000f8e08ff */
[----:B0-----:R-:W-:-:S05]  /*8260*/  @P0 LEA R14, P1, R34, R14, 0x1 ;  /* 0x0000000e220e0211 */ /* 0x001fca00078208ff */
[----:B------:R-:W-:Y:S02]  /*8270*/  @P0 IMAD.MOV.U32 R2, RZ, RZ, R14 ;  /* 0x000000ffff020224 */ /* 0x000fe400078e000e */
[----:B------:R-:W-:Y:S01]  /*8280*/  @P0 IMAD.X R9, RZ, RZ, R8, P1 ;  /* 0x000000ffff090224 */ /* 0x000fe200008e0608 */
[----:B------:R-:W0:Y:S03]  /*8290*/  SHFL.IDX PT, R14, R4, 0x2, 0x181f ;  /* 0x00581f00040e7f89 */ /* 0x000e2600000e0000 */
[----:B------:R-:W-:-:S05]  /*82a0*/  @P0 IMAD.MOV.U32 R3, RZ, RZ, R9 ;  /* 0x000000ffff030224 */ /* 0x000fca00078e0009 */
[----:B------:R-:W-:Y:S04]  /*82b0*/  @P0 LDGSTS.E.BYPASS.LTC128B.128 [R21+0x18c00], desc[UR48][R2.64], !P3 ;  /* 0x18c0000002150fae */ /* 0x000fe8000d901d70 */
[----:B------:R1:W-:Y:S01]  /*82c0*/  @P0 LDGSTS.E.BYPASS.LTC128B.128 [R21+0x1cc00], desc[UR48][R2.64+0x80], !P2 ;  /* 0x1cc0008002150fae */ /* 0x0003e2000d101d70 */
[----:B------:R-:W-:-:S13]  /*82d0*/  ISETP.GE.AND P0, PT, R30, 0x21, PT ;  /* 0x000000211e00780c */ /* 0x000fda0003f06270 */
[----:B0-----:R-:W-:Y:S02]  /*82e0*/  @P0 LEA R14, P1, R34, R14, 0x1 ;  /* 0x0000000e220e0211 */ /* 0x001fe400078208ff */
[----:B------:R-:W-:Y:S02]  /*82f0*/  @P0 LEA R9, R5, UR39, 0x1 ;  /* 0x0000002705090c11 */ /* 0x000fe4000f8e08ff */
[----:B------:R-:W-:Y:S01]  /*8300*/  @P0 IADD3.X R7, RZ, R7, RZ, P1, !PT ;  /* 0x00000007ff070210 */ /* 0x000fe20000ffe4ff */
[----:B-1----:R-:W-:Y:S02]  /*8310*/  @P0 IMAD.MOV.U32 R2, RZ, RZ, R14 ;  /* 0x000000ffff020224 */ /* 0x002fe400078e000e */
[----:B------:R-:W0:Y:S02]  /*8320*/  SHFL.IDX PT, R14, R4, 0x3, 0x181f ;  /* 0x00781f00040e7f89 */ /* 0x000e2400000e0000 */
[----:B------:R-:W-:Y:S02]  /*8330*/  @P0 IMAD.MOV.U32 R3, RZ, RZ, R7 ;  /* 0x000000ffff030224 */ /* 0x000fe400078e0007 */
[----:B------:R-:W1:Y:S04]  /*8340*/  SHFL.IDX PT, R7, R6, 0x3, 0x181f ;  /* 0x00781f0006077f89 */ /* 0x000e6800000e0000 */
        /* <DEDUP_REMOVED lines=8> */
[----:B------:R-:W-:-:S03]  /*83d0*/  @P0 IMAD.MOV.U32 R3, RZ, RZ, R7 ;  /* 0x000000ffff030224 */ /* 0x000fc600078e0007 */
[----:B------:R-:W1:Y:S04]  /*83e0*/  SHFL.IDX PT, R7, R6, 0x4, 0x181f ;  /* 0x00981f0006077f89 */ /* 0x000e6800000e0000 */
[----:B------:R-:W-:Y:S04]  /*83f0*/  @P0 LDGSTS.E.BYPASS.LTC128B.128 [R21+0x19c00], desc[UR48][R2.64], !P3 ;  /* 0x19c0000002150fae */ /* 0x000fe8000d901d70 */
[----:B------:R2:W-:Y:S01]  /*8400*/  @P0 LDGSTS.E.BYPASS.LTC128B.128 [R21+0x1dc00], desc[UR48][R2.64+0x80], !P2 ;  /* 0x1dc0008002150fae */ /* 0x0005e2000d101d70 */
[----:B------:R-:W-:-:S13]  /*8410*/  ISETP.GE.AND P0, PT, R30, 0x41, PT ;  /* 0x000000411e00780c */ /* 0x000fda0003f06270 */
[----:B0-----:R-:W-:Y:S02]  /*8420*/  @P0 LEA R14, P1, R34, R14, 0x1 ;  /* 0x0000000e220e0211 */ /* 0x001fe400078208ff */
[----:B------:R-:W-:Y:S02]  /*8430*/  @P0 LEA R9, R5, UR39, 0x1 ;  /* 0x0000002705090c11 */ /* 0x000fe4000f8e08ff */
[----:B-1----:R-:W-:Y:S01]  /*8440*/  @P0 IADD3.X R7, RZ, R7, RZ, P1, !PT ;  /* 0x00000007ff070210 */ /* 0x002fe20000ffe4ff */
[----:B--2---:R-:W-:Y:S02]  /*8450*/  @P0 IMAD.MOV.U32 R2, RZ, RZ, R14 ;  /* 0x000000ffff020224 */ /* 0x004fe400078e000e */
        /* <DEDUP_REMOVED lines=20> */
[----:B------:R0:W1:Y:S02]  /*85a0*/  SHFL.IDX PT, R14, R4, 0x7, 0x181f ;  /* 0x00f81f00040e7f89 */ /* 0x00006400000e0000 */
[----:B------:R-:W-:Y:S02]  /*85b0*/  @P0 IMAD.MOV.U32 R3, RZ, RZ, R7 ;  /* 0x000000ffff030224 */ /* 0x000fe400078e0007 */
[----:B------:R0:W2:Y:S04]  /*85c0*/  SHFL.IDX PT, R7, R6, 0x7, 0x181f ;  /* 0x00f81f0006077f89 */ /* 0x0000a800000e0000 */
[----:B------:R0:W-:Y:S04]  /*85d0*/  @P0 LDGSTS.E.BYPASS.LTC128B.128 [R9+0x1b400], desc[UR48][R2.64], !P3 ;  /* 0x1b40000002090fae */ /* 0x0001e8000d901d70 */
[----:B------:R0:W-:Y:S02]  /*85e0*/  @P0 LDGSTS.E.BYPASS.LTC128B.128 [R9+0x1f400], desc[UR48][R2.64+0x80], !P2 ;  /* 0x1f40008002090fae */ /* 0x0001e4000d101d70 */
.L_x_6636:
[----:B------:R-:W-:-:S13]  /*85f0*/  ISETP.GE.AND P0, PT, R30, 0x71, PT ;  /* 0x000000711e00780c */ /* 0x000fda0003f06270 */
[----:B01----:R-:W-:Y:S02]  /*8600*/  @P0 LEA R2, P1, R34, R14, 0x1 ;  /* 0x0000000e22020211 */ /* 0x003fe400078208ff */
[----:B------:R-:W-:-:S03]  /*8610*/  @P0 LEA R5, R5, UR39, 0x1 ;  /* 0x0000002705050c11 */ /* 0x000fc6000f8e08ff */
[----:B--2---:R-:W-:-:S05]  /*8620*/  @P0 IMAD.X R3, RZ, RZ, R7, P1 ;  /* 0x000000ffff030224 */ /* 0x004fca00008e0607 */
[----:B------:R-:W-:Y:S01]  /*8630*/  @!PT LDS RZ, [RZ] ;  /* 0x00000000fffff984 */ /* 0x000fe20000000800 */
[----:B------:R-:W-:Y:S01]  /*8640*/  @!PT LDS RZ, [RZ] ;  /* 0x00000000fffff984 */ /* 0x000fe20000000800 */
[----:B------:R-:W-:Y:S01]  /*8650*/  @!PT LDS RZ, [RZ] ;  /* 0x00000000fffff984 */ /* 0x000fe20000000800 */
[----:B------:R0:W-:Y:S04]  /*8660*/  @P0 LDGSTS.E.BYPASS.LTC128B.128 [R5+0x1bc00], desc[UR48][R2.64], !P3 ;  /* 0x1bc0000002050fae */ /* 0x0001e8000d901d70 */
[----:B------:R0:W-:Y:S01]  /*8670*/  @P0 LDGSTS.E.BYPASS.LTC128B.128 [R5+0x1fc00], desc[UR48][R2.64+0x80], !P2 ;  /* 0x1fc0008002050fae */ /* 0x0001e2000d101d70 */
[----:B------:R-:W-:Y:S01]  /*8680*/  PLOP3.LUT P0, PT, PT, PT, PT, 0x80, 0x0 ;  /* 0x000000000000781c */ /* 0x000fe20003f0f070 */
[----:B------:R-:W-:-:S12]  /*8690*/  NOP ;  /* 0x0000000000007918 */ /* 0x000fd80000000000 */
.L_x_6574:
        /* <DEDUP_REMOVED lines=11> */
.L_x_6575:
[----:B------:R0:W-:Y:S02]  /*8750*/  SYNCS.ARRIVE.TRANS64.A1T0 RZ, [R0+URZ+0x28830], RZ ;  /* 0x028830ff00ff79a7 */ /* 0x0001e4000810003f */
[----:B------:R-:W-:Y:S05]  /*8760*/  WARPSYNC.ALL ;  /* 0x0000000000007948 */ /* 0x000fea0003800000 */
[----:B------:R-:W-:-:S04]  /*8770*/  UIADD3 UR4, UR39, 0x10400, URZ ;  /* 0x0001040027047890 */ /* 0x000fc8000fffe03f */
[----:B------:R-:W-:Y:S01]  /*8780*/  ULOP3.LUT UP0, URZ, UR4, 0x3ff, URZ, 0xc0, !UPT ;  /* 0x000003ff043f7892 */ /* 0x000fe2000f80c03f */
[----:B------:R-:W-:Y:S05]  /*8790*/  BAR.SYNC.DEFER_BLOCKING 0x8, 0x180 ;  /* 0x0206000000007b1d */ /* 0x000fea0000010000 */
[----:B------:R-:W-:-:S13]  /*87a0*/  PLOP3.LUT P0, PT, PT, PT, UP0, 0x80, 0x0 ;  /* 0x000000000000781c */ /* 0x000fda0003f0f008 */
        /* <DEDUP_REMOVED lines=17> */
.L_x_6576:
[----:B0-----:R-:W0:Y:S01]  /*88c0*/  LDC R0, c[0x0][0x448] ;  /* 0x00011200ff007b82 */ /* 0x001e220000000800 */
[----:B------:R-:W1:Y:S01]  /*88d0*/  S2R R20, SR_TID.X ;  /* 0x0000000000147919 */ /* 0x000e620000002100 */
[----:B------:R-:W-:Y:S01]  /*88e0*/  IMAD.MOV R4, RZ, RZ, -R24 ;  /* 0x000000ffff047224 */ /* 0x000fe200078e0a18 */
[----:B------:R-:W-:Y:S01]  /*88f0*/  ULDC UR4, c[0x0][0xc38] ;  /* 0x00030e0000047ab9 */ /* 0x000fe20000000800 */
[----:B------:R-:W-:Y:S02]  /*8900*/  SHF.R.S32.HI R6, RZ, 0x1f, R23 ;  /* 0x0000001fff067819 */ /* 0x000fe40000011417 */
[----:B------:R-:W-:Y:S01]  /*8910*/  IMAD R4, R4, UR4, R33 ;  /* 0x0000000404047c24 */ /* 0x000fe2000f8e0221 */
[----:B------:R-:W-:Y:S01]  /*8920*/  ULDC.64 UR4, c[0x0][0x2d8] ;  /* 0x0000b60000047ab9 */ /* 0x000fe20000000a00 */
[----:B------:R-:W-:Y:S02]  /*8930*/  LOP3.LUT P4, RZ, R18, 0x80, RZ, 0xc0, !PT ;  /* 0x0000008012ff7812 */ /* 0x000fe4000788c0ff */
[----:B------:R-:W-:Y:S01]  /*8940*/  IMAD.SHL.U32 R4, R4, 0x80, RZ ;  /* 0x0000008004047824 */ /* 0x000fe200078e00ff */
[----:B------:R-:W-:-:S02]  /*8950*/  LOP3.LUT P5, RZ, R18, 0x40, RZ, 0xc0, !PT ;  /* 0x0000004012ff7812 */ /* 0x000fc400078ac0ff */
[----:B------:R-:W-:Y:S02]  /*8960*/  LEA R8, R28, UR39, 0x1 ;  /* 0x000000271c087c11 */ /* 0x000fe4000f8e08ff */
[----:B0-----:R-:W-:Y:S01]  /*8970*/  ISETP.NE.AND P0, PT, R0, 0x1, PT ;  /* 0x000000010000780c */ /* 0x001fe20003f05270 */
[----:B-1----:R-:W-:-:S12]  /*8980*/  IMAD.SHL.U32 R20, R20, 0x10, RZ ;  /* 0x0000001014147824 */ /* 0x002fd800078e00ff */
[----:B------:R-:W0:Y:S01]  /*8990*/  @P0 LDC R2, c[0x0][0x44c] ;  /* 0x00011300ff020b82 */ /* 0x000e220000000800 */
[----:B------:R-:W-:-:S04]  /*89a0*/  LOP3.LUT R20, R20, 0x70, RZ, 0xc0, !PT ;  /* 0x0000007014147812 */ /* 0x000fc800078ec0ff */
[----:B------:R-:W-:-:S03]  /*89b0*/  LOP3.LUT R7, R4, R35, R20, 0xfe, !PT ;  /* 0x0000002304077212 */ /* 0x000fc600078efe14 */
[----:B------:R-:W1:Y:S02]  /*89c0*/  @P0 LDC R3, c[0x0][0x450] ;  /* 0x00011400ff030b82 */ /* 0x000e640000000800 */
[----:B------:R-:W-:Y:S02]  /*89d0*/  IMAD.MOV.U32 R5, RZ, RZ, R7 ;  /* 0x000000ffff057224 */ /* 0x000fe400078e0007 */
[----:B0-----:R-:W-:-:S05]  /*89e0*/  @P0 IMAD.HI.U32 R2, R7, R2, RZ ;  /* 0x0000000207020227 */ /* 0x001fca00078e00ff */
[----:B-1----:R-:W-:Y:S01]  /*89f0*/  @P0 SHF.R.U32.HI R5, RZ, R3, R2 ;  /* 0x00000003ff050219 */ /* 0x002fe20000011602 */
[----:B------:R-:W-:-:S04]  /*8a00*/  IMAD R2, R27, UR4, RZ ;  /* 0x000000041b027c24 */ /* 0x000fc8000f8e02ff */
[C---:B------:R-:W-:Y:S02]  /*8a10*/  IMAD R9, R19.reuse, UR5, R2 ;  /* 0x0000000513097c24 */ /* 0x040fe4000f8e0202 */
[----:B------:R-:W-:Y:S01]  /*8a20*/  IMAD.WIDE.U32 R2, R19, UR4, RZ ;  /* 0x0000000413027c25 */ /* 0x000fe2000f8e00ff */
[----:B------:R-:W-:-:S03]  /*8a30*/  ULDC.64 UR4, c[0x0][0x2e0] ;  /* 0x0000b80000047ab9 */ /* 0x000fc60000000a00 */
[----:B------:R-:W-:Y:S01]  /*8a40*/  IMAD R6, R6, UR4, RZ ;  /* 0x0000000406067c24 */ /* 0x000fe2000f8e02ff */
[----:B------:R-:W-:-:S03]  /*8a50*/  IADD3 R3, R3, R9, RZ ;  /* 0x0000000903037210 */ /* 0x000fc60007ffe0ff */
        /* <DEDUP_REMOVED lines=32> */
[----:B------:R-:W-:Y:S04]  /*8c60*/  @!P0 LDGSTS.E.BYPASS.LTC128B.128 [R8+0x10400], desc[UR48][R2.64], !P4 ;  /* 0x1040000002088fae */ /* 0x000fe8000e101d70 */
[----:B------:R1:W-:Y:S01]  /*8c70*/  @!P0 LDGSTS.E.BYPASS.LTC128B.128 [R8+0x14400], desc[UR48][R2.64+0x80], !P5 ;  /* 0x1440008002088fae */ /* 0x0003e2000e901d70 */
[----:B------:R-:W-:-:S13]  /*8c80*/  ISETP.GE.AND P0, PT, R7, UR38, PT ;  /* 0x0000002607007c0c */ /* 0x000fda000bf06270 */
[----:B0-----:R-:W-:-:S05]  /*8c90*/  @!P0 LEA R14, P1, R34, R14, 0x1 ;  /* 0x0000000e220e8211 */ /* 0x001fca00078208ff */
[----:B-1----:R-:W-:Y:S02]  /*8ca0*/  @!P0 IMAD.MOV.U32 R2, RZ, RZ, R14 ;  /* 0x000000ffff028224 */ /* 0x002fe400078e000e */
[----:B------:R-:W-:Y:S01]  /*8cb0*/  @!P0 IMAD.X R7, RZ, RZ, R6, P1 ;  /* 0x000000ffff078224 */ /* 0x000fe200008e0606 */
[----:B------:R-:W0:Y:S03]  /*8cc0*/  SHFL.IDX PT, R14, R0, 0x2, 0x181f ;  /* 0x00581f00000e7f89 */ /* 0x000e2600000e0000 */
[----:B------:R-:W-:Y:S01]  /*8cd0*/  @!P0 IMAD.MOV.U32 R3, RZ, RZ, R7 ;  /* 0x000000ffff038224 */ /* 0x000fe200078e0007 */
[----:B------:R-:W1:Y:S01]  /*8ce0*/  SHFL.IDX PT, R6, R5, 0x2, 0x181f ;  /* 0x00581f0005067f89 */ /* 0x000e6200000e0000 */
[----:B------:R-:W-:-:S03]  /*8cf0*/  IADD3 R7, R4, 0x20, RZ ;  /* 0x0000002004077810 */ /* 0x000fc60007ffe0ff */
[----:B------:R-:W-:Y:S04]  /*8d00*/  @!P0 LDGSTS.E.BYPASS.LTC128B.128 [R8+0x10c00], desc[UR48][R2.64], !P4 ;  /* 0x10c0000002088fae */ /* 0x000fe8000e101d70 */
[----:B------:R2:W-:Y:S01]  /*8d10*/  @!P0 LDGSTS.E.BYPASS.LTC128B.128 [R8+0x14c00], desc[UR48][R2.64+0x80], !P5 ;  /* 0x14c0008002088fae */ /* 0x0005e2000e901d70 */
[----:B------:R-:W-:-:S13]  /*8d20*/  ISETP.GE.AND P0, PT, R7, UR38, PT ;  /* 0x0000002607007c0c */ /* 0x000fda000bf06270 */
[----:B0-----:R-:W-:-:S05]  /*8d30*/  @!P0 LEA R14, P1, R34, R14, 0x1 ;  /* 0x0000000e220e8211 */ /* 0x001fca00078208ff */
[----:B--2---:R-:W-:Y:S02]  /*8d40*/  @!P0 IMAD.MOV.U32 R2, RZ, RZ, R14 ;  /* 0x000000ffff028224 */ /* 0x004fe400078e000e */
[----:B-1----:R-:W-:Y:S01]  /*8d50*/  @!P0 IMAD.X R7, RZ, RZ, R6, P1 ;  /* 0x000000ffff078224 */ /* 0x002fe200008e0606 */
[----:B------:R-:W0:Y:S03]  /*8d60*/  SHFL.IDX PT, R14, R0, 0x3, 0x181f ;  /* 0x00781f00000e7f89 */ /* 0x000e2600000e0000 */
[----:B------:R-:W-:Y:S01]  /*8d70*/  @!P0 IMAD.MOV.U32 R3, RZ, RZ, R7 ;  /* 0x000000ffff038224 */ /* 0x000fe200078e0007 */
[----:B------:R-:W1:Y:S01]  /*8d80*/  SHFL.IDX PT, R6, R5, 0x3, 0x181f ;  /* 0x00781f0005067f89 */ /* 0x000e6200000e0000 */
[----:B------:R-:W-:-:S03]  /*8d90*/  VIADD R7, R4, 0x30 ;  /* 0x0000003004077836 */ /* 0x000fc60000000000 */
        /* <DEDUP_REMOVED lines=40> */
[----:B------:R0:W-:Y:S02]  /*9020*/  @!P0 LDGSTS.E.BYPASS.LTC128B.128 [R8+0x17400], desc[UR48][R2.64+0x80], !P5 ;  /* 0x1740008002088fae */ /* 0x0001e4000e901d70 */
.L_x_6653:
[----:B------:R-:W-:Y:S01]  /*9030*/  VIADD R4, R4, 0x70 ;  /* 0x0000007004047836 */ /* 0x000fe20000000000 */
[----:B0-----:R-:W-:-:S04]  /*9040*/  LOP3.LUT R0, R37, 0x1, RZ, 0xc, !PT ;  /* 0x0000000125007812 */ /* 0x001fc800078e0cff */
[----:B------:R-:W-:Y:S02]  /*9050*/  ISETP.GE.AND P0, PT, R4, UR38, PT ;  /* 0x0000002604007c0c */ /* 0x000fe4000bf06270 */
[----:B------:R-:W-:-:S11]  /*9060*/  SHF.L.U32 R0, R0, 0x1f, RZ ;  /* 0x0000001f00007819 */ /* 0x000fd600000006ff */
[----:B-1----:R-:W-:-:S05]  /*9070*/  @!P0 LEA R2, P1, R34, R14, 0x1 ;  /* 0x0000000e22028211 */ /* 0x002fca00078208ff */
[----:B--2---:R-:W-:-:S05]  /*9080*/  @!P0 IMAD.X R3, RZ, RZ, R6, P1 ;  /* 0x000000ffff038224 */ /* 0x004fca00008e0606 */
[----:B------:R-:W-:Y:S01]  /*9090*/  @!PT LDS RZ, [RZ] ;  /* 0x00000000fffff984 */ /* 0x000fe20000000800 */
[----:B------:R-:W-:Y:S01]  /*90a0*/  @!PT LDS RZ, [RZ] ;  /* 0x00000000fffff984 */ /* 0x000fe20000000800 */
[----:B------:R-:W-:Y:S01]  /*90b0*/  @!PT LDS RZ, [RZ] ;  /* 0x00000000fffff984 */ /* 0x000fe20000000800 */
[----:B------:R0:W-:Y:S04]  /*90c0*/  @!P0 LDGSTS.E.BYPASS.LTC128B.128 [R8+0x13c00], desc[UR48][R2.64], !P4 ;  /* 0x13c0000002088fae */ /* 0x0001e8000e101d70 */
[----:B------:R0:W-:Y:S01]  /*90d0*/  @!P0 LDGSTS.E.BYPASS.LTC128B.128 [R8+0x17c00], desc[UR48][R2.64+0x80], !P5 ;  /* 0x17c0008002088fae */ /* 0x0001e2000e901d70 */
[----:B------:R-:W-:Y:S01]  /*90e0*/  NOP ;  /* 0x0000000000007918 */ /* 0x000fe20000000000 */
[----:B------:R-:W-:Y:S02]  /*90f0*/  SYNCS.ARRIVE.TRANS64.RED.A0T1 RZ, [UR39+0x28800], RZ ;  /* 0x028800ffffff79a7 */ /* 0x000fe40008200427 */
[----:B------:R-:W-:Y:S01]  /*9100*/  ARRIVES.LDGSTSBAR.64.TRANSCNT [UR39+0x28800] ;  /* 0x02880000ff0079b0 */ /* 0x000fe20008000aa7 */
[----:B------:R-:W-:Y:S01]  /*9110*/  NOP ;  /* 0x0000000000007918 */ /* 0x000fe20000000000 */
[----:B------:R-:W-:Y:S01]  /*9120*/  SYNCS.ARRIVE.TRANS64.A1T0 RZ, [UR39+0x28800], RZ ;  /* 0x028800ffffff79a7 */ /* 0x000fe20008100027 */
[----:B------:R-:W-:Y:S01]  /*9130*/  BSSY B0, `(.L_x_6578) ;  /* 0x0000003000007945 */ /* 0x000fe20003800000 */
[----:B------:R-:W1:Y:S03]  /*9140*/  SYNCS.PHASECHK.TRANS64.TRYWAIT P0, [UR39+0x28820], R0 ;  /* 0x02882000ff0075a7 */ /* 0x000e660008000167 */
[----:B01----:R-:W-:Y:S05]  /*9150*/  @!P0 BRA `(.L_x_6579) ;  /* 0x0000003000888947 */ /* 0x003fea0003800000 */
.L_x_6654:
[----:B------:R-:W-:Y:S05]  /*9160*/  BSYNC B0 ;  /* 0x0000000000007941 */ /* 0x000fea0003800000 */
.L_x_6578:
[----:B------:R-:W-:Y:S01]  /*9170*/  UISETP.GE.AND UP0, UPT, UR37, 0x81, UPT ;  /* 0x000000812500788c */ /* 0x000fe2000bf06270 */
[----:B------:R-:W-:-:S05]  /*9180*/  IMAD.U32 R20, RZ, RZ, UR42 ;  /* 0x0000002aff147e24 */ /* 0x000fca000f8e00ff */
[----:B------:R-:W-:-:S13]  /*9190*/  PLOP3.LUT P0, PT, PT, PT, UP0, 0x40, 0x0 ;  /* 0x000000000000781c */ /* 0x000fda0003f0e808 */
[----:B------:R-:W-:Y:S05]  /*91a0*/  @P0 BRA `(.L_x_6580) ;  /* 0x0000001000180947 */ /* 0x000fea0003800000 */
[----:B------:R-:W-:Y:S01]  /*91b0*/  BSSY B0, `(.L_x_6580) ;  /* 0x0000105000007945 */ /* 0x000fe20003800000 */
[----:B------:R-:W-:Y:S01]  /*91c0*/  IMAD.MOV.U32 R21, RZ, RZ, R25 ;  /* 0x000000ffff157224 */ /* 0x000fe200078e0019 */
[----:B------:R-:W-:Y:S01]  /*91d0*/  MOV R10, R22 ;  /* 0x00000016000a7202 */ /* 0x000fe20000000f00 */
[----:B------:R-:W-:Y:S02]  /*91e0*/  IMAD.U32 R6, RZ, RZ, UR40 ;  /* 0x00000028ff067e24 */ /* 0x000fe4000f8e00ff */
[----:B------:R-:W-:-:S07]  /*91f0*/  IMAD.U32 R26, RZ, RZ, UR42 ;  /* 0x0000002aff1a7e24 */ /* 0x000fce000f8e00ff */
.L_x_6593:
[----:B0-----:R-:W0:Y:S01]  /*9200*/  LDC R0, c[0x0][0x430] ;  /* 0x00010c00ff007b82 */ /* 0x001e220000000800 */
[----:B------:R-:W1:Y:S01]  /*9210*/  S2R R4, SR_TID.X ;  /* 0x0000000000047919 */ /* 0x000e620000002100 */
[----:B------:R-:W-:Y:S01]  /*9220*/  IMAD R7, R6, 0x80, R35 ;  /* 0x0000008006077824 */ /* 0x000fe200078e0223 */
[----:B------:R-:W-:Y:S01]  /*9230*/  ULDC.64 UR4, c[0x0][0x428] ;  /* 0x00010a0000047ab9 */ /* 0x000fe20000000a00 */
[----:B------:R-:W-:Y:S01]  /*9240*/  VIADD R22, R10, 0x1 ;  /* 0x000000010a167836 */ /* 0x000fe20000000000 */
[----:B0-----:R-:W-:Y:S01]  /*9250*/  ISETP.NE.AND P0, PT, R0, 0x1, PT ;  /* 0x000000010000780c */ /* 0x001fe20003f05270 */
[----:B-1----:R-:W-:-:S12]  /*9260*/  IMAD.SHL.U32 R4, R4, 0x10, RZ ;  /* 0x0000001004047824 */ /* 0x002fd800078e00ff */
[----:B------:R-:W0:Y:S01]  /*9270*/  @P0 LDC R0, c[0x0][0x434] ;  /* 0x00010d00ff000b82 */ /* 0x000e220000000800 */
[----:B------:R-:W-:-:S04]  /*9280*/  LOP3.LUT R4, R4, 0x70, RZ, 0xc0, !PT ;  /* 0x0000007004047812 */ /* 0x000fc800078ec0ff */
[----:B------:R-:W-:-:S03]  /*9290*/  IADD3 R7, R4, R7, R32 ;  /* 0x0000000704077210 */ /* 0x000fc60007ffe020 */
[----:B------:R-:W1:Y:S02]  /*92a0*/  @P0 LDC R3, c[0x0][0x438] ;  /* 0x00010e00ff030b82 */ /* 0x000e640000000800 */
[----:B------:R-:W-:Y:S02]  /*92b0*/  IMAD.MOV.U32 R9, RZ, RZ, R7 ;  /* 0x000000ffff097224 */ /* 0x000fe400078e0007 */
[----:B0-----:R-:W-:-:S05]  /*92c0*/  @P0 IMAD.HI.U32 R0, R7, R0, RZ ;  /* 0x0000000007000227 */ /* 0x001fca00078e00ff */
[----:B-1----:R-:W-:Y:S01]  /*92d0*/  @P0 SHF.R.U32.HI R9, RZ, R3, R0 ;  /* 0x00000003ff090219 */ /* 0x002fe20000011600 */
[----:B------:R-:W-:-:S03]  /*92e0*/  IMAD R0, R31, UR4, RZ ;  /* 0x000000041f007c24 */ /* 0x000fc6000f8e02ff */
[----:B------:R-:W-:Y:S01]  /*92f0*/  SHF.R.S32.HI R3, RZ, 0x1f, R9 ;  /* 0x0000001fff037819 */ /* 0x000fe20000011409 */
[----:B------:R-:W-:Y:S01]  /*9300*/  IMAD R5, R29, UR5, R0 ;  /* 0x000000051d057c24 */ /* 0x000fe2000f8e0200 */
[----:B------:R-:W-:-:S05]  /*9310*/  MOV R2, R9 ;  /* 0x0000000900027202 */ /* 0x000fca0000000f00 */
[----:B------:R-:W-:Y:S01]  /*9320*/  IMAD.WIDE.U32 R2, R29, UR4, R2 ;  /* 0x000000041d027c25 */ /* 0x000fe2000f8e0002 */
[----:B------:R-:W-:-:S03]  /*9330*/  ULDC.64 UR4, c[0x0][0x418] ;  /* 0x0001060000047ab9 */ /* 0x000fc60000000a00 */
[----:B------:R-:W-:Y:S01]  /*9340*/  IMAD.IADD R3, R5, 0x1, R3 ;  /* 0x0000000105037824 */ /* 0x000fe200078e0203 */
[C---:B------:R-:W-:Y:S01]  /*9350*/  LEA R4, P0, R2.reuse, UR4, 0x2 ;  /* 0x0000000402047c11 */ /* 0x040fe2000f8010ff */
[----:B------:R-:W-:Y:S01]  /*9360*/  IMAD.U32 R11, RZ, RZ, UR41 ;  /* 0x00000029ff0b7e24 */ /* 0x000fe2000f8e00ff */
[----:B------:R-:W-:Y:S02]  /*9370*/  ULDC UR4, c[0x0][0x430] ;  /* 0x00010c0000047ab9 */ /* 0x000fe40000000800 */
[----:B------:R-:W-:Y:S02]  /*9380*/  LEA.HI.X R5, R2, UR5, R3, 0x2, P0 ;  /* 0x0000000502057c11 */ /* 0x000fe400080f1403 */
[----:B------:R-:W-:Y:S01]  /*9390*/  ISETP.NE.AND P1, PT, R11, 0x3, PT ;  /* 0x000000030b00780c */ /* 0x000fe20003f25270 */
[----:B------:R-:W-:Y:S01]  /*93a0*/  IMAD.MOV R8, RZ, RZ, -R9 ;  /* 0x000000ffff087224 */ /* 0x000fe200078e0a09 */
[C---:B------:R-:W-:Y:S01]  /*93b0*/  ISETP.NE.AND P0, PT, R22.reuse, 0x2, PT ;  /* 0x000000021600780c */ /* 0x040fe20003f05270 */
[----:B------:R0:W2:Y:S03]  /*93c0*/  LDG.E R0, desc[UR48][R4.64] ;  /* 0x0000003004007981 */ /* 0x0000a6000c1e1900 */
[----:B------:R-:W-:Y:S01]  /*93d0*/  SEL R2, RZ, 0x1, P0 ;  /* 0x00000001ff027807 */ /* 0x000fe20000000000 */
[----:B------:R-:W-:Y:S01]  /*93e0*/  IMAD.MOV.U32 R20, RZ, RZ, R6 ;  /* 0x000000ffff147224 */ /* 0x000fe200078e0006 */
[----:B------:R-:W-:-:S02]  /*93f0*/  SEL R22, R22, RZ, P0 ;  /* 0x000000ff16167207 */ /* 0x000fc40000000000 */
[----:B------:R-:W-:Y:S01]  /*9400*/  LOP3.LUT R25, R21, R2, RZ, 0x3c, !PT ;  /* 0x0000000215197212 */ /* 0x000fe200078e3cff */
[----:B0-----:R-:W-:Y:S01]  /*9410*/  IMAD R4, R8, UR4, R7 ;  /* 0x0000000408047c24 */ /* 0x001fe2000f8e0207 */
[----:B--2---:R-:W-:Y:S01]  /*9420*/  SHF.R.S32.HI R24, RZ, 0x1f, R0 ;  /* 0x0000001fff187819 */ /* 0x004fe20000011400 */
[----:B------:R-:W-:Y:S06]  /*9430*/  @!P1 BRA `(.L_x_6581) ;  /* 0x0000000000049947 */ /* 0x000fec0003800000 */
[----:B------:R-:W-:Y:S01]  /*9440*/  BPT.TRAP 0x1 ;  /* 0x000000040000795c */ /* 0x000fe20000300000 */
.L_x_6581:
[----:B------:R-:W-:Y:S01]  /*9450*/  LEA R6, R22, UR39, 0x3 ;  /* 0x0000002716067c11 */ /* 0x000fe2000f8e18ff */
[----:B------:R-:W-:Y:S01]  /*9460*/  BSSY B1, `(.L_x_6582) ;  /* 0x0000004000017945 */ /* 0x000fe20003800000 */
[----:B------:R-:W-:-:S04]  /*9470*/  SHF.L.U32 R3, R25, 0x1f, RZ ;  /* 0x0000001f19037819 */ /* 0x000fc800000006ff */
[----:B------:R-:W0:Y:S02]  /*9480*/  SYNCS.PHASECHK.TRANS64.TRYWAIT P0, [R6+URZ+0x28840], R3 ;  /* 0x02884003060075a7 */ /* 0x000e24000800017f */
[----:B0-----:R-:W-:Y:S05]  /*9490*/  @!P0 BRA `(.L_x_6583) ;  /* 0x0000002c00d08947 */ /* 0x001fea0003800000 */
.L_x_6655:
[----:B------:R-:W-:Y:S05]  /*94a0*/  BSYNC B1 ;  /* 0x0000000000017941 */ /* 0x000fea0003800000 */
.L_x_6582:
[----:B------:R-:W-:Y:S01]  /*94b0*/  SHF.R.S32.HI R23, RZ, 0x1f, R4 ;  /* 0x0000001fff177819 */ /* 0x000fe20000011404 */
[----:B------:R-:W-:Y:S01]  /*94c0*/  ULDC.64 UR4, c[0x0][0x300] ;  /* 0x0000c00000047ab9 */ /* 0x000fe20000000a00 */
[C---:B------:R-:W-:Y:S02]  /*94d0*/  LOP3.LUT P2, RZ, R18.reuse, 0x2, RZ, 0xc0, !PT ;  /* 0x0000000212ff7812 */ /* 0x040fe4000784c0ff */
[----:B------:R-:W-:Y:S01]  /*94e0*/  LOP3.LUT P1, RZ, R18, 0x1, RZ, 0xc0, !PT ;  /* 0x0000000112ff7812 */ /* 0x000fe2000782c0ff */
[----:B0-----:R-:W-:-:S04]  /*94f0*/  IMAD R3, R23, UR4, RZ ;  /* 0x0000000417037c24 */ /* 0x001fc8000f8e02ff */
[C---:B------:R-:W-:Y:S02]  /*9500*/  IMAD R5, R4.reuse, UR5, R3 ;  /* 0x0000000504057c24 */ /* 0x040fe4000f8e0203 */
[----:B------:R-:W-:Y:S01]  /*9510*/  IMAD.WIDE.U32 R2, R4, UR4, RZ ;  /* 0x0000000404027c25 */ /* 0x000fe2000f8e00ff */
        /* <DEDUP_REMOVED lines=14> */
[----:B------:R-:W-:-:S04]  /*9600*/  UMOV UR4, 0xffffffff ;  /* 0xffffffff00047882 */ /* 0x000fc80000000000 */
[----:B------:R-:W-:Y:S01]  /*9610*/  LEA.HI.X R9, R2, UR5, R9, 0x1, P0 ;  /* 0x0000000502097c11 */ /* 0x000fe200080f0c09 */
[----:B------:R-:W-:Y:S06]  /*9620*/  BRA.DIV UR4, `(.L_x_6584) ;  /* 0x0000002e04807947 */ /* 0x000fec000b800000 */
[----:B------:R-:W0:Y:S01]  /*9630*/  SHFL.IDX PT, R14, R7, RZ, 0x181f ;  /* 0x00181fff070e7589 */ /* 0x000e2200000e0000 */
[----:B------:R-:W-:Y:S01]  /*9640*/  IMAD.SHL.U32 R5, R34, 0x2, RZ ;  /* 0x0000000222057824 */ /* 0x000fe200078e00ff */
[----:B------:R-:W-:Y:S02]  /*9650*/  LEA R8, R8, UR39, 0x1 ;  /* 0x0000002708087c11 */ /* 0x000fe4000f8e08ff */
[----:B------:R-:W1:Y:S02]  /*9660*/  SHFL.IDX PT, R3, R9, RZ, 0x181f ;  /* 0x00181fff09037589 */ /* 0x000e6400000e0000 */
[----:B0-----:R-:W-:Y:S02]  /*9670*/  IADD3 R2, P0, R14, R5, RZ ;  /* 0x000000050e027210 */ /* 0x001fe40007f1e0ff */
[----:B------:R-:W0:Y:S03]  /*9680*/  SHFL.IDX PT, R14, R7, 0x1, 0x181f ;  /* 0x00381f00070e7f89 */ /* 0x000e2600000e0000 */
[----:B-1----:R-:W-:-:S05]  /*9690*/  IMAD.X R3, RZ, RZ, R3, P0 ;  /* 0x000000ffff037224 */ /* 0x002fca00000e0603 */
[----:B------:R-:W-:Y:S04]  /*96a0*/  LDGSTS.E.BYPASS.LTC128B.128 [R8+0x18400], desc[UR48][R2.64], !P2 ;  /* 0x1840000002087fae */ /* 0x000fe8000d101d70 */
[----:B------:R1:W-:Y:S04]  /*96b0*/  LDGSTS.E.BYPASS.LTC128B.128 [R8+0x1c400], desc[UR48][R2.64+0x80], !P1 ;  /* 0x1c40008002087fae */ /* 0x0003e8000c901d70 */
[----:B-1----:R-:W1:Y:S01]  /*96c0*/  SHFL.IDX PT, R3, R9, 0x1, 0x181f ;  /* 0x00381f0009037f89 */ /* 0x002e6200000e0000 */
[----:B0-----:R-:W-:-:S03]  /*96d0*/  IADD3 R2, P0, R14, R5, RZ ;  /* 0x000000050e027210 */ /* 0x001fc60007f1e0ff */
[----:B------:R-:W0:Y:S01]  /*96e0*/  SHFL.IDX PT, R14, R7, 0x2, 0x181f ;  /* 0x00581f00070e7f89 */ /* 0x000e2200000e0000 */
[----:B-1----:R-:W-:-:S05]  /*96f0*/  IADD3.X R3, RZ, R3, RZ, P0, !PT ;  /* 0x00000003ff037210 */ /* 0x002fca00007fe4ff */
[----:B------:R-:W-:Y:S04]  /*9700*/  LDGSTS.E.BYPASS.LTC128B.128 [R8+0x18c00], desc[UR48][R2.64], !P2 ;  /* 0x18c0000002087fae */ /* 0x000fe8000d101d70 */
[----:B------:R1:W-:Y:S04]  /*9710*/  LDGSTS.E.BYPASS.LTC128B.128 [R8+0x1cc00], desc[UR48][R2.64+0x80], !P1 ;  /* 0x1cc0008002087fae */ /* 0x0003e8000c901d70 */
[----:B-1----:R-:W1:Y:S01]  /*9720*/  SHFL.IDX PT, R3, R9, 0x2, 0x181f ;  /* 0x00581f0009037f89 */ /* 0x002e6200000e0000 */
[----:B0-----:R-:W-:-:S03]  /*9730*/  IADD3 R2, P0, R14, R5, RZ ;  /* 0x000000050e027210 */ /* 0x001fc60007f1e0ff */
[----:B------:R-:W0:Y:S02]  /*9740*/  SHFL.IDX PT, R14, R7, 0x3, 0x181f ;  /* 0x00781f00070e7f89 */ /* 0x000e2400000e0000 */
[----:B-1----:R-:W-:-:S05]  /*9750*/  IMAD.X R3, RZ, RZ, R3, P0 ;  /* 0x000000ffff037224 */ /* 0x002fca00000e0603 */
        /* <DEDUP_REMOVED lines=22> */
[----:B------:R0:W2:Y:S04]  /*98c0*/  SHFL.IDX PT, R14, R7, 0x7, 0x181f ;  /* 0x00f81f00070e7f89 */ /* 0x0000a800000e0000 */
[----:B------:R-:W3:Y:S01]  /*98d0*/  SHFL.IDX PT, R9, R9, 0x7, 0x181f ;  /* 0x00f81f0009097f89 */ /* 0x000ee200000e0000 */
[----:B-1----:R-:W-:-:S05]  /*98e0*/  IMAD.X R3, RZ, RZ, R3, P0 ;  /* 0x000000ffff037224 */ /* 0x002fca00000e0603 */
[----:B------:R0:W-:Y:S04]  /*98f0*/  LDGSTS.E.BYPASS.LTC128B.128 [R8+0x1b400], desc[UR48][R2.64], !P2 ;  /* 0x1b40000002087fae */ /* 0x0001e8000d101d70 */
[----:B--23--:R0:W-:Y:S02]  /*9900*/  LDGSTS.E.BYPASS.LTC128B.128 [R8+0x1f400], desc[UR48][R2.64+0x80], !P1 ;  /* 0x1f40008002087fae */ /* 0x00c1e4000c901d70 */
.L_x_6673:
[----:B0-----:R-:W-:-:S04]  /*9910*/  IADD3 R2, P0, R14, R5, RZ ;  /* 0x000000050e027210 */ /* 0x001fc80007f1e0ff */
[----:B------:R-:W-:Y:S02]  /*9920*/  IADD3.X R3, RZ, R9, RZ, P0, !PT ;  /* 0x00000009ff037210 */ /* 0x000fe400007fe4ff */
[----:B------:R-:W-:-:S03]  /*9930*/  PLOP3.LUT P0, PT, PT, PT, PT, 0x80, 0x0 ;  /* 0x000000000000781c */ /* 0x000fc60003f0f070 */
[----:B------:R-:W-:Y:S01]  /*9940*/  @!PT LDS RZ, [RZ] ;  /* 0x00000000fffff984 */ /* 0x000fe20000000800 */
[----:B------:R-:W-:Y:S01]  /*9950*/  @!PT LDS RZ, [RZ] ;  /* 0x00000000fffff984 */ /* 0x000fe20000000800 */
[----:B------:R-:W-:Y:S01]  /*9960*/  @!PT LDS RZ, [RZ] ;  /* 0x00000000fffff984 */ /* 0x000fe20000000800 */
[----:B------:R0:W-:Y:S04]  /*9970*/  LDGSTS.E.BYPASS.LTC128B.128 [R8+0x1bc00], desc[UR48][R2.64], !P2 ;  /* 0x1bc0000002087fae */ /* 0x0001e8000d101d70 */
[----:B------:R0:W-:Y:S01]  /*9980*/  LDGSTS.E.BYPASS.LTC128B.128 [R8+0x1fc00], desc[UR48][R2.64+0x80], !P1 ;  /* 0x1fc0008002087fae */ /* 0x0001e2000c901d70 */
[----:B------:R-:W-:-:S05]  /*9990*/  NOP ;  /* 0x0000000000007918 */ /* 0x000fca0000000000 */
.L_x_6585:
        /* <DEDUP_REMOVED lines=11> */
.L_x_6586:
[----:B------:R0:W-:Y:S01]  /*9a50*/  SYNCS.ARRIVE.TRANS64.A1T0 RZ, [R6+URZ+0x28830], RZ ;  /* 0x028830ff06ff79a7 */ /* 0x0001e2000810003f */
[----:B------:R-:W-:Y:S05]  /*9a60*/  @!P2 BRA `(.L_x_6587) ;  /* 0x000000000004a947 */ /* 0x000fea0003800000 */
[----:B------:R-:W-:Y:S01]  /*9a70*/  BPT.TRAP 0x1 ;  /* 0x000000040000795c */ /* 0x000fe20000300000 */
.L_x_6587:
[----:B------:R-:W-:Y:S01]  /*9a80*/  IMAD.MOV.U32 R3, RZ, RZ, -0x80 ;  /* 0xffffff80ff037424 */ /* 0x000fe200078e00ff */
[----:B0-----:R-:W-:Y:S01]  /*9a90*/  LEA R6, R10, UR39, 0x3 ;  /* 0x000000270a067c11 */ /* 0x001fe2000f8e18ff */
[----:B------:R-:W-:Y:S02]  /*9aa0*/  BSSY B1, `(.L_x_6588) ;  /* 0x0000005000017945 */ /* 0x000fe40003800000 */
[----:B------:R-:W-:Y:S01]  /*9ab0*/  IMAD R8, R26, R3, UR37 ;  /* 0x000000251a087e24 */ /* 0x000fe2000f8e0203 */
[----:B------:R-:W-:-:S04]  /*9ac0*/  SHF.L.U32 R3, R21, 0x1f, RZ ;  /* 0x0000001f15037819 */ /* 0x000fc800000006ff */
[----:B------:R-:W0:Y:S02]  /*9ad0*/  SYNCS.PHASECHK.TRANS64.TRYWAIT P0, [R6+URZ+0x28860], R3 ;  /* 0x02886003060075a7 */ /* 0x000e24000800017f */
[----:B0-----:R-:W-:Y:S05]  /*9ae0*/  @!P0 BRA `(.L_x_6589) ;  /* 0x00000030007c8947 */ /* 0x001fea0003800000 */
.L_x_6674:
[----:B------:R-:W-:Y:S05]  /*9af0*/  BSYNC B1 ;  /* 0x0000000000017941 */ /* 0x000fea0003800000 */
.L_x_6588:
[----:B------:R-:W-:Y:S01]  /*9b00*/  UMOV UR4, 0xffffffff ;  /* 0xffffffff00047882 */ /* 0x000fe20000000000 */
[----:B------:R-:W-:Y:S01]  /*9b10*/  LOP3.LUT P2, RZ, R18, 0x8, RZ, 0xc0, !PT ;  /* 0x0000000812ff7812 */ /* 0x000fe2000784c0ff */
[----:B------:R-:W-:Y:S01]  /*9b20*/  IMAD R7, R10, 0x4000, R28 ;  /* 0x000040000a077824 */ /* 0x000fe200078e021c */
[----:B------:R-:W-:Y:S01]  /*9b30*/  LOP3.LUT P1, RZ, R18, 0x4, RZ, 0xc0, !PT ;  /* 0x0000000412ff7812 */ /* 0x000fe2000782c0ff */
[----:B------:R-:W-:Y:S01]  /*9b40*/  IMAD.IADD R8, R8, 0x1, -R35 ;  /* 0x0000000108087824 */ /* 0x000fe200078e0a23 */
[----:B------:R-:W-:Y:S11]  /*9b50*/  BRA.DIV UR4, `(.L_x_6590) ;  /* 0x0000003204747947 */ /* 0x000ff6000b800000 */
[----:B------:R-:W1:Y:S01]  /*9b60*/  SHFL.IDX PT, R14, R16, RZ, 0x181f ;  /* 0x00181fff100e7589 */ /* 0x000e6200000e0000 */
[----:B------:R-:W-:-:S03]  /*9b70*/  LEA R7, R7, UR39, 0x1 ;  /* 0x0000002707077c11 */ /* 0x000fc6000f8e08ff */
[----:B0-----:R-:W0:Y:S01]  /*9b80*/  SHFL.IDX PT, R3, R17, RZ, 0x181f ;  /* 0x00181fff11037589 */ /* 0x001e2200000e0000 */
[----:B-1----:R-:W-:-:S03]  /*9b90*/  IADD3 R2, P0, R14, R5, RZ ;  /* 0x000000050e027210 */ /* 0x002fc60007f1e0ff */
[----:B------:R-:W1:Y:S02]  /*9ba0*/  SHFL.IDX PT, R14, R16, 0x1, 0x181f ;  /* 0x00381f00100e7f89 */ /* 0x000e6400000e0000 */
[----:B0-----:R-:W-:Y:S01]  /*9bb0*/  IMAD.X R3, RZ, RZ, R3, P0 ;  /* 0x000000ffff037224 */ /* 0x001fe200000e0603 */
[----:B------:R-:W-:-:S13]  /*9bc0*/  ISETP.LT.OR P0, PT, R8, 0x1, P2 ;  /* 0x000000010800780c */ /* 0x000fda0001701670 */
[----:B------:R-:W-:Y:S01]  /*9bd0*/  LDGSTS.E.BYPASS.LTC128B.128 [R7+0x400], desc[UR48][R2.64], !P0 ;  /* 0x0040000002077fae */ /* 0x000fe2000c101d70 */
[----:B------:R-:W-:-:S13]  /*9be0*/  ISETP.LT.OR P0, PT, R8, 0x1, P1 ;  /* 0x000000010800780c */ /* 0x000fda0000f01670 */
[----:B------:R0:W-:Y:S04]  /*9bf0*/  LDGSTS.E.BYPASS.LTC128B.128 [R7+0x4400], desc[UR48][R2.64+0x80], !P0 ;  /* 0x0440008002077fae */ /* 0x0001e8000c101d70 */
[----:B0-----:R-:W0:Y:S01]  /*9c00*/  SHFL.IDX PT, R3, R17, 0x1, 0x181f ;  /* 0x00381f0011037f89 */ /* 0x001e2200000e0000 */
[----:B-1----:R-:W-:-:S03]  /*9c10*/  IADD3 R2, P0, R14, R5, RZ ;  /* 0x000000050e027210 */ /* 0x002fc60007f1e0ff */
[----:B------:R-:W1:Y:S01]  /*9c20*/  SHFL.IDX PT, R14, R16, 0x2, 0x181f ;  /* 0x00581f00100e7f89 */ /* 0x000e6200000e0000 */
[----:B0-----:R-:W-:Y:S02]  /*9c30*/  IADD3.X R3, RZ, R3, RZ, P0, !PT ;  /* 0x00000003ff037210 */ /* 0x001fe400007fe4ff */
[----:B------:R-:W-:-:S13]  /*9c40*/  ISETP.LT.OR P0, PT, R8, 0x11, P2 ;  /* 0x000000110800780c */ /* 0x000fda0001701670 */
[----:B------:R-:W-:Y:S01]  /*9c50*/  LDGSTS.E.BYPASS.LTC128B.128 [R7+0xc00], desc[UR48][R2.64], !P0 ;  /* 0x00c0000002077fae */ /* 0x000fe2000c101d70 */
[----:B------:R-:W-:-:S13]  /*9c60*/  ISETP.LT.OR P0, PT, R8, 0x11, P1 ;  /* 0x000000110800780c */ /* 0x000fda0000f01670 */
[----:B------:R0:W-:Y:S04]  /*9c70*/  LDGSTS.E.BYPASS.LTC128B.128 [R7+0x4c00], desc[UR48][R2.64+0x80], !P0 ;  /* 0x04c0008002077fae */ /* 0x0001e8000c101d70 */
[----:B0-----:R-:W0:Y:S01]  /*9c80*/  SHFL.IDX PT, R3, R17, 0x2, 0x181f ;  /* 0x00581f0011037f89 */ /* 0x001e2200000e0000 */
        /* <DEDUP_REMOVED lines=33> */
[----:B------:R-:W1:Y:S04]  /*9ea0*/  SHFL.IDX PT, R17, R17, 0x7, 0x181f ;  /* 0x00f81f0011117f89 */ /* 0x000e6800000e0000 */
[----:B------:R2:W3:Y:S01]  /*9eb0*/  SHFL.IDX PT, R14, R16, 0x7, 0x181f ;  /* 0x00f81f00100e7f89 */ /* 0x0004e200000e0000 */
[----:B0-----:R-:W-:Y:S01]  /*9ec0*/  IMAD.X R3, RZ, RZ, R3, P0 ;  /* 0x000000ffff037224 */ /* 0x001fe200000e0603 */
[----:B------:R-:W-:-:S13]  /*9ed0*/  ISETP.LT.OR P0, PT, R8, 0x61, P2 ;  /* 0x000000610800780c */ /* 0x000fda0001701670 */
[----:B------:R2:W-:Y:S01]  /*9ee0*/  LDGSTS.E.BYPASS.LTC128B.128 [R7+0x3400], desc[UR48][R2.64], !P0 ;  /* 0x0340000002077fae */ /* 0x0005e2000c101d70 */
[----:B------:R-:W-:-:S13]  /*9ef0*/  ISETP.LT.OR P0, PT, R8, 0x61, P1 ;  /* 0x000000610800780c */ /* 0x000fda0000f01670 */
[----:B-1-3--:R2:W-:Y:S02]  /*9f00*/  LDGSTS.E.BYPASS.LTC128B.128 [R7+0x7400], desc[UR48][R2.64+0x80], !P0 ;  /* 0x0740008002077fae */ /* 0x00a5e4000c101d70 */
.L_x_6692:
[----:B0-2---:R-:W-:Y:S01]  /*9f10*/  IADD3 R2, P0, R14, R5, RZ ;  /* 0x000000050e027210 */ /* 0x005fe20007f1e0ff */
[----:B------:R-:W-:Y:S02]  /*9f20*/  ULDC.64 UR4, c[0x0][0x328] ;  /* 0x0000ca0000047ab9 */ /* 0x000fe40000000a00 */
[----:B------:R-:W-:Y:S01]  /*9f30*/  IMAD R23, R23, UR4, RZ ;  /* 0x0000000417177c24 */ /* 0x000fe2000f8e02ff */
[----:B------:R-:W-:Y:S02]  /*9f40*/  IADD3.X R3, RZ, R17, RZ, P0, !PT ;  /* 0x00000011ff037210 */ /* 0x000fe400007fe4ff */
[----:B------:R-:W-:Y:S01]  /*9f50*/  ISETP.LT.OR P0, PT, R8, 0x71, P2 ;  /* 0x000000710800780c */ /* 0x000fe20001701670 */
[----:B------:R-:W-:-:S12]  /*9f60*/  IMAD R23, R4, UR5, R23 ;  /* 0x0000000504177c24 */ /* 0x000fd8000f8e0217 */
[----:B------:R-:W-:Y:S01]  /*9f70*/  @!PT LDS RZ, [RZ] ;  /* 0x00000000fffff984 */ /* 0x000fe20000000800 */
[----:B------:R-:W-:Y:S01]  /*9f80*/  @!PT LDS RZ, [RZ] ;  /* 0x00000000fffff984 */ /* 0x000fe20000000800 */
[----:B------:R-:W-:Y:S01]  /*9f90*/  @!PT LDS RZ, [RZ] ;  /* 0x00000000fffff984 */ /* 0x000fe20000000800 */
        /* <DEDUP_REMOVED lines=20> */
.L_x_6591:
        /* <DEDUP_REMOVED lines=11> */
.L_x_6592:
[C---:B------:R-:W-:Y:S01]  /*a190*/  ISETP.GT.AND P0, PT, R20.reuse, RZ, PT ;  /* 0x000000ff1400720c */ /* 0x040fe20003f04270 */
[----:B------:R0:W-:Y:S01]  /*a1a0*/  SYNCS.ARRIVE.TRANS64.A1T0 RZ, [R6+URZ+0x28850], RZ ;  /* 0x028850ff06ff79a7 */ /* 0x0001e2000810003f */
[----:B------:R-:W-:Y:S01]  /*a1b0*/  MOV R21, R25 ;  /* 0x0000001900157202 */ /* 0x000fe20000000f00 */
[----:B------:R-:W-:Y:S02]  /*a1c0*/  IMAD.MOV.U32 R10, RZ, RZ, R22 ;  /* 0x000000ffff0a7224 */ /* 0x000fe400078e0016 */
[----:B------:R-:W-:Y:S02]  /*a1d0*/  IMAD.MOV.U32 R26, RZ, RZ, R20 ;  /* 0x000000ffff1a7224 */ /* 0x000fe400078e0014 */
[----:B0-----:R-:W-:-:S06]  /*a1e0*/  VIADD R6, R20, 0xffffffff ;  /* 0xffffffff14067836 */ /* 0x001fcc0000000000 */
[----:B------:R-:W-:Y:S05]  /*a1f0*/  @P0 BRA `(.L_x_6593) ;  /* 0xfffffff000000947 */ /* 0x000fea000383ffff */
[----:B------:R-:W-:Y:S05]  /*a200*/  BSYNC B0 ;  /* 0x0000000000007941 */ /* 0x000fea0003800000 */
.L_x_6580:
[----:B0-----:R-:W-:-:S05]  /*a210*/  IMAD.U32 R0, RZ, RZ, UR41 ;  /* 0x00000029ff007e24 */ /* 0x001fca000f8e00ff */
[----:B------:R-:W-:-:S13]  /*a220*/  ISETP.NE.AND P0, PT, R0, 0x3, PT ;  /* 0x000000030000780c */ /* 0x000fda0003f05270 */
[----:B------:R-:W-:Y:S05]  /*a230*/  @!P0 BRA `(.L_x_6594) ;  /* 0x0000000000048947 */ /* 0x000fea0003800000 */
[----:B------:R-:W-:Y:S01]  /*a240*/  BPT.TRAP 0x1 ;  /* 0x000000040000795c */ /* 0x000fe20000300000 */
.L_x_6594:
[----:B------:R-:W-:Y:S01]  /*a250*/  LEA R4, R22, UR39, 0x3 ;  /* 0x0000002716047c11 */ /* 0x000fe2000f8e18ff */
[----:B------:R-:W-:Y:S01]  /*a260*/  IMAD.MOV.U32 R5, RZ, RZ, -0x80 ;  /* 0xffffff80ff057424 */ /* 0x000fe200078e00ff */
[----:B------:R-:W-:Y:S01]  /*a270*/  SHF.L.U32 R3, R25, 0x1f, RZ ;  /* 0x0000001f19037819 */ /* 0x000fe200000006ff */
[----:B------:R-:W-:Y:S02]  /*a280*/  BSSY B0, `(.L_x_6595) ;  /* 0x0000004000007945 */ /* 0x000fe40003800000 */
[----:B------:R-:W-:Y:S01]  /*a290*/  IMAD R20, R20, R5, UR37 ;  /* 0x0000002514147e24 */ /* 0x000fe2000f8e0205 */
[----:B------:R-:W0:Y:S02]  /*a2a0*/  SYNCS.PHASECHK.TRANS64.TRYWAIT P0, [R4+URZ+0x28860], R3 ;  /* 0x02886003040075a7 */ /* 0x000e24000800017f */
[----:B0-----:R-:W-:Y:S05]  /*a2b0*/  @!P0 BRA `(.L_x_6596) ;  /* 0x0000003400088947 */ /* 0x001fea0003800000 */
.L_x_6693:
[----:B------:R-:W-:Y:S05]  /*a2c0*/  BSYNC B0 ;  /* 0x0000000000007941 */ /* 0x000fea0003800000 */
.L_x_6595:
[----:B------:R-:W-:Y:S01]  /*a2d0*/  UMOV UR4, 0xffffffff ;  /* 0xffffffff00047882 */ /* 0x000fe20000000000 */
[----:B------:R-:W-:Y:S01]  /*a2e0*/  LOP3.LUT P2, RZ, R18, 0x8, RZ, 0xc0, !PT ;  /* 0x0000000812ff7812 */ /* 0x000fe2000784c0ff */
[----:B------:R-:W-:Y:S01]  /*a2f0*/  IMAD R7, R22, 0x4000, R28 ;  /* 0x0000400016077824 */ /* 0x000fe200078e021c */
[----:B------:R-:W-:Y:S02]  /*a300*/  LOP3.LUT P1, RZ, R18, 0x4, RZ, 0xc0, !PT ;  /* 0x0000000412ff7812 */ /* 0x000fe4000782c0ff */
[----:B------:R-:W-:Y:S01]  /*a310*/  IADD3 R5, -R35, R20, RZ ;  /* 0x0000001423057210 */ /* 0x000fe20007ffe1ff */
[----:B------:R-:W-:Y:S10]  /*a320*/  BRA.DIV UR4, `(.L_x_6597) ;  /* 0x0000003604007947 */ /* 0x000ff4000b800000 */
        /* <DEDUP_REMOVED lines=53> */
[----:B------:R1:W2:Y:S03]  /*a680*/  SHFL.IDX PT, R14, R16, 0x7, 0x181f ;  /* 0x00f81f00100e7f89 */ /* 0x0002a600000e0000 */
[----:B0-----:R-:W-:Y:S01]  /*a690*/  IMAD.X R3, RZ, RZ, R7, P0 ;  /* 0x000000ffff037224 */ /* 0x001fe200000e0607 */
[----:B------:R-:W-:Y:S01]  /*a6a0*/  ISETP.LT.OR P0, PT, R5, 0x61, P2 ;  /* 0x000000610500780c */ /* 0x000fe20001701670 */
[----:B------:R1:W3:-:S12]  /*a6b0*/  SHFL.IDX PT, R7, R17, 0x7, 0x181f ;  /* 0x00f81f0011077f89 */ /* 0x0002d800000e0000 */
[----:B------:R1:W-:Y:S01]  /*a6c0*/  LDGSTS.E.BYPASS.LTC128B.128 [R0+0x3400], desc[UR48][R2.64], !P0 ;  /* 0x0340000002007fae */ /* 0x0003e2000c101d70 */
[----:B------:R-:W-:-:S13]  /*a6d0*/  ISETP.LT.OR P0, PT, R5, 0x61, P1 ;  /* 0x000000610500780c */ /* 0x000fda0000f01670 */
[----:B--23--:R1:W-:Y:S02]  /*a6e0*/  LDGSTS.E.BYPASS.LTC128B.128 [R0+0x7400], desc[UR48][R2.64+0x80], !P0 ;  /* 0x0740008002007fae */ /* 0x00c3e4000c101d70 */
.L_x_6711:
        /* <DEDUP_REMOVED lines=9> */
[----:B------:R-:W-:Y:S01]  /*a780*/  PLOP3.LUT P0, PT, PT, PT, PT, 0x80, 0x0 ;  /* 0x000000000000781c */ /* 0x000fe20003f0f070 */
[----:B------:R-:W-:-:S12]  /*a790*/  NOP ;  /* 0x0000000000007918 */ /* 0x000fd80000000000 */
.L_x_6598:
        /* <DEDUP_REMOVED lines=11> */
.L_x_6599:
[----:B------:R-:W-:Y:S01]  /*a850*/  VIADD R22, R22, 0x1 ;  /* 0x0000000116167836 */ /* 0x000fe20000000000 */
[----:B------:R-:W-:Y:S01]  /*a860*/  IADD3 R33, R33, UR43, RZ ;  /* 0x0000002b21217c10 */ /* 0x000fe2000fffe0ff */
[----:B------:R-:W-:Y:S01]  /*a870*/  ULDC UR4, c[0x0][0xc34] ;  /* 0x00030d0000047ab9 */ /* 0x000fe20000000800 */
[----:B------:R0:W-:Y:S01]  /*a880*/  SYNCS.ARRIVE.TRANS64.A1T0 RZ, [R4+URZ+0x28850], RZ ;  /* 0x028850ff04ff79a7 */ /* 0x0001e2000810003f */
[----:B------:R-:W-:Y:S01]  /*a890*/  VIADD R37, R37, 0x1 ;  /* 0x0000000125257836 */ /* 0x000fe20000000000 */
[----:B------:R-:W-:-:S04]  /*a8a0*/  ISETP.NE.AND P0, PT, R22, 0x2, PT ;  /* 0x000000021600780c */ /* 0x000fc80003f05270 */
[----:B------:R-:W-:Y:S02]  /*a8b0*/  SEL R22, R22, RZ, P0 ;  /* 0x000000ff16167207 */ /* 0x000fe40000000000 */
[----:B------:R-:W-:Y:S02]  /*a8c0*/  SEL R0, RZ, 0x1, P0 ;  /* 0x00000001ff007807 */ /* 0x000fe40000000000 */
[----:B------:R-:W-:Y:S02]  /*a8d0*/  ISETP.GE.AND P0, PT, R33, UR4, PT ;  /* 0x0000000421007c0c */ /* 0x000fe4000bf06270 */
[----:B------:R-:W-:-:S11]  /*a8e0*/  LOP3.LUT R25, R25, R0, RZ, 0x3c, !PT ;  /* 0x0000000019197212 */ /* 0x000fd600078e3cff */
[----:B0-----:R-:W-:Y:S05]  /*a8f0*/  @!P0 BRA `(.L_x_6600) ;  /* 0xffffffcc00788947 */ /* 0x001fea000383ffff */
[----:B------:R-:W-:-:S07]  /*a900*/  LOP3.LUT R37, R37, 0x1, RZ, 0xc, !PT ;  /* 0x0000000125257812 */ /* 0x000fce00078e0cff */
.L_x_6565:
[----:B------:R-:W0:Y:S01]  /*a910*/  S2R R3, SR_CgaCtaId ;  /* 0x0000000000037919 */ /* 0x000e220000008800 */
[----:B------:R-:W-:Y:S01]  /*a920*/  MOV R0, 0x400 ;  /* 0x0000040000007802 */ /* 0x000fe20000000f00 */
[----:B------:R-:W-:Y:S01]  /*a930*/  BSSY B0, `(.L_x_6601) ;  /* 0x0000005000007945 */ /* 0x000fe20003800000 */
[----:B------:R-:W-:Y:S02]  /*a940*/  SHF.L.U32 R37, R37, 0x1f, RZ ;  /* 0x0000001f25257819 */ /* 0x000fe400000006ff */
[----:B0-----:R-:W-:-:S04]  /*a950*/  LEA R5, R3, R0, 0x18 ;  /* 0x0000000003057211 */ /* 0x001fc800078ec0ff */
[----:B------:R-:W0:Y:S02]  /*a960*/  SYNCS.PHASECHK.TRANS64.TRYWAIT P0, [R5+URZ+0x28820], R37 ;  /* 0x02882025050075a7 */ /* 0x000e24000800017f */
[----:B0-----:R-:W-:Y:S05]  /*a970*/  @!P0 BRA `(.L_x_6602) ;  /* 0x0000003800248947 */ /* 0x001fea0003800000 */
.L_x_6712:
[----:B------:R-:W-:Y:S05]  /*a980*/  BSYNC B0 ;  /* 0x0000000000007941 */ /* 0x000fea0003800000 */
.L_x_6601:
[----:B------:R-:W-:-:S03]  /*a990*/  UMOV UR4, 0xffffffff ;  /* 0xffffffff00047882 */ /* 0x000fc60000000000 */
[----:B------:R-:W-:Y:S05]  /*a9a0*/  BRA.DIV UR4, `(.L_x_6603) ;  /* 0x0000003a042c7947 */ /* 0x000fea000b800000 */
[----:B------:R-:W1:Y:S02]  /*a9b0*/  S2R R0, SR_TID.X ;  /* 0x0000000000007919 */ /* 0x000e640000002100 */
[----:B-1----:R-:W-:-:S04]  /*a9c0*/  SHF.R.U32.HI R0, RZ, 0x5, R0 ;  /* 0x00000005ff007819 */ /* 0x002fc80000011600 */
[----:B------:R-:W-:-:S05]  /*a9d0*/  LOP3.LUT R0, R0, 0x3, RZ, 0xc0, !PT ;  /* 0x0000000300007812 */ /* 0x000fca00078ec0ff */
[----:B------:R1:W2:Y:S02]  /*a9e0*/  SHFL.IDX PT, R14, R0, RZ, 0x1f ;  /* 0x00001fff000e7589 */ /* 0x0002a400000e0000 */
.L_x_6715:
[----:B--2---:R-:W-:Y:S01]  /*a9f0*/  ISETP.NE.AND P0, PT, R14, RZ, PT ;  /* 0x000000ff0e00720c */ /* 0x004fe20003f05270 */
[----:B------:R-:W-:-:S12]  /*aa00*/  BSSY B0, `(.L_x_6604) ;  /* 0x0000024000007945 */ /* 0x000fd80003800000 */
[----:B------:R-:W-:Y:S05]  /*aa10*/  @P0 BRA `(.L_x_6605) ;  /* 0x0000000000880947 */ /* 0x000fea0003800000 */
[----:B------:R-:W-:-:S03]  /*aa20*/  UMOV UR4, 0xffffffff ;  /* 0xffffffff00047882 */ /* 0x000fc60000000000 */
[----:B------:R-:W-:Y:S05]  /*aa30*/  BRA.DIV UR4, `(.L_x_6606) ;  /* 0x0000003a043c7947 */ /* 0x000fea000b800000 */
[----:B------:R-:W-:-:S13]  /*aa40*/  ELECT P6, URZ, PT ;  /* 0x00000000003f782f */ /* 0x000fda00038c0000 */
.L_x_6718:
[----:B------:R-:W-:Y:S05]  /*aa50*/  @!P6 BRA `(.L_x_6605) ;  /* 0x000000000078e947 */ /* 0x000fea0003800000 */
[----:B------:R-:W-:-:S06]  /*aa60*/  ULOP3.LUT UR4, UR36, 0x2, URZ, 0xfc, !UPT ;  /* 0x0000000224047892 */ /* 0x000fcc000f8efc3f */
[----:B-1----:R-:W-:-:S05]  /*aa70*/  IMAD.U32 R0, RZ, RZ, UR4 ;  /* 0x00000004ff007e24 */ /* 0x002fca000f8e00ff */
[----:B------:R-:W-:-:S13]  /*aa80*/  ISETP.NE.AND P0, PT, R0, 0x3, PT ;  /* 0x000000030000780c */ /* 0x000fda0003f05270 */
[----:B------:R-:W-:Y:S05]  /*aa90*/  @!P0 BRA `(.L_x_6607) ;  /* 0x0000000000048947 */ /* 0x000fea0003800000 */
[----:B------:R-:W-:Y:S01]  /*aaa0*/  BPT.TRAP 0x1 ;  /* 0x000000040000795c */ /* 0x000fe20000300000 */
.L_x_6607:
[C---:B------:R-:W-:Y:S01]  /*aab0*/  IMAD R3, R22.reuse, 0x8, R5 ;  /* 0x0000000816037824 */ /* 0x040fe200078e0205 */
[----:B------:R-:W-:Y:S01]  /*aac0*/  SHF.L.U32 R2, R25, 0x1f, RZ ;  /* 0x0000001f19027819 */ /* 0x000fe200000006ff */
[----:B------:R-:W-:-:S03]  /*aad0*/  VIADD R22, R22, 0x1 ;  /* 0x0000000116167836 */ /* 0x000fc60000000000 */
[----:B------:R-:W1:Y:S02]  /*aae0*/  SYNCS.PHASECHK.TRANS64.TRYWAIT P1, [R3+URZ+0x28840], R2 ;  /* 0x02884002030075a7 */ /* 0x000e64000802017f */
[----:B------:R-:W-:-:S04]  /*aaf0*/  ISETP.NE.AND P2, PT, R22, 0x2, PT ;  /* 0x000000021600780c */ /* 0x000fc80003f45270 */
[----:B------:R-:W-:Y:S01]  /*ab00*/  SEL R0, RZ, 0x1, P2 ;  /* 0x00000001ff007807 */ /* 0x000fe20001000000 */
[----:B-1----:R-:W-:Y:S08]  /*ab10*/  @!P1 BRA `(.L_x_6608) ;  /* 0x0000003800249947 */ /* 0x002ff00003800000 */
.L_x_6719:
[----:B------:R-:W-:Y:S02]  /*ab20*/  SEL R22, R22, RZ, P2 ;  /* 0x000000ff16167207 */ /* 0x000fe40001000000 */
[----:B------:R-:W-:Y:S01]  /*ab30*/  LOP3.LUT R0, R25, R0, RZ, 0x3c, !PT ;  /* 0x0000000019007212 */ /* 0x000fe200078e3cff */
[----:B------:R-:W-:Y:S06]  /*ab40*/  @!P0 BRA `(.L_x_6609) ;  /* 0x0000000000048947 */ /* 0x000fec0003800000 */
[----:B------:R-:W-:Y:S01]  /*ab50*/  BPT.TRAP 0x1 ;  /* 0x000000040000795c */ /* 0x000fe20000300000 */
.L_x_6609:
[----:B0-----:R-:W-:Y:S01]  /*ab60*/  IMAD R5, R22, 0x8, R5 ;  /* 0x0000000816057824 */ /* 0x001fe200078e0205 */
[----:B------:R-:W-:-:S04]  /*ab70*/  SHF.L.U32 R0, R0, 0x1f, RZ ;  /* 0x0000001f00007819 */ /* 0x000fc800000006ff */
[----:B------:R-:W0:Y:S02]  /*ab80*/  SYNCS.PHASECHK.TRANS64.TRYWAIT P1, [R5+URZ+0x28840], R0 ;  /* 0x02884000050075a7 */ /* 0x000e24000802017f */
[----:B0-----:R-:W-:Y:S05]  /*ab90*/  @!P1 BRA `(.L_x_6610) ;  /* 0x0000003800189947 */ /* 0x001fea0003800000 */
.L_x_6720:
[----:B------:R-:W-:Y:S05]  /*aba0*/  @!P0 BRA `(.L_x_6611) ;  /* 0x0000000000048947 */ /* 0x000fea0003800000 */
[----:B------:R-:W-:Y:S01]  /*abb0*/  BPT.TRAP 0x1 ;  /* 0x000000040000795c */ /* 0x000fe20000300000 */
.L_x_6611:
[----:B------:R-:W2:Y:S02]  /*abc0*/  SYNCS.PHASECHK.TRANS64.TRYWAIT P1, [R3+URZ+0x28860], R2 ;  /* 0x02886002030075a7 */ /* 0x000ea4000802017f */
[----:B--2---:R-:W-:Y:S05]  /*abd0*/  @!P1 BRA `(.L_x_6612) ;  /* 0x00000038001c9947 */ /* 0x004fea0003800000 */
.L_x_6721:
[----:B------:R-:W-:Y:S05]  /*abe0*/  @!P0 BRA `(.L_x_6613) ;  /* 0x0000000000048947 */ /* 0x000fea0003800000 */
[----:B------:R-:W-:Y:S01]  /*abf0*/  BPT.TRAP 0x1 ;  /* 0x000000040000795c */ /* 0x000fe20000300000 */
.L_x_6613:
[----:B---3--:R3:W4:Y:S02]  /*ac00*/  SYNCS.PHASECHK.TRANS64.TRYWAIT P0, [R5+URZ+0x28860], R0 ;  /* 0x02886000050075a7 */ /* 0x008724000800017f */
[----:B----4-:R-:W-:Y:S05]  /*ac10*/  @!P0 NANOSLEEP.SYNCS 0x989680 ;  /* 0x009896800000895d */ /* 0x010fea0003900000 */
[----:B------:R-:W4:Y:S02]  /*ac20*/  @!P0 SYNCS.PHASECHK.TRANS64 P0, [R5+URZ+0x28860], R0 ;  /* 0x02886000050085a7 */ /* 0x000f24000800007f */
[----:B----4-:R-:W-:Y:S05]  /*ac30*/  @!P0 BRA `(.L_x_6613) ;  /* 0xfffffffc00f08947 */ /* 0x010fea000383ffff */
.L_x_6605:
[----:B------:R-:W-:Y:S05]  /*ac40*/  BSYNC B0 ;  /* 0x0000000000007941 */ /* 0x000fea0003800000 */
.L_x_6604:
[----:B------:R-:W-:Y:S05]  /*ac50*/  EXIT ;  /* 0x000000000000794d */ /* 0x000fea0003800000 */
.L_x_6533:
[----:B0-----:R-:W-:-:S04]  /*ac60*/  MOV R3, UR39 ;  /* 0x0000002700037c02 */ /* 0x001fc80008000f00 */
[----:B------:R0:W1:Y:S03]  /*ac70*/  SYNCS.PHASECHK.TRANS64.TRYWAIT P1, [R3+URZ+0x28800], R0 ;  /* 0x02880000030075a7 */ /* 0x000066000802017f */
[----:B-1----:R-:W-:Y:S05]  /*ac80*/  @!P1 NANOSLEEP.SYNCS 0x989680 ;  /* 0x009896800000995d */ /* 0x002fea0003900000 */
[----:B------:R-:W1:Y:S02]  /*ac90*/  @!P1 SYNCS.PHASECHK.TRANS64 P1, [R3+URZ+0x28800], R0 ;  /* 0x02880000030095a7 */ /* 0x000e64000802007f */
[----:B-1----:R-:W-:Y:S05]  /*aca0*/  @!P1 BRA `(.L_x_6533) ;  /* 0xfffffffc00ec9947 */ /* 0x002fea000383ffff */
[----:B------:R-:W-:Y:S05]  /*acb0*/  BRA `(.L_x_6614) ;  /* 0xffffff6000f47947 */ /* 0x000fea000383ffff */
.L_x_6537:
[----:B-1----:R1:W2:Y:S02]  /*acc0*/  SYNCS.PHASECHK.TRANS64.TRYWAIT P1, [R5+URZ+0x28830], R0 ;  /* 0x02883000050075a7 */ /* 0x0022a4000802017f */
[----:B--2---:R-:W-:Y:S05]  /*acd0*/  @!P1 NANOSLEEP.SYNCS 0x989680 ;  /* 0x009896800000995d */ /* 0x004fea0003900000 */
[----:B------:R-:W2:Y:S02]  /*ace0*/  @!P1 SYNCS.PHASECHK.TRANS64 P1, [R5+URZ+0x28830], R0 ;  /* 0x02883000050095a7 */ /* 0x000ea4000802007f */
[----:B--2---:R-:W-:Y:S05]  /*acf0*/  @!P1 BRA `(.L_x_6537) ;  /* 0xfffffffc00f09947 */ /* 0x004fea000383ffff */
[----:B------:R-:W-:Y:S05]  /*ad00*/  BRA `(.L_x_6536) ;  /* 0xffffff6400147947 */ /* 0x000fea000383ffff */
.L_x_6543:
[----:B-1----:R-:W-:-:S04]  /*ad10*/  IMAD.U32 R3, RZ, RZ, UR6 ;  /* 0x00000006ff037e24 */ /* 0x002fc8000f8e00ff */
[----:B------:R1:W2:Y:S03]  /*ad20*/  SYNCS.PHASECHK.TRANS64.TRYWAIT P1, [R3+URZ+0x28830], R0 ;  /* 0x02883000030075a7 */ /* 0x0002a6000802017f */
[----:B--2---:R-:W-:Y:S05]  /*ad30*/  @!P1 NANOSLEEP.SYNCS 0x989680 ;  /* 0x009896800000995d */ /* 0x004fea0003900000 */
[----:B------:R-:W2:Y:S02]  /*ad40*/  @!P1 SYNCS.PHASECHK.TRANS64 P1, [R3+URZ+0x28830], R0 ;  /* 0x02883000030095a7 */ /* 0x000ea4000802007f */
[----:B--2---:R-:W-:Y:S05]  /*ad50*/  @!P1 BRA `(.L_x_6543) ;  /* 0xfffffffc00ec9947 */ /* 0x004fea000383ffff */
[----:B------:R-:W-:Y:S05]  /*ad60*/  BRA `(.L_x_6540) ;  /* 0xffffff8800607947 */ /* 0x000fea000383ffff */
.L_x_6547:
[----:B-1----:R-:W-:-:S04]  /*ad70*/  IMAD.U32 R3, RZ, RZ, UR6 ;  /* 0x00000006ff037e24 */ /* 0x002fc8000f8e00ff */
[----:B------:R1:W2:Y:S03]  /*ad80*/  SYNCS.PHASECHK.TRANS64.TRYWAIT P1, [R3+URZ+0x28850], R0 ;  /* 0x02885000030075a7 */ /* 0x0002a6000802017f */
[----:B--2---:R-:W-:Y:S05]  /*ad90*/  @!P1 NANOSLEEP.SYNCS 0x989680 ;  /* 0x009896800000995d */ /* 0x004fea0003900000 */
[----:B------:R-:W2:Y:S02]  /*ada0*/  @!P1 SYNCS.PHASECHK.TRANS64 P1, [R3+URZ+0x28850], R0 ;  /* 0x02885000030095a7 */ /* 0x000ea4000802007f */
[----:B--2---:R-:W-:Y:S05]  /*adb0*/  @!P1 BRA `(.L_x_6547) ;  /* 0xfffffffc00ec9947 */ /* 0x004fea000383ffff */
[----:B------:R-:W-:Y:S05]  /*adc0*/  BRA `(.L_x_6544) ;  /* 0xffffff8c002c7947 */ /* 0x000fea000383ffff */
.L_x_6554:
[----:B-1----:R-:W-:-:S04]  /*add0*/  IMAD.U32 R8, RZ, RZ, UR10 ;  /* 0x0000000aff087e24 */ /* 0x002fc8000f8e00ff */
[----:B------:R1:W2:Y:S03]  /*ade0*/  SYNCS.PHASECHK.TRANS64.TRYWAIT P1, [R8+URZ+0x28850], R7 ;  /* 0x02885007080075a7 */ /* 0x0002a6000802017f */
[----:B--2---:R-:W-:Y:S05]  /*adf0*/  @!P1 NANOSLEEP.SYNCS 0x989680 ;  /* 0x009896800000995d */ /* 0x004fea0003900000 */
[----:B------:R-:W2:Y:S02]  /*ae00*/  @!P1 SYNCS.PHASECHK.TRANS64 P1, [R8+URZ+0x28850], R7 ;  /* 0x02885007080095a7 */ /* 0x000ea4000802007f */
[----:B--2---:R-:W-:Y:S05]  /*ae10*/  @!P1 BRA `(.L_x_6554) ;  /* 0xfffffffc00ec9947 */ /* 0x004fea000383ffff */
[----:B------:R-:W-:Y:S05]  /*ae20*/  BRA `(.L_x_6553) ;  /* 0xffffffa800147947 */ /* 0x000fea000383ffff */
.L_x_6569:
[----:B------:R-:W0:Y:S01]  /*ae30*/  S2R R16, SR_TID.X ;  /* 0x0000000000107919 */ /* 0x000e220000002100 */
        /* <DEDUP_REMOVED lines=10> */
.L_x_6616:
[----:B------:R-:W-:Y:S05]  /*aee0*/  BSYNC B0 ;  /* 0x0000000000007941 */ /* 0x000fea0003800000 */
.L_x_6615:
[----:B------:R-:W-:Y:S05]  /*aef0*/  BRA `(.L_x_6617) ;  /* 0xffffffcc00c47947 */ /* 0x000fea000383ffff */
.L_x_6572:
[----:B0-----:R0:W1:Y:S02]  /*af00*/  SYNCS.PHASECHK.TRANS64.TRYWAIT P0, [R0+URZ+0x28840], R3 ;  /* 0x02884003000075a7 */ /* 0x001064000800017f */
[----:B-1----:R-:W-:Y:S05]  /*af10*/  @!P0 NANOSLEEP.SYNCS 0x989680 ;  /* 0x009896800000895d */ /* 0x002fea0003900000 */
[----:B------:R-:W1:Y:S02]  /*af20*/  @!P0 SYNCS.PHASECHK.TRANS64 P0, [R0+URZ+0x28840], R3 ;  /* 0x02884003000085a7 */ /* 0x000e64000800007f */
[----:B-1----:R-:W-:Y:S05]  /*af30*/  @!P0 BRA `(.L_x_6572) ;  /* 0xfffffffc00f08947 */ /* 0x002fea000383ffff */
[----:B------:R-:W-:Y:S05]  /*af40*/  BRA `(.L_x_6618) ;  /* 0xffffffd0002c7947 */ /* 0x000fea000383ffff */
.L_x_6573:
        /* <DEDUP_REMOVED lines=8> */
.L_x_6620:
[----:B------:R-:W-:Y:S05]  /*afd0*/  BSYNC B0 ;  /* 0x0000000000007941 */ /* 0x000fea0003800000 */
.L_x_6619:
[----:B------:R-:W-:Y:S01]  /*afe0*/  IMAD.MOV.U32 R13, RZ, RZ, R4 ;  /* 0x000000ffff0d7224 */ /* 0x000fe200078e0004 */
[----:B------:R-:W-:Y:S01]  /*aff0*/  MOV R2, R14 ;  /* 0x0000000e00027202 */ /* 0x000fe20000000f00 */
[----:B------:R-:W-:Y:S01]  /*b000*/  IMAD.MOV.U32 R12, RZ, RZ, RZ ;  /* 0x000000ffff0c7224 */ /* 0x000fe200078e00ff */
[----:B------:R-:W-:Y:S01]  /*b010*/  ISETP.GE.AND P0, PT, R30, 0x1, PT ;  /* 0x000000011e00780c */ /* 0x000fe20003f06270 */
[----:B------:R-:W-:Y:S02]  /*b020*/  IMAD.MOV.U32 R11, RZ, RZ, 0x181f ;  /* 0x0000181fff0b7424 */ /* 0x000fe400078e00ff */
[----:B------:R-:W-:-:S10]  /*b030*/  IMAD.MOV.U32 R15, RZ, RZ, -0x1 ;  /* 0xffffffffff0f7424 */ /* 0x000fd400078e00ff */
[----:B------:R-:W-:Y:S05]  /*b040*/  WARPSYNC.COLLECTIVE R15, `(.L_x_6621) ;  /* 0x000000000f087348 */ /* 0x000fea0003c00000 */
[----:B------:R0:W1:Y:S02]  /*b050*/  SHFL.IDX P6, R14, R13, R12, R11 ;  /* 0x0000000c0d0e7389 */ /* 0x00006400000c000b */
[----:B01----:R-:W-:Y:S01]  /*b060*/  ENDCOLLECTIVE ;  /* 0x000000000000791b */ /* 0x003fe20003800000 */
.L_x_6621:
[----:B------:R-:W-:Y:S01]  /*b070*/  @P0 LEA R7, R5, UR39, 0x1 ;  /* 0x0000002705070c11 */ /* 0x000fe2000f8e08ff */
        /* <DEDUP_REMOVED lines=8> */
.L_x_6622:
[----:B------:R-:W-:Y:S01]  /*b100*/  @!PT LDS RZ, [RZ] ;  /* 0x00000000fffff984 */ /* 0x000fe20000000800 */
[----:B------:R-:W-:Y:S01]  /*b110*/  @!PT LDS RZ, [RZ] ;  /* 0x00000000fffff984 */ /* 0x000fe20000000800 */
[----:B------:R-:W-:Y:S01]  /*b120*/  @!PT LDS RZ, [RZ] ;  /* 0x00000000fffff984 */ /* 0x000fe20000000800 */
[----:B------:R0:W-:Y:S04]  /*b130*/  @P0 LDGSTS.E.BYPASS.LTC128B.128 [R7+0x18400], desc[UR48][R2.64], !P3 ;  /* 0x1840000002070fae */ /* 0x0001e8000d901d70 */
[----:B------:R0:W-:Y:S01]  /*b140*/  @P0 LDGSTS.E.BYPASS.LTC128B.128 [R7+0x1c400], desc[UR48][R2.64+0x80], !P2 ;  /* 0x1c40008002070fae */ /* 0x0001e2000d101d70 */
[----:B------:R-:W-:Y:S01]  /*b150*/  ISETP.GE.AND P0, PT, R30, 0x11, PT ;  /* 0x000000111e00780c */ /* 0x000fe20003f06270 */
[----:B------:R-:W-:-:S12]  /*b160*/  IMAD.MOV.U32 R13, RZ, RZ, R4 ;  /* 0x000000ffff0d7224 */ /* 0x000fd800078e0004 */
[----:B------:R-:W-:Y:S01]  /*b170*/  @P0 LEA R21, R5, UR39, 0x1 ;  /* 0x0000002705150c11 */ /* 0x000fe2000f8e08ff */
[----:B0-----:R-:W-:-:S07]  /*b180*/  IMAD.MOV.U32 R8, RZ, RZ, R14 ;  /* 0x000000ffff087224 */ /* 0x001fce00078e000e */
[----:B------:R-:W-:Y:S05]  /*b190*/  WARPSYNC.COLLECTIVE R15, `(.L_x_6623) ;  /* 0x000000000f087348 */ /* 0x000fea0003c00000 */
[----:B------:R0:W1:Y:S02]  /*b1a0*/  SHFL.IDX P6, R14, R13, R12, R11 ;  /* 0x0000000c0d0e7389 */ /* 0x00006400000c000b */
[----:B01----:R-:W-:Y:S01]  /*b1b0*/  ENDCOLLECTIVE ;  /* 0x000000000000791b */ /* 0x003fe20003800000 */
.L_x_6623:
        /* <DEDUP_REMOVED lines=8> */
.L_x_6624:
[----:B------:R-:W-:-:S05]  /*b240*/  @P0 IMAD.MOV.U32 R3, RZ, RZ, R9 ;  /* 0x000000ffff030224 */ /* 0x000fca00078e0009 */
[----:B------:R-:W-:Y:S01]  /*b250*/  @!PT LDS RZ, [RZ] ;  /* 0x00000000fffff984 */ /* 0x000fe20000000800 */
[----:B------:R-:W-:Y:S01]  /*b260*/  @!PT LDS RZ, [RZ] ;  /* 0x00000000fffff984 */ /* 0x000fe20000000800 */
[----:B------:R-:W-:Y:S01]  /*b270*/  @!PT LDS RZ, [RZ] ;  /* 0x00000000fffff984 */ /* 0x000fe20000000800 */
[----:B------:R0:W-:Y:S04]  /*b280*/  @P0 LDGSTS.E.BYPASS.LTC128B.128 [R21+0x18c00], desc[UR48][R2.64], !P3 ;  /* 0x18c0000002150fae */ /* 0x0001e8000d901d70 */
[----:B------:R0:W-:Y:S01]  /*b290*/  @P0 LDGSTS.E.BYPASS.LTC128B.128 [R21+0x1cc00], desc[UR48][R2.64+0x80], !P2 ;  /* 0x1cc0008002150fae */ /* 0x0001e2000d101d70 */
[----:B------:R-:W-:Y:S01]  /*b2a0*/  ISETP.GE.AND P0, PT, R30, 0x21, PT ;  /* 0x000000211e00780c */ /* 0x000fe20003f06270 */
[----:B------:R-:W-:Y:S02]  /*b2b0*/  IMAD.MOV.U32 R13, RZ, RZ, R4 ;  /* 0x000000ffff0d7224 */ /* 0x000fe400078e0004 */
[----:B------:R-:W-:-:S10]  /*b2c0*/  IMAD.MOV.U32 R7, RZ, RZ, R14 ;  /* 0x000000ffff077224 */ /* 0x000fd400078e000e */
[----:B0-----:R-:W-:Y:S05]  /*b2d0*/  WARPSYNC.COLLECTIVE R15, `(.L_x_6625) ;  /* 0x000000000f087348 */ /* 0x001fea0003c00000 */
[----:B------:R1:W2:Y:S02]  /*b2e0*/  SHFL.IDX P6, R14, R13, R12, R11 ;  /* 0x0000000c0d0e7389 */ /* 0x0002a400000c000b */
[----:B012---:R-:W-:Y:S01]  /*b2f0*/  ENDCOLLECTIVE ;  /* 0x000000000000791b */ /* 0x007fe20003800000 */
.L_x_6625:
        /* <DEDUP_REMOVED lines=9> */
.L_x_6626:
[----:B------:R-:W-:-:S05]  /*b390*/  @P0 IMAD.MOV.U32 R3, RZ, RZ, R7 ;  /* 0x000000ffff030224 */ /* 0x000fca00078e0007 */
[----:B------:R-:W-:Y:S01]  /*b3a0*/  @!PT LDS RZ, [RZ] ;  /* 0x00000000fffff984 */ /* 0x000fe20000000800 */
[----:B------:R-:W-:Y:S01]  /*b3b0*/  @!PT LDS RZ, [RZ] ;  /* 0x00000000fffff984 */ /* 0x000fe20000000800 */
[----:B------:R-:W-:Y:S01]  /*b3c0*/  @!PT LDS RZ, [RZ] ;  /* 0x00000000fffff984 */ /* 0x000fe20000000800 */
[----:B------:R0:W-:Y:S04]  /*b3d0*/  @P0 LDGSTS.E.BYPASS.LTC128B.128 [R9+0x19400], desc[UR48][R2.64], !P3 ;  /* 0x1940000002090fae */ /* 0x0001e8000d901d70 */
[----:B------:R0:W-:Y:S01]  /*b3e0*/  @P0 LDGSTS.E.BYPASS.LTC128B.128 [R9+0x1d400], desc[UR48][R2.64+0x80], !P2 ;  /* 0x1d40008002090fae */ /* 0x0001e2000d101d70 */
[----:B------:R-:W-:Y:S02]  /*b3f0*/  ISETP.GE.AND P0, PT, R30, 0x31, PT ;  /* 0x000000311e00780c */ /* 0x000fe40003f06270 */
[----:B------:R-:W-:Y:S01]  /*b400*/  MOV R13, R4 ;  /* 0x00000004000d7202 */ /* 0x000fe20000000f00 */
[----:B------:R-:W-:-:S10]  /*b410*/  IMAD.MOV.U32 R7, RZ, RZ, R14 ;  /* 0x000000ffff077224 */ /* 0x000fd400078e000e */
[----:B0-----:R-:W-:-:S07]  /*b420*/  @P0 LEA R21, R5, UR39, 0x1 ;  /* 0x0000002705150c11 */ /* 0x001fce000f8e08ff */
[----:B------:R-:W-:Y:S05]  /*b430*/  WARPSYNC.COLLECTIVE R15, `(.L_x_6627) ;  /* 0x000000000f087348 */ /* 0x000fea0003c00000 */
[----:B------:R0:W1:Y:S02]  /*b440*/  SHFL.IDX P6, R14, R13, R12, R11 ;  /* 0x0000000c0d0e7389 */ /* 0x00006400000c000b */
[----:B01----:R-:W-:Y:S01]  /*b450*/  ENDCOLLECTIVE ;  /* 0x000000000000791b */ /* 0x003fe20003800000 */
.L_x_6627:
[----:B------:R-:W-:Y:S02]  /*b460*/  IMAD.MOV.U32 R13, RZ, RZ, R6 ;  /* 0x000000ffff0d7224 */ /* 0x000fe400078e0006 */
[----:B------:R-:W-:Y:S01]  /*b470*/  IMAD.MOV.U32 R12, RZ, RZ, 0x4 ;  /* 0x00000004ff0c7424 */ /* 0x000fe200078e00ff */
[----:B------:R-:W-:-:S05]  /*b480*/  @P0 LEA R14, P1, R34, R14, 0x1 ;  /* 0x0000000e220e0211 */ /* 0x000fca00078208ff */
[----:B------:R-:W-:-:S08]  /*b490*/  @P0 IMAD.MOV.U32 R2, RZ, RZ, R14 ;  /* 0x000000ffff020224 */ /* 0x000fd000078e000e */
[----:B------:R-:W-:Y:S05]  /*b4a0*/  WARPSYNC.COLLECTIVE R15, `(.L_x_6628) ;  /* 0x000000000f087348 */ /* 0x000fea0003c00000 */
[----:B------:R0:W1:Y:S02]  /*b4b0*/  SHFL.IDX P6, R14, R13, R12, R11 ;  /* 0x0000000c0d0e7389 */ /* 0x00006400000c000b */
[----:B01----:R-:W-:Y:S01]  /*b4c0*/  ENDCOLLECTIVE ;  /* 0x000000000000791b */ /* 0x003fe20003800000 */
.L_x_6628:
[----:B------:R-:W-:-:S04]  /*b4d0*/  @P0 IMAD.X R7, RZ, RZ, R7, P1 ;  /* 0x000000ffff070224 */ /* 0x000fc800008e0607 */
[----:B------:R-:W-:-:S05]  /*b4e0*/  @P0 IMAD.MOV.U32 R3, RZ, RZ, R7 ;  /* 0x000000ffff030224 */ /* 0x000fca00078e0007 */
[----:B------:R-:W-:Y:S01]  /*b4f0*/  @!PT LDS RZ, [RZ] ;  /* 0x00000000fffff984 */ /* 0x000fe20000000800 */
[----:B------:R-:W-:Y:S01]  /*b500*/  @!PT LDS RZ, [RZ] ;  /* 0x00000000fffff984 */ /* 0x000fe20000000800 */
[----:B------:R-:W-:Y:S01]  /*b510*/  @!PT LDS RZ, [RZ] ;  /* 0x00000000fffff984 */ /* 0x000fe20000000800 */
        /* <DEDUP_REMOVED lines=8> */
.L_x_6629:
[----:B------:R-:W-:Y:S01]  /*b5a0*/  @P0 LEA R9, R5, UR39, 0x1 ;  /* 0x0000002705090c11 */ /* 0x000fe2000f8e08ff */
[----:B------:R-:W-:Y:S01]  /*b5b0*/  IMAD.MOV.U32 R13, RZ, RZ, R6 ;  /* 0x000000ffff0d7224 */ /* 0x000fe200078e0006 */
[----:B------:R-:W-:Y:S02]  /*b5c0*/  MOV R12, 0x5 ;  /* 0x00000005000c7802 */ /* 0x000fe40000000f00 */
[----:B------:R-:W-:-:S05]  /*b5d0*/  @P0 LEA R14, P1, R34, R14, 0x1 ;  /* 0x0000000e220e0211 */ /* 0x000fca00078208ff */
[----:B------:R-:W-:-:S08]  /*b5e0*/  @P0 IMAD.MOV.U32 R2, RZ, RZ, R14 ;  /* 0x000000ffff020224 */ /* 0x000fd000078e000e */
[----:B------:R-:W-:Y:S05]  /*b5f0*/  WARPSYNC.COLLECTIVE R15, `(.L_x_6630) ;  /* 0x000000000f087348 */ /* 0x000fea0003c00000 */
[----:B------:R0:W1:Y:S02]  /*b600*/  SHFL.IDX P6, R14, R13, R12, R11 ;  /* 0x0000000c0d0e7389 */ /* 0x00006400000c000b */
[----:B01----:R-:W-:Y:S01]  /*b610*/  ENDCOLLECTIVE ;  /* 0x000000000000791b */ /* 0x003fe20003800000 */
.L_x_6630:
        /* <DEDUP_REMOVED lines=13> */
.L_x_6631:
        /* <DEDUP_REMOVED lines=8> */
.L_x_6632:
        /* <DEDUP_REMOVED lines=13> */
.L_x_6633:
        /* <DEDUP_REMOVED lines=8> */
.L_x_6634:
[----:B------:R-:W-:-:S05]  /*b8c0*/  @P0 IMAD.X R7, RZ, RZ, R7, P1 ;  /* 0x000000ffff070224 */ /* 0x000fca00008e0607 */
[----:B------:R-:W-:-:S05]  /*b8d0*/  @P0 MOV R3, R7 ;  /* 0x0000000700030202 */ /* 0x000fca0000000f00 */
[----:B------:R-:W-:Y:S01]  /*b8e0*/  @!PT LDS RZ, [RZ] ;  /* 0x00000000fffff984 */ /* 0x000fe20000000800 */
[----:B------:R-:W-:Y:S01]  /*b8f0*/  @!PT LDS RZ, [RZ] ;  /* 0x00000000fffff984 */ /* 0x000fe20000000800 */
[----:B------:R-:W-:Y:S01]  /*b900*/  @!PT LDS RZ, [RZ] ;  /* 0x00000000fffff984 */ /* 0x000fe20000000800 */
[----:B------:R0:W-:Y:S01]  /*b910*/  @P0 LDGSTS.E.BYPASS.LTC128B.128 [R9+0x1b400], desc[UR48][R2.64], !P3 ;  /* 0x1b40000002090fae */ /* 0x0001e2000d901d70 */
[----:B------:R-:W-:-:S03]  /*b920*/  IMAD.MOV.U32 R13, RZ, RZ, R4 ;  /* 0x000000ffff0d7224 */ /* 0x000fc600078e0004 */
[----:B------:R0:W-:Y:S01]  /*b930*/  @P0 LDGSTS.E.BYPASS.LTC128B.128 [R9+0x1f400], desc[UR48][R2.64+0x80], !P2 ;  /* 0x1f40008002090fae */ /* 0x0001e2000d101d70 */
[----:B------:R-:W-:-:S07]  /*b940*/  IMAD.MOV.U32 R7, RZ, RZ, R14 ;  /* 0x000000ffff077224 */ /* 0x000fce00078e000e */
[----:B0-----:R-:W-:Y:S05]  /*b950*/  WARPSYNC.COLLECTIVE R15, `(.L_x_6635) ;  /* 0x000000000f087348 */ /* 0x001fea0003c00000 */
[----:B------:R1:W2:Y:S02]  /*b960*/  SHFL.IDX P6, R14, R13, R12, R11 ;  /* 0x0000000c0d0e7389 */ /* 0x0002a400000c000b */
[----:B012---:R-:W-:Y:S01]  /*b970*/  ENDCOLLECTIVE ;  /* 0x000000000000791b */ /* 0x007fe20003800000 */
.L_x_6635:
[----:B------:R-:W-:Y:S05]  /*b980*/  BRA `(.L_x_6636) ;  /* 0xffffffcc00187947 */ /* 0x000fea000383ffff */
.L_x_6577:
[----:B------:R-:W-:Y:S01]  /*b990*/  IMAD.MOV.U32 R13, RZ, RZ, R5 ;  /* 0x000000ffff0d7224 */ /* 0x000fe200078e0005 */
[----:B------:R-:W-:Y:S01]  /*b9a0*/  MOV R12, RZ ;  /* 0x000000ff000c7202 */ /* 0x000fe20000000f00 */
[----:B------:R-:W-:Y:S02]  /*b9b0*/  IMAD.MOV.U32 R11, RZ, RZ, 0x181f ;  /* 0x0000181fff0b7424 */ /* 0x000fe400078e00ff */
[----:B------:R-:W-:Y:S02]  /*b9c0*/  IMAD.MOV.U32 R15, RZ, RZ, -0x1 ;  /* 0xffffffffff0f7424 */ /* 0x000fe400078e00ff */
[----:B------:R-:W-:-:S07]  /*b9d0*/  IMAD.IADD R4, R35, 0x1, R4 ;  /* 0x0000000123047824 */ /* 0x000fce00078e0204 */
[----:B------:R-:W-:Y:S05]  /*b9e0*/  WARPSYNC.COLLECTIVE R15, `(.L_x_6637) ;  /* 0x000000000f087348 */ /* 0x000fea0003c00000 */
[----:B------:R0:W1:Y:S02]  /*b9f0*/  SHFL.IDX P6, R14, R13, R12, R11 ;  /* 0x0000000c0d0e7389 */ /* 0x00006400000c000b */
[----:B01----:R-:W-:Y:S01]  /*ba00*/  ENDCOLLECTIVE ;  /* 0x000000000000791b */ /* 0x003fe20003800000 */
.L_x_6637:
[C---:B------:R-:W-:Y:S01]  /*ba10*/  VIADD R6, R4.reuse, 0x10 ;  /* 0x0000001004067836 */ /* 0x040fe20000000000 */
[----:B------:R-:W-:Y:S01]  /*ba20*/  ISETP.GE.AND P0, PT, R4, UR38, PT ;  /* 0x0000002604007c0c */ /* 0x000fe2000bf06270 */
[----:B------:R-:W-:Y:S02]  /*ba30*/  IMAD.MOV.U32 R13, RZ, RZ, R0 ;  /* 0x000000ffff0d7224 */ /* 0x000fe400078e0000 */
[----:B------:R-:W-:-:S10]  /*ba40*/  IMAD.MOV.U32 R2, RZ, RZ, R14 ;  /* 0x000000ffff027224 */ /* 0x000fd400078e000e */
[----:B------:R-:W-:Y:S05]  /*ba50*/  WARPSYNC.COLLECTIVE R15, `(.L_x_6638) ;  /* 0x000000000f087348 */ /* 0x000fea0003c00000 */
[----:B------:R0:W1:Y:S02]  /*ba60*/  SHFL.IDX P6, R14, R13, R12, R11 ;  /* 0x0000000c0d0e7389 */ /* 0x00006400000c000b */
[----:B01----:R-:W-:Y:S01]  /*ba70*/  ENDCOLLECTIVE ;  /* 0x000000000000791b */ /* 0x003fe20003800000 */
.L_x_6638:
        /* <DEDUP_REMOVED lines=8> */
.L_x_6639:
[----:B------:R-:W-:Y:S01]  /*bb00*/  @!PT LDS RZ, [RZ] ;  /* 0x00000000fffff984 */ /* 0x000fe20000000800 */
[----:B------:R-:W-:Y:S01]  /*bb10*/  @!PT LDS RZ, [RZ] ;  /* 0x00000000fffff984 */ /* 0x000fe20000000800 */
[----:B------:R-:W-:Y:S01]  /*bb20*/  @!PT LDS RZ, [RZ] ;  /* 0x00000000fffff984 */ /* 0x000fe20000000800 */
[----:B------:R0:W-:Y:S04]  /*bb30*/  @!P0 LDGSTS.E.BYPASS.LTC128B.128 [R8+0x10400], desc[UR48][R2.64], !P4 ;  /* 0x1040000002088fae */ /* 0x0001e8000e101d70 */
[----:B------:R0:W-:Y:S01]  /*bb40*/  @!P0 LDGSTS.E.BYPASS.LTC128B.128 [R8+0x14400], desc[UR48][R2.64+0x80], !P5 ;  /* 0x1440008002088fae */ /* 0x0001e2000e901d70 */
[----:B------:R-:W-:Y:S02]  /*bb50*/  ISETP.GE.AND P0, PT, R6, UR38, PT ;  /* 0x0000002606007c0c */ /* 0x000fe4000bf06270 */
[----:B------:R-:W-:Y:S01]  /*bb60*/  MOV R13, R0 ;  /* 0x00000000000d7202 */ /* 0x000fe20000000f00 */
[----:B------:R-:W-:-:S10]  /*bb70*/  IMAD.MOV.U32 R6, RZ, RZ, R14 ;  /* 0x000000ffff067224 */ /* 0x000fd400078e000e */
[----:B0-----:R-:W-:Y:S05]  /*bb80*/  WARPSYNC.COLLECTIVE R15, `(.L_x_6640) ;  /* 0x000000000f087348 */ /* 0x001fea0003c00000 */
[----:B------:R1:W2:Y:S02]  /*bb90*/  SHFL.IDX P6, R14, R13, R12, R11 ;  /* 0x0000000c0d0e7389 */ /* 0x0002a400000c000b */
[----:B012---:R-:W-:Y:S01]  /*bba0*/  ENDCOLLECTIVE ;  /* 0x000000000000791b */ /* 0x007fe20003800000 */
.L_x_6640:
[----:B------:R-:W-:Y:S01]  /*bbb0*/  IMAD.MOV.U32 R13, RZ, RZ, R5 ;  /* 0x000000ffff0d7224 */ /* 0x000fe200078e0005 */
[----:B------:R-:W-:Y:S02]  /*bbc0*/  MOV R12, 0x2 ;  /* 0x00000002000c7802 */ /* 0x000fe40000000f00 */
[----:B------:R-:W-:-:S05]  /*bbd0*/  @!P0 LEA R14, P1, R34, R14, 0x1 ;  /* 0x0000000e220e8211 */ /* 0x000fca00078208ff */
[----:B------:R-:W-:-:S08]  /*bbe0*/  @!P0 IMAD.MOV.U32 R2, RZ, RZ, R14 ;  /* 0x000000ffff028224 */ /* 0x000fd000078e000e */
[----:B------:R-:W-:Y:S05]  /*bbf0*/  WARPSYNC.COLLECTIVE R15, `(.L_x_6641) ;  /* 0x000000000f087348 */ /* 0x000fea0003c00000 */
[----:B------:R0:W1:Y:S02]  /*bc00*/  SHFL.IDX P6, R14, R13, R12, R11 ;  /* 0x0000000c0d0e7389 */ /* 0x00006400000c000b */
[----:B01----:R-:W-:Y:S01]  /*bc10*/  ENDCOLLECTIVE ;  /* 0x000000000000791b */ /* 0x003fe20003800000 */
.L_x_6641:
        /* <DEDUP_REMOVED lines=14> */
.L_x_6642:
[----:B------:R-:W-:Y:S02]  /*bd00*/  IMAD.MOV.U32 R13, RZ, RZ, R5 ;  /* 0x000000ffff0d7224 */ /* 0x000fe400078e0005 */
[----:B------:R-:W-:Y:S01]  /*bd10*/  IMAD.MOV.U32 R12, RZ, RZ, 0x3 ;  /* 0x00000003ff0c7424 */ /* 0x000fe200078e00ff */
[----:B------:R-:W-:-:S05]  /*bd20*/  @!P0 LEA R14, P1, R34, R14, 0x1 ;  /* 0x0000000e220e8211 */ /* 0x000fca00078208ff */
[----:B------:R-:W-:-:S08]  /*bd30*/  @!P0 IMAD.MOV.U32 R2, RZ, RZ, R14 ;  /* 0x000000ffff028224 */ /* 0x000fd000078e000e */
[----:B------:R-:W-:Y:S05]  /*bd40*/  WARPSYNC.COLLECTIVE R15, `(.L_x_6643) ;  /* 0x000000000f087348 */ /* 0x000fea0003c00000 */
[----:B------:R0:W1:Y:S02]  /*bd50*/  SHFL.IDX P6, R14, R13, R12, R11 ;  /* 0x0000000c0d0e7389 */ /* 0x00006400000c000b */
[----:B01----:R-:W-:Y:S01]  /*bd60*/  ENDCOLLECTIVE ;  /* 0x000000000000791b */ /* 0x003fe20003800000 */
.L_x_6643:
[----:B------:R-:W-:Y:S01]  /*bd70*/  @!P0 IMAD.X R7, RZ, RZ, R6, P1 ;  /* 0x000000ffff078224 */ /* 0x000fe200008e0606 */
[----:B------:R-:W-:-:S03]  /*bd80*/  IADD3 R6, R4, 0x30, RZ ;  /* 0x0000003004067810 */ /* 0x000fc60007ffe0ff */
        /* <DEDUP_REMOVED lines=12> */
.L_x_6644:
[----:B------:R-:W-:Y:S02]  /*be50*/  IMAD.MOV.U32 R13, RZ, RZ, R5 ;  /* 0x000000ffff0d7224 */ /* 0x000fe400078e0005 */
[----:B------:R-:W-:Y:S01]  /*be60*/  IMAD.MOV.U32 R12, RZ, RZ, 0x4 ;  /* 0x00000004ff0c7424 */ /* 0x000fe200078e00ff */
[----:B------:R-:W-:-:S04]  /*be70*/  @!P0 LEA R14, P1, R34, R14, 0x1 ;  /* 0x0000000e220e8211 */ /* 0x000fc800078208ff */
[----:B------:R-:W-:Y:S01]  /*be80*/  @!P0 MOV R2, R14 ;  /* 0x0000000e00028202 */ /* 0x000fe20000000f00 */
[----:B------:R-:W-:-:S08]  /*be90*/  @!P0 IMAD.X R7, RZ, RZ, R6, P1 ;  /* 0x000000ffff078224 */ /* 0x000fd000008e0606 */
[----:B------:R-:W-:Y:S05]  /*bea0*/  WARPSYNC.COLLECTIVE R15, `(.L_x_6645) ;  /* 0x000000000f087348 */ /* 0x000fea0003c00000 */
[----:B------:R0:W1:Y:S02]  /*beb0*/  SHFL.IDX P6, R14, R13, R12, R11 ;  /* 0x0000000c0d0e7389 */ /* 0x00006400000c000b */
[----:B01----:R-:W-:Y:S01]  /*bec0*/  ENDCOLLECTIVE ;  /* 0x000000000000791b */ /* 0x003fe20003800000 */
.L_x_6645:
[----:B------:R-:W-:Y:S02]  /*bed0*/  VIADD R6, R4, 0x40 ;  /* 0x0000004004067836 */ /* 0x000fe40000000000 */
[----:B------:R-:W-:-:S05]  /*bee0*/  @!P0 IMAD.MOV.U32 R3, RZ, RZ, R7 ;  /* 0x000000ffff038224 */ /* 0x000fca00078e0007 */
        /* <DEDUP_REMOVED lines=11> */
.L_x_6646:
[----:B------:R-:W-:Y:S01]  /*bfa0*/  IMAD.MOV.U32 R13, RZ, RZ, R5 ;  /* 0x000000ffff0d7224 */ /* 0x000fe200078e0005 */
[----:B------:R-:W-:Y:S02]  /*bfb0*/  MOV R12, 0x5 ;  /* 0x00000005000c7802 */ /* 0x000fe40000000f00 */
[----:B------:R-:W-:-:S05]  /*bfc0*/  @!P0 LEA R14, P1, R34, R14, 0x1 ;  /* 0x0000000e220e8211 */ /* 0x000fca00078208ff */
[----:B------:R-:W-:-:S08]  /*bfd0*/  @!P0 IMAD.MOV.U32 R2, RZ, RZ, R14 ;  /* 0x000000ffff028224 */ /* 0x000fd000078e000e */
[----:B------:R-:W-:Y:S05]  /*bfe0*/  WARPSYNC.COLLECTIVE R15, `(.L_x_6647) ;  /* 0x000000000f087348 */ /* 0x000fea0003c00000 */
[----:B------:R0:W1:Y:S02]  /*bff0*/  SHFL.IDX P6, R14, R13, R12, R11 ;  /* 0x0000000c0d0e7389 */ /* 0x00006400000c000b */
[----:B01----:R-:W-:Y:S01]  /*c000*/  ENDCOLLECTIVE ;  /* 0x000000000000791b */ /* 0x003fe20003800000 */
.L_x_6647:
        /* <DEDUP_REMOVED lines=14> */
.L_x_6648:
[----:B------:R-:W-:Y:S02]  /*c0f0*/  IMAD.MOV.U32 R13, RZ, RZ, R5 ;  /* 0x000000ffff0d7224 */ /* 0x000fe400078e0005 */
[----:B------:R-:W-:Y:S01]  /*c100*/  IMAD.MOV.U32 R12, RZ, RZ, 0x6 ;  /* 0x00000006ff0c7424 */ /* 0x000fe200078e00ff */
[----:B------:R-:W-:-:S05]  /*c110*/  @!P0 LEA R14, P1, R34, R14, 0x1 ;  /* 0x0000000e220e8211 */ /* 0x000fca00078208ff */
[----:B------:R-:W-:-:S08]  /*c120*/  @!P0 IMAD.MOV.U32 R2, RZ, RZ, R14 ;  /* 0x000000ffff028224 */ /* 0x000fd000078e000e */
[----:B------:R-:W-:Y:S05]  /*c130*/  WARPSYNC.COLLECTIVE R15, `(.L_x_6649) ;  /* 0x000000000f087348 */ /* 0x000fea0003c00000 */
[----:B------:R0:W1:Y:S02]  /*c140*/  SHFL.IDX P6, R14, R13, R12, R11 ;  /* 0x0000000c0d0e7389 */ /* 0x00006400000c000b */
[----:B01----:R-:W-:Y:S01]  /*c150*/  ENDCOLLECTIVE ;  /* 0x000000000000791b */ /* 0x003fe20003800000 */
.L_x_6649:
        /* <DEDUP_REMOVED lines=14> */
.L_x_6650:
        /* <DEDUP_REMOVED lines=8> */
.L_x_6651:
[----:B------:R-:W-:-:S05]  /*c2c0*/  @!P0 IMAD.MOV.U32 R3, RZ, RZ, R7 ;  /* 0x000000ffff038224 */ /* 0x000fca00078e0007 */
[----:B------:R-:W-:Y:S01]  /*c2d0*/  @!PT LDS RZ, [RZ] ;  /* 0x00000000fffff984 */ /* 0x000fe20000000800 */
[----:B------:R-:W-:Y:S01]  /*c2e0*/  @!PT LDS RZ, [RZ] ;  /* 0x00000000fffff984 */ /* 0x000fe20000000800 */
[----:B------:R-:W-:Y:S01]  /*c2f0*/  @!PT LDS RZ, [RZ] ;  /* 0x00000000fffff984 */ /* 0x000fe20000000800 */
[----:B------:R0:W-:Y:S04]  /*c300*/  @!P0 LDGSTS.E.BYPASS.LTC128B.128 [R8+0x13400], desc[UR48][R2.64], !P4 ;  /* 0x1340000002088fae */ /* 0x0001e8000e101d70 */
[----:B------:R0:W-:Y:S01]  /*c310*/  @!P0 LDGSTS.E.BYPASS.LTC128B.128 [R8+0x17400], desc[UR48][R2.64+0x80], !P5 ;  /* 0x1740008002088fae */ /* 0x0001e2000e901d70 */
[----:B------:R-:W-:Y:S02]  /*c320*/  IMAD.MOV.U32 R13, RZ, RZ, R0 ;  /* 0x000000ffff0d7224 */ /* 0x000fe400078e0000 */
[----:B------:R-:W-:-:S07]  /*c330*/  IMAD.MOV.U32 R6, RZ, RZ, R14 ;  /* 0x000000ffff067224 */ /* 0x000fce00078e000e */
[----:B0-----:R-:W-:Y:S05]  /*c340*/  WARPSYNC.COLLECTIVE R15, `(.L_x_6652) ;  /* 0x000000000f087348 */ /* 0x001fea0003c00000 */
[----:B------:R1:W2:Y:S02]  /*c350*/  SHFL.IDX P6, R14, R13, R12, R11 ;  /* 0x0000000c0d0e7389 */ /* 0x0002a400000c000b */
[----:B012---:R-:W-:Y:S01]  /*c360*/  ENDCOLLECTIVE ;  /* 0x000000000000791b */ /* 0x007fe20003800000 */
.L_x_6652:
[----:B------:R-:W-:Y:S05]  /*c370*/  BRA `(.L_x_6653) ;  /* 0xffffffcc002c7947 */ /* 0x000fea000383ffff */
.L_x_6579:
[----:B0-----:R-:W-:-:S04]  /*c380*/  MOV R3, UR39 ;  /* 0x0000002700037c02 */ /* 0x001fc80008000f00 */
[----:B------:R0:W1:Y:S03]  /*c390*/  SYNCS.PHASECHK.TRANS64.TRYWAIT P0, [R3+URZ+0x28820], R0 ;  /* 0x02882000030075a7 */ /* 0x000066000800017f */
[----:B-1----:R-:W-:Y:S05]  /*c3a0*/  @!P0 NANOSLEEP.SYNCS 0x989680 ;  /* 0x009896800000895d */ /* 0x002fea0003900000 */
[----:B------:R-:W1:Y:S02]  /*c3b0*/  @!P0 SYNCS.PHASECHK.TRANS64 P0, [R3+URZ+0x28820], R0 ;  /* 0x02882000030085a7 */ /* 0x000e64000800007f */
[----:B-1----:R-:W-:Y:S05]  /*c3c0*/  @!P0 BRA `(.L_x_6579) ;  /* 0xfffffffc00ec8947 */ /* 0x002fea000383ffff */
[----:B------:R-:W-:Y:S05]  /*c3d0*/  BRA `(.L_x_6654) ;  /* 0xffffffcc00607947 */ /* 0x000fea000383ffff */
.L_x_6583:
[----:B0-----:R0:W1:Y:S02]  /*c3e0*/  SYNCS.PHASECHK.TRANS64.TRYWAIT P0, [R6+URZ+0x28840], R3 ;  /* 0x02884003060075a7 */ /* 0x001064000800017f */
[----:B-1----:R-:W-:Y:S05]  /*c3f0*/  @!P0 NANOSLEEP.SYNCS 0x989680 ;  /* 0x009896800000895d */ /* 0x002fea0003900000 */
[----:B------:R-:W1:Y:S02]  /*c400*/  @!P0 SYNCS.PHASECHK.TRANS64 P0, [R6+URZ+0x28840], R3 ;  /* 0x02884003060085a7 */ /* 0x000e64000800007f */
[----:B-1----:R-:W-:Y:S05]  /*c410*/  @!P0 BRA `(.L_x_6583) ;  /* 0xfffffffc00f08947 */ /* 0x002fea000383ffff */
[----:B------:R-:W-:Y:S05]  /*c420*/  BRA `(.L_x_6655) ;  /* 0xffffffd0001c7947 */ /* 0x000fea000383ffff */
.L_x_6584:
        /* <DEDUP_REMOVED lines=8> */
.L_x_6657:
[----:B------:R-:W-:Y:S05]  /*c4b0*/  BSYNC B1 ;  /* 0x0000000000017941 */ /* 0x000fea0003800000 */
.L_x_6656:
[----:B------:R-:W-:Y:S01]  /*c4c0*/  MOV R13, R7 ;  /* 0x00000007000d7202 */ /* 0x000fe20000000f00 */
[----:B------:R-:W-:Y:S01]  /*c4d0*/  IMAD.MOV.U32 R12, RZ, RZ, RZ ;  /* 0x000000ffff0c7224 */ /* 0x000fe200078e00ff */
[----:B------:R-:W-:Y:S01]  /*c4e0*/  LEA R8, R8, UR39, 0x1 ;  /* 0x0000002708087c11 */ /* 0x000fe2000f8e08ff */
[----:B------:R-:W-:Y:S02]  /*c4f0*/  IMAD.MOV.U32 R11, RZ, RZ, 0x181f ;  /* 0x0000181fff0b7424 */ /* 0x000fe400078e00ff */
[----:B------:R-:W-:Y:S02]  /*c500*/  IMAD.MOV.U32 R15, RZ, RZ, -0x1 ;  /* 0xffffffffff0f7424 */ /* 0x000fe400078e00ff */
[----:B------:R-:W-:Y:S02]  /*c510*/  IMAD.MOV.U32 R3, RZ, RZ, R14 ;  /* 0x000000ffff037224 */ /* 0x000fe400078e000e */
[----:B------:R-:W-:-:S07]  /*c520*/  IMAD.SHL.U32 R5, R34, 0x2, RZ ;  /* 0x0000000222057824 */ /* 0x000fce00078e00ff */
[----:B------:R-:W-:Y:S05]  /*c530*/  WARPSYNC.COLLECTIVE R15, `(.L_x_6658) ;  /* 0x000000000f087348 */ /* 0x000fea0003c00000 */
[----:B------:R0:W1:Y:S02]  /*c540*/  SHFL.IDX P6, R14, R13, R12, R11 ;  /* 0x0000000c0d0e7389 */ /* 0x00006400000c000b */
[----:B01----:R-:W-:Y:S01]  /*c550*/  ENDCOLLECTIVE ;  /* 0x000000000000791b */ /* 0x003fe20003800000 */
.L_x_6658:
[----:B------:R-:W-:Y:S01]  /*c560*/  MOV R13, R9 ;  /* 0x00000009000d7202 */ /* 0x000fe20000000f00 */
[----:B------:R-:W-:Y:S01]  /*c570*/  IMAD.MOV.U32 R12, RZ, RZ, 0x1 ;  /* 0x00000001ff0c7424 */ /* 0x000fe200078e00ff */
[----:B------:R-:W-:-:S13]  /*c580*/  IADD3 R2, P0, R14, R5, RZ ;  /* 0x000000050e027210 */ /* 0x000fda0007f1e0ff */
[----:B------:R-:W-:Y:S05]  /*c590*/  WARPSYNC.COLLECTIVE R15, `(.L_x_6659) ;  /* 0x000000000f087348 */ /* 0x000fea0003c00000 */
[----:B------:R0:W1:Y:S02]  /*c5a0*/  SHFL.IDX P6, R14, R13, R12, R11 ;  /* 0x0000000c0d0e7389 */ /* 0x00006400000c000b */
[----:B01----:R-:W-:Y:S01]  /*c5b0*/  ENDCOLLECTIVE ;  /* 0x000000000000791b */ /* 0x003fe20003800000 */
.L_x_6659:
[----:B------:R-:W-:-:S05]  /*c5c0*/  IMAD.X R3, RZ, RZ, R3, P0 ;  /* 0x000000ffff037224 */ /* 0x000fca00000e0603 */
[----:B------:R-:W-:Y:S01]  /*c5d0*/  @!PT LDS RZ, [RZ] ;  /* 0x00000000fffff984 */ /* 0x000fe20000000800 */
[----:B------:R-:W-:Y:S01]  /*c5e0*/  @!PT LDS RZ, [RZ] ;  /* 0x00000000fffff984 */ /* 0x000fe20000000800 */
[----:B------:R-:W-:Y:S01]  /*c5f0*/  @!PT LDS RZ, [RZ] ;  /* 0x00000000fffff984 */ /* 0x000fe20000000800 */
[----:B------:R-:W-:Y:S04]  /*c600*/  LDGSTS.E.BYPASS.LTC128B.128 [R8+0x18400], desc[UR48][R2.64], !P2 ;  /* 0x1840000002087fae */ /* 0x000fe8000d101d70 */
[----:B------:R0:W-:Y:S01]  /*c610*/  LDGSTS.E.BYPASS.LTC128B.128 [R8+0x1c400], desc[UR48][R2.64+0x80], !P1 ;  /* 0x1c40008002087fae */ /* 0x0001e2000c901d70 */
[----:B------:R-:W-:Y:S02]  /*c620*/  IMAD.MOV.U32 R13, RZ, RZ, R7 ;  /* 0x000000ffff0d7224 */ /* 0x000fe400078e0007 */
[----:B0-----:R-:W-:-:S07]  /*c630*/  IMAD.MOV.U32 R3, RZ, RZ, R14 ;  /* 0x000000ffff037224 */ /* 0x001fce00078e000e */
[----:B------:R-:W-:Y:S05]  /*c640*/  WARPSYNC.COLLECTIVE R15, `(.L_x_6660) ;  /* 0x000000000f087348 */ /* 0x000fea0003c00000 */
[----:B------:R0:W1:Y:S02]  /*c650*/  SHFL.IDX P6, R14, R13, R12, R11 ;  /* 0x0000000c0d0e7389 */ /* 0x00006400000c000b */
[----:B01----:R-:W-:Y:S01]  /*c660*/  ENDCOLLECTIVE ;  /* 0x000000000000791b */ /* 0x003fe20003800000 */
.L_x_6660:
[----:B------:R-:W-:Y:S01]  /*c670*/  IMAD.MOV.U32 R13, RZ, RZ, R9 ;  /* 0x000000ffff0d7224 */ /* 0x000fe200078e0009 */
[----:B------:R-:W-:Y:S02]  /*c680*/  MOV R12, 0x2 ;  /* 0x00000002000c7802 */ /* 0x000fe40000000f00 */
[----:B------:R-:W-:-:S13]  /*c690*/  IADD3 R2, P0, R14, R5, RZ ;  /* 0x000000050e027210 */ /* 0x000fda0007f1e0ff */
[----:B------:R-:W-:Y:S05]  /*c6a0*/  WARPSYNC.COLLECTIVE R15, `(.L_x_6661) ;  /* 0x000000000f087348 */ /* 0x000fea0003c00000 */
[----:B------:R0:W1:Y:S02]  /*c6b0*/  SHFL.IDX P6, R14, R13, R12, R11 ;  /* 0x0000000c0d0e7389 */ /* 0x00006400000c000b */
[----:B01----:R-:W-:Y:S01]  /*c6c0*/  ENDCOLLECTIVE ;  /* 0x000000000000791b */ /* 0x003fe20003800000 */
.L_x_6661:
        /* <DEDUP_REMOVED lines=11> */
.L_x_6662:
[----:B------:R-:W-:Y:S02]  /*c780*/  IMAD.MOV.U32 R13, RZ, RZ, R9 ;  /* 0x000000ffff0d7224 */ /* 0x000fe400078e0009 */
[----:B------:R-:W-:Y:S01]  /*c790*/  IMAD.MOV.U32 R12, RZ, RZ, 0x3 ;  /* 0x00000003ff0c7424 */ /* 0x000fe200078e00ff */
[----:B------:R-:W-:-:S13]  /*c7a0*/  IADD3 R2, P0, R14, R5, RZ ;  /* 0x000000050e027210 */ /* 0x000fda0007f1e0ff */
[----:B------:R-:W-:Y:S05]  /*c7b0*/  WARPSYNC.COLLECTIVE R15, `(.L_x_6663) ;  /* 0x000000000f087348 */ /* 0x000fea0003c00000 */
[----:B------:R0:W1:Y:S02]  /*c7c0*/  SHFL.IDX P6, R14, R13, R12, R11 ;  /* 0x0000000c0d0e7389 */ /* 0x00006400000c000b */
[----:B01----:R-:W-:Y:S01]  /*c7d0*/  ENDCOLLECTIVE ;  /* 0x000000000000791b */ /* 0x003fe20003800000 */
.L_x_6663:
[----:B------:R-:W-:-:S05]  /*c7e0*/  IMAD.X R3, RZ, RZ, R3, P0 ;  /* 0x000000ffff037224 */ /* 0x000fca00000e0603 */
[----:B------:R-:W-:Y:S01]  /*c7f0*/  @!PT LDS RZ, [RZ] ;  /* 0x00000000fffff984 */ /* 0x000fe20000000800 */
[----:B------:R-:W-:Y:S01]  /*c800*/  @!PT LDS RZ, [RZ] ;  /* 0x00000000fffff984 */ /* 0x000fe20000000800 */
[----:B------:R-:W-:Y:S01]  /*c810*/  @!PT LDS RZ, [RZ] ;  /* 0x00000000fffff984 */ /* 0x000fe20000000800 */
[----:B------:R-:W-:Y:S04]  /*c820*/  LDGSTS.E.BYPASS.LTC128B.128 [R8+0x19400], desc[UR48][R2.64], !P2 ;  /* 0x1940000002087fae */ /* 0x000fe8000d101d70 */
[----:B------:R0:W-:Y:S01]  /*c830*/  LDGSTS.E.BYPASS.LTC128B.128 [R8+0x1d400], desc[UR48][R2.64+0x80], !P1 ;  /* 0x1d40008002087fae */ /* 0x0001e2000c901d70 */
[----:B------:R-:W-:Y:S01]  /*c840*/  IMAD.MOV.U32 R13, RZ, RZ, R7 ;  /* 0x000000ffff0d7224 */ /* 0x000fe200078e0007 */
[----:B0-----:R-:W-:-:S07]  /*c850*/  MOV R3, R14 ;  /* 0x0000000e00037202 */ /* 0x001fce0000000f00 */
[----:B------:R-:W-:Y:S05]  /*c860*/  WARPSYNC.COLLECTIVE R15, `(.L_x_6664) ;  /* 0x000000000f087348 */ /* 0x000fea0003c00000 */
[----:B------:R0:W1:Y:S02]  /*c870*/  SHFL.IDX P6, R14, R13, R12, R11 ;  /* 0x0000000c0d0e7389 */ /* 0x00006400000c000b */
[----:B01----:R-:W-:Y:S01]  /*c880*/  ENDCOLLECTIVE ;  /* 0x000000000000791b */ /* 0x003fe20003800000 */
.L_x_6664:
[----:B------:R-:W-:Y:S02]  /*c890*/  IMAD.MOV.U32 R13, RZ, RZ, R9 ;  /* 0x000000ffff0d7224 */ /* 0x000fe400078e0009 */
[----:B------:R-:W-:Y:S01]  /*c8a0*/  IMAD.MOV.U32 R12, RZ, RZ, 0x4 ;  /* 0x00000004ff0c7424 */ /* 0x000fe200078e00ff */
[----:B------:R-:W-:-:S13]  /*c8b0*/  IADD3 R2, P0, R14, R5, RZ ;  /* 0x000000050e027210 */ /* 0x000fda0007f1e0ff */
[----:B------:R-:W-:Y:S05]  /*c8c0*/  WARPSYNC.COLLECTIVE R15, `(.L_x_6665) ;  /* 0x000000000f087348 */ /* 0x000fea0003c00000 */
[----:B------:R0:W1:Y:S02]  /*c8d0*/  SHFL.IDX P6, R14, R13, R12, R11 ;  /* 0x0000000c0d0e7389 */ /* 0x00006400000c000b */
[----:B01----:R-:W-:Y:S01]  /*c8e0*/  ENDCOLLECTIVE ;  /* 0x000000000000791b */ /* 0x003fe20003800000 */
.L_x_6665:
[----:B------:R-:W-:-:S05]  /*c8f0*/  IMAD.X R3, RZ, RZ, R3, P0 ;  /* 0x000000ffff037224 */ /* 0x000fca00000e0603 */
[----:B------:R-:W-:Y:S01]  /*c900*/  @!PT LDS RZ, [RZ] ;  /* 0x00000000fffff984 */ /* 0x000fe20000000800 */
[----:B------:R-:W-:Y:S01]  /*c910*/  @!PT LDS RZ, [RZ] ;  /* 0x00000000fffff984 */ /* 0x000fe20000000800 */
[----:B------:R-:W-:Y:S01]  /*c920*/  @!PT LDS RZ, [RZ] ;  /* 0x00000000fffff984 */ /* 0x000fe20000000800 */
[----:B------:R-:W-:Y:S04]  /*c930*/  LDGSTS.E.BYPASS.LTC128B.128 [R8+0x19c00], desc[UR48][R2.64], !P2 ;  /* 0x19c0000002087fae */ /* 0x000fe8000d101d70 */
[----:B------:R0:W-:Y:S01]  /*c940*/  LDGSTS.E.BYPASS.LTC128B.128 [R8+0x1dc00], desc[UR48][R2.64+0x80], !P1 ;  /* 0x1dc0008002087fae */ /* 0x0001e2000c901d70 */
[----:B------:R-:W-:Y:S01]  /*c950*/  MOV R13, R7 ;  /* 0x00000007000d7202 */ /* 0x000fe20000000f00 */
[----:B0-----:R-:W-:-:S07]  /*c960*/  IMAD.MOV.U32 R3, RZ, RZ, R14 ;  /* 0x000000ffff037224 */ /* 0x001fce00078e000e */
[----:B------:R-:W-:Y:S05]  /*c970*/  WARPSYNC.COLLECTIVE R15, `(.L_x_6666) ;  /* 0x000000000f087348 */ /* 0x000fea0003c00000 */
[----:B------:R0:W1:Y:S02]  /*c980*/  SHFL.IDX P6, R14, R13, R12, R11 ;  /* 0x0000000c0d0e7389 */ /* 0x00006400000c000b */
[----:B01----:R-:W-:Y:S01]  /*c990*/  ENDCOLLECTIVE ;  /* 0x000000000000791b */ /* 0x003fe20003800000 */
.L_x_6666:
[----:B------:R-:W-:Y:S02]  /*c9a0*/  IMAD.MOV.U32 R13, RZ, RZ, R9 ;  /* 0x000000ffff0d7224 */ /* 0x000fe400078e0009 */
[----:B------:R-:W-:Y:S01]  /*c9b0*/  IMAD.MOV.U32 R12, RZ, RZ, 0x5 ;  /* 0x00000005ff0c7424 */ /* 0x000fe200078e00ff */
[----:B------:R-:W-:-:S13]  /*c9c0*/  IADD3 R2, P0, R14, R5, RZ ;  /* 0x000000050e027210 */ /* 0x000fda0007f1e0ff */
[----:B------:R-:W-:Y:S05]  /*c9d0*/  WARPSYNC.COLLECTIVE R15, `(.L_x_6667) ;  /* 0x000000000f087348 */ /* 0x000fea0003c00000 */
[----:B------:R0:W1:Y:S02]  /*c9e0*/  SHFL.IDX P6, R14, R13, R12, R11 ;  /* 0x0000000c0d0e7389 */ /* 0x00006400000c000b */
[----:B01----:R-:W-:Y:S01]  /*c9f0*/  ENDCOLLECTIVE ;  /* 0x000000000000791b */ /* 0x003fe20003800000 */
.L_x_6667:
        /* <DEDUP_REMOVED lines=11> */
.L_x_6668:
[----:B------:R-:W-:Y:S02]  /*cab0*/  IMAD.MOV.U32 R13, RZ, RZ, R9 ;  /* 0x000000ffff0d7224 */ /* 0x000fe400078e0009 */
[----:B------:R-:W-:Y:S01]  /*cac0*/  IMAD.MOV.U32 R12, RZ, RZ, 0x6 ;  /* 0x00000006ff0c7424 */ /* 0x000fe200078e00ff */
[----:B------:R-:W-:-:S13]  /*cad0*/  IADD3 R2, P0, R14, R5, RZ ;  /* 0x000000050e027210 */ /* 0x000fda0007f1e0ff */
[----:B------:R-:W-:Y:S05]  /*cae0*/  WARPSYNC.COLLECTIVE R15, `(.L_x_6669) ;  /* 0x000000000f087348 */ /* 0x000fea0003c00000 */
[----:B------:R0:W1:Y:S02]  /*caf0*/  SHFL.IDX P6, R14, R13, R12, R11 ;  /* 0x0000000c0d0e7389 */ /* 0x00006400000c000b */
[----:B01----:R-:W-:Y:S01]  /*cb00*/  ENDCOLLECTIVE ;  /* 0x000000000000791b */ /* 0x003fe20003800000 */
.L_x_6669:
[----:B------:R-:W-:-:S05]  /*cb10*/  IADD3.X R3, RZ, R3, RZ, P0, !PT ;  /* 0x00000003ff037210 */ /* 0x000fca00007fe4ff */
        /* <DEDUP_REMOVED lines=10> */
.L_x_6670:
[----:B------:R-:W-:Y:S02]  /*cbc0*/  IMAD.MOV.U32 R13, RZ, RZ, R9 ;  /* 0x000000ffff0d7224 */ /* 0x000fe400078e0009 */
[----:B------:R-:W-:Y:S01]  /*cbd0*/  IMAD.MOV.U32 R12, RZ, RZ, 0x7 ;  /* 0x00000007ff0c7424 */ /* 0x000fe200078e00ff */
[----:B------:R-:W-:-:S13]  /*cbe0*/  IADD3 R2, P0, R14, R5, RZ ;  /* 0x000000050e027210 */ /* 0x000fda0007f1e0ff */
[----:B------:R-:W-:Y:S05]  /*cbf0*/  WARPSYNC.COLLECTIVE R15, `(.L_x_6671) ;  /* 0x000000000f087348 */ /* 0x000fea0003c00000 */
[----:B------:R0:W1:Y:S02]  /*cc00*/  SHFL.IDX P6, R14, R13, R12, R11 ;  /* 0x0000000c0d0e7389 */ /* 0x00006400000c000b */
[----:B01----:R-:W-:Y:S01]  /*cc10*/  ENDCOLLECTIVE ;  /* 0x000000000000791b */ /* 0x003fe20003800000 */
.L_x_6671:
[----:B------:R-:W-:-:S05]  /*cc20*/  IADD3.X R3, RZ, R3, RZ, P0, !PT ;  /* 0x00000003ff037210 */ /* 0x000fca00007fe4ff */
[----:B------:R-:W-:Y:S01]  /*cc30*/  @!PT LDS RZ, [RZ] ;  /* 0x00000000fffff984 */ /* 0x000fe20000000800 */
[----:B------:R-:W-:Y:S01]  /*cc40*/  @!PT LDS RZ, [RZ] ;  /* 0x00000000fffff984 */ /* 0x000fe20000000800 */
[----:B------:R-:W-:Y:S01]  /*cc50*/  @!PT LDS RZ, [RZ] ;  /* 0x00000000fffff984 */ /* 0x000fe20000000800 */
[----:B------:R0:W-:Y:S04]  /*cc60*/  LDGSTS.E.BYPASS.LTC128B.128 [R8+0x1b400], desc[UR48][R2.64], !P2 ;  /* 0x1b40000002087fae */ /* 0x0001e8000d101d70 */
[----:B------:R0:W-:Y:S01]  /*cc70*/  LDGSTS.E.BYPASS.LTC128B.128 [R8+0x1f400], desc[UR48][R2.64+0x80], !P1 ;  /* 0x1f40008002087fae */ /* 0x0001e2000c901d70 */
[----:B------:R-:W-:Y:S02]  /*cc80*/  IMAD.MOV.U32 R13, RZ, RZ, R7 ;  /* 0x000000ffff0d7224 */ /* 0x000fe400078e0007 */
[----:B------:R-:W-:-:S07]  /*cc90*/  IMAD.MOV.U32 R9, RZ, RZ, R14 ;  /* 0x000000ffff097224 */ /* 0x000fce00078e000e */
[----:B0-----:R-:W-:Y:S05]  /*cca0*/  WARPSYNC.COLLECTIVE R15, `(.L_x_6672) ;  /* 0x000000000f087348 */ /* 0x001fea0003c00000 */
[----:B------:R1:W2:Y:S02]  /*ccb0*/  SHFL.IDX P6, R14, R13, R12, R11 ;  /* 0x0000000c0d0e7389 */ /* 0x0002a400000c000b */
[----:B012---:R-:W-:Y:S01]  /*ccc0*/  ENDCOLLECTIVE ;  /* 0x000000000000791b */ /* 0x007fe20003800000 */
.L_x_6672:
[----:B------:R-:W-:Y:S05]  /*ccd0*/  BRA `(.L_x_6673) ;  /* 0xffffffcc000c7947 */ /* 0x000fea000383ffff */
.L_x_6589:
[----:B0-----:R0:W1:Y:S02]  /*cce0*/  SYNCS.PHASECHK.TRANS64.TRYWAIT P0, [R6+URZ+0x28860], R3 ;  /* 0x02886003060075a7 */ /* 0x001064000800017f */
[----:B-1----:R-:W-:Y:S05]  /*ccf0*/  @!P0 NANOSLEEP.SYNCS 0x989680 ;  /* 0x009896800000895d */ /* 0x002fea0003900000 */
[----:B------:R-:W1:Y:S02]  /*cd00*/  @!P0 SYNCS.PHASECHK.TRANS64 P0, [R6+URZ+0x28860], R3 ;  /* 0x02886003060085a7 */ /* 0x000e64000800007f */
[----:B-1----:R-:W-:Y:S05]  /*cd10*/  @!P0 BRA `(.L_x_6589) ;  /* 0xfffffffc00f08947 */ /* 0x002fea000383ffff */
[----:B------:R-:W-:Y:S05]  /*cd20*/  BRA `(.L_x_6674) ;  /* 0xffffffcc00707947 */ /* 0x000fea000383ffff */
.L_x_6590:
        /* <DEDUP_REMOVED lines=8> */
.L_x_6676:
[----:B------:R-:W-:Y:S05]  /*cdb0*/  BSYNC B1 ;  /* 0x0000000000017941 */ /* 0x000fea0003800000 */
.L_x_6675:
        /* <DEDUP_REMOVED lines=9> */
.L_x_6677:
[----:B------:R-:W-:Y:S01]  /*ce50*/  MOV R13, R17 ;  /* 0x00000011000d7202 */ /* 0x000fe20000000f00 */
[----:B------:R-:W-:Y:S01]  /*ce60*/  IMAD.MOV.U32 R12, RZ, RZ, 0x1 ;  /* 0x00000001ff0c7424 */ /* 0x000fe200078e00ff */
[----:B------:R-:W-:-:S13]  /*ce70*/  IADD3 R2, P0, R14, R5, RZ ;  /* 0x000000050e027210 */ /* 0x000fda0007f1e0ff */
[----:B------:R-:W-:Y:S05]  /*ce80*/  WARPSYNC.COLLECTIVE R15, `(.L_x_6678) ;  /* 0x000000000f087348 */ /* 0x000fea0003c00000 */
[----:B------:R0:W1:Y:S02]  /*ce90*/  SHFL.IDX P6, R14, R13, R12, R11 ;  /* 0x0000000c0d0e7389 */ /* 0x00006400000c000b */
[----:B01----:R-:W-:Y:S01]  /*cea0*/  ENDCOLLECTIVE ;  /* 0x000000000000791b */ /* 0x003fe20003800000 */
.L_x_6678:
        /* <DEDUP_REMOVED lines=8> */
[----:B------:R0:W-:Y:S02]  /*cf30*/  LDGSTS.E.BYPASS.LTC128B.128 [R7+0x4400], desc[UR48][R2.64+0x80], !P0 ;  /* 0x0440008002077fae */ /* 0x0001e4000c101d70 */
[----:B0-----:R-:W-:-:S07]  /*cf40*/  IMAD.MOV.U32 R3, RZ, RZ, R14 ;  /* 0x000000ffff037224 */ /* 0x001fce00078e000e */
[----:B------:R-:W-:Y:S05]  /*cf50*/  WARPSYNC.COLLECTIVE R15, `(.L_x_6679) ;  /* 0x000000000f087348 */ /* 0x000fea0003c00000 */
[----:B------:R0:W1:Y:S02]  /*cf60*/  SHFL.IDX P6, R14, R13, R12, R11 ;  /* 0x0000000c0d0e7389 */ /* 0x00006400000c000b */
[----:B01----:R-:W-:Y:S01]  /*cf70*/  ENDCOLLECTIVE ;  /* 0x000000000000791b */ /* 0x003fe20003800000 */
.L_x_6679:
[----:B------:R-:W-:Y:S01]  /*cf80*/  MOV R13, R17 ;  /* 0x00000011000d7202 */ /* 0x000fe20000000f00 */
[----:B------:R-:W-:Y:S01]  /*cf90*/  IMAD.MOV.U32 R12, RZ, RZ, 0x2 ;  /* 0x00000002ff0c7424 */ /* 0x000fe200078e00ff */
[----:B------:R-:W-:-:S13]  /*cfa0*/  IADD3 R2, P0, R14, R5, RZ ;  /* 0x000000050e027210 */ /* 0x000fda0007f1e0ff */
[----:B------:R-:W-:Y:S05]  /*cfb0*/  WARPSYNC.COLLECTIVE R15, `(.L_x_6680) ;  /* 0x000000000f087348 */ /* 0x000fea0003c00000 */
[----:B------:R0:W1:Y:S02]  /*cfc0*/  SHFL.IDX P6, R14, R13, R12, R11 ;  /* 0x0000000c0d0e7389 */ /* 0x00006400000c000b */
[----:B01----:R-:W-:Y:S01]  /*cfd0*/  ENDCOLLECTIVE ;  /* 0x000000000000791b */ /* 0x003fe20003800000 */
.L_x_6680:
        /* <DEDUP_REMOVED lines=13> */
.L_x_6681:
[----:B------:R-:W-:Y:S01]  /*d0b0*/  MOV R13, R17 ;  /* 0x00000011000d7202 */ /* 0x000fe20000000f00 */
[----:B------:R-:W-:Y:S01]  /*d0c0*/  IMAD.MOV.U32 R12, RZ, RZ, 0x3 ;  /* 0x00000003ff0c7424 */ /* 0x000fe200078e00ff */
[----:B------:R-:W-:-:S13]  /*d0d0*/  IADD3 R2, P0, R14, R5, RZ ;  /* 0x000000050e027210 */ /* 0x000fda0007f1e0ff */
[----:B------:R-:W-:Y:S05]  /*d0e0*/  WARPSYNC.COLLECTIVE R15, `(.L_x_6682) ;  /* 0x000000000f087348 */ /* 0x000fea0003c00000 */
[----:B------:R0:W1:Y:S02]  /*d0f0*/  SHFL.IDX P6, R14, R13, R12, R11 ;  /* 0x0000000c0d0e7389 */ /* 0x00006400000c000b */
[----:B01----:R-:W-:Y:S01]  /*d100*/  ENDCOLLECTIVE ;  /* 0x000000000000791b */ /* 0x003fe20003800000 */
.L_x_6682:
        /* <DEDUP_REMOVED lines=13> */
.L_x_6683:
[----:B------:R-:W-:Y:S01]  /*d1e0*/  MOV R13, R17 ;  /* 0x00000011000d7202 */ /* 0x000fe20000000f00 */
[----:B------:R-:W-:Y:S01]  /*d1f0*/  IMAD.MOV.U32 R12, RZ, RZ, 0x4 ;  /* 0x00000004ff0c7424 */ /* 0x000fe200078e00ff */
[----:B------:R-:W-:-:S13]  /*d200*/  IADD3 R2, P0, R14, R5, RZ ;  /* 0x000000050e027210 */ /* 0x000fda0007f1e0ff */
[----:B------:R-:W-:Y:S05]  /*d210*/  WARPSYNC.COLLECTIVE R15, `(.L_x_6684) ;  /* 0x000000000f087348 */ /* 0x000fea0003c00000 */
[----:B------:R0:W1:Y:S02]  /*d220*/  SHFL.IDX P6, R14, R13, R12, R11 ;  /* 0x0000000c0d0e7389 */ /* 0x00006400000c000b */
[----:B01----:R-:W-:Y:S01]  /*d230*/  ENDCOLLECTIVE ;  /* 0x000000000000791b */ /* 0x003fe20003800000 */
.L_x_6684:
        /* <DEDUP_REMOVED lines=13> */
.L_x_6685:
[----:B------:R-:W-:Y:S01]  /*d310*/  MOV R13, R17 ;  /* 0x00000011000d7202 */ /* 0x000fe20000000f00 */
[----:B------:R-:W-:Y:S01]  /*d320*/  IMAD.MOV.U32 R12, RZ, RZ, 0x5 ;  /* 0x00000005ff0c7424 */ /* 0x000fe200078e00ff */
[----:B------:R-:W-:-:S13]  /*d330*/  IADD3 R2, P0, R14, R5, RZ ;  /* 0x000000050e027210 */ /* 0x000fda0007f1e0ff */
[----:B------:R-:W-:Y:S05]  /*d340*/  WARPSYNC.COLLECTIVE R15, `(.L_x_6686) ;  /* 0x000000000f087348 */ /* 0x000fea0003c00000 */
[----:B------:R0:W1:Y:S02]  /*d350*/  SHFL.IDX P6, R14, R13, R12, R11 ;  /* 0x0000000c0d0e7389 */ /* 0x00006400000c000b */
[----:B01----:R-:W-:Y:S01]  /*d360*/  ENDCOLLECTIVE ;  /* 0x000000000000791b */ /* 0x003fe20003800000 */
.L_x_6686:
        /* <DEDUP_REMOVED lines=13> */
.L_x_6687:
[----:B------:R-:W-:Y:S01]  /*d440*/  MOV R13, R17 ;  /* 0x00000011000d7202 */ /* 0x000fe20000000f00 */
[----:B------:R-:W-:Y:S01]  /*d450*/  IMAD.MOV.U32 R12, RZ, RZ, 0x6 ;  /* 0x00000006ff0c7424 */ /* 0x000fe200078e00ff */
[----:B------:R-:W-:-:S13]  /*d460*/  IADD3 R2, P0, R14, R5, RZ ;  /* 0x000000050e027210 */ /* 0x000fda0007f1e0ff */
[----:B------:R-:W-:Y:S05]  /*d470*/  WARPSYNC.COLLECTIVE R15, `(.L_x_6688) ;  /* 0x000000000f087348 */ /* 0x000fea0003c00000 */
[----:B------:R0:W1:Y:S02]  /*d480*/  SHFL.IDX P6, R14, R13, R12, R11 ;  /* 0x0000000c0d0e7389 */ /* 0x00006400000c000b */
[----:B01----:R-:W-:Y:S01]  /*d490*/  ENDCOLLECTIVE ;  /* 0x000000000000791b */ /* 0x003fe20003800000 */
.L_x_6688:
        /* <DEDUP_REMOVED lines=13> */
.L_x_6689:
[----:B------:R-:W-:Y:S01]  /*d570*/  MOV R13, R17 ;  /* 0x00000011000d7202 */ /* 0x000fe20000000f00 */
[----:B------:R-:W-:Y:S01]  /*d580*/  IMAD.MOV.U32 R12, RZ, RZ, 0x7 ;  /* 0x00000007ff0c7424 */ /* 0x000fe200078e00ff */
[----:B------:R-:W-:-:S13]  /*d590*/  IADD3 R2, P0, R14, R5, RZ ;  /* 0x000000050e027210 */ /* 0x000fda0007f1e0ff */
[----:B------:R-:W-:Y:S05]  /*d5a0*/  WARPSYNC.COLLECTIVE R15, `(.L_x_6690) ;  /* 0x000000000f087348 */ /* 0x000fea0003c00000 */
[----:B------:R0:W1:Y:S02]  /*d5b0*/  SHFL.IDX P6, R14, R13, R12, R11 ;  /* 0x0000000c0d0e7389 */ /* 0x00006400000c000b */
[----:B01----:R-:W-:Y:S01]  /*d5c0*/  ENDCOLLECTIVE ;  /* 0x000000000000791b */ /* 0x003fe20003800000 */
.L_x_6690:
        /* <DEDUP_REMOVED lines=12> */
.L_x_6691:
[----:B------:R-:W-:Y:S01]  /*d690*/  @!PT LDS RZ, [RZ] ;  /* 0x00000000fffff984 */ /* 0x000fe20000000800 */
[----:B------:R-:W-:Y:S01]  /*d6a0*/  @!PT LDS RZ, [RZ] ;  /* 0x00000000fffff984 */ /* 0x000fe20000000800 */
[----:B------:R-:W-:Y:S01]  /*d6b0*/  @!PT LDS RZ, [RZ] ;  /* 0x00000000fffff984 */ /* 0x000fe20000000800 */
[----:B------:R0:W-:Y:S01]  /*d6c0*/  LDGSTS.E.BYPASS.LTC128B.128 [R7+0x7400], desc[UR48][R2.64+0x80], !P0 ;  /* 0x0740008002077fae */ /* 0x0001e2000c101d70 */
[----:B------:R-:W-:Y:S05]  /*d6d0*/  BRA `(.L_x_6692) ;  /* 0xffffffc8000c7947 */ /* 0x000fea000383ffff */
.L_x_6596:
[----:B0-----:R0:W1:Y:S02]  /*d6e0*/  SYNCS.PHASECHK.TRANS64.TRYWAIT P0, [R4+URZ+0x28860], R3 ;  /* 0x02886003040075a7 */ /* 0x001064000800017f */
[----:B-1----:R-:W-:Y:S05]  /*d6f0*/  @!P0 NANOSLEEP.SYNCS 0x989680 ;  /* 0x009896800000895d */ /* 0x002fea0003900000 */
[----:B------:R-:W1:Y:S02]  /*d700*/  @!P0 SYNCS.PHASECHK.TRANS64 P0, [R4+URZ+0x28860], R3 ;  /* 0x02886003040085a7 */ /* 0x000e64000800007f */
[----:B-1----:R-:W-:Y:S05]  /*d710*/  @!P0 BRA `(.L_x_6596) ;  /* 0xfffffffc00f08947 */ /* 0x002fea000383ffff */
[----:B------:R-:W-:Y:S05]  /*d720*/  BRA `(.L_x_6693) ;  /* 0xffffffc800e47947 */ /* 0x000fea000383ffff */
.L_x_6597:
        /* <DEDUP_REMOVED lines=8> */
.L_x_6695:
[----:B------:R-:W-:Y:S05]  /*d7b0*/  BSYNC B0 ;  /* 0x0000000000007941 */ /* 0x000fea0003800000 */
.L_x_6694:
        /* <DEDUP_REMOVED lines=9> */
.L_x_6696:
[----:B------:R-:W-:Y:S01]  /*d850*/  MOV R13, R17 ;  /* 0x00000011000d7202 */ /* 0x000fe20000000f00 */
[----:B------:R-:W-:Y:S01]  /*d860*/  IMAD.MOV.U32 R12, RZ, RZ, 0x1 ;  /* 0x00000001ff0c7424 */ /* 0x000fe200078e00ff */
[----:B------:R-:W-:-:S13]  /*d870*/  IADD3 R2, P0, R14, R6, RZ ;  /* 0x000000060e027210 */ /* 0x000fda0007f1e0ff */
[----:B------:R-:W-:Y:S05]  /*d880*/  WARPSYNC.COLLECTIVE R15, `(.L_x_6697) ;  /* 0x000000000f087348 */ /* 0x000fea0003c00000 */
[----:B------:R0:W1:Y:S02]  /*d890*/  SHFL.IDX P6, R14, R13, R12, R11 ;  /* 0x0000000c0d0e7389 */ /* 0x00006400000c000b */
[----:B01----:R-:W-:Y:S01]  /*d8a0*/  ENDCOLLECTIVE ;  /* 0x000000000000791b */ /* 0x003fe20003800000 */
.L_x_6697:
        /* <DEDUP_REMOVED lines=13> */
.L_x_6698:
[----:B------:R-:W-:Y:S01]  /*d980*/  @!PT LDS RZ, [RZ] ;  /* 0x00000000fffff984 */ /* 0x000fe20000000800 */
[----:B------:R-:W-:Y:S01]  /*d990*/  @!PT LDS RZ, [RZ] ;  /* 0x00000000fffff984 */ /* 0x000fe20000000800 */
[----:B------:R-:W-:Y:S01]  /*d9a0*/  @!PT LDS RZ, [RZ] ;  /* 0x00000000fffff984 */ /* 0x000fe20000000800 */
[----:B------:R0:W-:Y:S01]  /*d9b0*/  LDGSTS.E.BYPASS.LTC128B.128 [R0+0x4400], desc[UR48][R2.64+0x80], !P0 ;  /* 0x0440008002007fae */ /* 0x0001e2000c101d70 */
[----:B------:R-:W-:Y:S01]  /*d9c0*/  MOV R13, R17 ;  /* 0x00000011000d7202 */ /* 0x000fe20000000f00 */
[----:B------:R-:W-:Y:S01]  /*d9d0*/  IMAD.MOV.U32 R12, RZ, RZ, 0x2 ;  /* 0x00000002ff0c7424 */ /* 0x000fe200078e00ff */
[----:B0-----:R-:W-:-:S13]  /*d9e0*/  IADD3 R2, P0, R14, R6, RZ ;  /* 0x000000060e027210 */ /* 0x001fda0007f1e0ff */
[----:B------:R-:W-:Y:S05]  /*d9f0*/  WARPSYNC.COLLECTIVE R15, `(.L_x_6699) ;  /* 0x000000000f087348 */ /* 0x000fea0003c00000 */
[----:B------:R0:W1:Y:S02]  /*da00*/  SHFL.IDX P6, R14, R13, R12, R11 ;  /* 0x0000000c0d0e7389 */ /* 0x00006400000c000b */
[----:B01----:R-:W-:Y:S01]  /*da10*/  ENDCOLLECTIVE ;  /* 0x000000000000791b */ /* 0x003fe20003800000 */
.L_x_6699:
        /* <DEDUP_REMOVED lines=12> */
.L_x_6700:
        /* <DEDUP_REMOVED lines=10> */
.L_x_6701:
        /* <DEDUP_REMOVED lines=12> */
.L_x_6702:
        /* <DEDUP_REMOVED lines=10> */
.L_x_6703:
        /* <DEDUP_REMOVED lines=12> */
.L_x_6704:
        /* <DEDUP_REMOVED lines=10> */
.L_x_6705:
        /* <DEDUP_REMOVED lines=12> */
.L_x_6706:
        /* <DEDUP_REMOVED lines=10> */
.L_x_6707:
        /* <DEDUP_REMOVED lines=12> */
.L_x_6708:
        /* <DEDUP_REMOVED lines=10> */
.L_x_6709:
        /* <DEDUP_REMOVED lines=12> */
.L_x_6710:
[----:B------:R-:W-:Y:S01]  /*e1c0*/  @!PT LDS RZ, [RZ] ;  /* 0x00000000fffff984 */ /* 0x000fe20000000800 */
[----:B------:R-:W-:Y:S01]  /*e1d0*/  @!PT LDS RZ, [RZ] ;  /* 0x00000000fffff984 */ /* 0x000fe20000000800 */
[----:B------:R-:W-:Y:S01]  /*e1e0*/  @!PT LDS RZ, [RZ] ;  /* 0x00000000fffff984 */ /* 0x000fe20000000800 */
[----:B------:R0:W-:Y:S01]  /*e1f0*/  LDGSTS.E.BYPASS.LTC128B.128 [R0+0x7400], desc[UR48][R2.64+0x80], !P0 ;  /* 0x0740008002007fae */ /* 0x0001e2000c101d70 */
[----:B------:R-:W-:Y:S05]  /*e200*/  BRA `(.L_x_6711) ;  /* 0xffffffc400387947 */ /* 0x000fea000383ffff */
.L_x_6602:
[----:B0-----:R0:W1:Y:S02]  /*e210*/  SYNCS.PHASECHK.TRANS64.TRYWAIT P0, [R5+URZ+0x28820], R37 ;  /* 0x02882025050075a7 */ /* 0x001064000800017f */
[----:B-1----:R-:W-:Y:S05]  /*e220*/  @!P0 NANOSLEEP.SYNCS 0x989680 ;  /* 0x009896800000895d */ /* 0x002fea0003900000 */
[----:B------:R-:W1:Y:S02]  /*e230*/  @!P0 SYNCS.PHASECHK.TRANS64 P0, [R5+URZ+0x28820], R37 ;  /* 0x02882025050085a7 */ /* 0x000e64000800007f */
[----:B-1----:R-:W-:Y:S05]  /*e240*/  @!P0 BRA `(.L_x_6602) ;  /* 0xfffffffc00f08947 */ /* 0x002fea000383ffff */
[----:B------:R-:W-:Y:S05]  /*e250*/  BRA `(.L_x_6712) ;  /* 0xffffffc400c87947 */ /* 0x000fea000383ffff */
.L_x_6603:
[----:B------:R-:W1:Y:S01]  /*e260*/  S2R R0, SR_TID.X ;  /* 0x0000000000007919 */ /* 0x000e620000002100 */
[----:B------:R-:W-:Y:S01]  /*e270*/  BSSY B0, `(.L_x_6713) ;  /* 0x000000a000007945 */ /* 0x000fe20003800000 */
[----:B------:R-:W-:Y:S01]  /*e280*/  MOV R12, RZ ;  /* 0x000000ff000c7202 */ /* 0x000fe20000000f00 */
[----:B------:R-:W-:Y:S02]  /*e290*/  IMAD.MOV.U32 R11, RZ, RZ, 0x1f ;  /* 0x0000001fff0b7424 */ /* 0x000fe400078e00ff */
[----:B------:R-:W-:Y:S01]  /*e2a0*/  IMAD.MOV.U32 R15, RZ, RZ, -0x1 ;  /* 0xffffffffff0f7424 */ /* 0x000fe200078e00ff */
[----:B-1----:R-:W-:-:S04]  /*e2b0*/  SHF.R.U32.HI R0, RZ, 0x5, R0 ;  /* 0x00000005ff007819 */ /* 0x002fc80000011600 */
[----:B------:R-:W-:-:S05]  /*e2c0*/  LOP3.LUT R0, R0, 0x3, RZ, 0xc0, !PT ;  /* 0x0000000300007812 */ /* 0x000fca00078ec0ff */
[----:B------:R-:W-:-:S07]  /*e2d0*/  IMAD.MOV.U32 R13, RZ, RZ, R0 ;  /* 0x000000ffff0d7224 */ /* 0x000fce00078e0000 */
[----:B0-----:R-:W-:Y:S05]  /*e2e0*/  WARPSYNC.COLLECTIVE R15, `(.L_x_6714) ;  /* 0x000000000f087348 */ /* 0x001fea0003c00000 */
[----:B------:R1:W2:Y:S02]  /*e2f0*/  SHFL.IDX P6, R14, R13, R12, R11 ;  /* 0x0000000c0d0e7389 */ /* 0x0002a400000c000b */
[----:B012---:R-:W-:Y:S01]  /*e300*/  ENDCOLLECTIVE ;  /* 0x000000000000791b */ /* 0x007fe20003800000 */
.L_x_6714:
[----:B------:R-:W-:Y:S05]  /*e310*/  BSYNC B0 ;  /* 0x0000000000007941 */ /* 0x000fea0003800000 */
.L_x_6713:
[----:B------:R-:W-:Y:S05]  /*e320*/  BRA `(.L_x_6715) ;  /* 0xffffffc400b07947 */ /* 0x000fea000383ffff */
.L_x_6606:
[----:B------:R-:W-:Y:S01]  /*e330*/  BSSY B1, `(.L_x_6716) ;  /* 0x0000006000017945 */ /* 0x000fe20003800000 */
[----:B------:R-:W-:-:S07]  /*e340*/  IMAD.MOV.U32 R15, RZ, RZ, -0x1 ;  /* 0xffffffffff0f7424 */ /* 0x000fce00078e00ff */
[----:B01----:R-:W-:Y:S05]  /*e350*/  WARPSYNC.COLLECTIVE R15, `(.L_x_6717) ;  /* 0x000000000f0c7348 */ /* 0x003fea0003c00000 */
[----:B------:R-:W-:Y:S02]  /*e360*/  ELECT P6, UR62, PT ;  /* 0x00000000003e782f */ /* 0x000fe400038c0000 */
[----:B------:R-:W-:Y:S01]  /*e370*/  MOV R14, UR62 ;  /* 0x0000003e000e7c02 */ /* 0x000fe20008000f00 */
[----:B01----:R-:W-:Y:S10]  /*e380*/  ENDCOLLECTIVE ;  /* 0x000000000000791b */ /* 0x003ff40003800000 */
.L_x_6717:
[----:B------:R-:W-:Y:S05]  /*e390*/  BSYNC B1 ;  /* 0x0000000000017941 */ /* 0x000fea0003800000 */
.L_x_6716:
[----:B------:R-:W-:Y:S05]  /*e3a0*/  BRA `(.L_x_6718) ;  /* 0xffffffc400a87947 */ /* 0x000fea000383ffff */
.L_x_6608:
[----:B-1----:R1:W2:Y:S02]  /*e3b0*/  SYNCS.PHASECHK.TRANS64.TRYWAIT P1, [R3+URZ+0x28840], R2 ;  /* 0x02884002030075a7 */ /* 0x0022a4000802017f */
[----:B--2---:R-:W-:Y:S05]  /*e3c0*/  @!P1 NANOSLEEP.SYNCS 0x989680 ;  /* 0x009896800000995d */ /* 0x004fea0003900000 */
[----:B------:R-:W2:Y:S02]  /*e3d0*/  @!P1 SYNCS.PHASECHK.TRANS64 P1, [R3+URZ+0x28840], R2 ;  /* 0x02884002030095a7 */ /* 0x000ea4000802007f */
[----:B--2---:R-:W-:Y:S05]  /*e3e0*/  @!P1 BRA `(.L_x_6608) ;  /* 0xfffffffc00f09947 */ /* 0x004fea000383ffff */
[----:B------:R-:W-:Y:S05]  /*e3f0*/  BRA `(.L_x_6719) ;  /* 0xffffffc400c87947 */ /* 0x000fea000383ffff */
.L_x_6610:
[----:B0-----:R0:W2:Y:S02]  /*e400*/  SYNCS.PHASECHK.TRANS64.TRYWAIT P1, [R5+URZ+0x28840], R0 ;  /* 0x02884000050075a7 */ /* 0x0010a4000802017f */
[----:B--2---:R-:W-:Y:S05]  /*e410*/  @!P1 NANOSLEEP.SYNCS 0x989680 ;  /* 0x009896800000995d */ /* 0x004fea0003900000 */
[----:B------:R-:W2:Y:S02]  /*e420*/  @!P1 SYNCS.PHASECHK.TRANS64 P1, [R5+URZ+0x28840], R0 ;  /* 0x02884000050095a7 */ /* 0x000ea4000802007f */
[----:B--2---:R-:W-:Y:S05]  /*e430*/  @!P1 BRA `(.L_x_6610) ;  /* 0xfffffffc00f09947 */ /* 0x004fea000383ffff */
[----:B------:R-:W-:Y:S05]  /*e440*/  BRA `(.L_x_6720) ;  /* 0xffffffc400d47947 */ /* 0x000fea000383ffff */
.L_x_6612:
[----:B--2---:R2:W3:Y:S02]  /*e450*/  SYNCS.PHASECHK.TRANS64.TRYWAIT P1, [R3+URZ+0x28860], R2 ;  /* 0x02886002030075a7 */ /* 0x0044e4000802017f */
[----:B---3--:R-:W-:Y:S05]  /*e460*/  @!P1 NANOSLEEP.SYNCS 0x989680 ;  /* 0x009896800000995d */ /* 0x008fea0003900000 */
[----:B------:R-:W3:Y:S02]  /*e470*/  @!P1 SYNCS.PHASECHK.TRANS64 P1, [R3+URZ+0x28860], R2 ;  /* 0x02886002030095a7 */ /* 0x000ee4000802007f */
[----:B---3--:R-:W-:Y:S05]  /*e480*/  @!P1 BRA `(.L_x_6612) ;  /* 0xfffffffc00f09947 */ /* 0x008fea000383ffff */
[----:B------:R-:W-:Y:S05]  /*e490*/  BRA `(.L_x_6721) ;  /* 0xffffffc400d07947 */ /* 0x000fea000383ffff */
.L_x_6722:
        /* <DEDUP_REMOVED lines=14> */
.L_x_15854:


//--------------------- .text._ZN7cutlass13device_kernelIN5flash11enable_sm90INS1_16FlashAttnFwdSm90INS1_25CollectiveMainloopFwdSm90ILi2EN4cute5tupleIJNS5_1CILi1EEES8_S8_EEENS6_IJNS7_ILi128EEESA_SA_EEELi128ENS_6half_tEfNS_4arch4Sm90ELb0ELb0ELb0ELb1ELb1ELb0ELb0ELb1ELb1ELb1ELb0ELb0EEENS1_21CollectiveEpilogueFwdISB_S9_SC_SE_Li256ELb1ELb1ELb0ELb0EEENS1_36VarlenDynamicPersistentTileSchedulerILi128ELi128ELi256ELi128ELb0ELb1ELb1ELb0ELb1ELb1EEEEEEEEEvNT_6ParamsE --------------------------
	.section	.text._ZN7cutlass13device_kernelIN5flash11enable_sm90INS1_16FlashAttnFwdSm90INS1_25CollectiveMainloopFwdSm90ILi2EN4cute5tupleIJNS5_1CILi1EEES8_S8_EEENS6_IJNS7_ILi128EEESA_SA_EEELi128ENS_6half_tEfNS_4arch4Sm90ELb0ELb0ELb0ELb1ELb1ELb0ELb0ELb1ELb1ELb1ELb0ELb0EEENS1_21CollectiveEpilogueFwdISB_S9_SC_SE_Li256ELb1ELb1ELb0ELb0EEENS1_36VarlenDynamicPersistentTileSchedulerILi128ELi128ELi256ELi128ELb0ELb1ELb1ELb0ELb1ELb1EEEEEEEEEvNT_6ParamsE,"ax",@progbits
	.align	128
.text._ZN7cutlass13device_kernelIN5flash11enable_sm90INS1_16FlashAttnFwdSm90INS1_25CollectiveMainloopFwdSm90ILi2EN4cute5tupleIJNS5_1CILi1EEES8_S8_EEENS6_IJNS7_ILi128EEESA_SA_EEELi128ENS_6half_tEfNS_4arch4Sm90ELb0ELb0ELb0ELb1ELb1ELb0ELb0ELb1ELb1ELb1ELb0ELb0EEENS1_21CollectiveEpilogueFwdISB_S9_SC_SE_Li256ELb1ELb1ELb0ELb0EEENS1_36VarlenDynamicPersistentTileSchedulerILi128ELi128ELi256ELi128ELb0ELb1ELb1ELb0ELb1ELb1EEEEEEEEEvNT_6ParamsE:
        .type           _ZN7cutlass13device_kernelIN5flash11enable_sm90INS1_16FlashAttnFwdSm90INS1_25CollectiveMainloopFwdSm90ILi2EN4cute5tupleIJNS5_1CILi1EEES8_S8_EEENS6_IJNS7_ILi128EEESA_SA_EEELi128ENS_6half_tEfNS_4arch4Sm90ELb0ELb0ELb0ELb1ELb1ELb0ELb0ELb1ELb1ELb1ELb0ELb0EEENS1_21CollectiveEpilogueFwdISB_S9_SC_SE_Li256ELb1ELb1ELb0ELb0EEENS1_36VarlenDynamicPersistentTileSchedulerILi128ELi128ELi256ELi128ELb0ELb1ELb1ELb0ELb1ELb1EEEEEEEEEvNT_6ParamsE,@function
        .size           _ZN7cutlass13device_kernelIN5flash11enable_sm90INS1_16FlashAttnFwdSm90INS1_25CollectiveMainloopFwdSm90ILi2EN4cute5tupleIJNS5_1CILi1EEES8_S8_EEENS6_IJNS7_ILi128EEESA_SA_EEELi128ENS_6half_tEfNS_4arch4Sm90ELb0ELb0ELb0ELb1ELb1ELb0ELb0ELb1ELb1ELb1ELb0ELb0EEENS1_21CollectiveEpilogueFwdISB_S9_SC_SE_Li256ELb1ELb1ELb0ELb0EEENS1_36VarlenDynamicPersistentTileSchedulerILi128ELi128ELi256ELi128ELb0ELb1ELb1ELb0ELb1ELb1EEEEEEEEEvNT_6ParamsE,(.L_x_15855 - _ZN7cutlass13device_kernelIN5flash11enable_sm90INS1_16FlashAttnFwdSm90INS1_25CollectiveMainloopFwdSm90ILi2EN4cute5tupleIJNS5_1CILi1EEES8_S8_EEENS6_IJNS7_ILi128EEESA_SA_EEELi128ENS_6half_tEfNS_4arch4Sm90ELb0ELb0ELb0ELb1ELb1ELb0ELb0ELb1ELb1ELb1ELb0ELb0EEENS1_21CollectiveEpilogueFwdISB_S9_SC_SE_Li256ELb1ELb1ELb0ELb0EEENS1_36VarlenDynamicPersistentTileSchedulerILi128ELi128ELi256ELi128ELb0ELb1ELb1ELb0ELb1ELb1EEEEEEEEEvNT_6ParamsE)
        .other          _ZN7cutlass13device_kernelIN5flash11enable_sm90INS1_16FlashAttnFwdSm90INS1_25CollectiveMainloopFwdSm90ILi2EN4cute5tupleIJNS5_1CILi1EEES8_S8_EEENS6_IJNS7_ILi128EEESA_SA_EEELi128ENS_6half_tEfNS_4arch4Sm90ELb0ELb0ELb0ELb1ELb1ELb0ELb0ELb1ELb1ELb1ELb0ELb0EEENS1_21CollectiveEpilogueFwdISB_S9_SC_SE_Li256ELb1ELb1ELb0ELb0EEENS1_36VarlenDynamicPersistentTileSchedulerILi128ELi128ELi256ELi128ELb0ELb1ELb1ELb0ELb1ELb1EEEEEEEEEvNT_6ParamsE,@"STO_CUDA_ENTRY STV_DEFAULT"
_ZN7cutlass13device_kernelIN5flash11enable_sm90INS1_16FlashAttnFwdSm90INS1_25CollectiveMainloopFwdSm90ILi2EN4cute5tupleIJNS5_1CILi1EEES8_S8_EEENS6_IJNS7_ILi128EEESA_SA_EEELi128ENS_6half_tEfNS_4arch4Sm90ELb0ELb0ELb0ELb1ELb1ELb0ELb0ELb1ELb1ELb1ELb0ELb0EEENS1_21CollectiveEpilogueFwdISB_S9_SC_SE_Li256ELb1ELb1ELb0ELb0EEENS1_36VarlenDynamicPersistentTileSchedulerILi128ELi128ELi256ELi128ELb0ELb1ELb1ELb0ELb1ELb1EEEEEEEEEvNT_6ParamsE:
        /* <DEDUP_REMOVED lines=10> */
[----:B------:R-:W-:-:S05]  /*00a0*/  SHF.R.U32.HI R2, RZ, 0x7, R3 ;  /* 0x00000007ff027819 */ /* 0x000fca0000011603 */
[----:B------:R0:W1:Y:S04]  /*00b0*/  SHFL.IDX PT, R4, R2, RZ, 0x1f ;  /* 0x00001fff02047589 */ /* 0x00006800000e0000 */
[----:B------:R-:W-:Y:S01]  /*00c0*/  VOTEU.ALL UP0, P0 ;  /* 0x00000000003f7886 */ /* 0x000fe20000000000 */
[----:B------:R-:W-:-:S04]  /*00d0*/  VOTEU.ALL UP1, P0 ;  /* 0x00000000003f7886 */ /* 0x000fc80000020000 */
[----:B------:R-:W2:Y:S01]  /*00e0*/  @!UP0 S2UR UR8, SR_CgaCtaId ;  /* 0x00000000000889c3 */ /* 0x000ea20000008800 */
[----:B------:R-:W-:Y:S01]  /*00f0*/  @!UP0 UMOV UR6, 0x400 ;  /* 0x0000040000068882 */ /* 0x000fe20000000000 */
[----:B------:R-:W-:-:S04]  /*0100*/  @!UP0 UIADD3 UR4, -UR4, 0x100000, URZ ;  /* 0x0010000004048890 */ /* 0x000fc8000fffe13f */
[----:B------:R-:W-:Y:S02]  /*0110*/  @!UP0 USHF.L.U32 UR5, UR4, 0xb, URZ ;  /* 0x0000000b04058899 */ /* 0x000fe4000800063f */
[----:B------:R-:W-:Y:S02]  /*0120*/  @!UP0 USHF.L.U32 UR4, UR4, 0x1, URZ ;  /* 0x0000000104048899 */ /* 0x000fe4000800063f */
[----:B--2---:R-:W-:Y:S02]  /*0130*/  @!UP0 ULEA UR8, UR8, UR6, 0x18 ;  /* 0x0000000608088291 */ /* 0x004fe4000f8ec03f */
        /* <DEDUP_REMOVED lines=25> */
.L_x_6723:
        /* <DEDUP_REMOVED lines=22> */
.L_x_6724:
        /* <DEDUP_REMOVED lines=18> */
.L_x_6725:
        /* <DEDUP_REMOVED lines=22> */
.L_x_6726:
        /* <DEDUP_REMOVED lines=23> */
.L_x_6727:
        /* <DEDUP_REMOVED lines=8> */
.L_x_6729:
[----:B------:R-:W-:-:S08]  /*08a0*/  NOP ;  /* 0x0000000000007918 */ /* 0x000fd00000000000 */
[----:B------:R-:W0:Y:S02]  /*08b0*/  USETMAXREG.TRY_ALLOC.CTAPOOL UP0, 0xe8 ;  /* 0x000000e8000079c8 */ /* 0x000e240008000600 */
[----:B0-----:R-:W-:-:S13]  /*08c0*/  PLOP3.LUT P0, PT, PT, PT, UP0, 0x80, 0x0 ;  /* 0x000000000000781c */ /* 0x001fda0003f0f008 */
[----:B------:R-:W-:Y:S05]  /*08d0*/  @!P0 BRA `(.L_x_6729) ;  /* 0xfffffffc00f08947 */ /* 0x000fea000383ffff */
[----:B------:R-:W0:Y:S01]  /*08e0*/  S2R R3, SR_TID.X ;  /* 0x0000000000037919 */ /* 0x000e220000002100 */
[----:B------:R-:W1:Y:S01]  /*08f0*/  S2UR UR5, SR_CgaCtaId ;  /* 0x00000000000579c3 */ /* 0x000e620000008800 */
[----:B------:R-:W-:-:S07]  /*0900*/  UMOV UR4, 0x400 ;  /* 0x0000040000047882 */ /* 0x000fce0000000000 */
[----:B------:R-:W-:Y:S06]  /*0910*/  BAR.ARV 0x8, 0x180 ;  /* 0x0206000000007b1d */ /* 0x000fec0000002000 */
[----:B-1----:R-:W-:Y:S01]  /*0920*/  ULEA UR4, UR5, UR4, 0x18 ;  /* 0x0000000405047291 */ /* 0x002fe2000f8ec03f */
[----:B0-----:R-:W-:-:S04]  /*0930*/  LOP3.LUT R0, R3, 0xffffff80, RZ, 0xc0, !PT ;  /* 0xffffff8003007812 */ /* 0x001fc800078ec0ff */
[----:B------:R-:W-:-:S13]  /*0940*/  ISETP.NE.AND P0, PT, R0, 0x80, PT ;  /* 0x000000800000780c */ /* 0x000fda0003f05270 */
[----:B------:R-:W-:Y:S08]  /*0950*/  @!P0 BAR.ARV 0x9, 0x100 ;  /* 0x0244000000008b1d */ /* 0x000ff00000002000 */
[----:B------:R-:W-:Y:S06]  /*0960*/  BAR.SYNC.DEFER_BLOCKING 0x5, 0x180 ;  /* 0x0146000000007b1d */ /* 0x000fec0000010000 */
[----:B------:R-:W0:Y:S01]  /*0970*/  LDS.128 R44, [UR4+0x288d0] ;  /* 0x0288d004ff2c7984 */ /* 0x000e220008000c00 */
[----:B------:R-:W-:Y:S01]  /*0980*/  ULDC UR4, c[0x0][0xc3c] ;  /* 0x00030f0000047ab9 */ /* 0x000fe20000000800 */
[----:B------:R-:W-:Y:S06]  /*0990*/  BAR.ARV 0x4, 0x180 ;  /* 0x0106000000007b1d */ /* 0x000fec0000002000 */
[----:B0-----:R-:W-:-:S13]  /*09a0*/  ISETP.GE.AND P0, PT, R47, UR4, PT ;  /* 0x000000042f007c0c */ /* 0x001fda000bf06270 */
[----:B------:R-:W-:Y:S05]  /*09b0*/  @P0 EXIT ;  /* 0x000000000000094d */ /* 0x000fea0003800000 */
[----:B------:R-:W-:Y:S01]  /*09c0*/  VIADD R190, R3, 0xffffff80 ;  /* 0xffffff8003be7836 */ /* 0x000fe20000000000 */
[----:B------:R-:W-:Y:S01]  /*09d0*/  R2UR UR5, R45 ;  /* 0x000000002d0572ca */ /* 0x000fe200000e0000 */
[----:B------:R-:W-:Y:S01]  /*09e0*/  IMAD.MOV.U32 R12, RZ, RZ, -0x2 ;  /* 0xfffffffeff0c7424 */ /* 0x000fe200078e00ff */
[----:B------:R-:W-:Y:S01]  /*09f0*/  R2UR UR6, R46 ;  /* 0x000000002e0672ca */ /* 0x000fe200000e0000 */
[----:B------:R-:W-:Y:S01]  /*0a00*/  ULOP3.LUT UR45, UR36, 0x1, URZ, 0xfc, !UPT ;  /* 0x00000001242d7892 */ /* 0x000fe2000f8efc3f */
[----:B------:R-:W-:Y:S01]  /*0a10*/  SHF.R.S32.HI R3, RZ, 0x1f, R190 ;  /* 0x0000001fff037819 */ /* 0x000fe200000114be */
[----:B------:R-:W-:Y:S01]  /*0a20*/  UMOV UR44, URZ ;  /* 0x0000003f002c7c82 */ /* 0x000fe20008000000 */
[----:B------:R-:W-:Y:S01]  /*0a30*/  UMOV UR43, URZ ;  /* 0x0000003f002b7c82 */ /* 0x000fe20008000000 */
[----:B------:R-:W-:Y:S01]  /*0a40*/  UMOV UR42, URZ ;  /* 0x0000003f002a7c82 */ /* 0x000fe20008000000 */
[CC--:B------:R-:W-:Y:S02]  /*0a50*/  LEA.HI R0, R3.reuse, R190.reuse, RZ, 0x7 ;  /* 0x000000be03007211 */ /* 0x0c0fe400078f38ff */
[----:B------:R-:W-:-:S02]  /*0a60*/  LEA.HI R4, R3, R190, RZ, 0x4 ;  /* 0x000000be03047211 */ /* 0x000fc400078f20ff */
[----:B------:R-:W-:Y:S02]  /*0a70*/  LOP3.LUT R5, R0, 0xffffff80, RZ, 0xc0, !PT ;  /* 0xffffff8000057812 */ /* 0x000fe400078ec0ff */
[----:B------:R-:W-:Y:S02]  /*0a80*/  SHF.R.S32.HI R7, RZ, 0x4, R4 ;  /* 0x00000004ff077819 */ /* 0x000fe40000011404 */
[----:B------:R-:W-:Y:S01]  /*0a90*/  SHF.R.S32.HI R153, RZ, 0x7, R0 ;  /* 0x00000007ff997819 */ /* 0x000fe20000011400 */
[----:B------:R-:W-:Y:S01]  /*0aa0*/  IMAD.IADD R154, R190, 0x1, -R5 ;  /* 0x00000001be9a7824 */ /* 0x000fe200078e0a05 */
[----:B------:R-:W-:Y:S02]  /*0ab0*/  LEA.HI R5, R3, R190, RZ, 0x5 ;  /* 0x000000be03057211 */ /* 0x000fe400078f28ff */
[----:B------:R-:W-:Y:S02]  /*0ac0*/  LEA.HI R0, R0, R153, RZ, 0x1 ;  /* 0x0000009900007211 */ /* 0x000fe400078f08ff */
[----:B------:R-:W-:Y:S01]  /*0ad0*/  SHF.R.S32.HI R9, RZ, 0x1f, R154 ;  /* 0x0000001fff097819 */ /* 0x000fe2000001149a */
[----:B------:R-:W-:Y:S01]  /*0ae0*/  IMAD.SHL.U32 R6, R5, 0x20, RZ ;  /* 0x0000002005067824 */ /* 0x000fe200078e00ff */
[----:B------:R-:W-:-:S02]  /*0af0*/  LOP3.LUT R5, R4, 0x3fffff0, RZ, 0xc0, !PT ;  /* 0x03fffff004057812 */ /* 0x000fc400078ec0ff */
[----:B------:R-:W-:Y:S02]  /*0b00*/  LEA.HI R4, R4, R7, RZ, 0x1 ;  /* 0x0000000704047211 */ /* 0x000fe400078f08ff */
[----:B------:R-:W-:Y:S01]  /*0b10*/  LOP3.LUT R6, R6, 0xfffffc00, RZ, 0xc0, !PT ;  /* 0xfffffc0006067812 */ /* 0x000fe200078ec0ff */
[----:B------:R-:W-:Y:S01]  /*0b20*/  IMAD.IADD R5, R190, 0x1, -R5 ;  /* 0x00000001be057824 */ /* 0x000fe200078e0a05 */
[----:B------:R-:W-:Y:S02]  /*0b30*/  LOP3.LUT R4, R4, 0x1ffffffe, RZ, 0xc0, !PT ;  /* 0x1ffffffe04047812 */ /* 0x000fe400078ec0ff */
[----:B------:R-:W-:Y:S01]  /*0b40*/  LEA.HI R8, R9, R154, RZ, 0x2 ;  /* 0x0000009a09087211 */ /* 0x000fe200078f10ff */
[----:B------:R-:W-:Y:S01]  /*0b50*/  IMAD R5, R5, 0x40, R6 ;  /* 0x0000004005057824 */ /* 0x000fe200078e0206 */
[----:B------:R-:W-:Y:S01]  /*0b60*/  LEA.HI R6, R3, R190, RZ, 0x2 ;  /* 0x000000be03067211 */ /* 0x000fe200078f10ff */
[----:B------:R-:W-:Y:S01]  /*0b70*/  IMAD.IADD R4, R7, 0x1, -R4 ;  /* 0x0000000107047824 */ /* 0x000fe200078e0a04 */
[----:B------:R-:W-:-:S02]  /*0b80*/  SHF.R.S32.HI R10, RZ, 0x2, R8 ;  /* 0x00000002ff0a7819 */ /* 0x000fc40000011408 */
[----:B------:R-:W-:Y:S01]  /*0b90*/  SHF.R.S32.HI R11, RZ, 0x1f, R8 ;  /* 0x0000001fff0b7819 */ /* 0x000fe20000011408 */
[----:B------:R-:W-:Y:S01]  /*0ba0*/  IMAD R155, R4, 0x8, R5 ;  /* 0x00000008049b7824 */ /* 0x000fe200078e0205 */
[----:B------:R-:W-:Y:S02]  /*0bb0*/  LOP3.LUT R5, R6, 0xfffffffc, RZ, 0xc0, !PT ;  /* 0xfffffffc06057812 */ /* 0x000fe400078ec0ff */
[----:B------:R-:W-:Y:S02]  /*0bc0*/  LEA.HI R11, R11, R10, RZ, 0x3 ;  /* 0x0000000a0b0b7211 */ /* 0x000fe400078f18ff */
[----:B------:R-:W-:Y:S01]  /*0bd0*/  LEA.HI R3, R3, R190, RZ, 0x3 ;  /* 0x000000be03037211 */ /* 0x000fe200078f18ff */
[----:B------:R-:W-:Y:S01]  /*0be0*/  IMAD.IADD R4, R190, 0x1, -R5 ;  /* 0x00000001be047824 */ /* 0x000fe200078e0a05 */
[----:B------:R-:W-:Y:S02]  /*0bf0*/  LOP3.LUT R11, R11, 0xfffffff8, RZ, 0xc0, !PT ;  /* 0xfffffff80b0b7812 */ /* 0x000fe400078ec0ff */
[----:B------:R-:W-:-:S02]  /*0c00*/  LEA.HI R9, R9, R154, RZ, 0x5 ;  /* 0x0000009a09097211 */ /* 0x000fc400078f28ff */
[----:B------:R-:W-:Y:S02]  /*0c10*/  LOP3.LUT R5, R3, 0xfffffff8, RZ, 0xc0, !PT ;  /* 0xfffffff803057812 */ /* 0x000fe400078ec0ff */
[----:B------:R-:W-:Y:S02]  /*0c20*/  IADD3 R10, R10, -R11, RZ ;  /* 0x8000000b0a0a7210 */ /* 0x000fe40007ffe0ff */
[----:B------:R-:W-:Y:S01]  /*0c30*/  SHF.R.S32.HI R9, RZ, 0x5, R9 ;  /* 0x00000005ff097819 */ /* 0x000fe20000011409 */
[----:B------:R-:W-:Y:S01]  /*0c40*/  IMAD.IADD R152, R190, 0x1, -R5 ;  /* 0x00000001be987824 */ /* 0x000fe200078e0a05 */
[----:B------:R-:W-:Y:S02]  /*0c50*/  LOP3.LUT R0, R0, 0x3fffffe, RZ, 0xc0, !PT ;  /* 0x03fffffe00007812 */ /* 0x000fe400078ec0ff */
[----:B------:R-:W-:Y:S01]  /*0c60*/  LEA.HI R6, R4, R4, RZ, 0x1 ;  /* 0x0000000404067211 */ /* 0x000fe200078f08ff */
[----:B------:R-:W-:Y:S01]  /*0c70*/  IMAD R9, R9, 0x10, R10 ;  /* 0x0000001009097824 */ /* 0x000fe200078e020a */
[----:B------:R-:W-:Y:S01]  /*0c80*/  LOP3.LUT R11, R8, 0x7ffffffc, RZ, 0xc0, !PT ;  /* 0x7ffffffc080b7812 */ /* 0x000fe200078ec0ff */
[----:B------:R-:W-:Y:S01]  /*0c90*/  IMAD.IADD R0, R153, 0x1, -R0 ;  /* 0x0000000199007824 */ /* 0x000fe200078e0a00 */
[----:B------:R-:W-:Y:S01]  /*0ca0*/  LOP3.LUT R7, R6, 0x1ffffffe, RZ, 0xc0, !PT ;  /* 0x1ffffffe06077812 */ /* 0x000fe200078ec0ff */
[----:B------:R-:W-:Y:S01]  /*0cb0*/  IMAD.SHL.U32 R22, R152, 0x8, RZ ;  /* 0x0000000898167824 */ /* 0x000fe200078e00ff */
[----:B------:R-:W-:Y:S01]  /*0cc0*/  SHF.R.S32.HI R17, RZ, 0x3, R3 ;  /* 0x00000003ff117819 */ /* 0x000fe20000011403 */
[----:B------:R-:W-:Y:S01]  /*0cd0*/  IMAD.IADD R11, R154, 0x1, -R11 ;  /* 0x000000019a0b7824 */ /* 0x000fe200078e0a0b */
[----:B------:R-:W-:Y:S01]  /*0ce0*/  LEA R19, R0, R9, 0x6 ;  /* 0x0000000900137211 */ /* 0x000fe200078e30ff */
[----:B------:R-:W-:Y:S01]  /*0cf0*/  VIADD R18, R22, 0x40 ;  /* 0x0000004016127836 */ /* 0x000fe20000000000 */
[----:B------:R-:W-:Y:S01]  /*0d00*/  SHF.R.S32.HI R189, RZ, 0x1f, R22 ;  /* 0x0000001fffbd7819 */ /* 0x000fe20000011416 */
[----:B------:R-:W-:-:S02]  /*0d10*/  IMAD.IADD R16, R4, 0x1, -R7 ;  /* 0x0000000104107824 */ /* 0x000fc400078e0a07 */
[----:B------:R-:W-:Y:S01]  /*0d20*/  IMAD R23, R11, R12, 0x80 ;  /* 0x000000800b177424 */ /* 0x000fe200078e020c */
[----:B------:R-:W-:Y:S01]  /*0d30*/  SHF.R.S32.HI R188, RZ, 0x1f, R18 ;  /* 0x0000001fffbc7819 */ /* 0x000fe20000011412 */
[----:B------:R-:W-:-:S07]  /*0d40*/  IMAD R16, R16, 0x8, R19 ;  /* 0x0000000810107824 */ /* 0x000fce00078e0213 */
.L_x_6775:
[----:B012---:R-:W0:Y:S01]  /*0d50*/  LDC.64 R4, c[0x0][0xc88] ;  /* 0x00032200ff047b82 */ /* 0x007e220000000a00 */
[----:B------:R-:W-:Y:S01]  /*0d60*/  ULDC.64 UR8, c[0x0][0xa28] ;  /* 0x00028a0000087ab9 */ /* 0x000fe20000000a00 */
[----:B------:R-:W-:Y:S01]  /*0d70*/  ULDC.64 UR10, c[0x0][0xa20] ;  /* 0x00028800000a7ab9 */ /* 0x000fe20000000a00 */
[----:B------:R-:W-:Y:S01]  /*0d80*/  ULDC UR4, c[0x0][0x424] ;  /* 0x0001090000047ab9 */ /* 0x000fe20000000800 */
        /* <DEDUP_REMOVED lines=13> */
[----:B------:R-:W-:Y:S01]  /*0e60*/  @UP1 ULEA.HI.X UR11, UR37, UR11, UR38, 0x2, UP3 ;  /* 0x0000000b250b1291 */ /* 0x000fe200098f1426 */
[----:B------:R-:W-:Y:S02]  /*0e70*/  IMAD.U32 R4, RZ, RZ, UR8 ;  /* 0x00000008ff047e24 */ /* 0x000fe4000f8e00ff */
[----:B------:R-:W-:-:S02]  /*0e80*/  IMAD.U32 R6, RZ, RZ, UR10 ;  /* 0x0000000aff067e24 */ /* 0x000fc4000f8e00ff */
[----:B------:R-:W-:Y:S01]  /*0e90*/  IMAD.U32 R5, RZ, RZ, UR9 ;  /* 0x00000009ff057e24 */ /* 0x000fe2000f8e00ff */
[----:B------:R-:W-:Y:S01]  /*0ea0*/  ULDC.64 UR8, c[0x0][0x418] ;  /* 0x0001060000087ab9 */ /* 0x000fe20000000a00 */
[----:B------:R-:W-:-:S03]  /*0eb0*/  IMAD.U32 R7, RZ, RZ, UR11 ;  /* 0x0000000bff077e24 */ /* 0x000fc6000f8e00ff */
[----:B------:R-:W2:Y:S04]  /*0ec0*/  @P0 LDG.E R4, desc[UR50][R4.64] ;  /* 0x0000003204040981 */ /* 0x000ea8000c1e1900 */
[----:B---3--:R-:W3:Y:S01]  /*0ed0*/  @P1 LDG.E R6, desc[UR50][R6.64] ;  /* 0x0000003206061981 */ /* 0x008ee2000c1e1900 */
[----:B------:R-:W-:Y:S01]  /*0ee0*/  UISETP.NE.U32.AND UP0, UPT, UR8, URZ, UPT ;  /* 0x0000003f0800728c */ /* 0x000fe2000bf05070 */
[----:B------:R-:W-:Y:S01]  /*0ef0*/  CS2R R20, SRZ ;  /* 0x0000000000147805 */ /* 0x000fe2000001ff00 */
[----:B------:R-:W-:Y:S01]  /*0f00*/  UMOV UR39, UR5 ;  /* 0x0000000500277c82 */ /* 0x000fe20008000000 */
[----:B------:R-:W-:Y:S01]  /*0f10*/  ULDC UR5, c[0x0][0x2f0] ;  /* 0x0000bc0000057ab9 */ /* 0x000fe20000000800 */
[----:B------:R-:W-:Y:S01]  /*0f20*/  UISETP.NE.AND.EX UP0, UPT, UR9, URZ, UPT, UP0 ;  /* 0x0000003f0900728c */ /* 0x000fe2000bf05300 */
[----:B------:R-:W-:Y:S01]  /*0f30*/  IMAD.MOV.U32 R151, RZ, RZ, RZ ;  /* 0x000000ffff977224 */ /* 0x000fe200078e00ff */
[----:B------:R-:W-:Y:S01]  /*0f40*/  UMOV UR48, URZ ;  /* 0x0000003f00307c82 */ /* 0x000fe20008000000 */
[----:B------:R-:W-:Y:S01]  /*0f50*/  UMOV UR40, UR6 ;  /* 0x0000000600287c82 */ /* 0x000fe20008000000 */
[----:B------:R-:W-:Y:S01]  /*0f60*/  USEL UR4, UR4, 0x1, UP0 ;  /* 0x0000000104047887 */ /* 0x000fe20008000000 */
[----:B------:R-:W-:Y:S01]  /*0f70*/  CS2R R32, SRZ ;  /* 0x0000000000207805 */ /* 0x000fe2000001ff00 */
[----:B------:R-:W-:Y:S01]  /*0f80*/  IMAD.MOV.U32 R3, RZ, RZ, RZ ;  /* 0x000000ffff037224 */ /* 0x000fe200078e00ff */
[----:B------:R-:W-:Y:S01]  /*0f90*/  CS2R R34, SRZ ;  /* 0x0000000000227805 */ /* 0x000fe2000001ff00 */
[----:B------:R-:W-:Y:S01]  /*0fa0*/  UIMAD UR4, UR4, UR5, URZ ;  /* 0x00000005040472a4 */ /* 0x000fe2000f8e023f */
        /* <DEDUP_REMOVED lines=22> */
[----:B------:R-:W-:Y:S02]  /*1110*/  MOV R84, RZ ;  /* 0x000000ff00547202 */ /* 0x000fe40000000f00 */
[----:B--2---:R-:W-:Y:S02]  /*1120*/  @P0 R2UR UR48, R4 ;  /* 0x00000000043002ca */ /* 0x004fe400000e0000 */
[----:B------:R-:W-:-:S02]  /*1130*/  PLOP3.LUT P0, PT, PT, PT, PT, 0x80, 0x0 ;  /* 0x000000000000781c */ /* 0x000fc40003f0f070 */
        /* <DEDUP_REMOVED lines=15> */
.L_x_6730:
[----:B------:R-:W-:Y:S01]  /*1230*/  UIADD3 UR48, -UR48, UR4, URZ ;  /* 0x0000000430307290 */ /* 0x000fe2000fffe13f */
[----:B------:R-:W-:Y:S01]  /*1240*/  CS2R R86, SRZ ;  /* 0x0000000000567805 */ /* 0x000fe2000001ff00 */
[----:B------:R-:W-:Y:S01]  /*1250*/  IMAD.MOV.U32 R85, RZ, RZ, RZ ;  /* 0x000000ffff557224 */ /* 0x000fe200078e00ff */
[----:B------:R-:W-:Y:S01]  /*1260*/  CS2R R88, SRZ ;  /* 0x0000000000587805 */ /* 0x000fe2000001ff00 */
[----:B------:R-:W-:Y:S01]  /*1270*/  UISETP.GE.AND UP0, UPT, UR48, 0x1, UPT ;  /* 0x000000013000788c */ /* 0x000fe2000bf06270 */
[----:B------:R-:W-:Y:S01]  /*1280*/  CS2R R92, SRZ ;  /* 0x00000000005c7805 */ /* 0x000fe2000001ff00 */
[----:B------:R-:W-:Y:S01]  /*1290*/  UIADD3 UR4, UR48, 0x7f, URZ ;  /* 0x0000007f30047890 */ /* 0x000fe2000fffe03f */
[----:B------:R-:W-:Y:S01]  /*12a0*/  CS2R R6, SRZ ;  /* 0x0000000000067805 */ /* 0x000fe2000001ff00 */
[----:B------:R-:W-:Y:S02]  /*12b0*/  IMAD.MOV.U32 R8, RZ, RZ, RZ ;  /* 0x000000ffff087224 */ /* 0x000fe400078e00ff */
[----:B------:R-:W-:Y:S01]  /*12c0*/  PLOP3.LUT P1, PT, PT, PT, UP0, 0x80, 0x0 ;  /* 0x000000000000781c */ /* 0x000fe20003f2f008 */
[----:B------:R-:W-:Y:S01]  /*12d0*/  USHF.R.S32.HI UR5, URZ, 0x1f, UR4 ;  /* 0x0000001f3f057899 */ /* 0x000fe20008011404 */
[----:B------:R-:W-:-:S02]  /*12e0*/  IMAD.MOV.U32 R10, RZ, RZ, RZ ;  /* 0x000000ffff0a7224 */ /* 0x000fc400078e00ff */
[----:B------:R-:W-:Y:S01]  /*12f0*/  IMAD.MOV.U32 R26, RZ, RZ, RZ ;  /* 0x000000ffff1a7224 */ /* 0x000fe200078e00ff */
[----:B------:R-:W-:Y:S01]  /*1300*/  ULEA.HI UR5, UR5, UR4, URZ, 0x7 ;  /* 0x0000000405057291 */ /* 0x000fe2000f8f383f */
[----:B------:R-:W-:-:S07]  /*1310*/  IMAD.MOV.U32 R157, RZ, RZ, RZ ;  /* 0x000000ffff9d7224 */ /* 0x000fce00078e00ff */
[----:B------:R-:W-:Y:S05]  /*1320*/  @!P1 BRA `(.L_x_6731) ;  /* 0x0000005000b09947 */ /* 0x000fea0003800000 */
[----:B------:R-:W0:Y:S01]  /*1330*/  SHFL.IDX PT, R0, R153, RZ, 0x1f ;  /* 0x00001fff99007589 */ /* 0x000e2200000e0000 */
[----:B------:R-:W1:Y:S01]  /*1340*/  S2UR UR46, SR_CgaCtaId ;  /* 0x00000000002e79c3 */ /* 0x000e620000008800 */
[----:B------:R-:W-:Y:S01]  /*1350*/  UMOV UR49, 0x400 ;  /* 0x0000040000317882 */ /* 0x000fe20000000000 */
[----:B------:R-:W-:Y:S01]  /*1360*/  USHF.R.S32.HI UR47, URZ, 0x7, UR5 ;  /* 0x000000073f2f7899 */ /* 0x000fe20008011405 */
        /* <DEDUP_REMOVED lines=17> */
[----:B------:R-:W-:Y:S01]  /*1480*/  MOV R5, UR5 ;  /* 0x0000000500057c02 */ /* 0x000fe20008000f00 */
        /* <DEDUP_REMOVED lines=10> */
.L_x_6732:
[----:B------:R-:W-:Y:S01]  /*1530*/  ULEA.HI UR4, UR44, UR44, URZ, 0x1 ;  /* 0x0000002c2c047291 */ /* 0x000fe2000f8f083f */
[----:B------:R-:W-:-:S03]  /*1540*/  MOV R3, UR45 ;  /* 0x0000002d00037c02 */ /* 0x000fc60008000f00 */
[----:B------:R-:W-:Y:S01]  /*1550*/  ULOP3.LUT UR4, UR4, 0xfffffffe, URZ, 0xc0, !UPT ;  /* 0xfffffffe04047892 */ /* 0x000fe2000f8ec03f */
[----:B------:R-:W-:-:S03]  /*1560*/  ISETP.NE.AND P0, PT, R3, 0x3, PT ;  /* 0x000000030300780c */ /* 0x000fc60003f05270 */
[----:B------:R-:W-:-:S06]  /*1570*/  UIADD3 UR4, UR44, -UR4, URZ ;  /* 0x800000042c047290 */ /* 0x000fcc000fffe03f */
[----:B------:R-:W-:-:S05]  /*1580*/  IMAD.U32 R0, RZ, RZ, UR4 ;  /* 0x00000004ff007e24 */ /* 0x000fca000f8e00ff */
[----:B------:R-:W-:-:S04]  /*1590*/  SHF.L.U32 R0, R0, 0x1f, RZ ;  /* 0x0000001f00007819 */ /* 0x000fc800000006ff */
[----:B------:R-:W0:Y:S02]  /*15a0*/  SYNCS.PHASECHK.TRANS64.TRYWAIT P1, [UR49+0x28800], R0 ;  /* 0x02880000ff0075a7 */ /* 0x000e240008020171 */
[----:B0-----:R-:W-:Y:S05]  /*15b0*/  @!P1 BRA `(.L_x_6733) ;  /* 0x000000c4006c9947 */ /* 0x001fea0003800000 */
.L_x_6862:
[----:B------:R-:W-:Y:S05]  /*15c0*/  @!P0 BRA `(.L_x_6734) ;  /* 0x0000000000048947 */ /* 0x000fea0003800000 */
[----:B------:R-:W-:Y:S01]  /*15d0*/  BPT.TRAP 0x1 ;  /* 0x000000040000795c */ /* 0x000fe20000300000 */
.L_x_6734:
[----:B------:R-:W-:Y:S02]  /*15e0*/  IMAD.U32 R5, RZ, RZ, UR42 ;  /* 0x0000002aff057e24 */ /* 0x000fe4000f8e00ff */
[----:B0-----:R-:W-:-:S03]  /*15f0*/  IMAD.U32 R0, RZ, RZ, UR43 ;  /* 0x0000002bff007e24 */ /* 0x001fc6000f8e00ff */
[----:B------:R-:W-:Y:S02]  /*1600*/  LEA R5, R5, UR49, 0x3 ;  /* 0x0000003105057c11 */ /* 0x000fe4000f8e18ff */
[----:B------:R-:W-:-:S04]  /*1610*/  SHF.L.U32 R0, R0, 0x1f, RZ ;  /* 0x0000001f00007819 */ /* 0x000fc800000006ff */
[----:B------:R0:W1:Y:S01]  /*1620*/  SYNCS.PHASECHK.TRANS64.TRYWAIT P1, [R5+URZ+0x28830], R0 ;  /* 0x02883000050075a7 */ /* 0x000062000802017f */
[----:B------:R-:W-:Y:S05]  /*1630*/  @!P0 BRA `(.L_x_6735) ;  /* 0x0000000000048947 */ /* 0x000fea0003800000 */
[----:B------:R-:W-:Y:S01]  /*1640*/  BPT.TRAP 0x1 ;  /* 0x000000040000795c */ /* 0x000fe20000300000 */
.L_x_6735:
[----:B------:R-:W-:Y:S01]  /*1650*/  IMAD.MOV.U32 R151, RZ, RZ, RZ ;  /* 0x000000ffff977224 */ /* 0x000fe200078e00ff */
[----:B-1----:R-:W-:Y:S06]  /*1660*/  @P1 BRA `(.L_x_6736) ;  /* 0x0000000000081947 */ /* 0x002fec0003800000 */
[----:B------:R-:W1:Y:S02]  /*1670*/  SYNCS.PHASECHK.TRANS64.TRYWAIT P1, [R5+URZ+0x28830], R0 ;  /* 0x02883000050075a7 */ /* 0x000e64000802017f */
[----:B-1----:R-:W-:Y:S05]  /*1680*/  @!P1 BRA `(.L_x_6737) ;  /* 0x000000c400509947 */ /* 0x002fea0003800000 */
.L_x_6736:
[----:B------:R-:W-:Y:S05]  /*1690*/  WARPSYNC.ALL ;  /* 0x0000000000007948 */ /* 0x000fea0003800000 */
[----:B------:R-:W-:Y:S01]  /*16a0*/  UIADD3 UR49, UR49, 0x18400, URZ ;  /* 0x0001840031317890 */ /* 0x000fe2000fffe03f */
[----:B------:R-:W-:Y:S01]  /*16b0*/  WARPGROUP.ARRIVE ;  /* 0x00000000000079c5 */ /* 0x000fe20000000000 */
[----:B------:R-:W-:Y:S02]  /*16c0*/  ULOP3.LUT UR32, UR52, 0x10000, URZ, 0xfc, !UPT ;  /* 0x0001000034207892 */ /* 0x000fe4000f8efc3f */
[----:B------:R-:W-:Y:S01]  /*16d0*/  USHF.R.U32.HI UR49, URZ, 0x4, UR49 ;  /* 0x000000043f317899 */ /* 0x000fe20008011631 */
[----:B------:R-:W-:Y:S01]  /*16e0*/  UMOV UR33, 0x40000040 ;  /* 0x4000004000217882 */ /* 0x000fe20000000000 */
[----:B------:R-:W-:-:S02]  /*16f0*/  UMOV UR35, 0x40000040 ;  /* 0x4000004000237882 */ /* 0x000fc40000000000 */
[----:B------:R-:W-:Y:S02]  /*1700*/  ULOP3.LUT UR49, UR49, 0x3fff, URZ, 0xc0, !UPT ;  /* 0x00003fff31317892 */ /* 0x000fe4000f8ec03f */
[----:B------:R-:W-:Y:S02]  /*1710*/  UIADD3 UR4, UR32, 0x2, URZ ;  /* 0x0000000220047890 */ /* 0x000fe4000fffe03f */
[----:B------:R-:W-:Y:S01]  /*1720*/  ULOP3.LUT UR49, UR49, 0x10000, URZ, 0xfc, !UPT ;  /* 0x0001000031317892 */ /* 0x000fe2000f8efc3f */
[----:B------:R-:W-:Y:S01]  /*1730*/  UMOV UR5, 0x40000040 ;  /* 0x4000004000057882 */ /* 0x000fe20000000000 */
[----:B------:R-:W-:Y:S02]  /*1740*/  UMOV UR7, 0x40000040 ;  /* 0x4000004000077882 */ /* 0x000fe40000000000 */
        /* <DEDUP_REMOVED lines=51> */
.L_x_6738:
        /* <DEDUP_REMOVED lines=146> */
[----:B------:R-:W-:Y:S02]  /*23a0*/  FSEL R124, R77, -INF , P2 ;  /* 0xff8000004d7c7808 */ /* 0x000fe40001000000 */
[----:B------:R-:W-:Y:S02]  /*23b0*/  FMNMX.FTZ R3, R76, R3, !PT ;  /* 0x000000034c037209 */ /* 0x000fe40007810000 */
[----:B------:R-:W-:Y:S02]  /*23c0*/  ISETP.GT.AND P3, PT, R4, 0x70, PT ;  /* 0x000000700400780c */ /* 0x000fe40003f64270 */
[----:B------:R-:W-:Y:S02]  /*23d0*/  FSEL R62, R62, -INF , P4 ;  /* 0xff8000003e3e7808 */ /* 0x000fe40002000000 */
[----:B------:R-:W-:-:S02]  /*23e0*/  FSEL R80, R80, -INF , P3 ;  /* 0xff80000050507808 */ /* 0x000fc40001800000 */
[----:B------:R-:W-:Y:S02]  /*23f0*/  FMNMX.FTZ R3, R124, R3, !PT ;  /* 0x000000037c037209 */ /* 0x000fe40007810000 */
[----:B------:R-:W-:Y:S02]  /*2400*/  ISETP.GT.AND P4, PT, R4, 0x71, PT ;  /* 0x000000710400780c */ /* 0x000fe40003f84270 */
[----:B------:R-:W-:Y:S02]  /*2410*/  FMNMX.FTZ R3, R80, R3, !PT ;  /* 0x0000000350037209 */ /* 0x000fe40007810000 */
[----:B------:R-:W-:Y:S02]  /*2420*/  FSEL R126, R81, -INF , P4 ;  /* 0xff800000517e7808 */ /* 0x000fe40002000000 */
[----:B------:R-:W-:Y:S02]  /*2430*/  ISETP.GT.AND P5, PT, R4, 0x78, PT ;  /* 0x000000780400780c */ /* 0x000fe40003fa4270 */
[----:B------:R-:W-:-:S02]  /*2440*/  FMNMX.FTZ R3, R126, R3, !PT ;  /* 0x000000037e037209 */ /* 0x000fc40007810000 */
[----:B------:R-:W-:Y:S02]  /*2450*/  FSEL R84, R84, -INF , P5 ;  /* 0xff80000054547808 */ /* 0x000fe40002800000 */
[----:B------:R-:W-:Y:S02]  /*2460*/  ISETP.GT.AND P6, PT, R4, 0x79, PT ;  /* 0x000000790400780c */ /* 0x000fe40003fc4270 */
[----:B------:R-:W-:Y:S02]  /*2470*/  FMNMX.FTZ R3, R84, R3, !PT ;  /* 0x0000000354037209 */ /* 0x000fe40007810000 */
[----:B------:R-:W-:Y:S02]  /*2480*/  FSEL R128, R85, -INF , P6 ;  /* 0xff80000055807808 */ /* 0x000fe40003000000 */
[----:B------:R-:W-:Y:S02]  /*2490*/  P2R R13, PR, RZ, 0x8 ;  /* 0x00000008ff0d7803 */ /* 0x000fe40000000000 */
[----:B------:R-:W-:Y:S01]  /*24a0*/  FMNMX.FTZ R7, R128, R3, !PT ;  /* 0x0000000380077209 */ /* 0x000fe20007810000 */
[----:B------:R-:W-:Y:S01]  /*24b0*/  IMAD.U32 R3, RZ, RZ, UR6 ;  /* 0x00000006ff037e24 */ /* 0x000fe2000f8e00ff */
[----:B------:R-:W-:-:S02]  /*24c0*/  P2R R15, PR, RZ, 0x4 ;  /* 0x00000004ff0f7803 */ /* 0x000fc40000000000 */
[----:B------:R-:W-:Y:S01]  /*24d0*/  ISETP.GT.AND P2, PT, R4, 0x58, PT ;  /* 0x000000580400780c */ /* 0x000fe20003f44270 */
[----:B------:R-:W0:Y:S01]  /*24e0*/  SHFL.BFLY PT, R0, R7, 0x2, 0x1f ;  /* 0x0c401f0007007f89 */ /* 0x000e2200000e0000 */
[----:B------:R-:W-:Y:S02]  /*24f0*/  P2R R21, PR, RZ, 0x2 ;  /* 0x00000002ff157803 */ /* 0x000fe40000000000 */
[----:B------:R-:W-:Y:S02]  /*2500*/  FSEL R70, R70, -INF , P2 ;  /* 0xff80000046467808 */ /* 0x000fe40001000000 */
[----:B------:R-:W-:Y:S02]  /*2510*/  ISETP.NE.AND P2, PT, R15, RZ, PT ;  /* 0x000000ff0f00720c */ /* 0x000fe40003f45270 */
[----:B------:R-:W-:Y:S02]  /*2520*/  ISETP.GT.AND P1, PT, R4, 0x59, PT ;  /* 0x000000590400780c */ /* 0x000fe40003f24270 */
[----:B------:R-:W-:-:S02]  /*2530*/  P2R R29, PR, RZ, 0x1 ;  /* 0x00000001ff1d7803 */ /* 0x000fc40000000000 */
[----:B------:R-:W-:Y:S02]  /*2540*/  FSEL R40, R71, -INF , P1 ;  /* 0xff80000047287808 */ /* 0x000fe40000800000 */
[----:B------:R-:W-:Y:S02]  /*2550*/  ISETP.NE.AND P1, PT, R21, RZ, PT ;  /* 0x000000ff1500720c */ /* 0x000fe40003f25270 */
[----:B------:R-:W-:Y:S02]  /*2560*/  ISETP.GT.AND P0, PT, R4, 0x60, PT ;  /* 0x000000600400780c */ /* 0x000fe40003f04270 */
[----:B------:R-:W-:Y:S02]  /*2570*/  FSEL R78, R78, -INF , P1 ;  /* 0xff8000004e4e7808 */ /* 0x000fe40000800000 */
[----:B------:R-:W-:Y:S02]  /*2580*/  FSEL R74, R74, -INF , P0 ;  /* 0xff8000004a4a7808 */ /* 0x000fe40000000000 */
[----:B------:R-:W-:-:S02]  /*2590*/  ISETP.NE.AND P0, PT, R29, RZ, PT ;  /* 0x000000ff1d00720c */ /* 0x000fc40003f05270 */
[----:B------:R-:W-:Y:S02]  /*25a0*/  FSEL R86, R86, -INF , P5 ;  /* 0xff80000056567808 */ /* 0x000fe40002800000 */
[----:B0-----:R-:W-:Y:S02]  /*25b0*/  FMNMX.FTZ R9, R7, R0, !PT ;  /* 0x0000000007097209 */ /* 0x001fe40007810000 */
[----:B------:R-:W-:Y:S02]  /*25c0*/  FSEL R44, R75, -INF , P0 ;  /* 0xff8000004b2c7808 */ /* 0x000fe40000000000 */
[----:B------:R-:W-:Y:S01]  /*25d0*/  R2UR UR6, R5 ;  /* 0x00000000050672ca */ /* 0x000fe200000e0000 */
[----:B------:R-:W0:Y:S01]  /*25e0*/  SHFL.BFLY PT, R0, R9, 0x1, 0x1f ;  /* 0x0c201f0009007f89 */ /* 0x000e2200000e0000 */
[----:B------:R-:W-:Y:S01]  /*25f0*/  ISETP.NE.AND P0, PT, R89, RZ, PT ;  /* 0x000000ff5900720c */ /* 0x000fe20003f05270 */
[----:B------:R-:W-:Y:S01]  /*2600*/  IMAD.MOV.U32 R89, RZ, RZ, R151 ;  /* 0x000000ffff597224 */ /* 0x000fe200078e0097 */
[----:B------:R-:W-:-:S02]  /*2610*/  MOV R121, R151 ;  /* 0x0000009700797202 */ /* 0x000fc40000000f00 */
[----:B------:R-:W-:-:S07]  /*2620*/  MOV R103, R151 ;  /* 0x0000009700677202 */ /* 0x000fce0000000f00 */
[----:B------:R-:W-:-:S04]  /*2630*/  UIADD3 UR6, UR6, 0x28840, URZ ;  /* 0x0002884006067890 */ /* 0x000fc8000fffe03f */
        /* <DEDUP_REMOVED lines=66> */
[--C-:B------:R-:W-:Y:S01]  /*2a60*/  IMAD.MOV.U32 R106, RZ, RZ, R151.reuse ;  /* 0x000000ffff6a7224 */ /* 0x100fe200078e0097 */
[----:B------:R-:W-:Y:S01]  /*2a70*/  MOV R94, R151 ;  /* 0x00000097005e7202 */ /* 0x000fe20000000f00 */
[----:B------:R-:W5:Y:S01]  /*2a80*/  MUFU.EX2 R162, R162 ;  /* 0x000000a200a27308 */ /* 0x000f620000000800 */
[----:B------:R-:W-:Y:S01]  /*2a90*/  FMNMX.FTZ R25, R28, R21, !PT ;  /* 0x000000151c197209 */ /* 0x000fe20007810000 */
[----:B------:R-:W-:-:S02]  /*2aa0*/  IMAD.MOV.U32 R102, RZ, RZ, R151 ;  /* 0x000000ffff667224 */ /* 0x000fc400078e0097 */
[--C-:B------:R-:W-:Y:S01]  /*2ab0*/  IMAD.MOV.U32 R98, RZ, RZ, R151.reuse ;  /* 0x000000ffff627224 */ /* 0x100fe200078e0097 */
[----:B------:R-:W-:Y:S01]  /*2ac0*/  FMNMX.FTZ R25, R62, R25, !PT ;  /* 0x000000193e197209 */ /* 0x000fe20007810000 */
[--C-:B---3--:R-:W-:Y:S02]  /*2ad0*/  IMAD.MOV.U32 R96, RZ, RZ, R151.reuse ;  /* 0x000000ffff607224 */ /* 0x108fe400078e0097 */
[----:B------:R3:W5:Y:S01]  /*2ae0*/  MUFU.EX2 R13, R100 ;  /* 0x00000064000d7308 */ /* 0x0007620000000800 */
[----:B------:R-:W-:Y:S01]  /*2af0*/  FMNMX.FTZ R25, R32, R25, !PT ;  /* 0x0000001920197209 */ /* 0x000fe20007810000 */
[--C-:B------:R-:W-:Y:S02]  /*2b00*/  IMAD.MOV.U32 R92, RZ, RZ, R151.reuse ;  /* 0x000000ffff5c7224 */ /* 0x100fe400078e0097 */
[--C-:B------:R-:W-:Y:S01]  /*2b10*/  IMAD.MOV.U32 R90, RZ, RZ, R151.reuse ;  /* 0x000000ffff5a7224 */ /* 0x100fe200078e0097 */
[----:B------:R-:W-:Y:S01]  /*2b20*/  FMNMX.FTZ R25, R66, R25, !PT ;  /* 0x0000001942197209 */ /* 0x000fe20007810000 */
[----:B------:R-:W-:-:S02]  /*2b30*/  IMAD.MOV.U32 R88, RZ, RZ, R151 ;  /* 0x000000ffff587224 */ /* 0x000fc400078e0097 */
        /* <DEDUP_REMOVED lines=29> */
[----:B---3--:R-:W-:Y:S02]  /*2d10*/  MOV R112, R151 ;  /* 0x0000009700707202 */ /* 0x008fe40000000f00 */
[----:B-1----:R-:W-:-:S05]  /*2d20*/  FMNMX.FTZ R37, R4, R37, !PT ;  /* 0x0000002504257209 */ /* 0x002fca0007810000 */
        /* <DEDUP_REMOVED lines=57> */
[----:B------:R-:W-:-:S02]  /*30c0*/  F2FP.F16.F32.PACK_AB R158, R9, R158 ;  /* 0x0000009e099e723e */ /* 0x000fc400000000ff */
[----:B------:R-:W-:Y:S01]  /*30d0*/  F2FP.F16.F32.PACK_AB R160, R11, R160 ;  /* 0x000000a00ba0723e */ /* 0x000fe200000000ff */
[----:B------:R1:W3:Y:S01]  /*30e0*/  MUFU.EX2 R161, R8 ;  /* 0x0000000800a17308 */ /* 0x0002e20000000800 */
[----:B0-----:R-:W-:Y:S01]  /*30f0*/  FADD.FTZ R6, R30, R49 ;  /* 0x000000311e067221 */ /* 0x001fe20000010000 */
[----:B------:R-:W-:Y:S02]  /*3100*/  F2FP.F16.F32.PACK_AB R162, R13, R162 ;  /* 0x000000a20da2723e */ /* 0x000fe400000000ff */
[----:B------:R-:W-:Y:S01]  /*3110*/  F2FP.F16.F32.PACK_AB R157, R27, R26 ;  /* 0x0000001a1b9d723e */ /* 0x000fe200000000ff */
[C---:B------:R-:W-:Y:S01]  /*3120*/  FADD.FTZ R49, R159.reuse, R6 ;  /* 0x000000069f317221 */ /* 0x040fe20000010000 */
[----:B------:R-:W-:Y:S02]  /*3130*/  F2FP.F16.F32.PACK_AB R159, R159, R30 ;  /* 0x0000001e9f9f723e */ /* 0x000fe400000000ff */
[----:B------:R-:W0:Y:S01]  /*3140*/  MUFU.EX2 R38, R38 ;  /* 0x0000002600267308 */ /* 0x000e220000000800 */
[----:B-1----:R-:W-:Y:S01]  /*3150*/  FADD.FTZ R8, R164, R51 ;  /* 0x00000033a4087221 */ /* 0x002fe20000010000 */
[----:B--2---:R-:W-:Y:S01]  /*3160*/  FADD.FTZ R6, R34, R49 ;  /* 0x0000003122067221 */ /* 0x004fe20000010000 */
[----:B------:R-:W-:-:S02]  /*3170*/  F2FP.F16.F32.PACK_AB R164, R15, R164 ;  /* 0x000000a40fa4723e */ /* 0x000fc400000000ff */
[----:B------:R-:W-:-:S03]  /*3180*/  FADD.FTZ R51, R15, R8 ;  /* 0x000000080f337221 */ /* 0x000fc60000010000 */
        /* <DEDUP_REMOVED lines=30> */
[----:B------:R-:W-:Y:S01]  /*3370*/  FADD.FTZ R8, R176, R49 ;  /* 0x00000031b0087221 */ /* 0x000fe20000010000 */
[----:B------:R-:W-:Y:S01]  /*3380*/  F2FP.F16.F32.PACK_AB R176, R35, R176 ;  /* 0x000000b023b0723e */ /* 0x000fe200000000ff */
        /* <DEDUP_REMOVED lines=118> */
.L_x_6750:
[----:B------:R-:W-:Y:S01]  /*3af0*/  ISETP.NE.AND P2, PT, RZ, UR41, PT ;  /* 0x00000029ff007c0c */ /* 0x000fe2000bf45270 */
[----:B------:R-:W-:-:S04]  /*3b00*/  UISETP.NE.AND UP0, UPT, UR46, 0x1, UPT ;  /* 0x000000012e00788c */ /* 0x000fc8000bf05270 */
[----:B------:R-:W-:-:S04]  /*3b10*/  USEL UR43, URZ, 0x1, UP0 ;  /* 0x000000013f2b7887 */ /* 0x000fc80008000000 */
[----:B------:R-:W-:-:S04]  /*3b20*/  ULOP3.LUT UR43, UR48, UR43, URZ, 0x3c, !UPT ;  /* 0x0000002b302b7292 */ /* 0x000fc8000f8e3c3f */
[----:B------:R-:W-:Y:S08]  /*3b30*/  @P2 BRA `(.L_x_6740) ;  /* 0x0000000000442947 */ /* 0x000ff00003800000 */
[----:B------:R-:W-:Y:S05]  /*3b40*/  @!P0 BRA `(.L_x_6741) ;  /* 0x0000000000048947 */ /* 0x000fea0003800000 */
[----:B------:R-:W-:Y:S01]  /*3b50*/  BPT.TRAP 0x1 ;  /* 0x000000040000795c */ /* 0x000fe20000300000 */
.L_x_6741:
        /* <DEDUP_REMOVED lines=12> */
.L_x_6742:
[----:B-1----:R-:W-:Y:S05]  /*3c20*/  @P1 BRA `(.L_x_6740) ;  /* 0x0000000000081947 */ /* 0x002fea0003800000 */
[----:B------:R-:W1:Y:S02]  /*3c30*/  SYNCS.PHASECHK.TRANS64.TRYWAIT P1, [UR6+0x28830], R0 ;  /* 0x02883000ff0075a7 */ /* 0x000e640008020146 */
[----:B-1----:R-:W-:Y:S05]  /*3c40*/  @!P1 BRA `(.L_x_6743) ;  /* 0x0000009c00f49947 */ /* 0x002fea0003800000 */
.L_x_6740:
        /* <DEDUP_REMOVED lines=48> */
.L_x_6745:
        /* <DEDUP_REMOVED lines=9> */
.L_x_6746:
[----:B-1----:R-:W-:Y:S05]  /*3fe0*/  @P1 BRA `(.L_x_6744) ;  /* 0x0000000000081947 */ /* 0x002fea0003800000 */
[----:B------:R-:W1:Y:S02]  /*3ff0*/  SYNCS.PHASECHK.TRANS64.TRYWAIT P1, [UR6+0x28850], R0 ;  /* 0x02885000ff0075a7 */ /* 0x000e640008020146 */
[----:B-1----:R-:W-:Y:S05]  /*4000*/  @!P1 BRA `(.L_x_6747) ;  /* 0x0000009c001c9947 */ /* 0x002fea0003800000 */
.L_x_6744:
[----:B------:R-:W2:Y:S01]  /*4010*/  S2UR UR10, SR_CgaCtaId ;  /* 0x00000000000a79c3 */ /* 0x000ea20000008800 */
[----:B------:R-:W-:Y:S01]  /*4020*/  UMOV UR11, 0x400 ;  /* 0x00000400000b7882 */ /* 0x000fe20000000000 */
[----:B------:R-:W-:Y:S01]  /*4030*/  WARPGROUP.ARRIVE ;  /* 0x00000000000079c5 */ /* 0x000fe20000000000 */
[----:B------:R-:W-:Y:S01]  /*4040*/  UMOV UR7, 0x40000040 ;  /* 0x4000004000077882 */ /* 0x000fe20000000000 */
[----:B01----:R-:W-:Y:S01]  /*4050*/  IADD3 R0, -R2, 0xb, RZ ;  /* 0x0000000b02007810 */ /* 0x003fe20007ffe1ff */
[----:B--2---:R-:W-:-:S04]  /*4060*/  ULEA UR11, UR10, UR11, 0x18 ;  /* 0x0000000b0a0b7291 */ /* 0x004fc8000f8ec03f */
[----:B------:R-:W-:-:S04]  /*4070*/  UIADD3 UR6, UR11, 0x400, URZ ;  /* 0x000004000b067890 */ /* 0x000fc8000fffe03f */
        /* <DEDUP_REMOVED lines=45> */
.L_x_6748:
        /* <DEDUP_REMOVED lines=149> */
[----:B------:R-:W-:-:S06]  /*4ca0*/  FFMA.FTZ R86, R86, R3, -R10 ;  /* 0x0000000356567223 */ /* 0x000fcc000001080a */
        /* <DEDUP_REMOVED lines=129> */
.L_x_6749:
        /* <DEDUP_REMOVED lines=103> */
[-C--:B------:R-:W-:Y:S01]  /*5b30*/  FMUL.FTZ R150, R150, R8.reuse ;  /* 0x0000000896967220 */ /* 0x080fe20000410000 */
[----:B------:R-:W-:Y:S01]  /*5b40*/  FMUL.FTZ R151, R151, R8 ;  /* 0x0000000897977220 */ /* 0x000fe20000410000 */
[----:B------:R-:W-:-:S02]  /*5b50*/  IMAD.MOV.U32 R9, RZ, RZ, R4 ;  /* 0x000000ffff097224 */ /* 0x000fc400078e0004 */
[----:B------:R-:W-:Y:S01]  /*5b60*/  IMAD.MOV.U32 R7, RZ, RZ, R0 ;  /* 0x000000ffff077224 */ /* 0x000fe200078e0000 */
[----:B------:R-:W-:Y:S06]  /*5b70*/  @P1 BRA `(.L_x_6750) ;  /* 0xffffffdc00dc1947 */ /* 0x000fec000383ffff */
.L_x_6739:
[----:B------:R-:W-:Y:S06]  /*5b80*/  BAR.ARV 0x8, 0x180 ;  /* 0x0206000000007b1d */ /* 0x000fec0000002000 */
[----:B------:R-:W-:Y:S05]  /*5b90*/  @!P0 BRA `(.L_x_6751) ;  /* 0x0000000000048947 */ /* 0x000fea0003800000 */
[----:B------:R-:W-:Y:S01]  /*5ba0*/  BPT.TRAP 0x1 ;  /* 0x000000040000795c */ /* 0x000fe20000300000 */
.L_x_6751:
        /* <DEDUP_REMOVED lines=9> */
.L_x_6752:
[----:B-1----:R-:W-:Y:S05]  /*5c40*/  @P1 BRA `(.L_x_6753) ;  /* 0x0000000000081947 */ /* 0x002fea0003800000 */
[----:B------:R-:W1:Y:S02]  /*5c50*/  SYNCS.PHASECHK.TRANS64.TRYWAIT P1, [UR5+0x28850], R7 ;  /* 0x02885007ff0075a7 */ /* 0x000e640008020145 */
[----:B-1----:R-:W-:Y:S05]  /*5c60*/  @!P1 BRA `(.L_x_6754) ;  /* 0x00000080001c9947 */ /* 0x002fea0003800000 */
.L_x_6753:
[----:B------:R-:W-:Y:S01]  /*5c70*/  UIADD3 UR4, UR4, 0x400, URZ ;  /* 0x0000040004047890 */ /* 0x000fe2000fffe03f */
[----:B------:R-:W-:Y:S01]  /*5c80*/  WARPGROUP.ARRIVE ;  /* 0x00000000000079c5 */ /* 0x000fe20000000000 */
[----:B------:R-:W-:Y:S01]  /*5c90*/  UMOV UR11, 0x40000040 ;  /* 0x40000040000b7882 */ /* 0x000fe20000000000 */
[----:B01----:R-:W0:Y:S01]  /*5ca0*/  SHFL.BFLY PT, R7, R6, 0x2, 0x1f ;  /* 0x0c401f0006077f89 */ /* 0x003e2200000e0000 */
[----:B------:R-:W-:Y:S01]  /*5cb0*/  USHF.R.U32.HI UR4, URZ, 0x4, UR4 ;  /* 0x000000043f047899 */ /* 0x000fe20008011604 */
[----:B------:R-:W-:Y:S01]  /*5cc0*/  IMAD.MOV.U32 R11, RZ, RZ, RZ ;  /* 0x000000ffff0b7224 */ /* 0x000fe200078e00ff */
[----:B------:R-:W-:Y:S01]  /*5cd0*/  MOV R21, 0xff800000 ;  /* 0xff80000000157802 */ /* 0x000fe20000000f00 */
[----:B------:R-:W1:Y:S01]  /*5ce0*/  SHFL.BFLY PT, R8, R5, 0x2, 0x1f ;  /* 0x0c401f0005087f89 */ /* 0x000e6200000e0000 */
[----:B------:R-:W-:Y:S01]  /*5cf0*/  ULOP3.LUT UR4, UR4, 0x3fff, URZ, 0xc0, !UPT ;  /* 0x00003fff04047892 */ /* 0x000fe2000f8ec03f */
[----:B------:R-:W-:-:S03]  /*5d00*/  IMAD.MOV.U32 R20, RZ, RZ, -0x800000 ;  /* 0xff800000ff147424 */ /* 0x000fc600078e00ff */
[----:B------:R-:W-:-:S04]  /*5d10*/  ULOP3.LUT UR4, UR4, 0x4000000, URZ, 0xfc, !UPT ;  /* 0x0400000004047892 */ /* 0x000fc8000f8efc3f */
[----:B------:R-:W-:-:S04]  /*5d20*/  ULEA UR4, UR42, UR4, 0xb ;  /* 0x000000042a047291 */ /* 0x000fc8000f8e583f */
[----:B------:R-:W-:-:S03]  /*5d30*/  UIADD3 UR6, UR4, 0x80, URZ ;  /* 0x0000008004067890 */ /* 0x000fc6000fffe03f */
[----:B------:R-:W-:Y:S02]  /*5d40*/  UMOV UR10, UR4 ;  /* 0x00000004000a7c82 */ /* 0x000fe40008000000 */
[----:B------:R-:W-:Y:S01]  /*5d50*/  HGMMA.64x128x16.F32 R88, R156, gdesc[UR8].tnspB, R88, gsb0 ;  /* 0x41e000089c587df0 */ /* 0x000fe20008000858 */
[----:B------:R-:W-:Y:S01]  /*5d60*/  UMOV UR11, 0x40000040 ;  /* 0x40000040000b7882 */ /* 0x000fe20000000000 */
[----:B------:R-:W-:Y:S01]  /*5d70*/  UMOV UR10, UR6 ;  /* 0x00000006000a7c82 */ /* 0x000fe20008000000 */
[----:B------:R-:W-:Y:S01]  /*5d80*/  UIADD3 UR6, UR4, 0x100, URZ ;  /* 0x0000010004067890 */ /* 0x000fe2000fffe03f */
[----:B0-----:R-:W-:Y:S01]  /*5d90*/  FADD.FTZ R7, R7, R6 ;  /* 0x0000000607077221 */ /* 0x001fe20000010000 */
[----:B-1----:R-:W-:Y:S01]  /*5da0*/  FADD.FTZ R9, R8, R5 ;  /* 0x0000000508097221 */ /* 0x002fe20000010000 */
[----:B------:R-:W-:-:S03]  /*5db0*/  IMAD.MOV.U32 R5, RZ, RZ, RZ ;  /* 0x000000ffff057224 */ /* 0x000fc600078e00ff */
[----:B------:R-:W0:Y:S04]  /*5dc0*/  SHFL.BFLY PT, R8, R7, 0x1, 0x1f ;  /* 0x0c201f0007087f89 */ /* 0x000e2800000e0000 */
[----:B------:R-:W1:Y:S01]  /*5dd0*/  SHFL.BFLY PT, R10, R9, 0x1, 0x1f ;  /* 0x0c201f00090a7f89 */ /* 0x000e6200000e0000 */
[----:B0-----:R-:W-:Y:S01]  /*5de0*/  FADD.FTZ R12, R7, R8 ;  /* 0x00000008070c7221 */ /* 0x001fe20000010000 */
[----:B-1----:R-:W-:-:S04]  /*5df0*/  FADD.FTZ R10, R9, R10 ;  /* 0x0000000a090a7221 */ /* 0x002fc80000010000 */
        /* <DEDUP_REMOVED lines=15> */
[----:B------:R-:W-:Y:S01]  /*5ef0*/  UMOV UR10, UR6 ;  /* 0x00000006000a7c82 */ /* 0x000fe20008000000 */
[----:B------:R-:W-:Y:S01]  /*5f00*/  UMOV UR11, 0x40000040 ;  /* 0x40000040000b7882 */ /* 0x000fe20000000000 */
[----:B------:R-:W-:Y:S01]  /*5f10*/  UIADD3 UR6, UR4, 0x180, URZ ;  /* 0x0000018004067890 */ /* 0x000fe2000fffe03f */
        /* <DEDUP_REMOVED lines=17> */
[----:B------:R-:W-:Y:S02]  /*6030*/  UIADD3 UR6, UR4, 0x300, URZ ;  /* 0x0000030004067890 */ /* 0x000fe4000fffe03f */
        /* <DEDUP_REMOVED lines=17> */
.L_x_6755:
        /* <DEDUP_REMOVED lines=69> */
[-C--:B------:R-:W-:Y:S01]  /*65a0*/  FMUL.FTZ R32, R150, R11.reuse ;  /* 0x0000000b96207220 */ /* 0x080fe20000410000 */
[----:B------:R-:W-:Y:S01]  /*65b0*/  FMUL.FTZ R151, R151, R11 ;  /* 0x0000000b97977220 */ /* 0x000fe20000410000 */
[----:B------:R-:W-:-:S02]  /*65c0*/  UIADD3 UR44, UR44, 0x1, URZ ;  /* 0x000000012c2c7890 */ /* 0x000fc4000fffe03f */
[----:B------:R-:W-:Y:S02]  /*65d0*/  USEL UR42, UR42, URZ, UP0 ;  /* 0x0000003f2a2a7287 */ /* 0x000fe40008000000 */
[----:B------:R-:W-:-:S12]  /*65e0*/  ULOP3.LUT UR43, UR43, UR4, URZ, 0x3c, !UPT ;  /* 0x000000042b2b7292 */ /* 0x000fd8000f8e3c3f */
.L_x_6731:
        /* <DEDUP_REMOVED lines=20> */
[----:B------:R-:W-:-:S02]  /*6730*/  ULDC.64 UR8, c[0x0][0xc00] ;  /* 0x0003000000087ab9 */ /* 0x000fc40000000a00 */
[----:B------:R-:W-:Y:S01]  /*6740*/  UIMAD.WIDE UR8, UR37, 0x4, UR8 ;  /* 0x00000004250878a5 */ /* 0x000fe2000f8e0208 */
[----:B------:R-:W-:Y:S02]  /*6750*/  MOV R24, R0 ;  /* 0x0000000000187202 */ /* 0x000fe40000000f00 */
[----:B0-----:R-:W-:-:S03]  /*6760*/  MOV R25, R5 ;  /* 0x0000000500197202 */ /* 0x001fc60000000f00 */
[----:B------:R-:W-:-:S03]  /*6770*/  IMAD.WIDE R4, R155, 0x2, R24 ;  /* 0x000000029b047825 */ /* 0x000fc600078e0218 */
[C---:B------:R-:W-:Y:S02]  /*6780*/  LOP3.LUT R9, R4.reuse, 0x380, RZ, 0xc0, !PT ;  /* 0x0000038004097812 */ /* 0x040fe400078ec0ff */
[C---:B------:R-:W-:Y:S02]  /*6790*/  IADD3 R91, P5, R4.reuse, 0x40, RZ ;  /* 0x00000040045b7810 */ /* 0x040fe40007fbe0ff */
[C---:B------:R-:W-:Y:S02]  /*67a0*/  IADD3 R95, P4, R4.reuse, 0x60, RZ ;  /* 0x00000060045f7810 */ /* 0x040fe40007f9e0ff */
        /* <DEDUP_REMOVED lines=9> */
[----:B------:R-:W-:Y:S01]  /*6840*/  IADD3 R103, P0, R4, 0x4060, RZ ;  /* 0x0000406004677810 */ /* 0x000fe20007f1e0ff */
[--C-:B------:R-:W-:Y:S01]  /*6850*/  IMAD.X R11, RZ, RZ, R5.reuse, P2 ;  /* 0x000000ffff0b7224 */ /* 0x100fe200010e0605 */
[----:B------:R-:W-:Y:S02]  /*6860*/  LOP3.LUT R14, R91, 0x380, RZ, 0xc0, !PT ;  /* 0x000003805b0e7812 */ /* 0x000fe400078ec0ff */
[----:B------:R-:W-:Y:S01]  /*6870*/  LOP3.LUT R4, R9, R4, RZ, 0x3c, !PT ;  /* 0x0000000409047212 */ /* 0x000fe200078e3cff */
[--C-:B------:R-:W-:Y:S01]  /*6880*/  IMAD.X R9, RZ, RZ, R5.reuse, P1 ;  /* 0x000000ffff097224 */ /* 0x100fe200008e0605 */
[----:B------:R-:W-:Y:S01]  /*6890*/  LOP3.LUT R44, R95, 0x380, RZ, 0xc0, !PT ;  /* 0x000003805f2c7812 */ /* 0x000fe200078ec0ff */
[----:B------:R-:W-:Y:S01]  /*68a0*/  IMAD.X R27, RZ, RZ, R5, P0 ;  /* 0x000000ffff1b7224 */ /* 0x000fe200000e0605 */
[----:B------:R-:W-:-:S02]  /*68b0*/  SHF.R.U64 R14, R14, 0x3, RZ ;  /* 0x000000030e0e7819 */ /* 0x000fc400000012ff */
[----:B------:R-:W-:Y:S02]  /*68c0*/  SHF.R.U64 R44, R44, 0x3, RZ ;  /* 0x000000032c2c7819 */ /* 0x000fe400000012ff */
[----:B------:R-:W-:Y:S02]  /*68d0*/  MOV R94, R4 ;  /* 0x00000004005e7202 */ /* 0x000fe40000000f00 */
[----:B------:R-:W-:Y:S02]  /*68e0*/  F2FP.F16.F32.PACK_AB R4, R26, R157 ;  /* 0x0000009d1a04723e */ /* 0x000fe400000000ff */
[----:B------:R-:W-:Y:S01]  /*68f0*/  F2FP.F16.F32.PACK_AB R5, R10, R93 ;  /* 0x0000005d0a05723e */ /* 0x000fe200000000ff */
[----:B------:R-:W-:Y:S01]  /*6900*/  BAR.SYNC.DEFER_BLOCKING 0x1, 0x100 ;  /* 0x0044000000007b1d */ /* 0x000fe20000010000 */
[----:B------:R-:W-:Y:S02]  /*6910*/  LOP3.LUT R10, R99, 0x380, RZ, 0xc0, !PT ;  /* 0x00000380630a7812 */ /* 0x000fe400078ec0ff */
[----:B------:R-:W-:-:S02]  /*6920*/  LOP3.LUT R26, R101, 0x380, RZ, 0xc0, !PT ;  /* 0x00000380651a7812 */ /* 0x000fc400078ec0ff */
[----:B------:R-:W-:Y:S02]  /*6930*/  LOP3.LUT R12, R45, 0x380, RZ, 0xc0, !PT ;  /* 0x000003802d0c7812 */ /* 0x000fe400078ec0ff */
[----:B------:R-:W-:Y:S02]  /*6940*/  LOP3.LUT R28, R14, R91, RZ, 0x3c, !PT ;  /* 0x0000005b0e1c7212 */ /* 0x000fe400078e3cff */
[----:B------:R-:W-:Y:S02]  /*6950*/  LOP3.LUT R14, R44, R95, RZ, 0x3c, !PT ;  /* 0x0000005f2c0e7212 */ /* 0x000fe400078e3cff */
[----:B------:R-:W-:Y:S02]  /*6960*/  LOP3.LUT R46, R97, 0x380, RZ, 0xc0, !PT ;  /* 0x00000380612e7812 */ /* 0x000fe400078ec0ff */
[----:B------:R-:W-:Y:S02]  /*6970*/  LOP3.LUT R44, R103, 0x380, RZ, 0xc0, !PT ;  /* 0x00000380672c7812 */ /* 0x000fe400078ec0ff */
[----:B------:R-:W-:-:S02]  /*6980*/  SHF.R.U64 R10, R10, 0x3, RZ ;  /* 0x000000030a0a7819 */ /* 0x000fc400000012ff */
[----:B------:R-:W-:Y:S02]  /*6990*/  SHF.R.U64 R26, R26, 0x3, RZ ;  /* 0x000000031a1a7819 */ /* 0x000fe400000012ff */
[----:B------:R-:W-:Y:S02]  /*69a0*/  SHF.R.U64 R12, R12, 0x3, RZ ;  /* 0x000000030c0c7819 */ /* 0x000fe400000012ff */
[----:B------:R-:W-:Y:S02]  /*69b0*/  SHF.R.U64 R46, R46, 0x3, RZ ;  /* 0x000000032e2e7819 */ /* 0x000fe400000012ff */
[----:B------:R-:W-:Y:S01]  /*69c0*/  SHF.R.U64 R44, R44, 0x3, RZ ;  /* 0x000000032c2c7819 */ /* 0x000fe200000012ff */
[----:B------:R0:W-:Y:S01]  /*69d0*/  STSM.16.M88.4 [R94], R4 ;  /* 0x000000045e007844 */ /* 0x0001e20000000200 */
        /* <DEDUP_REMOVED lines=10> */
[----:B------:R-:W-:Y:S02]  /*6a80*/  F2FP.F16.F32.PACK_AB R10, R83, R86 ;  /* 0x00000056530a723e */ /* 0x000fe400000000ff */
[----:B------:R-:W-:Y:S02]  /*6a90*/  F2FP.F16.F32.PACK_AB R11, R81, R84 ;  /* 0x00000054510b723e */ /* 0x000fe400000000ff */
[----:B------:R-:W-:Y:S02]  /*6aa0*/  MOV R90, R28 ;  /* 0x0000001c005a7202 */ /* 0x000fe40000000f00 */
[----:B------:R-:W-:Y:S01]  /*6ab0*/  MOV R89, R14 ;  /* 0x0000000e00597202 */ /* 0x000fe20000000f00 */
[----:B------:R-:W-:Y:S01]  /*6ac0*/  STSM.16.M88.4 [R91], R8 ;  /* 0x000000085b007844 */ /* 0x000fe20000000200 */
[----:B------:R-:W-:-:S02]  /*6ad0*/  MOV R46, R12 ;  /* 0x0000000c002e7202 */ /* 0x000fc40000000f00 */
[----:B0-----:R-:W-:Y:S02]  /*6ae0*/  F2FP.F16.F32.PACK_AB R4, R79, R82 ;  /* 0x000000524f04723e */ /* 0x001fe400000000ff */
[----:B------:R-:W-:Y:S02]  /*6af0*/  F2FP.F16.F32.PACK_AB R5, R77, R80 ;  /* 0x000000504d05723e */ /* 0x000fe400000000ff */
        /* <DEDUP_REMOVED lines=15> */
[----:B------:R-:W-:Y:S01]  /*6bf0*/  F2FP.F16.F32.PACK_AB R62, R51, R54 ;  /* 0x00000036333e723e */ /* 0x000fe200000000ff */
[----:B0-----:R-:W-:Y:S01]  /*6c00*/  IMAD.U32 R4, RZ, RZ, UR8 ;  /* 0x00000008ff047e24 */ /* 0x001fe2000f8e00ff */
[----:B------:R-:W-:Y:S02]  /*6c10*/  F2FP.F16.F32.PACK_AB R63, R49, R52 ;  /* 0x00000034313f723e */ /* 0x000fe400000000ff */
[----:B------:R-:W-:Y:S02]  /*6c20*/  F2FP.F16.F32.PACK_AB R8, R43, R50 ;  /* 0x000000322b08723e */ /* 0x000fe400000000ff */
[----:B------:R-:W-:Y:S01]  /*6c30*/  F2FP.F16.F32.PACK_AB R9, R41, R48 ;  /* 0x000000302909723e */ /* 0x000fe200000000ff */
[----:B------:R-:W-:Y:S01]  /*6c40*/  STSM.16.M88.4 [R45], R60 ;  /* 0x0000003c2d007844 */ /* 0x000fe20000000200 */
[----:B------:R-:W-:Y:S01]  /*6c50*/  F2FP.F16.F32.PACK_AB R10, R39, R42 ;  /* 0x0000002a270a723e */ /* 0x000fe200000000ff */
[----:B------:R-:W-:Y:S01]  /*6c60*/  ULDC UR7, c[0x0][0xa88] ;  /* 0x0002a20000077ab9 */ /* 0x000fe20000000800 */
[----:B------:R-:W-:Y:S01]  /*6c70*/  F2FP.F16.F32.PACK_AB R11, R37, R40 ;  /* 0x00000028250b723e */ /* 0x000fe200000000ff */
[----:B------:R-:W-:Y:S01]  /*6c80*/  UMOV UR4, URZ ;  /* 0x0000003f00047c82 */ /* 0x000fe20008000000 */
[----:B------:R-:W-:Y:S01]  /*6c90*/  MOV R26, R26 ;  /* 0x0000001a001a7202 */ /* 0x000fe20000000f00 */
[----:B------:R-:W0:Y:S01]  /*6ca0*/  LDC R50, c[0x0][0xbe8] ;  /* 0x0002fa00ff327b82 */ /* 0x000e220000000800 */
[----:B------:R-:W-:Y:S01]  /*6cb0*/  PLOP3.LUT P0, PT, PT, PT, UP0, 0x80, 0x0 ;  /* 0x000000000000781c */ /* 0x000fe20003f0f008 */
[----:B------:R1:W-:Y:S01]  /*6cc0*/  STSM.16.M88.4 [R44], R8 ;  /* 0x000000082c007844 */ /* 0x0003e20000000200 */
[----:B------:R-:W-:Y:S01]  /*6cd0*/  MOV R5, UR9 ;  /* 0x0000000900057c02 */ /* 0x000fe20008000f00 */
[----:B------:R-:W-:-:S02]  /*6ce0*/  ULDC.64 UR8, c[0x0][0xc08] ;  /* 0x0003020000087ab9 */ /* 0x000fc40000000a00 */
[----:B------:R2:W-:Y:S02]  /*6cf0*/  STSM.16.M88.4 [R26], R148 ;  /* 0x000000941a007844 */ /* 0x0005e40000000200 */
[----:B------:R-:W-:Y:S06]  /*6d00*/  BAR.SYNC.DEFER_BLOCKING 0x1, 0x100 ;  /* 0x0044000000007b1d */ /* 0x000fec0000010000 */
[----:B------:R-:W3:Y:S01]  /*6d10*/  @P0 LDG.E R3, desc[UR50][R4.64] ;  /* 0x0000003204030981 */ /* 0x000ee2000c1e1900 */
[----:B------:R-:W-:Y:S01]  /*6d20*/  UISETP.NE.U32.AND UP1, UPT, UR8, URZ, UPT ;  /* 0x0000003f0800728c */ /* 0x000fe2000bf25070 */
[----:B0-----:R-:W-:Y:S01]  /*6d30*/  ISETP.NE.AND P1, PT, R50, 0x1, PT ;  /* 0x000000013200780c */ /* 0x001fe20003f25270 */
[----:B-1----:R-:W-:-:S02]  /*6d40*/  IMAD.U32 R9, RZ, RZ, UR39 ;  /* 0x00000027ff097e24 */ /* 0x002fc4000f8e00ff */
[----:B------:R-:W-:-:S06]  /*6d50*/  UISETP.NE.AND.EX UP1, UPT, UR9, URZ, UPT, UP1 ;  /* 0x0000003f0900728c */ /* 0x000fcc000bf25310 */
[----:B------:R-:W-:-:S04]  /*6d60*/  PLOP3.LUT P2, PT, PT, PT, UP1, 0x80, 0x0 ;  /* 0x000000000000781c */ /* 0x000fc80003f4f018 */
[----:B------:R-:W0:Y:S01]  /*6d70*/  @P1 LDC R6, c[0x0][0xbec] ;  /* 0x0002fb00ff061b82 */ /* 0x000e220000000800 */
[----:B------:R-:W-:-:S04]  /*6d80*/  @UP1 ULEA UR8, UP2, UR37, UR8, 0x2 ;  /* 0x0000000825081291 */ /* 0x000fc8000f84103f */
[----:B------:R-:W-:Y:S02]  /*6d90*/  @UP1 ULEA.HI.X UR9, UR37, UR9, UR38, 0x2, UP2 ;  /* 0x0000000925091291 */ /* 0x000fe400090f1426 */
[----:B------:R-:W-:Y:S01]  /*6da0*/  IMAD.U32 R10, RZ, RZ, UR8 ;  /* 0x00000008ff0a7e24 */ /* 0x000fe2000f8e00ff */
[----:B------:R-:W1:Y:S03]  /*6db0*/  @P1 LDC R12, c[0x0][0xbf0] ;  /* 0x0002fc00ff0c1b82 */ /* 0x000e660000000800 */
[----:B------:R-:W-:Y:S01]  /*6dc0*/  IMAD.U32 R11, RZ, RZ, UR9 ;  /* 0x00000009ff0b7e24 */ /* 0x000fe2000f8e00ff */
[----:B---3--:R-:W-:Y:S01]  /*6dd0*/  @P0 R2UR UR4, R3 ;  /* 0x00000000030402ca */ /* 0x008fe200000e0000 */
[----:B------:R-:W-:-:S06]  /*6de0*/  IMAD.U32 R3, RZ, RZ, UR7 ;  /* 0x00000007ff037e24 */ /* 0x000fcc000f8e00ff */
[----:B------:R2:W5:Y:S01]  /*6df0*/  @P2 LDG.E R3, desc[UR50][R10.64] ;  /* 0x000000320a032981 */ /* 0x000562000c1e1900 */
[----:B01----:R-:W-:Y:S07]  /*6e00*/  @P2 BRA `(.L_x_6758) ;  /* 0x0000000000102947 */ /* 0x003fee0003800000 */
[----:B------:R-:W-:Y:S05]  /*6e10*/  @!P0 BRA `(.L_x_6758) ;  /* 0x00000000000c8947 */ /* 0x000fea0003800000 */
[----:B------:R-:W3:Y:S04]  /*6e20*/  LDG.E R8, desc[UR50][R4.64] ;  /* 0x0000003204087981 */ /* 0x000ee8000c1e1900 */
[----:B-----5:R-:W3:Y:S02]  /*6e30*/  LDG.E R3, desc[UR50][R4.64+0x4] ;  /* 0x0000043204037981 */ /* 0x020ee4000c1e1900 */
[----:B---3--:R-:W-:-:S07]  /*6e40*/  IMAD.IADD R3, R3, 0x1, -R8 ;  /* 0x0000000103037824 */ /* 0x008fce00078e0a08 */
.L_x_6758:
[----:B------:R-:W-:Y:S01]  /*6e50*/  USHF.R.S32.HI UR14, URZ, 0x1f, UR40 ;  /* 0x0000001f3f0e7899 */ /* 0x000fe20008011428 */
[----:B------:R-:W-:Y:S01]  /*6e60*/  IMAD R9, R9, 0x80, R16 ;  /* 0x0000008009097824 */ /* 0x000fe200078e0210 */
[----:B------:R-:W-:Y:S01]  /*6e70*/  ULDC.64 UR12, c[0x0][0xb90] ;  /* 0x0002e400000c7ab9 */ /* 0x000fe20000000a00 */
[----:B------:R-:W-:Y:S01]  /*6e80*/  USHF.R.S32.HI UR11, URZ, 0x1f, UR4 ;  /* 0x0000001f3f0b7899 */ /* 0x000fe20008011404 */
[----:B-----5:R-:W-:Y:S01]  /*6e90*/  IMAD R46, R3, R50, RZ ;  /* 0x00000032032e7224 */ /* 0x020fe200078e02ff */
[----:B------:R-:W-:Y:S01]  /*6ea0*/  UIMAD UR7, UR14, UR12, URZ ;  /* 0x0000000c0e0772a4 */ /* 0x000fe2000f8e023f */
[----:B------:R-:W-:Y:S01]  /*6eb0*/  @P1 IMAD.HI.U32 R5, R9, R6, RZ ;  /* 0x0000000609051227 */ /* 0x000fe200078e00ff */
[----:B------:R-:W-:Y:S01]  /*6ec0*/  UMOV UR10, UR4 ;  /* 0x00000004000a7c82 */ /* 0x000fe20008000000 */
[----:B------:R-:W-:Y:S02]  /*6ed0*/  USEL UR38, UR38, URZ, !UP0 ;  /* 0x0000003f26267287 */ /* 0x000fe4000c000000 */
[----:B------:R-:W-:Y:S01]  /*6ee0*/  UIMAD.WIDE.U32 UR8, UR40, UR12, UR10 ;  /* 0x0000000c280872a5 */ /* 0x000fe2000f8e000a */
[----:B------:R-:W-:Y:S01]  /*6ef0*/  IMAD.MOV.U32 R4, RZ, RZ, R9 ;  /* 0x000000ffff047224 */ /* 0x000fe200078e0009 */
[----:B------:R-:W-:Y:S01]  /*6f00*/  UIMAD UR7, UR40, UR13, UR7 ;  /* 0x0000000d280772a4 */ /* 0x000fe2000f8e0207 */
[----:B------:R-:W-:Y:S01]  /*6f10*/  @P1 SHF.R.U32.HI R4, RZ, R12, R5 ;  /* 0x0000000cff041219 */ /* 0x000fe20000011605 */
[----:B------:R-:W-:Y:S01]  /*6f20*/  USEL UR37, UR37, URZ, !UP0 ;  /* 0x0000003f25257287 */ /* 0x000fe2000c000000 */
[----:B------:R-:W-:Y:S01]  /*6f30*/  IMAD R5, R17, 0x40, R22 ;  /* 0x0000004011057824 */ /* 0x000fe200078e0216 */
[----:B------:R-:W-:Y:S01]  /*6f40*/  ULDC.64 UR12, c[0x0][0xb98] ;  /* 0x0002e600000c7ab9 */ /* 0x000fe20000000a00 */
[----:B------:R-:W-:Y:S01]  /*6f50*/  UIADD3 UR9, UR9, UR7, URZ ;  /* 0x0000000709097290 */ /* 0x000fe2000fffe03f */
[----:B------:R-:W-:Y:S01]  /*6f60*/  IADD3 R7, -R4, RZ, RZ ;  /* 0x000000ff04077210 */ /* 0x000fe20007ffe1ff */
[----:B------:R-:W-:Y:S01]  /*6f70*/  UIMAD UR7, UR38, UR12, URZ ;  /* 0x0000000c260772a4 */ /* 0x000fe2000f8e023f */
[----:B------:R-:W-:Y:S01]  /*6f80*/  IMAD.WIDE R24, R5, 0x2, R24 ;  /* 0x0000000205187825 */ /* 0x000fe200078e0218 */
[----:B------:R-:W-:Y:S01]  /*6f90*/  UIMAD.WIDE.U32 UR8, UR37, UR12, UR8 ;  /* 0x0000000c250872a5 */ /* 0x000fe2000f8e0008 */
[----:B------:R-:W-:Y:S01]  /*6fa0*/  SHF.R.S32.HI R5, RZ, 0x1f, R4 ;  /* 0x0000001fff057819 */ /* 0x000fe20000011404 */
[----:B------:R-:W-:Y:S01]  /*6fb0*/  UIMAD UR7, UR37, UR13, UR7 ;  /* 0x0000000d250772a4 */ /* 0x000fe2000f8e0207 */
[----:B------:R-:W-:Y:S01]  /*6fc0*/  IMAD R7, R50, R7, R9 ;  /* 0x0000000732077224 */ /* 0x000fe200078e0209 */
[----:B--2---:R-:W-:Y:S01]  /*6fd0*/  IADD3 R11, P3, R24, 0x2000, RZ ;  /* 0x00002000180b7810 */ /* 0x004fe20007f7e0ff */
[----:B------:R-:W-:Y:S01]  /*6fe0*/  ULDC.64 UR12, c[0x0][0xaa0] ;  /* 0x0002a800000c7ab9 */ /* 0x000fe20000000a00 */
[----:B------:R-:W-:-:S02]  /*6ff0*/  IADD3 R4, P2, R4, UR8, RZ ;  /* 0x0000000804047c10 */ /* 0x000fc4000ff5e0ff */
[----:B------:R-:W-:Y:S01]  /*7000*/  IMAD.U32 R6, RZ, RZ, UR7 ;  /* 0x00000007ff067e24 */ /* 0x000fe2000f8e00ff */
[----:B------:R-:W-:Y:S02]  /*7010*/  LOP3.LUT R8, R11, 0x380, RZ, 0xc0, !PT ;  /* 0x000003800b087812 */ /* 0x000fe400078ec0ff */
[----:B------:R-:W-:Y:S02]  /*7020*/  IADD3 R13, P0, R24, 0x1000, RZ ;  /* 0x00001000180d7810 */ /* 0x000fe40007f1e0ff */
[----:B------:R-:W-:Y:S01]  /*7030*/  IADD3.X R5, R5, UR9, R6, P2, !PT ;  /* 0x0000000905057c10 */ /* 0x000fe200097fe406 */
[----:B------:R-:W-:Y:S01]  /*7040*/  ULDC.64 UR8, c[0x0][0xb88] ;  /* 0x0002e20000087ab9 */ /* 0x000fe20000000a00 */
[----:B------:R-:W-:Y:S02]  /*7050*/  SHF.R.S32.HI R6, RZ, 0x1f, R7 ;  /* 0x0000001fff067819 */ /* 0x000fe40000011407 */
[----:B------:R-:W-:Y:S01]  /*7060*/  SHF.R.U64 R8, R8, 0x3, RZ ;  /* 0x0000000308087819 */ /* 0x000fe200000012ff */
[----:B------:R-:W-:Y:S01]  /*7070*/  IMAD.WIDE.U32 R4, R7, UR8, R4 ;  /* 0x0000000807047c25 */ /* 0x000fe2000f8e0004 */
[----:B------:R-:W-:-:S02]  /*7080*/  LOP3.LUT R12, R13, 0x380, RZ, 0xc0, !PT ;  /* 0x000003800d0c7812 */ /* 0x000fc400078ec0ff */
[----:B------:R-:W-:Y:S01]  /*7090*/  LOP3.LUT R8, R8, R11, RZ, 0x3c, !PT ;  /* 0x0000000b08087212 */ /* 0x000fe200078e3cff */
[----:B------:R-:W-:Y:S01]  /*70a0*/  IMAD R10, R6, UR8, RZ ;  /* 0x00000008060a7c24 */ /* 0x000fe2000f8e02ff */
[----:B------:R-:W-:Y:S02]  /*70b0*/  SHF.R.U64 R12, R12, 0x3, RZ ;  /* 0x000000030c0c7819 */ /* 0x000fe400000012ff */
[----:B------:R-:W-:Y:S01]  /*70c0*/  IADD3 R9, P2, R24, 0x3000, RZ ;  /* 0x0000300018097810 */ /* 0x000fe20007f5e0ff */
[----:B------:R-:W-:Y:S01]  /*70d0*/  IMAD R11, R7, UR9, R10 ;  /* 0x00000009070b7c24 */ /* 0x000fe2000f8e020a */
[----:B------:R-:W-:Y:S01]  /*70e0*/  ULDC.64 UR8, c[0x0][0xb50] ;  /* 0x0002d40000087ab9 */ /* 0x000fe20000000a00 */
[----:B------:R-:W-:Y:S01]  /*70f0*/  LOP3.LUT R12, R12, R13, RZ, 0x3c, !PT ;  /* 0x0000000d0c0c7212 */ /* 0x000fe200078e3cff */
[----:B------:R-:W-:Y:S01]  /*7100*/  IMAD.X R13, RZ, RZ, R25, P0 ;  /* 0x000000ffff0d7224 */ /* 0x000fe200000e0619 */
[----:B------:R-:W-:Y:S01]  /*7110*/  LOP3.LUT P0, RZ, R154, 0x3, RZ, 0xc0, !PT ;  /* 0x000000039aff7812 */ /* 0x000fe2000780c0ff */
[----:B------:R-:W-:Y:S01]  /*7120*/  IMAD.IADD R5, R5, 0x1, R11 ;  /* 0x0000000105057824 */ /* 0x000fe200078e020b */
[----:B------:R-:W-:Y:S01]  /*7130*/  LEA R11, P4, R4, UR8, 0x2 ;  /* 0x00000008040b7c11 */ /* 0x000fe2000f8810ff */
[----:B------:R-:W-:Y:S01]  /*7140*/  IMAD.X R7, RZ, RZ, R25, P2 ;  /* 0x000000ffff077224 */ /* 0x000fe200010e0619 */
[----:B------:R-:W-:-:S02]  /*7150*/  LOP3.LUT R6, R9, 0x380, RZ, 0xc0, !PT ;  /* 0x0000038009067812 */ /* 0x000fc400078ec0ff */
[----:B------:R-:W-:Y:S01]  /*7160*/  LEA.HI.X R14, R4, UR9, R5, 0x2, P4 ;  /* 0x00000009040e7c11 */ /* 0x000fe2000a0f1405 */
[----:B------:R-:W-:Y:S01]  /*7170*/  SHFL.IDX PT, R44, R11, RZ, 0x1c1f ;  /* 0x001c1fff0b2c7589 */ /* 0x000fe200000e0000 */
[----:B------:R-:W-:Y:S01]  /*7180*/  IMAD.U32 R4, RZ, RZ, UR39 ;  /* 0x00000027ff047e24 */ /* 0x000fe2000f8e00ff */
[----:B------:R-:W-:Y:S02]  /*7190*/  SHF.R.U64 R6, R6, 0x3, RZ ;  /* 0x0000000306067819 */ /* 0x000fe400000012ff */
[----:B------:R-:W0:Y:S01]  /*71a0*/  SHFL.IDX PT, R45, R14, RZ, 0x1c1f ;  /* 0x001c1fff0e2d7589 */ /* 0x000e2200000e0000 */
[----:B------:R-:W-:Y:S01]  /*71b0*/  IMAD R15, R4, 0x80, R19 ;  /* 0x00000080040f7824 */ /* 0x000fe200078e0213 */
[----:B------:R-:W-:Y:S01]  /*71c0*/  LOP3.LUT R6, R6, R9, RZ, 0x3c, !PT ;  /* 0x0000000906067212 */ /* 0x000fe200078e3cff */
[----:B------:R-:W-:Y:S01]  /*71d0*/  IMAD.X R9, RZ, RZ, R25, P3 ;  /* 0x000000ffff097224 */ /* 0x000fe200018e0619 */
[----:B------:R-:W-:Y:S01]  /*71e0*/  SHFL.IDX PT, R48, R11, 0x1, 0x1c1f ;  /* 0x003c1f000b307f89 */ /* 0x000fe200000e0000 */
[C---:B------:R-:W-:Y:S01]  /*71f0*/  VIADD R4, R15.reuse, 0x8 ;  /* 0x000000080f047836 */ /* 0x040fe20000000000 */
[----:B------:R-:W-:-:S02]  /*7200*/  ISETP.GE.OR P2, PT, R15, R46, P0 ;  /* 0x0000002e0f00720c */ /* 0x000fc40000746670 */
[----:B------:R-:W1:Y:S01]  /*7210*/  SHFL.IDX PT, R49, R14, 0x1, 0x1c1f ;  /* 0x003c1f000e317f89 */ /* 0x000e6200000e0000 */
[----:B------:R-:W-:Y:S02]  /*7220*/  IADD3 R10, P3, R24, 0x7000, RZ ;  /* 0x00007000180a7810 */ /* 0x000fe40007f7e0ff */
[----:B------:R-:W-:Y:S01]  /*7230*/  ISETP.GE.OR P0, PT, R4, R46, P0 ;  /* 0x0000002e0400720c */ /* 0x000fe20000706670 */
[----:B------:R-:W-:Y:S01]  /*7240*/  UIMAD UR7, UR11, UR12, URZ ;  /* 0x0000000c0b0772a4 */ /* 0x000fe2000f8e023f */
[----:B------:R-:W-:Y:S01]  /*7250*/  LOP3.LUT R3, R10, 0x380, RZ, 0xc0, !PT ;  /* 0x000003800a037812 */ /* 0x000fe200078ec0ff */
[----:B------:R-:W-:Y:S01]  /*7260*/  UIMAD.WIDE.U32 UR8, UR4, UR12, URZ ;  /* 0x0000000c040872a5 */ /* 0x000fe2000f8e003f */
[C---:B------:R-:W-:Y:S02]  /*7270*/  IADD3 R41, P6, R24.reuse, 0x4000, RZ ;  /* 0x0000400018297810 */ /* 0x040fe40007fde0ff */
[C---:B------:R-:W-:Y:S02]  /*7280*/  IADD3 R37, P5, R24.reuse, 0x5000, RZ ;  /* 0x0000500018257810 */ /* 0x040fe40007fbe0ff */
[----:B------:R-:W-:-:S02]  /*7290*/  IADD3 R33, P4, R24, 0x6000, RZ ;  /* 0x0000600018217810 */ /* 0x000fc40007f9e0ff */
[----:B------:R-:W-:Y:S01]  /*72a0*/  LOP3.LUT R5, R24, 0x380, RZ, 0xc0, !PT ;  /* 0x0000038018057812 */ /* 0x000fe200078ec0ff */
[----:B0-----:R0:W-:Y:S01]  /*72b0*/  @!P2 ST.E desc[UR50][R44.64], R20 ;  /* 0x000000142c00a985 */ /* 0x0011e2000c101932 */
[----:B------:R-:W-:Y:S01]  /*72c0*/  SHF.R.U64 R3, R3, 0x3, RZ ;  /* 0x0000000303037819 */ /* 0x000fe200000012ff */
[----:B------:R-:W-:Y:S01]  /*72d0*/  UIMAD UR7, UR4, UR13, UR7 ;  /* 0x0000000d040772a4 */ /* 0x000fe2000f8e0207 */
[----:B------:R-:W-:Y:S01]  /*72e0*/  LOP3.LUT R40, R41, 0x380, RZ, 0xc0, !PT ;  /* 0x0000038029287812 */ /* 0x000fe200078ec0ff */
[----:B------:R-:W-:Y:S01]  /*72f0*/  ULDC.64 UR10, c[0x0][0xae8] ;  /* 0x0002ba00000a7ab9 */ /* 0x000fe20000000a00 */
[----:B------:R-:W-:Y:S01]  /*7300*/  LOP3.LUT R28, R3, R10, RZ, 0x3c, !PT ;  /* 0x0000000a031c7212 */ /* 0x000fe200078e3cff */
[----:B------:R-:W-:Y:S01]  /*7310*/  IMAD.X R29, RZ, RZ, R25, P3 ;  /* 0x000000ffff1d7224 */ /* 0x000fe200018e0619 */
[----:B------:R-:W-:Y:S01]  /*7320*/  LOP3.LUT R36, R37, 0x380, RZ, 0xc0, !PT ;  /* 0x0000038025247812 */ /* 0x000fe200078ec0ff */
[----:B-1----:R1:W-:Y:S01]  /*7330*/  @!P0 ST.E desc[UR50][R48.64], R21 ;  /* 0x0000001530008985 */ /* 0x0023e2000c101932 */
[----:B------:R-:W-:-:S02]  /*7340*/  LOP3.LUT R32, R33, 0x380, RZ, 0xc0, !PT ;  /* 0x0000038021207812 */ /* 0x000fc400078ec0ff */
[----:B------:R-:W-:Y:S01]  /*7350*/  SHF.R.U64 R5, R5, 0x3, RZ ;  /* 0x0000000305057819 */ /* 0x000fe200000012ff */
[----:B0-----:R-:W0:Y:S01]  /*7360*/  @P1 LDC R45, c[0x0][0xbec] ;  /* 0x0002fb00ff2d1b82 */ /* 0x001e220000000800 */
[----:B------:R-:W-:Y:S01]  /*7370*/  UIADD3 UR9, UR9, UR7, URZ ;  /* 0x0000000709097290 */ /* 0x000fe2000fffe03f */
[----:B------:R-:W-:Y:S01]  /*7380*/  IMAD R3, R152, 0x20, R17 ;  /* 0x0000002098037824 */ /* 0x000fe200078e0211 */
[----:B------:R-:W-:Y:S01]  /*7390*/  UIMAD UR4, UR14, UR10, URZ ;  /* 0x0000000a0e0472a4 */ /* 0x000fe2000f8e023f */
[----:B------:R-:W-:Y:S02]  /*73a0*/  SHF.R.U64 R40, R40, 0x3, RZ ;  /* 0x0000000328287819 */ /* 0x000fe400000012ff */
[----:B------:R-:W-:Y:S02]  /*73b0*/  SHF.R.U64 R36, R36, 0x3, RZ ;  /* 0x0000000324247819 */ /* 0x000fe400000012ff */
[----:B-1----:R-:W1:Y:S01]  /*73c0*/  @P1 LDC R21, c[0x0][0xbf0] ;  /* 0x0002fc00ff151b82 */ /* 0x002e620000000800 */
[----:B------:R-:W-:Y:S01]  /*73d0*/  IMAD.U32 R48, RZ, RZ, UR39 ;  /* 0x00000027ff307e24 */ /* 0x000fe2000f8e00ff */
[----:B------:R-:W-:Y:S01]  /*73e0*/  UIMAD UR4, UR40, UR11, UR4 ;  /* 0x0000000b280472a4 */ /* 0x000fe2000f8e0204 */
[----:B------:R-:W-:Y:S01]  /*73f0*/  SHF.R.U64 R32, R32, 0x3, RZ ;  /* 0x0000000320207819 */ /* 0x000fe200000012ff */
[----:B------:R-:W-:Y:S01]  /*7400*/  UIMAD.WIDE.U32 UR8, UR40, UR10, UR8 ;  /* 0x0000000a280872a5 */ /* 0x000fe2000f8e0008 */
[----:B------:R-:W-:Y:S01]  /*7410*/  IMAD R48, R48, 0x80, R3 ;  /* 0x0000008030307824 */ /* 0x000fe200078e0203 */
[----:B------:R-:W-:Y:S01]  /*7420*/  LOP3.LUT R40, R40, R41, RZ, 0x3c, !PT ;  /* 0x0000002928287212 */ /* 0x000fe200078e3cff */
[----:B------:R-:W-:Y:S01]  /*7430*/  ULDC.64 UR10, c[0x0][0xaf0] ;  /* 0x0002bc00000a7ab9 */ /* 0x000fe20000000a00 */
[----:B------:R-:W-:Y:S01]  /*7440*/  UIADD3 UR9, UR9, UR4, URZ ;  /* 0x0000000409097290 */ /* 0x000fe2000fffe03f */
[----:B------:R-:W-:Y:S01]  /*7450*/  IMAD.MOV.U32 R3, RZ, RZ, R48 ;  /* 0x000000ffff037224 */ /* 0x000fe200078e0030 */
[----:B------:R-:W-:Y:S01]  /*7460*/  UIMAD UR4, UR38, UR10, URZ ;  /* 0x0000000a260472a4 */ /* 0x000fe2000f8e023f */
[----:B------:R-:W-:Y:S01]  /*7470*/  LOP3.LUT R36, R36, R37, RZ, 0x3c, !PT ;  /* 0x0000002524247212 */ /* 0x000fe200078e3cff */
[----:B------:R-:W-:Y:S01]  /*7480*/  UIMAD.WIDE.U32 UR8, UR37, UR10, UR8 ;  /* 0x0000000a250872a5 */ /* 0x000fe2000f8e0008 */
[----:B------:R-:W-:Y:S01]  /*7490*/  LOP3.LUT R32, R32, R33, RZ, 0x3c, !PT ;  /* 0x0000002120207212 */ /* 0x000fe200078e3cff */
[----:B------:R-:W5:Y:S01]  /*74a0*/  LD.E.128 R12, desc[UR50][R12.64] ;  /* 0x000000320c0c7980 */ /* 0x000f62000c101d00 */
[----:B------:R-:W-:Y:S01]  /*74b0*/  LOP3.LUT R24, R5, R24, RZ, 0x3c, !PT ;  /* 0x0000001805187212 */ /* 0x000fe200078e3cff */
[----:B0-----:R-:W-:Y:S01]  /*74c0*/  @P1 IMAD.HI.U32 R20, R48, R45, RZ ;  /* 0x0000002d30141227 */ /* 0x001fe200078e00ff */
[----:B------:R-:W-:Y:S01]  /*74d0*/  UIMAD UR4, UR37, UR11, UR4 ;  /* 0x0000000b250472a4 */ /* 0x000fe2000f8e0204 */
[----:B------:R-:W-:Y:S01]  /*74e0*/  IADD3.X R41, RZ, R25, RZ, P6, !PT ;  /* 0x00000019ff297210 */ /* 0x000fe200037fe4ff */
[----:B------:R-:W5:Y:S01]  /*74f0*/  LD.E.128 R8, desc[UR50][R8.64] ;  /* 0x0000003208087980 */ /* 0x000f62000c101d00 */
[--C-:B------:R-:W-:Y:S01]  /*7500*/  IMAD.X R37, RZ, RZ, R25.reuse, P5 ;  /* 0x000000ffff257224 */ /* 0x100fe200028e0619 */
[----:B------:R-:W-:Y:S01]  /*7510*/  UIADD3 UR4, UR9, UR4, URZ ;  /* 0x0000000409047290 */ /* 0x000fe2000fffe03f */
[----:B------:R-:W-:Y:S01]  /*7520*/  IMAD.X R33, RZ, RZ, R25, P4 ;  /* 0x000000ffff217224 */ /* 0x000fe200020e0619 */
[----:B------:R-:W5:Y:S01]  /*7530*/  LD.E.128 R4, desc[UR50][R6.64] ;  /* 0x0000003206047980 */ /* 0x000f62000c101d00 */
[----:B-1----:R-:W-:Y:S01]  /*7540*/  @P1 SHF.R.U32.HI R3, RZ, R21, R20 ;  /* 0x00000015ff031219 */ /* 0x002fe20000011614 */
[----:B------:R-:W-:Y:S01]  /*7550*/  IMAD.U32 R20, RZ, RZ, UR8 ;  /* 0x00000008ff147e24 */ /* 0x000fe2000f8e00ff */
[----:B------:R-:W-:Y:S01]  /*7560*/  MOV R21, UR9 ;  /* 0x0000000900157c02 */ /* 0x000fe20008000f00 */
[----:B------:R-:W-:Y:S01]  /*7570*/  ULDC.64 UR8, c[0x0][0xae0] ;  /* 0x0002b80000087ab9 */ /* 0x000fe20000000a00 */
[--C-:B------:R-:W-:Y:S01]  /*7580*/  SHF.R.S32.HI R44, RZ, 0x1f, R3.reuse ;  /* 0x0000001fff2c7819 */ /* 0x100fe20000011403 */
[----:B------:R-:W-:Y:S01]  /*7590*/  IMAD.MOV R45, RZ, RZ, -R3 ;  /* 0x000000ffff2d7224 */ /* 0x000fe200078e0a03 */
[----:B------:R-:W5:Y:S01]  /*75a0*/  LD.E.128 R24, desc[UR50][R24.64] ;  /* 0x0000003218187980 */ /* 0x000f62000c101d00 */
[----:B------:R-:W-:-:S02]  /*75b0*/  IMAD.U32 R21, RZ, RZ, UR4 ;  /* 0x00000004ff157e24 */ /* 0x000fc4000f8e00ff */
[----:B------:R-:W-:Y:S01]  /*75c0*/  IMAD R44, R44, UR8, RZ ;  /* 0x000000082c2c7c24 */ /* 0x000fe2000f8e02ff */
[----:B------:R-:W5:Y:S01]  /*75d0*/  LD.E.128 R40, desc[UR50][R40.64] ;  /* 0x0000003228287980 */ /* 0x000f62000c101d00 */
[----:B------:R-:W-:Y:S02]  /*75e0*/  IMAD R45, R50, R45, R48 ;  /* 0x0000002d322d7224 */ /* 0x000fe400078e0230 */
[----:B------:R-:W-:Y:S01]  /*75f0*/  IMAD.U32 R48, RZ, RZ, UR39 ;  /* 0x00000027ff307e24 */ /* 0x000fe2000f8e00ff */
[----:B------:R-:W5:Y:S01]  /*7600*/  LD.E.128 R36, desc[UR50][R36.64] ;  /* 0x0000003224247980 */ /* 0x000f62000c101d00 */
[C---:B------:R-:W-:Y:S02]  /*7610*/  IMAD R49, R3.reuse, UR9, R44 ;  /* 0x0000000903317c24 */ /* 0x040fe4000f8e022c */
[----:B------:R-:W-:Y:S01]  /*7620*/  IMAD.WIDE.U32 R20, R3, UR8, R20 ;  /* 0x0000000803147c25 */ /* 0x000fe2000f8e0014 */
[----:B------:R-:W5:Y:S01]  /*7630*/  LD.E.128 R32, desc[UR50][R32.64] ;  /* 0x0000003220207980 */ /* 0x000f62000c101d00 */
[----:B------:R-:W-:Y:S01]  /*7640*/  SHF.R.S32.HI R3, RZ, 0x1f, R45 ;  /* 0x0000001fff037819 */ /* 0x000fe2000001142d */
[----:B------:R-:W-:-:S02]  /*7650*/  ULDC.64 UR8, c[0x0][0xad8] ;  /* 0x0002b60000087ab9 */ /* 0x000fc40000000a00 */
[----:B------:R-:W5:Y:S01]  /*7660*/  LD.E.128 R28, desc[UR50][R28.64] ;  /* 0x000000321c1c7980 */ /* 0x000f62000c101d00 */
[----:B------:R-:W-:Y:S01]  /*7670*/  IMAD R51, R48, 0x80, R17 ;  /* 0x0000008030337824 */ /* 0x000fe200078e0211 */
[----:B------:R-:W-:Y:S01]  /*7680*/  @!PT LDS RZ, [RZ] ;  /* 0x00000000fffff984 */ /* 0x000fe20000000800 */
[----:B------:R-:W-:Y:S01]  /*7690*/  @!PT LDS RZ, [RZ] ;  /* 0x00000000fffff984 */ /* 0x000fe20000000800 */
[----:B------:R-:W-:Y:S01]  /*76a0*/  @!PT LDS RZ, [RZ] ;  /* 0x00000000fffff984 */ /* 0x000fe20000000800 */
[----:B------:R-:W-:Y:S01]  /*76b0*/  @!PT LDS RZ, [RZ] ;  /* 0x00000000fffff984 */ /* 0x000fe20000000800 */
[----:B------:R0:W-:Y:S06]  /*76c0*/  MEMBAR.ALL.CTA ;  /* 0x0000000000007992 */ /* 0x0001ec0000008000 */
[----:B0-----:R-:W0:Y:S01]  /*76d0*/  FENCE.VIEW.ASYNC.S ;  /* 0x00000000000073c6 */ /* 0x001e220000000000 */
[----:B------:R-:W-:Y:S02]  /*76e0*/  IMAD.IADD R21, R21, 0x1, R49 ;  /* 0x0000000115157824 */ /* 0x000fe400078e0231 */
[----:B------:R-:W-:-:S02]  /*76f0*/  IMAD R44, R3, UR8, RZ ;  /* 0x00000008032c7c24 */ /* 0x000fc4000f8e02ff */
[----:B------:R-:W-:Y:S02]  /*7700*/  VIADD R3, R51, 0x20 ;  /* 0x0000002033037836 */ /* 0x000fe40000000000 */
[C---:B------:R-:W-:Y:S02]  /*7710*/  IMAD R49, R45.reuse, UR9, R44 ;  /* 0x000000092d317c24 */ /* 0x040fe4000f8e022c */
[----:B------:R-:W-:Y:S01]  /*7720*/  IMAD.WIDE.U32 R20, R45, UR8, R20 ;  /* 0x000000082d147c25 */ /* 0x000fe2000f8e0014 */
[-C--:B------:R-:W-:Y:S01]  /*7730*/  ISETP.GE.AND P0, PT, R3, R46.reuse, PT ;  /* 0x0000002e0300720c */ /* 0x080fe20003f06270 */
[----:B------:R-:W-:Y:S01]  /*7740*/  ULDC.64 UR8, c[0x0][0xa80] ;  /* 0x0002a00000087ab9 */ /* 0x000fe20000000a00 */
[C---:B------:R-:W-:Y:S01]  /*7750*/  ISETP.GE.AND P2, PT, R51.reuse, R46, PT ;  /* 0x0000002e3300720c */ /* 0x040fe20003f46270 */
[----:B------:R-:W-:Y:S01]  /*7760*/  VIADD R3, R51, 0x40 ;  /* 0x0000004033037836 */ /* 0x000fe20000000000 */
[----:B------:R-:W-:Y:S01]  /*7770*/  IADD3 R21, R21, R49, RZ ;  /* 0x0000003115157210 */ /* 0x000fe20007ffe0ff */
[----:B------:R-:W-:Y:S01]  /*7780*/  VIADD R0, R0, 0x28820 ;  /* 0x0002882000007836 */ /* 0x000fe20000000000 */
[----:B------:R-:W-:-:S02]  /*7790*/  LEA R48, P3, R20, UR8, 0x1 ;  /* 0x0000000814307c11 */ /* 0x000fc4000f8608ff */
[----:B------:R-:W-:Y:S02]  /*77a0*/  ISETP.GE.AND P1, PT, R3, R46, PT ;  /* 0x0000002e0300720c */ /* 0x000fe40003f26270 */
[----:B------:R-:W-:Y:S02]  /*77b0*/  LEA.HI.X R3, R20, UR9, R21, 0x1, P3 ;  /* 0x0000000914037c11 */ /* 0x000fe400098f0c15 */
[----:B------:R-:W-:Y:S01]  /*77c0*/  PRMT R0, RZ, 0x654, R0 ;  /* 0x00000654ff007816 */ /* 0x000fe20000000000 */
[----:B0-----:R0:W1:Y:S01]  /*77d0*/  SHFL.IDX PT, R21, R48, RZ, 0x181f ;  /* 0x00181fff30157589 */ /* 0x00106200000e0000 */
[----:B------:R-:W-:Y:S02]  /*77e0*/  BSSY B1, `(.L_x_6759) ;  /* 0x000000d000017945 */ /* 0x000fe40003800000 */
[----:B------:R0:W-:Y:S01]  /*77f0*/  SYNCS.ARRIVE.TRANS64.RED.A1T0 RZ, [R0+URZ], RZ ;  /* 0x000000ff00ff79a7 */ /* 0x0001e2000810043f */
[----:B------:R0:W2:Y:S01]  /*7800*/  SHFL.IDX PT, R45, R3, RZ, 0x181f ;  /* 0x00181fff032d7589 */ /* 0x0000a200000e0000 */
[----:B------:R-:W-:Y:S05]  /*7810*/  @P2 BRA `(.L_x_6760) ;  /* 0x0000000000242947 */ /* 0x000fea0003800000 */
[----:B------:R-:W-:Y:S02]  /*7820*/  ULDC UR4, c[0x0][0xac8] ;  /* 0x0002b20000047ab9 */ /* 0x000fe40000000800 */
[----:B------:R-:W-:Y:S02]  /*7830*/  ISETP.GE.AND P2, PT, R22, UR4, PT ;  /* 0x0000000416007c0c */ /* 0x000fe4000bf46270 */
[----:B------:R-:W-:-:S11]  /*7840*/  ISETP.GE.AND P3, PT, R18, UR4, PT ;  /* 0x0000000412007c0c */ /* 0x000fd6000bf66270 */
[-C--:B-1----:R-:W-:Y:S02]  /*7850*/  @!P2 LEA R20, P4, R22, R21.reuse, 0x1 ;  /* 0x000000151614a211 */ /* 0x082fe400078808ff */
[----:B------:R-:W-:Y:S02]  /*7860*/  @!P3 LEA R44, P5, R18, R21, 0x1 ;  /* 0x00000015122cb211 */ /* 0x000fe400078a08ff */
[-C--:B--2---:R-:W-:Y:S02]  /*7870*/  @!P2 LEA.HI.X R21, R22, R45.reuse, R189, 0x1, P4 ;  /* 0x0000002d1615a211 */ /* 0x084fe400020f0cbd */
[----:B------:R-:W-:-:S03]  /*7880*/  @!P3 LEA.HI.X R45, R18, R45, R188, 0x1, P5 ;  /* 0x0000002d122db211 */ /* 0x000fc600028f0cbc */
[----:B-----5:R3:W-:Y:S04]  /*7890*/  @!P2 ST.E.128 desc[UR50][R20.64], R24 ;  /* 0x000000181400a985 */ /* 0x0207e8000c101d32 */
[----:B------:R3:W-:Y:S02]  /*78a0*/  @!P3 ST.E.128 desc[UR50][R44.64], R40 ;  /* 0x000000282c00b985 */ /* 0x0007e4000c101d32 */
.L_x_6760:
[----:B------:R-:W-:Y:S05]  /*78b0*/  BSYNC B1 ;  /* 0x0000000000017941 */ /* 0x000fea0003800000 */
.L_x_6759:
[----:B---3-5:R3:W4:Y:S01]  /*78c0*/  SHFL.IDX PT, R25, R3, 0x1, 0x181f ;  /* 0x00381f0003197f89 */ /* 0x02872200000e0000 */
[----:B------:R-:W-:Y:S03]  /*78d0*/  BSSY B1, `(.L_x_6761) ;  /* 0x000000c000017945 */ /* 0x000fe60003800000 */
[----:B-1----:R3:W1:Y:S01]  /*78e0*/  SHFL.IDX PT, R21, R48, 0x1, 0x181f ;  /* 0x00381f0030157f89 */ /* 0x00266200000e0000 */
[----:B------:R-:W-:Y:S05]  /*78f0*/  @P0 BRA `(.L_x_6762) ;  /* 0x0000000000240947 */ /* 0x000fea0003800000 */
[----:B------:R-:W-:Y:S02]  /*7900*/  ULDC UR4, c[0x0][0xac8] ;  /* 0x0002b20000047ab9 */ /* 0x000fe40000000800 */
[----:B------:R-:W-:Y:S02]  /*7910*/  ISETP.GE.AND P3, PT, R22, UR4, PT ;  /* 0x0000000416007c0c */ /* 0x000fe4000bf66270 */
[----:B------:R-:W-:-:S11]  /*7920*/  ISETP.GE.AND P4, PT, R18, UR4, PT ;  /* 0x0000000412007c0c */ /* 0x000fd6000bf86270 */
[-C--:B-1----:R-:W-:Y:S02]  /*7930*/  @!P3 LEA R20, P0, R22, R21.reuse, 0x1 ;  /* 0x000000151614b211 */ /* 0x082fe400078008ff */
[----:B------:R-:W-:Y:S02]  /*7940*/  @!P4 LEA R24, P2, R18, R21, 0x1 ;  /* 0x000000151218c211 */ /* 0x000fe400078408ff */
[-C--:B----4-:R-:W-:Y:S02]  /*7950*/  @!P3 LEA.HI.X R21, R22, R25.reuse, R189, 0x1, P0 ;  /* 0x000000191615b211 */ /* 0x090fe400000f0cbd */
[----:B------:R-:W-:-:S03]  /*7960*/  @!P4 LEA.HI.X R25, R18, R25, R188, 0x1, P2 ;  /* 0x000000191219c211 */ /* 0x000fc600010f0cbc */
[----:B------:R1:W-:Y:S04]  /*7970*/  @!P3 ST.E.128 desc[UR50][R20.64], R12 ;  /* 0x0000000c1400b985 */ /* 0x0003e8000c101d32 */
[----:B------:R1:W-:Y:S02]  /*7980*/  @!P4 ST.E.128 desc[UR50][R24.64], R36 ;  /* 0x000000241800c985 */ /* 0x0003e4000c101d32 */
.L_x_6762:
[----:B------:R-:W-:Y:S05]  /*7990*/  BSYNC B1 ;  /* 0x0000000000017941 */ /* 0x000fea0003800000 */
.L_x_6761:
[----:B-1----:R1:W0:Y:S01]  /*79a0*/  SHFL.IDX PT, R15, R3, 0x2, 0x181f ;  /* 0x00581f00030f7f89 */ /* 0x00222200000e0000 */
[----:B------:R-:W-:Y:S03]  /*79b0*/  BSSY B1, `(.L_x_6763) ;  /* 0x000000c000017945 */ /* 0x000fe60003800000 */
[----:B------:R1:W0:Y:S01]  /*79c0*/  SHFL.IDX PT, R13, R48, 0x2, 0x181f ;  /* 0x00581f00300d7f89 */ /* 0x00022200000e0000 */
[----:B------:R-:W-:Y:S05]  /*79d0*/  @P1 BRA `(.L_x_6764) ;  /* 0x0000000000241947 */ /* 0x000fea0003800000 */
[----:B------:R-:W-:Y:S02]  /*79e0*/  ULDC UR4, c[0x0][0xac8] ;  /* 0x0002b20000047ab9 */ /* 0x000fe40000000800 */
[----:B------:R-:W-:Y:S02]  /*79f0*/  ISETP.GE.AND P2, PT, R22, UR4, PT ;  /* 0x0000000416007c0c */ /* 0x000fe4000bf46270 */
[----:B------:R-:W-:-:S11]  /*7a00*/  ISETP.GE.AND P3, PT, R18, UR4, PT ;  /* 0x0000000412007c0c */ /* 0x000fd6000bf66270 */
[-C--:B0-----:R-:W-:Y:S02]  /*7a10*/  @!P2 LEA R12, P0, R22, R13.reuse, 0x1 ;  /* 0x0000000d160ca211 */ /* 0x081fe400078008ff */
[----:B------:R-:W-:Y:S02]  /*7a20*/  @!P3 LEA R14, P1, R18, R13, 0x1 ;  /* 0x0000000d120eb211 */ /* 0x000fe400078208ff */
[-C--:B------:R-:W-:Y:S02]  /*7a30*/  @!P2 LEA.HI.X R13, R22, R15.reuse, R189, 0x1, P0 ;  /* 0x0000000f160da211 */ /* 0x080fe400000f0cbd */
[----:B------:R-:W-:-:S03]  /*7a40*/  @!P3 LEA.HI.X R15, R18, R15, R188, 0x1, P1 ;  /* 0x0000000f120fb211 */ /* 0x000fc600008f0cbc */
[----:B------:R0:W-:Y:S04]  /*7a50*/  @!P2 ST.E.128 desc[UR50][R12.64], R8 ;  /* 0x000000080c00a985 */ /* 0x0001e8000c101d32 */
[----:B------:R0:W-:Y:S02]  /*7a60*/  @!P3 ST.E.128 desc[UR50][R14.64], R32 ;  /* 0x000000200e00b985 */ /* 0x0001e4000c101d32 */
.L_x_6764:
[----:B------:R-:W-:Y:S05]  /*7a70*/  BSYNC B1 ;  /* 0x0000000000017941 */ /* 0x000fea0003800000 */
.L_x_6763:
[----:B0-----:R-:W-:Y:S01]  /*7a80*/  VIADD R0, R51, 0x60 ;  /* 0x0000006033007836 */ /* 0x001fe20000000000 */
[----:B-1-3--:R-:W0:Y:S04]  /*7a90*/  SHFL.IDX PT, R3, R3, 0x3, 0x181f ;  /* 0x00781f0003037f89 */ /* 0x00ae2800000e0000 */
[----:B------:R-:W-:Y:S01]  /*7aa0*/  ISETP.GE.AND P0, PT, R0, R46, PT ;  /* 0x0000002e0000720c */ /* 0x000fe20003f06270 */
[----:B------:R1:W3:-:S12]  /*7ab0*/  SHFL.IDX PT, R11, R48, 0x3, 0x181f ;  /* 0x00781f00300b7f89 */ /* 0x0002d800000e0000 */
[----:B-1----:R-:W-:Y:S05]  /*7ac0*/  @P0 BRA `(.L_x_6765) ;  /* 0x0000000c001c0947 */ /* 0x002fea0003800000 */
[----:B------:R-:W-:Y:S02]  /*7ad0*/  ULDC UR4, c[0x0][0xac8] ;  /* 0x0002b20000047ab9 */ /* 0x000fe40000000800 */
[----:B------:R-:W-:-:S13]  /*7ae0*/  ISETP.GE.AND P1, PT, R22, UR4, PT ;  /* 0x0000000416007c0c */ /* 0x000fda000bf26270 */
[----:B---3--:R-:W-:-:S04]  /*7af0*/  @!P1 LEA R8, P0, R22, R11, 0x1 ;  /* 0x0000000b16089211 */ /* 0x008fc800078008ff */
[----:B0-----:R-:W-:Y:S02]  /*7b00*/  @!P1 LEA.HI.X R9, R22, R3, R189, 0x1, P0 ;  /* 0x0000000316099211 */ /* 0x001fe400000f0cbd */
[----:B------:R-:W-:-:S03]  /*7b10*/  ISETP.GE.AND P0, PT, R18, UR4, PT ;  /* 0x0000000412007c0c */ /* 0x000fc6000bf06270 */
[----:B------:R1:W-:Y:S10]  /*7b20*/  @!P1 ST.E.128 desc[UR50][R8.64], R4 ;  /* 0x0000000408009985 */ /* 0x0003f4000c101d32 */
[----:B------:R-:W-:Y:S05]  /*7b30*/  @P0 BRA `(.L_x_6765) ;  /* 0x0000000c00000947 */ /* 0x000fea0003800000 */
[----:B-1----:R-:W-:-:S04]  /*7b40*/  LEA R4, P0, R18, R11, 0x1 ;  /* 0x0000000b12047211 */ /* 0x002fc800078008ff */
[----:B------:R-:W-:-:S05]  /*7b50*/  LEA.HI.X R5, R18, R3, R188, 0x1, P0 ;  /* 0x0000000312057211 */ /* 0x000fca00000f0cbc */
[----:B------:R0:W-:Y:S01]  /*7b60*/  ST.E.128 desc[UR50][R4.64], R28 ;  /* 0x0000001c04007985 */ /* 0x0001e2000c101d32 */
[----:B------:R-:W-:Y:S05]  /*7b70*/  BRA `(.L_x_6765) ;  /* 0x0000000800f07947 */ /* 0x000fea0003800000 */
.L_x_6757:
[----:B------:R-:W-:Y:S01]  /*7b80*/  ULDC.64 UR10, c[0x0][0xc00] ;  /* 0x00030000000a7ab9 */ /* 0x000fe20000000a00 */
[----:B------:R-:W-:Y:S01]  /*7b90*/  USHF.L.U32 UR8, UR37, 0x2, URZ ;  /* 0x0000000225087899 */ /* 0x000fe2000800063f */
[----:B------:R-:W0:Y:S01]  /*7ba0*/  LDC R11, c[0x0][0xbe8] ;  /* 0x0002fa00ff0b7b82 */ /* 0x000e220000000800 */
[----:B------:R-:W-:Y:S02]  /*7bb0*/  UISETP.NE.U32.AND UP0, UPT, UR10, URZ, UPT ;  /* 0x0000003f0a00728c */ /* 0x000fe4000bf05070 */
[----:B------:R-:W-:Y:S02]  /*7bc0*/  USHF.L.U64.HI UR9, UR37, 0x2, UR38 ;  /* 0x0000000225097899 */ /* 0x000fe40008010226 */
[----:B------:R-:W-:Y:S02]  /*7bd0*/  UISETP.NE.AND.EX UP0, UPT, UR11, URZ, UPT, UP0 ;  /* 0x0000003f0b00728c */ /* 0x000fe4000bf05300 */
[----:B------:R-:W-:-:S04]  /*7be0*/  UIADD3 UR4, UP1, UR8, UR10, URZ ;  /* 0x0000000a08047290 */ /* 0x000fc8000ff3e03f */
[----:B------:R-:W-:Y:S01]  /*7bf0*/  PLOP3.LUT P2, PT, PT, PT, UP0, 0x80, 0x0 ;  /* 0x000000000000781c */ /* 0x000fe20003f4f008 */
[----:B------:R-:W-:Y:S01]  /*7c00*/  UIADD3.X UR7, UR9, UR11, URZ, UP1, !UPT ;  /* 0x0000000b09077290 */ /* 0x000fe20008ffe43f */
[----:B------:R-:W-:Y:S02]  /*7c10*/  IMAD.U32 R4, RZ, RZ, UR4 ;  /* 0x00000004ff047e24 */ /* 0x000fe4000f8e00ff */
[----:B------:R-:W-:Y:S02]  /*7c20*/  ULDC.64 UR10, c[0x0][0xc08] ;  /* 0x00030200000a7ab9 */ /* 0x000fe40000000a00 */
[----:B------:R-:W-:Y:S01]  /*7c30*/  UISETP.NE.U32.AND UP1, UPT, UR10, URZ, UPT ;  /* 0x0000003f0a00728c */ /* 0x000fe2000bf25070 */
[----:B------:R-:W-:-:S03]  /*7c40*/  IMAD.U32 R5, RZ, RZ, UR7 ;  /* 0x00000007ff057e24 */ /* 0x000fc6000f8e00ff */
[----:B------:R-:W-:-:S03]  /*7c50*/  UISETP.NE.AND.EX UP1, UPT, UR11, URZ, UPT, UP1 ;  /* 0x0000003f0b00728c */ /* 0x000fc6000bf25310 */
[----:B------:R-:W2:Y:S01]  /*7c60*/  @P2 LDG.E R3, desc[UR50][R4.64] ;  /* 0x0000003204032981 */ /* 0x000ea2000c1e1900 */
[----:B------:R-:W-:Y:S02]  /*7c70*/  ULDC UR4, c[0x0][0xa88] ;  /* 0x0002a20000047ab9 */ /* 0x000fe40000000800 */
[----:B------:R-:W-:Y:S01]  /*7c80*/  PLOP3.LUT P3, PT, PT, PT, UP1, 0x80, 0x0 ;  /* 0x000000000000781c */ /* 0x000fe20003f6f018 */
[----:B------:R-:W-:-:S04]  /*7c90*/  IMAD.U32 R0, RZ, RZ, UR4 ;  /* 0x00000004ff007e24 */ /* 0x000fc8000f8e00ff */
        /* <DEDUP_REMOVED lines=17> */
.L_x_6766:
[----:B------:R-:W-:Y:S01]  /*7db0*/  USEL UR37, UR37, URZ, !UP0 ;  /* 0x0000003f25257287 */ /* 0x000fe2000c000000 */
[----:B------:R-:W-:Y:S01]  /*7dc0*/  BSSY B1, `(.L_x_6767) ;  /* 0x000002d000017945 */ /* 0x000fe20003800000 */
[----:B------:R-:W-:-:S03]  /*7dd0*/  USEL UR38, UR38, URZ, !UP0 ;  /* 0x0000003f26267287 */ /* 0x000fc6000c000000 */
[----:B------:R-:W-:Y:S09]  /*7de0*/  @P1 BRA `(.L_x_6768) ;  /* 0x0000000000a81947 */ /* 0x000ff20003800000 */
[----:B------:R-:W0:Y:S01]  /*7df0*/  S2R R4, SR_TID.X ;  /* 0x0000000000047919 */ /* 0x000e220000002100 */
[----:B------:R-:W1:Y:S01]  /*7e00*/  LDC R6, c[0x0][0xbe8] ;  /* 0x0002fa00ff067b82 */ /* 0x000e620000000800 */
[----:B------:R-:W-:-:S05]  /*7e10*/  IMAD.U32 R3, RZ, RZ, UR39 ;  /* 0x00000027ff037e24 */ /* 0x000fca000f8e00ff */
[----:B0-----:R-:W-:Y:S01]  /*7e20*/  LEA R3, R3, R4, 0x7 ;  /* 0x0000000403037211 */ /* 0x001fe200078e38ff */
[----:B-1---5:R-:W-:-:S04]  /*7e30*/  IMAD R4, R0, R6, RZ ;  /* 0x0000000600047224 */ /* 0x022fc800078e02ff */
[----:B------:R-:W-:-:S05]  /*7e40*/  VIADD R5, R3, 0xffffff80 ;  /* 0xffffff8003057836 */ /* 0x000fca0000000000 */
[----:B------:R-:W-:-:S13]  /*7e50*/  ISETP.GE.AND P1, PT, R5, R4, PT ;  /* 0x000000040500720c */ /* 0x000fda0003f26270 */
[----:B------:R-:W-:Y:S05]  /*7e60*/  @P1 BRA `(.L_x_6768) ;  /* 0x0000000000881947 */ /* 0x000fea0003800000 */
[----:B------:R-:W-:Y:S01]  /*7e70*/  ISETP.NE.AND P1, PT, R6, 0x1, PT ;  /* 0x000000010600780c */ /* 0x000fe20003f25270 */
[----:B------:R-:W-:Y:S01]  /*7e80*/  ULDC.64 UR12, c[0x0][0xb90] ;  /* 0x0002e400000c7ab9 */ /* 0x000fe20000000a00 */
[----:B------:R-:W-:Y:S01]  /*7e90*/  UMOV UR8, UR4 ;  /* 0x0000000400087c82 */ /* 0x000fe20008000000 */
[----:B------:R-:W-:Y:S01]  /*7ea0*/  UIMAD UR7, UR11, UR12, URZ ;  /* 0x0000000c0b0772a4 */ /* 0x000fe2000f8e023f */
[----:B------:R-:W-:Y:S02]  /*7eb0*/  UMOV UR9, UR10 ;  /* 0x0000000a00097c82 */ /* 0x000fe40008000000 */
[----:B------:R-:W-:Y:S02]  /*7ec0*/  UIMAD.WIDE.U32 UR8, UR40, UR12, UR8 ;  /* 0x0000000c280872a5 */ /* 0x000fe4000f8e0008 */
[----:B------:R-:W-:-:S03]  /*7ed0*/  UIMAD UR7, UR40, UR13, UR7 ;  /* 0x0000000d280772a4 */ /* 0x000fc6000f8e0207 */
[----:B------:R-:W-:Y:S02]  /*7ee0*/  ULDC.64 UR12, c[0x0][0xb98] ;  /* 0x0002e600000c7ab9 */ /* 0x000fe40000000a00 */
[----:B------:R-:W0:Y:S01]  /*7ef0*/  @P1 LDC R4, c[0x0][0xbec] ;  /* 0x0002fb00ff041b82 */ /* 0x000e220000000800 */
[----:B------:R-:W-:Y:S02]  /*7f00*/  UIADD3 UR9, UR9, UR7, URZ ;  /* 0x0000000709097290 */ /* 0x000fe4000fffe03f */
[----:B------:R-:W-:Y:S02]  /*7f10*/  UIMAD UR7, UR38, UR12, URZ ;  /* 0x0000000c260772a4 */ /* 0x000fe4000f8e023f */
[----:B------:R-:W-:Y:S02]  /*7f20*/  UIMAD.WIDE.U32 UR8, UR37, UR12, UR8 ;  /* 0x0000000c250872a5 */ /* 0x000fe4000f8e0008 */
[----:B------:R-:W-:Y:S01]  /*7f30*/  UIMAD UR7, UR37, UR13, UR7 ;  /* 0x0000000d250772a4 */ /* 0x000fe2000f8e0207 */
[----:B------:R-:W1:Y:S02]  /*7f40*/  @P1 LDC R8, c[0x0][0xbf0] ;  /* 0x0002fc00ff081b82 */ /* 0x000e640000000800 */
[----:B------:R-:W-:Y:S01]  /*7f50*/  ULDC.64 UR12, c[0x0][0xb88] ;  /* 0x0002e200000c7ab9 */ /* 0x000fe20000000a00 */
[----:B0-----:R-:W-:-:S04]  /*7f60*/  @P1 IMAD.HI.U32 R3, R5, R4, RZ ;  /* 0x0000000405031227 */ /* 0x001fc800078e00ff */
[----:B------:R-:W-:Y:S01]  /*7f70*/  IMAD.MOV.U32 R4, RZ, RZ, R5 ;  /* 0x000000ffff047224 */ /* 0x000fe200078e0005 */
[----:B-1----:R-:W-:Y:S01]  /*7f80*/  @P1 SHF.R.U32.HI R4, RZ, R8, R3 ;  /* 0x00000008ff041219 */ /* 0x002fe20000011603 */
[----:B------:R-:W-:-:S04]  /*7f90*/  IMAD.U32 R8, RZ, RZ, UR7 ;  /* 0x00000007ff087e24 */ /* 0x000fc8000f8e00ff */
[----:B------:R-:W-:-:S04]  /*7fa0*/  IMAD.MOV R3, RZ, RZ, -R4 ;  /* 0x000000ffff037224 */ /* 0x000fc800078e0a04 */
[----:B------:R-:W-:Y:S01]  /*7fb0*/  IMAD R3, R6, R3, R5 ;  /* 0x0000000306037224 */ /* 0x000fe200078e0205 */
[----:B------:R-:W-:Y:S02]  /*7fc0*/  SHF.R.S32.HI R5, RZ, 0x1f, R4 ;  /* 0x0000001fff057819 */ /* 0x000fe40000011404 */
        /* <DEDUP_REMOVED lines=12> */
.L_x_6768:
[----:B------:R-:W-:Y:S05]  /*8090*/  BSYNC B1 ;  /* 0x0000000000017941 */ /* 0x000fea0003800000 */
.L_x_6767:
[----:B------:R-:W1:Y:S01]  /*80a0*/  @P0 LDC R5, c[0x0][0xbf0] ;  /* 0x0002fc00ff050b82 */ /* 0x000e620000000800 */
[----:B------:R-:W-:Y:S01]  /*80b0*/  ULDC.64 UR12, c[0x0][0xaa0] ;  /* 0x0002a800000c7ab9 */ /* 0x000fe20000000a00 */
[----:B0-----:R-:W-:Y:S01]  /*80c0*/  IMAD R3, R152, 0x20, R17 ;  /* 0x0000002098037824 */ /* 0x001fe200078e0211 */
[----:B------:R-:W-:Y:S01]  /*80d0*/  UIMAD UR7, UR10, UR12, URZ ;  /* 0x0000000c0a0772a4 */ /* 0x000fe2000f8e023f */
[----:B------:R-:W-:Y:S01]  /*80e0*/  IMAD.U32 R8, RZ, RZ, UR39 ;  /* 0x00000027ff087e24 */ /* 0x000fe2000f8e00ff */
[----:B------:R-:W-:Y:S01]  /*80f0*/  UIMAD.WIDE.U32 UR8, UR4, UR12, URZ ;  /* 0x0000000c040872a5 */ /* 0x000fe2000f8e003f */
[----:B------:R-:W-:Y:S01]  /*8100*/  BSSY B1, `(.L_x_6769) ;  /* 0x0000039000017945 */ /* 0x000fe20003800000 */
[----:B------:R-:W-:Y:S02]  /*8110*/  UIMAD UR7, UR4, UR13, UR7 ;  /* 0x0000000d040772a4 */ /* 0x000fe4000f8e0207 */
[----:B------:R-:W-:Y:S01]  /*8120*/  LEA R8, R8, R3, 0x7 ;  /* 0x0000000308087211 */ /* 0x000fe200078e38ff */
        /* <DEDUP_REMOVED lines=19> */
[----:B------:R-:W-:Y:S01]  /*8260*/  IMAD.U32 R4, RZ, RZ, UR8 ;  /* 0x00000008ff047e24 */ /* 0x000fe2000f8e00ff */
[----:B------:R-:W-:Y:S01]  /*8270*/  ULDC.64 UR8, c[0x0][0xad8] ;  /* 0x0002b60000087ab9 */ /* 0x000fe20000000a00 */
[----:B------:R-:W-:-:S02]  /*8280*/  IMAD.U32 R5, RZ, RZ, UR4 ;  /* 0x00000004ff057e24 */ /* 0x000fc4000f8e00ff */
[----:B------:R-:W-:Y:S02]  /*8290*/  IMAD R7, R11, R7, R8 ;  /* 0x000000070b077224 */ /* 0x000fe400078e0208 */
[C---:B------:R-:W-:Y:S02]  /*82a0*/  IMAD R9, R3.reuse, UR11, R6 ;  /* 0x0000000b03097c24 */ /* 0x040fe4000f8e0206 */
[----:B------:R-:W-:Y:S01]  /*82b0*/  IMAD.WIDE.U32 R4, R3, UR10, R4 ;  /* 0x0000000a03047c25 */ /* 0x000fe2000f8e0004 */
[----:B------:R-:W-:-:S03]  /*82c0*/  SHF.R.S32.HI R3, RZ, 0x1f, R7 ;  /* 0x0000001fff037819 */ /* 0x000fc60000011407 */
[----:B------:R-:W-:Y:S02]  /*82d0*/  IMAD.U32 R8, RZ, RZ, UR39 ;  /* 0x00000027ff087e24 */ /* 0x000fe4000f8e00ff */
[----:B------:R-:W-:Y:S02]  /*82e0*/  IMAD.IADD R5, R5, 0x1, R9 ;  /* 0x0000000105057824 */ /* 0x000fe400078e0209 */
[----:B------:R-:W-:Y:S02]  /*82f0*/  IMAD R6, R3, UR8, RZ ;  /* 0x0000000803067c24 */ /* 0x000fe4000f8e02ff */
[----:B------:R-:W-:Y:S02]  /*8300*/  IMAD R8, R8, 0x80, R17 ;  /* 0x0000008008087824 */ /* 0x000fe400078e0211 */
[----:B-----5:R-:W-:Y:S02]  /*8310*/  IMAD R11, R0, R11, RZ ;  /* 0x0000000b000b7224 */ /* 0x020fe400078e02ff */
        /* <DEDUP_REMOVED lines=8> */
[----:B------:R-:W-:-:S03]  /*83a0*/  VIADD R0, R8, 0x40 ;  /* 0x0000004008007836 */ /* 0x000fc60000000000 */
[----:B------:R-:W-:Y:S01]  /*83b0*/  LEA.HI.X R3, R4, UR9, R3, 0x1, P3 ;  /* 0x0000000904037c11 */ /* 0x000fe200098f0c03 */
[----:B------:R0:W1:Y:S01]  /*83c0*/  SHFL.IDX PT, R7, R6, RZ, 0x181f ;  /* 0x00181fff06077589 */ /* 0x00006200000e0000 */
[----:B------:R-:W-:-:S03]  /*83d0*/  ISETP.GE.AND P0, PT, R0, R11, PT ;  /* 0x0000000b0000720c */ /* 0x000fc60003f06270 */
[----:B------:R0:W2:Y:S01]  /*83e0*/  SHFL.IDX PT, R5, R3, RZ, 0x181f ;  /* 0x00181fff03057589 */ /* 0x0000a200000e0000 */
[----:B------:R-:W-:Y:S09]  /*83f0*/  @P2 BRA `(.L_x_6770) ;  /* 0x0000000000242947 */ /* 0x000ff20003800000 */
[----:B------:R-:W-:Y:S02]  /*8400*/  ULDC UR4, c[0x0][0xac8] ;  /* 0x0002b20000047ab9 */ /* 0x000fe40000000800 */
[----:B------:R-:W-:Y:S02]  /*8410*/  ISETP.GE.AND P4, PT, R22, UR4, PT ;  /* 0x0000000416007c0c */ /* 0x000fe4000bf86270 */
[----:B------:R-:W-:-:S11]  /*8420*/  ISETP.GE.AND P5, PT, R18, UR4, PT ;  /* 0x0000000412007c0c */ /* 0x000fd6000bfa6270 */
[-C--:B-1----:R-:W-:Y:S02]  /*8430*/  @!P4 LEA R12, P2, R22, R7.reuse, 0x1 ;  /* 0x00000007160cc211 */ /* 0x082fe400078408ff */
[----:B------:R-:W-:Y:S02]  /*8440*/  @!P5 LEA R4, P3, R18, R7, 0x1 ;  /* 0x000000071204d211 */ /* 0x000fe400078608ff */
[-C--:B--2---:R-:W-:Y:S02]  /*8450*/  @!P4 LEA.HI.X R13, R22, R5.reuse, R189, 0x1, P2 ;  /* 0x00000005160dc211 */ /* 0x084fe400010f0cbd */
[----:B------:R-:W-:-:S03]  /*8460*/  @!P5 LEA.HI.X R5, R18, R5, R188, 0x1, P3 ;  /* 0x000000051205d211 */ /* 0x000fc600018f0cbc */
[----:B------:R3:W-:Y:S04]  /*8470*/  @!P4 ST.E.128 desc[UR50][R12.64], RZ ;  /* 0x000000ff0c00c985 */ /* 0x0007e8000c101d32 */
[----:B------:R3:W-:Y:S02]  /*8480*/  @!P5 ST.E.128 desc[UR50][R4.64], RZ ;  /* 0x000000ff0400d985 */ /* 0x0007e4000c101d32 */
.L_x_6770:
[----:B------:R-:W-:Y:S05]  /*8490*/  BSYNC B1 ;  /* 0x0000000000017941 */ /* 0x000fea0003800000 */
.L_x_6769:
[----:B--23--:R2:W3:Y:S01]  /*84a0*/  SHFL.IDX PT, R5, R3, 0x1, 0x181f ;  /* 0x00381f0003057f89 */ /* 0x00c4e200000e0000 */
        /* <DEDUP_REMOVED lines=8> */
[-C--:B---3--:R-:W-:Y:S02]  /*8530*/  @!P3 LEA.HI.X R13, R22, R5.reuse, R189, 0x1, P1 ;  /* 0x00000005160db211 */ /* 0x088fe400008f0cbd */
[----:B------:R-:W-:-:S03]  /*8540*/  @!P4 LEA.HI.X R5, R18, R5, R188, 0x1, P2 ;  /* 0x000000051205c211 */ /* 0x000fc600010f0cbc */
[----:B------:R4:W-:Y:S04]  /*8550*/  @!P3 ST.E.128 desc[UR50][R12.64], RZ ;  /* 0x000000ff0c00b985 */ /* 0x0009e8000c101d32 */
[----:B------:R4:W-:Y:S02]  /*8560*/  @!P4 ST.E.128 desc[UR50][R4.64], RZ ;  /* 0x000000ff0400c985 */ /* 0x0009e4000c101d32 */
.L_x_6772:
[----:B------:R-:W-:Y:S05]  /*8570*/  BSYNC B1 ;  /* 0x0000000000017941 */ /* 0x000fea0003800000 */
.L_x_6771:
[----:B---34-:R3:W4:Y:S01]  /*8580*/  SHFL.IDX PT, R5, R3, 0x2, 0x181f ;  /* 0x00581f0003057f89 */ /* 0x01872200000e0000 */
        /* <DEDUP_REMOVED lines=10> */
[----:B------:R1:W-:Y:S04]  /*8630*/  @!P2 ST.E.128 desc[UR50][R12.64], RZ ;  /* 0x000000ff0c00a985 */ /* 0x0003e8000c101d32 */
[----:B------:R1:W-:Y:S02]  /*8640*/  @!P3 ST.E.128 desc[UR50][R4.64], RZ ;  /* 0x000000ff0400b985 */ /* 0x0003e4000c101d32 */
.L_x_6774:
[----:B------:R-:W-:Y:S05]  /*8650*/  BSYNC B1 ;  /* 0x0000000000017941 */ /* 0x000fea0003800000 */
.L_x_6773:
[----:B------:R-:W-:Y:S01]  /*8660*/  VIADD R0, R8, 0x60 ;  /* 0x0000006008007836 */ /* 0x000fe20000000000 */
[----:B0-23--:R-:W0:Y:S04]  /*8670*/  SHFL.IDX PT, R3, R3, 0x3, 0x181f ;  /* 0x00781f0003037f89 */ /* 0x00de2800000e0000 */
[----:B------:R-:W-:Y:S01]  /*8680*/  ISETP.GE.AND P0, PT, R0, R11, PT ;  /* 0x0000000b0000720c */ /* 0x000fe20003f06270 */
[----:B-1--4-:R1:W2:-:S12]  /*8690*/  SHFL.IDX PT, R5, R6, 0x3, 0x181f ;  /* 0x00781f0006057f89 */ /* 0x01229800000e0000 */
[----:B-1----:R-:W-:Y:S05]  /*86a0*/  @P0 BRA `(.L_x_6765) ;  /* 0x0000000000240947 */ /* 0x002fea0003800000 */
[----:B------:R-:W-:Y:S02]  /*86b0*/  ULDC UR4, c[0x0][0xac8] ;  /* 0x0002b20000047ab9 */ /* 0x000fe40000000800 */
[----:B------:R-:W-:Y:S02]  /*86c0*/  ISETP.GE.AND P2, PT, R22, UR4, PT ;  /* 0x0000000416007c0c */ /* 0x000fe4000bf46270 */
[----:B------:R-:W-:-:S11]  /*86d0*/  ISETP.GE.AND P3, PT, R18, UR4, PT ;  /* 0x0000000412007c0c */ /* 0x000fd6000bf66270 */
[-C--:B--2---:R-:W-:Y:S02]  /*86e0*/  @!P2 LEA R6, P0, R22, R5.reuse, 0x1 ;  /* 0x000000051606a211 */ /* 0x084fe400078008ff */
[----:B------:R-:W-:Y:S02]  /*86f0*/  @!P3 LEA R4, P1, R18, R5, 0x1 ;  /* 0x000000051204b211 */ /* 0x000fe400078208ff */
[-C--:B0-----:R-:W-:Y:S02]  /*8700*/  @!P2 LEA.HI.X R7, R22, R3.reuse, R189, 0x1, P0 ;  /* 0x000000031607a211 */ /* 0x081fe400000f0cbd */
[----:B------:R-:W-:-:S03]  /*8710*/  @!P3 LEA.HI.X R5, R18, R3, R188, 0x1, P1 ;  /* 0x000000031205b211 */ /* 0x000fc600008f0cbc */
[----:B------:R0:W-:Y:S04]  /*8720*/  @!P2 ST.E.128 desc[UR50][R6.64], RZ ;  /* 0x000000ff0600a985 */ /* 0x0001e8000c101d32 */
[----:B------:R0:W-:Y:S02]  /*8730*/  @!P3 ST.E.128 desc[UR50][R4.64], RZ ;  /* 0x000000ff0400b985 */ /* 0x0001e4000c101d32 */
.L_x_6765:
[----:B------:R-:W-:Y:S05]  /*8740*/  BSYNC B0 ;  /* 0x0000000000007941 */ /* 0x000fea0003800000 */
.L_x_6756:
[----:B------:R-:W-:Y:S02]  /*8750*/  ULDC UR4, c[0x0][0xc3c] ;  /* 0x00030f0000047ab9 */ /* 0x000fe40000000800 */
[----:B------:R-:W-:-:S13]  /*8760*/  ISETP.GE.AND P0, PT, R47, UR4, PT ;  /* 0x000000042f007c0c */ /* 0x000fda000bf06270 */
[----:B------:R-:W-:Y:S05]  /*8770*/  @!P0 BRA `(.L_x_6775) ;  /* 0xffffff8400748947 */ /* 0x000fea000383ffff */
[----:B------:R-:W-:Y:S05]  /*8780*/  EXIT ;  /* 0x000000000000794d */ /* 0x000fea0003800000 */
.L_x_6728:
[----:B------:R-:W-:-:S08]  /*8790*/  NOP ;  /* 0x0000000000007918 */ /* 0x000fd00000000000 */
[----:B------:R-:W0:-:S00]  /*87a0*/  USETMAXREG.DEALLOC.CTAPOOL 0x28 ;  /* 0x00000028000079c8 */ /* 0x000e0000080e0500 */
        /* <DEDUP_REMOVED lines=14> */
.L_x_6776:
        /* <DEDUP_REMOVED lines=40> */
.L_x_6782:
        /* <DEDUP_REMOVED lines=12> */
.L_x_6781:
[----:B------:R-:W-:Y:S05]  /*8bd0*/  BSYNC B0 ;  /* 0x0000000000007941 */ /* 0x000fea0003800000 */
.L_x_6780:
        /* <DEDUP_REMOVED lines=20> */
[----:B------:R-:W-:-:S07]  /*8d20*/  IMAD.MOV.U32 R7, RZ, RZ, R9 ;  /* 0x000000ffff077224 */ /* 0x000fce00078e0009 */
.L_x_6778:
        /* <DEDUP_REMOVED lines=15> */
.L_x_6783:
[----:B---3--:R-:W-:Y:S01]  /*8e20*/  IMAD R16, R16, UR5, R8 ;  /* 0x0000000510107c24 */ /* 0x008fe2000f8e0208 */
[----:B0-----:R-:W-:Y:S01]  /*8e30*/  IABS R2, R10 ;  /* 0x0000000a00027213 */ /* 0x001fe20000000000 */
[----:B-1----:R-:W-:Y:S02]  /*8e40*/  IMAD.MOV R0, RZ, RZ, -R3 ;  /* 0x000000ffff007224 */ /* 0x002fe400078e0a03 */
[----:B------:R-:W-:Y:S01]  /*8e50*/  VIADD R19, R19, UR4 ;  /* 0x0000000413137c36 */ /* 0x000fe20008000000 */
        /* <DEDUP_REMOVED lines=19> */
[----:B------:R-:W-:-:S04]  /*8f90*/  @!P1 LOP3.LUT R2, RZ, R10, RZ, 0x33, !PT ;  /* 0x0000000aff029212 */ /* 0x000fc800078e33ff */
[----:B------:R-:W-:Y:S01]  /*8fa0*/  MOV R18, R2 ;  /* 0x0000000200127202 */ /* 0x000fe20000000f00 */
[----:B------:R-:W-:-:S04]  /*8fb0*/  IMAD.MOV R17, RZ, RZ, -R2 ;  /* 0x000000ffff117224 */ /* 0x000fc800078e0a02 */
[----:B------:R-:W-:Y:S01]  /*8fc0*/  IMAD R17, R10, R17, R11 ;  /* 0x000000110a117224 */ /* 0x000fe200078e020b */
[----:B------:R-:W-:Y:S06]  /*8fd0*/  BRA `(.L_x_6784) ;  /* 0x0000000000147947 */ /* 0x000fec0003800000 */
.L_x_6779:
[----:B------:R-:W-:Y:S01]  /*8fe0*/  ULDC UR4, c[0x0][0xc3c] ;  /* 0x00030f0000047ab9 */ /* 0x000fe20000000800 */
[----:B------:R-:W-:Y:S02]  /*8ff0*/  IMAD.MOV.U32 R17, RZ, RZ, RZ ;  /* 0x000000ffff117224 */ /* 0x000fe400078e00ff */
[----:B------:R-:W-:Y:S02]  /*9000*/  IMAD.U32 R16, RZ, RZ, UR6 ;  /* 0x00000006ff107e24 */ /* 0x000fe4000f8e00ff */
[----:B------:R-:W-:Y:S02]  /*9010*/  IMAD.MOV.U32 R18, RZ, RZ, RZ ;  /* 0x000000ffff127224 */ /* 0x000fe400078e00ff */
[----:B------:R-:W-:-:S07]  /*9020*/  IMAD.U32 R19, RZ, RZ, UR4 ;  /* 0x00000004ff137e24 */ /* 0x000fce000f8e00ff */
.L_x_6784:
[----:B------:R-:W-:-:S13]  /*9030*/  ISETP.NE.AND P0, PT, R5, RZ, PT ;  /* 0x000000ff0500720c */ /* 0x000fda0003f05270 */
[----:B------:R-:W0:Y:S01]  /*9040*/  @!P0 S2R R3, SR_CgaCtaId ;  /* 0x0000000000038919 */ /* 0x000e220000008800 */
[----:B------:R-:W-:-:S04]  /*9050*/  @!P0 MOV R0, 0x400 ;  /* 0x0000040000008802 */ /* 0x000fc80000000f00 */
[----:B0-----:R-:W-:-:S05]  /*9060*/  @!P0 LEA R0, R3, R0, 0x18 ;  /* 0x0000000003008211 */ /* 0x001fca00078ec0ff */
[----:B------:R1:W-:Y:S01]  /*9070*/  @!P0 STS.128 [R0+0x288d0], R16 ;  /* 0x0288d01000008388 */ /* 0x0003e20000000c00 */
[----:B------:R-:W-:Y:S06]  /*9080*/  BAR.ARV 0x5, 0x180 ;  /* 0x0146000000007b1d */ /* 0x000fec0000002000 */
.L_x_6777:
[----:B------:R2:W-:Y:S01]  /*9090*/  STL [R1+0x1c], RZ ;  /* 0x00001cff01007387 */ /* 0x0005e20000100800 */
[----:B------:R-:W-:Y:S01]  /*90a0*/  ULDC UR4, c[0x0][0xc3c] ;  /* 0x00030f0000047ab9 */ /* 0x000fe20000000800 */
[----:B------:R-:W-:Y:S01]  /*90b0*/  IMAD.MOV.U32 R28, RZ, RZ, 0x1 ;  /* 0x00000001ff1c7424 */ /* 0x000fe200078e00ff */
[----:B0-----:R-:W-:Y:S01]  /*90c0*/  ISETP.GE.AND P0, PT, R19, UR4, PT ;  /* 0x0000000413007c0c */ /* 0x001fe2000bf06270 */
[----:B------:R-:W-:-:S12]  /*90d0*/  IMAD.MOV.U32 R25, RZ, RZ, RZ ;  /* 0x000000ffff197224 */ /* 0x000fd800078e00ff */
[----:B--2---:R-:W-:Y:S05]  /*90e0*/  @P0 BRA `(.L_x_6785) ;  /* 0x0000004400b80947 */ /* 0x004fea0003800000 */
[----:B------:R-:W0:Y:S01]  /*90f0*/  S2R R3, SR_TID.X ;  /* 0x0000000000037919 */ /* 0x000e220000002100 */
[----:B------:R-:W2:Y:S01]  /*9100*/  S2UR UR5, SR_CgaCtaId ;  /* 0x00000000000579c3 */ /* 0x000ea20000008800 */
[----:B------:R-:W-:Y:S01]  /*9110*/  UMOV UR4, 0x400 ;  /* 0x0000040000047882 */ /* 0x000fe20000000000 */
[----:B------:R-:W-:Y:S01]  /*9120*/  BSSY B8, `(.L_x_6785) ;  /* 0x000046a000087945 */ /* 0x000fe20003800000 */
[----:B------:R3:W-:Y:S01]  /*9130*/  STL [R1+0x1c], RZ ;  /* 0x00001cff01007387 */ /* 0x0007e20000100800 */
[----:B------:R-:W-:Y:S01]  /*9140*/  IMAD.MOV.U32 R28, RZ, RZ, 0x1 ;  /* 0x00000001ff1c7424 */ /* 0x000fe200078e00ff */
[----:B------:R-:W-:Y:S01]  /*9150*/  MOV R25, RZ ;  /* 0x000000ff00197202 */ /* 0x000fe20000000f00 */
[----:B------:R-:W-:Y:S01]  /*9160*/  ULOP3.LUT UR37, UR36, 0x2, URZ, 0xfc, !UPT ;  /* 0x0000000224257892 */ /* 0x000fe2000f8efc3f */
[----:B------:R-:W-:Y:S01]  /*9170*/  ULDC UR38, c[0x0][0xc] ;  /* 0x0000030000267ab9 */ /* 0x000fe20000000800 */
[----:B--2---:R-:W-:-:S06]  /*9180*/  ULEA UR4, UR5, UR4, 0x18 ;  /* 0x0000000405047291 */ /* 0x004fcc000f8ec03f */
[----:B------:R-:W-:Y:S02]  /*9190*/  IMAD.U32 R22, RZ, RZ, UR4 ;  /* 0x00000004ff167e24 */ /* 0x000fe4000f8e00ff */
[----:B0-----:R-:W-:-:S05]  /*91a0*/  IMAD.SHL.U32 R30, R3, 0x8, RZ ;  /* 0x00000008031e7824 */ /* 0x001fca00078e00ff */
[----:B-1----:R-:W-:-:S04]  /*91b0*/  LOP3.LUT R0, R30, 0x1f8, RZ, 0xc0, !PT ;  /* 0x000001f81e007812 */ /* 0x002fc800078ec0ff */
[----:B------:R-:W-:-:S04]  /*91c0*/  LOP3.LUT R3, R0, 0x38, R3, 0x78, !PT ;  /* 0x0000003800037812 */ /* 0x000fc800078e7803 */
[----:B------:R-:W-:Y:S02]  /*91d0*/  LOP3.LUT R34, R3, 0x200, R30, 0xf8, !PT ;  /* 0x0000020003227812 */ /* 0x000fe400078ef81e */
[----:B------:R-:W-:-:S03]  /*91e0*/  LOP3.LUT R30, R30, 0x38, RZ, 0xc0, !PT ;  /* 0x000000381e1e7812 */ /* 0x000fc600078ec0ff */
[----:B------:R-:W-:Y:S01]  /*91f0*/  IMAD R0, R34, 0x2, R22 ;  /* 0x0000000222007824 */ /* 0x000fe200078e0216 */
[----:B------:R-:W-:-:S04]  /*9200*/  LOP3.LUT R29, R30, 0x40, RZ, 0xfc, !PT ;  /* 0x000000401e1d7812 */ /* 0x000fc800078efcff */
[----:B------:R3:W-:Y:S03]  /*9210*/  STL [R1], R0 ;  /* 0x0000000001007387 */ /* 0x0007e60000100800 */
.L_x_6848:
[----:B0-----:R-:W0:Y:S02]  /*9220*/  LDC.64 R2, c[0x0][0xc88] ;  /* 0x00032200ff027b82 */ /* 0x001e240000000a00 */
[----:B0-----:R-:W-:-:S05]  /*9230*/  IMAD.WIDE R2, R19, 0x4, R2 ;  /* 0x0000000413027825 */ /* 0x001fca00078e0202 */
[----:B---3--:R-:W3:Y:S01]  /*9240*/  LDG.E R31, desc[UR50][R2.64] ;  /* 0x00000032021f7981 */ /* 0x008ee2000c1e1900 */
[----:B------:R-:W-:Y:S05]  /*9250*/  YIELD ;  /* 0x0000000000007946 */ /* 0x000fea0003800000 */
[----:B------:R-:W-:Y:S01]  /*9260*/  ULDC.64 UR4, c[0x0][0xa28] ;  /* 0x00028a0000047ab9 */ /* 0x000fe20000000a00 */
[----:B------:R-:W-:Y:S01]  /*9270*/  IMAD.MOV.U32 R36, RZ, RZ, RZ ;  /* 0x000000ffff247224 */ /* 0x000fe200078e00ff */
[----:B------:R-:W-:Y:S01]  /*9280*/  ISETP.NE.U32.AND P0, PT, RZ, UR4, PT ;  /* 0x00000004ff007c0c */ /* 0x000fe2000bf05070 */
[----:B------:R-:W-:-:S03]  /*9290*/  ULDC.64 UR6, c[0x0][0xa18] ;  /* 0x0002860000067ab9 */ /* 0x000fc60000000a00 */
[----:B------:R-:W-:Y:S02]  /*92a0*/  ISETP.NE.AND.EX P0, PT, RZ, UR5, PT, P0 ;  /* 0x00000005ff007c0c */ /* 0x000fe4000bf05300 */
[----:B---3--:R-:W-:-:S11]  /*92b0*/  SHF.R.S32.HI R0, RZ, 0x1f, R31 ;  /* 0x0000001fff007819 */ /* 0x008fd6000001141f */
[C---:B------:R-:W-:Y:S01]  /*92c0*/  @P0 LEA R2, P1, R31.reuse, UR4, 0x2 ;  /* 0x000000041f020c11 */ /* 0x040fe2000f8210ff */
[C---:B------:R-:W-:Y:S01]  /*92d0*/  IMAD.SHL.U32 R23, R31.reuse, 0x4, RZ ;  /* 0x000000041f177824 */ /* 0x040fe200078e00ff */
[C-C-:B------:R-:W-:Y:S01]  /*92e0*/  SHF.L.U64.HI R24, R31.reuse, 0x2, R0.reuse ;  /* 0x000000021f187819 */ /* 0x140fe20000010200 */
[----:B------:R0:W-:Y:S01]  /*92f0*/  STL [R1+0x10], R0 ;  /* 0x0000100001007387 */ /* 0x0001e20000100800 */
[----:B------:R-:W-:Y:S01]  /*9300*/  @P0 LEA.HI.X R3, R31, UR5, R0, 0x2, P1 ;  /* 0x000000051f030c11 */ /* 0x000fe200088f1400 */
[----:B------:R-:W-:-:S04]  /*9310*/  ULDC.64 UR4, c[0x0][0xa00] ;  /* 0x0002800000047ab9 */ /* 0x000fc80000000a00 */
[----:B-1----:R1:W5:Y:S01]  /*9320*/  @P0 LDG.E R36, desc[UR50][R2.64] ;  /* 0x0000003202240981 */ /* 0x002362000c1e1900 */
[----:B------:R-:W-:Y:S02]  /*9330*/  ISETP.NE.U32.AND P0, PT, RZ, UR4, PT ;  /* 0x00000004ff007c0c */ /* 0x000fe4000bf05070 */
[----:B------:R-:W-:Y:S01]  /*9340*/  LOP3.LUT R27, R27, 0xffffffef, RZ, 0xc0, !PT ;  /* 0xffffffef1b1b7812 */ /* 0x000fe200078ec0ff */
[----:B0-----:R-:W-:Y:S01]  /*9350*/  IMAD.MOV.U32 R0, RZ, RZ, RZ ;  /* 0x000000ffff007224 */ /* 0x001fe200078e00ff */
[----:B------:R-:W-:Y:S02]  /*9360*/  ISETP.NE.AND.EX P2, PT, RZ, UR5, PT, P0 ;  /* 0x00000005ff007c0c */ /* 0x000fe4000bf45300 */
[----:B------:R-:W-:Y:S02]  /*9370*/  ISETP.NE.U32.AND P0, PT, RZ, UR6, PT ;  /* 0x00000006ff007c0c */ /* 0x000fe4000bf05070 */
[----:B-1----:R-:W-:Y:S02]  /*9380*/  IADD3 R2, P1, R23, UR4, RZ ;  /* 0x0000000417027c10 */ /* 0x002fe4000ff3e0ff */
[----:B------:R-:W-:-:S02]  /*9390*/  ISETP.NE.AND.EX P0, PT, RZ, UR7, PT, P0 ;  /* 0x00000007ff007c0c */ /* 0x000fc4000bf05300 */
[----:B------:R-:W-:Y:S01]  /*93a0*/  IADD3.X R3, R24, UR5, RZ, P1, !PT ;  /* 0x0000000518037c10 */ /* 0x000fe20008ffe4ff */
[----:B------:R-:W-:-:S04]  /*93b0*/  ULDC.64 UR4, c[0x0][0x418] ;  /* 0x0001060000047ab9 */ /* 0x000fc80000000a00 */
[----:B------:R-:W-:Y:S01]  /*93c0*/  @P2 LOP3.LUT R27, R27, 0x10, RZ, 0xfc, !PT ;  /* 0x000000101b1b2812 */ /* 0x000fe200078efcff */
[----:B------:R-:W2:Y:S05]  /*93d0*/  @P2 LDG.E R0, desc[UR50][R2.64] ;  /* 0x0000003202002981 */ /* 0x000eaa000c1e1900 */
[----:B------:R-:W-:-:S04]  /*93e0*/  @P0 IADD3 R4, P1, R23, UR6, RZ ;  /* 0x0000000617040c10 */ /* 0x000fc8000ff3e0ff */
[----:B------:R-:W-:Y:S01]  /*93f0*/  @P0 IADD3.X R5, R24, UR7, RZ, P1, !PT ;  /* 0x0000000718050c10 */ /* 0x000fe20008ffe4ff */
[----:B--2---:R0:W-:Y:S04]  /*9400*/  STL [R1+0x4], R0 ;  /* 0x0000040001007387 */ /* 0x0041e80000100800 */
[----:B0-----:R-:W2:Y:S01]  /*9410*/  @P0 LDG.E R0, desc[UR50][R4.64] ;  /* 0x0000003204000981 */ /* 0x001ea2000c1e1900 */
[----:B------:R-:W-:-:S03]  /*9420*/  UISETP.NE.U32.AND UP0, UPT, UR4, URZ, UPT ;  /* 0x0000003f0400728c */ /* 0x000fc6000bf05070 */
[----:B------:R-:W-:Y:S01]  /*9430*/  ULDC UR4, c[0x0][0x424] ;  /* 0x0001090000047ab9 */ /* 0x000fe20000000800 */
[----:B------:R-:W-:-:S03]  /*9440*/  UISETP.NE.AND.EX UP0, UPT, UR5, URZ, UPT, UP0 ;  /* 0x0000003f0500728c */ /* 0x000fc6000bf05300 */
[----:B------:R-:W-:Y:S01]  /*9450*/  ULDC UR5, c[0x0][0x2f0] ;  /* 0x0000bc0000057ab9 */ /* 0x000fe20000000800 */
[----:B------:R-:W-:-:S04]  /*9460*/  USEL UR4, UR4, 0x1, UP0 ;  /* 0x0000000104047887 */ /* 0x000fc80008000000 */
[----:B------:R-:W-:-:S06]  /*9470*/  UIMAD UR4, UR4, UR5, URZ ;  /* 0x00000005040472a4 */ /* 0x000fcc000f8e023f */
[----:B------:R-:W-:Y:S01]  /*9480*/  IMAD.U32 R35, RZ, RZ, UR4 ;  /* 0x00000004ff237e24 */ /* 0x000fe2000f8e00ff */
[----:B--2---:R0:W-:Y:S01]  /*9490*/  @P0 STL [R1+0x14], R0 ;  /* 0x0000140001000387 */ /* 0x0041e20000100800 */
[----:B------:R-:W-:Y:S05]  /*94a0*/  @P0 BRA `(.L_x_6786) ;  /* 0x0000000000200947 */ /* 0x000fea0003800000 */
[----:B------:R-:W-:Y:S02]  /*94b0*/  ULDC UR4, c[0x0][0x288] ;  /* 0x0000a20000047ab9 */ /* 0x000fe40000000800 */
[----:B0-----:R-:W-:-:S05]  /*94c0*/  IMAD.U32 R0, RZ, RZ, UR4 ;  /* 0x00000004ff007e24 */ /* 0x001fca000f8e00ff */
[----:B------:R1:W-:Y:S01]  /*94d0*/  STL [R1+0x14], R0 ;  /* 0x0000140001007387 */ /* 0x0003e20000100800 */
[----:B------:R-:W-:Y:S05]  /*94e0*/  @!P2 BRA `(.L_x_6786) ;  /* 0x000000000010a947 */ /* 0x000fea0003800000 */
[----:B------:R-:W2:Y:S04]  /*94f0*/  LDG.E R5, desc[UR50][R2.64] ;  /* 0x0000003202057981 */ /* 0x000ea8000c1e1900 */
[----:B-1----:R-:W2:Y:S02]  /*9500*/  LDG.E R0, desc[UR50][R2.64+0x4] ;  /* 0x0000043202007981 */ /* 0x002ea4000c1e1900 */
[----:B--2---:R-:W-:-:S05]  /*9510*/  IMAD.IADD R0, R0, 0x1, -R5 ;  /* 0x0000000100007824 */ /* 0x004fca00078e0a05 */
[----:B------:R2:W-:Y:S02]  /*9520*/  STL [R1+0x14], R0 ;  /* 0x0000140001007387 */ /* 0x0005e40000100800 */
.L_x_6786:
[----:B------:R-:W-:Y:S01]  /*9530*/  ULDC.64 UR4, c[0x0][0xa20] ;  /* 0x0002880000047ab9 */ /* 0x000fe20000000a00 */
[----:B------:R-:W-:Y:S02]  /*9540*/  MOV R33, R31 ;  /* 0x0000001f00217202 */ /* 0x000fe40000000f00 */
[----:B------:R-:W-:-:S04]  /*9550*/  ISETP.NE.U32.AND P0, PT, RZ, UR4, PT ;  /* 0x00000004ff007c0c */ /* 0x000fc8000bf05070 */
[----:B------:R-:W-:-:S13]  /*9560*/  ISETP.NE.AND.EX P0, PT, RZ, UR5, PT, P0 ;  /* 0x00000005ff007c0c */ /* 0x000fda000bf05300 */
[----:B------:R-:W-:Y:S05]  /*9570*/  @!P0 BRA `(.L_x_6787) ;  /* 0x0000000000108947 */ /* 0x000fea0003800000 */
[----:B------:R-:W-:-:S04]  /*9580*/  IADD3 R2, P0, R23, UR4, RZ ;  /* 0x0000000417027c10 */ /* 0x000fc8000ff1e0ff */
[----:B------:R-:W-:-:S05]  /*9590*/  IADD3.X R3, R24, UR5, RZ, P0, !PT ;  /* 0x0000000518037c10 */ /* 0x000fca00087fe4ff */
[----:B------:R3:W5:Y:S01]  /*95a0*/  LDG.E R35, desc[UR50][R2.64] ;  /* 0x0000003202237981 */ /* 0x000762000c1e1900 */
[----:B------:R-:W-:Y:S05]  /*95b0*/  BRA `(.L_x_6788) ;  /* 0x0000000000247947 */ /* 0x000fea0003800000 */
.L_x_6787:
[----:B------:R-:W-:Y:S02]  /*95c0*/  ULDC.64 UR4, c[0x0][0xa08] ;  /* 0x0002820000047ab9 */ /* 0x000fe40000000a00 */
[----:B------:R-:W-:-:S04]  /*95d0*/  ISETP.NE.U32.AND P0, PT, RZ, UR4, PT ;  /* 0x00000004ff007c0c */ /* 0x000fc8000bf05070 */
[----:B------:R-:W-:-:S13]  /*95e0*/  ISETP.NE.AND.EX P0, PT, RZ, UR5, PT, P0 ;  /* 0x00000005ff007c0c */ /* 0x000fda000bf05300 */
[----:B------:R-:W-:Y:S05]  /*95f0*/  @!P0 BRA `(.L_x_6788) ;  /* 0x0000000000148947 */ /* 0x000fea0003800000 */
[----:B------:R-:W3:Y:S02]  /*9600*/  LDC.64 R2, c[0x0][0xa08] ;  /* 0x00028200ff027b82 */ /* 0x000ee40000000a00 */
[----:B---3--:R-:W-:-:S05]  /*9610*/  IMAD.WIDE R2, R33, 0x4, R2 ;  /* 0x0000000421027825 */ /* 0x008fca00078e0202 */
[----:B------:R-:W3:Y:S04]  /*9620*/  LDG.E R35, desc[UR50][R2.64] ;  /* 0x0000003202237981 */ /* 0x000ee8000c1e1900 */
[----:B012---:R-:W3:Y:S02]  /*9630*/  LDG.E R0, desc[UR50][R2.64+0x4] ;  /* 0x0000043202007981 */ /* 0x007ee4000c1e1900 */
[----:B---3--:R-:W-:-:S07]  /*9640*/  IMAD.IADD R35, R0, 0x1, -R35 ;  /* 0x0000000100237824 */ /* 0x008fce00078e0a23 */
.L_x_6788:
[----:B-----5:R-:W-:Y:S01]  /*9650*/  IMAD.IADD R35, R35, 0x1, -R36 ;  /* 0x0000000123237824 */ /* 0x020fe200078e0a24 */
[----:B------:R-:W-:Y:S03]  /*9660*/  BSSY B7, `(.L_x_6789) ;  /* 0x0000377000077945 */ /* 0x000fe60003800000 */
[C---:B012---:R-:W-:Y:S01]  /*9670*/  VIADD R0, R35.reuse, 0x7f ;  /* 0x0000007f23007836 */ /* 0x047fe20000000000 */
[----:B------:R-:W-:-:S04]  /*9680*/  ISETP.GT.AND P0, PT, R35, RZ, PT ;  /* 0x000000ff2300720c */ /* 0x000fc80003f04270 */
[----:B---3--:R-:W-:-:S04]  /*9690*/  SHF.R.S32.HI R3, RZ, 0x1f, R0 ;  /* 0x0000001fff037819 */ /* 0x008fc80000011400 */
[----:B------:R-:W-:-:S05]  /*96a0*/  LEA.HI R32, R3, R0, RZ, 0x7 ;  /* 0x0000000003207211 */ /* 0x000fca00078f38ff */
[----:B------:R0:W-:Y:S01]  /*96b0*/  STL [R1+0x18], R32 ;  /* 0x0000182001007387 */ /* 0x0001e20000100800 */
[----:B------:R-:W-:Y:S05]  /*96c0*/  @P0 BRA `(.L_x_6790) ;  /* 0x0000000000440947 */ /* 0x000fea0003800000 */
[----:B------:R-:W1:Y:S02]  /*96d0*/  S2R R2, SR_TID.X ;  /* 0x0000000000027919 */ /* 0x000e640000002100 */
        /* <DEDUP_REMOVED lines=10> */
[----:B------:R-:W1:Y:S02]  /*9780*/  S2R R4, SR_LTMASK ;  /* 0x0000000000047919 */ /* 0x000e640000003900 */
[----:B-1----:R-:W-:-:S04]  /*9790*/  LOP3.LUT R4, R4, UR4, RZ, 0xc0, !PT ;  /* 0x0000000404047c12 */ /* 0x002fc8000f8ec0ff */
[----:B------:R-:W1:Y:S01]  /*97a0*/  POPC R7, R4 ;  /* 0x0000000400077309 */ /* 0x000e620000000000 */
[----:B--2---:R-:W1:Y:S02]  /*97b0*/  SHFL.IDX PT, R0, R3, R0, 0x1f ;  /* 0x00001f0003007589 */ /* 0x004e6400000e0000 */
[----:B-1----:R-:W-:Y:S01]  /*97c0*/  IADD3 R16, R0, UR38, R7 ;  /* 0x0000002600107c10 */ /* 0x002fe2000fffe007 */
[----:B------:R-:W-:Y:S06]  /*97d0*/  BRA `(.L_x_6791) ;  /* 0x00000034007c7947 */ /* 0x000fec0003800000 */
.L_x_6790:
        /* <DEDUP_REMOVED lines=19> */
[----:B01----:R-:W-:Y:S05]  /*9910*/  CALL.ABS.NOINC R2 ;  /* 0x0000000002007343 */ /* 0x003fea0003c00000 */
.L_x_6793:
[----:B------:R-:W-:Y:S05]  /*9920*/  BSYNC B6 ;  /* 0x0000000000067941 */ /* 0x000fea0003800000 */
.L_x_6792:
        /* <DEDUP_REMOVED lines=19> */
[----:B0-2---:R-:W-:Y:S05]  /*9a60*/  CALL.ABS.NOINC R2 ;  /* 0x0000000002007343 */ /* 0x005fea0003c00000 */
.L_x_6796:
        /* <DEDUP_REMOVED lines=15> */
.L_x_6795:
[----:B------:R-:W-:Y:S05]  /*9b60*/  BSYNC B6 ;  /* 0x0000000000067941 */ /* 0x000fea0003800000 */
.L_x_6794:
[----:B------:R-:W-:Y:S01]  /*9b70*/  ULDC.64 UR4, c[0x0][0x9f8] ;  /* 0x00027e0000047ab9 */ /* 0x000fe20000000a00 */
[----:B------:R-:W1:Y:S01]  /*9b80*/  S2R R20, SR_TID.X ;  /* 0x0000000000147919 */ /* 0x000e620000002100 */
[----:B------:R-:W-:Y:S01]  /*9b90*/  ISETP.NE.U32.AND P0, PT, RZ, UR4, PT ;  /* 0x00000004ff007c0c */ /* 0x000fe2000bf05070 */
[----:B------:R-:W2:Y:S03]  /*9ba0*/  LDC R6, c[0x0][0x430] ;  /* 0x00010c00ff067b82 */ /* 0x000ea60000000800 */
[----:B------:R-:W-:-:S13]  /*9bb0*/  ISETP.NE.AND.EX P0, PT, RZ, UR5, PT, P0 ;  /* 0x00000005ff007c0c */ /* 0x000fda000bf05300 */
[----:B------:R-:W-:Y:S01]  /*9bc0*/  @P0 IADD3 R2, P1, R23, UR4, RZ ;  /* 0x0000000417020c10 */ /* 0x000fe2000ff3e0ff */
[----:B------:R-:W3:Y:S01]  /*9bd0*/  S2R R21, SR_TID.X ;  /* 0x0000000000157919 */ /* 0x000ee20000002100 */
[----:B------:R-:W-:Y:S01]  /*9be0*/  LEA.HI.SX32 R26, R32, 0xffffffff, 0x19 ;  /* 0xffffffff201a7811 */ /* 0x000fe200078fcaff */
[----:B------:R-:W-:Y:S01]  /*9bf0*/  IMAD.U32 R10, RZ, RZ, UR37 ;  /* 0x00000025ff0a7e24 */ /* 0x000fe2000f8e00ff */
[----:B------:R-:W-:Y:S01]  /*9c00*/  @P0 IADD3.X R3, R24, UR5, RZ, P1, !PT ;  /* 0x0000000518030c10 */ /* 0x000fe20008ffe4ff */
[----:B------:R-:W-:-:S04]  /*9c10*/  ULDC UR4, c[0x0][0x2f4] ;  /* 0x0000bd0000047ab9 */ /* 0x000fc80000000800 */
[----:B------:R4:W4:Y:S01]  /*9c20*/  @P0 LDG.E R33, desc[UR50][R2.64] ;  /* 0x0000003202210981 */ /* 0x000922000c1e1900 */
[----:B--2---:R-:W-:Y:S01]  /*9c30*/  ISETP.NE.AND P2, PT, R6, 0x1, PT ;  /* 0x000000010600780c */ /* 0x004fe20003f45270 */
[----:B------:R-:W-:Y:S01]  /*9c40*/  IMAD.SHL.U32 R8, R26, 0x80, RZ ;  /* 0x000000801a087824 */ /* 0x000fe200078e00ff */
[----:B------:R-:W-:Y:S02]  /*9c50*/  LOP3.LUT R27, R27, 0xfffffff7, RZ, 0xc0, !PT ;  /* 0xfffffff71b1b7812 */ /* 0x000fe400078ec0ff */
[----:B-1----:R-:W-:-:S04]  /*9c60*/  LOP3.LUT R20, R20, 0x7f, RZ, 0xc0, !PT ;  /* 0x0000007f14147812 */ /* 0x002fc800078ec0ff */
[----:B------:R-:W-:-:S05]  /*9c70*/  SHF.R.U32.HI R20, RZ, 0x3, R20 ;  /* 0x00000003ff147819 */ /* 0x000fca0000011614 */
[----:B------:R-:W1:Y:S01]  /*9c80*/  @P2 LDC R0, c[0x0][0x434] ;  /* 0x00010d00ff002b82 */ /* 0x000e620000000800 */
[----:B------:R-:W-:-:S07]  /*9c90*/  @P2 LOP3.LUT R27, R27, 0x8, RZ, 0xfc, !PT ;  /* 0x000000081b1b2812 */ /* 0x000fce00078efcff */
[----:B------:R-:W2:Y:S01]  /*9ca0*/  @P2 LDC R7, c[0x0][0x438] ;  /* 0x00010e00ff072b82 */ /* 0x000ea20000000800 */
[----:B---3--:R-:W-:-:S05]  /*9cb0*/  IMAD.SHL.U32 R21, R21, 0x10, RZ ;  /* 0x0000001015157824 */ /* 0x008fca00078e00ff */
[----:B------:R-:W-:-:S04]  /*9cc0*/  LOP3.LUT R21, R21, 0x70, RZ, 0xc0, !PT ;  /* 0x0000007015157812 */ /* 0x000fc800078ec0ff */
[----:B------:R-:W-:-:S04]  /*9cd0*/  LOP3.LUT R4, R8, R20, R21, 0xfe, !PT ;  /* 0x0000001408047212 */ /* 0x000fc800078efe15 */
[C---:B------:R-:W-:Y:S01]  /*9ce0*/  ISETP.GE.AND P0, PT, R4.reuse, R35, PT ;  /* 0x000000230400720c */ /* 0x040fe20003f06270 */
[----:B------:R-:W-:-:S04]  /*9cf0*/  IMAD.IADD R9, R4, 0x1, R36 ;  /* 0x0000000104097824 */ /* 0x000fc800078e0224 */
[----:B-1----:R-:W-:Y:S01]  /*9d00*/  @P2 IMAD.HI.U32 R0, R9, R0, RZ ;  /* 0x0000000009002227 */ /* 0x002fe200078e00ff */
[----:B----4-:R-:W-:-:S04]  /*9d10*/  MOV R2, R9 ;  /* 0x0000000900027202 */ /* 0x010fc80000000f00 */
[----:B--2---:R-:W-:-:S03]  /*9d20*/  @P2 SHF.R.U32.HI R2, RZ, R7, R0 ;  /* 0x00000007ff022219 */ /* 0x004fc60000011600 */
[----:B------:R-:W1:Y:S01]  /*9d30*/  @!P0 LDC.64 R4, c[0x0][0x428] ;  /* 0x00010a00ff048b82 */ /* 0x000e620000000a00 */
[--C-:B------:R-:W-:Y:S01]  /*9d40*/  @!P0 SHF.R.S32.HI R3, RZ, 0x1f, R2.reuse ;  /* 0x0000001fff038819 */ /* 0x100fe20000011402 */
[----:B------:R-:W-:-:S04]  /*9d50*/  IMAD.MOV R0, RZ, RZ, -R2 ;  /* 0x000000ffff007224 */ /* 0x000fc800078e0a02 */
[----:B------:R-:W-:Y:S01]  /*9d60*/  IMAD R0, R6, R0, R9 ;  /* 0x0000000006007224 */ /* 0x000fe200078e0209 */
[----:B------:R-:W-:Y:S02]  /*9d70*/  ISETP.NE.AND P2, PT, R10, 0x3, PT ;  /* 0x000000030a00780c */ /* 0x000fe40003f45270 */
[----:B------:R-:W-:-:S11]  /*9d80*/  LOP3.LUT R27, R27, 0xfffffffb, RZ, 0xc0, !PT ;  /* 0xfffffffb1b1b7812 */ /* 0x000fd600078ec0ff */
[----:B------:R-:W-:-:S04]  /*9d90*/  @P2 LOP3.LUT R27, R27, 0x4, RZ, 0xfc, !PT ;  /* 0x000000041b1b2812 */ /* 0x000fc800078efcff */
[----:B------:R-:W-:Y:S01]  /*9da0*/  LOP3.LUT R27, R27, 0xfffffffd, RZ, 0xc0, !PT ;  /* 0xfffffffd1b1b7812 */ /* 0x000fe200078ec0ff */
[----:B------:R-:W-:Y:S01]  /*9db0*/  UMOV UR5, 0xffffffff ;  /* 0xffffffff00057882 */ /* 0x000fe20000000000 */
[-C--:B-1----:R-:W-:Y:S01]  /*9dc0*/  @!P0 IMAD.WIDE.U32 R6, R33, R4.reuse, R2 ;  /* 0x0000000421068225 */ /* 0x082fe200078e0002 */
[----:B------:R-:W-:Y:S01]  /*9dd0*/  SHF.R.S32.HI R37, RZ, 0x1f, R33 ;  /* 0x0000001fff257819 */ /* 0x000fe20000011421 */
[----:B------:R-:W1:Y:S04]  /*9de0*/  @!P0 LDC.64 R2, c[0x0][0x418] ;  /* 0x00010600ff028b82 */ /* 0x000e680000000a00 */
[----:B------:R-:W-:Y:S02]  /*9df0*/  @!P0 IMAD R9, R37, R4, RZ ;  /* 0x0000000425098224 */ /* 0x000fe400078e02ff */
[----:B------:R-:W-:-:S02]  /*9e00*/  IMAD.MOV.U32 R4, RZ, RZ, RZ ;  /* 0x000000ffff047224 */ /* 0x000fc400078e00ff */
[----:B------:R-:W-:-:S04]  /*9e10*/  @!P0 IMAD R5, R33, R5, R9 ;  /* 0x0000000521058224 */ /* 0x000fc800078e0209 */
[----:B------:R-:W-:Y:S01]  /*9e20*/  @!P0 IMAD.IADD R5, R7, 0x1, R5 ;  /* 0x0000000107058824 */ /* 0x000fe200078e0205 */
[----:B-1----:R-:W-:-:S04]  /*9e30*/  @!P0 LEA R2, P1, R6, R2, 0x2 ;  /* 0x0000000206028211 */ /* 0x002fc800078210ff */
[----:B------:R-:W-:-:S05]  /*9e40*/  @!P0 LEA.HI.X R3, R6, R3, R5, 0x2, P1 ;  /* 0x0000000306038211 */ /* 0x000fca00008f1405 */
[----:B------:R1:W5:Y:S01]  /*9e50*/  @!P0 LDG.E R4, desc[UR50][R2.64] ;  /* 0x0000003202048981 */ /* 0x000362000c1e1900 */
[----:B------:R-:W-:-:S13]  /*9e60*/  ISETP.GE.AND P0, PT, R30, UR4, PT ;  /* 0x000000041e007c0c */ /* 0x000fda000bf06270 */
[----:B------:R-:W-:Y:S02]  /*9e70*/  @P0 LOP3.LUT R27, R27, 0x2, RZ, 0xfc, !PT ;  /* 0x000000021b1b0812 */ /* 0x000fe400078efcff */
[----:B------:R-:W-:Y:S02]  /*9e80*/  ISETP.GE.AND P0, PT, R29, UR4, PT ;  /* 0x000000041d007c0c */ /* 0x000fe4000bf06270 */
[----:B------:R-:W-:-:S11]  /*9e90*/  LOP3.LUT R27, R27, 0xfffffffe, RZ, 0xc0, !PT ;  /* 0xfffffffe1b1b7812 */ /* 0x000fd600078ec0ff */
[----:B------:R-:W-:Y:S01]  /*9ea0*/  @P0 LOP3.LUT R27, R27, 0x1, RZ, 0xfc, !PT ;  /* 0x000000011b1b0812 */ /* 0x000fe200078efcff */
[----:B-1----:R-:W-:Y:S06]  /*9eb0*/  BRA.DIV UR5, `(.L_x_6797) ;  /* 0x0000003e05a07947 */ /* 0x002fec000b800000 */
.L_x_6865:
[----:B0-----:R-:W-:Y:S01]  /*9ec0*/  SHF.R.S32.HI R32, RZ, 0x1f, R18 ;  /* 0x0000001fff207819 */ /* 0x001fe20000011412 */
[----:B------:R-:W-:Y:S06]  /*9ed0*/  @!P2 BRA `(.L_x_6798) ;  /* 0x000000000004a947 */ /* 0x000fec0003800000 */
[----:B------:R-:W-:Y:S01]  /*9ee0*/  BPT.TRAP 0x1 ;  /* 0x000000040000795c */ /* 0x000fe20000300000 */
.L_x_6798:
[----:B------:R-:W-:Y:S01]  /*9ef0*/  SHF.R.S32.HI R6, RZ, 0x1f, R0 ;  /* 0x0000001fff067819 */ /* 0x000fe20000011400 */
[----:B------:R-:W-:Y:S01]  /*9f00*/  ULDC.64 UR4, c[0x0][0x328] ;  /* 0x0000ca0000047ab9 */ /* 0x000fe20000000a00 */
[----:B------:R-:W-:Y:S01]  /*9f10*/  BSSY B0, `(.L_x_6799) ;  /* 0x0000017000007945 */ /* 0x000fe20003800000 */
[----:B------:R-:W-:-:S04]  /*9f20*/  IMAD.WIDE.U32 R2, R0, UR4, RZ ;  /* 0x0000000400027c25 */ /* 0x000fc8000f8e00ff */
[----:B------:R-:W-:-:S04]  /*9f30*/  IMAD R5, R6, UR4, RZ ;  /* 0x0000000406057c24 */ /* 0x000fc8000f8e02ff */
[----:B------:R-:W-:Y:S01]  /*9f40*/  IMAD R5, R0, UR5, R5 ;  /* 0x0000000500057c24 */ /* 0x000fe2000f8e0205 */
        /* <DEDUP_REMOVED lines=19> */
.L_x_6866:
[----:B------:R-:W-:Y:S05]  /*a080*/  BSYNC B0 ;  /* 0x0000000000007941 */ /* 0x000fea0003800000 */
.L_x_6799:
[----:B------:R-:W1:Y:S01]  /*a090*/  S2R R9, SR_TID.X ;  /* 0x0000000000097919 */ /* 0x000e620000002100 */
        /* <DEDUP_REMOVED lines=8> */
[----:B------:R-:W-:Y:S02]  /*a120*/  IADD3 R3, R3, R6, RZ ;  /* 0x0000000603037210 */ /* 0x000fe40007ffe0ff */
[C---:B------:R-:W-:Y:S02]  /*a130*/  IMAD R5, R4.reuse, UR5, R5 ;  /* 0x0000000504057c24 */ /* 0x040fe4000f8e0205 */
[----:B------:R-:W-:Y:S01]  /*a140*/  IMAD.WIDE.U32 R2, R4, UR4, R2 ;  /* 0x0000000404027c25 */ /* 0x000fe2000f8e0002 */
[----:B------:R-:W-:-:S03]  /*a150*/  ULDC.64 UR4, c[0x0][0x308] ;  /* 0x0000c20000047ab9 */ /* 0x000fc60000000a00 */
[----:B------:R-:W-:Y:S02]  /*a160*/  IMAD.IADD R3, R3, 0x1, R5 ;  /* 0x0000000103037824 */ /* 0x000fe400078e0205 */
[----:B------:R-:W-:Y:S02]  /*a170*/  IMAD R0, R32, UR4, RZ ;  /* 0x0000000420007c24 */ /* 0x000fe4000f8e02ff */
[----:B------:R-:W-:-:S04]  /*a180*/  IMAD.WIDE.U32 R2, R18, UR4, R2 ;  /* 0x0000000412027c25 */ /* 0x000fc8000f8e0002 */
[----:B------:R-:W-:Y:S01]  /*a190*/  IMAD R0, R18, UR5, R0 ;  /* 0x0000000512007c24 */ /* 0x000fe2000f8e0200 */
[----:B-1----:R-:W-:Y:S01]  /*a1a0*/  LOP3.LUT R9, R9, 0x7f, RZ, 0xc0, !PT ;  /* 0x0000007f09097812 */ /* 0x002fe200078ec0ff */
[----:B------:R-:W-:Y:S01]  /*a1b0*/  ULDC.64 UR4, c[0x0][0x2e8] ;  /* 0x0000ba0000047ab9 */ /* 0x000fe20000000a00 */
[----:B------:R-:W-:Y:S01]  /*a1c0*/  IMAD R5, R25, 0x4000, R34 ;  /* 0x0000400019057824 */ /* 0x000fe200078e0222 */
[----:B------:R-:W-:Y:S01]  /*a1d0*/  LEA R4, P0, R2, UR4, 0x1 ;  /* 0x0000000402047c11 */ /* 0x000fe2000f8008ff */
[----:B------:R-:W-:Y:S01]  /*a1e0*/  IMAD.IADD R0, R3, 0x1, R0 ;  /* 0x0000000103007824 */ /* 0x000fe200078e0200 */
[----:B------:R-:W-:Y:S01]  /*a1f0*/  SHF.R.U32.HI R9, RZ, 0x3, R9 ;  /* 0x00000003ff097819 */ /* 0x000fe20000011609 */
[----:B------:R-:W-:-:S03]  /*a200*/  UMOV UR4, 0xffffffff ;  /* 0xffffffff00047882 */ /* 0x000fc60000000000 */
[----:B------:R-:W-:Y:S02]  /*a210*/  IADD3 R6, -R9, R35, -R8 ;  /* 0x0000002309067210 */ /* 0x000fe40007ffe908 */
[----:B------:R-:W-:Y:S02]  /*a220*/  LEA.HI.X R0, R2, UR5, R0, 0x1, P0 ;  /* 0x0000000502007c11 */ /* 0x000fe400080f0c00 */
        /* <DEDUP_REMOVED lines=79> */
[----:B------:R0:W-:Y:S04]  /*a720*/  @P1 LDGSTS.E.BYPASS.LTC128B.128 [R8+0x1f400], desc[UR50][R2.64+0x80], !P2 ;  /* 0x1f40008002081fae */ /* 0x0001e8000d101d72 */
[----:B0-2---:R0:W1:Y:S02]  /*a730*/  SHFL.IDX PT, R2, R4, 0x7, 0x181f ;  /* 0x00f81f0004027f89 */ /* 0x00506400000e0000 */
.L_x_6884:
[----:B------:R-:W-:-:S13]  /*a740*/  ISETP.GE.AND P0, PT, R6, 0x71, PT ;  /* 0x000000710600780c */ /* 0x000fda0003f06270 */
[----:B-1----:R-:W-:Y:S01]  /*a750*/  @P0 LEA R2, P1, R30, R2, 0x1 ;  /* 0x000000021e020211 */ /* 0x002fe200078208ff */
[----:B------:R-:W-:-:S03]  /*a760*/  @P0 IMAD R5, R5, 0x2, R22 ;  /* 0x0000000205050824 */ /* 0x000fc600078e0216 */
[----:B------:R-:W-:-:S05]  /*a770*/  @P0 IADD3.X R3, RZ, R0, RZ, P1, !PT ;  /* 0x00000000ff030210 */ /* 0x000fca0000ffe4ff */
[----:B------:R-:W-:Y:S01]  /*a780*/  @!PT LDS RZ, [RZ] ;  /* 0x00000000fffff984 */ /* 0x000fe20000000800 */
[----:B------:R-:W-:Y:S01]  /*a790*/  @!PT LDS RZ, [RZ] ;  /* 0x00000000fffff984 */ /* 0x000fe20000000800 */
[----:B------:R-:W-:Y:S01]  /*a7a0*/  @!PT LDS RZ, [RZ] ;  /* 0x00000000fffff984 */ /* 0x000fe20000000800 */
[----:B------:R1:W-:Y:S04]  /*a7b0*/  @P0 LDGSTS.E.BYPASS.LTC128B.128 [R5+0x1bc00], desc[UR50][R2.64], !P3 ;  /* 0x1bc0000002050fae */ /* 0x0003e8000d901d72 */
[----:B------:R1:W-:Y:S01]  /*a7c0*/  @P0 LDGSTS.E.BYPASS.LTC128B.128 [R5+0x1fc00], desc[UR50][R2.64+0x80], !P2 ;  /* 0x1fc0008002050fae */ /* 0x0003e2000d101d72 */
[----:B------:R-:W-:Y:S01]  /*a7d0*/  PLOP3.LUT P0, PT, PT, PT, PT, 0x80, 0x0 ;  /* 0x000000000000781c */ /* 0x000fe20003f0f070 */
[----:B------:R-:W-:-:S12]  /*a7e0*/  NOP ;  /* 0x0000000000007918 */ /* 0x000fd80000000000 */
.L_x_6802:
        /* <DEDUP_REMOVED lines=11> */
.L_x_6803:
[----:B-1----:R1:W5:Y:S01]  /*a8a0*/  LDL.LU R3, [R1+0x4] ;  /* 0x0000040001037983 */ /* 0x0023620000300800 */
[----:B------:R1:W-:Y:S03]  /*a8b0*/  SYNCS.ARRIVE.TRANS64.A1T0 RZ, [R7+URZ+0x28830], RZ ;  /* 0x028830ff07ff79a7 */ /* 0x0003e6000810003f */
[----:B0-----:R1:W5:Y:S02]  /*a8c0*/  LDL.LU R4, [R1+0x10] ;  /* 0x0000100001047983 */ /* 0x0013640000300800 */
[----:B------:R-:W-:Y:S05]  /*a8d0*/  WARPSYNC.ALL ;  /* 0x0000000000007948 */ /* 0x000fea0003800000 */
[----:B------:R-:W-:Y:S01]  /*a8e0*/  ULDC.64 UR4, c[0x0][0x298] ;  /* 0x0000a60000047ab9 */ /* 0x000fe20000000a00 */
[----:B------:R-:W-:Y:S01]  /*a8f0*/  VIADD R2, R22, 0x10400 ;  /* 0x0001040016027836 */ /* 0x000fe20000000000 */
[----:B------:R-:W-:Y:S01]  /*a900*/  BAR.SYNC.DEFER_BLOCKING 0x8, 0x180 ;  /* 0x0206000000007b1d */ /* 0x000fe20000010000 */
[----:B------:R-:W-:-:S03]  /*a910*/  LOP3.LUT P1, RZ, R27, 0x10, RZ, 0xc0, !PT ;  /* 0x000000101bff7812 */ /* 0x000fc6000782c0ff */
[----:B------:R-:W-:Y:S02]  /*a920*/  LOP3.LUT P0, RZ, R2, 0x3ff, RZ, 0xc0, !PT ;  /* 0x000003ff02ff7812 */ /* 0x000fe4000780c0ff */
[----:B------:R-:W-:Y:S01]  /*a930*/  BSSY B6, `(.L_x_6804) ;  /* 0x000001c000067945 */ /* 0x000fe20003800000 */
[----:B------:R-:W-:Y:S02]  /*a940*/  SEL R31, R31, RZ, !P1 ;  /* 0x000000ff1f1f7207 */ /* 0x000fe40004800000 */
[----:B-----5:R-:W-:Y:S02]  /*a950*/  SHF.R.S32.HI R0, RZ, 0x1f, R3 ;  /* 0x0000001fff007819 */ /* 0x020fe40000011403 */
[----:B------:R-:W-:-:S03]  /*a960*/  SEL R4, R4, RZ, !P1 ;  /* 0x000000ff04047207 */ /* 0x000fc60004800000 */
[----:B------:R-:W-:-:S04]  /*a970*/  IMAD R0, R0, UR4, RZ ;  /* 0x0000000400007c24 */ /* 0x000fc8000f8e02ff */
[C---:B------:R-:W-:Y:S02]  /*a980*/  IMAD R0, R3.reuse, UR5, R0 ;  /* 0x0000000503007c24 */ /* 0x040fe4000f8e0200 */
[----:B------:R-:W-:-:S04]  /*a990*/  IMAD.WIDE.U32 R2, R3, UR4, RZ ;  /* 0x0000000403027c25 */ /* 0x000fc8000f8e00ff */
[----:B------:R-:W-:Y:S01]  /*a9a0*/  IMAD.IADD R0, R3, 0x1, R0 ;  /* 0x0000000103007824 */ /* 0x000fe200078e0200 */
[----:B------:R0:W-:Y:S04]  /*a9b0*/  STL.64 [R1+0x8], R2 ;  /* 0x0000080201007387 */ /* 0x0001e80000100a00 */
[----:B------:R0:W-:Y:S04]  /*a9c0*/  STL [R1+0x10], R4 ;  /* 0x0000100401007387 */ /* 0x0001e80000100800 */
[----:B------:R0:W-:Y:S01]  /*a9d0*/  STL [R1+0x4], R0 ;  /* 0x0000040001007387 */ /* 0x0001e20000100800 */
        /* <DEDUP_REMOVED lines=10> */
[----:B-1----:R-:W-:-:S02]  /*aa80*/  IMAD.U32 R7, RZ, RZ, UR7 ;  /* 0x00000007ff077e24 */ /* 0x002fc4000f8e00ff */
[----:B------:R-:W-:Y:S02]  /*aa90*/  IMAD.U32 R11, RZ, RZ, UR9 ;  /* 0x00000009ff0b7e24 */ /* 0x000fe4000f8e00ff */
[----:B------:R-:W-:Y:S02]  /*aaa0*/  IMAD.MOV.U32 R8, RZ, RZ, 0x70 ;  /* 0x00000070ff087424 */ /* 0x000fe400078e00ff */
[----:B------:R-:W-:Y:S02]  /*aab0*/  IMAD.MOV.U32 R12, RZ, RZ, 0x1 ;  /* 0x00000001ff0c7424 */ /* 0x000fe400078e00ff */
[----:B------:R-:W-:-:S07]  /*aac0*/  IMAD.MOV.U32 R13, RZ, RZ, RZ ;  /* 0x000000ffff0d7224 */ /* 0x000fce00078e00ff */
[----:B------:R-:W-:-:S07]  /*aad0*/  LEPC R20, `(.L_x_6805) ;  /* 0x000000001014794e */ /* 0x000fce0000000000 */
[----:B0-----:R-:W-:Y:S05]  /*aae0*/  CALL.ABS.NOINC R2 ;  /* 0x0000000002007343 */ /* 0x001fea0003c00000 */
.L_x_6805:
[----:B------:R-:W-:Y:S05]  /*aaf0*/  BSYNC B6 ;  /* 0x0000000000067941 */ /* 0x000fea0003800000 */
.L_x_6804:
[----:B------:R-:W2:Y:S01]  /*ab00*/  LDL.LU R21, [R1+0x4] ;  /* 0x0000040001157983 */ /* 0x000ea20000300800 */
[----:B------:R-:W3:Y:S01]  /*ab10*/  LDC R6, c[0x0][0x448] ;  /* 0x00011200ff067b82 */ /* 0x000ee20000000800 */
[----:B------:R-:W-:Y:S02]  /*ab20*/  ULDC.64 UR4, c[0x0][0x2d8] ;  /* 0x0000b60000047ab9 */ /* 0x000fe40000000a00 */
[----:B0-----:R-:W2:Y:S04]  /*ab30*/  LDL.LU.64 R2, [R1+0x8] ;  /* 0x0000080001027983 */ /* 0x001ea80000300a00 */
[----:B------:R-:W4:Y:S01]  /*ab40*/  LDL.LU R20, [R1+0x10] ;  /* 0x0000100001147983 */ /* 0x000f220000300800 */
[----:B------:R-:W-:-:S03]  /*ab50*/  IMAD R0, R32, UR4, RZ ;  /* 0x0000000420007c24 */ /* 0x000fc6000f8e02ff */
[----:B------:R0:W5:Y:S01]  /*ab60*/  LDL R10, [R1] ;  /* 0x00000000010a7983 */ /* 0x0001620000100800 */
[----:B------:R-:W-:Y:S01]  /*ab70*/  IMAD R5, R18, UR5, R0 ;  /* 0x0000000512057c24 */ /* 0x000fe2000f8e0200 */
[----:B------:R-:W0:Y:S01]  /*ab80*/  S2R R4, SR_TID.X ;  /* 0x0000000000047919 */ /* 0x000e220000002100 */
[----:B---3--:R-:W-:-:S13]  /*ab90*/  ISETP.NE.AND P0, PT, R6, 0x1, PT ;  /* 0x000000010600780c */ /* 0x008fda0003f05270 */
[----:B-1----:R-:W1:Y:S01]  /*aba0*/  @P0 LDC R7, c[0x0][0x450] ;  /* 0x00011400ff070b82 */ /* 0x002e620000000800 */
[----:B0-----:R-:W-:Y:S01]  /*abb0*/  IMAD.SHL.U32 R8, R4, 0x10, RZ ;  /* 0x0000001004087824 */ /* 0x001fe200078e00ff */
[----:B------:R-:W-:-:S04]  /*abc0*/  SHF.L.U32 R4, R17, 0x7, RZ ;  /* 0x0000000711047819 */ /* 0x000fc800000006ff */
[----:B------:R-:W-:Y:S01]  /*abd0*/  LOP3.LUT R8, R8, 0x70, RZ, 0xc0, !PT ;  /* 0x0000007008087812 */ /* 0x000fe200078ec0ff */
[----:B--2---:R-:W-:Y:S02]  /*abe0*/  IMAD.MOV.U32 R3, RZ, RZ, R21 ;  /* 0x000000ffff037224 */ /* 0x004fe400078e0015 */
[----:B------:R0:W5:Y:S01]  /*abf0*/  LDL R21, [R1+0x14] ;  /* 0x0000140001157983 */ /* 0x0001620000100800 */
[----:B------:R-:W-:Y:S01]  /*ac00*/  IMAD.WIDE.U32 R2, R18, UR4, R2 ;  /* 0x0000000412027c25 */ /* 0x000fe2000f8e0002 */
[----:B------:R-:W-:-:S03]  /*ac10*/  ULDC.64 UR4, c[0x0][0x2e0] ;  /* 0x0000b80000047ab9 */ /* 0x000fc60000000a00 */
[----:B----4-:R-:W-:Y:S02]  /*ac20*/  IMAD R0, R20, UR4, RZ ;  /* 0x0000000414007c24 */ /* 0x010fe4000f8e02ff */
[----:B------:R-:W2:Y:S01]  /*ac30*/  S2R R20, SR_TID.X ;  /* 0x0000000000147919 */ /* 0x000ea20000002100 */
[----:B------:R-:W-:Y:S02]  /*ac40*/  IMAD.IADD R3, R3, 0x1, R5 ;  /* 0x0000000103037824 */ /* 0x000fe400078e0205 */
[----:B------:R-:W3:Y:S01]  /*ac50*/  @P0 LDC R5, c[0x0][0x44c] ;  /* 0x00011300ff050b82 */ /* 0x000ee20000000800 */
[C---:B------:R-:W-:Y:S02]  /*ac60*/  IMAD R0, R31.reuse, UR5, R0 ;  /* 0x000000051f007c24 */ /* 0x040fe4000f8e0200 */
[----:B------:R-:W-:Y:S01]  /*ac70*/  IMAD.WIDE.U32 R2, R31, UR4, R2 ;  /* 0x000000041f027c25 */ /* 0x000fe2000f8e0002 */
[----:B------:R-:W-:-:S03]  /*ac80*/  ULDC.64 UR4, c[0x0][0x2d0] ;  /* 0x0000b40000047ab9 */ /* 0x000fc60000000a00 */
[----:B------:R-:W-:Y:S01]  /*ac90*/  IMAD.IADD R3, R3, 0x1, R0 ;  /* 0x0000000103037824 */ /* 0x000fe200078e0200 */
[----:B--2---:R-:W-:-:S04]  /*aca0*/  LOP3.LUT R20, R20, 0x7f, RZ, 0xc0, !PT ;  /* 0x0000007f14147812 */ /* 0x004fc800078ec0ff */
[----:B------:R-:W-:-:S04]  /*acb0*/  SHF.R.U32.HI R20, RZ, 0x3, R20 ;  /* 0x00000003ff147819 */ /* 0x000fc80000011614 */
[----:B------:R-:W-:-:S05]  /*acc0*/  LOP3.LUT R0, R4, R20, R8, 0xfe, !PT ;  /* 0x0000001404007212 */ /* 0x000fca00078efe08 */
[----:B---3--:R-:W-:-:S04]  /*acd0*/  @P0 IMAD.HI.U32 R8, R0, R5, RZ ;  /* 0x0000000500080227 */ /* 0x008fc800078e00ff */
[----:B------:R-:W-:Y:S01]  /*ace0*/  IMAD.MOV.U32 R9, RZ, RZ, R0 ;  /* 0x000000ffff097224 */ /* 0x000fe200078e0000 */
[----:B-1----:R-:W-:-:S04]  /*acf0*/  @P0 SHF.R.U32.HI R9, RZ, R7, R8 ;  /* 0x00000007ff090219 */ /* 0x002fc80000011608 */
[--C-:B------:R-:W-:Y:S01]  /*ad00*/  SHF.R.S32.HI R8, RZ, 0x1f, R9.reuse ;  /* 0x0000001fff087819 */ /* 0x100fe20000011409 */
[----:B------:R-:W-:-:S04]  /*ad10*/  IMAD.MOV R5, RZ, RZ, -R9 ;  /* 0x000000ffff057224 */ /* 0x000fc800078e0a09 */
[----:B------:R-:W-:Y:S02]  /*ad20*/  IMAD R0, R6, R5, R0 ;  /* 0x0000000506007224 */ /* 0x000fe400078e0200 */
[----:B------:R-:W-:Y:S02]  /*ad30*/  IMAD R8, R8, UR4, RZ ;  /* 0x0000000408087c24 */ /* 0x000fe4000f8e02ff */
[----:B------:R-:W-:Y:S01]  /*ad40*/  IMAD.WIDE.U32 R2, R9, UR4, R2 ;  /* 0x0000000409027c25 */ /* 0x000fe2000f8e0002 */
[----:B------:R-:W-:-:S03]  /*ad50*/  SHF.R.S32.HI R7, RZ, 0x1f, R0 ;  /* 0x0000001fff077819 */ /* 0x000fc60000011400 */
        /* <DEDUP_REMOVED lines=8> */
[C---:B------:R-:W-:Y:S01]  /*ade0*/  LEA R0, P0, R2.reuse, UR4, 0x1 ;  /* 0x0000000402007c11 */ /* 0x040fe2000f8008ff */
[----:B------:R-:W-:Y:S02]  /*adf0*/  ULDC UR4, c[0x0][0x2b8] ;  /* 0x0000ae0000047ab9 */ /* 0x000fe40000000800 */
[----:B------:R-:W-:Y:S02]  /*ae00*/  ISETP.GE.AND P1, PT, R29, UR4, PT ;  /* 0x000000041d007c0c */ /* 0x000fe4000bf26270 */
[----:B------:R-:W-:Y:S02]  /*ae10*/  LEA.HI.X R5, R2, UR5, R5, 0x1, P0 ;  /* 0x0000000502057c11 */ /* 0x000fe400080f0c05 */
[----:B------:R-:W-:Y:S01]  /*ae20*/  ISETP.GE.AND P0, PT, R30, UR4, PT ;  /* 0x000000041e007c0c */ /* 0x000fe2000bf06270 */
[----:B------:R-:W-:-:S03]  /*ae30*/  UMOV UR4, 0xffffffff ;  /* 0xffffffff00047882 */ /* 0x000fc60000000000 */
[----:B0-----:R-:W-:Y:S09]  /*ae40*/  BRA.DIV UR4, `(.L_x_6806) ;  /* 0x0000003a04d07947 */ /* 0x001ff2000b800000 */
        /* <DEDUP_REMOVED lines=71> */
[----:B0-----:R1:W-:Y:S02]  /*b2c0*/  @!P2 LDGSTS.E.BYPASS.LTC128B.128 [R10+0x17400], desc[UR50][R2.64+0x80], !P1 ;  /* 0x17400080020aafae */ /* 0x0013e4000c901d72 */
.L_x_6901:
        /* <DEDUP_REMOVED lines=10> */
[----:B------:R0:W-:Y:S02]  /*b370*/  LDGSTS.E.BYPASS.LTC128B.128 [R10+0x17c00], desc[UR50][R2.64+0x80], !P1 ;  /* 0x17c00080020a7fae */ /* 0x0001e4000c901d72 */
.L_x_6808:
[----:B------:R-:W-:Y:S05]  /*b380*/  BSYNC B0 ;  /* 0x0000000000007941 */ /* 0x000fea0003800000 */
.L_x_6807:
[----:B------:R-:W-:Y:S01]  /*b390*/  NOP ;  /* 0x0000000000007918 */ /* 0x000fe20000000000 */
[----:B------:R-:W-:-:S13]  /*b3a0*/  PLOP3.LUT P0, PT, PT, PT, PT, 0x80, 0x0 ;  /* 0x000000000000781c */ /* 0x000fda0003f0f070 */
.L_x_6809:
        /* <DEDUP_REMOVED lines=16> */
[----:B------:R-:W-:Y:S01]  /*b4b0*/  ISETP.GE.AND P0, PT, R35, 0x81, PT ;  /* 0x000000812300780c */ /* 0x000fe20003f06270 */
[----:B------:R-:W1:Y:S02]  /*b4c0*/  SYNCS.PHASECHK.TRANS64.TRYWAIT P1, [R22+URZ+0x28820], R3 ;  /* 0x02882003160075a7 */ /* 0x000e64000802017f */
[----:B01----:R-:W-:Y:S10]  /*b4d0*/  @!P1 BRA `(.L_x_6811) ;  /* 0x0000003c00ac9947 */ /* 0x003ff40003800000 */
.L_x_6902:
[----:B------:R-:W-:Y:S05]  /*b4e0*/  BSYNC B0 ;  /* 0x0000000000007941 */ /* 0x000fea0003800000 */
.L_x_6810:
[----:B------:R-:W-:Y:S04]  /*b4f0*/  BSSY B0, `(.L_x_6812) ;  /* 0x000010e000007945 */ /* 0x000fe80003800000 */
[----:B------:R-:W-:Y:S05]  /*b500*/  @!P0 BRA `(.L_x_6813) ;  /* 0x0000001000308947 */ /* 0x000fea0003800000 */
[----:B------:R-:W3:Y:S01]  /*b510*/  LDL.LU R0, [R1+0x18] ;  /* 0x0000180001007983 */ /* 0x000ee20000300800 */
[----:B------:R-:W-:Y:S01]  /*b520*/  ULDC UR4, c[0x0][0x2f4] ;  /* 0x0000bd0000047ab9 */ /* 0x000fe20000000800 */
[----:B------:R-:W-:Y:S01]  /*b530*/  MOV R17, R28 ;  /* 0x0000001c00117202 */ /* 0x000fe20000000f00 */
[----:B------:R-:W-:Y:S01]  /*b540*/  IMAD.MOV.U32 R10, RZ, RZ, R25 ;  /* 0x000000ffff0a7224 */ /* 0x000fe200078e0019 */
[----:B------:R-:W-:Y:S01]  /*b550*/  ISETP.GE.AND P2, PT, R30, UR4, PT ;  /* 0x000000041e007c0c */ /* 0x000fe2000bf46270 */
[----:B------:R-:W-:Y:S01]  /*b560*/  IMAD.MOV.U32 R31, RZ, RZ, R26 ;  /* 0x000000ffff1f7224 */ /* 0x000fe200078e001a */
[----:B------:R-:W-:Y:S02]  /*b570*/  ISETP.GE.AND P1, PT, R29, UR4, PT ;  /* 0x000000041d007c0c */ /* 0x000fe4000bf26270 */
[----:B---3--:R-:W-:-:S11]  /*b580*/  LEA.HI.SX32 R6, R0, 0xfffffffe, 0x19 ;  /* 0xfffffffe00067811 */ /* 0x008fd600078fcaff */
.L_x_6826:
[----:B0-----:R-:W0:Y:S01]  /*b590*/  S2R R3, SR_TID.X ;  /* 0x0000000000037919 */ /* 0x001e220000002100 */
[----:B------:R-:W1:Y:S01]  /*b5a0*/  LDC R4, c[0x0][0x430] ;  /* 0x00010c00ff047b82 */ /* 0x000e620000000800 */
[----:B------:R-:W-:Y:S05]  /*b5b0*/  YIELD ;  /* 0x0000000000007946 */ /* 0x000fea0003800000 */
[----:B------:R-:W-:Y:S01]  /*b5c0*/  ULDC.64 UR4, c[0x0][0x428] ;  /* 0x00010a0000047ab9 */ /* 0x000fe20000000a00 */
[----:B------:R-:W-:Y:S01]  /*b5d0*/  VIADD R25, R10, 0x1 ;  /* 0x000000010a197836 */ /* 0x000fe20000000000 */
[----:B-1----:R-:W-:Y:S02]  /*b5e0*/  ISETP.NE.AND P0, PT, R4, 0x1, PT ;  /* 0x000000010400780c */ /* 0x002fe40003f05270 */
[C---:B0-----:R-:W-:Y:S01]  /*b5f0*/  LOP3.LUT R0, R3.reuse, 0x7f, RZ, 0xc0, !PT ;  /* 0x0000007f03007812 */ /* 0x041fe200078ec0ff */
[----:B------:R-:W-:-:S03]  /*b600*/  IMAD.SHL.U32 R4, R3, 0x10, RZ ;  /* 0x0000001003047824 */ /* 0x000fc600078e00ff */
[----:B------:R-:W-:-:S07]  /*b610*/  SHF.R.U32.HI R5, RZ, 0x3, R0 ;  /* 0x00000003ff057819 */ /* 0x000fce0000011600 */
[----:B------:R-:W0:Y:S01]  /*b620*/  @P0 LDC R0, c[0x0][0x434] ;  /* 0x00010d00ff000b82 */ /* 0x000e220000000800 */
[----:B------:R-:W-:Y:S01]  /*b630*/  LOP3.LUT R4, R4, 0x70, RZ, 0xc0, !PT ;  /* 0x0000007004047812 */ /* 0x000fe200078ec0ff */
[----:B------:R-:W-:-:S06]  /*b640*/  IMAD R7, R6, 0x80, R5 ;  /* 0x0000008006077824 */ /* 0x000fcc00078e0205 */
[----:B------:R-:W1:Y:S01]  /*b650*/  @P0 LDC R3, c[0x0][0x438] ;  /* 0x00010e00ff030b82 */ /* 0x000e620000000800 */
[----:B------:R-:W-:-:S05]  /*b660*/  IADD3 R7, R4, R7, R36 ;  /* 0x0000000704077210 */ /* 0x000fca0007ffe024 */
[----:B------:R-:W-:Y:S02]  /*b670*/  IMAD.MOV.U32 R8, RZ, RZ, R7 ;  /* 0x000000ffff087224 */ /* 0x000fe400078e0007 */
[----:B0-----:R-:W-:-:S05]  /*b680*/  @P0 IMAD.HI.U32 R0, R7, R0, RZ ;  /* 0x0000000007000227 */ /* 0x001fca00078e00ff */
[----:B-1----:R-:W-:Y:S01]  /*b690*/  @P0 SHF.R.U32.HI R8, RZ, R3, R0 ;  /* 0x00000003ff080219 */ /* 0x002fe20000011600 */
[----:B------:R-:W-:-:S03]  /*b6a0*/  IMAD R0, R37, UR4, RZ ;  /* 0x0000000425007c24 */ /* 0x000fc6000f8e02ff */
[--C-:B------:R-:W-:Y:S01]  /*b6b0*/  SHF.R.S32.HI R3, RZ, 0x1f, R8.reuse ;  /* 0x0000001fff037819 */ /* 0x100fe20000011408 */
[----:B------:R-:W-:Y:S02]  /*b6c0*/  IMAD.MOV.U32 R2, RZ, RZ, R8 ;  /* 0x000000ffff027224 */ /* 0x000fe400078e0008 */
[C---:B------:R-:W-:Y:S02]  /*b6d0*/  IMAD R5, R33.reuse, UR5, R0 ;  /* 0x0000000521057c24 */ /* 0x040fe4000f8e0200 */
[----:B------:R-:W-:Y:S01]  /*b6e0*/  IMAD.WIDE.U32 R2, R33, UR4, R2 ;  /* 0x0000000421027c25 */ /* 0x000fe2000f8e0002 */
[----:B------:R-:W-:-:S03]  /*b6f0*/  ULDC.64 UR4, c[0x0][0x418] ;  /* 0x0001060000047ab9 */ /* 0x000fc60000000a00 */
[----:B------:R-:W-:Y:S01]  /*b700*/  IMAD.IADD R3, R5, 0x1, R3 ;  /* 0x0000000105037824 */ /* 0x000fe200078e0203 */
[----:B------:R-:W-:Y:S01]  /*b710*/  LEA R4, P0, R2, UR4, 0x2 ;  /* 0x0000000402047c11 */ /* 0x000fe2000f8010ff */
[----:B------:R-:W-:-:S03]  /*b720*/  ULDC UR4, c[0x0][0x430] ;  /* 0x00010c0000047ab9 */ /* 0x000fc60000000800 */
[----:B------:R-:W-:Y:S02]  /*b730*/  LEA.HI.X R5, R2, UR5, R3, 0x2, P0 ;  /* 0x0000000502057c11 */ /* 0x000fe400080f1403 */
[----:B------:R-:W-:Y:S01]  /*b740*/  MOV R9, UR37 ;  /* 0x0000002500097c02 */ /* 0x000fe20008000f00 */
[----:B------:R-:W-:Y:S01]  /*b750*/  IMAD.MOV R2, RZ, RZ, -R8 ;  /* 0x000000ffff027224 */ /* 0x000fe200078e0a08 */
[----:B------:R-:W-:Y:S01]  /*b760*/  ISETP.NE.AND P0, PT, R25, 0x2, PT ;  /* 0x000000021900780c */ /* 0x000fe20003f05270 */
[----:B------:R0:W3:Y:S01]  /*b770*/  LDG.E R0, desc[UR50][R4.64] ;  /* 0x0000003204007981 */ /* 0x0000e2000c1e1900 */
[----:B------:R-:W-:Y:S02]  /*b780*/  ISETP.NE.AND P3, PT, R9, 0x3, PT ;  /* 0x000000030900780c */ /* 0x000fe40003f65270 */
[----:B------:R-:W-:Y:S01]  /*b790*/  SEL R28, RZ, 0x1, P0 ;  /* 0x00000001ff1c7807 */ /* 0x000fe20000000000 */
[----:B------:R-:W-:Y:S01]  /*b7a0*/  IMAD.MOV.U32 R26, RZ, RZ, R6 ;  /* 0x000000ffff1a7224 */ /* 0x000fe200078e0006 */
[----:B------:R-:W-:-:S02]  /*b7b0*/  SEL R25, R25, RZ, P0 ;  /* 0x000000ff19197207 */ /* 0x000fc40000000000 */
[----:B------:R-:W-:Y:S01]  /*b7c0*/  LOP3.LUT R28, R17, R28, RZ, 0x3c, !PT ;  /* 0x0000001c111c7212 */ /* 0x000fe200078e3cff */
[----:B0-----:R-:W-:Y:S01]  /*b7d0*/  IMAD R4, R2, UR4, R7 ;  /* 0x0000000402047c24 */ /* 0x001fe2000f8e0207 */
[----:B---3--:R-:W-:-:S05]  /*b7e0*/  SHF.R.S32.HI R21, RZ, 0x1f, R0 ;  /* 0x0000001fff157819 */ /* 0x008fca0000011400 */
[----:B------:R-:W-:Y:S05]  /*b7f0*/  @!P3 BRA `(.L_x_6814) ;  /* 0x000000000004b947 */ /* 0x000fea0003800000 */
[----:B------:R-:W-:Y:S01]  /*b800*/  BPT.TRAP 0x1 ;  /* 0x000000040000795c */ /* 0x000fe20000300000 */
.L_x_6814:
[----:B------:R-:W-:Y:S01]  /*b810*/  IMAD R6, R25, 0x8, R22 ;  /* 0x0000000819067824 */ /* 0x000fe200078e0216 */
[----:B------:R-:W-:Y:S01]  /*b820*/  SHF.L.U32 R3, R28, 0x1f, RZ ;  /* 0x0000001f1c037819 */ /* 0x000fe200000006ff */
[----:B------:R-:W-:Y:S03]  /*b830*/  BSSY B1, `(.L_x_6815) ;  /* 0x0000003000017945 */ /* 0x000fe60003800000 */
[----:B------:R-:W0:Y:S02]  /*b840*/  SYNCS.PHASECHK.TRANS64.TRYWAIT P0, [R6+URZ+0x28840], R3 ;  /* 0x02884003060075a7 */ /* 0x000e24000800017f */
[----:B0-----:R-:W-:Y:S05]  /*b850*/  @!P0 BRA `(.L_x_6816) ;  /* 0x0000003800e08947 */ /* 0x001fea0003800000 */
.L_x_6903:
[----:B------:R-:W-:Y:S05]  /*b860*/  BSYNC B1 ;  /* 0x0000000000017941 */ /* 0x000fea0003800000 */
.L_x_6815:
[----:B------:R-:W-:Y:S01]  /*b870*/  SHF.R.S32.HI R20, RZ, 0x1f, R4 ;  /* 0x0000001fff147819 */ /* 0x000fe20000011404 */
[----:B------:R-:W-:Y:S01]  /*b880*/  ULDC.64 UR4, c[0x0][0x300] ;  /* 0x0000c00000047ab9 */ /* 0x000fe20000000a00 */
[C---:B------:R-:W-:Y:S01]  /*b890*/  LOP3.LUT P4, RZ, R27.reuse, 0x2, RZ, 0xc0, !PT ;  /* 0x000000021bff7812 */ /* 0x040fe2000788c0ff */
        /* <DEDUP_REMOVED lines=24> */
[----:B------:R-:W1:Y:S02]  /*ba20*/  SHFL.IDX PT, R3, R9, RZ, 0x181f ;  /* 0x00181fff09037589 */ /* 0x000e6400000e0000 */
[----:B0-----:R-:W-:-:S04]  /*ba30*/  IADD3 R2, P0, R2, R5, RZ ;  /* 0x0000000502027210 */ /* 0x001fc80007f1e0ff */
[----:B-1----:R-:W-:-:S05]  /*ba40*/  IADD3.X R3, RZ, R3, RZ, P0, !PT ;  /* 0x00000003ff037210 */ /* 0x002fca00007fe4ff */
[----:B------:R-:W-:Y:S01]  /*ba50*/  @!PT LDS RZ, [RZ] ;  /* 0x00000000fffff984 */ /* 0x000fe20000000800 */
[----:B------:R-:W-:Y:S04]  /*ba60*/  LDGSTS.E.BYPASS.LTC128B.128 [R8+0x18400], desc[UR50][R2.64], !P4 ;  /* 0x1840000002087fae */ /* 0x000fe8000e101d72 */
[----:B------:R0:W-:Y:S04]  /*ba70*/  LDGSTS.E.BYPASS.LTC128B.128 [R8+0x1c400], desc[UR50][R2.64+0x80], !P3 ;  /* 0x1c40008002087fae */ /* 0x0001e8000d901d72 */
[----:B0-----:R-:W0:Y:S04]  /*ba80*/  SHFL.IDX PT, R2, R7, 0x1, 0x181f ;  /* 0x00381f0007027f89 */ /* 0x001e2800000e0000 */
[----:B------:R-:W1:Y:S01]  /*ba90*/  SHFL.IDX PT, R3, R9, 0x1, 0x181f ;  /* 0x00381f0009037f89 */ /* 0x000e6200000e0000 */
[----:B0-----:R-:W-:-:S05]  /*baa0*/  IADD3 R2, P0, R2, R5, RZ ;  /* 0x0000000502027210 */ /* 0x001fca0007f1e0ff */
[----:B-1----:R-:W-:-:S05]  /*bab0*/  IMAD.X R3, RZ, RZ, R3, P0 ;  /* 0x000000ffff037224 */ /* 0x002fca00000e0603 */
        /* <DEDUP_REMOVED lines=27> */
[----:B------:R-:W1:Y:S04]  /*bc70*/  SHFL.IDX PT, R3, R9, 0x6, 0x181f ;  /* 0x00d81f0009037f89 */ /* 0x000e6800000e0000 */
[----:B------:R-:W3:Y:S01]  /*bc80*/  SHFL.IDX PT, R9, R9, 0x7, 0x181f ;  /* 0x00f81f0009097f89 */ /* 0x000ee200000e0000 */
[----:B0-----:R-:W-:-:S05]  /*bc90*/  IADD3 R2, P0, R2, R5, RZ ;  /* 0x0000000502027210 */ /* 0x001fca0007f1e0ff */
[----:B-1----:R-:W-:-:S05]  /*bca0*/  IMAD.X R3, RZ, RZ, R3, P0 ;  /* 0x000000ffff037224 */ /* 0x002fca00000e0603 */
[----:B------:R-:W-:Y:S04]  /*bcb0*/  LDGSTS.E.BYPASS.LTC128B.128 [R8+0x1b400], desc[UR50][R2.64], !P4 ;  /* 0x1b40000002087fae */ /* 0x000fe8000e101d72 */
[----:B------:R0:W-:Y:S04]  /*bcc0*/  LDGSTS.E.BYPASS.LTC128B.128 [R8+0x1f400], desc[UR50][R2.64+0x80], !P3 ;  /* 0x1f40008002087fae */ /* 0x0001e8000d901d72 */
[----:B0--3--:R0:W1:Y:S02]  /*bcd0*/  SHFL.IDX PT, R2, R7, 0x7, 0x181f ;  /* 0x00f81f0007027f89 */ /* 0x00906400000e0000 */
.L_x_6921:
[----:B-1----:R-:W-:-:S05]  /*bce0*/  IADD3 R2, P0, R2, R5, RZ ;  /* 0x0000000502027210 */ /* 0x002fca0007f1e0ff */
[----:B------:R-:W-:Y:S01]  /*bcf0*/  IMAD.X R3, RZ, RZ, R9, P0 ;  /* 0x000000ffff037224 */ /* 0x000fe200000e0609 */
[----:B------:R-:W-:-:S04]  /*bd00*/  PLOP3.LUT P0, PT, PT, PT, PT, 0x80, 0x0 ;  /* 0x000000000000781c */ /* 0x000fc80003f0f070 */
[----:B------:R-:W-:Y:S01]  /*bd10*/  @!PT LDS RZ, [RZ] ;  /* 0x00000000fffff984 */ /* 0x000fe20000000800 */
[----:B------:R-:W-:Y:S01]  /*bd20*/  @!PT LDS RZ, [RZ] ;  /* 0x00000000fffff984 */ /* 0x000fe20000000800 */
[----:B------:R-:W-:Y:S01]  /*bd30*/  @!PT LDS RZ, [RZ] ;  /* 0x00000000fffff984 */ /* 0x000fe20000000800 */
[----:B------:R1:W-:Y:S04]  /*bd40*/  LDGSTS.E.BYPASS.LTC128B.128 [R8+0x1bc00], desc[UR50][R2.64], !P4 ;  /* 0x1bc0000002087fae */ /* 0x0003e8000e101d72 */
[----:B------:R1:W-:Y:S01]  /*bd50*/  LDGSTS.E.BYPASS.LTC128B.128 [R8+0x1fc00], desc[UR50][R2.64+0x80], !P3 ;  /* 0x1fc0008002087fae */ /* 0x0003e2000d901d72 */
[----:B------:R-:W-:-:S04]  /*bd60*/  NOP ;  /* 0x0000000000007918 */ /* 0x000fc80000000000 */
.L_x_6818:
        /* <DEDUP_REMOVED lines=11> */
.L_x_6819:
[----:B------:R1:W-:Y:S01]  /*be20*/  SYNCS.ARRIVE.TRANS64.A1T0 RZ, [R6+URZ+0x28830], RZ ;  /* 0x028830ff06ff79a7 */ /* 0x0003e2000810003f */
[----:B------:R-:W-:Y:S05]  /*be30*/  @!P4 BRA `(.L_x_6820) ;  /* 0x000000000004c947 */ /* 0x000fea0003800000 */
[----:B------:R-:W-:Y:S01]  /*be40*/  BPT.TRAP 0x1 ;  /* 0x000000040000795c */ /* 0x000fe20000300000 */
.L_x_6820:
[----:B------:R-:W-:Y:S01]  /*be50*/  SHF.L.U32 R3, R17, 0x1f, RZ ;  /* 0x0000001f11037819 */ /* 0x000fe200000006ff */
[----:B-1----:R-:W-:Y:S01]  /*be60*/  IMAD R6, R10, 0x8, R22 ;  /* 0x000000080a067824 */ /* 0x002fe200078e0216 */
[----:B------:R-:W-:Y:S01]  /*be70*/  BSSY B1, `(.L_x_6821) ;  /* 0x0000004000017945 */ /* 0x000fe20003800000 */
[----:B------:R-:W-:Y:S02]  /*be80*/  IMAD R8, R31, -0x80, R35 ;  /* 0xffffff801f087824 */ /* 0x000fe400078e0223 */
[----:B------:R-:W1:Y:S02]  /*be90*/  SYNCS.PHASECHK.TRANS64.TRYWAIT P0, [R6+URZ+0x28860], R3 ;  /* 0x02886003060075a7 */ /* 0x000e64000800017f */
[----:B-1----:R-:W-:Y:S05]  /*bea0*/  @!P0 BRA `(.L_x_6822) ;  /* 0x0000003c00ac8947 */ /* 0x002fea0003800000 */
.L_x_6922:
[----:B------:R-:W-:Y:S05]  /*beb0*/  BSYNC B1 ;  /* 0x0000000000017941 */ /* 0x000fea0003800000 */
.L_x_6821:
[----:B------:R-:W3:Y:S01]  /*bec0*/  S2R R2, SR_TID.X ;  /* 0x0000000000027919 */ /* 0x000ee20000002100 */
[----:B------:R-:W-:Y:S01]  /*bed0*/  UMOV UR4, 0xffffffff ;  /* 0xffffffff00047882 */ /* 0x000fe20000000000 */
[----:B0-----:R-:W-:Y:S01]  /*bee0*/  IMAD R7, R10, 0x4000, R34 ;  /* 0x000040000a077824 */ /* 0x001fe200078e0222 */
[----:B---3--:R-:W-:-:S04]  /*bef0*/  LOP3.LUT R2, R2, 0x7f, RZ, 0xc0, !PT ;  /* 0x0000007f02027812 */ /* 0x008fc800078ec0ff */
[----:B------:R-:W-:-:S05]  /*bf00*/  SHF.R.U32.HI R2, RZ, 0x3, R2 ;  /* 0x00000003ff027819 */ /* 0x000fca0000011602 */
[----:B------:R-:W-:Y:S01]  /*bf10*/  IMAD.IADD R8, R8, 0x1, -R2 ;  /* 0x0000000108087824 */ /* 0x000fe200078e0a02 */
[----:B------:R-:W-:Y:S06]  /*bf20*/  BRA.DIV UR4, `(.L_x_6823) ;  /* 0x0000003e04a07947 */ /* 0x000fec000b800000 */
[----:B--2---:R-:W0:Y:S01]  /*bf30*/  SHFL.IDX PT, R14, R23, RZ, 0x181f ;  /* 0x00181fff170e7589 */ /* 0x004e2200000e0000 */
[----:B------:R-:W-:-:S03]  /*bf40*/  IMAD R7, R7, 0x2, R22 ;  /* 0x0000000207077824 */ /* 0x000fc600078e0216 */
[----:B-1----:R-:W1:Y:S01]  /*bf50*/  SHFL.IDX PT, R3, R24, RZ, 0x181f ;  /* 0x00181fff18037589 */ /* 0x002e6200000e0000 */
[----:B0-----:R-:W-:-:S03]  /*bf60*/  IADD3 R2, P0, R14, R5, RZ ;  /* 0x000000050e027210 */ /* 0x001fc60007f1e0ff */
[----:B------:R-:W0:Y:S02]  /*bf70*/  SHFL.IDX PT, R14, R23, 0x1, 0x181f ;  /* 0x00381f00170e7f89 */ /* 0x000e2400000e0000 */
[----:B-1----:R-:W-:Y:S01]  /*bf80*/  IMAD.X R3, RZ, RZ, R3, P0 ;  /* 0x000000ffff037224 */ /* 0x002fe200000e0603 */
        /* <DEDUP_REMOVED lines=30> */
[----:B------:R-:W0:Y:S01]  /*c170*/  SHFL.IDX PT, R14, R23, 0x5, 0x181f ;  /* 0x00b81f00170e7f89 */ /* 0x000e2200000e0000 */
[----:B-1----:R-:W-:Y:S02]  /*c180*/  IADD3.X R3, RZ, R3, RZ, P0, !PT ;  /* 0x00000003ff037210 */ /* 0x002fe400007fe4ff */
        /* <DEDUP_REMOVED lines=20> */
[----:B--2-4-:R3:W-:Y:S02]  /*c2d0*/  LDGSTS.E.BYPASS.LTC128B.128 [R7+0x7400], desc[UR50][R2.64+0x80], !P0 ;  /* 0x0740008002077fae */ /* 0x0147e4000c101d72 */
.L_x_6940:
        /* <DEDUP_REMOVED lines=29> */
.L_x_6824:
        /* <DEDUP_REMOVED lines=11> */
.L_x_6825:
[C---:B------:R-:W-:Y:S01]  /*c560*/  ISETP.GT.AND P0, PT, R26.reuse, RZ, PT ;  /* 0x000000ff1a00720c */ /* 0x040fe20003f04270 */
[----:B------:R0:W-:Y:S01]  /*c570*/  SYNCS.ARRIVE.TRANS64.A1T0 RZ, [R6+URZ+0x28850], RZ ;  /* 0x028850ff06ff79a7 */ /* 0x0001e2000810003f */
[----:B------:R-:W-:Y:S01]  /*c580*/  MOV R17, R28 ;  /* 0x0000001c00117202 */ /* 0x000fe20000000f00 */
[----:B------:R-:W-:Y:S02]  /*c590*/  IMAD.MOV.U32 R10, RZ, RZ, R25 ;  /* 0x000000ffff0a7224 */ /* 0x000fe400078e0019 */
[----:B------:R-:W-:Y:S02]  /*c5a0*/  IMAD.MOV.U32 R31, RZ, RZ, R26 ;  /* 0x000000ffff1f7224 */ /* 0x000fe400078e001a */
[----:B0-----:R-:W-:-:S06]  /*c5b0*/  VIADD R6, R26, 0xffffffff ;  /* 0xffffffff1a067836 */ /* 0x001fcc0000000000 */
[----:B------:R-:W-:Y:S05]  /*c5c0*/  @P0 BRA `(.L_x_6826) ;  /* 0xffffffec00f00947 */ /* 0x000fea000383ffff */
.L_x_6813:
[----:B------:R-:W-:Y:S05]  /*c5d0*/  BSYNC B0 ;  /* 0x0000000000007941 */ /* 0x000fea0003800000 */
.L_x_6812:
        /* <DEDUP_REMOVED lines=17> */
.L_x_6828:
[----:B------:R-:W-:Y:S05]  /*c6f0*/  BSYNC B0 ;  /* 0x0000000000007941 */ /* 0x000fea0003800000 */
.L_x_6827:
[----:B------:R-:W-:-:S05]  /*c700*/  IMAD.U32 R0, RZ, RZ, UR37 ;  /* 0x00000025ff007e24 */ /* 0x000fca000f8e00ff */
[----:B------:R-:W-:-:S13]  /*c710*/  ISETP.NE.AND P0, PT, R0, 0x3, PT ;  /* 0x000000030000780c */ /* 0x000fda0003f05270 */
[----:B------:R-:W-:Y:S05]  /*c720*/  @!P0 BRA `(.L_x_6829) ;  /* 0x0000000000048947 */ /* 0x000fea0003800000 */
[----:B------:R-:W-:Y:S01]  /*c730*/  BPT.TRAP 0x1 ;  /* 0x000000040000795c */ /* 0x000fe20000300000 */
.L_x_6829:
[----:B------:R-:W-:Y:S01]  /*c740*/  IMAD R0, R25, 0x8, R22 ;  /* 0x0000000819007824 */ /* 0x000fe200078e0216 */
[----:B0-----:R-:W-:Y:S01]  /*c750*/  SHF.L.U32 R3, R28, 0x1f, RZ ;  /* 0x0000001f1c037819 */ /* 0x001fe200000006ff */
[----:B------:R-:W-:Y:S01]  /*c760*/  BSSY B0, `(.L_x_6830) ;  /* 0x0000004000007945 */ /* 0x000fe20003800000 */
[----:B------:R-:W-:Y:S02]  /*c770*/  IMAD R6, R26, -0x80, R35 ;  /* 0xffffff801a067824 */ /* 0x000fe400078e0223 */
[----:B------:R-:W0:Y:S02]  /*c780*/  SYNCS.PHASECHK.TRANS64.TRYWAIT P0, [R0+URZ+0x28860], R3 ;  /* 0x02886003000075a7 */ /* 0x000e24000800017f */
[----:B0-----:R-:W-:Y:S05]  /*c790*/  @!P0 BRA `(.L_x_6831) ;  /* 0x0000003c00f08947 */ /* 0x001fea0003800000 */
.L_x_6941:
[----:B------:R-:W-:Y:S05]  /*c7a0*/  BSYNC B0 ;  /* 0x0000000000007941 */ /* 0x000fea0003800000 */
.L_x_6830:
        /* <DEDUP_REMOVED lines=12> */
[----:B------:R-:W-:Y:S01]  /*c870*/  ISETP.GE.AND P0, PT, R29, UR4, PT ;  /* 0x000000041d007c0c */ /* 0x000fe2000bf06270 */
[----:B------:R-:W-:Y:S01]  /*c880*/  IMAD R4, R9, 0x2, R22 ;  /* 0x0000000209047824 */ /* 0x000fe200078e0216 */
[C---:B------:R-:W-:Y:S01]  /*c890*/  ISETP.LT.OR P2, PT, R6.reuse, 0x1, P1 ;  /* 0x000000010600780c */ /* 0x040fe20000f41670 */
[----:B------:R-:W2:Y:S01]  /*c8a0*/  SHFL.IDX PT, R10, R23, 0x1, 0x181f ;  /* 0x00381f00170a7f89 */ /* 0x000ea200000e0000 */
[----:B------:R-:W-:-:S03]  /*c8b0*/  ISETP.LT.OR P3, PT, R6, 0x1, P0 ;  /* 0x000000010600780c */ /* 0x000fc60000761670 */
[----:B------:R-:W3:Y:S04]  /*c8c0*/  SHFL.IDX PT, R7, R24, 0x1, 0x181f ;  /* 0x00381f0018077f89 */ /* 0x000ee800000e0000 */
[----:B------:R-:W-:Y:S01]  /*c8d0*/  SHFL.IDX PT, R8, R24, 0x2, 0x181f ;  /* 0x00581f0018087f89 */ /* 0x000fe200000e0000 */
[----:B-1----:R-:W-:-:S03]  /*c8e0*/  IADD3 R2, P4, R14, R5, RZ ;  /* 0x000000050e027210 */ /* 0x002fc60007f9e0ff */
[----:B------:R-:W1:Y:S01]  /*c8f0*/  SHFL.IDX PT, R14, R23, 0x2, 0x181f ;  /* 0x00581f00170e7f89 */ /* 0x000e6200000e0000 */
[----:B0-----:R-:W-:-:S05]  /*c900*/  IADD3.X R3, RZ, R3, RZ, P4, !PT ;  /* 0x00000003ff037210 */ /* 0x001fca00027fe4ff */
[----:B------:R-:W-:Y:S01]  /*c910*/  LDGSTS.E.BYPASS.LTC128B.128 [R4+0x400], desc[UR50][R2.64], !P2 ;  /* 0x0040000002047fae */ /* 0x000fe2000d101d72 */
[----:B------:R-:W-:-:S03]  /*c920*/  ISETP.LT.OR P2, PT, R6, 0x11, P1 ;  /* 0x000000110600780c */ /* 0x000fc60000f41670 */
[----:B------:R2:W-:Y:S01]  /*c930*/  LDGSTS.E.BYPASS.LTC128B.128 [R4+0x4400], desc[UR50][R2.64+0x80], !P3 ;  /* 0x0440008002047fae */ /* 0x0005e2000d901d72 */
[----:B------:R-:W-:Y:S02]  /*c940*/  ISETP.LT.OR P3, PT, R6, 0x11, P0 ;  /* 0x000000110600780c */ /* 0x000fe40000761670 */
[----:B--2---:R-:W-:Y:S02]  /*c950*/  IADD3 R2, P4, R10, R5, RZ ;  /* 0x000000050a027210 */ /* 0x004fe40007f9e0ff */
[----:B------:R-:W-:Y:S03]  /*c960*/  SHFL.IDX PT, R10, R23, 0x4, 0x181f ;  /* 0x00981f00170a7f89 */ /* 0x000fe600000e0000 */
[----:B---3--:R-:W-:Y:S02]  /*c970*/  IMAD.X R3, RZ, RZ, R7, P4 ;  /* 0x000000ffff037224 */ /* 0x008fe400020e0607 */
[----:B------:R-:W-:Y:S04]  /*c980*/  SHFL.IDX PT, R7, R24, 0x3, 0x181f ;  /* 0x00781f0018077f89 */ /* 0x000fe800000e0000 */
[----:B------:R-:W-:Y:S01]  /*c990*/  LDGSTS.E.BYPASS.LTC128B.128 [R4+0xc00], desc[UR50][R2.64], !P2 ;  /* 0x00c0000002047fae */ /* 0x000fe2000d101d72 */
[----:B------:R-:W-:-:S03]  /*c9a0*/  ISETP.LT.OR P2, PT, R6, 0x21, P1 ;  /* 0x000000210600780c */ /* 0x000fc60000f41670 */
[----:B------:R1:W-:Y:S01]  /*c9b0*/  LDGSTS.E.BYPASS.LTC128B.128 [R4+0x4c00], desc[UR50][R2.64+0x80], !P3 ;  /* 0x04c0008002047fae */ /* 0x0003e2000d901d72 */
[----:B------:R-:W-:Y:S02]  /*c9c0*/  ISETP.LT.OR P3, PT, R6, 0x21, P0 ;  /* 0x000000210600780c */ /* 0x000fe40000761670 */
[----:B-1----:R-:W-:Y:S02]  /*c9d0*/  IADD3 R2, P4, R14, R5, RZ ;  /* 0x000000050e027210 */ /* 0x002fe40007f9e0ff */
[----:B------:R-:W0:Y:S03]  /*c9e0*/  SHFL.IDX PT, R14, R23, 0x3, 0x181f ;  /* 0x00781f00170e7f89 */ /* 0x000e2600000e0000 */
[----:B------:R-:W-:Y:S02]  /*c9f0*/  IMAD.X R3, RZ, RZ, R8, P4 ;  /* 0x000000ffff037224 */ /* 0x000fe400020e0608 */
[----:B------:R-:W1:Y:S04]  /*ca00*/  SHFL.IDX PT, R8, R24, 0x4, 0x181f ;  /* 0x00981f0018087f89 */ /* 0x000e6800000e0000 */
[----:B------:R-:W-:Y:S01]  /*ca10*/  LDGSTS.E.BYPASS.LTC128B.128 [R4+0x1400], desc[UR50][R2.64], !P2 ;  /* 0x0140000002047fae */ /* 0x000fe2000d101d72 */
[----:B------:R-:W-:-:S03]  /*ca20*/  ISETP.LT.OR P2, PT, R6, 0x31, P1 ;  /* 0x000000310600780c */ /* 0x000fc60000f41670 */
[----:B------:R0:W-:Y:S01]  /*ca30*/  LDGSTS.E.BYPASS.LTC128B.128 [R4+0x5400], desc[UR50][R2.64+0x80], !P3 ;  /* 0x0540008002047fae */ /* 0x0001e2000d901d72 */
[----:B------:R-:W-:Y:S02]  /*ca40*/  ISETP.LT.OR P3, PT, R6, 0x31, P0 ;  /* 0x000000310600780c */ /* 0x000fe40000761670 */
[----:B0-----:R-:W-:Y:S02]  /*ca50*/  IADD3 R2, P4, R14, R5, RZ ;  /* 0x000000050e027210 */ /* 0x001fe40007f9e0ff */
[----:B------:R-:W0:Y:S03]  /*ca60*/  SHFL.IDX PT, R14, R23, 0x5, 0x181f ;  /* 0x00b81f00170e7f89 */ /* 0x000e2600000e0000 */
[----:B------:R-:W-:Y:S02]  /*ca70*/  IMAD.X R3, RZ, RZ, R7, P4 ;  /* 0x000000ffff037224 */ /* 0x000fe400020e0607 */
[----:B------:R-:W2:Y:S04]  /*ca80*/  SHFL.IDX PT, R7, R24, 0x5, 0x181f ;  /* 0x00b81f0018077f89 */ /* 0x000ea800000e0000 */
[----:B------:R-:W-:Y:S01]  /*ca90*/  LDGSTS.E.BYPASS.LTC128B.128 [R4+0x1c00], desc[UR50][R2.64], !P2 ;  /* 0x01c0000002047fae */ /* 0x000fe2000d101d72 */
[----:B------:R-:W-:-:S03]  /*caa0*/  ISETP.LT.OR P2, PT, R6, 0x41, P1 ;  /* 0x000000410600780c */ /* 0x000fc60000f41670 */
[----:B------:R3:W-:Y:S01]  /*cab0*/  LDGSTS.E.BYPASS.LTC128B.128 [R4+0x5c00], desc[UR50][R2.64+0x80], !P3 ;  /* 0x05c0008002047fae */ /* 0x0007e2000d901d72 */
[----:B------:R-:W-:Y:S02]  /*cac0*/  ISETP.LT.OR P3, PT, R6, 0x41, P0 ;  /* 0x000000410600780c */ /* 0x000fe40000761670 */
[----:B---3--:R-:W-:Y:S02]  /*cad0*/  IADD3 R2, P4, R10, R5, RZ ;  /* 0x000000050a027210 */ /* 0x008fe40007f9e0ff */
[----:B------:R-:W3:Y:S03]  /*cae0*/  SHFL.IDX PT, R10, R23, 0x6, 0x181f ;  /* 0x00d81f00170a7f89 */ /* 0x000ee600000e0000 */
[----:B-1----:R-:W-:Y:S02]  /*caf0*/  IMAD.X R3, RZ, RZ, R8, P4 ;  /* 0x000000ffff037224 */ /* 0x002fe400020e0608 */
[----:B------:R-:W1:Y:S04]  /*cb00*/  SHFL.IDX PT, R8, R24, 0x6, 0x181f ;  /* 0x00d81f0018087f89 */ /* 0x000e6800000e0000 */
[----:B------:R-:W-:Y:S01]  /*cb10*/  LDGSTS.E.BYPASS.LTC128B.128 [R4+0x2400], desc[UR50][R2.64], !P2 ;  /* 0x0240000002047fae */ /* 0x000fe2000d101d72 */
[----:B------:R-:W-:-:S03]  /*cb20*/  ISETP.LT.OR P2, PT, R6, 0x51, P1 ;  /* 0x000000510600780c */ /* 0x000fc60000f41670 */
[----:B------:R0:W-:Y:S01]  /*cb30*/  LDGSTS.E.BYPASS.LTC128B.128 [R4+0x6400], desc[UR50][R2.64+0x80], !P3 ;  /* 0x0640008002047fae */ /* 0x0001e2000d901d72 */
[----:B------:R-:W-:-:S03]  /*cb40*/  ISETP.LT.OR P3, PT, R6, 0x51, P0 ;  /* 0x000000510600780c */ /* 0x000fc60000761670 */
[----:B------:R-:W4:Y:S01]  /*cb50*/  SHFL.IDX PT, R24, R24, 0x7, 0x181f ;  /* 0x00f81f0018187f89 */ /* 0x000f2200000e0000 */
[----:B0-----:R-:W-:-:S03]  /*cb60*/  IADD3 R2, P4, R14, R5, RZ ;  /* 0x000000050e027210 */ /* 0x001fc60007f9e0ff */
[----:B------:R0:W0:Y:S02]  /*cb70*/  SHFL.IDX PT, R14, R23, 0x7, 0x181f ;  /* 0x00f81f00170e7f89 */ /* 0x00002400000e0000 */
[----:B--2---:R-:W-:-:S05]  /*cb80*/  IMAD.X R3, RZ, RZ, R7, P4 ;  /* 0x000000ffff037224 */ /* 0x004fca00020e0607 */
[----:B------:R-:W-:Y:S01]  /*cb90*/  LDGSTS.E.BYPASS.LTC128B.128 [R4+0x2c00], desc[UR50][R2.64], !P2 ;  /* 0x02c0000002047fae */ /* 0x000fe2000d101d72 */
[----:B------:R-:W-:-:S03]  /*cba0*/  ISETP.LT.OR P2, PT, R6, 0x61, P1 ;  /* 0x000000610600780c */ /* 0x000fc60000f41670 */
[----:B------:R3:W-:Y:S01]  /*cbb0*/  LDGSTS.E.BYPASS.LTC128B.128 [R4+0x6c00], desc[UR50][R2.64+0x80], !P3 ;  /* 0x06c0008002047fae */ /* 0x0007e2000d901d72 */
[----:B------:R-:W-:Y:S02]  /*cbc0*/  ISETP.LT.OR P3, PT, R6, 0x61, P0 ;  /* 0x000000610600780c */ /* 0x000fe40000761670 */
[----:B---3--:R-:W-:-:S05]  /*cbd0*/  IADD3 R2, P4, R10, R5, RZ ;  /* 0x000000050a027210 */ /* 0x008fca0007f9e0ff */
[----:B-1----:R-:W-:-:S05]  /*cbe0*/  IMAD.X R3, RZ, RZ, R8, P4 ;  /* 0x000000ffff037224 */ /* 0x002fca00020e0608 */
[----:B------:R1:W-:Y:S04]  /*cbf0*/  LDGSTS.E.BYPASS.LTC128B.128 [R4+0x3400], desc[UR50][R2.64], !P2 ;  /* 0x0340000002047fae */ /* 0x0003e8000d101d72 */
[----:B0---4-:R1:W-:Y:S02]  /*cc00*/  LDGSTS.E.BYPASS.LTC128B.128 [R4+0x7400], desc[UR50][R2.64+0x80], !P3 ;  /* 0x0740008002047fae */ /* 0x0113e4000d901d72 */
.L_x_6959:
[C---:B------:R-:W-:Y:S02]  /*cc10*/  ISETP.LT.OR P1, PT, R6.reuse, 0x71, P1 ;  /* 0x000000710600780c */ /* 0x040fe40000f21670 */
[----:B------:R-:W-:Y:S02]  /*cc20*/  ISETP.LT.OR P0, PT, R6, 0x71, P0 ;  /* 0x000000710600780c */ /* 0x000fe40000701670 */
[----:B-1----:R-:W-:-:S05]  /*cc30*/  IADD3 R2, P2, R14, R5, RZ ;  /* 0x000000050e027210 */ /* 0x002fca0007f5e0ff */
[----:B------:R-:W-:-:S05]  /*cc40*/  IMAD.X R3, RZ, RZ, R24, P2 ;  /* 0x000000ffff037224 */ /* 0x000fca00010e0618 */
[----:B------:R-:W-:Y:S01]  /*cc50*/  @!PT LDS RZ, [RZ] ;  /* 0x00000000fffff984 */ /* 0x000fe20000000800 */
[----:B------:R-:W-:Y:S01]  /*cc60*/  @!PT LDS RZ, [RZ] ;  /* 0x00000000fffff984 */ /* 0x000fe20000000800 */
[----:B------:R-:W-:Y:S01]  /*cc70*/  @!PT LDS RZ, [RZ] ;  /* 0x00000000fffff984 */ /* 0x000fe20000000800 */
[----:B------:R0:W-:Y:S04]  /*cc80*/  LDGSTS.E.BYPASS.LTC128B.128 [R4+0x3c00], desc[UR50][R2.64], !P1 ;  /* 0x03c0000002047fae */ /* 0x0001e8000c901d72 */
[----:B------:R0:W-:Y:S01]  /*cc90*/  LDGSTS.E.BYPASS.LTC128B.128 [R4+0x7c00], desc[UR50][R2.64+0x80], !P0 ;  /* 0x07c0008002047fae */ /* 0x0001e2000c101d72 */
[----:B------:R-:W-:Y:S01]  /*cca0*/  PLOP3.LUT P0, PT, PT, PT, PT, 0x80, 0x0 ;  /* 0x000000000000781c */ /* 0x000fe20003f0f070 */
[----:B------:R-:W-:-:S12]  /*ccb0*/  NOP ;  /* 0x0000000000007918 */ /* 0x000fd80000000000 */
.L_x_6833:
        /* <DEDUP_REMOVED lines=11> */
.L_x_6834:
[----:B------:R1:W-:Y:S01]  /*cd70*/  SYNCS.ARRIVE.TRANS64.A1T0 RZ, [R0+URZ+0x28850], RZ ;  /* 0x028850ff00ff79a7 */ /* 0x0003e2000810003f */
[----:B------:R-:W-:-:S05]  /*cd80*/  VIADD R25, R25, 0x1 ;  /* 0x0000000119197836 */ /* 0x000fca0000000000 */
[----:B------:R-:W-:-:S04]  /*cd90*/  ISETP.NE.AND P0, PT, R25, 0x2, PT ;  /* 0x000000021900780c */ /* 0x000fc80003f05270 */
[----:B------:R-:W-:Y:S02]  /*cda0*/  SEL R3, RZ, 0x1, P0 ;  /* 0x00000001ff037807 */ /* 0x000fe40000000000 */
[----:B------:R-:W-:Y:S02]  /*cdb0*/  SEL R25, R25, RZ, P0 ;  /* 0x000000ff19197207 */ /* 0x000fe40000000000 */
[----:B-1----:R-:W-:-:S07]  /*cdc0*/  LOP3.LUT R28, R28, R3, RZ, 0x3c, !PT ;  /* 0x000000031c1c7212 */ /* 0x002fce00078e3cff */
.L_x_6791:
[----:B------:R-:W-:Y:S05]  /*cdd0*/  BSYNC B7 ;  /* 0x0000000000077941 */ /* 0x000fea0003800000 */
.L_x_6789:
        /* <DEDUP_REMOVED lines=11> */
.L_x_6835:
        /* <DEDUP_REMOVED lines=19> */
[----:B------:R-:W1:Y:S02]  /*cfc0*/  SHFL.UP PT, R14, R4, 0x1, RZ ;  /* 0x04200000040e7989 */ /* 0x000e6400000e00ff */
[----:B-1----:R-:W-:-:S05]  /*cfd0*/  SEL R5, R14, RZ, P1 ;  /* 0x000000ff0e057207 */ /* 0x002fca0000800000 */
[----:B------:R-:W-:Y:S02]  /*cfe0*/  IMAD.IADD R6, R4, 0x1, R5 ;  /* 0x0000000104067824 */ /* 0x000fe400078e0205 */
[----:B------:R-:W-:Y:S04]  /*cff0*/  SHFL.IDX PT, R5, R16, RZ, 0x1f ;  /* 0x00001fff10057589 */ /* 0x000fe800000e0000 */
        /* <DEDUP_REMOVED lines=12> */
[----:B------:R1:W2:Y:S02]  /*d0c0*/  SHFL.IDX PT, R14, R6, 0x1f, 0x1f ;  /* 0x03e01f00060e7f89 */ /* 0x0002a400000e0000 */
.L_x_6969:
[----:B------:R-:W-:Y:S02]  /*d0d0*/  ULDC UR4, c[0x0][0xc38] ;  /* 0x00030e0000047ab9 */ /* 0x000fe40000000800 */
[----:B------:R-:W-:-:S04]  /*d0e0*/  IMAD.U32 R7, RZ, RZ, UR4 ;  /* 0x00000004ff077e24 */ /* 0x000fc8000f8e00ff */
[----:B--2---:R-:W-:-:S04]  /*d0f0*/  IMAD R3, R14, R7, RZ ;  /* 0x000000070e037224 */ /* 0x004fc800078e02ff */
[----:B------:R-:W-:-:S05]  /*d100*/  IMAD.IADD R8, R0, 0x1, R3 ;  /* 0x0000000100087824 */ /* 0x000fca00078e0203 */
[----:B------:R-:W-:-:S13]  /*d110*/  ISETP.GT.AND P6, PT, R8, R5, PT ;  /* 0x000000050800720c */ /* 0x000fda0003fc4270 */
[----:B------:R-:W-:Y:S05]  /*d120*/  @P6 BRA `(.L_x_6838) ;  /* 0x00000000009c6947 */ /* 0x000fea0003800000 */
.L_x_6843:
        /* <DEDUP_REMOVED lines=14> */
.L_x_6841:
[----:B------:R-:W-:Y:S05]  /*d210*/  BSYNC B0 ;  /* 0x0000000000007941 */ /* 0x000fea0003800000 */
.L_x_6840:
[----:B------:R-:W-:-:S03]  /*d220*/  UMOV UR4, 0xffffffff ;  /* 0xffffffff00047882 */ /* 0x000fc60000000000 */
[----:B------:R-:W-:Y:S05]  /*d230*/  BRA.DIV UR4, `(.L_x_6842) ;  /* 0x0000004204fc7947 */ /* 0x000fea000b800000 */
[----:B-----5:R-:W3:Y:S02]  /*d240*/  SHFL.UP PT, R14, R4, 0x1, RZ ;  /* 0x04200000040e7989 */ /* 0x020ee400000e00ff */
[----:B---3--:R-:W-:-:S04]  /*d250*/  SEL R13, R14, RZ, P1 ;  /* 0x000000ff0e0d7207 */ /* 0x008fc80000800000 */
[----:B------:R-:W-:-:S05]  /*d260*/  IADD3 R13, R4, R13, RZ ;  /* 0x0000000d040d7210 */ /* 0x000fca0007ffe0ff */
[----:B------:R-:W3:Y:S02]  /*d270*/  SHFL.UP PT, R14, R13, 0x2, RZ ;  /* 0x044000000d0e7989 */ /* 0x000ee400000e00ff */
        /* <DEDUP_REMOVED lines=11> */
[----:B------:R1:W2:Y:S02]  /*d330*/  SHFL.IDX PT, R14, R6, 0x1f, 0x1f ;  /* 0x03e01f00060e7f89 */ /* 0x0002a400000e0000 */
.L_x_6977:
[----:B------:R-:W-:Y:S02]  /*d340*/  ULDC UR4, c[0x0][0xc38] ;  /* 0x00030e0000047ab9 */ /* 0x000fe40000000800 */
[----:B------:R-:W-:-:S04]  /*d350*/  IMAD.U32 R7, RZ, RZ, UR4 ;  /* 0x00000004ff077e24 */ /* 0x000fc8000f8e00ff */
[----:B--2---:R-:W-:-:S04]  /*d360*/  IMAD R3, R14, R7, RZ ;  /* 0x000000070e037224 */ /* 0x004fc800078e02ff */
[----:B------:R-:W-:-:S05]  /*d370*/  IMAD.IADD R8, R3, 0x1, R8 ;  /* 0x0000000103087824 */ /* 0x000fca00078e0208 */
[----:B------:R-:W-:-:S13]  /*d380*/  ISETP.GT.AND P6, PT, R8, R5, PT ;  /* 0x000000050800720c */ /* 0x000fda0003fc4270 */
[----:B------:R-:W-:Y:S05]  /*d390*/  @!P6 BRA `(.L_x_6843) ;  /* 0xfffffffc0064e947 */ /* 0x000fea000383ffff */
.L_x_6838:
        /* <DEDUP_REMOVED lines=8> */
.L_x_6981:
[----:B------:R-:W-:Y:S02]  /*d420*/  ISETP.NE.AND P0, PT, R2, RZ, PT ;  /* 0x000000ff0200720c */ /* 0x000fe40003f05270 */
[----:B------:R-:W-:-:S11]  /*d430*/  MOV R14, RZ ;  /* 0x000000ff000e7202 */ /* 0x000fd60000000f00 */
[----:B------:R-:W-:Y:S05]  /*d440*/  @!P0 BRA `(.L_x_6845) ;  /* 0x0000000000108947 */ /* 0x000fea0003800000 */
[----:B------:R-:W-:Y:S01]  /*d450*/  UMOV UR4, 0xffffffff ;  /* 0xffffffff00047882 */ /* 0x000fe20000000000 */
[----:B------:R-:W-:Y:S02]  /*d460*/  VIADD R12, R0, 0xffffffff ;  /* 0xffffffff000c7836 */ /* 0x000fe40000000000 */
[----:B------:R-:W-:Y:S05]  /*d470*/  BRA.DIV UR4, `(.L_x_6846) ;  /* 0x0000004604707947 */ /* 0x000fea000b800000 */
[----:B------:R4:W0:Y:S02]  /*d480*/  SHFL.IDX PT, R14, R6, R12, 0x1f ;  /* 0x00001f0c060e7589 */ /* 0x00082400000e0000 */
.L_x_6845:
[----:B-1-34-:R-:W-:Y:S01]  /*d490*/  IABS R6, R4 ;  /* 0x0000000400067213 */ /* 0x01afe20000000000 */
[----:B0-----:R-:W-:Y:S02]  /*d4a0*/  IMAD R16, R14, R7, R8 ;  /* 0x000000070e107224 */ /* 0x001fe400078e0208 */
[----:B------:R-:W-:Y:S01]  /*d4b0*/  IMAD.IADD R19, R0, 0x1, R19 ;  /* 0x0000000100137824 */ /* 0x000fe200078e0213 */
[----:B------:R-:W0:Y:S08]  /*d4c0*/  I2F.RP R9, R6 ;  /* 0x0000000600097306 */ /* 0x000e300000209400 */
[----:B0-----:R-:W0:Y:S02]  /*d4d0*/  MUFU.RCP R9, R9 ;  /* 0x0000000900097308 */ /* 0x001e240000001000 */
[----:B0-----:R-:W-:-:S06]  /*d4e0*/  VIADD R2, R9, 0xffffffe ;  /* 0x0ffffffe09027836 */ /* 0x001fcc0000000000 */
[----:B------:R0:W1:Y:S02]  /*d4f0*/  F2I.FTZ.U32.TRUNC.NTZ R3, R2 ;  /* 0x0000000200037305 */ /* 0x000064000021f000 */
[----:B0-----:R-:W-:Y:S02]  /*d500*/  IMAD.MOV.U32 R2, RZ, RZ, RZ ;  /* 0x000000ffff027224 */ /* 0x001fe400078e00ff */
[----:B-1----:R-:W-:-:S04]  /*d510*/  IMAD.MOV R7, RZ, RZ, -R3 ;  /* 0x000000ffff077224 */ /* 0x002fc800078e0a03 */
        /* <DEDUP_REMOVED lines=22> */
.L_x_6839:
[----:B------:R-:W-:Y:S01]  /*d680*/  UMOV UR4, URZ ;  /* 0x0000003f00047c82 */ /* 0x000fe20008000000 */
[----:B------:R-:W-:Y:S01]  /*d690*/  UMOV UR5, URZ ;  /* 0x0000003f00057c82 */ /* 0x000fe20008000000 */
[----:B------:R-:W-:Y:S01]  /*d6a0*/  ULDC UR6, c[0x0][0xc3c] ;  /* 0x00030f0000067ab9 */ /* 0x000fe20000000800 */
[----:B------:R-:W-:Y:S01]  /*d6b0*/  IMAD.MOV.U32 R16, RZ, RZ, R5 ;  /* 0x000000ffff107224 */ /* 0x000fe200078e0005 */
[----:B------:R-:W-:Y:S01]  /*d6c0*/  MOV R18, UR5 ;  /* 0x0000000500127c02 */ /* 0x000fe20008000f00 */
[----:B------:R-:W-:Y:S02]  /*d6d0*/  IMAD.U32 R17, RZ, RZ, UR4 ;  /* 0x00000004ff117e24 */ /* 0x000fe4000f8e00ff */
[----:B------:R-:W-:-:S07]  /*d6e0*/  IMAD.U32 R19, RZ, RZ, UR6 ;  /* 0x00000006ff137e24 */ /* 0x000fce000f8e00ff */
.L_x_6847:
[----:B--2---:R-:W2:Y:S01]  /*d6f0*/  S2R R0, SR_TID.X ;  /* 0x0000000000007919 */ /* 0x004ea20000002100 */
        /* <DEDUP_REMOVED lines=9> */
.L_x_6836:
[----:B------:R-:W-:Y:S02]  /*d790*/  ULDC UR4, c[0x0][0xc3c] ;  /* 0x00030f0000047ab9 */ /* 0x000fe40000000800 */
[----:B--2---:R-:W-:-:S13]  /*d7a0*/  ISETP.GE.AND P0, PT, R19, UR4, PT ;  /* 0x0000000413007c0c */ /* 0x004fda000bf06270 */
[----:B------:R-:W-:Y:S05]  /*d7b0*/  @!P0 BRA `(.L_x_6848) ;  /* 0xffffffb800988947 */ /* 0x000fea000383ffff */
[----:B------:R-:W-:Y:S05]  /*d7c0*/  BSYNC B8 ;  /* 0x0000000000087941 */ /* 0x000fea0003800000 */
.L_x_6785:
[----:B-1----:R-:W2:Y:S01]  /*d7d0*/  LDL.LU R0, [R1+0x1c] ;  /* 0x00001c0001007983 */ /* 0x002ea20000300800 */
        /* <DEDUP_REMOVED lines=11> */
.L_x_6984:
[----:B------:R-:W-:Y:S05]  /*d890*/  BSYNC B0 ;  /* 0x0000000000007941 */ /* 0x000fea0003800000 */
.L_x_6849:
[----:B------:R-:W-:-:S03]  /*d8a0*/  UMOV UR4, 0xffffffff ;  /* 0xffffffff00047882 */ /* 0x000fc60000000000 */
[----:B------:R-:W-:Y:S05]  /*d8b0*/  BRA.DIV UR4, `(.L_x_6851) ;  /* 0x0000004204987947 */ /* 0x000fea000b800000 */
[----:B-1----:R-:W1:Y:S02]  /*d8c0*/  S2R R0, SR_TID.X ;  /* 0x0000000000007919 */ /* 0x002e640000002100 */
[----:B-1----:R-:W-:-:S04]  /*d8d0*/  SHF.R.U32.HI R0, RZ, 0x5, R0 ;  /* 0x00000005ff007819 */ /* 0x002fc80000011600 */
[----:B------:R-:W-:-:S05]  /*d8e0*/  LOP3.LUT R0, R0, 0x3, RZ, 0xc0, !PT ;  /* 0x0000000300007812 */ /* 0x000fca00078ec0ff */
[----:B------:R1:W2:Y:S02]  /*d8f0*/  SHFL.IDX PT, R14, R0, RZ, 0x1f ;  /* 0x00001fff000e7589 */ /* 0x0002a400000e0000 */
.L_x_6987:
[----:B--2---:R-:W-:Y:S01]  /*d900*/  ISETP.NE.AND P0, PT, R14, RZ, PT ;  /* 0x000000ff0e00720c */ /* 0x004fe20003f05270 */
[----:B------:R-:W-:-:S12]  /*d910*/  BSSY B0, `(.L_x_6852) ;  /* 0x0000024000007945 */ /* 0x000fd80003800000 */
[----:B------:R-:W-:Y:S05]  /*d920*/  @P0 BRA `(.L_x_6853) ;  /* 0x0000000000880947 */ /* 0x000fea0003800000 */
[----:B------:R-:W-:-:S03]  /*d930*/  UMOV UR4, 0xffffffff ;  /* 0xffffffff00047882 */ /* 0x000fc60000000000 */
[----:B------:R-:W-:Y:S05]  /*d940*/  BRA.DIV UR4, `(.L_x_6854) ;  /* 0x0000004204a87947 */ /* 0x000fea000b800000 */
[----:B------:R-:W-:-:S13]  /*d950*/  ELECT P6, URZ, PT ;  /* 0x00000000003f782f */ /* 0x000fda00038c0000 */
.L_x_6990:
[----:B------:R-:W-:Y:S05]  /*d960*/  @!P6 BRA `(.L_x_6853) ;  /* 0x000000000078e947 */ /* 0x000fea0003800000 */
[----:B------:R-:W-:-:S06]  /*d970*/  ULOP3.LUT UR4, UR36, 0x2, URZ, 0xfc, !UPT ;  /* 0x0000000224047892 */ /* 0x000fcc000f8efc3f */
[----:B-1----:R-:W-:-:S05]  /*d980*/  IMAD.U32 R0, RZ, RZ, UR4 ;  /* 0x00000004ff007e24 */ /* 0x002fca000f8e00ff */
[----:B------:R-:W-:-:S13]  /*d990*/  ISETP.NE.AND P0, PT, R0, 0x3, PT ;  /* 0x000000030000780c */ /* 0x000fda0003f05270 */
[----:B------:R-:W-:Y:S05]  /*d9a0*/  @!P0 BRA `(.L_x_6855) ;  /* 0x0000000000048947 */ /* 0x000fea0003800000 */
[----:B------:R-:W-:Y:S01]  /*d9b0*/  BPT.TRAP 0x1 ;  /* 0x000000040000795c */ /* 0x000fe20000300000 */
.L_x_6855:
[C---:B------:R-:W-:Y:S01]  /*d9c0*/  IMAD R5, R25.reuse, 0x8, R4 ;  /* 0x0000000819057824 */ /* 0x040fe200078e0204 */
[----:B------:R-:W-:Y:S01]  /*d9d0*/  SHF.L.U32 R0, R28, 0x1f, RZ ;  /* 0x0000001f1c007819 */ /* 0x000fe200000006ff */
[----:B------:R-:W-:-:S03]  /*d9e0*/  VIADD R25, R25, 0x1 ;  /* 0x0000000119197836 */ /* 0x000fc60000000000 */
[----:B------:R-:W1:Y:S02]  /*d9f0*/  SYNCS.PHASECHK.TRANS64.TRYWAIT P1, [R5+URZ+0x28840], R0 ;  /* 0x02884000050075a7 */ /* 0x000e64000802017f */
[----:B------:R-:W-:-:S04]  /*da00*/  ISETP.NE.AND P2, PT, R25, 0x2, PT ;  /* 0x000000021900780c */ /* 0x000fc80003f45270 */
[----:B------:R-:W-:Y:S01]  /*da10*/  SEL R3, RZ, 0x1, P2 ;  /* 0x00000001ff037807 */ /* 0x000fe20001000000 */
[----:B-1----:R-:W-:Y:S08]  /*da20*/  @!P1 BRA `(.L_x_6856) ;  /* 0x0000004000909947 */ /* 0x002ff00003800000 */
.L_x_6991:
[----:B------:R-:W-:Y:S02]  /*da30*/  SEL R25, R25, RZ, P2 ;  /* 0x000000ff19197207 */ /* 0x000fe40001000000 */
[----:B------:R-:W-:Y:S01]  /*da40*/  LOP3.LUT R2, R28, R3, RZ, 0x3c, !PT ;  /* 0x000000031c027212 */ /* 0x000fe200078e3cff */
[----:B------:R-:W-:Y:S06]  /*da50*/  @!P0 BRA `(.L_x_6857) ;  /* 0x0000000000048947 */ /* 0x000fec0003800000 */
[----:B------:R-:W-:Y:S01]  /*da60*/  BPT.TRAP 0x1 ;  /* 0x000000040000795c */ /* 0x000fe20000300000 */
.L_x_6857:
[----:B------:R-:W-:Y:S01]  /*da70*/  IMAD R25, R25, 0x8, R4 ;  /* 0x0000000819197824 */ /* 0x000fe200078e0204 */
[----:B------:R-:W-:-:S04]  /*da80*/  SHF.L.U32 R2, R2, 0x1f, RZ ;  /* 0x0000001f02027819 */ /* 0x000fc800000006ff */
[----:B------:R-:W2:Y:S02]  /*da90*/  SYNCS.PHASECHK.TRANS64.TRYWAIT P1, [R25+URZ+0x28840], R2 ;  /* 0x02884002190075a7 */ /* 0x000ea4000802017f */
[----:B--2---:R-:W-:Y:S05]  /*daa0*/  @!P1 BRA `(.L_x_6858) ;  /* 0x0000004000849947 */ /* 0x004fea0003800000 */
.L_x_6992:
[----:B------:R-:W-:Y:S05]  /*dab0*/  @!P0 BRA `(.L_x_6859) ;  /* 0x0000000000048947 */ /* 0x000fea0003800000 */
[----:B------:R-:W-:Y:S01]  /*dac0*/  BPT.TRAP 0x1 ;  /* 0x000000040000795c */ /* 0x000fe20000300000 */
.L_x_6859:
[----:B------:R-:W4:Y:S02]  /*dad0*/  SYNCS.PHASECHK.TRANS64.TRYWAIT P1, [R5+URZ+0x28860], R0 ;  /* 0x02886000050075a7 */ /* 0x000f24000802017f */
[----:B----4-:R-:W-:Y:S05]  /*dae0*/  @!P1 BRA `(.L_x_6860) ;  /* 0x0000004000889947 */ /* 0x010fea0003800000 */
.L_x_6993:
[----:B------:R-:W-:Y:S05]  /*daf0*/  @!P0 BRA `(.L_x_6861) ;  /* 0x0000000000048947 */ /* 0x000fea0003800000 */
[----:B------:R-:W-:Y:S01]  /*db00*/  BPT.TRAP 0x1 ;  /* 0x000000040000795c */ /* 0x000fe20000300000 */
.L_x_6861:
[----:B------:R0:W0:Y:S02]  /*db10*/  SYNCS.PHASECHK.TRANS64.TRYWAIT P0, [R25+URZ+0x28860], R2 ;  /* 0x02886002190075a7 */ /* 0x000024000800017f */
[----:B0-----:R-:W-:Y:S05]  /*db20*/  @!P0 NANOSLEEP.SYNCS 0x989680 ;  /* 0x009896800000895d */ /* 0x001fea0003900000 */
[----:B------:R-:W0:Y:S02]  /*db30*/  @!P0 SYNCS.PHASECHK.TRANS64 P0, [R25+URZ+0x28860], R2 ;  /* 0x02886002190085a7 */ /* 0x000e24000800007f */
[----:B0-----:R-:W-:Y:S05]  /*db40*/  @!P0 BRA `(.L_x_6861) ;  /* 0xfffffffc00f08947 */ /* 0x001fea000383ffff */
.L_x_6853:
[----:B------:R-:W-:Y:S05]  /*db50*/  BSYNC B0 ;  /* 0x0000000000007941 */ /* 0x000fea0003800000 */
.L_x_6852:
[----:B------:R-:W-:Y:S05]  /*db60*/  EXIT ;  /* 0x000000000000794d */ /* 0x000fea0003800000 */
.L_x_6733:
[----:B0-----:R-:W-:-:S04]  /*db70*/  MOV R3, UR49 ;  /* 0x0000003100037c02 */ /* 0x001fc80008000f00 */
[----:B------:R0:W1:Y:S03]  /*db80*/  SYNCS.PHASECHK.TRANS64.TRYWAIT P1, [R3+URZ+0x28800], R0 ;  /* 0x02880000030075a7 */ /* 0x000066000802017f */
[----:B-1----:R-:W-:Y:S05]  /*db90*/  @!P1 NANOSLEEP.SYNCS 0x989680 ;  /* 0x009896800000995d */ /* 0x002fea0003900000 */
[----:B------:R-:W1:Y:S02]  /*dba0*/  @!P1 SYNCS.PHASECHK.TRANS64 P1, [R3+URZ+0x28800], R0 ;  /* 0x02880000030095a7 */ /* 0x000e64000802007f */
[----:B-1----:R-:W-:Y:S05]  /*dbb0*/  @!P1 BRA `(.L_x_6733) ;  /* 0xfffffffc00ec9947 */ /* 0x002fea000383ffff */
[----:B------:R-:W-:Y:S05]  /*dbc0*/  BRA `(.L_x_6862) ;  /* 0xffffff38007c7947 */ /* 0x000fea000383ffff */
.L_x_6737:
[----:B-1----:R1:W2:Y:S02]  /*dbd0*/  SYNCS.PHASECHK.TRANS64.TRYWAIT P1, [R5+URZ+0x28830], R0 ;  /* 0x02883000050075a7 */ /* 0x0022a4000802017f */
[----:B--2---:R-:W-:Y:S05]  /*dbe0*/  @!P1 NANOSLEEP.SYNCS 0x989680 ;  /* 0x009896800000995d */ /* 0x004fea0003900000 */
[----:B------:R-:W2:Y:S02]  /*dbf0*/  @!P1 SYNCS.PHASECHK.TRANS64 P1, [R5+URZ+0x28830], R0 ;  /* 0x02883000050095a7 */ /* 0x000ea4000802007f */
[----:B--2---:R-:W-:Y:S05]  /*dc00*/  @!P1 BRA `(.L_x_6737) ;  /* 0xfffffffc00f09947 */ /* 0x004fea000383ffff */
[----:B------:R-:W-:Y:S05]  /*dc10*/  BRA `(.L_x_6736) ;  /* 0xffffff38009c7947 */ /* 0x000fea000383ffff */
.L_x_6743:
[----:B-1----:R-:W-:-:S04]  /*dc20*/  IMAD.U32 R3, RZ, RZ, UR6 ;  /* 0x00000006ff037e24 */ /* 0x002fc8000f8e00ff */
[----:B------:R1:W2:Y:S03]  /*dc30*/  SYNCS.PHASECHK.TRANS64.TRYWAIT P1, [R3+URZ+0x28830], R0 ;  /* 0x02883000030075a7 */ /* 0x0002a6000802017f */
[----:B--2---:R-:W-:Y:S05]  /*dc40*/  @!P1 NANOSLEEP.SYNCS 0x989680 ;  /* 0x009896800000995d */ /* 0x004fea0003900000 */
[----:B------:R-:W2:Y:S02]  /*dc50*/  @!P1 SYNCS.PHASECHK.TRANS64 P1, [R3+URZ+0x28830], R0 ;  /* 0x02883000030095a7 */ /* 0x000ea4000802007f */
[----:B--2---:R-:W-:Y:S05]  /*dc60*/  @!P1 BRA `(.L_x_6743) ;  /* 0xfffffffc00ec9947 */ /* 0x004fea000383ffff */
[----:B------:R-:W-:Y:S05]  /*dc70*/  BRA `(.L_x_6740) ;  /* 0xffffff5c00f47947 */ /* 0x000fea000383ffff */
.L_x_6747:
[----:B-1----:R-:W-:-:S04]  /*dc80*/  IMAD.U32 R3, RZ, RZ, UR6 ;  /* 0x00000006ff037e24 */ /* 0x002fc8000f8e00ff */
[----:B------:R1:W2:Y:S03]  /*dc90*/  SYNCS.PHASECHK.TRANS64.TRYWAIT P1, [R3+URZ+0x28850], R0 ;  /* 0x02885000030075a7 */ /* 0x0002a6000802017f */
[----:B--2---:R-:W-:Y:S05]  /*dca0*/  @!P1 NANOSLEEP.SYNCS 0x989680 ;  /* 0x009896800000995d */ /* 0x004fea0003900000 */
[----:B------:R-:W2:Y:S02]  /*dcb0*/  @!P1 SYNCS.PHASECHK.TRANS64 P1, [R3+URZ+0x28850], R0 ;  /* 0x02885000030095a7 */ /* 0x000ea4000802007f */
[----:B--2---:R-:W-:Y:S05]  /*dcc0*/  @!P1 BRA `(.L_x_6747) ;  /* 0xfffffffc00ec9947 */ /* 0x004fea000383ffff */
[----:B------:R-:W-:Y:S05]  /*dcd0*/  BRA `(.L_x_6744) ;  /* 0xffffff6000cc7947 */ /* 0x000fea000383ffff */
.L_x_6754:
[----:B-1----:R-:W-:-:S04]  /*dce0*/  IMAD.U32 R8, RZ, RZ, UR5 ;  /* 0x00000005ff087e24 */ /* 0x002fc8000f8e00ff */
[----:B------:R1:W2:Y:S03]  /*dcf0*/  SYNCS.PHASECHK.TRANS64.TRYWAIT P1, [R8+URZ+0x28850], R7 ;  /* 0x02885007080075a7 */ /* 0x0002a6000802017f */
[----:B--2---:R-:W-:Y:S05]  /*dd00*/  @!P1 NANOSLEEP.SYNCS 0x989680 ;  /* 0x009896800000995d */ /* 0x004fea0003900000 */
[----:B------:R-:W2:Y:S02]  /*dd10*/  @!P1 SYNCS.PHASECHK.TRANS64 P1, [R8+URZ+0x28850], R7 ;  /* 0x02885007080095a7 */ /* 0x000ea4000802007f */
[----:B--2---:R-:W-:Y:S05]  /*dd20*/  @!P1 BRA `(.L_x_6754) ;  /* 0xfffffffc00ec9947 */ /* 0x004fea000383ffff */
[----:B------:R-:W-:Y:S05]  /*dd30*/  BRA `(.L_x_6753) ;  /* 0xffffff7c00cc7947 */ /* 0x000fea000383ffff */
.L_x_6797:
[----:B------:R-:W1:Y:S01]  /*dd40*/  S2R R20, SR_TID.X ;  /* 0x0000000000147919 */ /* 0x000e620000002100 */
[----:B------:R-:W-:Y:S01]  /*dd50*/  BSSY B0, `(.L_x_6863) ;  /* 0x000000a000007945 */ /* 0x000fe20003800000 */
[----:B------:R-:W-:Y:S02]  /*dd60*/  IMAD.MOV.U32 R12, RZ, RZ, RZ ;  /* 0x000000ffff0c7224 */ /* 0x000fe400078e00ff */
[----:B------:R-:W-:Y:S02]  /*dd70*/  IMAD.MOV.U32 R11, RZ, RZ, 0x1f ;  /* 0x0000001fff0b7424 */ /* 0x000fe400078e00ff */
[----:B------:R-:W-:Y:S01]  /*dd80*/  IMAD.MOV.U32 R15, RZ, RZ, -0x1 ;  /* 0xffffffffff0f7424 */ /* 0x000fe200078e00ff */
[----:B-1----:R-:W-:-:S04]  /*dd90*/  SHF.R.U32.HI R10, RZ, 0x5, R20 ;  /* 0x00000005ff0a7819 */ /* 0x002fc80000011614 */
[----:B------:R-:W-:-:S05]  /*dda0*/  LOP3.LUT R10, R10, 0x3, RZ, 0xc0, !PT ;  /* 0x000000030a0a7812 */ /* 0x000fca00078ec0ff */
[----:B------:R-:W-:-:S07]  /*ddb0*/  IMAD.MOV.U32 R13, RZ, RZ, R10 ;  /* 0x000000ffff0d7224 */ /* 0x000fce00078e000a */
[----:B0----5:R-:W-:Y:S05]  /*ddc0*/  WARPSYNC.COLLECTIVE R15, `(.L_x_6864) ;  /* 0x000000000f087348 */ /* 0x021fea0003c00000 */
[----:B------:R1:W2:Y:S02]  /*ddd0*/  SHFL.IDX P6, R14, R13, R12, R11 ;  /* 0x0000000c0d0e7389 */ /* 0x0002a400000c000b */
[----:B012--5:R-:W-:Y:S01]  /*dde0*/  ENDCOLLECTIVE ;  /* 0x000000000000791b */ /* 0x027fe20003800000 */
.L_x_6864:
[----:B------:R-:W-:Y:S05]  /*ddf0*/  BSYNC B0 ;  /* 0x0000000000007941 */ /* 0x000fea0003800000 */
.L_x_6863:
[----:B------:R-:W-:Y:S05]  /*de00*/  BRA `(.L_x_6865) ;  /* 0xffffffc0002c7947 */ /* 0x000fea000383ffff */
.L_x_6800:
[----:B0-----:R0:W1:Y:S02]  /*de10*/  SYNCS.PHASECHK.TRANS64.TRYWAIT P0, [R7+URZ+0x28840], R2 ;  /* 0x02884002070075a7 */ /* 0x001064000800017f */
[----:B-1----:R-:W-:Y:S05]  /*de20*/  @!P0 NANOSLEEP.SYNCS 0x989680 ;  /* 0x009896800000895d */ /* 0x002fea0003900000 */
[----:B------:R-:W1:Y:S02]  /*de30*/  @!P0 SYNCS.PHASECHK.TRANS64 P0, [R7+URZ+0x28840], R2 ;  /* 0x02884002070085a7 */ /* 0x000e64000800007f */
[----:B-1----:R-:W-:Y:S05]  /*de40*/  @!P0 BRA `(.L_x_6800) ;  /* 0xfffffffc00f08947 */ /* 0x002fea000383ffff */
[----:B------:R-:W-:Y:S05]  /*de50*/  BRA `(.L_x_6866) ;  /* 0xffffffc000887947 */ /* 0x000fea000383ffff */
.L_x_6801:
        /* <DEDUP_REMOVED lines=8> */
.L_x_6868:
[----:B------:R-:W-:Y:S05]  /*dee0*/  BSYNC B0 ;  /* 0x0000000000007941 */ /* 0x000fea0003800000 */
.L_x_6867:
[----:B------:R-:W-:Y:S01]  /*def0*/  IMAD.MOV.U32 R13, RZ, RZ, R4 ;  /* 0x000000ffff0d7224 */ /* 0x000fe200078e0004 */
[----:B------:R-:W-:Y:S01]  /*df00*/  MOV R15, 0xffffffff ;  /* 0xffffffff000f7802 */ /* 0x000fe20000000f00 */
[----:B------:R-:W-:Y:S02]  /*df10*/  IMAD.MOV.U32 R12, RZ, RZ, RZ ;  /* 0x000000ffff0c7224 */ /* 0x000fe400078e00ff */
[----:B------:R-:W-:Y:S02]  /*df20*/  IMAD.MOV.U32 R11, RZ, RZ, 0x181f ;  /* 0x0000181fff0b7424 */ /* 0x000fe400078e00ff */
[----:B------:R-:W-:Y:S02]  /*df30*/  IMAD.MOV.U32 R2, RZ, RZ, R14 ;  /* 0x000000ffff027224 */ /* 0x000fe400078e000e */
[----:B------:R-:W-:-:S07]  /*df40*/  @P0 IMAD R8, R5, 0x2, R22 ;  /* 0x0000000205080824 */ /* 0x000fce00078e0216 */
[----:B------:R-:W-:Y:S05]  /*df50*/  WARPSYNC.COLLECTIVE R15, `(.L_x_6869) ;  /* 0x000000000f087348 */ /* 0x000fea0003c00000 */
[----:B------:R0:W1:Y:S02]  /*df60*/  SHFL.IDX P6, R14, R13, R12, R11 ;  /* 0x0000000c0d0e7389 */ /* 0x00006400000c000b */
[----:B01----:R-:W-:Y:S01]  /*df70*/  ENDCOLLECTIVE ;  /* 0x000000000000791b */ /* 0x003fe20003800000 */
.L_x_6869:
[----:B------:R-:W-:Y:S02]  /*df80*/  IMAD.MOV.U32 R13, RZ, RZ, R0 ;  /* 0x000000ffff0d7224 */ /* 0x000fe400078e0000 */
[----:B------:R-:W-:Y:S02]  /*df90*/  IMAD.MOV.U32 R12, RZ, RZ, 0x1 ;  /* 0x00000001ff0c7424 */ /* 0x000fe400078e00ff */
[----:B------:R-:W-:-:S07]  /*dfa0*/  IMAD.MOV.U32 R3, RZ, RZ, R14 ;  /* 0x000000ffff037224 */ /* 0x000fce00078e000e */
[----:B------:R-:W-:Y:S05]  /*dfb0*/  WARPSYNC.COLLECTIVE R15, `(.L_x_6870) ;  /* 0x000000000f087348 */ /* 0x000fea0003c00000 */
[----:B------:R0:W1:Y:S02]  /*dfc0*/  SHFL.IDX P6, R14, R13, R12, R11 ;  /* 0x0000000c0d0e7389 */ /* 0x00006400000c000b */
[----:B01----:R-:W-:Y:S01]  /*dfd0*/  ENDCOLLECTIVE ;  /* 0x000000000000791b */ /* 0x003fe20003800000 */
.L_x_6870:
        /* <DEDUP_REMOVED lines=11> */
[----:B------:R0:W-:Y:S02]  /*e090*/  @P0 LDGSTS.E.BYPASS.LTC128B.128 [R8+0x1c400], desc[UR50][R2.64+0x80], !P2 ;  /* 0x1c40008002080fae */ /* 0x0001e4000d101d72 */
[----:B0-----:R-:W-:-:S07]  /*e0a0*/  IMAD.MOV.U32 R2, RZ, RZ, R14 ;  /* 0x000000ffff027224 */ /* 0x001fce00078e000e */
[----:B------:R-:W-:Y:S05]  /*e0b0*/  WARPSYNC.COLLECTIVE R15, `(.L_x_6871) ;  /* 0x000000000f087348 */ /* 0x000fea0003c00000 */
[----:B------:R0:W1:Y:S02]  /*e0c0*/  SHFL.IDX P6, R14, R13, R12, R11 ;  /* 0x0000000c0d0e7389 */ /* 0x00006400000c000b */
[----:B01----:R-:W-:Y:S01]  /*e0d0*/  ENDCOLLECTIVE ;  /* 0x000000000000791b */ /* 0x003fe20003800000 */
.L_x_6871:
[----:B------:R-:W-:Y:S02]  /*e0e0*/  @P1 IMAD R8, R5, 0x2, R22 ;  /* 0x0000000205081824 */ /* 0x000fe400078e0216 */
[----:B------:R-:W-:Y:S02]  /*e0f0*/  IMAD.MOV.U32 R13, RZ, RZ, R0 ;  /* 0x000000ffff0d7224 */ /* 0x000fe400078e0000 */
[----:B------:R-:W-:Y:S01]  /*e100*/  IMAD.MOV.U32 R12, RZ, RZ, 0x2 ;  /* 0x00000002ff0c7424 */ /* 0x000fe200078e00ff */
[----:B------:R-:W-:-:S07]  /*e110*/  MOV R3, R14 ;  /* 0x0000000e00037202 */ /* 0x000fce0000000f00 */
[----:B------:R-:W-:Y:S05]  /*e120*/  WARPSYNC.COLLECTIVE R15, `(.L_x_6872) ;  /* 0x000000000f087348 */ /* 0x000fea0003c00000 */
[----:B------:R0:W1:Y:S02]  /*e130*/  SHFL.IDX P6, R14, R13, R12, R11 ;  /* 0x0000000c0d0e7389 */ /* 0x00006400000c000b */
[----:B01----:R-:W-:Y:S01]  /*e140*/  ENDCOLLECTIVE ;  /* 0x000000000000791b */ /* 0x003fe20003800000 */
.L_x_6872:
        /* <DEDUP_REMOVED lines=10> */
[----:B------:R0:W-:Y:S01]  /*e1f0*/  @P1 LDGSTS.E.BYPASS.LTC128B.128 [R8+0x1cc00], desc[UR50][R2.64+0x80], !P2 ;  /* 0x1cc0008002081fae */ /* 0x0001e2000d101d72 */
[----:B------:R-:W-:Y:S01]  /*e200*/  ISETP.GE.AND P1, PT, R6, 0x21, PT ;  /* 0x000000210600780c */ /* 0x000fe20003f26270 */
[----:B0-----:R-:W-:-:S12]  /*e210*/  IMAD.MOV.U32 R2, RZ, RZ, R14 ;  /* 0x000000ffff027224 */ /* 0x001fd800078e000e */
[----:B------:R-:W-:Y:S05]  /*e220*/  WARPSYNC.COLLECTIVE R15, `(.L_x_6873) ;  /* 0x000000000f087348 */ /* 0x000fea0003c00000 */
[----:B------:R0:W1:Y:S02]  /*e230*/  SHFL.IDX P6, R14, R13, R12, R11 ;  /* 0x0000000c0d0e7389 */ /* 0x00006400000c000b */
[----:B01----:R-:W-:Y:S01]  /*e240*/  ENDCOLLECTIVE ;  /* 0x000000000000791b */ /* 0x003fe20003800000 */
.L_x_6873:
[----:B------:R-:W-:Y:S02]  /*e250*/  @P1 IMAD R8, R5, 0x2, R22 ;  /* 0x0000000205081824 */ /* 0x000fe400078e0216 */
[----:B------:R-:W-:Y:S02]  /*e260*/  IMAD.MOV.U32 R13, RZ, RZ, R0 ;  /* 0x000000ffff0d7224 */ /* 0x000fe400078e0000 */
[----:B------:R-:W-:Y:S02]  /*e270*/  IMAD.MOV.U32 R12, RZ, RZ, 0x3 ;  /* 0x00000003ff0c7424 */ /* 0x000fe400078e00ff */
[----:B------:R-:W-:-:S07]  /*e280*/  IMAD.MOV.U32 R3, RZ, RZ, R14 ;  /* 0x000000ffff037224 */ /* 0x000fce00078e000e */
[----:B------:R-:W-:Y:S05]  /*e290*/  WARPSYNC.COLLECTIVE R15, `(.L_x_6874) ;  /* 0x000000000f087348 */ /* 0x000fea0003c00000 */
[----:B------:R0:W1:Y:S02]  /*e2a0*/  SHFL.IDX P6, R14, R13, R12, R11 ;  /* 0x0000000c0d0e7389 */ /* 0x00006400000c000b */
[----:B01----:R-:W-:Y:S01]  /*e2b0*/  ENDCOLLECTIVE ;  /* 0x000000000000791b */ /* 0x003fe20003800000 */
.L_x_6874:
        /* <DEDUP_REMOVED lines=16> */
.L_x_6875:
[----:B------:R-:W-:Y:S01]  /*e3c0*/  @P1 LEA R8, R5, R22, 0x1 ;  /* 0x0000001605081211 */ /* 0x000fe200078e08ff */
[----:B------:R-:W-:Y:S02]  /*e3d0*/  IMAD.MOV.U32 R13, RZ, RZ, R0 ;  /* 0x000000ffff0d7224 */ /* 0x000fe400078e0000 */
[----:B------:R-:W-:Y:S02]  /*e3e0*/  IMAD.MOV.U32 R12, RZ, RZ, 0x4 ;  /* 0x00000004ff0c7424 */ /* 0x000fe400078e00ff */
[----:B------:R-:W-:-:S07]  /*e3f0*/  IMAD.MOV.U32 R3, RZ, RZ, R14 ;  /* 0x000000ffff037224 */ /* 0x000fce00078e000e */
[----:B------:R-:W-:Y:S05]  /*e400*/  WARPSYNC.COLLECTIVE R15, `(.L_x_6876) ;  /* 0x000000000f087348 */ /* 0x000fea0003c00000 */
[----:B------:R0:W1:Y:S02]  /*e410*/  SHFL.IDX P6, R14, R13, R12, R11 ;  /* 0x0000000c0d0e7389 */ /* 0x00006400000c000b */
[----:B01----:R-:W-:Y:S01]  /*e420*/  ENDCOLLECTIVE ;  /* 0x000000000000791b */ /* 0x003fe20003800000 */
.L_x_6876:
        /* <DEDUP_REMOVED lines=16> */
.L_x_6877:
[----:B------:R-:W-:Y:S01]  /*e530*/  @P1 IMAD R8, R5, 0x2, R22 ;  /* 0x0000000205081824 */ /* 0x000fe200078e0216 */
[----:B------:R-:W-:Y:S01]  /*e540*/  MOV R13, R0 ;  /* 0x00000000000d7202 */ /* 0x000fe20000000f00 */
[----:B------:R-:W-:Y:S02]  /*e550*/  IMAD.MOV.U32 R12, RZ, RZ, 0x5 ;  /* 0x00000005ff0c7424 */ /* 0x000fe400078e00ff */
[----:B------:R-:W-:-:S07]  /*e560*/  IMAD.MOV.U32 R3, RZ, RZ, R14 ;  /* 0x000000ffff037224 */ /* 0x000fce00078e000e */
[----:B------:R-:W-:Y:S05]  /*e570*/  WARPSYNC.COLLECTIVE R15, `(.L_x_6878) ;  /* 0x000000000f087348 */ /* 0x000fea0003c00000 */
[----:B------:R0:W1:Y:S02]  /*e580*/  SHFL.IDX P6, R14, R13, R12, R11 ;  /* 0x0000000c0d0e7389 */ /* 0x00006400000c000b */
[----:B01----:R-:W-:Y:S01]  /*e590*/  ENDCOLLECTIVE ;  /* 0x000000000000791b */ /* 0x003fe20003800000 */
.L_x_6878:
        /* <DEDUP_REMOVED lines=16> */
.L_x_6879:
[----:B------:R-:W-:Y:S02]  /*e6a0*/  @P1 IMAD R8, R5, 0x2, R22 ;  /* 0x0000000205081824 */ /* 0x000fe400078e0216 */
[----:B------:R-:W-:Y:S01]  /*e6b0*/  IMAD.MOV.U32 R13, RZ, RZ, R0 ;  /* 0x000000ffff0d7224 */ /* 0x000fe200078e0000 */
[----:B------:R-:W-:Y:S01]  /*e6c0*/  MOV R12, 0x6 ;  /* 0x00000006000c7802 */ /* 0x000fe20000000f00 */
[----:B------:R-:W-:-:S07]  /*e6d0*/  IMAD.MOV.U32 R3, RZ, RZ, R14 ;  /* 0x000000ffff037224 */ /* 0x000fce00078e000e */
[----:B------:R-:W-:Y:S05]  /*e6e0*/  WARPSYNC.COLLECTIVE R15, `(.L_x_6880) ;  /* 0x000000000f087348 */ /* 0x000fea0003c00000 */
[----:B------:R0:W1:Y:S02]  /*e6f0*/  SHFL.IDX P6, R14, R13, R12, R11 ;  /* 0x0000000c0d0e7389 */ /* 0x00006400000c000b */
[----:B01----:R-:W-:Y:S01]  /*e700*/  ENDCOLLECTIVE ;  /* 0x000000000000791b */ /* 0x003fe20003800000 */
.L_x_6880:
        /* <DEDUP_REMOVED lines=16> */
.L_x_6881:
[----:B------:R-:W-:Y:S02]  /*e810*/  @P1 IMAD R8, R5, 0x2, R22 ;  /* 0x0000000205081824 */ /* 0x000fe400078e0216 */
[----:B------:R-:W-:Y:S02]  /*e820*/  IMAD.MOV.U32 R13, RZ, RZ, R0 ;  /* 0x000000ffff0d7224 */ /* 0x000fe400078e0000 */
[----:B------:R-:W-:Y:S02]  /*e830*/  IMAD.MOV.U32 R12, RZ, RZ, 0x7 ;  /* 0x00000007ff0c7424 */ /* 0x000fe400078e00ff */
[----:B------:R-:W-:-:S07]  /*e840*/  IMAD.MOV.U32 R3, RZ, RZ, R14 ;  /* 0x000000ffff037224 */ /* 0x000fce00078e000e */
[----:B------:R-:W-:Y:S05]  /*e850*/  WARPSYNC.COLLECTIVE R15, `(.L_x_6882) ;  /* 0x000000000f087348 */ /* 0x000fea0003c00000 */
[----:B------:R0:W1:Y:S02]  /*e860*/  SHFL.IDX P6, R14, R13, R12, R11 ;  /* 0x0000000c0d0e7389 */ /* 0x00006400000c000b */
[----:B01----:R-:W-:Y:S01]  /*e870*/  ENDCOLLECTIVE ;  /* 0x000000000000791b */ /* 0x003fe20003800000 */
.L_x_6882:
        /* <DEDUP_REMOVED lines=10> */
.L_x_6883:
[----:B------:R-:W-:Y:S01]  /*e920*/  @!PT LDS RZ, [RZ] ;  /* 0x00000000fffff984 */ /* 0x000fe20000000800 */
[----:B------:R-:W-:Y:S01]  /*e930*/  @!PT LDS RZ, [RZ] ;  /* 0x00000000fffff984 */ /* 0x000fe20000000800 */
[----:B------:R-:W-:Y:S01]  /*e940*/  @!PT LDS RZ, [RZ] ;  /* 0x00000000fffff984 */ /* 0x000fe20000000800 */
[----:B------:R-:W-:Y:S04]  /*e950*/  @P1 LDGSTS.E.BYPASS.LTC128B.128 [R8+0x1b400], desc[UR50][R2.64], !P3 ;  /* 0x1b40000002081fae */ /* 0x000fe8000d901d72 */
[----:B------:R0:W-:Y:S02]  /*e960*/  @P1 LDGSTS.E.BYPASS.LTC128B.128 [R8+0x1f400], desc[UR50][R2.64+0x80], !P2 ;  /* 0x1f40008002081fae */ /* 0x0001e4000d101d72 */
[----:B0-----:R-:W-:Y:S01]  /*e970*/  IMAD.MOV.U32 R2, RZ, RZ, R14 ;  /* 0x000000ffff027224 */ /* 0x001fe200078e000e */
[----:B------:R-:W-:Y:S06]  /*e980*/  BRA `(.L_x_6884) ;  /* 0xffffffbc006c7947 */ /* 0x000fec000383ffff */
.L_x_6806:
[----:B------:R-:W-:Y:S02]  /*e990*/  IMAD.MOV.U32 R13, RZ, RZ, R5 ;  /* 0x000000ffff0d7224 */ /* 0x000fe400078e0005 */
[----:B------:R-:W-:Y:S02]  /*e9a0*/  IMAD.MOV.U32 R12, RZ, RZ, RZ ;  /* 0x000000ffff0c7224 */ /* 0x000fe400078e00ff */
[----:B------:R-:W-:Y:S02]  /*e9b0*/  IMAD.MOV.U32 R11, RZ, RZ, 0x181f ;  /* 0x0000181fff0b7424 */ /* 0x000fe400078e00ff */
[----:B------:R-:W-:Y:S02]  /*e9c0*/  IMAD.MOV.U32 R15, RZ, RZ, -0x1 ;  /* 0xffffffffff0f7424 */ /* 0x000fe400078e00ff */
[----:B-----5:R-:W-:Y:S02]  /*e9d0*/  IMAD R6, R21, R6, RZ ;  /* 0x0000000615067224 */ /* 0x020fe400078e02ff */
[----:B------:R-:W-:-:S07]  /*e9e0*/  IMAD.IADD R4, R20, 0x1, R4 ;  /* 0x0000000114047824 */ /* 0x000fce00078e0204 */
[----:B------:R-:W-:Y:S05]  /*e9f0*/  WARPSYNC.COLLECTIVE R15, `(.L_x_6885) ;  /* 0x000000000f087348 */ /* 0x000fea0003c00000 */
[----:B------:R0:W1:Y:S02]  /*ea00*/  SHFL.IDX P6, R14, R13, R12, R11 ;  /* 0x0000000c0d0e7389 */ /* 0x00006400000c000b */
[----:B01----:R-:W-:Y:S01]  /*ea10*/  ENDCOLLECTIVE ;  /* 0x000000000000791b */ /* 0x003fe20003800000 */
.L_x_6885:
[C---:B------:R-:W-:Y:S01]  /*ea20*/  VIADD R7, R4.reuse, 0x10 ;  /* 0x0000001004077836 */ /* 0x040fe20000000000 */
[----:B------:R-:W-:Y:S02]  /*ea30*/  ISETP.GE.AND P2, PT, R4, R6, PT ;  /* 0x000000060400720c */ /* 0x000fe40003f46270 */
[----:B------:R-:W-:Y:S01]  /*ea40*/  MOV R13, R0 ;  /* 0x00000000000d7202 */ /* 0x000fe20000000f00 */
[----:B------:R-:W-:-:S10]  /*ea50*/  IMAD.MOV.U32 R2, RZ, RZ, R14 ;  /* 0x000000ffff027224 */ /* 0x000fd400078e000e */
[----:B------:R-:W-:Y:S05]  /*ea60*/  WARPSYNC.COLLECTIVE R15, `(.L_x_6886) ;  /* 0x000000000f087348 */ /* 0x000fea0003c00000 */
[----:B------:R0:W1:Y:S02]  /*ea70*/  SHFL.IDX P6, R14, R13, R12, R11 ;  /* 0x0000000c0d0e7389 */ /* 0x00006400000c000b */
[----:B01----:R-:W-:Y:S01]  /*ea80*/  ENDCOLLECTIVE ;  /* 0x000000000000791b */ /* 0x003fe20003800000 */
.L_x_6886:
        /* <DEDUP_REMOVED lines=8> */
.L_x_6887:
[----:B------:R-:W-:Y:S01]  /*eb10*/  @!PT LDS RZ, [RZ] ;  /* 0x00000000fffff984 */ /* 0x000fe20000000800 */
[----:B------:R-:W-:Y:S01]  /*eb20*/  @!PT LDS RZ, [RZ] ;  /* 0x00000000fffff984 */ /* 0x000fe20000000800 */
[----:B------:R-:W-:Y:S01]  /*eb30*/  @!PT LDS RZ, [RZ] ;  /* 0x00000000fffff984 */ /* 0x000fe20000000800 */
        /* <DEDUP_REMOVED lines=8> */
.L_x_6888:
        /* <DEDUP_REMOVED lines=8> */
.L_x_6889:
[----:B------:R-:W-:Y:S02]  /*ec40*/  @!P2 IMAD.MOV.U32 R3, RZ, RZ, R7 ;  /* 0x000000ffff03a224 */ /* 0x000fe400078e0007 */
[----:B------:R-:W-:-:S03]  /*ec50*/  VIADD R7, R4, 0x20 ;  /* 0x0000002004077836 */ /* 0x000fc60000000000 */
        /* <DEDUP_REMOVED lines=11> */
.L_x_6890:
        /* <DEDUP_REMOVED lines=8> */
.L_x_6891:
        /* <DEDUP_REMOVED lines=13> */
.L_x_6892:
        /* <DEDUP_REMOVED lines=8> */
.L_x_6893:
        /* <DEDUP_REMOVED lines=13> */
.L_x_6894:
        /* <DEDUP_REMOVED lines=8> */
.L_x_6895:
        /* <DEDUP_REMOVED lines=13> */
.L_x_6896:
        /* <DEDUP_REMOVED lines=8> */
.L_x_6897:
        /* <DEDUP_REMOVED lines=13> */
.L_x_6898:
        /* <DEDUP_REMOVED lines=8> */
.L_x_6899:
        /* <DEDUP_REMOVED lines=11> */
.L_x_6900:
[----:B------:R-:W-:Y:S05]  /*f380*/  BRA `(.L_x_6901) ;  /* 0xffffffbc00d07947 */ /* 0x000fea000383ffff */
.L_x_6811:
[----:B0-----:R0:W1:Y:S02]  /*f390*/  SYNCS.PHASECHK.TRANS64.TRYWAIT P1, [R22+URZ+0x28820], R3 ;  /* 0x02882003160075a7 */ /* 0x001064000802017f */
[----:B-1----:R-:W-:Y:S05]  /*f3a0*/  @!P1 NANOSLEEP.SYNCS 0x989680 ;  /* 0x009896800000995d */ /* 0x002fea0003900000 */
[----:B------:R-:W1:Y:S02]  /*f3b0*/  @!P1 SYNCS.PHASECHK.TRANS64 P1, [R22+URZ+0x28820], R3 ;  /* 0x02882003160095a7 */ /* 0x000e64000802007f */
[----:B-1----:R-:W-:Y:S05]  /*f3c0*/  @!P1 BRA `(.L_x_6811) ;  /* 0xfffffffc00f09947 */ /* 0x002fea000383ffff */
[----:B------:R-:W-:Y:S05]  /*f3d0*/  BRA `(.L_x_6902) ;  /* 0xffffffc000407947 */ /* 0x000fea000383ffff */
.L_x_6816:
[----:B0-----:R0:W1:Y:S02]  /*f3e0*/  SYNCS.PHASECHK.TRANS64.TRYWAIT P0, [R6+URZ+0x28840], R3 ;  /* 0x02884003060075a7 */ /* 0x001064000800017f */
[----:B-1----:R-:W-:Y:S05]  /*f3f0*/  @!P0 NANOSLEEP.SYNCS 0x989680 ;  /* 0x009896800000895d */ /* 0x002fea0003900000 */
[----:B------:R-:W1:Y:S02]  /*f400*/  @!P0 SYNCS.PHASECHK.TRANS64 P0, [R6+URZ+0x28840], R3 ;  /* 0x02884003060085a7 */ /* 0x000e64000800007f */
[----:B-1----:R-:W-:Y:S05]  /*f410*/  @!P0 BRA `(.L_x_6816) ;  /* 0xfffffffc00f08947 */ /* 0x002fea000383ffff */
[----:B------:R-:W-:Y:S05]  /*f420*/  BRA `(.L_x_6903) ;  /* 0xffffffc4000c7947 */ /* 0x000fea000383ffff */
.L_x_6817:
[----:B------:R-:W-:Y:S01]  /*f430*/  BSSY B1, `(.L_x_6904) ;  /* 0x0000008000017945 */ /* 0x000fe20003800000 */
[----:B------:R-:W-:Y:S01]  /*f440*/  MOV R13, R9 ;  /* 0x00000009000d7202 */ /* 0x000fe20000000f00 */
[----:B------:R-:W-:Y:S02]  /*f450*/  IMAD.MOV.U32 R12, RZ, RZ, RZ ;  /* 0x000000ffff0c7224 */ /* 0x000fe400078e00ff */
[----:B------:R-:W-:Y:S02]  /*f460*/  IMAD.MOV.U32 R11, RZ, RZ, 0x181f ;  /* 0x0000181fff0b7424 */ /* 0x000fe400078e00ff */
[----:B------:R-:W-:-:S07]  /*f470*/  IMAD.MOV.U32 R15, RZ, RZ, -0x1 ;  /* 0xffffffffff0f7424 */ /* 0x000fce00078e00ff */
[----:B--2---:R-:W-:Y:S05]  /*f480*/  WARPSYNC.COLLECTIVE R15, `(.L_x_6905) ;  /* 0x000000000f087348 */ /* 0x004fea0003c00000 */
[----:B--2---:R0:W1:Y:S02]  /*f490*/  SHFL.IDX P6, R14, R13, R12, R11 ;  /* 0x0000000c0d0e7389 */ /* 0x00406400000c000b */
[----:B01----:R-:W-:Y:S01]  /*f4a0*/  ENDCOLLECTIVE ;  /* 0x000000000000791b */ /* 0x003fe20003800000 */
.L_x_6905:
[----:B------:R-:W-:Y:S05]  /*f4b0*/  BSYNC B1 ;  /* 0x0000000000017941 */ /* 0x000fea0003800000 */
.L_x_6904:
        /* <DEDUP_REMOVED lines=9> */
.L_x_6906:
[----:B------:R-:W-:Y:S02]  /*f550*/  IMAD R8, R8, 0x2, R22 ;  /* 0x0000000208087824 */ /* 0x000fe400078e0216 */
[----:B------:R-:W-:Y:S02]  /*f560*/  IMAD.MOV.U32 R13, RZ, RZ, R9 ;  /* 0x000000ffff0d7224 */ /* 0x000fe400078e0009 */
[----:B------:R-:W-:Y:S02]  /*f570*/  IMAD.MOV.U32 R12, RZ, RZ, 0x1 ;  /* 0x00000001ff0c7424 */ /* 0x000fe400078e00ff */
[----:B------:R-:W-:-:S07]  /*f580*/  IMAD.MOV.U32 R2, RZ, RZ, R14 ;  /* 0x000000ffff027224 */ /* 0x000fce00078e000e */
[----:B------:R-:W-:Y:S05]  /*f590*/  WARPSYNC.COLLECTIVE R15, `(.L_x_6907) ;  /* 0x000000000f087348 */ /* 0x000fea0003c00000 */
[----:B------:R0:W1:Y:S02]  /*f5a0*/  SHFL.IDX P6, R14, R13, R12, R11 ;  /* 0x0000000c0d0e7389 */ /* 0x00006400000c000b */
[----:B01----:R-:W-:Y:S01]  /*f5b0*/  ENDCOLLECTIVE ;  /* 0x000000000000791b */ /* 0x003fe20003800000 */
.L_x_6907:
[----:B------:R-:W-:-:S05]  /*f5c0*/  IADD3 R2, P0, R2, R5, RZ ;  /* 0x0000000502027210 */ /* 0x000fca0007f1e0ff */
[----:B------:R-:W-:-:S05]  /*f5d0*/  IMAD.X R3, RZ, RZ, R3, P0 ;  /* 0x000000ffff037224 */ /* 0x000fca00000e0603 */
[----:B------:R-:W-:Y:S01]  /*f5e0*/  @!PT LDS RZ, [RZ] ;  /* 0x00000000fffff984 */ /* 0x000fe20000000800 */
[----:B------:R-:W-:Y:S01]  /*f5f0*/  @!PT LDS RZ, [RZ] ;  /* 0x00000000fffff984 */ /* 0x000fe20000000800 */
[----:B------:R-:W-:Y:S01]  /*f600*/  @!PT LDS RZ, [RZ] ;  /* 0x00000000fffff984 */ /* 0x000fe20000000800 */
[----:B------:R-:W-:Y:S01]  /*f610*/  LDGSTS.E.BYPASS.LTC128B.128 [R8+0x18400], desc[UR50][R2.64], !P4 ;  /* 0x1840000002087fae */ /* 0x000fe2000e101d72 */
[----:B------:R-:W-:-:S03]  /*f620*/  MOV R13, R7 ;  /* 0x00000007000d7202 */ /* 0x000fc60000000f00 */
[----:B------:R0:W-:Y:S02]  /*f630*/  LDGSTS.E.BYPASS.LTC128B.128 [R8+0x1c400], desc[UR50][R2.64+0x80], !P3 ;  /* 0x1c40008002087fae */ /* 0x0001e4000d901d72 */
[----:B0-----:R-:W-:-:S07]  /*f640*/  IMAD.MOV.U32 R3, RZ, RZ, R14 ;  /* 0x000000ffff037224 */ /* 0x001fce00078e000e */
[----:B------:R-:W-:Y:S05]  /*f650*/  WARPSYNC.COLLECTIVE R15, `(.L_x_6908) ;  /* 0x000000000f087348 */ /* 0x000fea0003c00000 */
[----:B------:R0:W1:Y:S02]  /*f660*/  SHFL.IDX P6, R14, R13, R12, R11 ;  /* 0x0000000c0d0e7389 */ /* 0x00006400000c000b */
[----:B01----:R-:W-:Y:S01]  /*f670*/  ENDCOLLECTIVE ;  /* 0x000000000000791b */ /* 0x003fe20003800000 */
.L_x_6908:
[----:B------:R-:W-:Y:S02]  /*f680*/  IMAD.MOV.U32 R13, RZ, RZ, R9 ;  /* 0x000000ffff0d7224 */ /* 0x000fe400078e0009 */
[----:B------:R-:W-:Y:S02]  /*f690*/  IMAD.MOV.U32 R12, RZ, RZ, 0x2 ;  /* 0x00000002ff0c7424 */ /* 0x000fe400078e00ff */
[----:B------:R-:W-:-:S07]  /*f6a0*/  IMAD.MOV.U32 R2, RZ, RZ, R14 ;  /* 0x000000ffff027224 */ /* 0x000fce00078e000e */
[----:B------:R-:W-:Y:S05]  /*f6b0*/  WARPSYNC.COLLECTIVE R15, `(.L_x_6909) ;  /* 0x000000000f087348 */ /* 0x000fea0003c00000 */
[----:B------:R0:W1:Y:S02]  /*f6c0*/  SHFL.IDX P6, R14, R13, R12, R11 ;  /* 0x0000000c0d0e7389 */ /* 0x00006400000c000b */
[----:B01----:R-:W-:Y:S01]  /*f6d0*/  ENDCOLLECTIVE ;  /* 0x000000000000791b */ /* 0x003fe20003800000 */
.L_x_6909:
[----:B------:R-:W-:-:S05]  /*f6e0*/  IADD3 R2, P0, R2, R5, RZ ;  /* 0x0000000502027210 */ /* 0x000fca0007f1e0ff */
[----:B------:R-:W-:-:S05]  /*f6f0*/  IMAD.X R3, RZ, RZ, R3, P0 ;  /* 0x000000ffff037224 */ /* 0x000fca00000e0603 */
[----:B------:R-:W-:Y:S01]  /*f700*/  @!PT LDS RZ, [RZ] ;  /* 0x00000000fffff984 */ /* 0x000fe20000000800 */
[----:B------:R-:W-:Y:S01]  /*f710*/  @!PT LDS RZ, [RZ] ;  /* 0x00000000fffff984 */ /* 0x000fe20000000800 */
[----:B------:R-:W-:Y:S01]  /*f720*/  @!PT LDS RZ, [RZ] ;  /* 0x00000000fffff984 */ /* 0x000fe20000000800 */
[----:B------:R-:W-:Y:S01]  /*f730*/  LDGSTS.E.BYPASS.LTC128B.128 [R8+0x18c00], desc[UR50][R2.64], !P4 ;  /* 0x18c0000002087fae */ /* 0x000fe2000e101d72 */
[----:B------:R-:W-:-:S03]  /*f740*/  IMAD.MOV.U32 R13, RZ, RZ, R7 ;  /* 0x000000ffff0d7224 */ /* 0x000fc600078e0007 */
[----:B------:R0:W-:Y:S02]  /*f750*/  LDGSTS.E.BYPASS.LTC128B.128 [R8+0x1cc00], desc[UR50][R2.64+0x80], !P3 ;  /* 0x1cc0008002087fae */ /* 0x0001e4000d901d72 */
[----:B0-----:R-:W-:-:S07]  /*f760*/  IMAD.MOV.U32 R3, RZ, RZ, R14 ;  /* 0x000000ffff037224 */ /* 0x001fce00078e000e */
[----:B------:R-:W-:Y:S05]  /*f770*/  WARPSYNC.COLLECTIVE R15, `(.L_x_6910) ;  /* 0x000000000f087348 */ /* 0x000fea0003c00000 */
[----:B------:R0:W1:Y:S02]  /*f780*/  SHFL.IDX P6, R14, R13, R12, R11 ;  /* 0x0000000c0d0e7389 */ /* 0x00006400000c000b */
[----:B01----:R-:W-:Y:S01]  /*f790*/  ENDCOLLECTIVE ;  /* 0x000000000000791b */ /* 0x003fe20003800000 */
.L_x_6910:
[----:B------:R-:W-:Y:S02]  /*f7a0*/  IMAD.MOV.U32 R13, RZ, RZ, R9 ;  /* 0x000000ffff0d7224 */ /* 0x000fe400078e0009 */
[----:B------:R-:W-:Y:S02]  /*f7b0*/  IMAD.MOV.U32 R12, RZ, RZ, 0x3 ;  /* 0x00000003ff0c7424 */ /* 0x000fe400078e00ff */
[----:B------:R-:W-:-:S07]  /*f7c0*/  IMAD.MOV.U32 R2, RZ, RZ, R14 ;  /* 0x000000ffff027224 */ /* 0x000fce00078e000e */
[----:B------:R-:W-:Y:S05]  /*f7d0*/  WARPSYNC.COLLECTIVE R15, `(.L_x_6911) ;  /* 0x000000000f087348 */ /* 0x000fea0003c00000 */
[----:B------:R0:W1:Y:S02]  /*f7e0*/  SHFL.IDX P6, R14, R13, R12, R11 ;  /* 0x0000000c0d0e7389 */ /* 0x00006400000c000b */
[----:B01----:R-:W-:Y:S01]  /*f7f0*/  ENDCOLLECTIVE ;  /* 0x000000000000791b */ /* 0x003fe20003800000 */
.L_x_6911:
[----:B------:R-:W-:-:S04]  /*f800*/  IADD3 R2, P0, R2, R5, RZ ;  /* 0x0000000502027210 */ /* 0x000fc80007f1e0ff */
[----:B------:R-:W-:-:S05]  /*f810*/  IADD3.X R3, RZ, R3, RZ, P0, !PT ;  /* 0x00000003ff037210 */ /* 0x000fca00007fe4ff */
        /* <DEDUP_REMOVED lines=10> */
.L_x_6912:
[----:B------:R-:W-:Y:S01]  /*f8c0*/  IMAD.MOV.U32 R13, RZ, RZ, R9 ;  /* 0x000000ffff0d7224 */ /* 0x000fe200078e0009 */
[----:B------:R-:W-:Y:S01]  /*f8d0*/  MOV R12, 0x4 ;  /* 0x00000004000c7802 */ /* 0x000fe20000000f00 */
[----:B------:R-:W-:-:S07]  /*f8e0*/  IMAD.MOV.U32 R2, RZ, RZ, R14 ;  /* 0x000000ffff027224 */ /* 0x000fce00078e000e */
[----:B------:R-:W-:Y:S05]  /*f8f0*/  WARPSYNC.COLLECTIVE R15, `(.L_x_6913) ;  /* 0x000000000f087348 */ /* 0x000fea0003c00000 */
[----:B------:R0:W1:Y:S02]  /*f900*/  SHFL.IDX P6, R14, R13, R12, R11 ;  /* 0x0000000c0d0e7389 */ /* 0x00006400000c000b */
[----:B01----:R-:W-:Y:S01]  /*f910*/  ENDCOLLECTIVE ;  /* 0x000000000000791b */ /* 0x003fe20003800000 */
.L_x_6913:
        /* <DEDUP_REMOVED lines=12> */
.L_x_6914:
[----:B------:R-:W-:Y:S02]  /*f9e0*/  IMAD.MOV.U32 R13, RZ, RZ, R9 ;  /* 0x000000ffff0d7224 */ /* 0x000fe400078e0009 */
[----:B------:R-:W-:Y:S02]  /*f9f0*/  IMAD.MOV.U32 R12, RZ, RZ, 0x5 ;  /* 0x00000005ff0c7424 */ /* 0x000fe400078e00ff */
[----:B------:R-:W-:-:S07]  /*fa00*/  IMAD.MOV.U32 R2, RZ, RZ, R14 ;  /* 0x000000ffff027224 */ /* 0x000fce00078e000e */
[----:B------:R-:W-:Y:S05]  /*fa10*/  WARPSYNC.COLLECTIVE R15, `(.L_x_6915) ;  /* 0x000000000f087348 */ /* 0x000fea0003c00000 */
[----:B------:R0:W1:Y:S02]  /*fa20*/  SHFL.IDX P6, R14, R13, R12, R11 ;  /* 0x0000000c0d0e7389 */ /* 0x00006400000c000b */
[----:B01----:R-:W-:Y:S01]  /*fa30*/  ENDCOLLECTIVE ;  /* 0x000000000000791b */ /* 0x003fe20003800000 */
.L_x_6915:
        /* <DEDUP_REMOVED lines=12> */
.L_x_6916:
[----:B------:R-:W-:Y:S02]  /*fb00*/  IMAD.MOV.U32 R13, RZ, RZ, R9 ;  /* 0x000000ffff0d7224 */ /* 0x000fe400078e0009 */
[----:B------:R-:W-:Y:S02]  /*fb10*/  IMAD.MOV.U32 R12, RZ, RZ, 0x6 ;  /* 0x00000006ff0c7424 */ /* 0x000fe400078e00ff */
[----:B------:R-:W-:-:S07]  /*fb20*/  IMAD.MOV.U32 R2, RZ, RZ, R14 ;  /* 0x000000ffff027224 */ /* 0x000fce00078e000e */
[----:B------:R-:W-:Y:S05]  /*fb30*/  WARPSYNC.COLLECTIVE R15, `(.L_x_6917) ;  /* 0x000000000f087348 */ /* 0x000fea0003c00000 */
[----:B------:R0:W1:Y:S02]  /*fb40*/  SHFL.IDX P6, R14, R13, R12, R11 ;  /* 0x0000000c0d0e7389 */ /* 0x00006400000c000b */
[----:B01----:R-:W-:Y:S01]  /*fb50*/  ENDCOLLECTIVE ;  /* 0x000000000000791b */ /* 0x003fe20003800000 */
.L_x_6917:
        /* <DEDUP_REMOVED lines=12> */
.L_x_6918:
[----:B------:R-:W-:Y:S02]  /*fc20*/  IMAD.MOV.U32 R13, RZ, RZ, R9 ;  /* 0x000000ffff0d7224 */ /* 0x000fe400078e0009 */
[----:B------:R-:W-:Y:S02]  /*fc30*/  IMAD.MOV.U32 R12, RZ, RZ, 0x7 ;  /* 0x00000007ff0c7424 */ /* 0x000fe400078e00ff */
[----:B------:R-:W-:-:S07]  /*fc40*/  IMAD.MOV.U32 R2, RZ, RZ, R14 ;  /* 0x000000ffff027224 */ /* 0x000fce00078e000e */
[----:B------:R-:W-:Y:S05]  /*fc50*/  WARPSYNC.COLLECTIVE R15, `(.L_x_6919) ;  /* 0x000000000f087348 */ /* 0x000fea0003c00000 */
[----:B------:R0:W1:Y:S02]  /*fc60*/  SHFL.IDX P6, R14, R13, R12, R11 ;  /* 0x0000000c0d0e7389 */ /* 0x00006400000c000b */
[----:B01----:R-:W-:Y:S01]  /*fc70*/  ENDCOLLECTIVE ;  /* 0x000000000000791b */ /* 0x003fe20003800000 */
.L_x_6919:
[----:B------:R-:W-:-:S04]  /*fc80*/  IADD3 R2, P0, R2, R5, RZ ;  /* 0x0000000502027210 */ /* 0x000fc80007f1e0ff */
[----:B------:R-:W-:-:S05]  /*fc90*/  IADD3.X R3, RZ, R3, RZ, P0, !PT ;  /* 0x00000003ff037210 */ /* 0x000fca00007fe4ff */
[----:B------:R-:W-:Y:S01]  /*fca0*/  @!PT LDS RZ, [RZ] ;  /* 0x00000000fffff984 */ /* 0x000fe20000000800 */
[----:B------:R-:W-:Y:S01]  /*fcb0*/  @!PT LDS RZ, [RZ] ;  /* 0x00000000fffff984 */ /* 0x000fe20000000800 */
[----:B------:R-:W-:Y:S01]  /*fcc0*/  @!PT LDS RZ, [RZ] ;  /* 0x00000000fffff984 */ /* 0x000fe20000000800 */
[----:B------:R0:W-:Y:S01]  /*fcd0*/  LDGSTS.E.BYPASS.LTC128B.128 [R8+0x1b400], desc[UR50][R2.64], !P4 ;  /* 0x1b40000002087fae */ /* 0x0001e2000e101d72 */
[----:B------:R-:W-:-:S03]  /*fce0*/  IMAD.MOV.U32 R13, RZ, RZ, R7 ;  /* 0x000000ffff0d7224 */ /* 0x000fc600078e0007 */
[----:B------:R0:W-:Y:S01]  /*fcf0*/  LDGSTS.E.BYPASS.LTC128B.128 [R8+0x1f400], desc[UR50][R2.64+0x80], !P3 ;  /* 0x1f40008002087fae */ /* 0x0001e2000d901d72 */
[----:B------:R-:W-:-:S07]  /*fd00*/  IMAD.MOV.U32 R9, RZ, RZ, R14 ;  /* 0x000000ffff097224 */ /* 0x000fce00078e000e */
[----:B0-----:R-:W-:Y:S05]  /*fd10*/  WARPSYNC.COLLECTIVE R15, `(.L_x_6920) ;  /* 0x000000000f087348 */ /* 0x001fea0003c00000 */
[----:B------:R1:W2:Y:S02]  /*fd20*/  SHFL.IDX P6, R14, R13, R12, R11 ;  /* 0x0000000c0d0e7389 */ /* 0x0002a400000c000b */
[----:B012---:R-:W-:Y:S01]  /*fd30*/  ENDCOLLECTIVE ;  /* 0x000000000000791b */ /* 0x007fe20003800000 */
.L_x_6920:
[----:B------:R-:W-:Y:S01]  /*fd40*/  IMAD.MOV.U32 R2, RZ, RZ, R14 ;  /* 0x000000ffff027224 */ /* 0x000fe200078e000e */
[----:B------:R-:W-:Y:S06]  /*fd50*/  BRA `(.L_x_6921) ;  /* 0xffffffbc00e07947 */ /* 0x000fec000383ffff */
.L_x_6822:
[----:B-1----:R1:W3:Y:S02]  /*fd60*/  SYNCS.PHASECHK.TRANS64.TRYWAIT P0, [R6+URZ+0x28860], R3 ;  /* 0x02886003060075a7 */ /* 0x0022e4000800017f */
[----:B---3--:R-:W-:Y:S05]  /*fd70*/  @!P0 NANOSLEEP.SYNCS 0x989680 ;  /* 0x009896800000895d */ /* 0x008fea0003900000 */
[----:B------:R-:W3:Y:S02]  /*fd80*/  @!P0 SYNCS.PHASECHK.TRANS64 P0, [R6+URZ+0x28860], R3 ;  /* 0x02886003060085a7 */ /* 0x000ee4000800007f */
[----:B---3--:R-:W-:Y:S05]  /*fd90*/  @!P0 BRA `(.L_x_6822) ;  /* 0xfffffffc00f08947 */ /* 0x008fea000383ffff */
[----:B------:R-:W-:Y:S05]  /*fda0*/  BRA `(.L_x_6922) ;  /* 0xffffffc000407947 */ /* 0x000fea000383ffff */
.L_x_6823:
[----:B------:R-:W-:Y:S01]  /*fdb0*/  BSSY B1, `(.L_x_6923) ;  /* 0x0000008000017945 */ /* 0x000fe20003800000 */
[----:B------:R-:W-:Y:S01]  /*fdc0*/  IMAD.MOV.U32 R13, RZ, RZ, R24 ;  /* 0x000000ffff0d7224 */ /* 0x000fe200078e0018 */
[----:B------:R-:W-:Y:S01]  /*fdd0*/  MOV R11, 0x181f ;  /* 0x0000181f000b7802 */ /* 0x000fe20000000f00 */
[----:B------:R-:W-:Y:S02]  /*fde0*/  IMAD.MOV.U32 R12, RZ, RZ, RZ ;  /* 0x000000ffff0c7224 */ /* 0x000fe400078e00ff */
[----:B------:R-:W-:-:S07]  /*fdf0*/  IMAD.MOV.U32 R15, RZ, RZ, -0x1 ;  /* 0xffffffffff0f7424 */ /* 0x000fce00078e00ff */
[----:B-12---:R-:W-:Y:S05]  /*fe00*/  WARPSYNC.COLLECTIVE R15, `(.L_x_6924) ;  /* 0x000000000f087348 */ /* 0x006fea0003c00000 */
[----:B--2---:R0:W2:Y:S02]  /*fe10*/  SHFL.IDX P6, R14, R13, R12, R11 ;  /* 0x0000000c0d0e7389 */ /* 0x0040a400000c000b */
[----:B012---:R-:W-:Y:S01]  /*fe20*/  ENDCOLLECTIVE ;  /* 0x000000000000791b */ /* 0x007fe20003800000 */
.L_x_6924:
[----:B------:R-:W-:Y:S05]  /*fe30*/  BSYNC B1 ;  /* 0x0000000000017941 */ /* 0x000fea0003800000 */
.L_x_6923:
        /* <DEDUP_REMOVED lines=9> */
.L_x_6925:
[----:B------:R-:W-:Y:S02]  /*fed0*/  IMAD.MOV.U32 R13, RZ, RZ, R24 ;  /* 0x000000ffff0d7224 */ /* 0x000fe400078e0018 */
[----:B------:R-:W-:Y:S01]  /*fee0*/  IMAD.MOV.U32 R12, RZ, RZ, 0x1 ;  /* 0x00000001ff0c7424 */ /* 0x000fe200078e00ff */
[----:B------:R-:W-:-:S13]  /*fef0*/  IADD3 R2, P0, R14, R5, RZ ;  /* 0x000000050e027210 */ /* 0x000fda0007f1e0ff */
[----:B------:R-:W-:Y:S05]  /*ff00*/  WARPSYNC.COLLECTIVE R15, `(.L_x_6926) ;  /* 0x000000000f087348 */ /* 0x000fea0003c00000 */
[----:B------:R0:W1:Y:S02]  /*ff10*/  SHFL.IDX P6, R14, R13, R12, R11 ;  /* 0x0000000c0d0e7389 */ /* 0x00006400000c000b */
[----:B01----:R-:W-:Y:S01]  /*ff20*/  ENDCOLLECTIVE ;  /* 0x000000000000791b */ /* 0x003fe20003800000 */
.L_x_6926:
        /* <DEDUP_REMOVED lines=13> */
.L_x_6927:
[----:B------:R-:W-:Y:S02]  /*10000*/  IMAD.MOV.U32 R13, RZ, RZ, R24 ;  /* 0x000000ffff0d7224 */ /* 0x000fe400078e0018 */
[----:B------:R-:W-:Y:S01]  /*10010*/  IMAD.MOV.U32 R12, RZ, RZ, 0x2 ;  /* 0x00000002ff0c7424 */ /* 0x000fe200078e00ff */
[----:B------:R-:W-:-:S13]  /*10020*/  IADD3 R2, P0, R14, R5, RZ ;  /* 0x000000050e027210 */ /* 0x000fda0007f1e0ff */
[----:B------:R-:W-:Y:S05]  /*10030*/  WARPSYNC.COLLECTIVE R15, `(.L_x_6928) ;  /* 0x000000000f087348 */ /* 0x000fea0003c00000 */
[----:B------:R0:W1:Y:S02]  /*10040*/  SHFL.IDX P6, R14, R13, R12, R11 ;  /* 0x0000000c0d0e7389 */ /* 0x00006400000c000b */
[----:B01----:R-:W-:Y:S01]  /*10050*/  ENDCOLLECTIVE ;  /* 0x000000000000791b */ /* 0x003fe20003800000 */
.L_x_6928:
        /* <DEDUP_REMOVED lines=9> */
[----:B0-----:R-:W-:-:S07]  /*100f0*/  MOV R3, R14 ;  /* 0x0000000e00037202 */ /* 0x001fce0000000f00 */
[----:B------:R-:W-:Y:S05]  /*10100*/  WARPSYNC.COLLECTIVE R15, `(.L_x_6929) ;  /* 0x000000000f087348 */ /* 0x000fea0003c00000 */
[----:B------:R0:W1:Y:S02]  /*10110*/  SHFL.IDX P6, R14, R13, R12, R11 ;  /* 0x0000000c0d0e7389 */ /* 0x00006400000c000b */
[----:B01----:R-:W-:Y:S01]  /*10120*/  ENDCOLLECTIVE ;  /* 0x000000000000791b */ /* 0x003fe20003800000 */
.L_x_6929:
[----:B------:R-:W-:Y:S02]  /*10130*/  IMAD.MOV.U32 R13, RZ, RZ, R24 ;  /* 0x000000ffff0d7224 */ /* 0x000fe400078e0018 */
[----:B------:R-:W-:Y:S01]  /*10140*/  IMAD.MOV.U32 R12, RZ, RZ, 0x3 ;  /* 0x00000003ff0c7424 */ /* 0x000fe200078e00ff */
[----:B------:R-:W-:-:S13]  /*10150*/  IADD3 R2, P0, R14, R5, RZ ;  /* 0x000000050e027210 */ /* 0x000fda0007f1e0ff */
[----:B------:R-:W-:Y:S05]  /*10160*/  WARPSYNC.COLLECTIVE R15, `(.L_x_6930) ;  /* 0x000000000f087348 */ /* 0x000fea0003c00000 */
[----:B------:R0:W1:Y:S02]  /*10170*/  SHFL.IDX P6, R14, R13, R12, R11 ;  /* 0x0000000c0d0e7389 */ /* 0x00006400000c000b */
[----:B01----:R-:W-:Y:S01]  /*10180*/  ENDCOLLECTIVE ;  /* 0x000000000000791b */ /* 0x003fe20003800000 */
.L_x_6930:
        /* <DEDUP_REMOVED lines=13> */
.L_x_6931:
[----:B------:R-:W-:Y:S01]  /*10260*/  MOV R13, R24 ;  /* 0x00000018000d7202 */ /* 0x000fe20000000f00 */
[----:B------:R-:W-:Y:S01]  /*10270*/  IMAD.MOV.U32 R12, RZ, RZ, 0x4 ;  /* 0x00000004ff0c7424 */ /* 0x000fe200078e00ff */
[----:B------:R-:W-:-:S13]  /*10280*/  IADD3 R2, P0, R14, R5, RZ ;  /* 0x000000050e027210 */ /* 0x000fda0007f1e0ff */
[----:B------:R-:W-:Y:S05]  /*10290*/  WARPSYNC.COLLECTIVE R15, `(.L_x_6932) ;  /* 0x000000000f087348 */ /* 0x000fea0003c00000 */
[----:B------:R0:W1:Y:S02]  /*102a0*/  SHFL.IDX P6, R14, R13, R12, R11 ;  /* 0x0000000c0d0e7389 */ /* 0x00006400000c000b */
[----:B01----:R-:W-:Y:S01]  /*102b0*/  ENDCOLLECTIVE ;  /* 0x000000000000791b */ /* 0x003fe20003800000 */
.L_x_6932:
        /* <DEDUP_REMOVED lines=13> */
.L_x_6933:
[----:B------:R-:W-:Y:S02]  /*10390*/  IMAD.MOV.U32 R13, RZ, RZ, R24 ;  /* 0x000000ffff0d7224 */ /* 0x000fe400078e0018 */
[----:B------:R-:W-:Y:S01]  /*103a0*/  IMAD.MOV.U32 R12, RZ, RZ, 0x5 ;  /* 0x00000005ff0c7424 */ /* 0x000fe200078e00ff */
[----:B------:R-:W-:-:S13]  /*103b0*/  IADD3 R2, P0, R14, R5, RZ ;  /* 0x000000050e027210 */ /* 0x000fda0007f1e0ff */
[----:B------:R-:W-:Y:S05]  /*103c0*/  WARPSYNC.COLLECTIVE R15, `(.L_x_6934) ;  /* 0x000000000f087348 */ /* 0x000fea0003c00000 */
[----:B------:R0:W1:Y:S02]  /*103d0*/  SHFL.IDX P6, R14, R13, R12, R11 ;  /* 0x0000000c0d0e7389 */ /* 0x00006400000c000b */
[----:B01----:R-:W-:Y:S01]  /*103e0*/  ENDCOLLECTIVE ;  /* 0x000000000000791b */ /* 0x003fe20003800000 */
.L_x_6934:
        /* <DEDUP_REMOVED lines=13> */
.L_x_6935:
[----:B------:R-:W-:Y:S02]  /*104c0*/  IMAD.MOV.U32 R13, RZ, RZ, R24 ;  /* 0x000000ffff0d7224 */ /* 0x000fe400078e0018 */
[----:B------:R-:W-:Y:S01]  /*104d0*/  IMAD.MOV.U32 R12, RZ, RZ, 0x6 ;  /* 0x00000006ff0c7424 */ /* 0x000fe200078e00ff */
[----:B------:R-:W-:-:S13]  /*104e0*/  IADD3 R2, P0, R14, R5, RZ ;  /* 0x000000050e027210 */ /* 0x000fda0007f1e0ff */
[----:B------:R-:W-:Y:S05]  /*104f0*/  WARPSYNC.COLLECTIVE R15, `(.L_x_6936) ;  /* 0x000000000f087348 */ /* 0x000fea0003c00000 */
[----:B------:R0:W1:Y:S02]  /*10500*/  SHFL.IDX P6, R14, R13, R12, R11 ;  /* 0x0000000c0d0e7389 */ /* 0x00006400000c000b */
[----:B01----:R-:W-:Y:S01]  /*10510*/  ENDCOLLECTIVE ;  /* 0x000000000000791b */ /* 0x003fe20003800000 */
.L_x_6936:
        /* <DEDUP_REMOVED lines=13> */
.L_x_6937:
[----:B------:R-:W-:Y:S01]  /*105f0*/  IMAD.MOV.U32 R13, RZ, RZ, R24 ;  /* 0x000000ffff0d7224 */ /* 0x000fe200078e0018 */
[----:B------:R-:W-:Y:S02]  /*10600*/  MOV R12, 0x7 ;  /* 0x00000007000c7802 */ /* 0x000fe40000000f00 */
[----:B------:R-:W-:-:S13]  /*10610*/  IADD3 R2, P0, R14, R5, RZ ;  /* 0x000000050e027210 */ /* 0x000fda0007f1e0ff */
[----:B------:R-:W-:Y:S05]  /*10620*/  WARPSYNC.COLLECTIVE R15, `(.L_x_6938) ;  /* 0x000000000f087348 */ /* 0x000fea0003c00000 */
[----:B------:R0:W1:Y:S02]  /*10630*/  SHFL.IDX P6, R14, R13, R12, R11 ;  /* 0x0000000c0d0e7389 */ /* 0x00006400000c000b */
[----:B01----:R-:W-:Y:S01]  /*10640*/  ENDCOLLECTIVE ;  /* 0x000000000000791b */ /* 0x003fe20003800000 */
.L_x_6938:
        /* <DEDUP_REMOVED lines=12> */
.L_x_6939:
[----:B------:R-:W-:Y:S01]  /*10710*/  @!PT LDS RZ, [RZ] ;  /* 0x00000000fffff984 */ /* 0x000fe20000000800 */
[----:B------:R-:W-:Y:S01]  /*10720*/  @!PT LDS RZ, [RZ] ;  /* 0x00000000fffff984 */ /* 0x000fe20000000800 */
[----:B------:R-:W-:Y:S01]  /*10730*/  @!PT LDS RZ, [RZ] ;  /* 0x00000000fffff984 */ /* 0x000fe20000000800 */
[----:B------:R0:W-:Y:S01]  /*10740*/  LDGSTS.E.BYPASS.LTC128B.128 [R7+0x7400], desc[UR50][R2.64+0x80], !P0 ;  /* 0x0740008002077fae */ /* 0x0001e2000c101d72 */
[----:B------:R-:W-:Y:S05]  /*10750*/  BRA `(.L_x_6940) ;  /* 0xffffffb800e07947 */ /* 0x000fea000383ffff */
.L_x_6831:
[----:B0-----:R0:W1:Y:S02]  /*10760*/  SYNCS.PHASECHK.TRANS64.TRYWAIT P0, [R0+URZ+0x28860], R3 ;  /* 0x02886003000075a7 */ /* 0x001064000800017f */
[----:B-1----:R-:W-:Y:S05]  /*10770*/  @!P0 NANOSLEEP.SYNCS 0x989680 ;  /* 0x009896800000895d */ /* 0x002fea0003900000 */
[----:B------:R-:W1:Y:S02]  /*10780*/  @!P0 SYNCS.PHASECHK.TRANS64 P0, [R0+URZ+0x28860], R3 ;  /* 0x02886003000085a7 */ /* 0x000e64000800007f */
[----:B-1----:R-:W-:Y:S05]  /*10790*/  @!P0 BRA `(.L_x_6831) ;  /* 0xfffffffc00f08947 */ /* 0x002fea000383ffff */
[----:B------:R-:W-:Y:S05]  /*107a0*/  BRA `(.L_x_6941) ;  /* 0xffffffbc00fc7947 */ /* 0x000fea000383ffff */
.L_x_6832:
        /* <DEDUP_REMOVED lines=8> */
.L_x_6943:
[----:B------:R-:W-:Y:S05]  /*10830*/  BSYNC B0 ;  /* 0x0000000000007941 */ /* 0x000fea0003800000 */
.L_x_6942:
        /* <DEDUP_REMOVED lines=9> */
.L_x_6944:
[----:B------:R-:W-:Y:S01]  /*108d0*/  ULDC UR4, c[0x0][0x2f4] ;  /* 0x0000bd0000047ab9 */ /* 0x000fe20000000800 */
[----:B------:R-:W-:Y:S01]  /*108e0*/  IMAD R4, R9, 0x2, R22 ;  /* 0x0000000209047824 */ /* 0x000fe200078e0216 */
[----:B------:R-:W-:Y:S02]  /*108f0*/  ISETP.GE.AND P1, PT, R30, UR4, PT ;  /* 0x000000041e007c0c */ /* 0x000fe4000bf26270 */
[----:B------:R-:W-:Y:S02]  /*10900*/  ISETP.GE.AND P0, PT, R29, UR4, PT ;  /* 0x000000041d007c0c */ /* 0x000fe4000bf06270 */
[C---:B------:R-:W-:Y:S02]  /*10910*/  ISETP.LT.OR P3, PT, R6.reuse, 0x1, P1 ;  /* 0x000000010600780c */ /* 0x040fe40000f61670 */
[----:B------:R-:W-:Y:S01]  /*10920*/  ISETP.LT.OR P4, PT, R6, 0x1, P0 ;  /* 0x000000010600780c */ /* 0x000fe20000781670 */
[----:B------:R-:W-:Y:S01]  /*10930*/  IMAD.MOV.U32 R13, RZ, RZ, R24 ;  /* 0x000000ffff0d7224 */ /* 0x000fe200078e0018 */
[----:B------:R-:W-:-:S02]  /*10940*/  MOV R12, 0x1 ;  /* 0x00000001000c7802 */ /* 0x000fc40000000f00 */
[----:B------:R-:W-:-:S13]  /*10950*/  IADD3 R2, P2, R14, R5, RZ ;  /* 0x000000050e027210 */ /* 0x000fda0007f5e0ff */
[----:B------:R-:W-:Y:S05]  /*10960*/  WARPSYNC.COLLECTIVE R15, `(.L_x_6945) ;  /* 0x000000000f087348 */ /* 0x000fea0003c00000 */
[----:B------:R0:W1:Y:S02]  /*10970*/  SHFL.IDX P6, R14, R13, R12, R11 ;  /* 0x0000000c0d0e7389 */ /* 0x00006400000c000b */
[----:B01----:R-:W-:Y:S01]  /*10980*/  ENDCOLLECTIVE ;  /* 0x000000000000791b */ /* 0x003fe20003800000 */
.L_x_6945:
[----:B------:R-:W-:-:S05]  /*10990*/  IMAD.X R3, RZ, RZ, R3, P2 ;  /* 0x000000ffff037224 */ /* 0x000fca00010e0603 */
[----:B------:R-:W-:Y:S01]  /*109a0*/  @!PT LDS RZ, [RZ] ;  /* 0x00000000fffff984 */ /* 0x000fe20000000800 */
[----:B------:R-:W-:Y:S01]  /*109b0*/  @!PT LDS RZ, [RZ] ;  /* 0x00000000fffff984 */ /* 0x000fe20000000800 */
[----:B------:R-:W-:Y:S01]  /*109c0*/  @!PT LDS RZ, [RZ] ;  /* 0x00000000fffff984 */ /* 0x000fe20000000800 */
[----:B------:R0:W-:Y:S01]  /*109d0*/  LDGSTS.E.BYPASS.LTC128B.128 [R4+0x400], desc[UR50][R2.64], !P3 ;  /* 0x0040000002047fae */ /* 0x0001e2000d901d72 */
[----:B------:R-:W-:-:S03]  /*109e0*/  ISETP.LT.OR P3, PT, R6, 0x11, P1 ;  /* 0x000000110600780c */ /* 0x000fc60000f61670 */
[----:B------:R0:W-:Y:S01]  /*109f0*/  LDGSTS.E.BYPASS.LTC128B.128 [R4+0x4400], desc[UR50][R2.64+0x80], !P4 ;  /* 0x0440008002047fae */ /* 0x0001e2000e101d72 */
[----:B------:R-:W-:Y:S01]  /*10a00*/  ISETP.LT.OR P4, PT, R6, 0x11, P0 ;  /* 0x000000110600780c */ /* 0x000fe20000781670 */
[----:B------:R-:W-:Y:S02]  /*10a10*/  IMAD.MOV.U32 R13, RZ, RZ, R23 ;  /* 0x000000ffff0d7224 */ /* 0x000fe400078e0017 */
[----:B------:R-:W-:-:S10]  /*10a20*/  IMAD.MOV.U32 R7, RZ, RZ, R14 ;  /* 0x000000ffff077224 */ /* 0x000fd400078e000e */
[----:B0-----:R-:W-:Y:S05]  /*10a30*/  WARPSYNC.COLLECTIVE R15, `(.L_x_6946) ;  /* 0x000000000f087348 */ /* 0x001fea0003c00000 */
[----:B------:R1:W2:Y:S02]  /*10a40*/  SHFL.IDX P6, R14, R13, R12, R11 ;  /* 0x0000000c0d0e7389 */ /* 0x0002a400000c000b */
[----:B012---:R-:W-:Y:S01]  /*10a50*/  ENDCOLLECTIVE ;  /* 0x000000000000791b */ /* 0x007fe20003800000 */
.L_x_6946:
[----:B------:R-:W-:Y:S02]  /*10a60*/  IMAD.MOV.U32 R13, RZ, RZ, R24 ;  /* 0x000000ffff0d7224 */ /* 0x000fe400078e0018 */
[----:B------:R-:W-:Y:S02]  /*10a70*/  IMAD.MOV.U32 R12, RZ, RZ, 0x2 ;  /* 0x00000002ff0c7424 */ /* 0x000fe400078e00ff */
[----:B------:R-:W-:-:S07]  /*10a80*/  IMAD.MOV.U32 R10, RZ, RZ, R14 ;  /* 0x000000ffff0a7224 */ /* 0x000fce00078e000e */
[----:B------:R-:W-:Y:S05]  /*10a90*/  WARPSYNC.COLLECTIVE R15, `(.L_x_6947) ;  /* 0x000000000f087348 */ /* 0x000fea0003c00000 */
[----:B------:R0:W1:Y:S02]  /*10aa0*/  SHFL.IDX P6, R14, R13, R12, R11 ;  /* 0x0000000c0d0e7389 */ /* 0x00006400000c000b */
[----:B01----:R-:W-:Y:S01]  /*10ab0*/  ENDCOLLECTIVE ;  /* 0x000000000000791b */ /* 0x003fe20003800000 */
.L_x_6947:
[----:B------:R-:W-:-:S05]  /*10ac0*/  IADD3 R2, P2, R10, R5, RZ ;  /* 0x000000050a027210 */ /* 0x000fca0007f5e0ff */
[----:B------:R-:W-:-:S05]  /*10ad0*/  IMAD.X R3, RZ, RZ, R7, P2 ;  /* 0x000000ffff037224 */ /* 0x000fca00010e0607 */
[----:B------:R-:W-:Y:S01]  /*10ae0*/  @!PT LDS RZ, [RZ] ;  /* 0x00000000fffff984 */ /* 0x000fe20000000800 */
[----:B------:R-:W-:Y:S01]  /*10af0*/  @!PT LDS RZ, [RZ] ;  /* 0x00000000fffff984 */ /* 0x000fe20000000800 */
[----:B------:R-:W-:Y:S01]  /*10b00*/  @!PT LDS RZ, [RZ] ;  /* 0x00000000fffff984 */ /* 0x000fe20000000800 */
[----:B------:R0:W-:Y:S01]  /*10b10*/  LDGSTS.E.BYPASS.LTC128B.128 [R4+0xc00], desc[UR50][R2.64], !P3 ;  /* 0x00c0000002047fae */ /* 0x0001e2000d901d72 */
[----:B------:R-:W-:Y:S02]  /*10b20*/  MOV R13, R23 ;  /* 0x00000017000d7202 */ /* 0x000fe40000000f00 */
[C---:B------:R-:W-:Y:S01]  /*10b30*/  ISETP.LT.OR P3, PT, R6.reuse, 0x21, P1 ;  /* 0x000000210600780c */ /* 0x040fe20000f61670 */
[----:B------:R0:W-:Y:S01]  /*10b40*/  LDGSTS.E.BYPASS.LTC128B.128 [R4+0x4c00], desc[UR50][R2.64+0x80], !P4 ;  /* 0x04c0008002047fae */ /* 0x0001e2000e101d72 */
[----:B------:R-:W-:Y:S01]  /*10b50*/  ISETP.LT.OR P4, PT, R6, 0x21, P0 ;  /* 0x000000210600780c */ /* 0x000fe20000781670 */
[----:B------:R-:W-:-:S12]  /*10b60*/  IMAD.MOV.U32 R8, RZ, RZ, R14 ;  /* 0x000000ffff087224 */ /* 0x000fd800078e000e */
[----:B0-----:R-:W-:Y:S05]  /*10b70*/  WARPSYNC.COLLECTIVE R15, `(.L_x_6948) ;  /* 0x000000000f087348 */ /* 0x001fea0003c00000 */
[----:B------:R1:W2:Y:S02]  /*10b80*/  SHFL.IDX P6, R14, R13, R12, R11 ;  /* 0x0000000c0d0e7389 */ /* 0x0002a400000c000b */
[----:B012---:R-:W-:Y:S01]  /*10b90*/  ENDCOLLECTIVE ;  /* 0x000000000000791b */ /* 0x007fe20003800000 */
.L_x_6948:
[----:B------:R-:W-:Y:S02]  /*10ba0*/  IMAD.MOV.U32 R13, RZ, RZ, R24 ;  /* 0x000000ffff0d7224 */ /* 0x000fe400078e0018 */
[----:B------:R-:W-:Y:S01]  /*10bb0*/  IMAD.MOV.U32 R12, RZ, RZ, 0x3 ;  /* 0x00000003ff0c7424 */ /* 0x000fe200078e00ff */
[----:B------:R-:W-:-:S13]  /*10bc0*/  IADD3 R2, P2, R14, R5, RZ ;  /* 0x000000050e027210 */ /* 0x000fda0007f5e0ff */
[----:B------:R-:W-:Y:S05]  /*10bd0*/  WARPSYNC.COLLECTIVE R15, `(.L_x_6949) ;  /* 0x000000000f087348 */ /* 0x000fea0003c00000 */
[----:B------:R0:W1:Y:S02]  /*10be0*/  SHFL.IDX P6, R14, R13, R12, R11 ;  /* 0x0000000c0d0e7389 */ /* 0x00006400000c000b */
[----:B01----:R-:W-:Y:S01]  /*10bf0*/  ENDCOLLECTIVE ;  /* 0x000000000000791b */ /* 0x003fe20003800000 */
.L_x_6949:
        /* <DEDUP_REMOVED lines=13> */
.L_x_6950:
[----:B------:R-:W-:Y:S01]  /*10cd0*/  IMAD.MOV.U32 R13, RZ, RZ, R24 ;  /* 0x000000ffff0d7224 */ /* 0x000fe200078e0018 */
[----:B------:R-:W-:Y:S02]  /*10ce0*/  MOV R12, 0x4 ;  /* 0x00000004000c7802 */ /* 0x000fe40000000f00 */
[----:B------:R-:W-:-:S13]  /*10cf0*/  IADD3 R2, P2, R14, R5, RZ ;  /* 0x000000050e027210 */ /* 0x000fda0007f5e0ff */
[----:B------:R-:W-:Y:S05]  /*10d00*/  WARPSYNC.COLLECTIVE R15, `(.L_x_6951) ;  /* 0x000000000f087348 */ /* 0x000fea0003c00000 */
[----:B------:R0:W1:Y:S02]  /*10d10*/  SHFL.IDX P6, R14, R13, R12, R11 ;  /* 0x0000000c0d0e7389 */ /* 0x00006400000c000b */
[----:B01----:R-:W-:Y:S01]  /*10d20*/  ENDCOLLECTIVE ;  /* 0x000000000000791b */ /* 0x003fe20003800000 */
.L_x_6951:
        /* <DEDUP_REMOVED lines=13> */
.L_x_6952:
[----:B------:R-:W-:Y:S02]  /*10e00*/  IMAD.MOV.U32 R13, RZ, RZ, R24 ;  /* 0x000000ffff0d7224 */ /* 0x000fe400078e0018 */
[----:B------:R-:W-:Y:S02]  /*10e10*/  IMAD.MOV.U32 R12, RZ, RZ, 0x5 ;  /* 0x00000005ff0c7424 */ /* 0x000fe400078e00ff */
[----:B------:R-:W-:-:S07]  /*10e20*/  IMAD.MOV.U32 R10, RZ, RZ, R14 ;  /* 0x000000ffff0a7224 */ /* 0x000fce00078e000e */
[----:B------:R-:W-:Y:S05]  /*10e30*/  WARPSYNC.COLLECTIVE R15, `(.L_x_6953) ;  /* 0x000000000f087348 */ /* 0x000fea0003c00000 */
[----:B------:R0:W1:Y:S02]  /*10e40*/  SHFL.IDX P6, R14, R13, R12, R11 ;  /* 0x0000000c0d0e7389 */ /* 0x00006400000c000b */
[----:B01----:R-:W-:Y:S01]  /*10e50*/  ENDCOLLECTIVE ;  /* 0x000000000000791b */ /* 0x003fe20003800000 */
.L_x_6953:
        /* <DEDUP_REMOVED lines=14> */
.L_x_6954:
[----:B------:R-:W-:Y:S02]  /*10f40*/  IMAD.MOV.U32 R13, RZ, RZ, R24 ;  /* 0x000000ffff0d7224 */ /* 0x000fe400078e0018 */
[----:B------:R-:W-:Y:S01]  /*10f50*/  IMAD.MOV.U32 R12, RZ, RZ, 0x6 ;  /* 0x00000006ff0c7424 */ /* 0x000fe200078e00ff */
[----:B------:R-:W-:-:S13]  /*10f60*/  IADD3 R2, P2, R14, R5, RZ ;  /* 0x000000050e027210 */ /* 0x000fda0007f5e0ff */
[----:B------:R-:W-:Y:S05]  /*10f70*/  WARPSYNC.COLLECTIVE R15, `(.L_x_6955) ;  /* 0x000000000f087348 */ /* 0x000fea0003c00000 */
[----:B------:R0:W1:Y:S02]  /*10f80*/  SHFL.IDX P6, R14, R13, R12, R11 ;  /* 0x0000000c0d0e7389 */ /* 0x00006400000c000b */
[----:B01----:R-:W-:Y:S01]  /*10f90*/  ENDCOLLECTIVE ;  /* 0x000000000000791b */ /* 0x003fe20003800000 */
.L_x_6955:
        /* <DEDUP_REMOVED lines=13> */
.L_x_6956:
[----:B------:R-:W-:Y:S01]  /*11070*/  MOV R13, R24 ;  /* 0x00000018000d7202 */ /* 0x000fe20000000f00 */
[----:B------:R-:W-:Y:S02]  /*11080*/  IMAD.MOV.U32 R12, RZ, RZ, 0x7 ;  /* 0x00000007ff0c7424 */ /* 0x000fe400078e00ff */
[----:B------:R-:W-:-:S07]  /*11090*/  IMAD.MOV.U32 R10, RZ, RZ, R14 ;  /* 0x000000ffff0a7224 */ /* 0x000fce00078e000e */
[----:B------:R-:W-:Y:S05]  /*110a0*/  WARPSYNC.COLLECTIVE R15, `(.L_x_6957) ;  /* 0x000000000f087348 */ /* 0x000fea0003c00000 */
[----:B------:R0:W1:Y:S02]  /*110b0*/  SHFL.IDX P6, R14, R13, R12, R11 ;  /* 0x0000000c0d0e7389 */ /* 0x00006400000c000b */
[----:B01----:R-:W-:Y:S01]  /*110c0*/  ENDCOLLECTIVE ;  /* 0x000000000000791b */ /* 0x003fe20003800000 */
.L_x_6957:
[----:B------:R-:W-:-:S05]  /*110d0*/  IADD3 R2, P2, R10, R5, RZ ;  /* 0x000000050a027210 */ /* 0x000fca0007f5e0ff */
[----:B------:R-:W-:-:S05]  /*110e0*/  IMAD.X R3, RZ, RZ, R8, P2 ;  /* 0x000000ffff037224 */ /* 0x000fca00010e0608 */
        /* <DEDUP_REMOVED lines=10> */
.L_x_6958:
[----:B------:R-:W-:Y:S05]  /*11190*/  BRA `(.L_x_6959) ;  /* 0xffffffb8009c7947 */ /* 0x000fea000383ffff */
.L_x_6837:
        /* <DEDUP_REMOVED lines=8> */
.L_x_6961:
[----:B------:R-:W-:Y:S05]  /*11220*/  BSYNC B0 ;  /* 0x0000000000007941 */ /* 0x000fea0003800000 */
.L_x_6960:
        /* <DEDUP_REMOVED lines=9> */
.L_x_6962:
        /* <DEDUP_REMOVED lines=18> */
.L_x_6963:
[----:B------:R-:W-:Y:S01]  /*113e0*/  IMAD.MOV.U32 R12, RZ, RZ, 0x2 ;  /* 0x00000002ff0c7424 */ /* 0x000fe200078e00ff */
[----:B------:R-:W-:-:S05]  /*113f0*/  SEL R7, R14, RZ, P1 ;  /* 0x000000ff0e077207 */ /* 0x000fca0000800000 */
[----:B------:R-:W-:-:S04]  /*11400*/  IMAD.IADD R6, R4, 0x1, R7 ;  /* 0x0000000104067824 */ /* 0x000fc800078e0207 */
[----:B------:R-:W-:-:S07]  /*11410*/  IMAD.MOV.U32 R13, RZ, RZ, R6 ;  /* 0x000000ffff0d7224 */ /* 0x000fce00078e0006 */
[----:B------:R-:W-:Y:S05]  /*11420*/  WARPSYNC.COLLECTIVE R15, `(.L_x_6964) ;  /* 0x000000000f087348 */ /* 0x000fea0003c00000 */
[----:B------:R0:W1:Y:S02]  /*11430*/  SHFL.UP P6, R14, R13, R12, R11 ;  /* 0x0400000c0d0e7389 */ /* 0x00006400000c000b */
[----:B01----:R-:W-:Y:S01]  /*11440*/  ENDCOLLECTIVE ;  /* 0x000000000000791b */ /* 0x003fe20003800000 */
.L_x_6964:
[----:B------:R-:W-:Y:S02]  /*11450*/  MOV R12, 0x4 ;  /* 0x00000004000c7802 */ /* 0x000fe40000000f00 */
[----:B------:R-:W-:-:S05]  /*11460*/  SEL R7, R14, RZ, P2 ;  /* 0x000000ff0e077207 */ /* 0x000fca0001000000 */
[----:B------:R-:W-:-:S04]  /*11470*/  IMAD.IADD R7, R6, 0x1, R7 ;  /* 0x0000000106077824 */ /* 0x000fc800078e0207 */
[----:B------:R-:W-:-:S07]  /*11480*/  IMAD.MOV.U32 R13, RZ, RZ, R7 ;  /* 0x000000ffff0d7224 */ /* 0x000fce00078e0007 */
[----:B------:R-:W-:Y:S05]  /*11490*/  WARPSYNC.COLLECTIVE R15, `(.L_x_6965) ;  /* 0x000000000f087348 */ /* 0x000fea0003c00000 */
[----:B------:R0:W1:Y:S02]  /*114a0*/  SHFL.UP P6, R14, R13, R12, R11 ;  /* 0x0400000c0d0e7389 */ /* 0x00006400000c000b */
[----:B01----:R-:W-:Y:S01]  /*114b0*/  ENDCOLLECTIVE ;  /* 0x000000000000791b */ /* 0x003fe20003800000 */
.L_x_6965:
[----:B------:R-:W-:Y:S01]  /*114c0*/  IMAD.MOV.U32 R12, RZ, RZ, 0x8 ;  /* 0x00000008ff0c7424 */ /* 0x000fe200078e00ff */
[----:B------:R-:W-:-:S05]  /*114d0*/  SEL R2, R14, RZ, P3 ;  /* 0x000000ff0e027207 */ /* 0x000fca0001800000 */
[----:B------:R-:W-:-:S04]  /*114e0*/  IMAD.IADD R2, R7, 0x1, R2 ;  /* 0x0000000107027824 */ /* 0x000fc800078e0202 */
[----:B------:R-:W-:-:S07]  /*114f0*/  IMAD.MOV.U32 R13, RZ, RZ, R2 ;  /* 0x000000ffff0d7224 */ /* 0x000fce00078e0002 */
[----:B------:R-:W-:Y:S05]  /*11500*/  WARPSYNC.COLLECTIVE R15, `(.L_x_6966) ;  /* 0x000000000f087348 */ /* 0x000fea0003c00000 */
[----:B------:R0:W1:Y:S02]  /*11510*/  SHFL.UP P6, R14, R13, R12, R11 ;  /* 0x0400000c0d0e7389 */ /* 0x00006400000c000b */
[----:B01----:R-:W-:Y:S01]  /*11520*/  ENDCOLLECTIVE ;  /* 0x000000000000791b */ /* 0x003fe20003800000 */
.L_x_6966:
[----:B------:R-:W-:Y:S01]  /*11530*/  IMAD.MOV.U32 R12, RZ, RZ, 0x10 ;  /* 0x00000010ff0c7424 */ /* 0x000fe200078e00ff */
[----:B------:R-:W-:-:S05]  /*11540*/  SEL R3, R14, RZ, P4 ;  /* 0x000000ff0e037207 */ /* 0x000fca0002000000 */
[----:B------:R-:W-:-:S04]  /*11550*/  IMAD.IADD R3, R2, 0x1, R3 ;  /* 0x0000000102037824 */ /* 0x000fc800078e0203 */
[----:B------:R-:W-:-:S07]  /*11560*/  IMAD.MOV.U32 R13, RZ, RZ, R3 ;  /* 0x000000ffff0d7224 */ /* 0x000fce00078e0003 */
[----:B------:R-:W-:Y:S05]  /*11570*/  WARPSYNC.COLLECTIVE R15, `(.L_x_6967) ;  /* 0x000000000f087348 */ /* 0x000fea0003c00000 */
[----:B------:R0:W1:Y:S02]  /*11580*/  SHFL.UP P6, R14, R13, R12, R11 ;  /* 0x0400000c0d0e7389 */ /* 0x00006400000c000b */
[----:B01----:R-:W-:Y:S01]  /*11590*/  ENDCOLLECTIVE ;  /* 0x000000000000791b */ /* 0x003fe20003800000 */
.L_x_6967:
        /* <DEDUP_REMOVED lines=8> */
.L_x_6968:
[----:B------:R-:W-:Y:S05]  /*11620*/  BRA `(.L_x_6969) ;  /* 0xffffffb800a87947 */ /* 0x000fea000383ffff */
.L_x_6842:
        /* <DEDUP_REMOVED lines=8> */
.L_x_6971:
[----:B------:R-:W-:Y:S05]  /*116b0*/  BSYNC B0 ;  /* 0x0000000000007941 */ /* 0x000fea0003800000 */
.L_x_6970:
        /* <DEDUP_REMOVED lines=8> */
.L_x_6972:
[----:B------:R-:W-:Y:S01]  /*11740*/  IMAD.MOV.U32 R12, RZ, RZ, 0x4 ;  /* 0x00000004ff0c7424 */ /* 0x000fe200078e00ff */
[----:B------:R-:W-:-:S05]  /*11750*/  SEL R0, R14, RZ, P2 ;  /* 0x000000ff0e007207 */ /* 0x000fca0001000000 */
[----:B------:R-:W-:-:S04]  /*11760*/  IMAD.IADD R0, R13, 0x1, R0 ;  /* 0x000000010d007824 */ /* 0x000fc800078e0200 */
[----:B------:R-:W-:-:S07]  /*11770*/  IMAD.MOV.U32 R13, RZ, RZ, R0 ;  /* 0x000000ffff0d7224 */ /* 0x000fce00078e0000 */
[----:B------:R-:W-:Y:S05]  /*11780*/  WARPSYNC.COLLECTIVE R15, `(.L_x_6973) ;  /* 0x000000000f087348 */ /* 0x000fea0003c00000 */
[----:B------:R0:W1:Y:S02]  /*11790*/  SHFL.UP P6, R14, R13, R12, R11 ;  /* 0x0400000c0d0e7389 */ /* 0x00006400000c000b */
[----:B01----:R-:W-:Y:S01]  /*117a0*/  ENDCOLLECTIVE ;  /* 0x000000000000791b */ /* 0x003fe20003800000 */
.L_x_6973:
[----:B------:R-:W-:Y:S02]  /*117b0*/  MOV R12, 0x8 ;  /* 0x00000008000c7802 */ /* 0x000fe40000000f00 */
[----:B------:R-:W-:-:S05]  /*117c0*/  SEL R3, R14, RZ, P3 ;  /* 0x000000ff0e037207 */ /* 0x000fca0001800000 */
[----:B------:R-:W-:-:S04]  /*117d0*/  IMAD.IADD R2, R0, 0x1, R3 ;  /* 0x0000000100027824 */ /* 0x000fc800078e0203 */
[----:B------:R-:W-:-:S07]  /*117e0*/  IMAD.MOV.U32 R13, RZ, RZ, R2 ;  /* 0x000000ffff0d7224 */ /* 0x000fce00078e0002 */
[----:B------:R-:W-:Y:S05]  /*117f0*/  WARPSYNC.COLLECTIVE R15, `(.L_x_6974) ;  /* 0x000000000f087348 */ /* 0x000fea0003c00000 */
[----:B------:R0:W1:Y:S02]  /*11800*/  SHFL.UP P6, R14, R13, R12, R11 ;  /* 0x0400000c0d0e7389 */ /* 0x00006400000c000b */
[----:B01----:R-:W-:Y:S01]  /*11810*/  ENDCOLLECTIVE ;  /* 0x000000000000791b */ /* 0x003fe20003800000 */
.L_x_6974:
[----:B------:R-:W-:Y:S01]  /*11820*/  IMAD.MOV.U32 R12, RZ, RZ, 0x10 ;  /* 0x00000010ff0c7424 */ /* 0x000fe200078e00ff */
[----:B------:R-:W-:-:S05]  /*11830*/  SEL R3, R14, RZ, P4 ;  /* 0x000000ff0e037207 */ /* 0x000fca0002000000 */
[----:B------:R-:W-:-:S04]  /*11840*/  IMAD.IADD R3, R2, 0x1, R3 ;  /* 0x0000000102037824 */ /* 0x000fc800078e0203 */
[----:B------:R-:W-:-:S07]  /*11850*/  IMAD.MOV.U32 R13, RZ, RZ, R3 ;  /* 0x000000ffff0d7224 */ /* 0x000fce00078e0003 */
[----:B------:R-:W-:Y:S05]  /*11860*/  WARPSYNC.COLLECTIVE R15, `(.L_x_6975) ;  /* 0x000000000f087348 */ /* 0x000fea0003c00000 */
[----:B------:R0:W1:Y:S02]  /*11870*/  SHFL.UP P6, R14, R13, R12, R11 ;  /* 0x0400000c0d0e7389 */ /* 0x00006400000c000b */
[----:B01----:R-:W-:Y:S01]  /*11880*/  ENDCOLLECTIVE ;  /* 0x000000000000791b */ /* 0x003fe20003800000 */
.L_x_6975:
        /* <DEDUP_REMOVED lines=8> */
.L_x_6976:
[----:B------:R-:W-:Y:S05]  /*11910*/  BRA `(.L_x_6977) ;  /* 0xffffffb800887947 */ /* 0x000fea000383ffff */
.L_x_6844:
[----:B------:R-:W-:Y:S01]  /*11920*/  BSSY B0, `(.L_x_6978) ;  /* 0x0000006000007945 */ /* 0x000fe20003800000 */
[----:B------:R-:W-:Y:S02]  /*11930*/  PLOP3.LUT P6, PT, P6, PT, PT, 0x8, 0x0 ;  /* 0x000000000000781c */ /* 0x000fe400037ce170 */
[----:B------:R-:W-:-:S11]  /*11940*/  MOV R15, 0xffffffff ;  /* 0xffffffff000f7802 */ /* 0x000fd60000000f00 */
[----:B01----:R-:W-:Y:S05]  /*11950*/  WARPSYNC.COLLECTIVE R15, `(.L_x_6979) ;  /* 0x000000000f087348 */ /* 0x003fea0003c00000 */
[----:B------:R-:W-:Y:S01]  /*11960*/  VOTE.ANY R14, PT, P6 ;  /* 0x00000000000e7806 */ /* 0x000fe200030e0100 */
[----:B01----:R-:W-:Y:S06]  /*11970*/  ENDCOLLECTIVE ;  /* 0x000000000000791b */ /* 0x003fec0003800000 */
.L_x_6979:
[----:B------:R-:W-:Y:S05]  /*11980*/  BSYNC B0 ;  /* 0x0000000000007941 */ /* 0x000fea0003800000 */
.L_x_6978:
        /* <DEDUP_REMOVED lines=9> */
.L_x_6980:
[----:B------:R-:W-:Y:S01]  /*11a20*/  IMAD.MOV.U32 R4, RZ, RZ, R14 ;  /* 0x000000ffff047224 */ /* 0x000fe200078e000e */
[----:B------:R-:W-:Y:S06]  /*11a30*/  BRA `(.L_x_6981) ;  /* 0xffffffb800787947 */ /* 0x000fec000383ffff */
.L_x_6846:
[----:B------:R-:W-:Y:S01]  /*11a40*/  BSSY B0, `(.L_x_6982) ;  /* 0x0000007000007945 */ /* 0x000fe20003800000 */
[----:B------:R-:W-:Y:S01]  /*11a50*/  IMAD.MOV.U32 R13, RZ, RZ, R6 ;  /* 0x000000ffff0d7224 */ /* 0x000fe200078e0006 */
[----:B------:R-:W-:Y:S01]  /*11a60*/  MOV R11, 0x1f ;  /* 0x0000001f000b7802 */ /* 0x000fe20000000f00 */
[----:B------:R-:W-:-:S07]  /*11a70*/  IMAD.MOV.U32 R15, RZ, RZ, -0x1 ;  /* 0xffffffffff0f7424 */ /* 0x000fce00078e00ff */
[----:B0123--:R-:W-:Y:S05]  /*11a80*/  WARPSYNC.COLLECTIVE R15, `(.L_x_6983) ;  /* 0x000000000f087348 */ /* 0x00ffea0003c00000 */
[----:B------:R4:W0:Y:S02]  /*11a90*/  SHFL.IDX P6, R14, R13, R12, R11 ;  /* 0x0000000c0d0e7389 */ /* 0x00082400000c000b */
[----:B01234-:R-:W-:Y:S01]  /*11aa0*/  ENDCOLLECTIVE ;  /* 0x000000000000791b */ /* 0x01ffe20003800000 */
.L_x_6983:
[----:B------:R-:W-:Y:S05]  /*11ab0*/  BSYNC B0 ;  /* 0x0000000000007941 */ /* 0x000fea0003800000 */
.L_x_6982:
[----:B------:R-:W-:Y:S05]  /*11ac0*/  BRA `(.L_x_6845) ;  /* 0xffffffb800707947 */ /* 0x000fea000383ffff */
.L_x_6850:
[----:B-1----:R1:W2:Y:S02]  /*11ad0*/  SYNCS.PHASECHK.TRANS64.TRYWAIT P0, [R4+URZ+0x28820], R0 ;  /* 0x02882000040075a7 */ /* 0x0022a4000800017f */
[----:B--2---:R-:W-:Y:S05]  /*11ae0*/  @!P0 NANOSLEEP.SYNCS 0x989680 ;  /* 0x009896800000895d */ /* 0x004fea0003900000 */
[----:B------:R-:W2:Y:S02]  /*11af0*/  @!P0 SYNCS.PHASECHK.TRANS64 P0, [R4+URZ+0x28820], R0 ;  /* 0x02882000040085a7 */ /* 0x000ea4000800007f */
[----:B--2---:R-:W-:Y:S05]  /*11b00*/  @!P0 BRA `(.L_x_6850) ;  /* 0xfffffffc00f08947 */ /* 0x004fea000383ffff */
[----:B------:R-:W-:Y:S05]  /*11b10*/  BRA `(.L_x_6984) ;  /* 0xffffffbc005c7947 */ /* 0x000fea000383ffff */
.L_x_6851:
        /* <DEDUP_REMOVED lines=11> */
.L_x_6986:
[----:B------:R-:W-:Y:S05]  /*11bd0*/  BSYNC B0 ;  /* 0x0000000000007941 */ /* 0x000fea0003800000 */
.L_x_6985:
[----:B------:R-:W-:Y:S05]  /*11be0*/  BRA `(.L_x_6987) ;  /* 0xffffffbc00447947 */ /* 0x000fea000383ffff */
.L_x_6854:
[----:B------:R-:W-:Y:S01]  /*11bf0*/  BSSY B1, `(.L_x_6988) ;  /* 0x0000006000017945 */ /* 0x000fe20003800000 */
[----:B------:R-:W-:-:S07]  /*11c00*/  IMAD.MOV.U32 R15, RZ, RZ, -0x1 ;  /* 0xffffffffff0f7424 */ /* 0x000fce00078e00ff */
[----:B01-3--:R-:W-:Y:S05]  /*11c10*/  WARPSYNC.COLLECTIVE R15, `(.L_x_6989) ;  /* 0x000000000f0c7348 */ /* 0x00bfea0003c00000 */
[----:B------:R-:W-:Y:S02]  /*11c20*/  ELECT P6, UR62, PT ;  /* 0x00000000003e782f */ /* 0x000fe400038c0000 */
[----:B------:R-:W-:Y:S01]  /*11c30*/  MOV R14, UR62 ;  /* 0x0000003e000e7c02 */ /* 0x000fe20008000f00 */
[----:B01-3--:R-:W-:Y:S10]  /*11c40*/  ENDCOLLECTIVE ;  /* 0x000000000000791b */ /* 0x00bff40003800000 */
.L_x_6989:
[----:B------:R-:W-:Y:S05]  /*11c50*/  BSYNC B1 ;  /* 0x0000000000017941 */ /* 0x000fea0003800000 */
.L_x_6988:
[----:B------:R-:W-:Y:S05]  /*11c60*/  BRA `(.L_x_6990) ;  /* 0xffffffbc003c7947 */ /* 0x000fea000383ffff */
.L_x_6856:
[----:B-1----:R1:W2:Y:S02]  /*11c70*/  SYNCS.PHASECHK.TRANS64.TRYWAIT P1, [R5+URZ+0x28840], R0 ;  /* 0x02884000050075a7 */ /* 0x0022a4000802017f */
[----:B--2---:R-:W-:Y:S05]  /*11c80*/  @!P1 NANOSLEEP.SYNCS 0x989680 ;  /* 0x009896800000995d */ /* 0x004fea0003900000 */
[----:B------:R-:W2:Y:S02]  /*11c90*/  @!P1 SYNCS.PHASECHK.TRANS64 P1, [R5+URZ+0x28840], R0 ;  /* 0x02884000050095a7 */ /* 0x000ea4000802007f */
[----:B--2---:R-:W-:Y:S05]  /*11ca0*/  @!P1 BRA `(.L_x_6856) ;  /* 0xfffffffc00f09947 */ /* 0x004fea000383ffff */
[----:B------:R-:W-:Y:S05]  /*11cb0*/  BRA `(.L_x_6991) ;  /* 0xffffffbc005c7947 */ /* 0x000fea000383ffff */
.L_x_6858:
[----:B--2---:R2:W4:Y:S02]  /*11cc0*/  SYNCS.PHASECHK.TRANS64.TRYWAIT P1, [R25+URZ+0x28840], R2 ;  /* 0x02884002190075a7 */ /* 0x004524000802017f */
[----:B----4-:R-:W-:Y:S05]  /*11cd0*/  @!P1 NANOSLEEP.SYNCS 0x989680 ;  /* 0x009896800000995d */ /* 0x010fea0003900000 */
[----:B------:R-:W4:Y:S02]  /*11ce0*/  @!P1 SYNCS.PHASECHK.TRANS64 P1, [R25+URZ+0x28840], R2 ;  /* 0x02884002190095a7 */ /* 0x000f24000802007f */
[----:B----4-:R-:W-:Y:S05]  /*11cf0*/  @!P1 BRA `(.L_x_6858) ;  /* 0xfffffffc00f09947 */ /* 0x010fea000383ffff */
[----:B------:R-:W-:Y:S05]  /*11d00*/  BRA `(.L_x_6992) ;  /* 0xffffffbc00687947 */ /* 0x000fea000383ffff */
.L_x_6860:
[----:B----4-:R4:W0:Y:S02]  /*11d10*/  SYNCS.PHASECHK.TRANS64.TRYWAIT P1, [R5+URZ+0x28860], R0 ;  /* 0x02886000050075a7 */ /* 0x010824000802017f */
[----:B0-----:R-:W-:Y:S05]  /*11d20*/  @!P1 NANOSLEEP.SYNCS 0x989680 ;  /* 0x009896800000995d */ /* 0x001fea0003900000 */
[----:B------:R-:W0:Y:S02]  /*11d30*/  @!P1 SYNCS.PHASECHK.TRANS64 P1, [R5+URZ+0x28860], R0 ;  /* 0x02886000050095a7 */ /* 0x000e24000802007f */
[----:B0-----:R-:W-:Y:S05]  /*11d40*/  @!P1 BRA `(.L_x_6860) ;  /* 0xfffffffc00f09947 */ /* 0x001fea000383ffff */
[----:B------:R-:W-:Y:S05]  /*11d50*/  BRA `(.L_x_6993) ;  /* 0xffffffbc00647947 */ /* 0x000fea000383ffff */
.L_x_6994:
        /* <DEDUP_REMOVED lines=10> */
.L_x_15855:


//--------------------- .text._ZN7cutlass13device_kernelIN5flash11enable_sm90INS1_16FlashAttnFwdSm90INS1_25CollectiveMainloopFwdSm90ILi2EN4cute5tupleIJNS5_1CILi1EEES8_S8_EEENS6_IJNS7_ILi128EEESA_SA_EEELi128ENS_6half_tEfNS_4arch4Sm90ELb0ELb0ELb0ELb1ELb1ELb1ELb0ELb1ELb1ELb1ELb0ELb0EEENS1_21CollectiveEpilogueFwdISB_S9_SC_SE_Li256ELb1ELb1ELb0ELb0EEENS1_36VarlenDynamicPersistentTileSchedulerILi128ELi128ELi256ELi128ELb0ELb1ELb1ELb0ELb1ELb1EEEEEEEEEvNT_6ParamsE --------------------------
	.section	.text._ZN7cutlass13device_kernelIN5flash11enable_sm90INS1_16FlashAttnFwdSm90INS1_25CollectiveMainloopFwdSm90ILi2EN4cute5tupleIJNS5_1CILi1EEES8_S8_EEENS6_IJNS7_ILi128EEESA_SA_EEELi128ENS_6half_tEfNS_4arch4Sm90ELb0ELb0ELb0ELb1ELb1ELb1ELb0ELb1ELb1ELb1ELb0ELb0EEENS1_21CollectiveEpilogueFwdISB_S9_SC_SE_Li256ELb1ELb1ELb0ELb0EEENS1_36VarlenDynamicPersistentTileSchedulerILi128ELi128ELi256ELi128ELb0ELb1ELb1ELb0ELb1ELb1EEEEEEEEEvNT_6ParamsE,"ax",@progbits
	.align	128
.text._ZN7cutlass13device_kernelIN5flash11enable_sm90INS1_16FlashAttnFwdSm90INS1_25CollectiveMainloopFwdSm90ILi2EN4cute5tupleIJNS5_1CILi1EEES8_S8_EEENS6_IJNS7_ILi128EEESA_SA_EEELi128ENS_6half_tEfNS_4arch4Sm90ELb0ELb0ELb0ELb1ELb1ELb1ELb0ELb1ELb1ELb1ELb0ELb0EEENS1_21CollectiveEpilogueFwdISB_S9_SC_SE_Li256ELb1ELb1ELb0ELb0EEENS1_36VarlenDynamicPersistentTileSchedulerILi128ELi128ELi256ELi128ELb0ELb1ELb1ELb0ELb1ELb1EEEEEEEEEvNT_6ParamsE:
        .type           _ZN7cutlass13device_kernelIN5flash11enable_sm90INS1_16FlashAttnFwdSm90INS1_25CollectiveMainloopFwdSm90ILi2EN4cute5tupleIJNS5_1CILi1EEES8_S8_EEENS6_IJNS7_ILi128EEESA_SA_EEELi128ENS_6half_tEfNS_4arch4Sm90ELb0ELb0ELb0ELb1ELb1ELb1ELb0ELb1ELb1ELb1ELb0ELb0EEENS1_21CollectiveEpilogueFwdISB_S9_SC_SE_Li256ELb1ELb1ELb0ELb0EEENS1_36VarlenDynamicPersistentTileSchedulerILi128ELi128ELi256ELi128ELb0ELb1ELb1ELb0ELb1ELb1EEEEEEEEEvNT_6ParamsE,@function
        .size           _ZN7cutlass13device_kernelIN5flash11enable_sm90INS1_16FlashAttnFwdSm90INS1_25CollectiveMainloopFwdSm90ILi2EN4cute5tupleIJNS5_1CILi1EEES8_S8_EEENS6_IJNS7_ILi128EEESA_SA_EEELi128ENS_6half_tEfNS_4arch4Sm90ELb0ELb0ELb0ELb1ELb1ELb1ELb0ELb1ELb1ELb1ELb0ELb0EEENS1_21CollectiveEpilogueFwdISB_S9_SC_SE_Li256ELb1ELb1ELb0ELb0EEENS1_36VarlenDynamicPersistentTileSchedulerILi128ELi128ELi256ELi128ELb0ELb1ELb1ELb0ELb1ELb1EEEEEEEEEvNT_6ParamsE,(.L_x_15856 - _ZN7cutlass13device_kernelIN5flash11enable_sm90INS1_16FlashAttnFwdSm90INS1_25CollectiveMainloopFwdSm90ILi2EN4cute5tupleIJNS5_1CILi1EEES8_S8_EEENS6_IJNS7_ILi128EEESA_SA_EEELi128ENS_6half_tEfNS_4arch4Sm90ELb0ELb0ELb0ELb1ELb1ELb1ELb0ELb1ELb1ELb1ELb0ELb0EEENS1_21CollectiveEpilogueFwdISB_S9_SC_SE_Li256ELb1ELb1ELb0ELb0EEENS1_36VarlenDynamicPersistentTileSchedulerILi128ELi128ELi256ELi128ELb0ELb1ELb1ELb0ELb1ELb1EEEEEEEEEvNT_6ParamsE)
        .other          _ZN7cutlass13device_kernelIN5flash11enable_sm90INS1_16FlashAttnFwdSm90INS1_25CollectiveMainloopFwdSm90ILi2EN4cute5tupleIJNS5_1CILi1EEES8_S8_EEENS6_IJNS7_ILi128EEESA_SA_EEELi128ENS_6half_tEfNS_4arch4Sm90ELb0ELb0ELb0ELb1ELb1ELb1ELb0ELb1ELb1ELb1ELb0ELb0EEENS1_21CollectiveEpilogueFwdISB_S9_SC_SE_Li256ELb1ELb1ELb0ELb0EEENS1_36VarlenDynamicPersistentTileSchedulerILi128ELi128ELi256ELi128ELb0ELb1ELb1ELb0ELb1ELb1EEEEEEEEEvNT_6ParamsE,@"STO_CUDA_ENTRY STV_DEFAULT"
_ZN7cutlass13device_kernelIN5flash11enable_sm90INS1_16FlashAttnFwdSm90INS1_25CollectiveMainloopFwdSm90ILi2EN4cute5tupleIJNS5_1CILi1EEES8_S8_EEENS6_IJNS7_ILi128EEESA_SA_EEELi128ENS_6half_tEfNS_4arch4Sm90ELb0ELb0ELb0ELb1ELb1ELb1ELb0ELb1ELb1ELb1ELb0ELb0EEENS1_21CollectiveEpilogueFwdISB_S9_SC_SE_Li256ELb1ELb1ELb0ELb0EEENS1_36VarlenDynamicPersistentTileSchedulerILi128ELi128ELi256ELi128ELb0ELb1ELb1ELb0ELb1ELb1EEEEEEEEEvNT_6ParamsE:
        /* <DEDUP_REMOVED lines=17> */
.L_x_6996:
[----:B------:R-:W-:Y:S05]  /*0110*/  BSYNC B0 ;  /* 0x0000000000007941 */ /* 0x000fea0003800000 */
.L_x_6995:
[----:B------:R-:W-:Y:S01]  /*0120*/  VOTEU.ANY UP0, P0 ;  /* 0x00000000003f7886 */ /* 0x000fe20000000100 */
[----:B------:R-:W0:Y:S01]  /*0130*/  SHFL.IDX PT, R3, R2, RZ, 0x1f ;  /* 0x00001fff02037589 */ /* 0x000e2200000e0000 */
[----:B------:R-:W-:Y:S01]  /*0140*/  UMOV UR4, 0x80 ;  /* 0x0000008000047882 */ /* 0x000fe20000000000 */
[----:B------:R-:W-:Y:S01]  /*0150*/  UMOV UR7, 0x100 ;  /* 0x0000010000077882 */ /* 0x000fe20000000000 */
[----:B------:R-:W-:Y:S01]  /*0160*/  SHF.R.U32.HI R4, RZ, 0x7, R0 ;  /* 0x00000007ff047819 */ /* 0x000fe20000011600 */
[----:B------:R-:W1:Y:S01]  /*0170*/  @UP0 S2UR UR8, SR_CgaCtaId ;  /* 0x00000000000809c3 */ /* 0x000e620000008800 */
[----:B------:R-:W-:Y:S01]  /*0180*/  @UP0 UMOV UR6, 0x400 ;  /* 0x0000040000060882 */ /* 0x000fe20000000000 */
[----:B------:R-:W-:-:S04]  /*0190*/  @UP0 UIADD3 UR4, -UR4, 0x100000, URZ ;  /* 0x0010000004040890 */ /* 0x000fc8000fffe13f */
[----:B------:R-:W-:Y:S02]  /*01a0*/  @UP0 USHF.L.U32 UR5, UR4, 0xb, URZ ;  /* 0x0000000b04050899 */ /* 0x000fe4000800063f */
[----:B------:R-:W-:Y:S01]  /*01b0*/  @UP0 USHF.L.U32 UR4, UR4, 0x1, URZ ;  /* 0x0000000104040899 */ /* 0x000fe2000800063f */
[----:B------:R-:W-:Y:S01]  /*01c0*/  VOTEU.ANY UP1, P0 ;  /* 0x00000000003f7886 */ /* 0x000fe20000020100 */
[----:B0-----:R-:W-:Y:S02]  /*01d0*/  ISETP.NE.AND P1, PT, R3, RZ, PT ;  /* 0x000000ff0300720c */ /* 0x001fe40003f25270 */
[----:B------:R0:W2:Y:S01]  /*01e0*/  SHFL.IDX PT, R3, R4, RZ, 0x1f ;  /* 0x00001fff04037589 */ /* 0x0000a200000e0000 */
[----:B-1----:R-:W-:Y:S02]  /*01f0*/  @UP0 ULEA UR8, UR8, UR6, 0x18 ;  /* 0x0000000608080291 */ /* 0x002fe4000f8ec03f */
[----:B------:R-:W-:-:S04]  /*0200*/  @UP0 UIADD3 UR6, -UR7, 0x100000, URZ ;  /* 0x0010000007060890 */ /* 0x000fc8000fffe13f */
[----:B------:R-:W-:Y:S02]  /*0210*/  @UP0 USHF.L.U32 UR7, UR6, 0xb, URZ ;  /* 0x0000000b06070899 */ /* 0x000fe4000800063f */
[----:B------:R-:W-:Y:S01]  /*0220*/  @UP0 USHF.L.U32 UR6, UR6, 0x1, URZ ;  /* 0x0000000106060899 */ /* 0x000fe2000800063f */
[----:B------:R-:W-:Y:S01]  /*0230*/  VOTEU.ANY UP0, P0 ;  /* 0x00000000003f7886 */ /* 0x000fe20000000100 */
[----:B------:R-:W1:Y:S04]  /*0240*/  FENCE.VIEW.ASYNC.S ;  /* 0x00000000000073c6 */ /* 0x000e680000000000 */
[----:B-1----:R0:W1:Y:S06]  /*0250*/  @UP0 SYNCS.EXCH.64 URZ, [UR8+0x28800], UR4 ;  /* 0x02880004083f05b2 */ /* 0x00206c0008000100 */
[----:B------:R0:W3:Y:S02]  /*0260*/  @UP1 SYNCS.EXCH.64 URZ, [UR8+0x28820], UR6 ;  /* 0x02882006083f15b2 */ /* 0x0000e40008000100 */
[----:B0-----:R-:W-:Y:S05]  /*0270*/  @P1 BRA `(.L_x_6997) ;  /* 0x0000000000481947 */ /* 0x001fea0003800000 */
        /* <DEDUP_REMOVED lines=16> */
[----:B------:R0:W0:Y:S01]  /*0380*/  SYNCS.EXCH.64 URZ, [UR8+0x28848], UR6 ;  /* 0x02884806083f75b2 */ /* 0x0000220008000100 */
[----:B------:R-:W-:Y:S01]  /*0390*/  NOP ;  /* 0x0000000000007918 */ /* 0x000fe20000000000 */
.L_x_6997:
        /* <DEDUP_REMOVED lines=22> */
.L_x_6998:
        /* <DEDUP_REMOVED lines=18> */
.L_x_6999:
        /* <DEDUP_REMOVED lines=22> */
.L_x_7000:
        /* <DEDUP_REMOVED lines=22> */
.L_x_7001:
[----:B--2---:R-:W-:Y:S01]  /*08e0*/  ISETP.NE.AND P0, PT, R3, RZ, PT ;  /* 0x000000ff0300720c */ /* 0x004fe20003f05270 */
[----:B------:R-:W-:Y:S01]  /*08f0*/  IMAD.MOV.U32 R3, RZ, RZ, 0x1 ;  /* 0x00000001ff037424 */ /* 0x000fe200078e00ff */
[----:B------:R-:W-:Y:S01]  /*0900*/  NOP ;  /* 0x0000000000007918 */ /* 0x000fe20000000000 */
[----:B------:R-:W-:Y:S01]  /*0910*/  ULDC.64 UR38, c[0x0][0x208] ;  /* 0x0000820000267ab9 */ /* 0x000fe20000000a00 */
[----:B------:R-:W-:Y:S02]  /*0920*/  BSSY B9, `(.L_x_7002) ;  /* 0x00018df000097945 */ /* 0x000fe40003800000 */
[----:B------:R-:W-:-:S05]  /*0930*/  SEL R3, R3, 0x2, !P0 ;  /* 0x0000000203037807 */ /* 0x000fca0004000000 */
[----:B------:R2:W-:Y:S01]  /*0940*/  STL [R1+0xc], R3 ;  /* 0x00000c0301007387 */ /* 0x0005e20000100800 */
[----:B01-34-:R-:W-:Y:S06]  /*0950*/  BAR.SYNC.DEFER_BLOCKING 0x0 ;  /* 0x0000000000007b1d */ /* 0x01bfec0000010000 */
[----:B------:R-:W-:Y:S05]  /*0960*/  @!P0 BRA `(.L_x_7003) ;  /* 0x0000012400d48947 */ /* 0x000fea0003800000 */
.L_x_7004:
[----:B------:R-:W-:-:S08]  /*0970*/  NOP ;  /* 0x0000000000007918 */ /* 0x000fd00000000000 */
[----:B------:R-:W0:Y:S02]  /*0980*/  USETMAXREG.TRY_ALLOC.CTAPOOL UP0, 0xe8 ;  /* 0x000000e8000079c8 */ /* 0x000e240008000600 */
[----:B0-----:R-:W-:-:S13]  /*0990*/  PLOP3.LUT P0, PT, PT, PT, UP0, 0x80, 0x0 ;  /* 0x000000000000781c */ /* 0x001fda0003f0f008 */
[----:B------:R-:W-:Y:S05]  /*09a0*/  @!P0 BRA `(.L_x_7004) ;  /* 0xfffffffc00f08947 */ /* 0x000fea000383ffff */
[----:B------:R-:W-:Y:S01]  /*09b0*/  SHF.R.U32.HI R2, RZ, 0x7, R0 ;  /* 0x00000007ff027819 */ /* 0x000fe20000011600 */
[----:B------:R-:W0:Y:S01]  /*09c0*/  S2R R222, SR_CgaCtaId ;  /* 0x0000000000de7919 */ /* 0x000e220000008800 */
[----:B--2---:R-:W-:Y:S01]  /*09d0*/  MOV R3, 0x400 ;  /* 0x0000040000037802 */ /* 0x004fe20000000f00 */
[----:B------:R-:W-:Y:S01]  /*09e0*/  ULDC UR4, c[0x0][0xc3c] ;  /* 0x00030f0000047ab9 */ /* 0x000fe20000000800 */
[----:B------:R-:W-:Y:S06]  /*09f0*/  BAR.ARV 0x8, 0x180 ;  /* 0x0206000000007b1d */ /* 0x000fec0000002000 */
[----:B------:R-:W-:-:S13]  /*0a00*/  ISETP.NE.AND P0, PT, R2, 0x1, PT ;  /* 0x000000010200780c */ /* 0x000fda0003f05270 */
[----:B------:R-:W-:Y:S08]  /*0a10*/  @!P0 BAR.ARV 0x9, 0x100 ;  /* 0x0244000000008b1d */ /* 0x000ff00000002000 */
[----:B------:R-:W-:Y:S01]  /*0a20*/  BAR.SYNC.DEFER_BLOCKING 0x5, 0x180 ;  /* 0x0146000000007b1d */ /* 0x000fe20000010000 */
[----:B0-----:R-:W-:-:S05]  /*0a30*/  LEA R156, R222, R3, 0x18 ;  /* 0x00000003de9c7211 */ /* 0x001fca00078ec0ff */
[----:B------:R-:W0:Y:S02]  /*0a40*/  LDS.128 R40, [R156+0x288d0] ;  /* 0x0288d0009c287984 */ /* 0x000e240000000c00 */
[----:B------:R-:W-:Y:S06]  /*0a50*/  BAR.ARV 0x4, 0x180 ;  /* 0x0106000000007b1d */ /* 0x000fec0000002000 */
[----:B0-----:R-:W-:-:S13]  /*0a60*/  ISETP.GE.AND P0, PT, R43, UR4, PT ;  /* 0x000000042b007c0c */ /* 0x001fda000bf06270 */
[----:B------:R-:W-:Y:S05]  /*0a70*/  @P0 BRA `(.L_x_7005) ;  /* 0x0000018c00240947 */ /* 0x000fea0003800000 */
[----:B------:R-:W2:Y:S01]  /*0a80*/  LDL.LU R14, [R1+0xc] ;  /* 0x00000c00010e7983 */ /* 0x000ea20000300800 */
[----:B------:R-:W-:Y:S01]  /*0a90*/  VIADD R13, R0, 0xffffff80 ;  /* 0xffffff80000d7836 */ /* 0x000fe20000000000 */
[----:B------:R-:W-:Y:S01]  /*0aa0*/  CS2R R154, SRZ ;  /* 0x00000000009a7805 */ /* 0x000fe2000001ff00 */
[----:B------:R-:W-:Y:S01]  /*0ab0*/  IMAD.MOV.U32 R12, RZ, RZ, -0x2 ;  /* 0xfffffffeff0c7424 */ /* 0x000fe200078e00ff */
[----:B------:R-:W-:Y:S01]  /*0ac0*/  MOV R158, RZ ;  /* 0x000000ff009e7202 */ /* 0x000fe20000000f00 */
[----:B------:R-:W-:Y:S01]  /*0ad0*/  VIADD R211, R156, 0x10400 ;  /* 0x000104009cd37836 */ /* 0x000fe20000000000 */
[----:B------:R-:W-:Y:S01]  /*0ae0*/  SHF.R.S32.HI R0, RZ, 0x1f, R13 ;  /* 0x0000001fff007819 */ /* 0x000fe2000001140d */
[----:B------:R-:W-:Y:S02]  /*0af0*/  IMAD.MOV.U32 R207, RZ, RZ, RZ ;  /* 0x000000ffffcf7224 */ /* 0x000fe400078e00ff */
[----:B------:R-:W-:Y:S01]  /*0b00*/  IMAD.MOV.U32 R152, RZ, RZ, RZ ;  /* 0x000000ffff987224 */ /* 0x000fe200078e00ff */
[----:B------:R-:W-:-:S02]  /*0b10*/  LEA.HI R2, R0, R13, RZ, 0x7 ;  /* 0x0000000d00027211 */ /* 0x000fc400078f38ff */
[----:B------:R-:W-:Y:S02]  /*0b20*/  LEA.HI R4, R0, R13, RZ, 0x5 ;  /* 0x0000000d00047211 */ /* 0x000fe400078f28ff */
[----:B------:R-:W-:Y:S02]  /*0b30*/  LOP3.LUT R212, R2, 0xffffff80, RZ, 0xc0, !PT ;  /* 0xffffff8002d47812 */ /* 0x000fe400078ec0ff */
[----:B------:R-:W-:Y:S01]  /*0b40*/  SHF.R.S32.HI R221, RZ, 0x7, R2 ;  /* 0x00000007ffdd7819 */ /* 0x000fe20000011402 */
[----:B------:R-:W-:Y:S01]  /*0b50*/  IMAD.SHL.U32 R5, R4, 0x20, RZ ;  /* 0x0000002004057824 */ /* 0x000fe200078e00ff */
[----:B------:R-:W-:Y:S02]  /*0b60*/  IADD3 R212, R13, -R212, RZ ;  /* 0x800000d40dd47210 */ /* 0x000fe40007ffe0ff */
[----:B------:R-:W-:Y:S02]  /*0b70*/  LEA.HI R2, R2, R221, RZ, 0x1 ;  /* 0x000000dd02027211 */ /* 0x000fe400078f08ff */
[----:B------:R-:W-:-:S02]  /*0b80*/  SHF.R.S32.HI R7, RZ, 0x1f, R212 ;  /* 0x0000001fff077819 */ /* 0x000fc400000114d4 */
[----:B------:R-:W-:Y:S02]  /*0b90*/  LOP3.LUT R2, R2, 0x3fffffe, RZ, 0xc0, !PT ;  /* 0x03fffffe02027812 */ /* 0x000fe400078ec0ff */
[CC--:B------:R-:W-:Y:S02]  /*0ba0*/  LEA.HI R8, R7.reuse, R212.reuse, RZ, 0x2 ;  /* 0x000000d407087211 */ /* 0x0c0fe400078f10ff */
[----:B------:R-:W-:Y:S01]  /*0bb0*/  LEA.HI R7, R7, R212, RZ, 0x5 ;  /* 0x000000d407077211 */ /* 0x000fe200078f28ff */
[----:B------:R-:W-:Y:S01]  /*0bc0*/  IMAD.IADD R2, R221, 0x1, -R2 ;  /* 0x00000001dd027824 */ /* 0x000fe200078e0a02 */
[--C-:B------:R-:W-:Y:S02]  /*0bd0*/  SHF.R.S32.HI R9, RZ, 0x2, R8.reuse ;  /* 0x00000002ff097819 */ /* 0x100fe40000011408 */
[----:B------:R-:W-:Y:S02]  /*0be0*/  SHF.R.S32.HI R10, RZ, 0x1f, R8 ;  /* 0x0000001fff0a7819 */ /* 0x000fe40000011408 */
[----:B------:R-:W-:-:S02]  /*0bf0*/  SHF.R.S32.HI R7, RZ, 0x5, R7 ;  /* 0x00000005ff077819 */ /* 0x000fc40000011407 */
[----:B------:R-:W-:Y:S02]  /*0c00*/  LEA.HI R10, R10, R9, RZ, 0x3 ;  /* 0x000000090a0a7211 */ /* 0x000fe400078f18ff */
[-C--:B------:R-:W-:Y:S02]  /*0c10*/  LEA.HI R3, R0, R13.reuse, RZ, 0x4 ;  /* 0x0000000d00037211 */ /* 0x080fe400078f20ff */
[----:B------:R-:W-:Y:S02]  /*0c20*/  LOP3.LUT R10, R10, 0xfffffff8, RZ, 0xc0, !PT ;  /* 0xfffffff80a0a7812 */ /* 0x000fe400078ec0ff */
[----:B------:R-:W-:Y:S02]  /*0c30*/  LEA.HI R11, R0, R13, RZ, 0x2 ;  /* 0x0000000d000b7211 */ /* 0x000fe400078f10ff */
[----:B------:R-:W-:Y:S01]  /*0c40*/  LOP3.LUT R4, R3, 0x3fffff0, RZ, 0xc0, !PT ;  /* 0x03fffff003047812 */ /* 0x000fe200078ec0ff */
[----:B------:R-:W-:Y:S01]  /*0c50*/  IMAD.IADD R10, R9, 0x1, -R10 ;  /* 0x00000001090a7824 */ /* 0x000fe200078e0a0a */
[----:B------:R-:W-:-:S02]  /*0c60*/  LOP3.LUT R11, R11, 0xfffffffc, RZ, 0xc0, !PT ;  /* 0xfffffffc0b0b7812 */ /* 0x000fc400078ec0ff */
[----:B------:R-:W-:Y:S01]  /*0c70*/  SHF.R.S32.HI R6, RZ, 0x4, R3 ;  /* 0x00000004ff067819 */ /* 0x000fe20000011403 */
[----:B------:R-:W-:Y:S01]  /*0c80*/  IMAD R7, R7, 0x10, R10 ;  /* 0x0000001007077824 */ /* 0x000fe200078e020a */
[----:B------:R-:W-:Y:S01]  /*0c90*/  LOP3.LUT R5, R5, 0xfffffc00, RZ, 0xc0, !PT ;  /* 0xfffffc0005057812 */ /* 0x000fe200078ec0ff */
[----:B------:R-:W-:Y:S01]  /*0ca0*/  IMAD.IADD R4, R13, 0x1, -R4 ;  /* 0x000000010d047824 */ /* 0x000fe200078e0a04 */
[----:B------:R-:W-:Y:S01]  /*0cb0*/  LEA.HI R3, R3, R6, RZ, 0x1 ;  /* 0x0000000603037211 */ /* 0x000fe200078f08ff */
[----:B------:R-:W-:Y:S01]  /*0cc0*/  IMAD R223, R2, 0x40, R7 ;  /* 0x0000004002df7824 */ /* 0x000fe200078e0207 */
[CC--:B------:R-:W-:Y:S01]  /*0cd0*/  LEA.HI R2, R0.reuse, R13.reuse, RZ, 0x6 ;  /* 0x0000000d00027211 */ /* 0x0c0fe200078f30ff */
[----:B------:R-:W-:Y:S01]  /*0ce0*/  IMAD.IADD R11, R13, 0x1, -R11 ;  /* 0x000000010d0b7824 */ /* 0x000fe200078e0a0b */
[----:B------:R-:W-:Y:S01]  /*0cf0*/  LEA.HI R0, R0, R13, RZ, 0x3 ;  /* 0x0000000d00007211 */ /* 0x000fe200078f18ff */
[----:B------:R-:W-:Y:S01]  /*0d00*/  IMAD R4, R4, 0x40, R5 ;  /* 0x0000004004047824 */ /* 0x000fe200078e0205 */
[----:B------:R-:W-:Y:S01]  /*0d10*/  LOP3.LUT R3, R3, 0x1ffffffe, RZ, 0xc0, !PT ;  /* 0x1ffffffe03037812 */ /* 0x000fe200078ec0ff */
[----:B------:R-:W-:Y:S01]  /*0d20*/  IMAD.SHL.U32 R2, R2, 0x8, RZ ;  /* 0x0000000802027824 */ /* 0x000fe200078e00ff */
[----:B------:R-:W-:-:S02]  /*0d30*/  SHF.R.S32.HI R153, RZ, 0x3, R0 ;  /* 0x00000003ff997819 */ /* 0x000fc40000011400 */
[----:B------:R-:W-:Y:S02]  /*0d40*/  LEA.HI R5, R11, R11, RZ, 0x1 ;  /* 0x0000000b0b057211 */ /* 0x000fe400078f08ff */
[----:B------:R-:W-:Y:S01]  /*0d50*/  IADD3 R3, R6, -R3, RZ ;  /* 0x8000000306037210 */ /* 0x000fe20007ffe0ff */
[C---:B------:R-:W-:Y:S01]  /*0d60*/  VIADD R218, R153.reuse, 0x60 ;  /* 0x0000006099da7836 */ /* 0x040fe20000000000 */
[----:B------:R-:W-:Y:S01]  /*0d70*/  LOP3.LUT R202, R0, 0xfffffff8, RZ, 0xc0, !PT ;  /* 0xfffffff800ca7812 */ /* 0x000fe200078ec0ff */
[----:B------:R-:W-:Y:S01]  /*0d80*/  VIADD R220, R153, 0x20 ;  /* 0x0000002099dc7836 */ /* 0x000fe20000000000 */
[----:B------:R-:W-:Y:S01]  /*0d90*/  LOP3.LUT R6, R5, 0x1ffffffe, RZ, 0xc0, !PT ;  /* 0x1ffffffe05067812 */ /* 0x000fe200078ec0ff */
[----:B------:R-:W-:Y:S01]  /*0da0*/  VIADD R219, R153, 0x40 ;  /* 0x0000004099db7836 */ /* 0x000fe20000000000 */
[----:B------:R-:W-:Y:S01]  /*0db0*/  SHF.R.S32.HI R7, RZ, 0x1f, R218 ;  /* 0x0000001fff077819 */ /* 0x000fe200000114da */
[----:B------:R-:W-:Y:S01]  /*0dc0*/  IMAD.IADD R202, R13, 0x1, -R202 ;  /* 0x000000010dca7824 */ /* 0x000fe200078e0aca */
[----:B------:R-:W-:Y:S01]  /*0dd0*/  SHF.R.S32.HI R5, RZ, 0x1f, R220 ;  /* 0x0000001fff057819 */ /* 0x000fe200000114dc */
[----:B------:R-:W-:Y:S01]  /*0de0*/  IMAD.SHL.U32 R192, R219, 0x40, RZ ;  /* 0x00000040dbc07824 */ /* 0x000fe200078e00ff */
[----:B------:R-:W-:Y:S01]  /*0df0*/  SHF.R.S32.HI R0, RZ, 0x1f, R219 ;  /* 0x0000001fff007819 */ /* 0x000fe200000114db */
[----:B------:R-:W-:Y:S01]  /*0e00*/  IMAD.SHL.U32 R159, R218, 0x40, RZ ;  /* 0x00000040da9f7824 */ /* 0x000fe200078e00ff */
[----:B------:R-:W-:Y:S01]  /*0e10*/  LOP3.LUT R9, R8, 0x7ffffffc, RZ, 0xc0, !PT ;  /* 0x7ffffffc08097812 */ /* 0x000fe200078ec0ff */
[----:B------:R-:W-:Y:S01]  /*0e20*/  IMAD.SHL.U32 R193, R220, 0x40, RZ ;  /* 0x00000040dcc17824 */ /* 0x000fe200078e00ff */
[----:B------:R-:W-:Y:S01]  /*0e30*/  LEA.HI R7, R7, R218, RZ, 0x3 ;  /* 0x000000da07077211 */ /* 0x000fe200078f18ff */
[----:B------:R-:W-:Y:S01]  /*0e40*/  IMAD R226, R3, 0x8, R4 ;  /* 0x0000000803e27824 */ /* 0x000fe200078e0204 */
[----:B------:R-:W-:-:S02]  /*0e50*/  SHF.L.U32 R228, R153, 0x6, RZ ;  /* 0x0000000699e47819 */ /* 0x000fc400000006ff */
[----:B------:R-:W-:Y:S01]  /*0e60*/  LEA.HI R5, R5, R220, RZ, 0x3 ;  /* 0x000000dc05057211 */ /* 0x000fe200078f18ff */
[----:B------:R-:W-:Y:S01]  /*0e70*/  IMAD.SHL.U32 R7, R7, 0x40, RZ ;  /* 0x0000004007077824 */ /* 0x000fe200078e00ff */
[----:B------:R-:W-:Y:S02]  /*0e80*/  LEA.HI R0, R0, R219, RZ, 0x3 ;  /* 0x000000db00007211 */ /* 0x000fe400078f18ff */
[----:B------:R-:W-:Y:S01]  /*0e90*/  IADD3 R9, R212, -R9, RZ ;  /* 0x80000009d4097210 */ /* 0x000fe20007ffe0ff */
[----:B------:R-:W-:Y:S01]  /*0ea0*/  IMAD.SHL.U32 R5, R5, 0x40, RZ ;  /* 0x0000004005057824 */ /* 0x000fe200078e00ff */
[----:B------:R-:W-:Y:S02]  /*0eb0*/  SHF.L.U32 R16, R202, 0x3, RZ ;  /* 0x00000003ca107819 */ /* 0x000fe400000006ff */
[----:B------:R-:W-:Y:S01]  /*0ec0*/  LOP3.LUT R3, R228, 0x1c0, RZ, 0xc0, !PT ;  /* 0x000001c0e4037812 */ /* 0x000fe200078ec0ff */
[----:B------:R-:W-:Y:S01]  /*0ed0*/  IMAD R225, R9, R12, 0x80 ;  /* 0x0000008009e17424 */ /* 0x000fe200078e020c */
[----:B------:R-:W-:Y:S01]  /*0ee0*/  SHF.L.U32 R18, R202, 0x2, RZ ;  /* 0x00000002ca127819 */ /* 0x000fe200000006ff */
[----:B------:R-:W-:Y:S01]  /*0ef0*/  VIADD R22, R16, 0x40 ;  /* 0x0000004010167836 */ /* 0x000fe20000000000 */
[----:B------:R-:W-:-:S02]  /*0f00*/  LOP3.LUT R192, R192, 0x1c0, RZ, 0xc0, !PT ;  /* 0x000001c0c0c07812 */ /* 0x000fc400078ec0ff */
[----:B------:R-:W-:Y:S01]  /*0f10*/  LOP3.LUT R159, R159, 0x1c0, RZ, 0xc0, !PT ;  /* 0x000001c09f9f7812 */ /* 0x000fe200078ec0ff */
[----:B------:R-:W-:Y:S01]  /*0f20*/  VIADD R23, R18, 0x20 ;  /* 0x0000002012177836 */ /* 0x000fe20000000000 */
[----:B------:R-:W-:Y:S02]  /*0f30*/  SHF.L.U32 R0, R0, 0x6, RZ ;  /* 0x0000000600007819 */ /* 0x000fe400000006ff */
[----:B------:R-:W-:Y:S01]  /*0f40*/  LOP3.LUT R193, R193, 0x1c0, RZ, 0xc0, !PT ;  /* 0x000001c0c1c17812 */ /* 0x000fe200078ec0ff */
[----:B------:R-:W-:Y:S01]  /*0f50*/  IMAD.SHL.U32 R214, R23, 0x2, RZ ;  /* 0x0000000217d67824 */ /* 0x000fe200078e00ff */
[----:B------:R-:W-:Y:S02]  /*0f60*/  SHF.R.U32.HI R198, RZ, 0x3, R3 ;  /* 0x00000003ffc67819 */ /* 0x000fe40000011603 */
[----:B------:R-:W-:Y:S02]  /*0f70*/  LOP3.LUT R201, R3, 0x38, R16, 0xf8, !PT ;  /* 0x0000003803c97812 */ /* 0x000fe400078ef810 */
[----:B------:R-:W-:-:S02]  /*0f80*/  IADD3 R6, R11, -R6, RZ ;  /* 0x800000060b067210 */ /* 0x000fc40007ffe0ff */
[----:B------:R-:W-:Y:S02]  /*0f90*/  LOP3.LUT R199, R2, 0xfffffe00, RZ, 0xc0, !PT ;  /* 0xfffffe0002c77812 */ /* 0x000fe400078ec0ff */
[----:B------:R-:W-:Y:S01]  /*0fa0*/  SHF.R.U32.HI R9, RZ, 0x3, R192 ;  /* 0x00000003ff097819 */ /* 0x000fe200000116c0 */
[----:B------:R-:W-:Y:S01]  /*0fb0*/  IMAD R224, R6, 0x8, R223 ;  /* 0x0000000806e07824 */ /* 0x000fe200078e02df */
[--C-:B------:R-:W-:Y:S02]  /*0fc0*/  LOP3.LUT R3, R192, 0x38, R16.reuse, 0xf8, !PT ;  /* 0x00000038c0037812 */ /* 0x100fe400078ef810 */
[----:B------:R-:W-:Y:S02]  /*0fd0*/  SHF.R.U32.HI R229, RZ, 0x3, R159 ;  /* 0x00000003ffe57819 */ /* 0x000fe4000001169f */
[----:B------:R-:W-:Y:S02]  /*0fe0*/  LOP3.LUT R8, R159, 0x38, R16, 0xf8, !PT ;  /* 0x000000389f087812 */ /* 0x000fe400078ef810 */
[----:B------:R-:W-:-:S02]  /*0ff0*/  LOP3.LUT R196, R0, 0xfffffe00, RZ, 0xc0, !PT ;  /* 0xfffffe0000c47812 */ /* 0x000fc400078ec0ff */
[----:B------:R-:W-:Y:S02]  /*1000*/  LOP3.LUT R195, R7, 0xfffffe00, RZ, 0xc0, !PT ;  /* 0xfffffe0007c37812 */ /* 0x000fe400078ec0ff */
[----:B------:R-:W-:Y:S02]  /*1010*/  SHF.R.U32.HI R11, RZ, 0x3, R193 ;  /* 0x00000003ff0b7819 */ /* 0x000fe400000116c1 */
[----:B------:R-:W-:Y:S02]  /*1020*/  LOP3.LUT R4, R193, 0x38, R16, 0xf8, !PT ;  /* 0x00000038c1047812 */ /* 0x000fe400078ef810 */
[----:B------:R-:W-:Y:S02]  /*1030*/  LOP3.LUT R197, R5, 0xfffffe00, RZ, 0xc0, !PT ;  /* 0xfffffe0005c57812 */ /* 0x000fe400078ec0ff */
[----:B------:R-:W-:Y:S02]  /*1040*/  LOP3.LUT R201, R199, R201, R198, 0xf6, !PT ;  /* 0x000000c9c7c97212 */ /* 0x000fe400078ef6c6 */
[----:B------:R-:W-:-:S02]  /*1050*/  LOP3.LUT R216, R196, R3, R9, 0xf6, !PT ;  /* 0x00000003c4d87212 */ /* 0x000fc400078ef609 */
[----:B------:R-:W-:Y:S01]  /*1060*/  LOP3.LUT R8, R195, R8, R229, 0xf6, !PT ;  /* 0x00000008c3087212 */ /* 0x000fe200078ef6e5 */
[----:B------:R-:W-:Y:S01]  /*1070*/  IMAD R200, R201, 0x2, R211 ;  /* 0x00000002c9c87824 */ /* 0x000fe200078e02d3 */
[----:B------:R-:W-:Y:S01]  /*1080*/  SHF.R.S32.HI R10, RZ, 0x1f, R23 ;  /* 0x0000001fff0a7819 */ /* 0x000fe20000011417 */
[----:B------:R-:W-:Y:S01]  /*1090*/  IMAD R216, R216, 0x2, R211 ;  /* 0x00000002d8d87824 */ /* 0x000fe200078e02d3 */
[----:B------:R-:W-:Y:S01]  /*10a0*/  LOP3.LUT R4, R197, R4, R11, 0xf6, !PT ;  /* 0x00000004c5047212 */ /* 0x000fe200078ef60b */
[----:B------:R-:W-:Y:S01]  /*10b0*/  IMAD R215, R8, 0x2, R211 ;  /* 0x0000000208d77824 */ /* 0x000fe200078e02d3 */
[----:B------:R-:W-:Y:S02]  /*10c0*/  SHF.R.S32.HI R227, RZ, 0x1f, R153 ;  /* 0x0000001fffe37819 */ /* 0x000fe40000011499 */
[----:B------:R-:W-:Y:S02]  /*10d0*/  SHF.R.S32.HI R19, RZ, 0x1f, R18 ;  /* 0x0000001fff137819 */ /* 0x000fe40000011412 */
[----:B------:R-:W-:-:S02]  /*10e0*/  SHF.R.S32.HI R17, RZ, 0x1f, R16 ;  /* 0x0000001fff117819 */ /* 0x000fc40000011410 */
[----:B------:R-:W-:Y:S02]  /*10f0*/  SHF.R.S32.HI R2, RZ, 0x1f, R22 ;  /* 0x0000001fff027819 */ /* 0x000fe40000011416 */
[----:B------:R-:W-:Y:S02]  /*1100*/  SHF.L.U64.HI R213, R23, 0x1, R10 ;  /* 0x0000000117d57819 */ /* 0x000fe4000001020a */
[----:B------:R-:W-:Y:S02]  /*1110*/  LEA R217, R4, R211, 0x1 ;  /* 0x000000d304d97211 */ /* 0x000fe400078e08ff */
[----:B--2---:R-:W-:-:S07]  /*1120*/  LOP3.LUT R157, R14, 0x1, RZ, 0xfc, !PT ;  /* 0x000000010e9d7812 */ /* 0x004fce00078efcff */
.L_x_7201:
[----:B0-----:R-:W0:Y:S02]  /*1130*/  LDC.64 R4, c[0x0][0xc88] ;  /* 0x00032200ff047b82 */ /* 0x001e240000000a00 */
[----:B0-----:R-:W-:-:S05]  /*1140*/  IMAD.WIDE R4, R43, 0x4, R4 ;  /* 0x000000042b047825 */ /* 0x001fca00078e0204 */
[----:B--2---:R-:W2:Y:S01]  /*1150*/  LDG.E R206, desc[UR38][R4.64] ;  /* 0x0000002604ce7981 */ /* 0x004ea2000c1e1900 */
[----:B------:R-:W-:Y:S05]  /*1160*/  YIELD ;  /* 0x0000000000007946 */ /* 0x000fea0003800000 */
[----:B------:R-:W-:Y:S01]  /*1170*/  ULDC.64 UR4, c[0x0][0xa28] ;  /* 0x00028a0000047ab9 */ /* 0x000fe20000000a00 */
[----:B------:R-:W-:Y:S01]  /*1180*/  ULDC.64 UR8, c[0x0][0xa18] ;  /* 0x0002860000087ab9 */ /* 0x000fe20000000a00 */
[----:B------:R-:W-:Y:S01]  /*1190*/  ISETP.NE.U32.AND P1, PT, RZ, UR4, PT ;  /* 0x00000004ff007c0c */ /* 0x000fe2000bf25070 */
[----:B------:R-:W-:Y:S01]  /*11a0*/  ULDC.64 UR6, c[0x0][0xa08] ;  /* 0x0002820000067ab9 */ /* 0x000fe20000000a00 */
[----:B------:R-:W-:Y:S01]  /*11b0*/  IMAD.MOV.U32 R0, RZ, RZ, RZ ;  /* 0x000000ffff007224 */ /* 0x000fe200078e00ff */
[----:B------:R-:W-:Y:S01]  /*11c0*/  ISETP.NE.U32.AND P0, PT, RZ, UR6, PT ;  /* 0x00000006ff007c0c */ /* 0x000fe2000bf05070 */
[----:B------:R-:W-:Y:S01]  /*11d0*/  IMAD.MOV.U32 R30, RZ, RZ, RZ ;  /* 0x000000ffff1e7224 */ /* 0x000fe200078e00ff */
[----:B------:R-:W-:-:S02]  /*11e0*/  ISETP.NE.AND.EX P1, PT, RZ, UR5, PT, P1 ;  /* 0x00000005ff007c0c */ /* 0x000fc4000bf25310 */
[----:B------:R-:W-:Y:S02]  /*11f0*/  ISETP.NE.AND.EX P0, PT, RZ, UR7, PT, P0 ;  /* 0x00000007ff007c0c */ /* 0x000fe4000bf05300 */
[----:B--2---:R-:W-:-:S09]  /*1200*/  SHF.R.S32.HI R209, RZ, 0x1f, R206 ;  /* 0x0000001fffd17819 */ /* 0x004fd200000114ce */
[C---:B------:R-:W-:Y:S02]  /*1210*/  @P1 LEA R6, P2, R206.reuse, UR4, 0x2 ;  /* 0x00000004ce061c11 */ /* 0x040fe4000f8410ff */
[C---:B------:R-:W-:Y:S02]  /*1220*/  SHF.L.U32 R204, R206.reuse, 0x2, RZ ;  /* 0x00000002cecc7819 */ /* 0x040fe400000006ff */
[C-C-:B----4-:R-:W-:Y:S02]  /*1230*/  @P1 LEA.HI.X R7, R206.reuse, UR5, R209.reuse, 0x2, P2 ;  /* 0x00000005ce071c11 */ /* 0x150fe400090f14d1 */
[----:B------:R-:W-:Y:S01]  /*1240*/  ISETP.NE.U32.AND P2, PT, RZ, UR8, PT ;  /* 0x00000008ff007c0c */ /* 0x000fe2000bf45070 */
[----:B------:R-:W-:Y:S01]  /*1250*/  ULDC UR4, c[0x0][0x288] ;  /* 0x0000a20000047ab9 */ /* 0x000fe20000000800 */
[----:B------:R-:W-:Y:S01]  /*1260*/  SHF.L.U64.HI R205, R206, 0x2, R209 ;  /* 0x00000002cecd7819 */ /* 0x000fe200000102d1 */
[----:B------:R0:W5:Y:S01]  /*1270*/  @P1 LDG.E R0, desc[UR38][R6.64] ;  /* 0x0000002606001981 */ /* 0x000162000c1e1900 */
[----:B------:R-:W-:-:S02]  /*1280*/  ISETP.NE.AND.EX P2, PT, RZ, UR9, PT, P2 ;  /* 0x00000009ff007c0c */ /* 0x000fc4000bf45320 */
[----:B------:R-:W-:Y:S01]  /*1290*/  IADD3 R8, P3, R204, UR6, RZ ;  /* 0x00000006cc087c10 */ /* 0x000fe2000ff7e0ff */
[----:B------:R-:W-:Y:S01]  /*12a0*/  IMAD.U32 R95, RZ, RZ, UR4 ;  /* 0x00000004ff5f7e24 */ /* 0x000fe2000f8e00ff */
[----:B------:R-:W-:Y:S02]  /*12b0*/  ULDC.64 UR4, c[0x0][0x418] ;  /* 0x0001060000047ab9 */ /* 0x000fe40000000a00 */
[----:B------:R-:W-:-:S05]  /*12c0*/  IADD3.X R9, R205, UR7, RZ, P3, !PT ;  /* 0x00000007cd097c10 */ /* 0x000fca0009ffe4ff */
[----:B------:R0:W5:Y:S02]  /*12d0*/  @P0 LDG.E R30, desc[UR38][R8.64] ;  /* 0x00000026081e0981 */ /* 0x000164000c1e1900 */
[----:B------:R-:W-:-:S04]  /*12e0*/  @P2 IADD3 R4, P1, R204, UR8, RZ ;  /* 0x00000008cc042c10 */ /* 0x000fc8000ff3e0ff */
[----:B------:R-:W-:-:S05]  /*12f0*/  @P2 IADD3.X R5, R205, UR9, RZ, P1, !PT ;  /* 0x00000009cd052c10 */ /* 0x000fca0008ffe4ff */
[----:B------:R0:W5:Y:S01]  /*1300*/  @P2 LDG.E R95, desc[UR38][R4.64] ;  /* 0x00000026045f2981 */ /* 0x000162000c1e1900 */
[----:B------:R-:W-:-:S03]  /*1310*/  UISETP.NE.U32.AND UP0, UPT, UR4, URZ, UPT ;  /* 0x0000003f0400728c */ /* 0x000fc6000bf05070 */
[----:B------:R-:W-:Y:S01]  /*1320*/  ULDC UR4, c[0x0][0x424] ;  /* 0x0001090000047ab9 */ /* 0x000fe20000000800 */
[----:B------:R-:W-:-:S03]  /*1330*/  UISETP.NE.AND.EX UP0, UPT, UR5, URZ, UPT, UP0 ;  /* 0x0000003f0500728c */ /* 0x000fc6000bf05300 */
[----:B------:R-:W-:Y:S01]  /*1340*/  ULDC UR5, c[0x0][0x2f0] ;  /* 0x0000bc0000057ab9 */ /* 0x000fe20000000800 */
[----:B------:R-:W-:-:S04]  /*1350*/  USEL UR4, UR4, 0x1, UP0 ;  /* 0x0000000104047887 */ /* 0x000fc80008000000 */
[----:B------:R-:W-:-:S03]  /*1360*/  UIMAD UR4, UR4, UR5, URZ ;  /* 0x00000005040472a4 */ /* 0x000fc6000f8e023f */
[----:B------:R-:W-:Y:S02]  /*1370*/  ULDC UR5, c[0x0][0x348] ;  /* 0x0000d20000057ab9 */ /* 0x000fe40000000800 */
[----:B------:R-:W-:Y:S01]  /*1380*/  MOV R25, UR5 ;  /* 0x0000000500197c02 */ /* 0x000fe20008000f00 */
[----:B------:R-:W-:Y:S02]  /*1390*/  IMAD.U32 R29, RZ, RZ, UR4 ;  /* 0x00000004ff1d7e24 */ /* 0x000fe4000f8e00ff */
[----:B------:R-:W-:Y:S01]  /*13a0*/  IMAD.MOV.U32 R26, RZ, RZ, R206 ;  /* 0x000000ffff1a7224 */ /* 0x000fe200078e00ce */
[----:B0--3--:R-:W-:Y:S06]  /*13b0*/  @P2 BRA `(.L_x_7006) ;  /* 0x0000000000242947 */ /* 0x009fec0003800000 */
        /* <DEDUP_REMOVED lines=9> */
.L_x_7006:
[----:B------:R-:W-:Y:S01]  /*1450*/  ULDC.64 UR4, c[0x0][0xa20] ;  /* 0x0002880000047ab9 */ /* 0x000fe20000000a00 */
[----:B------:R-:W-:Y:S01]  /*1460*/  MOV R208, R41 ;  /* 0x0000002900d07202 */ /* 0x000fe20000000f00 */
[----:B------:R-:W-:Y:S01]  /*1470*/  IMAD.MOV.U32 R203, RZ, RZ, R42 ;  /* 0x000000ffffcb7224 */ /* 0x000fe200078e002a */
[----:B------:R-:W-:-:S04]  /*1480*/  ISETP.NE.U32.AND P1, PT, RZ, UR4, PT ;  /* 0x00000004ff007c0c */ /* 0x000fc8000bf25070 */
[----:B------:R-:W-:-:S13]  /*1490*/  ISETP.NE.AND.EX P1, PT, RZ, UR5, PT, P1 ;  /* 0x00000005ff007c0c */ /* 0x000fda000bf25310 */
[----:B------:R-:W-:Y:S05]  /*14a0*/  @!P1 BRA `(.L_x_7007) ;  /* 0x0000000000109947 */ /* 0x000fea0003800000 */
[----:B------:R-:W-:-:S04]  /*14b0*/  IADD3 R4, P0, R204, UR4, RZ ;  /* 0x00000004cc047c10 */ /* 0x000fc8000ff1e0ff */
[----:B------:R-:W-:-:S05]  /*14c0*/  IADD3.X R5, R205, UR5, RZ, P0, !PT ;  /* 0x00000005cd057c10 */ /* 0x000fca00087fe4ff */
[----:B------:R0:W5:Y:S01]  /*14d0*/  LDG.E R29, desc[UR38][R4.64] ;  /* 0x00000026041d7981 */ /* 0x000162000c1e1900 */
[----:B------:R-:W-:Y:S05]  /*14e0*/  BRA `(.L_x_7008) ;  /* 0x0000000000107947 */ /* 0x000fea0003800000 */
.L_x_7007:
[----:B------:R-:W-:Y:S05]  /*14f0*/  @!P0 BRA `(.L_x_7008) ;  /* 0x00000000000c8947 */ /* 0x000fea0003800000 */
[----:B------:R-:W2:Y:S04]  /*1500*/  LDG.E R4, desc[UR38][R8.64] ;  /* 0x0000002608047981 */ /* 0x000ea8000c1e1900 */
[----:B------:R-:W2:Y:S02]  /*1510*/  LDG.E R29, desc[UR38][R8.64+0x4] ;  /* 0x00000426081d7981 */ /* 0x000ea4000c1e1900 */
[----:B--2---:R-:W-:-:S07]  /*1520*/  IMAD.IADD R29, R29, 0x1, -R4 ;  /* 0x000000011d1d7824 */ /* 0x004fce00078e0a04 */
.L_x_7008:
        /* <DEDUP_REMOVED lines=8> */
[----:B-----5:R-:W-:Y:S01]  /*15b0*/  IADD3 R10, -R0, R29, RZ ;  /* 0x0000001d000a7210 */ /* 0x020fe20007ffe1ff */
[----:B------:R-:W-:Y:S01]  /*15c0*/  IMAD.MOV.U32 R24, RZ, RZ, R29 ;  /* 0x000000ffff187224 */ /* 0x000fe200078e001d */
[----:B------:R-:W-:Y:S02]  /*15d0*/  ISETP.NE.U32.AND P1, PT, RZ, UR4, PT ;  /* 0x00000004ff007c0c */ /* 0x000fe4000bf25070 */
[----:B------:R-:W-:Y:S02]  /*15e0*/  IADD3 R27, -R10, RZ, RZ ;  /* 0x000000ff0a1b7210 */ /* 0x000fe40007ffe1ff */
[----:B------:R-:W-:-:S02]  /*15f0*/  ISETP.NE.AND.EX P1, PT, RZ, UR5, PT, P1 ;  /* 0x00000005ff007c0c */ /* 0x000fc4000bf25310 */
[----:B------:R-:W-:-:S11]  /*1600*/  VIMNMX R27, RZ, R27, !PT ;  /* 0x0000001bff1b7248 */ /* 0x000fd60007fe0100 */
[----:B------:R-:W-:-:S04]  /*1610*/  @P1 IADD3 R6, P2, R204, UR4, RZ ;  /* 0x00000004cc061c10 */ /* 0x000fc8000ff5e0ff */
[----:B------:R-:W-:-:S05]  /*1620*/  @P1 IADD3.X R7, R205, UR5, RZ, P2, !PT ;  /* 0x00000005cd071c10 */ /* 0x000fca00097fe4ff */
[----:B------:R0:W5:Y:S01]  /*1630*/  @P1 LDG.E R24, desc[UR38][R6.64] ;  /* 0x0000002606181981 */ /* 0x000162000c1e1900 */
[----:B--2---:R-:W-:-:S04]  /*1640*/  @P0 IMAD.IADD R25, R8, 0x1, -R3 ;  /* 0x0000000108190824 */ /* 0x004fc800078e0a03 */
[----:B------:R-:W-:-:S04]  /*1650*/  IMAD.IADD R96, R10, 0x1, R25 ;  /* 0x000000010a607824 */ /* 0x000fc800078e0219 */
[----:B------:R-:W-:-:S05]  /*1660*/  VIADD R0, R96, 0x7f ;  /* 0x0000007f60007836 */ /* 0x000fca0000000000 */
[----:B------:R-:W-:-:S04]  /*1670*/  SHF.R.S32.HI R3, RZ, 0x1f, R0 ;  /* 0x0000001fff037819 */ /* 0x000fc80000011400 */
[----:B------:R-:W-:-:S04]  /*1680*/  LEA.HI R3, R3, R0, RZ, 0x7 ;  /* 0x0000000003037211 */ /* 0x000fc800078f38ff */
[----:B------:R-:W-:Y:S02]  /*1690*/  LOP3.LUT R0, R3, 0xffffff80, RZ, 0xc0, !PT ;  /* 0xffffff8003007812 */ /* 0x000fe400078ec0ff */
[----:B------:R-:W-:Y:S02]  /*16a0*/  SHF.R.S32.HI R210, RZ, 0x7, R3 ;  /* 0x00000007ffd27819 */ /* 0x000fe40000011403 */
[----:B------:R-:W-:-:S04]  /*16b0*/  VIADDMNMX R0, R0, -R10, R25, PT ;  /* 0x8000000a00007246 */ /* 0x000fc80003800119 */
[----:B------:R-:W-:Y:S02]  /*16c0*/  ISETP.GT.AND P0, PT, R0, R27, PT ;  /* 0x0000001b0000720c */ /* 0x000fe40003f04270 */
[----:B------:R-:W-:-:S05]  /*16d0*/  SHF.R.U32.HI R27, RZ, 0x7, R27 ;  /* 0x00000007ff1b7819 */ /* 0x000fca000001161b */
[----:B------:R-:W-:-:S06]  /*16e0*/  IMAD.MOV.U32 R28, RZ, RZ, R27 ;  /* 0x000000ffff1c7224 */ /* 0x000fcc00078e001b */
[----:B------:R-:W-:-:S05]  /*16f0*/  @P0 VIADD R0, R0, 0x7f ;  /* 0x0000007f00000836 */ /* 0x000fca0000000000 */
[----:B------:R-:W-:-:S04]  /*1700*/  @P0 SHF.R.S32.HI R5, RZ, 0x1f, R0 ;  /* 0x0000001fff050819 */ /* 0x000fc80000011400 */
[----:B------:R-:W-:-:S04]  /*1710*/  @P0 LEA.HI R5, R5, R0, RZ, 0x7 ;  /* 0x0000000005050211 */ /* 0x000fc800078f38ff */
[----:B------:R-:W-:Y:S02]  /*1720*/  @P0 SHF.R.S32.HI R28, RZ, 0x7, R5 ;  /* 0x00000007ff1c0819 */ /* 0x000fe40000011405 */
        /* <DEDUP_REMOVED lines=23> */
.L_x_7011:
[----:B------:R-:W-:Y:S05]  /*18a0*/  BSYNC B6 ;  /* 0x0000000000067941 */ /* 0x000fea0003800000 */
.L_x_7010:
        /* <DEDUP_REMOVED lines=20> */
.L_x_7013:
[----:B------:R-:W-:Y:S05]  /*19f0*/  BSYNC B6 ;  /* 0x0000000000067941 */ /* 0x000fea0003800000 */
.L_x_7012:
[----:B------:R-:W-:Y:S01]  /*1a00*/  ULDC.64 UR4, c[0x0][0x9f8] ;  /* 0x00027e0000047ab9 */ /* 0x000fe20000000a00 */
[----:B------:R-:W0:Y:S01]  /*1a10*/  LDC R37, c[0x0][0x3f4] ;  /* 0x0000fd00ff257b82 */ /* 0x000e220000000800 */
[----:B------:R-:W-:-:S04]  /*1a20*/  ISETP.NE.U32.AND P0, PT, RZ, UR4, PT ;  /* 0x00000004ff007c0c */ /* 0x000fc8000bf05070 */
[----:B------:R-:W-:-:S03]  /*1a30*/  ISETP.NE.AND.EX P0, PT, RZ, UR5, PT, P0 ;  /* 0x00000005ff007c0c */ /* 0x000fc6000bf05300 */
[----:B------:R-:W1:Y:S08]  /*1a40*/  LDC.64 R14, c[0x0][0x3f8] ;  /* 0x0000fe00ff0e7b82 */ /* 0x000e700000000a00 */
[----:B------:R-:W2:Y:S02]  /*1a50*/  LDC.64 R34, c[0x0][0x408] ;  /* 0x00010200ff227b82 */ /* 0x000ea40000000a00 */
[----:B------:R-:W-:-:S04]  /*1a60*/  @P0 IADD3 R4, P1, R204, UR4, RZ ;  /* 0x00000004cc040c10 */ /* 0x000fc8000ff3e0ff */
[----:B------:R-:W-:-:S05]  /*1a70*/  @P0 IADD3.X R5, R205, UR5, RZ, P1, !PT ;  /* 0x00000005cd050c10 */ /* 0x000fca0008ffe4ff */
[----:B------:R3:W4:Y:S01]  /*1a80*/  @P0 LDG.E R26, desc[UR38][R4.64] ;  /* 0x00000026041a0981 */ /* 0x000722000c1e1900 */
[----:B0-----:R-:W-:Y:S01]  /*1a90*/  ISETP.GE.AND P0, PT, R16, R37, PT ;  /* 0x000000251000720c */ /* 0x001fe20003f06270 */
[----:B------:R-:W-:Y:S01]  /*1aa0*/  IMAD.IADD R0, R30, 0x1, R29 ;  /* 0x000000011e007824 */ /* 0x000fe200078e021d */
[----:B------:R-:W-:Y:S01]  /*1ab0*/  SHF.R.U32.HI R21, RZ, 0x3, R193 ;  /* 0x00000003ff157819 */ /* 0x000fe200000116c1 */
[----:B------:R-:W0:Y:S01]  /*1ac0*/  S2R R38, SR_TID.X ;  /* 0x0000000000267919 */ /* 0x000e220000002100 */
[----:B------:R-:W-:Y:S01]  /*1ad0*/  SEL R3, R37, RZ, P0 ;  /* 0x000000ff25037207 */ /* 0x000fe20000000000 */
[----:B-1----:R-:W-:Y:S01]  /*1ae0*/  IMAD.WIDE.U32 R6, R153, R14, R18 ;  /* 0x0000000e99067225 */ /* 0x002fe200078e0012 */
[----:B------:R-:W-:Y:S02]  /*1af0*/  SHF.R.U32.HI R20, RZ, 0x3, R192 ;  /* 0x00000003ff147819 */ /* 0x000fe400000116c0 */
[----:B------:R-:W-:Y:S01]  /*1b00*/  LEA R36, R202, R153, 0x5 ;  /* 0x00000099ca247211 */ /* 0x000fe200078e28ff */
[----:B------:R-:W-:-:S02]  /*1b10*/  IMAD.IADD R3, R16, 0x1, R3 ;  /* 0x0000000110037824 */ /* 0x000fc400078e0203 */
[----:B------:R-:W-:Y:S01]  /*1b20*/  IMAD.MOV.U32 R84, RZ, RZ, R6 ;  /* 0x000000ffff547224 */ /* 0x000fe200078e0006 */
[C---:B--2---:R-:W-:Y:S01]  /*1b30*/  SHF.L.U64.HI R29, R34.reuse, 0x5, R35 ;  /* 0x00000005221d7819 */ /* 0x044fe20000010223 */
[-C--:B------:R-:W-:Y:S01]  /*1b40*/  IMAD R10, R227, R34.reuse, RZ ;  /* 0x00000022e30a7224 */ /* 0x080fe200078e02ff */
[----:B------:R-:W-:Y:S01]  /*1b50*/  SHF.R.S32.HI R6, RZ, 0x1f, R3 ;  /* 0x0000001fff067819 */ /* 0x000fe20000011403 */
[C---:B---3--:R-:W-:Y:S01]  /*1b60*/  IMAD.WIDE.U32 R4, R153.reuse, R34, R18 ;  /* 0x0000002299047225 */ /* 0x048fe200078e0012 */
[--C-:B------:R-:W-:Y:S02]  /*1b70*/  SHF.L.U64.HI R30, R34, 0x6, R35.reuse ;  /* 0x00000006221e7819 */ /* 0x100fe40000010223 */
[----:B------:R-:W-:Y:S01]  /*1b80*/  LEA.HI R12, R6, R3, RZ, 0x3 ;  /* 0x00000003060c7211 */ /* 0x000fe200078f18ff */
[----:B------:R-:W-:Y:S01]  /*1b90*/  IMAD R91, R153, R35, R10 ;  /* 0x00000023995b7224 */ /* 0x000fe200078e020a */
[----:B------:R-:W-:Y:S01]  /*1ba0*/  SHF.L.U64.HI R31, R34, 0x7, R35 ;  /* 0x00000007221f7819 */ /* 0x000fe20000010223 */
[----:B------:R-:W-:Y:S01]  /*1bb0*/  IMAD R8, R227, R14, RZ ;  /* 0x0000000ee3087224 */ /* 0x000fe200078e02ff */
[----:B------:R-:W-:Y:S01]  /*1bc0*/  LOP3.LUT R43, R12, 0xfffffff8, RZ, 0xc0, !PT ;  /* 0xfffffff80c2b7812 */ /* 0x000fe200078ec0ff */
[----:B------:R-:W-:Y:S01]  /*1bd0*/  IMAD.WIDE.U32 R10, R153, R34, R16 ;  /* 0x00000022990a7225 */ /* 0x000fe200078e0010 */
[----:B------:R-:W-:-:S02]  /*1be0*/  IADD3 R89, R5, R91, RZ ;  /* 0x0000005b05597210 */ /* 0x000fc40007ffe0ff */
[----:B------:R-:W-:Y:S01]  /*1bf0*/  LOP3.LUT R5, R193, 0x38, R12, 0xf8, !PT ;  /* 0x00000038c1057812 */ /* 0x000fe200078ef80c */
[----:B------:R-:W-:Y:S01]  /*1c00*/  IMAD.MOV.U32 R88, RZ, RZ, R4 ;  /* 0x000000ffff587224 */ /* 0x000fe200078e0004 */
[----:B------:R-:W-:Y:S01]  /*1c10*/  LEA.HI R4, R6, R3, RZ, 0x6 ;  /* 0x0000000306047211 */ /* 0x000fe200078f30ff */
[C---:B------:R-:W-:Y:S01]  /*1c20*/  IMAD R87, R153.reuse, R15, R8 ;  /* 0x0000000f99577224 */ /* 0x040fe200078e0208 */
[----:B------:R-:W-:Y:S01]  /*1c30*/  LOP3.LUT R3, R12, 0x38, RZ, 0xc0, !PT ;  /* 0x000000380c037812 */ /* 0x000fe200078ec0ff */
[----:B------:R-:W-:Y:S01]  /*1c40*/  IMAD.WIDE.U32 R8, R153, R14, R16 ;  /* 0x0000000e99087225 */ /* 0x000fe200078e0010 */
[----:B------:R-:W-:Y:S02]  /*1c50*/  MOV R90, R10 ;  /* 0x0000000a005a7202 */ /* 0x000fe40000000f00 */
[----:B------:R-:W-:Y:S01]  /*1c60*/  IADD3 R85, R7, R87, RZ ;  /* 0x0000005707557210 */ /* 0x000fe20007ffe0ff */
[----:B------:R-:W-:Y:S01]  /*1c70*/  IMAD.IADD R91, R91, 0x1, R11 ;  /* 0x000000015b5b7824 */ /* 0x000fe200078e020b */
[----:B0-----:R-:W-:Y:S01]  /*1c80*/  SHF.R.U32.HI R38, RZ, 0x7, R38 ;  /* 0x00000007ff267819 */ /* 0x001fe20000011626 */
[----:B------:R-:W-:Y:S01]  /*1c90*/  IMAD.SHL.U32 R4, R4, 0x80, RZ ;  /* 0x0000008004047824 */ /* 0x000fe200078e00ff */
[----:B-----5:R-:W-:Y:S01]  /*1ca0*/  SHF.R.S32.HI R11, RZ, 0x1f, R24 ;  /* 0x0000001fff0b7819 */ /* 0x020fe20000011418 */
[----:B------:R-:W-:Y:S01]  /*1cb0*/  IMAD.MOV.U32 R86, RZ, RZ, R8 ;  /* 0x000000ffff567224 */ /* 0x000fe200078e0008 */
[----:B------:R-:W-:Y:S01]  /*1cc0*/  ISETP.NE.AND P6, PT, R38, 0x1, PT ;  /* 0x000000012600780c */ /* 0x000fe20003fc5270 */
[----:B------:R-:W-:Y:S01]  /*1cd0*/  IMAD.IADD R87, R87, 0x1, R9 ;  /* 0x0000000157577824 */ /* 0x000fe200078e0209 */
[--C-:B------:R-:W-:Y:S01]  /*1ce0*/  LOP3.LUT R7, R192, 0x38, R12.reuse, 0xf8, !PT ;  /* 0x00000038c0077812 */ /* 0x100fe200078ef80c */
[----:B------:R-:W-:Y:S01]  /*1cf0*/  IMAD R10, R11, R14, RZ ;  /* 0x0000000e0b0a7224 */ /* 0x000fe200078e02ff */
[----:B------:R-:W-:Y:S01]  /*1d00*/  LOP3.LUT R8, R159, 0x38, R12, 0xf8, !PT ;  /* 0x000000389f087812 */ /* 0x000fe200078ef80c */
[----:B------:R-:W-:Y:S01]  /*1d10*/  IMAD R11, R11, R34, RZ ;  /* 0x000000220b0b7224 */ /* 0x000fe200078e02ff */
[----:B------:R-:W-:Y:S01]  /*1d20*/  LOP3.LUT R3, R3, 0x1c0, R228, 0xf8, !PT ;  /* 0x000001c003037812 */ /* 0x000fe200078ef8e4 */
[----:B------:R-:W-:Y:S01]  /*1d30*/  IMAD R39, R24, R15, R10 ;  /* 0x0000000f18277224 */ /* 0x000fe200078e020a */
[----:B------:R-:W-:Y:S01]  /*1d40*/  LOP3.LUT R6, R4, 0xffffe000, RZ, 0xc0, !PT ;  /* 0xffffe00004067812 */ /* 0x000fe200078ec0ff */
[----:B------:R-:W-:Y:S01]  /*1d50*/  IMAD.WIDE.U32 R84, R24, R14, R84 ;  /* 0x0000000e18547225 */ /* 0x000fe200078e0054 */
[----:B------:R-:W-:-:S02]  /*1d60*/  LOP3.LUT R5, R5, R21, RZ, 0x3c, !PT ;  /* 0x0000001505057212 */ /* 0x000fc400078e3cff */
[----:B------:R-:W-:Y:S01]  /*1d70*/  LOP3.LUT R9, R7, R20, RZ, 0x3c, !PT ;  /* 0x0000001407097212 */ /* 0x000fe200078e3cff */
[----:B------:R-:W-:Y:S05]  /*1d80*/  @!P6 WARPSYNC.ALL ;  /* 0x000000000000e948 */ /* 0x000fea0003800000 */
[----:B------:R-:W-:Y:S01]  /*1d90*/  LOP3.LUT R8, R8, R229, RZ, 0x3c, !PT ;  /* 0x000000e508087212 */ /* 0x000fe200078e3cff */
[C---:B------:R-:W-:Y:S01]  /*1da0*/  IMAD.WIDE.U32 R86, R24.reuse, R14, R86 ;  /* 0x0000000e18567225 */ /* 0x040fe200078e0056 */
[----:B------:R-:W-:Y:S01]  /*1db0*/  LOP3.LUT R7, R3, R198, RZ, 0x3c, !PT ;  /* 0x000000c603077212 */ /* 0x000fe200078e3cff */
[----:B------:R-:W-:Y:S01]  /*1dc0*/  ULDC UR4, c[0x0][0x2f4] ;  /* 0x0000bd0000047ab9 */ /* 0x000fe20000000800 */
[-C--:B------:R-:W-:Y:S01]  /*1dd0*/  IADD3 R3, R5, R6.reuse, R197 ;  /* 0x0000000605037210 */ /* 0x080fe20007ffe0c5 */
[C---:B------:R-:W-:Y:S01]  /*1de0*/  IMAD R11, R24.reuse, R35, R11 ;  /* 0x00000023180b7224 */ /* 0x040fe200078e020b */
[----:B------:R-:W-:Y:S01]  /*1df0*/  IADD3 R4, R9, R6, R196 ;  /* 0x0000000609047210 */ /* 0x000fe20007ffe0c4 */
[----:B------:R-:W-:Y:S01]  /*1e00*/  IMAD.WIDE.U32 R88, R24, R34, R88 ;  /* 0x0000002218587225 */ /* 0x000fe200078e0058 */
[----:B------:R-:W-:-:S02]  /*1e10*/  IADD3 R5, R8, R6, R195 ;  /* 0x0000000608057210 */ /* 0x000fc40007ffe0c3 */
[----:B------:R-:W-:Y:S01]  /*1e20*/  IADD3 R6, R7, R6, R199 ;  /* 0x0000000607067210 */ /* 0x000fe20007ffe0c7 */
[----:B------:R-:W-:Y:S01]  /*1e30*/  IMAD.WIDE.U32 R90, R24, R34, R90 ;  /* 0x00000022185a7225 */ /* 0x000fe200078e005a */
[C-C-:B------:R-:W-:Y:S02]  /*1e40*/  SHF.L.U64.HI R7, R14.reuse, 0x5, R15.reuse ;  /* 0x000000050e077819 */ /* 0x140fe4000001020f */
[--C-:B------:R-:W-:Y:S01]  /*1e50*/  SHF.L.U64.HI R8, R14, 0x6, R15.reuse ;  /* 0x000000060e087819 */ /* 0x100fe2000001020f */
[----:B------:R-:W-:Y:S01]  /*1e60*/  VIADD R97, R38, 0x8 ;  /* 0x0000000826617836 */ /* 0x000fe20000000000 */
[----:B------:R-:W-:Y:S01]  /*1e70*/  SHF.L.U64.HI R9, R14, 0x7, R15 ;  /* 0x000000070e097819 */ /* 0x000fe2000001020f */
[----:B------:R-:W-:Y:S01]  /*1e80*/  IMAD.SHL.U32 R32, R34, 0x20, RZ ;  /* 0x0000002022207824 */ /* 0x000fe200078e00ff */
[----:B------:R-:W-:Y:S01]  /*1e90*/  SHF.L.U32 R21, R14, 0x7, RZ ;  /* 0x000000070e157819 */ /* 0x000fe200000006ff */
[----:B------:R-:W-:Y:S01]  /*1ea0*/  IMAD.SHL.U32 R33, R34, 0x40, RZ ;  /* 0x0000004022217824 */ /* 0x000fe200078e00ff */
[----:B------:R-:W-:Y:S01]  /*1eb0*/  SHF.R.S32.HI R35, RZ, 0x1f, R42 ;  /* 0x0000001fff237819 */ /* 0x000fe2000001142a */
[----:B------:R-:W-:Y:S01]  /*1ec0*/  IMAD.IADD R38, R85, 0x1, R39 ;  /* 0x0000000155267824 */ /* 0x000fe200078e0227 */
[----:B------:R-:W-:Y:S01]  /*1ed0*/  IADD3 R39, R39, R87, RZ ;  /* 0x0000005727277210 */ /* 0x000fe20007ffe0ff */
[----:B------:R-:W-:Y:S01]  /*1ee0*/  IMAD.SHL.U32 R10, R14, 0x20, RZ ;  /* 0x000000200e0a7824 */ /* 0x000fe200078e00ff */
[----:B------:R-:W-:Y:S01]  /*1ef0*/  ISETP.GE.AND P1, PT, R16, UR4, PT ;  /* 0x0000000410007c0c */ /* 0x000fe2000bf26270 */
[----:B------:R-:W-:Y:S01]  /*1f00*/  IMAD.SHL.U32 R20, R14, 0x40, RZ ;  /* 0x000000400e147824 */ /* 0x000fe200078e00ff */
[----:B------:R-:W-:Y:S01]  /*1f10*/  ISETP.GE.AND P2, PT, R22, UR4, PT ;  /* 0x0000000416007c0c */ /* 0x000fe2000bf46270 */
[----:B------:R-:W-:Y:S01]  /*1f20*/  IMAD.SHL.U32 R34, R34, 0x80, RZ ;  /* 0x0000008022227824 */ /* 0x000fe200078e00ff */
[----:B------:R-:W-:Y:S01]  /*1f30*/  SHF.R.S32.HI R81, RZ, 0x3, R12 ;  /* 0x00000003ff517819 */ /* 0x000fe2000001140c */
[----:B------:R-:W-:Y:S01]  /*1f40*/  IMAD.SHL.U32 R37, R37, 0x2, RZ ;  /* 0x0000000225257824 */ /* 0x000fe200078e00ff */
[----:B------:R-:W-:Y:S01]  /*1f50*/  SHF.R.S32.HI R83, RZ, 0x1f, R43 ;  /* 0x0000001fff537819 */ /* 0x000fe2000001142b */
[----:B------:R-:W-:-:S02]  /*1f60*/  IMAD.IADD R40, R89, 0x1, R11 ;  /* 0x0000000159287824 */ /* 0x000fc400078e020b */
[----:B------:R-:W-:Y:S01]  /*1f70*/  IMAD.IADD R80, R11, 0x1, R91 ;  /* 0x000000010b507824 */ /* 0x000fe200078e025b */
[----:B------:R-:W-:Y:S01]  /*1f80*/  @!P6 BAR.SYNC.DEFER_BLOCKING 0x9, 0x100 ;  /* 0x024400000000eb1d */ /* 0x000fe20000010000 */
[----:B----4-:R-:W-:-:S07]  /*1f90*/  SHF.R.S32.HI R82, RZ, 0x1f, R26 ;  /* 0x0000001fff527819 */ /* 0x010fce000001141a */
.L_x_7111:
[----:B------:R-:W0:Y:S01]  /*1fa0*/  LDC R101, c[0x0][0x430] ;  /* 0x00010c00ff657b82 */ /* 0x000e220000000800 */
[----:B------:R-:W-:Y:S02]  /*1fb0*/  VIADD R28, R28, 0xffffffff ;  /* 0xffffffff1c1c7836 */ /* 0x000fe40000000000 */
[----:B------:R-:W-:-:S03]  /*1fc0*/  IMAD.MOV.U32 R102, RZ, RZ, RZ ;  /* 0x000000ffff667224 */ /* 0x000fc600078e00ff */
[----:B------:R-:W-:Y:S02]  /*1fd0*/  LEA R11, R28, R36, 0x7 ;  /* 0x000000241c0b7211 */ /* 0x000fe400078e38ff */
[----:B-1----:R-:W1:Y:S02]  /*1fe0*/  LDC R104, c[0x0][0x3f4] ;  /* 0x0000fd00ff687b82 */ /* 0x002e640000000800 */
[----:B------:R-:W-:Y:S01]  /*1ff0*/  ISETP.GE.AND P3, PT, R11, R25, PT ;  /* 0x000000190b00720c */ /* 0x000fe20003f66270 */
[----:B------:R-:W-:-:S03]  /*2000*/  IMAD.IADD R45, R0, 0x1, R11 ;  /* 0x00000001002d7824 */ /* 0x000fc600078e020b */
[----:B------:R-:W-:Y:S01]  /*2010*/  ISETP.GT.OR P3, PT, R36, 0x7f, P3 ;  /* 0x0000007f2400780c */ /* 0x000fe20001f64670 */
[----:B------:R-:W-:Y:S01]  /*2020*/  IMAD.MOV.U32 R11, RZ, RZ, R45 ;  /* 0x000000ffff0b7224 */ /* 0x000fe200078e002d */
        /* <DEDUP_REMOVED lines=8> */
[--C-:B------:R-:W-:Y:S01]  /*20b0*/  @!P3 SHF.R.S32.HI R13, RZ, 0x1f, R11.reuse ;  /* 0x0000001fff0db819 */ /* 0x100fe2000001140b */
[----:B------:R-:W-:Y:S02]  /*20c0*/  @!P3 IMAD R15, R26, R15, R12 ;  /* 0x0000000f1a0fb224 */ /* 0x000fe400078e020c */
[----:B------:R-:W-:-:S04]  /*20d0*/  @!P3 IMAD.MOV.U32 R12, RZ, RZ, R11 ;  /* 0x000000ffff0cb224 */ /* 0x000fc800078e000b */
[----:B------:R-:W-:-:S05]  /*20e0*/  @!P3 IMAD.WIDE.U32 R12, R26, R14, R12 ;  /* 0x0000000e1a0cb225 */ /* 0x000fca00078e000c */
[----:B------:R-:W-:Y:S02]  /*20f0*/  @!P3 IADD3 R13, R13, R15, RZ ;  /* 0x0000000f0d0db210 */ /* 0x000fe40007ffe0ff */
[----:B--2---:R-:W-:-:S04]  /*2100*/  @!P3 LEA R14, P4, R12, R46, 0x2 ;  /* 0x0000002e0c0eb211 */ /* 0x004fc800078810ff */
[----:B------:R-:W-:-:S05]  /*2110*/  @!P3 LEA.HI.X R15, R12, R47, R13, 0x2, P4 ;  /* 0x0000002f0c0fb211 */ /* 0x000fca00020f140d */
[----:B------:R0:W5:Y:S01]  /*2120*/  @!P3 LDG.E R102, desc[UR38][R14.64] ;  /* 0x000000260e66b981 */ /* 0x000162000c1e1900 */
[----:B-1----:R-:W-:Y:S01]  /*2130*/  ISETP.GE.AND P3, PT, R104, 0x1, PT ;  /* 0x000000016800780c */ /* 0x002fe20003f66270 */
[----:B------:R-:W-:Y:S01]  /*2140*/  IMAD.MOV R12, RZ, RZ, -R11 ;  /* 0x000000ffff0c7224 */ /* 0x000fe200078e0a0b */
[----:B------:R-:W-:Y:S01]  /*2150*/  ISETP.GT.AND P4, PT, R28, R27, PT ;  /* 0x0000001b1c00720c */ /* 0x000fe20003f84270 */
[----:B------:R-:W-:Y:S01]  /*2160*/  IMAD R11, R155, 0x4000, R201 ;  /* 0x000040009b0b7824 */ /* 0x000fe200078e02c9 */
[----:B------:R-:W-:Y:S05]  /*2170*/  YIELD ;  /* 0x0000000000007946 */ /* 0x000fea0003800000 */
[----:B------:R-:W-:Y:S01]  /*2180*/  BSSY B0, `(.L_x_7014) ;  /* 0x0000570000007945 */ /* 0x000fe20003800000 */
[----:B------:R-:W-:Y:S01]  /*2190*/  IMAD R101, R101, R12, R45 ;  /* 0x0000000c65657224 */ /* 0x000fe200078e022d */
[----:B------:R-:W-:-:S02]  /*21a0*/  LEA R94, R11, R156, 0x1 ;  /* 0x0000009c0b5e7211 */ /* 0x000fc400078e08ff */
[----:B------:R-:W-:Y:S01]  /*21b0*/  P2R R93, PR, RZ, 0x10 ;  /* 0x00000010ff5d7803 */ /* 0x000fe20000000000 */
        /* <DEDUP_REMOVED lines=27> */
[----:B------:R-:W-:Y:S02]  /*2370*/  IMAD R98, R28, -0x80, R25 ;  /* 0xffffff801c627824 */ /* 0x000fe400078e0219 */
[-C--:B------:R-:W-:Y:S01]  /*2380*/  IMAD.WIDE.U32 R14, R21, R28.reuse, RZ ;  /* 0x0000001c150e7225 */ /* 0x080fe200078e00ff */
[----:B------:R-:W-:Y:S02]  /*2390*/  LEA.HI.X R108, R108, UR5, R11, 0x1, P4 ;  /* 0x000000056c6c7c11 */ /* 0x000fe4000a0f0c0b */
        /* <DEDUP_REMOVED lines=10> */
[----:B------:R-:W-:Y:S02]  /*2440*/  P2R R124, PR, RZ, 0x8 ;  /* 0x00000008ff7c7803 */ /* 0x000fe40000000000 */
[----:B------:R-:W-:-:S02]  /*2450*/  CS2R R70, SRZ ;  /* 0x0000000000467805 */ /* 0x000fc4000001ff00 */
        /* <DEDUP_REMOVED lines=22> */
.L_x_7018:
[----:B------:R-:W-:Y:S05]  /*25c0*/  BSYNC B1 ;  /* 0x0000000000017941 */ /* 0x000fea0003800000 */
.L_x_7017:
[----:B------:R-:W-:Y:S01]  /*25d0*/  ISETP.GE.AND P3, PT, R220, R98, PT ;  /* 0x00000062dc00720c */ /* 0x000fe20003f66270 */
[----:B0----5:R-:W-:Y:S01]  /*25e0*/  IMAD.MOV.U32 R45, RZ, RZ, R69 ;  /* 0x000000ffff2d7224 */ /* 0x021fe200078e0045 */
[----:B------:R-:W-:Y:S01]  /*25f0*/  MOV R44, R68 ;  /* 0x00000044002c7202 */ /* 0x000fe20000000f00 */
[----:B------:R-:W-:Y:S01]  /*2600*/  IMAD.MOV.U32 R46, RZ, RZ, R72 ;  /* 0x000000ffff2e7224 */ /* 0x000fe200078e0048 */
[----:B------:R-:W-:Y:S01]  /*2610*/  BSSY B1, `(.L_x_7019) ;  /* 0x0000025000017945 */ /* 0x000fe20003800000 */
        /* <DEDUP_REMOVED lines=9> */
[----:B------:R-:W-:Y:S02]  /*26b0*/  P2R R122, PR, RZ, 0x8 ;  /* 0x00000008ff7a7803 */ /* 0x000fe40000000000 */
[----:B------:R-:W-:Y:S02]  /*26c0*/  CS2R R62, SRZ ;  /* 0x00000000003e7805 */ /* 0x000fe4000001ff00 */
[----:B------:R-:W-:Y:S02]  /*26d0*/  PRMT R116, R44, 0x5410, R45 ;  /* 0x000054102c747816 */ /* 0x000fe4000000002d */
[----:B------:R-:W-:Y:S02]  /*26e0*/  CS2R R66, SRZ ;  /* 0x0000000000427805 */ /* 0x000fe4000001ff00 */
[----:B------:R-:W-:-:S02]  /*26f0*/  PRMT R123, R46, 0x7610, R123 ;  /* 0x000076102e7b7816 */ /* 0x000fc4000000007b */
[----:B------:R-:W-:Y:S01]  /*2700*/  PRMT R121, R121, 0x5410, R47 ;  /* 0x0000541079797816 */ /* 0x000fe2000000002f */
        /* <DEDUP_REMOVED lines=21> */
.L_x_7020:
[----:B------:R-:W-:Y:S05]  /*2860*/  BSYNC B1 ;  /* 0x0000000000017941 */ /* 0x000fea0003800000 */
.L_x_7019:
        /* <DEDUP_REMOVED lines=17> */
[----:B------:R-:W-:-:S02]  /*2980*/  CS2R R58, SRZ ;  /* 0x00000000003a7805 */ /* 0x000fc4000001ff00 */
[----:B------:R-:W-:Y:S02]  /*2990*/  PRMT R114, R46, 0x5410, R47 ;  /* 0x000054102e727816 */ /* 0x000fe4000000002f */
[----:B------:R-:W-:Y:S02]  /*29a0*/  CS2R R48, SRZ ;  /* 0x0000000000307805 */ /* 0x000fe4000001ff00 */
[----:B------:R-:W-:Y:S02]  /*29b0*/  CS2R R46, SRZ ;  /* 0x00000000002e7805 */ /* 0x000fe4000001ff00 */
        /* <DEDUP_REMOVED lines=22> */
.L_x_7022:
[----:B------:R-:W-:Y:S05]  /*2b20*/  BSYNC B1 ;  /* 0x0000000000017941 */ /* 0x000fea0003800000 */
.L_x_7021:
[----:B------:R-:W-:Y:S01]  /*2b30*/  ISETP.GE.AND P4, PT, R218, R98, PT ;  /* 0x00000062da00720c */ /* 0x000fe20003f86270 */
[----:B------:R-:W-:-:S12]  /*2b40*/  BSSY B1, `(.L_x_7023) ;  /* 0x000001e000017945 */ /* 0x000fd80003800000 */
[----:B------:R-:W-:Y:S05]  /*2b50*/  @P4 BRA `(.L_x_7024) ;  /* 0x0000000000704947 */ /* 0x000fea0003800000 */
[----:B------:R-:W1:Y:S01]  /*2b60*/  LDC.64 R44, c[0x0][0x3f8] ;  /* 0x0000fe00ff2c7b82 */ /* 0x000e620000000a00 */
[----:B------:R-:W-:Y:S01]  /*2b70*/  MOV R15, R103 ;  /* 0x00000067000f7202 */ /* 0x000fe20000000f00 */
[----:B------:R-:W-:Y:S01]  /*2b80*/  ULDC.64 UR4, c[0x0][0x3e8] ;  /* 0x0000fa0000047ab9 */ /* 0x000fe20000000a00 */
[----:B------:R-:W-:Y:S02]  /*2b90*/  CS2R R48, SRZ ;  /* 0x0000000000307805 */ /* 0x000fe4000001ff00 */
[----:B------:R-:W-:Y:S01]  /*2ba0*/  CS2R R50, SRZ ;  /* 0x0000000000327805 */ /* 0x000fe2000001ff00 */
[----:B-1----:R-:W-:-:S04]  /*2bb0*/  IMAD.WIDE.U32 R14, R44, 0x60, R14 ;  /* 0x000000602c0e7825 */ /* 0x002fc800078e000e */
[----:B------:R-:W-:Y:S01]  /*2bc0*/  IMAD R13, R45, 0x60, RZ ;  /* 0x000000602d0d7824 */ /* 0x000fe200078e02ff */
[----:B------:R-:W-:-:S04]  /*2bd0*/  IADD3 R45, P5, R84, R14, RZ ;  /* 0x0000000e542d7210 */ /* 0x000fc80007fbe0ff */
[----:B------:R-:W-:Y:S01]  /*2be0*/  IADD3.X R46, R38, R15, R13, P5, !PT ;  /* 0x0000000f262e7210 */ /* 0x000fe20002ffe40d */
[----:B------:R-:W-:Y:S01]  /*2bf0*/  IMAD.MOV.U32 R13, RZ, RZ, R11 ;  /* 0x000000ffff0d7224 */ /* 0x000fe200078e000b */
[----:B------:R-:W1:Y:S02]  /*2c00*/  LDC.64 R14, c[0x0][0x408] ;  /* 0x00010200ff0e7b82 */ /* 0x000e640000000a00 */
[----:B-1----:R-:W-:-:S04]  /*2c10*/  IMAD.WIDE.U32 R12, R14, 0x60, R12 ;  /* 0x000000600e0c7825 */ /* 0x002fc800078e000c */
[----:B------:R-:W-:Y:S01]  /*2c20*/  IMAD R15, R15, 0x60, RZ ;  /* 0x000000600f0f7824 */ /* 0x000fe200078e02ff */
[----:B------:R-:W-:-:S04]  /*2c30*/  IADD3 R11, P5, R88, R12, RZ ;  /* 0x0000000c580b7210 */ /* 0x000fc80007fbe0ff */
[----:B------:R-:W-:Y:S02]  /*2c40*/  IADD3.X R44, R40, R13, R15, P5, !PT ;  /* 0x0000000d282c7210 */ /* 0x000fe40002ffe40f */
        /* <DEDUP_REMOVED lines=13> */
.L_x_7024:
[----:B------:R-:W-:Y:S05]  /*2d20*/  BSYNC B1 ;  /* 0x0000000000017941 */ /* 0x000fea0003800000 */
.L_x_7023:
[----:B-----5:R-:W-:Y:S01]  /*2d30*/  IMAD.MOV.U32 R11, RZ, RZ, R52 ;  /* 0x000000ffff0b7224 */ /* 0x020fe200078e0034 */
[----:B-1----:R-:W-:Y:S01]  /*2d40*/  MOV R13, R56 ;  /* 0x00000038000d7202 */ /* 0x002fe20000000f00 */
[----:B------:R-:W-:Y:S01]  /*2d50*/  IMAD.MOV.U32 R12, RZ, RZ, R53 ;  /* 0x000000ffff0c7224 */ /* 0x000fe200078e0035 */
[----:B------:R-:W-:Y:S01]  /*2d60*/  ISETP.NE.AND P5, PT, R157, 0x3, PT ;  /* 0x000000039d00780c */ /* 0x000fe20003fa5270 */
        /* <DEDUP_REMOVED lines=13> */
[----:B0-----:R-:W-:Y:S01]  /*2e40*/  PRMT R78, R11, 0x5410, R12 ;  /* 0x000054100b4e7816 */ /* 0x001fe2000000000c */
        /* <DEDUP_REMOVED lines=9> */
.L_x_7025:
[----:B------:R-:W-:Y:S01]  /*2ee0*/  IMAD R92, R155, 0x8, R156 ;  /* 0x000000089b5c7824 */ /* 0x000fe200078e029c */
[----:B------:R-:W-:Y:S01]  /*2ef0*/  SHF.L.U32 R103, R154, 0x1f, RZ ;  /* 0x0000001f9a677819 */ /* 0x000fe200000006ff */
[----:B------:R-:W-:Y:S03]  /*2f00*/  BSSY B1, `(.L_x_7026) ;  /* 0x0000003000017945 */ /* 0x000fe60003800000 */
[----:B------:R-:W0:Y:S02]  /*2f10*/  SYNCS.PHASECHK.TRANS64.TRYWAIT P6, [R92+URZ+0x28890], R103 ;  /* 0x028890675c0075a7 */ /* 0x000e2400080c017f */
[----:B0-----:R-:W-:Y:S05]  /*2f20*/  @!P6 BRA `(.L_x_7027) ;  /* 0x000001680000e947 */ /* 0x001fea0003800000 */
.L_x_7322:
[----:B------:R-:W-:Y:S05]  /*2f30*/  BSYNC B1 ;  /* 0x0000000000017941 */ /* 0x000fea0003800000 */
.L_x_7026:
[----:B------:R-:W-:-:S03]  /*2f40*/  UMOV UR4, 0xffffffff ;  /* 0xffffffff00047882 */ /* 0x000fc60000000000 */
[----:B------:R-:W-:Y:S05]  /*2f50*/  BRA.DIV UR4, `(.L_x_7028) ;  /* 0x0000016a04087947 */ /* 0x000fea000b800000 */
[----:B------:R1:W2:Y:S04]  /*2f60*/  SHFL.IDX PT, R79, R108, RZ, 0x181f ;  /* 0x00181fff6c4f7589 */ /* 0x0002a800000e0000 */
[----:B------:R1:W3:Y:S02]  /*2f70*/  SHFL.IDX PT, R105, R109, RZ, 0x181f ;  /* 0x00181fff6d697589 */ /* 0x0002e400000e0000 */
.L_x_7326:
[----:B------:R-:W-:Y:S01]  /*2f80*/  ISETP.NE.AND P6, PT, R124, RZ, PT ;  /* 0x000000ff7c00720c */ /* 0x000fe20003fc5270 */
[----:B------:R-:W-:-:S12]  /*2f90*/  BSSY B1, `(.L_x_7029) ;  /* 0x0000066000017945 */ /* 0x000fd80003800000 */
[----:B------:R-:W-:Y:S05]  /*2fa0*/  @P6 BRA `(.L_x_7030) ;  /* 0x0000000400906947 */ /* 0x000fea0003800000 */
[----:B------:R-:W-:Y:S04]  /*2fb0*/  BSSY B2, `(.L_x_7031) ;  /* 0x0000032000027945 */ /* 0x000fe80003800000 */
[----:B------:R-:W-:Y:S05]  /*2fc0*/  @P1 BRA `(.L_x_7032) ;  /* 0x0000000000c01947 */ /* 0x000fea0003800000 */
        /* <DEDUP_REMOVED lines=20> */
[----:B------:R-:W-:Y:S01]  /*3110*/  FMUL.FTZ R125, R15, R75 ;  /* 0x0000004b0f7d7220 */ /* 0x000fe20000410000 */
[C---:B------:R-:W-:Y:S01]  /*3120*/  FMUL.FTZ R124, R13.reuse, R124 ;  /* 0x0000007c0d7c7220 */ /* 0x040fe20000410000 */
[----:B------:R-:W-:Y:S01]  /*3130*/  FFMA.FTZ R126, R13, R74, -R126 ;  /* 0x0000004a0d7e7223 */ /* 0x000fe2000001087e */
[----:B------:R-:W-:Y:S01]  /*3140*/  FFMA.FTZ R128, R15, R73, -R128 ;  /* 0x000000490f807223 */ /* 0x000fe20000010880 */
[----:B------:R-:W-:-:S02]  /*3150*/  HADD2.F32 R15, -RZ, R123.H1_H1 ;  /* 0x3000007bff0f7230 */ /* 0x000fc40000004100 */
[----:B------:R-:W-:Y:S01]  /*3160*/  FFMA.FTZ R75, R11, R74, R124 ;  /* 0x0000004a0b4b7223 */ /* 0x000fe2000001007c */
[--C-:B------:R-:W-:Y:S02]  /*3170*/  HADD2.F32 R11, -RZ, R12.reuse.H1_H1 ;  /* 0x3000000cff0b7230 */ /* 0x100fe40000004100 */
[----:B------:R-:W-:Y:S01]  /*3180*/  FFMA.FTZ R125, R72, R73, R125 ;  /* 0x00000049487d7223 */ /* 0x000fe2000001007d */
[----:B------:R-:W-:Y:S02]  /*3190*/  HADD2.F32 R123, -RZ, R123.H0_H0 ;  /* 0x2000007bff7b7230 */ /* 0x000fe40000004100 */
[----:B------:R-:W-:Y:S02]  /*31a0*/  HADD2.F32 R12, -RZ, R12.H0_H0 ;  /* 0x2000000cff0c7230 */ /* 0x000fe40000004100 */
[----:B------:R-:W-:Y:S02]  /*31b0*/  HADD2.F32 R72, -RZ, R121.H1_H1 ;  /* 0x30000079ff487230 */ /* 0x000fe40000004100 */
[----:B------:R-:W-:Y:S01]  /*31c0*/  FMUL.FTZ R73, R11, R123 ;  /* 0x0000007b0b497220 */ /* 0x000fe20000410000 */
[----:B------:R-:W-:-:S02]  /*31d0*/  HADD2.F32 R13, -RZ, R14.H1_H1 ;  /* 0x3000000eff0d7230 */ /* 0x000fc40000004100 */
[C---:B------:R-:W-:Y:S01]  /*31e0*/  FMUL.FTZ R74, R12.reuse, R123 ;  /* 0x0000007b0c4a7220 */ /* 0x040fe20000410000 */
[----:B------:R-:W-:Y:S02]  /*31f0*/  HADD2.F32 R14, -RZ, R14.H0_H0 ;  /* 0x2000000eff0e7230 */ /* 0x000fe40000004100 */
[-C--:B------:R-:W-:Y:S01]  /*3200*/  FFMA.FTZ R73, R12, R15.reuse, -R73 ;  /* 0x0000000f0c497223 */ /* 0x080fe20000010849 */
[----:B------:R-:W-:Y:S02]  /*3210*/  HADD2.F32 R121, -RZ, R121.H0_H0 ;  /* 0x20000079ff797230 */ /* 0x000fe40000004100 */
[-C--:B------:R-:W-:Y:S01]  /*3220*/  FMUL.FTZ R123, R13, R72.reuse ;  /* 0x000000480d7b7220 */ /* 0x080fe20000410000 */
[----:B------:R-:W-:Y:S01]  /*3230*/  FFMA.FTZ R74, R11, R15, R74 ;  /* 0x0000000f0b4a7223 */ /* 0x000fe2000001004a */
[C---:B------:R-:W-:Y:S01]  /*3240*/  FMUL.FTZ R72, R14.reuse, R72 ;  /* 0x000000480e487220 */ /* 0x040fe20000410000 */
[----:B------:R-:W-:Y:S01]  /*3250*/  F2FP.F16.F32.PACK_AB R15, R125, R128 ;  /* 0x000000807d0f723e */ /* 0x000fe200000000ff */
[----:B------:R-:W-:-:S02]  /*3260*/  FFMA.FTZ R123, R14, R121, -R123 ;  /* 0x000000790e7b7223 */ /* 0x000fc4000001087b */
[----:B------:R-:W-:Y:S01]  /*3270*/  FFMA.FTZ R72, R13, R121, R72 ;  /* 0x000000790d487223 */ /* 0x000fe20000010048 */
[----:B------:R-:W-:Y:S02]  /*3280*/  F2FP.F16.F32.PACK_AB R13, R75, R126 ;  /* 0x0000007e4b0d723e */ /* 0x000fe400000000ff */
[----:B------:R-:W-:Y:S02]  /*3290*/  F2FP.F16.F32.PACK_AB R12, R74, R73 ;  /* 0x000000494a0c723e */ /* 0x000fe400000000ff */
[----:B------:R-:W-:-:S07]  /*32a0*/  F2FP.F16.F32.PACK_AB R14, R72, R123 ;  /* 0x0000007b480e723e */ /* 0x000fce00000000ff */
.L_x_7034:
[----:B------:R-:W-:Y:S05]  /*32b0*/  BSYNC B3 ;  /* 0x0000000000037941 */ /* 0x000fea0003800000 */
.L_x_7033:
[----:B0-----:R4:W-:Y:S02]  /*32c0*/  ST.E.128 desc[UR38][R76.64], R12 ;  /* 0x0000000c4c007985 */ /* 0x0019e4000c101d26 */
.L_x_7032:
[----:B------:R-:W-:Y:S05]  /*32d0*/  BSYNC B2 ;  /* 0x0000000000027941 */ /* 0x000fea0003800000 */
.L_x_7031:
[----:B------:R-:W-:Y:S05]  /*32e0*/  @P2 BRA `(.L_x_7030) ;  /* 0x0000000000c02947 */ /* 0x000fea0003800000 */
[----:B----4-:R4:W0:Y:S01]  /*32f0*/  LDS.128 R12, [R94+0x1c400] ;  /* 0x01c400005e0c7984 */ /* 0x0108220000000c00 */
        /* <DEDUP_REMOVED lines=45> */
.L_x_7036:
[----:B------:R-:W-:Y:S05]  /*35d0*/  BSYNC B2 ;  /* 0x0000000000027941 */ /* 0x000fea0003800000 */
.L_x_7035:
[----:B0-----:R0:W-:Y:S02]  /*35e0*/  ST.E.128 desc[UR38][R72.64], R12 ;  /* 0x0000000c48007985 */ /* 0x0011e4000c101d26 */
.L_x_7030:
[----:B------:R-:W-:Y:S05]  /*35f0*/  BSYNC B1 ;  /* 0x0000000000017941 */ /* 0x000fea0003800000 */
.L_x_7029:
[----:B------:R-:W-:-:S03]  /*3600*/  UMOV UR4, 0xffffffff ;  /* 0xffffffff00047882 */ /* 0x000fc60000000000 */
[----:B------:R-:W-:Y:S05]  /*3610*/  BRA.DIV UR4, `(.L_x_7037) ;  /* 0x0000016204a47947 */ /* 0x000fea000b800000 */
[----:B------:R1:W1:Y:S04]  /*3620*/  SHFL.IDX PT, R71, R108, 0x1, 0x181f ;  /* 0x00381f006c477f89 */ /* 0x00026800000e0000 */
[----:B0-----:R0:W0:Y:S02]  /*3630*/  SHFL.IDX PT, R73, R109, 0x1, 0x181f ;  /* 0x00381f006d497f89 */ /* 0x00102400000e0000 */
.L_x_7330:
[----:B------:R-:W-:Y:S01]  /*3640*/  ISETP.NE.AND P6, PT, R122, RZ, PT ;  /* 0x000000ff7a00720c */ /* 0x000fe20003fc5270 */
[----:B------:R-:W-:-:S12]  /*3650*/  BSSY B1, `(.L_x_7038) ;  /* 0x0000066000017945 */ /* 0x000fd80003800000 */
[----:B------:R-:W-:Y:S05]  /*3660*/  @P6 BRA `(.L_x_7039) ;  /* 0x0000000400906947 */ /* 0x000fea0003800000 */
[----:B------:R-:W-:Y:S04]  /*3670*/  BSSY B2, `(.L_x_7040) ;  /* 0x0000032000027945 */ /* 0x000fe80003800000 */
[----:B------:R-:W-:Y:S05]  /*3680*/  @P1 BRA `(.L_x_7041) ;  /* 0x0000000000c01947 */ /* 0x000fea0003800000 */
[----:B----4-:R4:W2:Y:S01]  /*3690*/  LDS.128 R12, [R94+0x19400] ;  /* 0x019400005e0c7984 */ /* 0x0108a20000000c00 */
[C---:B0-----:R-:W-:Y:S01]  /*36a0*/  LEA R68, P6, R16.reuse, R73, 0x1 ;  /* 0x0000004910447211 */ /* 0x041fe200078c08ff */
[----:B------:R-:W-:Y:S03]  /*36b0*/  BSSY B3, `(.L_x_7042) ;  /* 0x000002c000037945 */ /* 0x000fe60003800000 */
[----:B-1----:R-:W-:Y:S02]  /*36c0*/  LEA.HI.X R69, R16, R71, R17, 0x1, P6 ;  /* 0x0000004710457211 */ /* 0x002fe400030f0c11 */
[----:B------:R-:W-:-:S13]  /*36d0*/  ISETP.GE.AND P6, PT, R18, R104, PT ;  /* 0x000000681200720c */ /* 0x000fda0003fc6270 */
        /* <DEDUP_REMOVED lines=41> */
.L_x_7043:
[----:B------:R-:W-:Y:S05]  /*3970*/  BSYNC B3 ;  /* 0x0000000000037941 */ /* 0x000fea0003800000 */
.L_x_7042:
[----:B--2---:R0:W-:Y:S02]  /*3980*/  ST.E.128 desc[UR38][R68.64], R12 ;  /* 0x0000000c44007985 */ /* 0x0041e4000c101d26 */
.L_x_7041:
[----:B------:R-:W-:Y:S05]  /*3990*/  BSYNC B2 ;  /* 0x0000000000027941 */ /* 0x000fea0003800000 */
.L_x_7040:
[----:B------:R-:W-:Y:S05]  /*39a0*/  @P2 BRA `(.L_x_7039) ;  /* 0x0000000000c02947 */ /* 0x000fea0003800000 */
        /* <DEDUP_REMOVED lines=46> */
.L_x_7045:
[----:B------:R-:W-:Y:S05]  /*3c90*/  BSYNC B2 ;  /* 0x0000000000027941 */ /* 0x000fea0003800000 */
.L_x_7044:
[----:B----4-:R0:W-:Y:S02]  /*3ca0*/  ST.E.128 desc[UR38][R64.64], R12 ;  /* 0x0000000c40007985 */ /* 0x0101e4000c101d26 */
.L_x_7039:
[----:B------:R-:W-:Y:S05]  /*3cb0*/  BSYNC B1 ;  /* 0x0000000000017941 */ /* 0x000fea0003800000 */
.L_x_7038:
[----:B------:R-:W-:-:S03]  /*3cc0*/  UMOV UR4, 0xffffffff ;  /* 0xffffffff00047882 */ /* 0x000fc60000000000 */
[----:B------:R-:W-:Y:S05]  /*3cd0*/  BRA.DIV UR4, `(.L_x_7046) ;  /* 0x0000015e04407947 */ /* 0x000fea000b800000 */
[----:B------:R1:W1:Y:S04]  /*3ce0*/  SHFL.IDX PT, R63, R108, 0x2, 0x181f ;  /* 0x00581f006c3f7f89 */ /* 0x00026800000e0000 */
[----:B0-----:R0:W0:Y:S02]  /*3cf0*/  SHFL.IDX PT, R65, R109, 0x2, 0x181f ;  /* 0x00581f006d417f89 */ /* 0x00102400000e0000 */
.L_x_7334:
[----:B------:R-:W-:Y:S04]  /*3d00*/  BSSY B1, `(.L_x_7047) ;  /* 0x0000066000017945 */ /* 0x000fe80003800000 */
        /* <DEDUP_REMOVED lines=49> */
.L_x_7052:
[----:B------:R-:W-:Y:S05]  /*4020*/  BSYNC B3 ;  /* 0x0000000000037941 */ /* 0x000fea0003800000 */
.L_x_7051:
[----:B--2---:R0:W-:Y:S02]  /*4030*/  ST.E.128 desc[UR38][R60.64], R12 ;  /* 0x0000000c3c007985 */ /* 0x0041e4000c101d26 */
.L_x_7050:
[----:B------:R-:W-:Y:S05]  /*4040*/  BSYNC B2 ;  /* 0x0000000000027941 */ /* 0x000fea0003800000 */
.L_x_7049:
        /* <DEDUP_REMOVED lines=47> */
.L_x_7054:
[----:B------:R-:W-:Y:S05]  /*4340*/  BSYNC B2 ;  /* 0x0000000000027941 */ /* 0x000fea0003800000 */
.L_x_7053:
[----:B----4-:R0:W-:Y:S02]  /*4350*/  ST.E.128 desc[UR38][R56.64], R12 ;  /* 0x0000000c38007985 */ /* 0x0101e4000c101d26 */
.L_x_7048:
[----:B------:R-:W-:Y:S05]  /*4360*/  BSYNC B1 ;  /* 0x0000000000017941 */ /* 0x000fea0003800000 */
.L_x_7047:
[----:B------:R-:W-:-:S03]  /*4370*/  UMOV UR4, 0xffffffff ;  /* 0xffffffff00047882 */ /* 0x000fc60000000000 */
[----:B------:R-:W-:Y:S05]  /*4380*/  BRA.DIV UR4, `(.L_x_7055) ;  /* 0x0000015604e07947 */ /* 0x000fea000b800000 */
[----:B------:R2:W2:Y:S04]  /*4390*/  SHFL.IDX PT, R55, R108, 0x3, 0x181f ;  /* 0x00781f006c377f89 */ /* 0x0004a800000e0000 */
[----:B01----:R-:W0:Y:S02]  /*43a0*/  SHFL.IDX PT, R109, R109, 0x3, 0x181f ;  /* 0x00781f006d6d7f89 */ /* 0x003e2400000e0000 */
.L_x_7338:
[----:B------:R-:W-:Y:S05]  /*43b0*/  @P4 BRA `(.L_x_7056) ;  /* 0x0000003400304947 */ /* 0x000fea0003800000 */
[----:B------:R-:W-:Y:S04]  /*43c0*/  BSSY B1, `(.L_x_7057) ;  /* 0x0000032000017945 */ /* 0x000fe80003800000 */
[----:B------:R-:W-:Y:S05]  /*43d0*/  @P1 BRA `(.L_x_7058) ;  /* 0x0000000000c01947 */ /* 0x000fea0003800000 */
[----:B----4-:R1:W4:Y:S01]  /*43e0*/  LDS.128 R12, [R94+0x1b400] ;  /* 0x01b400005e0c7984 */ /* 0x0103220000000c00 */
[C---:B0-----:R-:W-:Y:S01]  /*43f0*/  LEA R52, P3, R16.reuse, R109, 0x1 ;  /* 0x0000006d10347211 */ /* 0x041fe200078608ff */
[----:B------:R-:W-:Y:S03]  /*4400*/  BSSY B2, `(.L_x_7059) ;  /* 0x000002c000027945 */ /* 0x000fe60003800000 */
[----:B--2---:R-:W-:Y:S02]  /*4410*/  LEA.HI.X R53, R16, R55, R17, 0x1, P3 ;  /* 0x0000003710357211 */ /* 0x004fe400018f0c11 */
[----:B------:R-:W-:-:S13]  /*4420*/  ISETP.GE.AND P3, PT, R18, R104, PT ;  /* 0x000000681200720c */ /* 0x000fda0003f66270 */
[----:B-1----:R-:W-:Y:S05]  /*4430*/  @P3 BRA `(.L_x_7060) ;  /* 0x0000000000a03947 */ /* 0x002fea0003800000 */
        /* <DEDUP_REMOVED lines=40> */
.L_x_7060:
[----:B------:R-:W-:Y:S05]  /*46c0*/  BSYNC B2 ;  /* 0x0000000000027941 */ /* 0x000fea0003800000 */
.L_x_7059:
[----:B----4-:R1:W-:Y:S02]  /*46d0*/  ST.E.128 desc[UR38][R52.64], R12 ;  /* 0x0000000c34007985 */ /* 0x0103e4000c101d26 */
.L_x_7058:
[----:B------:R-:W-:Y:S05]  /*46e0*/  BSYNC B1 ;  /* 0x0000000000017941 */ /* 0x000fea0003800000 */
.L_x_7057:
[----:B------:R-:W-:Y:S05]  /*46f0*/  @P2 BRA `(.L_x_7056) ;  /* 0x0000003000602947 */ /* 0x000fea0003800000 */
[----:B-1--4-:R1:W4:Y:S01]  /*4700*/  LDS.128 R12, [R94+0x1f400] ;  /* 0x01f400005e0c7984 */ /* 0x0123220000000c00 */
        /* <DEDUP_REMOVED lines=45> */
.L_x_7062:
[----:B------:R-:W-:Y:S05]  /*49e0*/  BSYNC B1 ;  /* 0x0000000000017941 */ /* 0x000fea0003800000 */
.L_x_7061:
[----:B----4-:R0:W-:Y:S01]  /*49f0*/  ST.E.128 desc[UR38][R48.64], R12 ;  /* 0x0000000c30007985 */ /* 0x0101e2000c101d26 */
[----:B------:R-:W-:Y:S05]  /*4a00*/  BRA `(.L_x_7056) ;  /* 0x0000002c009c7947 */ /* 0x000fea0003800000 */
.L_x_7016:
[----:B------:R-:W-:Y:S02]  /*4a10*/  ISETP.GE.AND P4, PT, R220, R98, PT ;  /* 0x00000062dc00720c */ /* 0x000fe40003f86270 */
[----:B------:R-:W-:Y:S02]  /*4a20*/  CS2R R50, SRZ ;  /* 0x0000000000327805 */ /* 0x000fe4000001ff00 */
[----:B------:R-:W-:-:S13]  /*4a30*/  ISETP.GE.OR P4, PT, R16, R104, P4 ;  /* 0x000000681000720c */ /* 0x000fda0002786670 */
[----:B------:R-:W-:Y:S01]  /*4a40*/  @!P4 IADD3 R46, P3, P5, R86, R14, R10 ;  /* 0x0000000e562ec210 */ /* 0x000fe20007d7e00a */
[----:B------:R-:W0:Y:S03]  /*4a50*/  @!P4 LDC.64 R60, c[0x0][0x3e8] ;  /* 0x0000fa00ff3ccb82 */ /* 0x000e260000000a00 */
[----:B------:R-:W-:Y:S02]  /*4a60*/  @!P4 IADD3.X R47, R39, R103, R7, P3, P5 ;  /* 0x00000067272fc210 */ /* 0x000fe40001fea407 */
[----:B------:R-:W-:-:S03]  /*4a70*/  @!P4 IADD3 R44, P3, P5, R90, R12, R32 ;  /* 0x0000000c5a2cc210 */ /* 0x000fc60007d7e020 */
[----:B------:R-:W1:Y:S01]  /*4a80*/  @!P4 LDC.64 R62, c[0x0][0x400] ;  /* 0x00010000ff3ecb82 */ /* 0x000e620000000a00 */
[----:B------:R-:W-:Y:S02]  /*4a90*/  @!P4 IADD3.X R45, R80, R11, R29, P3, P5 ;  /* 0x0000000b502dc210 */ /* 0x000fe40001fea41d */
[----:B------:R-:W-:-:S04]  /*4aa0*/  ISETP.GE.AND P3, PT, R219, R98, PT ;  /* 0x00000062db00720c */ /* 0x000fc80003f66270 */
[----:B------:R-:W-:-:S13]  /*4ab0*/  ISETP.GE.OR P3, PT, R16, R104, P3 ;  /* 0x000000681000720c */ /* 0x000fda0001f66670 */
[----:B------:R-:W-:Y:S01]  /*4ac0*/  @!P3 IADD3 R66, P5, P6, R86, R20, R14 ;  /* 0x000000145642b210 */ /* 0x000fe20007ebe00e */
[----:B------:R-:W2:Y:S03]  /*4ad0*/  @!P3 LDC.64 R68, c[0x0][0x3e8] ;  /* 0x0000fa00ff44bb82 */ /* 0x000ea60000000a00 */
[----:B------:R-:W-:Y:S02]  /*4ae0*/  @!P3 IADD3.X R67, R39, R8, R103, P5, P6 ;  /* 0x000000082743b210 */ /* 0x000fe40002fec467 */
[----:B------:R-:W-:-:S03]  /*4af0*/  @!P3 IADD3 R64, P5, P6, R90, R33, R12 ;  /* 0x000000215a40b210 */ /* 0x000fc60007ebe00c */
[----:B------:R-:W3:Y:S01]  /*4b00*/  @!P3 LDC.64 R70, c[0x0][0x400] ;  /* 0x00010000ff46bb82 */ /* 0x000ee20000000a00 */
[----:B------:R-:W-:Y:S02]  /*4b10*/  @!P3 IADD3.X R65, R80, R30, R11, P5, P6 ;  /* 0x0000001e5041b210 */ /* 0x000fe40002fec40b */
[----:B------:R-:W-:-:S04]  /*4b20*/  ISETP.GE.AND P5, PT, R153, R98, PT ;  /* 0x000000629900720c */ /* 0x000fc80003fa6270 */
[----:B------:R-:W-:-:S13]  /*4b30*/  ISETP.GE.OR P5, PT, R16, R104, P5 ;  /* 0x000000681000720c */ /* 0x000fda0002fa6670 */
[----:B------:R-:W4:Y:S01]  /*4b40*/  @!P5 LDC.64 R52, c[0x0][0x3e8] ;  /* 0x0000fa00ff34db82 */ /* 0x000f220000000a00 */
[----:B------:R-:W-:-:S05]  /*4b50*/  @!P5 IADD3 R48, P6, R86, R14, RZ ;  /* 0x0000000e5630d210 */ /* 0x000fca0007fde0ff */
[----:B------:R-:W-:Y:S02]  /*4b60*/  @!P5 IMAD.X R49, R103, 0x1, R39, P6 ;  /* 0x000000016731d824 */ /* 0x000fe400030e0627 */
[----:B------:R-:W0:Y:S01]  /*4b70*/  @!P5 LDC.64 R54, c[0x0][0x400] ;  /* 0x00010000ff36db82 */ /* 0x000e220000000a00 */
[----:B----4-:R-:W-:-:S04]  /*4b80*/  @!P5 LEA R52, P6, R48, R52, 0x1 ;  /* 0x000000343034d211 */ /* 0x010fc800078c08ff */
[----:B------:R-:W-:Y:S02]  /*4b90*/  @!P5 LEA.HI.X R53, R48, R53, R49, 0x1, P6 ;  /* 0x000000353035d211 */ /* 0x000fe400030f0c31 */
[----:B------:R-:W-:-:S04]  /*4ba0*/  @!P5 IADD3 R48, P6, R90, R12, RZ ;  /* 0x0000000c5a30d210 */ /* 0x000fc80007fde0ff */
[----:B------:R-:W-:Y:S02]  /*4bb0*/  @!P5 IADD3.X R49, R11, R80, RZ, P6, !PT ;  /* 0x000000500b31d210 */ /* 0x000fe400037fe4ff */
[----:B0-----:R-:W-:-:S04]  /*4bc0*/  @!P5 LEA R54, P6, R48, R54, 0x1 ;  /* 0x000000363036d211 */ /* 0x001fc800078c08ff */
[----:B------:R-:W-:Y:S02]  /*4bd0*/  @!P5 LEA.HI.X R55, R48, R55, R49, 0x1, P6 ;  /* 0x000000373037d211 */ /* 0x000fe400030f0c31 */
[----:B------:R-:W-:Y:S02]  /*4be0*/  CS2R R48, SRZ ;  /* 0x0000000000307805 */ /* 0x000fe4000001ff00 */
[----:B------:R-:W-:-:S04]  /*4bf0*/  @!P4 LEA R60, P6, R46, R60, 0x1 ;  /* 0x0000003c2e3cc211 */ /* 0x000fc800078c08ff */
[----:B------:R-:W-:Y:S02]  /*4c00*/  @!P4 LEA.HI.X R61, R46, R61, R47, 0x1, P6 ;  /* 0x0000003d2e3dc211 */ /* 0x000fe400030f0c2f */
[----:B------:R-:W-:Y:S02]  /*4c10*/  CS2R R46, SRZ ;  /* 0x00000000002e7805 */ /* 0x000fe4000001ff00 */
[C---:B-1----:R-:W-:Y:S01]  /*4c20*/  @!P4 LEA R62, P6, R44.reuse, R62, 0x1 ;  /* 0x0000003e2c3ec211 */ /* 0x042fe200078c08ff */
[----:B------:R0:W5:Y:S03]  /*4c30*/  @!P5 LDG.E.128 R48, desc[UR38][R54.64] ;  /* 0x000000263630d981 */ /* 0x000166000c1e1d00 */
[----:B------:R-:W-:Y:S02]  /*4c40*/  @!P4 LEA.HI.X R63, R44, R63, R45, 0x1, P6 ;  /* 0x0000003f2c3fc211 */ /* 0x000fe400030f0c2d */
[----:B------:R-:W-:-:S02]  /*4c50*/  CS2R R44, SRZ ;  /* 0x00000000002c7805 */ /* 0x000fc4000001ff00 */
[----:B------:R-:W-:Y:S02]  /*4c60*/  CS2R R58, SRZ ;  /* 0x00000000003a7805 */ /* 0x000fe4000001ff00 */
[----:B------:R-:W-:Y:S02]  /*4c70*/  CS2R R56, SRZ ;  /* 0x0000000000387805 */ /* 0x000fe4000001ff00 */
[----:B------:R1:W5:Y:S01]  /*4c80*/  @!P5 LDG.E.128 R44, desc[UR38][R52.64] ;  /* 0x00000026342cd981 */ /* 0x000362000c1e1d00 */
[----:B0-----:R-:W-:-:S03]  /*4c90*/  CS2R R54, SRZ ;  /* 0x0000000000367805 */ /* 0x001fc6000001ff00 */
[----:B------:R0:W5:Y:S01]  /*4ca0*/  @!P4 LDG.E.128 R56, desc[UR38][R62.64] ;  /* 0x000000263e38c981 */ /* 0x000162000c1e1d00 */
[----:B-1----:R-:W-:-:S06]  /*4cb0*/  CS2R R52, SRZ ;  /* 0x0000000000347805 */ /* 0x002fcc000001ff00 */
[----:B------:R1:W5:Y:S01]  /*4cc0*/  @!P4 LDG.E.128 R52, desc[UR38][R60.64] ;  /* 0x000000263c34c981 */ /* 0x000362000c1e1d00 */
[----:B--2---:R-:W-:-:S04]  /*4cd0*/  @!P3 LEA R68, P4, R66, R68, 0x1 ;  /* 0x000000444244b211 */ /* 0x004fc800078808ff */
[----:B------:R-:W-:Y:S02]  /*4ce0*/  @!P3 LEA.HI.X R69, R66, R69, R67, 0x1, P4 ;  /* 0x000000454245b211 */ /* 0x000fe400020f0c43 */
[----:B---3--:R-:W-:-:S04]  /*4cf0*/  @!P3 LEA R70, P4, R64, R70, 0x1 ;  /* 0x000000464046b211 */ /* 0x008fc800078808ff */
[----:B------:R-:W-:Y:S02]  /*4d00*/  @!P3 LEA.HI.X R71, R64, R71, R65, 0x1, P4 ;  /* 0x000000474047b211 */ /* 0x000fe400020f0c41 */
[----:B------:R-:W-:-:S04]  /*4d10*/  ISETP.GE.AND P4, PT, R218, R98, PT ;  /* 0x00000062da00720c */ /* 0x000fc80003f86270 */
[----:B------:R-:W-:Y:S02]  /*4d20*/  ISETP.GE.OR P4, PT, R16, R104, P4 ;  /* 0x000000681000720c */ /* 0x000fe40002786670 */
[----:B0-----:R-:W-:Y:S02]  /*4d30*/  CS2R R62, SRZ ;  /* 0x00000000003e7805 */ /* 0x001fe4000001ff00 */
[----:B-1----:R-:W-:Y:S02]  /*4d40*/  CS2R R60, SRZ ;  /* 0x00000000003c7805 */ /* 0x002fe4000001ff00 */
[----:B------:R-:W-:Y:S02]  /*4d50*/  CS2R R66, SRZ ;  /* 0x0000000000427805 */ /* 0x000fe4000001ff00 */
[----:B------:R-:W-:Y:S01]  /*4d60*/  CS2R R64, SRZ ;  /* 0x0000000000407805 */ /* 0x000fe2000001ff00 */
[----:B------:R-:W-:Y:S01]  /*4d70*/  BSSY B1, `(.L_x_7063) ;  /* 0x000001d000017945 */ /* 0x000fe20003800000 */
[----:B------:R-:W-:-:S02]  /*4d80*/  CS2R R74, SRZ ;  /* 0x00000000004a7805 */ /* 0x000fc4000001ff00 */
[----:B------:R-:W-:Y:S01]  /*4d90*/  CS2R R72, SRZ ;  /* 0x0000000000487805 */ /* 0x000fe2000001ff00 */
[----:B------:R0:W5:Y:S04]  /*4da0*/  @!P3 LDG.E.128 R60, desc[UR38][R68.64] ;  /* 0x00000026443cb981 */ /* 0x000168000c1e1d00 */
[----:B------:R1:W5:Y:S01]  /*4db0*/  @!P3 LDG.E.128 R64, desc[UR38][R70.64] ;  /* 0x000000264640b981 */ /* 0x000362000c1e1d00 */
[----:B------:R-:W-:Y:S02]  /*4dc0*/  ISETP.GE.AND P3, PT, R16, R104, PT ;  /* 0x000000681000720c */ /* 0x000fe40003f66270 */
[----:B0-----:R-:W-:Y:S02]  /*4dd0*/  CS2R R68, SRZ ;  /* 0x0000000000447805 */ /* 0x001fe4000001ff00 */
[----:B-1----:R-:W-:Y:S01]  /*4de0*/  CS2R R70, SRZ ;  /* 0x0000000000467805 */ /* 0x002fe2000001ff00 */
[----:B------:R-:W-:Y:S08]  /*4df0*/  @P4 BRA `(.L_x_7064) ;  /* 0x0000000000504947 */ /* 0x000ff00003800000 */
[----:B------:R-:W0:Y:S01]  /*4e00*/  LDC.64 R68, c[0x0][0x3f8] ;  /* 0x0000fe00ff447b82 */ /* 0x000e220000000a00 */
[----:B------:R-:W-:Y:S01]  /*4e10*/  IMAD.MOV.U32 R15, RZ, RZ, R103 ;  /* 0x000000ffff0f7224 */ /* 0x000fe200078e0067 */
[----:B------:R-:W-:Y:S01]  /*4e20*/  ULDC.64 UR4, c[0x0][0x3e8] ;  /* 0x0000fa0000047ab9 */ /* 0x000fe20000000a00 */
[----:B------:R-:W-:Y:S01]  /*4e30*/  IMAD.MOV.U32 R13, RZ, RZ, R11 ;  /* 0x000000ffff0d7224 */ /* 0x000fe200078e000b */
[----:B------:R-:W-:-:S04]  /*4e40*/  ULDC.64 UR6, c[0x0][0x400] ;  /* 0x0001000000067ab9 */ /* 0x000fc80000000a00 */
[----:B------:R-:W1:Y:S01]  /*4e50*/  LDC.64 R70, c[0x0][0x408] ;  /* 0x00010200ff467b82 */ /* 0x000e620000000a00 */
[----:B0-----:R-:W-:-:S04]  /*4e60*/  IMAD.WIDE.U32 R14, R68, 0x60, R14 ;  /* 0x00000060440e7825 */ /* 0x001fc800078e000e */
[----:B------:R-:W-:Y:S01]  /*4e70*/  IMAD R69, R69, 0x60, RZ ;  /* 0x0000006045457824 */ /* 0x000fe200078e02ff */
[----:B------:R-:W-:Y:S01]  /*4e80*/  IADD3 R14, P4, R86, R14, RZ ;  /* 0x0000000e560e7210 */ /* 0x000fe20007f9e0ff */
[----:B-1----:R-:W-:-:S03]  /*4e90*/  IMAD.WIDE.U32 R12, R70, 0x60, R12 ;  /* 0x00000060460c7825 */ /* 0x002fc600078e000c */
[----:B------:R-:W-:Y:S01]  /*4ea0*/  IADD3.X R15, R39, R15, R69, P4, !PT ;  /* 0x0000000f270f7210 */ /* 0x000fe200027fe445 */
[----:B------:R-:W-:Y:S01]  /*4eb0*/  IMAD R71, R71, 0x60, RZ ;  /* 0x0000006047477824 */ /* 0x000fe200078e02ff */
[----:B------:R-:W-:-:S04]  /*4ec0*/  IADD3 R11, P4, R90, R12, RZ ;  /* 0x0000000c5a0b7210 */ /* 0x000fc80007f9e0ff */
[----:B------:R-:W-:Y:S02]  /*4ed0*/  IADD3.X R12, R80, R13, R71, P4, !PT ;  /* 0x0000000d500c7210 */ /* 0x000fe400027fe447 */
[----:B------:R-:W-:-:S04]  /*4ee0*/  LEA R68, P4, R14, UR4, 0x1 ;  /* 0x000000040e447c11 */ /* 0x000fc8000f8808ff */
[----:B------:R-:W-:Y:S02]  /*4ef0*/  LEA.HI.X R69, R14, UR5, R15, 0x1, P4 ;  /* 0x000000050e457c11 */ /* 0x000fe4000a0f0c0f */
[----:B------:R-:W-:-:S04]  /*4f00*/  LEA R72, P4, R11, UR6, 0x1 ;  /* 0x000000060b487c11 */ /* 0x000fc8000f8808ff */
[----:B------:R-:W-:Y:S01]  /*4f10*/  LEA.HI.X R73, R11, UR7, R12, 0x1, P4 ;  /* 0x000000070b497c11 */ /* 0x000fe2000a0f0c0c */
[----:B------:R-:W5:Y:S05]  /*4f20*/  LDG.E.128 R68, desc[UR38][R68.64] ;  /* 0x0000002644447981 */ /* 0x000f6a000c1e1d00 */
[----:B------:R-:W5:Y:S03]  /*4f30*/  LDG.E.128 R72, desc[UR38][R72.64] ;  /* 0x0000002648487981 */ /* 0x000f66000c1e1d00 */
.L_x_7064:
[----:B------:R-:W-:Y:S05]  /*4f40*/  BSYNC B1 ;  /* 0x0000000000017941 */ /* 0x000fea0003800000 */
.L_x_7063:
[----:B-----5:R-:W-:Y:S01]  /*4f50*/  IMAD.MOV.U32 R11, RZ, RZ, R70 ;  /* 0x000000ffff0b7224 */ /* 0x020fe200078e0046 */
[----:B------:R-:W-:Y:S01]  /*4f60*/  MOV R12, R71 ;  /* 0x00000047000c7202 */ /* 0x000fe20000000f00 */
[----:B------:R-:W-:Y:S01]  /*4f70*/  IMAD.MOV.U32 R13, RZ, RZ, R68 ;  /* 0x000000ffff0d7224 */ /* 0x000fe200078e0044 */
[----:B------:R-:W-:Y:S01]  /*4f80*/  ISETP.NE.AND P5, PT, R157, 0x3, PT ;  /* 0x000000039d00780c */ /* 0x000fe20003fa5270 */
        /* <DEDUP_REMOVED lines=53> */
.L_x_7065:
[----:B------:R-:W-:Y:S01]  /*52e0*/  IMAD R92, R155, 0x8, R156 ;  /* 0x000000089b5c7824 */ /* 0x000fe200078e029c */
[----:B------:R-:W-:Y:S01]  /*52f0*/  SHF.L.U32 R103, R154, 0x1f, RZ ;  /* 0x0000001f9a677819 */ /* 0x000fe200000006ff */
[----:B------:R-:W0:Y:S01]  /*5300*/  LDC R110, c[0x0][0x2f4] ;  /* 0x0000bd00ff6e7b82 */ /* 0x000e220000000800 */
[----:B------:R-:W-:Y:S02]  /*5310*/  BSSY B1, `(.L_x_7066) ;  /* 0x0000003000017945 */ /* 0x000fe40003800000 */
[----:B------:R-:W1:Y:S02]  /*5320*/  SYNCS.PHASECHK.TRANS64.TRYWAIT P4, [R92+URZ+0x28890], R103 ;  /* 0x028890675c0075a7 */ /* 0x000e64000808017f */
[----:B-1----:R-:W-:Y:S05]  /*5330*/  @!P4 BRA `(.L_x_7067) ;  /* 0x000001480040c947 */ /* 0x002fea0003800000 */
.L_x_7339:
[----:B------:R-:W-:Y:S05]  /*5340*/  BSYNC B1 ;  /* 0x0000000000017941 */ /* 0x000fea0003800000 */
.L_x_7066:
[----:B------:R-:W-:Y:S01]  /*5350*/  UMOV UR4, 0xffffffff ;  /* 0xffffffff00047882 */ /* 0x000fe20000000000 */
[----:B0-----:R-:W-:Y:S02]  /*5360*/  IADD3 R112, -R37, R110, RZ ;  /* 0x0000006e25707210 */ /* 0x001fe40007ffe1ff */
[----:B------:R-:W-:Y:S05]  /*5370*/  BRA.DIV UR4, `(.L_x_7068) ;  /* 0x0000014a04447947 */ /* 0x000fea000b800000 */
[----:B------:R0:W2:Y:S04]  /*5380*/  SHFL.IDX PT, R107, R108, RZ, 0x181f ;  /* 0x00181fff6c6b7589 */ /* 0x0000a800000e0000 */
[----:B------:R0:W3:Y:S02]  /*5390*/  SHFL.IDX PT, R106, R109, RZ, 0x181f ;  /* 0x00181fff6d6a7589 */ /* 0x0000e400000e0000 */
.L_x_7343:
[----:B------:R-:W-:Y:S01]  /*53a0*/  ISETP.GE.OR P4, PT, R153, R98, P1 ;  /* 0x000000629900720c */ /* 0x000fe20000f86670 */
[----:B------:R-:W-:-:S12]  /*53b0*/  BSSY B1, `(.L_x_7069) ;  /* 0x0000074000017945 */ /* 0x000fd80003800000 */
[----:B------:R-:W-:Y:S05]  /*53c0*/  @P4 BRA `(.L_x_7070) ;  /* 0x0000000400c84947 */ /* 0x000fea0003800000 */
[----:B------:R-:W-:Y:S01]  /*53d0*/  SEL R11, R37, R112, !P0 ;  /* 0x00000070250b7207 */ /* 0x000fe20004000000 */
[----:B------:R-:W-:Y:S01]  /*53e0*/  BSSY B2, `(.L_x_7071) ;  /* 0x000006c000027945 */ /* 0x000fe20003800000 */
[C---:B---3--:R-:W-:Y:S02]  /*53f0*/  LEA R104, P4, R43.reuse, R106, 0x1 ;  /* 0x0000006a2b687211 */ /* 0x048fe400078808ff */
[----:B------:R-:W-:Y:S02]  /*5400*/  SHF.R.S32.HI R12, RZ, 0x1f, R11 ;  /* 0x0000001fff0c7819 */ /* 0x000fe4000001140b */
[----:B--2---:R-:W-:Y:S02]  /*5410*/  LEA.HI.X R105, R43, R107, R83, 0x1, P4 ;  /* 0x0000006b2b697211 */ /* 0x004fe400020f0c53 */
[----:B------:R-:W-:-:S04]  /*5420*/  LEA.HI R12, R12, R11, RZ, 0x4 ;  /* 0x0000000b0c0c7211 */ /* 0x000fc800078f20ff */
[----:B------:R-:W-:-:S04]  /*5430*/  LEA.HI.SX32 R12, R12, R81, 0x1c ;  /* 0x000000510c0c7211 */ /* 0x000fc800078fe2ff */
[----:B------:R-:W-:Y:S01]  /*5440*/  SHF.R.S32.HI R13, RZ, 0x1f, R12 ;  /* 0x0000001fff0d7819 */ /* 0x000fe2000001140c */
[----:B------:R-:W-:-:S03]  /*5450*/  IMAD.SHL.U32 R11, R12, 0x8, RZ ;  /* 0x000000080c0b7824 */ /* 0x000fc600078e00ff */
[----:B------:R-:W-:Y:S02]  /*5460*/  LEA.HI R12, R13, R12, RZ, 0x3 ;  /* 0x0000000c0d0c7211 */ /* 0x000fe400078f18ff */
[----:B------:R-:W-:-:S03]  /*5470*/  LOP3.LUT R13, R11, 0x38, RZ, 0xc0, !PT ;  /* 0x000000380b0d7812 */ /* 0x000fc600078ec0ff */
[----:B------:R-:W-:Y:S01]  /*5480*/  IMAD.SHL.U32 R12, R12, 0x400, RZ ;  /* 0x000004000c0c7824 */ /* 0x000fe200078e00ff */
[----:B------:R-:W-:-:S04]  /*5490*/  LOP3.LUT R13, R13, 0x1c0, R228, 0xf8, !PT ;  /* 0x000001c00d0d7812 */ /* 0x000fc800078ef8e4 */
[----:B------:R-:W-:Y:S02]  /*54a0*/  LOP3.LUT R12, R12, 0x7fffe000, RZ, 0xc0, !PT ;  /* 0x7fffe0000c0c7812 */ /* 0x000fe400078ec0ff */
[----:B------:R-:W-:-:S04]  /*54b0*/  LOP3.LUT R13, R13, R198, RZ, 0x3c, !PT ;  /* 0x000000c60d0d7212 */ /* 0x000fc800078e3cff */
[----:B------:R-:W-:Y:S01]  /*54c0*/  IADD3 R12, R13, R12, R199 ;  /* 0x0000000c0d0c7210 */ /* 0x000fe20007ffe0c7 */
[----:B------:R-:W-:-:S03]  /*54d0*/  IMAD R13, R155, 0x4000, R6 ;  /* 0x000040009b0d7824 */ /* 0x000fc600078e0206 */
[----:B------:R-:W-:Y:S01]  /*54e0*/  LEA R15, R155, R12, 0xe ;  /* 0x0000000c9b0f7211 */ /* 0x000fe200078e70ff */
[----:B------:R-:W-:-:S04]  /*54f0*/  IMAD R13, R13, 0x2, R156 ;  /* 0x000000020d0d7824 */ /* 0x000fc800078e029c */
[----:B------:R-:W-:Y:S02]  /*5500*/  IMAD R76, R15, 0x2, R156 ;  /* 0x000000020f4c7824 */ /* 0x000fe400078e029c */
[----:B------:R-:W2:Y:S04]  /*5510*/  LDS.128 R12, [R13+0x18400] ;  /* 0x018400000d0c7984 */ /* 0x000ea80000000c00 */
[----:B------:R-:W3:Y:S01]  /*5520*/  LDS.128 R76, [R76+0x18400] ;  /* 0x018400004c4c7984 */ /* 0x000ee20000000c00 */
[----:B------:R-:W-:Y:S05]  /*5530*/  @P3 BRA `(.L_x_7072) ;  /* 0x0000000400583947 */ /* 0x000fea0003800000 */
[----:B------:R-:W-:Y:S01]  /*5540*/  SHF.R.U32.HI R130, RZ, 0x10, R49 ;  /* 0x00000010ff827819 */ /* 0x000fe20000011631 */
[--C-:B------:R-:W-:Y:S01]  /*5550*/  HADD2.F32 R129, -RZ, R128.reuse.H1_H1 ;  /* 0x30000080ff817230 */ /* 0x100fe20000004100 */
[--C-:B------:R-:W-:Y:S02]  /*5560*/  SHF.R.U64 R126, R44, 0x10, R45.reuse ;  /* 0x000000102c7e7819 */ /* 0x100fe4000000122d */
[----:B------:R-:W-:Y:S02]  /*5570*/  SHF.R.U32.HI R133, RZ, 0x10, R45 ;  /* 0x00000010ff857819 */ /* 0x000fe4000001162d */
[--C-:B------:R-:W-:Y:S01]  /*5580*/  SHF.R.U64 R44, R46, 0x10, R47.reuse ;  /* 0x000000102e2c7819 */ /* 0x100fe2000000122f */
[--C-:B---3--:R-:W-:Y:S01]  /*5590*/  HADD2.F32 R46, -RZ, R77.reuse.H0_H0 ;  /* 0x2000004dff2e7230 */ /* 0x108fe20000004100 */
[----:B------:R-:W-:Y:S01]  /*55a0*/  SHF.R.U32.HI R131, RZ, 0x10, R47 ;  /* 0x00000010ff837819 */ /* 0x000fe2000001162f */
[----:B--2---:R-:W-:Y:S01]  /*55b0*/  IMAD.MOV.U32 R47, RZ, RZ, R12 ;  /* 0x000000ffff2f7224 */ /* 0x004fe200078e000c */
[--C-:B------:R-:W-:Y:S01]  /*55c0*/  SHF.R.U64 R45, R50, 0x10, R51.reuse ;  /* 0x00000010322d7819 */ /* 0x100fe20000001233 */
[----:B------:R-:W-:Y:S01]  /*55d0*/  HADD2.F32 R77, -RZ, R77.H1_H1 ;  /* 0x3000004dff4d7230 */ /* 0x000fe20000004100 */
[----:B------:R-:W-:Y:S01]  /*55e0*/  SHF.R.U32.HI R132, RZ, 0x10, R51 ;  /* 0x00000010ff847819 */ /* 0x000fe20000011633 */
[----:B------:R-:W-:Y:S01]  /*55f0*/  HADD2.F32 R51, -RZ, R128.H0_H0 ;  /* 0x20000080ff337230 */ /* 0x000fe20000004100 */
[----:B------:R-:W-:Y:S01]  /*5600*/  SHF.R.U64 R48, R48, 0x10, R49 ;  /* 0x0000001030307819 */ /* 0x000fe20000001231 */
[----:B------:R-:W-:Y:S01]  /*5610*/  HADD2.F32 R12, -RZ, R13.H0_H0 ;  /* 0x2000000dff0c7230 */ /* 0x000fe20000004100 */
[----:B------:R-:W-:Y:S01]  /*5620*/  MOV R49, R15 ;  /* 0x0000000f00317202 */ /* 0x000fe20000000f00 */
[----:B------:R-:W-:-:S02]  /*5630*/  HADD2.F32 R128, -RZ, R130.H0_H0 ;  /* 0x20000082ff807230 */ /* 0x000fc40000004100 */
[----:B------:R-:W-:Y:S02]  /*5640*/  HADD2.F32 R15, -RZ, R13.H1_H1 ;  /* 0x3000000dff0f7230 */ /* 0x000fe40000004100 */
[-C--:B------:R-:W-:Y:S01]  /*5650*/  FMUL.FTZ R13, R46, R129.reuse ;  /* 0x000000812e0d7220 */ /* 0x080fe20000410000 */
[----:B------:R-:W-:Y:S02]  /*5660*/  HADD2.F32 R50, -RZ, R133.H0_H0 ;  /* 0x20000085ff327230 */ /* 0x000fe40000004100 */
[C---:B------:R-:W-:Y:S01]  /*5670*/  FMUL.FTZ R129, R12.reuse, R129 ;  /* 0x000000810c817220 */ /* 0x040fe20000410000 */
        /* <DEDUP_REMOVED lines=11> */
[----:B------:R-:W-:Y:S02]  /*5730*/  HADD2.F32 R50, -RZ, R49.H0_H0 ;  /* 0x20000031ff327230 */ /* 0x000fe40000004100 */
[----:B------:R-:W-:Y:S02]  /*5740*/  HADD2.F32 R79, -RZ, R79.H1_H1 ;  /* 0x3000004fff4f7230 */ /* 0x000fe40000004100 */
[----:B------:R-:W-:Y:S02]  /*5750*/  HADD2.F32 R132, -RZ, R132.H0_H0 ;  /* 0x20000084ff847230 */ /* 0x000fe40000004100 */
[----:B------:R-:W-:Y:S01]  /*5760*/  FMUL.FTZ R134, R50, R127 ;  /* 0x0000007f32867220 */ /* 0x000fe20000410000 */
[----:B------:R-:W-:-:S02]  /*5770*/  HADD2.F32 R51, -RZ, R49.H1_H1 ;  /* 0x30000031ff337230 */ /* 0x000fc40000004100 */
[----:B------:R-:W-:Y:S01]  /*5780*/  FMUL.FTZ R49, R77, R127 ;  /* 0x0000007f4d317220 */ /* 0x000fe20000410000 */
[----:B------:R-:W-:Y:S02]  /*5790*/  HADD2.F32 R130, -RZ, R131.H0_H0 ;  /* 0x20000083ff827230 */ /* 0x000fe40000004100 */
[----:B------:R-:W-:Y:S01]  /*57a0*/  FMUL.FTZ R136, R79, R132 ;  /* 0x000000844f887220 */ /* 0x000fe20000410000 */
[-C--:B------:R-:W-:Y:S01]  /*57b0*/  FFMA.FTZ R134, R77, R128.reuse, R134 ;  /* 0x000000804d867223 */ /* 0x080fe20000010086 */
[----:B------:R-:W-:Y:S01]  /*57c0*/  FFMA.FTZ R49, R50, R128, -R49 ;  /* 0x0000008032317223 */ /* 0x000fe20000010831 */
[C---:B------:R-:W-:Y:S01]  /*57d0*/  FMUL.FTZ R132, R51.reuse, R132 ;  /* 0x0000008433847220 */ /* 0x040fe20000410000 */
[----:B------:R-:W-:Y:S01]  /*57e0*/  FFMA.FTZ R136, R51, R130, -R136 ;  /* 0x0000008233887223 */ /* 0x000fe20000010888 */
[----:B------:R-:W-:Y:S02]  /*57f0*/  HADD2.F32 R77, -RZ, R48.H0_H0 ;  /* 0x20000030ff4d7230 */ /* 0x000fe40000004100 */
[----:B------:R-:W-:-:S02]  /*5800*/  HADD2.F32 R50, -RZ, R76.H0_H0 ;  /* 0x2000004cff327230 */ /* 0x000fc40000004100 */
[----:B------:R-:W-:Y:S01]  /*5810*/  FFMA.FTZ R129, R79, R130, R132 ;  /* 0x000000824f817223 */ /* 0x000fe20000010084 */
[----:B------:R-:W-:Y:S01]  /*5820*/  HADD2.F32 R51, -RZ, R125.H1_H1 ;  /* 0x3000007dff337230 */ /* 0x000fe20000004100 */
[----:B------:R-:W-:Y:S01]  /*5830*/  F2FP.F16.F32.PACK_AB R49, R136, R49 ;  /* 0x000000318831723e */ /* 0x000fe200000000ff */
[----:B------:R-:W-:Y:S02]  /*5840*/  HADD2.F32 R48, -RZ, R47.H0_H0 ;  /* 0x2000002fff307230 */ /* 0x000fe40000004100 */
[----:B------:R-:W-:Y:S01]  /*5850*/  HADD2.F32 R76, -RZ, R76.H1_H1 ;  /* 0x3000004cff4c7230 */ /* 0x000fe20000004100 */
[----:B------:R-:W-:Y:S01]  /*5860*/  F2FP.F16.F32.PACK_AB R129, R129, R134 ;  /* 0x000000868181723e */ /* 0x000fe200000000ff */
[----:B------:R-:W-:Y:S02]  /*5870*/  HADD2.F32 R125, -RZ, R125.H0_H0 ;  /* 0x2000007dff7d7230 */ /* 0x000fe40000004100 */
[----:B------:R-:W-:Y:S02]  /*5880*/  HADD2.F32 R47, -RZ, R47.H1_H1 ;  /* 0x3000002fff2f7230 */ /* 0x000fe40000004100 */
[----:B------:R-:W-:Y:S01]  /*5890*/  FMUL.FTZ R128, R76, R77 ;  /* 0x0000004d4c807220 */ /* 0x000fe20000410000 */
[----:B------:R-:W-:-:S02]  /*58a0*/  HADD2.F32 R126, -RZ, R126.H0_H0 ;  /* 0x2000007eff7e7230 */ /* 0x000fc40000004100 */
[-C--:B------:R-:W-:Y:S01]  /*58b0*/  FMUL.FTZ R79, R50, R125.reuse ;  /* 0x0000007d324f7220 */ /* 0x080fe20000410000 */
[C---:B------:R-:W-:Y:S01]  /*58c0*/  FMUL.FTZ R125, R48.reuse, R125 ;  /* 0x0000007d307d7220 */ /* 0x040fe20000410000 */
[C---:B------:R-:W-:Y:S01]  /*58d0*/  FMUL.FTZ R77, R47.reuse, R77 ;  /* 0x0000004d2f4d7220 */ /* 0x040fe20000410000 */
[----:B------:R-:W-:Y:S02]  /*58e0*/  IMAD.MOV.U32 R13, RZ, RZ, R15 ;  /* 0x000000ffff0d7224 */ /* 0x000fe400078e000f */
[-C--:B------:R-:W-:Y:S01]  /*58f0*/  FFMA.FTZ R79, R48, R51.reuse, -R79 ;  /* 0x00000033304f7223 */ /* 0x080fe2000001084f */
[-C--:B------:R-:W-:Y:S01]  /*5900*/  FFMA.FTZ R128, R47, R126.reuse, -R128 ;  /* 0x0000007e2f807223 */ /* 0x080fe20000010880 */
[----:B------:R-:W-:Y:S01]  /*5910*/  FFMA.FTZ R76, R76, R126, R77 ;  /* 0x0000007e4c4c7223 */ /* 0x000fe2000001004d */
[----:B------:R-:W-:Y:S02]  /*5920*/  HADD2.F32 R48, -RZ, R124.H0_H0 ;  /* 0x2000007cff307230 */ /* 0x000fe40000004100 */
[----:B------:R-:W-:Y:S01]  /*5930*/  FFMA.FTZ R125, R50, R51, R125 ;  /* 0x00000033327d7223 */ /* 0x000fe2000001007d */
[----:B------:R-:W-:Y:S01]  /*5940*/  HADD2.F32 R77, -RZ, R45.H0_H0 ;  /* 0x2000002dff4d7230 */ /* 0x000fe20000004100 */
[----:B------:R-:W-:Y:S01]  /*5950*/  F2FP.F16.F32.PACK_AB R12, R128, R79 ;  /* 0x0000004f800c723e */ /* 0x000fe200000000ff */
[----:B------:R-:W-:Y:S01]  /*5960*/  HADD2.F32 R47, -RZ, R78.H0_H0 ;  /* 0x2000004eff2f7230 */ /* 0x000fe20000004100 */
[----:B------:R-:W-:Y:S01]  /*5970*/  MOV R79, R129 ;  /* 0x00000081004f7202 */ /* 0x000fe20000000f00 */
[----:B------:R-:W-:Y:S01]  /*5980*/  HADD2.F32 R124, -RZ, R124.H1_H1 ;  /* 0x3000007cff7c7230 */ /* 0x000fe20000004100 */
[----:B------:R-:W-:Y:S01]  /*5990*/  F2FP.F16.F32.PACK_AB R76, R76, R125 ;  /* 0x0000007d4c4c723e */ /* 0x000fe200000000ff */
[----:B------:R-:W-:-:S02]  /*59a0*/  HADD2.F32 R45, -RZ, R14.H0_H0 ;  /* 0x2000000eff2d7230 */ /* 0x000fc40000004100 */
[----:B------:R-:W-:Y:S02]  /*59b0*/  HADD2.F32 R78, -RZ, R78.H1_H1 ;  /* 0x3000004eff4e7230 */ /* 0x000fe40000004100 */
[----:B------:R-:W-:Y:S02]  /*59c0*/  HADD2.F32 R14, -RZ, R14.H1_H1 ;  /* 0x3000000eff0e7230 */ /* 0x000fe40000004100 */
[----:B------:R-:W-:Y:S02]  /*59d0*/  HADD2.F32 R51, -RZ, R44.H0_H0 ;  /* 0x2000002cff337230 */ /* 0x000fe40000004100 */
[-C--:B------:R-:W-:Y:S01]  /*59e0*/  FMUL.FTZ R44, R47, R124.reuse ;  /* 0x0000007c2f2c7220 */ /* 0x080fe20000410000 */
[-C--:B------:R-:W-:Y:S01]  /*59f0*/  FMUL.FTZ R127, R78, R77.reuse ;  /* 0x0000004d4e7f7220 */ /* 0x080fe20000410000 */
[C---:B------:R-:W-:Y:S01]  /*5a00*/  FMUL.FTZ R124, R45.reuse, R124 ;  /* 0x0000007c2d7c7220 */ /* 0x040fe20000410000 */
[C---:B------:R-:W-:Y:S01]  /*5a10*/  FMUL.FTZ R77, R14.reuse, R77 ;  /* 0x0000004d0e4d7220 */ /* 0x040fe20000410000 */
[-C--:B------:R-:W-:Y:S01]  /*5a20*/  FFMA.FTZ R44, R45, R48.reuse, -R44 ;  /* 0x000000302d2c7223 */ /* 0x080fe2000001082c */
[-C--:B------:R-:W-:Y:S01]  /*5a30*/  FFMA.FTZ R127, R14, R51.reuse, -R127 ;  /* 0x000000330e7f7223 */ /* 0x080fe2000001087f */
[----:B------:R-:W-:Y:S01]  /*5a40*/  FFMA.FTZ R124, R47, R48, R124 ;  /* 0x000000302f7c7223 */ /* 0x000fe2000001007c */
[----:B------:R-:W-:Y:S01]  /*5a50*/  FFMA.FTZ R77, R78, R51, R77 ;  /* 0x000000334e4d7223 */ /* 0x000fe2000001004d */
[----:B------:R-:W-:-:S02]  /*5a60*/  IMAD.MOV.U32 R15, RZ, RZ, R49 ;  /* 0x000000ffff0f7224 */ /* 0x000fc400078e0031 */
[----:B------:R-:W-:Y:S02]  /*5a70*/  F2FP.F16.F32.PACK_AB R14, R127, R44 ;  /* 0x0000002c7f0e723e */ /* 0x000fe400000000ff */
[----:B------:R-:W-:Y:S01]  /*5a80*/  F2FP.F16.F32.PACK_AB R78, R77, R124 ;  /* 0x0000007c4d4e723e */ /* 0x000fe200000000ff */
[----:B------:R-:W-:-:S07]  /*5a90*/  IMAD.MOV.U32 R77, RZ, RZ, R46 ;  /* 0x000000ffff4d7224 */ /* 0x000fce00078e002e */
.L_x_7072:
[----:B------:R-:W-:Y:S05]  /*5aa0*/  BSYNC B2 ;  /* 0x0000000000027941 */ /* 0x000fea0003800000 */
.L_x_7071:
[----:B------:R-:W-:Y:S01]  /*5ab0*/  ISETP.GE.AND P4, PT, R11, R110, PT ;  /* 0x0000006e0b00720c */ /* 0x000fe20003f86270 */
[----:B--2---:R4:W-:-:S12]  /*5ac0*/  ST.E.128 desc[UR38][R104.64], R12 ;  /* 0x0000000c68007985 */ /* 0x0049d8000c101d26 */
[----:B------:R-:W-:-:S05]  /*5ad0*/  @!P4 IMAD.WIDE R106, R11, 0x2, R106 ;  /* 0x000000020b6ac825 */ /* 0x000fca00078e026a */
[----:B---3--:R4:W-:Y:S02]  /*5ae0*/  @!P4 ST.E.128 desc[UR38][R106.64], R76 ;  /* 0x0000004c6a00c985 */ /* 0x0089e4000c101d26 */
.L_x_7070:
[----:B------:R-:W-:Y:S05]  /*5af0*/  BSYNC B1 ;  /* 0x0000000000017941 */ /* 0x000fea0003800000 */
.L_x_7069:
[----:B------:R-:W-:-:S03]  /*5b00*/  UMOV UR4, 0xffffffff ;  /* 0xffffffff00047882 */ /* 0x000fc60000000000 */
[----:B------:R-:W-:Y:S05]  /*5b10*/  BRA.DIV UR4, `(.L_x_7073) ;  /* 0x0000014204a87947 */ /* 0x000fea000b800000 */
[----:B------:R0:W0:Y:S04]  /*5b20*/  SHFL.IDX PT, R51, R108, 0x1, 0x181f ;  /* 0x00381f006c337f89 */ /* 0x00002800000e0000 */
[----:B------:R0:W0:Y:S02]  /*5b30*/  SHFL.IDX PT, R50, R109, 0x1, 0x181f ;  /* 0x00381f006d327f89 */ /* 0x00002400000e0000 */
.L_x_7347:
[----:B------:R-:W-:Y:S01]  /*5b40*/  ISETP.GE.OR P4, PT, R220, R98, P1 ;  /* 0x00000062dc00720c */ /* 0x000fe20000f86670 */
[----:B------:R-:W-:-:S12]  /*5b50*/  BSSY B1, `(.L_x_7074) ;  /* 0x0000074000017945 */ /* 0x000fd80003800000 */
[----:B------:R-:W-:Y:S05]  /*5b60*/  @P4 BRA `(.L_x_7075) ;  /* 0x0000000400c84947 */ /* 0x000fea0003800000 */
[----:B------:R-:W-:Y:S01]  /*5b70*/  SEL R11, R37, R112, !P0 ;  /* 0x00000070250b7207 */ /* 0x000fe20004000000 */
[----:B------:R-:W-:Y:S01]  /*5b80*/  BSSY B2, `(.L_x_7076) ;  /* 0x000006c000027945 */ /* 0x000fe20003800000 */
[----:B----4-:R-:W-:Y:S02]  /*5b90*/  SHF.R.U32.HI R14, RZ, 0x3, R193 ;  /* 0x00000003ff0e7819 */ /* 0x010fe400000116c1 */
        /* <DEDUP_REMOVED lines=8> */
[----:B------:R-:W-:-:S03]  /*5c20*/  LOP3.LUT R12, R193, 0x38, R11, 0xf8, !PT ;  /* 0x00000038c10c7812 */ /* 0x000fc600078ef80b */
[----:B------:R-:W-:Y:S01]  /*5c30*/  IMAD.SHL.U32 R13, R13, 0x400, RZ ;  /* 0x000004000d0d7824 */ /* 0x000fe200078e00ff */
[----:B------:R-:W-:-:S04]  /*5c40*/  LOP3.LUT R12, R12, R14, RZ, 0x3c, !PT ;  /* 0x0000000e0c0c7212 */ /* 0x000fc800078e3cff */
[----:B------:R-:W-:-:S04]  /*5c50*/  LOP3.LUT R13, R13, 0x7fffe000, RZ, 0xc0, !PT ;  /* 0x7fffe0000d0d7812 */ /* 0x000fc800078ec0ff */
[----:B------:R-:W-:Y:S01]  /*5c60*/  IADD3 R12, R12, R13, R197 ;  /* 0x0000000d0c0c7210 */ /* 0x000fe20007ffe0c5 */
[----:B------:R-:W-:-:S03]  /*5c70*/  IMAD R13, R155, 0x4000, R3 ;  /* 0x000040009b0d7824 */ /* 0x000fc600078e0203 */
[----:B------:R-:W-:Y:S01]  /*5c80*/  LEA R15, R155, R12, 0xe ;  /* 0x0000000c9b0f7211 */ /* 0x000fe200078e70ff */
[----:B------:R-:W-:-:S04]  /*5c90*/  IMAD R13, R13, 0x2, R156 ;  /* 0x000000020d0d7824 */ /* 0x000fc800078e029c */
[----:B------:R-:W-:Y:S02]  /*5ca0*/  IMAD R44, R15, 0x2, R156 ;  /* 0x000000020f2c7824 */ /* 0x000fe400078e029c */
[----:B------:R-:W0:Y:S04]  /*5cb0*/  LDS.128 R12, [R13+0x18400] ;  /* 0x018400000d0c7984 */ /* 0x000e280000000c00 */
[----:B------:R-:W4:Y:S01]  /*5cc0*/  LDS.128 R44, [R44+0x18400] ;  /* 0x018400002c2c7984 */ /* 0x000f220000000c00 */
[----:B------:R-:W-:Y:S05]  /*5cd0*/  @P3 BRA `(.L_x_7077) ;  /* 0x0000000400583947 */ /* 0x000fea0003800000 */
[----:B------:R-:W-:Y:S02]  /*5ce0*/  SHF.R.U32.HI R78, RZ, 0x10, R57 ;  /* 0x00000010ff4e7819 */ /* 0x000fe40000011639 */
[----:B------:R-:W-:Y:S02]  /*5cf0*/  SHF.R.U64 R76, R52, 0x10, R53 ;  /* 0x00000010344c7819 */ /* 0x000fe40000001235 */
[----:B--2---:R-:W-:Y:S01]  /*5d00*/  SHF.R.U64 R107, R56, 0x10, R57 ;  /* 0x00000010386b7819 */ /* 0x004fe20000001239 */
[----:B----4-:R-:W-:Y:S01]  /*5d10*/  IMAD.MOV.U32 R56, RZ, RZ, R47 ;  /* 0x000000ffff387224 */ /* 0x010fe200078e002f */
[--C-:B------:R-:W-:Y:S01]  /*5d20*/  SHF.R.U64 R52, R54, 0x10, R55.reuse ;  /* 0x0000001036347819 */ /* 0x100fe20000001237 */
[--C-:B------:R-:W-:Y:S01]  /*5d30*/  HADD2.F32 R57, -RZ, R123.reuse.H0_H0 ;  /* 0x2000007bff397230 */ /* 0x100fe20000004100 */
[----:B------:R-:W-:Y:S01]  /*5d40*/  SHF.R.U32.HI R79, RZ, 0x10, R55 ;  /* 0x00000010ff4f7819 */ /* 0x000fe20000011637 */
[----:B0-----:R-:W-:Y:S01]  /*5d50*/  IMAD.MOV.U32 R54, RZ, RZ, R12 ;  /* 0x000000ffff367224 */ /* 0x001fe200078e000c */
[----:B------:R-:W-:Y:S01]  /*5d60*/  MOV R55, R44 ;  /* 0x0000002c00377202 */ /* 0x000fe20000000f00 */
[----:B------:R-:W-:Y:S01]  /*5d70*/  HADD2.F32 R123, -RZ, R123.H1_H1 ;  /* 0x3000007bff7b7230 */ /* 0x000fe20000004100 */
[----:B------:R-:W-:Y:S01]  /*5d80*/  SHF.R.U32.HI R77, RZ, 0x10, R53 ;  /* 0x00000010ff4d7819 */ /* 0x000fe20000011635 */
[--C-:B------:R-:W-:Y:S01]  /*5d90*/  HADD2.F32 R47, -RZ, R45.reuse.H0_H0 ;  /* 0x2000002dff2f7230 */ /* 0x100fe20000004100 */
[----:B------:R-:W-:Y:S01]  /*5da0*/  SHF.R.U64 R53, R58, 0x10, R59 ;  /* 0x000000103a357819 */ /* 0x000fe2000000123b */
[----:B------:R-:W-:Y:S01]  /*5db0*/  IMAD.MOV.U32 R44, RZ, RZ, R15 ;  /* 0x000000ffff2c7224 */ /* 0x000fe200078e000f */
[----:B------:R-:W-:Y:S01]  /*5dc0*/  SHF.R.U32.HI R59, RZ, 0x10, R59 ;  /* 0x00000010ff3b7819 */ /* 0x000fe2000001163b */
[----:B------:R-:W-:-:S02]  /*5dd0*/  HADD2.F32 R45, -RZ, R45.H1_H1 ;  /* 0x3000002dff2d7230 */ /* 0x000fc40000004100 */
[--C-:B------:R-:W-:Y:S02]  /*5de0*/  HADD2.F32 R12, -RZ, R13.reuse.H0_H0 ;  /* 0x2000000dff0c7230 */ /* 0x100fe40000004100 */
[----:B------:R-:W-:Y:S02]  /*5df0*/  HADD2.F32 R78, -RZ, R78.H0_H0 ;  /* 0x2000004eff4e7230 */ /* 0x000fe40000004100 */
[----:B------:R-:W-:Y:S02]  /*5e00*/  HADD2.F32 R15, -RZ, R13.H1_H1 ;  /* 0x3000000dff0f7230 */ /* 0x000fe40000004100 */
[-C--:B------:R-:W-:Y:S01]  /*5e10*/  FMUL.FTZ R13, R47, R123.reuse ;  /* 0x0000007b2f0d7220 */ /* 0x080fe20000410000 */
[----:B------:R-:W-:Y:S02]  /*5e20*/  HADD2.F32 R58, -RZ, R77.H0_H0 ;  /* 0x2000004dff3a7230 */ /* 0x000fe40000004100 */
[C---:B------:R-:W-:Y:S01]  /*5e30*/  FMUL.FTZ R104, R12.reuse, R123 ;  /* 0x0000007b0c687220 */ /* 0x040fe20000410000 */
[-C--:B---3--:R-:W-:Y:S01]  /*5e40*/  FMUL.FTZ R106, R45, R78.reuse ;  /* 0x0000004e2d6a7220 */ /* 0x088fe20000410000 */
[----:B------:R-:W-:Y:S01]  /*5e50*/  FMUL.FTZ R78, R15, R78 ;  /* 0x0000004e0f4e7220 */ /* 0x000fe20000410000 */
[-C--:B------:R-:W-:Y:S01]  /*5e60*/  FFMA.FTZ R12, R12, R57.reuse, -R13 ;  /* 0x000000390c0c7223 */ /* 0x080fe2000001080d */
[----:B------:R-:W-:Y:S01]  /*5e70*/  FFMA.FTZ R13, R47, R57, R104 ;  /* 0x000000392f0d7223 */ /* 0x000fe20000010068 */
[----:B------:R-:W-:-:S02]  /*5e80*/  HADD2.F32 R57, -RZ, R59.H0_H0 ;  /* 0x2000003bff397230 */ /* 0x000fc40000004100 */
[-C--:B------:R-:W-:Y:S01]  /*5e90*/  FFMA.FTZ R104, R45, R58.reuse, R78 ;  /* 0x0000003a2d687223 */ /* 0x080fe2000001004e */
[----:B------:R-:W-:Y:S02]  /*5ea0*/  HADD2.F32 R78, -RZ, R122.H0_H0 ;  /* 0x2000007aff4e7230 */ /* 0x000fe40000004100 */
[----:B------:R-:W-:Y:S01]  /*5eb0*/  FFMA.FTZ R77, R15, R58, -R106 ;  /* 0x0000003a0f4d7223 */ /* 0x000fe2000001086a */
[--C-:B------:R-:W-:Y:S02]  /*5ec0*/  HADD2.F32 R45, -RZ, R56.reuse.H0_H0 ;  /* 0x20000038ff2d7230 */ /* 0x100fe40000004100 */
[----:B------:R-:W-:Y:S02]  /*5ed0*/  HADD2.F32 R56, -RZ, R56.H1_H1 ;  /* 0x30000038ff387230 */ /* 0x000fe40000004100 */
[----:B------:R-:W-:Y:S02]  /*5ee0*/  HADD2.F32 R58, -RZ, R120.H1_H1 ;  /* 0x30000078ff3a7230 */ /* 0x000fe40000004100 */
[----:B------:R-:W-:Y:S01]  /*5ef0*/  FMUL.FTZ R106, R45, R78 ;  /* 0x0000004e2d6a7220 */ /* 0x000fe20000410000 */
[----:B------:R-:W-:-:S02]  /*5f00*/  HADD2.F32 R15, -RZ, R44.H0_H0 ;  /* 0x2000002cff0f7230 */ /* 0x000fc40000004100 */
[-C--:B------:R-:W-:Y:S01]  /*5f10*/  FMUL.FTZ R59, R56, R57.reuse ;  /* 0x00000039383b7220 */ /* 0x080fe20000410000 */
[----:B------:R-:W-:Y:S01]  /*5f20*/  HADD2.F32 R44, -RZ, R44.H1_H1 ;  /* 0x3000002cff2c7230 */ /* 0x000fe20000004100 */
[----:B------:R-:W-:Y:S01]  /*5f30*/  F2FP.F16.F32.PACK_AB R77, R77, R12 ;  /* 0x0000000c4d4d723e */ /* 0x000fe200000000ff */
[----:B------:R-:W-:Y:S02]  /*5f40*/  HADD2.F32 R47, -RZ, R79.H0_H0 ;  /* 0x2000004fff2f7230 */ /* 0x000fe40000004100 */
[C---:B------:R-:W-:Y:S01]  /*5f50*/  FMUL.FTZ R78, R15.reuse, R78 ;  /* 0x0000004e0f4e7220 */ /* 0x040fe20000410000 */
[----:B------:R-:W-:Y:S01]  /*5f60*/  FFMA.FTZ R106, R15, R58, -R106 ;  /* 0x0000003a0f6a7223 */ /* 0x000fe2000001086a */
[C---:B------:R-:W-:Y:S01]  /*5f70*/  FMUL.FTZ R57, R44.reuse, R57 ;  /* 0x000000392c397220 */ /* 0x040fe20000410000 */
[----:B------:R-:W-:Y:S02]  /*5f80*/  HADD2.F32 R122, -RZ, R122.H1_H1 ;  /* 0x3000007aff7a7230 */ /* 0x000fe40000004100 */
[----:B------:R-:W-:Y:S01]  /*5f90*/  FFMA.FTZ R79, R44, R47, -R59 ;  /* 0x0000002f2c4f7223 */ /* 0x000fe2000001083b */
[----:B------:R-:W-:-:S02]  /*5fa0*/  HADD2.F32 R15, -RZ, R54.H0_H0 ;  /* 0x20000036ff0f7230 */ /* 0x000fc40000004100 */
[----:B------:R-:W-:Y:S01]  /*5fb0*/  FFMA.FTZ R78, R45, R58, R78 ;  /* 0x0000003a2d4e7223 */ /* 0x000fe2000001004e */
[----:B------:R-:W-:Y:S02]  /*5fc0*/  HADD2.F32 R44, -RZ, R55.H0_H0 ;  /* 0x20000037ff2c7230 */ /* 0x000fe40000004100 */
[----:B------:R-:W-:Y:S01]  /*5fd0*/  FFMA.FTZ R105, R56, R47, R57 ;  /* 0x0000002f38697223 */ /* 0x000fe20000010039 */
[----:B------:R-:W-:Y:S02]  /*5fe0*/  HADD2.F32 R45, -RZ, R121.H0_H0 ;  /* 0x20000079ff2d7230 */ /* 0x000fe40000004100 */
[-C--:B------:R-:W-:Y:S01]  /*5ff0*/  FMUL.FTZ R57, R15, R122.reuse ;  /* 0x0000007a0f397220 */ /* 0x080fe20000410000 */
[----:B------:R-:W-:Y:S02]  /*6000*/  HADD2.F32 R47, -RZ, R107.H0_H0 ;  /* 0x2000006bff2f7230 */ /* 0x000fe40000004100 */
[----:B------:R-:W-:Y:S01]  /*6010*/  FMUL.FTZ R56, R44, R122 ;  /* 0x0000007a2c387220 */ /* 0x000fe20000410000 */
[----:B------:R-:W-:-:S02]  /*6020*/  HADD2.F32 R55, -RZ, R55.H1_H1 ;  /* 0x30000037ff377230 */ /* 0x000fc40000004100 */
[-C--:B------:R-:W-:Y:S01]  /*6030*/  FFMA.FTZ R57, R44, R45.reuse, R57 ;  /* 0x0000002d2c397223 */ /* 0x080fe20000010039 */
[----:B------:R-:W-:Y:S02]  /*6040*/  HADD2.F32 R54, -RZ, R54.H1_H1 ;  /* 0x30000036ff367230 */ /* 0x000fe40000004100 */
[----:B------:R-:W-:Y:S01]  /*6050*/  FFMA.FTZ R56, R15, R45, -R56 ;  /* 0x0000002d0f387223 */ /* 0x000fe20000010838 */
[----:B------:R-:W-:Y:S02]  /*6060*/  HADD2.F32 R44, -RZ, R46.H0_H0 ;  /* 0x2000002eff2c7230 */ /* 0x000fe40000004100 */
[-C--:B------:R-:W-:Y:S01]  /*6070*/  FMUL.FTZ R59, R55, R47.reuse ;  /* 0x0000002f373b7220 */ /* 0x080fe20000410000 */
[----:B------:R-:W-:Y:S02]  /*6080*/  HADD2.F32 R121, -RZ, R121.H1_H1 ;  /* 0x30000079ff797230 */ /* 0x000fe40000004100 */
[----:B------:R-:W-:Y:S01]  /*6090*/  FMUL.FTZ R58, R54, R47 ;  /* 0x0000002f363a7220 */ /* 0x000fe20000410000 */
[----:B------:R-:W-:Y:S01]  /*60a0*/  HADD2.F32 R53, -RZ, R53.H0_H0 ;  /* 0x20000035ff357230 */ /* 0x000fe20000004100 */
[----:B------:R-:W-:Y:S01]  /*60b0*/  F2FP.F16.F32.PACK_AB R78, R105, R78 ;  /* 0x0000004e694e723e */ /* 0x000fe200000000ff */
[----:B------:R-:W-:-:S02]  /*60c0*/  HADD2.F32 R15, -RZ, R14.H0_H0 ;  /* 0x2000000eff0f7230 */ /* 0x000fc40000004100 */
[----:B------:R-:W-:Y:S02]  /*60d0*/  HADD2.F32 R46, -RZ, R46.H1_H1 ;  /* 0x3000002eff2e7230 */ /* 0x000fe40000004100 */
[----:B------:R-:W-:Y:S02]  /*60e0*/  HADD2.F32 R14, -RZ, R14.H1_H1 ;  /* 0x3000000eff0e7230 */ /* 0x000fe40000004100 */
[----:B------:R-:W-:Y:S02]  /*60f0*/  HADD2.F32 R120, -RZ, R120.H0_H0 ;  /* 0x20000078ff787230 */ /* 0x000fe40000004100 */
[----:B------:R-:W-:Y:S01]  /*6100*/  FMUL.FTZ R47, R46, R53 ;  /* 0x000000352e2f7220 */ /* 0x000fe20000410000 */
[----:B------:R-:W-:Y:S02]  /*6110*/  HADD2.F32 R45, -RZ, R52.H0_H0 ;  /* 0x20000034ff2d7230 */ /* 0x000fe40000004100 */
[----:B------:R-:W-:Y:S01]  /*6120*/  FMUL.FTZ R52, R44, R121 ;  /* 0x000000792c347220 */ /* 0x000fe20000410000 */
[----:B------:R-:W-:-:S02]  /*6130*/  HADD2.F32 R76, -RZ, R76.H0_H0 ;  /* 0x2000004cff4c7230 */ /* 0x000fc40000004100 */
[C---:B------:R-:W-:Y:S01]  /*6140*/  FMUL.FTZ R121, R15.reuse, R121 ;  /* 0x000000790f797220 */ /* 0x040fe20000410000 */
[C---:B------:R-:W-:Y:S01]  /*6150*/  FMUL.FTZ R53, R14.reuse, R53 ;  /* 0x000000350e357220 */ /* 0x040fe20000410000 */
[----:B------:R-:W-:Y:S01]  /*6160*/  FFMA.FTZ R52, R15, R120, -R52 ;  /* 0x000000780f347223 */ /* 0x000fe20000010834 */
[-C--:B------:R-:W-:Y:S01]  /*6170*/  FFMA.FTZ R47, R14, R45.reuse, -R47 ;  /* 0x0000002d0e2f7223 */ /* 0x080fe2000001082f */
[-C--:B------:R-:W-:Y:S01]  /*6180*/  FFMA.FTZ R59, R54, R76.reuse, -R59 ;  /* 0x0000004c363b7223 */ /* 0x080fe2000001083b */
[----:B------:R-:W-:Y:S01]  /*6190*/  FFMA.FTZ R58, R55, R76, R58 ;  /* 0x0000004c373a7223 */ /* 0x000fe2000001003a */
[----:B------:R-:W-:Y:S01]  /*61a0*/  FFMA.FTZ R121, R44, R120, R121 ;  /* 0x000000782c797223 */ /* 0x000fe20000010079 */
        /* <DEDUP_REMOVED lines=9> */
.L_x_7077:
[----:B------:R-:W-:Y:S05]  /*6240*/  BSYNC B2 ;  /* 0x0000000000027941 */ /* 0x000fea0003800000 */
.L_x_7076:
[----:B------:R-:W-:Y:S01]  /*6250*/  ISETP.GE.AND P4, PT, R11, R110, PT ;  /* 0x0000006e0b00720c */ /* 0x000fe20003f86270 */
[----:B0-----:R0:W-:-:S12]  /*6260*/  ST.E.128 desc[UR38][R48.64], R12 ;  /* 0x0000000c30007985 */ /* 0x0011d8000c101d26 */
[----:B------:R-:W-:-:S05]  /*6270*/  @!P4 IMAD.WIDE R50, R11, 0x2, R50 ;  /* 0x000000020b32c825 */ /* 0x000fca00078e0232 */
[----:B----4-:R0:W-:Y:S02]  /*6280*/  @!P4 ST.E.128 desc[UR38][R50.64], R44 ;  /* 0x0000002c3200c985 */ /* 0x0101e4000c101d26 */
.L_x_7075:
[----:B------:R-:W-:Y:S05]  /*6290*/  BSYNC B1 ;  /* 0x0000000000017941 */ /* 0x000fea0003800000 */
.L_x_7074:
[----:B------:R-:W-:-:S03]  /*62a0*/  UMOV UR4, 0xffffffff ;  /* 0xffffffff00047882 */ /* 0x000fc60000000000 */
[----:B------:R-:W-:Y:S05]  /*62b0*/  BRA.DIV UR4, `(.L_x_7078) ;  /* 0x0000013e040c7947 */ /* 0x000fea000b800000 */
[----:B0-----:R0:W0:Y:S04]  /*62c0*/  SHFL.IDX PT, R51, R108, 0x2, 0x181f ;  /* 0x00581f006c337f89 */ /* 0x00102800000e0000 */
[----:B------:R0:W0:Y:S02]  /*62d0*/  SHFL.IDX PT, R50, R109, 0x2, 0x181f ;  /* 0x00581f006d327f89 */ /* 0x00002400000e0000 */
.L_x_7351:
        /* <DEDUP_REMOVED lines=26> */
[----:B------:R-:W-:Y:S01]  /*6480*/  SHF.R.U32.HI R56, RZ, 0x10, R65 ;  /* 0x00000010ff387819 */ /* 0x000fe20000011641 */
[----:B----4-:R-:W-:Y:S01]  /*6490*/  IMAD.MOV.U32 R52, RZ, RZ, R44 ;  /* 0x000000ffff347224 */ /* 0x010fe200078e002c */
[----:B0-----:R-:W-:Y:S01]  /*64a0*/  MOV R44, R14 ;  /* 0x0000000e002c7202 */ /* 0x001fe20000000f00 */
[----:B------:R-:W-:Y:S01]  /*64b0*/  IMAD.MOV.U32 R53, RZ, RZ, R46 ;  /* 0x000000ffff357224 */ /* 0x000fe200078e002e */
[----:B------:R-:W-:Y:S01]  /*64c0*/  SHF.R.U32.HI R54, RZ, 0x10, R61 ;  /* 0x00000010ff367819 */ /* 0x000fe2000001163d */
        /* <DEDUP_REMOVED lines=16> */
[----:B------:R-:W-:Y:S01]  /*65d0*/  SHF.R.U32.HI R62, RZ, 0x10, R63 ;  /* 0x00000010ff3e7819 */ /* 0x000fe2000001163f */
[-C--:B------:R-:W-:Y:S01]  /*65e0*/  FFMA.FTZ R58, R13, R54.reuse, -R58 ;  /* 0x000000360d3a7223 */ /* 0x080fe2000001083a */
[----:B------:R-:W-:Y:S01]  /*65f0*/  FFMA.FTZ R60, R45, R54, R56 ;  /* 0x000000362d3c7223 */ /* 0x000fe20000010038 */
[C---:B------:R-:W-:Y:S01]  /*6600*/  FMUL.FTZ R57, R14.reuse, R57 ;  /* 0x000000390e397220 */ /* 0x040fe20000410000 */
[----:B------:R-:W-:Y:S01]  /*6610*/  FFMA.FTZ R59, R14, R55, -R59 ;  /* 0x000000370e3b7223 */ /* 0x000fe2000001083b */
[----:B------:R-:W-:-:S02]  /*6620*/  HADD2.F32 R54, -RZ, R118.H1_H1 ;  /* 0x30000076ff367230 */ /* 0x000fc40000004100 */
[----:B------:R-:W-:Y:S02]  /*6630*/  HADD2.F32 R13, -RZ, R15.H0_H0 ;  /* 0x2000000fff0d7230 */ /* 0x000fe40000004100 */
[----:B------:R-:W-:Y:S01]  /*6640*/  FFMA.FTZ R57, R46, R55, R57 ;  /* 0x000000372e397223 */ /* 0x000fe20000010039 */
[--C-:B------:R-:W-:Y:S02]  /*6650*/  HADD2.F32 R14, -RZ, R47.reuse.H0_H0 ;  /* 0x2000002fff0e7230 */ /* 0x100fe40000004100 */
[----:B------:R-:W-:Y:S02]  /*6660*/  HADD2.F32 R47, -RZ, R47.H1_H1 ;  /* 0x3000002fff2f7230 */ /* 0x000fe40000004100 */
[----:B------:R-:W-:Y:S01]  /*6670*/  FMUL.FTZ R55, R13, R54 ;  /* 0x000000360d377220 */ /* 0x000fe20000410000 */
[----:B------:R-:W-:Y:S01]  /*6680*/  HADD2.F32 R56, -RZ, R66.H0_H0 ;  /* 0x20000042ff387230 */ /* 0x000fe20000004100 */
[----:B------:R-:W-:Y:S01]  /*6690*/  F2FP.F16.F32.PACK_AB R57, R60, R57 ;  /* 0x000000393c39723e */ /* 0x000fe200000000ff */
[----:B------:R-:W-:-:S02]  /*66a0*/  HADD2.F32 R15, -RZ, R15.H1_H1 ;  /* 0x3000000fff0f7230 */ /* 0x000fc40000004100 */
[----:B------:R-:W-:Y:S02]  /*66b0*/  HADD2.F32 R45, -RZ, R116.H1_H1 ;  /* 0x30000074ff2d7230 */ /* 0x000fe40000004100 */
[----:B------:R-:W-:Y:S02]  /*66c0*/  HADD2.F32 R46, -RZ, R62.H0_H0 ;  /* 0x2000003eff2e7230 */ /* 0x000fe40000004100 */
[C---:B------:R-:W-:Y:S01]  /*66d0*/  FMUL.FTZ R62, R14.reuse, R54 ;  /* 0x000000360e3e7220 */ /* 0x040fe20000410000 */
[-C--:B------:R-:W-:Y:S01]  /*66e0*/  FMUL.FTZ R54, R47, R56.reuse ;  /* 0x000000382f367220 */ /* 0x080fe20000410000 */
[----:B------:R-:W-:Y:S01]  /*66f0*/  FMUL.FTZ R64, R15, R56 ;  /* 0x000000380f407220 */ /* 0x000fe20000410000 */
[-C--:B------:R-:W-:Y:S01]  /*6700*/  FFMA.FTZ R56, R14, R45.reuse, R55 ;  /* 0x0000002d0e387223 */ /* 0x080fe20000010037 */
[----:B------:R-:W-:Y:S01]  /*6710*/  FFMA.FTZ R62, R13, R45, -R62 ;  /* 0x0000002d0d3e7223 */ /* 0x000fe2000001083e */
[----:B------:R-:W-:Y:S02]  /*6720*/  HADD2.F32 R14, -RZ, R52.H0_H0 ;  /* 0x20000034ff0e7230 */ /* 0x000fe40000004100 */
[----:B------:R-:W-:Y:S01]  /*6730*/  FFMA.FTZ R61, R15, R46, -R54 ;  /* 0x0000002e0f3d7223 */ /* 0x000fe20000010836 */
[----:B------:R-:W-:-:S02]  /*6740*/  HADD2.F32 R119, -RZ, R119.H0_H0 ;  /* 0x20000077ff777230 */ /* 0x000fc40000004100 */
[----:B------:R-:W-:Y:S01]  /*6750*/  FFMA.FTZ R63, R47, R46, R64 ;  /* 0x0000002e2f3f7223 */ /* 0x000fe20000010040 */
[----:B------:R-:W-:Y:S02]  /*6760*/  HADD2.F32 R45, -RZ, R76.H0_H0 ;  /* 0x2000004cff2d7230 */ /* 0x000fe40000004100 */
[----:B------:R-:W-:Y:S02]  /*6770*/  HADD2.F32 R13, -RZ, R12.H0_H0 ;  /* 0x2000000cff0d7230 */ /* 0x000fe40000004100 */
[-C--:B------:R-:W-:Y:S01]  /*6780*/  FMUL.FTZ R46, R14, R119.reuse ;  /* 0x000000770e2e7220 */ /* 0x080fe20000410000 */
[----:B------:R-:W-:Y:S01]  /*6790*/  HADD2.F32 R52, -RZ, R52.H1_H1 ;  /* 0x30000034ff347230 */ /* 0x000fe20000004100 */
[----:B------:R-:W-:Y:S01]  /*67a0*/  F2FP.F16.F32.PACK_AB R63, R63, R56 ;  /* 0x000000383f3f723e */ /* 0x000fe200000000ff */
[----:B------:R-:W-:Y:S02]  /*67b0*/  HADD2.F32 R12, -RZ, R12.H1_H1 ;  /* 0x3000000cff0c7230 */ /* 0x000fe40000004100 */
[----:B------:R-:W-:Y:S01]  /*67c0*/  FMUL.FTZ R119, R13, R119 ;  /* 0x000000770d777220 */ /* 0x000fe20000410000 */
[----:B------:R-:W-:-:S02]  /*67d0*/  HADD2.F32 R117, -RZ, R117.H0_H0 ;  /* 0x20000075ff757230 */ /* 0x000fc40000004100 */
[-C--:B------:R-:W-:Y:S01]  /*67e0*/  FMUL.FTZ R47, R52, R45.reuse ;  /* 0x0000002d342f7220 */ /* 0x080fe20000410000 */
[----:B------:R-:W-:Y:S02]  /*67f0*/  HADD2.F32 R15, -RZ, R78.H0_H0 ;  /* 0x2000004eff0f7230 */ /* 0x000fe40000004100 */
[C---:B------:R-:W-:Y:S01]  /*6800*/  FMUL.FTZ R45, R12.reuse, R45 ;  /* 0x0000002d0c2d7220 */ /* 0x040fe20000410000 */
[----:B------:R-:W-:Y:S02]  /*6810*/  HADD2.F32 R118, -RZ, R118.H0_H0 ;  /* 0x20000076ff767230 */ /* 0x000fe40000004100 */
[----:B------:R-:W-:Y:S01]  /*6820*/  FFMA.FTZ R46, R13, R117, -R46 ;  /* 0x000000750d2e7223 */ /* 0x000fe2000001082e */
[----:B------:R-:W-:Y:S02]  /*6830*/  HADD2.F32 R13, -RZ, R53.H0_H0 ;  /* 0x20000035ff0d7230 */ /* 0x000fe40000004100 */
[-C--:B------:R-:W-:Y:S01]  /*6840*/  FFMA.FTZ R47, R12, R15.reuse, -R47 ;  /* 0x0000000f0c2f7223 */ /* 0x080fe2000001082f */
[----:B------:R-:W-:Y:S01]  /*6850*/  FFMA.FTZ R52, R52, R15, R45 ;  /* 0x0000000f34347223 */ /* 0x000fe2000001002d */
[----:B------:R-:W-:-:S02]  /*6860*/  HADD2.F32 R15, -RZ, R65.H0_H0 ;  /* 0x20000041ff0f7230 */ /* 0x000fc40000004100 */
[----:B------:R-:W-:Y:S01]  /*6870*/  FFMA.FTZ R119, R14, R117, R119 ;  /* 0x000000750e777223 */ /* 0x000fe20000010077 */
[--C-:B------:R-:W-:Y:S02]  /*6880*/  HADD2.F32 R12, -RZ, R44.reuse.H0_H0 ;  /* 0x2000002cff0c7230 */ /* 0x100fe40000004100 */
[-C--:B------:R-:W-:Y:S01]  /*6890*/  FMUL.FTZ R45, R13, R118.reuse ;  /* 0x000000760d2d7220 */ /* 0x080fe20000410000 */
[----:B------:R-:W-:Y:S02]  /*68a0*/  HADD2.F32 R53, -RZ, R53.H1_H1 ;  /* 0x30000035ff357230 */ /* 0x000fe40000004100 */
        /* <DEDUP_REMOVED lines=17> */
[----:B------:R-:W-:-:S02]  /*69c0*/  F2FP.F16.F32.PACK_AB R46, R53, R118 ;  /* 0x00000076352e723e */ /* 0x000fc400000000ff */
[----:B------:R-:W-:-:S07]  /*69d0*/  MOV R47, R63 ;  /* 0x0000003f002f7202 */ /* 0x000fce0000000f00 */
.L_x_7082:
[----:B------:R-:W-:Y:S05]  /*69e0*/  BSYNC B2 ;  /* 0x0000000000027941 */ /* 0x000fea0003800000 */
.L_x_7081:
[----:B------:R-:W-:Y:S01]  /*69f0*/  ISETP.GE.AND P4, PT, R11, R110, PT ;  /* 0x0000006e0b00720c */ /* 0x000fe20003f86270 */
[----:B0-----:R0:W-:-:S12]  /*6a00*/  ST.E.128 desc[UR38][R48.64], R12 ;  /* 0x0000000c30007985 */ /* 0x0011d8000c101d26 */
[----:B------:R-:W-:-:S05]  /*6a10*/  @!P4 IMAD.WIDE R50, R11, 0x2, R50 ;  /* 0x000000020b32c825 */ /* 0x000fca00078e0232 */
[----:B----4-:R0:W-:Y:S02]  /*6a20*/  @!P4 ST.E.128 desc[UR38][R50.64], R44 ;  /* 0x0000002c3200c985 */ /* 0x0101e4000c101d26 */
.L_x_7080:
[----:B------:R-:W-:Y:S05]  /*6a30*/  BSYNC B1 ;  /* 0x0000000000017941 */ /* 0x000fea0003800000 */
.L_x_7079:
[----:B------:R-:W-:-:S03]  /*6a40*/  UMOV UR4, 0xffffffff ;  /* 0xffffffff00047882 */ /* 0x000fc60000000000 */
[----:B------:R-:W-:Y:S05]  /*6a50*/  BRA.DIV UR4, `(.L_x_7083) ;  /* 0x0000013604707947 */ /* 0x000fea000b800000 */
[----:B0-----:R-:W0:Y:S04]  /*6a60*/  SHFL.IDX PT, R108, R108, 0x3, 0x181f ;  /* 0x00781f006c6c7f89 */ /* 0x001e2800000e0000 */
[----:B------:R0:W0:Y:S02]  /*6a70*/  SHFL.IDX PT, R50, R109, 0x3, 0x181f ;  /* 0x00781f006d327f89 */ /* 0x00002400000e0000 */
.L_x_7355:
[----:B------:R-:W-:-:S13]  /*6a80*/  ISETP.GE.OR P4, PT, R218, R98, P1 ;  /* 0x00000062da00720c */ /* 0x000fda0000f86670 */
[----:B------:R-:W-:Y:S05]  /*6a90*/  @P4 BRA `(.L_x_7056) ;  /* 0x0000000c00784947 */ /* 0x000fea0003800000 */
[----:B------:R-:W-:Y:S01]  /*6aa0*/  SEL R112, R37, R112, !P0 ;  /* 0x0000007025707207 */ /* 0x000fe20004000000 */
[----:B------:R-:W-:Y:S01]  /*6ab0*/  BSSY B1, `(.L_x_7084) ;  /* 0x000006b000017945 */ /* 0x000fe20003800000 */
[C---:B0-----:R-:W-:Y:S02]  /*6ac0*/  LEA R48, P4, R43.reuse, R50, 0x1 ;  /* 0x000000322b307211 */ /* 0x041fe400078808ff */
[----:B------:R-:W-:Y:S02]  /*6ad0*/  SHF.R.S32.HI R11, RZ, 0x1f, R112 ;  /* 0x0000001fff0b7819 */ /* 0x000fe40000011470 */
[----:B------:R-:W-:Y:S02]  /*6ae0*/  LEA.HI.X R49, R43, R108, R83, 0x1, P4 ;  /* 0x0000006c2b317211 */ /* 0x000fe400020f0c53 */
[----:B------:R-:W-:-:S04]  /*6af0*/  LEA.HI R112, R11, R112, RZ, 0x4 ;  /* 0x000000700b707211 */ /* 0x000fc800078f20ff */
[----:B------:R-:W-:-:S04]  /*6b00*/  LEA.HI.SX32 R112, R112, R81, 0x1c ;  /* 0x0000005170707211 */ /* 0x000fc800078fe2ff */
[----:B----4-:R-:W-:Y:S01]  /*6b10*/  SHF.R.S32.HI R13, RZ, 0x1f, R112 ;  /* 0x0000001fff0d7819 */ /* 0x010fe20000011470 */
        /* <DEDUP_REMOVED lines=62> */
[----:B------:R-:W-:Y:S01]  /*6f00*/  FMUL.FTZ R46, R14, R115 ;  /* 0x000000730e2e7220 */ /* 0x000fe20000410000 */
[----:B------:R-:W-:Y:S01]  /*6f10*/  HADD2.F32 R113, -RZ, R113.H0_H0 ;  /* 0x20000071ff717230 */ /* 0x000fe20000004100 */
[----:B------:R-:W-:Y:S01]  /*6f20*/  F2FP.F16.F32.PACK_AB R59, R62, R59 ;  /* 0x0000003b3e3b723e */ /* 0x000fe200000000ff */
[--C-:B------:R-:W-:Y:S02]  /*6f30*/  HADD2.F32 R13, -RZ, R12.reuse.H0_H0 ;  /* 0x2000000cff0d7230 */ /* 0x100fe40000004100 */
[----:B------:R-:W-:Y:S01]  /*6f40*/  FMUL.FTZ R47, R51, R45 ;  /* 0x0000002d332f7220 */ /* 0x000fe20000410000 */
        /* <DEDUP_REMOVED lines=33> */
.L_x_7085:
[----:B------:R-:W-:Y:S05]  /*7160*/  BSYNC B1 ;  /* 0x0000000000017941 */ /* 0x000fea0003800000 */
.L_x_7084:
[----:B0-----:R0:W-:Y:S01]  /*7170*/  ST.E.128 desc[UR38][R48.64], R12 ;  /* 0x0000000c30007985 */ /* 0x0011e2000c101d26 */
[----:B------:R-:W-:Y:S01]  /*7180*/  ISETP.GE.AND P3, PT, R11, R110, PT ;  /* 0x0000006e0b00720c */ /* 0x000fe20003f66270 */
[----:B------:R-:W-:-:S12]  /*7190*/  IMAD.MOV.U32 R51, RZ, RZ, R108 ;  /* 0x000000ffff337224 */ /* 0x000fd800078e006c */
[----:B------:R-:W-:Y:S05]  /*71a0*/  @P3 BRA `(.L_x_7056) ;  /* 0x0000000400b43947 */ /* 0x000fea0003800000 */
[----:B0-----:R-:W-:-:S05]  /*71b0*/  IMAD.WIDE R12, R11, 0x2, R50 ;  /* 0x000000020b0c7825 */ /* 0x001fca00078e0232 */
[----:B----4-:R0:W-:Y:S01]  /*71c0*/  ST.E.128 desc[UR38][R12.64], R44 ;  /* 0x0000002c0c007985 */ /* 0x0101e2000c101d26 */
[----:B------:R-:W-:Y:S05]  /*71d0*/  BRA `(.L_x_7056) ;  /* 0x0000000400a87947 */ /* 0x000fea0003800000 */
.L_x_7015:
[----:B------:R-:W-:-:S13]  /*71e0*/  ISETP.NE.AND P5, PT, R157, 0x3, PT ;  /* 0x000000039d00780c */ /* 0x000fda0003fa5270 */
[----:B------:R-:W-:Y:S05]  /*71f0*/  @!P5 BRA `(.L_x_7086) ;  /* 0x000000000004d947 */ /* 0x000fea0003800000 */
[----:B------:R-:W-:Y:S01]  /*7200*/  BPT.TRAP 0x1 ;  /* 0x000000040000795c */ /* 0x000fe20000300000 */
.L_x_7086:
[----:B------:R-:W-:Y:S01]  /*7210*/  IMAD R92, R155, 0x8, R156 ;  /* 0x000000089b5c7824 */ /* 0x000fe200078e029c */
[----:B------:R-:W-:Y:S01]  /*7220*/  SHF.L.U32 R103, R154, 0x1f, RZ ;  /* 0x0000001f9a677819 */ /* 0x000fe200000006ff */
[----:B------:R-:W-:Y:S01]  /*7230*/  BSSY B1, `(.L_x_7087) ;  /* 0x0000004000017945 */ /* 0x000fe20003800000 */
[----:B------:R-:W-:Y:S02]  /*7240*/  SHF.R.S32.HI R100, RZ, 0x1f, R101 ;  /* 0x0000001fff647819 */ /* 0x000fe40000011465 */
[----:B------:R-:W0:Y:S02]  /*7250*/  SYNCS.PHASECHK.TRANS64.TRYWAIT P3, [R92+URZ+0x28890], R103 ;  /* 0x028890675c0075a7 */ /* 0x000e24000806017f */
[----:B0-----:R-:W-:Y:S05]  /*7260*/  @!P3 BRA `(.L_x_7088) ;  /* 0x0000012c00b8b947 */ /* 0x001fea0003800000 */
.L_x_7356:
[----:B------:R-:W-:Y:S05]  /*7270*/  BSYNC B1 ;  /* 0x0000000000017941 */ /* 0x000fea0003800000 */
.L_x_7087:
        /* <DEDUP_REMOVED lines=27> */
.L_x_7360:
[----:B------:R-:W-:Y:S04]  /*7430*/  BSSY B1, `(.L_x_7090) ;  /* 0x000000d000017945 */ /* 0x000fe80003800000 */
[----:B------:R-:W-:Y:S05]  /*7440*/  @!P3 BRA `(.L_x_7091) ;  /* 0x00000000002cb947 */ /* 0x000fea0003800000 */
[----:B------:R-:W-:Y:S02]  /*7450*/  ULDC UR4, c[0x0][0x2f4] ;  /* 0x0000bd0000047ab9 */ /* 0x000fe40000000800 */
[----:B------:R-:W-:-:S13]  /*7460*/  ISETP.GE.AND P3, PT, R16, UR4, PT ;  /* 0x0000000410007c0c */ /* 0x000fda000bf66270 */
[----:B---3--:R-:W-:-:S04]  /*7470*/  @!P3 LEA R50, P4, R16, R14, 0x1 ;  /* 0x0000000e1032b211 */ /* 0x008fc800078808ff */
[----:B--2---:R-:W-:Y:S02]  /*7480*/  @!P3 LEA.HI.X R51, R16, R45, R17, 0x1, P4 ;  /* 0x0000002d1033b211 */ /* 0x004fe400020f0c11 */
[----:B------:R-:W-:-:S13]  /*7490*/  ISETP.GE.AND P4, PT, R22, UR4, PT ;  /* 0x0000000416007c0c */ /* 0x000fda000bf86270 */
[C---:B------:R-:W-:Y:S02]  /*74a0*/  @!P4 LEA R48, P6, R22.reuse, R14, 0x1 ;  /* 0x0000000e1630c211 */ /* 0x040fe400078c08ff */
[----:B------:R-:W2:Y:S02]  /*74b0*/  @!P3 LDS.128 R12, [R94+0x18400] ;  /* 0x018400005e0cb984 */ /* 0x000ea40000000c00 */
[----:B------:R-:W-:Y:S02]  /*74c0*/  @!P4 LEA.HI.X R49, R22, R45, R2, 0x1, P6 ;  /* 0x0000002d1631c211 */ /* 0x000fe400030f0c02 */
[----:B--2---:R-:W-:Y:S04]  /*74d0*/  @!P3 ST.E.128 desc[UR38][R50.64], R12 ;  /* 0x0000000c3200b985 */ /* 0x004fe8000c101d26 */
[----:B------:R-:W2:Y:S04]  /*74e0*/  @!P4 LDS.128 R12, [R94+0x1c400] ;  /* 0x01c400005e0cc984 */ /* 0x000ea80000000c00 */
[----:B--2---:R4:W-:Y:S02]  /*74f0*/  @!P4 ST.E.128 desc[UR38][R48.64], R12 ;  /* 0x0000000c3000c985 */ /* 0x0049e4000c101d26 */
.L_x_7091:
[----:B------:R-:W-:Y:S05]  /*7500*/  BSYNC B1 ;  /* 0x0000000000017941 */ /* 0x000fea0003800000 */
.L_x_7090:
[----:B------:R-:W-:-:S03]  /*7510*/  UMOV UR4, 0xffffffff ;  /* 0xffffffff00047882 */ /* 0x000fc60000000000 */
[----:B------:R-:W-:Y:S05]  /*7520*/  BRA.DIV UR4, `(.L_x_7092) ;  /* 0x0000012e04647947 */ /* 0x000fea000b800000 */
[----:B--2---:R2:W0:Y:S04]  /*7530*/  SHFL.IDX PT, R45, R46, 0x1, 0x181f ;  /* 0x00381f002e2d7f89 */ /* 0x00442800000e0000 */
[----:B---34-:R2:W3:Y:S02]  /*7540*/  SHFL.IDX PT, R14, R44, 0x1, 0x181f ;  /* 0x00381f002c0e7f89 */ /* 0x0184e400000e0000 */
.L_x_7364:
[----:B------:R-:W-:Y:S01]  /*7550*/  ISETP.GE.AND P3, PT, R47, 0x21, PT ;  /* 0x000000212f00780c */ /* 0x000fe20003f66270 */
[----:B------:R-:W-:-:S12]  /*7560*/  BSSY B1, `(.L_x_7093) ;  /* 0x000000d000017945 */ /* 0x000fd80003800000 */
[----:B------:R-:W-:Y:S05]  /*7570*/  @!P3 BRA `(.L_x_7094) ;  /* 0x00000000002cb947 */ /* 0x000fea0003800000 */
[----:B------:R-:W-:Y:S02]  /*7580*/  ULDC UR4, c[0x0][0x2f4] ;  /* 0x0000bd0000047ab9 */ /* 0x000fe40000000800 */
[----:B------:R-:W-:-:S13]  /*7590*/  ISETP.GE.AND P3, PT, R16, UR4, PT ;  /* 0x0000000410007c0c */ /* 0x000fda000bf66270 */
[----:B---3--:R-:W-:-:S04]  /*75a0*/  @!P3 LEA R50, P4, R16, R14, 0x1 ;  /* 0x0000000e1032b211 */ /* 0x008fc800078808ff */
[----:B0-----:R-:W-:Y:S02]  /*75b0*/  @!P3 LEA.HI.X R51, R16, R45, R17, 0x1, P4 ;  /* 0x0000002d1033b211 */ /* 0x001fe400020f0c11 */
[----:B------:R-:W-:-:S13]  /*75c0*/  ISETP.GE.AND P4, PT, R22, UR4, PT ;  /* 0x0000000416007c0c */ /* 0x000fda000bf86270 */
[C---:B------:R-:W-:Y:S02]  /*75d0*/  @!P4 LEA R48, P6, R22.reuse, R14, 0x1 ;  /* 0x0000000e1630c211 */ /* 0x040fe400078c08ff */
[----:B------:R-:W0:Y:S02]  /*75e0*/  @!P3 LDS.128 R12, [R94+0x19400] ;  /* 0x019400005e0cb984 */ /* 0x000e240000000c00 */
[----:B------:R-:W-:Y:S02]  /*75f0*/  @!P4 LEA.HI.X R49, R22, R45, R2, 0x1, P6 ;  /* 0x0000002d1631c211 */ /* 0x000fe400030f0c02 */
[----:B0-----:R-:W-:Y:S04]  /*7600*/  @!P3 ST.E.128 desc[UR38][R50.64], R12 ;  /* 0x0000000c3200b985 */ /* 0x001fe8000c101d26 */
[----:B------:R-:W0:Y:S04]  /*7610*/  @!P4 LDS.128 R12, [R94+0x1d400] ;  /* 0x01d400005e0cc984 */ /* 0x000e280000000c00 */
[----:B0-----:R4:W-:Y:S02]  /*7620*/  @!P4 ST.E.128 desc[UR38][R48.64], R12 ;  /* 0x0000000c3000c985 */ /* 0x0019e4000c101d26 */
.L_x_7094:
[----:B------:R-:W-:Y:S05]  /*7630*/  BSYNC B1 ;  /* 0x0000000000017941 */ /* 0x000fea0003800000 */
.L_x_7093:
[----:B------:R-:W-:-:S03]  /*7640*/  UMOV UR4, 0xffffffff ;  /* 0xffffffff00047882 */ /* 0x000fc60000000000 */
[----:B------:R-:W-:Y:S05]  /*7650*/  BRA.DIV UR4, `(.L_x_7095) ;  /* 0x0000012e04607947 */ /* 0x000fea000b800000 */
[----:B0-----:R0:W0:Y:S04]  /*7660*/  SHFL.IDX PT, R45, R46, 0x2, 0x181f ;  /* 0x00581f002e2d7f89 */ /* 0x00102800000e0000 */
[----:B---34-:R3:W4:Y:S02]  /*7670*/  SHFL.IDX PT, R14, R44, 0x2, 0x181f ;  /* 0x00581f002c0e7f89 */ /* 0x01872400000e0000 */
.L_x_7368:
[----:B------:R-:W-:Y:S01]  /*7680*/  ISETP.GE.AND P3, PT, R47, 0x41, PT ;  /* 0x000000412f00780c */ /* 0x000fe20003f66270 */
[----:B------:R-:W-:-:S12]  /*7690*/  BSSY B1, `(.L_x_7096) ;  /* 0x000000d000017945 */ /* 0x000fd80003800000 */
[----:B------:R-:W-:Y:S05]  /*76a0*/  @!P3 BRA `(.L_x_7097) ;  /* 0x00000000002cb947 */ /* 0x000fea0003800000 */
[----:B------:R-:W-:Y:S02]  /*76b0*/  ULDC UR4, c[0x0][0x2f4] ;  /* 0x0000bd0000047ab9 */ /* 0x000fe40000000800 */
[----:B------:R-:W-:-:S13]  /*76c0*/  ISETP.GE.AND P3, PT, R16, UR4, PT ;  /* 0x0000000410007c0c */ /* 0x000fda000bf66270 */
[----:B----4-:R-:W-:-:S04]  /*76d0*/  @!P3 LEA R50, P4, R16, R14, 0x1 ;  /* 0x0000000e1032b211 */ /* 0x010fc800078808ff */
        /* <DEDUP_REMOVED lines=8> */
.L_x_7097:
[----:B------:R-:W-:Y:S05]  /*7760*/  BSYNC B1 ;  /* 0x0000000000017941 */ /* 0x000fea0003800000 */
.L_x_7096:
[----:B------:R-:W-:-:S03]  /*7770*/  UMOV UR4, 0xffffffff ;  /* 0xffffffff00047882 */ /* 0x000fc60000000000 */
[----:B------:R-:W-:Y:S05]  /*7780*/  BRA.DIV UR4, `(.L_x_7098) ;  /* 0x0000012e045c7947 */ /* 0x000fea000b800000 */
[----:B0-----:R0:W0:Y:S04]  /*7790*/  SHFL.IDX PT, R45, R46, 0x3, 0x181f ;  /* 0x00781f002e2d7f89 */ /* 0x00102800000e0000 */
[----:B----4-:R4:W0:Y:S02]  /*77a0*/  SHFL.IDX PT, R14, R44, 0x3, 0x181f ;  /* 0x00781f002c0e7f89 */ /* 0x01082400000e0000 */
.L_x_7372:
[----:B------:R-:W-:-:S13]  /*77b0*/  ISETP.GE.AND P3, PT, R47, 0x61, PT ;  /* 0x000000612f00780c */ /* 0x000fda0003f66270 */
[----:B------:R-:W-:Y:S05]  /*77c0*/  @!P3 BRA `(.L_x_7056) ;  /* 0x00000000002cb947 */ /* 0x000fea0003800000 */
[----:B------:R-:W-:Y:S02]  /*77d0*/  ULDC UR4, c[0x0][0x2f4] ;  /* 0x0000bd0000047ab9 */ /* 0x000fe40000000800 */
[----:B------:R-:W-:-:S13]  /*77e0*/  ISETP.GE.AND P3, PT, R16, UR4, PT ;  /* 0x0000000410007c0c */ /* 0x000fda000bf66270 */
[----:B012---:R-:W-:-:S04]  /*77f0*/  @!P3 LEA R46, P4, R16, R14, 0x1 ;  /* 0x0000000e102eb211 */ /* 0x007fc800078808ff */
[----:B------:R-:W-:Y:S02]  /*7800*/  @!P3 LEA.HI.X R47, R16, R45, R17, 0x1, P4 ;  /* 0x0000002d102fb211 */ /* 0x000fe400020f0c11 */
[----:B------:R-:W-:-:S13]  /*7810*/  ISETP.GE.AND P4, PT, R22, UR4, PT ;  /* 0x0000000416007c0c */ /* 0x000fda000bf86270 */
[C---:B---34-:R-:W-:Y:S02]  /*7820*/  @!P4 LEA R44, P6, R22.reuse, R14, 0x1 ;  /* 0x0000000e162cc211 */ /* 0x058fe400078c08ff */
[----:B------:R-:W0:Y:S02]  /*7830*/  @!P3 LDS.128 R12, [R94+0x1b400] ;  /* 0x01b400005e0cb984 */ /* 0x000e240000000c00 */
[----:B------:R-:W-:Y:S02]  /*7840*/  @!P4 LEA.HI.X R45, R22, R45, R2, 0x1, P6 ;  /* 0x0000002d162dc211 */ /* 0x000fe400030f0c02 */
[----:B0-----:R-:W-:Y:S04]  /*7850*/  @!P3 ST.E.128 desc[UR38][R46.64], R12 ;  /* 0x0000000c2e00b985 */ /* 0x001fe8000c101d26 */
[----:B------:R-:W0:Y:S04]  /*7860*/  @!P4 LDS.128 R12, [R94+0x1f400] ;  /* 0x01f400005e0cc984 */ /* 0x000e280000000c00 */
[----:B0-----:R0:W-:Y:S02]  /*7870*/  @!P4 ST.E.128 desc[UR38][R44.64], R12 ;  /* 0x0000000c2c00c985 */ /* 0x0011e4000c101d26 */
.L_x_7056:
[----:B------:R-:W-:Y:S05]  /*7880*/  BSYNC B0 ;  /* 0x0000000000007941 */ /* 0x000fea0003800000 */
.L_x_7014:
[----:B------:R-:W5:Y:S01]  /*7890*/  S2R R11, SR_TID.X ;  /* 0x00000000000b7919 */ /* 0x000f620000002100 */
        /* <DEDUP_REMOVED lines=8> */
[----:B-----5:R-:W-:Y:S01]  /*7920*/  LOP3.LUT R11, R11, 0x7f, RZ, 0xc0, !PT ;  /* 0x0000007f0b0b7812 */ /* 0x020fe200078ec0ff */
[----:B---3--:R3:W-:Y:S03]  /*7930*/  BAR.SYNC.DEFER_BLOCKING R97, 0x80 ;  /* 0x000200610000751d */ /* 0x0087e60000010000 */
[----:B------:R-:W-:-:S13]  /*7940*/  ISETP.NE.AND P3, PT, R11, RZ, PT ;  /* 0x000000ff0b00720c */ /* 0x000fda0003f65270 */
[----:B------:R-:W-:-:S05]  /*7950*/  @!P3 VIADD R11, R92, 0x288a0 ;  /* 0x000288a05c0bb836 */ /* 0x000fca0000000000 */
[----:B------:R-:W-:-:S04]  /*7960*/  @!P3 PRMT R11, RZ, 0x654, R11 ;  /* 0x00000654ff0bb816 */ /* 0x000fc8000000000b */
[----:B------:R3:W-:Y:S01]  /*7970*/  @!P3 SYNCS.ARRIVE.TRANS64.RED.A1T0 RZ, [R11+URZ], RZ ;  /* 0x000000ff0bffb9a7 */ /* 0x0007e2000810043f */
[----:B------:R-:W-:Y:S05]  /*7980*/  @!P5 BRA `(.L_x_7100) ;  /* 0x000000000004d947 */ /* 0x000fea0003800000 */
[----:B------:R-:W-:Y:S01]  /*7990*/  BPT.TRAP 0x1 ;  /* 0x000000040000795c */ /* 0x000fe20000300000 */
.L_x_7100:
[----:B------:R-:W-:Y:S05]  /*79a0*/  BSYNC B0 ;  /* 0x0000000000007941 */ /* 0x000fea0003800000 */
.L_x_7099:
[----:B------:R-:W5:Y:S01]  /*79b0*/  SYNCS.PHASECHK.TRANS64.TRYWAIT P4, [R92+URZ+0x288b0], R103 ;  /* 0x0288b0675c0075a7 */ /* 0x000f62000808017f */
[----:B------:R-:W-:Y:S01]  /*79c0*/  ULDC UR36, c[0x0][0x2f4] ;  /* 0x0000bd0000247ab9 */ /* 0x000fe20000000800 */
[----:B------:R-:W-:Y:S04]  /*79d0*/  BSSY B0, `(.L_x_7101) ;  /* 0x0000002000007945 */ /* 0x000fe80003800000 */
[----:B-----5:R-:W-:Y:S05]  /*79e0*/  @!P4 BRA `(.L_x_7102) ;  /* 0x0000012c000cc947 */ /* 0x020fea0003800000 */
.L_x_7373:
[----:B------:R-:W-:Y:S05]  /*79f0*/  BSYNC B0 ;  /* 0x0000000000007941 */ /* 0x000fea0003800000 */
.L_x_7101:
[----:B------:R-:W-:Y:S01]  /*7a00*/  ULDC.64 UR4, c[0x0][0x328] ;  /* 0x0000ca0000047ab9 */ /* 0x000fe20000000a00 */
[----:B------:R-:W-:Y:S01]  /*7a10*/  IMAD.IADD R98, R98, 0x1, -R153 ;  /* 0x0000000162627824 */ /* 0x000fe200078e0a99 */
[----:B------:R-:W-:Y:S01]  /*7a20*/  BSSY B0, `(.L_x_7103) ;  /* 0x0000020000007945 */ /* 0x000fe20003800000 */
[----:B------:R-:W-:Y:S02]  /*7a30*/  IMAD R100, R100, UR4, RZ ;  /* 0x0000000464647c24 */ /* 0x000fe4000f8e02ff */
[----:B01--4-:R-:W-:-:S04]  /*7a40*/  IMAD.WIDE.U32 R12, R101, UR4, RZ ;  /* 0x00000004650c7c25 */ /* 0x013fc8000f8e00ff */
[----:B------:R-:W-:Y:S01]  /*7a50*/  IMAD R101, R101, UR5, R100 ;  /* 0x0000000565657c24 */ /* 0x000fe2000f8e0264 */
[----:B------:R-:W-:Y:S02]  /*7a60*/  ULDC.64 UR4, c[0x0][0x338] ;  /* 0x0000ce0000047ab9 */ /* 0x000fe40000000a00 */
[----:B------:R-:W-:Y:S02]  /*7a70*/  IMAD R99, R99, UR4, RZ ;  /* 0x0000000463637c24 */ /* 0x000fe4000f8e02ff */
[----:B------:R-:W-:Y:S02]  /*7a80*/  IADD3 R13, R13, R101, RZ ;  /* 0x000000650d0d7210 */ /* 0x000fe40007ffe0ff */
[C---:B------:R-:W-:Y:S02]  /*7a90*/  IMAD R99, R102.reuse, UR5, R99 ;  /* 0x0000000566637c24 */ /* 0x040fe4000f8e0263 */
[----:B------:R-:W-:Y:S01]  /*7aa0*/  IMAD.WIDE.U32 R102, R102, UR4, R12 ;  /* 0x0000000466667c25 */ /* 0x000fe2000f8e000c */
[----:B------:R-:W-:-:S03]  /*7ab0*/  ULDC.64 UR4, c[0x0][0x330] ;  /* 0x0000cc0000047ab9 */ /* 0x000fc60000000a00 */
[----:B---3--:R-:W-:Y:S02]  /*7ac0*/  IMAD R11, R35, UR4, RZ ;  /* 0x00000004230b7c24 */ /* 0x008fe4000f8e02ff */
[----:B------:R-:W-:Y:S02]  /*7ad0*/  IMAD.IADD R103, R103, 0x1, R99 ;  /* 0x0000000167677824 */ /* 0x000fe400078e0263 */
[C---:B------:R-:W-:Y:S02]  /*7ae0*/  IMAD R11, R42.reuse, UR5, R11 ;  /* 0x000000052a0b7c24 */ /* 0x040fe4000f8e020b */
[----:B------:R-:W-:Y:S01]  /*7af0*/  IMAD.WIDE.U32 R12, R42, UR4, R102 ;  /* 0x000000042a0c7c25 */ /* 0x000fe2000f8e0066 */
[----:B------:R-:W-:-:S03]  /*7b00*/  ULDC.64 UR4, c[0x0][0x318] ;  /* 0x0000c60000047ab9 */ /* 0x000fc60000000a00 */
[----:B------:R-:W-:Y:S01]  /*7b10*/  IMAD.IADD R11, R13, 0x1, R11 ;  /* 0x000000010d0b7824 */ /* 0x000fe200078e020b */
[----:B------:R-:W-:-:S04]  /*7b20*/  LEA R48, P4, R12, UR4, 0x1 ;  /* 0x000000040c307c11 */ /* 0x000fc8000f8808ff */
[----:B------:R-:W-:Y:S01]  /*7b30*/  LEA.HI.X R11, R12, UR5, R11, 0x1, P4 ;  /* 0x000000050c0b7c11 */ /* 0x000fe2000a0f0c0b */
[----:B------:R0:W1:Y:S01]  /*7b40*/  SHFL.IDX PT, R47, R48, RZ, 0x181f ;  /* 0x00181fff302f7589 */ /* 0x00006200000e0000 */
[----:B------:R-:W-:-:S03]  /*7b50*/  ISETP.GE.AND P4, PT, R98, 0x1, PT ;  /* 0x000000016200780c */ /* 0x000fc60003f86270 */
[----:B------:R0:W3:Y:S10]  /*7b60*/  SHFL.IDX PT, R13, R11, RZ, 0x181f ;  /* 0x00181fff0b0d7589 */ /* 0x0000f400000e0000 */
[----:B0-----:R-:W-:Y:S05]  /*7b70*/  @!P4 BRA `(.L_x_7104) ;  /* 0x000000000028c947 */ /* 0x001fea0003800000 */
[----:B------:R-:W-:-:S13]  /*7b80*/  ISETP.GE.AND P4, PT, R16, UR36, PT ;  /* 0x0000002410007c0c */ /* 0x000fda000bf86270 */
[----:B-12---:R-:W-:-:S04]  /*7b90*/  @!P4 LEA R44, P5, R16, R47, 0x1 ;  /* 0x0000002f102cc211 */ /* 0x006fc800078a08ff */
[----:B---3--:R-:W-:Y:S02]  /*7ba0*/  @!P4 LEA.HI.X R45, R16, R13, R17, 0x1, P5 ;  /* 0x0000000d102dc211 */ /* 0x008fe400028f0c11 */
[----:B------:R-:W-:-:S13]  /*7bb0*/  ISETP.GE.AND P5, PT, R22, UR36, PT ;  /* 0x0000002416007c0c */ /* 0x000fda000bfa6270 */
[----:B------:R-:W-:-:S04]  /*7bc0*/  @!P5 LEA R46, P6, R22, R47, 0x1 ;  /* 0x0000002f162ed211 */ /* 0x000fc800078c08ff */
[----:B------:R-:W-:Y:S02]  /*7bd0*/  @!P5 LEA.HI.X R47, R22, R13, R2, 0x1, P6 ;  /* 0x0000000d162fd211 */ /* 0x000fe400030f0c02 */
[----:B------:R-:W0:Y:S04]  /*7be0*/  @!P4 LDS.128 R12, [R94+0x400] ;  /* 0x000400005e0cc984 */ /* 0x000e280000000c00 */
[----:B0-----:R-:W-:Y:S04]  /*7bf0*/  @!P4 ST.E.128 desc[UR38][R44.64], R12 ;  /* 0x0000000c2c00c985 */ /* 0x001fe8000c101d26 */
[----:B------:R-:W0:Y:S04]  /*7c00*/  @!P5 LDS.128 R12, [R94+0x4400] ;  /* 0x004400005e0cd984 */ /* 0x000e280000000c00 */
[----:B0-----:R0:W-:Y:S02]  /*7c10*/  @!P5 ST.E.128 desc[UR38][R46.64], R12 ;  /* 0x0000000c2e00d985 */ /* 0x0011e4000c101d26 */
.L_x_7104:
[----:B------:R-:W-:Y:S05]  /*7c20*/  BSYNC B0 ;  /* 0x0000000000007941 */ /* 0x000fea0003800000 */
.L_x_7103:
[----:B------:R-:W-:Y:S01]  /*7c30*/  ISETP.GE.AND P4, PT, R98, 0x21, PT ;  /* 0x000000216200780c */ /* 0x000fe20003f86270 */
[----:B0--3--:R0:W3:Y:S01]  /*7c40*/  SHFL.IDX PT, R13, R11, 0x1, 0x181f ;  /* 0x00381f000b0d7f89 */ /* 0x0090e200000e0000 */
[----:B------:R-:W-:Y:S03]  /*7c50*/  BSSY B0, `(.L_x_7105) ;  /* 0x000000d000007945 */ /* 0x000fe60003800000 */
[----:B-1----:R0:W1:Y:S08]  /*7c60*/  SHFL.IDX PT, R47, R48, 0x1, 0x181f ;  /* 0x00381f00302f7f89 */ /* 0x00207000000e0000 */
        /* <DEDUP_REMOVED lines=11> */
.L_x_7106:
[----:B------:R-:W-:Y:S05]  /*7d20*/  BSYNC B0 ;  /* 0x0000000000007941 */ /* 0x000fea0003800000 */
.L_x_7105:
        /* <DEDUP_REMOVED lines=15> */
.L_x_7108:
[----:B------:R-:W-:Y:S05]  /*7e20*/  BSYNC B0 ;  /* 0x0000000000007941 */ /* 0x000fea0003800000 */
.L_x_7107:
[----:B------:R-:W-:Y:S01]  /*7e30*/  ISETP.GE.AND P4, PT, R98, 0x61, PT ;  /* 0x000000616200780c */ /* 0x000fe20003f86270 */
[----:B------:R-:W4:Y:S01]  /*7e40*/  SHFL.IDX PT, R11, R11, 0x3, 0x181f ;  /* 0x00781f000b0b7f89 */ /* 0x000f2200000e0000 */
[----:B------:R-:W-:Y:S03]  /*7e50*/  BSSY B0, `(.L_x_7109) ;  /* 0x000000d000007945 */ /* 0x000fe60003800000 */
[----:B01----:R0:W1:Y:S08]  /*7e60*/  SHFL.IDX PT, R47, R48, 0x3, 0x181f ;  /* 0x00781f00302f7f89 */ /* 0x00307000000e0000 */
[----:B0-----:R-:W-:Y:S05]  /*7e70*/  @!P4 BRA `(.L_x_7110) ;  /* 0x000000000028c947 */ /* 0x001fea0003800000 */
[----:B------:R-:W-:-:S13]  /*7e80*/  ISETP.GE.AND P4, PT, R16, UR36, PT ;  /* 0x0000002410007c0c */ /* 0x000fda000bf86270 */
[----:B---3--:R-:W0:Y:S01]  /*7e90*/  @!P4 LDS.128 R12, [R94+0x3400] ;  /* 0x003400005e0cc984 */ /* 0x008e220000000c00 */
[----:B-12---:R-:W-:-:S04]  /*7ea0*/  @!P4 LEA R44, P5, R16, R47, 0x1 ;  /* 0x0000002f102cc211 */ /* 0x006fc800078a08ff */
[----:B----4-:R-:W-:Y:S02]  /*7eb0*/  @!P4 LEA.HI.X R45, R16, R11, R17, 0x1, P5 ;  /* 0x0000000b102dc211 */ /* 0x010fe400028f0c11 */
[----:B------:R-:W-:-:S13]  /*7ec0*/  ISETP.GE.AND P5, PT, R22, UR36, PT ;  /* 0x0000002416007c0c */ /* 0x000fda000bfa6270 */
[----:B------:R-:W-:-:S04]  /*7ed0*/  @!P5 LEA R46, P6, R22, R47, 0x1 ;  /* 0x0000002f162ed211 */ /* 0x000fc800078c08ff */
[----:B------:R-:W-:Y:S01]  /*7ee0*/  @!P5 LEA.HI.X R47, R22, R11, R2, 0x1, P6 ;  /* 0x0000000b162fd211 */ /* 0x000fe200030f0c02 */
[----:B0-----:R-:W-:Y:S04]  /*7ef0*/  @!P4 ST.E.128 desc[UR38][R44.64], R12 ;  /* 0x0000000c2c00c985 */ /* 0x001fe8000c101d26 */
[----:B------:R-:W0:Y:S04]  /*7f00*/  @!P5 LDS.128 R12, [R94+0x7400] ;  /* 0x007400005e0cd984 */ /* 0x000e280000000c00 */
[----:B0-----:R0:W-:Y:S02]  /*7f10*/  @!P5 ST.E.128 desc[UR38][R46.64], R12 ;  /* 0x0000000c2e00d985 */ /* 0x0011e4000c101d26 */
.L_x_7110:
[----:B------:R-:W-:Y:S05]  /*7f20*/  BSYNC B0 ;  /* 0x0000000000007941 */ /* 0x000fea0003800000 */
.L_x_7109:
[----:B------:R-:W-:Y:S01]  /*7f30*/  @!PT LDS RZ, [RZ] ;  /* 0x00000000fffff984 */ /* 0x000fe20000000800 */
[----:B------:R-:W-:Y:S01]  /*7f40*/  @!PT LDS RZ, [RZ] ;  /* 0x00000000fffff984 */ /* 0x000fe20000000800 */
[----:B------:R-:W-:Y:S01]  /*7f50*/  @!PT LDS RZ, [RZ] ;  /* 0x00000000fffff984 */ /* 0x000fe20000000800 */
[----:B------:R-:W-:Y:S01]  /*7f60*/  @!PT LDS RZ, [RZ] ;  /* 0x00000000fffff984 */ /* 0x000fe20000000800 */
[----:B------:R5:W-:Y:S06]  /*7f70*/  MEMBAR.ALL.CTA ;  /* 0x0000000000007992 */ /* 0x000bec0000008000 */
[----:B-----5:R-:W5:Y:S01]  /*7f80*/  FENCE.VIEW.ASYNC.S ;  /* 0x00000000000073c6 */ /* 0x020f620000000000 */
[----:B------:R-:W-:Y:S01]  /*7f90*/  @!P3 IADD3 R92, R92, 0x288c0, RZ ;  /* 0x000288c05c5cb810 */ /* 0x000fe20007ffe0ff */
[----:B------:R-:W-:Y:S01]  /*7fa0*/  VIADD R155, R155, 0x1 ;  /* 0x000000019b9b7836 */ /* 0x000fe20000000000 */
[----:B-----5:R0:W-:Y:S01]  /*7fb0*/  BAR.SYNC.DEFER_BLOCKING R97, 0x80 ;  /* 0x000200610000751d */ /* 0x0201e20000010000 */
[----:B------:R-:W-:-:S02]  /*7fc0*/  ISETP.NE.AND P4, PT, R93, RZ, PT ;  /* 0x000000ff5d00720c */ /* 0x000fc40003f85270 */
[----:B------:R-:W-:-:S04]  /*7fd0*/  @!P3 PRMT R92, RZ, 0x654, R92 ;  /* 0x00000654ff5cb816 */ /* 0x000fc8000000005c */
[----:B------:R0:W-:Y:S01]  /*7fe0*/  @!P3 SYNCS.ARRIVE.TRANS64.RED.A1T0 RZ, [R92+URZ], RZ ;  /* 0x000000ff5cffb9a7 */ /* 0x0001e2000810043f */
[----:B------:R-:W-:-:S04]  /*7ff0*/  ISETP.NE.AND P3, PT, R155, 0x2, PT ;  /* 0x000000029b00780c */ /* 0x000fc80003f65270 */
[----:B----4-:R-:W-:Y:S02]  /*8000*/  SEL R11, RZ, 0x1, P3 ;  /* 0x00000001ff0b7807 */ /* 0x010fe40001800000 */
[----:B------:R-:W-:Y:S02]  /*8010*/  SEL R155, R155, RZ, P3 ;  /* 0x000000ff9b9b7207 */ /* 0x000fe40001800000 */
[----:B------:R-:W-:Y:S01]  /*8020*/  LOP3.LUT R154, R154, R11, RZ, 0x3c, !PT ;  /* 0x0000000b9a9a7212 */ /* 0x000fe200078e3cff */
[----:B0-----:R-:W-:Y:S06]  /*8030*/  @P4 BRA `(.L_x_7111) ;  /* 0xffffff9c00d84947 */ /* 0x001fec000383ffff */
[----:B------:R-:W0:Y:S01]  /*8040*/  S2R R12, SR_TID.X ;  /* 0x00000000000c7919 */ /* 0x000e220000002100 */
[----:B------:R-:W-:Y:S02]  /*8050*/  PLOP3.LUT P0, PT, PT, PT, PT, 0x8, 0x0 ;  /* 0x000000000000781c */ /* 0x000fe40003f0e170 */
[----:B0-----:R-:W-:-:S04]  /*8060*/  SHF.R.U32.HI R12, RZ, 0x7, R12 ;  /* 0x00000007ff0c7819 */ /* 0x001fc8000001160c */
[----:B------:R-:W-:-:S13]  /*8070*/  ISETP.NE.AND P4, PT, R12, 0x1, PT ;  /* 0x000000010c00780c */ /* 0x000fda0003f85270 */
[----:B------:R-:W-:Y:S06]  /*8080*/  @!P4 BAR.ARV 0x9, 0x100 ;  /* 0x024400000000cb1d */ /* 0x000fec0000002000 */
.L_x_7009:
[----:B------:R-:W-:Y:S01]  /*8090*/  ISETP.GE.AND P2, PT, R96, 0x1, PT ;  /* 0x000000016000780c */ /* 0x000fe20003f46270 */
[----:B------:R-:W-:Y:S01]  /*80a0*/  IMAD.MOV.U32 R3, RZ, RZ, RZ ;  /* 0x000000ffff037224 */ /* 0x000fe200078e00ff */
[----:B------:R-:W-:Y:S01]  /*80b0*/  PLOP3.LUT P1, PT, PT, PT, PT, 0x80, 0x0 ;  /* 0x000000000000781c */ /* 0x000fe20003f2f070 */
[----:B------:R-:W-:Y:S01]  /*80c0*/  IMAD.MOV.U32 R0, RZ, RZ, RZ ;  /* 0x000000ffff007224 */ /* 0x000fe200078e00ff */
[----:B------:R-:W-:Y:S02]  /*80d0*/  MOV R151, RZ ;  /* 0x000000ff00977202 */ /* 0x000fe40000000f00 */
[----:B------:R-:W-:Y:S02]  /*80e0*/  CS2R R64, SRZ ;  /* 0x0000000000407805 */ /* 0x000fe4000001ff00 */
[----:B------:R-:W-:Y:S02]  /*80f0*/  CS2R R36, SRZ ;  /* 0x0000000000247805 */ /* 0x000fe4000001ff00 */
[----:B------:R-:W-:-:S02]  /*8100*/  CS2R R66, SRZ ;  /* 0x0000000000427805 */ /* 0x000fc4000001ff00 */
[----:B------:R-:W-:Y:S02]  /*8110*/  CS2R R38, SRZ ;  /* 0x0000000000267805 */ /* 0x000fe4000001ff00 */
[----:B------:R-:W-:Y:S02]  /*8120*/  CS2R R68, SRZ ;  /* 0x0000000000447805 */ /* 0x000fe4000001ff00 */
[----:B------:R-:W-:Y:S02]  /*8130*/  CS2R R34, SRZ ;  /* 0x0000000000227805 */ /* 0x000fe4000001ff00 */
[----:B------:R-:W-:Y:S02]  /*8140*/  CS2R R70, SRZ ;  /* 0x0000000000467805 */ /* 0x000fe4000001ff00 */
[----:B--2---:R-:W-:Y:S02]  /*8150*/  CS2R R44, SRZ ;  /* 0x00000000002c7805 */ /* 0x004fe4000001ff00 */
[----:B------:R-:W-:-:S02]  /*8160*/  CS2R R32, SRZ ;  /* 0x0000000000207805 */ /* 0x000fc4000001ff00 */
[----:B------:R-:W-:Y:S02]  /*8170*/  CS2R R72, SRZ ;  /* 0x0000000000487805 */ /* 0x000fe4000001ff00 */
[----:B------:R-:W-:Y:S02]  /*8180*/  CS2R R30, SRZ ;  /* 0x00000000001e7805 */ /* 0x000fe4000001ff00 */
[----:B------:R-:W-:Y:S02]  /*8190*/  CS2R R74, SRZ ;  /* 0x00000000004a7805 */ /* 0x000fe4000001ff00 */
[----:B------:R-:W-:Y:S02]  /*81a0*/  CS2R R76, SRZ ;  /* 0x00000000004c7805 */ /* 0x000fe4000001ff00 */
[----:B------:R-:W-:Y:S02]  /*81b0*/  CS2R R54, SRZ ;  /* 0x0000000000367805 */ /* 0x000fe4000001ff00 */
[----:B-1----:R-:W-:-:S02]  /*81c0*/  CS2R R46, SRZ ;  /* 0x00000000002e7805 */ /* 0x002fc4000001ff00 */
        /* <DEDUP_REMOVED lines=16> */
[----:B------:R-:W-:Y:S06]  /*82d0*/  @P0 BRA `(.L_x_7112) ;  /* 0x00000000000c0947 */ /* 0x000fec0003800000 */
[----:B------:R-:W0:Y:S01]  /*82e0*/  FENCE.VIEW.ASYNC.G ;  /* 0x00000000000073c6 */ /* 0x000e220000000100 */
[----:B------:R-:W-:Y:S05]  /*82f0*/  WARPSYNC.ALL ;  /* 0x0000000000007948 */ /* 0x000fea0003800000 */
[----:B0-----:R-:W-:Y:S06]  /*8300*/  BAR.ARV 0xc, 0x180 ;  /* 0x0306000000007b1d */ /* 0x001fec0000002000 */
.L_x_7112:
[----:B------:R-:W-:Y:S01]  /*8310*/  CS2R R10, SRZ ;  /* 0x00000000000a7805 */ /* 0x000fe2000001ff00 */
[----:B------:R-:W-:Y:S06]  /*8320*/  @!P2 BRA `(.L_x_7113) ;  /* 0x0000008c0054a947 */ /* 0x000fec0003800000 */
[----:B------:R-:W-:-:S03]  /*8330*/  UMOV UR4, 0xffffffff ;  /* 0xffffffff00047882 */ /* 0x000fc60000000000 */
[----:B------:R-:W-:Y:S05]  /*8340*/  BRA.DIV UR4, `(.L_x_7114) ;  /* 0x0000012204c87947 */ /* 0x000fea000b800000 */
[----:B------:R0:W1:Y:S02]  /*8350*/  SHFL.IDX PT, R194, R221, RZ, 0x1f ;  /* 0x00001fffddc27589 */ /* 0x00006400000e0000 */
.L_x_7376:
[----:B-1----:R-:W-:Y:S02]  /*8360*/  LEA.HI R0, R194, R194, RZ, 0x1 ;  /* 0x000000c2c2007211 */ /* 0x002fe400078f08ff */
[----:B------:R-:W-:Y:S02]  /*8370*/  LOP3.LUT P0, RZ, R211, 0x3ff, RZ, 0xc0, !PT ;  /* 0x000003ffd3ff7812 */ /* 0x000fe4000780c0ff */
[----:B------:R-:W-:Y:S02]  /*8380*/  LOP3.LUT R3, R0, 0x1e, RZ, 0xc0, !PT ;  /* 0x0000001e00037812 */ /* 0x000fe400078ec0ff */
[----:B------:R-:W-:-:S03]  /*8390*/  P2R R25, PR, RZ, 0x1 ;  /* 0x00000001ff197803 */ /* 0x000fc60000000000 */
[----:B------:R-:W-:-:S04]  /*83a0*/  IMAD.IADD R0, R194, 0x1, -R3 ;  /* 0x00000001c2007824 */ /* 0x000fc800078e0a03 */
[----:B------:R-:W-:-:S05]  /*83b0*/  IMAD R0, R0, 0x2000, R211 ;  /* 0x0000200000007824 */ /* 0x000fca00078e02d3 */
[----:B------:R-:W-:-:S04]  /*83c0*/  SHF.R.U32.HI R0, RZ, 0x4, R0 ;  /* 0x00000004ff007819 */ /* 0x000fc80000011600 */
[----:B------:R-:W-:Y:S01]  /*83d0*/  LOP3.LUT R26, R0, 0x3fff, RZ, 0xc0, !PT ;  /* 0x00003fff001a7812 */ /* 0x000fe200078ec0ff */
[----:B------:R-:W-:Y:S06]  /*83e0*/  @!P0 BRA `(.L_x_7115) ;  /* 0x0000000000408947 */ /* 0x000fec0003800000 */
[----:B------:R-:W-:Y:S01]  /*83f0*/  MOV R0, 0x0 ;  /* 0x0000000000007802 */ /* 0x000fe20000000f00 */
[----:B------:R-:W-:Y:S01]  /*8400*/  ULDC.64 UR4, c[0x4][0x138] ;  /* 0x01004e0000047ab9 */ /* 0x000fe20000000a00 */
[----:B------:R-:W-:Y:S01]  /*8410*/  ULDC.64 UR6, c[0x4][0x140] ;  /* 0x0100500000067ab9 */ /* 0x000fe20000000a00 */
[----:B------:R-:W-:Y:S01]  /*8420*/  MOV R4, UR4 ;  /* 0x0000000400047c02 */ /* 0x000fe20008000f00 */
[----:B------:R1:W2:Y:S01]  /*8430*/  LDC.64 R14, c[0x4][R0] ;  /* 0x01000000000e7b82 */ /* 0x0002a20000000a00 */
[----:B------:R-:W-:Y:S01]  /*8440*/  IMAD.U32 R5, RZ, RZ, UR5 ;  /* 0x00000005ff057e24 */ /* 0x000fe2000f8e00ff */
[----:B------:R-:W-:Y:S01]  /*8450*/  ULDC.64 UR4, c[0x4][0x68] ;  /* 0x01001a0000047ab9 */ /* 0x000fe20000000a00 */
[----:B------:R-:W-:Y:S01]  /*8460*/  IMAD.U32 R6, RZ, RZ, UR6 ;  /* 0x00000006ff067e24 */ /* 0x000fe2000f8e00ff */
[----:B------:R-:W-:Y:S01]  /*8470*/  MOV R10, UR4 ;  /* 0x00000004000a7c02 */ /* 0x000fe20008000f00 */
[----:B------:R-:W-:Y:S01]  /*8480*/  IMAD.U32 R7, RZ, RZ, UR7 ;  /* 0x00000007ff077e24 */ /* 0x000fe2000f8e00ff */
[----:B---3--:R-:W-:Y:S01]  /*8490*/  MOV R13, RZ ;  /* 0x000000ff000d7202 */ /* 0x008fe20000000f00 */
[----:B------:R-:W-:-:S02]  /*84a0*/  IMAD.U32 R11, RZ, RZ, UR5 ;  /* 0x00000005ff0b7e24 */ /* 0x000fc4000f8e00ff */
[----:B------:R-:W-:Y:S02]  /*84b0*/  IMAD.MOV.U32 R8, RZ, RZ, 0x70 ;  /* 0x00000070ff087424 */ /* 0x000fe400078e00ff */
[----:B-1----:R-:W-:-:S07]  /*84c0*/  IMAD.MOV.U32 R12, RZ, RZ, 0x1 ;  /* 0x00000001ff0c7424 */ /* 0x002fce00078e00ff */
[----:B------:R-:W-:-:S07]  /*84d0*/  LEPC R20, `(.L_x_7115) ;  /* 0x000000001014794e */ /* 0x000fce0000000000 */
[----:B0-2--5:R-:W-:Y:S05]  /*84e0*/  CALL.ABS.NOINC R14 ;  /* 0x000000000e007343 */ /* 0x025fea0003c00000 */
.L_x_7115:
[----:B------:R-:W-:Y:S02]  /*84f0*/  ULDC UR4, c[0x0][0x3f4] ;  /* 0x0000fd0000047ab9 */ /* 0x000fe40000000800 */
[----:B------:R-:W-:-:S13]  /*8500*/  ISETP.LT.AND P0, PT, RZ, UR4, PT ;  /* 0x00000004ff007c0c */ /* 0x000fda000bf01270 */
[----:B------:R-:W-:Y:S05]  /*8510*/  @P0 BRA `(.L_x_7116) ;  /* 0x00000000003c0947 */ /* 0x000fea0003800000 */
[----:B------:R-:W-:-:S04]  /*8520*/  LEA.HI R0, R207, R207, RZ, 0x1 ;  /* 0x000000cfcf007211 */ /* 0x000fc800078f08ff */
[----:B------:R-:W-:-:S05]  /*8530*/  LOP3.LUT R0, R0, 0xfffffffe, RZ, 0xc0, !PT ;  /* 0xfffffffe00007812 */ /* 0x000fca00078ec0ff */
[----:B------:R-:W-:-:S05]  /*8540*/  IMAD.IADD R0, R207, 0x1, -R0 ;  /* 0x00000001cf007824 */ /* 0x000fca00078e0a00 */
[----:B------:R-:W-:-:S04]  /*8550*/  SHF.L.U32 R3, R0, 0x1f, RZ ;  /* 0x0000001f00037819 */ /* 0x000fc800000006ff */
[----:B------:R1:W2:Y:S03]  /*8560*/  SYNCS.PHASECHK.TRANS64.TRYWAIT P0, [R156+URZ+0x28800], R3 ;  /* 0x028800039c0075a7 */ /* 0x0002a6000800017f */
[----:B--2---:R-:W-:Y:S05]  /*8570*/  @!P0 NANOSLEEP.SYNCS 0x989680 ;  /* 0x009896800000895d */ /* 0x004fea0003900000 */
[----:B------:R-:W2:Y:S01]  /*8580*/  @!P0 SYNCS.PHASECHK.TRANS64 P0, [R156+URZ+0x28800], R3 ;  /* 0x028800039c0085a7 */ /* 0x000ea2000800007f */
[----:B------:R-:W-:Y:S04]  /*8590*/  BSSY B0, `(.L_x_7117) ;  /* 0x0000006000007945 */ /* 0x000fe80003800000 */
[----:B--2---:R-:W-:Y:S05]  /*85a0*/  @P0 BRA `(.L_x_7118) ;  /* 0x0000000000100947 */ /* 0x004fea0003800000 */
.L_x_7119:
[----:B--2---:R2:W4:Y:S02]  /*85b0*/  SYNCS.PHASECHK.TRANS64.TRYWAIT P0, [R156+URZ+0x28800], R3 ;  /* 0x028800039c0075a7 */ /* 0x004524000800017f */
[----:B----4-:R-:W-:Y:S05]  /*85c0*/  @!P0 NANOSLEEP.SYNCS 0x989680 ;  /* 0x009896800000895d */ /* 0x010fea0003900000 */
[----:B------:R-:W4:Y:S02]  /*85d0*/  @!P0 SYNCS.PHASECHK.TRANS64 P0, [R156+URZ+0x28800], R3 ;  /* 0x028800039c0085a7 */ /* 0x000f24000800007f */
[----:B----4-:R-:W-:Y:S05]  /*85e0*/  @!P0 BRA `(.L_x_7119) ;  /* 0xfffffffc00f08947 */ /* 0x010fea000383ffff */
.L_x_7118:
[----:B------:R-:W-:Y:S05]  /*85f0*/  BSYNC B0 ;  /* 0x0000000000007941 */ /* 0x000fea0003800000 */
.L_x_7117:
[----:B------:R-:W-:Y:S05]  /*8600*/  BRA `(.L_x_7120) ;  /* 0x0000003400f07947 */ /* 0x000fea0003800000 */
.L_x_7116:
[----:B-----5:R-:W-:Y:S01]  /*8610*/  SHF.R.S32.HI R0, RZ, 0x1f, R24 ;  /* 0x0000001fff007819 */ /* 0x020fe20000011418 */
[----:B------:R-:W-:Y:S01]  /*8620*/  ULDC.64 UR4, c[0x0][0x3f8] ;  /* 0x0000fe0000047ab9 */ /* 0x000fe20000000a00 */
[----:B------:R-:W-:Y:S01]  /*8630*/  ULDC.64 UR6, c[0x0][0x408] ;  /* 0x0001020000067ab9 */ /* 0x000fe20000000a00 */
[----:B------:R-:W-:Y:S01]  /*8640*/  ISETP.NE.AND P2, PT, R25, RZ, PT ;  /* 0x000000ff1900720c */ /* 0x000fe20003f45270 */
[----:B------:R-:W-:-:S04]  /*8650*/  IMAD.WIDE.U32 R4, R24, UR4, RZ ;  /* 0x0000000418047c25 */ /* 0x000fc8000f8e00ff */
[C---:B------:R-:W-:Y:S02]  /*8660*/  IMAD R3, R0.reuse, UR4, RZ ;  /* 0x0000000400037c24 */ /* 0x040fe4000f8e02ff */
[----:B------:R-:W-:Y:S02]  /*8670*/  IMAD R7, R0, UR6, RZ ;  /* 0x0000000600077c24 */ /* 0x000fe4000f8e02ff */
[C---:B------:R-:W-:Y:S01]  /*8680*/  IMAD R3, R24.reuse, UR5, R3 ;  /* 0x0000000518037c24 */ /* 0x040fe2000f8e0203 */
[----:B------:R-:W-:Y:S01]  /*8690*/  ULDC.64 UR4, c[0x0][0x3e8] ;  /* 0x0000fa0000047ab9 */ /* 0x000fe20000000a00 */
[----:B------:R-:W-:-:S04]  /*86a0*/  IMAD.WIDE.U32 R28, R24, UR6, RZ ;  /* 0x00000006181c7c25 */ /* 0x000fc8000f8e00ff */
[----:B------:R-:W-:Y:S01]  /*86b0*/  IMAD R7, R24, UR7, R7 ;  /* 0x0000000718077c24 */ /* 0x000fe2000f8e0207 */
[----:B------:R-:W-:Y:S01]  /*86c0*/  ULDC.64 UR6, c[0x0][0x400] ;  /* 0x0001000000067ab9 */ /* 0x000fe20000000a00 */
[----:B------:R-:W-:Y:S01]  /*86d0*/  IMAD.IADD R25, R3, 0x1, R5 ;  /* 0x0000000103197824 */ /* 0x000fe200078e0205 */
[----:B------:R-:W-:Y:S01]  /*86e0*/  LEA R24, P0, R4, UR4, 0x1 ;  /* 0x0000000404187c11 */ /* 0x000fe2000f8008ff */
[----:B------:R-:W-:Y:S01]  /*86f0*/  IMAD.IADD R3, R7, 0x1, R29 ;  /* 0x0000000107037824 */ /* 0x000fe200078e021d */
[----:B------:R-:W-:Y:S02]  /*8700*/  LEA R27, P1, R28, UR6, 0x1 ;  /* 0x000000061c1b7c11 */ /* 0x000fe4000f8208ff */
[----:B------:R-:W-:Y:S02]  /*8710*/  LEA.HI.X R25, R4, UR5, R25, 0x1, P0 ;  /* 0x0000000504197c11 */ /* 0x000fe400080f0c19 */
[----:B------:R-:W-:Y:S01]  /*8720*/  LEA.HI.X R28, R28, UR7, R3, 0x1, P1 ;  /* 0x000000071c1c7c11 */ /* 0x000fe200088f0c03 */
[----:B------:R-:W-:Y:S08]  /*8730*/  @!P2 BRA `(.L_x_7121) ;  /* 0x000000000040a947 */ /* 0x000ff00003800000 */
[----:B------:R-:W-:Y:S01]  /*8740*/  MOV R0, 0x0 ;  /* 0x0000000000007802 */ /* 0x000fe20000000f00 */
[----:B------:R-:W-:Y:S01]  /*8750*/  ULDC.64 UR4, c[0x4][0x138] ;  /* 0x01004e0000047ab9 */ /* 0x000fe20000000a00 */
[----:B------:R-:W-:Y:S01]  /*8760*/  ULDC.64 UR6, c[0x4][0x68] ;  /* 0x01001a0000067ab9 */ /* 0x000fe20000000a00 */
[----:B------:R-:W-:Y:S01]  /*8770*/  MOV R4, UR4 ;  /* 0x0000000400047c02 */ /* 0x000fe20008000f00 */
[----:B------:R1:W2:Y:S01]  /*8780*/  LDC.64 R14, c[0x4][R0] ;  /* 0x01000000000e7b82 */ /* 0x0002a20000000a00 */
[----:B------:R-:W-:Y:S01]  /*8790*/  IMAD.U32 R5, RZ, RZ, UR5 ;  /* 0x00000005ff057e24 */ /* 0x000fe2000f8e00ff */
[----:B------:R-:W-:Y:S01]  /*87a0*/  ULDC.64 UR4, c[0x4][0x140] ;  /* 0x0100500000047ab9 */ /* 0x000fe20000000a00 */
[----:B------:R-:W-:Y:S01]  /*87b0*/  MOV R10, UR6 ;  /* 0x00000006000a7c02 */ /* 0x000fe20008000f00 */
[----:B------:R-:W-:Y:S01]  /*87c0*/  IMAD.U32 R6, RZ, RZ, UR4 ;  /* 0x00000004ff067e24 */ /* 0x000fe2000f8e00ff */
[----:B---3--:R-:W-:Y:S01]  /*87d0*/  MOV R13, RZ ;  /* 0x000000ff000d7202 */ /* 0x008fe20000000f00 */
[----:B------:R-:W-:-:S02]  /*87e0*/  IMAD.U32 R7, RZ, RZ, UR5 ;  /* 0x00000005ff077e24 */ /* 0x000fc4000f8e00ff */
[----:B------:R-:W-:Y:S02]  /*87f0*/  IMAD.U32 R11, RZ, RZ, UR7 ;  /* 0x00000007ff0b7e24 */ /* 0x000fe4000f8e00ff */
[----:B------:R-:W-:Y:S02]  /*8800*/  IMAD.MOV.U32 R8, RZ, RZ, 0x70 ;  /* 0x00000070ff087424 */ /* 0x000fe400078e00ff */
[----:B-1----:R-:W-:-:S07]  /*8810*/  IMAD.MOV.U32 R12, RZ, RZ, 0x1 ;  /* 0x00000001ff0c7424 */ /* 0x002fce00078e00ff */
[----:B------:R-:W-:-:S07]  /*8820*/  LEPC R20, `(.L_x_7121) ;  /* 0x000000001014794e */ /* 0x000fce0000000000 */
[----:B0-2---:R-:W-:Y:S05]  /*8830*/  CALL.ABS.NOINC R14 ;  /* 0x000000000e007343 */ /* 0x005fea0003c00000 */
.L_x_7121:
[----:B------:R-:W-:Y:S01]  /*8840*/  ULDC.U8 UR4, c[0x0][0x410] ;  /* 0x0001040000047ab9 */ /* 0x000fe20000000000 */
[----:B------:R-:W-:Y:S01]  /*8850*/  BSSY B0, `(.L_x_7122) ;  /* 0x000034f000007945 */ /* 0x000fe20003800000 */
[----:B------:R-:W-:Y:S01]  /*8860*/  ISETP.NE.AND P0, PT, RZ, UR4, PT ;  /* 0x00000004ff007c0c */ /* 0x000fe2000bf05270 */
[----:B------:R-:W-:-:S12]  /*8870*/  IMAD R5, R41, 0x80, R153 ;  /* 0x0000008029057824 */ /* 0x000fd800078e0299 */
[----:B------:R-:W-:Y:S05]  /*8880*/  @!P0 BRA `(.L_x_7123) ;  /* 0x0000001800888947 */ /* 0x000fea0003800000 */
[----:B------:R-:W-:-:S03]  /*8890*/  UMOV UR4, 0xffffffff ;  /* 0xffffffff00047882 */ /* 0x000fc60000000000 */
[----:B------:R-:W-:Y:S05]  /*88a0*/  BRA.DIV UR4, `(.L_x_7124) ;  /* 0x0000011e049c7947 */ /* 0x000fea000b800000 */
[----:B------:R1:W2:Y:S04]  /*88b0*/  SHFL.IDX PT, R0, R25, RZ, 0x181f ;  /* 0x00181fff19007589 */ /* 0x0002a800000e0000 */
[----:B------:R1:W4:Y:S04]  /*88c0*/  SHFL.IDX PT, R3, R24, RZ, 0x181f ;  /* 0x00181fff18037589 */ /* 0x00032800000e0000 */
[----:B------:R1:W0:Y:S04]  /*88d0*/  SHFL.IDX PT, R4, R28, RZ, 0x181f ;  /* 0x00181fff1c047589 */ /* 0x00022800000e0000 */
[----:B------:R1:W0:Y:S02]  /*88e0*/  SHFL.IDX PT, R14, R27, RZ, 0x181f ;  /* 0x00181fff1b0e7589 */ /* 0x00022400000e0000 */
.L_x_7382:
[----:B------:R-:W-:Y:S01]  /*88f0*/  ULDC UR4, c[0x0][0x448] ;  /* 0x0001120000047ab9 */ /* 0x000fe20000000800 */
[----:B------:R-:W-:Y:S01]  /*8900*/  LEA.HI R6, R207, R207, RZ, 0x1 ;  /* 0x000000cfcf067211 */ /* 0x000fe200078f08ff */
[----:B------:R-:W-:Y:S01]  /*8910*/  IMAD R30, R95, UR4, RZ ;  /* 0x000000045f1e7c24 */ /* 0x000fe2000f8e02ff */
[----:B------:R-:W-:Y:S01]  /*8920*/  BSSY B1, `(.L_x_7125) ;  /* 0x000001f000017945 */ /* 0x000fe20003800000 */
[----:B------:R-:W-:Y:S02]  /*8930*/  CS2R R8, SRZ ;  /* 0x0000000000087805 */ /* 0x000fe4000001ff00 */
[----:B------:R-:W-:Y:S02]  /*8940*/  LOP3.LUT R6, R6, 0xfffffffe, RZ, 0xc0, !PT ;  /* 0xfffffffe06067812 */ /* 0x000fe400078ec0ff */
[----:B------:R-:W-:Y:S02]  /*8950*/  CS2R R10, SRZ ;  /* 0x00000000000a7805 */ /* 0x000fe4000001ff00 */
[----:B------:R-:W-:-:S02]  /*8960*/  ISETP.GE.AND P0, PT, R5, R30, PT ;  /* 0x0000001e0500720c */ /* 0x000fc40003f06270 */
[----:B---3--:R-:W-:Y:S01]  /*8970*/  CS2R R12, SRZ ;  /* 0x00000000000c7805 */ /* 0x008fe2000001ff00 */
[----:B------:R-:W-:Y:S01]  /*8980*/  IMAD.IADD R5, R207, 0x1, -R6 ;  /* 0x00000001cf057824 */ /* 0x000fe200078e0a06 */
[----:B------:R-:W-:-:S04]  /*8990*/  CS2R R6, SRZ ;  /* 0x0000000000067805 */ /* 0x000fc8000001ff00 */
[----:B------:R-:W-:-:S05]  /*89a0*/  SHF.L.U32 R5, R5, 0x1f, RZ ;  /* 0x0000001f05057819 */ /* 0x000fca00000006ff */
[----:B------:R-:W-:Y:S05]  /*89b0*/  @P0 BRA `(.L_x_7126) ;  /* 0x0000000000540947 */ /* 0x000fea0003800000 */
[----:B------:R-:W-:Y:S01]  /*89c0*/  ULDC UR4, c[0x0][0x3f4] ;  /* 0x0000fd0000047ab9 */ /* 0x000fe20000000800 */
[----:B------:R-:W-:Y:S02]  /*89d0*/  CS2R R12, SRZ ;  /* 0x00000000000c7805 */ /* 0x000fe4000001ff00 */
[----:B------:R-:W-:Y:S02]  /*89e0*/  ISETP.GE.AND P4, PT, R18, UR4, PT ;  /* 0x0000000412007c0c */ /* 0x000fe4000bf86270 */
[----:B------:R-:W-:Y:S02]  /*89f0*/  CS2R R8, SRZ ;  /* 0x0000000000087805 */ /* 0x000fe4000001ff00 */
[----:B------:R-:W-:-:S09]  /*8a00*/  ISETP.GE.AND P5, PT, R23, UR4, PT ;  /* 0x0000000417007c0c */ /* 0x000fd2000bfa6270 */
[C---:B-1----:R-:W-:Y:S01]  /*8a10*/  @!P4 IMAD.SHL.U32 R24, R18.reuse, 0x2, RZ ;  /* 0x000000021218c824 */ /* 0x042fe200078e00ff */
[----:B------:R-:W-:-:S03]  /*8a20*/  @!P4 SHF.L.U64.HI R7, R18, 0x1, R19 ;  /* 0x000000011207c819 */ /* 0x000fc60000010213 */
[C---:B----4-:R-:W-:Y:S02]  /*8a30*/  @!P5 IADD3 R28, P2, R3.reuse, R214, RZ ;  /* 0x000000d6031cd210 */ /* 0x050fe40007f5e0ff */
[-C--:B------:R-:W-:Y:S02]  /*8a40*/  @!P4 IADD3 R20, P0, R3, R24.reuse, RZ ;  /* 0x000000180314c210 */ /* 0x080fe40007f1e0ff */
[C---:B0-----:R-:W-:Y:S02]  /*8a50*/  @!P4 IADD3 R24, P1, R14.reuse, R24, RZ ;  /* 0x000000180e18c210 */ /* 0x041fe40007f3e0ff */
[----:B------:R-:W-:Y:S01]  /*8a60*/  @!P5 IADD3 R14, P3, R14, R214, RZ ;  /* 0x000000d60e0ed210 */ /* 0x000fe20007f7e0ff */
[--C-:B--2---:R-:W-:Y:S01]  /*8a70*/  @!P4 IMAD.X R21, R0, 0x1, R7.reuse, P0 ;  /* 0x000000010015c824 */ /* 0x104fe200000e0607 */
[----:B------:R-:W-:Y:S01]  /*8a80*/  CS2R R10, SRZ ;  /* 0x00000000000a7805 */ /* 0x000fe2000001ff00 */
[----:B------:R-:W-:Y:S01]  /*8a90*/  @!P4 IMAD.X R25, R4, 0x1, R7, P1 ;  /* 0x000000010419c824 */ /* 0x000fe200008e0607 */
[----:B------:R-:W-:-:S02]  /*8aa0*/  CS2R R6, SRZ ;  /* 0x0000000000067805 */ /* 0x000fc4000001ff00 */
[----:B------:R-:W-:Y:S01]  /*8ab0*/  @!P5 IADD3.X R29, R0, R213, RZ, P2, !PT ;  /* 0x000000d5001dd210 */ /* 0x000fe200017fe4ff */
[----:B------:R-:W-:Y:S01]  /*8ac0*/  @!P5 IMAD.X R15, R4, 0x1, R213, P3 ;  /* 0x00000001040fd824 */ /* 0x000fe200018e06d5 */
[----:B------:R3:W5:Y:S04]  /*8ad0*/  @!P4 LD.E.64 R10, desc[UR38][R20.64] ;  /* 0x00000026140ac980 */ /* 0x000768000c101b00 */
[----:B------:R3:W5:Y:S04]  /*8ae0*/  @!P5 LD.E.64 R12, desc[UR38][R28.64] ;  /* 0x000000261c0cd980 */ /* 0x000768000c101b00 */
[----:B------:R3:W5:Y:S04]  /*8af0*/  @!P5 LD.E.64 R8, desc[UR38][R14.64] ;  /* 0x000000260e08d980 */ /* 0x000768000c101b00 */
[----:B------:R3:W5:Y:S02]  /*8b00*/  @!P4 LD.E.64 R6, desc[UR38][R24.64] ;  /* 0x000000261806c980 */ /* 0x000764000c101b00 */
.L_x_7126:
[----:B------:R-:W-:Y:S05]  /*8b10*/  BSYNC B1 ;  /* 0x0000000000017941 */ /* 0x000fea0003800000 */
.L_x_7125:
[----:B------:R-:W4:Y:S01]  /*8b20*/  SYNCS.PHASECHK.TRANS64.TRYWAIT P0, [R156+URZ+0x28800], R5 ;  /* 0x028800059c0075a7 */ /* 0x000f22000800017f */
[----:B--2---:R-:W-:Y:S01]  /*8b30*/  IMAD R0, R41, -0x80, R30 ;  /* 0xffffff8029007824 */ /* 0x004fe200078e021e */
[--C-:B-1-3-5:R-:W-:Y:S01]  /*8b40*/  SHF.R.U64 R24, R12, 0x10, R13.reuse ;  /* 0x000000100c187819 */ /* 0x12afe2000000120d */
[--C-:B------:R-:W-:Y:S01]  /*8b50*/  IMAD.MOV.U32 R15, RZ, RZ, R13.reuse ;  /* 0x000000ffff0f7224 */ /* 0x100fe200078e000d */
[----:B------:R-:W-:Y:S01]  /*8b60*/  SHF.R.U32.HI R25, RZ, 0x10, R13 ;  /* 0x00000010ff197819 */ /* 0x000fe2000001160d */
[----:B0-----:R-:W-:Y:S01]  /*8b70*/  IMAD.MOV.U32 R14, RZ, RZ, R11 ;  /* 0x000000ffff0e7224 */ /* 0x001fe200078e000b */
[----:B----4-:R-:W-:Y:S01]  /*8b80*/  MOV R3, R10 ;  /* 0x0000000a00037202 */ /* 0x010fe20000000f00 */
[----:B------:R-:W-:Y:S01]  /*8b90*/  IMAD.MOV.U32 R4, RZ, RZ, R7 ;  /* 0x000000ffff047224 */ /* 0x000fe200078e0007 */
[----:B------:R-:W-:Y:S01]  /*8ba0*/  SHF.R.U64 R20, R10, 0x10, R11 ;  /* 0x000000100a147819 */ /* 0x000fe2000000120b */
[----:B------:R-:W-:Y:S01]  /*8bb0*/  IMAD.MOV.U32 R10, RZ, RZ, R12 ;  /* 0x000000ffff0a7224 */ /* 0x000fe200078e000c */
[----:B------:R-:W-:Y:S01]  /*8bc0*/  MOV R13, R6 ;  /* 0x00000006000d7202 */ /* 0x000fe20000000f00 */
[----:B------:R-:W-:Y:S01]  /*8bd0*/  BSSY B1, `(.L_x_7127) ;  /* 0x0000012000017945 */ /* 0x000fe20003800000 */
[--C-:B------:R-:W-:Y:S01]  /*8be0*/  SHF.R.U64 R27, R6, 0x10, R7.reuse ;  /* 0x00000010061b7819 */ /* 0x100fe20000001207 */
[----:B------:R-:W-:Y:S01]  /*8bf0*/  IMAD.MOV.U32 R6, RZ, RZ, R8 ;  /* 0x000000ffff067224 */ /* 0x000fe200078e0008 */
[----:B------:R-:W-:Y:S01]  /*8c00*/  SHF.R.U32.HI R28, RZ, 0x10, R7 ;  /* 0x00000010ff1c7819 */ /* 0x000fe20000011607 */
[----:B------:R-:W-:Y:S01]  /*8c10*/  IMAD.MOV.U32 R7, RZ, RZ, R9 ;  /* 0x000000ffff077224 */ /* 0x000fe200078e0009 */
[----:B------:R-:W-:-:S02]  /*8c20*/  SHF.R.U32.HI R21, RZ, 0x10, R11 ;  /* 0x00000010ff157819 */ /* 0x000fc4000001160b */
[----:B------:R-:W-:Y:S02]  /*8c30*/  VIMNMX R0, R0, 0x80, PT ;  /* 0x0000008000007848 */ /* 0x000fe40003fe0100 */
[--C-:B------:R-:W-:Y:S02]  /*8c40*/  SHF.R.U64 R29, R8, 0x10, R9.reuse ;  /* 0x00000010081d7819 */ /* 0x100fe40000001209 */
[----:B------:R-:W-:Y:S02]  /*8c50*/  SHF.R.U32.HI R30, RZ, 0x10, R9 ;  /* 0x00000010ff1e7819 */ /* 0x000fe40000011609 */
[----:B------:R-:W-:Y:S02]  /*8c60*/  PRMT R11, R3, 0x5410, R14 ;  /* 0x00005410030b7816 */ /* 0x000fe4000000000e */
[----:B------:R-:W-:Y:S02]  /*8c70*/  PRMT R12, R20, 0x5410, R21 ;  /* 0x00005410140c7816 */ /* 0x000fe40000000015 */
[----:B------:R-:W-:-:S02]  /*8c80*/  PRMT R3, R10, 0x5410, R15 ;  /* 0x000054100a037816 */ /* 0x000fc4000000000f */
[----:B------:R-:W-:Y:S02]  /*8c90*/  PRMT R8, R24, 0x5410, R25 ;  /* 0x0000541018087816 */ /* 0x000fe40000000019 */
[----:B------:R-:W-:Y:S02]  /*8ca0*/  ISETP.GE.AND P1, PT, R153, R0, PT ;  /* 0x000000009900720c */ /* 0x000fe40003f26270 */
[----:B------:R-:W-:Y:S02]  /*8cb0*/  PRMT R13, R13, 0x5410, R4 ;  /* 0x000054100d0d7816 */ /* 0x000fe40000000004 */
[----:B------:R-:W-:Y:S02]  /*8cc0*/  PRMT R14, R27, 0x5410, R28 ;  /* 0x000054101b0e7816 */ /* 0x000fe4000000001c */
[----:B------:R-:W-:Y:S01]  /*8cd0*/  PRMT R9, R6, 0x5410, R7 ;  /* 0x0000541006097816 */ /* 0x000fe20000000007 */
[----:B------:R-:W-:Y:S06]  /*8ce0*/  @!P0 BRA `(.L_x_7128) ;  /* 0x0000011800fc8947 */ /* 0x000fec0003800000 */
.L_x_7383:
[----:B------:R-:W-:Y:S05]  /*8cf0*/  BSYNC B1 ;  /* 0x0000000000017941 */ /* 0x000fea0003800000 */
.L_x_7127:
[----:B------:R-:W-:Y:S01]  /*8d00*/  BSSY B1, `(.L_x_7129) ;  /* 0x0000056000017945 */ /* 0x000fe20003800000 */
[----:B------:R-:W-:-:S03]  /*8d10*/  PRMT R10, R29, 0x5410, R30 ;  /* 0x000054101d0a7816 */ /* 0x000fc6000000001e */
[----:B------:R-:W-:Y:S05]  /*8d20*/  @P1 BRA `(.L_x_7130) ;  /* 0x00000004004c1947 */ /* 0x000fea0003800000 */
[----:B------:R-:W1:Y:S01]  /*8d30*/  LDC R4, c[0x0][0x3f4] ;  /* 0x0000fd00ff047b82 */ /* 0x000e620000000800 */
[----:B------:R-:W-:Y:S01]  /*8d40*/  BSSY B2, `(.L_x_7131) ;  /* 0x000002a000027945 */ /* 0x000fe20003800000 */
[-C--:B-1----:R-:W-:Y:S02]  /*8d50*/  ISETP.GE.AND P0, PT, R18, R4.reuse, PT ;  /* 0x000000041200720c */ /* 0x082fe40003f06270 */
[----:B------:R-:W-:-:S11]  /*8d60*/  ISETP.GE.AND P1, PT, R23, R4, PT ;  /* 0x000000041700720c */ /* 0x000fd60003f26270 */
[----:B------:R-:W-:Y:S05]  /*8d70*/  @P0 BRA `(.L_x_7132) ;  /* 0x0000000000980947 */ /* 0x000fea0003800000 */
[----:B0-----:R-:W0:Y:S01]  /*8d80*/  LDS.128 R4, [R200] ;  /* 0x00000000c8047984 */ /* 0x001e220000000c00 */
        /* <DEDUP_REMOVED lines=8> */
[CC--:B------:R-:W-:Y:S01]  /*8e10*/  FMUL.FTZ R30, R4.reuse, R28.reuse ;  /* 0x0000001c041e7220 */ /* 0x0c0fe20000410000 */
[----:B------:R-:W-:Y:S01]  /*8e20*/  FMUL.FTZ R31, R4, R25 ;  /* 0x00000019041f7220 */ /* 0x000fe20000410000 */
        /* <DEDUP_REMOVED lines=27> */
.L_x_7132:
[----:B------:R-:W-:Y:S05]  /*8fe0*/  BSYNC B2 ;  /* 0x0000000000027941 */ /* 0x000fea0003800000 */
.L_x_7131:
        /* <DEDUP_REMOVED lines=39> */
.L_x_7130:
[----:B------:R-:W-:Y:S05]  /*9260*/  BSYNC B1 ;  /* 0x0000000000017941 */ /* 0x000fea0003800000 */
.L_x_7129:
[----:B------:R-:W-:Y:S01]  /*9270*/  ISETP.GE.AND P0, PT, R220, R0, PT ;  /* 0x00000000dc00720c */ /* 0x000fe20003f06270 */
[----:B------:R-:W-:-:S12]  /*9280*/  BSSY B1, `(.L_x_7133) ;  /* 0x0000055000017945 */ /* 0x000fd80003800000 */
[----:B------:R-:W-:Y:S05]  /*9290*/  @P0 BRA `(.L_x_7134) ;  /* 0x00000004004c0947 */ /* 0x000fea0003800000 */
[----:B-12---:R-:W1:Y:S01]  /*92a0*/  LDC R4, c[0x0][0x3f4] ;  /* 0x0000fd00ff047b82 */ /* 0x006e620000000800 */
[----:B------:R-:W-:Y:S01]  /*92b0*/  BSSY B2, `(.L_x_7135) ;  /* 0x000002a000027945 */ /* 0x000fe20003800000 */
[-C--:B-1----:R-:W-:Y:S02]  /*92c0*/  ISETP.GE.AND P0, PT, R18, R4.reuse, PT ;  /* 0x000000041200720c */ /* 0x082fe40003f06270 */
[----:B------:R-:W-:-:S11]  /*92d0*/  ISETP.GE.AND P1, PT, R23, R4, PT ;  /* 0x000000041700720c */ /* 0x000fd60003f26270 */
        /* <DEDUP_REMOVED lines=39> */
.L_x_7136:
[----:B------:R-:W-:Y:S05]  /*9550*/  BSYNC B2 ;  /* 0x0000000000027941 */ /* 0x000fea0003800000 */
.L_x_7135:
        /* <DEDUP_REMOVED lines=39> */
.L_x_7134:
[----:B------:R-:W-:Y:S05]  /*97d0*/  BSYNC B1 ;  /* 0x0000000000017941 */ /* 0x000fea0003800000 */
.L_x_7133:
[----:B------:R-:W-:Y:S01]  /*97e0*/  ISETP.GE.AND P0, PT, R219, R0, PT ;  /* 0x00000000db00720c */ /* 0x000fe20003f06270 */
[----:B------:R-:W-:-:S12]  /*97f0*/  BSSY B1, `(.L_x_7137) ;  /* 0x0000055000017945 */ /* 0x000fd80003800000 */
[----:B------:R-:W-:Y:S05]  /*9800*/  @P0 BRA `(.L_x_7138) ;  /* 0x00000004004c0947 */ /* 0x000fea0003800000 */
[----:B-123--:R-:W1:Y:S01]  /*9810*/  LDC R4, c[0x0][0x3f4] ;  /* 0x0000fd00ff047b82 */ /* 0x00ee620000000800 */
        /* <DEDUP_REMOVED lines=42> */
.L_x_7140:
[----:B------:R-:W-:Y:S05]  /*9ac0*/  BSYNC B2 ;  /* 0x0000000000027941 */ /* 0x000fea0003800000 */
.L_x_7139:
        /* <DEDUP_REMOVED lines=39> */
.L_x_7138:
[----:B------:R-:W-:Y:S05]  /*9d40*/  BSYNC B1 ;  /* 0x0000000000017941 */ /* 0x000fea0003800000 */
.L_x_7137:
[----:B------:R-:W-:-:S13]  /*9d50*/  ISETP.GE.AND P0, PT, R218, R0, PT ;  /* 0x00000000da00720c */ /* 0x000fda0003f06270 */
[----:B------:R-:W-:Y:S05]  /*9d60*/  @P0 BRA `(.L_x_7141) ;  /* 0x0000001c00f40947 */ /* 0x000fea0003800000 */
[----:B------:R-:W5:Y:S01]  /*9d70*/  LDC R0, c[0x0][0x3f4] ;  /* 0x0000fd00ff007b82 */ /* 0x000f620000000800 */
[----:B------:R-:W-:Y:S01]  /*9d80*/  BSSY B1, `(.L_x_7142) ;  /* 0x000002a000017945 */ /* 0x000fe20003800000 */
[-C--:B-----5:R-:W-:Y:S02]  /*9d90*/  ISETP.GE.AND P0, PT, R18, R0.reuse, PT ;  /* 0x000000001200720c */ /* 0x0a0fe40003f06270 */
[----:B------:R-:W-:-:S11]  /*9da0*/  ISETP.GE.AND P1, PT, R23, R0, PT ;  /* 0x000000001700720c */ /* 0x000fd60003f26270 */
        /* <DEDUP_REMOVED lines=39> */
.L_x_7143:
[----:B------:R-:W-:Y:S05]  /*a020*/  BSYNC B1 ;  /* 0x0000000000017941 */ /* 0x000fea0003800000 */
.L_x_7142:
        /* <DEDUP_REMOVED lines=38> */
[----:B------:R0:W-:Y:S01]  /*a290*/  STS.128 [R200+0x7000], R4 ;  /* 0x00700004c8007388 */ /* 0x0001e20000000c00 */
[----:B------:R-:W-:Y:S05]  /*a2a0*/  BRA `(.L_x_7141) ;  /* 0x0000001800a47947 */ /* 0x000fea0003800000 */
.L_x_7123:
[----:B------:R-:W-:-:S03]  /*a2b0*/  UMOV UR4, 0xffffffff ;  /* 0xffffffff00047882 */ /* 0x000fc60000000000 */
[----:B------:R-:W-:Y:S05]  /*a2c0*/  BRA.DIV UR4, `(.L_x_7144) ;  /* 0x0000010604987947 */ /* 0x000fea000b800000 */
[----:B------:R1:W2:Y:S04]  /*a2d0*/  SHFL.IDX PT, R0, R25, RZ, 0x181f ;  /* 0x00181fff19007589 */ /* 0x0002a800000e0000 */
[----:B------:R1:W4:Y:S04]  /*a2e0*/  SHFL.IDX PT, R3, R24, RZ, 0x181f ;  /* 0x00181fff18037589 */ /* 0x00032800000e0000 */
[----:B------:R1:W0:Y:S04]  /*a2f0*/  SHFL.IDX PT, R20, R28, RZ, 0x181f ;  /* 0x00181fff1c147589 */ /* 0x00022800000e0000 */
[----:B------:R1:W0:Y:S02]  /*a300*/  SHFL.IDX PT, R14, R27, RZ, 0x181f ;  /* 0x00181fff1b0e7589 */ /* 0x00022400000e0000 */
.L_x_7389:
[----:B------:R-:W-:Y:S01]  /*a310*/  ULDC UR4, c[0x0][0x448] ;  /* 0x0001120000047ab9 */ /* 0x000fe20000000800 */
[----:B------:R-:W-:Y:S01]  /*a320*/  LEA.HI R6, R207, R207, RZ, 0x1 ;  /* 0x000000cfcf067211 */ /* 0x000fe200078f08ff */
[----:B------:R-:W-:Y:S01]  /*a330*/  IMAD R4, R95, UR4, RZ ;  /* 0x000000045f047c24 */ /* 0x000fe2000f8e02ff */
[----:B------:R-:W-:Y:S01]  /*a340*/  BSSY B1, `(.L_x_7145) ;  /* 0x0000016000017945 */ /* 0x000fe20003800000 */
[----:B------:R-:W-:Y:S02]  /*a350*/  CS2R R8, SRZ ;  /* 0x0000000000087805 */ /* 0x000fe4000001ff00 */
[----:B------:R-:W-:Y:S01]  /*a360*/  LOP3.LUT R10, R6, 0xfffffffe, RZ, 0xc0, !PT ;  /* 0xfffffffe060a7812 */ /* 0x000fe200078ec0ff */
[----:B------:R-:W-:Y:S01]  /*a370*/  IMAD R21, R41, -0x80, R4 ;  /* 0xffffff8029157824 */ /* 0x000fe200078e0204 */
[----:B------:R-:W-:Y:S02]  /*a380*/  ISETP.GE.AND P0, PT, R5, R4, PT ;  /* 0x000000040500720c */ /* 0x000fe40003f06270 */
[----:B------:R-:W-:-:S02]  /*a390*/  CS2R R4, SRZ ;  /* 0x0000000000047805 */ /* 0x000fc4000001ff00 */
[----:B-1----:R-:W-:Y:S02]  /*a3a0*/  IADD3 R25, R207, -R10, RZ ;  /* 0x8000000acf197210 */ /* 0x002fe40007ffe0ff */
[----:B------:R-:W-:Y:S02]  /*a3b0*/  CS2R R6, SRZ ;  /* 0x0000000000067805 */ /* 0x000fe4000001ff00 */
[----:B------:R-:W-:-:S05]  /*a3c0*/  CS2R R10, SRZ ;  /* 0x00000000000a7805 */ /* 0x000fca000001ff00 */
[----:B------:R-:W-:Y:S05]  /*a3d0*/  @P0 BRA `(.L_x_7146) ;  /* 0x0000000000300947 */ /* 0x000fea0003800000 */
[----:B------:R-:W-:Y:S01]  /*a3e0*/  ULDC UR4, c[0x0][0x3f4] ;  /* 0x0000fd0000047ab9 */ /* 0x000fe20000000800 */
[C---:B------:R-:W-:Y:S01]  /*a3f0*/  IMAD.SHL.U32 R15, R16.reuse, 0x2, RZ ;  /* 0x00000002100f7824 */ /* 0x040fe200078e00ff */
[C---:B------:R-:W-:Y:S02]  /*a400*/  ISETP.GE.AND P2, PT, R16.reuse, UR4, PT ;  /* 0x0000000410007c0c */ /* 0x040fe4000bf46270 */
[----:B------:R-:W-:Y:S02]  /*a410*/  SHF.L.U64.HI R5, R16, 0x1, R17 ;  /* 0x0000000110057819 */ /* 0x000fe40000010211 */
[-C--:B----4-:R-:W-:Y:S02]  /*a420*/  IADD3 R12, P0, R3, R15.reuse, RZ ;  /* 0x0000000f030c7210 */ /* 0x090fe40007f1e0ff */
[----:B0-----:R-:W-:-:S03]  /*a430*/  IADD3 R14, P1, R14, R15, RZ ;  /* 0x0000000f0e0e7210 */ /* 0x001fc60007f3e0ff */
[--C-:B--23--:R-:W-:Y:S02]  /*a440*/  IMAD.X R13, R0, 0x1, R5.reuse, P0 ;  /* 0x00000001000d7824 */ /* 0x10cfe400000e0605 */
[----:B------:R-:W-:Y:S01]  /*a450*/  IMAD.X R15, R20, 0x1, R5, P1 ;  /* 0x00000001140f7824 */ /* 0x000fe200008e0605 */
[----:B------:R-:W-:Y:S01]  /*a460*/  CS2R R4, SRZ ;  /* 0x0000000000047805 */ /* 0x000fe2000001ff00 */
[----:B------:R-:W-:Y:S06]  /*a470*/  @P2 BRA `(.L_x_7146) ;  /* 0x0000000000082947 */ /* 0x000fec0003800000 */
[----:B------:R1:W5:Y:S04]  /*a480*/  LD.E.128 R4, desc[UR38][R12.64] ;  /* 0x000000260c047980 */ /* 0x000368000c101d00 */
[----:B------:R1:W5:Y:S02]  /*a490*/  LD.E.128 R8, desc[UR38][R14.64] ;  /* 0x000000260e087980 */ /* 0x000364000c101d00 */
.L_x_7146:
[----:B------:R-:W-:Y:S05]  /*a4a0*/  BSYNC B1 ;  /* 0x0000000000017941 */ /* 0x000fea0003800000 */
.L_x_7145:
[----:B------:R-:W-:Y:S01]  /*a4b0*/  SHF.L.U32 R25, R25, 0x1f, RZ ;  /* 0x0000001f19197819 */ /* 0x000fe200000006ff */
[----:B----4-:R-:W4:Y:S01]  /*a4c0*/  LDC R3, c[0x0][0x3f4] ;  /* 0x0000fd00ff037b82 */ /* 0x010f220000000800 */
[--C-:B-1---5:R-:W-:Y:S01]  /*a4d0*/  IMAD.MOV.U32 R12, RZ, RZ, R5.reuse ;  /* 0x000000ffff0c7224 */ /* 0x122fe200078e0005 */
[----:B--2---:R-:W-:Y:S01]  /*a4e0*/  MOV R0, R4 ;  /* 0x0000000400007202 */ /* 0x004fe20000000f00 */
[----:B---3--:R-:W-:Y:S01]  /*a4f0*/  IMAD.MOV.U32 R13, RZ, RZ, R6 ;  /* 0x000000ffff0d7224 */ /* 0x008fe200078e0006 */
[----:B0-----:R-:W-:Y:S01]  /*a500*/  SHF.R.U64 R14, R4, 0x10, R5 ;  /* 0x00000010040e7819 */ /* 0x001fe20000001205 */
[--C-:B------:R-:W-:Y:S01]  /*a510*/  IMAD.MOV.U32 R4, RZ, RZ, R7.reuse ;  /* 0x000000ffff047224 */ /* 0x100fe200078e0007 */
[----:B------:R-:W-:Y:S01]  /*a520*/  SHF.R.U64 R24, R6, 0x10, R7 ;  /* 0x0000001006187819 */ /* 0x000fe20000001207 */
[----:B------:R-:W-:Y:S01]  /*a530*/  IMAD.MOV.U32 R6, RZ, RZ, R10 ;  /* 0x000000ffff067224 */ /* 0x000fe200078e000a */
[----:B------:R-:W0:Y:S01]  /*a540*/  SYNCS.PHASECHK.TRANS64.TRYWAIT P4, [R156+URZ+0x28800], R25 ;  /* 0x028800199c0075a7 */ /* 0x000e22000808017f */
[----:B------:R-:W-:Y:S01]  /*a550*/  SHF.R.U32.HI R20, RZ, 0x10, R5 ;  /* 0x00000010ff147819 */ /* 0x000fe20000011605 */
[----:B------:R-:W-:Y:S01]  /*a560*/  IMAD.MOV.U32 R5, RZ, RZ, R9 ;  /* 0x000000ffff057224 */ /* 0x000fe200078e0009 */
[----:B------:R-:W-:Y:S01]  /*a570*/  SHF.R.U32.HI R27, RZ, 0x10, R7 ;  /* 0x00000010ff1b7819 */ /* 0x000fe20000011607 */
[----:B------:R-:W-:Y:S01]  /*a580*/  IMAD.MOV.U32 R7, RZ, RZ, R11 ;  /* 0x000000ffff077224 */ /* 0x000fe200078e000b */
[----:B------:R-:W-:Y:S01]  /*a590*/  MOV R15, R8 ;  /* 0x00000008000f7202 */ /* 0x000fe20000000f00 */
[----:B------:R-:W-:Y:S01]  /*a5a0*/  BSSY B1, `(.L_x_7147) ;  /* 0x0000014000017945 */ /* 0x000fe20003800000 */
[----:B------:R-:W-:-:S02]  /*a5b0*/  VIMNMX R21, R21, 0x80, PT ;  /* 0x0000008015157848 */ /* 0x000fc40003fe0100 */
[----:B------:R-:W-:Y:S02]  /*a5c0*/  SHF.R.U64 R8, R8, 0x10, R9 ;  /* 0x0000001008087819 */ /* 0x000fe40000001209 */
[----:B------:R-:W-:Y:S02]  /*a5d0*/  SHF.R.U64 R10, R10, 0x10, R11 ;  /* 0x000000100a0a7819 */ /* 0x000fe4000000120b */
[----:B------:R-:W-:Y:S02]  /*a5e0*/  SHF.R.U32.HI R9, RZ, 0x10, R9 ;  /* 0x00000010ff097819 */ /* 0x000fe40000011609 */
[----:B------:R-:W-:Y:S02]  /*a5f0*/  SHF.R.U32.HI R11, RZ, 0x10, R11 ;  /* 0x00000010ff0b7819 */ /* 0x000fe4000001160b */
[----:B----4-:R-:W-:Y:S02]  /*a600*/  ISETP.GE.AND P0, PT, R16, R3, PT ;  /* 0x000000031000720c */ /* 0x010fe40003f06270 */
[----:B------:R-:W-:-:S02]  /*a610*/  PRMT R0, R0, 0x5410, R12 ;  /* 0x0000541000007816 */ /* 0x000fc4000000000c */
[----:B------:R-:W-:Y:S02]  /*a620*/  PRMT R12, R14, 0x5410, R20 ;  /* 0x000054100e0c7816 */ /* 0x000fe40000000014 */
[-C--:B------:R-:W-:Y:S02]  /*a630*/  ISETP.GE.OR P3, PT, R153, R21.reuse, P0 ;  /* 0x000000159900720c */ /* 0x080fe40000766670 */
[-C--:B------:R-:W-:Y:S02]  /*a640*/  ISETP.GE.OR P2, PT, R220, R21.reuse, P0 ;  /* 0x00000015dc00720c */ /* 0x080fe40000746670 */
[-C--:B------:R-:W-:Y:S02]  /*a650*/  ISETP.GE.OR P1, PT, R219, R21.reuse, P0 ;  /* 0x00000015db00720c */ /* 0x080fe40000726670 */
[----:B------:R-:W-:Y:S02]  /*a660*/  PRMT R14, R24, 0x5410, R27 ;  /* 0x00005410180e7816 */ /* 0x000fe4000000001b */
[----:B------:R-:W-:-:S02]  /*a670*/  ISETP.GE.OR P0, PT, R218, R21, P0 ;  /* 0x00000015da00720c */ /* 0x000fc40000706670 */
[----:B------:R-:W-:Y:S02]  /*a680*/  PRMT R13, R13, 0x5410, R4 ;  /* 0x000054100d0d7816 */ /* 0x000fe40000000004 */
[----:B------:R-:W-:Y:S02]  /*a690*/  PRMT R15, R15, 0x5410, R5 ;  /* 0x000054100f0f7816 */ /* 0x000fe40000000005 */
[----:B------:R-:W-:Y:S02]  /*a6a0*/  PRMT R20, R8, 0x5410, R9 ;  /* 0x0000541008147816 */ /* 0x000fe40000000009 */
[----:B------:R-:W-:Y:S02]  /*a6b0*/  PRMT R21, R6, 0x5410, R7 ;  /* 0x0000541006157816 */ /* 0x000fe40000000007 */
[----:B------:R-:W-:Y:S01]  /*a6c0*/  PRMT R24, R10, 0x5410, R11 ;  /* 0x000054100a187816 */ /* 0x000fe2000000000b */
[----:B0-----:R-:W-:Y:S06]  /*a6d0*/  @!P4 BRA `(.L_x_7148) ;  /* 0x000001040004c947 */ /* 0x001fec0003800000 */
.L_x_7390:
[----:B------:R-:W-:Y:S05]  /*a6e0*/  BSYNC B1 ;  /* 0x0000000000017941 */ /* 0x000fea0003800000 */
.L_x_7147:
[----:B------:R-:W-:Y:S04]  /*a6f0*/  BSSY B1, `(.L_x_7149) ;  /* 0x0000059000017945 */ /* 0x000fe80003800000 */
[----:B------:R-:W-:Y:S05]  /*a700*/  @P3 BRA `(.L_x_7150) ;  /* 0x00000004005c3947 */ /* 0x000fea0003800000 */
[----:B------:R-:W-:Y:S01]  /*a710*/  LEA.HI R4, R3, R202, RZ, 0x1d ;  /* 0x000000ca03047211 */ /* 0x000fe200078fe8ff */
[----:B------:R-:W-:Y:S02]  /*a720*/  HADD2.F32 R36, -RZ, R0.H0_H0 ;  /* 0x20000000ff247230 */ /* 0x000fe40000004100 */
[--C-:B------:R-:W-:Y:S01]  /*a730*/  HADD2.F32 R38, -RZ, R15.reuse.H0_H0 ;  /* 0x2000000fff267230 */ /* 0x100fe20000004100 */
[----:B------:R-:W-:Y:S01]  /*a740*/  SHF.R.S32.HI R7, RZ, 0x1f, R4 ;  /* 0x0000001fff077819 */ /* 0x000fe20000011404 */
[----:B------:R-:W-:Y:S01]  /*a750*/  HADD2.F32 R35, -RZ, R20.H0_H0 ;  /* 0x20000014ff237230 */ /* 0x000fe20000004100 */
[----:B------:R-:W-:Y:S01]  /*a760*/  SHF.L.U32 R5, R4, 0x3, RZ ;  /* 0x0000000304057819 */ /* 0x000fe200000006ff */
[----:B------:R-:W-:Y:S01]  /*a770*/  HADD2.F32 R37, -RZ, R15.H1_H1 ;  /* 0x3000000fff257230 */ /* 0x000fe20000004100 */
[----:B------:R-:W-:Y:S02]  /*a780*/  LEA.HI R7, R7, R4, RZ, 0x3 ;  /* 0x0000000407077211 */ /* 0x000fe400078f18ff */
[----:B------:R-:W-:-:S03]  /*a790*/  LOP3.LUT R5, R5, 0x38, RZ, 0xc0, !PT ;  /* 0x0000003805057812 */ /* 0x000fc600078ec0ff */
[----:B------:R-:W-:Y:S01]  /*a7a0*/  IMAD.SHL.U32 R7, R7, 0x400, RZ ;  /* 0x0000040007077824 */ /* 0x000fe200078e00ff */
[----:B------:R-:W-:-:S04]  /*a7b0*/  LOP3.LUT R5, R5, 0x1c0, R228, 0xf8, !PT ;  /* 0x000001c005057812 */ /* 0x000fc800078ef8e4 */
[----:B------:R-:W-:Y:S02]  /*a7c0*/  LOP3.LUT R9, R5, R198, RZ, 0x3c, !PT ;  /* 0x000000c605097212 */ /* 0x000fe400078e3cff */
[----:B------:R-:W-:Y:S02]  /*a7d0*/  LOP3.LUT R8, R7, 0x7fffe000, RZ, 0xc0, !PT ;  /* 0x7fffe00007087812 */ /* 0x000fe400078ec0ff */
[----:B------:R-:W1:Y:S02]  /*a7e0*/  LDS.128 R4, [R200] ;  /* 0x00000000c8047984 */ /* 0x000e640000000c00 */
[----:B------:R-:W-:-:S05]  /*a7f0*/  IADD3 R9, R9, R8, R199 ;  /* 0x0000000809097210 */ /* 0x000fca0007ffe0c7 */
[----:B0-----:R-:W-:-:S05]  /*a800*/  IMAD R25, R9, 0x2, R156 ;  /* 0x0000000209197824 */ /* 0x001fca00078e029c */
[----:B------:R-:W0:Y:S01]  /*a810*/  LDS.128 R8, [R25+0x10400] ;  /* 0x0104000019087984 */ /* 0x000e220000000c00 */
[--C-:B-1----:R-:W-:Y:S02]  /*a820*/  HADD2.F32 R27, -RZ, R4.reuse.H0_H0 ;  /* 0x20000004ff1b7230 */ /* 0x102fe40000004100 */
[----:B------:R-:W-:Y:S02]  /*a830*/  HADD2.F32 R4, -RZ, R4.H1_H1 ;  /* 0x30000004ff047230 */ /* 0x000fe40000004100 */
[--C-:B------:R-:W-:Y:S02]  /*a840*/  HADD2.F32 R28, -RZ, R5.reuse.H0_H0 ;  /* 0x20000005ff1c7230 */ /* 0x100fe40000004100 */
[----:B------:R-:W-:Y:S02]  /*a850*/  HADD2.F32 R5, -RZ, R5.H1_H1 ;  /* 0x30000005ff057230 */ /* 0x000fe40000004100 */
[--C-:B------:R-:W-:Y:S02]  /*a860*/  HADD2.F32 R29, -RZ, R6.reuse.H0_H0 ;  /* 0x20000006ff1d7230 */ /* 0x100fe40000004100 */
[----:B------:R-:W-:-:S02]  /*a870*/  HADD2.F32 R6, -RZ, R6.H1_H1 ;  /* 0x30000006ff067230 */ /* 0x000fc40000004100 */
[--C-:B0-----:R-:W-:Y:S02]  /*a880*/  HADD2.F32 R31, -RZ, R8.reuse.H0_H0 ;  /* 0x20000008ff1f7230 */ /* 0x101fe40000004100 */
        /* <DEDUP_REMOVED lines=63> */
.L_x_7150:
[----:B------:R-:W-:Y:S05]  /*ac80*/  BSYNC B1 ;  /* 0x0000000000017941 */ /* 0x000fea0003800000 */
.L_x_7149:
[----:B------:R-:W-:Y:S04]  /*ac90*/  BSSY B1, `(.L_x_7151) ;  /* 0x0000059000017945 */ /* 0x000fe80003800000 */
[----:B------:R-:W-:Y:S05]  /*aca0*/  @P2 BRA `(.L_x_7152) ;  /* 0x00000004005c2947 */ /* 0x000fea0003800000 */
[----:B-1----:R-:W-:Y:S01]  /*acb0*/  LEA.HI R4, R3, R202, RZ, 0x1d ;  /* 0x000000ca03047211 */ /* 0x002fe200078fe8ff */
[----:B------:R-:W-:Y:S01]  /*acc0*/  HADD2.F32 R35, -RZ, R0.H0_H0 ;  /* 0x20000000ff237230 */ /* 0x000fe20000004100 */
[----:B------:R-:W-:Y:S01]  /*acd0*/  SHF.R.U32.HI R7, RZ, 0x3, R193 ;  /* 0x00000003ff077819 */ /* 0x000fe200000116c1 */
[--C-:B------:R-:W-:Y:S01]  /*ace0*/  HADD2.F32 R37, -RZ, R15.reuse.H0_H0 ;  /* 0x2000000fff257230 */ /* 0x100fe20000004100 */
[----:B------:R-:W-:Y:S01]  /*acf0*/  SHF.R.S32.HI R5, RZ, 0x1f, R4 ;  /* 0x0000001fff057819 */ /* 0x000fe20000011404 */
[----:B------:R-:W-:Y:S02]  /*ad00*/  IMAD.SHL.U32 R6, R4, 0x8, RZ ;  /* 0x0000000804067824 */ /* 0x000fe400078e00ff */
[----:B------:R-:W-:Y:S01]  /*ad10*/  HADD2.F32 R44, -RZ, R20.H0_H0 ;  /* 0x20000014ff2c7230 */ /* 0x000fe20000004100 */
[----:B------:R-:W-:Y:S01]  /*ad20*/  LEA.HI R5, R5, R4, RZ, 0x3 ;  /* 0x0000000405057211 */ /* 0x000fe200078f18ff */
[----:B------:R-:W-:Y:S01]  /*ad30*/  HADD2.F32 R40, -RZ, R12.H0_H0 ;  /* 0x2000000cff287230 */ /* 0x000fe20000004100 */
[----:B------:R-:W-:Y:S01]  /*ad40*/  LOP3.LUT R4, R193, 0x38, R6, 0xf8, !PT ;  /* 0x00000038c1047812 */ /* 0x000fe200078ef806 */
[----:B------:R-:W-:Y:S01]  /*ad50*/  HADD2.F32 R46, -RZ, R15.H1_H1 ;  /* 0x3000000fff2e7230 */ /* 0x000fe20000004100 */
[----:B------:R-:W-:Y:S01]  /*ad60*/  SHF.L.U32 R5, R5, 0xa, RZ ;  /* 0x0000000a05057819 */ /* 0x000fe200000006ff */
[----:B------:R-:W-:Y:S01]  /*ad70*/  HADD2.F32 R42, -RZ, R0.H1_H1 ;  /* 0x30000000ff2a7230 */ /* 0x000fe20000004100 */
[----:B------:R-:W-:Y:S01]  /*ad80*/  LOP3.LUT R8, R4, R7, RZ, 0x3c, !PT ;  /* 0x0000000704087212 */ /* 0x000fe200078e3cff */
[----:B------:R-:W-:Y:S01]  /*ad90*/  HADD2.F32 R43, -RZ, R20.H1_H1 ;  /* 0x30000014ff2b7230 */ /* 0x000fe20000004100 */
[----:B------:R-:W-:Y:S01]  /*ada0*/  LOP3.LUT R9, R5, 0x7fffe000, RZ, 0xc0, !PT ;  /* 0x7fffe00005097812 */ /* 0x000fe200078ec0ff */
[----:B------:R-:W-:Y:S01]  /*adb0*/  HADD2.F32 R39, -RZ, R12.H1_H1 ;  /* 0x3000000cff277230 */ /* 0x000fe20000004100 */
[----:B------:R-:W1:Y:S01]  /*adc0*/  LDS.128 R4, [R217] ;  /* 0x00000000d9047984 */ /* 0x000e620000000c00 */
[----:B------:R-:W-:Y:S01]  /*add0*/  HADD2.F32 R45, -RZ, R21.H0_H0 ;  /* 0x20000015ff2d7230 */ /* 0x000fe20000004100 */
[----:B------:R-:W-:Y:S01]  /*ade0*/  IADD3 R9, R8, R9, R197 ;  /* 0x0000000908097210 */ /* 0x000fe20007ffe0c5 */
[----:B------:R-:W-:-:S04]  /*adf0*/  HADD2.F32 R41, -RZ, R13.H0_H0 ;  /* 0x2000000dff297230 */ /* 0x000fc80000004100 */
        /* <DEDUP_REMOVED lines=19> */
[----:B------:R-:W-:-:S02]  /*af30*/  HADD2.F32 R33, -RZ, R10.H0_H0 ;  /* 0x2000000aff217230 */ /* 0x000fc40000004100 */
[----:B------:R-:W-:Y:S01]  /*af40*/  FFMA.FTZ R31, R40, R4, -R31 ;  /* 0x00000004281f7223 */ /* 0x000fe2000001081f */
[----:B------:R-:W-:Y:S01]  /*af50*/  FMUL.FTZ R37, R42, R32 ;  /* 0x000000202a257220 */ /* 0x000fe20000410000 */
[----:B------:R-:W-:Y:S01]  /*af60*/  FFMA.FTZ R27, R44, R4, R27 ;  /* 0x000000042c1b7223 */ /* 0x000fe2000001001b */
[----:B------:R-:W-:Y:S02]  /*af70*/  HADD2.F32 R10, -RZ, R10.H1_H1 ;  /* 0x3000000aff0a7230 */ /* 0x000fe40000004100 */
[-C--:B------:R-:W-:Y:S01]  /*af80*/  FMUL.FTZ R4, R43, R9.reuse ;  /* 0x000000092b047220 */ /* 0x080fe20000410000 */
[----:B------:R-:W-:Y:S01]  /*af90*/  FMUL.FTZ R8, R39, R9 ;  /* 0x0000000927087220 */ /* 0x000fe20000410000 */
[----:B------:R-:W-:Y:S02]  /*afa0*/  HADD2.F32 R44, -RZ, R24.H0_H0 ;  /* 0x20000018ff2c7230 */ /* 0x000fe40000004100 */
[-C--:B------:R-:W-:Y:S01]  /*afb0*/  FFMA.FTZ R35, R42, R28.reuse, -R35 ;  /* 0x0000001c2a237223 */ /* 0x080fe20000010823 */
[----:B------:R-:W-:Y:S01]  /*afc0*/  FFMA.FTZ R37, R46, R28, R37 ;  /* 0x0000001c2e257223 */ /* 0x000fe20000010025 */
[----:B------:R-:W-:-:S02]  /*afd0*/  HADD2.F32 R42, -RZ, R14.H0_H0 ;  /* 0x2000000eff2a7230 */ /* 0x000fc40000004100 */
[-C--:B------:R-:W-:Y:S01]  /*afe0*/  FFMA.FTZ R28, R39, R5.reuse, -R4 ;  /* 0x00000005271c7223 */ /* 0x080fe20000010804 */
[----:B------:R-:W-:Y:S01]  /*aff0*/  FFMA.FTZ R32, R43, R5, R8 ;  /* 0x000000052b207223 */ /* 0x000fe20000010008 */
[-C--:B------:R-:W-:Y:S01]  /*b000*/  FMUL.FTZ R4, R45, R33.reuse ;  /* 0x000000212d047220 */ /* 0x080fe20000410000 */
[-C--:B------:R-:W-:Y:S01]  /*b010*/  FMUL.FTZ R5, R44, R10.reuse ;  /* 0x0000000a2c057220 */ /* 0x080fe20000410000 */
[C---:B------:R-:W-:Y:S01]  /*b020*/  FMUL.FTZ R40, R41.reuse, R33 ;  /* 0x0000002129287220 */ /* 0x040fe20000410000 */
[C---:B------:R-:W-:Y:S01]  /*b030*/  FMUL.FTZ R9, R42.reuse, R10 ;  /* 0x0000000a2a097220 */ /* 0x040fe20000410000 */
[--C-:B------:R-:W-:Y:S02]  /*b040*/  HADD2.F32 R34, -RZ, R11.reuse.H0_H0 ;  /* 0x2000000bff227230 */ /* 0x100fe40000004100 */
[----:B------:R-:W-:Y:S01]  /*b050*/  FFMA.FTZ R33, R41, R29, -R4 ;  /* 0x0000001d29217223 */ /* 0x000fe20000010804 */
[----:B------:R-:W-:Y:S01]  /*b060*/  FFMA.FTZ R10, R42, R6, -R5 ;  /* 0x000000062a0a7223 */ /* 0x000fe20000010805 */
[----:B------:R-:W-:-:S02]  /*b070*/  HADD2.F32 R11, -RZ, R11.H1_H1 ;  /* 0x3000000bff0b7230 */ /* 0x000fc40000004100 */
[----:B------:R-:W-:Y:S01]  /*b080*/  FFMA.FTZ R40, R45, R29, R40 ;  /* 0x0000001d2d287223 */ /* 0x000fe20000010028 */
[----:B------:R-:W-:Y:S02]  /*b090*/  HADD2.F32 R42, -RZ, R21.H1_H1 ;  /* 0x30000015ff2a7230 */ /* 0x000fe40000004100 */
[----:B------:R-:W-:Y:S01]  /*b0a0*/  FFMA.FTZ R29, R44, R6, R9 ;  /* 0x000000062c1d7223 */ /* 0x000fe20000010009 */
[----:B------:R-:W-:Y:S02]  /*b0b0*/  HADD2.F32 R41, -RZ, R24.H1_H1 ;  /* 0x30000018ff297230 */ /* 0x000fe40000004100 */
[----:B------:R-:W-:Y:S02]  /*b0c0*/  HADD2.F32 R8, -RZ, R13.H1_H1 ;  /* 0x3000000dff087230 */ /* 0x000fe40000004100 */
[----:B------:R-:W-:Y:S01]  /*b0d0*/  FMUL.FTZ R5, R42, R34 ;  /* 0x000000222a057220 */ /* 0x000fe20000410000 */
[----:B------:R-:W-:Y:S02]  /*b0e0*/  HADD2.F32 R39, -RZ, R14.H1_H1 ;  /* 0x3000000eff277230 */ /* 0x000fe40000004100 */
[----:B------:R-:W-:Y:S01]  /*b0f0*/  FMUL.FTZ R4, R41, R11 ;  /* 0x0000000b29047220 */ /* 0x000fe20000410000 */
[----:B------:R-:W-:-:S02]  /*b100*/  HADD2.F32 R30, -RZ, R7.H0_H0 ;  /* 0x20000007ff1e7230 */ /* 0x000fc40000004100 */
[C---:B------:R-:W-:Y:S01]  /*b110*/  FMUL.FTZ R9, R8.reuse, R34 ;  /* 0x0000002208097220 */ /* 0x040fe20000410000 */
[----:B------:R-:W-:Y:S02]  /*b120*/  HADD2.F32 R7, -RZ, R7.H1_H1 ;  /* 0x30000007ff077230 */ /* 0x000fe40000004100 */
[C---:B------:R-:W-:Y:S01]  /*b130*/  FMUL.FTZ R6, R39.reuse, R11 ;  /* 0x0000000b27067220 */ /* 0x040fe20000410000 */
[-C--:B------:R-:W-:Y:S01]  /*b140*/  FFMA.FTZ R11, R8, R30.reuse, -R5 ;  /* 0x0000001e080b7223 */ /* 0x080fe20000010805 */
[----:B------:R-:W-:Y:S01]  /*b150*/  FFMA.FTZ R30, R42, R30, R9 ;  /* 0x0000001e2a1e7223 */ /* 0x000fe20000010009 */
[-C--:B------:R-:W-:Y:S01]  /*b160*/  FFMA.FTZ R34, R39, R7.reuse, -R4 ;  /* 0x0000000727227223 */ /* 0x080fe20000010804 */
        /* <DEDUP_REMOVED lines=11> */
.L_x_7152:
[----:B------:R-:W-:Y:S05]  /*b220*/  BSYNC B1 ;  /* 0x0000000000017941 */ /* 0x000fea0003800000 */
.L_x_7151:
[----:B------:R-:W-:Y:S04]  /*b230*/  BSSY B1, `(.L_x_7153) ;  /* 0x0000059000017945 */ /* 0x000fe80003800000 */
[----:B------:R-:W-:Y:S05]  /*b240*/  @P1 BRA `(.L_x_7154) ;  /* 0x00000004005c1947 */ /* 0x000fea0003800000 */
[----:B-12---:R-:W-:Y:S01]  /*b250*/  LEA.HI R4, R3, R202, RZ, 0x1d ;  /* 0x000000ca03047211 */ /* 0x006fe200078fe8ff */
        /* <DEDUP_REMOVED lines=15> */
[----:B------:R-:W-:Y:S01]  /*b350*/  HADD2.F32 R39, -RZ, R12.H1_H1 ;  /* 0x3000000cff277230 */ /* 0x000fe20000004100 */
[----:B------:R-:W1:Y:S01]  /*b360*/  LDS.128 R4, [R216] ;  /* 0x00000000d8047984 */ /* 0x000e620000000c00 */
[----:B------:R-:W-:Y:S01]  /*b370*/  HADD2.F32 R45, -RZ, R21.H0_H0 ;  /* 0x20000015ff2d7230 */ /* 0x000fe20000004100 */
[----:B------:R-:W-:Y:S01]  /*b380*/  IADD3 R9, R9, R8, R196 ;  /* 0x0000000809097210 */ /* 0x000fe20007ffe0c4 */
[----:B------:R-:W-:-:S03]  /*b390*/  HADD2.F32 R41, -RZ, R13.H0_H0 ;  /* 0x2000000dff297230 */ /* 0x000fc60000004100 */
[----:B0-----:R-:W-:-:S05]  /*b3a0*/  LEA R25, R9, R156, 0x1 ;  /* 0x0000009c09197211 */ /* 0x001fca00078e08ff */
        /* <DEDUP_REMOVED lines=65> */
.L_x_7154:
[----:B------:R-:W-:Y:S05]  /*b7c0*/  BSYNC B1 ;  /* 0x0000000000017941 */ /* 0x000fea0003800000 */
.L_x_7153:
[----:B------:R-:W-:Y:S05]  /*b7d0*/  @P0 BRA `(.L_x_7141) ;  /* 0x0000000400580947 */ /* 0x000fea0003800000 */
[----:B------:R-:W-:Y:S01]  /*b7e0*/  LEA.HI R3, R3, R202, RZ, 0x1d ;  /* 0x000000ca03037211 */ /* 0x000fe200078fe8ff */
[--C-:B------:R-:W-:Y:S02]  /*b7f0*/  HADD2.F32 R37, -RZ, R15.reuse.H0_H0 ;  /* 0x2000000fff257230 */ /* 0x100fe40000004100 */
[----:B------:R-:W-:Y:S01]  /*b800*/  HADD2.F32 R35, -RZ, R0.H0_H0 ;  /* 0x20000000ff237230 */ /* 0x000fe20000004100 */
[----:B-123--:R-:W-:Y:S01]  /*b810*/  SHF.R.S32.HI R6, RZ, 0x1f, R3 ;  /* 0x0000001fff067819 */ /* 0x00efe20000011403 */
[----:B------:R-:W-:Y:S02]  /*b820*/  IMAD.SHL.U32 R4, R3, 0x8, RZ ;  /* 0x0000000803047824 */ /* 0x000fe400078e00ff */
[----:B------:R-:W-:Y:S01]  /*b830*/  HADD2.F32 R38, -RZ, R20.H0_H0 ;  /* 0x20000014ff267230 */ /* 0x000fe20000004100 */
[----:B------:R-:W-:Y:S01]  /*b840*/  LEA.HI R6, R6, R3, RZ, 0x3 ;  /* 0x0000000306067211 */ /* 0x000fe200078f18ff */
[----:B------:R-:W-:Y:S01]  /*b850*/  HADD2.F32 R36, -RZ, R12.H0_H0 ;  /* 0x2000000cff247230 */ /* 0x000fe20000004100 */
[----:B------:R-:W-:Y:S01]  /*b860*/  LOP3.LUT R4, R159, 0x38, R4, 0xf8, !PT ;  /* 0x000000389f047812 */ /* 0x000fe200078ef804 */
[----:B------:R-:W-:-:S02]  /*b870*/  HADD2.F32 R39, -RZ, R15.H1_H1 ;  /* 0x3000000fff277230 */ /* 0x000fc40000004100 */
        /* <DEDUP_REMOVED lines=19> */
[----:B------:R-:W-:Y:S01]  /*b9b0*/  FMUL.FTZ R15, R38, R8 ;  /* 0x00000008260f7220 */ /* 0x000fe20000410000 */
[----:B------:R-:W-:Y:S01]  /*b9c0*/  FFMA.FTZ R34, R35, R25, -R34 ;  /* 0x0000001923227223 */ /* 0x000fe20000010822 */
[----:B------:R-:W-:-:S02]  /*b9d0*/  HADD2.F32 R35, -RZ, R0.H1_H1 ;  /* 0x30000000ff237230 */ /* 0x000fc40000004100 */
[----:B------:R-:W-:Y:S01]  /*b9e0*/  FFMA.FTZ R30, R37, R25, R30 ;  /* 0x00000019251e7223 */ /* 0x000fe2000001001e */
[C---:B------:R-:W-:Y:S01]  /*b9f0*/  FMUL.FTZ R25, R36.reuse, R8 ;  /* 0x0000000824197220 */ /* 0x040fe20000410000 */
[----:B------:R-:W-:Y:S02]  /*ba00*/  HADD2.F32 R37, -RZ, R20.H1_H1 ;  /* 0x30000014ff257230 */ /* 0x000fe40000004100 */
[-C--:B------:R-:W-:Y:S01]  /*ba10*/  FMUL.FTZ R0, R39, R31.reuse ;  /* 0x0000001f27007220 */ /* 0x080fe20000410000 */
[C---:B------:R-:W-:Y:S01]  /*ba20*/  FMUL.FTZ R8, R35.reuse, R31 ;  /* 0x0000001f23087220 */ /* 0x040fe20000410000 */
[----:B------:R-:W-:Y:S02]  /*ba30*/  HADD2.F32 R31, -RZ, R12.H1_H1 ;  /* 0x3000000cff1f7230 */ /* 0x000fe40000004100 */
[-C--:B------:R-:W-:Y:S01]  /*ba40*/  FFMA.FTZ R15, R36, R4.reuse, -R15 ;  /* 0x00000004240f7223 */ /* 0x080fe2000001080f */
[----:B------:R-:W-:Y:S01]  /*ba50*/  FFMA.FTZ R25, R38, R4, R25 ;  /* 0x0000000426197223 */ /* 0x000fe20000010019 */
[----:B------:R-:W-:Y:S01]  /*ba60*/  FFMA.FTZ R0, R35, R27, -R0 ;  /* 0x0000001b23007223 */ /* 0x000fe20000010800 */
[----:B------:R-:W-:Y:S01]  /*ba70*/  FMUL.FTZ R4, R37, R9 ;  /* 0x0000000925047220 */ /* 0x000fe20000410000 */
[----:B------:R-:W-:-:S02]  /*ba80*/  HADD2.F32 R32, -RZ, R10.H0_H0 ;  /* 0x2000000aff207230 */ /* 0x000fc40000004100 */
[----:B------:R-:W-:Y:S01]  /*ba90*/  FFMA.FTZ R27, R39, R27, R8 ;  /* 0x0000001b271b7223 */ /* 0x000fe20000010008 */
[----:B------:R-:W-:Y:S02]  /*baa0*/  HADD2.F32 R10, -RZ, R10.H1_H1 ;  /* 0x3000000aff0a7230 */ /* 0x000fe40000004100 */
[C---:B------:R-:W-:Y:S01]  /*bab0*/  FMUL.FTZ R8, R31.reuse, R9 ;  /* 0x000000091f087220 */ /* 0x040fe20000410000 */
[----:B------:R-:W-:Y:S02]  /*bac0*/  HADD2.F32 R38, -RZ, R24.H0_H0 ;  /* 0x20000018ff267230 */ /* 0x000fe40000004100 */
[-C--:B------:R-:W-:Y:S01]  /*bad0*/  FFMA.FTZ R9, R31, R5.reuse, -R4 ;  /* 0x000000051f097223 */ /* 0x080fe20000010804 */
[----:B------:R-:W-:Y:S02]  /*bae0*/  HADD2.F32 R4, -RZ, R14.H0_H0 ;  /* 0x2000000eff047230 */ /* 0x000fe40000004100 */
[----:B------:R-:W-:Y:S01]  /*baf0*/  FFMA.FTZ R12, R37, R5, R8 ;  /* 0x00000005250c7223 */ /* 0x000fe20000010008 */
[----:B------:R-:W-:-:S02]  /*bb00*/  HADD2.F32 R33, -RZ, R11.H0_H0 ;  /* 0x2000000bff217230 */ /* 0x000fc40000004100 */
[-C--:B------:R-:W-:Y:S01]  /*bb10*/  FMUL.FTZ R5, R38, R10.reuse ;  /* 0x0000000a26057220 */ /* 0x080fe20000410000 */
[----:B------:R-:W-:Y:S02]  /*bb20*/  HADD2.F32 R36, -RZ, R21.H0_H0 ;  /* 0x20000015ff247230 */ /* 0x000fe40000004100 */
[C---:B------:R-:W-:Y:S01]  /*bb30*/  FMUL.FTZ R37, R4.reuse, R10 ;  /* 0x0000000a04257220 */ /* 0x040fe20000410000 */
[----:B------:R-:W-:Y:S02]  /*bb40*/  HADD2.F32 R11, -RZ, R11.H1_H1 ;  /* 0x3000000bff0b7230 */ /* 0x000fe40000004100 */
[----:B------:R-:W-:Y:S01]  /*bb50*/  FFMA.FTZ R10, R4, R6, -R5 ;  /* 0x00000006040a7223 */ /* 0x000fe20000010805 */
[----:B------:R-:W-:Y:S02]  /*bb60*/  HADD2.F32 R20, -RZ, R13.H0_H0 ;  /* 0x2000000dff147230 */ /* 0x000fe40000004100 */
[----:B------:R-:W-:Y:S01]  /*bb70*/  FMUL.FTZ R31, R36, R32 ;  /* 0x00000020241f7220 */ /* 0x000fe20000410000 */
[----:B------:R-:W-:-:S02]  /*bb80*/  HADD2.F32 R21, -RZ, R21.H1_H1 ;  /* 0x30000015ff157230 */ /* 0x000fc40000004100 */
[----:B------:R-:W-:Y:S02]  /*bb90*/  HADD2.F32 R39, -RZ, R24.H1_H1 ;  /* 0x30000018ff277230 */ /* 0x000fe40000004100 */
[----:B------:R-:W-:Y:S01]  /*bba0*/  FMUL.FTZ R35, R20, R32 ;  /* 0x0000002014237220 */ /* 0x000fe20000410000 */
[----:B------:R-:W-:Y:S02]  /*bbb0*/  HADD2.F32 R13, -RZ, R13.H1_H1 ;  /* 0x3000000dff0d7230 */ /* 0x000fe40000004100 */
[----:B------:R-:W-:Y:S01]  /*bbc0*/  FMUL.FTZ R4, R21, R33 ;  /* 0x0000002115047220 */ /* 0x000fe20000410000 */
[----:B------:R-:W-:Y:S02]  /*bbd0*/  HADD2.F32 R5, -RZ, R14.H1_H1 ;  /* 0x3000000eff057230 */ /* 0x000fe40000004100 */
[----:B------:R-:W-:Y:S01]  /*bbe0*/  FFMA.FTZ R14, R38, R6, R37 ;  /* 0x00000006260e7223 */ /* 0x000fe20000010025 */
[--C-:B------:R-:W-:Y:S02]  /*bbf0*/  HADD2.F32 R29, -RZ, R7.reuse.H0_H0 ;  /* 0x20000007ff1d7230 */ /* 0x100fe40000004100 */
[----:B------:R-:W-:Y:S01]  /*bc00*/  FMUL.FTZ R8, R39, R11 ;  /* 0x0000000b27087220 */ /* 0x000fe20000410000 */
[----:B------:R-:W-:-:S02]  /*bc10*/  HADD2.F32 R7, -RZ, R7.H1_H1 ;  /* 0x30000007ff077230 */ /* 0x000fc40000004100 */
        /* <DEDUP_REMOVED lines=18> */
.L_x_7141:
[----:B------:R-:W-:Y:S05]  /*bd40*/  BSYNC B0 ;  /* 0x0000000000007941 */ /* 0x000fea0003800000 */
.L_x_7122:
        /* <DEDUP_REMOVED lines=8> */
.L_x_7120:
[----:B------:R-:W-:-:S13]  /*bdd0*/  ISETP.NE.AND P0, PT, R157, 0x3, PT ;  /* 0x000000039d00780c */ /* 0x000fda0003f05270 */
[----:B------:R-:W-:Y:S05]  /*bde0*/  @!P0 BRA `(.L_x_7155) ;  /* 0x0000000000048947 */ /* 0x000fea0003800000 */
[----:B------:R-:W-:Y:S01]  /*bdf0*/  BPT.TRAP 0x1 ;  /* 0x000000040000795c */ /* 0x000fe20000300000 */
.L_x_7155:
[----:B-12-4-:R-:W-:Y:S02]  /*be00*/  LEA R3, R152, R156, 0x3 ;  /* 0x0000009c98037211 */ /* 0x016fe400078e18ff */
[----:B------:R-:W-:-:S04]  /*be10*/  SHF.L.U32 R0, R158, 0x1f, RZ ;  /* 0x0000001f9e007819 */ /* 0x000fc800000006ff */
[----:B------:R1:W2:Y:S01]  /*be20*/  SYNCS.PHASECHK.TRANS64.TRYWAIT P1, [R3+URZ+0x28830], R0 ;  /* 0x02883000030075a7 */ /* 0x0002a2000802017f */
[----:B------:R-:W-:Y:S05]  /*be30*/  @!P0 BRA `(.L_x_7156) ;  /* 0x0000000000048947 */ /* 0x000fea0003800000 */
[----:B------:R-:W-:Y:S01]  /*be40*/  BPT.TRAP 0x1 ;  /* 0x000000040000795c */ /* 0x000fe20000300000 */
.L_x_7156:
[----:B------:R-:W-:Y:S01]  /*be50*/  IMAD.MOV.U32 R151, RZ, RZ, RZ ;  /* 0x000000ffff977224 */ /* 0x000fe200078e00ff */
[----:B--2---:R-:W-:Y:S06]  /*be60*/  @P1 BRA `(.L_x_7157) ;  /* 0x0000000000081947 */ /* 0x004fec0003800000 */
[----:B------:R-:W2:Y:S02]  /*be70*/  SYNCS.PHASECHK.TRANS64.TRYWAIT P1, [R3+URZ+0x28830], R0 ;  /* 0x02883000030075a7 */ /* 0x000ea4000802017f */
[----:B--2---:R-:W-:Y:S05]  /*be80*/  @!P1 BRA `(.L_x_7158) ;  /* 0x000000ec002c9947 */ /* 0x004fea0003800000 */
.L_x_7157:
[----:B------:R-:W-:Y:S05]  /*be90*/  WARPSYNC.ALL ;  /* 0x0000000000007948 */ /* 0x000fea0003800000 */
[----:B-12---:R-:W-:Y:S01]  /*bea0*/  VIADD R0, R156, 0x18400 ;  /* 0x000184009c007836 */ /* 0x006fe20000000000 */
[----:B------:R-:W-:Y:S01]  /*beb0*/  R2UR UR4, R26 ;  /* 0x000000001a0472ca */ /* 0x000fe200000e0000 */
[----:B------:R-:W-:Y:S01]  /*bec0*/  UMOV UR5, 0x40000040 ;  /* 0x4000004000057882 */ /* 0x000fe20000000000 */
[----:B0--3--:R-:W-:Y:S01]  /*bed0*/  MOV R5, 0x40000040 ;  /* 0x4000004000057802 */ /* 0x009fe20000000f00 */
[----:B-----5:R-:W-:Y:S01]  /*bee0*/  WARPGROUP.ARRIVE ;  /* 0x00000000000079c5 */ /* 0x020fe20000000000 */
[----:B------:R-:W-:Y:S01]  /*bef0*/  SHF.R.U32.HI R0, RZ, 0x4, R0 ;  /* 0x00000004ff007819 */ /* 0x000fe20000011600 */
[----:B------:R-:W-:Y:S01]  /*bf00*/  IMAD.MOV.U32 R7, RZ, RZ, 0x40000040 ;  /* 0x40000040ff077424 */ /* 0x000fe200078e00ff */
[----:B------:R-:W-:Y:S01]  /*bf10*/  R2UR UR7, R5 ;  /* 0x00000000050772ca */ /* 0x000fe200000e0000 */
[----:B------:R-:W-:Y:S01]  /*bf20*/  UMOV UR9, 0x40000040 ;  /* 0x4000004000097882 */ /* 0x000fe20000000000 */
[----:B------:R-:W-:Y:S01]  /*bf30*/  LOP3.LUT R0, R0, 0x3fff, RZ, 0xc0, !PT ;  /* 0x00003fff00007812 */ /* 0x000fe200078ec0ff */
[----:B------:R-:W-:Y:S01]  /*bf40*/  UMOV UR13, 0x40000040 ;  /* 0x40000040000d7882 */ /* 0x000fe20000000000 */
[----:B------:R-:W-:Y:S01]  /*bf50*/  R2UR UR11, R7 ;  /* 0x00000000070b72ca */ /* 0x000fe200000e0000 */
        /* <DEDUP_REMOVED lines=9> */
[----:B------:R-:W-:Y:S01]  /*bff0*/  UIADD3 UR12, UR4, 0x4, URZ ;  /* 0x00000004040c7890 */ /* 0x000fe2000fffe03f */
[C---:B------:R-:W-:Y:S01]  /*c000*/  VIADD R6, R4.reuse, 0x2 ;  /* 0x0000000204067836 */ /* 0x040fe20000000000 */
[----:B------:R-:W-:Y:S01]  /*c010*/  R2UR UR6, R4 ;  /* 0x00000000040672ca */ /* 0x000fe200000e0000 */
[----:B------:R-:W-:Y:S01]  /*c020*/  IMAD.MOV.U32 R7, RZ, RZ, 0x40000040 ;  /* 0x40000040ff077424 */ /* 0x000fe200078e00ff */
[----:B------:R-:W-:Y:S01]  /*c030*/  UIADD3 UR16, UR4, 0x6, URZ ;  /* 0x0000000604107890 */ /* 0x000fe2000fffe03f */
[----:B------:R-:W-:Y:S01]  /*c040*/  IMAD.MOV.U32 R5, RZ, RZ, 0x40000040 ;  /* 0x40000040ff057424 */ /* 0x000fe200078e00ff */
[----:B------:R-:W-:Y:S01]  /*c050*/  R2UR UR10, R6 ;  /* 0x00000000060a72ca */ /* 0x000fe200000e0000 */
[----:B------:R-:W-:Y:S01]  /*c060*/  VIADD R6, R4, 0x4 ;  /* 0x0000000404067836 */ /* 0x000fe20000000000 */
[----:B------:R-:W-:Y:S01]  /*c070*/  R2UR UR19, R7 ;  /* 0x00000000071372ca */ /* 0x000fe200000e0000 */
[----:B------:R-:W-:Y:S01]  /*c080*/  UIADD3 UR20, UR4, 0x400, URZ ;  /* 0x0000040004147890 */ /* 0x000fe2000fffe03f */
[----:B------:R-:W-:Y:S01]  /*c090*/  MOV R7, 0x40000040 ;  /* 0x4000004000077802 */ /* 0x000fe20000000f00 */
[----:B------:R-:W-:Y:S01]  /*c0a0*/  UIADD3 UR24, UR4, 0x402, URZ ;  /* 0x0000040204187890 */ /* 0x000fe2000fffe03f */
[----:B------:R-:W-:Y:S01]  /*c0b0*/  R2UR UR14, R6 ;  /* 0x00000000060e72ca */ /* 0x000fe200000e0000 */
[----:B------:R-:W-:Y:S01]  /*c0c0*/  VIADD R6, R4, 0x6 ;  /* 0x0000000604067836 */ /* 0x000fe20000000000 */
[----:B------:R-:W-:Y:S01]  /*c0d0*/  R2UR UR23, R7 ;  /* 0x00000000071772ca */ /* 0x000fe200000e0000 */
[----:B------:R-:W-:Y:S01]  /*c0e0*/  HGMMA.64x128x16.F32 R24, gdesc[UR4], RZ, !UPT, gsb0 ;  /* 0x01e00000041879f0 */ /* 0x000fe2000c0008ff */
[----:B------:R-:W-:Y:S01]  /*c0f0*/  IMAD.MOV.U32 R7, RZ, RZ, 0x40000040 ;  /* 0x40000040ff077424 */ /* 0x000fe200078e00ff */
[----:B------:R-:W-:Y:S01]  /*c100*/  UIADD3 UR28, UR4, 0x404, URZ ;  /* 0x00000404041c7890 */ /* 0x000fe2000fffe03f */
[----:B------:R-:W-:Y:S01]  /*c110*/  R2UR UR18, R6 ;  /* 0x00000000061272ca */ /* 0x000fe200000e0000 */
[----:B------:R-:W-:Y:S01]  /*c120*/  VIADD R6, R4, 0x400 ;  /* 0x0000040004067836 */ /* 0x000fe20000000000 */
[----:B------:R-:W-:Y:S01]  /*c130*/  UMOV UR29, 0x40000040 ;  /* 0x40000040001d7882 */ /* 0x000fe20000000000 */
[----:B------:R-:W-:Y:S01]  /*c140*/  R2UR UR27, R7 ;  /* 0x00000000071b72ca */ /* 0x000fe200000e0000 */
[----:B------:R-:W-:Y:S01]  /*c150*/  UIADD3 UR32, UR4, 0x406, URZ ;  /* 0x0000040604207890 */ /* 0x000fe2000fffe03f */
[----:B------:R-:W-:Y:S01]  /*c160*/  MOV R7, 0x40000040 ;  /* 0x4000004000077802 */ /* 0x000fe20000000f00 */
[----:B------:R-:W-:Y:S01]  /*c170*/  UMOV UR33, 0x40000040 ;  /* 0x4000004000217882 */ /* 0x000fe20000000000 */
[----:B------:R-:W-:Y:S01]  /*c180*/  R2UR UR22, R6 ;  /* 0x00000000061672ca */ /* 0x000fe200000e0000 */
[----:B------:R-:W-:Y:S01]  /*c190*/  VIADD R6, R4, 0x402 ;  /* 0x0000040204067836 */ /* 0x000fe20000000000 */
[----:B------:R-:W-:-:S02]  /*c1a0*/  R2UR UR31, R7 ;  /* 0x00000000071f72ca */ /* 0x000fc400000e0000 */
[----:B------:R-:W-:Y:S02]  /*c1b0*/  R2UR UR35, R5 ;  /* 0x00000000052372ca */ /* 0x000fe400000e0000 */
[----:B------:R-:W-:Y:S01]  /*c1c0*/  R2UR UR26, R6 ;  /* 0x00000000061a72ca */ /* 0x000fe200000e0000 */
[C---:B------:R-:W-:Y:S02]  /*c1d0*/  VIADD R6, R4.reuse, 0x404 ;  /* 0x0000040404067836 */ /* 0x040fe40000000000 */
[----:B------:R-:W-:-:S03]  /*c1e0*/  VIADD R4, R4, 0x406 ;  /* 0x0000040604047836 */ /* 0x000fc60000000000 */
[----:B------:R-:W-:Y:S02]  /*c1f0*/  R2UR UR30, R6 ;  /* 0x00000000061e72ca */ /* 0x000fe400000e0000 */
[----:B------:R-:W-:Y:S01]  /*c200*/  R2UR UR34, R4 ;  /* 0x00000000042272ca */ /* 0x000fe200000e0000 */
        /* <DEDUP_REMOVED lines=24> */
.L_x_7159:
[----:B------:R-:W-:Y:S01]  /*c390*/  IMAD.IADD R5, R225, 0x1, R96 ;  /* 0x00000001e1057824 */ /* 0x000fe200078e0260 */
[----:B------:R-:W-:Y:S01]  /*c3a0*/  P2R R89, PR, RZ, 0x1 ;  /* 0x00000001ff597803 */ /* 0x000fe20000000000 */
[----:B------:R-:W-:Y:S01]  /*c3b0*/  ULDC UR6, c[0x0][0x988] ;  /* 0x0002620000067ab9 */ /* 0x000fe20000000800 */
[----:B------:R-:W-:Y:S01]  /*c3c0*/  VIADD R3, R3, 0x28840 ;  /* 0x0002884003037836 */ /* 0x000fe20000000000 */
[-C--:B------:R-:W-:Y:S01]  /*c3d0*/  MOV R148, R151.reuse ;  /* 0x0000009700947202 */ /* 0x080fe20000000f00 */
[----:B------:R-:W-:Y:S01]  /*c3e0*/  IMAD R7, R210, -0x80, R5 ;  /* 0xffffff80d2077824 */ /* 0x000fe200078e0205 */
[----:B------:R-:W-:Y:S01]  /*c3f0*/  MOV R144, R151 ;  /* 0x0000009700907202 */ /* 0x000fe20000000f00 */
[----:B------:R-:W-:Y:S01]  /*c400*/  IMAD.MOV.U32 R150, RZ, RZ, R151 ;  /* 0x000000ffff967224 */ /* 0x000fe200078e0097 */
[----:B------:R-:W-:Y:S01]  /*c410*/  PRMT R3, R222, 0x654, R3 ;  /* 0x00000654de037816 */ /* 0x000fe20000000003 */
[--C-:B------:R-:W-:Y:S01]  /*c420*/  IMAD.MOV.U32 R149, RZ, RZ, R151.reuse ;  /* 0x000000ffff957224 */ /* 0x100fe200078e0097 */
[C---:B------:R-:W-:Y:S01]  /*c430*/  ISETP.GT.AND P3, PT, R7.reuse, RZ, PT ;  /* 0x000000ff0700720c */ /* 0x040fe20003f64270 */
[--C-:B------:R-:W-:Y:S01]  /*c440*/  IMAD.MOV.U32 R147, RZ, RZ, R151.reuse ;  /* 0x000000ffff937224 */ /* 0x100fe200078e0097 */
[C---:B------:R-:W-:Y:S01]  /*c450*/  ISETP.GT.AND P1, PT, R7.reuse, 0x1, PT ;  /* 0x000000010700780c */ /* 0x040fe20003f24270 */
[----:B------:R0:W-:Y:S01]  /*c460*/  SYNCS.ARRIVE.TRANS64.RED.A1T0 RZ, [R3+URZ], RZ ;  /* 0x000000ff03ff79a7 */ /* 0x0001e2000810043f */
[----:B------:R-:W-:Y:S01]  /*c470*/  ISETP.GT.AND P2, PT, R7, 0x8, PT ;  /* 0x000000080700780c */ /* 0x000fe20003f44270 */
[--C-:B------:R-:W-:Y:S01]  /*c480*/  IMAD.MOV.U32 R146, RZ, RZ, R151.reuse ;  /* 0x000000ffff927224 */ /* 0x100fe200078e0097 */
[----:B------:R-:W-:Y:S01]  /*c490*/  FSEL R128, R24, -INF , P3 ;  /* 0xff80000018807808 */ /* 0x000fe20001800000 */
        /* <DEDUP_REMOVED lines=102> */
[C---:B------:R-:W-:Y:S02]  /*cb00*/  ISETP.GT.AND P0, PT, R7.reuse, 0x59, PT ;  /* 0x000000590700780c */ /* 0x040fe40003f04270 */
        /* <DEDUP_REMOVED lines=17> */
[----:B------:R-:W-:Y:S02]  /*cc20*/  FSEL R114, R77, -INF , P2 ;  /* 0xff8000004d727808 */ /* 0x000fe40001000000 */
[----:B------:R-:W-:Y:S02]  /*cc30*/  FMNMX.FTZ R5, R76, R5, !PT ;  /* 0x000000054c057209 */ /* 0x000fe40007810000 */
[----:B------:R-:W-:Y:S02]  /*cc40*/  ISETP.GT.AND P3, PT, R7, 0x70, PT ;  /* 0x000000700700780c */ /* 0x000fe40003f64270 */
[----:B------:R-:W-:-:S02]  /*cc50*/  FSEL R36, R63, -INF , P4 ;  /* 0xff8000003f247808 */ /* 0x000fc40002000000 */
[----:B------:R-:W-:Y:S02]  /*cc60*/  FSEL R80, R80, -INF , P3 ;  /* 0xff80000050507808 */ /* 0x000fe40001800000 */
[----:B------:R-:W-:Y:S02]  /*cc70*/  FMNMX.FTZ R5, R114, R5, !PT ;  /* 0x0000000572057209 */ /* 0x000fe40007810000 */
[----:B------:R-:W-:Y:S02]  /*cc80*/  ISETP.GT.AND P4, PT, R7, 0x71, PT ;  /* 0x000000710700780c */ /* 0x000fe40003f84270 */
[----:B------:R-:W-:Y:S02]  /*cc90*/  FSEL R62, R62, -INF , P5 ;  /* 0xff8000003e3e7808 */ /* 0x000fe40002800000 */
[----:B------:R-:W-:Y:S02]  /*cca0*/  FSEL R116, R81, -INF , P4 ;  /* 0xff80000051747808 */ /* 0x000fe40002000000 */
[----:B------:R-:W-:-:S02]  /*ccb0*/  FMNMX.FTZ R5, R80, R5, !PT ;  /* 0x0000000550057209 */ /* 0x000fc40007810000 */
[C---:B------:R-:W-:Y:S02]  /*ccc0*/  ISETP.GT.AND P5, PT, R7.reuse, 0x78, PT ;  /* 0x000000780700780c */ /* 0x040fe40003fa4270 */
[----:B------:R-:W-:Y:S02]  /*ccd0*/  FMNMX.FTZ R5, R116, R5, !PT ;  /* 0x0000000574057209 */ /* 0x000fe40007810000 */
[----:B------:R-:W-:Y:S02]  /*cce0*/  FSEL R84, R84, -INF , P5 ;  /* 0xff80000054547808 */ /* 0x000fe40002800000 */
[----:B------:R-:W-:Y:S02]  /*ccf0*/  ISETP.GT.AND P6, PT, R7, 0x79, PT ;  /* 0x000000790700780c */ /* 0x000fe40003fc4270 */
[----:B------:R-:W-:Y:S02]  /*cd00*/  FMNMX.FTZ R5, R84, R5, !PT ;  /* 0x0000000554057209 */ /* 0x000fe40007810000 */
[----:B------:R-:W-:-:S02]  /*cd10*/  FSEL R118, R85, -INF , P6 ;  /* 0xff80000055767808 */ /* 0x000fc40003000000 */
[----:B------:R-:W-:Y:S02]  /*cd20*/  P2R R15, PR, RZ, 0x4 ;  /* 0x00000004ff0f7803 */ /* 0x000fe40000000000 */
[----:B------:R-:W-:Y:S02]  /*cd30*/  FMNMX.FTZ R9, R118, R5, !PT ;  /* 0x0000000576097209 */ /* 0x000fe40007810000 */
[----:B------:R-:W-:Y:S02]  /*cd40*/  MOV R5, UR6 ;  /* 0x0000000600057c02 */ /* 0x000fe40008000f00 */
[----:B------:R-:W-:Y:S01]  /*cd50*/  P2R R21, PR, RZ, 0x2 ;  /* 0x00000002ff157803 */ /* 0x000fe20000000000 */
[----:B------:R-:W1:Y:S01]  /*cd60*/  SHFL.BFLY PT, R4, R9, 0x2, 0x1f ;  /* 0x0c401f0009047f89 */ /* 0x000e6200000e0000 */
        /* <DEDUP_REMOVED lines=9> */
[----:B------:R-:W-:Y:S02]  /*ce00*/  FSEL R52, R75, -INF , P0 ;  /* 0xff8000004b347808 */ /* 0x000fe40000000000 */
[----:B------:R-:W-:Y:S02]  /*ce10*/  FSEL R86, R86, -INF , P5 ;  /* 0xff80000056567808 */ /* 0x000fe40002800000 */
[----:B------:R-:W-:Y:S01]  /*ce20*/  ISETP.NE.AND P0, PT, R89, RZ, PT ;  /* 0x000000ff5900720c */ /* 0x000fe20003f05270 */
[----:B------:R-:W-:Y:S01]  /*ce30*/  IMAD.MOV.U32 R89, RZ, RZ, R151 ;  /* 0x000000ffff597224 */ /* 0x000fe200078e0097 */
[----:B-1----:R-:W-:Y:S02]  /*ce40*/  FMNMX.FTZ R11, R9, R4, !PT ;  /* 0x00000004090b7209 */ /* 0x002fe40007810000 */
[----:B------:R-:W-:-:S02]  /*ce50*/  MOV R141, R151 ;  /* 0x00000097008d7202 */ /* 0x000fc40000000f00 */
[-C--:B------:R-:W-:Y:S01]  /*ce60*/  MOV R138, R151.reuse ;  /* 0x00000097008a7202 */ /* 0x080fe20000000f00 */
[----:B------:R-:W1:Y:S01]  /*ce70*/  SHFL.BFLY PT, R4, R11, 0x1, 0x1f ;  /* 0x0c201f000b047f89 */ /* 0x000e6200000e0000 */
        /* <DEDUP_REMOVED lines=8> */
[----:B-1----:R-:W-:Y:S02]  /*cf00*/  FMNMX.FTZ R4, R11, R4, !PT ;  /* 0x000000040b047209 */ /* 0x002fe40007810000 */
[----:B------:R-:W-:Y:S02]  /*cf10*/  FMNMX.FTZ R11, R26, R27, !PT ;  /* 0x0000001b1a0b7209 */ /* 0x000fe40007810000 */
[C---:B------:R-:W-:Y:S01]  /*cf20*/  FSETP.NEU.FTZ.AND P2, PT, R4.reuse, -INF , PT ;  /* 0xff8000000400780b */ /* 0x040fe20003f5d000 */
[----:B------:R-:W-:Y:S01]  /*cf30*/  FMUL.FTZ R13, R4, R5 ;  /* 0x00000005040d7220 */ /* 0x000fe20000410000 */
[----:B------:R-:W-:-:S04]  /*cf40*/  FMNMX.FTZ R11, R30, R11, !PT ;  /* 0x0000000b1e0b7209 */ /* 0x000fc80007810000 */
[----:B------:R-:W-:Y:S02]  /*cf50*/  FMNMX.FTZ R11, R8, R11, !PT ;  /* 0x0000000b080b7209 */ /* 0x000fe40007810000 */
        /* <DEDUP_REMOVED lines=38> */
[-CC-:B------:R-:W-:Y:S01]  /*d1c0*/  FFMA.FTZ R184, R72, R5.reuse, -R13.reuse ;  /* 0x0000000548b87223 */ /* 0x180fe2000001080d */
[--C-:B------:R-:W-:Y:S01]  /*d1d0*/  FFMA.FTZ R186, R76, R5, -R13.reuse ;  /* 0x000000054cba7223 */ /* 0x100fe2000001080d */
[----:B------:R-:W-:Y:S01]  /*d1e0*/  FMNMX.FTZ R25, R54, R25, !PT ;  /* 0x0000001936197209 */ /* 0x000fe20007810000 */
[----:B------:R3:W-:Y:S01]  /*d1f0*/  MUFU.EX2 R21, R92 ;  /* 0x0000005c00157308 */ /* 0x0007e20000000800 */
[-CC-:B------:R-:W-:Y:S01]  /*d200*/  FFMA.FTZ R43, R114, R5.reuse, -R13.reuse ;  /* 0x00000005722b7223 */ /* 0x180fe2000001080d */
[--C-:B------:R-:W-:Y:S01]  /*d210*/  FFMA.FTZ R188, R80, R5, -R13.reuse ;  /* 0x0000000550bc7223 */ /* 0x100fe2000001080d */
[----:B------:R-:W-:Y:S01]  /*d220*/  FMNMX.FTZ R25, R28, R25, !PT ;  /* 0x000000191c197209 */ /* 0x000fe20007810000 */
[-CC-:B------:R-:W-:Y:S01]  /*d230*/  FFMA.FTZ R116, R116, R5.reuse, -R13.reuse ;  /* 0x0000000574747223 */ /* 0x180fe2000001080d */
[----:B------:R-:W-:Y:S01]  /*d240*/  FFMA.FTZ R190, R84, R5, -R13 ;  /* 0x0000000554be7223 */ /* 0x000fe2000001080d */
[----:B------:R-:W-:Y:S01]  /*d250*/  MOV R132, R151 ;  /* 0x0000009700847202 */ /* 0x000fe20000000f00 */
[--C-:B------:R-:W-:Y:S01]  /*d260*/  IMAD.MOV.U32 R130, RZ, RZ, R151.reuse ;  /* 0x000000ffff827224 */ /* 0x100fe200078e0097 */
[----:B------:R-:W-:Y:S01]  /*d270*/  FMNMX.FTZ R25, R58, R25, !PT ;  /* 0x000000193a197209 */ /* 0x000fe20007810000 */
[----:B------:R-:W4:Y:S01]  /*d280*/  MUFU.EX2 R9, R9 ;  /* 0x0000000900097308 */ /* 0x000f220000000800 */
[----:B---3--:R-:W-:Y:S01]  /*d290*/  FSEL R92, R87, -INF , P6 ;  /* 0xff800000575c7808 */ /* 0x008fe20003000000 */
[--C-:B------:R-:W-:Y:S01]  /*d2a0*/  IMAD.MOV.U32 R128, RZ, RZ, R151.reuse ;  /* 0x000000ffff807224 */ /* 0x100fe200078e0097 */
[----:B------:R-:W-:Y:S01]  /*d2b0*/  FMNMX.FTZ R29, R32, R25, !PT ;  /* 0x00000019201d7209 */ /* 0x000fe20007810000 */
[--C-:B------:R-:W-:Y:S01]  /*d2c0*/  IMAD.MOV.U32 R124, RZ, RZ, R151.reuse ;  /* 0x000000ffff7c7224 */ /* 0x100fe200078e0097 */
[----:B------:R-:W-:Y:S01]  /*d2d0*/  MOV R126, R151 ;  /* 0x00000097007e7202 */ /* 0x000fe20000000f00 */
[--C-:B------:R-:W-:Y:S01]  /*d2e0*/  IMAD.MOV.U32 R106, RZ, RZ, R151.reuse ;  /* 0x000000ffff6a7224 */ /* 0x100fe200078e0097 */
[----:B------:R-:W-:Y:S01]  /*d2f0*/  FMNMX.FTZ R29, R62, R29, !PT ;  /* 0x0000001d3e1d7209 */ /* 0x000fe20007810000 */
[----:B------:R-:W3:Y:S01]  /*d300*/  MUFU.EX2 R164, R164 ;  /* 0x000000a400a47308 */ /* 0x000ee20000000800 */
[----:B------:R-:W-:Y:S01]  /*d310*/  MOV R120, R151 ;  /* 0x0000009700787202 */ /* 0x000fe20000000f00 */
[----:B------:R-:W-:Y:S01]  /*d320*/  IMAD.MOV.U32 R104, RZ, RZ, R151 ;  /* 0x000000ffff687224 */ /* 0x000fe200078e0097 */
[----:B------:R-:W-:-:S02]  /*d330*/  FMNMX.FTZ R29, R36, R29, !PT ;  /* 0x0000001d241d7209 */ /* 0x000fc40007810000 */
[----:B------:R-:W-:Y:S02]  /*d340*/  MOV R114, R151 ;  /* 0x0000009700727202 */ /* 0x000fe40000000f00 */
[----:B------:R-:W-:Y:S01]  /*d350*/  FMNMX.FTZ R29, R66, R29, !PT ;  /* 0x0000001d421d7209 */ /* 0x000fe20007810000 */
[----:B------:R5:W0:Y:S01]  /*d360*/  MUFU.EX2 R11, R122 ;  /* 0x0000007a000b7308 */ /* 0x000a220000000800 */
[----:B------:R-:W-:Y:S02]  /*d370*/  MOV R108, R151 ;  /* 0x00000097006c7202 */ /* 0x000fe40000000f00 */
[----:B------:R-:W-:Y:S02]  /*d380*/  FMNMX.FTZ R31, R40, R29, !PT ;  /* 0x0000001d281f7209 */ /* 0x000fe40007810000 */
[----:B------:R-:W-:Y:S02]  /*d390*/  MOV R102, R151 ;  /* 0x0000009700667202 */ /* 0x000fe40000000f00 */
[----:B------:R-:W-:Y:S01]  /*d3a0*/  FMNMX.FTZ R31, R70, R31, !PT ;  /* 0x0000001f461f7209 */ /* 0x000fe20007810000 */
[----:B------:R-:W0:Y:S01]  /*d3b0*/  MUFU.EX2 R166, R166 ;  /* 0x000000a600a67308 */ /* 0x000e220000000800 */
[----:B-----5:R-:W-:-:S02]  /*d3c0*/  IMAD.MOV.U32 R122, RZ, RZ, R151 ;  /* 0x000000ffff7a7224 */ /* 0x020fc400078e0097 */
[----:B------:R-:W-:-:S04]  /*d3d0*/  FMNMX.FTZ R31, R48, R31, !PT ;  /* 0x0000001f301f7209 */ /* 0x000fc80007810000 */
[----:B------:R-:W-:Y:S01]  /*d3e0*/  FMNMX.FTZ R31, R74, R31, !PT ;  /* 0x0000001f4a1f7209 */ /* 0x000fe20007810000 */
[----:B------:R5:W0:Y:S03]  /*d3f0*/  MUFU.EX2 R15, R98 ;  /* 0x00000062000f7308 */ /* 0x000a260000000800 */
[----:B------:R-:W-:-:S04]  /*d400*/  FMNMX.FTZ R33, R52, R31, !PT ;  /* 0x0000001f34217209 */ /* 0x000fc80007810000 */
[----:B------:R-:W-:Y:S01]  /*d410*/  FMNMX.FTZ R33, R78, R33, !PT ;  /* 0x000000214e217209 */ /* 0x000fe20007810000 */
[----:B------:R-:W0:Y:S01]  /*d420*/  MUFU.EX2 R168, R168 ;  /* 0x000000a800a87308 */ /* 0x000e220000000800 */
[----:B-----5:R-:W-:Y:S02]  /*d430*/  IMAD.MOV.U32 R98, RZ, RZ, R151 ;  /* 0x000000ffff627224 */ /* 0x020fe400078e0097 */
[----:B------:R-:W-:-:S04]  /*d440*/  FMNMX.FTZ R33, R90, R33, !PT ;  /* 0x000000215a217209 */ /* 0x000fc80007810000 */
[----:B------:R-:W-:Y:S01]  /*d450*/  FMNMX.FTZ R33, R82, R33, !PT ;  /* 0x0000002152217209 */ /* 0x000fe20007810000 */
[----:B------:R-:W-:Y:S03]  /*d460*/  MUFU.EX2 R170, R170 ;  /* 0x000000aa00aa7308 */ /* 0x000fe60000000800 */
[----:B------:R-:W-:-:S04]  /*d470*/  FMNMX.FTZ R35, R56, R33, !PT ;  /* 0x0000002138237209 */ /* 0x000fc80007810000 */
[----:B------:R-:W-:Y:S01]  /*d480*/  FMNMX.FTZ R35, R86, R35, !PT ;  /* 0x0000002356237209 */ /* 0x000fe20007810000 */
[----:B------:R5:W-:Y:S03]  /*d490*/  MUFU.EX2 R25, R94 ;  /* 0x0000005e00197308 */ /* 0x000be60000000800 */
[----:B------:R-:W-:Y:S01]  /*d4a0*/  FMNMX.FTZ R6, R92, R35, !PT ;  /* 0x000000235c067209 */ /* 0x000fe20007810000 */
[----:B------:R-:W-:-:S04]  /*d4b0*/  FFMA.FTZ R35, R44, R5, -R13 ;  /* 0x000000052c237223 */ /* 0x000fc8000001080d */
[----:B------:R-:W1:Y:S01]  /*d4c0*/  SHFL.BFLY PT, R41, R6, 0x2, 0x1f ;  /* 0x0c401f0006297f89 */ /* 0x000e6200000e0000 */
[----:B------:R-:W-:Y:S01]  /*d4d0*/  MUFU.EX2 R172, R172 ;  /* 0x000000ac00ac7308 */ /* 0x000fe20000000800 */
[----:B-----5:R-:W-:-:S07]  /*d4e0*/  IMAD.MOV.U32 R94, RZ, RZ, R151 ;  /* 0x000000ffff5e7224 */ /* 0x020fce00078e0097 */
[----:B------:R5:W-:Y:S08]  /*d4f0*/  MUFU.EX2 R29, R100 ;  /* 0x00000064001d7308 */ /* 0x000bf00000000800 */
[----:B------:R-:W-:Y:S01]  /*d500*/  MUFU.EX2 R174, R174 ;  /* 0x000000ae00ae7308 */ /* 0x000fe20000000800 */
[----:B-----5:R-:W-:Y:S01]  /*d510*/  IMAD.MOV.U32 R100, RZ, RZ, R151 ;  /* 0x000000ffff647224 */ /* 0x020fe200078e0097 */
[----:B-1----:R-:W-:-:S06]  /*d520*/  FMNMX.FTZ R44, R6, R41, !PT ;  /* 0x00000029062c7209 */ /* 0x002fcc0007810000 */
[----:B------:R1:W-:Y:S01]  /*d530*/  MUFU.EX2 R31, R37 ;  /* 0x00000025001f7308 */ /* 0x0003e20000000800 */
[-C--:B------:R-:W-:Y:S01]  /*d540*/  FFMA.FTZ R41, R112, R5.reuse, -R13 ;  /* 0x0000000570297223 */ /* 0x080fe2000001080d */
[----:B------:R-:W-:Y:S01]  /*d550*/  IMAD.MOV.U32 R112, RZ, RZ, R151 ;  /* 0x000000ffff707224 */ /* 0x000fe200078e0097 */
[----:B------:R-:W5:Y:S05]  /*d560*/  SHFL.BFLY PT, R45, R44, 0x1, 0x1f ;  /* 0x0c201f002c2d7f89 */ /* 0x000f6a00000e0000 */
[----:B------:R-:W-:Y:S01]  /*d570*/  MUFU.EX2 R176, R176 ;  /* 0x000000b000b07308 */ /* 0x000fe20000000800 */
[----:B-1----:R-:W-:Y:S01]  /*d580*/  FFMA.FTZ R37, R88, R5, -R13 ;  /* 0x0000000558257223 */ /* 0x002fe2000001080d */
[----:B------:R-:W-:-:S06]  /*d590*/  IMAD.MOV.U32 R88, RZ, RZ, R151 ;  /* 0x000000ffff587224 */ /* 0x000fcc00078e0097 */
[----:B------:R1:W-:Y:S08]  /*d5a0*/  MUFU.EX2 R33, R39 ;  /* 0x0000002700217308 */ /* 0x0003f00000000800 */
[----:B------:R-:W-:Y:S01]  /*d5b0*/  MUFU.EX2 R178, R178 ;  /* 0x000000b200b27308 */ /* 0x000fe20000000800 */
[-CC-:B-1----:R-:W-:Y:S01]  /*d5c0*/  FFMA.FTZ R39, R110, R5.reuse, -R13.reuse ;  /* 0x000000056e277223 */ /* 0x182fe2000001080d */
[----:B------:R-:W-:Y:S01]  /*d5d0*/  FFMA.FTZ R13, R118, R5, -R13 ;  /* 0x00000005760d7223 */ /* 0x000fe2000001080d */
[--C-:B------:R-:W-:Y:S01]  /*d5e0*/  IMAD.MOV.U32 R118, RZ, RZ, R151.reuse ;  /* 0x000000ffff767224 */ /* 0x100fe200078e0097 */
[----:B-----5:R-:W-:Y:S01]  /*d5f0*/  FMNMX.FTZ R6, R44, R45, !PT ;  /* 0x0000002d2c067209 */ /* 0x020fe20007810000 */
[----:B------:R-:W-:-:S03]  /*d600*/  IMAD.MOV.U32 R110, RZ, RZ, R151 ;  /* 0x000000ffff6e7224 */ /* 0x000fc600078e0097 */
[C---:B------:R-:W-:Y:S01]  /*d610*/  FSETP.NEU.FTZ.AND P1, PT, R6.reuse, -INF , PT ;  /* 0xff8000000600780b */ /* 0x040fe20003f3d000 */
[-C--:B------:R-:W-:Y:S01]  /*d620*/  FMUL.FTZ R44, R6, R5.reuse ;  /* 0x00000005062c7220 */ /* 0x080fe20000410000 */
[----:B------:R-:W-:Y:S04]  /*d630*/  MUFU.EX2 R35, R35 ;  /* 0x0000002300237308 */ /* 0x000fe80000000800 */
[----:B------:R-:W-:Y:S02]  /*d640*/  FSEL R47, R44, RZ, P1 ;  /* 0x000000ff2c2f7208 */ /* 0x000fe40000800000 */
[----:B------:R-:W-:Y:S02]  /*d650*/  ISETP.GE.AND P1, PT, R96, 0x81, PT ;  /* 0x000000816000780c */ /* 0x000fe40003f26270 */
[----:B------:R-:W-:Y:S01]  /*d660*/  MUFU.EX2 R180, R180 ;  /* 0x000000b400b47308 */ /* 0x000fe20000000800 */
[-CC-:B------:R-:W-:Y:S01]  /*d670*/  FFMA.FTZ R161, R26, R5.reuse, -R47.reuse ;  /* 0x000000051aa17223 */ /* 0x180fe2000001082f */
[-C--:B------:R-:W-:Y:S01]  /*d680*/  FFMA.FTZ R26, R27, R5.reuse, -R47 ;  /* 0x000000051b1a7223 */ /* 0x080fe2000001082f */
[----:B------:R-:W-:Y:S01]  /*d690*/  FADD.FTZ R27, R160, R7 ;  /* 0x00000007a01b7221 */ /* 0x000fe20000010000 */
[-CC-:B------:R-:W-:Y:S01]  /*d6a0*/  FFMA.FTZ R163, R30, R5.reuse, -R47.reuse ;  /* 0x000000051ea37223 */ /* 0x180fe2000001082f */
[-CC-:B------:R-:W-:Y:S01]  /*d6b0*/  FFMA.FTZ R30, R8, R5.reuse, -R47.reuse ;  /* 0x00000005081e7223 */ /* 0x180fe2000001082f */
[-C--:B------:R-:W-:Y:S01]  /*d6c0*/  FFMA.FTZ R165, R34, R5.reuse, -R47 ;  /* 0x0000000522a57223 */ /* 0x080fe2000001082f */
[----:B--2---:R-:W-:Y:S01]  /*d6d0*/  FADD.FTZ R8, R162, R27 ;  /* 0x0000001ba2087221 */ /* 0x004fe20000010000 */
[----:B------:R-:W-:Y:S01]  /*d6e0*/  MUFU.EX2 R161, R161 ;  /* 0x000000a100a17308 */ /* 0x000fe20000000800 */
[-CC-:B------:R-:W-:Y:S01]  /*d6f0*/  FFMA.FTZ R10, R10, R5.reuse, -R47.reuse ;  /* 0x000000050a0a7223 */ /* 0x180fe2000001082f */
[-CC-:B------:R-:W-:Y:S01]  /*d700*/  FFMA.FTZ R167, R38, R5.reuse, -R47.reuse ;  /* 0x0000000526a77223 */ /* 0x180fe2000001082f */
[----:B----4-:R-:W-:Y:S01]  /*d710*/  FADD.FTZ R27, R9, R8 ;  /* 0x00000008091b7221 */ /* 0x010fe20000010000 */
[-CC-:B------:R-:W-:Y:S01]  /*d720*/  FFMA.FTZ R12, R12, R5.reuse, -R47.reuse ;  /* 0x000000050c0c7223 */ /* 0x180fe2000001082f */
[-CC-:B------:R-:W-:Y:S01]  /*d730*/  FFMA.FTZ R169, R42, R5.reuse, -R47.reuse ;  /* 0x000000052aa97223 */ /* 0x180fe2000001082f */
[-C--:B------:R-:W-:Y:S01]  /*d740*/  FFMA.FTZ R14, R14, R5.reuse, -R47 ;  /* 0x000000050e0e7223 */ /* 0x080fe2000001082f */
[----:B---3--:R-:W-:Y:S01]  /*d750*/  FADD.FTZ R8, R164, R27 ;  /* 0x0000001ba4087221 */ /* 0x008fe20000010000 */
[----:B------:R-:W1:Y:S01]  /*d760*/  MUFU.EX2 R26, R26 ;  /* 0x0000001a001a7308 */ /* 0x000e620000000800 */
[-CC-:B------:R-:W-:Y:S01]  /*d770*/  FFMA.FTZ R171, R46, R5.reuse, -R47.reuse ;  /* 0x000000052eab7223 */ /* 0x180fe2000001082f */
[-CC-:B------:R-:W-:Y:S01]  /*d780*/  FFMA.FTZ R20, R20, R5.reuse, -R47.reuse ;  /* 0x0000000514147223 */ /* 0x180fe2000001082f */
[----:B0-----:R-:W-:Y:S01]  /*d790*/  FADD.FTZ R27, R11, R8 ;  /* 0x000000080b1b7221 */ /* 0x001fe20000010000 */
[-CC-:B------:R-:W-:Y:S01]  /*d7a0*/  FFMA.FTZ R173, R50, R5.reuse, -R47.reuse ;  /* 0x0000000532ad7223 */ /* 0x180fe2000001082f */
[-CC-:B------:R-:W-:Y:S01]  /*d7b0*/  FFMA.FTZ R24, R24, R5.reuse, -R47.reuse ;  /* 0x0000000518187223 */ /* 0x180fe2000001082f */
[-C--:B------:R-:W-:Y:S01]  /*d7c0*/  FFMA.FTZ R175, R54, R5.reuse, -R47 ;  /* 0x0000000536af7223 */ /* 0x080fe2000001082f */
[----:B------:R-:W-:Y:S01]  /*d7d0*/  FADD.FTZ R34, R166, R27 ;  /* 0x0000001ba6227221 */ /* 0x000fe20000010000 */
[----:B------:R-:W0:Y:S01]  /*d7e0*/  MUFU.EX2 R163, R163 ;  /* 0x000000a300a37308 */ /* 0x000e220000000800 */
[-CC-:B------:R-:W-:Y:S01]  /*d7f0*/  FFMA.FTZ R28, R28, R5.reuse, -R47.reuse ;  /* 0x000000051c1c7223 */ /* 0x180fe2000001082f */
[-CC-:B------:R-:W-:Y:S01]  /*d800*/  FFMA.FTZ R177, R58, R5.reuse, -R47.reuse ;  /* 0x000000053ab17223 */ /* 0x180fe2000001082f */
[----:B------:R-:W-:Y:S01]  /*d810*/  FADD.FTZ R49, R15, R34 ;  /* 0x000000220f317221 */ /* 0x000fe20000010000 */
[-CC-:B------:R-:W-:Y:S01]  /*d820*/  FFMA.FTZ R34, R36, R5.reuse, -R47.reuse ;  /* 0x0000000524227223 */ /* 0x180fe2000001082f */
[-CC-:B------:R-:W-:Y:S01]  /*d830*/  FFMA.FTZ R32, R32, R5.reuse, -R47.reuse ;  /* 0x0000000520207223 */ /* 0x180fe2000001082f */
[-C--:B------:R-:W-:Y:S01]  /*d840*/  FFMA.FTZ R179, R62, R5.reuse, -R47 ;  /* 0x000000053eb37223 */ /* 0x080fe2000001082f */
[----:B------:R-:W-:Y:S01]  /*d850*/  FADD.FTZ R36, R168, R49 ;  /* 0x00000031a8247221 */ /* 0x000fe20000010000 */
[----:B------:R-:W2:Y:S01]  /*d860*/  MUFU.EX2 R30, R30 ;  /* 0x0000001e001e7308 */ /* 0x000ea20000000800 */
[----:B-1----:R-:W-:Y:S01]  /*d870*/  FADD.FTZ R8, R161, R26 ;  /* 0x0000001aa1087221 */ /* 0x002fe20000010000 */
[-CC-:B------:R-:W-:Y:S01]  /*d880*/  FFMA.FTZ R66, R66, R5.reuse, -R47.reuse ;  /* 0x0000000542427223 */ /* 0x180fe2000001082f */
[----:B------:R-:W-:Y:S01]  /*d890*/  FADD.FTZ R49, R21, R36 ;  /* 0x0000002415317221 */ /* 0x000fe20000010000 */
[-CC-:B------:R-:W-:Y:S01]  /*d8a0*/  FFMA.FTZ R40, R40, R5.reuse, -R47.reuse ;  /* 0x0000000528287223 */ /* 0x180fe2000001082f */
[-C--:B------:R-:W-:Y:S01]  /*d8b0*/  FFMA.FTZ R70, R70, R5.reuse, -R47 ;  /* 0x0000000546467223 */ /* 0x080fe2000001082f */
[----:B------:R-:W-:Y:S01]  /*d8c0*/  F2FP.F16.F32.PACK_AB R160, R7, R160 ;  /* 0x000000a007a0723e */ /* 0x000fe200000000ff */
[----:B------:R-:W-:Y:S01]  /*d8d0*/  FADD.FTZ R36, R170, R49 ;  /* 0x00000031aa247221 */ /* 0x000fe20000010000 */
[----:B------:R-:W1:Y:S01]  /*d8e0*/  MUFU.EX2 R165, R165 ;  /* 0x000000a500a57308 */ /* 0x000e620000000800 */
[----:B0-----:R-:W-:Y:S01]  /*d8f0*/  FADD.FTZ R27, R163, R8 ;  /* 0x00000008a31b7221 */ /* 0x001fe20000010000 */
[-CC-:B------:R-:W-:Y:S01]  /*d900*/  FFMA.FTZ R48, R48, R5.reuse, -R47.reuse ;  /* 0x0000000530307223 */ /* 0x180fe2000001082f */
[----:B------:R-:W-:Y:S01]  /*d910*/  FADD.FTZ R49, R25, R36 ;  /* 0x0000002419317221 */ /* 0x000fe20000010000 */
[-CC-:B------:R-:W-:Y:S01]  /*d920*/  FFMA.FTZ R74, R74, R5.reuse, -R47.reuse ;  /* 0x000000054a4a7223 */ /* 0x180fe2000001082f */
[-CC-:B------:R-:W-:Y:S01]  /*d930*/  FFMA.FTZ R52, R52, R5.reuse, -R47.reuse ;  /* 0x0000000534347223 */ /* 0x180fe2000001082f */
[-C--:B------:R-:W-:Y:S01]  /*d940*/  FFMA.FTZ R78, R78, R5.reuse, -R47 ;  /* 0x000000054e4e7223 */ /* 0x080fe2000001082f */
[----:B------:R-:W-:Y:S01]  /*d950*/  FADD.FTZ R36, R172, R49 ;  /* 0x00000031ac247221 */ /* 0x000fe20000010000 */
[----:B------:R-:W0:Y:S01]  /*d960*/  MUFU.EX2 R10, R10 ;  /* 0x0000000a000a7308 */ /* 0x000e220000000800 */
[----:B--2---:R-:W-:Y:S01]  /*d970*/  FADD.FTZ R8, R30, R27 ;  /* 0x0000001b1e087221 */ /* 0x004fe20000010000 */
        /* <DEDUP_REMOVED lines=8> */
[----:B------:R-:W-:Y:S01]  /*da00*/  FFMA.FTZ R47, R92, R5, -R47 ;  /* 0x000000055c2f7223 */ /* 0x000fe2000001082f */
[----:B------:R-:W-:Y:S01]  /*da10*/  F2FP.F16.F32.PACK_AB R161, R26, R161 ;  /* 0x000000a11aa1723e */ /* 0x000fe200000000ff */
[----:B------:R-:W-:Y:S01]  /*da20*/  IMAD.MOV.U32 R92, RZ, RZ, R151 ;  /* 0x000000ffff5c7224 */ /* 0x000fe200078e0097 */
[----:B------:R-:W-:-:S02]  /*da30*/  F2FP.F16.F32.PACK_AB R162, R9, R162 ;  /* 0x000000a209a2723e */ /* 0x000fc400000000ff */
[----:B------:R-:W-:Y:S01]  /*da40*/  F2FP.F16.F32.PACK_AB R164, R11, R164 ;  /* 0x000000a40ba4723e */ /* 0x000fe200000000ff */
[----:B------:R-:W1:Y:S01]  /*da50*/  MUFU.EX2 R12, R12 ;  /* 0x0000000c000c7308 */ /* 0x000e620000000800 */
[C---:B0-----:R-:W-:Y:S01]  /*da60*/  FADD.FTZ R8, R10.reuse, R27 ;  /* 0x0000001b0a087221 */ /* 0x041fe20000010000 */
[----:B------:R-:W-:Y:S02]  /*da70*/  F2FP.F16.F32.PACK_AB R165, R10, R165 ;  /* 0x000000a50aa5723e */ /* 0x000fe400000000ff */
[----:B------:R-:W-:Y:S02]  /*da80*/  F2FP.F16.F32.PACK_AB R166, R15, R166 ;  /* 0x000000a60fa6723e */ /* 0x000fe400000000ff */
[----:B------:R-:W-:Y:S02]  /*da90*/  F2FP.F16.F32.PACK_AB R168, R21, R168 ;  /* 0x000000a815a8723e */ /* 0x000fe400000000ff */
[----:B------:R-:W0:Y:S01]  /*daa0*/  MUFU.EX2 R169, R169 ;  /* 0x000000a900a97308 */ /* 0x000e220000000800 */
[----:B--2---:R-:W-:Y:S01]  /*dab0*/  FADD.FTZ R27, R167, R8 ;  /* 0x00000008a71b7221 */ /* 0x004fe20000010000 */
[----:B------:R-:W-:-:S02]  /*dac0*/  F2FP.F16.F32.PACK_AB R170, R25, R170 ;  /* 0x000000aa19aa723e */ /* 0x000fc400000000ff */
[----:B------:R-:W-:Y:S02]  /*dad0*/  F2FP.F16.F32.PACK_AB R172, R29, R172 ;  /* 0x000000ac1dac723e */ /* 0x000fe400000000ff */
[----:B------:R-:W-:Y:S02]  /*dae0*/  F2FP.F16.F32.PACK_AB R174, R31, R174 ;  /* 0x000000ae1fae723e */ /* 0x000fe400000000ff */
[----:B------:R-:W2:Y:S01]  /*daf0*/  MUFU.EX2 R14, R14 ;  /* 0x0000000e000e7308 */ /* 0x000ea20000000800 */
[----:B-1----:R-:W-:Y:S01]  /*db00*/  FADD.FTZ R8, R12, R27 ;  /* 0x0000001b0c087221 */ /* 0x002fe20000010000 */
[----:B------:R-:W-:Y:S02]  /*db10*/  F2FP.F16.F32.PACK_AB R163, R30, R163 ;  /* 0x000000a31ea3723e */ /* 0x000fe400000000ff */
[----:B------:R-:W-:Y:S02]  /*db20*/  F2FP.F16.F32.PACK_AB R167, R12, R167 ;  /* 0x000000a70ca7723e */ /* 0x000fe400000000ff */
[----:B------:R-:W-:-:S02]  /*db30*/  MOV R96, R151 ;  /* 0x0000009700607202 */ /* 0x000fc40000000f00 */
[----:B------:R-:W1:Y:S01]  /*db40*/  MUFU.EX2 R171, R171 ;  /* 0x000000ab00ab7308 */ /* 0x000e620000000800 */
[----:B0-----:R-:W-:-:S07]  /*db50*/  FADD.FTZ R27, R169, R8 ;  /* 0x00000008a91b7221 */ /* 0x001fce0000010000 */
[----:B------:R-:W0:Y:S01]  /*db60*/  MUFU.EX2 R20, R20 ;  /* 0x0000001400147308 */ /* 0x000e220000000800 */
[C---:B--2---:R-:W-:Y:S01]  /*db70*/  FADD.FTZ R8, R14.reuse, R27 ;  /* 0x0000001b0e087221 */ /* 0x044fe20000010000 */
[----:B------:R-:W-:Y:S01]  /*db80*/  FADD.FTZ R27, R31, R36 ;  /* 0x000000241f1b7221 */ /* 0x000fe20000010000 */
[----:B------:R-:W-:-:S03]  /*db90*/  F2FP.F16.F32.PACK_AB R169, R14, R169 ;  /* 0x000000a90ea9723e */ /* 0x000fc600000000ff */
[----:B------:R-:W-:Y:S01]  /*dba0*/  FADD.FTZ R36, R176, R27 ;  /* 0x0000001bb0247221 */ /* 0x000fe20000010000 */
[----:B------:R-:W-:Y:S01]  /*dbb0*/  F2FP.F16.F32.PACK_AB R176, R33, R176 ;  /* 0x000000b021b0723e */ /* 0x000fe200000000ff */
[----:B------:R-:W2:Y:S01]  /*dbc0*/  MUFU.EX2 R173, R173 ;  /* 0x000000ad00ad7308 */ /* 0x000ea20000000800 */
[----:B-1----:R-:W-:Y:S01]  /*dbd0*/  FADD.FTZ R3, R171, R8 ;  /* 0x00000008ab037221 */ /* 0x002fe20000010000 */
[----:B------:R-:W-:-:S04]  /*dbe0*/  FADD.FTZ R27, R33, R36 ;  /* 0x00000024211b7221 */ /* 0x000fc80000010000 */
[----:B------:R-:W-:Y:S01]  /*dbf0*/  FADD.FTZ R36, R178, R27 ;  /* 0x0000001bb2247221 */ /* 0x000fe20000010000 */
[C---:B------:R-:W-:Y:S01]  /*dc00*/  F2FP.F16.F32.PACK_AB R178, R35.reuse, R178 ;  /* 0x000000b223b2723e */ /* 0x040fe200000000ff */
[----:B------:R-:W1:Y:S01]  /*dc10*/  MUFU.EX2 R24, R24 ;  /* 0x0000001800187308 */ /* 0x000e620000000800 */
[C---:B0-----:R-:W-:Y:S01]  /*dc20*/  FADD.FTZ R8, R20.reuse, R3 ;  /* 0x0000000314087221 */ /* 0x041fe20000010000 */
[----:B------:R-:W-:Y:S01]  /*dc30*/  FADD.FTZ R27, R35, R36 ;  /* 0x00000024231b7221 */ /* 0x000fe20000010000 */
[----:B------:R-:W-:-:S03]  /*dc40*/  F2FP.F16.F32.PACK_AB R171, R20, R171 ;  /* 0x000000ab14ab723e */ /* 0x000fc600000000ff */
[----:B------:R-:W-:Y:S02]  /*dc50*/  FADD.FTZ R36, R180, R27 ;  /* 0x0000001bb4247221 */ /* 0x000fe40000010000 */
[----:B------:R-:W0:Y:S01]  /*dc60*/  MUFU.EX2 R175, R175 ;  /* 0x000000af00af7308 */ /* 0x000e220000000800 */
[----:B--2---:R-:W-:-:S07]  /*dc70*/  FADD.FTZ R3, R173, R8 ;  /* 0x00000008ad037221 */ /* 0x004fce0000010000 */
[----:B------:R-:W2:Y:S01]  /*dc80*/  MUFU.EX2 R28, R28 ;  /* 0x0000001c001c7308 */ /* 0x000ea20000000800 */
[C---:B-1----:R-:W-:Y:S01]  /*dc90*/  FADD.FTZ R8, R24.reuse, R3 ;  /* 0x0000000318087221 */ /* 0x042fe20000010000 */
[----:B------:R-:W-:-:S06]  /*dca0*/  F2FP.F16.F32.PACK_AB R173, R24, R173 ;  /* 0x000000ad18ad723e */ /* 0x000fcc00000000ff */
[----:B------:R-:W1:Y:S01]  /*dcb0*/  MUFU.EX2 R37, R37 ;  /* 0x0000002500257308 */ /* 0x000e620000000800 */
[----:B0-----:R-:W-:-:S07]  /*dcc0*/  FADD.FTZ R3, R175, R8 ;  /* 0x00000008af037221 */ /* 0x001fce0000010000 */
[----:B------:R-:W0:Y:S01]  /*dcd0*/  MUFU.EX2 R177, R177 ;  /* 0x000000b100b17308 */ /* 0x000e220000000800 */
[C---:B--2---:R-:W-:Y:S01]  /*dce0*/  FADD.FTZ R8, R28.reuse, R3 ;  /* 0x000000031c087221 */ /* 0x044fe20000010000 */
[----:B------:R-:W-:-:S06]  /*dcf0*/  F2FP.F16.F32.PACK_AB R175, R28, R175 ;  /* 0x000000af1caf723e */ /* 0x000fcc00000000ff */
[----:B------:R-:W2:Y:S01]  /*dd00*/  MUFU.EX2 R182, R182 ;  /* 0x000000b600b67308 */ /* 0x000ea20000000800 */
[C---:B-1----:R-:W-:Y:S01]  /*dd10*/  FADD.FTZ R27, R37.reuse, R36 ;  /* 0x00000024251b7221 */ /* 0x042fe20000010000 */
[----:B------:R-:W-:-:S06]  /*dd20*/  F2FP.F16.F32.PACK_AB R180, R37, R180 ;  /* 0x000000b425b4723e */ /* 0x000fcc00000000ff */
[----:B------:R-:W1:Y:S01]  /*dd30*/  MUFU.EX2 R32, R32 ;  /* 0x0000002000207308 */ /* 0x000e620000000800 */
[----:B0-----:R-:W-:-:S07]  /*dd40*/  FADD.FTZ R3, R177, R8 ;  /* 0x00000008b1037221 */ /* 0x001fce0000010000 */
[----:B------:R-:W0:Y:S01]  /*dd50*/  MUFU.EX2 R39, R39 ;  /* 0x0000002700277308 */ /* 0x000e220000000800 */
[----:B--2---:R-:W-:-:S07]  /*dd60*/  FADD.FTZ R36, R182, R27 ;  /* 0x0000001bb6247221 */ /* 0x004fce0000010000 */
[----:B------:R-:W2:Y:S01]  /*dd70*/  MUFU.EX2 R179, R179 ;  /* 0x000000b300b37308 */ /* 0x000ea20000000800 */
[C---:B-1----:R-:W-:Y:S01]  /*dd80*/  FADD.FTZ R8, R32.reuse, R3 ;  /* 0x0000000320087221 */ /* 0x042fe20000010000 */
[----:B------:R-:W-:-:S06]  /*dd90*/  F2FP.F16.F32.PACK_AB R177, R32, R177 ;  /* 0x000000b120b1723e */ /* 0x000fcc00000000ff */
[----:B------:R-:W1:Y:S01]  /*dda0*/  MUFU.EX2 R184, R184 ;  /* 0x000000b800b87308 */ /* 0x000e620000000800 */
[C---:B0-----:R-:W-:Y:S01]  /*ddb0*/  FADD.FTZ R7, R39.reuse, R36 ;  /* 0x0000002427077221 */ /* 0x041fe20000010000 */
[----:B------:R-:W-:-:S06]  /*ddc0*/  F2FP.F16.F32.PACK_AB R182, R39, R182 ;  /* 0x000000b627b6723e */ /* 0x000fcc00000000ff */
[----:B------:R-:W0:Y:S01]  /*ddd0*/  MUFU.EX2 R34, R34 ;  /* 0x0000002200227308 */ /* 0x000e220000000800 */
[----:B--2---:R-:W-:-:S07]  /*dde0*/  FADD.FTZ R3, R179, R8 ;  /* 0x00000008b3037221 */ /* 0x004fce0000010000 */
[----:B------:R-:W2:Y:S01]  /*ddf0*/  MUFU.EX2 R41, R41 ;  /* 0x0000002900297308 */ /* 0x000ea20000000800 */
[----:B-1----:R-:W-:-:S07]  /*de00*/  FADD.FTZ R8, R184, R7 ;  /* 0x00000007b8087221 */ /* 0x002fce0000010000 */
[----:B------:R-:W1:Y:S01]  /*de10*/  MUFU.EX2 R66, R66 ;  /* 0x0000004200427308 */ /* 0x000e620000000800 */
[C---:B0-----:R-:W-:Y:S01]  /*de20*/  FADD.FTZ R3, R34.reuse, R3 ;  /* 0x0000000322037221 */ /* 0x041fe20000010000 */
[----:B------:R-:W-:-:S06]  /*de30*/  F2FP.F16.F32.PACK_AB R179, R34, R179 ;  /* 0x000000b322b3723e */ /* 0x000fcc00000000ff */
[----:B------:R-:W0:Y:S01]  /*de40*/  MUFU.EX2 R181, R40 ;  /* 0x0000002800b57308 */ /* 0x000e220000000800 */
[C---:B--2---:R-:W-:Y:S01]  /*de50*/  FADD.FTZ R7, R41.reuse, R8 ;  /* 0x0000000829077221 */ /* 0x044fe20000010000 */
[----:B------:R-:W-:-:S06]  /*de60*/  F2FP.F16.F32.PACK_AB R184, R41, R184 ;  /* 0x000000b829b8723e */ /* 0x000fcc00000000ff */
[----:B------:R-:W2:Y:S01]  /*de70*/  MUFU.EX2 R70, R70 ;  /* 0x0000004600467308 */ /* 0x000ea20000000800 */
[----:B-1----:R-:W-:-:S07]  /*de80*/  FADD.FTZ R8, R66, R3 ;  /* 0x0000000342087221 */ /* 0x002fce0000010000 */
[----:B------:R-:W1:Y:S01]  /*de90*/  MUFU.EX2 R183, R48 ;  /* 0x0000003000b77308 */ /* 0x000e620000000800 */
[C---:B0-----:R-:W-:Y:S01]  /*dea0*/  FADD.FTZ R3, R181.reuse, R8 ;  /* 0x00000008b5037221 */ /* 0x041fe20000010000 */
[----:B------:R-:W-:-:S06]  /*deb0*/  F2FP.F16.F32.PACK_AB R181, R181, R66 ;  /* 0x00000042b5b5723e */ /* 0x000fcc00000000ff */
        /* <DEDUP_REMOVED lines=11> */
[----:B-1----:R-:W-:-:S07]  /*df70*/  FADD.FTZ R36, R186, R7 ;  /* 0x00000007ba247221 */ /* 0x002fce0000010000 */
[----:B------:R1:W3:Y:S01]  /*df80*/  MUFU.EX2 R187, R90 ;  /* 0x0000005a00bb7308 */ /* 0x0002e20000000800 */
[----:B0-----:R-:W-:-:S07]  /*df90*/  FADD.FTZ R26, R78, R3 ;  /* 0x000000034e1a7221 */ /* 0x001fce0000010000 */
[----:B------:R-:W0:Y:S01]  /*dfa0*/  MUFU.EX2 R188, R188 ;  /* 0x000000bc00bc7308 */ /* 0x000e220000000800 */
[C---:B--2---:R-:W-:Y:S01]  /*dfb0*/  FADD.FTZ R7, R43.reuse, R36 ;  /* 0x000000242b077221 */ /* 0x044fe20000010000 */
[----:B------:R-:W-:Y:S02]  /*dfc0*/  F2FP.F16.F32.PACK_AB R186, R43, R186 ;  /* 0x000000ba2bba723e */ /* 0x000fe400000000ff */
[----:B-1----:R-:W-:-:S04]  /*dfd0*/  MOV R90, R151 ;  /* 0x00000097005a7202 */ /* 0x002fc80000000f00 */
[----:B------:R-:W1:Y:S01]  /*dfe0*/  MUFU.EX2 R82, R82 ;  /* 0x0000005200527308 */ /* 0x000e620000000800 */
[C---:B---3--:R-:W-:Y:S01]  /*dff0*/  FADD.FTZ R3, R187.reuse, R26 ;  /* 0x0000001abb037221 */ /* 0x048fe20000010000 */
[----:B------:R-:W-:-:S06]  /*e000*/  F2FP.F16.F32.PACK_AB R187, R187, R78 ;  /* 0x0000004ebbbb723e */ /* 0x000fcc00000000ff */
[----:B------:R2:W3:Y:S01]  /*e010*/  MUFU.EX2 R45, R116 ;  /* 0x00000074002d7308 */ /* 0x0004e20000000800 */
[----:B0-----:R-:W-:-:S07]  /*e020*/  FADD.FTZ R36, R188, R7 ;  /* 0x00000007bc247221 */ /* 0x001fce0000010000 */
[----:B------:R-:W0:Y:S01]  /*e030*/  MUFU.EX2 R189, R56 ;  /* 0x0000003800bd7308 */ /* 0x000e220000000800 */
[----:B-1----:R-:W-:Y:S01]  /*e040*/  FADD.FTZ R10, R82, R3 ;  /* 0x00000003520a7221 */ /* 0x002fe20000010000 */
[----:B--2---:R-:W-:-:S06]  /*e050*/  IMAD.MOV.U32 R116, RZ, RZ, R151 ;  /* 0x000000ffff747224 */ /* 0x004fcc00078e0097 */
[----:B------:R-:W1:Y:S01]  /*e060*/  MUFU.EX2 R190, R190 ;  /* 0x000000be00be7308 */ /* 0x000e620000000800 */
[C---:B---3--:R-:W-:Y:S01]  /*e070*/  FADD.FTZ R7, R45.reuse, R36 ;  /* 0x000000242d077221 */ /* 0x048fe20000010000 */
[----:B------:R-:W-:-:S06]  /*e080*/  F2FP.F16.F32.PACK_AB R188, R45, R188 ;  /* 0x000000bc2dbc723e */ /* 0x000fcc00000000ff */
[----:B------:R-:W2:Y:S01]  /*e090*/  MUFU.EX2 R86, R86 ;  /* 0x0000005600567308 */ /* 0x000ea20000000800 */
[C---:B0-----:R-:W-:Y:S01]  /*e0a0*/  FADD.FTZ R3, R189.reuse, R10 ;  /* 0x0000000abd037221 */ /* 0x041fe20000010000 */
[----:B------:R-:W-:-:S06]  /*e0b0*/  F2FP.F16.F32.PACK_AB R189, R189, R82 ;  /* 0x00000052bdbd723e */ /* 0x000fcc00000000ff */
[----:B------:R-:W0:Y:S01]  /*e0c0*/  MUFU.EX2 R13, R13 ;  /* 0x0000000d000d7308 */ /* 0x000e220000000800 */
[----:B-1----:R-:W-:-:S07]  /*e0d0*/  FADD.FTZ R36, R190, R7 ;  /* 0x00000007be247221 */ /* 0x002fce0000010000 */
[----:B------:R-:W1:Y:S01]  /*e0e0*/  MUFU.EX2 R47, R47 ;  /* 0x0000002f002f7308 */ /* 0x000e620000000800 */
[----:B--2---:R-:W-:Y:S01]  /*e0f0*/  FADD.FTZ R10, R86, R3 ;  /* 0x00000003560a7221 */ /* 0x004fe20000010000 */
[C---:B0-----:R-:W-:Y:S01]  /*e100*/  FADD.FTZ R8, R13.reuse, R36 ;  /* 0x000000240d087221 */ /* 0x041fe20000010000 */
[----:B------:R-:W-:Y:S02]  /*e110*/  F2FP.F16.F32.PACK_AB R190, R13, R190 ;  /* 0x000000be0dbe723e */ /* 0x000fe400000000ff */
[C---:B-1----:R-:W-:Y:S01]  /*e120*/  FADD.FTZ R3, R47.reuse, R10 ;  /* 0x0000000a2f037221 */ /* 0x042fe20000010000 */
[----:B------:R-:W-:Y:S01]  /*e130*/  F2FP.F16.F32.PACK_AB R191, R47, R86 ;  /* 0x000000562fbf723e */ /* 0x000fe200000000ff */
[----:B------:R-:W-:Y:S06]  /*e140*/  @!P1 BRA `(.L_x_7160) ;  /* 0x0000002400189947 */ /* 0x000fec0003800000 */
[----:B------:R-:W-:Y:S01]  /*e150*/  IADD3 R210, R210, -0x2, RZ ;  /* 0xfffffffed2d27810 */ /* 0x000fe20007ffe0ff */
[----:B------:R-:W-:Y:S01]  /*e160*/  IMAD.MOV.U32 R9, RZ, RZ, R6 ;  /* 0x000000ffff097224 */ /* 0x000fe200078e0006 */
[----:B------:R-:W-:Y:S01]  /*e170*/  MOV R7, R158 ;  /* 0x0000009e00077202 */ /* 0x000fe20000000f00 */
        /* <DEDUP_REMOVED lines=33> */
[----:B------:R-:W-:-:S07]  /*e390*/  CS2R R88, SRZ ;  /* 0x0000000000587805 */ /* 0x000fce000001ff00 */
.L_x_7172:
[----:B------:R-:W-:Y:S01]  /*e3a0*/  ISETP.NE.AND P1, PT, R11, 0x1, PT ;  /* 0x000000010b00780c */ /* 0x000fe20003f25270 */
[----:B------:R-:W-:Y:S05]  /*e3b0*/  YIELD ;  /* 0x0000000000007946 */ /* 0x000fea0003800000 */
[----:B------:R-:W-:Y:S02]  /*e3c0*/  SEL R158, RZ, 0x1, P1 ;  /* 0x00000001ff9e7807 */ /* 0x000fe40000800000 */
[----:B------:R-:W-:Y:S02]  /*e3d0*/  ISETP.NE.AND P1, PT, R194, RZ, PT ;  /* 0x000000ffc200720c */ /* 0x000fe40003f25270 */
[----:B------:R-:W-:-:S11]  /*e3e0*/  LOP3.LUT R158, R7, R158, RZ, 0x3c, !PT ;  /* 0x0000009e079e7212 */ /* 0x000fd600078e3cff */
[----:B------:R-:W-:Y:S05]  /*e3f0*/  @P1 BRA `(.L_x_7161) ;  /* 0x00000000003c1947 */ /* 0x000fea0003800000 */
[----:B------:R-:W-:Y:S05]  /*e400*/  @!P0 BRA `(.L_x_7162) ;  /* 0x0000000000048947 */ /* 0x000fea0003800000 */
[----:B------:R-:W-:Y:S01]  /*e410*/  BPT.TRAP 0x1 ;  /* 0x000000040000795c */ /* 0x000fe20000300000 */
.L_x_7162:
[----:B------:R-:W-:-:S05]  /*e420*/  VIADD R4, R11, 0x1 ;  /* 0x000000010b047836 */ /* 0x000fca0000000000 */
[----:B------:R-:W-:-:S04]  /*e430*/  ISETP.NE.AND P2, PT, R4, 0x2, PT ;  /* 0x000000020400780c */ /* 0x000fc80003f45270 */
[----:B------:R-:W-:Y:S02]  /*e440*/  SEL R5, R4, RZ, P2 ;  /* 0x000000ff04057207 */ /* 0x000fe40001000000 */
[----:B------:R-:W-:Y:S02]  /*e450*/  SHF.L.U32 R4, R158, 0x1f, RZ ;  /* 0x0000001f9e047819 */ /* 0x000fe400000006ff */
[----:B------:R-:W-:-:S04]  /*e460*/  LEA R5, R5, R156, 0x3 ;  /* 0x0000009c05057211 */ /* 0x000fc800078e18ff */
[----:B------:R0:W1:Y:S01]  /*e470*/  SYNCS.PHASECHK.TRANS64.TRYWAIT P2, [R5+URZ+0x28830], R4 ;  /* 0x02883004050075a7 */ /* 0x000062000804017f */
[----:B------:R-:W-:Y:S05]  /*e480*/  @!P0 BRA `(.L_x_7163) ;  /* 0x0000000000048947 */ /* 0x000fea0003800000 */
[----:B------:R-:W-:Y:S01]  /*e490*/  BPT.TRAP 0x1 ;  /* 0x000000040000795c */ /* 0x000fe20000300000 */
.L_x_7163:
[----:B------:R-:W-:Y:S04]  /*e4a0*/  BSSY B0, `(.L_x_7161) ;  /* 0x0000004000007945 */ /* 0x000fe80003800000 */
[----:B-1----:R-:W-:Y:S05]  /*e4b0*/  @P2 BRA `(.L_x_7164) ;  /* 0x0000000000082947 */ /* 0x002fea0003800000 */
[----:B------:R-:W1:Y:S02]  /*e4c0*/  SYNCS.PHASECHK.TRANS64.TRYWAIT P2, [R5+URZ+0x28830], R4 ;  /* 0x02883004050075a7 */ /* 0x000e64000804017f */
[----:B-1----:R-:W-:Y:S05]  /*e4d0*/  @!P2 BRA `(.L_x_7165) ;  /* 0x000000c400aca947 */ /* 0x002fea0003800000 */
.L_x_7164:
[----:B------:R-:W-:Y:S05]  /*e4e0*/  BSYNC B0 ;  /* 0x0000000000007941 */ /* 0x000fea0003800000 */
.L_x_7161:
[----:B01----:R-:W0:Y:S01]  /*e4f0*/  S2R R4, SR_TID.X ;  /* 0x0000000000047919 */ /* 0x003e220000002100 */
[----:B------:R-:W-:Y:S05]  /*e500*/  WARPSYNC.ALL ;  /* 0x0000000000007948 */ /* 0x000fea0003800000 */
[----:B------:R-:W-:Y:S01]  /*e510*/  VIADD R152, R11, 0x1 ;  /* 0x000000010b987836 */ /* 0x000fe20000000000 */
[----:B------:R-:W-:Y:S01]  /*e520*/  MOV R5, 0x40000040 ;  /* 0x4000004000057802 */ /* 0x000fe20000000f00 */
[----:B------:R-:W-:Y:S01]  /*e530*/  IMAD.MOV.U32 R15, RZ, RZ, 0x40000040 ;  /* 0x40000040ff0f7424 */ /* 0x000fe200078e00ff */
[----:B------:R-:W-:Y:S01]  /*e540*/  MOV R21, 0x40000040 ;  /* 0x4000004000157802 */ /* 0x000fe20000000f00 */
[----:B------:R-:W-:Y:S01]  /*e550*/  IMAD.MOV.U32 R13, RZ, RZ, 0x40000040 ;  /* 0x40000040ff0d7424 */ /* 0x000fe200078e00ff */
[----:B------:R-:W-:-:S02]  /*e560*/  ISETP.NE.AND P2, PT, R152, 0x2, PT ;  /* 0x000000029800780c */ /* 0x000fc40003f45270 */
[----:B------:R-:W-:Y:S02]  /*e570*/  R2UR UR7, R5 ;  /* 0x00000000050772ca */ /* 0x000fe400000e0000 */
[----:B------:R-:W-:Y:S02]  /*e580*/  SEL R152, R152, RZ, P2 ;  /* 0x000000ff98987207 */ /* 0x000fe40001000000 */
[----:B------:R-:W-:Y:S02]  /*e590*/  R2UR UR11, R15 ;  /* 0x000000000f0b72ca */ /* 0x000fe400000e0000 */
[----:B------:R-:W-:Y:S02]  /*e5a0*/  R2UR UR15, R21 ;  /* 0x00000000150f72ca */ /* 0x000fe400000e0000 */
[----:B------:R-:W-:Y:S02]  /*e5b0*/  R2UR UR19, R13 ;  /* 0x000000000d1372ca */ /* 0x000fe400000e0000 */
[----:B------:R-:W-:-:S02]  /*e5c0*/  R2UR UR23, R15 ;  /* 0x000000000f1772ca */ /* 0x000fc400000e0000 */
[----:B------:R-:W-:Y:S02]  /*e5d0*/  R2UR UR27, R13 ;  /* 0x000000000d1b72ca */ /* 0x000fe400000e0000 */
[----:B------:R-:W-:Y:S02]  /*e5e0*/  R2UR UR31, R21 ;  /* 0x00000000151f72ca */ /* 0x000fe400000e0000 */
[----:B------:R-:W-:Y:S02]  /*e5f0*/  R2UR UR35, R5 ;  /* 0x00000000052372ca */ /* 0x000fe400000e0000 */
[----:B0-----:R-:W-:-:S05]  /*e600*/  SHF.R.U32.HI R4, RZ, 0x7, R4 ;  /* 0x00000007ff047819 */ /* 0x001fca0000011604 */
[----:B------:R-:W-:Y:S01]  /*e610*/  VIADD R6, R4, 0x8 ;  /* 0x0000000804067836 */ /* 0x000fe20000000000 */
[----:B------:R-:W-:-:S04]  /*e620*/  LEA R4, R152, R0, 0xb ;  /* 0x0000000098047211 */ /* 0x000fc800078e58ff */
[----:B------:R0:W-:Y:S01]  /*e630*/  BAR.SYNC.DEFER_BLOCKING R6, 0x100 ;  /* 0x000400060000751d */ /* 0x0001e20000010000 */
[C---:B------:R-:W-:Y:S01]  /*e640*/  R2UR UR6, R4.reuse ;  /* 0x00000000040672ca */ /* 0x040fe200000e0000 */
[C---:B------:R-:W-:Y:S02]  /*e650*/  VIADD R14, R4.reuse, 0x2 ;  /* 0x00000002040e7836 */ /* 0x040fe40000000000 */
[C---:B------:R-:W-:Y:S02]  /*e660*/  VIADD R20, R4.reuse, 0x4 ;  /* 0x0000000404147836 */ /* 0x040fe40000000000 */
[----:B------:R-:W-:Y:S01]  /*e670*/  VIADD R12, R4, 0x6 ;  /* 0x00000006040c7836 */ /* 0x000fe20000000000 */
[----:B------:R-:W-:Y:S01]  /*e680*/  R2UR UR10, R14 ;  /* 0x000000000e0a72ca */ /* 0x000fe200000e0000 */
[----:B------:R-:W-:Y:S01]  /*e690*/  VIADD R14, R4, 0x400 ;  /* 0x00000400040e7836 */ /* 0x000fe20000000000 */
[----:B------:R-:W-:Y:S01]  /*e6a0*/  R2UR UR14, R20 ;  /* 0x00000000140e72ca */ /* 0x000fe200000e0000 */
[----:B------:R-:W-:Y:S01]  /*e6b0*/  VIADD R20, R4, 0x404 ;  /* 0x0000040404147836 */ /* 0x000fe20000000000 */
[----:B------:R-:W-:-:S02]  /*e6c0*/  R2UR UR18, R12 ;  /* 0x000000000c1272ca */ /* 0x000fc400000e0000 */
[----:B------:R-:W-:Y:S02]  /*e6d0*/  R2UR UR22, R14 ;  /* 0x000000000e1672ca */ /* 0x000fe400000e0000 */
[C---:B------:R-:W-:Y:S01]  /*e6e0*/  IADD3 R12, R4.reuse, 0x402, RZ ;  /* 0x00000402040c7810 */ /* 0x040fe20007ffe0ff */
[----:B------:R-:W-:Y:S01]  /*e6f0*/  VIADD R4, R4, 0x406 ;  /* 0x0000040604047836 */ /* 0x000fe20000000000 */
[----:B------:R-:W-:Y:S02]  /*e700*/  R2UR UR30, R20 ;  /* 0x00000000141e72ca */ /* 0x000fe400000e0000 */
[----:B------:R-:W-:Y:S02]  /*e710*/  R2UR UR26, R12 ;  /* 0x000000000c1a72ca */ /* 0x000fe400000e0000 */
[----:B------:R-:W-:Y:S01]  /*e720*/  R2UR UR34, R4 ;  /* 0x00000000042272ca */ /* 0x000fe200000e0000 */
[----:B------:R-:W-:-:S06]  /*e730*/  WARPGROUP.ARRIVE ;  /* 0x00000000000079c5 */ /* 0x000fcc0000000000 */
        /* <DEDUP_REMOVED lines=26> */
.L_x_7167:
[----:B------:R-:W-:Y:S02]  /*e8e0*/  SHF.L.U32 R4, R7, 0x1f, RZ ;  /* 0x0000001f07047819 */ /* 0x000fe400000006ff */
[----:B------:R-:W-:-:S04]  /*e8f0*/  LEA R5, R11, R156, 0x3 ;  /* 0x0000009c0b057211 */ /* 0x000fc800078e18ff */
[----:B------:R0:W1:Y:S01]  /*e900*/  SYNCS.PHASECHK.TRANS64.TRYWAIT P1, [R5+URZ+0x28850], R4 ;  /* 0x02885004050075a7 */ /* 0x000062000802017f */
[----:B------:R-:W-:Y:S05]  /*e910*/  @!P0 BRA `(.L_x_7168) ;  /* 0x0000000000048947 */ /* 0x000fea0003800000 */
[----:B------:R-:W-:Y:S01]  /*e920*/  BPT.TRAP 0x1 ;  /* 0x000000040000795c */ /* 0x000fe20000300000 */
.L_x_7168:
[----:B-1----:R-:W-:Y:S05]  /*e930*/  @P1 BRA `(.L_x_7166) ;  /* 0x0000000000081947 */ /* 0x002fea0003800000 */
[----:B------:R-:W1:Y:S02]  /*e940*/  SYNCS.PHASECHK.TRANS64.TRYWAIT P1, [R5+URZ+0x28850], R4 ;  /* 0x02885004050075a7 */ /* 0x000e64000802017f */
[----:B-1----:R-:W-:Y:S05]  /*e950*/  @!P1 BRA `(.L_x_7169) ;  /* 0x000000c000a09947 */ /* 0x002fea0003800000 */
.L_x_7166:
[----:B01----:R-:W-:Y:S01]  /*e960*/  VIADD R4, R156, 0x400 ;  /* 0x000004009c047836 */ /* 0x003fe20000000000 */
[----:B------:R-:W-:Y:S01]  /*e970*/  MOV R5, 0x40000040 ;  /* 0x4000004000057802 */ /* 0x000fe20000000f00 */
[----:B------:R-:W-:Y:S05]  /*e980*/  WARPSYNC.ALL ;  /* 0x0000000000007948 */ /* 0x000fea0003800000 */
[----:B------:R-:W-:Y:S01]  /*e990*/  SHF.R.U32.HI R4, RZ, 0x4, R4 ;  /* 0x00000004ff047819 */ /* 0x000fe20000011604 */
[----:B------:R-:W-:Y:S01]  /*e9a0*/  WARPGROUP.ARRIVE ;  /* 0x00000000000079c5 */ /* 0x000fe20000000000 */
[----:B------:R-:W-:Y:S01]  /*e9b0*/  R2UR UR7, R5 ;  /* 0x00000000050772ca */ /* 0x000fe200000e0000 */
[----:B------:R-:W-:Y:S01]  /*e9c0*/  IMAD.MOV.U32 R7, RZ, RZ, 0x40000040 ;  /* 0x40000040ff077424 */ /* 0x000fe200078e00ff */
[----:B------:R-:W-:Y:S01]  /*e9d0*/  LOP3.LUT R4, R4, 0x3fff, RZ, 0xc0, !PT ;  /* 0x00003fff04047812 */ /* 0x000fe200078ec0ff */
[----:B------:R-:W-:-:S02]  /*e9e0*/  IMAD.MOV.U32 R5, RZ, RZ, 0x40000040 ;  /* 0x40000040ff057424 */ /* 0x000fc400078e00ff */
[----:B------:R-:W0:Y:S01]  /*e9f0*/  S2R R12, SR_TID.X ;  /* 0x00000000000c7919 */ /* 0x000e220000002100 */
[----:B------:R-:W-:-:S05]  /*ea00*/  LOP3.LUT R4, R4, 0x4000000, RZ, 0xfc, !PT ;  /* 0x0400000004047812 */ /* 0x000fca00078efcff */
[----:B------:R-:W-:-:S04]  /*ea10*/  IMAD R4, R11, 0x800, R4 ;  /* 0x000008000b047824 */ /* 0x000fc800078e0204 */
[C---:B------:R-:W-:Y:S01]  /*ea20*/  VIADD R6, R4.reuse, 0x80 ;  /* 0x0000008004067836 */ /* 0x040fe20000000000 */
[----:B------:R-:W-:-:S13]  /*ea30*/  R2UR UR6, R4 ;  /* 0x00000000040672ca */ /* 0x000fda00000e0000 */
[----:B------:R-:W-:Y:S01]  /*ea40*/  HGMMA.64x128x16.F32 R88, R160, gdesc[UR4].tnspB, R88, gsb0 ;  /* 0x41e00004a0587df0 */ /* 0x000fe20008000858 */
[----:B------:R-:W-:Y:S02]  /*ea50*/  R2UR UR6, R6 ;  /* 0x00000000060672ca */ /* 0x000fe400000e0000 */
[----:B------:R-:W-:Y:S01]  /*ea60*/  R2UR UR7, R7 ;  /* 0x00000000070772ca */ /* 0x000fe200000e0000 */
[----:B------:R-:W-:Y:S01]  /*ea70*/  IMAD.MOV.U32 R7, RZ, RZ, 0x40000040 ;  /* 0x40000040ff077424 */ /* 0x000fe200078e00ff */
[----:B------:R-:W-:Y:S02]  /*ea80*/  IADD3 R6, R4, 0x100, RZ ;  /* 0x0000010004067810 */ /* 0x000fe40007ffe0ff */
[----:B0-----:R-:W-:Y:S01]  /*ea90*/  SHF.R.U32.HI R12, RZ, 0x7, R12 ;  /* 0x00000007ff0c7819 */ /* 0x001fe2000001160c */
[----:B------:R-:W-:Y:S02]  /*eaa0*/  WARPGROUP.DEPBAR.LE gsb0, 0x0 ;  /* 0x00008000000079c5 */ /* 0x000fe40000010000 */
[----:B------:R-:W-:-:S06]  /*eab0*/  WARPGROUP.ARRIVE ;  /* 0x00000000000079c5 */ /* 0x000fcc0000000000 */
[----:B------:R-:W-:Y:S01]  /*eac0*/  HGMMA.64x128x16.F32 R88, R164, gdesc[UR4].tnspB, R88, gsb0 ;  /* 0x41e00004a4587df0 */ /* 0x000fe20008000858 */
[----:B------:R-:W-:Y:S01]  /*ead0*/  R2UR UR6, R6 ;  /* 0x00000000060672ca */ /* 0x000fe200000e0000 */
[----:B------:R-:W-:Y:S01]  /*eae0*/  VIADD R6, R4, 0x180 ;  /* 0x0000018004067836 */ /* 0x000fe20000000000 */
[----:B------:R-:W-:Y:S02]  /*eaf0*/  R2UR UR7, R7 ;  /* 0x00000000070772ca */ /* 0x000fe400000e0000 */
[----:B------:R-:W-:Y:S01]  /*eb00*/  MOV R7, 0x40000040 ;  /* 0x4000004000077802 */ /* 0x000fe20000000f00 */
[----:B------:R-:W-:Y:S02]  /*eb10*/  WARPGROUP.DEPBAR.LE gsb0, 0x0 ;  /* 0x00008000000079c5 */ /* 0x000fe40000010000 */
[----:B------:R-:W-:-:S08]  /*eb20*/  WARPGROUP.ARRIVE ;  /* 0x00000000000079c5 */ /* 0x000fd00000000000 */
[----:B------:R-:W-:Y:S01]  /*eb30*/  HGMMA.64x128x16.F32 R88, R168, gdesc[UR4].tnspB, R88, gsb0 ;  /* 0x41e00004a8587df0 */ /* 0x000fe20008000858 */
[----:B------:R-:W-:Y:S01]  /*eb40*/  R2UR UR6, R6 ;  /* 0x00000000060672ca */ /* 0x000fe200000e0000 */
[----:B------:R-:W-:Y:S01]  /*eb50*/  VIADD R6, R4, 0x200 ;  /* 0x0000020004067836 */ /* 0x000fe20000000000 */
[----:B------:R-:W-:Y:S01]  /*eb60*/  R2UR UR7, R7 ;  /* 0x00000000070772ca */ /* 0x000fe200000e0000 */
[----:B------:R-:W-:Y:S01]  /*eb70*/  IMAD.MOV.U32 R7, RZ, RZ, 0x40000040 ;  /* 0x40000040ff077424 */ /* 0x000fe200078e00ff */
[----:B------:R-:W-:Y:S02]  /*eb80*/  WARPGROUP.DEPBAR.LE gsb0, 0x0 ;  /* 0x00008000000079c5 */ /* 0x000fe40000010000 */
[----:B------:R-:W-:-:S09]  /*eb90*/  WARPGROUP.ARRIVE ;  /* 0x00000000000079c5 */ /* 0x000fd20000000000 */
[----:B------:R-:W-:Y:S01]  /*eba0*/  HGMMA.64x128x16.F32 R88, R172, gdesc[UR4].tnspB, R88, gsb0 ;  /* 0x41e00004ac587df0 */ /* 0x000fe20008000858 */
[----:B------:R-:W-:Y:S02]  /*ebb0*/  R2UR UR6, R6 ;  /* 0x00000000060672ca */ /* 0x000fe400000e0000 */
[----:B------:R-:W-:Y:S01]  /*ebc0*/  R2UR UR7, R7 ;  /* 0x00000000070772ca */ /* 0x000fe200000e0000 */
[----:B------:R-:W-:Y:S01]  /*ebd0*/  IMAD.MOV.U32 R7, RZ, RZ, 0x40000040 ;  /* 0x40000040ff077424 */ /* 0x000fe200078e00ff */
[----:B------:R-:W-:Y:S01]  /*ebe0*/  IADD3 R6, R4, 0x280, RZ ;  /* 0x0000028004067810 */ /* 0x000fe20007ffe0ff */
[----:B------:R-:W-:Y:S02]  /*ebf0*/  WARPGROUP.DEPBAR.LE gsb0, 0x0 ;  /* 0x00008000000079c5 */ /* 0x000fe40000010000 */
[----:B------:R-:W-:-:S08]  /*ec00*/  WARPGROUP.ARRIVE ;  /* 0x00000000000079c5 */ /* 0x000fd00000000000 */
[----:B------:R-:W-:Y:S01]  /*ec10*/  HGMMA.64x128x16.F32 R88, R176, gdesc[UR4].tnspB, R88, gsb0 ;  /* 0x41e00004b0587df0 */ /* 0x000fe20008000858 */
[----:B------:R-:W-:Y:S01]  /*ec20*/  R2UR UR6, R6 ;  /* 0x00000000060672ca */ /* 0x000fe200000e0000 */
[C---:B------:R-:W-:Y:S01]  /*ec30*/  VIADD R6, R4.reuse, 0x300 ;  /* 0x0000030004067836 */ /* 0x040fe20000000000 */
[----:B------:R-:W-:Y:S01]  /*ec40*/  R2UR UR7, R7 ;  /* 0x00000000070772ca */ /* 0x000fe200000e0000 */
[----:B------:R-:W-:Y:S01]  /*ec50*/  VIADD R4, R4, 0x380 ;  /* 0x0000038004047836 */ /* 0x000fe20000000000 */
[----:B------:R-:W-:Y:S01]  /*ec60*/  MOV R7, 0x40000040 ;  /* 0x4000004000077802 */ /* 0x000fe20000000f00 */
[----:B------:R-:W-:Y:S02]  /*ec70*/  WARPGROUP.DEPBAR.LE gsb0, 0x0 ;  /* 0x00008000000079c5 */ /* 0x000fe40000010000 */
[----:B------:R-:W-:-:S08]  /*ec80*/  WARPGROUP.ARRIVE ;  /* 0x00000000000079c5 */ /* 0x000fd00000000000 */
[----:B------:R-:W-:Y:S01]  /*ec90*/  HGMMA.64x128x16.F32 R88, R180, gdesc[UR4].tnspB, R88, gsb0 ;  /* 0x41e00004b4587df0 */ /* 0x000fe20008000858 */
[----:B------:R-:W-:Y:S02]  /*eca0*/  R2UR UR6, R6 ;  /* 0x00000000060672ca */ /* 0x000fe400000e0000 */
[----:B------:R-:W-:Y:S01]  /*ecb0*/  R2UR UR7, R7 ;  /* 0x00000000070772ca */ /* 0x000fe200000e0000 */
[----:B------:R-:W-:Y:S02]  /*ecc0*/  WARPGROUP.DEPBAR.LE gsb0, 0x0 ;  /* 0x00008000000079c5 */ /* 0x000fe40000010000 */
[----:B------:R-:W-:-:S10]  /*ecd0*/  WARPGROUP.ARRIVE ;  /* 0x00000000000079c5 */ /* 0x000fd40000000000 */
[----:B------:R-:W-:Y:S01]  /*ece0*/  HGMMA.64x128x16.F32 R88, R184, gdesc[UR4].tnspB, R88, gsb0 ;  /* 0x41e00004b8587df0 */ /* 0x000fe20008000858 */
[----:B------:R-:W-:Y:S02]  /*ecf0*/  R2UR UR6, R4 ;  /* 0x00000000040672ca */ /* 0x000fe400000e0000 */
[----:B------:R-:W-:Y:S02]  /*ed00*/  R2UR UR7, R5 ;  /* 0x00000000050772ca */ /* 0x000fe400000e0000 */
[----:B------:R-:W-:Y:S01]  /*ed10*/  IADD3 R4, -R12, 0xb, RZ ;  /* 0x0000000b0c047810 */ /* 0x000fe20007ffe1ff */
[----:B------:R-:W-:Y:S02]  /*ed20*/  WARPGROUP.DEPBAR.LE gsb0, 0x0 ;  /* 0x00008000000079c5 */ /* 0x000fe40000010000 */
[----:B------:R-:W-:-:S08]  /*ed30*/  WARPGROUP.ARRIVE ;  /* 0x00000000000079c5 */ /* 0x000fd00000000000 */
[----:B------:R-:W-:Y:S03]  /*ed40*/  HGMMA.64x128x16.F32 R88, R188, gdesc[UR4].tnspB, R88, gsb0 ;  /* 0x41e00004bc587df0 */ /* 0x000fe60008000858 */
[----:B------:R-:W-:Y:S02]  /*ed50*/  WARPGROUP.DEPBAR.LE gsb0, 0x0 ;  /* 0x00008000000079c5 */ /* 0x000fe40000010000 */
[----:B------:R0:W-:Y:S06]  /*ed60*/  BAR.ARV R4, 0x100 ;  /* 0x000400040000751d */ /* 0x0001ec0000002000 */
[----:B------:R-:W-:Y:S05]  /*ed70*/  @!P0 BRA `(.L_x_7170) ;  /* 0x0000000000048947 */ /* 0x000fea0003800000 */
[----:B------:R-:W-:Y:S01]  /*ed80*/  BPT.TRAP 0x1 ;  /* 0x000000040000795c */ /* 0x000fe20000300000 */
.L_x_7170:
[----:B0-----:R-:W-:Y:S02]  /*ed90*/  FMNMX.FTZ R4, R24, R10, !PT ;  /* 0x0000000a18047209 */ /* 0x001fe40007810000 */
        /* <DEDUP_REMOVED lines=67> */
[----:B------:R-:W0:Y:S01]  /*f1d0*/  SHFL.BFLY PT, R4, R13, 0x1, 0x1f ;  /* 0x0c201f000d047f89 */ /* 0x000e2200000e0000 */
[----:B------:R-:W1:Y:S03]  /*f1e0*/  LDC R5, c[0x0][0x988] ;  /* 0x00026200ff057b82 */ /* 0x000e660000000800 */
[----:B------:R-:W2:Y:S01]  /*f1f0*/  SHFL.BFLY PT, R15, R14, 0x1, 0x1f ;  /* 0x0c201f000e0f7f89 */ /* 0x000ea200000e0000 */
[----:B0-----:R-:W-:Y:S02]  /*f200*/  FMNMX.FTZ R4, R13, R4, !PT ;  /* 0x000000040d047209 */ /* 0x001fe40007810000 */
[----:B--2---:R-:W-:-:S03]  /*f210*/  FMNMX.FTZ R6, R14, R15, !PT ;  /* 0x0000000f0e067209 */ /* 0x004fc60007810000 */
[C---:B------:R-:W-:Y:S01]  /*f220*/  FADD.FTZ R10, -R4.reuse, R10 ;  /* 0x0000000a040a7221 */ /* 0x040fe20000010100 */
[----:B-1----:R-:W-:-:S03]  /*f230*/  FMUL.FTZ R12, R4, R5 ;  /* 0x00000005040c7220 */ /* 0x002fc60000410000 */
[-C--:B------:R-:W-:Y:S01]  /*f240*/  FMUL.FTZ R15, R10, R5.reuse ;  /* 0x000000050a0f7220 */ /* 0x080fe20000410000 */
[-CC-:B------:R-:W-:Y:S01]  /*f250*/  FFMA.FTZ R162, R28, R5.reuse, -R12.reuse ;  /* 0x000000051ca27223 */ /* 0x180fe2000001080c */
[C---:B------:R-:W-:Y:S01]  /*f260*/  FADD.FTZ R10, -R6.reuse, R9 ;  /* 0x00000009060a7221 */ /* 0x040fe20000010100 */
[-C--:B------:R-:W-:Y:S01]  /*f270*/  FMUL.FTZ R28, R6, R5.reuse ;  /* 0x00000005061c7220 */ /* 0x080fe20000410000 */
[-CC-:B------:R-:W-:Y:S01]  /*f280*/  FFMA.FTZ R171, R45, R5.reuse, -R12.reuse ;  /* 0x000000052dab7223 */ /* 0x180fe2000001080c */
[-CC-:B------:R-:W-:Y:S01]  /*f290*/  FFMA.FTZ R160, R24, R5.reuse, -R12.reuse ;  /* 0x0000000518a07223 */ /* 0x180fe2000001080c */
[-C--:B------:R-:W-:Y:S01]  /*f2a0*/  FFMA.FTZ R45, R49, R5.reuse, -R12 ;  /* 0x00000005312d7223 */ /* 0x080fe2000001080c */
[-C--:B------:R-:W-:Y:S01]  /*f2b0*/  FMUL.FTZ R10, R10, R5.reuse ;  /* 0x000000050a0a7220 */ /* 0x080fe20000410000 */
[-C--:B------:R-:W-:Y:S01]  /*f2c0*/  FFMA.FTZ R49, R26, R5.reuse, -R28 ;  /* 0x000000051a317223 */ /* 0x080fe2000001081c */
[-CC-:B------:R-:W-:Y:S01]  /*f2d0*/  FFMA.FTZ R161, R25, R5.reuse, -R12.reuse ;  /* 0x0000000519a17223 */ /* 0x180fe2000001080c */
[-C--:B------:R-:W-:Y:S01]  /*f2e0*/  FFMA.FTZ R164, R32, R5.reuse, -R12 ;  /* 0x0000000520a47223 */ /* 0x080fe2000001080c */
[-C--:B------:R-:W-:Y:S01]  /*f2f0*/  FFMA.FTZ R32, R27, R5.reuse, -R28 ;  /* 0x000000051b207223 */ /* 0x080fe2000001081c */
        /* <DEDUP_REMOVED lines=25> */
[-CC-:B0-----:R-:W-:Y:S01]  /*f490*/  FFMA.FTZ R15, R77, R5.reuse, -R12.reuse ;  /* 0x000000054d0f7223 */ /* 0x181fe2000001080c */
[-CC-:B------:R-:W-:Y:S01]  /*f4a0*/  FFMA.FTZ R188, R80, R5.reuse, -R12.reuse ;  /* 0x0000000550bc7223 */ /* 0x180fe2000001080c */
[-CC-:B------:R-:W-:Y:S01]  /*f4b0*/  FFMA.FTZ R13, R81, R5.reuse, -R12.reuse ;  /* 0x00000005510d7223 */ /* 0x180fe2000001080c */
[-CC-:B------:R-:W-:Y:S01]  /*f4c0*/  FFMA.FTZ R190, R84, R5.reuse, -R12.reuse ;  /* 0x0000000554be7223 */ /* 0x180fe2000001080c */
[-C--:B------:R-:W-:Y:S01]  /*f4d0*/  FFMA.FTZ R9, R85, R5.reuse, -R12 ;  /* 0x0000000555097223 */ /* 0x080fe2000001080c */
[-CC-:B------:R-:W-:Y:S01]  /*f4e0*/  FFMA.FTZ R12, R30, R5.reuse, -R28.reuse ;  /* 0x000000051e0c7223 */ /* 0x180fe2000001081c */
[-CC-:B------:R-:W-:Y:S01]  /*f4f0*/  FFMA.FTZ R27, R31, R5.reuse, -R28.reuse ;  /* 0x000000051f1b7223 */ /* 0x180fe2000001081c */
[----:B------:R-:W0:Y:S01]  /*f500*/  MUFU.EX2 R161, R161 ;  /* 0x000000a100a17308 */ /* 0x000e220000000800 */
[-CC-:B------:R-:W-:Y:S01]  /*f510*/  FFMA.FTZ R14, R34, R5.reuse, -R28.reuse ;  /* 0x00000005220e7223 */ /* 0x180fe2000001081c */
[-C--:B------:R-:W-:Y:S01]  /*f520*/  FFMA.FTZ R31, R35, R5.reuse, -R28 ;  /* 0x00000005231f7223 */ /* 0x080fe2000001081c */
[----:B-1----:R-:W-:Y:S01]  /*f530*/  FFMA.FTZ R8, R7, R8, R160 ;  /* 0x0000000807087223 */ /* 0x002fe200000100a0 */
[-CC-:B------:R-:W-:Y:S01]  /*f540*/  FFMA.FTZ R35, R39, R5.reuse, -R28.reuse ;  /* 0x0000000527237223 */ /* 0x180fe2000001081c */
[-CC-:B------:R-:W-:Y:S01]  /*f550*/  FFMA.FTZ R20, R38, R5.reuse, -R28.reuse ;  /* 0x0000000526147223 */ /* 0x180fe2000001081c */
[-CC-:B------:R-:W-:Y:S01]  /*f560*/  FFMA.FTZ R39, R43, R5.reuse, -R28.reuse ;  /* 0x000000052b277223 */ /* 0x180fe2000001081c */
[--C-:B------:R-:W-:Y:S01]  /*f570*/  FFMA.FTZ R43, R47, R5, -R28.reuse ;  /* 0x000000052f2b7223 */ /* 0x100fe2000001081c */
        /* <DEDUP_REMOVED lines=13> */
[-CC-:B------:R-:W-:Y:S01]  /*f650*/  FFMA.FTZ R38, R63, R5.reuse, -R28.reuse ;  /* 0x000000053f267223 */ /* 0x180fe2000001081c */
[-CC-:B------:R-:W-:Y:S01]  /*f660*/  FFMA.FTZ R181, R66, R5.reuse, -R28.reuse ;  /* 0x0000000542b57223 */ /* 0x180fe2000001081c */
[-CC-:B------:R-:W-:Y:S01]  /*f670*/  FFMA.FTZ R183, R70, R5.reuse, -R28.reuse ;  /* 0x0000000546b77223 */ /* 0x180fe2000001081c */
[----:B------:R-:W0:Y:S01]  /*f680*/  MUFU.EX2 R12, R12 ;  /* 0x0000000c000c7308 */ /* 0x000e220000000800 */
[----:B-1----:R-:W-:Y:S01]  /*f690*/  FADD.FTZ R3, R32, R3 ;  /* 0x0000000320037221 */ /* 0x002fe20000010000 */
[-CC-:B------:R-:W-:Y:S01]  /*f6a0*/  FFMA.FTZ R185, R74, R5.reuse, -R28.reuse ;  /* 0x000000054ab97223 */ /* 0x180fe2000001081c */
[-CC-:B------:R-:W-:Y:S01]  /*f6b0*/  FFMA.FTZ R187, R78, R5.reuse, -R28.reuse ;  /* 0x000000054ebb7223 */ /* 0x180fe2000001081c */
[-CC-:B------:R-:W-:Y:S01]  /*f6c0*/  FFMA.FTZ R189, R82, R5.reuse, -R28.reuse ;  /* 0x0000000552bd7223 */ /* 0x180fe2000001081c */
[----:B------:R-:W-:-:S03]  /*f6d0*/  FFMA.FTZ R191, R86, R5, -R28 ;  /* 0x0000000556bf7223 */ /* 0x000fc6000001081c */
        /* <DEDUP_REMOVED lines=33> */
[----:B------:R-:W-:-:S06]  /*f8f0*/  FFMA.FTZ R42, R71, R5, -R28 ;  /* 0x00000005472a7223 */ /* 0x000fcc000001081c */
        /* <DEDUP_REMOVED lines=48> */
[-CC-:B------:R-:W-:Y:S01]  /*fc00*/  FFMA.FTZ R48, R83, R5.reuse, -R28.reuse ;  /* 0x0000000553307223 */ /* 0x180fe2000001081c */
[----:B------:R-:W-:-:S05]  /*fc10*/  FFMA.FTZ R28, R87, R5, -R28 ;  /* 0x00000005571c7223 */ /* 0x000fca000001081c */
        /* <DEDUP_REMOVED lines=10> */
[----:B------:R-:W-:-:S05]  /*fcc0*/  LEA R3, R152, R156, 0x3 ;  /* 0x0000009c98037211 */ /* 0x000fca00078e18ff */
[----:B------:R-:W-:Y:S01]  /*fcd0*/  VIADD R3, R3, 0x28840 ;  /* 0x0002884003037836 */ /* 0x000fe20000000000 */
[----:B------:R-:W0:Y:S01]  /*fce0*/  MUFU.EX2 R21, R21 ;  /* 0x0000001500157308 */ /* 0x000e220000000800 */
[----:B-1----:R-:W-:-:S03]  /*fcf0*/  FADD.FTZ R50, R184, R47 ;  /* 0x0000002fb8327221 */ /* 0x002fc60000010000 */
[----:B------:R-:W-:-:S04]  /*fd00*/  PRMT R3, R222, 0x654, R3 ;  /* 0x00000654de037816 */ /* 0x000fc80000000003 */
[----:B------:R-:W1:Y:S01]  /*fd10*/  MUFU.EX2 R44, R44 ;  /* 0x0000002c002c7308 */ /* 0x000e620000000800 */
[----:B--2---:R-:W-:Y:S01]  /*fd20*/  FADD.FTZ R47, R185, R8 ;  /* 0x00000008b92f7221 */ /* 0x004fe20000010000 */
[----:B------:R2:W-:Y:S06]  /*fd30*/  SYNCS.ARRIVE.TRANS64.RED.A1T0 RZ, [R3+URZ], RZ ;  /* 0x000000ff03ff79a7 */ /* 0x0005ec000810043f */
[----:B------:R-:W3:Y:S01]  /*fd40*/  MUFU.EX2 R186, R186 ;  /* 0x000000ba00ba7308 */ /* 0x000ee20000000800 */
[----:B0-----:R-:W-:-:S07]  /*fd50*/  FADD.FTZ R51, R21, R50 ;  /* 0x0000003215337221 */ /* 0x001fce0000010000 */
[----:B------:R-:W0:Y:S01]  /*fd60*/  MUFU.EX2 R187, R187 ;  /* 0x000000bb00bb7308 */ /* 0x000e220000000800 */
[----:B-1----:R-:W-:-:S07]  /*fd70*/  FADD.FTZ R8, R44, R47 ;  /* 0x0000002f2c087221 */ /* 0x002fce0000010000 */
[----:B------:R-:W2:Y:S01]  /*fd80*/  MUFU.EX2 R15, R15 ;  /* 0x0000000f000f7308 */ /* 0x000ea20000000800 */
[----:B---3--:R-:W-:-:S07]  /*fd90*/  FADD.FTZ R50, R186, R51 ;  /* 0x00000033ba327221 */ /* 0x008fce0000010000 */
        /* <DEDUP_REMOVED lines=22> */
.L_x_7171:
[----:B------:R-:W-:Y:S01]  /*ff00*/  IMAD R11, R11, 0x8, R156 ;  /* 0x000000080b0b7824 */ /* 0x000fe200078e029c */
[----:B------:R-:W-:Y:S01]  /*ff10*/  ISETP.GT.AND P1, PT, R210, RZ, PT ;  /* 0x000000ffd200720c */ /* 0x000fe20003f24270 */
[-C--:B------:R-:W-:Y:S01]  /*ff20*/  FMUL.FTZ R88, R88, R7.reuse ;  /* 0x0000000758587220 */ /* 0x080fe20000410000 */
[----:B------:R-:W-:Y:S01]  /*ff30*/  F2FP.F16.F32.PACK_AB R160, R161, R160 ;  /* 0x000000a0a1a0723e */ /* 0x000fe200000000ff */
[-C--:B------:R-:W-:Y:S01]  /*ff40*/  FMUL.FTZ R89, R89, R7.reuse ;  /* 0x0000000759597220 */ /* 0x080fe20000410000 */
[----:B------:R-:W-:Y:S01]  /*ff50*/  IADD3 R11, R11, 0x28860, RZ ;  /* 0x000288600b0b7810 */ /* 0x000fe20007ffe0ff */
[-C--:B------:R-:W-:Y:S01]  /*ff60*/  FMUL.FTZ R92, R92, R7.reuse ;  /* 0x000000075c5c7220 */ /* 0x080fe20000410000 */
[----:B------:R-:W-:Y:S01]  /*ff70*/  F2FP.F16.F32.PACK_AB R162, R163, R162 ;  /* 0x000000a2a3a2723e */ /* 0x000fe200000000ff */
[-C--:B------:R-:W-:Y:S01]  /*ff80*/  FMUL.FTZ R93, R93, R7.reuse ;  /* 0x000000075d5d7220 */ /* 0x080fe20000410000 */
[----:B------:R-:W-:Y:S01]  /*ff90*/  PRMT R11, R222, 0x654, R11 ;  /* 0x00000654de0b7816 */ /* 0x000fe2000000000b */
[-C--:B------:R-:W-:Y:S01]  /*ffa0*/  FMUL.FTZ R96, R96, R7.reuse ;  /* 0x0000000760607220 */ /* 0x080fe20000410000 */
[----:B------:R-:W-:Y:S01]  /*ffb0*/  F2FP.F16.F32.PACK_AB R164, R165, R164 ;  /* 0x000000a4a5a4723e */ /* 0x000fe200000000ff */
[-C--:B------:R-:W-:Y:S01]  /*ffc0*/  FMUL.FTZ R97, R97, R7.reuse ;  /* 0x0000000761617220 */ /* 0x080fe20000410000 */
[----:B------:R0:W-:Y:S01]  /*ffd0*/  SYNCS.ARRIVE.TRANS64.RED.A1T0 RZ, [R11+URZ], RZ ;  /* 0x000000ff0bff79a7 */ /* 0x0001e2000810043f */
[----:B------:R-:W-:Y:S01]  /*ffe0*/  F2FP.F16.F32.PACK_AB R166, R167, R166 ;  /* 0x000000a6a7a6723e */ /* 0x000fe200000000ff */
[-C--:B------:R-:W-:Y:S01]  /*fff0*/  FMUL.FTZ R100, R100, R7.reuse ;  /* 0x0000000764647220 */ /* 0x080fe20000410000 */
[----:B------:R-:W-:Y:S01]  /*10000*/  F2FP.F16.F32.PACK_AB R168, R169, R168 ;  /* 0x000000a8a9a8723e */ /* 0x000fe200000000ff */
[-C--:B------:R-:W-:Y:S01]  /*10010*/  FMUL.FTZ R101, R101, R7.reuse ;  /* 0x0000000765657220 */ /* 0x080fe20000410000 */
[----:B------:R-:W-:Y:S01]  /*10020*/  F2FP.F16.F32.PACK_AB R170, R171, R170 ;  /* 0x000000aaabaa723e */ /* 0x000fe200000000ff */
[-C--:B------:R-:W-:Y:S01]  /*10030*/  FMUL.FTZ R104, R104, R7.reuse ;  /* 0x0000000768687220 */ /* 0x080fe20000410000 */
[----:B------:R-:W-:Y:S01]  /*10040*/  F2FP.F16.F32.PACK_AB R190, R9, R190 ;  /* 0x000000be09be723e */ /* 0x000fe200000000ff */
        /* <DEDUP_REMOVED lines=56> */
[----:B------:R-:W-:Y:S01]  /*103d0*/  VIADD R210, R210, 0xffffffff ;  /* 0xffffffffd2d27836 */ /* 0x000fe20000000000 */
[----:B------:R-:W-:Y:S01]  /*103e0*/  F2FP.F16.F32.PACK_AB R163, R27, R12 ;  /* 0x0000000c1ba3723e */ /* 0x000fe200000000ff */
[----:B------:R-:W-:Y:S01]  /*103f0*/  IMAD.MOV.U32 R9, RZ, RZ, R6 ;  /* 0x000000ffff097224 */ /* 0x000fe200078e0006 */
[----:B------:R-:W-:Y:S01]  /*10400*/  F2FP.F16.F32.PACK_AB R165, R31, R14 ;  /* 0x0000000e1fa5723e */ /* 0x000fe200000000ff */
[----:B------:R-:W-:Y:S01]  /*10410*/  IMAD.MOV.U32 R7, RZ, RZ, R158 ;  /* 0x000000ffff077224 */ /* 0x000fe200078e009e */
[----:B------:R-:W-:Y:S01]  /*10420*/  F2FP.F16.F32.PACK_AB R167, R35, R20 ;  /* 0x0000001423a7723e */ /* 0x000fe200000000ff */
[----:B0-----:R-:W-:Y:S01]  /*10430*/  IMAD.MOV.U32 R11, RZ, RZ, R152 ;  /* 0x000000ffff0b7224 */ /* 0x001fe200078e0098 */
        /* <DEDUP_REMOVED lines=23> */
.L_x_7160:
[----:B------:R-:W-:Y:S05]  /*105b0*/  WARPSYNC.ALL ;  /* 0x0000000000007948 */ /* 0x000fea0003800000 */
[----:B------:R-:W-:Y:S06]  /*105c0*/  BAR.ARV 0x8, 0x180 ;  /* 0x0206000000007b1d */ /* 0x000fec0000002000 */
[----:B------:R-:W-:Y:S05]  /*105d0*/  @!P0 BRA `(.L_x_7173) ;  /* 0x0000000000048947 */ /* 0x000fea0003800000 */
[----:B------:R-:W-:Y:S01]  /*105e0*/  BPT.TRAP 0x1 ;  /* 0x000000040000795c */ /* 0x000fe20000300000 */
.L_x_7173:
[----:B------:R-:W-:Y:S02]  /*105f0*/  LEA R13, R152, R156, 0x3 ;  /* 0x0000009c980d7211 */ /* 0x000fe400078e18ff */
[----:B------:R-:W-:-:S04]  /*10600*/  SHF.L.U32 R0, R158, 0x1f, RZ ;  /* 0x0000001f9e007819 */ /* 0x000fc800000006ff */
[----:B------:R0:W1:Y:S01]  /*10610*/  SYNCS.PHASECHK.TRANS64.TRYWAIT P1, [R13+URZ+0x28850], R0 ;  /* 0x028850000d0075a7 */ /* 0x000062000802017f */
[----:B------:R-:W-:Y:S05]  /*10620*/  @!P0 BRA `(.L_x_7174) ;  /* 0x0000000000048947 */ /* 0x000fea0003800000 */
[----:B------:R-:W-:Y:S01]  /*10630*/  BPT.TRAP 0x1 ;  /* 0x000000040000795c */ /* 0x000fe20000300000 */
.L_x_7174:
[----:B------:R-:W-:-:S05]  /*10640*/  VIADD R156, R156, 0x400 ;  /* 0x000004009c9c7836 */ /* 0x000fca0000000000 */
[----:B------:R-:W-:-:S04]  /*10650*/  SHF.R.U32.HI R156, RZ, 0x4, R156 ;  /* 0x00000004ff9c7819 */ /* 0x000fc8000001169c */
[----:B------:R-:W-:-:S04]  /*10660*/  LOP3.LUT R156, R156, 0x3fff, RZ, 0xc0, !PT ;  /* 0x00003fff9c9c7812 */ /* 0x000fc800078ec0ff */
[----:B------:R-:W-:Y:S01]  /*10670*/  LOP3.LUT R11, R156, 0x4000000, RZ, 0xfc, !PT ;  /* 0x040000009c0b7812 */ /* 0x000fe200078efcff */
[----:B-1----:R-:W-:Y:S06]  /*10680*/  @P1 BRA `(.L_x_7175) ;  /* 0x0000000000081947 */ /* 0x002fec0003800000 */
[----:B------:R-:W1:Y:S02]  /*10690*/  SYNCS.PHASECHK.TRANS64.TRYWAIT P1, [R13+URZ+0x28850], R0 ;  /* 0x028850000d0075a7 */ /* 0x000e64000802017f */
[----:B-1----:R-:W-:Y:S05]  /*106a0*/  @!P1 BRA `(.L_x_7176) ;  /* 0x000000a400609947 */ /* 0x002fea0003800000 */
.L_x_7175:
[----:B------:R-:W-:Y:S01]  /*106b0*/  IMAD R10, R152, 0x800, R11 ;  /* 0x00000800980a7824 */ /* 0x000fe200078e020b */
[----:B------:R-:W-:Y:S01]  /*106c0*/  MOV R11, 0x40000040 ;  /* 0x40000040000b7802 */ /* 0x000fe20000000f00 */
[----:B------:R-:W-:Y:S05]  /*106d0*/  WARPSYNC.ALL ;  /* 0x0000000000007948 */ /* 0x000fea0003800000 */
[C---:B------:R-:W-:Y:S01]  /*106e0*/  R2UR UR6, R10.reuse ;  /* 0x000000000a0672ca */ /* 0x040fe200000e0000 */
[----:B------:R-:W-:Y:S01]  /*106f0*/  WARPGROUP.ARRIVE ;  /* 0x00000000000079c5 */ /* 0x000fe20000000000 */
[----:B------:R-:W-:Y:S01]  /*10700*/  R2UR UR7, R11 ;  /* 0x000000000b0772ca */ /* 0x000fe200000e0000 */
[----:B------:R-:W-:Y:S01]  /*10710*/  VIADD R14, R10, 0x80 ;  /* 0x000000800a0e7836 */ /* 0x000fe20000000000 */
[----:B------:R-:W2:Y:S01]  /*10720*/  SHFL.BFLY PT, R7, R8, 0x2, 0x1f ;  /* 0x0c401f0008077f89 */ /* 0x000ea200000e0000 */
[----:B------:R-:W-:Y:S01]  /*10730*/  IMAD.MOV.U32 R15, RZ, RZ, 0x40000040 ;  /* 0x40000040ff0f7424 */ /* 0x000fe200078e00ff */
[----:B------:R-:W-:Y:S01]  /*10740*/  MOV R37, RZ ;  /* 0x000000ff00257202 */ /* 0x000fe20000000f00 */
[----:B------:R-:W-:Y:S01]  /*10750*/  IMAD.MOV.U32 R11, RZ, RZ, 0x40000040 ;  /* 0x40000040ff0b7424 */ /* 0x000fe200078e00ff */
[----:B01----:R-:W0:Y:S01]  /*10760*/  SHFL.BFLY PT, R0, R3, 0x2, 0x1f ;  /* 0x0c401f0003007f89 */ /* 0x003e2200000e0000 */
[----:B------:R-:W-:-:S06]  /*10770*/  IMAD.MOV.U32 R12, RZ, RZ, RZ ;  /* 0x000000ffff0c7224 */ /* 0x000fcc00078e00ff */
[----:B------:R-:W-:Y:S01]  /*10780*/  HGMMA.64x128x16.F32 R88, R160, gdesc[UR4].tnspB, R88, gsb0 ;  /* 0x41e00004a0587df0 */ /* 0x000fe20008000858 */
[----:B------:R-:W-:Y:S02]  /*10790*/  R2UR UR6, R14 ;  /* 0x000000000e0672ca */ /* 0x000fe400000e0000 */
[----:B------:R-:W-:Y:S01]  /*107a0*/  R2UR UR7, R15 ;  /* 0x000000000f0772ca */ /* 0x000fe200000e0000 */
[----:B------:R-:W-:Y:S01]  /*107b0*/  IMAD.MOV.U32 R15, RZ, RZ, 0x40000040 ;  /* 0x40000040ff0f7424 */ /* 0x000fe200078e00ff */
[----:B------:R-:W-:Y:S01]  /*107c0*/  IADD3 R14, R10, 0x100, RZ ;  /* 0x000001000a0e7810 */ /* 0x000fe20007ffe0ff */
[----:B--2---:R-:W-:Y:S01]  /*107d0*/  FADD.FTZ R7, R7, R8 ;  /* 0x0000000807077221 */ /* 0x004fe20000010000 */
[----:B0-----:R-:W-:Y:S01]  /*107e0*/  FADD.FTZ R9, R0, R3 ;  /* 0x0000000300097221 */ /* 0x001fe20000010000 */
[----:B------:R-:W-:-:S03]  /*107f0*/  MOV R3, 0xff800000 ;  /* 0xff80000000037802 */ /* 0x000fc60000000f00 */
[----:B------:R-:W0:Y:S01]  /*10800*/  SHFL.BFLY PT, R0, R7, 0x1, 0x1f ;  /* 0x0c201f0007007f89 */ /* 0x000e2200000e0000 */
        /* <DEDUP_REMOVED lines=38> */
[----:B------:R-:W-:Y:S01]  /*10a70*/  R2UR UR7, R11 ;  /* 0x000000000b0772ca */ /* 0x000fe200000e0000 */
[----:B------:R-:W1:Y:S01]  /*10a80*/  SHFL.BFLY PT, R10, R9, 0x1, 0x1f ;  /* 0x0c201f00090a7f89 */ /* 0x000e6200000e0000 */
[----:B0-----:R-:W-:Y:S01]  /*10a90*/  FADD.FTZ R11, R7, R0 ;  /* 0x00000000070b7221 */ /* 0x001fe20000010000 */
[----:B------:R-:W-:-:S04]  /*10aa0*/  IMAD.MOV.U32 R0, RZ, RZ, -0x800000 ;  /* 0xff800000ff007424 */ /* 0x000fc800078e00ff */
[----:B------:R-:W-:-:S13]  /*10ab0*/  FSETP.NE.FTZ.AND P1, PT, R11, RZ, PT ;  /* 0x000000ff0b00720b */ /* 0x000fda0003f35000 */
[----:B------:R-:W0:Y:S01]  /*10ac0*/  @P1 MUFU.LG2 R8, R11 ;  /* 0x0000000b00081308 */ /* 0x000e220000000c00 */
[----:B------:R-:W-:Y:S01]  /*10ad0*/  @P1 FMUL.FTZ R7, R5, 0.69314718246459960938 ;  /* 0x3f31721805071820 */ /* 0x000fe20000410000 */
[----:B-1----:R-:W-:-:S06]  /*10ae0*/  FADD.FTZ R14, R9, R10 ;  /* 0x0000000a090e7221 */ /* 0x002fcc0000010000 */
[----:B------:R-:W-:Y:S01]  /*10af0*/  @P1 MUFU.RCP R37, R11 ;  /* 0x0000000b00251308 */ /* 0x000fe20000001000 */
[----:B------:R-:W-:Y:S01]  /*10b00*/  FSETP.NE.FTZ.AND P2, PT, R14, RZ, PT ;  /* 0x000000ff0e00720b */ /* 0x000fe20003f55000 */
[----:B0-----:R-:W-:-:S04]  /*10b10*/  @P1 FMUL.FTZ R8, R8, 0.69314718246459960938 ;  /* 0x3f31721808081820 */ /* 0x001fc80000410000 */
[----:B------:R-:W-:-:S08]  /*10b20*/  @P1 FFMA.FTZ R0, R7, R4, R8 ;  /* 0x0000000407001223 */ /* 0x000fd00000010008 */
[----:B------:R-:W0:Y:S01]  /*10b30*/  @P2 MUFU.LG2 R10, R14 ;  /* 0x0000000e000a2308 */ /* 0x000e220000000c00 */
[----:B------:R-:W-:-:S07]  /*10b40*/  @P2 FMUL.FTZ R20, R5, 0.69314718246459960938 ;  /* 0x3f31721805142820 */ /* 0x000fce0000410000 */
[----:B------:R1:W2:Y:S01]  /*10b50*/  @P2 MUFU.RCP R12, R14 ;  /* 0x0000000e000c2308 */ /* 0x0002a20000001000 */
[----:B0-----:R-:W-:-:S04]  /*10b60*/  @P2 FMUL.FTZ R5, R10, 0.69314718246459960938 ;  /* 0x3f3172180a052820 */ /* 0x001fc80000410000 */
[----:B------:R-:W-:Y:S01]  /*10b70*/  @P2 FFMA.FTZ R3, R20, R6, R5 ;  /* 0x0000000614032223 */ /* 0x000fe20000010005 */
[----:B------:R-:W-:Y:S02]  /*10b80*/  WARPGROUP.DEPBAR.LE gsb0, 0x0 ;  /* 0x00008000000079c5 */ /* 0x000fe40000010000 */
[----:B------:R-:W-:-:S06]  /*10b90*/  WARPGROUP.ARRIVE ;  /* 0x00000000000079c5 */ /* 0x000fcc0000000000 */
[----:B------:R-:W-:Y:S03]  /*10ba0*/  HGMMA.64x128x16.F32 R88, R188, gdesc[UR4].tnspB, R88, gsb0 ;  /* 0x41e00004bc587df0 */ /* 0x000fe60008000858 */
[----:B------:R-:W-:Y:S02]  /*10bb0*/  WARPGROUP.DEPBAR.LE gsb0, 0x0 ;  /* 0x00008000000079c5 */ /* 0x000fe40000010000 */
[----:B-12---:R-:W-:Y:S05]  /*10bc0*/  @!P0 BRA `(.L_x_7177) ;  /* 0x0000000000048947 */ /* 0x006fea0003800000 */
[----:B------:R-:W-:Y:S01]  /*10bd0*/  BPT.TRAP 0x1 ;  /* 0x000000040000795c */ /* 0x000fe20000300000 */
.L_x_7177:
        /* <DEDUP_REMOVED lines=72> */
[----:B------:R-:W-:Y:S02]  /*11060*/  IADD3 R207, R207, 0x1, RZ ;  /* 0x00000001cfcf7810 */ /* 0x000fe40007ffe0ff */
[----:B------:R-:W-:-:S07]  /*11070*/  SEL R152, R152, RZ, P0 ;  /* 0x000000ff98987207 */ /* 0x000fce0000000000 */
.L_x_7113:
[----:B------:R-:W-:Y:S05]  /*11080*/  WARPSYNC.ALL ;  /* 0x0000000000007948 */ /* 0x000fea0003800000 */
        /* <DEDUP_REMOVED lines=9> */
[----:B------:R-:W-:Y:S05]  /*11120*/  WARPSYNC.ALL ;  /* 0x0000000000007948 */ /* 0x000fea0003800000 */
[----:B------:R-:W-:Y:S01]  /*11130*/  BAR.SYNC.DEFER_BLOCKING 0x1, 0x100 ;  /* 0x0044000000007b1d */ /* 0x000fe20000010000 */
[----:B------:R-:W-:Y:S02]  /*11140*/  F2FP.F16.F32.PACK_AB R30, R33, R30 ;  /* 0x0000001e211e723e */ /* 0x000fe400000000ff */
[----:B------:R-:W-:Y:S02]  /*11150*/  F2FP.F16.F32.PACK_AB R34, R35, R34 ;  /* 0x000000222322723e */ /* 0x000fe400000000ff */
[----:B------:R-:W-:Y:S01]  /*11160*/  F2FP.F16.F32.PACK_AB R32, R45, R32 ;  /* 0x000000202d20723e */ /* 0x000fe200000000ff */
[----:B------:R-:W-:Y:S01]  /*11170*/  ULDC.64 UR4, c[0x0][0xc00] ;  /* 0x0003000000047ab9 */ /* 0x000fe20000000a00 */
[----:B------:R-:W-:-:S02]  /*11180*/  F2FP.F16.F32.PACK_AB R33, R69, R70 ;  /* 0x000000464521723e */ /* 0x000fc400000000ff */
[----:B------:R-:W-:Y:S02]  /*11190*/  F2FP.F16.F32.PACK_AB R35, R67, R68 ;  /* 0x000000444323723e */ /* 0x000fe400000000ff */
[----:B------:R-:W-:Y:S02]  /*111a0*/  MOV R20, R156 ;  /* 0x0000009c00147202 */ /* 0x000fe40000000f00 */
[----:B--2---:R-:W-:-:S03]  /*111b0*/  MOV R21, R5 ;  /* 0x0000000500157202 */ /* 0x004fc60000000f00 */
[----:B------:R-:W-:-:S03]  /*111c0*/  IMAD.WIDE R8, R226, 0x2, R20 ;  /* 0x00000002e2087825 */ /* 0x000fc600078e0214 */
[C---:B------:R-:W-:Y:S02]  /*111d0*/  LOP3.LUT R29, R8.reuse, 0x380, RZ, 0xc0, !PT ;  /* 0x00000380081d7812 */ /* 0x040fe400078ec0ff */
[C---:B------:R-:W-:Y:S02]  /*111e0*/  IADD3 R95, P5, R8.reuse, 0x20, RZ ;  /* 0x00000020085f7810 */ /* 0x040fe40007fbe0ff */
[----:B------:R-:W-:Y:S02]  /*111f0*/  IADD3 R97, P0, R8, 0x40, RZ ;  /* 0x0000004008617810 */ /* 0x000fe40007f1e0ff */
[----:B------:R-:W-:Y:S01]  /*11200*/  SHF.R.U64 R29, R29, 0x3, RZ ;  /* 0x000000031d1d7819 */ /* 0x000fe200000012ff */
[--C-:B------:R-:W-:Y:S01]  /*11210*/  IMAD.X R5, RZ, RZ, R9.reuse, P5 ;  /* 0x000000ffff057224 */ /* 0x100fe200028e0609 */
[----:B------:R-:W-:Y:S01]  /*11220*/  LOP3.LUT R4, R95, 0x380, RZ, 0xc0, !PT ;  /* 0x000003805f047812 */ /* 0x000fe200078ec0ff */
[----:B------:R-:W-:Y:S01]  /*11230*/  IMAD.X R7, RZ, RZ, R9, P0 ;  /* 0x000000ffff077224 */ /* 0x000fe200000e0609 */
[----:B------:R-:W-:-:S02]  /*11240*/  LOP3.LUT R6, R97, 0x380, RZ, 0xc0, !PT ;  /* 0x0000038061067812 */ /* 0x000fc400078ec0ff */
[C---:B------:R-:W-:Y:S02]  /*11250*/  IADD3 R99, P1, R8.reuse, 0x60, RZ ;  /* 0x0000006008637810 */ /* 0x040fe40007f3e0ff */
[C---:B------:R-:W-:Y:S02]  /*11260*/  IADD3 R101, P2, R8.reuse, 0x4000, RZ ;  /* 0x0000400008657810 */ /* 0x040fe40007f5e0ff */
[C---:B------:R-:W-:Y:S02]  /*11270*/  IADD3 R103, P3, R8.reuse, 0x4020, RZ ;  /* 0x0000402008677810 */ /* 0x040fe40007f7e0ff */
[C---:B------:R-:W-:Y:S01]  /*11280*/  IADD3 R105, P4, R8.reuse, 0x4040, RZ ;  /* 0x0000404008697810 */ /* 0x040fe20007f9e0ff */
[--C-:B------:R-:W-:Y:S01]  /*11290*/  IMAD.X R15, RZ, RZ, R9.reuse, P2 ;  /* 0x000000ffff0f7224 */ /* 0x100fe200010e0609 */
[----:B------:R-:W-:Y:S01]  /*112a0*/  IADD3 R107, P5, R8, 0x4060, RZ ;  /* 0x00004060086b7810 */ /* 0x000fe20007fbe0ff */
[----:B------:R-:W-:Y:S01]  /*112b0*/  IMAD.X R25, RZ, RZ, R9, P3 ;  /* 0x000000ffff197224 */ /* 0x000fe200018e0609 */
[----:B------:R-:W-:-:S02]  /*112c0*/  LOP3.LUT R8, R29, R8, RZ, 0x3c, !PT ;  /* 0x000000081d087212 */ /* 0x000fc400078e3cff */
[----:B------:R-:W-:Y:S01]  /*112d0*/  SHF.R.U64 R4, R4, 0x3, RZ ;  /* 0x0000000304047819 */ /* 0x000fe200000012ff */
[----:B------:R-:W-:Y:S01]  /*112e0*/  IMAD.X R29, RZ, RZ, R9, P5 ;  /* 0x000000ffff1d7224 */ /* 0x000fe200028e0609 */
[----:B------:R-:W-:Y:S02]  /*112f0*/  SHF.R.U64 R6, R6, 0x3, RZ ;  /* 0x0000000306067819 */ /* 0x000fe400000012ff */
[----:B------:R-:W-:Y:S02]  /*11300*/  LOP3.LUT R12, R99, 0x380, RZ, 0xc0, !PT ;  /* 0x00000380630c7812 */ /* 0x000fe400078ec0ff */
[----:B------:R-:W-:Y:S02]  /*11310*/  LOP3.LUT R14, R101, 0x380, RZ, 0xc0, !PT ;  /* 0x00000380650e7812 */ /* 0x000fe400078ec0ff */
[----:B-1----:R-:W-:Y:S02]  /*11320*/  MOV R40, R8 ;  /* 0x0000000800287202 */ /* 0x002fe40000000f00 */
[----:B---3--:R-:W-:-:S02]  /*11330*/  IADD3.X R13, RZ, R9, RZ, P1, !PT ;  /* 0x00000009ff0d7210 */ /* 0x008fc40000ffe4ff */
[----:B------:R-:W-:Y:S02]  /*11340*/  IADD3.X R27, RZ, R9, RZ, P4, !PT ;  /* 0x00000009ff1b7210 */ /* 0x000fe400027fe4ff */
[----:B-----5:R-:W-:Y:S02]  /*11350*/  LOP3.LUT R24, R103, 0x380, RZ, 0xc0, !PT ;  /* 0x0000038067187812 */ /* 0x020fe400078ec0ff */
[----:B------:R-:W-:Y:S02]  /*11360*/  LOP3.LUT R26, R105, 0x380, RZ, 0xc0, !PT ;  /* 0x00000380691a7812 */ /* 0x000fe400078ec0ff */
[----:B------:R-:W-:Y:S02]  /*11370*/  LOP3.LUT R28, R107, 0x380, RZ, 0xc0, !PT ;  /* 0x000003806b1c7812 */ /* 0x000fe400078ec0ff */
[----:B------:R-:W-:Y:S02]  /*11380*/  F2FP.F16.F32.PACK_AB R8, R11, R10 ;  /* 0x0000000a0b08723e */ /* 0x000fe400000000ff */
[----:B------:R-:W-:-:S02]  /*11390*/  LOP3.LUT R4, R4, R95, RZ, 0x3c, !PT ;  /* 0x0000005f04047212 */ /* 0x000fc400078e3cff */
[----:B------:R-:W-:Y:S02]  /*113a0*/  LOP3.LUT R6, R6, R97, RZ, 0x3c, !PT ;  /* 0x0000006106067212 */ /* 0x000fe400078e3cff */
[----:B------:R-:W-:Y:S02]  /*113b0*/  F2FP.F16.F32.PACK_AB R9, R93, R100 ;  /* 0x000000645d09723e */ /* 0x000fe400000000ff */
[----:B------:R-:W-:Y:S02]  /*113c0*/  F2FP.F16.F32.PACK_AB R10, R63, R62 ;  /* 0x0000003e3f0a723e */ /* 0x000fe400000000ff */
[----:B------:R-:W-:Y:S02]  /*113d0*/  F2FP.F16.F32.PACK_AB R11, R91, R92 ;  /* 0x0000005c5b0b723e */ /* 0x000fe400000000ff */
[----:B------:R-:W-:Y:S02]  /*113e0*/  SHF.R.U64 R12, R12, 0x3, RZ ;  /* 0x000000030c0c7819 */ /* 0x000fe400000012ff */
[----:B------:R-:W-:Y:S01]  /*113f0*/  SHF.R.U64 R14, R14, 0x3, RZ ;  /* 0x000000030e0e7819 */ /* 0x000fe200000012ff */
[----:B------:R1:W-:Y:S01]  /*11400*/  STSM.16.M88.4 [R40], R8 ;  /* 0x0000000828007844 */ /* 0x0003e20000000200 */
[----:B------:R-:W-:-:S02]  /*11410*/  SHF.R.U64 R24, R24, 0x3, RZ ;  /* 0x0000000318187819 */ /* 0x000fc400000012ff */
[----:B------:R-:W-:Y:S02]  /*11420*/  SHF.R.U64 R26, R26, 0x3, RZ ;  /* 0x000000031a1a7819 */ /* 0x000fe400000012ff */
[----:B------:R-:W-:Y:S02]  /*11430*/  SHF.R.U64 R28, R28, 0x3, RZ ;  /* 0x000000031c1c7819 */ /* 0x000fe400000012ff */
[----:B------:R-:W-:Y:S02]  /*11440*/  MOV R94, R4 ;  /* 0x00000004005e7202 */ /* 0x000fe40000000f00 */
[----:B------:R-:W-:Y:S02]  /*11450*/  MOV R93, R6 ;  /* 0x00000006005d7202 */ /* 0x000fe40000000f00 */
[----:B------:R-:W-:Y:S02]  /*11460*/  F2FP.F16.F32.PACK_AB R4, R54, R53 ;  /* 0x000000353604723e */ /* 0x000fe400000000ff */
[----:B------:R-:W-:-:S02]  /*11470*/  F2FP.F16.F32.PACK_AB R5, R89, R90 ;  /* 0x0000005a5905723e */ /* 0x000fc400000000ff */
[----:B------:R-:W-:Y:S02]  /*11480*/  F2FP.F16.F32.PACK_AB R6, R61, R52 ;  /* 0x000000343d06723e */ /* 0x000fe400000000ff */
[----:B------:R-:W-:Y:S02]  /*11490*/  F2FP.F16.F32.PACK_AB R7, R87, R88 ;  /* 0x000000585707723e */ /* 0x000fe400000000ff */
[----:B------:R-:W-:Y:S02]  /*114a0*/  LOP3.LUT R12, R12, R99, RZ, 0x3c, !PT ;  /* 0x000000630c0c7212 */ /* 0x000fe400078e3cff */
[----:B------:R-:W-:Y:S01]  /*114b0*/  LOP3.LUT R14, R14, R101, RZ, 0x3c, !PT ;  /* 0x000000650e0e7212 */ /* 0x000fe200078e3cff */
[----:B------:R-:W-:Y:S01]  /*114c0*/  STSM.16.M88.4 [R94], R4 ;  /* 0x000000045e007844 */ /* 0x000fe20000000200 */
[----:B-1----:R-:W-:Y:S02]  /*114d0*/  F2FP.F16.F32.PACK_AB R8, R60, R51 ;  /* 0x000000333c08723e */ /* 0x002fe400000000ff */
[----:B------:R-:W-:-:S02]  /*114e0*/  F2FP.F16.F32.PACK_AB R9, R85, R86 ;  /* 0x000000565509723e */ /* 0x000fc400000000ff */
[----:B------:R-:W-:Y:S02]  /*114f0*/  F2FP.F16.F32.PACK_AB R10, R59, R50 ;  /* 0x000000323b0a723e */ /* 0x000fe400000000ff */
[----:B------:R-:W-:Y:S02]  /*11500*/  F2FP.F16.F32.PACK_AB R11, R83, R84 ;  /* 0x00000054530b723e */ /* 0x000fe400000000ff */
[----:B------:R-:W-:Y:S02]  /*11510*/  LOP3.LUT R24, R24, R103, RZ, 0x3c, !PT ;  /* 0x0000006718187212 */ /* 0x000fe400078e3cff */
[----:B------:R-:W-:Y:S01]  /*11520*/  LOP3.LUT R26, R26, R105, RZ, 0x3c, !PT ;  /* 0x000000691a1a7212 */ /* 0x000fe200078e3cff */
[----:B------:R1:W-:Y:S01]  /*11530*/  STSM.16.M88.4 [R93], R8 ;  /* 0x000000085d007844 */ /* 0x0003e20000000200 */
[----:B------:R-:W-:Y:S02]  /*11540*/  LOP3.LUT R28, R28, R107, RZ, 0x3c, !PT ;  /* 0x0000006b1c1c7212 */ /* 0x000fe400078e3cff */
[----:B------:R-:W-:-:S02]  /*11550*/  MOV R92, R12 ;  /* 0x0000000c005c7202 */ /* 0x000fc40000000f00 */
[----:B------:R-:W-:Y:S02]  /*11560*/  MOV R91, R14 ;  /* 0x0000000e005b7202 */ /* 0x000fe40000000f00 */
[----:B------:R-:W-:Y:S02]  /*11570*/  MOV R63, R24 ;  /* 0x00000018003f7202 */ /* 0x000fe40000000f00 */
[----:B------:R-:W-:Y:S02]  /*11580*/  MOV R62, R26 ;  /* 0x0000001a003e7202 */ /* 0x000fe40000000f00 */
[----:B------:R-:W-:Y:S02]  /*11590*/  F2FP.F16.F32.PACK_AB R12, R58, R49 ;  /* 0x000000313a0c723e */ /* 0x000fe400000000ff */
[----:B------:R-:W-:Y:S02]  /*115a0*/  F2FP.F16.F32.PACK_AB R13, R81, R82 ;  /* 0x00000052510d723e */ /* 0x000fe400000000ff */
[----:B------:R-:W-:Y:S01]  /*115b0*/  F2FP.F16.F32.PACK_AB R14, R57, R48 ;  /* 0x00000030390e723e */ /* 0x000fe200000000ff */
[----:B------:R-:W-:Y:S01]  /*115c0*/  IMAD.MOV.U32 R48, RZ, RZ, RZ ;  /* 0x000000ffff307224 */ /* 0x000fe200078e00ff */
[----:B------:R-:W-:-:S02]  /*115d0*/  F2FP.F16.F32.PACK_AB R15, R79, R80 ;  /* 0x000000504f0f723e */ /* 0x000fc400000000ff */
[----:B------:R-:W-:Y:S02]  /*115e0*/  MOV R40, R28 ;  /* 0x0000001c00287202 */ /* 0x000fe40000000f00 */
[----:B------:R-:W-:Y:S01]  /*115f0*/  F2FP.F16.F32.PACK_AB R24, R56, R47 ;  /* 0x0000002f3818723e */ /* 0x000fe200000000ff */
[----:B------:R-:W-:Y:S01]  /*11600*/  STSM.16.M88.4 [R92], R12 ;  /* 0x0000000c5c007844 */ /* 0x000fe20000000200 */
[----:B------:R-:W-:Y:S02]  /*11610*/  F2FP.F16.F32.PACK_AB R25, R77, R78 ;  /* 0x0000004e4d19723e */ /* 0x000fe400000000ff */
[----:B------:R-:W-:Y:S02]  /*11620*/  F2FP.F16.F32.PACK_AB R26, R55, R46 ;  /* 0x0000002e371a723e */ /* 0x000fe400000000ff */
[----:B------:R-:W-:Y:S01]  /*11630*/  F2FP.F16.F32.PACK_AB R27, R75, R76 ;  /* 0x0000004c4b1b723e */ /* 0x000fe200000000ff */
[----:B------:R-:W2:Y:S01]  /*11640*/  LDC R55, c[0x0][0xbe8] ;  /* 0x0002fa00ff377b82 */ /* 0x000ea20000000800 */
[----:B------:R-:W-:-:S02]  /*11650*/  F2FP.F16.F32.PACK_AB R28, R44, R31 ;  /* 0x0000001f2c1c723e */ /* 0x000fc400000000ff */
[----:B------:R-:W-:Y:S01]  /*11660*/  ISETP.NE.U32.AND P0, PT, RZ, UR4, PT ;  /* 0x00000004ff007c0c */ /* 0x000fe2000bf05070 */
[----:B------:R-:W-:Y:S01]  /*11670*/  STSM.16.M88.4 [R91], R24 ;  /* 0x000000185b007844 */ /* 0x000fe20000000200 */
[----:B-1----:R-:W-:Y:S02]  /*11680*/  IADD3 R8, P1, R204, UR4, RZ ;  /* 0x00000004cc087c10 */ /* 0x002fe4000ff3e0ff */
[----:B------:R-:W-:Y:S02]  /*11690*/  F2FP.F16.F32.PACK_AB R29, R73, R74 ;  /* 0x0000004a491d723e */ /* 0x000fe400000000ff */
[----:B------:R-:W-:Y:S02]  /*116a0*/  F2FP.F16.F32.PACK_AB R31, R71, R72 ;  /* 0x00000048471f723e */ /* 0x000fe400000000ff */
[----:B------:R-:W-:Y:S02]  /*116b0*/  F2FP.F16.F32.PACK_AB R4, R39, R38 ;  /* 0x000000262704723e */ /* 0x000fe400000000ff */
[----:B------:R-:W-:Y:S01]  /*116c0*/  F2FP.F16.F32.PACK_AB R5, R65, R66 ;  /* 0x000000424105723e */ /* 0x000fe200000000ff */
[----:B------:R-:W-:Y:S01]  /*116d0*/  STSM.16.M88.4 [R63], R28 ;  /* 0x0000001c3f007844 */ /* 0x000fe20000000200 */
[----:B------:R-:W-:-:S02]  /*116e0*/  F2FP.F16.F32.PACK_AB R6, R37, R36 ;  /* 0x000000242506723e */ /* 0x000fc400000000ff */
[----:B------:R-:W-:Y:S01]  /*116f0*/  F2FP.F16.F32.PACK_AB R7, R151, R64 ;  /* 0x000000409707723e */ /* 0x000fe200000000ff */
[----:B------:R-:W-:Y:S01]  /*11700*/  STSM.16.M88.4 [R62], R32 ;  /* 0x000000203e007844 */ /* 0x000fe20000000200 */
[----:B------:R-:W-:Y:S02]  /*11710*/  ISETP.NE.AND.EX P0, PT, RZ, UR5, PT, P0 ;  /* 0x00000005ff007c0c */ /* 0x000fe4000bf05300 */
[----:B------:R-:W-:Y:S01]  /*11720*/  IADD3.X R9, R205, UR5, RZ, P1, !PT ;  /* 0x00000005cd097c10 */ /* 0x000fe20008ffe4ff */
[----:B------:R-:W-:Y:S01]  /*11730*/  ULDC.64 UR4, c[0x0][0xc08] ;  /* 0x0003020000047ab9 */ /* 0x000fe20000000a00 */
[----:B------:R1:W-:Y:S01]  /*11740*/  STSM.16.M88.4 [R40], R4 ;  /* 0x0000000428007844 */ /* 0x0003e20000000200 */
[----:B------:R-:W-:Y:S01]  /*11750*/  BAR.SYNC.DEFER_BLOCKING 0x1, 0x100 ;  /* 0x0044000000007b1d */ /* 0x000fe20000010000 */
[----:B------:R-:W-:-:S04]  /*11760*/  ISETP.NE.U32.AND P2, PT, RZ, UR4, PT ;  /* 0x00000004ff007c0c */ /* 0x000fc8000bf45070 */
[----:B------:R-:W-:-:S13]  /*11770*/  ISETP.NE.AND.EX P2, PT, RZ, UR5, PT, P2 ;  /* 0x00000005ff007c0c */ /* 0x000fda000bf45320 */
[----:B------:R-:W-:Y:S01]  /*11780*/  @P2 IADD3 R204, P3, R204, UR4, RZ ;  /* 0x00000004cccc2c10 */ /* 0x000fe2000ff7e0ff */
[----:B------:R-:W-:Y:S02]  /*11790*/  ULDC UR4, c[0x0][0xa88] ;  /* 0x0002a20000047ab9 */ /* 0x000fe40000000800 */
[----:B-1----:R-:W-:Y:S02]  /*117a0*/  MOV R6, UR4 ;  /* 0x0000000400067c02 */ /* 0x002fe40008000f00 */
[----:B------:R-:W-:Y:S01]  /*117b0*/  @P2 IADD3.X R205, R205, UR5, RZ, P3, !PT ;  /* 0x00000005cdcd2c10 */ /* 0x000fe20009ffe4ff */
[----:B------:R1:W5:Y:S01]  /*117c0*/  @P0 LDG.E R48, desc[UR38][R8.64] ;  /* 0x0000002608300981 */ /* 0x000362000c1e1900 */
[----:B--2---:R-:W-:Y:S01]  /*117d0*/  ISETP.NE.AND P1, PT, R55, 0x1, PT ;  /* 0x000000013700780c */ /* 0x004fe20003f25270 */
[----:B------:R-:W-:Y:S02]  /*117e0*/  IMAD R13, R208, 0x80, R224 ;  /* 0x00000080d00d7824 */ /* 0x000fe400078e02e0 */
[----:B------:R1:W5:Y:S10]  /*117f0*/  @P2 LDG.E R6, desc[UR38][R204.64] ;  /* 0x00000026cc062981 */ /* 0x000374000c1e1900 */
[----:B------:R-:W2:Y:S08]  /*11800*/  @P1 LDC R10, c[0x0][0xbec] ;  /* 0x0002fb00ff0a1b82 */ /* 0x000eb00000000800 */
[----:B------:R-:W3:Y:S01]  /*11810*/  @P1 LDC R11, c[0x0][0xbf0] ;  /* 0x0002fc00ff0b1b82 */ /* 0x000ee20000000800 */
[----:B-1----:R-:W-:Y:S05]  /*11820*/  @P2 BRA `(.L_x_7180) ;  /* 0x0000000000102947 */ /* 0x002fea0003800000 */
[----:B------:R-:W-:Y:S05]  /*11830*/  @!P0 BRA `(.L_x_7180) ;  /* 0x00000000000c8947 */ /* 0x000fea0003800000 */
[----:B------:R-:W4:Y:S04]  /*11840*/  LDG.E R5, desc[UR38][R8.64] ;  /* 0x0000002608057981 */ /* 0x000f28000c1e1900 */
[----:B-----5:R-:W4:Y:S02]  /*11850*/  LDG.E R6, desc[UR38][R8.64+0x4] ;  /* 0x0000042608067981 */ /* 0x020f24000c1e1900 */
[----:B----4-:R-:W-:-:S07]  /*11860*/  IMAD.IADD R6, R6, 0x1, -R5 ;  /* 0x0000000106067824 */ /* 0x010fce00078e0a05 */
.L_x_7180:
[----:B------:R-:W-:Y:S01]  /*11870*/  SHF.R.S32.HI R54, RZ, 0x1f, R203 ;  /* 0x0000001fff367819 */ /* 0x000fe200000114cb */
[----:B--2---:R-:W-:Y:S01]  /*11880*/  @P1 IMAD.HI.U32 R4, R13, R10, RZ ;  /* 0x0000000a0d041227 */ /* 0x004fe200078e00ff */
[----:B------:R-:W-:Y:S01]  /*11890*/  ULDC.64 UR4, c[0x0][0xb90] ;  /* 0x0002e40000047ab9 */ /* 0x000fe20000000a00 */
[----:B-----5:R-:W-:Y:S02]  /*118a0*/  SHF.R.S32.HI R49, RZ, 0x1f, R48 ;  /* 0x0000001fff317819 */ /* 0x020fe40000011430 */
[----:B------:R-:W-:Y:S01]  /*118b0*/  IMAD R8, R54, UR4, RZ ;  /* 0x0000000436087c24 */ /* 0x000fe2000f8e02ff */
[----:B------:R-:W-:Y:S01]  /*118c0*/  MOV R7, R13 ;  /* 0x0000000d00077202 */ /* 0x000fe20000000f00 */
[----:B------:R-:W-:Y:S01]  /*118d0*/  IMAD R59, R6, R55, RZ ;  /* 0x00000037063b7224 */ /* 0x000fe200078e02ff */
[----:B---3--:R-:W-:Y:S01]  /*118e0*/  @P1 SHF.R.U32.HI R7, RZ, R11, R4 ;  /* 0x0000000bff071219 */ /* 0x008fe20000011604 */
[----:B------:R-:W-:Y:S01]  /*118f0*/  IMAD.WIDE.U32 R4, R203, UR4, R48 ;  /* 0x00000004cb047c25 */ /* 0x000fe2000f8e0030 */
[----:B------:R-:W-:-:S02]  /*11900*/  SEL R40, R209, RZ, !P0 ;  /* 0x000000ffd1287207 */ /* 0x000fc40004000000 */
[----:B------:R-:W-:Y:S01]  /*11910*/  SEL R57, R206, RZ, !P0 ;  /* 0x000000ffce397207 */ /* 0x000fe20004000000 */
[----:B------:R-:W-:Y:S01]  /*11920*/  IMAD R9, R203, UR5, R8 ;  /* 0x00000005cb097c24 */ /* 0x000fe2000f8e0208 */
[----:B------:R-:W-:Y:S01]  /*11930*/  ULDC.64 UR4, c[0x0][0xb98] ;  /* 0x0002e60000047ab9 */ /* 0x000fe20000000a00 */
[----:B------:R-:W-:Y:S02]  /*11940*/  IMAD.MOV R8, RZ, RZ, -R7 ;  /* 0x000000ffff087224 */ /* 0x000fe400078e0a07 */
[----:B------:R-:W-:Y:S01]  /*11950*/  IMAD.IADD R11, R16, 0x1, R228 ;  /* 0x00000001100b7824 */ /* 0x000fe200078e02e4 */
[----:B------:R-:W-:Y:S01]  /*11960*/  IADD3 R5, R5, R9, RZ ;  /* 0x0000000905057210 */ /* 0x000fe20007ffe0ff */
[----:B------:R-:W-:Y:S02]  /*11970*/  IMAD R9, R55, R8, R13 ;  /* 0x0000000837097224 */ /* 0x000fe400078e020d */
[----:B------:R-:W-:Y:S02]  /*11980*/  IMAD R8, R40, UR4, RZ ;  /* 0x0000000428087c24 */ /* 0x000fe4000f8e02ff */
[----:B------:R-:W-:-:S04]  /*11990*/  IMAD.WIDE.U32 R4, R57, UR4, R4 ;  /* 0x0000000439047c25 */ /* 0x000fc8000f8e0004 */
[----:B------:R-:W-:Y:S01]  /*119a0*/  IMAD.WIDE R20, R11, 0x2, R20 ;  /* 0x000000020b147825 */ /* 0x000fe200078e0214 */
[----:B------:R-:W-:Y:S02]  /*119b0*/  SHF.R.S32.HI R11, RZ, 0x1f, R7 ;  /* 0x0000001fff0b7819 */ /* 0x000fe40000011407 */
[----:B------:R-:W-:Y:S01]  /*119c0*/  IADD3 R4, P2, R7, R4, RZ ;  /* 0x0000000407047210 */ /* 0x000fe20007f5e0ff */
[----:B------:R-:W-:Y:S01]  /*119d0*/  IMAD R10, R57, UR5, R8 ;  /* 0x00000005390a7c24 */ /* 0x000fe2000f8e0208 */
[----:B------:R-:W-:Y:S01]  /*119e0*/  SHF.R.S32.HI R8, RZ, 0x1f, R9 ;  /* 0x0000001fff087819 */ /* 0x000fe20000011409 */
[----:B------:R-:W-:Y:S01]  /*119f0*/  ULDC.64 UR4, c[0x0][0xb88] ;  /* 0x0002e20000047ab9 */ /* 0x000fe20000000a00 */
[----:B------:R-:W-:Y:S02]  /*11a00*/  IADD3 R7, P0, R20, 0x1000, RZ ;  /* 0x0000100014077810 */ /* 0x000fe40007f1e0ff */
[----:B------:R-:W-:Y:S01]  /*11a10*/  IADD3.X R5, R11, R5, R10, P2, !PT ;  /* 0x000000050b057210 */ /* 0x000fe200017fe40a */
[----:B------:R-:W-:Y:S01]  /*11a20*/  IMAD R12, R8, UR4, RZ ;  /* 0x00000004080c7c24 */ /* 0x000fe2000f8e02ff */
[----:B------:R-:W-:-:S02]  /*11a30*/  IADD3 R29, P3, R20, 0x4000, RZ ;  /* 0x00004000141d7810 */ /* 0x000fc40007f7e0ff */
[----:B------:R-:W-:Y:S01]  /*11a40*/  IADD3 R13, P4, R20, 0x2000, RZ ;  /* 0x00002000140d7810 */ /* 0x000fe20007f9e0ff */
[----:B------:R-:W-:Y:S01]  /*11a50*/  IMAD R11, R9, UR5, R12 ;  /* 0x00000005090b7c24 */ /* 0x000fe2000f8e020c */
[----:B------:R-:W-:Y:S01]  /*11a60*/  LOP3.LUT R28, R29, 0x380, RZ, 0xc0, !PT ;  /* 0x000003801d1c7812 */ /* 0x000fe200078ec0ff */
[----:B------:R-:W-:Y:S01]  /*11a70*/  IMAD.WIDE.U32 R4, R9, UR4, R4 ;  /* 0x0000000409047c25 */ /* 0x000fe2000f8e0004 */
[----:B------:R-:W-:Y:S01]  /*11a80*/  ULDC.64 UR4, c[0x0][0xb50] ;  /* 0x0002d40000047ab9 */ /* 0x000fe20000000a00 */
[----:B------:R-:W-:Y:S02]  /*11a90*/  LOP3.LUT R12, R13, 0x380, RZ, 0xc0, !PT ;  /* 0x000003800d0c7812 */ /* 0x000fe400078ec0ff */
[----:B------:R-:W-:Y:S01]  /*11aa0*/  IMAD.IADD R5, R5, 0x1, R11 ;  /* 0x0000000105057824 */ /* 0x000fe200078e020b */
[----:B------:R-:W-:Y:S01]  /*11ab0*/  LEA R10, P2, R4, UR4, 0x2 ;  /* 0x00000004040a7c11 */ /* 0x000fe2000f8410ff */
[----:B------:R-:W-:Y:S01]  /*11ac0*/  IMAD.X R9, RZ, RZ, R21, P0 ;  /* 0x000000ffff097224 */ /* 0x000fe200000e0615 */
[----:B------:R-:W-:-:S02]  /*11ad0*/  LOP3.LUT P0, RZ, R212, 0x3, RZ, 0xc0, !PT ;  /* 0x00000003d4ff7812 */ /* 0x000fc4000780c0ff */
[----:B------:R-:W-:Y:S01]  /*11ae0*/  LEA.HI.X R11, R4, UR5, R5, 0x2, P2 ;  /* 0x00000005040b7c11 */ /* 0x000fe200090f1405 */
[----:B------:R-:W-:Y:S01]  /*11af0*/  SHFL.IDX PT, R50, R10, RZ, 0x1c1f ;  /* 0x001c1fff0a327589 */ /* 0x000fe200000e0000 */
[----:B------:R-:W-:Y:S01]  /*11b00*/  IADD3 R25, P2, R20, 0x3000, RZ ;  /* 0x0000300014197810 */ /* 0x000fe20007f5e0ff */
[----:B------:R-:W-:Y:S01]  /*11b10*/  ULDC.64 UR4, c[0x0][0xaa0] ;  /* 0x0002a80000047ab9 */ /* 0x000fe20000000a00 */
[----:B------:R-:W-:Y:S01]  /*11b20*/  LEA R4, R208, R223, 0x7 ;  /* 0x000000dfd0047211 */ /* 0x000fe200078e38ff */
[----:B------:R-:W1:Y:S01]  /*11b30*/  SHFL.IDX PT, R51, R11, RZ, 0x1c1f ;  /* 0x001c1fff0b337589 */ /* 0x000e6200000e0000 */
[----:B------:R-:W-:Y:S02]  /*11b40*/  LOP3.LUT R24, R25, 0x380, RZ, 0xc0, !PT ;  /* 0x0000038019187812 */ /* 0x000fe400078ec0ff */
[----:B------:R-:W-:Y:S01]  /*11b50*/  LOP3.LUT R8, R7, 0x380, RZ, 0xc0, !PT ;  /* 0x0000038007087812 */ /* 0x000fe200078ec0ff */
[----:B------:R-:W-:Y:S01]  /*11b60*/  SHFL.IDX PT, R52, R10, 0x1, 0x1c1f ;  /* 0x003c1f000a347f89 */ /* 0x000fe200000e0000 */
[----:B------:R-:W-:-:S02]  /*11b70*/  SHF.R.U64 R24, R24, 0x3, RZ ;  /* 0x0000000318187819 */ /* 0x000fc400000012ff */
[----:B------:R-:W-:Y:S01]  /*11b80*/  SHF.R.U64 R28, R28, 0x3, RZ ;  /* 0x000000031c1c7819 */ /* 0x000fe200000012ff */
[----:B------:R-:W2:Y:S01]  /*11b90*/  SHFL.IDX PT, R53, R11, 0x1, 0x1c1f ;  /* 0x003c1f000b357f89 */ /* 0x000ea200000e0000 */
[----:B------:R-:W-:Y:S01]  /*11ba0*/  LOP3.LUT R24, R24, R25, RZ, 0x3c, !PT ;  /* 0x0000001918187212 */ /* 0x000fe200078e3cff */
[----:B------:R-:W-:Y:S01]  /*11bb0*/  IMAD.X R25, RZ, RZ, R21, P2 ;  /* 0x000000ffff197224 */ /* 0x000fe200010e0615 */
[CC--:B------:R-:W-:Y:S02]  /*11bc0*/  ISETP.GE.OR P2, PT, R4.reuse, R59.reuse, P0 ;  /* 0x0000003b0400720c */ /* 0x0c0fe40000746670 */
[----:B------:R-:W-:Y:S02]  /*11bd0*/  IADD3 R4, R4, 0x8, RZ ;  /* 0x0000000804047810 */ /* 0x000fe40007ffe0ff */
[----:B------:R-:W-:Y:S02]  /*11be0*/  SHF.R.U64 R12, R12, 0x3, RZ ;  /* 0x000000030c0c7819 */ /* 0x000fe400000012ff */
[----:B------:R-:W-:-:S02]  /*11bf0*/  ISETP.GE.OR P0, PT, R4, R59, P0 ;  /* 0x0000003b0400720c */ /* 0x000fc40000706670 */
[----:B------:R-:W-:Y:S02]  /*11c00*/  SHF.R.U64 R8, R8, 0x3, RZ ;  /* 0x0000000308087819 */ /* 0x000fe400000012ff */
[----:B------:R-:W-:Y:S01]  /*11c10*/  LOP3.LUT R28, R28, R29, RZ, 0x3c, !PT ;  /* 0x0000001d1c1c7212 */ /* 0x000fe200078e3cff */
[--C-:B------:R-:W-:Y:S01]  /*11c20*/  IMAD.X R29, RZ, RZ, R21.reuse, P3 ;  /* 0x000000ffff1d7224 */ /* 0x100fe200018e0615 */
[----:B------:R-:W-:Y:S01]  /*11c30*/  LOP3.LUT R12, R12, R13, RZ, 0x3c, !PT ;  /* 0x0000000d0c0c7212 */ /* 0x000fe200078e3cff */
[----:B------:R-:W-:Y:S01]  /*11c40*/  IMAD.X R13, RZ, RZ, R21, P4 ;  /* 0x000000ffff0d7224 */ /* 0x000fe200020e0615 */
[----:B------:R-:W-:Y:S01]  /*11c50*/  LOP3.LUT R8, R8, R7, RZ, 0x3c, !PT ;  /* 0x0000000708087212 */ /* 0x000fe200078e3cff */
[----:B-1----:R1:W-:Y:S01]  /*11c60*/  @!P2 ST.E desc[UR38][R50.64], R0 ;  /* 0x000000003200a985 */ /* 0x0023e2000c101926 */
[C---:B------:R-:W-:Y:S02]  /*11c70*/  IADD3 R5, P3, R20.reuse, 0x7000, RZ ;  /* 0x0000700014057810 */ /* 0x040fe40007f7e0ff */
[----:B------:R-:W-:-:S02]  /*11c80*/  IADD3 R33, P5, R20, 0x5000, RZ ;  /* 0x0000500014217810 */ /* 0x000fc40007fbe0ff */
[C---:B------:R-:W-:Y:S01]  /*11c90*/  IADD3 R37, P4, R20.reuse, 0x6000, RZ ;  /* 0x0000600014257810 */ /* 0x040fe20007f9e0ff */
[----:B--2---:R2:W-:Y:S01]  /*11ca0*/  @!P0 ST.E desc[UR38][R52.64], R3 ;  /* 0x0000000334008985 */ /* 0x0045e2000c101926 */
[----:B------:R-:W-:Y:S01]  /*11cb0*/  LOP3.LUT R7, R20, 0x380, RZ, 0xc0, !PT ;  /* 0x0000038014077812 */ /* 0x000fe200078ec0ff */
[----:B------:R-:W-:Y:S01]  /*11cc0*/  IMAD.X R45, RZ, RZ, R21, P3 ;  /* 0x000000ffff2d7224 */ /* 0x000fe200018e0615 */
[----:B------:R-:W-:Y:S01]  /*11cd0*/  LOP3.LUT R4, R5, 0x380, RZ, 0xc0, !PT ;  /* 0x0000038005047812 */ /* 0x000fe200078ec0ff */
[----:B------:R-:W5:Y:S01]  /*11ce0*/  LD.E.128 R8, desc[UR38][R8.64] ;  /* 0x0000002608087980 */ /* 0x000f62000c101d00 */
[----:B------:R-:W-:Y:S01]  /*11cf0*/  LOP3.LUT R32, R33, 0x380, RZ, 0xc0, !PT ;  /* 0x0000038021207812 */ /* 0x000fe200078ec0ff */
[----:B-1----:R-:W1:Y:S01]  /*11d00*/  @P1 LDC R51, c[0x0][0xbec] ;  /* 0x0002fb00ff331b82 */ /* 0x002e620000000800 */
[----:B------:R-:W-:Y:S01]  /*11d10*/  LOP3.LUT R36, R37, 0x380, RZ, 0xc0, !PT ;  /* 0x0000038025247812 */ /* 0x000fe200078ec0ff */
[----:B------:R-:W5:Y:S01]  /*11d20*/  LD.E.128 R12, desc[UR38][R12.64] ;  /* 0x000000260c0c7980 */ /* 0x000f62000c101d00 */
[----:B------:R-:W-:-:S02]  /*11d30*/  SHF.R.U64 R7, R7, 0x3, RZ ;  /* 0x0000000307077819 */ /* 0x000fc400000012ff */
[----:B------:R-:W-:Y:S01]  /*11d40*/  SHF.R.U64 R4, R4, 0x3, RZ ;  /* 0x0000000304047819 */ /* 0x000fe200000012ff */
[----:B--2---:R-:W-:Y:S01]  /*11d50*/  IMAD R3, R49, UR4, RZ ;  /* 0x0000000431037c24 */ /* 0x004fe2000f8e02ff */
[----:B------:R-:W-:Y:S01]  /*11d60*/  SHF.R.U64 R32, R32, 0x3, RZ ;  /* 0x0000000320207819 */ /* 0x000fe200000012ff */
[----:B------:R-:W2:Y:S01]  /*11d70*/  @P1 LDC R49, c[0x0][0xbf0] ;  /* 0x0002fc00ff311b82 */ /* 0x000ea20000000800 */
[----:B------:R-:W-:Y:S01]  /*11d80*/  SHF.R.U64 R36, R36, 0x3, RZ ;  /* 0x0000000324247819 */ /* 0x000fe200000012ff */
[----:B------:R-:W5:Y:S01]  /*11d90*/  LD.E.128 R24, desc[UR38][R24.64] ;  /* 0x0000002618187980 */ /* 0x000f62000c101d00 */
[----:B------:R-:W-:Y:S02]  /*11da0*/  LOP3.LUT R20, R7, R20, RZ, 0x3c, !PT ;  /* 0x0000001407147212 */ /* 0x000fe400078e3cff */
[----:B------:R-:W-:Y:S01]  /*11db0*/  LOP3.LUT R32, R32, R33, RZ, 0x3c, !PT ;  /* 0x0000002120207212 */ /* 0x000fe200078e3cff */
[----:B------:R-:W-:Y:S01]  /*11dc0*/  IMAD.X R33, RZ, RZ, R21, P5 ;  /* 0x000000ffff217224 */ /* 0x000fe200028e0615 */
[----:B------:R-:W-:Y:S01]  /*11dd0*/  LOP3.LUT R36, R36, R37, RZ, 0x3c, !PT ;  /* 0x0000002524247212 */ /* 0x000fe200078e3cff */
[----:B------:R-:W5:Y:S01]  /*11de0*/  LD.E.128 R28, desc[UR38][R28.64] ;  /* 0x000000261c1c7980 */ /* 0x000f62000c101d00 */
[----:B------:R-:W-:Y:S01]  /*11df0*/  LOP3.LUT R44, R4, R5, RZ, 0x3c, !PT ;  /* 0x00000005042c7212 */ /* 0x000fe200078e3cff */
[C---:B------:R-:W-:Y:S01]  /*11e00*/  IMAD R3, R48.reuse, UR5, R3 ;  /* 0x0000000530037c24 */ /* 0x040fe2000f8e0203 */
[----:B------:R-:W-:Y:S01]  /*11e10*/  IADD3.X R37, RZ, R21, RZ, P4, !PT ;  /* 0x00000015ff257210 */ /* 0x000fe200027fe4ff */
[----:B------:R3:W5:Y:S04]  /*11e20*/  LD.E.128 R4, desc[UR38][R20.64] ;  /* 0x0000002614047980 */ /* 0x000768000c101d00 */
[----:B------:R-:W5:Y:S04]  /*11e30*/  LD.E.128 R32, desc[UR38][R32.64] ;  /* 0x0000002620207980 */ /* 0x000f68000c101d00 */
[----:B------:R-:W5:Y:S01]  /*11e40*/  LD.E.128 R36, desc[UR38][R36.64] ;  /* 0x0000002624247980 */ /* 0x000f62000c101d00 */
[----:B---3--:R-:W-:Y:S01]  /*11e50*/  IMAD.WIDE.U32 R20, R48, UR4, RZ ;  /* 0x0000000430147c25 */ /* 0x008fe2000f8e00ff */
[----:B------:R-:W-:-:S02]  /*11e60*/  ULDC.64 UR4, c[0x0][0xae8] ;  /* 0x0002ba0000047ab9 */ /* 0x000fc40000000a00 */
[----:B------:R-:W5:Y:S01]  /*11e70*/  LD.E.128 R44, desc[UR38][R44.64] ;  /* 0x000000262c2c7980 */ /* 0x000f62000c101d00 */
[----:B------:R-:W-:Y:S01]  /*11e80*/  IMAD.IADD R21, R21, 0x1, R3 ;  /* 0x0000000115157824 */ /* 0x000fe200078e0203 */
[----:B------:R-:W-:Y:S01]  /*11e90*/  LEA R3, R202, R153, 0x5 ;  /* 0x00000099ca037211 */ /* 0x000fe200078e28ff */
[----:B------:R-:W-:Y:S01]  /*11ea0*/  IMAD R0, R54, UR4, RZ ;  /* 0x0000000436007c24 */ /* 0x000fe2000f8e02ff */
[----:B------:R-:W-:Y:S01]  /*11eb0*/  @!PT LDS RZ, [RZ] ;  /* 0x00000000fffff984 */ /* 0x000fe20000000800 */
[----:B------:R-:W-:Y:S01]  /*11ec0*/  @!PT LDS RZ, [RZ] ;  /* 0x00000000fffff984 */ /* 0x000fe20000000800 */
[----:B------:R-:W-:Y:S01]  /*11ed0*/  @!PT LDS RZ, [RZ] ;  /* 0x00000000fffff984 */ /* 0x000fe20000000800 */
[----:B------:R-:W-:Y:S01]  /*11ee0*/  @!PT LDS RZ, [RZ] ;  /* 0x00000000fffff984 */ /* 0x000fe20000000800 */
[----:B------:R3:W-:Y:S06]  /*11ef0*/  MEMBAR.ALL.CTA ;  /* 0x0000000000007992 */ /* 0x0007ec0000008000 */
[----:B---3--:R-:W3:Y:S01]  /*11f00*/  FENCE.VIEW.ASYNC.S ;  /* 0x00000000000073c6 */ /* 0x008ee20000000000 */
[----:B------:R-:W-:-:S02]  /*11f10*/  IMAD R48, R208, 0x80, R3 ;  /* 0x00000080d0307824 */ /* 0x000fc400078e0203 */
[C---:B------:R-:W-:Y:S02]  /*11f20*/  IMAD R3, R203.reuse, UR5, R0 ;  /* 0x00000005cb037c24 */ /* 0x040fe4000f8e0200 */
[----:B------:R-:W-:Y:S01]  /*11f30*/  IMAD.WIDE.U32 R20, R203, UR4, R20 ;  /* 0x00000004cb147c25 */ /* 0x000fe2000f8e0014 */
[----:B------:R-:W-:-:S03]  /*11f40*/  ULDC.64 UR4, c[0x0][0xaf0] ;  /* 0x0002bc0000047ab9 */ /* 0x000fc60000000a00 */
[----:B-1----:R-:W-:-:S04]  /*11f50*/  @P1 IMAD.HI.U32 R0, R48, R51, RZ ;  /* 0x0000003330001227 */ /* 0x002fc800078e00ff */
[----:B------:R-:W-:Y:S01]  /*11f60*/  IMAD.IADD R21, R21, 0x1, R3 ;  /* 0x0000000115157824 */ /* 0x000fe200078e0203 */
[----:B------:R-:W-:Y:S01]  /*11f70*/  MOV R3, R48 ;  /* 0x0000003000037202 */ /* 0x000fe20000000f00 */
[----:B------:R-:W-:Y:S01]  /*11f80*/  IMAD R40, R40, UR4, RZ ;  /* 0x0000000428287c24 */ /* 0x000fe2000f8e02ff */
[----:B--2---:R-:W-:Y:S01]  /*11f90*/  @P1 SHF.R.U32.HI R3, RZ, R49, R0 ;  /* 0x00000031ff031219 */ /* 0x004fe20000011600 */
[----:B------:R-:W-:-:S03]  /*11fa0*/  IMAD.WIDE.U32 R20, R57, UR4, R20 ;  /* 0x0000000439147c25 */ /* 0x000fc6000f8e0014 */
[--C-:B------:R-:W-:Y:S01]  /*11fb0*/  SHF.R.S32.HI R0, RZ, 0x1f, R3.reuse ;  /* 0x0000001fff007819 */ /* 0x100fe20000011403 */
        /* <DEDUP_REMOVED lines=9> */
[----:B------:R-:W-:Y:S01]  /*12050*/  ULDC.64 UR4, c[0x0][0xad8] ;  /* 0x0002b60000047ab9 */ /* 0x000fe20000000a00 */
[----:B------:R-:W-:Y:S01]  /*12060*/  LEA R50, R208, R153, 0x7 ;  /* 0x00000099d0327211 */ /* 0x000fe200078e38ff */
[----:B------:R-:W-:Y:S02]  /*12070*/  IMAD.IADD R21, R21, 0x1, R51 ;  /* 0x0000000115157824 */ /* 0x000fe400078e0233 */
[----:B------:R-:W-:Y:S02]  /*12080*/  IMAD R40, R0, UR4, RZ ;  /* 0x0000000400287c24 */ /* 0x000fe4000f8e02ff */
[----:B------:R-:W-:Y:S02]  /*12090*/  VIADD R0, R50, 0x20 ;  /* 0x0000002032007836 */ /* 0x000fe40000000000 */
[----:B------:R-:W-:-:S02]  /*120a0*/  IMAD R51, R49, UR5, R40 ;  /* 0x0000000531337c24 */ /* 0x000fc4000f8e0228 */
[----:B------:R-:W-:Y:S01]  /*120b0*/  IMAD.WIDE.U32 R20, R49, UR4, R20 ;  /* 0x0000000431147c25 */ /* 0x000fe2000f8e0014 */
[CC--:B------:R-:W-:Y:S01]  /*120c0*/  ISETP.GE.AND P2, PT, R50.reuse, R59.reuse, PT ;  /* 0x0000003b3200720c */ /* 0x0c0fe20003f46270 */
[----:B------:R-:W-:Y:S02]  /*120d0*/  ULDC.64 UR4, c[0x0][0xa80] ;  /* 0x0002a00000047ab9 */ /* 0x000fe40000000a00 */
[----:B------:R-:W-:Y:S01]  /*120e0*/  VIADD R3, R50, 0x40 ;  /* 0x0000004032037836 */ /* 0x000fe20000000000 */
[-C--:B------:R-:W-:Y:S01]  /*120f0*/  ISETP.GE.AND P0, PT, R0, R59.reuse, PT ;  /* 0x0000003b0000720c */ /* 0x080fe20003f06270 */
[----:B------:R-:W-:Y:S01]  /*12100*/  IMAD.IADD R21, R21, 0x1, R51 ;  /* 0x0000000115157824 */ /* 0x000fe200078e0233 */
[----:B------:R-:W-:Y:S02]  /*12110*/  LEA R40, P3, R20, UR4, 0x1 ;  /* 0x0000000414287c11 */ /* 0x000fe4000f8608ff */
[----:B------:R-:W-:Y:S02]  /*12120*/  IADD3 R0, R156, 0x28820, RZ ;  /* 0x000288209c007810 */ /* 0x000fe40007ffe0ff */
[----:B------:R-:W-:-:S02]  /*12130*/  ISETP.GE.AND P1, PT, R3, R59, PT ;  /* 0x0000003b0300720c */ /* 0x000fc40003f26270 */
[----:B------:R-:W-:Y:S02]  /*12140*/  LEA.HI.X R3, R20, UR5, R21, 0x1, P3 ;  /* 0x0000000514037c11 */ /* 0x000fe400098f0c15 */
[----:B------:R-:W-:Y:S01]  /*12150*/  PRMT R0, RZ, 0x654, R0 ;  /* 0x00000654ff007816 */ /* 0x000fe20000000000 */
[----:B---3--:R1:W2:Y:S01]  /*12160*/  SHFL.IDX PT, R21, R40, RZ, 0x181f ;  /* 0x00181fff28157589 */ /* 0x0082a200000e0000 */
[----:B------:R-:W-:Y:S02]  /*12170*/  BSSY B1, `(.L_x_7181) ;  /* 0x000000d000017945 */ /* 0x000fe40003800000 */
[----:B------:R1:W-:Y:S01]  /*12180*/  SYNCS.ARRIVE.TRANS64.RED.A1T0 RZ, [R0+URZ], RZ ;  /* 0x000000ff00ff79a7 */ /* 0x0003e2000810043f */
[----:B------:R1:W3:Y:S01]  /*12190*/  SHFL.IDX PT, R49, R3, RZ, 0x181f ;  /* 0x00181fff03317589 */ /* 0x0002e200000e0000 */
[----:B------:R-:W-:Y:S05]  /*121a0*/  @P2 BRA `(.L_x_7182) ;  /* 0x0000000000242947 */ /* 0x000fea0003800000 */
[----:B------:R-:W-:Y:S02]  /*121b0*/  ULDC UR4, c[0x0][0xac8] ;  /* 0x0002b20000047ab9 */ /* 0x000fe40000000800 */
[----:B------:R-:W-:Y:S02]  /*121c0*/  ISETP.GE.AND P2, PT, R16, UR4, PT ;  /* 0x0000000410007c0c */ /* 0x000fe4000bf46270 */
[----:B------:R-:W-:-:S11]  /*121d0*/  ISETP.GE.AND P3, PT, R22, UR4, PT ;  /* 0x0000000416007c0c */ /* 0x000fd6000bf66270 */
[-C--:B--2---:R-:W-:Y:S02]  /*121e0*/  @!P2 LEA R20, P4, R16, R21.reuse, 0x1 ;  /* 0x000000151014a211 */ /* 0x084fe400078808ff */
[----:B------:R-:W-:Y:S02]  /*121f0*/  @!P3 LEA R48, P5, R22, R21, 0x1 ;  /* 0x000000151630b211 */ /* 0x000fe400078a08ff */
[-C--:B---3--:R-:W-:Y:S02]  /*12200*/  @!P2 LEA.HI.X R21, R16, R49.reuse, R17, 0x1, P4 ;  /* 0x000000311015a211 */ /* 0x088fe400020f0c11 */
[----:B------:R-:W-:-:S03]  /*12210*/  @!P3 LEA.HI.X R49, R22, R49, R2, 0x1, P5 ;  /* 0x000000311631b211 */ /* 0x000fc600028f0c02 */
[----:B-----5:R4:W-:Y:S04]  /*12220*/  @!P2 ST.E.128 desc[UR38][R20.64], R4 ;  /* 0x000000041400a985 */ /* 0x0209e8000c101d26 */
[----:B------:R4:W-:Y:S02]  /*12230*/  @!P3 ST.E.128 desc[UR38][R48.64], R28 ;  /* 0x0000001c3000b985 */ /* 0x0009e4000c101d26 */
.L_x_7182:
[----:B------:R-:W-:Y:S05]  /*12240*/  BSYNC B1 ;  /* 0x0000000000017941 */ /* 0x000fea0003800000 */
.L_x_7181:
[----:B----45:R4:W0:Y:S01]  /*12250*/  SHFL.IDX PT, R7, R3, 0x1, 0x181f ;  /* 0x00381f0003077f89 */ /* 0x03082200000e0000 */
        /* <DEDUP_REMOVED lines=12> */
.L_x_7184:
[----:B------:R-:W-:Y:S05]  /*12320*/  BSYNC B1 ;  /* 0x0000000000017941 */ /* 0x000fea0003800000 */
.L_x_7183:
[----:B0-----:R0:W0:Y:S01]  /*12330*/  SHFL.IDX PT, R7, R3, 0x2, 0x181f ;  /* 0x00581f0003077f89 */ /* 0x00102200000e0000 */
        /* <DEDUP_REMOVED lines=12> */
.L_x_7186:
[----:B------:R-:W-:Y:S05]  /*12400*/  BSYNC B1 ;  /* 0x0000000000017941 */ /* 0x000fea0003800000 */
.L_x_7185:
[----:B-1----:R-:W-:Y:S01]  /*12410*/  IADD3 R0, R50, 0x60, RZ ;  /* 0x0000006032007810 */ /* 0x002fe20007ffe0ff */
[----:B0---4-:R-:W0:Y:S03]  /*12420*/  SHFL.IDX PT, R3, R3, 0x3, 0x181f ;  /* 0x00781f0003037f89 */ /* 0x011e2600000e0000 */
[----:B------:R-:W-:Y:S01]  /*12430*/  ISETP.GE.AND P0, PT, R0, R59, PT ;  /* 0x0000003b0000720c */ /* 0x000fe20003f06270 */
[----:B------:R1:W4:-:S12]  /*12440*/  SHFL.IDX PT, R7, R40, 0x3, 0x181f ;  /* 0x00781f0028077f89 */ /* 0x00031800000e0000 */
[----:B-1----:R-:W-:Y:S05]  /*12450*/  @P0 BRA `(.L_x_7187) ;  /* 0x0000000c00040947 */ /* 0x002fea0003800000 */
[----:B------:R-:W-:Y:S02]  /*12460*/  ULDC UR4, c[0x0][0xac8] ;  /* 0x0002b20000047ab9 */ /* 0x000fe40000000800 */
[----:B------:R-:W-:-:S13]  /*12470*/  ISETP.GE.AND P1, PT, R16, UR4, PT ;  /* 0x0000000410007c0c */ /* 0x000fda000bf26270 */
[----:B----4-:R-:W-:-:S04]  /*12480*/  @!P1 LEA R4, P0, R16, R7, 0x1 ;  /* 0x0000000710049211 */ /* 0x010fc800078008ff */
        /* <DEDUP_REMOVED lines=8> */
.L_x_7179:
[----:B------:R-:W-:Y:S01]  /*12510*/  ULDC.64 UR4, c[0x0][0xc00] ;  /* 0x0003000000047ab9 */ /* 0x000fe20000000a00 */
[----:B------:R-:W-:Y:S01]  /*12520*/  IMAD.MOV.U32 R0, RZ, RZ, RZ ;  /* 0x000000ffff007224 */ /* 0x000fe200078e00ff */
[----:B------:R-:W-:Y:S01]  /*12530*/  ISETP.NE.U32.AND P0, PT, RZ, UR4, PT ;  /* 0x00000004ff007c0c */ /* 0x000fe2000bf05070 */
[----:B------:R-:W2:Y:S01]  /*12540*/  LDC R21, c[0x0][0xbe8] ;  /* 0x0002fa00ff157b82 */ /* 0x000ea20000000800 */
[----:B------:R-:W-:Y:S02]  /*12550*/  IADD3 R4, P1, R204, UR4, RZ ;  /* 0x00000004cc047c10 */ /* 0x000fe4000ff3e0ff */
[----:B------:R-:W-:Y:S02]  /*12560*/  ISETP.NE.AND.EX P0, PT, RZ, UR5, PT, P0 ;  /* 0x00000005ff007c0c */ /* 0x000fe4000bf05300 */
[----:B------:R-:W-:Y:S01]  /*12570*/  IADD3.X R5, R205, UR5, RZ, P1, !PT ;  /* 0x00000005cd057c10 */ /* 0x000fe20008ffe4ff */
[----:B------:R-:W-:Y:S02]  /*12580*/  ULDC.64 UR4, c[0x0][0xc08] ;  /* 0x0003020000047ab9 */ /* 0x000fe40000000a00 */
[----:B------:R-:W-:-:S04]  /*12590*/  ISETP.NE.U32.AND P1, PT, RZ, UR4, PT ;  /* 0x00000004ff007c0c */ /* 0x000fc8000bf25070 */
[----:B------:R-:W-:-:S04]  /*125a0*/  ISETP.NE.AND.EX P1, PT, RZ, UR5, PT, P1 ;  /* 0x00000005ff007c0c */ /* 0x000fc8000bf25310 */
[----:B------:R4:W5:Y:S09]  /*125b0*/  @P0 LDG.E R0, desc[UR38][R4.64] ;  /* 0x0000002604000981 */ /* 0x000972000c1e1900 */
[----:B------:R-:W-:Y:S01]  /*125c0*/  @P1 IADD3 R204, P2, R204, UR4, RZ ;  /* 0x00000004cccc1c10 */ /* 0x000fe2000ff5e0ff */
[----:B------:R-:W-:-:S02]  /*125d0*/  ULDC UR4, c[0x0][0xa88] ;  /* 0x0002a20000047ab9 */ /* 0x000fc40000000800 */
[----:B------:R-:W-:Y:S01]  /*125e0*/  IMAD.U32 R8, RZ, RZ, UR4 ;  /* 0x00000004ff087e24 */ /* 0x000fe2000f8e00ff */
[----:B------:R-:W-:-:S05]  /*125f0*/  @P1 IADD3.X R205, R205, UR5, RZ, P2, !PT ;  /* 0x00000005cdcd1c10 */ /* 0x000fca00097fe4ff */
[----:B------:R4:W5:Y:S01]  /*12600*/  @P1 LDG.E R8, desc[UR38][R204.64] ;  /* 0x00000026cc081981 */ /* 0x000962000c1e1900 */
[----:B--2---:R-:W-:Y:S01]  /*12610*/  ISETP.NE.AND P2, PT, R21, 0x1, PT ;  /* 0x000000011500780c */ /* 0x004fe20003f45270 */
[----:B------:R-:W2:-:S12]  /*12620*/  S2R R3, SR_TID.X ;  /* 0x0000000000037919 */ /* 0x000e980000002100 */
[----:B------:R-:W0:Y:S08]  /*12630*/  @P2 LDC R20, c[0x0][0xbec] ;  /* 0x0002fb00ff142b82 */ /* 0x000e300000000800 */
[----:B------:R-:W0:Y:S01]  /*12640*/  @P2 LDC R25, c[0x0][0xbf0] ;  /* 0x0002fc00ff192b82 */ /* 0x000e220000000800 */
[----:B--2---:R-:W-:-:S04]  /*12650*/  IADD3 R3, R3, -0x80, RZ ;  /* 0xffffff8003037810 */ /* 0x004fc80007ffe0ff */
[----:B------:R-:W-:Y:S01]  /*12660*/  ISETP.GE.AND P3, PT, R3, 0x80, PT ;  /* 0x000000800300780c */ /* 0x000fe20003f66270 */
[----:B----4-:R-:W-:-:S12]  /*12670*/  @P1 BRA `(.L_x_7188) ;  /* 0x0000000000101947 */ /* 0x010fd80003800000 */
[----:B------:R-:W-:Y:S05]  /*12680*/  @!P0 BRA `(.L_x_7188) ;  /* 0x00000000000c8947 */ /* 0x000fea0003800000 */
[----:B------:R-:W2:Y:S04]  /*12690*/  LDG.E R3, desc[UR38][R4.64] ;  /* 0x0000002604037981 */ /* 0x000ea8000c1e1900 */
[----:B-----5:R-:W2:Y:S02]  /*126a0*/  LDG.E R8, desc[UR38][R4.64+0x4] ;  /* 0x0000042604087981 */ /* 0x020ea4000c1e1900 */
[----:B--2---:R-:W-:-:S07]  /*126b0*/  IMAD.IADD R8, R8, 0x1, -R3 ;  /* 0x0000000108087824 */ /* 0x004fce00078e0a03 */
.L_x_7188:
[----:B------:R-:W-:Y:S01]  /*126c0*/  BSSY B1, `(.L_x_7189) ;  /* 0x000002e000017945 */ /* 0x000fe20003800000 */
[----:B------:R-:W-:Y:S02]  /*126d0*/  SHF.R.S32.HI R12, RZ, 0x1f, R203 ;  /* 0x0000001fff0c7819 */ /* 0x000fe400000114cb */
[----:B---3--:R-:W-:Y:S02]  /*126e0*/  SEL R13, R206, RZ, !P0 ;  /* 0x000000ffce0d7207 */ /* 0x008fe40004000000 */
[----:B------:R-:W-:Y:S02]  /*126f0*/  SEL R209, R209, RZ, !P0 ;  /* 0x000000ffd1d17207 */ /* 0x000fe40004000000 */
[----:B-----5:R-:W-:Y:S01]  /*12700*/  SHF.R.S32.HI R11, RZ, 0x1f, R0 ;  /* 0x0000001fff0b7819 */ /* 0x020fe20000011400 */
[----:B------:R-:W-:Y:S06]  /*12710*/  @P3 BRA `(.L_x_7190) ;  /* 0x0000000000a03947 */ /* 0x000fec0003800000 */
[----:B------:R-:W2:Y:S01]  /*12720*/  S2R R3, SR_TID.X ;  /* 0x0000000000037919 */ /* 0x000ea20000002100 */
[----:B------:R-:W3:Y:S02]  /*12730*/  LDC R14, c[0x0][0xbe8] ;  /* 0x0002fa00ff0e7b82 */ /* 0x000ee40000000800 */
[----:B---3--:R-:W-:Y:S02]  /*12740*/  IMAD R4, R8, R14, RZ ;  /* 0x0000000e08047224 */ /* 0x008fe400078e02ff */
[----:B--2---:R-:W-:-:S05]  /*12750*/  IMAD R3, R208, 0x80, R3 ;  /* 0x00000080d0037824 */ /* 0x004fca00078e0203 */
[----:B------:R-:W-:-:S04]  /*12760*/  IADD3 R9, R3, -0x80, RZ ;  /* 0xffffff8003097810 */ /* 0x000fc80007ffe0ff */
[----:B------:R-:W-:-:S13]  /*12770*/  ISETP.GE.AND P0, PT, R9, R4, PT ;  /* 0x000000040900720c */ /* 0x000fda0003f06270 */
[----:B------:R-:W-:Y:S05]  /*12780*/  @P0 BRA `(.L_x_7190) ;  /* 0x0000000000840947 */ /* 0x000fea0003800000 */
[----:B------:R-:W-:Y:S01]  /*12790*/  ISETP.NE.AND P0, PT, R14, 0x1, PT ;  /* 0x000000010e00780c */ /* 0x000fe20003f05270 */
[----:B------:R-:W-:Y:S01]  /*127a0*/  ULDC.64 UR4, c[0x0][0xb90] ;  /* 0x0002e40000047ab9 */ /* 0x000fe20000000a00 */
[----:B------:R-:W-:Y:S01]  /*127b0*/  MOV R5, R11 ;  /* 0x0000000b00057202 */ /* 0x000fe20000000f00 */
[----:B------:R-:W-:Y:S02]  /*127c0*/  IMAD R10, R12, UR4, RZ ;  /* 0x000000040c0a7c24 */ /* 0x000fe4000f8e02ff */
[----:B------:R-:W-:Y:S02]  /*127d0*/  IMAD.MOV.U32 R4, RZ, RZ, R0 ;  /* 0x000000ffff047224 */ /* 0x000fe400078e0000 */
[----:B------:R-:W-:Y:S02]  /*127e0*/  IMAD.MOV.U32 R3, RZ, RZ, R9 ;  /* 0x000000ffff037224 */ /* 0x000fe400078e0009 */
[----:B------:R-:W-:-:S04]  /*127f0*/  IMAD.WIDE.U32 R4, R203, UR4, R4 ;  /* 0x00000004cb047c25 */ /* 0x000fc8000f8e0004 */
[----:B------:R-:W2:Y:S01]  /*12800*/  @P0 LDC R6, c[0x0][0xbec] ;  /* 0x0002fb00ff060b82 */ /* 0x000ea20000000800 */
[----:B------:R-:W-:Y:S01]  /*12810*/  IMAD R7, R203, UR5, R10 ;  /* 0x00000005cb077c24 */ /* 0x000fe2000f8e020a */
[----:B------:R-:W-:-:S03]  /*12820*/  ULDC.64 UR4, c[0x0][0xb98] ;  /* 0x0002e60000047ab9 */ /* 0x000fc60000000a00 */
[----:B------:R-:W-:-:S03]  /*12830*/  IMAD.IADD R5, R5, 0x1, R7 ;  /* 0x0000000105057824 */ /* 0x000fc600078e0207 */
[----:B------:R-:W3:Y:S01]  /*12840*/  @P0 LDC R15, c[0x0][0xbf0] ;  /* 0x0002fc00ff0f0b82 */ /* 0x000ee20000000800 */
[----:B------:R-:W-:-:S04]  /*12850*/  IMAD.WIDE.U32 R4, R13, UR4, R4 ;  /* 0x000000040d047c25 */ /* 0x000fc8000f8e0004 */
[----:B--2---:R-:W-:-:S05]  /*12860*/  @P0 IMAD.HI.U32 R6, R9, R6, RZ ;  /* 0x0000000609060227 */ /* 0x004fca00078e00ff */
[----:B---3--:R-:W-:Y:S01]  /*12870*/  @P0 SHF.R.U32.HI R3, RZ, R15, R6 ;  /* 0x0000000fff030219 */ /* 0x008fe20000011606 */
[----:B------:R-:W-:-:S03]  /*12880*/  IMAD R6, R209, UR4, RZ ;  /* 0x00000004d1067c24 */ /* 0x000fc6000f8e02ff */
[----:B------:R-:W-:Y:S01]  /*12890*/  IADD3 R4, P0, R3, R4, RZ ;  /* 0x0000000403047210 */ /* 0x000fe20007f1e0ff */
[----:B------:R-:W-:Y:S02]  /*128a0*/  IMAD.MOV R7, RZ, RZ, -R3 ;  /* 0x000000ffff077224 */ /* 0x000fe400078e0a03 */
[----:B------:R-:W-:Y:S01]  /*128b0*/  IMAD R6, R13, UR5, R6 ;  /* 0x000000050d067c24 */ /* 0x000fe2000f8e0206 */
[----:B------:R-:W-:Y:S01]  /*128c0*/  ULDC.64 UR4, c[0x0][0xb88] ;  /* 0x0002e20000047ab9 */ /* 0x000fe20000000a00 */
        /* <DEDUP_REMOVED lines=8> */
[----:B------:R-:W-:Y:S02]  /*12950*/  LEA R6, P0, R4, UR4, 0x2 ;  /* 0x0000000404067c11 */ /* 0x000fe4000f8010ff */
[----:B------:R-:W-:-:S04]  /*12960*/  IADD3 R3, R5, R3, RZ ;  /* 0x0000000305037210 */ /* 0x000fc80007ffe0ff */
[----:B------:R-:W-:Y:S01]  /*12970*/  LEA.HI.X R7, R4, UR5, R3, 0x2, P0 ;  /* 0x0000000504077c11 */ /* 0x000fe200080f1403 */
[----:B------:R-:W-:-:S05]  /*12980*/  IMAD.MOV.U32 R3, RZ, RZ, -0x800000 ;  /* 0xff800000ff037424 */ /* 0x000fca00078e00ff */
[----:B------:R2:W-:Y:S02]  /*12990*/  STG.E desc[UR38][R6.64], R3 ;  /* 0x0000000306007986 */ /* 0x0005e4000c101926 */
.L_x_7190:
[----:B------:R-:W-:Y:S05]  /*129a0*/  BSYNC B1 ;  /* 0x0000000000017941 */ /* 0x000fea0003800000 */
.L_x_7189:
[----:B------:R-:W-:Y:S01]  /*129b0*/  ULDC.64 UR4, c[0x0][0xaa0] ;  /* 0x0002a80000047ab9 */ /* 0x000fe20000000a00 */
[----:B--2---:R-:W-:Y:S02]  /*129c0*/  IMAD R7, R202, 0x20, R153 ;  /* 0x00000020ca077824 */ /* 0x004fe400078e0299 */
[----:B------:R-:W-:Y:S02]  /*129d0*/  IMAD R3, R11, UR4, RZ ;  /* 0x000000040b037c24 */ /* 0x000fe4000f8e02ff */
[----:B------:R-:W-:-:S04]  /*129e0*/  IMAD.WIDE.U32 R4, R0, UR4, RZ ;  /* 0x0000000400047c25 */ /* 0x000fc8000f8e00ff */
[----:B------:R-:W-:Y:S01]  /*129f0*/  IMAD R3, R0, UR5, R3 ;  /* 0x0000000500037c24 */ /* 0x000fe2000f8e0203 */
[----:B------:R-:W-:Y:S01]  /*12a00*/  ULDC.64 UR4, c[0x0][0xae8] ;  /* 0x0002ba0000047ab9 */ /* 0x000fe20000000a00 */
[----:B------:R-:W-:Y:S02]  /*12a10*/  IMAD R9, R208, 0x80, R7 ;  /* 0x00000080d0097824 */ /* 0x000fe400078e0207 */
[----:B------:R-:W-:Y:S01]  /*12a20*/  IMAD R6, R12, UR4, RZ ;  /* 0x000000040c067c24 */ /* 0x000fe2000f8e02ff */
[----:B------:R-:W-:Y:S01]  /*12a30*/  IADD3 R5, R5, R3, RZ ;  /* 0x0000000305057210 */ /* 0x000fe20007ffe0ff */
[----:B0-----:R-:W-:-:S04]  /*12a40*/  @P2 IMAD.HI.U32 R0, R9, R20, RZ ;  /* 0x0000001409002227 */ /* 0x001fc800078e00ff */
[C---:B------:R-:W-:Y:S02]  /*12a50*/  IMAD R7, R203.reuse, UR5, R6 ;  /* 0x00000005cb077c24 */ /* 0x040fe4000f8e0206 */
[----:B------:R-:W-:Y:S01]  /*12a60*/  IMAD.WIDE.U32 R4, R203, UR4, R4 ;  /* 0x00000004cb047c25 */ /* 0x000fe2000f8e0004 */
[----:B------:R-:W-:-:S03]  /*12a70*/  ULDC.64 UR4, c[0x0][0xaf0] ;  /* 0x0002bc0000047ab9 */ /* 0x000fc60000000a00 */
[----:B------:R-:W-:Y:S01]  /*12a80*/  IMAD.MOV.U32 R3, RZ, RZ, R9 ;  /* 0x000000ffff037224 */ /* 0x000fe200078e0009 */
[----:B------:R-:W-:Y:S01]  /*12a90*/  IADD3 R5, R5, R7, RZ ;  /* 0x0000000705057210 */ /* 0x000fe20007ffe0ff */
[----:B------:R-:W-:Y:S01]  /*12aa0*/  IMAD R6, R209, UR4, RZ ;  /* 0x00000004d1067c24 */ /* 0x000fe2000f8e02ff */
[----:B------:R-:W-:-:S03]  /*12ab0*/  @P2 SHF.R.U32.HI R3, RZ, R25, R0 ;  /* 0x00000019ff032219 */ /* 0x000fc60000011600 */
[C---:B------:R-:W-:Y:S01]  /*12ac0*/  IMAD R7, R13.reuse, UR5, R6 ;  /* 0x000000050d077c24 */ /* 0x040fe2000f8e0206 */
[----:B------:R-:W-:Y:S01]  /*12ad0*/  SHF.R.S32.HI R0, RZ, 0x1f, R3 ;  /* 0x0000001fff007819 */ /* 0x000fe20000011403 */
        /* <DEDUP_REMOVED lines=10> */
[----:B------:R-:W-:Y:S01]  /*12b80*/  IMAD R6, R208, 0x80, R153 ;  /* 0x00000080d0067824 */ /* 0x000fe200078e0299 */
[----:B------:R-:W-:Y:S01]  /*12b90*/  IADD3 R5, R5, R9, RZ ;  /* 0x0000000905057210 */ /* 0x000fe20007ffe0ff */
        /* <DEDUP_REMOVED lines=9> */
[----:B------:R0:W2:Y:S04]  /*12c30*/  SHFL.IDX PT, R3, R4, RZ, 0x181f ;  /* 0x00181fff04037589 */ /* 0x0000a800000e0000 */
[----:B------:R0:W3:Y:S02]  /*12c40*/  SHFL.IDX PT, R14, R0, RZ, 0x181f ;  /* 0x00181fff000e7589 */ /* 0x0000e400000e0000 */
.L_x_7393:
[----:B------:R-:W-:Y:S01]  /*12c50*/  IMAD R8, R8, R21, RZ ;  /* 0x0000001508087224 */ /* 0x000fe200078e02ff */
[----:B------:R-:W-:Y:S04]  /*12c60*/  BSSY B1, `(.L_x_7192) ;  /* 0x000000c000017945 */ /* 0x000fe80003800000 */
[----:B------:R-:W-:-:S13]  /*12c70*/  ISETP.GE.AND P0, PT, R6, R8, PT ;  /* 0x000000080600720c */ /* 0x000fda0003f06270 */
[----:B------:R-:W-:Y:S05]  /*12c80*/  @P0 BRA `(.L_x_7193) ;  /* 0x0000000000240947 */ /* 0x000fea0003800000 */
[----:B------:R-:W-:Y:S02]  /*12c90*/  ULDC UR4, c[0x0][0xac8] ;  /* 0x0002b20000047ab9 */ /* 0x000fe40000000800 */
[----:B------:R-:W-:Y:S02]  /*12ca0*/  ISETP.GE.AND P2, PT, R16, UR4, PT ;  /* 0x0000000410007c0c */ /* 0x000fe4000bf46270 */
[----:B------:R-:W-:-:S11]  /*12cb0*/  ISETP.GE.AND P3, PT, R22, UR4, PT ;  /* 0x0000000416007c0c */ /* 0x000fd6000bf66270 */
[-C--:B---3--:R-:W-:Y:S02]  /*12cc0*/  @!P2 LEA R10, P0, R16, R14.reuse, 0x1 ;  /* 0x0000000e100aa211 */ /* 0x088fe400078008ff */
[----:B------:R-:W-:Y:S02]  /*12cd0*/  @!P3 LEA R14, P1, R22, R14, 0x1 ;  /* 0x0000000e160eb211 */ /* 0x000fe400078208ff */
[-C--:B--2---:R-:W-:Y:S02]  /*12ce0*/  @!P2 LEA.HI.X R11, R16, R3.reuse, R17, 0x1, P0 ;  /* 0x00000003100ba211 */ /* 0x084fe400000f0c11 */
[----:B------:R-:W-:-:S03]  /*12cf0*/  @!P3 LEA.HI.X R15, R22, R3, R2, 0x1, P1 ;  /* 0x00000003160fb211 */ /* 0x000fc600008f0c02 */
[----:B------:R4:W-:Y:S04]  /*12d00*/  @!P2 ST.E.128 desc[UR38][R10.64], RZ ;  /* 0x000000ff0a00a985 */ /* 0x0009e8000c101d26 */
[----:B------:R4:W-:Y:S02]  /*12d10*/  @!P3 ST.E.128 desc[UR38][R14.64], RZ ;  /* 0x000000ff0e00b985 */ /* 0x0009e4000c101d26 */
.L_x_7193:
[----:B------:R-:W-:Y:S05]  /*12d20*/  BSYNC B1 ;  /* 0x0000000000017941 */ /* 0x000fea0003800000 */
.L_x_7192:
[----:B------:R-:W-:-:S03]  /*12d30*/  UMOV UR4, 0xffffffff ;  /* 0xffffffff00047882 */ /* 0x000fc60000000000 */
[----:B------:R-:W-:Y:S05]  /*12d40*/  BRA.DIV UR4, `(.L_x_7194) ;  /* 0x0000008204007947 */ /* 0x000fea000b800000 */
[----:B--2---:R2:W0:Y:S04]  /*12d50*/  SHFL.IDX PT, R3, R4, 0x1, 0x181f ;  /* 0x00381f0004037f89 */ /* 0x00442800000e0000 */
[----:B---34-:R2:W3:Y:S02]  /*12d60*/  SHFL.IDX PT, R14, R0, 0x1, 0x181f ;  /* 0x00381f00000e7f89 */ /* 0x0184e400000e0000 */
.L_x_7397:
[----:B------:R-:W-:Y:S01]  /*12d70*/  IADD3 R5, R6, 0x20, RZ ;  /* 0x0000002006057810 */ /* 0x000fe20007ffe0ff */
[----:B------:R-:W-:Y:S03]  /*12d80*/  BSSY B1, `(.L_x_7195) ;  /* 0x000000c000017945 */ /* 0x000fe60003800000 */
[----:B------:R-:W-:-:S13]  /*12d90*/  ISETP.GE.AND P0, PT, R5, R8, PT ;  /* 0x000000080500720c */ /* 0x000fda0003f06270 */
[----:B------:R-:W-:Y:S05]  /*12da0*/  @P0 BRA `(.L_x_7196) ;  /* 0x0000000000240947 */ /* 0x000fea0003800000 */
[----:B------:R-:W-:Y:S02]  /*12db0*/  ULDC UR4, c[0x0][0xac8] ;  /* 0x0002b20000047ab9 */ /* 0x000fe40000000800 */
[----:B------:R-:W-:Y:S02]  /*12dc0*/  ISETP.GE.AND P2, PT, R16, UR4, PT ;  /* 0x0000000410007c0c */ /* 0x000fe4000bf46270 */
[----:B------:R-:W-:-:S11]  /*12dd0*/  ISETP.GE.AND P3, PT, R22, UR4, PT ;  /* 0x0000000416007c0c */ /* 0x000fd6000bf66270 */
[-C--:B---3--:R-:W-:Y:S02]  /*12de0*/  @!P2 LEA R10, P0, R16, R14.reuse, 0x1 ;  /* 0x0000000e100aa211 */ /* 0x088fe400078008ff */
[----:B------:R-:W-:Y:S02]  /*12df0*/  @!P3 LEA R14, P1, R22, R14, 0x1 ;  /* 0x0000000e160eb211 */ /* 0x000fe400078208ff */
[-C--:B0-----:R-:W-:Y:S02]  /*12e00*/  @!P2 LEA.HI.X R11, R16, R3.reuse, R17, 0x1, P0 ;  /* 0x00000003100ba211 */ /* 0x081fe400000f0c11 */
[----:B------:R-:W-:-:S03]  /*12e10*/  @!P3 LEA.HI.X R15, R22, R3, R2, 0x1, P1 ;  /* 0x00000003160fb211 */ /* 0x000fc600008f0c02 */
[----:B------:R4:W-:Y:S04]  /*12e20*/  @!P2 ST.E.128 desc[UR38][R10.64], RZ ;  /* 0x000000ff0a00a985 */ /* 0x0009e8000c101d26 */
[----:B------:R4:W-:Y:S02]  /*12e30*/  @!P3 ST.E.128 desc[UR38][R14.64], RZ ;  /* 0x000000ff0e00b985 */ /* 0x0009e4000c101d26 */
.L_x_7196:
[----:B------:R-:W-:Y:S05]  /*12e40*/  BSYNC B1 ;  /* 0x0000000000017941 */ /* 0x000fea0003800000 */
.L_x_7195:
[----:B------:R-:W-:-:S03]  /*12e50*/  UMOV UR4, 0xffffffff ;  /* 0xffffffff00047882 */ /* 0x000fc60000000000 */
[----:B------:R-:W-:Y:S05]  /*12e60*/  BRA.DIV UR4, `(.L_x_7197) ;  /* 0x0000008204007947 */ /* 0x000fea000b800000 */
[----:B0-----:R0:W0:Y:S04]  /*12e70*/  SHFL.IDX PT, R3, R4, 0x2, 0x181f ;  /* 0x00581f0004037f89 */ /* 0x00102800000e0000 */
[----:B---34-:R3:W4:Y:S02]  /*12e80*/  SHFL.IDX PT, R14, R0, 0x2, 0x181f ;  /* 0x00581f00000e7f89 */ /* 0x01872400000e0000 */
.L_x_7401:
[----:B------:R-:W-:Y:S01]  /*12e90*/  VIADD R5, R6, 0x40 ;  /* 0x0000004006057836 */ /* 0x000fe20000000000 */
[----:B------:R-:W-:Y:S04]  /*12ea0*/  BSSY B1, `(.L_x_7198) ;  /* 0x000000c000017945 */ /* 0x000fe80003800000 */
[----:B------:R-:W-:-:S13]  /*12eb0*/  ISETP.GE.AND P0, PT, R5, R8, PT ;  /* 0x000000080500720c */ /* 0x000fda0003f06270 */
[----:B------:R-:W-:Y:S05]  /*12ec0*/  @P0 BRA `(.L_x_7199) ;  /* 0x0000000000240947 */ /* 0x000fea0003800000 */
[----:B------:R-:W-:Y:S02]  /*12ed0*/  ULDC UR4, c[0x0][0xac8] ;  /* 0x0002b20000047ab9 */ /* 0x000fe40000000800 */
[----:B------:R-:W-:Y:S02]  /*12ee0*/  ISETP.GE.AND P2, PT, R16, UR4, PT ;  /* 0x0000000410007c0c */ /* 0x000fe4000bf46270 */
[----:B------:R-:W-:-:S11]  /*12ef0*/  ISETP.GE.AND P3, PT, R22, UR4, PT ;  /* 0x0000000416007c0c */ /* 0x000fd6000bf66270 */
[-C--:B----4-:R-:W-:Y:S02]  /*12f00*/  @!P2 LEA R10, P0, R16, R14.reuse, 0x1 ;  /* 0x0000000e100aa211 */ /* 0x090fe400078008ff */
[----:B------:R-:W-:Y:S02]  /*12f10*/  @!P3 LEA R14, P1, R22, R14, 0x1 ;  /* 0x0000000e160eb211 */ /* 0x000fe400078208ff */
[-C--:B0-----:R-:W-:Y:S02]  /*12f20*/  @!P2 LEA.HI.X R11, R16, R3.reuse, R17, 0x1, P0 ;  /* 0x00000003100ba211 */ /* 0x081fe400000f0c11 */
[----:B------:R-:W-:-:S03]  /*12f30*/  @!P3 LEA.HI.X R15, R22, R3, R2, 0x1, P1 ;  /* 0x00000003160fb211 */ /* 0x000fc600008f0c02 */
[----:B------:R0:W-:Y:S04]  /*12f40*/  @!P2 ST.E.128 desc[UR38][R10.64], RZ ;  /* 0x000000ff0a00a985 */ /* 0x0001e8000c101d26 */
[----:B------:R0:W-:Y:S02]  /*12f50*/  @!P3 ST.E.128 desc[UR38][R14.64], RZ ;  /* 0x000000ff0e00b985 */ /* 0x0001e4000c101d26 */
.L_x_7199:
[----:B------:R-:W-:Y:S05]  /*12f60*/  BSYNC B1 ;  /* 0x0000000000017941 */ /* 0x000fea0003800000 */
.L_x_7198:
[----:B------:R-:W-:-:S03]  /*12f70*/  UMOV UR4, 0xffffffff ;  /* 0xffffffff00047882 */ /* 0x000fc60000000000 */
[----:B------:R-:W-:Y:S05]  /*12f80*/  BRA.DIV UR4, `(.L_x_7200) ;  /* 0x0000008204007947 */ /* 0x000fea000b800000 */
[----:B0-----:R0:W0:Y:S04]  /*12f90*/  SHFL.IDX PT, R3, R4, 0x3, 0x181f ;  /* 0x00781f0004037f89 */ /* 0x00102800000e0000 */
[----:B----4-:R4:W0:Y:S02]  /*12fa0*/  SHFL.IDX PT, R14, R0, 0x3, 0x181f ;  /* 0x00781f00000e7f89 */ /* 0x01082400000e0000 */
.L_x_7405:
[----:B--234-:R-:W-:-:S05]  /*12fb0*/  VIADD R0, R6, 0x60 ;  /* 0x0000006006007836 */ /* 0x01cfca0000000000 */
[----:B------:R-:W-:-:S13]  /*12fc0*/  ISETP.GE.AND P0, PT, R0, R8, PT ;  /* 0x000000080000720c */ /* 0x000fda0003f06270 */
        /* <DEDUP_REMOVED lines=8> */
[----:B------:R0:W-:Y:S04]  /*13050*/  @!P2 ST.E.128 desc[UR38][R4.64], RZ ;  /* 0x000000ff0400a985 */ /* 0x0001e8000c101d26 */
[----:B------:R0:W-:Y:S02]  /*13060*/  @!P3 ST.E.128 desc[UR38][R14.64], RZ ;  /* 0x000000ff0e00b985 */ /* 0x0001e4000c101d26 */
.L_x_7187:
[----:B------:R-:W-:Y:S05]  /*13070*/  BSYNC B0 ;  /* 0x0000000000007941 */ /* 0x000fea0003800000 */
.L_x_7178:
[----:B------:R-:W-:Y:S02]  /*13080*/  ULDC UR4, c[0x0][0xc3c] ;  /* 0x00030f0000047ab9 */ /* 0x000fe40000000800 */
[----:B-1----:R-:W-:-:S13]  /*13090*/  ISETP.GE.AND P0, PT, R43, UR4, PT ;  /* 0x000000042b007c0c */ /* 0x002fda000bf06270 */
[----:B------:R-:W-:Y:S05]  /*130a0*/  @!P0 BRA `(.L_x_7201) ;  /* 0xfffffee000208947 */ /* 0x000fea000383ffff */
[----:B------:R-:W-:Y:S05]  /*130b0*/  BRA `(.L_x_7005) ;  /* 0x0000006400947947 */ /* 0x000fea0003800000 */
.L_x_7003:
[----:B------:R-:W-:-:S08]  /*130c0*/  NOP ;  /* 0x0000000000007918 */ /* 0x000fd00000000000 */
[----:B--2---:R-:W0:-:S00]  /*130d0*/  USETMAXREG.DEALLOC.CTAPOOL 0x28 ;  /* 0x00000028000079c8 */ /* 0x004e0000080e0500 */
[----:B0-----:R-:W-:Y:S02]  /*130e0*/  LOP3.LUT R2, R2, 0x3, RZ, 0xc0, !PT ;  /* 0x0000000302027812 */ /* 0x001fe400078ec0ff */
[----:B------:R-:W-:Y:S02]  /*130f0*/  LOP3.LUT R32, R32, 0xfffffff7, RZ, 0xc0, !PT ;  /* 0xfffffff720207812 */ /* 0x000fe400078ec0ff */
[----:B------:R-:W-:Y:S02]  /*13100*/  MOV R4, RZ ;  /* 0x000000ff00047202 */ /* 0x000fe40000000f00 */
        /* <DEDUP_REMOVED lines=11> */
.L_x_7202:
        /* <DEDUP_REMOVED lines=16> */
[----:B--2---:R-:W1:Y:S02]  /*132c0*/  SHFL.UP PT, R6, R4, 0x1, RZ ;  /* 0x0420000004067989 */ /* 0x004e6400000e00ff */
        /* <DEDUP_REMOVED lines=24> */
.L_x_7208:
        /* <DEDUP_REMOVED lines=12> */
.L_x_7207:
[----:B------:R-:W-:Y:S05]  /*13510*/  BSYNC B0 ;  /* 0x0000000000007941 */ /* 0x000fea0003800000 */
.L_x_7206:
        /* <DEDUP_REMOVED lines=21> */
.L_x_7204:
        /* <DEDUP_REMOVED lines=15> */
.L_x_7209:
        /* <DEDUP_REMOVED lines=28> */
.L_x_7205:
[----:B------:R-:W-:Y:S01]  /*13920*/  IMAD.MOV.U32 R17, RZ, RZ, RZ ;  /* 0x000000ffff117224 */ /* 0x000fe200078e00ff */
[----:B------:R-:W-:Y:S01]  /*13930*/  MOV R18, RZ ;  /* 0x000000ff00127202 */ /* 0x000fe20000000f00 */
[----:B------:R-:W-:-:S07]  /*13940*/  IMAD.U32 R16, RZ, RZ, UR6 ;  /* 0x00000006ff107e24 */ /* 0x000fce000f8e00ff */
.L_x_7210:
[----:B------:R-:W-:-:S13]  /*13950*/  ISETP.NE.AND P0, PT, R5, RZ, PT ;  /* 0x000000ff0500720c */ /* 0x000fda0003f05270 */
[----:B------:R-:W0:Y:S01]  /*13960*/  @!P0 S2R R3, SR_CgaCtaId ;  /* 0x0000000000038919 */ /* 0x000e220000008800 */
[----:B------:R-:W-:-:S04]  /*13970*/  @!P0 MOV R2, 0x400 ;  /* 0x0000040000028802 */ /* 0x000fc80000000f00 */
[----:B0-----:R-:W-:-:S05]  /*13980*/  @!P0 LEA R2, R3, R2, 0x18 ;  /* 0x0000000203028211 */ /* 0x001fca00078ec0ff */
[----:B------:R1:W-:Y:S01]  /*13990*/  @!P0 STS.128 [R2+0x288d0], R16 ;  /* 0x0288d01002008388 */ /* 0x0003e20000000c00 */
[----:B------:R-:W-:Y:S06]  /*139a0*/  BAR.ARV 0x5, 0x180 ;  /* 0x0146000000007b1d */ /* 0x000fec0000002000 */
.L_x_7203:
        /* <DEDUP_REMOVED lines=8> */
[C---:B------:R-:W-:Y:S01]  /*13a30*/  SHF.L.U32 R31, R0.reuse, 0x3, RZ ;  /* 0x00000003001f7819 */ /* 0x040fe200000006ff */
[----:B------:R-:W-:Y:S01]  /*13a40*/  UMOV UR4, 0x400 ;  /* 0x0000040000047882 */ /* 0x000fe20000000000 */
[----:B------:R-:W-:Y:S01]  /*13a50*/  LOP3.LUT R4, R0, 0x7f, RZ, 0xc0, !PT ;  /* 0x0000007f00047812 */ /* 0x000fe200078ec0ff */
[----:B------:R-:W-:Y:S01]  /*13a60*/  BSSY B8, `(.L_x_7211) ;  /* 0x0000593000087945 */ /* 0x000fe20003800000 */
[C---:B------:R-:W-:Y:S01]  /*13a70*/  LOP3.LUT R3, R31.reuse, 0x1f8, RZ, 0xc0, !PT ;  /* 0x000001f81f037812 */ /* 0x040fe200078ec0ff */
[----:B------:R-:W-:Y:S01]  /*13a80*/  IMAD.MOV.U32 R29, RZ, RZ, 0x1 ;  /* 0x00000001ff1d7424 */ /* 0x000fe200078e00ff */
[----:B------:R-:W-:Y:S01]  /*13a90*/  LOP3.LUT R31, R31, 0x38, RZ, 0xc0, !PT ;  /* 0x000000381f1f7812 */ /* 0x000fe200078ec0ff */
[----:B------:R-:W-:Y:S01]  /*13aa0*/  IMAD.SHL.U32 R36, R4, 0x8, RZ ;  /* 0x0000000804247824 */ /* 0x000fe200078e00ff */
[----:B------:R-:W-:Y:S01]  /*13ab0*/  LOP3.LUT R3, R3, 0x38, R0, 0x78, !PT ;  /* 0x0000003803037812 */ /* 0x000fe200078e7800 */
[----:B------:R-:W-:Y:S01]  /*13ac0*/  IMAD.MOV.U32 R28, RZ, RZ, 0x1 ;  /* 0x00000001ff1c7424 */ /* 0x000fe200078e00ff */
[----:B------:R-:W-:Y:S01]  /*13ad0*/  MOV R27, RZ ;  /* 0x000000ff001b7202 */ /* 0x000fe20000000f00 */
[----:B------:R-:W-:Y:S01]  /*13ae0*/  ULDC.64 UR40, c[0x0][0x198] ;  /* 0x0000660000287ab9 */ /* 0x000fe20000000a00 */
[----:B------:R-:W-:Y:S01]  /*13af0*/  LOP3.LUT R36, R3, 0x200, R36, 0xf8, !PT ;  /* 0x0000020003247812 */ /* 0x000fe200078ef824 */
[----:B------:R-:W-:Y:S01]  /*13b00*/  ULDC UR36, c[0x0][0xc] ;  /* 0x0000030000247ab9 */ /* 0x000fe20000000800 */
[----:B------:R-:W-:-:S02]  /*13b10*/  MOV R25, RZ ;  /* 0x000000ff00197202 */ /* 0x000fc40000000f00 */
[----:B------:R-:W-:Y:S01]  /*13b20*/  LOP3.LUT R30, R31, 0x40, RZ, 0xfc, !PT ;  /* 0x000000401f1e7812 */ /* 0x000fe200078efcff */
[----:B0-----:R-:W-:-:S06]  /*13b30*/  ULEA UR4, UR5, UR4, 0x18 ;  /* 0x0000000405047291 */ /* 0x001fcc000f8ec03f */
[----:B------:R-:W-:Y:S01]  /*13b40*/  IMAD.U32 R22, RZ, RZ, UR4 ;  /* 0x00000004ff167e24 */ /* 0x000fe2000f8e00ff */
[----:B--2---:R-:W-:-:S05]  /*13b50*/  LOP3.LUT R0, R2, 0x2, RZ, 0xfc, !PT ;  /* 0x0000000202007812 */ /* 0x004fca00078efcff */
[----:B------:R0:W-:Y:S04]  /*13b60*/  STL [R1+0x2c], R0 ;  /* 0x00002c0001007387 */ /* 0x0001e80000100800 */
[----:B------:R1:W-:Y:S01]  /*13b70*/  STL [R1+0x24], RZ ;  /* 0x000024ff01007387 */ /* 0x0003e20000100800 */
[----:B0-----:R-:W-:-:S05]  /*13b80*/  IMAD R0, R36, 0x2, R22 ;  /* 0x0000000224007824 */ /* 0x001fca00078e0216 */
[----:B------:R1:W-:Y:S02]  /*13b90*/  STL [R1+0x8], R0 ;  /* 0x0000080001007387 */ /* 0x0003e40000100800 */
.L_x_7310:
[----:B0-----:R-:W0:Y:S02]  /*13ba0*/  LDC.64 R2, c[0x0][0xc88] ;  /* 0x00032200ff027b82 */ /* 0x001e240000000a00 */
[----:B0-----:R-:W-:-:S05]  /*13bb0*/  IMAD.WIDE R2, R19, 0x4, R2 ;  /* 0x0000000413027825 */ /* 0x001fca00078e0202 */
[----:B-1----:R-:W1:Y:S01]  /*13bc0*/  LDG.E R33, desc[UR38][R2.64] ;  /* 0x0000002602217981 */ /* 0x002e62000c1e1900 */
[----:B------:R-:W-:Y:S05]  /*13bd0*/  YIELD ;  /* 0x0000000000007946 */ /* 0x000fea0003800000 */
[----:B------:R-:W-:Y:S01]  /*13be0*/  ULDC.64 UR4, c[0x0][0xa28] ;  /* 0x00028a0000047ab9 */ /* 0x000fe20000000a00 */
[----:B------:R-:W-:Y:S01]  /*13bf0*/  IMAD.MOV.U32 R9, RZ, RZ, RZ ;  /* 0x000000ffff097224 */ /* 0x000fe200078e00ff */
[----:B------:R-:W-:Y:S01]  /*13c00*/  ISETP.NE.U32.AND P0, PT, RZ, UR4, PT ;  /* 0x00000004ff007c0c */ /* 0x000fe2000bf05070 */
[----:B------:R-:W-:Y:S01]  /*13c10*/  IMAD.MOV.U32 R6, RZ, RZ, RZ ;  /* 0x000000ffff067224 */ /* 0x000fe200078e00ff */
[----:B------:R-:W-:Y:S01]  /*13c20*/  ULDC.64 UR8, c[0x0][0xa18] ;  /* 0x0002860000087ab9 */ /* 0x000fe20000000a00 */
[----:B------:R-:W-:Y:S01]  /*13c30*/  ULDC.64 UR6, c[0x0][0xa10] ;  /* 0x0002840000067ab9 */ /* 0x000fe20000000a00 */
[----:B------:R-:W-:-:S02]  /*13c40*/  ISETP.NE.AND.EX P0, PT, RZ, UR5, PT, P0 ;  /* 0x00000005ff007c0c */ /* 0x000fc4000bf05300 */
[----:B-1----:R-:W-:-:S11]  /*13c50*/  SHF.R.S32.HI R0, RZ, 0x1f, R33 ;  /* 0x0000001fff007819 */ /* 0x002fd60000011421 */
[C---:B------:R-:W-:Y:S02]  /*13c60*/  @P0 LEA R2, P1, R33.reuse, UR4, 0x2 ;  /* 0x0000000421020c11 */ /* 0x040fe4000f8210ff */
[C---:B------:R-:W-:Y:S01]  /*13c70*/  SHF.L.U32 R23, R33.reuse, 0x2, RZ ;  /* 0x0000000221177819 */ /* 0x040fe200000006ff */
[----:B------:R0:W-:Y:S01]  /*13c80*/  STL [R1+0x18], R0 ;  /* 0x0000180001007387 */ /* 0x0001e20000100800 */
[----:B------:R-:W-:Y:S01]  /*13c90*/  @P0 LEA.HI.X R3, R33, UR5, R0, 0x2, P1 ;  /* 0x0000000521030c11 */ /* 0x000fe200088f1400 */
[----:B------:R-:W-:-:S04]  /*13ca0*/  ULDC.64 UR4, c[0x0][0xa00] ;  /* 0x0002800000047ab9 */ /* 0x000fc80000000a00 */
[----:B--2---:R1:W2:Y:S01]  /*13cb0*/  @P0 LDG.E R9, desc[UR38][R2.64] ;  /* 0x0000002602090981 */ /* 0x0042a2000c1e1900 */
[----:B------:R-:W-:Y:S02]  /*13cc0*/  ISETP.NE.U32.AND P0, PT, RZ, UR4, PT ;  /* 0x00000004ff007c0c */ /* 0x000fe4000bf05070 */
[----:B------:R-:W-:Y:S01]  /*13cd0*/  SHF.L.U64.HI R24, R33, 0x2, R0 ;  /* 0x0000000221187819 */ /* 0x000fe20000010200 */
[----:B0-----:R-:W-:Y:S01]  /*13ce0*/  IMAD.MOV.U32 R0, RZ, RZ, RZ ;  /* 0x000000ffff007224 */ /* 0x001fe200078e00ff */
[----:B------:R-:W-:Y:S02]  /*13cf0*/  ISETP.NE.AND.EX P0, PT, RZ, UR5, PT, P0 ;  /* 0x00000005ff007c0c */ /* 0x000fe4000bf05300 */
[----:B------:R-:W-:Y:S02]  /*13d00*/  ISETP.NE.U32.AND P2, PT, RZ, UR8, PT ;  /* 0x00000008ff007c0c */ /* 0x000fe4000bf45070 */
[----:B------:R-:W-:Y:S02]  /*13d10*/  ISETP.NE.U32.AND P1, PT, RZ, UR6, PT ;  /* 0x00000006ff007c0c */ /* 0x000fe4000bf25070 */
[----:B-1----:R-:W-:-:S02]  /*13d20*/  IADD3 R2, P3, R23, UR4, RZ ;  /* 0x0000000417027c10 */ /* 0x002fc4000ff7e0ff */
[----:B------:R-:W-:Y:S02]  /*13d30*/  ISETP.NE.AND.EX P2, PT, RZ, UR9, PT, P2 ;  /* 0x00000009ff007c0c */ /* 0x000fe4000bf45320 */
[C---:B------:R-:W-:Y:S02]  /*13d40*/  IADD3.X R3, R24.reuse, UR5, RZ, P3, !PT ;  /* 0x0000000518037c10 */ /* 0x040fe40009ffe4ff */
[----:B------:R-:W-:Y:S02]  /*13d50*/  ISETP.NE.AND.EX P1, PT, RZ, UR7, PT, P1 ;  /* 0x00000007ff007c0c */ /* 0x000fe4000bf25310 */
[----:B------:R-:W-:Y:S01]  /*13d60*/  IADD3 R4, P4, R23, UR6, RZ ;  /* 0x0000000617047c10 */ /* 0x000fe2000ff9e0ff */
[----:B------:R-:W3:Y:S01]  /*13d70*/  @P0 LDG.E R6, desc[UR38][R2.64] ;  /* 0x0000002602060981 */ /* 0x000ee2000c1e1900 */
[----:B------:R-:W-:Y:S02]  /*13d80*/  ULDC UR4, c[0x0][0x288] ;  /* 0x0000a20000047ab9 */ /* 0x000fe40000000800 */
[----:B------:R-:W-:Y:S01]  /*13d90*/  MOV R8, UR4 ;  /* 0x0000000400087c02 */ /* 0x000fe20008000f00 */
[----:B------:R-:W-:Y:S01]  /*13da0*/  ULDC.64 UR4, c[0x0][0x418] ;  /* 0x0001060000047ab9 */ /* 0x000fe20000000a00 */
[----:B------:R-:W-:-:S05]  /*13db0*/  IADD3.X R5, R24, UR7, RZ, P4, !PT ;  /* 0x0000000718057c10 */ /* 0x000fca000a7fe4ff */
[----:B------:R-:W5:Y:S04]  /*13dc0*/  @P1 LDG.E R0, desc[UR38][R4.64] ;  /* 0x0000002604001981 */ /* 0x000f68000c1e1900 */
[----:B---3--:R0:W-:Y:S02]  /*13dd0*/  STL [R1+0x10], R6 ;  /* 0x0000100601007387 */ /* 0x0081e40000100800 */
[----:B0-----:R-:W-:-:S04]  /*13de0*/  @P2 IADD3 R6, P3, R23, UR8, RZ ;  /* 0x0000000817062c10 */ /* 0x001fc8000ff7e0ff */
[----:B------:R-:W-:-:S05]  /*13df0*/  @P2 IADD3.X R7, R24, UR9, RZ, P3, !PT ;  /* 0x0000000918072c10 */ /* 0x000fca0009ffe4ff */
[----:B------:R0:W3:Y:S01]  /*13e00*/  @P2 LDG.E R8, desc[UR38][R6.64] ;  /* 0x0000002606082981 */ /* 0x0000e2000c1e1900 */
[----:B------:R-:W-:-:S03]  /*13e10*/  UISETP.NE.U32.AND UP0, UPT, UR4, URZ, UPT ;  /* 0x0000003f0400728c */ /* 0x000fc6000bf05070 */
[----:B------:R-:W-:Y:S01]  /*13e20*/  ULDC UR4, c[0x0][0x424] ;  /* 0x0001090000047ab9 */ /* 0x000fe20000000800 */
[----:B------:R-:W-:-:S03]  /*13e30*/  UISETP.NE.AND.EX UP0, UPT, UR5, URZ, UPT, UP0 ;  /* 0x0000003f0500728c */ /* 0x000fc6000bf05300 */
[----:B------:R-:W-:Y:S01]  /*13e40*/  ULDC UR5, c[0x0][0x2f0] ;  /* 0x0000bc0000057ab9 */ /* 0x000fe20000000800 */
[----:B------:R-:W-:-:S04]  /*13e50*/  USEL UR4, UR4, 0x1, UP0 ;  /* 0x0000000104047887 */ /* 0x000fc80008000000 */
[----:B------:R-:W-:Y:S01]  /*13e60*/  UIMAD UR4, UR4, UR5, URZ ;  /* 0x00000005040472a4 */ /* 0x000fe2000f8e023f */
[----:B--2---:R-:W-:Y:S02]  /*13e70*/  STL [R1], R9 ;  /* 0x0000000901007387 */ /* 0x004fe40000100800 */
[----:B------:R-:W-:Y:S02]  /*13e80*/  ULDC UR5, c[0x0][0x348] ;  /* 0x0000d20000057ab9 */ /* 0x000fe40000000800 */
[----:B0-----:R-:W-:Y:S01]  /*13e90*/  IMAD.U32 R6, RZ, RZ, UR5 ;  /* 0x00000005ff067e24 */ /* 0x001fe2000f8e00ff */
[----:B---3--:R0:W-:Y:S02]  /*13ea0*/  STL [R1+0x1c], R8 ;  /* 0x00001c0801007387 */ /* 0x0081e40000100800 */
[----:B0-----:R-:W-:Y:S01]  /*13eb0*/  IMAD.U32 R8, RZ, RZ, UR4 ;  /* 0x00000004ff087e24 */ /* 0x001fe2000f8e00ff */
[----:B------:R-:W-:Y:S06]  /*13ec0*/  @P2 BRA `(.L_x_7212) ;  /* 0x0000000000142947 */ /* 0x000fec0003800000 */
[----:B------:R-:W-:Y:S05]  /*13ed0*/  @!P0 BRA `(.L_x_7212) ;  /* 0x0000000000108947 */ /* 0x000fea0003800000 */
[----:B------:R-:W2:Y:S04]  /*13ee0*/  LDG.E R10, desc[UR38][R2.64] ;  /* 0x00000026020a7981 */ /* 0x000ea8000c1e1900 */
[----:B------:R-:W2:Y:S02]  /*13ef0*/  LDG.E R7, desc[UR38][R2.64+0x4] ;  /* 0x0000042602077981 */ /* 0x000ea4000c1e1900 */
[----:B--2---:R-:W-:-:S05]  /*13f00*/  IADD3 R2, -R10, R7, RZ ;  /* 0x000000070a027210 */ /* 0x004fca0007ffe1ff */
[----:B------:R0:W-:Y:S02]  /*13f10*/  STL [R1+0x1c], R2 ;  /* 0x00001c0201007387 */ /* 0x0001e40000100800 */
.L_x_7212:
[----:B------:R-:W-:Y:S01]  /*13f20*/  ULDC.64 UR4, c[0x0][0xa20] ;  /* 0x0002880000047ab9 */ /* 0x000fe20000000a00 */
[----:B------:R-:W-:Y:S01]  /*13f30*/  IMAD.MOV.U32 R34, RZ, RZ, R33 ;  /* 0x000000ffff227224 */ /* 0x000fe200078e0021 */
[----:B------:R-:W-:-:S04]  /*13f40*/  ISETP.NE.U32.AND P0, PT, RZ, UR4, PT ;  /* 0x00000004ff007c0c */ /* 0x000fc8000bf05070 */
[----:B------:R-:W-:-:S13]  /*13f50*/  ISETP.NE.AND.EX P0, PT, RZ, UR5, PT, P0 ;  /* 0x00000005ff007c0c */ /* 0x000fda000bf05300 */
[----:B------:R-:W-:Y:S05]  /*13f60*/  @!P0 BRA `(.L_x_7213) ;  /* 0x0000000000108947 */ /* 0x000fea0003800000 */
[----:B0-----:R-:W-:-:S04]  /*13f70*/  IADD3 R2, P0, R23, UR4, RZ ;  /* 0x0000000417027c10 */ /* 0x001fc8000ff1e0ff */
[----:B------:R-:W-:-:S05]  /*13f80*/  IADD3.X R3, R24, UR5, RZ, P0, !PT ;  /* 0x0000000518037c10 */ /* 0x000fca00087fe4ff */
[----:B------:R1:W5:Y:S01]  /*13f90*/  LDG.E R8, desc[UR38][R2.64] ;  /* 0x0000002602087981 */ /* 0x000362000c1e1900 */
[----:B------:R-:W-:Y:S05]  /*13fa0*/  BRA `(.L_x_7214) ;  /* 0x0000000000247947 */ /* 0x000fea0003800000 */
.L_x_7213:
        /* <DEDUP_REMOVED lines=9> */
.L_x_7214:
[----:B-1----:R-:W2:Y:S04]  /*14040*/  @P1 LDG.E R3, desc[UR38][R4.64] ;  /* 0x0000002604031981 */ /* 0x002ea8000c1e1900 */
[----:B0-----:R-:W2:Y:S01]  /*14050*/  @P1 LDG.E R2, desc[UR38][R4.64+0x4] ;  /* 0x0000042604021981 */ /* 0x001ea2000c1e1900 */
[----:B------:R-:W-:Y:S01]  /*14060*/  BSSY B0, `(.L_x_7215) ;  /* 0x000011a000007945 */ /* 0x000fe20003800000 */
[----:B--2---:R-:W-:Y:S01]  /*14070*/  @P1 IADD3 R6, -R3, R2, RZ ;  /* 0x0000000203061210 */ /* 0x004fe20007ffe1ff */
[----:B-----5:R-:W-:-:S04]  /*14080*/  IMAD.IADD R3, R8, 0x1, -R9 ;  /* 0x0000000108037824 */ /* 0x020fc800078e0a09 */
[----:B------:R-:W-:-:S05]  /*14090*/  IMAD.IADD R37, R3, 0x1, R6 ;  /* 0x0000000103257824 */ /* 0x000fca00078e0206 */
[----:B------:R-:W-:-:S04]  /*140a0*/  IADD3 R2, R37, 0x7f, RZ ;  /* 0x0000007f25027810 */ /* 0x000fc80007ffe0ff */
[----:B------:R-:W-:-:S04]  /*140b0*/  SHF.R.S32.HI R7, RZ, 0x1f, R2 ;  /* 0x0000001fff077819 */ /* 0x000fc80000011402 */
[----:B------:R-:W-:-:S04]  /*140c0*/  LEA.HI R4, R7, R2, RZ, 0x7 ;  /* 0x0000000207047211 */ /* 0x000fc800078f38ff */
[----:B------:R-:W-:Y:S01]  /*140d0*/  LOP3.LUT R2, R4, 0xffffff80, RZ, 0xc0, !PT ;  /* 0xffffff8004027812 */ /* 0x000fe200078ec0ff */
[----:B------:R0:W-:Y:S03]  /*140e0*/  STL [R1+0x20], R4 ;  /* 0x0000200401007387 */ /* 0x0001e60000100800 */
[----:B------:R-:W-:Y:S01]  /*140f0*/  VIADDMNMX R7, R2, -R3, R6, PT ;  /* 0x8000000302077246 */ /* 0x000fe20003800106 */
[----:B------:R-:W-:-:S05]  /*14100*/  IMAD.MOV R2, RZ, RZ, -R3 ;  /* 0x000000ffff027224 */ /* 0x000fca00078e0a03 */
[----:B------:R-:W-:-:S04]  /*14110*/  VIMNMX R2, RZ, R2, !PT ;  /* 0x00000002ff027248 */ /* 0x000fc80007fe0100 */
[----:B------:R-:W-:Y:S02]  /*14120*/  ISETP.GT.AND P0, PT, R7, R2, PT ;  /* 0x000000020700720c */ /* 0x000fe40003f04270 */
[----:B0-----:R-:W-:-:S11]  /*14130*/  SHF.R.U32.HI R4, RZ, 0x7, R2 ;  /* 0x00000007ff047819 */ /* 0x001fd60000011602 */
[----:B------:R-:W-:-:S05]  /*14140*/  @P0 VIADD R3, R7, 0x7f ;  /* 0x0000007f07030836 */ /* 0x000fca0000000000 */
[----:B------:R-:W-:-:S04]  /*14150*/  @P0 SHF.R.S32.HI R2, RZ, 0x1f, R3 ;  /* 0x0000001fff020819 */ /* 0x000fc80000011403 */
[----:B------:R-:W-:Y:S02]  /*14160*/  @P0 LEA.HI R2, R2, R3, RZ, 0x7 ;  /* 0x0000000302020211 */ /* 0x000fe400078f38ff */
[-C--:B------:R-:W-:Y:S02]  /*14170*/  MOV R3, R4.reuse ;  /* 0x0000000400037202 */ /* 0x080fe40000000f00 */
        /* <DEDUP_REMOVED lines=11> */
.L_x_7408:
[----:B-1----:R-:W-:Y:S02]  /*14230*/  ISETP.NE.AND P0, PT, R14, RZ, PT ;  /* 0x000000ff0e00720c */ /* 0x002fe40003f05270 */
[----:B------:R-:W-:-:S11]  /*14240*/  PLOP3.LUT P6, PT, PT, PT, PT, 0x8, 0x0 ;  /* 0x000000000000781c */ /* 0x000fd60003fce170 */
[----:B------:R-:W-:Y:S05]  /*14250*/  @P0 BRA `(.L_x_7218) ;  /* 0x00000000000c0947 */ /* 0x000fea0003800000 */
[----:B------:R-:W-:-:S03]  /*14260*/  UMOV UR4, 0xffffffff ;  /* 0xffffffff00047882 */ /* 0x000fc60000000000 */
[----:B------:R-:W-:Y:S05]  /*14270*/  BRA.DIV UR4, `(.L_x_7219) ;  /* 0x0000006e04c07947 */ /* 0x000fea000b800000 */
[----:B------:R-:W-:-:S13]  /*14280*/  ELECT P6, URZ, PT ;  /* 0x00000000003f782f */ /* 0x000fda00038c0000 */
.L_x_7218:
        /* <DEDUP_REMOVED lines=9> */
.L_x_7411:
[----:B------:R-:W-:Y:S05]  /*14320*/  BSYNC B1 ;  /* 0x0000000000017941 */ /* 0x000fea0003800000 */
.L_x_7220:
[----:B------:R-:W-:Y:S04]  /*14330*/  BSSY B1, `(.L_x_7222) ;  /* 0x000006e000017945 */ /* 0x000fe80003800000 */
[----:B------:R-:W-:Y:S05]  /*14340*/  @!P6 BRA `(.L_x_7223) ;  /* 0x0000000400b0e947 */ /* 0x000fea0003800000 */
[----:B0-----:R-:W-:Y:S01]  /*14350*/  LEA R5, R27, R22, 0x3 ;  /* 0x000000161b057211 */ /* 0x001fe200078e18ff */
[----:B------:R-:W0:Y:S01]  /*14360*/  S2R R7, SR_TID.X ;  /* 0x0000000000077919 */ /* 0x000e220000002100 */
[----:B------:R-:W-:Y:S01]  /*14370*/  SHF.L.U32 R6, R29, 0x1f, RZ ;  /* 0x0000001f1d067819 */ /* 0x000fe200000006ff */
[----:B------:R-:W-:Y:S03]  /*14380*/  BSSY B2, `(.L_x_7224) ;  /* 0x0000005000027945 */ /* 0x000fe60003800000 */
[----:B------:R-:W1:Y:S01]  /*14390*/  SYNCS.PHASECHK.TRANS64.TRYWAIT P0, [R5+URZ+0x288a0], R6 ;  /* 0x0288a006050075a7 */ /* 0x000e62000800017f */
[----:B0-----:R-:W-:-:S04]  /*143a0*/  LOP3.LUT R7, R7, 0x7f, RZ, 0xc0, !PT ;  /* 0x0000007f07077812 */ /* 0x001fc800078ec0ff */
[----:B------:R-:W-:Y:S01]  /*143b0*/  ISETP.NE.AND P1, PT, R7, RZ, PT ;  /* 0x000000ff0700720c */ /* 0x000fe20003f25270 */
[----:B-1----:R-:W-:-:S12]  /*143c0*/  @!P0 BRA `(.L_x_7225) ;  /* 0x0000006c00a08947 */ /* 0x002fd80003800000 */
.L_x_7412:
[----:B------:R-:W-:Y:S05]  /*143d0*/  BSYNC B2 ;  /* 0x0000000000027941 */ /* 0x000fea0003800000 */
.L_x_7224:
[----:B------:R-:W-:Y:S04]  /*143e0*/  BSSY B2, `(.L_x_7226) ;  /* 0x0000009000027945 */ /* 0x000fe80003800000 */
[----:B------:R-:W-:Y:S05]  /*143f0*/  @P1 BRA `(.L_x_7227) ;  /* 0x00000000001c1947 */ /* 0x000fea0003800000 */
[----:B------:R-:W1:Y:S01]  /*14400*/  S2R R8, SR_TID.X ;  /* 0x0000000000087919 */ /* 0x000e620000002100 */
[----:B------:R-:W-:-:S04]  /*14410*/  IMAD.MOV.U32 R7, RZ, RZ, 0x8000 ;  /* 0x00008000ff077424 */ /* 0x000fc800078e00ff */
[----:B------:R2:W-:Y:S01]  /*14420*/  SYNCS.ARRIVE.TRANS64 RZ, [R5+URZ+0x28890], R7 ;  /* 0x0288900705ff79a7 */ /* 0x0005e2000800003f */
[----:B-1----:R-:W-:-:S04]  /*14430*/  LOP3.LUT R8, R8, 0x1f, RZ, 0xc0, !PT ;  /* 0x0000001f08087812 */ /* 0x002fc800078ec0ff */
[----:B------:R-:W-:-:S13]  /*14440*/  ISETP.NE.AND P0, PT, R8, RZ, PT ;  /* 0x000000ff0800720c */ /* 0x000fda0003f05270 */
[----:B--2---:R-:W-:Y:S05]  /*14450*/  @!P0 BRA `(.L_x_7227) ;  /* 0x0000000000048947 */ /* 0x004fea0003800000 */
[----:B------:R-:W-:Y:S01]  /*14460*/  BPT.TRAP 0x1 ;  /* 0x000000040000795c */ /* 0x000fe20000300000 */
.L_x_7227:
[----:B------:R-:W-:Y:S05]  /*14470*/  BSYNC B2 ;  /* 0x0000000000027941 */ /* 0x000fea0003800000 */
.L_x_7226:
[----:B------:R-:W-:Y:S01]  /*14480*/  IMAD.MOV.U32 R12, RZ, RZ, RZ ;  /* 0x000000ffff0c7224 */ /* 0x000fe200078e00ff */
[----:B------:R-:W-:Y:S01]  /*14490*/  LEA R7, R3, R0, 0x7 ;  /* 0x0000000003077211 */ /* 0x000fe200078e38ff */
[----:B------:R-:W-:Y:S01]  /*144a0*/  IMAD R8, R27, 0x8000, R22 ;  /* 0x000080001b087824 */ /* 0x000fe200078e0216 */
[----:B------:R-:W-:Y:S01]  /*144b0*/  UIADD3 UR4, UP0, UR40, 0x570, URZ ;  /* 0x0000057028047890 */ /* 0x000fe2000ff1e03f */
[----:B------:R-:W-:Y:S01]  /*144c0*/  PLOP3.LUT P0, PT, PT, PT, PT, 0x80, 0x0 ;  /* 0x000000000000781c */ /* 0x000fe20003f0f070 */
[----:B------:R-:W-:Y:S01]  /*144d0*/  VIADD R10, R5, 0x28890 ;  /* 0x00028890050a7836 */ /* 0x000fe20000000000 */
[----:B------:R-:W-:Y:S01]  /*144e0*/  R2UR UR10, R12 ;  /* 0x000000000c0a72ca */ /* 0x000fe200000e0000 */
[----:B------:R-:W-:Y:S01]  /*144f0*/  VIADD R7, R7, 0xffffff80 ;  /* 0xffffff8007077836 */ /* 0x000fe20000000000 */
[----:B------:R-:W-:Y:S01]  /*14500*/  SHF.L.U32 R9, R27, 0xe, RZ ;  /* 0x0000000e1b097819 */ /* 0x000fe200000006ff */
[----:B------:R-:W-:Y:S01]  /*14510*/  VIADD R11, R8, 0x18400 ;  /* 0x00018400080b7836 */ /* 0x000fe20000000000 */
[----:B------:R-:W-:Y:S01]  /*14520*/  UIADD3.X UR5, URZ, UR41, URZ, UP0, !UPT ;  /* 0x000000293f057290 */ /* 0x000fe200087fe43f */
[----:B------:R-:W-:Y:S01]  /*14530*/  UMOV UR6, 0x0 ;  /* 0x0000000000067882 */ /* 0x000fe20000000000 */
[----:B------:R-:W-:-:S10]  /*14540*/  UMOV UR7, 0x12f00000 ;  /* 0x12f0000000077882 */ /* 0x000fd40000000000 */
.L_x_7228:
        /* <DEDUP_REMOVED lines=16> */
.L_x_7229:
        /* <DEDUP_REMOVED lines=13> */
.L_x_7413:
[----:B------:R-:W-:Y:S05]  /*14720*/  BSYNC B2 ;  /* 0x0000000000027941 */ /* 0x000fea0003800000 */
.L_x_7230:
[----:B------:R-:W-:Y:S01]  /*14730*/  BSSY B2, `(.L_x_7232) ;  /* 0x000000b000027945 */ /* 0x000fe20003800000 */
[----:B------:R-:W-:Y:S01]  /*14740*/  IMAD.MOV.U32 R10, RZ, RZ, 0x0 ;  /* 0x00000000ff0a7424 */ /* 0x000fe200078e00ff */
[----:B------:R-:W-:Y:S02]  /*14750*/  MOV R11, 0x12f00000 ;  /* 0x12f00000000b7802 */ /* 0x000fe40000000f00 */
[----:B------:R-:W-:Y:S05]  /*14760*/  @P1 BRA `(.L_x_7233) ;  /* 0x00000000001c1947 */ /* 0x000fea0003800000 */
[----:B------:R-:W2:Y:S01]  /*14770*/  S2R R8, SR_TID.X ;  /* 0x0000000000087919 */ /* 0x000ea20000002100 */
[----:B01----:R-:W-:-:S04]  /*14780*/  IMAD.MOV.U32 R6, RZ, RZ, 0x8000 ;  /* 0x00008000ff067424 */ /* 0x003fc800078e00ff */
[----:B------:R3:W-:Y:S01]  /*14790*/  SYNCS.ARRIVE.TRANS64 RZ, [R5+URZ+0x288b0], R6 ;  /* 0x0288b00605ff79a7 */ /* 0x0007e2000800003f */
[----:B--2---:R-:W-:-:S04]  /*147a0*/  LOP3.LUT R8, R8, 0x1f, RZ, 0xc0, !PT ;  /* 0x0000001f08087812 */ /* 0x004fc800078ec0ff */
[----:B------:R-:W-:-:S13]  /*147b0*/  ISETP.NE.AND P0, PT, R8, RZ, PT ;  /* 0x000000ff0800720c */ /* 0x000fda0003f05270 */
[----:B---3--:R-:W-:Y:S05]  /*147c0*/  @!P0 BRA `(.L_x_7233) ;  /* 0x0000000000048947 */ /* 0x008fea0003800000 */
[----:B------:R-:W-:Y:S01]  /*147d0*/  BPT.TRAP 0x1 ;  /* 0x000000040000795c */ /* 0x000fe20000300000 */
.L_x_7233:
[----:B------:R-:W-:Y:S05]  /*147e0*/  BSYNC B2 ;  /* 0x0000000000027941 */ /* 0x000fea0003800000 */
.L_x_7232:
[----:B------:R-:W-:Y:S01]  /*147f0*/  R2UR UR10, R12 ;  /* 0x000000000c0a72ca */ /* 0x000fe200000e0000 */
[----:B------:R-:W-:Y:S01]  /*14800*/  IMAD R9, R9, 0x2, R22 ;  /* 0x0000000209097824 */ /* 0x000fe200078e0216 */
[----:B------:R-:W-:Y:S01]  /*14810*/  R2UR UR6, R10 ;  /* 0x000000000a0672ca */ /* 0x000fe200000e0000 */
[----:B------:R-:W-:Y:S01]  /*14820*/  UIADD3 UR4, UP0, UR40, 0x670, URZ ;  /* 0x0000067028047890 */ /* 0x000fe2000ff1e03f */
[----:B------:R-:W-:Y:S01]  /*14830*/  R2UR UR7, R11 ;  /* 0x000000000b0772ca */ /* 0x000fe200000e0000 */
[----:B01----:R-:W-:Y:S01]  /*14840*/  VIADD R6, R9, 0x400 ;  /* 0x0000040009067836 */ /* 0x003fe20000000000 */
[----:B------:R-:W-:Y:S01]  /*14850*/  PLOP3.LUT P0, PT, PT, PT, PT, 0x80, 0x0 ;  /* 0x000000000000781c */ /* 0x000fe20003f0f070 */
[----:B------:R-:W-:Y:S01]  /*14860*/  UIADD3.X UR5, URZ, UR41, URZ, UP0, !UPT ;  /* 0x000000293f057290 */ /* 0x000fe200087fe43f */
[----:B------:R-:W-:-:S11]  /*14870*/  IADD3 R5, R5, 0x288b0, RZ ;  /* 0x000288b005057810 */ /* 0x000fd60007ffe0ff */
.L_x_7234:
        /* <DEDUP_REMOVED lines=15> */
.L_x_7235:
        /* <DEDUP_REMOVED lines=10> */
.L_x_7223:
[----:B------:R-:W-:Y:S05]  /*14a10*/  BSYNC B1 ;  /* 0x0000000000017941 */ /* 0x000fea0003800000 */
.L_x_7222:
        /* <DEDUP_REMOVED lines=9> */
.L_x_7250:
        /* <DEDUP_REMOVED lines=11> */
.L_x_7414:
[----:B------:R-:W-:Y:S05]  /*14b60*/  BSYNC B2 ;  /* 0x0000000000027941 */ /* 0x000fea0003800000 */
.L_x_7238:
[----:B------:R-:W-:Y:S04]  /*14b70*/  BSSY B2, `(.L_x_7240) ;  /* 0x0000009000027945 */ /* 0x000fe80003800000 */
[----:B------:R-:W-:Y:S05]  /*14b80*/  @P2 BRA `(.L_x_7241) ;  /* 0x00000000001c2947 */ /* 0x000fea0003800000 */
[----:B0-----:R-:W0:Y:S01]  /*14b90*/  S2R R5, SR_TID.X ;  /* 0x0000000000057919 */ /* 0x001e220000002100 */
[----:B------:R-:W-:-:S04]  /*14ba0*/  MOV R3, 0x8000 ;  /* 0x0000800000037802 */ /* 0x000fc80000000f00 */
[----:B------:R2:W-:Y:S01]  /*14bb0*/  SYNCS.ARRIVE.TRANS64 RZ, [R8+URZ+0x28890], R3 ;  /* 0x0288900308ff79a7 */ /* 0x0005e2000800003f */
[----:B0-----:R-:W-:-:S04]  /*14bc0*/  LOP3.LUT R5, R5, 0x1f, RZ, 0xc0, !PT ;  /* 0x0000001f05057812 */ /* 0x001fc800078ec0ff */
[----:B------:R-:W-:-:S13]  /*14bd0*/  ISETP.NE.AND P1, PT, R5, RZ, PT ;  /* 0x000000ff0500720c */ /* 0x000fda0003f25270 */
[----:B--2---:R-:W-:Y:S05]  /*14be0*/  @!P1 BRA `(.L_x_7241) ;  /* 0x0000000000049947 */ /* 0x004fea0003800000 */
[----:B------:R-:W-:Y:S01]  /*14bf0*/  BPT.TRAP 0x1 ;  /* 0x000000040000795c */ /* 0x000fe20000300000 */
.L_x_7241:
[----:B------:R-:W-:Y:S05]  /*14c00*/  BSYNC B2 ;  /* 0x0000000000027941 */ /* 0x000fea0003800000 */
.L_x_7240:
[----:B------:R-:W-:Y:S01]  /*14c10*/  IMAD.MOV.U32 R12, RZ, RZ, RZ ;  /* 0x000000ffff0c7224 */ /* 0x000fe200078e00ff */
[----:B------:R-:W-:Y:S01]  /*14c20*/  UIADD3 UR4, UP0, UR40, 0x570, URZ ;  /* 0x0000057028047890 */ /* 0x000fe2000ff1e03f */
[----:B------:R-:W-:Y:S01]  /*14c30*/  IMAD R6, R27, 0x8000, R22 ;  /* 0x000080001b067824 */ /* 0x000fe200078e0216 */
[----:B------:R-:W-:Y:S01]  /*14c40*/  PLOP3.LUT P1, PT, PT, PT, PT, 0x80, 0x0 ;  /* 0x000000000000781c */ /* 0x000fe20003f2f070 */
[----:B------:R-:W-:Y:S01]  /*14c50*/  VIADD R3, R8, 0x28890 ;  /* 0x0002889008037836 */ /* 0x000fe20000000000 */
[----:B------:R-:W-:Y:S01]  /*14c60*/  R2UR UR10, R12 ;  /* 0x000000000c0a72ca */ /* 0x000fe200000e0000 */
[----:B------:R-:W-:Y:S01]  /*14c70*/  VIADD R10, R6, 0x18400 ;  /* 0x00018400060a7836 */ /* 0x000fe20000000000 */
[----:B0-----:R-:W-:Y:S01]  /*14c80*/  LEA R5, R9, R0, 0x7 ;  /* 0x0000000009057211 */ /* 0x001fe200078e38ff */
[----:B------:R-:W-:Y:S01]  /*14c90*/  UIADD3.X UR5, URZ, UR41, URZ, UP0, !UPT ;  /* 0x000000293f057290 */ /* 0x000fe200087fe43f */
[----:B------:R-:W-:Y:S01]  /*14ca0*/  UMOV UR6, 0x0 ;  /* 0x0000000000067882 */ /* 0x000fe20000000000 */
[----:B------:R-:W-:-:S10]  /*14cb0*/  UMOV UR7, 0x12f00000 ;  /* 0x12f0000000077882 */ /* 0x000fd40000000000 */
.L_x_7242:
        /* <DEDUP_REMOVED lines=16> */
.L_x_7243:
        /* <DEDUP_REMOVED lines=13> */
.L_x_7415:
[----:B------:R-:W-:Y:S05]  /*14e90*/  BSYNC B2 ;  /* 0x0000000000027941 */ /* 0x000fea0003800000 */
.L_x_7244:
        /* <DEDUP_REMOVED lines=11> */
.L_x_7247:
[----:B------:R-:W-:Y:S05]  /*14f50*/  BSYNC B2 ;  /* 0x0000000000027941 */ /* 0x000fea0003800000 */
.L_x_7246:
        /* <DEDUP_REMOVED lines=8> */
.L_x_7248:
        /* <DEDUP_REMOVED lines=15> */
.L_x_7249:
        /* <DEDUP_REMOVED lines=10> */
.L_x_7237:
[----:B------:R-:W-:Y:S05]  /*15170*/  BSYNC B1 ;  /* 0x0000000000017941 */ /* 0x000fea0003800000 */
.L_x_7236:
[----:B------:R-:W-:Y:S01]  /*15180*/  ISETP.GT.AND P2, PT, R9, R4, PT ;  /* 0x000000040900720c */ /* 0x000fe20003f44270 */
[----:B------:R-:W-:Y:S01]  /*15190*/  VIADD R27, R27, 0x1 ;  /* 0x000000011b1b7836 */ /* 0x000fe20000000000 */
[----:B------:R-:W-:-:S04]  /*151a0*/  IADD3 R9, R9, -0x1, RZ ;  /* 0xffffffff09097810 */ /* 0x000fc80007ffe0ff */
[----:B------:R-:W-:-:S04]  /*151b0*/  ISETP.NE.AND P1, PT, R27, 0x2, PT ;  /* 0x000000021b00780c */ /* 0x000fc80003f25270 */
[----:B------:R-:W-:Y:S02]  /*151c0*/  SEL R6, RZ, 0x1, P1 ;  /* 0x00000001ff067807 */ /* 0x000fe40000800000 */
[----:B------:R-:W-:Y:S02]  /*151d0*/  SEL R27, R27, RZ, P1 ;  /* 0x000000ff1b1b7207 */ /* 0x000fe40000800000 */
[----:B------:R-:W-:Y:S01]  /*151e0*/  LOP3.LUT R29, R29, R6, RZ, 0x3c, !PT ;  /* 0x000000061d1d7212 */ /* 0x000fe200078e3cff */
[----:B------:R-:W-:Y:S06]  /*151f0*/  @P2 BRA `(.L_x_7250) ;  /* 0xfffffff8002c2947 */ /* 0x000fec000383ffff */
.L_x_7216:
[----:B------:R-:W-:Y:S05]  /*15200*/  BSYNC B0 ;  /* 0x0000000000007941 */ /* 0x000fea0003800000 */
.L_x_7215:
[----:B------:R-:W-:Y:S05]  /*15210*/  @!P0 WARPSYNC.ALL ;  /* 0x0000000000008948 */ /* 0x000fea0003800000 */
[----:B------:R-:W-:Y:S01]  /*15220*/  @!P0 BAR.SYNC.DEFER_BLOCKING 0xc, 0x180 ;  /* 0x0306000000008b1d */ /* 0x000fe20000010000 */
[----:B------:R-:W-:-:S05]  /*15230*/  ISETP.GT.AND P0, PT, R37, RZ, PT ;  /* 0x000000ff2500720c */ /* 0x000fca0003f04270 */
[----:B------:R-:W-:Y:S08]  /*15240*/  BSSY B7, `(.L_x_7251) ;  /* 0x0000376000077945 */ /* 0x000ff00003800000 */
        /* <DEDUP_REMOVED lines=18> */
.L_x_7252:
        /* <DEDUP_REMOVED lines=12> */
[----:B------:R-:W-:Y:S01]  /*15430*/  MOV R10, UR4 ;  /* 0x00000004000a7c02 */ /* 0x000fe20008000f00 */
[----:B------:R-:W-:Y:S01]  /*15440*/  IMAD.U32 R7, RZ, RZ, UR9 ;  /* 0x00000009ff077e24 */ /* 0x000fe2000f8e00ff */
[----:B------:R-:W-:Y:S01]  /*15450*/  MOV R12, 0x1 ;  /* 0x00000001000c7802 */ /* 0x000fe20000000f00 */
[----:B------:R-:W-:-:S02]  /*15460*/  IMAD.U32 R11, RZ, RZ, UR5 ;  /* 0x00000005ff0b7e24 */ /* 0x000fc4000f8e00ff */
[----:B------:R-:W-:Y:S02]  /*15470*/  IMAD.MOV.U32 R8, RZ, RZ, 0x70 ;  /* 0x00000070ff087424 */ /* 0x000fe400078e00ff */
[----:B------:R-:W-:-:S07]  /*15480*/  IMAD.MOV.U32 R13, RZ, RZ, RZ ;  /* 0x000000ffff0d7224 */ /* 0x000fce00078e00ff */
[----:B------:R-:W-:-:S07]  /*15490*/  LEPC R20, `(.L_x_7255) ;  /* 0x000000001014794e */ /* 0x000fce0000000000 */
[----:B0-----:R-:W-:Y:S05]  /*154a0*/  CALL.ABS.NOINC R2 ;  /* 0x0000000002007343 */ /* 0x001fea0003c00000 */
.L_x_7255:
[----:B------:R-:W-:Y:S05]  /*154b0*/  BSYNC B6 ;  /* 0x0000000000067941 */ /* 0x000fea0003800000 */
.L_x_7254:
        /* <DEDUP_REMOVED lines=9> */
[----:B------:R-:W-:Y:S01]  /*15550*/  MOV R4, UR6 ;  /* 0x0000000600047c02 */ /* 0x000fe20008000f00 */
[----:B0-----:R-:W-:Y:S01]  /*15560*/  IMAD.U32 R5, RZ, RZ, UR7 ;  /* 0x00000007ff057e24 */ /* 0x001fe2000f8e00ff */
[----:B------:R-:W-:Y:S01]  /*15570*/  MOV R7, UR9 ;  /* 0x0000000900077c02 */ /* 0x000fe20008000f00 */
[----:B------:R-:W-:Y:S01]  /*15580*/  IMAD.U32 R6, RZ, RZ, UR8 ;  /* 0x00000008ff067e24 */ /* 0x000fe2000f8e00ff */
[----:B------:R-:W-:Y:S01]  /*15590*/  MOV R8, 0x70 ;  /* 0x0000007000087802 */ /* 0x000fe20000000f00 */
[----:B------:R-:W-:-:S02]  /*155a0*/  IMAD.U32 R10, RZ, RZ, UR4 ;  /* 0x00000004ff0a7e24 */ /* 0x000fc4000f8e00ff */
[----:B------:R-:W-:Y:S02]  /*155b0*/  IMAD.U32 R11, RZ, RZ, UR5 ;  /* 0x00000005ff0b7e24 */ /* 0x000fe4000f8e00ff */
[----:B------:R-:W-:Y:S02]  /*155c0*/  IMAD.MOV.U32 R12, RZ, RZ, 0x1 ;  /* 0x00000001ff0c7424 */ /* 0x000fe400078e00ff */
[----:B-1----:R-:W-:-:S07]  /*155d0*/  IMAD.MOV.U32 R13, RZ, RZ, RZ ;  /* 0x000000ffff0d7224 */ /* 0x002fce00078e00ff */
[----:B------:R-:W-:-:S07]  /*155e0*/  LEPC R20, `(.L_x_7258) ;  /* 0x000000001014794e */ /* 0x000fce0000000000 */
[----:B--2---:R-:W-:Y:S05]  /*155f0*/  CALL.ABS.NOINC R2 ;  /* 0x0000000002007343 */ /* 0x004fea0003c00000 */
.L_x_7258:
[----:B------:R0:W1:Y:S01]  /*15600*/  LDC.64 R2, c[0x4][R26] ;  /* 0x010000001a027b82 */ /* 0x0000620000000a00 */
[----:B------:R-:W-:Y:S01]  /*15610*/  ULDC.64 UR4, c[0x4][0x138] ;  /* 0x01004e0000047ab9 */ /* 0x000fe20000000a00 */
[----:B------:R-:W-:Y:S01]  /*15620*/  ULDC.64 UR6, c[0x4][0x140] ;  /* 0x0100500000067ab9 */ /* 0x000fe20000000a00 */
[----:B------:R-:W-:Y:S01]  /*15630*/  ULDC.64 UR8, c[0x4][0x60] ;  /* 0x0100180000087ab9 */ /* 0x000fe20000000a00 */
[----:B------:R-:W-:Y:S01]  /*15640*/  MOV R4, UR4 ;  /* 0x0000000400047c02 */ /* 0x000fe20008000f00 */
[----:B------:R-:W-:Y:S01]  /*15650*/  IMAD.U32 R5, RZ, RZ, UR5 ;  /* 0x00000005ff057e24 */ /* 0x000fe2000f8e00ff */
[----:B------:R-:W-:Y:S01]  /*15660*/  MOV R7, UR7 ;  /* 0x0000000700077c02 */ /* 0x000fe20008000f00 */
        /* <DEDUP_REMOVED lines=8> */
.L_x_7257:
[----:B------:R-:W-:Y:S05]  /*156f0*/  BSYNC B6 ;  /* 0x0000000000067941 */ /* 0x000fea0003800000 */
.L_x_7256:
[----:B------:R-:W2:Y:S01]  /*15700*/  LDL R26, [R1+0x20] ;  /* 0x00002000011a7983 */ /* 0x000ea20000100800 */
[----:B------:R-:W-:Y:S01]  /*15710*/  ULDC.64 UR4, c[0x0][0x9f8] ;  /* 0x00027e0000047ab9 */ /* 0x000fe20000000a00 */
[----:B------:R-:W1:Y:S01]  /*15720*/  LDC R7, c[0x0][0x430] ;  /* 0x00010c00ff077b82 */ /* 0x000e620000000800 */
[----:B------:R-:W-:Y:S01]  /*15730*/  ISETP.NE.U32.AND P0, PT, RZ, UR4, PT ;  /* 0x00000004ff007c0c */ /* 0x000fe2000bf05070 */
[----:B------:R-:W0:Y:S03]  /*15740*/  LDL R21, [R1] ;  /* 0x0000000001157983 */ /* 0x000e260000100800 */
[----:B------:R-:W-:Y:S01]  /*15750*/  ISETP.NE.AND.EX P0, PT, RZ, UR5, PT, P0 ;  /* 0x00000005ff007c0c */ /* 0x000fe2000bf05300 */
[----:B------:R-:W3:Y:S01]  /*15760*/  LDL R20, [R1+0x2c] ;  /* 0x00002c0001147983 */ /* 0x000ee20000100800 */
[----:B------:R-:W4:Y:S11]  /*15770*/  S2R R35, SR_TID.X ;  /* 0x0000000000237919 */ /* 0x000f360000002100 */
[----:B------:R-:W-:Y:S01]  /*15780*/  @P0 IADD3 R2, P1, R23, UR4, RZ ;  /* 0x0000000417020c10 */ /* 0x000fe2000ff3e0ff */
[----:B------:R-:W4:Y:S01]  /*15790*/  S2R R0, SR_TID.X ;  /* 0x0000000000007919 */ /* 0x000f220000002100 */
[----:B------:R-:W-:-:S02]  /*157a0*/  ULDC UR4, c[0x0][0x2f4] ;  /* 0x0000bd0000047ab9 */ /* 0x000fc40000000800 */
[----:B------:R-:W-:-:S05]  /*157b0*/  @P0 IADD3.X R3, R24, UR5, RZ, P1, !PT ;  /* 0x0000000518030c10 */ /* 0x000fca0008ffe4ff */
[----:B------:R0:W3:Y:S01]  /*157c0*/  @P0 LDG.E R34, desc[UR38][R2.64] ;  /* 0x0000002602220981 */ /* 0x0000e2000c1e1900 */
[----:B-1----:R-:W-:-:S13]  /*157d0*/  ISETP.NE.AND P1, PT, R7, 0x1, PT ;  /* 0x000000010700780c */ /* 0x002fda0003f25270 */
[----:B------:R-:W1:Y:S01]  /*157e0*/  @P1 LDC R6, c[0x0][0x434] ;  /* 0x00010d00ff061b82 */ /* 0x000e620000000800 */
[----:B----4-:R-:W-:-:S04]  /*157f0*/  LOP3.LUT R35, R35, 0x7f, RZ, 0xc0, !PT ;  /* 0x0000007f23237812 */ /* 0x010fc800078ec0ff */
[----:B------:R-:W-:Y:S02]  /*15800*/  SHF.R.U32.HI R35, RZ, 0x3, R35 ;  /* 0x00000003ff237819 */ /* 0x000fe40000011623 */
[----:B------:R-:W-:-:S04]  /*15810*/  SHF.L.U32 R0, R0, 0x4, RZ ;  /* 0x0000000400007819 */ /* 0x000fc800000006ff */
[----:B------:R-:W-:Y:S02]  /*15820*/  LOP3.LUT R0, R0, 0x70, RZ, 0xc0, !PT ;  /* 0x0000007000007812 */ /* 0x000fe400078ec0ff */
[----:B------:R-:W-:Y:S01]  /*15830*/  LOP3.LUT R32, R32, 0xfffffffb, RZ, 0xc0, !PT ;  /* 0xfffffffb20207812 */ /* 0x000fe200078ec0ff */
[----:B------:R-:W-:Y:S01]  /*15840*/  UMOV UR5, 0xffffffff ;  /* 0xffffffff00057882 */ /* 0x000fe20000000000 */
[----:B--2---:R-:W-:-:S05]  /*15850*/  LEA.HI.SX32 R26, R26, 0xffffffff, 0x19 ;  /* 0xffffffff1a1a7811 */ /* 0x004fca00078fcaff */
[----:B------:R-:W-:-:S05]  /*15860*/  IMAD.SHL.U32 R8, R26, 0x80, RZ ;  /* 0x000000801a087824 */ /* 0x000fca00078e00ff */
[----:B------:R-:W-:Y:S02]  /*15870*/  LOP3.LUT R4, R8, R35, R0, 0xfe, !PT ;  /* 0x0000002308047212 */ /* 0x000fe400078efe00 */
[----:B------:R-:W2:Y:S02]  /*15880*/  @P1 LDC R0, c[0x0][0x438] ;  /* 0x00010e00ff001b82 */ /* 0x000ea40000000800 */
[C---:B------:R-:W-:Y:S01]  /*15890*/  ISETP.GE.AND P0, PT, R4.reuse, R37, PT ;  /* 0x000000250400720c */ /* 0x040fe20003f06270 */
[----:B0-----:R-:W-:-:S04]  /*158a0*/  IMAD.IADD R5, R4, 0x1, R21 ;  /* 0x0000000104057824 */ /* 0x001fc800078e0215 */
[----:B-1----:R-:W-:-:S08]  /*158b0*/  @P1 IMAD.HI.U32 R6, R5, R6, RZ ;  /* 0x0000000605061227 */ /* 0x002fd000078e00ff */
[----:B------:R-:W0:Y:S01]  /*158c0*/  @!P0 LDC.64 R2, c[0x0][0x428] ;  /* 0x00010a00ff028b82 */ /* 0x000e220000000a00 */
[----:B------:R-:W-:Y:S02]  /*158d0*/  MOV R4, R5 ;  /* 0x0000000500047202 */ /* 0x000fe40000000f00 */
[----:B---3--:R-:W-:Y:S02]  /*158e0*/  SHF.R.S32.HI R9, RZ, 0x1f, R34 ;  /* 0x0000001fff097819 */ /* 0x008fe40000011422 */
[----:B--2---:R-:W-:-:S05]  /*158f0*/  @P1 SHF.R.U32.HI R4, RZ, R0, R6 ;  /* 0x00000000ff041219 */ /* 0x004fca0000011606 */
[----:B------:R-:W-:-:S04]  /*15900*/  IMAD.MOV R0, RZ, RZ, -R4 ;  /* 0x000000ffff007224 */ /* 0x000fc800078e0a04 */
[----:B------:R-:W-:Y:S01]  /*15910*/  IMAD R0, R7, R0, R5 ;  /* 0x0000000007007224 */ /* 0x000fe200078e0205 */
[--C-:B------:R-:W-:Y:S01]  /*15920*/  @!P0 SHF.R.S32.HI R5, RZ, 0x1f, R4.reuse ;  /* 0x0000001fff058819 */ /* 0x100fe20000011404 */
[-C--:B0-----:R-:W-:Y:S02]  /*15930*/  @!P0 IMAD R6, R9, R2.reuse, RZ ;  /* 0x0000000209068224 */ /* 0x081fe400078e02ff */
[----:B------:R-:W-:-:S04]  /*15940*/  @!P0 IMAD.WIDE.U32 R4, R34, R2, R4 ;  /* 0x0000000222048225 */ /* 0x000fc800078e0004 */
[----:B------:R-:W-:Y:S02]  /*15950*/  @!P0 IMAD R6, R34, R3, R6 ;  /* 0x0000000322068224 */ /* 0x000fe400078e0206 */
[----:B------:R-:W0:Y:S02]  /*15960*/  @!P0 LDC.64 R2, c[0x0][0x418] ;  /* 0x00010600ff028b82 */ /* 0x000e240000000a00 */
[----:B------:R-:W-:Y:S01]  /*15970*/  @!P0 IMAD.IADD R6, R5, 0x1, R6 ;  /* 0x0000000105068824 */ /* 0x000fe200078e0206 */
[----:B------:R-:W-:Y:S01]  /*15980*/  ISETP.NE.AND P2, PT, R20, 0x3, PT ;  /* 0x000000031400780c */ /* 0x000fe20003f45270 */
[----:B------:R1:W-:Y:S01]  /*15990*/  STL [R1+0x4], R9 ;  /* 0x0000040901007387 */ /* 0x0003e20000100800 */
[----:B0-----:R-:W-:-:S04]  /*159a0*/  @!P0 LEA R2, P1, R4, R2, 0x2 ;  /* 0x0000000204028211 */ /* 0x001fc800078210ff */
[----:B------:R-:W-:Y:S02]  /*159b0*/  @!P0 LEA.HI.X R3, R4, R3, R6, 0x2, P1 ;  /* 0x0000000304038211 */ /* 0x000fe400008f1406 */
[----:B------:R-:W-:-:S06]  /*159c0*/  MOV R4, RZ ;  /* 0x000000ff00047202 */ /* 0x000fcc0000000f00 */
[----:B------:R1:W5:Y:S01]  /*159d0*/  @!P0 LDG.E R4, desc[UR38][R2.64] ;  /* 0x0000002602048981 */ /* 0x000362000c1e1900 */
[----:B------:R-:W-:Y:S02]  /*159e0*/  ISETP.GE.AND P0, PT, R31, UR4, PT ;  /* 0x000000041f007c0c */ /* 0x000fe4000bf06270 */
[----:B------:R-:W-:-:S04]  /*159f0*/  @P2 LOP3.LUT R32, R32, 0x4, RZ, 0xfc, !PT ;  /* 0x0000000420202812 */ /* 0x000fc800078efcff */
[----:B------:R-:W-:-:S07]  /*15a00*/  LOP3.LUT R32, R32, 0xfffffffd, RZ, 0xc0, !PT ;  /* 0xfffffffd20207812 */ /* 0x000fce00078ec0ff */
[----:B------:R-:W-:Y:S02]  /*15a10*/  @P0 LOP3.LUT R32, R32, 0x2, RZ, 0xfc, !PT ;  /* 0x0000000220200812 */ /* 0x000fe400078efcff */
[----:B------:R-:W-:Y:S02]  /*15a20*/  ISETP.GE.AND P0, PT, R30, UR4, PT ;  /* 0x000000041e007c0c */ /* 0x000fe4000bf06270 */
[----:B------:R-:W-:-:S11]  /*15a30*/  LOP3.LUT R32, R32, 0xfffffffe, RZ, 0xc0, !PT ;  /* 0xfffffffe20207812 */ /* 0x000fd600078ec0ff */
[----:B------:R-:W-:Y:S01]  /*15a40*/  @P0 LOP3.LUT R32, R32, 0x1, RZ, 0xfc, !PT ;  /* 0x0000000120200812 */ /* 0x000fe200078efcff */
[----:B-1----:R-:W-:Y:S06]  /*15a50*/  BRA.DIV UR5, `(.L_x_7259) ;  /* 0x0000005a054c7947 */ /* 0x002fec000b800000 */
.L_x_7418:
[----:B------:R-:W-:Y:S01]  /*15a60*/  SHF.R.S32.HI R35, RZ, 0x1f, R18 ;  /* 0x0000001fff237819 */ /* 0x000fe20000011412 */
[----:B------:R-:W-:Y:S06]  /*15a70*/  @!P2 BRA `(.L_x_7260) ;  /* 0x000000000004a947 */ /* 0x000fec0003800000 */
[----:B------:R-:W-:Y:S01]  /*15a80*/  BPT.TRAP 0x1 ;  /* 0x000000040000795c */ /* 0x000fe20000300000 */
.L_x_7260:
        /* <DEDUP_REMOVED lines=25> */
.L_x_7419:
[----:B------:R-:W-:Y:S05]  /*15c20*/  BSYNC B0 ;  /* 0x0000000000007941 */ /* 0x000fea0003800000 */
.L_x_7261:
        /* <DEDUP_REMOVED lines=18> */
[----:B------:R-:W-:Y:S01]  /*15d50*/  ULDC.64 UR4, c[0x0][0x2e8] ;  /* 0x0000ba0000047ab9 */ /* 0x000fe20000000a00 */
[----:B-1----:R-:W-:Y:S02]  /*15d60*/  LOP3.LUT R9, R9, 0x7f, RZ, 0xc0, !PT ;  /* 0x0000007f09097812 */ /* 0x002fe400078ec0ff */
[----:B------:R-:W-:Y:S01]  /*15d70*/  IMAD.IADD R0, R3, 0x1, R0 ;  /* 0x0000000103007824 */ /* 0x000fe200078e0200 */
[----:B------:R-:W-:Y:S01]  /*15d80*/  LEA R4, P0, R2, UR4, 0x1 ;  /* 0x0000000402047c11 */ /* 0x000fe2000f8008ff */
[----:B------:R-:W-:Y:S01]  /*15d90*/  UMOV UR4, 0xffffffff ;  /* 0xffffffff00047882 */ /* 0x000fe20000000000 */
[----:B------:R-:W-:-:S02]  /*15da0*/  SHF.R.U32.HI R9, RZ, 0x3, R9 ;  /* 0x00000003ff097819 */ /* 0x000fc40000011609 */
[----:B------:R-:W-:Y:S02]  /*15db0*/  LEA.HI.X R0, R2, UR5, R0, 0x1, P0 ;  /* 0x0000000502007c11 */ /* 0x000fe400080f0c00 */
[----:B------:R-:W-:-:S04]  /*15dc0*/  IADD3 R6, -R9, R37, -R8 ;  /* 0x0000002509067210 */ /* 0x000fc80007ffe908 */
[----:B------:R-:W-:Y:S01]  /*15dd0*/  ISETP.GE.AND P0, PT, R6, 0x1, PT ;  /* 0x000000010600780c */ /* 0x000fe20003f06270 */
[----:B------:R-:W-:-:S12]  /*15de0*/  BRA.DIV UR4, `(.L_x_7263) ;  /* 0x0000005604b07947 */ /* 0x000fd8000b800000 */
[----:B------:R-:W0:Y:S01]  /*15df0*/  SHFL.IDX PT, R3, R4, RZ, 0x181f ;  /* 0x00181fff04037589 */ /* 0x000e2200000e0000 */
[----:B------:R-:W-:-:S03]  /*15e00*/  @P0 IMAD R8, R5, 0x2, R22 ;  /* 0x0000000205080824 */ /* 0x000fc600078e0216 */
[----:B------:R-:W1:Y:S01]  /*15e10*/  SHFL.IDX PT, R2, R0, RZ, 0x181f ;  /* 0x00181fff00027589 */ /* 0x000e6200000e0000 */
[----:B0-----:R-:W-:-:S04]  /*15e20*/  @P0 LEA R3, P1, R31, R3, 0x1 ;  /* 0x000000031f030211 */ /* 0x001fc800078208ff */
[----:B-1----:R-:W-:-:S04]  /*15e30*/  @P0 IADD3.X R2, RZ, R2, RZ, P1, !PT ;  /* 0x00000002ff020210 */ /* 0x002fc80000ffe4ff */
[----:B------:R-:W-:-:S04]  /*15e40*/  @P0 LOP3.LUT R3, R3, R2, RZ, 0x3c, !PT ;  /* 0x0000000203030212 */ /* 0x000fc800078e3cff */
[----:B------:R-:W-:-:S04]  /*15e50*/  @P0 LOP3.LUT R2, R3, R2, RZ, 0x3c, !PT ;  /* 0x0000000203020212 */ /* 0x000fc800078e3cff */
[----:B------:R-:W-:-:S05]  /*15e60*/  @P0 LOP3.LUT R3, R3, R2, RZ, 0x3c, !PT ;  /* 0x0000000203030212 */ /* 0x000fca00078e3cff */
[----:B------:R-:W-:Y:S01]  /*15e70*/  @!PT LDS RZ, [RZ] ;  /* 0x00000000fffff984 */ /* 0x000fe20000000800 */
        /* <DEDUP_REMOVED lines=68> */
[----:B------:R0:W-:Y:S04]  /*162c0*/  @P0 LDGSTS.E.BYPASS.LTC128B.128 [R8+0x1f400], desc[UR38][R2.64+0x80], !P2 ;  /* 0x1f40008002080fae */ /* 0x0001e8000d101d66 */
[----:B0-2---:R0:W1:Y:S02]  /*162d0*/  SHFL.IDX PT, R2, R4, 0x7, 0x181f ;  /* 0x00f81f0004027f89 */ /* 0x00506400000e0000 */
.L_x_7437:
[----:B------:R-:W-:-:S13]  /*162e0*/  ISETP.GE.AND P0, PT, R6, 0x71, PT ;  /* 0x000000710600780c */ /* 0x000fda0003f06270 */
[----:B-1----:R-:W-:Y:S02]  /*162f0*/  @P0 LEA R2, P1, R31, R2, 0x1 ;  /* 0x000000021f020211 */ /* 0x002fe400078208ff */
[----:B------:R-:W-:-:S03]  /*16300*/  @P0 LEA R5, R5, R22, 0x1 ;  /* 0x0000001605050211 */ /* 0x000fc600078e08ff */
[----:B------:R-:W-:-:S05]  /*16310*/  @P0 IMAD.X R3, RZ, RZ, R0, P1 ;  /* 0x000000ffff030224 */ /* 0x000fca00008e0600 */
[----:B------:R-:W-:Y:S01]  /*16320*/  @!PT LDS RZ, [RZ] ;  /* 0x00000000fffff984 */ /* 0x000fe20000000800 */
[----:B------:R-:W-:Y:S01]  /*16330*/  @!PT LDS RZ, [RZ] ;  /* 0x00000000fffff984 */ /* 0x000fe20000000800 */
[----:B------:R-:W-:Y:S01]  /*16340*/  @!PT LDS RZ, [RZ] ;  /* 0x00000000fffff984 */ /* 0x000fe20000000800 */
[----:B------:R1:W-:Y:S04]  /*16350*/  @P0 LDGSTS.E.BYPASS.LTC128B.128 [R5+0x1bc00], desc[UR38][R2.64], !P3 ;  /* 0x1bc0000002050fae */ /* 0x0003e8000d901d66 */
[----:B------:R1:W-:Y:S01]  /*16360*/  @P0 LDGSTS.E.BYPASS.LTC128B.128 [R5+0x1fc00], desc[UR38][R2.64+0x80], !P2 ;  /* 0x1fc0008002050fae */ /* 0x0003e2000d101d66 */
[----:B------:R-:W-:Y:S01]  /*16370*/  PLOP3.LUT P0, PT, PT, PT, PT, 0x80, 0x0 ;  /* 0x000000000000781c */ /* 0x000fe20003f0f070 */
[----:B------:R-:W-:-:S12]  /*16380*/  NOP ;  /* 0x0000000000007918 */ /* 0x000fd80000000000 */
.L_x_7264:
        /* <DEDUP_REMOVED lines=11> */
.L_x_7265:
[----:B-1----:R1:W5:Y:S01]  /*16440*/  LDL.LU R3, [R1+0x10] ;  /* 0x0000100001037983 */ /* 0x0023620000300800 */
[----:B------:R1:W-:Y:S03]  /*16450*/  SYNCS.ARRIVE.TRANS64.A1T0 RZ, [R7+URZ+0x28830], RZ ;  /* 0x028830ff07ff79a7 */ /* 0x0003e6000810003f */
[----:B0-----:R1:W5:Y:S02]  /*16460*/  LDL.LU R4, [R1+0x18] ;  /* 0x0000180001047983 */ /* 0x0013640000300800 */
[----:B------:R-:W-:Y:S05]  /*16470*/  WARPSYNC.ALL ;  /* 0x0000000000007948 */ /* 0x000fea0003800000 */
[----:B------:R-:W-:Y:S01]  /*16480*/  ULDC.64 UR4, c[0x0][0x298] ;  /* 0x0000a60000047ab9 */ /* 0x000fe20000000a00 */
[----:B------:R-:W-:Y:S01]  /*16490*/  ULDC.64 UR6, c[0x0][0xa00] ;  /* 0x0002800000067ab9 */ /* 0x000fe20000000a00 */
[----:B------:R-:W-:Y:S01]  /*164a0*/  VIADD R2, R22, 0x10400 ;  /* 0x0001040016027836 */ /* 0x000fe20000000000 */
[----:B------:R-:W-:Y:S01]  /*164b0*/  BAR.SYNC.DEFER_BLOCKING 0x8, 0x180 ;  /* 0x0206000000007b1d */ /* 0x000fe20000010000 */
[----:B------:R-:W-:-:S03]  /*164c0*/  ISETP.NE.U32.AND P0, PT, RZ, UR6, PT ;  /* 0x00000006ff007c0c */ /* 0x000fc6000bf05070 */
[----:B------:R-:W-:Y:S02]  /*164d0*/  LOP3.LUT P1, RZ, R2, 0x3ff, RZ, 0xc0, !PT ;  /* 0x000003ff02ff7812 */ /* 0x000fe4000782c0ff */
[----:B------:R-:W-:Y:S01]  /*164e0*/  ISETP.NE.AND.EX P0, PT, RZ, UR7, PT, P0 ;  /* 0x00000007ff007c0c */ /* 0x000fe2000bf05300 */
[----:B------:R-:W-:Y:S03]  /*164f0*/  BSSY B6, `(.L_x_7266) ;  /* 0x000001c000067945 */ /* 0x000fe60003800000 */
        /* <DEDUP_REMOVED lines=15> */
[----:B------:R-:W-:Y:S01]  /*165f0*/  MOV R4, UR4 ;  /* 0x0000000400047c02 */ /* 0x000fe20008000f00 */
[----:B------:R-:W-:Y:S01]  /*16600*/  IMAD.U32 R5, RZ, RZ, UR5 ;  /* 0x00000005ff057e24 */ /* 0x000fe2000f8e00ff */
[----:B------:R-:W0:Y:S01]  /*16610*/  LDC.64 R2, c[0x4][R2] ;  /* 0x0100000002027b82 */ /* 0x000e220000000a00 */
[----:B------:R-:W-:Y:S01]  /*16620*/  IMAD.U32 R6, RZ, RZ, UR6 ;  /* 0x00000006ff067e24 */ /* 0x000fe2000f8e00ff */
[----:B-1----:R-:W-:Y:S01]  /*16630*/  MOV R7, UR7 ;  /* 0x0000000700077c02 */ /* 0x002fe20008000f00 */
[----:B------:R-:W-:Y:S01]  /*16640*/  IMAD.U32 R10, RZ, RZ, UR8 ;  /* 0x00000008ff0a7e24 */ /* 0x000fe2000f8e00ff */
[----:B------:R-:W-:Y:S01]  /*16650*/  MOV R8, 0x70 ;  /* 0x0000007000087802 */ /* 0x000fe20000000f00 */
[----:B------:R-:W-:-:S02]  /*16660*/  IMAD.U32 R11, RZ, RZ, UR9 ;  /* 0x00000009ff0b7e24 */ /* 0x000fc4000f8e00ff */
[----:B------:R-:W-:Y:S02]  /*16670*/  IMAD.MOV.U32 R12, RZ, RZ, 0x1 ;  /* 0x00000001ff0c7424 */ /* 0x000fe400078e00ff */
[----:B------:R-:W-:-:S07]  /*16680*/  IMAD.MOV.U32 R13, RZ, RZ, RZ ;  /* 0x000000ffff0d7224 */ /* 0x000fce00078e00ff */
[----:B------:R-:W-:-:S07]  /*16690*/  LEPC R20, `(.L_x_7267) ;  /* 0x000000001014794e */ /* 0x000fce0000000000 */
[----:B0-----:R-:W-:Y:S05]  /*166a0*/  CALL.ABS.NOINC R2 ;  /* 0x0000000002007343 */ /* 0x001fea0003c00000 */
.L_x_7267:
[----:B------:R-:W-:Y:S05]  /*166b0*/  BSYNC B6 ;  /* 0x0000000000067941 */ /* 0x000fea0003800000 */
.L_x_7266:
[----:B------:R-:W2:Y:S01]  /*166c0*/  LDL.LU R20, [R1+0x28] ;  /* 0x0000280001147983 */ /* 0x000ea20000300800 */
[----:B------:R-:W-:Y:S01]  /*166d0*/  ULDC.64 UR4, c[0x0][0x2d8] ;  /* 0x0000b60000047ab9 */ /* 0x000fe20000000a00 */
[----:B------:R-:W3:Y:S01]  /*166e0*/  LDC R8, c[0x0][0x448] ;  /* 0x00011200ff087b82 */ /* 0x000ee20000000800 */
[----:B------:R-:W4:Y:S01]  /*166f0*/  S2R R6, SR_TID.X ;  /* 0x0000000000067919 */ /* 0x000f220000002100 */
[----:B0-----:R-:W-:Y:S01]  /*16700*/  IMAD.SHL.U32 R4, R17, 0x80, RZ ;  /* 0x0000008011047824 */ /* 0x001fe200078e00ff */
[----:B------:R-:W-:Y:S01]  /*16710*/  ULDC.64 UR6, c[0x0][0x280] ;  /* 0x0000a00000067ab9 */ /* 0x000fe20000000a00 */
[----:B------:R-:W4:Y:S04]  /*16720*/  LDL.LU R21, [R1+0x18] ;  /* 0x0000180001157983 */ /* 0x000f280000300800 */
[----:B------:R-:W4:Y:S01]  /*16730*/  LDL.LU.64 R2, [R1+0x10] ;  /* 0x0000100001027983 */ /* 0x000f220000300a00 */
[----:B------:R-:W-:-:S03]  /*16740*/  IMAD R0, R35, UR4, RZ ;  /* 0x0000000423007c24 */ /* 0x000fc6000f8e02ff */
[----:B------:R0:W5:Y:S01]  /*16750*/  LDL R9, [R1+0x8] ;  /* 0x0000080001097983 */ /* 0x0001620000100800 */
[----:B------:R-:W-:Y:S01]  /*16760*/  IMAD R5, R18, UR5, R0 ;  /* 0x0000000512057c24 */ /* 0x000fe2000f8e0200 */
[----:B---3--:R-:W-:Y:S02]  /*16770*/  ISETP.NE.AND P0, PT, R8, 0x1, PT ;  /* 0x000000010800780c */ /* 0x008fe40003f05270 */
[----:B----4-:R-:W-:-:S03]  /*16780*/  MOV R3, R21 ;  /* 0x0000001500037202 */ /* 0x010fc60000000f00 */
[----:B------:R-:W-:Y:S01]  /*16790*/  IMAD.WIDE.U32 R2, R18, UR4, R2 ;  /* 0x0000000412027c25 */ /* 0x000fe2000f8e0002 */
[----:B------:R-:W-:-:S03]  /*167a0*/  ULDC.64 UR4, c[0x0][0x2e0] ;  /* 0x0000b80000047ab9 */ /* 0x000fc60000000a00 */
[----:B--2---:R-:W-:Y:S02]  /*167b0*/  IMAD R0, R20, UR4, RZ ;  /* 0x0000000414007c24 */ /* 0x004fe4000f8e02ff */
[----:B------:R-:W2:Y:S01]  /*167c0*/  S2R R20, SR_TID.X ;  /* 0x0000000000147919 */ /* 0x000ea20000002100 */
[----:B------:R-:W-:Y:S02]  /*167d0*/  IMAD.IADD R3, R3, 0x1, R5 ;  /* 0x0000000103037824 */ /* 0x000fe400078e0205 */
[C---:B------:R-:W-:Y:S01]  /*167e0*/  IMAD R0, R33.reuse, UR5, R0 ;  /* 0x0000000521007c24 */ /* 0x040fe2000f8e0200 */
[----:B------:R-:W1:Y:S01]  /*167f0*/  @P0 LDC R5, c[0x0][0x44c] ;  /* 0x00011300ff050b82 */ /* 0x000e620000000800 */
[----:B------:R-:W-:Y:S01]  /*16800*/  IMAD.WIDE.U32 R2, R33, UR4, R2 ;  /* 0x0000000421027c25 */ /* 0x000fe2000f8e0002 */
[----:B------:R-:W-:Y:S01]  /*16810*/  SHF.L.U32 R6, R6, 0x4, RZ ;  /* 0x0000000406067819 */ /* 0x000fe200000006ff */
[----:B------:R-:W-:Y:S02]  /*16820*/  ULDC.64 UR4, c[0x0][0x2d0] ;  /* 0x0000b40000047ab9 */ /* 0x000fe40000000a00 */
[----:B------:R-:W-:-:S03]  /*16830*/  IMAD.IADD R3, R3, 0x1, R0 ;  /* 0x0000000103037824 */ /* 0x000fc600078e0200 */
[----:B------:R-:W3:Y:S01]  /*16840*/  @P0 LDC R0, c[0x0][0x450] ;  /* 0x00011400ff000b82 */ /* 0x000ee20000000800 */
[----:B--2---:R-:W-:-:S04]  /*16850*/  LOP3.LUT R20, R20, 0x7f, RZ, 0xc0, !PT ;  /* 0x0000007f14147812 */ /* 0x004fc800078ec0ff */
[----:B------:R-:W-:Y:S02]  /*16860*/  SHF.R.U32.HI R10, RZ, 0x3, R20 ;  /* 0x00000003ff0a7819 */ /* 0x000fe40000011614 */
[----:B------:R0:W5:Y:S01]  /*16870*/  LDL R20, [R1+0x1c] ;  /* 0x00001c0001147983 */ /* 0x0001620000100800 */
[----:B------:R-:W-:-:S04]  /*16880*/  LOP3.LUT R6, R6, 0x70, RZ, 0xc0, !PT ;  /* 0x0000007006067812 */ /* 0x000fc800078ec0ff */
[----:B------:R-:W-:-:S05]  /*16890*/  LOP3.LUT R6, R4, R10, R6, 0xfe, !PT ;  /* 0x0000000a04067212 */ /* 0x000fca00078efe06 */
[----:B-1----:R-:W-:-:S04]  /*168a0*/  @P0 IMAD.HI.U32 R7, R6, R5, RZ ;  /* 0x0000000506070227 */ /* 0x002fc800078e00ff */
[----:B------:R-:W-:Y:S01]  /*168b0*/  IMAD.MOV.U32 R5, RZ, RZ, R6 ;  /* 0x000000ffff057224 */ /* 0x000fe200078e0006 */
[----:B---3--:R-:W-:-:S04]  /*168c0*/  @P0 SHF.R.U32.HI R5, RZ, R0, R7 ;  /* 0x00000000ff050219 */ /* 0x008fc80000011607 */
[----:B------:R-:W-:-:S05]  /*168d0*/  IADD3 R0, -R5, RZ, RZ ;  /* 0x000000ff05007210 */ /* 0x000fca0007ffe1ff */
[----:B------:R-:W-:Y:S01]  /*168e0*/  IMAD R0, R8, R0, R6 ;  /* 0x0000000008007224 */ /* 0x000fe200078e0206 */
[----:B------:R-:W-:Y:S01]  /*168f0*/  SHF.R.S32.HI R6, RZ, 0x1f, R5 ;  /* 0x0000001fff067819 */ /* 0x000fe20000011405 */
[----:B------:R-:W-:-:S04]  /*16900*/  IMAD.WIDE.U32 R2, R5, UR4, R2 ;  /* 0x0000000405027c25 */ /* 0x000fc8000f8e0002 */
[----:B------:R-:W-:-:S04]  /*16910*/  IMAD R6, R6, UR4, RZ ;  /* 0x0000000406067c24 */ /* 0x000fc8000f8e02ff */
[----:B------:R-:W-:Y:S01]  /*16920*/  IMAD R5, R5, UR5, R6 ;  /* 0x0000000505057c24 */ /* 0x000fe2000f8e0206 */
[----:B------:R-:W-:-:S03]  /*16930*/  ULDC.64 UR4, c[0x0][0x2c8] ;  /* 0x0000b20000047ab9 */ /* 0x000fc60000000a00 */
[----:B------:R-:W-:Y:S01]  /*16940*/  IMAD.IADD R3, R3, 0x1, R5 ;  /* 0x0000000103037824 */ /* 0x000fe200078e0205 */
[----:B------:R-:W-:-:S05]  /*16950*/  SHF.R.S32.HI R5, RZ, 0x1f, R0 ;  /* 0x0000001fff057819 */ /* 0x000fca0000011400 */
[----:B------:R-:W-:Y:S02]  /*16960*/  IMAD R5, R5, UR4, RZ ;  /* 0x0000000405057c24 */ /* 0x000fe4000f8e02ff */
[----:B------:R-:W-:Y:S01]  /*16970*/  IMAD.WIDE.U32 R2, R0, UR4, R2 ;  /* 0x0000000400027c25 */ /* 0x000fe2000f8e0002 */
[----:B------:R-:W-:-:S03]  /*16980*/  ULDC UR4, c[0x0][0x2b8] ;  /* 0x0000ae0000047ab9 */ /* 0x000fc60000000800 */
[----:B------:R-:W-:Y:S01]  /*16990*/  IMAD R5, R0, UR5, R5 ;  /* 0x0000000500057c24 */ /* 0x000fe2000f8e0205 */
[----:B------:R-:W-:-:S03]  /*169a0*/  LEA R0, P2, R2, UR6, 0x1 ;  /* 0x0000000602007c11 */ /* 0x000fc6000f8408ff */
[----:B------:R-:W-:Y:S01]  /*169b0*/  IMAD.IADD R5, R3, 0x1, R5 ;  /* 0x0000000103057824 */ /* 0x000fe200078e0205 */
[----:B------:R-:W-:Y:S02]  /*169c0*/  ISETP.GE.AND P0, PT, R31, UR4, PT ;  /* 0x000000041f007c0c */ /* 0x000fe4000bf06270 */
[----:B------:R-:W-:Y:S01]  /*169d0*/  ISETP.GE.AND P1, PT, R30, UR4, PT ;  /* 0x000000041e007c0c */ /* 0x000fe2000bf26270 */
[----:B------:R-:W-:Y:S01]  /*169e0*/  UMOV UR4, 0xffffffff ;  /* 0xffffffff00047882 */ /* 0x000fe20000000000 */
[----:B------:R-:W-:Y:S02]  /*169f0*/  LEA.HI.X R5, R2, UR7, R5, 0x1, P2 ;  /* 0x0000000702057c11 */ /* 0x000fe400090f0c05 */
[----:B0-----:R-:W-:Y:S09]  /*16a00*/  BRA.DIV UR4, `(.L_x_7268) ;  /* 0x0000005604807947 */ /* 0x001ff2000b800000 */
[----:B------:R-:W0:Y:S01]  /*16a10*/  SHFL.IDX PT, R14, R0, RZ, 0x181f ;  /* 0x00181fff000e7589 */ /* 0x000e2200000e0000 */
[----:B-----5:R-:W-:Y:S01]  /*16a20*/  IMAD R6, R20, R8, RZ ;  /* 0x0000000814067224 */ /* 0x020fe200078e02ff */
[----:B------:R-:W-:Y:S02]  /*16a30*/  IADD3 R4, R10, R4, RZ ;  /* 0x000000040a047210 */ /* 0x000fe40007ffe0ff */
[----:B------:R-:W1:Y:S02]  /*16a40*/  SHFL.IDX PT, R2, R5, RZ, 0x181f ;  /* 0x00181fff05027589 */ /* 0x000e6400000e0000 */
[C---:B------:R-:W-:Y:S02]  /*16a50*/  ISETP.GE.AND P3, PT, R4.reuse, R6, PT ;  /* 0x000000060400720c */ /* 0x040fe40003f66270 */
[----:B------:R-:W-:-:S11]  /*16a60*/  IADD3 R7, R4, 0x10, RZ ;  /* 0x0000001004077810 */ /* 0x000fd60007ffe0ff */
        /* <DEDUP_REMOVED lines=58> */
[----:B0-----:R-:W-:Y:S01]  /*16e10*/  @!P3 LEA R14, P2, R31, R14, 0x1 ;  /* 0x0000000e1f0eb211 */ /* 0x001fe200078408ff */
[----:B------:R-:W0:Y:S03]  /*16e20*/  SHFL.IDX PT, R5, R5, 0x7, 0x181f ;  /* 0x00f81f0005057f89 */ /* 0x000e2600000e0000 */
[----:B-1----:R-:W-:Y:S01]  /*16e30*/  @!P3 IADD3.X R7, RZ, R2, RZ, P2, !PT ;  /* 0x00000002ff07b210 */ /* 0x002fe200017fe4ff */
[----:B------:R-:W-:-:S02]  /*16e40*/  @!P3 IMAD.MOV.U32 R2, RZ, RZ, R14 ;  /* 0x000000ffff02b224 */ /* 0x000fc400078e000e */
[----:B------:R1:W2:Y:S02]  /*16e50*/  SHFL.IDX PT, R14, R0, 0x7, 0x181f ;  /* 0x00f81f00000e7f89 */ /* 0x0002a400000e0000 */
[----:B------:R-:W-:-:S05]  /*16e60*/  @!P3 IMAD.MOV.U32 R3, RZ, RZ, R7 ;  /* 0x000000ffff03b224 */ /* 0x000fca00078e0007 */
[----:B------:R1:W-:Y:S04]  /*16e70*/  @!P3 LDGSTS.E.BYPASS.LTC128B.128 [R9+0x13400], desc[UR38][R2.64], !P0 ;  /* 0x134000000209bfae */ /* 0x0003e8000c101d66 */
[----:B0-----:R1:W-:Y:S02]  /*16e80*/  @!P3 LDGSTS.E.BYPASS.LTC128B.128 [R9+0x17400], desc[UR38][R2.64+0x80], !P1 ;  /* 0x174000800209bfae */ /* 0x0013e4000c901d66 */
.L_x_7454:
        /* <DEDUP_REMOVED lines=11> */
.L_x_7270:
[----:B------:R-:W-:Y:S05]  /*16f40*/  BSYNC B0 ;  /* 0x0000000000007941 */ /* 0x000fea0003800000 */
.L_x_7269:
[----:B------:R-:W-:Y:S01]  /*16f50*/  NOP ;  /* 0x0000000000007918 */ /* 0x000fe20000000000 */
[----:B------:R-:W-:-:S13]  /*16f60*/  PLOP3.LUT P0, PT, PT, PT, PT, 0x80, 0x0 ;  /* 0x000000000000781c */ /* 0x000fda0003f0f070 */
.L_x_7271:
        /* <DEDUP_REMOVED lines=16> */
[----:B------:R-:W-:Y:S01]  /*17070*/  ISETP.GE.AND P1, PT, R37, 0x81, PT ;  /* 0x000000812500780c */ /* 0x000fe20003f26270 */
[----:B------:R-:W1:Y:S02]  /*17080*/  SYNCS.PHASECHK.TRANS64.TRYWAIT P0, [R22+URZ+0x28820], R3 ;  /* 0x02882003160075a7 */ /* 0x000e64000800017f */
[----:B01----:R-:W-:Y:S10]  /*17090*/  @!P0 BRA `(.L_x_7273) ;  /* 0x00000058005c8947 */ /* 0x003ff40003800000 */
.L_x_7455:
[----:B------:R-:W-:Y:S05]  /*170a0*/  BSYNC B0 ;  /* 0x0000000000007941 */ /* 0x000fea0003800000 */
.L_x_7272:
[----:B------:R-:W-:Y:S04]  /*170b0*/  BSSY B0, `(.L_x_7274) ;  /* 0x000010f000007945 */ /* 0x000fe80003800000 */
[----:B------:R-:W-:Y:S05]  /*170c0*/  @!P1 BRA `(.L_x_7275) ;  /* 0x0000001000349947 */ /* 0x000fea0003800000 */
[----:B------:R-:W3:Y:S01]  /*170d0*/  LDL.LU R0, [R1+0x20] ;  /* 0x0000200001007983 */ /* 0x000ee20000300800 */
[----:B------:R-:W-:Y:S01]  /*170e0*/  ULDC UR4, c[0x0][0x2f4] ;  /* 0x0000bd0000047ab9 */ /* 0x000fe20000000800 */
[----:B------:R-:W-:Y:S01]  /*170f0*/  IMAD.MOV.U32 R17, RZ, RZ, R28 ;  /* 0x000000ffff117224 */ /* 0x000fe200078e001c */
[----:B------:R-:W-:Y:S01]  /*17100*/  ISETP.GE.AND P2, PT, R31, UR4, PT ;  /* 0x000000041f007c0c */ /* 0x000fe2000bf46270 */
[----:B------:R-:W-:Y:S01]  /*17110*/  IMAD.MOV.U32 R10, RZ, RZ, R25 ;  /* 0x000000ffff0a7224 */ /* 0x000fe200078e0019 */
[----:B------:R-:W-:Y:S02]  /*17120*/  ISETP.GE.AND P1, PT, R30, UR4, PT ;  /* 0x000000041e007c0c */ /* 0x000fe4000bf26270 */
[----:B------:R-:W-:Y:S02]  /*17130*/  MOV R33, R26 ;  /* 0x0000001a00217202 */ /* 0x000fe40000000f00 */
[----:B---3--:R-:W-:-:S09]  /*17140*/  LEA.HI.SX32 R6, R0, 0xfffffffe, 0x19 ;  /* 0xfffffffe00067811 */ /* 0x008fd200078fcaff */
.L_x_7288:
[----:B------:R-:W3:Y:S01]  /*17150*/  LDL R9, [R1] ;  /* 0x0000000001097983 */ /* 0x000ee20000100800 */
[----:B------:R-:W1:Y:S03]  /*17160*/  LDC R0, c[0x0][0x430] ;  /* 0x00010c00ff007b82 */ /* 0x000e660000000800 */
[----:B------:R-:W4:Y:S01]  /*17170*/  LDL R5, [R1+0x4] ;  /* 0x0000040001057983 */ /* 0x000f220000100800 */
[----:B------:R-:W5:Y:S01]  /*17180*/  S2R R2, SR_TID.X ;  /* 0x0000000000027919 */ /* 0x000f620000002100 */
[----:B------:R-:W2:Y:S02]  /*17190*/  S2R R4, SR_TID.X ;  /* 0x0000000000047919 */ /* 0x000ea40000002100 */
[----:B------:R-:W4:Y:S01]  /*171a0*/  LDL R7, [R1+0x2c] ;  /* 0x00002c0001077983 */ /* 0x000f220000100800 */
[----:B------:R-:W-:Y:S05]  /*171b0*/  YIELD ;  /* 0x0000000000007946 */ /* 0x000fea0003800000 */
[----:B------:R-:W-:Y:S01]  /*171c0*/  ULDC.64 UR4, c[0x0][0x428] ;  /* 0x00010a0000047ab9 */ /* 0x000fe20000000a00 */
[----:B-1----:R-:W-:-:S13]  /*171d0*/  ISETP.NE.AND P0, PT, R0, 0x1, PT ;  /* 0x000000010000780c */ /* 0x002fda0003f05270 */
[----:B0-----:R-:W0:Y:S01]  /*171e0*/  @P0 LDC R3, c[0x0][0x434] ;  /* 0x00010d00ff030b82 */ /* 0x001e220000000800 */
[----:B-----5:R-:W-:-:S04]  /*171f0*/  LOP3.LUT R2, R2, 0x7f, RZ, 0xc0, !PT ;  /* 0x0000007f02027812 */ /* 0x020fc800078ec0ff */
[----:B------:R-:W-:Y:S01]  /*17200*/  SHF.R.U32.HI R2, RZ, 0x3, R2 ;  /* 0x00000003ff027819 */ /* 0x000fe20000011602 */
[----:B--2---:R-:W-:Y:S02]  /*17210*/  IMAD.SHL.U32 R4, R4, 0x10, RZ ;  /* 0x0000001004047824 */ /* 0x004fe400078e00ff */
[----:B------:R-:W1:Y:S02]  /*17220*/  @P0 LDC R8, c[0x0][0x438] ;  /* 0x00010e00ff080b82 */ /* 0x000e640000000800 */
[----:B------:R-:W-:Y:S01]  /*17230*/  IMAD R2, R6, 0x80, R2 ;  /* 0x0000008006027824 */ /* 0x000fe200078e0202 */
[----:B------:R-:W-:-:S04]  /*17240*/  LOP3.LUT R4, R4, 0x70, RZ, 0xc0, !PT ;  /* 0x0000007004047812 */ /* 0x000fc800078ec0ff */
[----:B---3--:R-:W-:-:S04]  /*17250*/  IADD3 R4, R4, R2, R9 ;  /* 0x0000000204047210 */ /* 0x008fc80007ffe009 */
[----:B------:R-:W-:Y:S01]  /*17260*/  MOV R2, R4 ;  /* 0x0000000400027202 */ /* 0x000fe20000000f00 */
[----:B0-----:R-:W-:-:S04]  /*17270*/  @P0 IMAD.HI.U32 R3, R4, R3, RZ ;  /* 0x0000000304030227 */ /* 0x001fc800078e00ff */
[----:B----4-:R-:W-:Y:S01]  /*17280*/  IMAD R5, R5, UR4, RZ ;  /* 0x0000000405057c24 */ /* 0x010fe2000f8e02ff */
[----:B-1----:R-:W-:-:S03]  /*17290*/  @P0 SHF.R.U32.HI R2, RZ, R8, R3 ;  /* 0x00000008ff020219 */ /* 0x002fc60000011603 */
[----:B------:R-:W-:Y:S02]  /*172a0*/  IMAD R5, R34, UR5, R5 ;  /* 0x0000000522057c24 */ /* 0x000fe4000f8e0205 */
[----:B------:R-:W-:-:S04]  /*172b0*/  IMAD.MOV R3, RZ, RZ, -R2 ;  /* 0x000000ffff037224 */ /* 0x000fc800078e0a02 */
[----:B------:R-:W-:Y:S01]  /*172c0*/  IMAD R0, R0, R3, R4 ;  /* 0x0000000300007224 */ /* 0x000fe200078e0204 */
[----:B------:R-:W-:-:S03]  /*172d0*/  SHF.R.S32.HI R3, RZ, 0x1f, R2 ;  /* 0x0000001fff037819 */ /* 0x000fc60000011402 */
[----:B------:R-:W-:Y:S01]  /*172e0*/  IMAD.WIDE.U32 R2, R34, UR4, R2 ;  /* 0x0000000422027c25 */ /* 0x000fe2000f8e0002 */
[----:B------:R-:W-:-:S03]  /*172f0*/  ULDC.64 UR4, c[0x0][0x418] ;  /* 0x0001060000047ab9 */ /* 0x000fc60000000a00 */
[----:B------:R-:W-:Y:S01]  /*17300*/  IMAD.IADD R3, R5, 0x1, R3 ;  /* 0x0000000105037824 */ /* 0x000fe200078e0203 */
[----:B------:R-:W-:-:S04]  /*17310*/  LEA R4, P0, R2, UR4, 0x2 ;  /* 0x0000000402047c11 */ /* 0x000fc8000f8010ff */
[----:B------:R-:W-:-:S05]  /*17320*/  LEA.HI.X R5, R2, UR5, R3, 0x2, P0 ;  /* 0x0000000502057c11 */ /* 0x000fca00080f1403 */
[----:B------:R-:W2:Y:S01]  /*17330*/  LDG.E R4, desc[UR38][R4.64] ;  /* 0x0000002604047981 */ /* 0x000ea2000c1e1900 */
[----:B------:R-:W-:Y:S01]  /*17340*/  ISETP.NE.AND P3, PT, R7, 0x3, PT ;  /* 0x000000030700780c */ /* 0x000fe20003f65270 */
[----:B------:R-:W-:Y:S01]  /*17350*/  IMAD.MOV.U32 R26, RZ, RZ, R6 ;  /* 0x000000ffff1a7224 */ /* 0x000fe200078e0006 */
[----:B------:R-:W-:-:S04]  /*17360*/  IADD3 R25, R10, 0x1, RZ ;  /* 0x000000010a197810 */ /* 0x000fc80007ffe0ff */
[----:B------:R-:W-:-:S04]  /*17370*/  ISETP.NE.AND P0, PT, R25, 0x2, PT ;  /* 0x000000021900780c */ /* 0x000fc80003f05270 */
[----:B------:R-:W-:Y:S02]  /*17380*/  SEL R28, RZ, 0x1, P0 ;  /* 0x00000001ff1c7807 */ /* 0x000fe40000000000 */
[----:B------:R-:W-:Y:S02]  /*17390*/  SEL R25, R25, RZ, P0 ;  /* 0x000000ff19197207 */ /* 0x000fe40000000000 */
[----:B------:R-:W-:Y:S02]  /*173a0*/  LOP3.LUT R28, R17, R28, RZ, 0x3c, !PT ;  /* 0x0000001c111c7212 */ /* 0x000fe400078e3cff */
[----:B--2---:R-:W-:Y:S01]  /*173b0*/  SHF.R.S32.HI R21, RZ, 0x1f, R4 ;  /* 0x0000001fff157819 */ /* 0x004fe20000011404 */
[----:B------:R-:W-:Y:S06]  /*173c0*/  @!P3 BRA `(.L_x_7276) ;  /* 0x000000000004b947 */ /* 0x000fec0003800000 */
[----:B------:R-:W-:Y:S01]  /*173d0*/  BPT.TRAP 0x1 ;  /* 0x000000040000795c */ /* 0x000fe20000300000 */
.L_x_7276:
[----:B------:R-:W-:Y:S01]  /*173e0*/  IMAD R6, R25, 0x8, R22 ;  /* 0x0000000819067824 */ /* 0x000fe200078e0216 */
[----:B------:R-:W-:Y:S01]  /*173f0*/  SHF.L.U32 R3, R28, 0x1f, RZ ;  /* 0x0000001f1c037819 */ /* 0x000fe200000006ff */
[----:B------:R-:W-:Y:S03]  /*17400*/  BSSY B1, `(.L_x_7277) ;  /* 0x0000003000017945 */ /* 0x000fe60003800000 */
[----:B------:R-:W0:Y:S02]  /*17410*/  SYNCS.PHASECHK.TRANS64.TRYWAIT P0, [R6+URZ+0x28840], R3 ;  /* 0x02884003060075a7 */ /* 0x000e24000800017f */
[----:B0-----:R-:W-:Y:S05]  /*17420*/  @!P0 BRA `(.L_x_7278) ;  /* 0x00000054008c8947 */ /* 0x001fea0003800000 */
.L_x_7456:
[----:B------:R-:W-:Y:S05]  /*17430*/  BSYNC B1 ;  /* 0x0000000000017941 */ /* 0x000fea0003800000 */
.L_x_7277:
[----:B------:R-:W-:Y:S01]  /*17440*/  SHF.R.S32.HI R20, RZ, 0x1f, R0 ;  /* 0x0000001fff147819 */ /* 0x000fe20000011400 */
[----:B------:R-:W-:Y:S01]  /*17450*/  ULDC.64 UR4, c[0x0][0x300] ;  /* 0x0000c00000047ab9 */ /* 0x000fe20000000a00 */
[----:B------:R-:W-:Y:S01]  /*17460*/  LOP3.LUT P4, RZ, R32, 0x2, RZ, 0xc0, !PT ;  /* 0x0000000220ff7812 */ /* 0x000fe2000788c0ff */
[----:B0-----:R-:W-:Y:S01]  /*17470*/  IMAD.WIDE.U32 R2, R0, UR4, RZ ;  /* 0x0000000400027c25 */ /* 0x001fe2000f8e00ff */
[----:B------:R-:W-:Y:S02]  /*17480*/  LOP3.LUT P3, RZ, R32, 0x1, RZ, 0xc0, !PT ;  /* 0x0000000120ff7812 */ /* 0x000fe4000786c0ff */
[----:B------:R-:W-:Y:S01]  /*17490*/  LEA R8, R25, R36, 0xe ;  /* 0x0000002419087211 */ /* 0x000fe200078e70ff */
        /* <DEDUP_REMOVED lines=20> */
[----:B------:R-:W-:Y:S02]  /*175e0*/  LEA R8, R8, R22, 0x1 ;  /* 0x0000001608087211 */ /* 0x000fe400078e08ff */
[----:B------:R-:W1:Y:S02]  /*175f0*/  SHFL.IDX PT, R3, R9, RZ, 0x181f ;  /* 0x00181fff09037589 */ /* 0x000e6400000e0000 */
[----:B0-----:R-:W-:-:S05]  /*17600*/  IADD3 R2, P0, R2, R5, RZ ;  /* 0x0000000502027210 */ /* 0x001fca0007f1e0ff */
[----:B-1----:R-:W-:-:S05]  /*17610*/  IMAD.X R3, RZ, RZ, R3, P0 ;  /* 0x000000ffff037224 */ /* 0x002fca00000e0603 */
        /* <DEDUP_REMOVED lines=17> */
[----:B0-----:R-:W-:-:S04]  /*17730*/  IADD3 R2, P0, R2, R5, RZ ;  /* 0x0000000502027210 */ /* 0x001fc80007f1e0ff */
[----:B-1----:R-:W-:-:S05]  /*17740*/  IADD3.X R3, RZ, R3, RZ, P0, !PT ;  /* 0x00000003ff037210 */ /* 0x002fca00007fe4ff */
        /* <DEDUP_REMOVED lines=16> */
[----:B------:R-:W2:Y:S01]  /*17850*/  SHFL.IDX PT, R9, R9, 0x7, 0x181f ;  /* 0x00f81f0009097f89 */ /* 0x000ea200000e0000 */
[----:B0-----:R-:W-:-:S04]  /*17860*/  IADD3 R2, P0, R2, R5, RZ ;  /* 0x0000000502027210 */ /* 0x001fc80007f1e0ff */
[----:B-1----:R-:W-:-:S05]  /*17870*/  IADD3.X R3, RZ, R3, RZ, P0, !PT ;  /* 0x00000003ff037210 */ /* 0x002fca00007fe4ff */
[----:B------:R-:W-:Y:S04]  /*17880*/  LDGSTS.E.BYPASS.LTC128B.128 [R8+0x1b400], desc[UR38][R2.64], !P4 ;  /* 0x1b40000002087fae */ /* 0x000fe8000e101d66 */
[----:B------:R0:W-:Y:S04]  /*17890*/  LDGSTS.E.BYPASS.LTC128B.128 [R8+0x1f400], desc[UR38][R2.64+0x80], !P3 ;  /* 0x1f40008002087fae */ /* 0x0001e8000d901d66 */
[----:B0-2---:R0:W1:Y:S02]  /*178a0*/  SHFL.IDX PT, R2, R7, 0x7, 0x181f ;  /* 0x00f81f0007027f89 */ /* 0x00506400000e0000 */
.L_x_7474:
        /* <DEDUP_REMOVED lines=9> */
.L_x_7280:
        /* <DEDUP_REMOVED lines=11> */
.L_x_7281:
[----:B------:R1:W-:Y:S01]  /*179f0*/  SYNCS.ARRIVE.TRANS64.A1T0 RZ, [R6+URZ+0x28830], RZ ;  /* 0x028830ff06ff79a7 */ /* 0x0003e2000810003f */
[----:B------:R-:W-:Y:S05]  /*17a00*/  @!P4 BRA `(.L_x_7282) ;  /* 0x000000000004c947 */ /* 0x000fea0003800000 */
[----:B------:R-:W-:Y:S01]  /*17a10*/  BPT.TRAP 0x1 ;  /* 0x000000040000795c */ /* 0x000fe20000300000 */
.L_x_7282:
[----:B------:R-:W-:Y:S01]  /*17a20*/  SHF.L.U32 R2, R17, 0x1f, RZ ;  /* 0x0000001f11027819 */ /* 0x000fe200000006ff */
[----:B-1----:R-:W-:Y:S01]  /*17a30*/  IMAD R6, R10, 0x8, R22 ;  /* 0x000000080a067824 */ /* 0x002fe200078e0216 */
[----:B------:R-:W-:Y:S03]  /*17a40*/  BSSY B1, `(.L_x_7283) ;  /* 0x0000003000017945 */ /* 0x000fe60003800000 */
[----:B------:R-:W1:Y:S02]  /*17a50*/  SYNCS.PHASECHK.TRANS64.TRYWAIT P0, [R6+URZ+0x28860], R2 ;  /* 0x02886002060075a7 */ /* 0x000e64000800017f */
[----:B-1----:R-:W-:Y:S05]  /*17a60*/  @!P0 BRA `(.L_x_7284) ;  /* 0x00000058005c8947 */ /* 0x002fea0003800000 */
.L_x_7475:
[----:B------:R-:W-:Y:S05]  /*17a70*/  BSYNC B1 ;  /* 0x0000000000017941 */ /* 0x000fea0003800000 */
.L_x_7283:
[----:B------:R-:W2:Y:S01]  /*17a80*/  S2R R3, SR_TID.X ;  /* 0x0000000000037919 */ /* 0x000ea20000002100 */
[----:B------:R-:W-:Y:S01]  /*17a90*/  UMOV UR4, 0xffffffff ;  /* 0xffffffff00047882 */ /* 0x000fe20000000000 */
[----:B------:R-:W-:Y:S01]  /*17aa0*/  IMAD R8, R33, -0x80, R37 ;  /* 0xffffff8021087824 */ /* 0x000fe200078e0225 */
[----:B0-----:R-:W-:Y:S02]  /*17ab0*/  LEA R7, R10, R36, 0xe ;  /* 0x000000240a077211 */ /* 0x001fe400078e70ff */
[----:B--2---:R-:W-:-:S04]  /*17ac0*/  LOP3.LUT R3, R3, 0x7f, RZ, 0xc0, !PT ;  /* 0x0000007f03037812 */ /* 0x004fc800078ec0ff */
[----:B------:R-:W-:-:S05]  /*17ad0*/  SHF.R.U32.HI R3, RZ, 0x3, R3 ;  /* 0x00000003ff037819 */ /* 0x000fca0000011603 */
[----:B------:R-:W-:Y:S01]  /*17ae0*/  IMAD.IADD R8, R8, 0x1, -R3 ;  /* 0x0000000108087824 */ /* 0x000fe200078e0a03 */
[----:B------:R-:W-:Y:S06]  /*17af0*/  BRA.DIV UR4, `(.L_x_7285) ;  /* 0x0000005a044c7947 */ /* 0x000fec000b800000 */
[----:B-1----:R-:W0:Y:S01]  /*17b00*/  SHFL.IDX PT, R2, R23, RZ, 0x181f ;  /* 0x00181fff17027589 */ /* 0x002e2200000e0000 */
[----:B------:R-:W-:-:S03]  /*17b10*/  LEA R7, R7, R22, 0x1 ;  /* 0x0000001607077211 */ /* 0x000fc600078e08ff */
[----:B------:R-:W1:Y:S04]  /*17b20*/  SHFL.IDX PT, R3, R24, RZ, 0x181f ;  /* 0x00181fff18037589 */ /* 0x000e6800000e0000 */
[----:B------:R-:W-:Y:S01]  /*17b30*/  SHFL.IDX PT, R14, R23, 0x7, 0x181f ;  /* 0x00f81f00170e7f89 */ /* 0x000fe200000e0000 */
[----:B0-----:R-:W-:-:S05]  /*17b40*/  IADD3 R2, P0, R2, R5, RZ ;  /* 0x0000000502027210 */ /* 0x001fca0007f1e0ff */
[----:B-1----:R-:W-:Y:S01]  /*17b50*/  IMAD.X R3, RZ, RZ, R3, P0 ;  /* 0x000000ffff037224 */ /* 0x002fe200000e0603 */
        /* <DEDUP_REMOVED lines=52> */
[----:B--2---:R1:W-:Y:S02]  /*17ea0*/  LDGSTS.E.BYPASS.LTC128B.128 [R7+0x7400], desc[UR38][R2.64+0x80], !P0 ;  /* 0x0740008002077fae */ /* 0x0043e4000c101d66 */
.L_x_7493:
        /* <DEDUP_REMOVED lines=13> */
[----:B------:R-:W-:Y:S01]  /*17f80*/  ULDC.64 UR4, c[0x0][0x338] ;  /* 0x0000ce0000047ab9 */ /* 0x000fe20000000a00 */
[----:B------:R-:W-:Y:S02]  /*17f90*/  NOP ;  /* 0x0000000000007918 */ /* 0x000fe40000000000 */
        /* <DEDUP_REMOVED lines=14> */
.L_x_7286:
        /* <DEDUP_REMOVED lines=11> */
.L_x_7287:
[C---:B------:R-:W-:Y:S01]  /*18130*/  ISETP.GT.AND P0, PT, R26.reuse, RZ, PT ;  /* 0x000000ff1a00720c */ /* 0x040fe20003f04270 */
[----:B------:R0:W-:Y:S01]  /*18140*/  SYNCS.ARRIVE.TRANS64.A1T0 RZ, [R6+URZ+0x28850], RZ ;  /* 0x028850ff06ff79a7 */ /* 0x0001e2000810003f */
[----:B------:R-:W-:Y:S01]  /*18150*/  MOV R17, R28 ;  /* 0x0000001c00117202 */ /* 0x000fe20000000f00 */
[----:B------:R-:W-:Y:S02]  /*18160*/  IMAD.MOV.U32 R10, RZ, RZ, R25 ;  /* 0x000000ffff0a7224 */ /* 0x000fe400078e0019 */
[----:B------:R-:W-:Y:S02]  /*18170*/  IMAD.MOV.U32 R33, RZ, RZ, R26 ;  /* 0x000000ffff217224 */ /* 0x000fe400078e001a */
[----:B0-----:R-:W-:-:S06]  /*18180*/  VIADD R6, R26, 0xffffffff ;  /* 0xffffffff1a067836 */ /* 0x001fcc0000000000 */
[----:B------:R-:W-:Y:S05]  /*18190*/  @P0 BRA `(.L_x_7288) ;  /* 0xffffffec00ec0947 */ /* 0x000fea000383ffff */
.L_x_7275:
[----:B------:R-:W-:Y:S05]  /*181a0*/  BSYNC B0 ;  /* 0x0000000000007941 */ /* 0x000fea0003800000 */
.L_x_7274:
        /* <DEDUP_REMOVED lines=17> */
.L_x_7290:
[----:B------:R-:W-:Y:S05]  /*182c0*/  BSYNC B0 ;  /* 0x0000000000007941 */ /* 0x000fea0003800000 */
.L_x_7289:
[----:B------:R-:W3:Y:S02]  /*182d0*/  LDL R0, [R1+0x2c] ;  /* 0x00002c0001007983 */ /* 0x000ee40000100800 */
[----:B---3--:R-:W-:-:S13]  /*182e0*/  ISETP.NE.AND P0, PT, R0, 0x3, PT ;  /* 0x000000030000780c */ /* 0x008fda0003f05270 */
[----:B------:R-:W-:Y:S05]  /*182f0*/  @!P0 BRA `(.L_x_7291) ;  /* 0x0000000000048947 */ /* 0x000fea0003800000 */
[----:B------:R-:W-:Y:S01]  /*18300*/  BPT.TRAP 0x1 ;  /* 0x000000040000795c */ /* 0x000fe20000300000 */
.L_x_7291:
[----:B------:R-:W-:Y:S01]  /*18310*/  LEA R0, R25, R22, 0x3 ;  /* 0x0000001619007211 */ /* 0x000fe200078e18ff */
[----:B------:R-:W-:Y:S01]  /*18320*/  BSSY B0, `(.L_x_7292) ;  /* 0x0000005000007945 */ /* 0x000fe20003800000 */
[----:B0-----:R-:W-:Y:S01]  /*18330*/  SHF.L.U32 R3, R28, 0x1f, RZ ;  /* 0x0000001f1c037819 */ /* 0x001fe200000006ff */
[----:B------:R-:W-:-:S03]  /*18340*/  IMAD R6, R26, -0x80, R37 ;  /* 0xffffff801a067824 */ /* 0x000fc600078e0225 */
[----:B------:R-:W0:Y:S02]  /*18350*/  SYNCS.PHASECHK.TRANS64.TRYWAIT P0, [R0+URZ+0x28860], R3 ;  /* 0x02886003000075a7 */ /* 0x000e24000800017f */
[----:B0-----:R-:W-:Y:S05]  /*18360*/  @!P0 BRA `(.L_x_7293) ;  /* 0x0000005800b88947 */ /* 0x001fea0003800000 */
.L_x_7494:
[----:B------:R-:W-:Y:S05]  /*18370*/  BSYNC B0 ;  /* 0x0000000000007941 */ /* 0x000fea0003800000 */
.L_x_7292:
        /* <DEDUP_REMOVED lines=9> */
[----:B------:R-:W-:Y:S01]  /*18410*/  SHF.L.U32 R5, R31, 0x1, RZ ;  /* 0x000000011f057819 */ /* 0x000fe200000006ff */
[----:B------:R-:W-:Y:S01]  /*18420*/  IMAD R4, R9, 0x2, R22 ;  /* 0x0000000209047824 */ /* 0x000fe200078e0216 */
[----:B0-----:R-:W0:Y:S01]  /*18430*/  SHFL.IDX PT, R3, R24, RZ, 0x181f ;  /* 0x00181fff18037589 */ /* 0x001e2200000e0000 */
[----:B------:R-:W-:Y:S02]  /*18440*/  ISETP.GE.AND P1, PT, R31, UR4, PT ;  /* 0x000000041f007c0c */ /* 0x000fe4000bf26270 */
[----:B------:R-:W-:Y:S01]  /*18450*/  ISETP.GE.AND P0, PT, R30, UR4, PT ;  /* 0x000000041e007c0c */ /* 0x000fe2000bf06270 */
[----:B------:R-:W2:Y:S01]  /*18460*/  SHFL.IDX PT, R10, R23, 0x1, 0x181f ;  /* 0x00381f00170a7f89 */ /* 0x000ea200000e0000 */
[C---:B------:R-:W-:Y:S02]  /*18470*/  ISETP.LT.OR P2, PT, R6.reuse, 0x1, P1 ;  /* 0x000000010600780c */ /* 0x040fe40000f41670 */
[----:B------:R-:W-:Y:S01]  /*18480*/  ISETP.LT.OR P3, PT, R6, 0x1, P0 ;  /* 0x000000010600780c */ /* 0x000fe20000761670 */
[----:B------:R-:W3:Y:S04]  /*18490*/  SHFL.IDX PT, R7, R24, 0x1, 0x181f ;  /* 0x00381f0018077f89 */ /* 0x000ee800000e0000 */
[----:B------:R-:W-:Y:S01]  /*184a0*/  SHFL.IDX PT, R8, R24, 0x2, 0x181f ;  /* 0x00581f0018087f89 */ /* 0x000fe200000e0000 */
[----:B-1----:R-:W-:-:S03]  /*184b0*/  IADD3 R2, P4, R14, R5, RZ ;  /* 0x000000050e027210 */ /* 0x002fc60007f9e0ff */
[----:B------:R-:W1:Y:S02]  /*184c0*/  SHFL.IDX PT, R14, R23, 0x2, 0x181f ;  /* 0x00581f00170e7f89 */ /* 0x000e6400000e0000 */
[----:B0-----:R-:W-:-:S05]  /*184d0*/  IMAD.X R3, RZ, RZ, R3, P4 ;  /* 0x000000ffff037224 */ /* 0x001fca00020e0603 */
[----:B------:R-:W-:Y:S01]  /*184e0*/  LDGSTS.E.BYPASS.LTC128B.128 [R4+0x400], desc[UR38][R2.64], !P2 ;  /* 0x0040000002047fae */ /* 0x000fe2000d101d66 */
[----:B------:R-:W-:-:S03]  /*184f0*/  ISETP.LT.OR P2, PT, R6, 0x11, P1 ;  /* 0x000000110600780c */ /* 0x000fc60000f41670 */
[----:B------:R2:W-:Y:S01]  /*18500*/  LDGSTS.E.BYPASS.LTC128B.128 [R4+0x4400], desc[UR38][R2.64+0x80], !P3 ;  /* 0x0440008002047fae */ /* 0x0005e2000d901d66 */
[----:B------:R-:W-:Y:S02]  /*18510*/  ISETP.LT.OR P3, PT, R6, 0x11, P0 ;  /* 0x000000110600780c */ /* 0x000fe40000761670 */
[----:B--2---:R-:W-:Y:S02]  /*18520*/  IADD3 R2, P4, R10, R5, RZ ;  /* 0x000000050a027210 */ /* 0x004fe40007f9e0ff */
[----:B------:R-:W-:Y:S02]  /*18530*/  SHFL.IDX PT, R10, R23, 0x4, 0x181f ;  /* 0x00981f00170a7f89 */ /* 0x000fe400000e0000 */
[----:B---3--:R-:W-:Y:S02]  /*18540*/  IADD3.X R3, RZ, R7, RZ, P4, !PT ;  /* 0x00000007ff037210 */ /* 0x008fe400027fe4ff */
        /* <DEDUP_REMOVED lines=22> */
[----:B------:R-:W3:Y:S02]  /*186b0*/  SHFL.IDX PT, R10, R23, 0x6, 0x181f ;  /* 0x00d81f00170a7f89 */ /* 0x000ee400000e0000 */
[----:B-1----:R-:W-:Y:S02]  /*186c0*/  IADD3.X R3, RZ, R8, RZ, P4, !PT ;  /* 0x00000008ff037210 */ /* 0x002fe400027fe4ff */
        /* <DEDUP_REMOVED lines=17> */
.L_x_7512:
[C---:B------:R-:W-:Y:S02]  /*187e0*/  ISETP.LT.OR P1, PT, R6.reuse, 0x71, P1 ;  /* 0x000000710600780c */ /* 0x040fe40000f21670 */
[----:B------:R-:W-:Y:S02]  /*187f0*/  ISETP.LT.OR P0, PT, R6, 0x71, P0 ;  /* 0x000000710600780c */ /* 0x000fe40000701670 */
[----:B-1----:R-:W-:-:S04]  /*18800*/  IADD3 R2, P2, R14, R5, RZ ;  /* 0x000000050e027210 */ /* 0x002fc80007f5e0ff */
[----:B------:R-:W-:-:S05]  /*18810*/  IADD3.X R3, RZ, R24, RZ, P2, !PT ;  /* 0x00000018ff037210 */ /* 0x000fca00017fe4ff */
[----:B------:R-:W-:Y:S01]  /*18820*/  @!PT LDS RZ, [RZ] ;  /* 0x00000000fffff984 */ /* 0x000fe20000000800 */
[----:B------:R-:W-:Y:S01]  /*18830*/  @!PT LDS RZ, [RZ] ;  /* 0x00000000fffff984 */ /* 0x000fe20000000800 */
[----:B------:R-:W-:Y:S01]  /*18840*/  @!PT LDS RZ, [RZ] ;  /* 0x00000000fffff984 */ /* 0x000fe20000000800 */
[----:B------:R0:W-:Y:S04]  /*18850*/  LDGSTS.E.BYPASS.LTC128B.128 [R4+0x3c00], desc[UR38][R2.64], !P1 ;  /* 0x03c0000002047fae */ /* 0x0001e8000c901d66 */
[----:B------:R0:W-:Y:S01]  /*18860*/  LDGSTS.E.BYPASS.LTC128B.128 [R4+0x7c00], desc[UR38][R2.64+0x80], !P0 ;  /* 0x07c0008002047fae */ /* 0x0001e2000c101d66 */
[----:B------:R-:W-:Y:S01]  /*18870*/  PLOP3.LUT P0, PT, PT, PT, PT, 0x80, 0x0 ;  /* 0x000000000000781c */ /* 0x000fe20003f0f070 */
[----:B------:R-:W-:-:S12]  /*18880*/  NOP ;  /* 0x0000000000007918 */ /* 0x000fd80000000000 */
.L_x_7295:
        /* <DEDUP_REMOVED lines=11> */
.L_x_7296:
[----:B------:R0:W-:Y:S01]  /*18940*/  SYNCS.ARRIVE.TRANS64.A1T0 RZ, [R0+URZ+0x28850], RZ ;  /* 0x028850ff00ff79a7 */ /* 0x0001e2000810003f */
[----:B------:R-:W-:-:S05]  /*18950*/  VIADD R25, R25, 0x1 ;  /* 0x0000000119197836 */ /* 0x000fca0000000000 */
[----:B------:R-:W-:-:S04]  /*18960*/  ISETP.NE.AND P0, PT, R25, 0x2, PT ;  /* 0x000000021900780c */ /* 0x000fc80003f05270 */
[----:B------:R-:W-:Y:S02]  /*18970*/  SEL R3, RZ, 0x1, P0 ;  /* 0x00000001ff037807 */ /* 0x000fe40000000000 */
[----:B------:R-:W-:Y:S02]  /*18980*/  SEL R25, R25, RZ, P0 ;  /* 0x000000ff19197207 */ /* 0x000fe40000000000 */
[----:B0-----:R-:W-:-:S07]  /*18990*/  LOP3.LUT R28, R28, R3, RZ, 0x3c, !PT ;  /* 0x000000031c1c7212 */ /* 0x001fce00078e3cff */
.L_x_7253:
[----:B------:R-:W-:Y:S05]  /*189a0*/  BSYNC B7 ;  /* 0x0000000000077941 */ /* 0x000fea0003800000 */
.L_x_7251:
        /* <DEDUP_REMOVED lines=8> */
[----:B------:R2:W3:Y:S01]  /*18a30*/  LDS.128 R16, [R22+0x288d0] ;  /* 0x0288d00016107984 */ /* 0x0004e20000000c00 */
[----:B------:R-:W-:Y:S06]  /*18a40*/  BAR.ARV 0x4, 0x180 ;  /* 0x0106000000007b1d */ /* 0x000fec0000002000 */
[----:B------:R-:W-:Y:S05]  /*18a50*/  BRA `(.L_x_7298) ;  /* 0x0000000800407947 */ /* 0x000fea0003800000 */
.L_x_7297:
[----:B------:R-:W1:Y:S01]  /*18a60*/  S2R R8, SR_TID.X ;  /* 0x0000000000087919 */ /* 0x000e620000002100 */
[----:B------:R-:W-:Y:S01]  /*18a70*/  UMOV UR4, 0xffffffff ;  /* 0xffffffff00047882 */ /* 0x000fe20000000000 */
[----:B-1----:R-:W-:-:S04]  /*18a80*/  LOP3.LUT R8, R8, 0x1f, RZ, 0xc0, !PT ;  /* 0x0000001f08087812 */ /* 0x002fc800078ec0ff */
[----:B------:R-:W-:Y:S01]  /*18a90*/  ISETP.NE.AND P0, PT, R8, 0x1f, PT ;  /* 0x0000001f0800780c */ /* 0x000fe20003f05270 */
[----:B------:R-:W-:-:S12]  /*18aa0*/  BRA.DIV UR4, `(.L_x_7299) ;  /* 0x0000005e04787947 */ /* 0x000fd8000b800000 */
[----:B0-----:R-:W-:Y:S01]  /*18ab0*/  IADD3 R5, R19, R8, RZ ;  /* 0x0000000813057210 */ /* 0x001fe20007ffe0ff */
[----:B------:R-:W-:-:S03]  /*18ac0*/  ULDC UR4, c[0x0][0xc3c] ;  /* 0x00030f0000047ab9 */ /* 0x000fc60000000800 */
        /* <DEDUP_REMOVED lines=29> */
.L_x_7522:
[----:B------:R-:W-:Y:S02]  /*18ca0*/  ULDC UR4, c[0x0][0xc38] ;  /* 0x00030e0000047ab9 */ /* 0x000fe40000000800 */
[----:B------:R-:W-:-:S04]  /*18cb0*/  IMAD.U32 R7, RZ, RZ, UR4 ;  /* 0x00000004ff077e24 */ /* 0x000fc8000f8e00ff */
[----:B-1----:R-:W-:-:S05]  /*18cc0*/  IMAD R3, R14, R7, RZ ;  /* 0x000000070e037224 */ /* 0x002fca00078e02ff */
[----:B------:R-:W-:-:S04]  /*18cd0*/  IADD3 R6, R0, R3, RZ ;  /* 0x0000000300067210 */ /* 0x000fc80007ffe0ff */
[----:B------:R-:W-:-:S13]  /*18ce0*/  ISETP.GT.AND P6, PT, R6, R5, PT ;  /* 0x000000050600720c */ /* 0x000fda0003fc4270 */
[----:B------:R-:W-:Y:S05]  /*18cf0*/  @P6 BRA `(.L_x_7300) ;  /* 0x00000000009c6947 */ /* 0x000fea0003800000 */
.L_x_7305:
        /* <DEDUP_REMOVED lines=11> */
[----:B------:R-:W0:Y:S02]  /*18db0*/  LDC.64 R2, c[0x0][0xc80] ;  /* 0x00032000ff027b82 */ /* 0x000e240000000a00 */
[----:B0-----:R-:W-:-:S05]  /*18dc0*/  IMAD.WIDE R2, R7, 0x4, R2 ;  /* 0x0000000407027825 */ /* 0x001fca00078e0202 */
[----:B------:R0:W5:Y:S02]  /*18dd0*/  LDG.E R4, desc[UR38][R2.64] ;  /* 0x0000002602047981 */ /* 0x000164000c1e1900 */
.L_x_7303:
[----:B------:R-:W-:Y:S05]  /*18de0*/  BSYNC B0 ;  /* 0x0000000000007941 */ /* 0x000fea0003800000 */
.L_x_7302:
        /* <DEDUP_REMOVED lines=18> */
.L_x_7530:
[----:B------:R-:W-:Y:S02]  /*18f10*/  ULDC UR4, c[0x0][0xc38] ;  /* 0x00030e0000047ab9 */ /* 0x000fe40000000800 */
[----:B------:R-:W-:-:S05]  /*18f20*/  MOV R7, UR4 ;  /* 0x0000000400077c02 */ /* 0x000fca0008000f00 */
[----:B-1----:R-:W-:-:S04]  /*18f30*/  IMAD R3, R14, R7, RZ ;  /* 0x000000070e037224 */ /* 0x002fc800078e02ff */
[----:B------:R-:W-:-:S05]  /*18f40*/  IMAD.IADD R6, R3, 0x1, R6 ;  /* 0x0000000103067824 */ /* 0x000fca00078e0206 */
[----:B------:R-:W-:-:S13]  /*18f50*/  ISETP.GT.AND P6, PT, R6, R5, PT ;  /* 0x000000050600720c */ /* 0x000fda0003fc4270 */
[----:B------:R-:W-:Y:S05]  /*18f60*/  @!P6 BRA `(.L_x_7305) ;  /* 0xfffffffc0064e947 */ /* 0x000fea000383ffff */
.L_x_7300:
        /* <DEDUP_REMOVED lines=8> */
.L_x_7534:
[----:B------:R-:W-:Y:S02]  /*18ff0*/  ISETP.NE.AND P0, PT, R3, RZ, PT ;  /* 0x000000ff0300720c */ /* 0x000fe40003f05270 */
[----:B------:R-:W-:-:S11]  /*19000*/  MOV R14, RZ ;  /* 0x000000ff000e7202 */ /* 0x000fd60000000f00 */
[----:B------:R-:W-:Y:S05]  /*19010*/  @!P0 BRA `(.L_x_7307) ;  /* 0x0000000000108947 */ /* 0x000fea0003800000 */
[----:B------:R-:W-:Y:S01]  /*19020*/  UMOV UR4, 0xffffffff ;  /* 0xffffffff00047882 */ /* 0x000fe20000000000 */
[----:B------:R-:W-:Y:S02]  /*19030*/  VIADD R12, R0, 0xffffffff ;  /* 0xffffffff000c7836 */ /* 0x000fe40000000000 */
[----:B------:R-:W-:Y:S05]  /*19040*/  BRA.DIV UR4, `(.L_x_7308) ;  /* 0x0000006204387947 */ /* 0x000fea000b800000 */
[----:B------:R3:W4:Y:S02]  /*19050*/  SHFL.IDX PT, R14, R2, R12, 0x1f ;  /* 0x00001f0c020e7589 */ /* 0x00072400000e0000 */
.L_x_7307:
        /* <DEDUP_REMOVED lines=31> */
.L_x_7301:
[----:B------:R-:W-:Y:S01]  /*19250*/  UMOV UR4, URZ ;  /* 0x0000003f00047c82 */ /* 0x000fe20008000000 */
[----:B------:R-:W-:Y:S01]  /*19260*/  UMOV UR5, URZ ;  /* 0x0000003f00057c82 */ /* 0x000fe20008000000 */
[----:B------:R-:W-:Y:S01]  /*19270*/  ULDC UR6, c[0x0][0xc3c] ;  /* 0x00030f0000067ab9 */ /* 0x000fe20000000800 */
[----:B------:R-:W-:Y:S01]  /*19280*/  IMAD.MOV.U32 R16, RZ, RZ, R5 ;  /* 0x000000ffff107224 */ /* 0x000fe200078e0005 */
[----:B------:R-:W-:Y:S01]  /*19290*/  MOV R17, UR4 ;  /* 0x0000000400117c02 */ /* 0x000fe20008000f00 */
[----:B------:R-:W-:Y:S02]  /*192a0*/  IMAD.U32 R18, RZ, RZ, UR5 ;  /* 0x00000005ff127e24 */ /* 0x000fe4000f8e00ff */
[----:B------:R-:W-:-:S07]  /*192b0*/  IMAD.U32 R19, RZ, RZ, UR6 ;  /* 0x00000006ff137e24 */ /* 0x000fce000f8e00ff */
.L_x_7309:
        /* <DEDUP_REMOVED lines=10> */
.L_x_7298:
[----:B------:R-:W-:Y:S02]  /*19360*/  ULDC UR4, c[0x0][0xc3c] ;  /* 0x00030f0000047ab9 */ /* 0x000fe40000000800 */
[----:B---3--:R-:W-:-:S13]  /*19370*/  ISETP.GE.AND P0, PT, R19, UR4, PT ;  /* 0x0000000413007c0c */ /* 0x008fda000bf06270 */
[----:B------:R-:W-:Y:S05]  /*19380*/  @!P0 BRA `(.L_x_7310) ;  /* 0xffffffa800048947 */ /* 0x000fea000383ffff */
[----:B------:R-:W-:Y:S05]  /*19390*/  BSYNC B8 ;  /* 0x0000000000087941 */ /* 0x000fea0003800000 */
.L_x_7211:
        /* <DEDUP_REMOVED lines=12> */
.L_x_7537:
[----:B------:R-:W-:Y:S05]  /*19460*/  BSYNC B0 ;  /* 0x0000000000007941 */ /* 0x000fea0003800000 */
.L_x_7311:
[----:B------:R-:W-:-:S03]  /*19470*/  UMOV UR4, 0xffffffff ;  /* 0xffffffff00047882 */ /* 0x000fc60000000000 */
[----:B------:R-:W-:Y:S05]  /*19480*/  BRA.DIV UR4, `(.L_x_7313) ;  /* 0x0000005e04607947 */ /* 0x000fea000b800000 */
[----:B0-----:R-:W0:Y:S02]  /*19490*/  S2R R0, SR_TID.X ;  /* 0x0000000000007919 */ /* 0x001e240000002100 */
[----:B0-----:R-:W-:-:S04]  /*194a0*/  SHF.R.U32.HI R0, RZ, 0x5, R0 ;  /* 0x00000005ff007819 */ /* 0x001fc80000011600 */
[----:B------:R-:W-:-:S05]  /*194b0*/  LOP3.LUT R0, R0, 0x3, RZ, 0xc0, !PT ;  /* 0x0000000300007812 */ /* 0x000fca00078ec0ff */
[----:B------:R0:W1:Y:S02]  /*194c0*/  SHFL.IDX PT, R14, R0, RZ, 0x1f ;  /* 0x00001fff000e7589 */ /* 0x00006400000e0000 */
.L_x_7540:
[----:B-1----:R-:W-:-:S13]  /*194d0*/  ISETP.NE.AND P0, PT, R14, RZ, PT ;  /* 0x000000ff0e00720c */ /* 0x002fda0003f05270 */
[----:B------:R-:W-:Y:S05]  /*194e0*/  @P0 BRA `(.L_x_7005) ;  /* 0x0000000000880947 */ /* 0x000fea0003800000 */
[----:B------:R-:W-:-:S03]  /*194f0*/  UMOV UR4, 0xffffffff ;  /* 0xffffffff00047882 */ /* 0x000fc60000000000 */
[----:B------:R-:W-:Y:S05]  /*19500*/  BRA.DIV UR4, `(.L_x_7314) ;  /* 0x0000005e04747947 */ /* 0x000fea000b800000 */
[----:B------:R-:W-:-:S13]  /*19510*/  ELECT P6, URZ, PT ;  /* 0x00000000003f782f */ /* 0x000fda00038c0000 */
.L_x_7543:
[----:B------:R-:W-:Y:S05]  /*19520*/  @!P6 BRA `(.L_x_7005) ;  /* 0x000000000078e947 */ /* 0x000fea0003800000 */
[----:B0-----:R-:W3:Y:S02]  /*19530*/  LDL.LU R0, [R1+0xc] ;  /* 0x00000c0001007983 */ /* 0x001ee40000300800 */
[----:B---3--:R-:W-:-:S04]  /*19540*/  LOP3.LUT R0, R0, 0x2, RZ, 0xfc, !PT ;  /* 0x0000000200007812 */ /* 0x008fc800078efcff */
[----:B------:R-:W-:-:S13]  /*19550*/  ISETP.NE.AND P0, PT, R0, 0x3, PT ;  /* 0x000000030000780c */ /* 0x000fda0003f05270 */
[----:B------:R-:W-:Y:S05]  /*19560*/  @!P0 BRA `(.L_x_7315) ;  /* 0x0000000000048947 */ /* 0x000fea0003800000 */
[----:B------:R-:W-:Y:S01]  /*19570*/  BPT.TRAP 0x1 ;  /* 0x000000040000795c */ /* 0x000fe20000300000 */
.L_x_7315:
[C---:B------:R-:W-:Y:S01]  /*19580*/  IMAD R5, R25.reuse, 0x8, R4 ;  /* 0x0000000819057824 */ /* 0x040fe200078e0204 */
[----:B------:R-:W-:Y:S02]  /*19590*/  SHF.L.U32 R0, R28, 0x1f, RZ ;  /* 0x0000001f1c007819 */ /* 0x000fe400000006ff */
[----:B------:R-:W-:Y:S02]  /*195a0*/  IADD3 R25, R25, 0x1, RZ ;  /* 0x0000000119197810 */ /* 0x000fe40007ffe0ff */
[----:B------:R-:W0:Y:S02]  /*195b0*/  SYNCS.PHASECHK.TRANS64.TRYWAIT P1, [R5+URZ+0x28840], R0 ;  /* 0x02884000050075a7 */ /* 0x000e24000802017f */
[----:B------:R-:W-:-:S04]  /*195c0*/  ISETP.NE.AND P2, PT, R25, 0x2, PT ;  /* 0x000000021900780c */ /* 0x000fc80003f45270 */
[----:B------:R-:W-:Y:S01]  /*195d0*/  SEL R3, RZ, 0x1, P2 ;  /* 0x00000001ff037807 */ /* 0x000fe20001000000 */
[----:B0-----:R-:W-:Y:S08]  /*195e0*/  @!P1 BRA `(.L_x_7316) ;  /* 0x0000005c005c9947 */ /* 0x001ff00003800000 */
.L_x_7544:
[----:B------:R-:W-:Y:S02]  /*195f0*/  SEL R25, R25, RZ, P2 ;  /* 0x000000ff19197207 */ /* 0x000fe40001000000 */
[----:B------:R-:W-:Y:S01]  /*19600*/  LOP3.LUT R2, R28, R3, RZ, 0x3c, !PT ;  /* 0x000000031c027212 */ /* 0x000fe200078e3cff */
[----:B------:R-:W-:Y:S06]  /*19610*/  @!P0 BRA `(.L_x_7317) ;  /* 0x0000000000048947 */ /* 0x000fec0003800000 */
[----:B------:R-:W-:Y:S01]  /*19620*/  BPT.TRAP 0x1 ;  /* 0x000000040000795c */ /* 0x000fe20000300000 */
.L_x_7317:
[----:B------:R-:W-:Y:S01]  /*19630*/  IMAD R25, R25, 0x8, R4 ;  /* 0x0000000819197824 */ /* 0x000fe200078e0204 */
[----:B------:R-:W-:-:S04]  /*19640*/  SHF.L.U32 R2, R2, 0x1f, RZ ;  /* 0x0000001f02027819 */ /* 0x000fc800000006ff */
[----:B------:R-:W1:Y:S02]  /*19650*/  SYNCS.PHASECHK.TRANS64.TRYWAIT P1, [R25+URZ+0x28840], R2 ;  /* 0x02884002190075a7 */ /* 0x000e64000802017f */
[----:B-1----:R-:W-:Y:S05]  /*19660*/  @!P1 BRA `(.L_x_7318) ;  /* 0x0000005c00509947 */ /* 0x002fea0003800000 */
.L_x_7545:
[----:B------:R-:W-:Y:S05]  /*19670*/  @!P0 BRA `(.L_x_7319) ;  /* 0x0000000000048947 */ /* 0x000fea0003800000 */
[----:B------:R-:W-:Y:S01]  /*19680*/  BPT.TRAP 0x1 ;  /* 0x000000040000795c */ /* 0x000fe20000300000 */
.L_x_7319:
[----:B------:R-:W3:Y:S02]  /*19690*/  SYNCS.PHASECHK.TRANS64.TRYWAIT P1, [R5+URZ+0x28860], R0 ;  /* 0x02886000050075a7 */ /* 0x000ee4000802017f */
[----:B---3--:R-:W-:Y:S05]  /*196a0*/  @!P1 BRA `(.L_x_7320) ;  /* 0x0000005c00549947 */ /* 0x008fea0003800000 */
.L_x_7546:
[----:B------:R-:W-:Y:S05]  /*196b0*/  @!P0 BRA `(.L_x_7321) ;  /* 0x0000000000048947 */ /* 0x000fea0003800000 */
[----:B------:R-:W-:Y:S01]  /*196c0*/  BPT.TRAP 0x1 ;  /* 0x000000040000795c */ /* 0x000fe20000300000 */
.L_x_7321:
[----:B----4-:R4:W0:Y:S02]  /*196d0*/  SYNCS.PHASECHK.TRANS64.TRYWAIT P0, [R25+URZ+0x28860], R2 ;  /* 0x02886002190075a7 */ /* 0x010824000800017f */
[----:B0-----:R-:W-:Y:S05]  /*196e0*/  @!P0 NANOSLEEP.SYNCS 0x989680 ;  /* 0x009896800000895d */ /* 0x001fea0003900000 */
[----:B------:R-:W0:Y:S02]  /*196f0*/  @!P0 SYNCS.PHASECHK.TRANS64 P0, [R25+URZ+0x28860], R2 ;  /* 0x02886002190085a7 */ /* 0x000e24000800007f */
[----:B0-----:R-:W-:Y:S05]  /*19700*/  @!P0 BRA `(.L_x_7321) ;  /* 0xfffffffc00f08947 */ /* 0x001fea000383ffff */
.L_x_7005:
[----:B------:R-:W-:Y:S05]  /*19710*/  BSYNC B9 ;  /* 0x0000000000097941 */ /* 0x000fea0003800000 */
.L_x_7002:
[----:B------:R-:W-:Y:S05]  /*19720*/  EXIT ;  /* 0x000000000000794d */ /* 0x000fea0003800000 */
.L_x_7027:
[----:B0-----:R0:W1:Y:S02]  /*19730*/  SYNCS.PHASECHK.TRANS64.TRYWAIT P6, [R92+URZ+0x28890], R103 ;  /* 0x028890675c0075a7 */ /* 0x00106400080c017f */
[----:B-1----:R-:W-:Y:S05]  /*19740*/  @!P6 NANOSLEEP.SYNCS 0x989680 ;  /* 0x009896800000e95d */ /* 0x002fea0003900000 */
[----:B------:R-:W1:Y:S02]  /*19750*/  @!P6 SYNCS.PHASECHK.TRANS64 P6, [R92+URZ+0x28890], R103 ;  /* 0x028890675c00e5a7 */ /* 0x000e6400080c007f */
[----:B-1----:R-:W-:Y:S05]  /*19760*/  @!P6 BRA `(.L_x_7027) ;  /* 0xfffffffc00f0e947 */ /* 0x002fea000383ffff */
[----:B------:R-:W-:Y:S05]  /*19770*/  BRA `(.L_x_7322) ;  /* 0xfffffe9400ec7947 */ /* 0x000fea000383ffff */
.L_x_7028:
        /* <DEDUP_REMOVED lines=8> */
.L_x_7324:
[----:B------:R-:W-:Y:S05]  /*19800*/  BSYNC B1 ;  /* 0x0000000000017941 */ /* 0x000fea0003800000 */
.L_x_7323:
        /* <DEDUP_REMOVED lines=8> */
.L_x_7325:
[----:B------:R-:W-:Y:S01]  /*19890*/  IMAD.MOV.U32 R105, RZ, RZ, R14 ;  /* 0x000000ffff697224 */ /* 0x000fe200078e000e */
[----:B------:R-:W-:Y:S06]  /*198a0*/  BRA `(.L_x_7326) ;  /* 0xfffffe9400b47947 */ /* 0x000fec000383ffff */
.L_x_7037:
[----:B------:R-:W-:Y:S01]  /*198b0*/  BSSY B1, `(.L_x_7327) ;  /* 0x0000008000017945 */ /* 0x000fe20003800000 */
[----:B0---4-:R-:W-:Y:S01]  /*198c0*/  MOV R13, R108 ;  /* 0x0000006c000d7202 */ /* 0x011fe20000000f00 */
[----:B------:R-:W-:Y:S01]  /*198d0*/  IMAD.MOV.U32 R12, RZ, RZ, 0x1 ;  /* 0x00000001ff0c7424 */ /* 0x000fe200078e00ff */
[----:B------:R-:W-:Y:S01]  /*198e0*/  MOV R15, 0xffffffff ;  /* 0xffffffff000f7802 */ /* 0x000fe20000000f00 */
[----:B------:R-:W-:-:S07]  /*198f0*/  IMAD.MOV.U32 R11, RZ, RZ, 0x181f ;  /* 0x0000181fff0b7424 */ /* 0x000fce00078e00ff */
[----:B-123--:R-:W-:Y:S05]  /*19900*/  WARPSYNC.COLLECTIVE R15, `(.L_x_7328) ;  /* 0x000000000f087348 */ /* 0x00efea0003c00000 */
[----:B------:R0:W4:Y:S02]  /*19910*/  SHFL.IDX P6, R14, R13, R12, R11 ;  /* 0x0000000c0d0e7389 */ /* 0x00012400000c000b */
[----:B01234-:R-:W-:Y:S01]  /*19920*/  ENDCOLLECTIVE ;  /* 0x000000000000791b */ /* 0x01ffe20003800000 */
.L_x_7328:
[----:B------:R-:W-:Y:S05]  /*19930*/  BSYNC B1 ;  /* 0x0000000000017941 */ /* 0x000fea0003800000 */
.L_x_7327:
        /* <DEDUP_REMOVED lines=8> */
.L_x_7329:
[----:B------:R-:W-:Y:S01]  /*199c0*/  MOV R73, R14 ;  /* 0x0000000e00497202 */ /* 0x000fe20000000f00 */
[----:B------:R-:W-:Y:S06]  /*199d0*/  BRA `(.L_x_7330) ;  /* 0xfffffe9c00187947 */ /* 0x000fec000383ffff */
.L_x_7046:
        /* <DEDUP_REMOVED lines=8> */
.L_x_7332:
[----:B------:R-:W-:Y:S05]  /*19a60*/  BSYNC B1 ;  /* 0x0000000000017941 */ /* 0x000fea0003800000 */
.L_x_7331:
        /* <DEDUP_REMOVED lines=8> */
.L_x_7333:
[----:B------:R-:W-:Y:S01]  /*19af0*/  IMAD.MOV.U32 R65, RZ, RZ, R14 ;  /* 0x000000ffff417224 */ /* 0x000fe200078e000e */
[----:B------:R-:W-:Y:S06]  /*19b00*/  BRA `(.L_x_7334) ;  /* 0xfffffea0007c7947 */ /* 0x000fec000383ffff */
.L_x_7055:
        /* <DEDUP_REMOVED lines=8> */
.L_x_7336:
[----:B------:R-:W-:Y:S05]  /*19b90*/  BSYNC B1 ;  /* 0x0000000000017941 */ /* 0x000fea0003800000 */
.L_x_7335:
        /* <DEDUP_REMOVED lines=8> */
.L_x_7337:
[----:B------:R-:W-:Y:S01]  /*19c20*/  IMAD.MOV.U32 R109, RZ, RZ, R14 ;  /* 0x000000ffff6d7224 */ /* 0x000fe200078e000e */
[----:B------:R-:W-:Y:S06]  /*19c30*/  BRA `(.L_x_7338) ;  /* 0xfffffea400dc7947 */ /* 0x000fec000383ffff */
.L_x_7067:
[----:B-1----:R1:W2:Y:S02]  /*19c40*/  SYNCS.PHASECHK.TRANS64.TRYWAIT P4, [R92+URZ+0x28890], R103 ;  /* 0x028890675c0075a7 */ /* 0x0022a4000808017f */
[----:B--2---:R-:W-:Y:S05]  /*19c50*/  @!P4 NANOSLEEP.SYNCS 0x989680 ;  /* 0x009896800000c95d */ /* 0x004fea0003900000 */
[----:B------:R-:W2:Y:S02]  /*19c60*/  @!P4 SYNCS.PHASECHK.TRANS64 P4, [R92+URZ+0x28890], R103 ;  /* 0x028890675c00c5a7 */ /* 0x000ea4000808007f */
[----:B--2---:R-:W-:Y:S05]  /*19c70*/  @!P4 BRA `(.L_x_7067) ;  /* 0xfffffffc00f0c947 */ /* 0x004fea000383ffff */
[----:B------:R-:W-:Y:S05]  /*19c80*/  BRA `(.L_x_7339) ;  /* 0xfffffeb400ac7947 */ /* 0x000fea000383ffff */
.L_x_7068:
        /* <DEDUP_REMOVED lines=8> */
.L_x_7341:
[----:B------:R-:W-:Y:S05]  /*19d10*/  BSYNC B1 ;  /* 0x0000000000017941 */ /* 0x000fea0003800000 */
.L_x_7340:
        /* <DEDUP_REMOVED lines=8> */
.L_x_7342:
[----:B------:R-:W-:Y:S01]  /*19da0*/  MOV R106, R14 ;  /* 0x0000000e006a7202 */ /* 0x000fe20000000f00 */
[----:B------:R-:W-:Y:S06]  /*19db0*/  BRA `(.L_x_7343) ;  /* 0xfffffeb400787947 */ /* 0x000fec000383ffff */
.L_x_7073:
        /* <DEDUP_REMOVED lines=8> */
.L_x_7345:
[----:B------:R-:W-:Y:S05]  /*19e40*/  BSYNC B1 ;  /* 0x0000000000017941 */ /* 0x000fea0003800000 */
.L_x_7344:
        /* <DEDUP_REMOVED lines=8> */
.L_x_7346:
[----:B------:R-:W-:Y:S01]  /*19ed0*/  IMAD.MOV.U32 R50, RZ, RZ, R14 ;  /* 0x000000ffff327224 */ /* 0x000fe200078e000e */
[----:B------:R-:W-:Y:S06]  /*19ee0*/  BRA `(.L_x_7347) ;  /* 0xfffffebc00147947 */ /* 0x000fec000383ffff */
.L_x_7078:
        /* <DEDUP_REMOVED lines=8> */
.L_x_7349:
[----:B------:R-:W-:Y:S05]  /*19f70*/  BSYNC B1 ;  /* 0x0000000000017941 */ /* 0x000fea0003800000 */
.L_x_7348:
        /* <DEDUP_REMOVED lines=8> */
.L_x_7350:
[----:B------:R-:W-:Y:S01]  /*1a000*/  IMAD.MOV.U32 R50, RZ, RZ, R14 ;  /* 0x000000ffff327224 */ /* 0x000fe200078e000e */
[----:B------:R-:W-:Y:S06]  /*1a010*/  BRA `(.L_x_7351) ;  /* 0xfffffec000b07947 */ /* 0x000fec000383ffff */
.L_x_7083:
        /* <DEDUP_REMOVED lines=8> */
.L_x_7353:
[----:B------:R-:W-:Y:S05]  /*1a0a0*/  BSYNC B1 ;  /* 0x0000000000017941 */ /* 0x000fea0003800000 */
.L_x_7352:
        /* <DEDUP_REMOVED lines=8> */
.L_x_7354:
[----:B------:R-:W-:Y:S01]  /*1a130*/  MOV R50, R14 ;  /* 0x0000000e00327202 */ /* 0x000fe20000000f00 */
[----:B------:R-:W-:Y:S06]  /*1a140*/  BRA `(.L_x_7355) ;  /* 0xfffffec8004c7947 */ /* 0x000fec000383ffff */
.L_x_7088:
[----:B0-----:R0:W1:Y:S02]  /*1a150*/  SYNCS.PHASECHK.TRANS64.TRYWAIT P3, [R92+URZ+0x28890], R103 ;  /* 0x028890675c0075a7 */ /* 0x001064000806017f */
[----:B-1----:R-:W-:Y:S05]  /*1a160*/  @!P3 NANOSLEEP.SYNCS 0x989680 ;  /* 0x009896800000b95d */ /* 0x002fea0003900000 */
[----:B------:R-:W1:Y:S02]  /*1a170*/  @!P3 SYNCS.PHASECHK.TRANS64 P3, [R92+URZ+0x28890], R103 ;  /* 0x028890675c00b5a7 */ /* 0x000e64000806007f */
[----:B-1----:R-:W-:Y:S05]  /*1a180*/  @!P3 BRA `(.L_x_7088) ;  /* 0xfffffffc00f0b947 */ /* 0x002fea000383ffff */
[----:B------:R-:W-:Y:S05]  /*1a190*/  BRA `(.L_x_7356) ;  /* 0xfffffed000347947 */ /* 0x000fea000383ffff */
.L_x_7089:
        /* <DEDUP_REMOVED lines=8> */
.L_x_7358:
[----:B------:R-:W-:Y:S05]  /*1a220*/  BSYNC B1 ;  /* 0x0000000000017941 */ /* 0x000fea0003800000 */
.L_x_7357:
        /* <DEDUP_REMOVED lines=8> */
.L_x_7359:
[----:B------:R-:W-:Y:S05]  /*1a2b0*/  BRA `(.L_x_7360) ;  /* 0xfffffed0005c7947 */ /* 0x000fea000383ffff */
.L_x_7092:
[----:B------:R-:W-:Y:S01]  /*1a2c0*/  BSSY B1, `(.L_x_7361) ;  /* 0x0000008000017945 */ /* 0x000fe20003800000 */
[----:B----4-:R-:W-:Y:S01]  /*1a2d0*/  IMAD.MOV.U32 R13, RZ, RZ, R46 ;  /* 0x000000ffff0d7224 */ /* 0x010fe200078e002e */
[----:B------:R-:W-:Y:S01]  /*1a2e0*/  MOV R11, 0x181f ;  /* 0x0000181f000b7802 */ /* 0x000fe20000000f00 */
[----:B------:R-:W-:Y:S02]  /*1a2f0*/  IMAD.MOV.U32 R12, RZ, RZ, 0x1 ;  /* 0x00000001ff0c7424 */ /* 0x000fe400078e00ff */
[----:B------:R-:W-:-:S07]  /*1a300*/  IMAD.MOV.U32 R15, RZ, RZ, -0x1 ;  /* 0xffffffffff0f7424 */ /* 0x000fce00078e00ff */
[----:B0123--:R-:W-:Y:S05]  /*1a310*/  WARPSYNC.COLLECTIVE R15, `(.L_x_7362) ;  /* 0x000000000f087348 */ /* 0x00ffea0003c00000 */
[----:B---3--:R3:W4:Y:S02]  /*1a320*/  SHFL.IDX P6, R14, R13, R12, R11 ;  /* 0x0000000c0d0e7389 */ /* 0x00872400000c000b */
[----:B01234-:R-:W-:Y:S01]  /*1a330*/  ENDCOLLECTIVE ;  /* 0x000000000000791b */ /* 0x01ffe20003800000 */
.L_x_7362:
[----:B------:R-:W-:Y:S05]  /*1a340*/  BSYNC B1 ;  /* 0x0000000000017941 */ /* 0x000fea0003800000 */
.L_x_7361:
        /* <DEDUP_REMOVED lines=8> */
.L_x_7363:
[----:B------:R-:W-:Y:S05]  /*1a3d0*/  BRA `(.L_x_7364) ;  /* 0xfffffed0005c7947 */ /* 0x000fea000383ffff */
.L_x_7095:
        /* <DEDUP_REMOVED lines=8> */
.L_x_7366:
[----:B------:R-:W-:Y:S05]  /*1a460*/  BSYNC B1 ;  /* 0x0000000000017941 */ /* 0x000fea0003800000 */
.L_x_7365:
        /* <DEDUP_REMOVED lines=8> */
.L_x_7367:
[----:B------:R-:W-:Y:S05]  /*1a4f0*/  BRA `(.L_x_7368) ;  /* 0xfffffed000607947 */ /* 0x000fea000383ffff */
.L_x_7098:
[----:B------:R-:W-:Y:S01]  /*1a500*/  BSSY B1, `(.L_x_7369) ;  /* 0x0000008000017945 */ /* 0x000fe20003800000 */
[----:B0-----:R-:W-:Y:S01]  /*1a510*/  IMAD.MOV.U32 R13, RZ, RZ, R46 ;  /* 0x000000ffff0d7224 */ /* 0x001fe200078e002e */
[----:B------:R-:W-:Y:S01]  /*1a520*/  MOV R11, 0x181f ;  /* 0x0000181f000b7802 */ /* 0x000fe20000000f00 */
[----:B------:R-:W-:Y:S02]  /*1a530*/  IMAD.MOV.U32 R12, RZ, RZ, 0x3 ;  /* 0x00000003ff0c7424 */ /* 0x000fe400078e00ff */
[----:B------:R-:W-:-:S07]  /*1a540*/  IMAD.MOV.U32 R15, RZ, RZ, -0x1 ;  /* 0xffffffffff0f7424 */ /* 0x000fce00078e00ff */
[----:B-1234-:R-:W-:Y:S05]  /*1a550*/  WARPSYNC.COLLECTIVE R15, `(.L_x_7370) ;  /* 0x000000000f087348 */ /* 0x01efea0003c00000 */
[----:B----4-:R0:W4:Y:S02]  /*1a560*/  SHFL.IDX P6, R14, R13, R12, R11 ;  /* 0x0000000c0d0e7389 */ /* 0x01012400000c000b */
[----:B01234-:R-:W-:Y:S01]  /*1a570*/  ENDCOLLECTIVE ;  /* 0x000000000000791b */ /* 0x01ffe20003800000 */
.L_x_7370:
[----:B------:R-:W-:Y:S05]  /*1a580*/  BSYNC B1 ;  /* 0x0000000000017941 */ /* 0x000fea0003800000 */
.L_x_7369:
        /* <DEDUP_REMOVED lines=8> */
.L_x_7371:
[----:B------:R-:W-:Y:S05]  /*1a610*/  BRA `(.L_x_7372) ;  /* 0xfffffed000647947 */ /* 0x000fea000383ffff */
.L_x_7102:
[----:B------:R0:W0:Y:S02]  /*1a620*/  SYNCS.PHASECHK.TRANS64.TRYWAIT P4, [R92+URZ+0x288b0], R103 ;  /* 0x0288b0675c0075a7 */ /* 0x000024000808017f */
[----:B0-----:R-:W-:Y:S05]  /*1a630*/  @!P4 NANOSLEEP.SYNCS 0x989680 ;  /* 0x009896800000c95d */ /* 0x001fea0003900000 */
[----:B------:R-:W0:Y:S02]  /*1a640*/  @!P4 SYNCS.PHASECHK.TRANS64 P4, [R92+URZ+0x288b0], R103 ;  /* 0x0288b0675c00c5a7 */ /* 0x000e24000808007f */
[----:B0-----:R-:W-:Y:S05]  /*1a650*/  @!P4 BRA `(.L_x_7102) ;  /* 0xfffffffc00f0c947 */ /* 0x001fea000383ffff */
[----:B------:R-:W-:Y:S05]  /*1a660*/  BRA `(.L_x_7373) ;  /* 0xfffffed000e07947 */ /* 0x000fea000383ffff */
.L_x_7114:
[----:B------:R-:W-:Y:S01]  /*1a670*/  BSSY B0, `(.L_x_7374) ;  /* 0x0000008000007945 */ /* 0x000fe20003800000 */
[----:B---3--:R-:W-:Y:S01]  /*1a680*/  IMAD.MOV.U32 R13, RZ, RZ, R221 ;  /* 0x000000ffff0d7224 */ /* 0x008fe200078e00dd */
[----:B------:R-:W-:Y:S01]  /*1a690*/  MOV R11, 0x1f ;  /* 0x0000001f000b7802 */ /* 0x000fe20000000f00 */
[----:B------:R-:W-:Y:S02]  /*1a6a0*/  IMAD.MOV.U32 R12, RZ, RZ, RZ ;  /* 0x000000ffff0c7224 */ /* 0x000fe400078e00ff */
[----:B------:R-:W-:-:S07]  /*1a6b0*/  IMAD.MOV.U32 R15, RZ, RZ, -0x1 ;  /* 0xffffffffff0f7424 */ /* 0x000fce00078e00ff */
[----:B-----5:R-:W-:Y:S05]  /*1a6c0*/  WARPSYNC.COLLECTIVE R15, `(.L_x_7375) ;  /* 0x000000000f087348 */ /* 0x020fea0003c00000 */
[----:B------:R0:W1:Y:S02]  /*1a6d0*/  SHFL.IDX P6, R14, R13, R12, R11 ;  /* 0x0000000c0d0e7389 */ /* 0x00006400000c000b */
[----:B01---5:R-:W-:Y:S01]  /*1a6e0*/  ENDCOLLECTIVE ;  /* 0x000000000000791b */ /* 0x023fe20003800000 */
.L_x_7375:
[----:B------:R-:W-:Y:S05]  /*1a6f0*/  BSYNC B0 ;  /* 0x0000000000007941 */ /* 0x000fea0003800000 */
.L_x_7374:
[----:B------:R-:W-:Y:S01]  /*1a700*/  IMAD.MOV.U32 R194, RZ, RZ, R14 ;  /* 0x000000ffffc27224 */ /* 0x000fe200078e000e */
[----:B------:R-:W-:Y:S06]  /*1a710*/  BRA `(.L_x_7376) ;  /* 0xfffffedc00107947 */ /* 0x000fec000383ffff */
.L_x_7124:
[----:B------:R-:W-:Y:S01]  /*1a720*/  BSSY B1, `(.L_x_7377) ;  /* 0x0000008000017945 */ /* 0x000fe20003800000 */
[----:B---3--:R-:W-:Y:S01]  /*1a730*/  MOV R13, R25 ;  /* 0x00000019000d7202 */ /* 0x008fe20000000f00 */
[----:B------:R-:W-:Y:S01]  /*1a740*/  IMAD.MOV.U32 R12, RZ, RZ, RZ ;  /* 0x000000ffff0c7224 */ /* 0x000fe200078e00ff */
[----:B------:R-:W-:Y:S01]  /*1a750*/  MOV R15, 0xffffffff ;  /* 0xffffffff000f7802 */ /* 0x000fe20000000f00 */
[----:B------:R-:W-:-:S07]  /*1a760*/  IMAD.MOV.U32 R11, RZ, RZ, 0x181f ;  /* 0x0000181fff0b7424 */ /* 0x000fce00078e00ff */
[----:B0-----:R-:W-:Y:S05]  /*1a770*/  WARPSYNC.COLLECTIVE R15, `(.L_x_7378) ;  /* 0x000000000f087348 */ /* 0x001fea0003c00000 */
[----:B------:R1:W2:Y:S02]  /*1a780*/  SHFL.IDX P6, R14, R13, R12, R11 ;  /* 0x0000000c0d0e7389 */ /* 0x0002a400000c000b */
[----:B012---:R-:W-:Y:S01]  /*1a790*/  ENDCOLLECTIVE ;  /* 0x000000000000791b */ /* 0x007fe20003800000 */
.L_x_7378:
[----:B------:R-:W-:Y:S05]  /*1a7a0*/  BSYNC B1 ;  /* 0x0000000000017941 */ /* 0x000fea0003800000 */
.L_x_7377:
        /* <DEDUP_REMOVED lines=8> */
.L_x_7379:
[----:B------:R-:W-:Y:S01]  /*1a830*/  IMAD.MOV.U32 R13, RZ, RZ, R28 ;  /* 0x000000ffff0d7224 */ /* 0x000fe200078e001c */
[----:B------:R-:W-:-:S07]  /*1a840*/  MOV R3, R14 ;  /* 0x0000000e00037202 */ /* 0x000fce0000000f00 */
[----:B------:R-:W-:Y:S05]  /*1a850*/  WARPSYNC.COLLECTIVE R15, `(.L_x_7380) ;  /* 0x000000000f087348 */ /* 0x000fea0003c00000 */
[----:B------:R0:W1:Y:S02]  /*1a860*/  SHFL.IDX P6, R14, R13, R12, R11 ;  /* 0x0000000c0d0e7389 */ /* 0x00006400000c000b */
[----:B01----:R-:W-:Y:S01]  /*1a870*/  ENDCOLLECTIVE ;  /* 0x000000000000791b */ /* 0x003fe20003800000 */
.L_x_7380:
[----:B------:R-:W-:Y:S01]  /*1a880*/  MOV R13, R27 ;  /* 0x0000001b000d7202 */ /* 0x000fe20000000f00 */
[----:B------:R-:W-:-:S07]  /*1a890*/  IMAD.MOV.U32 R4, RZ, RZ, R14 ;  /* 0x000000ffff047224 */ /* 0x000fce00078e000e */
[----:B------:R-:W-:Y:S05]  /*1a8a0*/  WARPSYNC.COLLECTIVE R15, `(.L_x_7381) ;  /* 0x000000000f087348 */ /* 0x000fea0003c00000 */
[----:B------:R0:W1:Y:S02]  /*1a8b0*/  SHFL.IDX P6, R14, R13, R12, R11 ;  /* 0x0000000c0d0e7389 */ /* 0x00006400000c000b */
[----:B01----:R-:W-:Y:S01]  /*1a8c0*/  ENDCOLLECTIVE ;  /* 0x000000000000791b */ /* 0x003fe20003800000 */
.L_x_7381:
[----:B------:R-:W-:Y:S05]  /*1a8d0*/  BRA `(.L_x_7382) ;  /* 0xfffffee000047947 */ /* 0x000fea000383ffff */
.L_x_7128:
[----:B0-----:R0:W1:Y:S02]  /*1a8e0*/  SYNCS.PHASECHK.TRANS64.TRYWAIT P0, [R156+URZ+0x28800], R5 ;  /* 0x028800059c0075a7 */ /* 0x001064000800017f */
[----:B-1----:R-:W-:Y:S05]  /*1a8f0*/  @!P0 NANOSLEEP.SYNCS 0x989680 ;  /* 0x009896800000895d */ /* 0x002fea0003900000 */
[----:B------:R-:W1:Y:S02]  /*1a900*/  @!P0 SYNCS.PHASECHK.TRANS64 P0, [R156+URZ+0x28800], R5 ;  /* 0x028800059c0085a7 */ /* 0x000e64000800007f */
[----:B-1----:R-:W-:Y:S05]  /*1a910*/  @!P0 BRA `(.L_x_7128) ;  /* 0xfffffffc00f08947 */ /* 0x002fea000383ffff */
[----:B------:R-:W-:Y:S05]  /*1a920*/  BRA `(.L_x_7383) ;  /* 0xfffffee000f07947 */ /* 0x000fea000383ffff */
.L_x_7144:
[----:B------:R-:W-:Y:S01]  /*1a930*/  BSSY B1, `(.L_x_7384) ;  /* 0x0000008000017945 */ /* 0x000fe20003800000 */
[----:B---3--:R-:W-:Y:S01]  /*1a940*/  IMAD.MOV.U32 R13, RZ, RZ, R25 ;  /* 0x000000ffff0d7224 */ /* 0x008fe200078e0019 */
[----:B------:R-:W-:Y:S01]  /*1a950*/  MOV R11, 0x181f ;  /* 0x0000181f000b7802 */ /* 0x000fe20000000f00 */
[----:B------:R-:W-:Y:S02]  /*1a960*/  IMAD.MOV.U32 R12, RZ, RZ, RZ ;  /* 0x000000ffff0c7224 */ /* 0x000fe400078e00ff */
[----:B------:R-:W-:-:S07]  /*1a970*/  IMAD.MOV.U32 R15, RZ, RZ, -0x1 ;  /* 0xffffffffff0f7424 */ /* 0x000fce00078e00ff */
[----:B0-----:R-:W-:Y:S05]  /*1a980*/  WARPSYNC.COLLECTIVE R15, `(.L_x_7385) ;  /* 0x000000000f087348 */ /* 0x001fea0003c00000 */
[----:B------:R1:W2:Y:S02]  /*1a990*/  SHFL.IDX P6, R14, R13, R12, R11 ;  /* 0x0000000c0d0e7389 */ /* 0x0002a400000c000b */
[----:B012---:R-:W-:Y:S01]  /*1a9a0*/  ENDCOLLECTIVE ;  /* 0x000000000000791b */ /* 0x007fe20003800000 */
.L_x_7385:
[----:B------:R-:W-:Y:S05]  /*1a9b0*/  BSYNC B1 ;  /* 0x0000000000017941 */ /* 0x000fea0003800000 */
.L_x_7384:
        /* <DEDUP_REMOVED lines=8> */
.L_x_7386:
[----:B------:R-:W-:Y:S02]  /*1aa40*/  IMAD.MOV.U32 R13, RZ, RZ, R28 ;  /* 0x000000ffff0d7224 */ /* 0x000fe400078e001c */
[----:B------:R-:W-:-:S07]  /*1aa50*/  IMAD.MOV.U32 R3, RZ, RZ, R14 ;  /* 0x000000ffff037224 */ /* 0x000fce00078e000e */
[----:B------:R-:W-:Y:S05]  /*1aa60*/  WARPSYNC.COLLECTIVE R15, `(.L_x_7387) ;  /* 0x000000000f087348 */ /* 0x000fea0003c00000 */
[----:B------:R0:W1:Y:S02]  /*1aa70*/  SHFL.IDX P6, R14, R13, R12, R11 ;  /* 0x0000000c0d0e7389 */ /* 0x00006400000c000b */
[----:B01----:R-:W-:Y:S01]  /*1aa80*/  ENDCOLLECTIVE ;  /* 0x000000000000791b */ /* 0x003fe20003800000 */
.L_x_7387:
[----:B------:R-:W-:Y:S01]  /*1aa90*/  IMAD.MOV.U32 R13, RZ, RZ, R27 ;  /* 0x000000ffff0d7224 */ /* 0x000fe200078e001b */
[----:B------:R-:W-:-:S07]  /*1aaa0*/  MOV R20, R14 ;  /* 0x0000000e00147202 */ /* 0x000fce0000000f00 */
[----:B------:R-:W-:Y:S05]  /*1aab0*/  WARPSYNC.COLLECTIVE R15, `(.L_x_7388) ;  /* 0x000000000f087348 */ /* 0x000fea0003c00000 */
[----:B------:R0:W1:Y:S02]  /*1aac0*/  SHFL.IDX P6, R14, R13, R12, R11 ;  /* 0x0000000c0d0e7389 */ /* 0x00006400000c000b */
[----:B01----:R-:W-:Y:S01]  /*1aad0*/  ENDCOLLECTIVE ;  /* 0x000000000000791b */ /* 0x003fe20003800000 */
.L_x_7388:
[----:B------:R-:W-:Y:S05]  /*1aae0*/  BRA `(.L_x_7389) ;  /* 0xfffffef800087947 */ /* 0x000fea000383ffff */
.L_x_7148:
[----:B0-----:R0:W1:Y:S02]  /*1aaf0*/  SYNCS.PHASECHK.TRANS64.TRYWAIT P4, [R156+URZ+0x28800], R25 ;  /* 0x028800199c0075a7 */ /* 0x001064000808017f */
[----:B-1----:R-:W-:Y:S05]  /*1ab00*/  @!P4 NANOSLEEP.SYNCS 0x989680 ;  /* 0x009896800000c95d */ /* 0x002fea0003900000 */
[----:B------:R-:W1:Y:S02]  /*1ab10*/  @!P4 SYNCS.PHASECHK.TRANS64 P4, [R156+URZ+0x28800], R25 ;  /* 0x028800199c00c5a7 */ /* 0x000e64000808007f */
[----:B-1----:R-:W-:Y:S05]  /*1ab20*/  @!P4 BRA `(.L_x_7148) ;  /* 0xfffffffc00f0c947 */ /* 0x002fea000383ffff */
[----:B------:R-:W-:Y:S05]  /*1ab30*/  BRA `(.L_x_7390) ;  /* 0xfffffef800e87947 */ /* 0x000fea000383ffff */
.L_x_7158:
[----:B--2---:R2:W4:Y:S02]  /*1ab40*/  SYNCS.PHASECHK.TRANS64.TRYWAIT P1, [R3+URZ+0x28830], R0 ;  /* 0x02883000030075a7 */ /* 0x004524000802017f */
[----:B----4-:R-:W-:Y:S05]  /*1ab50*/  @!P1 NANOSLEEP.SYNCS 0x989680 ;  /* 0x009896800000995d */ /* 0x010fea0003900000 */
[----:B------:R-:W4:Y:S02]  /*1ab60*/  @!P1 SYNCS.PHASECHK.TRANS64 P1, [R3+URZ+0x28830], R0 ;  /* 0x02883000030095a7 */ /* 0x000f24000802007f */
[----:B----4-:R-:W-:Y:S05]  /*1ab70*/  @!P1 BRA `(.L_x_7158) ;  /* 0xfffffffc00f09947 */ /* 0x010fea000383ffff */
[----:B------:R-:W-:Y:S05]  /*1ab80*/  BRA `(.L_x_7157) ;  /* 0xffffff1000c07947 */ /* 0x000fea000383ffff */
.L_x_7165:
[----:B-1----:R1:W2:Y:S02]  /*1ab90*/  SYNCS.PHASECHK.TRANS64.TRYWAIT P2, [R5+URZ+0x28830], R4 ;  /* 0x02883004050075a7 */ /* 0x0022a4000804017f */
[----:B--2---:R-:W-:Y:S05]  /*1aba0*/  @!P2 NANOSLEEP.SYNCS 0x989680 ;  /* 0x009896800000a95d */ /* 0x004fea0003900000 */
[----:B------:R-:W2:Y:S02]  /*1abb0*/  @!P2 SYNCS.PHASECHK.TRANS64 P2, [R5+URZ+0x28830], R4 ;  /* 0x028830040500a5a7 */ /* 0x000ea4000804007f */
[----:B--2---:R-:W-:Y:S05]  /*1abc0*/  @!P2 BRA `(.L_x_7165) ;  /* 0xfffffffc00f0a947 */ /* 0x004fea000383ffff */
[----:B------:R-:W-:Y:S05]  /*1abd0*/  BRA `(.L_x_7164) ;  /* 0xffffff3800407947 */ /* 0x000fea000383ffff */
.L_x_7169:
[----:B-1----:R1:W2:Y:S02]  /*1abe0*/  SYNCS.PHASECHK.TRANS64.TRYWAIT P1, [R5+URZ+0x28850], R4 ;  /* 0x02885004050075a7 */ /* 0x0022a4000802017f */
[----:B--2---:R-:W-:Y:S05]  /*1abf0*/  @!P1 NANOSLEEP.SYNCS 0x989680 ;  /* 0x009896800000995d */ /* 0x004fea0003900000 */
[----:B------:R-:W2:Y:S02]  /*1ac00*/  @!P1 SYNCS.PHASECHK.TRANS64 P1, [R5+URZ+0x28850], R4 ;  /* 0x02885004050095a7 */ /* 0x000ea4000802007f */
[----:B--2---:R-:W-:Y:S05]  /*1ac10*/  @!P1 BRA `(.L_x_7169) ;  /* 0xfffffffc00f09947 */ /* 0x004fea000383ffff */
[----:B------:R-:W-:Y:S05]  /*1ac20*/  BRA `(.L_x_7166) ;  /* 0xffffff3c004c7947 */ /* 0x000fea000383ffff */
.L_x_7176:
[----:B-1----:R1:W2:Y:S02]  /*1ac30*/  SYNCS.PHASECHK.TRANS64.TRYWAIT P1, [R13+URZ+0x28850], R0 ;  /* 0x028850000d0075a7 */ /* 0x0022a4000802017f */
[----:B--2---:R-:W-:Y:S05]  /*1ac40*/  @!P1 NANOSLEEP.SYNCS 0x989680 ;  /* 0x009896800000995d */ /* 0x004fea0003900000 */
[----:B------:R-:W2:Y:S02]  /*1ac50*/  @!P1 SYNCS.PHASECHK.TRANS64 P1, [R13+URZ+0x28850], R0 ;  /* 0x028850000d0095a7 */ /* 0x000ea4000802007f */
[----:B--2---:R-:W-:Y:S05]  /*1ac60*/  @!P1 BRA `(.L_x_7176) ;  /* 0xfffffffc00f09947 */ /* 0x004fea000383ffff */
[----:B------:R-:W-:Y:S05]  /*1ac70*/  BRA `(.L_x_7175) ;  /* 0xffffff58008c7947 */ /* 0x000fea000383ffff */
.L_x_7191:
[----:B------:R-:W-:Y:S01]  /*1ac80*/  IMAD.MOV.U32 R13, RZ, RZ, R4 ;  /* 0x000000ffff0d7224 */ /* 0x000fe200078e0004 */
[----:B------:R-:W-:Y:S01]  /*1ac90*/  MOV R12, RZ ;  /* 0x000000ff000c7202 */ /* 0x000fe20000000f00 */
[----:B------:R-:W-:Y:S02]  /*1aca0*/  IMAD.MOV.U32 R11, RZ, RZ, 0x181f ;  /* 0x0000181fff0b7424 */ /* 0x000fe400078e00ff */
[----:B------:R-:W-:-:S07]  /*1acb0*/  IMAD.MOV.U32 R15, RZ, RZ, -0x1 ;  /* 0xffffffffff0f7424 */ /* 0x000fce00078e00ff */
[----:B-1----:R-:W-:Y:S05]  /*1acc0*/  WARPSYNC.COLLECTIVE R15, `(.L_x_7391) ;  /* 0x000000000f087348 */ /* 0x002fea0003c00000 */
[----:B------:R0:W2:Y:S02]  /*1acd0*/  SHFL.IDX P6, R14, R13, R12, R11 ;  /* 0x0000000c0d0e7389 */ /* 0x0000a400000c000b */
[----:B012---:R-:W-:Y:S01]  /*1ace0*/  ENDCOLLECTIVE ;  /* 0x000000000000791b */ /* 0x007fe20003800000 */
.L_x_7391:
[----:B------:R-:W-:Y:S01]  /*1acf0*/  IMAD.MOV.U32 R13, RZ, RZ, R0 ;  /* 0x000000ffff0d7224 */ /* 0x000fe200078e0000 */
[----:B------:R-:W-:-:S07]  /*1ad00*/  MOV R3, R14 ;  /* 0x0000000e00037202 */ /* 0x000fce0000000f00 */
[----:B------:R-:W-:Y:S05]  /*1ad10*/  WARPSYNC.COLLECTIVE R15, `(.L_x_7392) ;  /* 0x000000000f087348 */ /* 0x000fea0003c00000 */
[----:B------:R0:W1:Y:S02]  /*1ad20*/  SHFL.IDX P6, R14, R13, R12, R11 ;  /* 0x0000000c0d0e7389 */ /* 0x00006400000c000b */
[----:B01----:R-:W-:Y:S01]  /*1ad30*/  ENDCOLLECTIVE ;  /* 0x000000000000791b */ /* 0x003fe20003800000 */
.L_x_7392:
[----:B------:R-:W-:Y:S05]  /*1ad40*/  BRA `(.L_x_7393) ;  /* 0xffffff7c00c07947 */ /* 0x000fea000383ffff */
.L_x_7194:
[----:B------:R-:W-:Y:S01]  /*1ad50*/  BSSY B1, `(.L_x_7394) ;  /* 0x0000008000017945 */ /* 0x000fe20003800000 */
[----:B------:R-:W-:Y:S01]  /*1ad60*/  IMAD.MOV.U32 R13, RZ, RZ, R4 ;  /* 0x000000ffff0d7224 */ /* 0x000fe200078e0004 */
[----:B------:R-:W-:Y:S01]  /*1ad70*/  MOV R12, 0x1 ;  /* 0x00000001000c7802 */ /* 0x000fe20000000f00 */
[----:B----4-:R-:W-:Y:S02]  /*1ad80*/  IMAD.MOV.U32 R11, RZ, RZ, 0x181f ;  /* 0x0000181fff0b7424 */ /* 0x010fe400078e00ff */
[----:B------:R-:W-:-:S07]  /*1ad90*/  IMAD.MOV.U32 R15, RZ, RZ, -0x1 ;  /* 0xffffffffff0f7424 */ /* 0x000fce00078e00ff */
[----:B0123--:R-:W-:Y:S05]  /*1ada0*/  WARPSYNC.COLLECTIVE R15, `(.L_x_7395) ;  /* 0x000000000f087348 */ /* 0x00ffea0003c00000 */
[----:B---3--:R3:W4:Y:S02]  /*1adb0*/  SHFL.IDX P6, R14, R13, R12, R11 ;  /* 0x0000000c0d0e7389 */ /* 0x00872400000c000b */
[----:B01234-:R-:W-:Y:S01]  /*1adc0*/  ENDCOLLECTIVE ;  /* 0x000000000000791b */ /* 0x01ffe20003800000 */
.L_x_7395:
[----:B------:R-:W-:Y:S05]  /*1add0*/  BSYNC B1 ;  /* 0x0000000000017941 */ /* 0x000fea0003800000 */
.L_x_7394:
        /* <DEDUP_REMOVED lines=8> */
.L_x_7396:
[----:B------:R-:W-:Y:S05]  /*1ae60*/  BRA `(.L_x_7397) ;  /* 0xffffff7c00c07947 */ /* 0x000fea000383ffff */
.L_x_7197:
        /* <DEDUP_REMOVED lines=8> */
.L_x_7399:
[----:B------:R-:W-:Y:S05]  /*1aef0*/  BSYNC B1 ;  /* 0x0000000000017941 */ /* 0x000fea0003800000 */
.L_x_7398:
        /* <DEDUP_REMOVED lines=8> */
.L_x_7400:
[----:B------:R-:W-:Y:S05]  /*1af80*/  BRA `(.L_x_7401) ;  /* 0xffffff7c00c07947 */ /* 0x000fea000383ffff */
.L_x_7200:
[----:B------:R-:W-:Y:S01]  /*1af90*/  BSSY B1, `(.L_x_7402) ;  /* 0x0000008000017945 */ /* 0x000fe20003800000 */
[----:B------:R-:W-:Y:S01]  /*1afa0*/  IMAD.MOV.U32 R13, RZ, RZ, R4 ;  /* 0x000000ffff0d7224 */ /* 0x000fe200078e0004 */
[----:B------:R-:W-:Y:S01]  /*1afb0*/  MOV R12, 0x3 ;  /* 0x00000003000c7802 */ /* 0x000fe20000000f00 */
[----:B0-----:R-:W-:Y:S02]  /*1afc0*/  IMAD.MOV.U32 R11, RZ, RZ, 0x181f ;  /* 0x0000181fff0b7424 */ /* 0x001fe400078e00ff */
[----:B------:R-:W-:-:S07]  /*1afd0*/  IMAD.MOV.U32 R15, RZ, RZ, -0x1 ;  /* 0xffffffffff0f7424 */ /* 0x000fce00078e00ff */
[----:B-1234-:R-:W-:Y:S05]  /*1afe0*/  WARPSYNC.COLLECTIVE R15, `(.L_x_7403) ;  /* 0x000000000f087348 */ /* 0x01efea0003c00000 */
[----:B----4-:R0:W4:Y:S02]  /*1aff0*/  SHFL.IDX P6, R14, R13, R12, R11 ;  /* 0x0000000c0d0e7389 */ /* 0x01012400000c000b */
[----:B01234-:R-:W-:Y:S01]  /*1b000*/  ENDCOLLECTIVE ;  /* 0x000000000000791b */ /* 0x01ffe20003800000 */
.L_x_7403:
[----:B------:R-:W-:Y:S05]  /*1b010*/  BSYNC B1 ;  /* 0x0000000000017941 */ /* 0x000fea0003800000 */
.L_x_7402:
        /* <DEDUP_REMOVED lines=8> */
.L_x_7404:
[----:B------:R-:W-:Y:S05]  /*1b0a0*/  BRA `(.L_x_7405) ;  /* 0xffffff7c00c07947 */ /* 0x000fea000383ffff */
.L_x_7217:
        /* <DEDUP_REMOVED lines=8> */
[----:B------:R-:W-:Y:S05]  /*1b130*/  WARPSYNC.COLLECTIVE R15, `(.L_x_7407) ;  /* 0x000000000f087348 */ /* 0x000fea0003c00000 */
[----:B------:R0:W1:Y:S02]  /*1b140*/  SHFL.IDX P6, R14, R13, R12, R11 ;  /* 0x0000000c0d0e7389 */ /* 0x00006400000c000b */
[----:B01----:R-:W-:Y:S01]  /*1b150*/  ENDCOLLECTIVE ;  /* 0x000000000000791b */ /* 0x003fe20003800000 */
.L_x_7407:
[----:B------:R-:W-:Y:S05]  /*1b160*/  BSYNC B1 ;  /* 0x0000000000017941 */ /* 0x000fea0003800000 */
.L_x_7406:
[----:B------:R-:W-:Y:S05]  /*1b170*/  BRA `(.L_x_7408) ;  /* 0xffffff90002c7947 */ /* 0x000fea000383ffff */
.L_x_7219:
[----:B------:R-:W-:Y:S01]  /*1b180*/  BSSY B1, `(.L_x_7409) ;  /* 0x0000006000017945 */ /* 0x000fe20003800000 */
[----:B------:R-:W-:-:S07]  /*1b190*/  MOV R15, 0xffffffff ;  /* 0xffffffff000f7802 */ /* 0x000fce0000000f00 */
[----:B0-----:R-:W-:Y:S05]  /*1b1a0*/  WARPSYNC.COLLECTIVE R15, `(.L_x_7410) ;  /* 0x000000000f0c7348 */ /* 0x001fea0003c00000 */
[----:B------:R-:W-:Y:S02]  /*1b1b0*/  ELECT P6, UR62, PT ;  /* 0x00000000003e782f */ /* 0x000fe400038c0000 */
[----:B------:R-:W-:Y:S01]  /*1b1c0*/  MOV R14, UR62 ;  /* 0x0000003e000e7c02 */ /* 0x000fe20008000f00 */
[----:B0-----:R-:W-:Y:S10]  /*1b1d0*/  ENDCOLLECTIVE ;  /* 0x000000000000791b */ /* 0x001ff40003800000 */
.L_x_7410:
[----:B------:R-:W-:Y:S05]  /*1b1e0*/  BSYNC B1 ;  /* 0x0000000000017941 */ /* 0x000fea0003800000 */
.L_x_7409:
[----:B------:R-:W-:Y:S05]  /*1b1f0*/  BRA `(.L_x_7218) ;  /* 0xffffff9000247947 */ /* 0x000fea000383ffff */
.L_x_7221:
[----:B0-----:R0:W1:Y:S02]  /*1b200*/  SYNCS.PHASECHK.TRANS64.TRYWAIT P0, [R22+URZ+0x28820], R5 ;  /* 0x02882005160075a7 */ /* 0x001064000800017f */
[----:B-1----:R-:W-:Y:S05]  /*1b210*/  @!P0 NANOSLEEP.SYNCS 0x989680 ;  /* 0x009896800000895d */ /* 0x002fea0003900000 */
[----:B------:R-:W1:Y:S02]  /*1b220*/  @!P0 SYNCS.PHASECHK.TRANS64 P0, [R22+URZ+0x28820], R5 ;  /* 0x02882005160085a7 */ /* 0x000e64000800007f */
[----:B-1----:R-:W-:Y:S05]  /*1b230*/  @!P0 BRA `(.L_x_7221) ;  /* 0xfffffffc00f08947 */ /* 0x002fea000383ffff */
[----:B------:R-:W-:Y:S05]  /*1b240*/  BRA `(.L_x_7411) ;  /* 0xffffff9000347947 */ /* 0x000fea000383ffff */
.L_x_7225:
[----:B0-----:R0:W1:Y:S02]  /*1b250*/  SYNCS.PHASECHK.TRANS64.TRYWAIT P0, [R5+URZ+0x288a0], R6 ;  /* 0x0288a006050075a7 */ /* 0x001064000800017f */
[----:B-1----:R-:W-:Y:S05]  /*1b260*/  @!P0 NANOSLEEP.SYNCS 0x989680 ;  /* 0x009896800000895d */ /* 0x002fea0003900000 */
[----:B------:R-:W1:Y:S02]  /*1b270*/  @!P0 SYNCS.PHASECHK.TRANS64 P0, [R5+URZ+0x288a0], R6 ;  /* 0x0288a006050085a7 */ /* 0x000e64000800007f */
[----:B-1----:R-:W-:Y:S05]  /*1b280*/  @!P0 BRA `(.L_x_7225) ;  /* 0xfffffffc00f08947 */ /* 0x002fea000383ffff */
[----:B------:R-:W-:Y:S05]  /*1b290*/  BRA `(.L_x_7412) ;  /* 0xffffff90004c7947 */ /* 0x000fea000383ffff */
.L_x_7231:
[----:B-1----:R1:W2:Y:S02]  /*1b2a0*/  SYNCS.PHASECHK.TRANS64.TRYWAIT P0, [R5+URZ+0x288c0], R6 ;  /* 0x0288c006050075a7 */ /* 0x0022a4000800017f */
[----:B--2---:R-:W-:Y:S05]  /*1b2b0*/  @!P0 NANOSLEEP.SYNCS 0x989680 ;  /* 0x009896800000895d */ /* 0x004fea0003900000 */
[----:B------:R-:W2:Y:S02]  /*1b2c0*/  @!P0 SYNCS.PHASECHK.TRANS64 P0, [R5+URZ+0x288c0], R6 ;  /* 0x0288c006050085a7 */ /* 0x000ea4000800007f */
[----:B--2---:R-:W-:Y:S05]  /*1b2d0*/  @!P0 BRA `(.L_x_7231) ;  /* 0xfffffffc00f08947 */ /* 0x004fea000383ffff */
[----:B------:R-:W-:Y:S05]  /*1b2e0*/  BRA `(.L_x_7413) ;  /* 0xffffff94000c7947 */ /* 0x000fea000383ffff */
.L_x_7239:
[----:B-1----:R1:W2:Y:S02]  /*1b2f0*/  SYNCS.PHASECHK.TRANS64.TRYWAIT P1, [R8+URZ+0x288a0], R7 ;  /* 0x0288a007080075a7 */ /* 0x0022a4000802017f */
[----:B--2---:R-:W-:Y:S05]  /*1b300*/  @!P1 NANOSLEEP.SYNCS 0x989680 ;  /* 0x009896800000995d */ /* 0x004fea0003900000 */
[----:B------:R-:W2:Y:S02]  /*1b310*/  @!P1 SYNCS.PHASECHK.TRANS64 P1, [R8+URZ+0x288a0], R7 ;  /* 0x0288a007080095a7 */ /* 0x000ea4000802007f */
[----:B--2---:R-:W-:Y:S05]  /*1b320*/  @!P1 BRA `(.L_x_7239) ;  /* 0xfffffffc00f09947 */ /* 0x004fea000383ffff */
[----:B------:R-:W-:Y:S05]  /*1b330*/  BRA `(.L_x_7414) ;  /* 0xffffff9800087947 */ /* 0x000fea000383ffff */
.L_x_7245:
[----:B0-----:R0:W2:Y:S02]  /*1b340*/  SYNCS.PHASECHK.TRANS64.TRYWAIT P1, [R8+URZ+0x288c0], R7 ;  /* 0x0288c007080075a7 */ /* 0x0010a4000802017f */
[----:B--2---:R-:W-:Y:S05]  /*1b350*/  @!P1 NANOSLEEP.SYNCS 0x989680 ;  /* 0x009896800000995d */ /* 0x004fea0003900000 */
[----:B------:R-:W2:Y:S02]  /*1b360*/  @!P1 SYNCS.PHASECHK.TRANS64 P1, [R8+URZ+0x288c0], R7 ;  /* 0x0288c007080095a7 */ /* 0x000ea4000802007f */
[----:B--2---:R-:W-:Y:S05]  /*1b370*/  @!P1 BRA `(.L_x_7245) ;  /* 0xfffffffc00f09947 */ /* 0x004fea000383ffff */
[----:B------:R-:W-:Y:S05]  /*1b380*/  BRA `(.L_x_7415) ;  /* 0xffffff9800c07947 */ /* 0x000fea000383ffff */
.L_x_7259:
        /* <DEDUP_REMOVED lines=11> */
.L_x_7417:
[----:B------:R-:W-:Y:S05]  /*1b440*/  BSYNC B0 ;  /* 0x0000000000007941 */ /* 0x000fea0003800000 */
.L_x_7416:
[----:B------:R-:W-:Y:S05]  /*1b450*/  BRA `(.L_x_7418) ;  /* 0xffffffa400807947 */ /* 0x000fea000383ffff */
.L_x_7262:
[----:B0-----:R0:W1:Y:S02]  /*1b460*/  SYNCS.PHASECHK.TRANS64.TRYWAIT P0, [R7+URZ+0x28840], R2 ;  /* 0x02884002070075a7 */ /* 0x001064000800017f */
[----:B-1----:R-:W-:Y:S05]  /*1b470*/  @!P0 NANOSLEEP.SYNCS 0x989680 ;  /* 0x009896800000895d */ /* 0x002fea0003900000 */
[----:B------:R-:W1:Y:S02]  /*1b480*/  @!P0 SYNCS.PHASECHK.TRANS64 P0, [R7+URZ+0x28840], R2 ;  /* 0x02884002070085a7 */ /* 0x000e64000800007f */
[----:B-1----:R-:W-:Y:S05]  /*1b490*/  @!P0 BRA `(.L_x_7262) ;  /* 0xfffffffc00f08947 */ /* 0x002fea000383ffff */
[----:B------:R-:W-:Y:S05]  /*1b4a0*/  BRA `(.L_x_7419) ;  /* 0xffffffa400dc7947 */ /* 0x000fea000383ffff */
.L_x_7263:
        /* <DEDUP_REMOVED lines=8> */
.L_x_7421:
[----:B------:R-:W-:Y:S05]  /*1b530*/  BSYNC B0 ;  /* 0x0000000000007941 */ /* 0x000fea0003800000 */
.L_x_7420:
        /* <DEDUP_REMOVED lines=9> */
.L_x_7422:
[----:B------:R-:W-:Y:S01]  /*1b5d0*/  IMAD.MOV.U32 R13, RZ, RZ, R0 ;  /* 0x000000ffff0d7224 */ /* 0x000fe200078e0000 */
[----:B------:R-:W-:Y:S01]  /*1b5e0*/  MOV R12, 0x1 ;  /* 0x00000001000c7802 */ /* 0x000fe20000000f00 */
[----:B------:R-:W-:-:S07]  /*1b5f0*/  IMAD.MOV.U32 R3, RZ, RZ, R14 ;  /* 0x000000ffff037224 */ /* 0x000fce00078e000e */
[----:B------:R-:W-:Y:S05]  /*1b600*/  WARPSYNC.COLLECTIVE R15, `(.L_x_7423) ;  /* 0x000000000f087348 */ /* 0x000fea0003c00000 */
[----:B------:R0:W1:Y:S02]  /*1b610*/  SHFL.IDX P6, R14, R13, R12, R11 ;  /* 0x0000000c0d0e7389 */ /* 0x00006400000c000b */
[----:B01----:R-:W-:Y:S01]  /*1b620*/  ENDCOLLECTIVE ;  /* 0x000000000000791b */ /* 0x003fe20003800000 */
.L_x_7423:
        /* <DEDUP_REMOVED lines=16> */
.L_x_7424:
[----:B------:R-:W-:Y:S01]  /*1b730*/  @P0 IMAD R8, R5, 0x2, R22 ;  /* 0x0000000205080824 */ /* 0x000fe200078e0216 */
[----:B------:R-:W-:Y:S01]  /*1b740*/  MOV R13, R0 ;  /* 0x00000000000d7202 */ /* 0x000fe20000000f00 */
[----:B------:R-:W-:Y:S01]  /*1b750*/  IMAD.MOV.U32 R12, RZ, RZ, 0x2 ;  /* 0x00000002ff0c7424 */ /* 0x000fe200078e00ff */
[----:B------:R-:W-:-:S07]  /*1b760*/  MOV R3, R14 ;  /* 0x0000000e00037202 */ /* 0x000fce0000000f00 */
[----:B------:R-:W-:Y:S05]  /*1b770*/  WARPSYNC.COLLECTIVE R15, `(.L_x_7425) ;  /* 0x000000000f087348 */ /* 0x000fea0003c00000 */
[----:B------:R0:W1:Y:S02]  /*1b780*/  SHFL.IDX P6, R14, R13, R12, R11 ;  /* 0x0000000c0d0e7389 */ /* 0x00006400000c000b */
[----:B01----:R-:W-:Y:S01]  /*1b790*/  ENDCOLLECTIVE ;  /* 0x000000000000791b */ /* 0x003fe20003800000 */
.L_x_7425:
        /* <DEDUP_REMOVED lines=16> */
.L_x_7426:
[----:B------:R-:W-:Y:S01]  /*1b8a0*/  @P0 LEA R8, R5, R22, 0x1 ;  /* 0x0000001605080211 */ /* 0x000fe200078e08ff */
[----:B------:R-:W-:Y:S02]  /*1b8b0*/  IMAD.MOV.U32 R13, RZ, RZ, R0 ;  /* 0x000000ffff0d7224 */ /* 0x000fe400078e0000 */
[----:B------:R-:W-:Y:S02]  /*1b8c0*/  IMAD.MOV.U32 R12, RZ, RZ, 0x3 ;  /* 0x00000003ff0c7424 */ /* 0x000fe400078e00ff */
[----:B------:R-:W-:-:S07]  /*1b8d0*/  IMAD.MOV.U32 R3, RZ, RZ, R14 ;  /* 0x000000ffff037224 */ /* 0x000fce00078e000e */
[----:B------:R-:W-:Y:S05]  /*1b8e0*/  WARPSYNC.COLLECTIVE R15, `(.L_x_7427) ;  /* 0x000000000f087348 */ /* 0x000fea0003c00000 */
[----:B------:R0:W1:Y:S02]  /*1b8f0*/  SHFL.IDX P6, R14, R13, R12, R11 ;  /* 0x0000000c0d0e7389 */ /* 0x00006400000c000b */
[----:B01----:R-:W-:Y:S01]  /*1b900*/  ENDCOLLECTIVE ;  /* 0x000000000000791b */ /* 0x003fe20003800000 */
.L_x_7427:
        /* <DEDUP_REMOVED lines=11> */
[----:B------:R-:W-:Y:S02]  /*1b9c0*/  ISETP.GE.AND P0, PT, R6, 0x31, PT ;  /* 0x000000310600780c */ /* 0x000fe40003f06270 */
[----:B0-----:R-:W-:-:S11]  /*1b9d0*/  MOV R2, R14 ;  /* 0x0000000e00027202 */ /* 0x001fd60000000f00 */
[----:B------:R-:W-:Y:S05]  /*1b9e0*/  WARPSYNC.COLLECTIVE R15, `(.L_x_7428) ;  /* 0x000000000f087348 */ /* 0x000fea0003c00000 */
[----:B------:R0:W1:Y:S02]  /*1b9f0*/  SHFL.IDX P6, R14, R13, R12, R11 ;  /* 0x0000000c0d0e7389 */ /* 0x00006400000c000b */
[----:B01----:R-:W-:Y:S01]  /*1ba00*/  ENDCOLLECTIVE ;  /* 0x000000000000791b */ /* 0x003fe20003800000 */
.L_x_7428:
[----:B------:R-:W-:Y:S02]  /*1ba10*/  @P0 IMAD R8, R5, 0x2, R22 ;  /* 0x0000000205080824 */ /* 0x000fe400078e0216 */
[----:B------:R-:W-:Y:S01]  /*1ba20*/  IMAD.MOV.U32 R13, RZ, RZ, R0 ;  /* 0x000000ffff0d7224 */ /* 0x000fe200078e0000 */
[----:B------:R-:W-:Y:S01]  /*1ba30*/  MOV R12, 0x4 ;  /* 0x00000004000c7802 */ /* 0x000fe20000000f00 */
[----:B------:R-:W-:-:S07]  /*1ba40*/  IMAD.MOV.U32 R3, RZ, RZ, R14 ;  /* 0x000000ffff037224 */ /* 0x000fce00078e000e */
[----:B------:R-:W-:Y:S05]  /*1ba50*/  WARPSYNC.COLLECTIVE R15, `(.L_x_7429) ;  /* 0x000000000f087348 */ /* 0x000fea0003c00000 */
[----:B------:R0:W1:Y:S02]  /*1ba60*/  SHFL.IDX P6, R14, R13, R12, R11 ;  /* 0x0000000c0d0e7389 */ /* 0x00006400000c000b */
[----:B01----:R-:W-:Y:S01]  /*1ba70*/  ENDCOLLECTIVE ;  /* 0x000000000000791b */ /* 0x003fe20003800000 */
.L_x_7429:
        /* <DEDUP_REMOVED lines=16> */
.L_x_7430:
[----:B------:R-:W-:Y:S01]  /*1bb80*/  @P0 IMAD R8, R5, 0x2, R22 ;  /* 0x0000000205080824 */ /* 0x000fe200078e0216 */
[----:B------:R-:W-:Y:S01]  /*1bb90*/  MOV R13, R0 ;  /* 0x00000000000d7202 */ /* 0x000fe20000000f00 */
[----:B------:R-:W-:Y:S01]  /*1bba0*/  IMAD.MOV.U32 R12, RZ, RZ, 0x5 ;  /* 0x00000005ff0c7424 */ /* 0x000fe200078e00ff */
[----:B------:R-:W-:-:S07]  /*1bbb0*/  MOV R3, R14 ;  /* 0x0000000e00037202 */ /* 0x000fce0000000f00 */
[----:B------:R-:W-:Y:S05]  /*1bbc0*/  WARPSYNC.COLLECTIVE R15, `(.L_x_7431) ;  /* 0x000000000f087348 */ /* 0x000fea0003c00000 */
[----:B------:R0:W1:Y:S02]  /*1bbd0*/  SHFL.IDX P6, R14, R13, R12, R11 ;  /* 0x0000000c0d0e7389 */ /* 0x00006400000c000b */
[----:B01----:R-:W-:Y:S01]  /*1bbe0*/  ENDCOLLECTIVE ;  /* 0x000000000000791b */ /* 0x003fe20003800000 */
.L_x_7431:
        /* <DEDUP_REMOVED lines=16> */
.L_x_7432:
[----:B------:R-:W-:Y:S01]  /*1bcf0*/  @P0 LEA R8, R5, R22, 0x1 ;  /* 0x0000001605080211 */ /* 0x000fe200078e08ff */
[----:B------:R-:W-:Y:S02]  /*1bd00*/  IMAD.MOV.U32 R13, RZ, RZ, R0 ;  /* 0x000000ffff0d7224 */ /* 0x000fe400078e0000 */
[----:B------:R-:W-:Y:S02]  /*1bd10*/  IMAD.MOV.U32 R12, RZ, RZ, 0x6 ;  /* 0x00000006ff0c7424 */ /* 0x000fe400078e00ff */
[----:B------:R-:W-:-:S07]  /*1bd20*/  IMAD.MOV.U32 R3, RZ, RZ, R14 ;  /* 0x000000ffff037224 */ /* 0x000fce00078e000e */
[----:B------:R-:W-:Y:S05]  /*1bd30*/  WARPSYNC.COLLECTIVE R15, `(.L_x_7433) ;  /* 0x000000000f087348 */ /* 0x000fea0003c00000 */
[----:B------:R0:W1:Y:S02]  /*1bd40*/  SHFL.IDX P6, R14, R13, R12, R11 ;  /* 0x0000000c0d0e7389 */ /* 0x00006400000c000b */
[----:B01----:R-:W-:Y:S01]  /*1bd50*/  ENDCOLLECTIVE ;  /* 0x000000000000791b */ /* 0x003fe20003800000 */
.L_x_7433:
        /* <DEDUP_REMOVED lines=16> */
.L_x_7434:
[----:B------:R-:W-:Y:S02]  /*1be60*/  @P0 IMAD R8, R5, 0x2, R22 ;  /* 0x0000000205080824 */ /* 0x000fe400078e0216 */
[----:B------:R-:W-:Y:S01]  /*1be70*/  IMAD.MOV.U32 R13, RZ, RZ, R0 ;  /* 0x000000ffff0d7224 */ /* 0x000fe200078e0000 */
[----:B------:R-:W-:Y:S01]  /*1be80*/  MOV R12, 0x7 ;  /* 0x00000007000c7802 */ /* 0x000fe20000000f00 */
[----:B------:R-:W-:-:S07]  /*1be90*/  IMAD.MOV.U32 R3, RZ, RZ, R14 ;  /* 0x000000ffff037224 */ /* 0x000fce00078e000e */
[----:B------:R-:W-:Y:S05]  /*1bea0*/  WARPSYNC.COLLECTIVE R15, `(.L_x_7435) ;  /* 0x000000000f087348 */ /* 0x000fea0003c00000 */
[----:B------:R0:W1:Y:S02]  /*1beb0*/  SHFL.IDX P6, R14, R13, R12, R11 ;  /* 0x0000000c0d0e7389 */ /* 0x00006400000c000b */
[----:B01----:R-:W-:Y:S01]  /*1bec0*/  ENDCOLLECTIVE ;  /* 0x000000000000791b */ /* 0x003fe20003800000 */
.L_x_7435:
[----:B------:R-:W-:-:S04]  /*1bed0*/  @P0 LEA R3, P1, R31, R3, 0x1 ;  /* 0x000000031f030211 */ /* 0x000fc800078208ff */
[----:B------:R-:W-:-:S04]  /*1bee0*/  @P0 IADD3.X R2, RZ, R2, RZ, P1, !PT ;  /* 0x00000002ff020210 */ /* 0x000fc80000ffe4ff */
[----:B------:R-:W-:Y:S01]  /*1bef0*/  @P0 LOP3.LUT R3, R3, R2, RZ, 0x3c, !PT ;  /* 0x0000000203030212 */ /* 0x000fe200078e3cff */
[----:B------:R-:W-:-:S03]  /*1bf00*/  IMAD.MOV.U32 R13, RZ, RZ, R4 ;  /* 0x000000ffff0d7224 */ /* 0x000fc600078e0004 */
[----:B------:R-:W-:-:S04]  /*1bf10*/  @P0 LOP3.LUT R2, R3, R2, RZ, 0x3c, !PT ;  /* 0x0000000203020212 */ /* 0x000fc800078e3cff */
[----:B------:R-:W-:Y:S01]  /*1bf20*/  @P0 LOP3.LUT R3, R3, R2, RZ, 0x3c, !PT ;  /* 0x0000000203030212 */ /* 0x000fe200078e3cff */
[----:B------:R-:W-:-:S04]  /*1bf30*/  IMAD.MOV.U32 R0, RZ, RZ, R14 ;  /* 0x000000ffff007224 */ /* 0x000fc800078e000e */
[----:B------:R-:W-:Y:S01]  /*1bf40*/  @!PT LDS RZ, [RZ] ;  /* 0x00000000fffff984 */ /* 0x000fe20000000800 */
[----:B------:R-:W-:Y:S01]  /*1bf50*/  @!PT LDS RZ, [RZ] ;  /* 0x00000000fffff984 */ /* 0x000fe20000000800 */
[----:B------:R-:W-:Y:S01]  /*1bf60*/  @!PT LDS RZ, [RZ] ;  /* 0x00000000fffff984 */ /* 0x000fe20000000800 */
[----:B------:R0:W-:Y:S03]  /*1bf70*/  @P0 LDGSTS.E.BYPASS.LTC128B.128 [R8+0x1b400], desc[UR38][R2.64], !P3 ;  /* 0x1b40000002080fae */ /* 0x0001e6000d901d66 */
[----:B0-----:R-:W-:Y:S05]  /*1bf80*/  WARPSYNC.COLLECTIVE R15, `(.L_x_7436) ;  /* 0x000000000f087348 */ /* 0x001fea0003c00000 */
[----:B------:R1:W2:Y:S02]  /*1bf90*/  SHFL.IDX P6, R14, R13, R12, R11 ;  /* 0x0000000c0d0e7389 */ /* 0x0002a400000c000b */
[----:B012---:R-:W-:Y:S01]  /*1bfa0*/  ENDCOLLECTIVE ;  /* 0x000000000000791b */ /* 0x007fe20003800000 */
.L_x_7436:
[----:B------:R-:W-:Y:S01]  /*1bfb0*/  @!PT LDS RZ, [RZ] ;  /* 0x00000000fffff984 */ /* 0x000fe20000000800 */
[----:B------:R-:W-:Y:S01]  /*1bfc0*/  @!PT LDS RZ, [RZ] ;  /* 0x00000000fffff984 */ /* 0x000fe20000000800 */
[----:B------:R-:W-:Y:S01]  /*1bfd0*/  @!PT LDS RZ, [RZ] ;  /* 0x00000000fffff984 */ /* 0x000fe20000000800 */
[----:B------:R0:W-:Y:S02]  /*1bfe0*/  @P0 LDGSTS.E.BYPASS.LTC128B.128 [R8+0x1f400], desc[UR38][R2.64+0x80], !P2 ;  /* 0x1f40008002080fae */ /* 0x0001e4000d101d66 */
[----:B0-----:R-:W-:Y:S01]  /*1bff0*/  MOV R2, R14 ;  /* 0x0000000e00027202 */ /* 0x001fe20000000f00 */
[----:B------:R-:W-:Y:S06]  /*1c000*/  BRA `(.L_x_7437) ;  /* 0xffffffa000b47947 */ /* 0x000fec000383ffff */
.L_x_7268:
[----:B------:R-:W-:Y:S01]  /*1c010*/  IMAD.MOV.U32 R13, RZ, RZ, R5 ;  /* 0x000000ffff0d7224 */ /* 0x000fe200078e0005 */
[----:B------:R-:W-:Y:S01]  /*1c020*/  MOV R11, 0x181f ;  /* 0x0000181f000b7802 */ /* 0x000fe20000000f00 */
[----:B------:R-:W-:Y:S02]  /*1c030*/  IMAD.MOV.U32 R12, RZ, RZ, RZ ;  /* 0x000000ffff0c7224 */ /* 0x000fe400078e00ff */
[----:B------:R-:W-:Y:S02]  /*1c040*/  IMAD.MOV.U32 R15, RZ, RZ, -0x1 ;  /* 0xffffffffff0f7424 */ /* 0x000fe400078e00ff */
[----:B-----5:R-:W-:Y:S02]  /*1c050*/  IMAD R6, R20, R8, RZ ;  /* 0x0000000814067224 */ /* 0x020fe400078e02ff */
[----:B------:R-:W-:-:S07]  /*1c060*/  IMAD.IADD R4, R10, 0x1, R4 ;  /* 0x000000010a047824 */ /* 0x000fce00078e0204 */
[----:B------:R-:W-:Y:S05]  /*1c070*/  WARPSYNC.COLLECTIVE R15, `(.L_x_7438) ;  /* 0x000000000f087348 */ /* 0x000fea0003c00000 */
[----:B------:R0:W1:Y:S02]  /*1c080*/  SHFL.IDX P6, R14, R13, R12, R11 ;  /* 0x0000000c0d0e7389 */ /* 0x00006400000c000b */
[----:B01----:R-:W-:Y:S01]  /*1c090*/  ENDCOLLECTIVE ;  /* 0x000000000000791b */ /* 0x003fe20003800000 */
.L_x_7438:
[C---:B------:R-:W-:Y:S01]  /*1c0a0*/  VIADD R7, R4.reuse, 0x10 ;  /* 0x0000001004077836 */ /* 0x040fe20000000000 */
[----:B------:R-:W-:Y:S02]  /*1c0b0*/  ISETP.GE.AND P3, PT, R4, R6, PT ;  /* 0x000000060400720c */ /* 0x000fe40003f66270 */
[----:B------:R-:W-:Y:S01]  /*1c0c0*/  MOV R13, R0 ;  /* 0x00000000000d7202 */ /* 0x000fe20000000f00 */
[----:B------:R-:W-:-:S10]  /*1c0d0*/  IMAD.MOV.U32 R2, RZ, RZ, R14 ;  /* 0x000000ffff027224 */ /* 0x000fd400078e000e */
[----:B------:R-:W-:Y:S05]  /*1c0e0*/  WARPSYNC.COLLECTIVE R15, `(.L_x_7439) ;  /* 0x000000000f087348 */ /* 0x000fea0003c00000 */
[----:B------:R0:W1:Y:S02]  /*1c0f0*/  SHFL.IDX P6, R14, R13, R12, R11 ;  /* 0x0000000c0d0e7389 */ /* 0x00006400000c000b */
[----:B01----:R-:W-:Y:S01]  /*1c100*/  ENDCOLLECTIVE ;  /* 0x000000000000791b */ /* 0x003fe20003800000 */
.L_x_7439:
        /* <DEDUP_REMOVED lines=8> */
.L_x_7440:
[----:B------:R-:W-:Y:S01]  /*1c190*/  @!PT LDS RZ, [RZ] ;  /* 0x00000000fffff984 */ /* 0x000fe20000000800 */
[----:B------:R-:W-:Y:S01]  /*1c1a0*/  @!PT LDS RZ, [RZ] ;  /* 0x00000000fffff984 */ /* 0x000fe20000000800 */
[----:B------:R-:W-:Y:S01]  /*1c1b0*/  @!PT LDS RZ, [RZ] ;  /* 0x00000000fffff984 */ /* 0x000fe20000000800 */
[----:B------:R-:W-:Y:S04]  /*1c1c0*/  @!P3 LDGSTS.E.BYPASS.LTC128B.128 [R9+0x10400], desc[UR38][R2.64], !P0 ;  /* 0x104000000209bfae */ /* 0x000fe8000c101d66 */
[----:B------:R0:W-:Y:S01]  /*1c1d0*/  @!P3 LDGSTS.E.BYPASS.LTC128B.128 [R9+0x14400], desc[UR38][R2.64+0x80], !P1 ;  /* 0x144000800209bfae */ /* 0x0001e2000c901d66 */
[----:B------:R-:W-:Y:S01]  /*1c1e0*/  ISETP.GE.AND P3, PT, R7, R6, PT ;  /* 0x000000060700720c */ /* 0x000fe20003f66270 */
[----:B------:R-:W-:Y:S02]  /*1c1f0*/  IMAD.MOV.U32 R13, RZ, RZ, R0 ;  /* 0x000000ffff0d7224 */ /* 0x000fe400078e0000 */
[----:B0-----:R-:W-:-:S10]  /*1c200*/  IMAD.MOV.U32 R2, RZ, RZ, R14 ;  /* 0x000000ffff027224 */ /* 0x001fd400078e000e */
[----:B------:R-:W-:Y:S05]  /*1c210*/  WARPSYNC.COLLECTIVE R15, `(.L_x_7441) ;  /* 0x000000000f087348 */ /* 0x000fea0003c00000 */
[----:B------:R0:W1:Y:S02]  /*1c220*/  SHFL.IDX P6, R14, R13, R12, R11 ;  /* 0x0000000c0d0e7389 */ /* 0x00006400000c000b */
[----:B01----:R-:W-:Y:S01]  /*1c230*/  ENDCOLLECTIVE ;  /* 0x000000000000791b */ /* 0x003fe20003800000 */
.L_x_7441:
        /* <DEDUP_REMOVED lines=8> */
.L_x_7442:
[----:B------:R-:W-:Y:S01]  /*1c2c0*/  @!P3 IMAD.MOV.U32 R3, RZ, RZ, R7 ;  /* 0x000000ffff03b224 */ /* 0x000fe200078e0007 */
[----:B------:R-:W-:-:S04]  /*1c2d0*/  IADD3 R7, R4, 0x20, RZ ;  /* 0x0000002004077810 */ /* 0x000fc80007ffe0ff */
[----:B------:R-:W-:Y:S01]  /*1c2e0*/  @!PT LDS RZ, [RZ] ;  /* 0x00000000fffff984 */ /* 0x000fe20000000800 */
[----:B------:R-:W-:Y:S01]  /*1c2f0*/  @!PT LDS RZ, [RZ] ;  /* 0x00000000fffff984 */ /* 0x000fe20000000800 */
[----:B------:R-:W-:Y:S01]  /*1c300*/  @!PT LDS RZ, [RZ] ;  /* 0x00000000fffff984 */ /* 0x000fe20000000800 */
[----:B------:R-:W-:Y:S04]  /*1c310*/  @!P3 LDGSTS.E.BYPASS.LTC128B.128 [R9+0x10c00], desc[UR38][R2.64], !P0 ;  /* 0x10c000000209bfae */ /* 0x000fe8000c101d66 */
[----:B------:R0:W-:Y:S01]  /*1c320*/  @!P3 LDGSTS.E.BYPASS.LTC128B.128 [R9+0x14c00], desc[UR38][R2.64+0x80], !P1 ;  /* 0x14c000800209bfae */ /* 0x0001e2000c901d66 */
[----:B------:R-:W-:Y:S01]  /*1c330*/  ISETP.GE.AND P3, PT, R7, R6, PT ;  /* 0x000000060700720c */ /* 0x000fe20003f66270 */
[----:B------:R-:W-:Y:S01]  /*1c340*/  IMAD.MOV.U32 R13, RZ, RZ, R0 ;  /* 0x000000ffff0d7224 */ /* 0x000fe200078e0000 */
[----:B0-----:R-:W-:-:S11]  /*1c350*/  MOV R2, R14 ;  /* 0x0000000e00027202 */ /* 0x001fd60000000f00 */
[----:B------:R-:W-:Y:S05]  /*1c360*/  WARPSYNC.COLLECTIVE R15, `(.L_x_7443) ;  /* 0x000000000f087348 */ /* 0x000fea0003c00000 */
[----:B------:R0:W1:Y:S02]  /*1c370*/  SHFL.IDX P6, R14, R13, R12, R11 ;  /* 0x0000000c0d0e7389 */ /* 0x00006400000c000b */
[----:B01----:R-:W-:Y:S01]  /*1c380*/  ENDCOLLECTIVE ;  /* 0x000000000000791b */ /* 0x003fe20003800000 */
.L_x_7443:
        /* <DEDUP_REMOVED lines=8> */
.L_x_7444:
        /* <DEDUP_REMOVED lines=13> */
.L_x_7445:
        /* <DEDUP_REMOVED lines=8> */
.L_x_7446:
[----:B------:R-:W-:Y:S01]  /*1c560*/  @!P3 MOV R3, R7 ;  /* 0x000000070003b202 */ /* 0x000fe20000000f00 */
[----:B------:R-:W-:-:S04]  /*1c570*/  VIADD R7, R4, 0x40 ;  /* 0x0000004004077836 */ /* 0x000fc80000000000 */
        /* <DEDUP_REMOVED lines=11> */
.L_x_7447:
        /* <DEDUP_REMOVED lines=8> */
.L_x_7448:
        /* <DEDUP_REMOVED lines=13> */
.L_x_7449:
        /* <DEDUP_REMOVED lines=8> */
.L_x_7450:
[----:B------:R-:W-:-:S05]  /*1c800*/  @!P3 IMAD.MOV.U32 R3, RZ, RZ, R7 ;  /* 0x000000ffff03b224 */ /* 0x000fca00078e0007 */
[----:B------:R-:W-:Y:S01]  /*1c810*/  @!PT LDS RZ, [RZ] ;  /* 0x00000000fffff984 */ /* 0x000fe20000000800 */
[----:B------:R-:W-:Y:S01]  /*1c820*/  @!PT LDS RZ, [RZ] ;  /* 0x00000000fffff984 */ /* 0x000fe20000000800 */
[----:B------:R-:W-:Y:S01]  /*1c830*/  @!PT LDS RZ, [RZ] ;  /* 0x00000000fffff984 */ /* 0x000fe20000000800 */
[----:B------:R-:W-:Y:S04]  /*1c840*/  @!P3 LDGSTS.E.BYPASS.LTC128B.128 [R9+0x12c00], desc[UR38][R2.64], !P0 ;  /* 0x12c000000209bfae */ /* 0x000fe8000c101d66 */
[----:B------:R0:W-:Y:S01]  /*1c850*/  @!P3 LDGSTS.E.BYPASS.LTC128B.128 [R9+0x16c00], desc[UR38][R2.64+0x80], !P1 ;  /* 0x16c000800209bfae */ /* 0x0001e2000c901d66 */
[----:B------:R-:W-:Y:S01]  /*1c860*/  IMAD.MOV.U32 R13, RZ, RZ, R0 ;  /* 0x000000ffff0d7224 */ /* 0x000fe200078e0000 */
[----:B0-----:R-:W-:Y:S01]  /*1c870*/  IADD3 R3, R4, 0x60, RZ ;  /* 0x0000006004037810 */ /* 0x001fe20007ffe0ff */
[----:B------:R-:W-:-:S07]  /*1c880*/  IMAD.MOV.U32 R2, RZ, RZ, R14 ;  /* 0x000000ffff027224 */ /* 0x000fce00078e000e */
[----:B------:R-:W-:Y:S05]  /*1c890*/  WARPSYNC.COLLECTIVE R15, `(.L_x_7451) ;  /* 0x000000000f087348 */ /* 0x000fea0003c00000 */
[----:B------:R0:W1:Y:S02]  /*1c8a0*/  SHFL.IDX P6, R14, R13, R12, R11 ;  /* 0x0000000c0d0e7389 */ /* 0x00006400000c000b */
[----:B01----:R-:W-:Y:S01]  /*1c8b0*/  ENDCOLLECTIVE ;  /* 0x000000000000791b */ /* 0x003fe20003800000 */
.L_x_7451:
[----:B------:R-:W-:Y:S01]  /*1c8c0*/  ISETP.GE.AND P3, PT, R3, R6, PT ;  /* 0x000000060300720c */ /* 0x000fe20003f66270 */
[----:B------:R-:W-:Y:S02]  /*1c8d0*/  IMAD.MOV.U32 R13, RZ, RZ, R5 ;  /* 0x000000ffff0d7224 */ /* 0x000fe400078e0005 */
[----:B------:R-:W-:-:S10]  /*1c8e0*/  IMAD.MOV.U32 R12, RZ, RZ, 0x7 ;  /* 0x00000007ff0c7424 */ /* 0x000fd400078e00ff */
[----:B------:R-:W-:-:S05]  /*1c8f0*/  @!P3 LEA R14, P2, R31, R14, 0x1 ;  /* 0x0000000e1f0eb211 */ /* 0x000fca00078408ff */
[----:B------:R-:W-:Y:S02]  /*1c900*/  @!P3 IMAD.X R7, RZ, RZ, R2, P2 ;  /* 0x000000ffff07b224 */ /* 0x000fe400010e0602 */
[----:B------:R-:W-:-:S07]  /*1c910*/  @!P3 IMAD.MOV.U32 R2, RZ, RZ, R14 ;  /* 0x000000ffff02b224 */ /* 0x000fce00078e000e */
[----:B------:R-:W-:Y:S05]  /*1c920*/  WARPSYNC.COLLECTIVE R15, `(.L_x_7452) ;  /* 0x000000000f087348 */ /* 0x000fea0003c00000 */
[----:B------:R0:W1:Y:S02]  /*1c930*/  SHFL.IDX P6, R14, R13, R12, R11 ;  /* 0x0000000c0d0e7389 */ /* 0x00006400000c000b */
[----:B01----:R-:W-:Y:S01]  /*1c940*/  ENDCOLLECTIVE ;  /* 0x000000000000791b */ /* 0x003fe20003800000 */
.L_x_7452:
[----:B------:R-:W-:-:S05]  /*1c950*/  @!P3 MOV R3, R7 ;  /* 0x000000070003b202 */ /* 0x000fca0000000f00 */
[----:B------:R-:W-:Y:S01]  /*1c960*/  @!PT LDS RZ, [RZ] ;  /* 0x00000000fffff984 */ /* 0x000fe20000000800 */
[----:B------:R-:W-:Y:S01]  /*1c970*/  @!PT LDS RZ, [RZ] ;  /* 0x00000000fffff984 */ /* 0x000fe20000000800 */
[----:B------:R-:W-:Y:S01]  /*1c980*/  @!PT LDS RZ, [RZ] ;  /* 0x00000000fffff984 */ /* 0x000fe20000000800 */
[----:B------:R0:W-:Y:S04]  /*1c990*/  @!P3 LDGSTS.E.BYPASS.LTC128B.128 [R9+0x13400], desc[UR38][R2.64], !P0 ;  /* 0x134000000209bfae */ /* 0x0001e8000c101d66 */
[----:B------:R0:W-:Y:S01]  /*1c9a0*/  @!P3 LDGSTS.E.BYPASS.LTC128B.128 [R9+0x17400], desc[UR38][R2.64+0x80], !P1 ;  /* 0x174000800209bfae */ /* 0x0001e2000c901d66 */
[----:B------:R-:W-:Y:S01]  /*1c9b0*/  IMAD.MOV.U32 R13, RZ, RZ, R0 ;  /* 0x000000ffff0d7224 */ /* 0x000fe200078e0000 */
[----:B------:R-:W-:-:S07]  /*1c9c0*/  MOV R5, R14 ;  /* 0x0000000e00057202 */ /* 0x000fce0000000f00 */
[----:B0-----:R-:W-:Y:S05]  /*1c9d0*/  WARPSYNC.COLLECTIVE R15, `(.L_x_7453) ;  /* 0x000000000f087348 */ /* 0x001fea0003c00000 */
[----:B------:R1:W2:Y:S02]  /*1c9e0*/  SHFL.IDX P6, R14, R13, R12, R11 ;  /* 0x0000000c0d0e7389 */ /* 0x0002a400000c000b */
[----:B012---:R-:W-:Y:S01]  /*1c9f0*/  ENDCOLLECTIVE ;  /* 0x000000000000791b */ /* 0x007fe20003800000 */
.L_x_7453:
[----:B------:R-:W-:Y:S05]  /*1ca00*/  BRA `(.L_x_7454) ;  /* 0xffffffa400207947 */ /* 0x000fea000383ffff */
.L_x_7273:
[----:B0-----:R0:W1:Y:S02]  /*1ca10*/  SYNCS.PHASECHK.TRANS64.TRYWAIT P0, [R22+URZ+0x28820], R3 ;  /* 0x02882003160075a7 */ /* 0x001064000800017f */
[----:B-1----:R-:W-:Y:S05]  /*1ca20*/  @!P0 NANOSLEEP.SYNCS 0x989680 ;  /* 0x009896800000895d */ /* 0x002fea0003900000 */
[----:B------:R-:W1:Y:S02]  /*1ca30*/  @!P0 SYNCS.PHASECHK.TRANS64 P0, [R22+URZ+0x28820], R3 ;  /* 0x02882003160085a7 */ /* 0x000e64000800007f */
[----:B-1----:R-:W-:Y:S05]  /*1ca40*/  @!P0 BRA `(.L_x_7273) ;  /* 0xfffffffc00f08947 */ /* 0x002fea000383ffff */
[----:B------:R-:W-:Y:S05]  /*1ca50*/  BRA `(.L_x_7455) ;  /* 0xffffffa400907947 */ /* 0x000fea000383ffff */
.L_x_7278:
[----:B0-----:R0:W1:Y:S02]  /*1ca60*/  SYNCS.PHASECHK.TRANS64.TRYWAIT P0, [R6+URZ+0x28840], R3 ;  /* 0x02884003060075a7 */ /* 0x001064000800017f */
[----:B-1----:R-:W-:Y:S05]  /*1ca70*/  @!P0 NANOSLEEP.SYNCS 0x989680 ;  /* 0x009896800000895d */ /* 0x002fea0003900000 */
[----:B------:R-:W1:Y:S02]  /*1ca80*/  @!P0 SYNCS.PHASECHK.TRANS64 P0, [R6+URZ+0x28840], R3 ;  /* 0x02884003060085a7 */ /* 0x000e64000800007f */
[----:B-1----:R-:W-:Y:S05]  /*1ca90*/  @!P0 BRA `(.L_x_7278) ;  /* 0xfffffffc00f08947 */ /* 0x002fea000383ffff */
[----:B------:R-:W-:Y:S05]  /*1caa0*/  BRA `(.L_x_7456) ;  /* 0xffffffa800607947 */ /* 0x000fea000383ffff */
.L_x_7279:
        /* <DEDUP_REMOVED lines=8> */
.L_x_7458:
[----:B------:R-:W-:Y:S05]  /*1cb30*/  BSYNC B1 ;  /* 0x0000000000017941 */ /* 0x000fea0003800000 */
.L_x_7457:
[----:B------:R-:W-:Y:S01]  /*1cb40*/  IMAD.MOV.U32 R13, RZ, RZ, R7 ;  /* 0x000000ffff0d7224 */ /* 0x000fe200078e0007 */
[----:B------:R-:W-:Y:S01]  /*1cb50*/  MOV R11, 0x181f ;  /* 0x0000181f000b7802 */ /* 0x000fe20000000f00 */
[----:B------:R-:W-:Y:S01]  /*1cb60*/  IMAD.MOV.U32 R12, RZ, RZ, RZ ;  /* 0x000000ffff0c7224 */ /* 0x000fe200078e00ff */
[----:B------:R-:W-:Y:S01]  /*1cb70*/  MOV R3, R14 ;  /* 0x0000000e00037202 */ /* 0x000fe20000000f00 */
[----:B------:R-:W-:Y:S01]  /*1cb80*/  IMAD.MOV.U32 R15, RZ, RZ, -0x1 ;  /* 0xffffffffff0f7424 */ /* 0x000fe200078e00ff */
[----:B------:R-:W-:Y:S01]  /*1cb90*/  SHF.L.U32 R5, R31, 0x1, RZ ;  /* 0x000000011f057819 */ /* 0x000fe200000006ff */
[----:B------:R-:W-:-:S07]  /*1cba0*/  IMAD R8, R8, 0x2, R22 ;  /* 0x0000000208087824 */ /* 0x000fce00078e0216 */
[----:B------:R-:W-:Y:S05]  /*1cbb0*/  WARPSYNC.COLLECTIVE R15, `(.L_x_7459) ;  /* 0x000000000f087348 */ /* 0x000fea0003c00000 */
[----:B------:R0:W1:Y:S02]  /*1cbc0*/  SHFL.IDX P6, R14, R13, R12, R11 ;  /* 0x0000000c0d0e7389 */ /* 0x00006400000c000b */
[----:B01----:R-:W-:Y:S01]  /*1cbd0*/  ENDCOLLECTIVE ;  /* 0x000000000000791b */ /* 0x003fe20003800000 */
.L_x_7459:
[----:B------:R-:W-:Y:S01]  /*1cbe0*/  MOV R13, R9 ;  /* 0x00000009000d7202 */ /* 0x000fe20000000f00 */
[----:B------:R-:W-:Y:S02]  /*1cbf0*/  IMAD.MOV.U32 R12, RZ, RZ, 0x1 ;  /* 0x00000001ff0c7424 */ /* 0x000fe400078e00ff */
[----:B------:R-:W-:-:S07]  /*1cc00*/  IMAD.MOV.U32 R2, RZ, RZ, R14 ;  /* 0x000000ffff027224 */ /* 0x000fce00078e000e */
[----:B------:R-:W-:Y:S05]  /*1cc10*/  WARPSYNC.COLLECTIVE R15, `(.L_x_7460) ;  /* 0x000000000f087348 */ /* 0x000fea0003c00000 */
[----:B------:R0:W1:Y:S02]  /*1cc20*/  SHFL.IDX P6, R14, R13, R12, R11 ;  /* 0x0000000c0d0e7389 */ /* 0x00006400000c000b */
[----:B01----:R-:W-:Y:S01]  /*1cc30*/  ENDCOLLECTIVE ;  /* 0x000000000000791b */ /* 0x003fe20003800000 */
.L_x_7460:
        /* <DEDUP_REMOVED lines=12> */
.L_x_7461:
[----:B------:R-:W-:Y:S01]  /*1cd00*/  MOV R13, R9 ;  /* 0x00000009000d7202 */ /* 0x000fe20000000f00 */
[----:B------:R-:W-:Y:S02]  /*1cd10*/  IMAD.MOV.U32 R12, RZ, RZ, 0x2 ;  /* 0x00000002ff0c7424 */ /* 0x000fe400078e00ff */
[----:B------:R-:W-:-:S07]  /*1cd20*/  IMAD.MOV.U32 R2, RZ, RZ, R14 ;  /* 0x000000ffff027224 */ /* 0x000fce00078e000e */
[----:B------:R-:W-:Y:S05]  /*1cd30*/  WARPSYNC.COLLECTIVE R15, `(.L_x_7462) ;  /* 0x000000000f087348 */ /* 0x000fea0003c00000 */
[----:B------:R0:W1:Y:S02]  /*1cd40*/  SHFL.IDX P6, R14, R13, R12, R11 ;  /* 0x0000000c0d0e7389 */ /* 0x00006400000c000b */
[----:B01----:R-:W-:Y:S01]  /*1cd50*/  ENDCOLLECTIVE ;  /* 0x000000000000791b */ /* 0x003fe20003800000 */
.L_x_7462:
        /* <DEDUP_REMOVED lines=12> */
.L_x_7463:
[----:B------:R-:W-:Y:S01]  /*1ce20*/  MOV R13, R9 ;  /* 0x00000009000d7202 */ /* 0x000fe20000000f00 */
[----:B------:R-:W-:Y:S02]  /*1ce30*/  IMAD.MOV.U32 R12, RZ, RZ, 0x3 ;  /* 0x00000003ff0c7424 */ /* 0x000fe400078e00ff */
[----:B------:R-:W-:-:S07]  /*1ce40*/  IMAD.MOV.U32 R2, RZ, RZ, R14 ;  /* 0x000000ffff027224 */ /* 0x000fce00078e000e */
[----:B------:R-:W-:Y:S05]  /*1ce50*/  WARPSYNC.COLLECTIVE R15, `(.L_x_7464) ;  /* 0x000000000f087348 */ /* 0x000fea0003c00000 */
[----:B------:R0:W1:Y:S02]  /*1ce60*/  SHFL.IDX P6, R14, R13, R12, R11 ;  /* 0x0000000c0d0e7389 */ /* 0x00006400000c000b */
[----:B01----:R-:W-:Y:S01]  /*1ce70*/  ENDCOLLECTIVE ;  /* 0x000000000000791b */ /* 0x003fe20003800000 */
.L_x_7464:
        /* <DEDUP_REMOVED lines=12> */
.L_x_7465:
[----:B------:R-:W-:Y:S01]  /*1cf40*/  MOV R13, R9 ;  /* 0x00000009000d7202 */ /* 0x000fe20000000f00 */
[----:B------:R-:W-:Y:S02]  /*1cf50*/  IMAD.MOV.U32 R12, RZ, RZ, 0x4 ;  /* 0x00000004ff0c7424 */ /* 0x000fe400078e00ff */
[----:B------:R-:W-:-:S07]  /*1cf60*/  IMAD.MOV.U32 R2, RZ, RZ, R14 ;  /* 0x000000ffff027224 */ /* 0x000fce00078e000e */
[----:B------:R-:W-:Y:S05]  /*1cf70*/  WARPSYNC.COLLECTIVE R15, `(.L_x_7466) ;  /* 0x000000000f087348 */ /* 0x000fea0003c00000 */
[----:B------:R0:W1:Y:S02]  /*1cf80*/  SHFL.IDX P6, R14, R13, R12, R11 ;  /* 0x0000000c0d0e7389 */ /* 0x00006400000c000b */
[----:B01----:R-:W-:Y:S01]  /*1cf90*/  ENDCOLLECTIVE ;  /* 0x000000000000791b */ /* 0x003fe20003800000 */
.L_x_7466:
        /* <DEDUP_REMOVED lines=12> */
.L_x_7467:
[----:B------:R-:W-:Y:S01]  /*1d060*/  MOV R13, R9 ;  /* 0x00000009000d7202 */ /* 0x000fe20000000f00 */
[----:B------:R-:W-:Y:S02]  /*1d070*/  IMAD.MOV.U32 R12, RZ, RZ, 0x5 ;  /* 0x00000005ff0c7424 */ /* 0x000fe400078e00ff */
[----:B------:R-:W-:-:S07]  /*1d080*/  IMAD.MOV.U32 R2, RZ, RZ, R14 ;  /* 0x000000ffff027224 */ /* 0x000fce00078e000e */
[----:B------:R-:W-:Y:S05]  /*1d090*/  WARPSYNC.COLLECTIVE R15, `(.L_x_7468) ;  /* 0x000000000f087348 */ /* 0x000fea0003c00000 */
[----:B------:R0:W1:Y:S02]  /*1d0a0*/  SHFL.IDX P6, R14, R13, R12, R11 ;  /* 0x0000000c0d0e7389 */ /* 0x00006400000c000b */
[----:B01----:R-:W-:Y:S01]  /*1d0b0*/  ENDCOLLECTIVE ;  /* 0x000000000000791b */ /* 0x003fe20003800000 */
.L_x_7468:
        /* <DEDUP_REMOVED lines=12> */
.L_x_7469:
[----:B------:R-:W-:Y:S01]  /*1d180*/  MOV R13, R9 ;  /* 0x00000009000d7202 */ /* 0x000fe20000000f00 */
[----:B------:R-:W-:Y:S02]  /*1d190*/  IMAD.MOV.U32 R12, RZ, RZ, 0x6 ;  /* 0x00000006ff0c7424 */ /* 0x000fe400078e00ff */
[----:B------:R-:W-:-:S07]  /*1d1a0*/  IMAD.MOV.U32 R2, RZ, RZ, R14 ;  /* 0x000000ffff027224 */ /* 0x000fce00078e000e */
[----:B------:R-:W-:Y:S05]  /*1d1b0*/  WARPSYNC.COLLECTIVE R15, `(.L_x_7470) ;  /* 0x000000000f087348 */ /* 0x000fea0003c00000 */
[----:B------:R0:W1:Y:S02]  /*1d1c0*/  SHFL.IDX P6, R14, R13, R12, R11 ;  /* 0x0000000c0d0e7389 */ /* 0x00006400000c000b */
[----:B01----:R-:W-:Y:S01]  /*1d1d0*/  ENDCOLLECTIVE ;  /* 0x000000000000791b */ /* 0x003fe20003800000 */
.L_x_7470:
        /* <DEDUP_REMOVED lines=12> */
.L_x_7471:
[----:B------:R-:W-:Y:S01]  /*1d2a0*/  MOV R13, R9 ;  /* 0x00000009000d7202 */ /* 0x000fe20000000f00 */
[----:B------:R-:W-:Y:S02]  /*1d2b0*/  IMAD.MOV.U32 R12, RZ, RZ, 0x7 ;  /* 0x00000007ff0c7424 */ /* 0x000fe400078e00ff */
[----:B------:R-:W-:-:S07]  /*1d2c0*/  IMAD.MOV.U32 R2, RZ, RZ, R14 ;  /* 0x000000ffff027224 */ /* 0x000fce00078e000e */
[----:B------:R-:W-:Y:S05]  /*1d2d0*/  WARPSYNC.COLLECTIVE R15, `(.L_x_7472) ;  /* 0x000000000f087348 */ /* 0x000fea0003c00000 */
[----:B------:R0:W1:Y:S02]  /*1d2e0*/  SHFL.IDX P6, R14, R13, R12, R11 ;  /* 0x0000000c0d0e7389 */ /* 0x00006400000c000b */
[----:B01----:R-:W-:Y:S01]  /*1d2f0*/  ENDCOLLECTIVE ;  /* 0x000000000000791b */ /* 0x003fe20003800000 */
.L_x_7472:
[----:B------:R-:W-:-:S05]  /*1d300*/  IADD3 R2, P0, R2, R5, RZ ;  /* 0x0000000502027210 */ /* 0x000fca0007f1e0ff */
[----:B------:R-:W-:-:S05]  /*1d310*/  IMAD.X R3, RZ, RZ, R3, P0 ;  /* 0x000000ffff037224 */ /* 0x000fca00000e0603 */
[----:B------:R-:W-:Y:S01]  /*1d320*/  @!PT LDS RZ, [RZ] ;  /* 0x00000000fffff984 */ /* 0x000fe20000000800 */
[----:B------:R-:W-:Y:S01]  /*1d330*/  @!PT LDS RZ, [RZ] ;  /* 0x00000000fffff984 */ /* 0x000fe20000000800 */
[----:B------:R-:W-:Y:S01]  /*1d340*/  @!PT LDS RZ, [RZ] ;  /* 0x00000000fffff984 */ /* 0x000fe20000000800 */
[----:B------:R0:W-:Y:S01]  /*1d350*/  LDGSTS.E.BYPASS.LTC128B.128 [R8+0x1b400], desc[UR38][R2.64], !P4 ;  /* 0x1b40000002087fae */ /* 0x0001e2000e101d66 */
[----:B------:R-:W-:-:S03]  /*1d360*/  MOV R13, R7 ;  /* 0x00000007000d7202 */ /* 0x000fc60000000f00 */
[----:B------:R0:W-:Y:S01]  /*1d370*/  LDGSTS.E.BYPASS.LTC128B.128 [R8+0x1f400], desc[UR38][R2.64+0x80], !P3 ;  /* 0x1f40008002087fae */ /* 0x0001e2000d901d66 */
[----:B------:R-:W-:-:S07]  /*1d380*/  IMAD.MOV.U32 R9, RZ, RZ, R14 ;  /* 0x000000ffff097224 */ /* 0x000fce00078e000e */
[----:B0-----:R-:W-:Y:S05]  /*1d390*/  WARPSYNC.COLLECTIVE R15, `(.L_x_7473) ;  /* 0x000000000f087348 */ /* 0x001fea0003c00000 */
[----:B------:R1:W2:Y:S02]  /*1d3a0*/  SHFL.IDX P6, R14, R13, R12, R11 ;  /* 0x0000000c0d0e7389 */ /* 0x0002a400000c000b */
[----:B012---:R-:W-:Y:S01]  /*1d3b0*/  ENDCOLLECTIVE ;  /* 0x000000000000791b */ /* 0x007fe20003800000 */
.L_x_7473:
[----:B------:R-:W-:Y:S01]  /*1d3c0*/  IMAD.MOV.U32 R2, RZ, RZ, R14 ;  /* 0x000000ffff027224 */ /* 0x000fe200078e000e */
[----:B------:R-:W-:Y:S06]  /*1d3d0*/  BRA `(.L_x_7474) ;  /* 0xffffffa400347947 */ /* 0x000fec000383ffff */
.L_x_7284:
[----:B-1----:R1:W2:Y:S02]  /*1d3e0*/  SYNCS.PHASECHK.TRANS64.TRYWAIT P0, [R6+URZ+0x28860], R2 ;  /* 0x02886002060075a7 */ /* 0x0022a4000800017f */
[----:B--2---:R-:W-:Y:S05]  /*1d3f0*/  @!P0 NANOSLEEP.SYNCS 0x989680 ;  /* 0x009896800000895d */ /* 0x004fea0003900000 */
[----:B------:R-:W2:Y:S02]  /*1d400*/  @!P0 SYNCS.PHASECHK.TRANS64 P0, [R6+URZ+0x28860], R2 ;  /* 0x02886002060085a7 */ /* 0x000ea4000800007f */
[----:B--2---:R-:W-:Y:S05]  /*1d410*/  @!P0 BRA `(.L_x_7284) ;  /* 0xfffffffc00f08947 */ /* 0x004fea000383ffff */
[----:B------:R-:W-:Y:S05]  /*1d420*/  BRA `(.L_x_7475) ;  /* 0xffffffa400907947 */ /* 0x000fea000383ffff */
.L_x_7285:
[----:B------:R-:W-:Y:S01]  /*1d430*/  BSSY B1, `(.L_x_7476) ;  /* 0x0000008000017945 */ /* 0x000fe20003800000 */
[----:B------:R-:W-:Y:S01]  /*1d440*/  IMAD.MOV.U32 R13, RZ, RZ, R24 ;  /* 0x000000ffff0d7224 */ /* 0x000fe200078e0018 */
[----:B------:R-:W-:Y:S01]  /*1d450*/  MOV R12, RZ ;  /* 0x000000ff000c7202 */ /* 0x000fe20000000f00 */
[----:B------:R-:W-:Y:S02]  /*1d460*/  IMAD.MOV.U32 R11, RZ, RZ, 0x181f ;  /* 0x0000181fff0b7424 */ /* 0x000fe400078e00ff */
[----:B------:R-:W-:-:S07]  /*1d470*/  IMAD.MOV.U32 R15, RZ, RZ, -0x1 ;  /* 0xffffffffff0f7424 */ /* 0x000fce00078e00ff */
[----:B-1----:R-:W-:Y:S05]  /*1d480*/  WARPSYNC.COLLECTIVE R15, `(.L_x_7477) ;  /* 0x000000000f087348 */ /* 0x002fea0003c00000 */
[----:B------:R0:W2:Y:S02]  /*1d490*/  SHFL.IDX P6, R14, R13, R12, R11 ;  /* 0x0000000c0d0e7389 */ /* 0x0000a400000c000b */
[----:B012---:R-:W-:Y:S01]  /*1d4a0*/  ENDCOLLECTIVE ;  /* 0x000000000000791b */ /* 0x007fe20003800000 */
.L_x_7477:
[----:B------:R-:W-:Y:S05]  /*1d4b0*/  BSYNC B1 ;  /* 0x0000000000017941 */ /* 0x000fea0003800000 */
.L_x_7476:
[----:B------:R-:W-:Y:S01]  /*1d4c0*/  IMAD.MOV.U32 R13, RZ, RZ, R23 ;  /* 0x000000ffff0d7224 */ /* 0x000fe200078e0017 */
[----:B------:R-:W-:Y:S01]  /*1d4d0*/  MOV R11, 0x181f ;  /* 0x0000181f000b7802 */ /* 0x000fe20000000f00 */
[----:B------:R-:W-:Y:S01]  /*1d4e0*/  IMAD.MOV.U32 R12, RZ, RZ, RZ ;  /* 0x000000ffff0c7224 */ /* 0x000fe200078e00ff */
[----:B------:R-:W-:Y:S01]  /*1d4f0*/  MOV R3, R14 ;  /* 0x0000000e00037202 */ /* 0x000fe20000000f00 */
[----:B------:R-:W-:Y:S02]  /*1d500*/  IMAD.MOV.U32 R15, RZ, RZ, -0x1 ;  /* 0xffffffffff0f7424 */ /* 0x000fe400078e00ff */
[----:B------:R-:W-:-:S07]  /*1d510*/  IMAD R7, R7, 0x2, R22 ;  /* 0x0000000207077824 */ /* 0x000fce00078e0216 */
[----:B------:R-:W-:Y:S05]  /*1d520*/  WARPSYNC.COLLECTIVE R15, `(.L_x_7478) ;  /* 0x000000000f087348 */ /* 0x000fea0003c00000 */
[----:B------:R0:W1:Y:S02]  /*1d530*/  SHFL.IDX P6, R14, R13, R12, R11 ;  /* 0x0000000c0d0e7389 */ /* 0x00006400000c000b */
[----:B01----:R-:W-:Y:S01]  /*1d540*/  ENDCOLLECTIVE ;  /* 0x000000000000791b */ /* 0x003fe20003800000 */
.L_x_7478:
[----:B------:R-:W-:Y:S01]  /*1d550*/  IMAD.MOV.U32 R13, RZ, RZ, R24 ;  /* 0x000000ffff0d7224 */ /* 0x000fe200078e0018 */
[----:B------:R-:W-:Y:S01]  /*1d560*/  MOV R12, 0x1 ;  /* 0x00000001000c7802 */ /* 0x000fe20000000f00 */
[----:B------:R-:W-:-:S07]  /*1d570*/  IMAD.MOV.U32 R2, RZ, RZ, R14 ;  /* 0x000000ffff027224 */ /* 0x000fce00078e000e */
[----:B------:R-:W-:Y:S05]  /*1d580*/  WARPSYNC.COLLECTIVE R15, `(.L_x_7479) ;  /* 0x000000000f087348 */ /* 0x000fea0003c00000 */
[----:B------:R0:W1:Y:S02]  /*1d590*/  SHFL.IDX P6, R14, R13, R12, R11 ;  /* 0x0000000c0d0e7389 */ /* 0x00006400000c000b */
[----:B01----:R-:W-:Y:S01]  /*1d5a0*/  ENDCOLLECTIVE ;  /* 0x000000000000791b */ /* 0x003fe20003800000 */
.L_x_7479:
        /* <DEDUP_REMOVED lines=14> */
.L_x_7480:
[----:B------:R-:W-:Y:S01]  /*1d690*/  IMAD.MOV.U32 R13, RZ, RZ, R24 ;  /* 0x000000ffff0d7224 */ /* 0x000fe200078e0018 */
[----:B------:R-:W-:Y:S02]  /*1d6a0*/  MOV R12, 0x2 ;  /* 0x00000002000c7802 */ /* 0x000fe40000000f00 */
[----:B------:R-:W-:-:S07]  /*1d6b0*/  MOV R2, R14 ;  /* 0x0000000e00027202 */ /* 0x000fce0000000f00 */
[----:B------:R-:W-:Y:S05]  /*1d6c0*/  WARPSYNC.COLLECTIVE R15, `(.L_x_7481) ;  /* 0x000000000f087348 */ /* 0x000fea0003c00000 */
[----:B------:R0:W1:Y:S02]  /*1d6d0*/  SHFL.IDX P6, R14, R13, R12, R11 ;  /* 0x0000000c0d0e7389 */ /* 0x00006400000c000b */
[----:B01----:R-:W-:Y:S01]  /*1d6e0*/  ENDCOLLECTIVE ;  /* 0x000000000000791b */ /* 0x003fe20003800000 */
.L_x_7481:
        /* <DEDUP_REMOVED lines=14> */
.L_x_7482:
[----:B------:R-:W-:Y:S01]  /*1d7d0*/  IMAD.MOV.U32 R13, RZ, RZ, R24 ;  /* 0x000000ffff0d7224 */ /* 0x000fe200078e0018 */
[----:B------:R-:W-:Y:S02]  /*1d7e0*/  MOV R12, 0x3 ;  /* 0x00000003000c7802 */ /* 0x000fe40000000f00 */
[----:B------:R-:W-:-:S07]  /*1d7f0*/  MOV R2, R14 ;  /* 0x0000000e00027202 */ /* 0x000fce0000000f00 */
[----:B------:R-:W-:Y:S05]  /*1d800*/  WARPSYNC.COLLECTIVE R15, `(.L_x_7483) ;  /* 0x000000000f087348 */ /* 0x000fea0003c00000 */
[----:B------:R0:W1:Y:S02]  /*1d810*/  SHFL.IDX P6, R14, R13, R12, R11 ;  /* 0x0000000c0d0e7389 */ /* 0x00006400000c000b */
[----:B01----:R-:W-:Y:S01]  /*1d820*/  ENDCOLLECTIVE ;  /* 0x000000000000791b */ /* 0x003fe20003800000 */
.L_x_7483:
        /* <DEDUP_REMOVED lines=14> */
.L_x_7484:
[----:B------:R-:W-:Y:S01]  /*1d910*/  IMAD.MOV.U32 R13, RZ, RZ, R24 ;  /* 0x000000ffff0d7224 */ /* 0x000fe200078e0018 */
[----:B------:R-:W-:Y:S02]  /*1d920*/  MOV R12, 0x4 ;  /* 0x00000004000c7802 */ /* 0x000fe40000000f00 */
[----:B------:R-:W-:-:S07]  /*1d930*/  MOV R2, R14 ;  /* 0x0000000e00027202 */ /* 0x000fce0000000f00 */
[----:B------:R-:W-:Y:S05]  /*1d940*/  WARPSYNC.COLLECTIVE R15, `(.L_x_7485) ;  /* 0x000000000f087348 */ /* 0x000fea0003c00000 */
[----:B------:R0:W1:Y:S02]  /*1d950*/  SHFL.IDX P6, R14, R13, R12, R11 ;  /* 0x0000000c0d0e7389 */ /* 0x00006400000c000b */
[----:B01----:R-:W-:Y:S01]  /*1d960*/  ENDCOLLECTIVE ;  /* 0x000000000000791b */ /* 0x003fe20003800000 */
.L_x_7485:
        /* <DEDUP_REMOVED lines=14> */
.L_x_7486:
[----:B------:R-:W-:Y:S01]  /*1da50*/  IMAD.MOV.U32 R13, RZ, RZ, R24 ;  /* 0x000000ffff0d7224 */ /* 0x000fe200078e0018 */
[----:B------:R-:W-:Y:S02]  /*1da60*/  MOV R12, 0x5 ;  /* 0x00000005000c7802 */ /* 0x000fe40000000f00 */
[----:B------:R-:W-:-:S07]  /*1da70*/  MOV R2, R14 ;  /* 0x0000000e00027202 */ /* 0x000fce0000000f00 */
[----:B------:R-:W-:Y:S05]  /*1da80*/  WARPSYNC.COLLECTIVE R15, `(.L_x_7487) ;  /* 0x000000000f087348 */ /* 0x000fea0003c00000 */
[----:B------:R0:W1:Y:S02]  /*1da90*/  SHFL.IDX P6, R14, R13, R12, R11 ;  /* 0x0000000c0d0e7389 */ /* 0x00006400000c000b */
[----:B01----:R-:W-:Y:S01]  /*1daa0*/  ENDCOLLECTIVE ;  /* 0x000000000000791b */ /* 0x003fe20003800000 */
.L_x_7487:
        /* <DEDUP_REMOVED lines=14> */
.L_x_7488:
[----:B------:R-:W-:Y:S01]  /*1db90*/  IMAD.MOV.U32 R13, RZ, RZ, R24 ;  /* 0x000000ffff0d7224 */ /* 0x000fe200078e0018 */
[----:B------:R-:W-:Y:S02]  /*1dba0*/  MOV R12, 0x6 ;  /* 0x00000006000c7802 */ /* 0x000fe40000000f00 */
[----:B------:R-:W-:-:S07]  /*1dbb0*/  MOV R2, R14 ;  /* 0x0000000e00027202 */ /* 0x000fce0000000f00 */
[----:B------:R-:W-:Y:S05]  /*1dbc0*/  WARPSYNC.COLLECTIVE R15, `(.L_x_7489) ;  /* 0x000000000f087348 */ /* 0x000fea0003c00000 */
[----:B------:R0:W1:Y:S02]  /*1dbd0*/  SHFL.IDX P6, R14, R13, R12, R11 ;  /* 0x0000000c0d0e7389 */ /* 0x00006400000c000b */
[----:B01----:R-:W-:Y:S01]  /*1dbe0*/  ENDCOLLECTIVE ;  /* 0x000000000000791b */ /* 0x003fe20003800000 */
.L_x_7489:
        /* <DEDUP_REMOVED lines=14> */
.L_x_7490:
[----:B------:R-:W-:Y:S01]  /*1dcd0*/  IMAD.MOV.U32 R13, RZ, RZ, R24 ;  /* 0x000000ffff0d7224 */ /* 0x000fe200078e0018 */
[----:B------:R-:W-:Y:S02]  /*1dce0*/  MOV R12, 0x7 ;  /* 0x00000007000c7802 */ /* 0x000fe40000000f00 */
[----:B------:R-:W-:-:S07]  /*1dcf0*/  MOV R2, R14 ;  /* 0x0000000e00027202 */ /* 0x000fce0000000f00 */
[----:B------:R-:W-:Y:S05]  /*1dd00*/  WARPSYNC.COLLECTIVE R15, `(.L_x_7491) ;  /* 0x000000000f087348 */ /* 0x000fea0003c00000 */
[----:B------:R0:W1:Y:S02]  /*1dd10*/  SHFL.IDX P6, R14, R13, R12, R11 ;  /* 0x0000000c0d0e7389 */ /* 0x00006400000c000b */
[----:B01----:R-:W-:Y:S01]  /*1dd20*/  ENDCOLLECTIVE ;  /* 0x000000000000791b */ /* 0x003fe20003800000 */
.L_x_7491:
        /* <DEDUP_REMOVED lines=13> */
.L_x_7492:
[----:B------:R-:W-:Y:S01]  /*1de00*/  @!PT LDS RZ, [RZ] ;  /* 0x00000000fffff984 */ /* 0x000fe20000000800 */
[----:B------:R-:W-:Y:S01]  /*1de10*/  @!PT LDS RZ, [RZ] ;  /* 0x00000000fffff984 */ /* 0x000fe20000000800 */
[----:B------:R-:W-:Y:S01]  /*1de20*/  @!PT LDS RZ, [RZ] ;  /* 0x00000000fffff984 */ /* 0x000fe20000000800 */
[----:B------:R0:W-:Y:S01]  /*1de30*/  LDGSTS.E.BYPASS.LTC128B.128 [R7+0x7400], desc[UR38][R2.64+0x80], !P0 ;  /* 0x0740008002077fae */ /* 0x0001e2000c101d66 */
[----:B------:R-:W-:Y:S05]  /*1de40*/  BRA `(.L_x_7493) ;  /* 0xffffffa000187947 */ /* 0x000fea000383ffff */
.L_x_7293:
[----:B0-----:R0:W1:Y:S02]  /*1de50*/  SYNCS.PHASECHK.TRANS64.TRYWAIT P0, [R0+URZ+0x28860], R3 ;  /* 0x02886003000075a7 */ /* 0x001064000800017f */
[----:B-1----:R-:W-:Y:S05]  /*1de60*/  @!P0 NANOSLEEP.SYNCS 0x989680 ;  /* 0x009896800000895d */ /* 0x002fea0003900000 */
[----:B------:R-:W1:Y:S02]  /*1de70*/  @!P0 SYNCS.PHASECHK.TRANS64 P0, [R0+URZ+0x28860], R3 ;  /* 0x02886003000085a7 */ /* 0x000e64000800007f */
[----:B-1----:R-:W-:Y:S05]  /*1de80*/  @!P0 BRA `(.L_x_7293) ;  /* 0xfffffffc00f08947 */ /* 0x002fea000383ffff */
[----:B------:R-:W-:Y:S05]  /*1de90*/  BRA `(.L_x_7494) ;  /* 0xffffffa400347947 */ /* 0x000fea000383ffff */
.L_x_7294:
        /* <DEDUP_REMOVED lines=8> */
.L_x_7496:
[----:B------:R-:W-:Y:S05]  /*1df20*/  BSYNC B0 ;  /* 0x0000000000007941 */ /* 0x000fea0003800000 */
.L_x_7495:
[----:B------:R-:W-:Y:S01]  /*1df30*/  IMAD.MOV.U32 R13, RZ, RZ, R23 ;  /* 0x000000ffff0d7224 */ /* 0x000fe200078e0017 */
[----:B------:R-:W-:Y:S01]  /*1df40*/  MOV R12, RZ ;  /* 0x000000ff000c7202 */ /* 0x000fe20000000f00 */
[----:B------:R-:W-:Y:S01]  /*1df50*/  IMAD.MOV.U32 R11, RZ, RZ, 0x181f ;  /* 0x0000181fff0b7424 */ /* 0x000fe200078e00ff */
[----:B------:R-:W-:Y:S01]  /*1df60*/  SHF.L.U32 R5, R31, 0x1, RZ ;  /* 0x000000011f057819 */ /* 0x000fe200000006ff */
[----:B------:R-:W-:Y:S02]  /*1df70*/  IMAD.MOV.U32 R15, RZ, RZ, -0x1 ;  /* 0xffffffffff0f7424 */ /* 0x000fe400078e00ff */
[----:B------:R-:W-:Y:S02]  /*1df80*/  IMAD.MOV.U32 R3, RZ, RZ, R14 ;  /* 0x000000ffff037224 */ /* 0x000fe400078e000e */
[----:B------:R-:W-:-:S07]  /*1df90*/  IMAD R4, R9, 0x2, R22 ;  /* 0x0000000209047824 */ /* 0x000fce00078e0216 */
[----:B------:R-:W-:Y:S05]  /*1dfa0*/  WARPSYNC.COLLECTIVE R15, `(.L_x_7497) ;  /* 0x000000000f087348 */ /* 0x000fea0003c00000 */
[----:B------:R0:W1:Y:S02]  /*1dfb0*/  SHFL.IDX P6, R14, R13, R12, R11 ;  /* 0x0000000c0d0e7389 */ /* 0x00006400000c000b */
[----:B01----:R-:W-:Y:S01]  /*1dfc0*/  ENDCOLLECTIVE ;  /* 0x000000000000791b */ /* 0x003fe20003800000 */
.L_x_7497:
[----:B------:R-:W-:Y:S02]  /*1dfd0*/  ULDC UR4, c[0x0][0x2f4] ;  /* 0x0000bd0000047ab9 */ /* 0x000fe40000000800 */
[----:B------:R-:W-:Y:S02]  /*1dfe0*/  ISETP.GE.AND P1, PT, R31, UR4, PT ;  /* 0x000000041f007c0c */ /* 0x000fe4000bf26270 */
[----:B------:R-:W-:Y:S02]  /*1dff0*/  ISETP.GE.AND P0, PT, R30, UR4, PT ;  /* 0x000000041e007c0c */ /* 0x000fe4000bf06270 */
[C---:B------:R-:W-:Y:S02]  /*1e000*/  ISETP.LT.OR P3, PT, R6.reuse, 0x1, P1 ;  /* 0x000000010600780c */ /* 0x040fe40000f61670 */
[----:B------:R-:W-:Y:S02]  /*1e010*/  ISETP.LT.OR P4, PT, R6, 0x1, P0 ;  /* 0x000000010600780c */ /* 0x000fe40000781670 */
[----:B------:R-:W-:Y:S01]  /*1e020*/  MOV R13, R24 ;  /* 0x00000018000d7202 */ /* 0x000fe20000000f00 */
[----:B------:R-:W-:Y:S01]  /*1e030*/  IMAD.MOV.U32 R12, RZ, RZ, 0x1 ;  /* 0x00000001ff0c7424 */ /* 0x000fe200078e00ff */
[----:B------:R-:W-:-:S13]  /*1e040*/  IADD3 R2, P2, R14, R5, RZ ;  /* 0x000000050e027210 */ /* 0x000fda0007f5e0ff */
[----:B------:R-:W-:Y:S05]  /*1e050*/  WARPSYNC.COLLECTIVE R15, `(.L_x_7498) ;  /* 0x000000000f087348 */ /* 0x000fea0003c00000 */
[----:B------:R0:W1:Y:S02]  /*1e060*/  SHFL.IDX P6, R14, R13, R12, R11 ;  /* 0x0000000c0d0e7389 */ /* 0x00006400000c000b */
[----:B01----:R-:W-:Y:S01]  /*1e070*/  ENDCOLLECTIVE ;  /* 0x000000000000791b */ /* 0x003fe20003800000 */
.L_x_7498:
[----:B------:R-:W-:-:S05]  /*1e080*/  IMAD.X R3, RZ, RZ, R3, P2 ;  /* 0x000000ffff037224 */ /* 0x000fca00010e0603 */
[----:B------:R-:W-:Y:S01]  /*1e090*/  @!PT LDS RZ, [RZ] ;  /* 0x00000000fffff984 */ /* 0x000fe20000000800 */
[----:B------:R-:W-:Y:S01]  /*1e0a0*/  @!PT LDS RZ, [RZ] ;  /* 0x00000000fffff984 */ /* 0x000fe20000000800 */
[----:B------:R-:W-:Y:S01]  /*1e0b0*/  @!PT LDS RZ, [RZ] ;  /* 0x00000000fffff984 */ /* 0x000fe20000000800 */
[----:B------:R0:W-:Y:S01]  /*1e0c0*/  LDGSTS.E.BYPASS.LTC128B.128 [R4+0x400], desc[UR38][R2.64], !P3 ;  /* 0x0040000002047fae */ /* 0x0001e2000d901d66 */
[----:B------:R-:W-:-:S03]  /*1e0d0*/  ISETP.LT.OR P3, PT, R6, 0x11, P1 ;  /* 0x000000110600780c */ /* 0x000fc60000f61670 */
[----:B------:R0:W-:Y:S01]  /*1e0e0*/  LDGSTS.E.BYPASS.LTC128B.128 [R4+0x4400], desc[UR38][R2.64+0x80], !P4 ;  /* 0x0440008002047fae */ /* 0x0001e2000e101d66 */
[----:B------:R-:W-:Y:S02]  /*1e0f0*/  ISETP.LT.OR P4, PT, R6, 0x11, P0 ;  /* 0x000000110600780c */ /* 0x000fe40000781670 */
[----:B------:R-:W-:Y:S01]  /*1e100*/  MOV R13, R23 ;  /* 0x00000017000d7202 */ /* 0x000fe20000000f00 */
[----:B------:R-:W-:-:S10]  /*1e110*/  IMAD.MOV.U32 R7, RZ, RZ, R14 ;  /* 0x000000ffff077224 */ /* 0x000fd400078e000e */
[----:B0-----:R-:W-:Y:S05]  /*1e120*/  WARPSYNC.COLLECTIVE R15, `(.L_x_7499) ;  /* 0x000000000f087348 */ /* 0x001fea0003c00000 */
[----:B------:R1:W2:Y:S02]  /*1e130*/  SHFL.IDX P6, R14, R13, R12, R11 ;  /* 0x0000000c0d0e7389 */ /* 0x0002a400000c000b */
[----:B012---:R-:W-:Y:S01]  /*1e140*/  ENDCOLLECTIVE ;  /* 0x000000000000791b */ /* 0x007fe20003800000 */
.L_x_7499:
[----:B------:R-:W-:Y:S01]  /*1e150*/  MOV R13, R24 ;  /* 0x00000018000d7202 */ /* 0x000fe20000000f00 */
[----:B------:R-:W-:Y:S02]  /*1e160*/  IMAD.MOV.U32 R12, RZ, RZ, 0x2 ;  /* 0x00000002ff0c7424 */ /* 0x000fe400078e00ff */
[----:B------:R-:W-:-:S07]  /*1e170*/  IMAD.MOV.U32 R10, RZ, RZ, R14 ;  /* 0x000000ffff0a7224 */ /* 0x000fce00078e000e */
[----:B------:R-:W-:Y:S05]  /*1e180*/  WARPSYNC.COLLECTIVE R15, `(.L_x_7500) ;  /* 0x000000000f087348 */ /* 0x000fea0003c00000 */
[----:B------:R0:W1:Y:S02]  /*1e190*/  SHFL.IDX P6, R14, R13, R12, R11 ;  /* 0x0000000c0d0e7389 */ /* 0x00006400000c000b */
[----:B01----:R-:W-:Y:S01]  /*1e1a0*/  ENDCOLLECTIVE ;  /* 0x000000000000791b */ /* 0x003fe20003800000 */
.L_x_7500:
        /* <DEDUP_REMOVED lines=14> */
.L_x_7501:
[----:B------:R-:W-:Y:S01]  /*1e290*/  IMAD.MOV.U32 R13, RZ, RZ, R24 ;  /* 0x000000ffff0d7224 */ /* 0x000fe200078e0018 */
[----:B------:R-:W-:Y:S02]  /*1e2a0*/  MOV R12, 0x3 ;  /* 0x00000003000c7802 */ /* 0x000fe40000000f00 */
[----:B------:R-:W-:-:S13]  /*1e2b0*/  IADD3 R2, P2, R14, R5, RZ ;  /* 0x000000050e027210 */ /* 0x000fda0007f5e0ff */
[----:B------:R-:W-:Y:S05]  /*1e2c0*/  WARPSYNC.COLLECTIVE R15, `(.L_x_7502) ;  /* 0x000000000f087348 */ /* 0x000fea0003c00000 */
[----:B------:R0:W1:Y:S02]  /*1e2d0*/  SHFL.IDX P6, R14, R13, R12, R11 ;  /* 0x0000000c0d0e7389 */ /* 0x00006400000c000b */
[----:B01----:R-:W-:Y:S01]  /*1e2e0*/  ENDCOLLECTIVE ;  /* 0x000000000000791b */ /* 0x003fe20003800000 */
.L_x_7502:
        /* <DEDUP_REMOVED lines=13> */
.L_x_7503:
[----:B------:R-:W-:Y:S02]  /*1e3c0*/  IMAD.MOV.U32 R13, RZ, RZ, R24 ;  /* 0x000000ffff0d7224 */ /* 0x000fe400078e0018 */
[----:B------:R-:W-:Y:S01]  /*1e3d0*/  IMAD.MOV.U32 R12, RZ, RZ, 0x4 ;  /* 0x00000004ff0c7424 */ /* 0x000fe200078e00ff */
[----:B------:R-:W-:-:S13]  /*1e3e0*/  IADD3 R2, P2, R14, R5, RZ ;  /* 0x000000050e027210 */ /* 0x000fda0007f5e0ff */
[----:B------:R-:W-:Y:S05]  /*1e3f0*/  WARPSYNC.COLLECTIVE R15, `(.L_x_7504) ;  /* 0x000000000f087348 */ /* 0x000fea0003c00000 */
[----:B------:R0:W1:Y:S02]  /*1e400*/  SHFL.IDX P6, R14, R13, R12, R11 ;  /* 0x0000000c0d0e7389 */ /* 0x00006400000c000b */
[----:B01----:R-:W-:Y:S01]  /*1e410*/  ENDCOLLECTIVE ;  /* 0x000000000000791b */ /* 0x003fe20003800000 */
.L_x_7504:
[----:B------:R-:W-:-:S05]  /*1e420*/  IADD3.X R3, RZ, R7, RZ, P2, !PT ;  /* 0x00000007ff037210 */ /* 0x000fca00017fe4ff */
[----:B------:R-:W-:Y:S01]  /*1e430*/  @!PT LDS RZ, [RZ] ;  /* 0x00000000fffff984 */ /* 0x000fe20000000800 */
[----:B------:R-:W-:Y:S01]  /*1e440*/  @!PT LDS RZ, [RZ] ;  /* 0x00000000fffff984 */ /* 0x000fe20000000800 */
[----:B------:R-:W-:Y:S01]  /*1e450*/  @!PT LDS RZ, [RZ] ;  /* 0x00000000fffff984 */ /* 0x000fe20000000800 */
[----:B------:R0:W-:Y:S01]  /*1e460*/  LDGSTS.E.BYPASS.LTC128B.128 [R4+0x1c00], desc[UR38][R2.64], !P3 ;  /* 0x01c0000002047fae */ /* 0x0001e2000d901d66 */
[----:B------:R-:W-:-:S03]  /*1e470*/  ISETP.LT.OR P3, PT, R6, 0x41, P1 ;  /* 0x000000410600780c */ /* 0x000fc60000f61670 */
[----:B------:R0:W-:Y:S01]  /*1e480*/  LDGSTS.E.BYPASS.LTC128B.128 [R4+0x5c00], desc[UR38][R2.64+0x80], !P4 ;  /* 0x05c0008002047fae */ /* 0x0001e2000e101d66 */
[----:B------:R-:W-:Y:S01]  /*1e490*/  ISETP.LT.OR P4, PT, R6, 0x41, P0 ;  /* 0x000000410600780c */ /* 0x000fe20000781670 */
[----:B------:R-:W-:Y:S01]  /*1e4a0*/  IMAD.MOV.U32 R13, RZ, RZ, R23 ;  /* 0x000000ffff0d7224 */ /* 0x000fe200078e0017 */
[----:B------:R-:W-:-:S11]  /*1e4b0*/  MOV R8, R14 ;  /* 0x0000000e00087202 */ /* 0x000fd60000000f00 */
[----:B0-----:R-:W-:Y:S05]  /*1e4c0*/  WARPSYNC.COLLECTIVE R15, `(.L_x_7505) ;  /* 0x000000000f087348 */ /* 0x001fea0003c00000 */
[----:B------:R1:W2:Y:S02]  /*1e4d0*/  SHFL.IDX P6, R14, R13, R12, R11 ;  /* 0x0000000c0d0e7389 */ /* 0x0002a400000c000b */
[----:B012---:R-:W-:Y:S01]  /*1e4e0*/  ENDCOLLECTIVE ;  /* 0x000000000000791b */ /* 0x007fe20003800000 */
.L_x_7505:
[----:B------:R-:W-:Y:S02]  /*1e4f0*/  IMAD.MOV.U32 R13, RZ, RZ, R24 ;  /* 0x000000ffff0d7224 */ /* 0x000fe400078e0018 */
[----:B------:R-:W-:Y:S02]  /*1e500*/  IMAD.MOV.U32 R12, RZ, RZ, 0x5 ;  /* 0x00000005ff0c7424 */ /* 0x000fe400078e00ff */
[----:B------:R-:W-:-:S07]  /*1e510*/  IMAD.MOV.U32 R10, RZ, RZ, R14 ;  /* 0x000000ffff0a7224 */ /* 0x000fce00078e000e */
[----:B------:R-:W-:Y:S05]  /*1e520*/  WARPSYNC.COLLECTIVE R15, `(.L_x_7506) ;  /* 0x000000000f087348 */ /* 0x000fea0003c00000 */
[----:B------:R0:W1:Y:S02]  /*1e530*/  SHFL.IDX P6, R14, R13, R12, R11 ;  /* 0x0000000c0d0e7389 */ /* 0x00006400000c000b */
[----:B01----:R-:W-:Y:S01]  /*1e540*/  ENDCOLLECTIVE ;  /* 0x000000000000791b */ /* 0x003fe20003800000 */
.L_x_7506:
[----:B------:R-:W-:-:S04]  /*1e550*/  IADD3 R2, P2, R10, R5, RZ ;  /* 0x000000050a027210 */ /* 0x000fc80007f5e0ff */
[----:B------:R-:W-:-:S05]  /*1e560*/  IADD3.X R3, RZ, R8, RZ, P2, !PT ;  /* 0x00000008ff037210 */ /* 0x000fca00017fe4ff */
[----:B------:R-:W-:Y:S01]  /*1e570*/  @!PT LDS RZ, [RZ] ;  /* 0x00000000fffff984 */ /* 0x000fe20000000800 */
[----:B------:R-:W-:Y:S01]  /*1e580*/  @!PT LDS RZ, [RZ] ;  /* 0x00000000fffff984 */ /* 0x000fe20000000800 */
[----:B------:R-:W-:Y:S01]  /*1e590*/  @!PT LDS RZ, [RZ] ;  /* 0x00000000fffff984 */ /* 0x000fe20000000800 */
[----:B------:R0:W-:Y:S01]  /*1e5a0*/  LDGSTS.E.BYPASS.LTC128B.128 [R4+0x2400], desc[UR38][R2.64], !P3 ;  /* 0x0240000002047fae */ /* 0x0001e2000d901d66 */
[C---:B------:R-:W-:Y:S01]  /*1e5b0*/  ISETP.LT.OR P3, PT, R6.reuse, 0x51, P1 ;  /* 0x000000510600780c */ /* 0x040fe20000f61670 */
[----:B------:R-:W-:Y:S02]  /*1e5c0*/  IMAD.MOV.U32 R13, RZ, RZ, R23 ;  /* 0x000000ffff0d7224 */ /* 0x000fe400078e0017 */
[----:B------:R0:W-:Y:S01]  /*1e5d0*/  LDGSTS.E.BYPASS.LTC128B.128 [R4+0x6400], desc[UR38][R2.64+0x80], !P4 ;  /* 0x0640008002047fae */ /* 0x0001e2000e101d66 */
[----:B------:R-:W-:Y:S02]  /*1e5e0*/  ISETP.LT.OR P4, PT, R6, 0x51, P0 ;  /* 0x000000510600780c */ /* 0x000fe40000781670 */
[----:B------:R-:W-:-:S11]  /*1e5f0*/  MOV R7, R14 ;  /* 0x0000000e00077202 */ /* 0x000fd60000000f00 */
[----:B0-----:R-:W-:Y:S05]  /*1e600*/  WARPSYNC.COLLECTIVE R15, `(.L_x_7507) ;  /* 0x000000000f087348 */ /* 0x001fea0003c00000 */
[----:B------:R1:W2:Y:S02]  /*1e610*/  SHFL.IDX P6, R14, R13, R12, R11 ;  /* 0x0000000c0d0e7389 */ /* 0x0002a400000c000b */
[----:B012---:R-:W-:Y:S01]  /*1e620*/  ENDCOLLECTIVE ;  /* 0x000000000000791b */ /* 0x007fe20003800000 */
.L_x_7507:
[----:B------:R-:W-:Y:S01]  /*1e630*/  MOV R13, R24 ;  /* 0x00000018000d7202 */ /* 0x000fe20000000f00 */
[----:B------:R-:W-:Y:S01]  /*1e640*/  IMAD.MOV.U32 R12, RZ, RZ, 0x6 ;  /* 0x00000006ff0c7424 */ /* 0x000fe200078e00ff */
[----:B------:R-:W-:-:S13]  /*1e650*/  IADD3 R2, P2, R14, R5, RZ ;  /* 0x000000050e027210 */ /* 0x000fda0007f5e0ff */
[----:B------:R-:W-:Y:S05]  /*1e660*/  WARPSYNC.COLLECTIVE R15, `(.L_x_7508) ;  /* 0x000000000f087348 */ /* 0x000fea0003c00000 */
[----:B------:R0:W1:Y:S02]  /*1e670*/  SHFL.IDX P6, R14, R13, R12, R11 ;  /* 0x0000000c0d0e7389 */ /* 0x00006400000c000b */
[----:B01----:R-:W-:Y:S01]  /*1e680*/  ENDCOLLECTIVE ;  /* 0x000000000000791b */ /* 0x003fe20003800000 */
.L_x_7508:
        /* <DEDUP_REMOVED lines=13> */
.L_x_7509:
[----:B------:R-:W-:Y:S01]  /*1e760*/  MOV R13, R24 ;  /* 0x00000018000d7202 */ /* 0x000fe20000000f00 */
[----:B------:R-:W-:Y:S02]  /*1e770*/  IMAD.MOV.U32 R12, RZ, RZ, 0x7 ;  /* 0x00000007ff0c7424 */ /* 0x000fe400078e00ff */
[----:B------:R-:W-:-:S07]  /*1e780*/  IMAD.MOV.U32 R10, RZ, RZ, R14 ;  /* 0x000000ffff0a7224 */ /* 0x000fce00078e000e */
[----:B------:R-:W-:Y:S05]  /*1e790*/  WARPSYNC.COLLECTIVE R15, `(.L_x_7510) ;  /* 0x000000000f087348 */ /* 0x000fea0003c00000 */
[----:B------:R0:W1:Y:S02]  /*1e7a0*/  SHFL.IDX P6, R14, R13, R12, R11 ;  /* 0x0000000c0d0e7389 */ /* 0x00006400000c000b */
[----:B01----:R-:W-:Y:S01]  /*1e7b0*/  ENDCOLLECTIVE ;  /* 0x000000000000791b */ /* 0x003fe20003800000 */
.L_x_7510:
        /* <DEDUP_REMOVED lines=12> */
.L_x_7511:
[----:B------:R-:W-:Y:S05]  /*1e880*/  BRA `(.L_x_7512) ;  /* 0xffffff9c00d47947 */ /* 0x000fea000383ffff */
.L_x_7299:
        /* <DEDUP_REMOVED lines=8> */
.L_x_7514:
[----:B------:R-:W-:Y:S05]  /*1e910*/  BSYNC B0 ;  /* 0x0000000000007941 */ /* 0x000fea0003800000 */
.L_x_7513:
        /* <DEDUP_REMOVED lines=9> */
.L_x_7515:
[----:B------:R-:W-:Y:S02]  /*1e9b0*/  ULDC UR4, c[0x0][0xc3c] ;  /* 0x00030f0000047ab9 */ /* 0x000fe40000000800 */
[----:B------:R-:W-:-:S13]  /*1e9c0*/  ISETP.GE.OR P1, PT, R7, UR4, !P0 ;  /* 0x0000000407007c0c */ /* 0x000fda000c726670 */
[----:B------:R-:W0:Y:S01]  /*1e9d0*/  @!P1 LDC.64 R2, c[0x0][0xc80] ;  /* 0x00032000ff029b82 */ /* 0x000e220000000a00 */
[----:B------:R-:W-:Y:S02]  /*1e9e0*/  MOV R4, RZ ;  /* 0x000000ff00047202 */ /* 0x000fe40000000f00 */
        /* <DEDUP_REMOVED lines=14> */
.L_x_7516:
[----:B------:R-:W-:Y:S02]  /*1ead0*/  MOV R12, 0x2 ;  /* 0x00000002000c7802 */ /* 0x000fe40000000f00 */
[----:B------:R-:W-:-:S05]  /*1eae0*/  SEL R7, R14, RZ, P1 ;  /* 0x000000ff0e077207 */ /* 0x000fca0000800000 */
[----:B------:R-:W-:-:S04]  /*1eaf0*/  IMAD.IADD R6, R4, 0x1, R7 ;  /* 0x0000000104067824 */ /* 0x000fc800078e0207 */
[----:B------:R-:W-:-:S07]  /*1eb00*/  IMAD.MOV.U32 R13, RZ, RZ, R6 ;  /* 0x000000ffff0d7224 */ /* 0x000fce00078e0006 */
[----:B------:R-:W-:Y:S05]  /*1eb10*/  WARPSYNC.COLLECTIVE R15, `(.L_x_7517) ;  /* 0x000000000f087348 */ /* 0x000fea0003c00000 */
[----:B------:R0:W1:Y:S02]  /*1eb20*/  SHFL.UP P6, R14, R13, R12, R11 ;  /* 0x0400000c0d0e7389 */ /* 0x00006400000c000b */
[----:B01----:R-:W-:Y:S01]  /*1eb30*/  ENDCOLLECTIVE ;  /* 0x000000000000791b */ /* 0x003fe20003800000 */
.L_x_7517:
[----:B------:R-:W-:Y:S02]  /*1eb40*/  MOV R12, 0x4 ;  /* 0x00000004000c7802 */ /* 0x000fe40000000f00 */
[----:B------:R-:W-:-:S05]  /*1eb50*/  SEL R7, R14, RZ, P2 ;  /* 0x000000ff0e077207 */ /* 0x000fca0001000000 */
[----:B------:R-:W-:-:S04]  /*1eb60*/  IMAD.IADD R7, R6, 0x1, R7 ;  /* 0x0000000106077824 */ /* 0x000fc800078e0207 */
[----:B------:R-:W-:-:S07]  /*1eb70*/  IMAD.MOV.U32 R13, RZ, RZ, R7 ;  /* 0x000000ffff0d7224 */ /* 0x000fce00078e0007 */
[----:B------:R-:W-:Y:S05]  /*1eb80*/  WARPSYNC.COLLECTIVE R15, `(.L_x_7518) ;  /* 0x000000000f087348 */ /* 0x000fea0003c00000 */
[----:B------:R0:W1:Y:S02]  /*1eb90*/  SHFL.UP P6, R14, R13, R12, R11 ;  /* 0x0400000c0d0e7389 */ /* 0x00006400000c000b */
[----:B01----:R-:W-:Y:S01]  /*1eba0*/  ENDCOLLECTIVE ;  /* 0x000000000000791b */ /* 0x003fe20003800000 */
.L_x_7518:
[----:B------:R-:W-:Y:S02]  /*1ebb0*/  MOV R12, 0x8 ;  /* 0x00000008000c7802 */ /* 0x000fe40000000f00 */
[----:B------:R-:W-:-:S05]  /*1ebc0*/  SEL R2, R14, RZ, P3 ;  /* 0x000000ff0e027207 */ /* 0x000fca0001800000 */
[----:B------:R-:W-:-:S04]  /*1ebd0*/  IMAD.IADD R2, R7, 0x1, R2 ;  /* 0x0000000107027824 */ /* 0x000fc800078e0202 */
[----:B------:R-:W-:-:S07]  /*1ebe0*/  IMAD.MOV.U32 R13, RZ, RZ, R2 ;  /* 0x000000ffff0d7224 */ /* 0x000fce00078e0002 */
[----:B------:R-:W-:Y:S05]  /*1ebf0*/  WARPSYNC.COLLECTIVE R15, `(.L_x_7519) ;  /* 0x000000000f087348 */ /* 0x000fea0003c00000 */
[----:B------:R0:W1:Y:S02]  /*1ec00*/  SHFL.UP P6, R14, R13, R12, R11 ;  /* 0x0400000c0d0e7389 */ /* 0x00006400000c000b */
[----:B01----:R-:W-:Y:S01]  /*1ec10*/  ENDCOLLECTIVE ;  /* 0x000000000000791b */ /* 0x003fe20003800000 */
.L_x_7519:
[----:B------:R-:W-:Y:S02]  /*1ec20*/  MOV R12, 0x10 ;  /* 0x00000010000c7802 */ /* 0x000fe40000000f00 */
[----:B------:R-:W-:-:S05]  /*1ec30*/  SEL R3, R14, RZ, P4 ;  /* 0x000000ff0e037207 */ /* 0x000fca0002000000 */
[----:B------:R-:W-:-:S04]  /*1ec40*/  IMAD.IADD R3, R2, 0x1, R3 ;  /* 0x0000000102037824 */ /* 0x000fc800078e0203 */
[----:B------:R-:W-:-:S07]  /*1ec50*/  IMAD.MOV.U32 R13, RZ, RZ, R3 ;  /* 0x000000ffff0d7224 */ /* 0x000fce00078e0003 */
[----:B------:R-:W-:Y:S05]  /*1ec60*/  WARPSYNC.COLLECTIVE R15, `(.L_x_7520) ;  /* 0x000000000f087348 */ /* 0x000fea0003c00000 */
[----:B------:R0:W1:Y:S02]  /*1ec70*/  SHFL.UP P6, R14, R13, R12, R11 ;  /* 0x0400000c0d0e7389 */ /* 0x00006400000c000b */
[----:B01----:R-:W-:Y:S01]  /*1ec80*/  ENDCOLLECTIVE ;  /* 0x000000000000791b */ /* 0x003fe20003800000 */
.L_x_7520:
        /* <DEDUP_REMOVED lines=8> */
.L_x_7521:
[----:B------:R-:W-:Y:S05]  /*1ed10*/  BRA `(.L_x_7522) ;  /* 0xffffff9c00e07947 */ /* 0x000fea000383ffff */
.L_x_7304:
[----:B------:R-:W-:Y:S01]  /*1ed20*/  BSSY B0, `(.L_x_7523) ;  /* 0x0000008000007945 */ /* 0x000fe20003800000 */
[----:B-----5:R-:W-:Y:S01]  /*1ed30*/  IMAD.MOV.U32 R13, RZ, RZ, R4 ;  /* 0x000000ffff0d7224 */ /* 0x020fe200078e0004 */
[----:B------:R-:W-:Y:S01]  /*1ed40*/  MOV R12, 0x1 ;  /* 0x00000001000c7802 */ /* 0x000fe20000000f00 */
[----:B------:R-:W-:Y:S02]  /*1ed50*/  IMAD.MOV.U32 R11, RZ, RZ, RZ ;  /* 0x000000ffff0b7224 */ /* 0x000fe400078e00ff */
[----:B------:R-:W-:-:S07]  /*1ed60*/  IMAD.MOV.U32 R15, RZ, RZ, -0x1 ;  /* 0xffffffffff0f7424 */ /* 0x000fce00078e00ff */
[----:B0-----:R-:W-:Y:S05]  /*1ed70*/  WARPSYNC.COLLECTIVE R15, `(.L_x_7524) ;  /* 0x000000000f087348 */ /* 0x001fea0003c00000 */
[----:B------:R1:W2:Y:S02]  /*1ed80*/  SHFL.UP P6, R14, R13, R12, R11 ;  /* 0x0400000c0d0e7389 */ /* 0x0002a400000c000b */
[----:B012---:R-:W-:Y:S01]  /*1ed90*/  ENDCOLLECTIVE ;  /* 0x000000000000791b */ /* 0x007fe20003800000 */
.L_x_7524:
[----:B------:R-:W-:Y:S05]  /*1eda0*/  BSYNC B0 ;  /* 0x0000000000007941 */ /* 0x000fea0003800000 */
.L_x_7523:
        /* <DEDUP_REMOVED lines=8> */
.L_x_7525:
[----:B------:R-:W-:Y:S02]  /*1ee30*/  MOV R12, 0x4 ;  /* 0x00000004000c7802 */ /* 0x000fe40000000f00 */
[----:B------:R-:W-:-:S05]  /*1ee40*/  SEL R0, R14, RZ, P2 ;  /* 0x000000ff0e007207 */ /* 0x000fca0001000000 */
[----:B------:R-:W-:-:S04]  /*1ee50*/  IMAD.IADD R0, R13, 0x1, R0 ;  /* 0x000000010d007824 */ /* 0x000fc800078e0200 */
[----:B------:R-:W-:-:S07]  /*1ee60*/  IMAD.MOV.U32 R13, RZ, RZ, R0 ;  /* 0x000000ffff0d7224 */ /* 0x000fce00078e0000 */
[----:B------:R-:W-:Y:S05]  /*1ee70*/  WARPSYNC.COLLECTIVE R15, `(.L_x_7526) ;  /* 0x000000000f087348 */ /* 0x000fea0003c00000 */
[----:B------:R0:W1:Y:S02]  /*1ee80*/  SHFL.UP P6, R14, R13, R12, R11 ;  /* 0x0400000c0d0e7389 */ /* 0x00006400000c000b */
[----:B01----:R-:W-:Y:S01]  /*1ee90*/  ENDCOLLECTIVE ;  /* 0x000000000000791b */ /* 0x003fe20003800000 */
.L_x_7526:
[----:B------:R-:W-:Y:S02]  /*1eea0*/  MOV R12, 0x8 ;  /* 0x00000008000c7802 */ /* 0x000fe40000000f00 */
[----:B------:R-:W-:-:S05]  /*1eeb0*/  SEL R3, R14, RZ, P3 ;  /* 0x000000ff0e037207 */ /* 0x000fca0001800000 */
[----:B------:R-:W-:-:S04]  /*1eec0*/  IMAD.IADD R2, R0, 0x1, R3 ;  /* 0x0000000100027824 */ /* 0x000fc800078e0203 */
[----:B------:R-:W-:-:S07]  /*1eed0*/  IMAD.MOV.U32 R13, RZ, RZ, R2 ;  /* 0x000000ffff0d7224 */ /* 0x000fce00078e0002 */
[----:B------:R-:W-:Y:S05]  /*1eee0*/  WARPSYNC.COLLECTIVE R15, `(.L_x_7527) ;  /* 0x000000000f087348 */ /* 0x000fea0003c00000 */
[----:B------:R0:W1:Y:S02]  /*1eef0*/  SHFL.UP P6, R14, R13, R12, R11 ;  /* 0x0400000c0d0e7389 */ /* 0x00006400000c000b */
[----:B01----:R-:W-:Y:S01]  /*1ef00*/  ENDCOLLECTIVE ;  /* 0x000000000000791b */ /* 0x003fe20003800000 */
.L_x_7527:
[----:B------:R-:W-:Y:S02]  /*1ef10*/  MOV R12, 0x10 ;  /* 0x00000010000c7802 */ /* 0x000fe40000000f00 */
[----:B------:R-:W-:-:S05]  /*1ef20*/  SEL R3, R14, RZ, P4 ;  /* 0x000000ff0e037207 */ /* 0x000fca0002000000 */
[----:B------:R-:W-:-:S04]  /*1ef30*/  IMAD.IADD R3, R2, 0x1, R3 ;  /* 0x0000000102037824 */ /* 0x000fc800078e0203 */
[----:B------:R-:W-:-:S07]  /*1ef40*/  IMAD.MOV.U32 R13, RZ, RZ, R3 ;  /* 0x000000ffff0d7224 */ /* 0x000fce00078e0003 */
[----:B------:R-:W-:Y:S05]  /*1ef50*/  WARPSYNC.COLLECTIVE R15, `(.L_x_7528) ;  /* 0x000000000f087348 */ /* 0x000fea0003c00000 */
[----:B------:R0:W1:Y:S02]  /*1ef60*/  SHFL.UP P6, R14, R13, R12, R11 ;  /* 0x0400000c0d0e7389 */ /* 0x00006400000c000b */
[----:B01----:R-:W-:Y:S01]  /*1ef70*/  ENDCOLLECTIVE ;  /* 0x000000000000791b */ /* 0x003fe20003800000 */
.L_x_7528:
        /* <DEDUP_REMOVED lines=8> */
.L_x_7529:
[----:B------:R-:W-:Y:S05]  /*1f000*/  BRA `(.L_x_7530) ;  /* 0xffffff9c00c07947 */ /* 0x000fea000383ffff */
.L_x_7306:
[----:B------:R-:W-:Y:S01]  /*1f010*/  BSSY B0, `(.L_x_7531) ;  /* 0x0000006000007945 */ /* 0x000fe20003800000 */
[----:B------:R-:W-:Y:S01]  /*1f020*/  PLOP3.LUT P6, PT, P6, PT, PT, 0x8, 0x0 ;  /* 0x000000000000781c */ /* 0x000fe200037ce170 */
[----:B------:R-:W-:-:S12]  /*1f030*/  IMAD.MOV.U32 R15, RZ, RZ, -0x1 ;  /* 0xffffffffff0f7424 */ /* 0x000fd800078e00ff */
[----:B0-----:R-:W-:Y:S05]  /*1f040*/  WARPSYNC.COLLECTIVE R15, `(.L_x_7532) ;  /* 0x000000000f087348 */ /* 0x001fea0003c00000 */
[----:B------:R-:W-:Y:S01]  /*1f050*/  VOTE.ANY R14, PT, P6 ;  /* 0x00000000000e7806 */ /* 0x000fe200030e0100 */
[----:B0-----:R-:W-:Y:S06]  /*1f060*/  ENDCOLLECTIVE ;  /* 0x000000000000791b */ /* 0x001fec0003800000 */
.L_x_7532:
[----:B------:R-:W-:Y:S05]  /*1f070*/  BSYNC B0 ;  /* 0x0000000000007941 */ /* 0x000fea0003800000 */
.L_x_7531:
        /* <DEDUP_REMOVED lines=9> */
.L_x_7533:
[----:B------:R-:W-:Y:S01]  /*1f110*/  IMAD.MOV.U32 R4, RZ, RZ, R14 ;  /* 0x000000ffff047224 */ /* 0x000fe200078e000e */
[----:B------:R-:W-:Y:S06]  /*1f120*/  BRA `(.L_x_7534) ;  /* 0xffffff9c00b07947 */ /* 0x000fec000383ffff */
.L_x_7308:
[----:B------:R-:W-:Y:S01]  /*1f130*/  BSSY B0, `(.L_x_7535) ;  /* 0x0000007000007945 */ /* 0x000fe20003800000 */
[----:B------:R-:W-:Y:S01]  /*1f140*/  MOV R13, R2 ;  /* 0x00000002000d7202 */ /* 0x000fe20000000f00 */
[----:B------:R-:W-:Y:S02]  /*1f150*/  IMAD.MOV.U32 R11, RZ, RZ, 0x1f ;  /* 0x0000001fff0b7424 */ /* 0x000fe400078e00ff */
[----:B------:R-:W-:-:S07]  /*1f160*/  IMAD.MOV.U32 R15, RZ, RZ, -0x1 ;  /* 0xffffffffff0f7424 */ /* 0x000fce00078e00ff */
[----:B012---:R-:W-:Y:S05]  /*1f170*/  WARPSYNC.COLLECTIVE R15, `(.L_x_7536) ;  /* 0x000000000f087348 */ /* 0x007fea0003c00000 */
[----:B------:R3:W4:Y:S02]  /*1f180*/  SHFL.IDX P6, R14, R13, R12, R11 ;  /* 0x0000000c0d0e7389 */ /* 0x00072400000c000b */
[----:B01234-:R-:W-:Y:S01]  /*1f190*/  ENDCOLLECTIVE ;  /* 0x000000000000791b */ /* 0x01ffe20003800000 */
.L_x_7536:
[----:B------:R-:W-:Y:S05]  /*1f1a0*/  BSYNC B0 ;  /* 0x0000000000007941 */ /* 0x000fea0003800000 */
.L_x_7535:
[----:B------:R-:W-:Y:S05]  /*1f1b0*/  BRA `(.L_x_7307) ;  /* 0xffffff9c00a87947 */ /* 0x000fea000383ffff */
.L_x_7312:
[----:B0-----:R0:W1:Y:S02]  /*1f1c0*/  SYNCS.PHASECHK.TRANS64.TRYWAIT P0, [R4+URZ+0x28820], R0 ;  /* 0x02882000040075a7 */ /* 0x001064000800017f */
[----:B-1----:R-:W-:Y:S05]  /*1f1d0*/  @!P0 NANOSLEEP.SYNCS 0x989680 ;  /* 0x009896800000895d */ /* 0x002fea0003900000 */
[----:B------:R-:W1:Y:S02]  /*1f1e0*/  @!P0 SYNCS.PHASECHK.TRANS64 P0, [R4+URZ+0x28820], R0 ;  /* 0x02882000040085a7 */ /* 0x000e64000800007f */
[----:B-1----:R-:W-:Y:S05]  /*1f1f0*/  @!P0 BRA `(.L_x_7312) ;  /* 0xfffffffc00f08947 */ /* 0x002fea000383ffff */
[----:B------:R-:W-:Y:S05]  /*1f200*/  BRA `(.L_x_7537) ;  /* 0xffffffa000947947 */ /* 0x000fea000383ffff */
.L_x_7313:
[----:B------:R-:W1:Y:S01]  /*1f210*/  S2R R2, SR_TID.X ;  /* 0x0000000000027919 */ /* 0x000e620000002100 */
[----:B------:R-:W-:Y:S01]  /*1f220*/  BSSY B0, `(.L_x_7538) ;  /* 0x000000a000007945 */ /* 0x000fe20003800000 */
[----:B------:R-:W-:Y:S01]  /*1f230*/  IMAD.MOV.U32 R12, RZ, RZ, RZ ;  /* 0x000000ffff0c7224 */ /* 0x000fe200078e00ff */
[----:B------:R-:W-:Y:S01]  /*1f240*/  MOV R15, 0xffffffff ;  /* 0xffffffff000f7802 */ /* 0x000fe20000000f00 */
[----:B------:R-:W-:Y:S01]  /*1f250*/  IMAD.MOV.U32 R11, RZ, RZ, 0x1f ;  /* 0x0000001fff0b7424 */ /* 0x000fe200078e00ff */
[----:B-1----:R-:W-:-:S04]  /*1f260*/  SHF.R.U32.HI R2, RZ, 0x5, R2 ;  /* 0x00000005ff027819 */ /* 0x002fc80000011602 */
[----:B------:R-:W-:-:S04]  /*1f270*/  LOP3.LUT R2, R2, 0x3, RZ, 0xc0, !PT ;  /* 0x0000000302027812 */ /* 0x000fc800078ec0ff */
[----:B------:R-:W-:-:S07]  /*1f280*/  MOV R13, R2 ;  /* 0x00000002000d7202 */ /* 0x000fce0000000f00 */
[----:B0-2---:R-:W-:Y:S05]  /*1f290*/  WARPSYNC.COLLECTIVE R15, `(.L_x_7539) ;  /* 0x000000000f087348 */ /* 0x005fea0003c00000 */
[----:B------:R1:W3:Y:S02]  /*1f2a0*/  SHFL.IDX P6, R14, R13, R12, R11 ;  /* 0x0000000c0d0e7389 */ /* 0x0002e400000c000b */
[----:B0123--:R-:W-:Y:S01]  /*1f2b0*/  ENDCOLLECTIVE ;  /* 0x000000000000791b */ /* 0x00ffe20003800000 */
.L_x_7539:
[----:B------:R-:W-:Y:S05]  /*1f2c0*/  BSYNC B0 ;  /* 0x0000000000007941 */ /* 0x000fea0003800000 */
.L_x_7538:
[----:B------:R-:W-:Y:S05]  /*1f2d0*/  BRA `(.L_x_7540) ;  /* 0xffffffa0007c7947 */ /* 0x000fea000383ffff */
.L_x_7314:
[----:B------:R-:W-:Y:S01]  /*1f2e0*/  BSSY B0, `(.L_x_7541) ;  /* 0x0000006000007945 */ /* 0x000fe20003800000 */
[----:B------:R-:W-:-:S07]  /*1f2f0*/  IMAD.MOV.U32 R15, RZ, RZ, -0x1 ;  /* 0xffffffffff0f7424 */ /* 0x000fce00078e00ff */
[----:B0-2---:R-:W-:Y:S05]  /*1f300*/  WARPSYNC.COLLECTIVE R15, `(.L_x_7542) ;  /* 0x000000000f0c7348 */ /* 0x005fea0003c00000 */
[----:B------:R-:W-:Y:S02]  /*1f310*/  ELECT P6, UR62, PT ;  /* 0x00000000003e782f */ /* 0x000fe400038c0000 */
[----:B------:R-:W-:Y:S01]  /*1f320*/  MOV R14, UR62 ;  /* 0x0000003e000e7c02 */ /* 0x000fe20008000f00 */
[----:B0-2---:R-:W-:Y:S10]  /*1f330*/  ENDCOLLECTIVE ;  /* 0x000000000000791b */ /* 0x005ff40003800000 */
.L_x_7542:
[----:B------:R-:W-:Y:S05]  /*1f340*/  BSYNC B0 ;  /* 0x0000000000007941 */ /* 0x000fea0003800000 */
.L_x_7541:
[----:B------:R-:W-:Y:S05]  /*1f350*/  BRA `(.L_x_7543) ;  /* 0xffffffa000707947 */ /* 0x000fea000383ffff */
.L_x_7316:
[----:B0-----:R0:W1:Y:S02]  /*1f360*/  SYNCS.PHASECHK.TRANS64.TRYWAIT P1, [R5+URZ+0x28840], R0 ;  /* 0x02884000050075a7 */ /* 0x001064000802017f */
[----:B-1----:R-:W-:Y:S05]  /*1f370*/  @!P1 NANOSLEEP.SYNCS 0x989680 ;  /* 0x009896800000995d */ /* 0x002fea0003900000 */
[----:B------:R-:W1:Y:S02]  /*1f380*/  @!P1 SYNCS.PHASECHK.TRANS64 P1, [R5+URZ+0x28840], R0 ;  /* 0x02884000050095a7 */ /* 0x000e64000802007f */
[----:B-1----:R-:W-:Y:S05]  /*1f390*/  @!P1 BRA `(.L_x_7316) ;  /* 0xfffffffc00f09947 */ /* 0x002fea000383ffff */
[----:B------:R-:W-:Y:S05]  /*1f3a0*/  BRA `(.L_x_7544) ;  /* 0xffffffa000907947 */ /* 0x000fea000383ffff */
.L_x_7318:
[----:B-1----:R1:W3:Y:S02]  /*1f3b0*/  SYNCS.PHASECHK.TRANS64.TRYWAIT P1, [R25+URZ+0x28840], R2 ;  /* 0x02884002190075a7 */ /* 0x0022e4000802017f */
[----:B---3--:R-:W-:Y:S05]  /*1f3c0*/  @!P1 NANOSLEEP.SYNCS 0x989680 ;  /* 0x009896800000995d */ /* 0x008fea0003900000 */
[----:B------:R-:W3:Y:S02]  /*1f3d0*/  @!P1 SYNCS.PHASECHK.TRANS64 P1, [R25+URZ+0x28840], R2 ;  /* 0x02884002190095a7 */ /* 0x000ee4000802007f */
[----:B---3--:R-:W-:Y:S05]  /*1f3e0*/  @!P1 BRA `(.L_x_7318) ;  /* 0xfffffffc00f09947 */ /* 0x008fea000383ffff */
[----:B------:R-:W-:Y:S05]  /*1f3f0*/  BRA `(.L_x_7545) ;  /* 0xffffffa0009c7947 */ /* 0x000fea000383ffff */
.L_x_7320:
[----:B---3--:R3:W4:Y:S02]  /*1f400*/  SYNCS.PHASECHK.TRANS64.TRYWAIT P1, [R5+URZ+0x28860], R0 ;  /* 0x02886000050075a7 */ /* 0x008724000802017f */
[----:B----4-:R-:W-:Y:S05]  /*1f410*/  @!P1 NANOSLEEP.SYNCS 0x989680 ;  /* 0x009896800000995d */ /* 0x010fea0003900000 */
[----:B------:R-:W4:Y:S02]  /*1f420*/  @!P1 SYNCS.PHASECHK.TRANS64 P1, [R5+URZ+0x28860], R0 ;  /* 0x02886000050095a7 */ /* 0x000f24000802007f */
[----:B----4-:R-:W-:Y:S05]  /*1f430*/  @!P1 BRA `(.L_x_7320) ;  /* 0xfffffffc00f09947 */ /* 0x010fea000383ffff */
[----:B------:R-:W-:Y:S05]  /*1f440*/  BRA `(.L_x_7546) ;  /* 0xffffffa000987947 */ /* 0x000fea000383ffff */
.L_x_7547:
        /* <DEDUP_REMOVED lines=11> */
.L_x_15856:


//--------------------- .text._ZN7cutlass13device_kernelIN5flash11enable_sm90INS1_16FlashAttnFwdSm90INS1_25CollectiveMainloopFwdSm90ILi2EN4cute5tupleIJNS5_1CILi1EEES8_S8_EEENS6_IJNS7_ILi128EEESA_SA_EEELi128ENS_6half_tEfNS_4arch4Sm90ELb0ELb1ELb0ELb0ELb1ELb0ELb0ELb1ELb1ELb1ELb0ELb0EEENS1_21CollectiveEpilogueFwdISB_S9_SC_SE_Li256ELb0ELb1ELb0ELb0EEENS1_30DynamicPersistentTileSchedulerILi256ELi128ELb0ELb1ELb1EEEEEEEEEvNT_6ParamsE --------------------------
	.section	.text._ZN7cutlass13device_kernelIN5flash11enable_sm90INS1_16FlashAttnFwdSm90INS1_25CollectiveMainloopFwdSm90ILi2EN4cute5tupleIJNS5_1CILi1EEES8_S8_EEENS6_IJNS7_ILi128EEESA_SA_EEELi128ENS_6half_tEfNS_4arch4Sm90ELb0ELb1ELb0ELb0ELb1ELb0ELb0ELb1ELb1ELb1ELb0ELb0EEENS1_21CollectiveEpilogueFwdISB_S9_SC_SE_Li256ELb0ELb1ELb0ELb0EEENS1_30DynamicPersistentTileSchedulerILi256ELi128ELb0ELb1ELb1EEEEEEEEEvNT_6ParamsE,"ax",@progbits
	.align	128
.text._ZN7cutlass13device_kernelIN5flash11enable_sm90INS1_16FlashAttnFwdSm90INS1_25CollectiveMainloopFwdSm90ILi2EN4cute5tupleIJNS5_1CILi1EEES8_S8_EEENS6_IJNS7_ILi128EEESA_SA_EEELi128ENS_6half_tEfNS_4arch4Sm90ELb0ELb1ELb0ELb0ELb1ELb0ELb0ELb1ELb1ELb1ELb0ELb0EEENS1_21CollectiveEpilogueFwdISB_S9_SC_SE_Li256ELb0ELb1ELb0ELb0EEENS1_30DynamicPersistentTileSchedulerILi256ELi128ELb0ELb1ELb1EEEEEEEEEvNT_6ParamsE:
        .type           _ZN7cutlass13device_kernelIN5flash11enable_sm90INS1_16FlashAttnFwdSm90INS1_25CollectiveMainloopFwdSm90ILi2EN4cute5tupleIJNS5_1CILi1EEES8_S8_EEENS6_IJNS7_ILi128EEESA_SA_EEELi128ENS_6half_tEfNS_4arch4Sm90ELb0ELb1ELb0ELb0ELb1ELb0ELb0ELb1ELb1ELb1ELb0ELb0EEENS1_21CollectiveEpilogueFwdISB_S9_SC_SE_Li256ELb0ELb1ELb0ELb0EEENS1_30DynamicPersistentTileSchedulerILi256ELi128ELb0ELb1ELb1EEEEEEEEEvNT_6ParamsE,@function
        .size           _ZN7cutlass13device_kernelIN5flash11enable_sm90INS1_16FlashAttnFwdSm90INS1_25CollectiveMainloopFwdSm90ILi2EN4cute5tupleIJNS5_1CILi1EEES8_S8_EEENS6_IJNS7_ILi128EEESA_SA_EEELi128ENS_6half_tEfNS_4arch4Sm90ELb0ELb1ELb0ELb0ELb1ELb0ELb0ELb1ELb1ELb1ELb0ELb0EEENS1_21CollectiveEpilogueFwdISB_S9_SC_SE_Li256ELb0ELb1ELb0ELb0EEENS1_30DynamicPersistentTileSchedulerILi256ELi128ELb0ELb1ELb1EEEEEEEEEvNT_6ParamsE,(.L_x_15857 - _ZN7cutlass13device_kernelIN5flash11enable_sm90INS1_16FlashAttnFwdSm90INS1_25CollectiveMainloopFwdSm90ILi2EN4cute5tupleIJNS5_1CILi1EEES8_S8_EEENS6_IJNS7_ILi128EEESA_SA_EEELi128ENS_6half_tEfNS_4arch4Sm90ELb0ELb1ELb0ELb0ELb1ELb0ELb0ELb1ELb1ELb1ELb0ELb0EEENS1_21CollectiveEpilogueFwdISB_S9_SC_SE_Li256ELb0ELb1ELb0ELb0EEENS1_30DynamicPersistentTileSchedulerILi256ELi128ELb0ELb1ELb1EEEEEEEEEvNT_6ParamsE)
        .other          _ZN7cutlass13device_kernelIN5flash11enable_sm90INS1_16FlashAttnFwdSm90INS1_25CollectiveMainloopFwdSm90ILi2EN4cute5tupleIJNS5_1CILi1EEES8_S8_EEENS6_IJNS7_ILi128EEESA_SA_EEELi128ENS_6half_tEfNS_4arch4Sm90ELb0ELb1ELb0ELb0ELb1ELb0ELb0ELb1ELb1ELb1ELb0ELb0EEENS1_21CollectiveEpilogueFwdISB_S9_SC_SE_Li256ELb0ELb1ELb0ELb0EEENS1_30DynamicPersistentTileSchedulerILi256ELi128ELb0ELb1ELb1EEEEEEEEEvNT_6ParamsE,@"STO_CUDA_ENTRY STV_DEFAULT"
_ZN7cutlass13device_kernelIN5flash11enable_sm90INS1_16FlashAttnFwdSm90INS1_25CollectiveMainloopFwdSm90ILi2EN4cute5tupleIJNS5_1CILi1EEES8_S8_EEENS6_IJNS7_ILi128EEESA_SA_EEELi128ENS_6half_tEfNS_4arch4Sm90ELb0ELb1ELb0ELb0ELb1ELb0ELb0ELb1ELb1ELb1ELb0ELb0EEENS1_21CollectiveEpilogueFwdISB_S9_SC_SE_Li256ELb0ELb1ELb0ELb0EEENS1_30DynamicPersistentTileSchedulerILi256ELi128ELb0ELb1ELb1EEEEEEEEEvNT_6ParamsE:
[----:B------:R-:W0:Y:S01]  /*0000*/  LDC R1, c[0x0][0x28] ;  /* 0x00000a00ff017b82 */ /* 0x000e220000000800 */
[----:B------:R-:W1:Y:S01]  /*0010*/  S2R R3, SR_TID.X ;  /* 0x0000000000037919 */ /* 0x000e620000002100 */
[----:B------:R-:W-:Y:S01]  /*0020*/  ELECT P0, URZ, PT ;  /* 0x00000000003f782f */ /* 0x000fe20003800000 */
[----:B------:R-:W-:Y:S01]  /*0030*/  UMOV UR4, 0x80 ;  /* 0x0000008000047882 */ /* 0x000fe20000000000 */
[----:B------:R-:W-:Y:S01]  /*0040*/  UMOV UR7, 0x100 ;  /* 0x0000010000077882 */ /* 0x000fe20000000000 */
[--C-:B-1----:R-:W-:Y:S02]  /*0050*/  SHF.R.U32.HI R0, RZ, 0x5, R3.reuse ;  /* 0x00000005ff007819 */ /* 0x102fe40000011603 */
[----:B------:R-:W-:-:S03]  /*0060*/  SHF.R.U32.HI R23, RZ, 0x7, R3 ;  /* 0x00000007ff177819 */ /* 0x000fc60000011603 */
[----:B------:R-:W1:Y:S04]  /*0070*/  SHFL.IDX PT, R2, R0, RZ, 0x1f ;  /* 0x00001fff00027589 */ /* 0x000e6800000e0000 */
[----:B------:R2:W3:Y:S01]  /*0080*/  SHFL.IDX PT, R3, R23, RZ, 0x1f ;  /* 0x00001fff17037589 */ /* 0x0004e200000e0000 */
[C---:B-1----:R-:W-:Y:S02]  /*0090*/  ISETP.NE.OR P0, PT, R2.reuse, RZ, !P0 ;  /* 0x000000ff0200720c */ /* 0x042fe40004705670 */
[----:B------:R-:W-:-:S11]  /*00a0*/  ISETP.NE.AND P1, PT, R2, RZ, PT ;  /* 0x000000ff0200720c */ /* 0x000fd60003f25270 */
        /* <DEDUP_REMOVED lines=12> */
[----:B------:R2:W1:Y:S06]  /*0170*/  @!UP0 SYNCS.EXCH.64 URZ, [UR8+0x28800], UR4 ;  /* 0x02880004083f85b2 */ /* 0x00046c0008000100 */
[----:B------:R2:W4:Y:S02]  /*0180*/  @!UP1 SYNCS.EXCH.64 URZ, [UR8+0x28820], UR6 ;  /* 0x02882006083f95b2 */ /* 0x0005240008000100 */
[----:B0-23--:R-:W-:Y:S05]  /*0190*/  @P1 BRA `(.L_x_7548) ;  /* 0x0000000000481947 */ /* 0x00dfea0003800000 */
        /* <DEDUP_REMOVED lines=13> */
[----:B0-----:R0:W2:Y:S08]  /*0270*/  SYNCS.EXCH.64 URZ, [UR8+0x28830], UR4 ;  /* 0x02883004083f75b2 */ /* 0x0010b00008000100 */
[----:B------:R0:W3:Y:S01]  /*0280*/  SYNCS.EXCH.64 URZ, [UR8+0x28840], UR6 ;  /* 0x02884006083f75b2 */ /* 0x0000e20008000100 */
[----:B------:R0:W0:Y:S01]  /*0290*/  SYNCS.EXCH.64 URZ, [UR8+0x28838], UR4 ;  /* 0x02883804083f75b2 */ /* 0x0000220008000100 */
[----:B------:R0:W0:Y:S01]  /*02a0*/  SYNCS.EXCH.64 URZ, [UR8+0x28848], UR6 ;  /* 0x02884806083f75b2 */ /* 0x0000220008000100 */
[----:B------:R-:W-:Y:S01]  /*02b0*/  NOP ;  /* 0x0000000000007918 */ /* 0x000fe20000000000 */
.L_x_7548:
        /* <DEDUP_REMOVED lines=22> */
.L_x_7549:
        /* <DEDUP_REMOVED lines=18> */
.L_x_7550:
        /* <DEDUP_REMOVED lines=22> */
.L_x_7551:
        /* <DEDUP_REMOVED lines=23> */
.L_x_7552:
        /* <DEDUP_REMOVED lines=8> */
.L_x_7554:
[----:B------:R-:W-:-:S08]  /*0890*/  NOP ;  /* 0x0000000000007918 */ /* 0x000fd00000000000 */
[----:B------:R-:W0:Y:S02]  /*08a0*/  USETMAXREG.TRY_ALLOC.CTAPOOL UP0, 0xe8 ;  /* 0x000000e8000079c8 */ /* 0x000e240008000600 */
[----:B0-----:R-:W-:-:S13]  /*08b0*/  PLOP3.LUT P0, PT, PT, PT, UP0, 0x80, 0x0 ;  /* 0x000000000000781c */ /* 0x001fda0003f0f008 */
[----:B------:R-:W-:Y:S05]  /*08c0*/  @!P0 BRA `(.L_x_7554) ;  /* 0xfffffffc00f08947 */ /* 0x000fea000383ffff */
[----:B------:R-:W0:Y:S01]  /*08d0*/  S2R R2, SR_TID.X ;  /* 0x0000000000027919 */ /* 0x000e220000002100 */
[----:B------:R-:W1:Y:S08]  /*08e0*/  S2UR UR4, SR_CTAID.X ;  /* 0x00000000000479c3 */ /* 0x000e700000002500 */
[----:B------:R-:W-:Y:S08]  /*08f0*/  BAR.ARV 0x4, 0x180 ;  /* 0x0106000000007b1d */ /* 0x000ff00000002000 */
[----:B------:R-:W-:Y:S06]  /*0900*/  BAR.ARV 0x8, 0x180 ;  /* 0x0206000000007b1d */ /* 0x000fec0000002000 */
[----:B0-----:R-:W-:-:S04]  /*0910*/  LOP3.LUT R0, R2, 0xffffff80, RZ, 0xc0, !PT ;  /* 0xffffff8002007812 */ /* 0x001fc800078ec0ff */
[----:B------:R-:W-:Y:S02]  /*0920*/  ISETP.NE.AND P0, PT, R0, 0x80, PT ;  /* 0x000000800000780c */ /* 0x000fe40003f05270 */
[----:B------:R-:W1:Y:S11]  /*0930*/  LDC R0, c[0x0][0xc38] ;  /* 0x00030e00ff007b82 */ /* 0x000e760000000800 */
[----:B------:R-:W-:Y:S06]  /*0940*/  @!P0 BAR.ARV 0x9, 0x100 ;  /* 0x0244000000008b1d */ /* 0x000fec0000002000 */
[----:B-1----:R-:W-:-:S13]  /*0950*/  ISETP.LE.AND P0, PT, R0, UR4, PT ;  /* 0x0000000400007c0c */ /* 0x002fda000bf03270 */
        /* <DEDUP_REMOVED lines=10> */
[----:B------:R-:W-:Y:S01]  /*0a00*/  SHF.R.S32.HI R186, RZ, 0x7, R3 ;  /* 0x00000007ffba7819 */ /* 0x000fe20000011403 */
[----:B------:R-:W-:Y:S02]  /*0a10*/  IMAD.SHL.U32 R6, R4, 0x20, RZ ;  /* 0x0000002004067824 */ /* 0x000fe400078e00ff */
[----:B------:R-:W-:Y:S01]  /*0a20*/  IMAD.IADD R185, R191, 0x1, -R2 ;  /* 0x00000001bfb97824 */ /* 0x000fe200078e0a02 */
[----:B------:R-:W-:-:S02]  /*0a30*/  LEA.HI R2, R0, R191, RZ, 0x4 ;  /* 0x000000bf00027211 */ /* 0x000fc400078f20ff */
[----:B------:R-:W-:Y:S02]  /*0a40*/  LOP3.LUT R7, R6, 0xfffffc00, RZ, 0xc0, !PT ;  /* 0xfffffc0006077812 */ /* 0x000fe400078ec0ff */
[----:B------:R-:W-:Y:S02]  /*0a50*/  LOP3.LUT R4, R2, 0x3fffff0, RZ, 0xc0, !PT ;  /* 0x03fffff002047812 */ /* 0x000fe400078ec0ff */
[----:B------:R-:W-:Y:S02]  /*0a60*/  SHF.R.S32.HI R8, RZ, 0x1f, R185 ;  /* 0x0000001fff087819 */ /* 0x000fe400000114b9 */
[----:B------:R-:W-:Y:S01]  /*0a70*/  SHF.R.S32.HI R5, RZ, 0x4, R2 ;  /* 0x00000004ff057819 */ /* 0x000fe20000011402 */
[----:B------:R-:W-:Y:S01]  /*0a80*/  IMAD.IADD R4, R191, 0x1, -R4 ;  /* 0x00000001bf047824 */ /* 0x000fe200078e0a04 */
[----:B------:R-:W-:Y:S02]  /*0a90*/  LEA.HI R9, R8, R185, RZ, 0x2 ;  /* 0x000000b908097211 */ /* 0x000fe400078f10ff */
[----:B------:R-:W-:Y:S01]  /*0aa0*/  LEA.HI R2, R2, R5, RZ, 0x1 ;  /* 0x0000000502027211 */ /* 0x000fe200078f08ff */
[----:B------:R-:W-:Y:S01]  /*0ab0*/  IMAD R7, R4, 0x40, R7 ;  /* 0x0000004004077824 */ /* 0x000fe200078e0207 */
[----:B------:R-:W-:-:S02]  /*0ac0*/  LEA.HI R4, R0, R191, RZ, 0x2 ;  /* 0x000000bf00047211 */ /* 0x000fc400078f10ff */
[--C-:B------:R-:W-:Y:S02]  /*0ad0*/  SHF.R.S32.HI R6, RZ, 0x2, R9.reuse ;  /* 0x00000002ff067819 */ /* 0x100fe40000011409 */
[----:B------:R-:W-:Y:S02]  /*0ae0*/  SHF.R.S32.HI R11, RZ, 0x1f, R9 ;  /* 0x0000001fff0b7819 */ /* 0x000fe40000011409 */
[----:B------:R-:W-:Y:S02]  /*0af0*/  LOP3.LUT R2, R2, 0x1ffffffe, RZ, 0xc0, !PT ;  /* 0x1ffffffe02027812 */ /* 0x000fe400078ec0ff */
[----:B------:R-:W-:Y:S02]  /*0b00*/  LOP3.LUT R4, R4, 0xfffffffc, RZ, 0xc0, !PT ;  /* 0xfffffffc04047812 */ /* 0x000fe400078ec0ff */
[----:B------:R-:W-:Y:S01]  /*0b10*/  LEA.HI R0, R0, R191, RZ, 0x3 ;  /* 0x000000bf00007211 */ /* 0x000fe200078f18ff */
[----:B------:R-:W-:Y:S01]  /*0b20*/  IMAD.IADD R2, R5, 0x1, -R2 ;  /* 0x0000000105027824 */ /* 0x000fe200078e0a02 */
[----:B------:R-:W-:Y:S01]  /*0b30*/  LEA.HI R11, R11, R6, RZ, 0x3 ;  /* 0x000000060b0b7211 */ /* 0x000fe200078f18ff */
[----:B------:R-:W-:Y:S01]  /*0b40*/  IMAD.IADD R4, R191, 0x1, -R4 ;  /* 0x00000001bf047824 */ /* 0x000fe200078e0a04 */
[----:B------:R-:W-:Y:S01]  /*0b50*/  LOP3.LUT R22, R0, 0xfffffff8, RZ, 0xc0, !PT ;  /* 0xfffffff800167812 */ /* 0x000fe200078ec0ff */
[----:B------:R-:W-:Y:S01]  /*0b60*/  IMAD R188, R2, 0x8, R7 ;  /* 0x0000000802bc7824 */ /* 0x000fe200078e0207 */
[----:B------:R-:W-:-:S02]  /*0b70*/  LOP3.LUT R11, R11, 0xfffffff8, RZ, 0xc0, !PT ;  /* 0xfffffff80b0b7812 */ /* 0x000fc400078ec0ff */
[----:B------:R-:W-:Y:S01]  /*0b80*/  LEA.HI R8, R8, R185, RZ, 0x5 ;  /* 0x000000b908087211 */ /* 0x000fe200078f28ff */
[----:B------:R-:W-:Y:S01]  /*0b90*/  IMAD.IADD R22, R191, 0x1, -R22 ;  /* 0x00000001bf167824 */ /* 0x000fe200078e0a16 */
[----:B------:R-:W-:Y:S01]  /*0ba0*/  LEA.HI R3, R3, R186, RZ, 0x1 ;  /* 0x000000ba03037211 */ /* 0x000fe200078f08ff */
[----:B------:R-:W-:Y:S01]  /*0bb0*/  IMAD.IADD R11, R6, 0x1, -R11 ;  /* 0x00000001060b7824 */ /* 0x000fe200078e0a0b */
[----:B------:R-:W-:Y:S01]  /*0bc0*/  LEA.HI R2, R4, R4, RZ, 0x1 ;  /* 0x0000000404027211 */ /* 0x000fe200078f08ff */
[----:B------:R-:W-:Y:S01]  /*0bd0*/  IMAD.SHL.U32 R18, R22, 0x8, RZ ;  /* 0x0000000816127824 */ /* 0x000fe200078e00ff */
[----:B------:R-:W-:Y:S02]  /*0be0*/  SHF.R.S32.HI R8, RZ, 0x5, R8 ;  /* 0x00000005ff087819 */ /* 0x000fe40000011408 */
[----:B------:R-:W-:Y:S01]  /*0bf0*/  LOP3.LUT R3, R3, 0x3fffffe, RZ, 0xc0, !PT ;  /* 0x03fffffe03037812 */ /* 0x000fe200078ec0ff */
[----:B------:R-:W-:Y:S01]  /*0c00*/  VIADD R19, R18, 0x40 ;  /* 0x0000004012137836 */ /* 0x000fe20000000000 */
[----:B------:R-:W-:Y:S01]  /*0c10*/  LOP3.LUT R5, R2, 0x1ffffffe, RZ, 0xc0, !PT ;  /* 0x1ffffffe02057812 */ /* 0x000fe200078ec0ff */
[----:B------:R-:W-:Y:S01]  /*0c20*/  IMAD R8, R8, 0x10, R11 ;  /* 0x0000001008087824 */ /* 0x000fe200078e020b */
[----:B------:R-:W-:Y:S01]  /*0c30*/  LOP3.LUT R16, R9, 0x7ffffffc, RZ, 0xc0, !PT ;  /* 0x7ffffffc09107812 */ /* 0x000fe200078ec0ff */
[----:B------:R-:W-:Y:S01]  /*0c40*/  IMAD.IADD R3, R186, 0x1, -R3 ;  /* 0x00000001ba037824 */ /* 0x000fe200078e0a03 */
[----:B------:R-:W-:Y:S01]  /*0c50*/  SHF.R.S32.HI R184, RZ, 0x3, R0 ;  /* 0x00000003ffb87819 */ /* 0x000fe20000011400 */
[----:B------:R-:W-:Y:S01]  /*0c60*/  IMAD.IADD R4, R4, 0x1, -R5 ;  /* 0x0000000104047824 */ /* 0x000fe200078e0a05 */
[----:B------:R-:W-:Y:S01]  /*0c70*/  SHF.R.S32.HI R190, RZ, 0x1f, R18 ;  /* 0x0000001fffbe7819 */ /* 0x000fe20000011412 */
[----:B------:R-:W-:Y:S01]  /*0c80*/  IMAD R187, R3, 0x40, R8 ;  /* 0x0000004003bb7824 */ /* 0x000fe200078e0208 */
[----:B------:R-:W-:Y:S01]  /*0c90*/  SHF.R.S32.HI R189, RZ, 0x1f, R19 ;  /* 0x0000001fffbd7819 */ /* 0x000fe20000011413 */
[----:B------:R-:W-:-:S02]  /*0ca0*/  IMAD.IADD R16, R185, 0x1, -R16 ;  /* 0x00000001b9107824 */ /* 0x000fc400078e0a10 */
[----:B------:R-:W-:-:S07]  /*0cb0*/  IMAD R17, R4, 0x8, R187 ;  /* 0x0000000804117824 */ /* 0x000fce00078e02bb */
.L_x_7659:
        /* <DEDUP_REMOVED lines=12> */
[----:B012345:R-:W-:Y:S05]  /*0d80*/  @!P0 BRA `(.L_x_7555) ;  /* 0x0000000000208947 */ /* 0x03ffea0003800000 */
        /* <DEDUP_REMOVED lines=8> */
.L_x_7555:
[----:B------:R-:W-:Y:S01]  /*0e10*/  ULDC UR7, c[0x0][0xc54] ;  /* 0x0003150000077ab9 */ /* 0x000fe20000000800 */
[----:B------:R-:W-:Y:S01]  /*0e20*/  UMOV UR6, UR9 ;  /* 0x0000000900067c82 */ /* 0x000fe20008000000 */
[----:B------:R-:W-:-:S11]  /*0e30*/  UISETP.NE.AND UP0, UPT, UR7, 0x1, UPT ;  /* 0x000000010700788c */ /* 0x000fd6000bf05270 */
[----:B------:R-:W-:Y:S02]  /*0e40*/  @UP0 ULDC.64 UR10, c[0x0][0xc58] ;  /* 0x00031600000a0ab9 */ /* 0x000fe40000000a00 */
[----:B------:R-:W-:-:S04]  /*0e50*/  UIMAD.WIDE.U32 UR4, UR9, UR10, URZ ;  /* 0x0000000a090472a5 */ /* 0x000fc8000f8e003f */
[----:B------:R-:W-:-:S04]  /*0e60*/  @UP0 USHF.R.U32.HI UR6, URZ, UR11, UR5 ;  /* 0x0000000b3f060299 */ /* 0x000fc80008011605 */
[----:B------:R-:W-:-:S12]  /*0e70*/  UIMAD UR4, UR6, UR7, URZ ;  /* 0x00000007060472a4 */ /* 0x000fd8000f8e023f */
.L_x_7556:
[----:B------:R-:W-:Y:S01]  /*0e80*/  ULOP3.LUT UR6, URZ, UR6, URZ, 0x33, !UPT ;  /* 0x000000063f067292 */ /* 0x000fe2000f8e333f */
[----:B------:R-:W-:Y:S01]  /*0e90*/  ULDC UR7, c[0x0][0x448] ;  /* 0x0001120000077ab9 */ /* 0x000fe20000000800 */
[----:B------:R-:W-:Y:S01]  /*0ea0*/  ULDC UR5, c[0x0][0xc3c] ;  /* 0x00030f0000057ab9 */ /* 0x000fe20000000800 */
[----:B------:R-:W-:Y:S02]  /*0eb0*/  UISETP.NE.AND UP3, UPT, UR7, 0x1, UPT ;  /* 0x000000010700788c */ /* 0x000fe4000bf65270 */
[----:B------:R-:W-:Y:S01]  /*0ec0*/  UIADD3 UR6, UR6, UR5, URZ ;  /* 0x0000000506067290 */ /* 0x000fe2000fffe03f */
[----:B------:R-:W-:Y:S01]  /*0ed0*/  ULDC.64 UR10, c[0x0][0x418] ;  /* 0x00010600000a7ab9 */ /* 0x000fe20000000a00 */
[----:B------:R-:W-:Y:S01]  /*0ee0*/  UIADD3 UR4, UR9, -UR4, URZ ;  /* 0x8000000409047290 */ /* 0x000fe2000fffe03f */
[----:B------:R-:W-:Y:S01]  /*0ef0*/  ULDC UR38, c[0x0][0xc48] ;  /* 0x0003120000267ab9 */ /* 0x000fe20000000800 */
[----:B------:R-:W-:Y:S02]  /*0f00*/  UISETP.NE.U32.AND UP0, UPT, UR10, URZ, UPT ;  /* 0x0000003f0a00728c */ /* 0x000fe4000bf05070 */
[----:B------:R-:W-:-:S02]  /*0f10*/  USHF.L.U32 UR37, UR6, 0x7, URZ ;  /* 0x0000000706257899 */ /* 0x000fc4000800063f */
[----:B------:R-:W-:Y:S01]  /*0f20*/  UISETP.NE.AND UP1, UPT, UR38, 0x1, UPT ;  /* 0x000000012600788c */ /* 0x000fe2000bf25270 */
[----:B------:R-:W-:Y:S01]  /*0f30*/  ULDC UR13, c[0x0][0xc54] ;  /* 0x00031500000d7ab9 */ /* 0x000fe20000000800 */
[----:B------:R-:W-:Y:S02]  /*0f40*/  UISETP.NE.AND.EX UP0, UPT, UR11, URZ, UPT, UP0 ;  /* 0x0000003f0b00728c */ /* 0x000fe4000bf05300 */
[----:B------:R-:W-:Y:S02]  /*0f50*/  UIADD3 UR10, UR37, 0x7f, URZ ;  /* 0x0000007f250a7890 */ /* 0x000fe4000fffe03f */
[----:B------:R-:W-:Y:S01]  /*0f60*/  UIMAD UR13, UR8, UR13, UR4 ;  /* 0x0000000d080d72a4 */ /* 0x000fe2000f8e0204 */
[----:B------:R-:W-:Y:S01]  /*0f70*/  ULDC UR43, c[0x0][0x424] ;  /* 0x00010900002b7ab9 */ /* 0x000fe20000000800 */
[----:B------:R-:W-:Y:S01]  /*0f80*/  ULDC UR54, c[0x0][0x288] ;  /* 0x0000a20000367ab9 */ /* 0x000fe20000000800 */
[----:B------:R-:W-:Y:S01]  /*0f90*/  ULDC.64 UR4, c[0x0][0x9e0] ;  /* 0x0002780000047ab9 */ /* 0x000fe20000000a00 */
[----:B------:R-:W-:Y:S01]  /*0fa0*/  @UP3 ULDC UR8, c[0x0][0x44c] ;  /* 0x0001130000083ab9 */ /* 0x000fe20000000800 */
[----:B------:R-:W-:-:S02]  /*0fb0*/  UIADD3 UR11, -UR54, 0x1, URZ ;  /* 0x00000001360b7890 */ /* 0x000fc4000fffe13f */
[----:B------:R-:W-:Y:S02]  /*0fc0*/  UISETP.GE.AND UP2, UPT, UR5, 0x1, UPT ;  /* 0x000000010500788c */ /* 0x000fe4000bf46270 */
[----:B------:R-:W-:Y:S02]  /*0fd0*/  USEL UR43, UR43, 0x1, UP0 ;  /* 0x000000012b2b7887 */ /* 0x000fe40008000000 */
[----:B------:R-:W-:Y:S01]  /*0fe0*/  UIMAD.WIDE.U32 UR8, UR10, UR8, URZ ;  /* 0x000000080a0872a5 */ /* 0x000fe2000f8e003f */
[----:B------:R-:W-:Y:S01]  /*0ff0*/  ULDC UR12, c[0x0][0x2f0] ;  /* 0x0000bc00000c7ab9 */ /* 0x000fe20000000800 */
[----:B------:R-:W-:Y:S01]  /*1000*/  @UP3 ULDC UR15, c[0x0][0x450] ;  /* 0x00011400000f3ab9 */ /* 0x000fe20000000800 */
[----:B------:R-:W-:Y:S01]  /*1010*/  @UP1 ULDC UR6, c[0x0][0xc4c] ;  /* 0x0003130000061ab9 */ /* 0x000fe20000000800 */
[----:B------:R-:W-:Y:S01]  /*1020*/  UIMAD UR11, UR43, UR12, UR11 ;  /* 0x0000000c2b0b72a4 */ /* 0x000fe2000f8e020b */
[----:B------:R-:W-:Y:S01]  /*1030*/  PLOP3.LUT P0, PT, PT, PT, UP2, 0x40, 0x0 ;  /* 0x000000000000781c */ /* 0x000fe20003f0e828 */
[----:B------:R-:W-:-:S02]  /*1040*/  @UP3 USHF.R.U32.HI UR10, URZ, UR15, UR9 ;  /* 0x0000000f3f0a3299 */ /* 0x000fc40008011609 */
[----:B------:R-:W-:Y:S01]  /*1050*/  UIMAD.WIDE.U32 UR6, UR13, UR6, URZ ;  /* 0x000000060d0672a5 */ /* 0x000fe2000f8e003f */
[----:B------:R-:W-:Y:S01]  /*1060*/  @UP1 ULDC UR14, c[0x0][0xc50] ;  /* 0x00031400000e1ab9 */ /* 0x000fe20000000800 */
[----:B------:R-:W-:Y:S01]  /*1070*/  UIADD3 UR10, UR11, UR10, URZ ;  /* 0x0000000a0b0a7290 */ /* 0x000fe2000fffe03f */
[----:B------:R-:W-:Y:S01]  /*1080*/  UMOV UR44, UR13 ;  /* 0x0000000d002c7c82 */ /* 0x000fe20008000000 */
[----:B------:R-:W-:Y:S02]  /*1090*/  @UP1 USHF.R.U32.HI UR44, URZ, UR14, UR7 ;  /* 0x0000000e3f2c1299 */ /* 0x000fe40008011607 */
[----:B------:R-:W-:Y:S02]  /*10a0*/  UIADD3 UR4, UR10, UR4, URZ ;  /* 0x000000040a047290 */ /* 0x000fe4000fffe03f */
[----:B------:R-:W-:Y:S02]  /*10b0*/  UIADD3 UR6, -UR44, URZ, URZ ;  /* 0x0000003f2c067290 */ /* 0x000fe4000fffe13f */
[----:B------:R-:W-:-:S02]  /*10c0*/  UP2UR UR50, UPR, URZ, 0x8 ;  /* 0x000000083f327883 */ /* 0x000fc40008000000 */
[----:B------:R-:W-:Y:S01]  /*10d0*/  UP2UR UR49, UPR, URZ, 0x4 ;  /* 0x000000043f317883 */ /* 0x000fe20008000000 */
[----:B------:R-:W-:Y:S01]  /*10e0*/  IMAD.U32 R0, RZ, RZ, UR4 ;  /* 0x00000004ff007e24 */ /* 0x000fe2000f8e00ff */
[----:B------:R-:W-:Y:S01]  /*10f0*/  UIMAD UR38, UR38, UR6, UR13 ;  /* 0x00000006262672a4 */ /* 0x000fe2000f8e020d */
[----:B------:R-:W-:Y:S11]  /*1100*/  @P0 BRA `(.L_x_7557) ;  /* 0x0000000000400947 */ /* 0x000ff60003800000 */
        /* <DEDUP_REMOVED lines=10> */
.L_x_7558:
[----:B------:R-:W-:-:S11]  /*11b0*/  UISETP.NE.AND UP0, UPT, UR5, 0x1, UPT ;  /* 0x000000010500788c */ /* 0x000fd6000bf05270 */
[----:B------:R-:W-:Y:S02]  /*11c0*/  @UP0 ULDC.64 UR8, c[0x0][0x9e8] ;  /* 0x00027a0000080ab9 */ /* 0x000fe40000000a00 */
[----:B------:R-:W-:-:S04]  /*11d0*/  UIMAD.WIDE.U32 UR6, UR4, UR8, URZ ;  /* 0x00000008040672a5 */ /* 0x000fc8000f8e003f */
[----:B------:R-:W-:-:S12]  /*11e0*/  @UP0 USHF.R.U32.HI UR4, URZ, UR9, UR7 ;  /* 0x000000093f040299 */ /* 0x000fd80008011607 */
.L_x_7559:
[----:B------:R-:W-:-:S06]  /*11f0*/  UIMAD UR4, UR4, UR5, UR5 ;  /* 0x00000005040472a4 */ /* 0x000fcc000f8e0205 */
[----:B------:R-:W-:-:S07]  /*1200*/  VIMNMX R0, R0, UR4, PT ;  /* 0x0000000400007c48 */ /* 0x000fce000bfe0100 */
.L_x_7557:
        /* <DEDUP_REMOVED lines=32> */
.L_x_7561:
[----:B------:R-:W-:-:S11]  /*1410*/  UISETP.NE.AND UP0, UPT, UR5, 0x1, UPT ;  /* 0x000000010500788c */ /* 0x000fd6000bf05270 */
[----:B------:R-:W-:Y:S02]  /*1420*/  @UP0 ULDC.64 UR10, c[0x0][0x9e8] ;  /* 0x00027a00000a0ab9 */ /* 0x000fe40000000a00 */
[----:B------:R-:W-:-:S04]  /*1430*/  UIMAD.WIDE.U32 UR6, UR4, UR10, URZ ;  /* 0x0000000a040672a5 */ /* 0x000fc8000f8e003f */
[----:B------:R-:W-:-:S12]  /*1440*/  @UP0 USHF.R.U32.HI UR4, URZ, UR11, UR7 ;  /* 0x0000000b3f040299 */ /* 0x000fd80008011607 */
.L_x_7562:
[----:B------:R-:W-:-:S04]  /*1450*/  UIMAD UR4, UR4, UR5, URZ ;  /* 0x00000005040472a4 */ /* 0x000fc8000f8e023f */
[----:B------:R-:W-:-:S04]  /*1460*/  UISETP.LT.AND UP0, UPT, UR9, UR4, UPT ;  /* 0x000000040900728c */ /* 0x000fc8000bf01270 */
[----:B------:R-:W-:-:S12]  /*1470*/  USEL UR9, UR9, UR4, !UP0 ;  /* 0x0000000409097287 */ /* 0x000fd8000c000000 */
.L_x_7560:
[----:B------:R-:W-:Y:S01]  /*1480*/  USHF.R.S32.HI UR4, URZ, 0x1f, UR9 ;  /* 0x0000001f3f047899 */ /* 0x000fe20008011409 */
[----:B------:R-:W-:Y:S02]  /*1490*/  PLOP3.LUT P0, PT, PT, PT, PT, 0x80, 0x0 ;  /* 0x000000000000781c */ /* 0x000fe40003f0f070 */
[----:B------:R-:W-:Y:S02]  /*14a0*/  CS2R R36, SRZ ;  /* 0x0000000000247805 */ /* 0x000fe4000001ff00 */
[----:B------:R-:W-:Y:S01]  /*14b0*/  CS2R R150, SRZ ;  /* 0x0000000000967805 */ /* 0x000fe2000001ff00 */
        /* <DEDUP_REMOVED lines=18> */
[----:B------:R-:W-:Y:S02]  /*15e0*/  ISETP.GT.AND P1, PT, R88, UR39, PT ;  /* 0x0000002758007c0c */ /* 0x000fe4000bf24270 */
        /* <DEDUP_REMOVED lines=50> */
.L_x_7564:
[----:B------:R-:W-:Y:S01]  /*1910*/  ULEA.HI UR4, UR47, UR47, URZ, 0x1 ;  /* 0x0000002f2f047291 */ /* 0x000fe2000f8f083f */
[----:B------:R-:W-:-:S03]  /*1920*/  IMAD.U32 R2, RZ, RZ, UR48 ;  /* 0x00000030ff027e24 */ /* 0x000fc6000f8e00ff */
[----:B------:R-:W-:Y:S02]  /*1930*/  ULOP3.LUT UR4, UR4, 0xfffffffe, URZ, 0xc0, !UPT ;  /* 0xfffffffe04047892 */ /* 0x000fe4000f8ec03f */
[----:B------:R-:W-:Y:S02]  /*1940*/  ISETP.NE.AND P0, PT, R2, 0x3, PT ;  /* 0x000000030200780c */ /* 0x000fe40003f05270 */
[----:B------:R-:W-:-:S06]  /*1950*/  UIADD3 UR4, UR47, -UR4, URZ ;  /* 0x800000042f047290 */ /* 0x000fcc000fffe03f */
[----:B------:R-:W-:-:S05]  /*1960*/  IMAD.U32 R0, RZ, RZ, UR4 ;  /* 0x00000004ff007e24 */ /* 0x000fca000f8e00ff */
[----:B------:R-:W-:-:S04]  /*1970*/  SHF.L.U32 R0, R0, 0x1f, RZ ;  /* 0x0000001f00007819 */ /* 0x000fc800000006ff */
[----:B------:R-:W0:Y:S02]  /*1980*/  SYNCS.PHASECHK.TRANS64.TRYWAIT P1, [UR41+0x28800], R0 ;  /* 0x02880000ff0075a7 */ /* 0x000e240008020169 */
[----:B0-----:R-:W-:Y:S05]  /*1990*/  @!P1 BRA `(.L_x_7565) ;  /* 0x0000012400509947 */ /* 0x001fea0003800000 */
.L_x_7729:
[----:B------:R-:W-:Y:S05]  /*19a0*/  @!P0 BRA `(.L_x_7566) ;  /* 0x0000000000048947 */ /* 0x000fea0003800000 */
[----:B------:R-:W-:Y:S01]  /*19b0*/  BPT.TRAP 0x1 ;  /* 0x000000040000795c */ /* 0x000fe20000300000 */
.L_x_7566:
[----:B0-----:R-:W-:Y:S02]  /*19c0*/  IMAD.U32 R3, RZ, RZ, UR45 ;  /* 0x0000002dff037e24 */ /* 0x001fe4000f8e00ff */
[----:B------:R-:W-:-:S03]  /*19d0*/  IMAD.U32 R0, RZ, RZ, UR46 ;  /* 0x0000002eff007e24 */ /* 0x000fc6000f8e00ff */
[----:B------:R-:W-:Y:S02]  /*19e0*/  LEA R3, R3, UR41, 0x3 ;  /* 0x0000002903037c11 */ /* 0x000fe4000f8e18ff */
[----:B------:R-:W-:-:S04]  /*19f0*/  SHF.L.U32 R0, R0, 0x1f, RZ ;  /* 0x0000001f00007819 */ /* 0x000fc800000006ff */
[----:B------:R0:W1:Y:S01]  /*1a00*/  SYNCS.PHASECHK.TRANS64.TRYWAIT P1, [R3+URZ+0x28830], R0 ;  /* 0x02883000030075a7 */ /* 0x000062000802017f */
[----:B------:R-:W-:Y:S05]  /*1a10*/  @!P0 BRA `(.L_x_7567) ;  /* 0x0000000000048947 */ /* 0x000fea0003800000 */
[----:B------:R-:W-:Y:S01]  /*1a20*/  BPT.TRAP 0x1 ;  /* 0x000000040000795c */ /* 0x000fe20000300000 */
.L_x_7567:
[----:B-1----:R-:W-:Y:S05]  /*1a30*/  @P1 BRA `(.L_x_7568) ;  /* 0x0000000000081947 */ /* 0x002fea0003800000 */
[----:B------:R-:W1:Y:S02]  /*1a40*/  SYNCS.PHASECHK.TRANS64.TRYWAIT P1, [R3+URZ+0x28830], R0 ;  /* 0x02883000030075a7 */ /* 0x000e64000802017f */
[----:B-1----:R-:W-:Y:S05]  /*1a50*/  @!P1 BRA `(.L_x_7569) ;  /* 0x0000012400389947 */ /* 0x002fea0003800000 */
.L_x_7568:
        /* <DEDUP_REMOVED lines=63> */
.L_x_7570:
[----:B------:R-:W-:Y:S01]  /*1e50*/  UISETP.NE.AND UP1, UPT, UR50, URZ, UPT ;  /* 0x0000003f3200728c */ /* 0x000fe2000bf25270 */
[----:B01----:R-:W-:Y:S01]  /*1e60*/  VIADD R0, R17, UR37 ;  /* 0x0000002511007c36 */ /* 0x003fe20008000000 */
[----:B------:R-:W-:Y:S01]  /*1e70*/  R2UR UR6, R3 ;  /* 0x00000000030672ca */ /* 0x000fe200000e0000 */
[----:B------:R-:W0:Y:S01]  /*1e80*/  LDC R5, c[0x0][0x2f0] ;  /* 0x0000bc00ff057b82 */ /* 0x000e220000000800 */
[----:B------:R-:W-:Y:S01]  /*1e90*/  IMAD.MOV.U32 R3, RZ, RZ, -0x80 ;  /* 0xffffff80ff037424 */ /* 0x000fe200078e00ff */
[----:B------:R-:W-:Y:S01]  /*1ea0*/  UISETP.NE.AND UP0, UPT, UR49, URZ, UPT ;  /* 0x0000003f3100728c */ /* 0x000fe2000bf05270 */
[----:B------:R-:W-:Y:S01]  /*1eb0*/  PLOP3.LUT P1, PT, PT, PT, UP1, 0x80, 0x0 ;  /* 0x000000000000781c */ /* 0x000fe20003f2f018 */
[----:B------:R-:W-:Y:S01]  /*1ec0*/  ULDC UR55, c[0x0][0x9dc] ;  /* 0x0002770000377ab9 */ /* 0x000fe20000000800 */
[----:B------:R-:W-:Y:S01]  /*1ed0*/  PLOP3.LUT P2, PT, PT, PT, UP1, 0x80, 0x0 ;  /* 0x000000000000781c */ /* 0x000fe20003f4f018 */
[----:B------:R-:W-:Y:S01]  /*1ee0*/  IMAD R12, R88, R3, 0x80 ;  /* 0x00000080580c7424 */ /* 0x000fe200078e0203 */
[----:B------:R-:W-:Y:S01]  /*1ef0*/  ULDC UR14, c[0x0][0x9e0] ;  /* 0x00027800000e7ab9 */ /* 0x000fe20000000800 */
[----:B------:R-:W-:Y:S01]  /*1f00*/  @UP1 ULDC UR7, c[0x0][0x44c] ;  /* 0x0001130000071ab9 */ /* 0x000fe20000000800 */
[----:B------:R-:W1:Y:S01]  /*1f10*/  LDC R6, c[0x0][0x288] ;  /* 0x0000a200ff067b82 */ /* 0x000e620000000800 */
[----:B------:R-:W-:Y:S01]  /*1f20*/  VIADD R3, R12, 0x1 ;  /* 0x000000010c037836 */ /* 0x000fe20000000000 */
[----:B------:R-:W-:Y:S01]  /*1f30*/  LEA R10, R88, 0xffffff80, 0x7 ;  /* 0xffffff80580a7811 */ /* 0x000fe200078e38ff */
[----:B------:R-:W-:-:S04]  /*1f40*/  UIADD3 UR6, UR6, 0x28840, URZ ;  /* 0x0002884006067890 */ /* 0x000fc8000fffe03f */
[----:B------:R-:W-:Y:S01]  /*1f50*/  @P1 IMAD.HI.U32 R2, R0, UR7, RZ ;  /* 0x0000000700021c27 */ /* 0x000fe2000f8e00ff */
[----:B------:R-:W-:Y:S01]  /*1f60*/  @UP1 ULDC UR7, c[0x0][0x450] ;  /* 0x0001140000071ab9 */ /* 0x000fe20000000800 */
[----:B------:R-:W-:Y:S01]  /*1f70*/  UPRMT UR6, UR40, 0x654, UR6 ;  /* 0x0000065428067896 */ /* 0x000fe20008000006 */
[----:B------:R-:W-:Y:S02]  /*1f80*/  PLOP3.LUT P1, PT, PT, PT, UP0, 0x40, 0x0 ;  /* 0x000000000000781c */ /* 0x000fe40003f2e808 */
[----:B------:R-:W-:Y:S01]  /*1f90*/  @P2 SHF.R.U32.HI R0, RZ, UR7, R2 ;  /* 0x00000007ff002c19 */ /* 0x000fe20008011602 */
[C---:B------:R-:W-:Y:S02]  /*1fa0*/  IMAD R2, R16.reuse, -0x2, R3 ;  /* 0xfffffffe10027824 */ /* 0x040fe400078e0203 */
[C---:B0-----:R-:W-:Y:S02]  /*1fb0*/  IMAD R3, R5.reuse, UR43, R12 ;  /* 0x0000002b05037c24 */ /* 0x041fe4000f8e020c */
[----:B------:R-:W0:Y:S01]  /*1fc0*/  SHFL.IDX PT, R8, R0, RZ, 0x1c1f ;  /* 0x001c1fff00087589 */ /* 0x000e2200000e0000 */
[----:B------:R-:W-:Y:S01]  /*1fd0*/  IMAD R7, R5, UR43, R2 ;  /* 0x0000002b05077c24 */ /* 0x000fe2000f8e0202 */
[----:B------:R-:W-:Y:S01]  /*1fe0*/  SYNCS.ARRIVE.TRANS64.RED.A1T0 RZ, [UR6], RZ ;  /* 0x000000ffffff79a7 */ /* 0x000fe20008100406 */
[----:B------:R-:W-:Y:S01]  /*1ff0*/  ULOP3.LUT UR6, URZ, UR55, URZ, 0x33, !UPT ;  /* 0x000000373f067292 */ /* 0x000fe2000f8e333f */
[----:B------:R-:W-:-:S02]  /*2000*/  IMAD R14, R16, -0x2, R3 ;  /* 0xfffffffe100e7824 */ /* 0x000fc400078e0203 */
[----:B-1----:R-:W-:-:S04]  /*2010*/  IMAD.IADD R7, R7, 0x1, -R6 ;  /* 0x0000000107077824 */ /* 0x002fc800078e0a06 */
[C---:B------:R-:W-:Y:S02]  /*2020*/  VIADD R89, R7.reuse, UR14 ;  /* 0x0000000e07597c36 */ /* 0x040fe40008000000 */
[----:B------:R-:W-:-:S03]  /*2030*/  VIADD R20, R7, UR6 ;  /* 0x0000000607147c36 */ /* 0x000fc60008000000 */
[----:B0-----:R-:W-:Y:S01]  /*2040*/  VIADDMNMX R2, R8, R89, R14, PT ;  /* 0x0000005908027246 */ /* 0x001fe2000380010e */
        /* <DEDUP_REMOVED lines=16> */
.L_x_7573:
[----:B------:R-:W-:Y:S02]  /*2150*/  ULDC UR6, c[0x0][0x9e4] ;  /* 0x0002790000067ab9 */ /* 0x000fe40000000800 */
[----:B------:R-:W-:-:S05]  /*2160*/  IMAD.U32 R7, RZ, RZ, UR6 ;  /* 0x00000006ff077e24 */ /* 0x000fca000f8e00ff */
[----:B------:R-:W-:-:S13]  /*2170*/  ISETP.NE.AND P1, PT, R7, 0x1, PT ;  /* 0x000000010700780c */ /* 0x000fda0003f25270 */
[----:B------:R-:W0:Y:S02]  /*2180*/  @P1 LDC.64 R8, c[0x0][0x9e8] ;  /* 0x00027a00ff081b82 */ /* 0x000e240000000a00 */
[----:B0-----:R-:W-:-:S05]  /*2190*/  @P1 IMAD.HI.U32 R8, R3, R8, RZ ;  /* 0x0000000803081227 */ /* 0x001fca00078e00ff */
[----:B------:R-:W-:-:S07]  /*21a0*/  @P1 SHF.R.U32.HI R3, RZ, R9, R8 ;  /* 0x00000009ff031219 */ /* 0x000fce0000011608 */
.L_x_7574:
[----:B------:R-:W-:Y:S05]  /*21b0*/  BSYNC B0 ;  /* 0x0000000000007941 */ /* 0x000fea0003800000 */
.L_x_7572:
[----:B------:R-:W-:-:S04]  /*21c0*/  IMAD R3, R3, R7, -R10 ;  /* 0x0000000703037224 */ /* 0x000fc800078e0a0a */
[----:B------:R-:W-:-:S05]  /*21d0*/  IMAD R3, R16, -0x2, R3 ;  /* 0xfffffffe10037824 */ /* 0x000fca00078e0203 */
[----:B------:R-:W-:Y:S02]  /*21e0*/  VIADDMNMX R2, R3, R7, R2, PT ;  /* 0x0000000703027246 */ /* 0x000fe40003800102 */
[----:B------:R-:W-:-:S07]  /*21f0*/  VIMNMX R4, R4, R3, !PT ;  /* 0x0000000304047248 */ /* 0x000fce0007fe0100 */
.L_x_7571:
        /* <DEDUP_REMOVED lines=14> */
[----:B------:R-:W-:Y:S01]  /*22e0*/  ISETP.LT.OR P3, PT, R2, 0x11, P3 ;  /* 0x000000110200780c */ /* 0x000fe20001f61670 */
[----:B0-----:R-:W-:Y:S01]  /*22f0*/  IMAD.IADD R8, R20, 0x1, R0 ;  /* 0x0000000114087824 */ /* 0x001fe200078e0200 */
        /* <DEDUP_REMOVED lines=117> */
[----:B------:R-:W-:Y:S02]  /*2a50*/  P2R R92, PR, RZ, 0x20 ;  /* 0x00000020ff5c7803 */ /* 0x000fe40000000000 */
[----:B------:R-:W-:-:S02]  /*2a60*/  FSEL R77, R77, -INF , !P3 ;  /* 0xff8000004d4d7808 */ /* 0x000fc40005800000 */
[----:B------:R-:W-:Y:S02]  /*2a70*/  ISETP.GE.AND P3, PT, R12, 0x71, PT ;  /* 0x000000710c00780c */ /* 0x000fe40003f66270 */
[----:B------:R-:W-:Y:S02]  /*2a80*/  P2R R90, PR, RZ, 0x40 ;  /* 0x00000040ff5a7803 */ /* 0x000fe40000000000 */
        /* <DEDUP_REMOVED lines=38> */
.L_x_7577:
[----:B------:R-:W-:Y:S02]  /*2cf0*/  ULDC UR6, c[0x0][0x9e4] ;  /* 0x0002790000067ab9 */ /* 0x000fe40000000800 */
[----:B------:R-:W-:-:S05]  /*2d00*/  IMAD.U32 R2, RZ, RZ, UR6 ;  /* 0x00000006ff027e24 */ /* 0x000fca000f8e00ff */
[----:B------:R-:W-:-:S13]  /*2d10*/  ISETP.NE.AND P6, PT, R2, 0x1, PT ;  /* 0x000000010200780c */ /* 0x000fda0003fc5270 */
[----:B------:R-:W0:Y:S02]  /*2d20*/  @P6 LDC.64 R32, c[0x0][0x9e8] ;  /* 0x00027a00ff206b82 */ /* 0x000e240000000a00 */
[----:B0-----:R-:W-:-:S05]  /*2d30*/  @P6 IMAD.HI.U32 R0, R29, R32, RZ ;  /* 0x000000201d006227 */ /* 0x001fca00078e00ff */
[----:B------:R-:W-:-:S07]  /*2d40*/  @P6 SHF.R.U32.HI R29, RZ, R33, R0 ;  /* 0x00000021ff1d6219 */ /* 0x000fce0000011600 */
.L_x_7578:
[----:B------:R-:W-:Y:S05]  /*2d50*/  BSYNC B0 ;  /* 0x0000000000007941 */ /* 0x000fea0003800000 */
.L_x_7576:
[----:B------:R-:W-:-:S04]  /*2d60*/  IMAD R29, R29, R2, -R10 ;  /* 0x000000021d1d7224 */ /* 0x000fc800078e0a0a */
[----:B------:R-:W-:-:S05]  /*2d70*/  IMAD R29, R16, -0x2, R29 ;  /* 0xfffffffe101d7824 */ /* 0x000fca00078e021d */
[----:B------:R-:W-:Y:S02]  /*2d80*/  VIADDMNMX R4, R29, R2, R4, PT ;  /* 0x000000021d047246 */ /* 0x000fe40003800104 */
[----:B------:R-:W-:-:S07]  /*2d90*/  VIMNMX R8, R8, R29, !PT ;  /* 0x0000001d08087248 */ /* 0x000fce0007fe0100 */
.L_x_7575:
[----:B------:R-:W-:Y:S01]  /*2da0*/  ISETP.GT.AND P1, PT, R8, 0x1, !P1 ;  /* 0x000000010800780c */ /* 0x000fe20004f24270 */
[----:B------:R-:W-:Y:S01]  /*2db0*/  ULDC UR6, c[0x0][0x988] ;  /* 0x0002620000067ab9 */ /* 0x000fe20000000800 */
[----:B------:R-:W-:Y:S01]  /*2dc0*/  ISETP.NE.AND P6, PT, R90, RZ, PT ;  /* 0x000000ff5a00720c */ /* 0x000fe20003fc5270 */
[----:B------:R-:W-:Y:S01]  /*2dd0*/  UISETP.NE.AND UP1, UPT, UR50, URZ, UPT ;  /* 0x0000003f3200728c */ /* 0x000fe2000bf25270 */
[----:B------:R-:W-:Y:S01]  /*2de0*/  ISETP.LT.OR P1, PT, R4, 0x2, P1 ;  /* 0x000000020400780c */ /* 0x000fe20000f21670 */
[----:B------:R-:W-:Y:S01]  /*2df0*/  UISETP.NE.AND UP0, UPT, UR49, URZ, UPT ;  /* 0x0000003f3100728c */ /* 0x000fe2000bf05270 */
[C---:B------:R-:W-:Y:S01]  /*2e00*/  ISETP.GT.AND P2, PT, R8.reuse, 0x8, !P2 ;  /* 0x000000080800780c */ /* 0x040fe20005744270 */
[----:B------:R-:W-:Y:S01]  /*2e10*/  UMOV UR10, UR37 ;  /* 0x00000025000a7c82 */ /* 0x000fe20008000000 */
[----:B------:R-:W-:Y:S02]  /*2e20*/  FSEL R27, R27, -INF , !P1 ;  /* 0xff8000001b1b7808 */ /* 0x000fe40004800000 */
[----:B------:R-:W-:-:S02]  /*2e30*/  ISETP.GT.AND P1, PT, R8, 0x9, !P6 ;  /* 0x000000090800780c */ /* 0x000fc40007724270 */
[C---:B------:R-:W-:Y:S02]  /*2e40*/  ISETP.LT.OR P2, PT, R4.reuse, 0x9, P2 ;  /* 0x000000090400780c */ /* 0x040fe40001741670 */
[----:B------:R-:W-:Y:S01]  /*2e50*/  ISETP.LT.OR P1, PT, R4, 0xa, P1 ;  /* 0x0000000a0400780c */ /* 0x000fe20000f21670 */
[----:B------:R-:W-:Y:S01]  /*2e60*/  @UP1 ULDC UR11, c[0x0][0x450] ;  /* 0x00011400000b1ab9 */ /* 0x000fe20000000800 */
[----:B------:R-:W-:Y:S02]  /*2e70*/  FSEL R29, R30, -INF , !P2 ;  /* 0xff8000001e1d7808 */ /* 0x000fe40005000000 */
[----:B------:R-:W-:Y:S02]  /*2e80*/  FSEL R31, R31, -INF , !P1 ;  /* 0xff8000001f1f7808 */ /* 0x000fe40004800000 */
[----:B------:R-:W-:Y:S02]  /*2e90*/  ISETP.NE.AND P1, PT, R91, RZ, PT ;  /* 0x000000ff5b00720c */ /* 0x000fe40003f25270 */
[----:B------:R-:W-:-:S02]  /*2ea0*/  ISETP.NE.AND P2, PT, R37, RZ, PT ;  /* 0x000000ff2500720c */ /* 0x000fc40003f45270 */
[----:B------:R-:W-:Y:S02]  /*2eb0*/  ISETP.GT.AND P1, PT, R8, 0x10, !P1 ;  /* 0x000000100800780c */ /* 0x000fe40004f24270 */
[----:B------:R-:W-:Y:S02]  /*2ec0*/  ISETP.NE.AND P6, PT, R41, RZ, PT ;  /* 0x000000ff2900720c */ /* 0x000fe40003fc5270 */
[----:B------:R-:W-:Y:S02]  /*2ed0*/  ISETP.LT.OR P1, PT, R4, 0x11, P1 ;  /* 0x000000110400780c */ /* 0x000fe40000f21670 */
[----:B------:R-:W-:Y:S02]  /*2ee0*/  FMNMX.FTZ R0, R129, R131, !PT ;  /* 0x0000008381007209 */ /* 0x000fe40007810000 */
        /* <DEDUP_REMOVED lines=57> */
[----:B------:R-:W-:Y:S02]  /*3280*/  ISETP.GT.AND P1, PT, R8, 0x31, !P2 ;  /* 0x000000310800780c */ /* 0x000fe40005724270 */
[----:B------:R-:W-:Y:S02]  /*3290*/  ISETP.NE.AND P2, PT, R53, RZ, PT ;  /* 0x000000ff3500720c */ /* 0x000fe40003f45270 */
[----:B------:R-:W-:Y:S02]  /*32a0*/  ISETP.LT.OR P1, PT, R4, 0x32, P1 ;  /* 0x000000320400780c */ /* 0x000fe40000f21670 */
[----:B------:R-:W-:Y:S02]  /*32b0*/  FMNMX.FTZ R0, R13, R0, !PT ;  /* 0x000000000d007209 */ /* 0x000fe40007810000 */
[----:B------:R-:W-:-:S02]  /*32c0*/  FSEL R51, R51, -INF , !P1 ;  /* 0xff80000033337808 */ /* 0x000fc40004800000 */
        /* <DEDUP_REMOVED lines=10> */
[----:B------:R-:W-:Y:S01]  /*3370*/  FMNMX.FTZ R10, R85, R0, !PT ;  /* 0x00000000550a7209 */ /* 0x000fe20007810000 */
[----:B------:R-:W-:Y:S01]  /*3380*/  IMAD.U32 R0, RZ, RZ, UR6 ;  /* 0x00000006ff007e24 */ /* 0x000fe2000f8e00ff */
[----:B------:R-:W-:Y:S01]  /*3390*/  FSEL R55, R55, -INF , !P1 ;  /* 0xff80000037377808 */ /* 0x000fe20004800000 */
[----:B------:R-:W-:Y:S01]  /*33a0*/  @UP1 ULDC UR6, c[0x0][0x44c] ;  /* 0x0001130000061ab9 */ /* 0x000fe20000000800 */
[----:B------:R-:W-:Y:S01]  /*33b0*/  ISETP.NE.AND P1, PT, R52, RZ, PT ;  /* 0x000000ff3400720c */ /* 0x000fe20003f25270 */
[----:B------:R-:W-:Y:S01]  /*33c0*/  UIMAD.WIDE.U32 UR6, UR37, UR6, URZ ;  /* 0x00000006250672a5 */ /* 0x000fe2000f8e003f */
[----:B------:R-:W-:-:S02]  /*33d0*/  ISETP.NE.AND P6, PT, R72, RZ, PT ;  /* 0x000000ff4800720c */ /* 0x000fc40003fc5270 */
[C---:B------:R-:W-:Y:S01]  /*33e0*/  ISETP.GT.AND P1, PT, R8.reuse, 0x40, !P1 ;  /* 0x000000400800780c */ /* 0x040fe20004f24270 */
[----:B------:R-:W-:Y:S01]  /*33f0*/  @UP1 USHF.R.U32.HI UR10, URZ, UR11, UR7 ;  /* 0x0000000b3f0a1299 */ /* 0x000fe20008011607 */
[----:B------:R-:W-:Y:S02]  /*3400*/  ISETP.GT.AND P3, PT, R8, 0x70, !P3 ;  /* 0x000000700800780c */ /* 0x000fe40005f64270 */
[----:B------:R-:W-:Y:S01]  /*3410*/  ISETP.LT.OR P1, PT, R4, 0x41, P1 ;  /* 0x000000410400780c */ /* 0x000fe20000f21670 */
[----:B------:R-:W-:Y:S01]  /*3420*/  UIADD3 UR54, UR54, UR10, URZ ;  /* 0x0000000a36367290 */ /* 0x000fe2000fffe03f */
[----:B------:R-:W-:Y:S02]  /*3430*/  ISETP.GT.AND P4, PT, R8, 0x71, !P4 ;  /* 0x000000710800780c */ /* 0x000fe40006784270 */
[----:B------:R-:W-:Y:S01]  /*3440*/  FSEL R89, R58, -INF , !P1 ;  /* 0xff8000003a597808 */ /* 0x000fe20004800000 */
[----:B------:R-:W-:Y:S01]  /*3450*/  UIADD3 UR14, UR54, UR14, URZ ;  /* 0x0000000e360e7290 */ /* 0x000fe2000fffe03f */
[----:B------:R-:W-:-:S02]  /*3460*/  ISETP.NE.AND P1, PT, R56, RZ, PT ;  /* 0x000000ff3800720c */ /* 0x000fc40003f25270 */
[----:B------:R-:W-:Y:S02]  /*3470*/  ISETP.LT.OR P3, PT, R4, 0x71, P3 ;  /* 0x000000710400780c */ /* 0x000fe40001f61670 */
[C---:B------:R-:W-:Y:S02]  /*3480*/  ISETP.GT.AND P1, PT, R8.reuse, 0x41, !P1 ;  /* 0x000000410800780c */ /* 0x040fe40004f24270 */
[----:B------:R-:W-:Y:S02]  /*3490*/  ISETP.GT.AND P5, PT, R8, 0x78, !P5 ;  /* 0x000000780800780c */ /* 0x000fe40006fa4270 */
[C---:B------:R-:W-:Y:S02]  /*34a0*/  ISETP.LT.OR P1, PT, R4.reuse, 0x42, P1 ;  /* 0x000000420400780c */ /* 0x040fe40000f21670 */
[----:B------:R-:W-:Y:S02]  /*34b0*/  ISETP.LT.OR P4, PT, R4, 0x72, P4 ;  /* 0x000000720400780c */ /* 0x000fe40002781670 */
[----:B------:R-:W-:-:S02]  /*34c0*/  FSEL R59, R59, -INF , !P1 ;  /* 0xff8000003b3b7808 */ /* 0x000fc40004800000 */
[----:B------:R-:W-:Y:S02]  /*34d0*/  ISETP.NE.AND P1, PT, R97, RZ, PT ;  /* 0x000000ff6100720c */ /* 0x000fe40003f25270 */
[----:B------:R-:W-:Y:S02]  /*34e0*/  ISETP.LT.OR P5, PT, R4, 0x79, P5 ;  /* 0x000000790400780c */ /* 0x000fe40002fa1670 */
[----:B------:R-:W-:Y:S02]  /*34f0*/  ISETP.GT.AND P1, PT, R8, 0x48, !P1 ;  /* 0x000000480800780c */ /* 0x000fe40004f24270 */
[----:B------:R-:W-:Y:S02]  /*3500*/  FSEL R83, R83, -INF , !P4 ;  /* 0xff80000053537808 */ /* 0x000fe40006000000 */
[----:B------:R-:W-:-:S04]  /*3510*/  ISETP.LT.OR P1, PT, R4, 0x49, P1 ;  /* 0x000000490400780c */ /* 0x000fc80000f21670 */
[----:B------:R-:W-:Y:S02]  /*3520*/  FSEL R91, R62, -INF , !P1 ;  /* 0xff8000003e5b7808 */ /* 0x000fe40004800000 */
[----:B------:R-:W-:-:S04]  /*3530*/  ISETP.NE.AND P1, PT, R60, RZ, PT ;  /* 0x000000ff3c00720c */ /* 0x000fc80003f25270 */
[----:B------:R-:W-:-:S04]  /*3540*/  ISETP.GT.AND P1, PT, R8, 0x49, !P1 ;  /* 0x000000490800780c */ /* 0x000fc80004f24270 */
        /* <DEDUP_REMOVED lines=10> */
[----:B------:R-:W-:Y:S02]  /*35f0*/  ISETP.NE.AND P1, PT, R99, RZ, PT ;  /* 0x000000ff6300720c */ /* 0x000fe40003f25270 */
[----:B------:R-:W0:Y:S02]  /*3600*/  SHFL.BFLY PT, R99, R10, 0x2, 0x1f ;  /* 0x0c401f000a637f89 */ /* 0x000e2400000e0000 */
[----:B------:R-:W-:-:S04]  /*3610*/  ISETP.GT.AND P1, PT, R8, 0x58, !P1 ;  /* 0x000000580800780c */ /* 0x000fc80004f24270 */
[----:B------:R-:W-:-:S04]  /*3620*/  ISETP.LT.OR P1, PT, R4, 0x59, P1 ;  /* 0x000000590400780c */ /* 0x000fc80000f21670 */
[----:B------:R-:W-:Y:S02]  /*3630*/  FSEL R95, R70, -INF , !P1 ;  /* 0xff800000465f7808 */ /* 0x000fe40004800000 */
[----:B------:R-:W-:-:S04]  /*3640*/  ISETP.NE.AND P1, PT, R68, RZ, PT ;  /* 0x000000ff4400720c */ /* 0x000fc80003f25270 */
[----:B------:R-:W-:-:S04]  /*3650*/  ISETP.GT.AND P1, PT, R8, 0x59, !P1 ;  /* 0x000000590800780c */ /* 0x000fc80004f24270 */
[----:B------:R-:W-:Y:S02]  /*3660*/  ISETP.LT.OR P1, PT, R4, 0x5a, P1 ;  /* 0x0000005a0400780c */ /* 0x000fe40000f21670 */
[----:B0-----:R-:W-:Y:S02]  /*3670*/  FMNMX.FTZ R99, R10, R99, !PT ;  /* 0x000000630a637209 */ /* 0x001fe40007810000 */
[----:B------:R-:W-:Y:S02]  /*3680*/  FSEL R71, R71, -INF , !P1 ;  /* 0xff80000047477808 */ /* 0x000fe40004800000 */
[----:B------:R-:W-:Y:S01]  /*3690*/  ISETP.GT.AND P1, PT, R8, 0x60, !P2 ;  /* 0x000000600800780c */ /* 0x000fe20005724270 */
[----:B------:R-:W0:Y:S01]  /*36a0*/  SHFL.BFLY PT, R2, R99, 0x1, 0x1f ;  /* 0x0c201f0063027f89 */ /* 0x000e2200000e0000 */
[----:B------:R-:W-:Y:S02]  /*36b0*/  ISETP.NE.AND P2, PT, R76, RZ, PT ;  /* 0x000000ff4c00720c */ /* 0x000fe40003f45270 */
[----:B------:R-:W-:-:S02]  /*36c0*/  ISETP.LT.OR P1, PT, R4, 0x61, P1 ;  /* 0x000000610400780c */ /* 0x000fc40000f21670 */
[----:B------:R-:W-:Y:S02]  /*36d0*/  ISETP.GT.AND P2, PT, R8, 0x69, !P2 ;  /* 0x000000690800780c */ /* 0x000fe40005744270 */
[----:B------:R-:W-:Y:S02]  /*36e0*/  FSEL R97, R74, -INF , !P1 ;  /* 0xff8000004a617808 */ /* 0x000fe40004800000 */
[----:B------:R-:W-:Y:S02]  /*36f0*/  ISETP.GT.AND P1, PT, R8, 0x61, !P6 ;  /* 0x000000610800780c */ /* 0x000fe40007724270 */
[----:B------:R-:W-:Y:S02]  /*3700*/  ISETP.NE.AND P6, PT, R28, RZ, PT ;  /* 0x000000ff1c00720c */ /* 0x000fe40003fc5270 */
[C---:B------:R-:W-:Y:S02]  /*3710*/  ISETP.LT.OR P1, PT, R4.reuse, 0x62, P1 ;  /* 0x000000620400780c */ /* 0x040fe40000f21670 */
[----:B------:R-:W-:-:S02]  /*3720*/  ISETP.LT.OR P2, PT, R4, 0x6a, P2 ;  /* 0x0000006a0400780c */ /* 0x000fc40001741670 */
[----:B------:R-:W-:Y:S02]  /*3730*/  FSEL R75, R75, -INF , !P1 ;  /* 0xff8000004b4b7808 */ /* 0x000fe40004800000 */
[----:B------:R-:W-:Y:S02]  /*3740*/  FSEL R79, R79, -INF , !P2 ;  /* 0xff8000004f4f7808 */ /* 0x000fe40005000000 */
[----:B0-----:R-:W-:-:S04]  /*3750*/  FMNMX.FTZ R2, R99, R2, !PT ;  /* 0x0000000263027209 */ /* 0x001fc80007810000 */
[C---:B------:R-:W-:Y:S01]  /*3760*/  FSETP.NEU.FTZ.AND P1, PT, R2.reuse, -INF , PT ;  /* 0xff8000000200780b */ /* 0x040fe20003f3d000 */
[----:B------:R-:W-:-:S05]  /*3770*/  FMUL.FTZ R12, R2, R0 ;  /* 0x00000000020c7220 */ /* 0x000fca0000410000 */
[----:B------:R-:W-:Y:S02]  /*3780*/  FSEL R12, R12, RZ, P1 ;  /* 0x000000ff0c0c7208 */ /* 0x000fe40000800000 */
[----:B------:R-:W-:Y:S02]  /*3790*/  ISETP.GT.AND P1, PT, R8, RZ, !P6 ;  /* 0x000000ff0800720c */ /* 0x000fe40007724270 */
[----:B------:R-:W-:Y:S01]  /*37a0*/  ISETP.NE.AND P6, PT, R24, RZ, PT ;  /* 0x000000ff1800720c */ /* 0x000fe20003fc5270 */
[-CC-:B------:R-:W-:Y:S01]  /*37b0*/  FFMA.FTZ R170, R115, R0.reuse, -R12.reuse ;  /* 0x0000000073aa7223 */ /* 0x180fe2000001080c */
[----:B------:R-:W-:Y:S01]  /*37c0*/  ISETP.LT.OR P1, PT, R4, 0x1, P1 ;  /* 0x000000010400780c */ /* 0x000fe20000f21670 */
[-CC-:B------:R-:W-:Y:S01]  /*37d0*/  FFMA.FTZ R168, R117, R0.reuse, -R12.reuse ;  /* 0x0000000075a87223 */ /* 0x180fe2000001080c */
[----:B------:R-:W-:Y:S01]  /*37e0*/  FSEL R117, R82, -INF , !P3 ;  /* 0xff80000052757808 */ /* 0x000fe20005800000 */
[-CC-:B------:R-:W-:Y:S01]  /*37f0*/  FFMA.FTZ R164, R25, R0.reuse, -R12.reuse ;  /* 0x0000000019a47223 */ /* 0x180fe2000001080c */
[----:B------:R-:W-:Y:S01]  /*3800*/  FSEL R26, R26, -INF , !P1 ;  /* 0xff8000001a1a7808 */ /* 0x000fe20004800000 */
[-CC-:B------:R-:W-:Y:S01]  /*3810*/  FFMA.FTZ R25, R57, R0.reuse, -R12.reuse ;  /* 0x0000000039197223 */ /* 0x180fe2000001080c */
[----:B------:R-:W-:Y:S01]  /*3820*/  ISETP.NE.AND P1, PT, R100, RZ, PT ;  /* 0x000000ff6400720c */ /* 0x000fe20003f25270 */
[-CC-:B------:R-:W-:Y:S01]  /*3830*/  FFMA.FTZ R166, R9, R0.reuse, -R12.reuse ;  /* 0x0000000009a67223 */ /* 0x180fe2000001080c */
[----:B------:R-:W-:Y:S01]  /*3840*/  FMNMX.FTZ R10, R26, R27, !PT ;  /* 0x0000001b1a0a7209 */ /* 0x000fe20007810000 */
[-CC-:B------:R-:W-:Y:S01]  /*3850*/  FFMA.FTZ R180, R129, R0.reuse, -R12.reuse ;  /* 0x0000000081b47223 */ /* 0x180fe2000001080c */
[----:B------:R-:W-:Y:S01]  /*3860*/  ISETP.GT.AND P1, PT, R8, 0x68, !P1 ;  /* 0x000000680800780c */ /* 0x000fe20004f24270 */
[--C-:B------:R-:W-:Y:S01]  /*3870*/  FFMA.FTZ R99, R131, R0, -R12.reuse ;  /* 0x0000000083637223 */ /* 0x100fe2000001080c */
[----:B------:R-:W-:Y:S01]  /*3880*/  FMNMX.FTZ R10, R29, R10, !PT ;  /* 0x0000000a1d0a7209 */ /* 0x000fe20007810000 */
[--C-:B------:R-:W-:Y:S01]  /*3890*/  FFMA.FTZ R182, R127, R0, -R12.reuse ;  /* 0x000000007fb67223 */ /* 0x100fe2000001080c */
[----:B------:R-:W-:Y:S01]  /*38a0*/  ISETP.LT.OR P1, PT, R4, 0x69, P1 ;  /* 0x000000690400780c */ /* 0x000fe20000f21670 */
[----:B------:R-:W-:Y:S01]  /*38b0*/  MUFU.EX2 R180, R180 ;  /* 0x000000b400b47308 */ /* 0x000fe20000000800 */
[----:B------:R-:W-:Y:S01]  /*38c0*/  FMNMX.FTZ R10, R31, R10, !PT ;  /* 0x0000000a1f0a7209 */ /* 0x000fe20007810000 */
[-CC-:B------:R-:W-:Y:S01]  /*38d0*/  FFMA.FTZ R101, R101, R0.reuse, -R12.reuse ;  /* 0x0000000065657223 */ /* 0x180fe2000001080c */
[----:B------:R-:W-:Y:S01]  /*38e0*/  FSEL R115, R78, -INF , !P1 ;  /* 0xff8000004e737808 */ /* 0x000fe20004800000 */
[--C-:B------:R-:W-:Y:S01]  /*38f0*/  FFMA.FTZ R176, R125, R0, -R12.reuse ;  /* 0x000000007db07223 */ /* 0x100fe2000001080c */
[----:B------:R-:W-:Y:S01]  /*3900*/  FMNMX.FTZ R10, R33, R10, !PT ;  /* 0x0000000a210a7209 */ /* 0x000fe20007810000 */
[--C-:B------:R-:W-:Y:S01]  /*3910*/  FFMA.FTZ R103, R103, R0, -R12.reuse ;  /* 0x0000000067677223 */ /* 0x100fe2000001080c */
[----:B------:R-:W-:Y:S01]  /*3920*/  ISETP.GT.AND P6, PT, R8, 0x79, !P6 ;  /* 0x000000790800780c */ /* 0x000fe200077c4270 */
[----:B------:R-:W0:Y:S01]  /*3930*/  MUFU.EX2 R99, R99 ;  /* 0x0000006300637308 */ /* 0x000e220000000800 */
[----:B------:R-:W-:Y:S01]  /*3940*/  FMNMX.FTZ R10, R35, R10, !PT ;  /* 0x0000000a230a7209 */ /* 0x000fe20007810000 */
[-CC-:B------:R-:W-:Y:S01]  /*3950*/  FFMA.FTZ R7, R7, R0.reuse, -R12.reuse ;  /* 0x0000000007077223 */ /* 0x180fe2000001080c */
[----:B------:R-:W-:Y:S01]  /*3960*/  ISETP.LT.OR P6, PT, R4, 0x7a, P6 ;  /* 0x0000007a0400780c */ /* 0x000fe200037c1670 */
[--C-:B------:R-:W-:Y:S01]  /*3970*/  FFMA.FTZ R178, R123, R0, -R12.reuse ;  /* 0x000000007bb27223 */ /* 0x100fe2000001080c */
[----:B------:R-:W-:Y:S01]  /*3980*/  FMNMX.FTZ R10, R37, R10, !PT ;  /* 0x0000000a250a7209 */ /* 0x000fe20007810000 */
[--C-:B------:R-:W-:Y:S01]  /*3990*/  FFMA.FTZ R105, R105, R0, -R12.reuse ;  /* 0x0000000069697223 */ /* 0x100fe2000001080c */
[----:B------:R-:W-:Y:S01]  /*39a0*/  FSEL R57, R86, -INF , !P5 ;  /* 0xff80000056397808 */ /* 0x000fe20006800000 */
[----:B------:R-:W1:Y:S01]  /*39b0*/  MUFU.EX2 R182, R182 ;  /* 0x000000b600b67308 */ /* 0x000e620000000800 */
[----:B------:R-:W-:Y:S01]  /*39c0*/  FMNMX.FTZ R10, R39, R10, !PT ;  /* 0x0000000a270a7209 */ /* 0x000fe20007810000 */
[-CC-:B------:R-:W-:Y:S01]  /*39d0*/  FFMA.FTZ R172, R121, R0.reuse, -R12.reuse ;  /* 0x0000000079ac7223 */ /* 0x180fe2000001080c */
[----:B------:R-:W-:Y:S01]  /*39e0*/  FSEL R87, R87, -INF , !P6 ;  /* 0xff80000057577808 */ /* 0x000fe20007000000 */
[--C-:B------:R-:W-:Y:S01]  /*39f0*/  FFMA.FTZ R107, R107, R0, -R12.reuse ;  /* 0x000000006b6b7223 */ /* 0x100fe2000001080c */
[----:B------:R-:W-:Y:S01]  /*3a00*/  FMNMX.FTZ R10, R41, R10, !PT ;  /* 0x0000000a290a7209 */ /* 0x000fe20007810000 */
[-CC-:B------:R-:W-:Y:S01]  /*3a10*/  FFMA.FTZ R174, R119, R0.reuse, -R12.reuse ;  /* 0x0000000077ae7223 */ /* 0x180fe2000001080c */
[--C-:B------:R-:W-:Y:S01]  /*3a20*/  FFMA.FTZ R109, R109, R0, -R12.reuse ;  /* 0x000000006d6d7223 */ /* 0x100fe2000001080c */
[----:B------:R-:W2:Y:S01]  /*3a30*/  MUFU.EX2 R101, R101 ;  /* 0x0000006500657308 */ /* 0x000ea20000000800 */
[----:B------:R-:W-:Y:S01]  /*3a40*/  FMNMX.FTZ R10, R43, R10, !PT ;  /* 0x0000000a2b0a7209 */ /* 0x000fe20007810000 */
[-CC-:B------:R-:W-:Y:S01]  /*3a50*/  FFMA.FTZ R111, R111, R0.reuse, -R12.reuse ;  /* 0x000000006f6f7223 */ /* 0x180fe2000001080c */
[-CC-:B------:R-:W-:Y:S01]  /*3a60*/  FFMA.FTZ R113, R113, R0.reuse, -R12.reuse ;  /* 0x0000000071717223 */ /* 0x180fe2000001080c */
[--C-:B------:R-:W-:Y:S01]  /*3a70*/  FFMA.FTZ R61, R61, R0, -R12.reuse ;  /* 0x000000003d3d7223 */ /* 0x100fe2000001080c */
[----:B------:R-:W-:Y:S01]  /*3a80*/  FMNMX.FTZ R10, R45, R10, !PT ;  /* 0x0000000a2d0a7209 */ /* 0x000fe20007810000 */
[-CC-:B------:R-:W-:Y:S01]  /*3a90*/  FFMA.FTZ R3, R3, R0.reuse, -R12.reuse ;  /* 0x0000000003037223 */ /* 0x180fe2000001080c */
[--C-:B------:R-:W-:Y:S01]  /*3aa0*/  FFMA.FTZ R65, R65, R0, -R12.reuse ;  /* 0x0000000041417223 */ /* 0x100fe2000001080c */
[----:B------:R-:W3:Y:S01]  /*3ab0*/  MUFU.EX2 R176, R176 ;  /* 0x000000b000b07308 */ /* 0x000ee20000000800 */
        /* <DEDUP_REMOVED lines=13> */
[----:B------:R-:W-:-:S02]  /*3b90*/  FFMA.FTZ R12, R85, R0, -R12 ;  /* 0x00000000550c7223 */ /* 0x000fc4000001080c */
[----:B------:R-:W5:Y:S01]  /*3ba0*/  MUFU.EX2 R103, R103 ;  /* 0x0000006700677308 */ /* 0x000f620000000800 */
[----:B------:R-:W-:-:S04]  /*3bb0*/  FMNMX.FTZ R10, R55, R10, !PT ;  /* 0x0000000a370a7209 */ /* 0x000fc80007810000 */
[----:B------:R-:W-:-:S03]  /*3bc0*/  FMNMX.FTZ R10, R89, R10, !PT ;  /* 0x0000000a590a7209 */ /* 0x000fc60007810000 */
        /* <DEDUP_REMOVED lines=29> */
[----:B------:R-:W4:Y:S07]  /*3da0*/  SHFL.BFLY PT, R4, R9, 0x1, 0x1f ;  /* 0x0c201f0009047f89 */ /* 0x000f2e00000e0000 */
[----:B------:R-:W-:Y:S08]  /*3db0*/  MUFU.EX2 R166, R166 ;  /* 0x000000a600a67308 */ /* 0x000ff00000000800 */
[----:B------:R-:W-:Y:S08]  /*3dc0*/  MUFU.EX2 R61, R61 ;  /* 0x0000003d003d7308 */ /* 0x000ff00000000800 */
[----:B------:R-:W-:Y:S01]  /*3dd0*/  MUFU.EX2 R3, R3 ;  /* 0x0000000300037308 */ /* 0x000fe20000000800 */
[----:B----4-:R-:W-:Y:S01]  /*3de0*/  FMNMX.FTZ R7, R9, R4, !PT ;  /* 0x0000000409077209 */ /* 0x010fe20007810000 */
[----:B------:R-:W-:Y:S01]  /*3df0*/  FADD.FTZ R9, R180, R99 ;  /* 0x00000063b4097221 */ /* 0x000fe20000010000 */
[----:B------:R-:W-:-:S02]  /*3e00*/  F2FP.F16.F32.PACK_AB R180, R99, R180 ;  /* 0x000000b463b4723e */ /* 0x000fc400000000ff */
[C---:B------:R-:W-:Y:S01]  /*3e10*/  FSETP.NEU.FTZ.AND P1, PT, R7.reuse, -INF , PT ;  /* 0xff8000000700780b */ /* 0x040fe20003f3d000 */
[----:B------:R-:W-:Y:S01]  /*3e20*/  FMUL.FTZ R4, R7, R0 ;  /* 0x0000000007047220 */ /* 0x000fe20000410000 */
[----:B-1----:R-:W-:Y:S01]  /*3e30*/  FADD.FTZ R30, R182, R9 ;  /* 0x00000009b61e7221 */ /* 0x002fe20000010000 */
[----:B------:R-:W-:Y:S01]  /*3e40*/  MUFU.EX2 R160, R65 ;  /* 0x0000004100a07308 */ /* 0x000fe20000000800 */
[C---:B--2---:R-:W-:Y:S02]  /*3e50*/  F2FP.F16.F32.PACK_AB R182, R101.reuse, R182 ;  /* 0x000000b665b6723e */ /* 0x044fe400000000ff */
[----:B------:R-:W-:Y:S01]  /*3e60*/  FADD.FTZ R9, R101, R30 ;  /* 0x0000001e65097221 */ /* 0x000fe20000010000 */
[----:B------:R-:W-:Y:S02]  /*3e70*/  FSEL R4, R4, RZ, P1 ;  /* 0x000000ff04047208 */ /* 0x000fe40000800000 */
[----:B------:R-:W-:Y:S01]  /*3e80*/  PLOP3.LUT P1, PT, PT, PT, UP0, 0x40, 0x0 ;  /* 0x000000000000781c */ /* 0x000fe20003f2e808 */
[----:B---3--:R-:W-:Y:S01]  /*3e90*/  FADD.FTZ R32, R176, R9 ;  /* 0x00000009b0207221 */ /* 0x008fe20000010000 */
[----:B------:R-:W-:Y:S01]  /*3ea0*/  MUFU.EX2 R69, R69 ;  /* 0x0000004500457308 */ /* 0x000fe20000000800 */
[-CC-:B------:R-:W-:Y:S01]  /*3eb0*/  FFMA.FTZ R26, R26, R0.reuse, -R4.reuse ;  /* 0x000000001a1a7223 */ /* 0x180fe20000010804 */
[-C--:B------:R-:W-:Y:S01]  /*3ec0*/  FFMA.FTZ R27, R27, R0.reuse, -R4 ;  /* 0x000000001b1b7223 */ /* 0x080fe20000010804 */
[----:B-----5:R-:W-:Y:S01]  /*3ed0*/  FADD.FTZ R9, R103, R32 ;  /* 0x0000002067097221 */ /* 0x020fe20000010000 */
[-CC-:B------:R-:W-:Y:S01]  /*3ee0*/  FFMA.FTZ R29, R29, R0.reuse, -R4.reuse ;  /* 0x000000001d1d7223 */ /* 0x180fe20000010804 */
[-CC-:B------:R-:W-:Y:S01]  /*3ef0*/  FFMA.FTZ R31, R31, R0.reuse, -R4.reuse ;  /* 0x000000001f1f7223 */ /* 0x180fe20000010804 */
[-CC-:B------:R-:W-:Y:S01]  /*3f00*/  FFMA.FTZ R33, R33, R0.reuse, -R4.reuse ;  /* 0x0000000021217223 */ /* 0x180fe20000010804 */
[----:B------:R-:W-:Y:S01]  /*3f10*/  FADD.FTZ R32, R178, R9 ;  /* 0x00000009b2207221 */ /* 0x000fe20000010000 */
[----:B------:R-:W-:Y:S01]  /*3f20*/  MUFU.EX2 R26, R26 ;  /* 0x0000001a001a7308 */ /* 0x000fe20000000800 */
[-CC-:B------:R-:W-:Y:S01]  /*3f30*/  FFMA.FTZ R35, R35, R0.reuse, -R4.reuse ;  /* 0x0000000023237223 */ /* 0x180fe20000010804 */
[-C--:B------:R-:W-:Y:S01]  /*3f40*/  FFMA.FTZ R37, R37, R0.reuse, -R4 ;  /* 0x0000000025257223 */ /* 0x080fe20000010804 */
[----:B------:R-:W-:Y:S01]  /*3f50*/  FADD.FTZ R9, R105, R32 ;  /* 0x0000002069097221 */ /* 0x000fe20000010000 */
[-CC-:B------:R-:W-:Y:S01]  /*3f60*/  FFMA.FTZ R39, R39, R0.reuse, -R4.reuse ;  /* 0x0000000027277223 */ /* 0x180fe20000010804 */
[-CC-:B------:R-:W-:Y:S01]  /*3f70*/  FFMA.FTZ R41, R41, R0.reuse, -R4.reuse ;  /* 0x0000000029297223 */ /* 0x180fe20000010804 */
[-CC-:B------:R-:W-:Y:S01]  /*3f80*/  FFMA.FTZ R43, R43, R0.reuse, -R4.reuse ;  /* 0x000000002b2b7223 */ /* 0x180fe20000010804 */
[----:B------:R-:W-:Y:S01]  /*3f90*/  FADD.FTZ R34, R172, R9 ;  /* 0x00000009ac227221 */ /* 0x000fe20000010000 */
[----:B------:R-:W0:Y:S01]  /*3fa0*/  MUFU.EX2 R27, R27 ;  /* 0x0000001b001b7308 */ /* 0x000e220000000800 */
[-CC-:B------:R-:W-:Y:S01]  /*3fb0*/  FFMA.FTZ R45, R45, R0.reuse, -R4.reuse ;  /* 0x000000002d2d7223 */ /* 0x180fe20000010804 */
[-C--:B------:R-:W-:Y:S01]  /*3fc0*/  FFMA.FTZ R47, R47, R0.reuse, -R4 ;  /* 0x000000002f2f7223 */ /* 0x080fe20000010804 */
[----:B------:R-:W-:Y:S01]  /*3fd0*/  FADD.FTZ R9, R107, R34 ;  /* 0x000000226b097221 */ /* 0x000fe20000010000 */
[-CC-:B------:R-:W-:Y:S01]  /*3fe0*/  FFMA.FTZ R49, R49, R0.reuse, -R4.reuse ;  /* 0x0000000031317223 */ /* 0x180fe20000010804 */
[-CC-:B------:R-:W-:Y:S01]  /*3ff0*/  FFMA.FTZ R51, R51, R0.reuse, -R4.reuse ;  /* 0x0000000033337223 */ /* 0x180fe20000010804 */
[-CC-:B------:R-:W-:Y:S01]  /*4000*/  FFMA.FTZ R53, R53, R0.reuse, -R4.reuse ;  /* 0x0000000035357223 */ /* 0x180fe20000010804 */
[----:B------:R-:W-:Y:S01]  /*4010*/  FADD.FTZ R36, R174, R9 ;  /* 0x00000009ae247221 */ /* 0x000fe20000010000 */
        /* <DEDUP_REMOVED lines=9> */
[----:B0-----:R-:W-:Y:S01]  /*40b0*/  FADD.FTZ R34, R26, R27 ;  /* 0x0000001b1a227221 */ /* 0x001fe20000010000 */
[-CC-:B------:R-:W-:Y:S01]  /*40c0*/  FFMA.FTZ R95, R95, R0.reuse, -R4.reuse ;  /* 0x000000005f5f7223 */ /* 0x180fe20000010804 */
[-CC-:B------:R-:W-:Y:S01]  /*40d0*/  FFMA.FTZ R71, R71, R0.reuse, -R4.reuse ;  /* 0x0000000047477223 */ /* 0x180fe20000010804 */
[-CC-:B------:R-:W-:Y:S01]  /*40e0*/  FFMA.FTZ R97, R97, R0.reuse, -R4.reuse ;  /* 0x0000000061617223 */ /* 0x180fe20000010804 */
[-CC-:B------:R-:W-:Y:S01]  /*40f0*/  FFMA.FTZ R75, R75, R0.reuse, -R4.reuse ;  /* 0x000000004b4b7223 */ /* 0x180fe20000010804 */
[-CC-:B------:R-:W-:Y:S01]  /*4100*/  FFMA.FTZ R115, R115, R0.reuse, -R4.reuse ;  /* 0x0000000073737223 */ /* 0x180fe20000010804 */
[-C--:B------:R-:W-:Y:S01]  /*4110*/  FFMA.FTZ R79, R79, R0.reuse, -R4 ;  /* 0x000000004f4f7223 */ /* 0x080fe20000010804 */
[----:B------:R-:W0:Y:S01]  /*4120*/  MUFU.EX2 R33, R33 ;  /* 0x0000002100217308 */ /* 0x000e220000000800 */
[----:B--2---:R-:W-:Y:S01]  /*4130*/  FADD.FTZ R31, R109, R36 ;  /* 0x000000246d1f7221 */ /* 0x004fe20000010000 */
[----:B-1----:R-:W-:Y:S01]  /*4140*/  FADD.FTZ R9, R29, R34 ;  /* 0x000000221d097221 */ /* 0x002fe20000010000 */
[-CC-:B------:R-:W-:Y:S01]  /*4150*/  FFMA.FTZ R117, R117, R0.reuse, -R4.reuse ;  /* 0x0000000075757223 */ /* 0x180fe20000010804 */
[-CC-:B------:R-:W-:Y:S01]  /*4160*/  FFMA.FTZ R83, R83, R0.reuse, -R4.reuse ;  /* 0x0000000053537223 */ /* 0x180fe20000010804 */
[----:B------:R-:W-:Y:S01]  /*4170*/  FADD.FTZ R38, R168, R31 ;  /* 0x0000001fa8267221 */ /* 0x000fe20000010000 */
[-CC-:B------:R-:W-:Y:S01]  /*4180*/  FFMA.FTZ R57, R57, R0.reuse, -R4.reuse ;  /* 0x0000000039397223 */ /* 0x180fe20000010804 */
[----:B------:R-:W-:Y:S01]  /*4190*/  FFMA.FTZ R87, R87, R0, -R4 ;  /* 0x0000000057577223 */ /* 0x000fe20000010804 */
[----:B------:R-:W1:Y:S01]  /*41a0*/  MUFU.EX2 R10, R35 ;  /* 0x00000023000a7308 */ /* 0x000e620000000800 */
[C---:B---3--:R-:W-:Y:S01]  /*41b0*/  FADD.FTZ R36, R8.reuse, R9 ;  /* 0x0000000908247221 */ /* 0x048fe20000010000 */
[----:B------:R-:W-:Y:S01]  /*41c0*/  FADD.FTZ R31, R111, R38 ;  /* 0x000000266f1f7221 */ /* 0x000fe20000010000 */
[----:B------:R-:W-:-:S02]  /*41d0*/  F2FP.F16.F32.PACK_AB R183, R8, R29 ;  /* 0x0000001d08b7723e */ /* 0x000fc400000000ff */
[----:B------:R-:W-:Y:S01]  /*41e0*/  F2FP.F16.F32.PACK_AB R176, R103, R176 ;  /* 0x000000b067b0723e */ /* 0x000fe200000000ff */
[----:B------:R-:W-:Y:S01]  /*41f0*/  FADD.FTZ R38, R170, R31 ;  /* 0x0000001faa267221 */ /* 0x000fe20000010000 */
[----:B------:R-:W-:Y:S01]  /*4200*/  F2FP.F16.F32.PACK_AB R178, R105, R178 ;  /* 0x000000b269b2723e */ /* 0x000fe200000000ff */
[----:B------:R-:W2:Y:S01]  /*4210*/  MUFU.EX2 R37, R37 ;  /* 0x0000002500257308 */ /* 0x000ea20000000800 */
[----:B0-----:R-:W-:Y:S01]  /*4220*/  FADD.FTZ R9, R33, R36 ;  /* 0x0000002421097221 */ /* 0x001fe20000010000 */
[----:B------:R-:W-:Y:S01]  /*4230*/  FADD.FTZ R31, R113, R38 ;  /* 0x00000026711f7221 */ /* 0x000fe20000010000 */
[----:B------:R-:W-:Y:S02]  /*4240*/  F2FP.F16.F32.PACK_AB R172, R107, R172 ;  /* 0x000000ac6bac723e */ /* 0x000fe400000000ff */
[----:B------:R-:W-:Y:S01]  /*4250*/  F2FP.F16.F32.PACK_AB R174, R109, R174 ;  /* 0x000000ae6dae723e */ /* 0x000fe200000000ff */
[----:B------:R-:W-:Y:S01]  /*4260*/  FADD.FTZ R40, R164, R31 ;  /* 0x0000001fa4287221 */ /* 0x000fe20000010000 */
[----:B------:R-:W-:Y:S01]  /*4270*/  F2FP.F16.F32.PACK_AB R168, R111, R168 ;  /* 0x000000a86fa8723e */ /* 0x000fe200000000ff */
[----:B------:R-:W0:Y:S01]  /*4280*/  MUFU.EX2 R14, R39 ;  /* 0x00000027000e7308 */ /* 0x000e220000000800 */
[C---:B-1----:R-:W-:Y:S01]  /*4290*/  FADD.FTZ R36, R10.reuse, R9 ;  /* 0x000000090a247221 */ /* 0x042fe20000010000 */
[----:B------:R-:W-:Y:S01]  /*42a0*/  FADD.FTZ R31, R25, R40 ;  /* 0x00000028191f7221 */ /* 0x000fe20000010000 */
[----:B------:R-:W-:-:S02]  /*42b0*/  F2FP.F16.F32.PACK_AB R177, R10, R33 ;  /* 0x000000210ab1723e */ /* 0x000fc400000000ff */
[----:B------:R-:W-:Y:S01]  /*42c0*/  F2FP.F16.F32.PACK_AB R170, R113, R170 ;  /* 0x000000aa71aa723e */ /* 0x000fe200000000ff */
[----:B------:R-:W-:Y:S01]  /*42d0*/  FADD.FTZ R40, R166, R31 ;  /* 0x0000001fa6287221 */ /* 0x000fe20000010000 */
[----:B------:R-:W-:Y:S01]  /*42e0*/  F2FP.F16.F32.PACK_AB R164, R25, R164 ;  /* 0x000000a419a4723e */ /* 0x000fe200000000ff */
[----:B------:R-:W1:Y:S01]  /*42f0*/  MUFU.EX2 R41, R41 ;  /* 0x0000002900297308 */ /* 0x000e620000000800 */
[----:B--2---:R-:W-:Y:S01]  /*4300*/  FADD.FTZ R9, R37, R36 ;  /* 0x0000002425097221 */ /* 0x004fe20000010000 */
[C---:B------:R-:W-:Y:S01]  /*4310*/  FADD.FTZ R40, R61.reuse, R40 ;  /* 0x000000283d287221 */ /* 0x040fe20000010000 */
[----:B------:R-:W-:Y:S02]  /*4320*/  F2FP.F16.F32.PACK_AB R166, R61, R166 ;  /* 0x000000a63da6723e */ /* 0x000fe400000000ff */
[----:B------:R-:W-:Y:S01]  /*4330*/  F2FP.F16.F32.PACK_AB R181, R27, R26 ;  /* 0x0000001a1bb5723e */ /* 0x000fe200000000ff */
[----:B------:R-:W-:Y:S02]  /*4340*/  FADD.FTZ R31, R3, R40 ;  /* 0x00000028031f7221 */ /* 0x000fe40000010000 */
[----:B------:R-:W2:Y:S01]  /*4350*/  MUFU.EX2 R20, R43 ;  /* 0x0000002b00147308 */ /* 0x000ea20000000800 */
[----:B0-----:R-:W-:Y:S01]  /*4360*/  FADD.FTZ R38, R14, R9 ;  /* 0x000000090e267221 */ /* 0x001fe20000010000 */
[C---:B------:R-:W-:Y:S01]  /*4370*/  FADD.FTZ R31, R160.reuse, R31 ;  /* 0x0000001fa01f7221 */ /* 0x040fe20000010000 */
[----:B------:R-:W-:-:S02]  /*4380*/  F2FP.F16.F32.PACK_AB R160, R160, R3 ;  /* 0x00000003a0a0723e */ /* 0x000fc400000000ff */
[----:B------:R-:W-:-:S03]  /*4390*/  F2FP.F16.F32.PACK_AB R179, R14, R37 ;  /* 0x000000250eb3723e */ /* 0x000fc600000000ff */
        /* <DEDUP_REMOVED lines=12> */
[----:B------:R-:W-:Y:S01]  /*4460*/  FADD.FTZ R40, R162, R31 ;  /* 0x0000001fa2287221 */ /* 0x000fe20000010000 */
[----:B------:R-:W-:-:S03]  /*4470*/  F2FP.F16.F32.PACK_AB R162, R69, R162 ;  /* 0x000000a245a2723e */ /* 0x000fc600000000ff */
[----:B------:R-:W-:Y:S02]  /*4480*/  FADD.FTZ R40, R69, R40 ;  /* 0x0000002845287221 */ /* 0x000fe40000010000 */
        /* <DEDUP_REMOVED lines=66> */
[----:B------:R-:W-:Y:S01]  /*48b0*/  VIADD R10, R88, 0xfffffffe ;  /* 0xfffffffe580a7836 */ /* 0x000fe20000000000 */
        /* <DEDUP_REMOVED lines=12> */
.L_x_7580:
[----:B------:R-:W-:Y:S02]  /*4980*/  ULDC UR18, c[0x0][0x9e4] ;  /* 0x0002790000127ab9 */ /* 0x000fe40000000800 */
[----:B------:R-:W-:-:S11]  /*4990*/  UISETP.NE.AND UP0, UPT, UR18, 0x1, UPT ;  /* 0x000000011200788c */ /* 0x000fd6000bf05270 */
[----:B------:R-:W-:Y:S02]  /*49a0*/  @UP0 ULDC.64 UR6, c[0x0][0x9e8] ;  /* 0x00027a0000060ab9 */ /* 0x000fe40000000a00 */
[----:B------:R-:W-:-:S04]  /*49b0*/  UIMAD.WIDE.U32 UR10, UR15, UR6, URZ ;  /* 0x000000060f0a72a5 */ /* 0x000fc8000f8e003f */
[----:B------:R-:W-:-:S12]  /*49c0*/  @UP0 USHF.R.U32.HI UR15, URZ, UR7, UR11 ;  /* 0x000000073f0f0299 */ /* 0x000fd8000801160b */
.L_x_7581:
[----:B------:R-:W-:-:S04]  /*49d0*/  UIMAD UR15, UR15, UR18, UR18 ;  /* 0x000000120f0f72a4 */ /* 0x000fc8000f8e0212 */
[----:B------:R-:W-:-:S04]  /*49e0*/  UISETP.LT.AND UP0, UPT, UR14, UR15, UPT ;  /* 0x0000000f0e00728c */ /* 0x000fc8000bf01270 */
[----:B------:R-:W-:-:S12]  /*49f0*/  USEL UR14, UR14, UR15, UP0 ;  /* 0x0000000f0e0e7287 */ /* 0x000fd80008000000 */
.L_x_7579:
[----:B------:R-:W-:Y:S01]  /*4a00*/  USHF.R.S32.HI UR6, URZ, 0x1f, UR14 ;  /* 0x0000001f3f067899 */ /* 0x000fe2000801140e */
[----:B------:R-:W-:Y:S02]  /*4a10*/  CS2R R150, SRZ ;  /* 0x0000000000967805 */ /* 0x000fe4000001ff00 */
        /* <DEDUP_REMOVED lines=41> */
[----:B------:R-:W-:Y:S01]  /*4cb0*/  IMAD.MOV.U32 R151, RZ, RZ, RZ ;  /* 0x000000ffff977224 */ /* 0x000fe200078e00ff */
[----:B------:R-:W-:Y:S01]  /*4cc0*/  ULDC UR54, c[0x0][0x9e4] ;  /* 0x0002790000367ab9 */ /* 0x000fe20000000800 */
[----:B------:R-:W-:Y:S01]  /*4cd0*/  ULDC UR55, c[0x0][0x9dc] ;  /* 0x0002770000377ab9 */ /* 0x000fe20000000800 */
[----:B------:R-:W-:-:S05]  /*4ce0*/  ULDC UR56, c[0x0][0x9e0] ;  /* 0x0002780000387ab9 */ /* 0x000fca0000000800 */
.L_x_7601:
[----:B------:R-:W-:Y:S01]  /*4cf0*/  ISETP.NE.AND P2, PT, RZ, UR42, PT ;  /* 0x0000002aff007c0c */ /* 0x000fe2000bf45270 */
[----:B------:R-:W-:-:S04]  /*4d00*/  UISETP.NE.AND UP0, UPT, UR58, 0x1, UPT ;  /* 0x000000013a00788c */ /* 0x000fc8000bf05270 */
[----:B------:R-:W-:-:S04]  /*4d10*/  USEL UR46, URZ, 0x1, UP0 ;  /* 0x000000013f2e7887 */ /* 0x000fc80008000000 */
[----:B------:R-:W-:-:S04]  /*4d20*/  ULOP3.LUT UR46, UR59, UR46, URZ, 0x3c, !UPT ;  /* 0x0000002e3b2e7292 */ /* 0x000fc8000f8e3c3f */
[----:B------:R-:W-:Y:S08]  /*4d30*/  @P2 BRA `(.L_x_7583) ;  /* 0x0000000000382947 */ /* 0x000ff00003800000 */
[----:B------:R-:W-:Y:S05]  /*4d40*/  @!P0 BRA `(.L_x_7584) ;  /* 0x0000000000048947 */ /* 0x000fea0003800000 */
[----:B------:R-:W-:Y:S01]  /*4d50*/  BPT.TRAP 0x1 ;  /* 0x000000040000795c */ /* 0x000fe20000300000 */
.L_x_7584:
        /* <DEDUP_REMOVED lines=9> */
.L_x_7585:
[----:B-1----:R-:W-:Y:S05]  /*4df0*/  @P1 BRA `(.L_x_7583) ;  /* 0x0000000000081947 */ /* 0x002fea0003800000 */
[----:B------:R-:W1:Y:S02]  /*4e00*/  SYNCS.PHASECHK.TRANS64.TRYWAIT P1, [UR6+0x28830], R0 ;  /* 0x02883000ff0075a7 */ /* 0x000e640008020146 */
[----:B-1----:R-:W-:Y:S05]  /*4e10*/  @!P1 BRA `(.L_x_7586) ;  /* 0x000000f0005c9947 */ /* 0x002fea0003800000 */
.L_x_7583:
        /* <DEDUP_REMOVED lines=48> */
.L_x_7588:
[----:B------:R-:W-:Y:S01]  /*5120*/  ULEA UR6, UR58, UR41, 0x3 ;  /* 0x000000293a067291 */ /* 0x000fe2000f8e183f */
[----:B------:R-:W-:-:S05]  /*5130*/  IMAD.U32 R0, RZ, RZ, UR59 ;  /* 0x0000003bff007e24 */ /* 0x000fca000f8e00ff */
[----:B------:R-:W-:-:S04]  /*5140*/  SHF.L.U32 R0, R0, 0x1f, RZ ;  /* 0x0000001f00007819 */ /* 0x000fc800000006ff */
[----:B------:R0:W1:Y:S01]  /*5150*/  SYNCS.PHASECHK.TRANS64.TRYWAIT P1, [UR6+0x28850], R0 ;  /* 0x02885000ff0075a7 */ /* 0x0000620008020146 */
[----:B------:R-:W-:Y:S05]  /*5160*/  @!P0 BRA `(.L_x_7589) ;  /* 0x0000000000048947 */ /* 0x000fea0003800000 */
[----:B------:R-:W-:Y:S01]  /*5170*/  BPT.TRAP 0x1 ;  /* 0x000000040000795c */ /* 0x000fe20000300000 */
.L_x_7589:
[----:B-1----:R-:W-:Y:S05]  /*5180*/  @P1 BRA `(.L_x_7587) ;  /* 0x0000000000081947 */ /* 0x002fea0003800000 */
[----:B------:R-:W1:Y:S02]  /*5190*/  SYNCS.PHASECHK.TRANS64.TRYWAIT P1, [UR6+0x28850], R0 ;  /* 0x02885000ff0075a7 */ /* 0x000e640008020146 */
[----:B-1----:R-:W-:Y:S05]  /*51a0*/  @!P1 BRA `(.L_x_7590) ;  /* 0x000000ec00909947 */ /* 0x002fea0003800000 */
.L_x_7587:
        /* <DEDUP_REMOVED lines=49> */
.L_x_7591:
[----:B------:R-:W-:Y:S01]  /*54c0*/  UISETP.NE.AND UP1, UPT, UR50, URZ, UPT ;  /* 0x0000003f3200728c */ /* 0x000fe2000bf25270 */
[----:B0-----:R-:W-:Y:S01]  /*54d0*/  VIADD R0, R17, UR37 ;  /* 0x0000002511007c36 */ /* 0x001fe20008000000 */
[----:B------:R-:W0:Y:S01]  /*54e0*/  LDC R5, c[0x0][0x2f0] ;  /* 0x0000bc00ff057b82 */ /* 0x000e220000000800 */
[----:B------:R-:W-:Y:S01]  /*54f0*/  ULEA UR6, UR45, UR41, 0x3 ;  /* 0x000000292d067291 */ /* 0x000fe2000f8e183f */
[----:B------:R-:W-:Y:S01]  /*5500*/  IMAD.SHL.U32 R20, R10, 0x80, RZ ;  /* 0x000000800a147824 */ /* 0x000fe200078e00ff */
[----:B------:R-:W-:Y:S01]  /*5510*/  UISETP.NE.AND UP0, UPT, UR49, URZ, UPT ;  /* 0x0000003f3100728c */ /* 0x000fe2000bf05270 */
[----:B------:R-:W-:Y:S01]  /*5520*/  PLOP3.LUT P1, PT, PT, PT, UP1, 0x80, 0x0 ;  /* 0x000000000000781c */ /* 0x000fe20003f2f018 */
[----:B------:R-:W-:Y:S01]  /*5530*/  UIADD3 UR6, UR6, 0x28840, URZ ;  /* 0x0002884006067890 */ /* 0x000fe2000fffe03f */
[----:B------:R-:W-:Y:S02]  /*5540*/  PLOP3.LUT P2, PT, PT, PT, UP1, 0x80, 0x0 ;  /* 0x000000000000781c */ /* 0x000fe40003f4f018 */
[----:B------:R-:W1:Y:S01]  /*5550*/  LDC R6, c[0x0][0x288] ;  /* 0x0000a200ff067b82 */ /* 0x000e620000000800 */
[----:B------:R-:W-:Y:S01]  /*5560*/  @UP1 ULDC UR7, c[0x0][0x44c] ;  /* 0x0001130000071ab9 */ /* 0x000fe20000000800 */
[----:B------:R-:W-:Y:S01]  /*5570*/  IADD3 R7, -R20, 0x1, RZ ;  /* 0x0000000114077810 */ /* 0x000fe20007ffe1ff */
[----:B------:R-:W-:-:S06]  /*5580*/  UPRMT UR6, UR40, 0x654, UR6 ;  /* 0x0000065428067896 */ /* 0x000fcc0008000006 */
[----:B------:R-:W-:Y:S01]  /*5590*/  @P1 IMAD.HI.U32 R2, R0, UR7, RZ ;  /* 0x0000000700021c27 */ /* 0x000fe2000f8e00ff */
[----:B------:R-:W-:Y:S01]  /*55a0*/  @UP1 ULDC UR7, c[0x0][0x450] ;  /* 0x0001140000071ab9 */ /* 0x000fe20000000800 */
[----:B------:R-:W-:Y:S01]  /*55b0*/  PLOP3.LUT P1, PT, PT, PT, UP0, 0x40, 0x0 ;  /* 0x000000000000781c */ /* 0x000fe20003f2e808 */
[----:B------:R-:W-:Y:S01]  /*55c0*/  SYNCS.ARRIVE.TRANS64.RED.A1T0 RZ, [UR6], RZ ;  /* 0x000000ffffff79a7 */ /* 0x000fe20008100406 */
[----:B------:R-:W-:Y:S01]  /*55d0*/  ULOP3.LUT UR6, URZ, UR55, URZ, 0x33, !UPT ;  /* 0x000000373f067292 */ /* 0x000fe2000f8e333f */
[----:B------:R-:W-:Y:S01]  /*55e0*/  @P2 SHF.R.U32.HI R0, RZ, UR7, R2 ;  /* 0x00000007ff002c19 */ /* 0x000fe20008011602 */
[----:B------:R-:W-:-:S04]  /*55f0*/  IMAD R2, R16, -0x2, R7 ;  /* 0xfffffffe10027824 */ /* 0x000fc800078e0207 */
[----:B------:R-:W2:Y:S01]  /*5600*/  SHFL.IDX PT, R11, R0, RZ, 0x1c1f ;  /* 0x001c1fff000b7589 */ /* 0x000ea200000e0000 */
[----:B0-----:R-:W-:-:S04]  /*5610*/  IMAD R7, R5, UR43, R2 ;  /* 0x0000002b05077c24 */ /* 0x001fc8000f8e0202 */
[----:B-1----:R-:W-:-:S04]  /*5620*/  IMAD.IADD R7, R7, 0x1, -R6 ;  /* 0x0000000107077824 */ /* 0x002fc800078e0a06 */
[C---:B------:R-:W-:Y:S02]  /*5630*/  VIADD R152, R7.reuse, UR56 ;  /* 0x0000003807987c36 */ /* 0x040fe40008000000 */
[----:B------:R-:W-:Y:S02]  /*5640*/  VIADD R154, R7, UR6 ;  /* 0x00000006079a7c36 */ /* 0x000fe40008000000 */
[--C-:B--2---:R-:W-:Y:S02]  /*5650*/  IMAD.IADD R2, R152, 0x1, R11.reuse ;  /* 0x0000000198027824 */ /* 0x104fe400078e020b */
        /* <DEDUP_REMOVED lines=15> */
.L_x_7594:
[----:B------:R-:W-:-:S05]  /*5750*/  IMAD.U32 R11, RZ, RZ, UR54 ;  /* 0x00000036ff0b7e24 */ /* 0x000fca000f8e00ff */
[----:B------:R-:W-:-:S13]  /*5760*/  ISETP.NE.AND P1, PT, R11, 0x1, PT ;  /* 0x000000010b00780c */ /* 0x000fda0003f25270 */
[----:B------:R-:W0:Y:S02]  /*5770*/  @P1 LDC.64 R14, c[0x0][0x9e8] ;  /* 0x00027a00ff0e1b82 */ /* 0x000e240000000a00 */
[----:B0-----:R-:W-:-:S05]  /*5780*/  @P1 IMAD.HI.U32 R14, R7, R14, RZ ;  /* 0x0000000e070e1227 */ /* 0x001fca00078e00ff */
[----:B------:R-:W-:-:S07]  /*5790*/  @P1 SHF.R.U32.HI R7, RZ, R15, R14 ;  /* 0x0000000fff071219 */ /* 0x000fce000001160e */
.L_x_7595:
[----:B------:R-:W-:Y:S05]  /*57a0*/  BSYNC B0 ;  /* 0x0000000000007941 */ /* 0x000fea0003800000 */
.L_x_7593:
[----:B------:R-:W-:-:S04]  /*57b0*/  IMAD R7, R7, R11, -R20 ;  /* 0x0000000b07077224 */ /* 0x000fc800078e0a14 */
[----:B------:R-:W-:-:S05]  /*57c0*/  IMAD R7, R16, -0x2, R7 ;  /* 0xfffffffe10077824 */ /* 0x000fca00078e0207 */
[----:B------:R-:W-:Y:S02]  /*57d0*/  VIADDMNMX R2, R7, R11, R2, PT ;  /* 0x0000000b07027246 */ /* 0x000fe40003800102 */
[----:B------:R-:W-:-:S07]  /*57e0*/  VIMNMX R12, R12, R7, !PT ;  /* 0x000000070c0c7248 */ /* 0x000fce0007fe0100 */
.L_x_7592:
[----:B------:R-:W-:Y:S01]  /*57f0*/  ISETP.GT.AND P1, PT, R10, -0x1, PT ;  /* 0xffffffff0a00780c */ /* 0x000fe20003f24270 */
[----:B------:R-:W0:Y:S01]  /*5800*/  SHFL.IDX PT, R161, R0, 0x1, 0x1c1f ;  /* 0x003c1f0000a17f89 */ /* 0x000e2200000e0000 */
[----:B------:R-:W-:Y:S02]  /*5810*/  UISETP.NE.AND UP0, UPT, UR49, URZ, UPT ;  /* 0x0000003f3100728c */ /* 0x000fe4000bf05270 */
[C---:B------:R-:W-:Y:S02]  /*5820*/  ISETP.GT.AND P3, PT, R12.reuse, 0x8, P1 ;  /* 0x000000080c00780c */ /* 0x040fe40000f64270 */
[----:B------:R-:W-:Y:S02]  /*5830*/  ISETP.GT.AND P6, PT, R12, RZ, P1 ;  /* 0x000000ff0c00720c */ /* 0x000fe40000fc4270 */
[----:B------:R-:W-:Y:S02]  /*5840*/  ISETP.LT.OR P3, PT, R2, 0x9, P3 ;  /* 0x000000090200780c */ /* 0x000fe40001f61670 */
[----:B------:R-:W-:-:S02]  /*5850*/  ISETP.GT.AND P2, PT, R12, 0x1, P1 ;  /* 0x000000010c00780c */ /* 0x000fc40000f44270 */
[----:B------:R-:W-:Y:S02]  /*5860*/  FSEL R175, R28, -INF , !P3 ;  /* 0xff8000001caf7808 */ /* 0x000fe40005800000 */
[----:B------:R-:W-:Y:S02]  /*5870*/  ISETP.GT.AND P3, PT, R12, 0x19, P1 ;  /* 0x000000190c00780c */ /* 0x000fe40000f64270 */
[C---:B------:R-:W-:Y:S02]  /*5880*/  ISETP.LT.OR P6, PT, R2.reuse, 0x1, P6 ;  /* 0x000000010200780c */ /* 0x040fe400037c1670 */
[C---:B------:R-:W-:Y:S02]  /*5890*/  ISETP.LT.OR P2, PT, R2.reuse, 0x2, P2 ;  /* 0x000000020200780c */ /* 0x040fe40001741670 */
[----:B------:R-:W-:Y:S02]  /*58a0*/  ISETP.LT.OR P3, PT, R2, 0x1a, P3 ;  /* 0x0000001a0200780c */ /* 0x000fe40001f61670 */
[----:B------:R-:W-:-:S02]  /*58b0*/  ISETP.GT.AND P5, PT, R12, 0x9, P1 ;  /* 0x000000090c00780c */ /* 0x000fc40000fa4270 */
[----:B------:R-:W-:Y:S01]  /*58c0*/  FSEL R11, R24, -INF , !P6 ;  /* 0xff800000180b7808 */ /* 0x000fe20007000000 */
[----:B0-----:R-:W-:Y:S01]  /*58d0*/  IMAD.IADD R14, R154, 0x1, R161 ;  /* 0x000000019a0e7824 */ /* 0x001fe200078e02a1 */
[----:B------:R-:W-:Y:S02]  /*58e0*/  FSEL R173, R25, -INF , !P2 ;  /* 0xff80000019ad7808 */ /* 0x000fe40005000000 */
[C---:B------:R-:W-:Y:S02]  /*58f0*/  ISETP.GT.AND P4, PT, R12.reuse, 0x10, P1 ;  /* 0x000000100c00780c */ /* 0x040fe40000f84270 */
[C---:B------:R-:W-:Y:S02]  /*5900*/  ISETP.GT.AND P6, PT, R12.reuse, 0x11, P1 ;  /* 0x000000110c00780c */ /* 0x040fe40000fc4270 */
[----:B------:R-:W-:Y:S02]  /*5910*/  ISETP.GT.AND P2, PT, R12, 0x18, P1 ;  /* 0x000000180c00780c */ /* 0x000fe40000f44270 */
[----:B------:R-:W-:-:S02]  /*5920*/  FSEL R21, R37, -INF , !P3 ;  /* 0xff80000025157808 */ /* 0x000fc40005800000 */
[----:B------:R-:W-:Y:S02]  /*5930*/  ISETP.GT.AND P3, PT, R12, 0x30, P1 ;  /* 0x000000300c00780c */ /* 0x000fe40000f64270 */
[C---:B------:R-:W-:Y:S02]  /*5940*/  ISETP.LT.OR P5, PT, R2.reuse, 0xa, P5 ;  /* 0x0000000a0200780c */ /* 0x040fe40002fa1670 */
[C---:B------:R-:W-:Y:S02]  /*5950*/  ISETP.LT.OR P4, PT, R2.reuse, 0x11, P4 ;  /* 0x000000110200780c */ /* 0x040fe40002781670 */
[C---:B------:R-:W-:Y:S02]  /*5960*/  ISETP.LT.OR P6, PT, R2.reuse, 0x12, P6 ;  /* 0x000000120200780c */ /* 0x040fe400037c1670 */
[C---:B------:R-:W-:Y:S02]  /*5970*/  ISETP.LT.OR P2, PT, R2.reuse, 0x19, P2 ;  /* 0x000000190200780c */ /* 0x040fe40001741670 */
[----:B------:R-:W-:-:S02]  /*5980*/  ISETP.LT.OR P3, PT, R2, 0x31, P3 ;  /* 0x000000310200780c */ /* 0x000fc40001f61670 */
[----:B------:R-:W-:Y:S02]  /*5990*/  FSEL R13, R29, -INF , !P5 ;  /* 0xff8000001d0d7808 */ /* 0x000fe40006800000 */
[----:B------:R-:W-:Y:S02]  /*59a0*/  ISETP.GT.AND P5, PT, R12, 0x20, P1 ;  /* 0x000000200c00780c */ /* 0x000fe40000fa4270 */
[----:B------:R-:W-:Y:S02]  /*59b0*/  FSEL R177, R32, -INF , !P4 ;  /* 0xff80000020b17808 */ /* 0x000fe40006000000 */
[----:B------:R-:W-:Y:S02]  /*59c0*/  FSEL R15, R33, -INF , !P6 ;  /* 0xff800000210f7808 */ /* 0x000fe40007000000 */
[----:B------:R-:W-:Y:S02]  /*59d0*/  FSEL R179, R36, -INF , !P2 ;  /* 0xff80000024b37808 */ /* 0x000fe40005000000 */
[----:B------:R-:W-:-:S02]  /*59e0*/  ISETP.GT.AND P4, PT, R12, 0x21, P1 ;  /* 0x000000210c00780c */ /* 0x000fc40000f84270 */
[C---:B------:R-:W-:Y:S02]  /*59f0*/  ISETP.GT.AND P6, PT, R12.reuse, 0x28, P1 ;  /* 0x000000280c00780c */ /* 0x040fe40000fc4270 */
[----:B------:R-:W-:Y:S02]  /*5a00*/  ISETP.GT.AND P2, PT, R12, 0x29, P1 ;  /* 0x000000290c00780c */ /* 0x000fe40000f44270 */
        /* <DEDUP_REMOVED lines=8> */
[----:B------:R-:W-:Y:S02]  /*5a90*/  ISETP.GT.AND P5, PT, R12, 0x31, P1 ;  /* 0x000000310c00780c */ /* 0x000fe40000fa4270 */
[----:B------:R-:W-:-:S02]  /*5aa0*/  FSEL R167, R41, -INF , !P4 ;  /* 0xff80000029a77808 */ /* 0x000fc40006000000 */
[----:B------:R-:W-:Y:S02]  /*5ab0*/  FSEL R165, R44, -INF , !P6 ;  /* 0xff8000002ca57808 */ /* 0x000fe40007000000 */
        /* <DEDUP_REMOVED lines=12> */
[----:B------:R-:W-:Y:S02]  /*5b80*/  FSEL R153, R52, -INF , !P4 ;  /* 0xff80000034997808 */ /* 0x000fe40006000000 */
[----:B------:R-:W-:Y:S02]  /*5b90*/  FSEL R53, R53, -INF , !P6 ;  /* 0xff80000035357808 */ /* 0x000fe40007000000 */
[----:B------:R-:W-:Y:S02]  /*5ba0*/  FSEL R49, R56, -INF , !P2 ;  /* 0xff80000038317808 */ /* 0x000fe40005000000 */
[C---:B------:R-:W-:Y:S02]  /*5bb0*/  ISETP.GT.AND P5, PT, R12.reuse, 0x48, P1 ;  /* 0x000000480c00780c */ /* 0x040fe40000fa4270 */
        /* <DEDUP_REMOVED lines=31> */
[----:B------:R-:W-:Y:S01]  /*5db0*/  ISETP.GT.AND P2, PT, R12, 0x79, P1 ;  /* 0x000000790c00780c */ /* 0x000fe20000f44270 */
[----:B------:R-:W-:Y:S01]  /*5dc0*/  IMAD.IADD R12, R152, 0x1, R161 ;  /* 0x00000001980c7824 */ /* 0x000fe200078e02a1 */
        /* <DEDUP_REMOVED lines=22> */
.L_x_7598:
[----:B------:R-:W-:-:S05]  /*5f30*/  IMAD.U32 R2, RZ, RZ, UR54 ;  /* 0x00000036ff027e24 */ /* 0x000fca000f8e00ff */
[----:B------:R-:W-:-:S13]  /*5f40*/  ISETP.NE.AND P2, PT, R2, 0x1, PT ;  /* 0x000000010200780c */ /* 0x000fda0003f45270 */
[----:B------:R-:W0:Y:S02]  /*5f50*/  @P2 LDC.64 R162, c[0x0][0x9e8] ;  /* 0x00027a00ffa22b82 */ /* 0x000e240000000a00 */
[----:B0-----:R-:W-:-:S05]  /*5f60*/  @P2 IMAD.HI.U32 R0, R161, R162, RZ ;  /* 0x000000a2a1002227 */ /* 0x001fca00078e00ff */
[----:B------:R-:W-:-:S07]  /*5f70*/  @P2 SHF.R.U32.HI R161, RZ, R163, R0 ;  /* 0x000000a3ffa12219 */ /* 0x000fce0000011600 */
.L_x_7599:
[----:B------:R-:W-:Y:S05]  /*5f80*/  BSYNC B0 ;  /* 0x0000000000007941 */ /* 0x000fea0003800000 */
.L_x_7597:
[----:B------:R-:W-:-:S04]  /*5f90*/  IMAD R161, R161, R2, -R20 ;  /* 0x00000002a1a17224 */ /* 0x000fc800078e0a14 */
[----:B------:R-:W-:-:S05]  /*5fa0*/  IMAD R161, R16, -0x2, R161 ;  /* 0xfffffffe10a17824 */ /* 0x000fca00078e02a1 */
[----:B------:R-:W-:Y:S02]  /*5fb0*/  VIADDMNMX R12, R161, R2, R12, PT ;  /* 0x00000002a10c7246 */ /* 0x000fe4000380010c */
[----:B------:R-:W-:-:S07]  /*5fc0*/  VIMNMX R14, R14, R161, !PT ;  /* 0x000000a10e0e7248 */ /* 0x000fce0007fe0100 */
.L_x_7596:
[----:B------:R-:W-:Y:S02]  /*5fd0*/  FMNMX.FTZ R0, R11, R8, !PT ;  /* 0x000000080b007209 */ /* 0x000fe40007810000 */
[C---:B------:R-:W-:Y:S02]  /*5fe0*/  ISETP.GT.AND P6, PT, R14.reuse, 0x1, P1 ;  /* 0x000000010e00780c */ /* 0x040fe40000fc4270 */
        /* <DEDUP_REMOVED lines=11> */
[----:B------:R-:W-:Y:S02]  /*60a0*/  ISETP.GT.AND P5, PT, R14, 0x20, P1 ;  /* 0x000000200e00780c */ /* 0x000fe40000fa4270 */
[----:B------:R-:W-:Y:S02]  /*60b0*/  FMNMX.FTZ R0, R21, R0, !PT ;  /* 0x0000000015007209 */ /* 0x000fe40007810000 */
[----:B------:R-:W-:Y:S02]  /*60c0*/  ISETP.LT.OR P5, PT, R12, 0x21, P5 ;  /* 0x000000210c00780c */ /* 0x000fe40002fa1670 */
[----:B------:R-:W-:Y:S02]  /*60d0*/  FMNMX.FTZ R0, R171, R0, !PT ;  /* 0x00000000ab007209 */ /* 0x000fe40007810000 */
[----:B------:R-:W-:-:S02]  /*60e0*/  ISETP.GT.AND P3, PT, R14, 0x8, P1 ;  /* 0x000000080e00780c */ /* 0x000fc40000f64270 */
[----:B------:R-:W-:Y:S02]  /*60f0*/  FMNMX.FTZ R0, R167, R0, !PT ;  /* 0x00000000a7007209 */ /* 0x000fe40007810000 */
[----:B------:R-:W-:Y:S02]  /*6100*/  ISETP.GT.AND P4, PT, R14, 0x9, P1 ;  /* 0x000000090e00780c */ /* 0x000fe40000f84270 */
[----:B------:R-:W-:Y:S02]  /*6110*/  FMNMX.FTZ R0, R165, R0, !PT ;  /* 0x00000000a5007209 */ /* 0x000fe40007810000 */
[C---:B------:R-:W-:Y:S02]  /*6120*/  ISETP.LT.OR P3, PT, R12.reuse, 0x9, P3 ;  /* 0x000000090c00780c */ /* 0x040fe40001f61670 */
[----:B------:R-:W-:Y:S02]  /*6130*/  FMNMX.FTZ R0, R159, R0, !PT ;  /* 0x000000009f007209 */ /* 0x000fe40007810000 */
[----:B------:R-:W-:-:S02]  /*6140*/  ISETP.LT.OR P4, PT, R12, 0xa, P4 ;  /* 0x0000000a0c00780c */ /* 0x000fc40002781670 */
[----:B------:R-:W-:Y:S02]  /*6150*/  FMNMX.FTZ R0, R157, R0, !PT ;  /* 0x000000009d007209 */ /* 0x000fe40007810000 */
[----:B------:R-:W-:Y:S02]  /*6160*/  ISETP.GT.AND P2, PT, R14, 0x11, P1 ;  /* 0x000000110e00780c */ /* 0x000fe40000f44270 */
[----:B------:R-:W-:Y:S02]  /*6170*/  FMNMX.FTZ R0, R155, R0, !PT ;  /* 0x000000009b007209 */ /* 0x000fe40007810000 */
[----:B------:R-:W-:Y:S02]  /*6180*/  FSEL R31, R31, -INF , !P4 ;  /* 0xff8000001f1f7808 */ /* 0x000fe40006000000 */
        /* <DEDUP_REMOVED lines=16> */
[----:B------:R-:W-:Y:S02]  /*6290*/  FMNMX.FTZ R0, R29, R0, !PT ;  /* 0x000000001d007209 */ /* 0x000fe40007810000 */
[----:B------:R-:W-:Y:S02]  /*62a0*/  FSEL R43, R43, -INF , !P2 ;  /* 0xff8000002b2b7808 */ /* 0x000fe40005000000 */
[----:B------:R-:W-:Y:S02]  /*62b0*/  FMNMX.FTZ R0, R69, R0, !PT ;  /* 0x0000000045007209 */ /* 0x000fe40007810000 */
[----:B------:R-:W-:-:S02]  /*62c0*/  ISETP.GT.AND P2, PT, R14, 0x30, P1 ;  /* 0x000000300e00780c */ /* 0x000fc40000f44270 */
[----:B------:R-:W-:Y:S02]  /*62d0*/  FMNMX.FTZ R0, R33, R0, !PT ;  /* 0x0000000021007209 */ /* 0x000fe40007810000 */
[C---:B------:R-:W-:Y:S02]  /*62e0*/  ISETP.LT.OR P4, PT, R12.reuse, 0x2a, P4 ;  /* 0x0000002a0c00780c */ /* 0x040fe40002781670 */
        /* <DEDUP_REMOVED lines=13> */
[----:B------:R-:W0:Y:S01]  /*63c0*/  LDC R0, c[0x0][0x988] ;  /* 0x00026200ff007b82 */ /* 0x000e220000000800 */
[----:B------:R-:W-:Y:S02]  /*63d0*/  ISETP.LT.OR P2, PT, R12, 0x51, P2 ;  /* 0x000000510c00780c */ /* 0x000fe40001741670 */
[----:B------:R-:W1:Y:S02]  /*63e0*/  SHFL.BFLY PT, R161, R20, 0x2, 0x1f ;  /* 0x0c401f0014a17f89 */ /* 0x000e6400000e0000 */
[----:B-1----:R-:W-:-:S05]  /*63f0*/  FMNMX.FTZ R161, R20, R161, !PT ;  /* 0x000000a114a17209 */ /* 0x002fca0007810000 */
[----:B------:R-:W1:Y:S02]  /*6400*/  SHFL.BFLY PT, R2, R161, 0x1, 0x1f ;  /* 0x0c201f00a1027f89 */ /* 0x000e6400000e0000 */
[----:B-1----:R-:W-:Y:S02]  /*6410*/  FMNMX.FTZ R2, R161, R2, !PT ;  /* 0x00000002a1027209 */ /* 0x002fe40007810000 */
[----:B------:R-:W-:Y:S02]  /*6420*/  FSEL R161, R30, -INF , !P3 ;  /* 0xff8000001ea17808 */ /* 0x000fe40005800000 */
[C---:B------:R-:W-:Y:S01]  /*6430*/  FSETP.NEU.FTZ.AND P6, PT, R2.reuse, -INF , PT ;  /* 0xff8000000200780b */ /* 0x040fe20003fdd000 */
[----:B0-----:R-:W-:Y:S01]  /*6440*/  FMUL.FTZ R20, R2, R0 ;  /* 0x0000000002147220 */ /* 0x001fe20000410000 */
[----:B------:R-:W-:-:S04]  /*6450*/  ISETP.GT.AND P3, PT, R14, 0x18, P1 ;  /* 0x000000180e00780c */ /* 0x000fc80000f64270 */
[----:B------:R-:W-:Y:S02]  /*6460*/  FSEL R20, R20, RZ, P6 ;  /* 0x000000ff14147208 */ /* 0x000fe40003000000 */
[----:B------:R-:W-:-:S03]  /*6470*/  ISETP.LT.OR P3, PT, R12, 0x19, P3 ;  /* 0x000000190c00780c */ /* 0x000fc60001f61670 */
[-CC-:B------:R-:W-:Y:S01]  /*6480*/  FFMA.FTZ R180, R173, R0.reuse, -R20.reuse ;  /* 0x00000000adb47223 */ /* 0x180fe20000010814 */
[----:B------:R-:W-:Y:S01]  /*6490*/  FSEL R173, R42, -INF , !P5 ;  /* 0xff8000002aad7808 */ /* 0x000fe20006800000 */
[-CC-:B------:R-:W-:Y:S01]  /*64a0*/  FFMA.FTZ R182, R175, R0.reuse, -R20.reuse ;  /* 0x00000000afb67223 */ /* 0x180fe20000010814 */
[----:B------:R-:W-:Y:S01]  /*64b0*/  ISETP.GT.AND P5, PT, R14, RZ, P1 ;  /* 0x000000ff0e00720c */ /* 0x000fe20000fa4270 */
[-CC-:B------:R-:W-:Y:S01]  /*64c0*/  FFMA.FTZ R176, R177, R0.reuse, -R20.reuse ;  /* 0x00000000b1b07223 */ /* 0x180fe20000010814 */
[----:B------:R-:W-:Y:S01]  /*64d0*/  FSEL R169, R38, -INF , !P3 ;  /* 0xff80000026a97808 */ /* 0x000fe20005800000 */
[-CC-:B------:R-:W-:Y:S01]  /*64e0*/  FFMA.FTZ R178, R179, R0.reuse, -R20.reuse ;  /* 0x00000000b3b27223 */ /* 0x180fe20000010814 */
[----:B------:R-:W-:Y:S01]  /*64f0*/  ISETP.LT.OR P5, PT, R12, 0x1, P5 ;  /* 0x000000010c00780c */ /* 0x000fe20002fa1670 */
[-CC-:B------:R-:W-:Y:S01]  /*6500*/  FFMA.FTZ R172, R171, R0.reuse, -R20.reuse ;  /* 0x00000000abac7223 */ /* 0x180fe20000010814 */
[----:B------:R-:W-:Y:S01]  /*6510*/  ISETP.GT.AND P3, PT, R14, 0x28, P1 ;  /* 0x000000280e00780c */ /* 0x000fe20000f64270 */
[-CC-:B------:R-:W-:Y:S01]  /*6520*/  FFMA.FTZ R174, R165, R0.reuse, -R20.reuse ;  /* 0x00000000a5ae7223 */ /* 0x180fe20000010814 */
[----:B------:R-:W-:Y:S01]  /*6530*/  FSEL R26, R26, -INF , !P5 ;  /* 0xff8000001a1a7808 */ /* 0x000fe20006800000 */
[-CC-:B------:R-:W-:Y:S01]  /*6540*/  FFMA.FTZ R168, R157, R0.reuse, -R20.reuse ;  /* 0x000000009da87223 */ /* 0x180fe20000010814 */
[----:B------:R-:W-:Y:S01]  /*6550*/  ISETP.LT.OR P3, PT, R12, 0x29, P3 ;  /* 0x000000290c00780c */ /* 0x000fe20001f61670 */
[-CC-:B------:R-:W-:Y:S01]  /*6560*/  FFMA.FTZ R170, R153, R0.reuse, -R20.reuse ;  /* 0x0000000099aa7223 */ /* 0x180fe20000010814 */
[----:B------:R-:W-:Y:S01]  /*6570*/  FMNMX.FTZ R24, R26, R9, !PT ;  /* 0x000000091a187209 */ /* 0x000fe20007810000 */
[-CC-:B------:R-:W-:Y:S01]  /*6580*/  FFMA.FTZ R164, R49, R0.reuse, -R20.reuse ;  /* 0x0000000031a47223 */ /* 0x180fe20000010814 */
[----:B------:R-:W-:Y:S01]  /*6590*/  FSEL R175, R46, -INF , !P3 ;  /* 0xff8000002eaf7808 */ /* 0x000fe20005800000 */
[--C-:B------:R-:W-:Y:S01]  /*65a0*/  FFMA.FTZ R49, R57, R0, -R20.reuse ;  /* 0x0000000039317223 */ /* 0x100fe20000010814 */
[----:B------:R-:W-:Y:S01]  /*65b0*/  FMNMX.FTZ R24, R27, R24, !PT ;  /* 0x000000181b187209 */ /* 0x000fe20007810000 */
[-CC-:B------:R-:W-:Y:S01]  /*65c0*/  FFMA.FTZ R166, R37, R0.reuse, -R20.reuse ;  /* 0x0000000025a67223 */ /* 0x180fe20000010814 */
[C---:B------:R-:W-:Y:S01]  /*65d0*/  ISETP.GT.AND P3, PT, R14.reuse, 0x31, P1 ;  /* 0x000000310e00780c */ /* 0x040fe20000f64270 */
[--C-:B------:R-:W-:Y:S01]  /*65e0*/  FFMA.FTZ R37, R61, R0, -R20.reuse ;  /* 0x000000003d257223 */ /* 0x100fe20000010814 */
[----:B------:R-:W-:Y:S01]  /*65f0*/  FMNMX.FTZ R24, R161, R24, !PT ;  /* 0x00000018a1187209 */ /* 0x000fe20007810000 */
[-CC-:B------:R-:W-:Y:S01]  /*6600*/  FFMA.FTZ R158, R7, R0.reuse, -R20.reuse ;  /* 0x00000000079e7223 */ /* 0x180fe20000010814 */
[----:B------:R-:W-:Y:S01]  /*6610*/  FSEL R177, R47, -INF , !P4 ;  /* 0xff8000002fb17808 */ /* 0x000fe20006000000 */
[--C-:B------:R-:W-:Y:S01]  /*6620*/  FFMA.FTZ R47, R167, R0, -R20.reuse ;  /* 0x00000000a72f7223 */ /* 0x100fe20000010814 */
[----:B------:R-:W-:Y:S01]  /*6630*/  FMNMX.FTZ R24, R31, R24, !PT ;  /* 0x000000181f187209 */ /* 0x000fe20007810000 */
[-CC-:B------:R-:W-:Y:S01]  /*6640*/  FFMA.FTZ R160, R25, R0.reuse, -R20.reuse ;  /* 0x0000000019a07223 */ /* 0x180fe20000010814 */
[----:B------:R-:W-:Y:S01]  /*6650*/  ISETP.GT.AND P5, PT, R14, 0x38, P1 ;  /* 0x000000380e00780c */ /* 0x000fe20000fa4270 */
[--C-:B------:R-:W-:Y:S01]  /*6660*/  FFMA.FTZ R25, R65, R0, -R20.reuse ;  /* 0x0000000041197223 */ /* 0x100fe20000010814 */
[----:B------:R-:W-:Y:S01]  /*6670*/  FMNMX.FTZ R24, R163, R24, !PT ;  /* 0x00000018a3187209 */ /* 0x000fe20007810000 */
[-CC-:B------:R-:W-:Y:S01]  /*6680*/  FFMA.FTZ R11, R11, R0.reuse, -R20.reuse ;  /* 0x000000000b0b7223 */ /* 0x180fe20000010814 */
[----:B------:R-:W-:Y:S01]  /*6690*/  ISETP.LT.OR P3, PT, R12, 0x32, P3 ;  /* 0x000000320c00780c */ /* 0x000fe20001f61670 */
[--C-:B------:R-:W-:Y:S01]  /*66a0*/  FFMA.FTZ R162, R29, R0, -R20.reuse ;  /* 0x000000001da27223 */ /* 0x100fe20000010814 */
[----:B------:R-:W-:Y:S01]  /*66b0*/  FMNMX.FTZ R24, R35, R24, !PT ;  /* 0x0000001823187209 */ /* 0x000fe20007810000 */
[--C-:B------:R-:W-:Y:S01]  /*66c0*/  FFMA.FTZ R156, R33, R0, -R20.reuse ;  /* 0x00000000219c7223 */ /* 0x100fe20000010814 */
[----:B------:R-:W-:Y:S01]  /*66d0*/  ISETP.GT.AND P4, PT, R14, 0x39, P1 ;  /* 0x000000390e00780c */ /* 0x000fe20000f84270 */
[----:B------:R-:W-:Y:S01]  /*66e0*/  MUFU.EX2 R11, R11 ;  /* 0x0000000b000b7308 */ /* 0x000fe20000000800 */
[----:B------:R-:W-:Y:S01]  /*66f0*/  FMNMX.FTZ R24, R169, R24, !PT ;  /* 0x00000018a9187209 */ /* 0x000fe20007810000 */
[-CC-:B------:R-:W-:Y:S01]  /*6700*/  FFMA.FTZ R152, R45, R0.reuse, -R20.reuse ;  /* 0x000000002d987223 */ /* 0x180fe20000010814 */
        /* <DEDUP_REMOVED lines=13> */
[--C-:B------:R-:W-:Y:S01]  /*67e0*/  FFMA.FTZ R33, R73, R0, -R20.reuse ;  /* 0x0000000049217223 */ /* 0x100fe20000010814 */
[----:B------:R-:W-:Y:S01]  /*67f0*/  FMNMX.FTZ R24, R175, R24, !PT ;  /* 0x00000018af187209 */ /* 0x000fe20007810000 */
[-CC-:B------:R-:W-:Y:S01]  /*6800*/  FFMA.FTZ R45, R81, R0.reuse, -R20.reuse ;  /* 0x00000000512d7223 */ /* 0x180fe20000010814 */
[----:B------:R-:W-:Y:S01]  /*6810*/  ISETP.GT.AND P3, PT, R14, 0x41, P1 ;  /* 0x000000410e00780c */ /* 0x000fe20000f64270 */
[--C-:B------:R-:W-:Y:S01]  /*6820*/  FFMA.FTZ R41, R85, R0, -R20.reuse ;  /* 0x0000000055297223 */ /* 0x100fe20000010814 */
[----:B------:R-:W-:Y:S01]  /*6830*/  FMNMX.FTZ R24, R177, R24, !PT ;  /* 0x00000018b1187209 */ /* 0x000fe20007810000 */
[----:B------:R-:W-:Y:S01]  /*6840*/  MUFU.EX2 R180, R180 ;  /* 0x000000b400b47308 */ /* 0x000fe20000000800 */
[----:B------:R-:W-:Y:S01]  /*6850*/  FSEL R183, R55, -INF , !P4 ;  /* 0xff80000037b77808 */ /* 0x000fe20006000000 */
[----:B------:R-:W-:Y:S01]  /*6860*/  FFMA.FTZ R55, R159, R0, -R20 ;  /* 0x000000009f377223 */ /* 0x000fe20000010814 */
[----:B------:R-:W-:-:S02]  /*6870*/  FMNMX.FTZ R24, R181, R24, !PT ;  /* 0x00000018b5187209 */ /* 0x000fc40007810000 */
[----:B------:R-:W-:Y:S02]  /*6880*/  ISETP.GT.AND P5, PT, R14, 0x48, P1 ;  /* 0x000000480e00780c */ /* 0x000fe40000fa4270 */
[----:B------:R-:W-:Y:S01]  /*6890*/  FMNMX.FTZ R24, R51, R24, !PT ;  /* 0x0000001833187209 */ /* 0x000fe20007810000 */
[----:B------:R-:W-:Y:S01]  /*68a0*/  MUFU.EX2 R182, R182 ;  /* 0x000000b600b67308 */ /* 0x000fe20000000800 */
[----:B------:R-:W-:Y:S02]  /*68b0*/  ISETP.LT.OR P3, PT, R12, 0x42, P3 ;  /* 0x000000420c00780c */ /* 0x000fe40001f61670 */
[----:B------:R-:W-:Y:S02]  /*68c0*/  FMNMX.FTZ R24, R179, R24, !PT ;  /* 0x00000018b3187209 */ /* 0x000fe40007810000 */
[----:B------:R-:W-:Y:S02]  /*68d0*/  ISETP.GT.AND P4, PT, R14, 0x49, P1 ;  /* 0x000000490e00780c */ /* 0x000fe40000f84270 */
[----:B------:R-:W-:Y:S01]  /*68e0*/  FMNMX.FTZ R24, R183, R24, !PT ;  /* 0x00000018b7187209 */ /* 0x000fe20007810000 */
[----:B------:R-:W-:Y:S01]  /*68f0*/  MUFU.EX2 R13, R13 ;  /* 0x0000000d000d7308 */ /* 0x000fe20000000800 */
[----:B------:R-:W-:-:S02]  /*6900*/  ISETP.LT.OR P5, PT, R12, 0x49, P5 ;  /* 0x000000490c00780c */ /* 0x000fc40002fa1670 */
[----:B------:R-:W-:Y:S01]  /*6910*/  FSEL R171, R59, -INF , !P3 ;  /* 0xff8000003bab7808 */ /* 0x000fe20005800000 */
[----:B------:R-:W-:Y:S01]  /*6920*/  FFMA.FTZ R59, R155, R0, -R20 ;  /* 0x000000009b3b7223 */ /* 0x000fe20000010814 */
[----:B------:R-:W-:Y:S02]  /*6930*/  FMNMX.FTZ R24, R193, R24, !PT ;  /* 0x00000018c1187209 */ /* 0x000fe40007810000 */
[----:B------:R-:W-:Y:S01]  /*6940*/  FSEL R167, R62, -INF , !P5 ;  /* 0xff8000003ea77808 */ /* 0x000fe20006800000 */
[----:B------:R-:W-:Y:S01]  /*6950*/  MUFU.EX2 R176, R176 ;  /* 0x000000b000b07308 */ /* 0x000fe20000000800 */
[----:B------:R-:W-:Y:S02]  /*6960*/  ISETP.LT.OR P4, PT, R12, 0x4a, P4 ;  /* 0x0000004a0c00780c */ /* 0x000fe40002781670 */
[----:B------:R-:W-:Y:S02]  /*6970*/  FMNMX.FTZ R24, R171, R24, !PT ;  /* 0x00000018ab187209 */ /* 0x000fe40007810000 */
[----:B------:R-:W-:-:S02]  /*6980*/  ISETP.GT.AND P3, PT, R14, 0x51, P1 ;  /* 0x000000510e00780c */ /* 0x000fc40000f64270 */
[----:B------:R-:W-:Y:S01]  /*6990*/  FSEL R63, R63, -INF , !P4 ;  /* 0xff8000003f3f7808 */ /* 0x000fe20006000000 */
[----:B------:R-:W-:Y:S01]  /*69a0*/  MUFU.EX2 R15, R15 ;  /* 0x0000000f000f7308 */ /* 0x000fe20000000800 */
[----:B------:R-:W-:Y:S02]  /*69b0*/  FMNMX.FTZ R24, R167, R24, !PT ;  /* 0x00000018a7187209 */ /* 0x000fe40007810000 */
[----:B------:R-:W-:Y:S02]  /*69c0*/  ISETP.GT.AND P5, PT, R14, 0x58, P1 ;  /* 0x000000580e00780c */ /* 0x000fe40000fa4270 */
[----:B------:R-:W-:Y:S02]  /*69d0*/  FSEL R165, R66, -INF , !P2 ;  /* 0xff80000042a57808 */ /* 0x000fe40005000000 */
[----:B------:R-:W-:Y:S01]  /*69e0*/  ISETP.LT.OR P3, PT, R12, 0x52, P3 ;  /* 0x000000520c00780c */ /* 0x000fe20001f61670 */
[----:B------:R-:W-:Y:S01]  /*69f0*/  MUFU.EX2 R178, R178 ;  /* 0x000000b200b27308 */ /* 0x000fe20000000800 */
[----:B------:R-:W-:-:S02]  /*6a00*/  FMNMX.FTZ R24, R63, R24, !PT ;  /* 0x000000183f187209 */ /* 0x000fc40007810000 */
[----:B------:R-:W-:Y:S02]  /*6a10*/  ISETP.GT.AND P4, PT, R14, 0x59, P1 ;  /* 0x000000590e00780c */ /* 0x000fe40000f84270 */
[----:B------:R-:W-:Y:S02]  /*6a20*/  ISETP.LT.OR P5, PT, R12, 0x59, P5 ;  /* 0x000000590c00780c */ /* 0x000fe40002fa1670 */
[----:B------:R-:W-:Y:S01]  /*6a30*/  FSEL R67, R67, -INF , !P3 ;  /* 0xff80000043437808 */ /* 0x000fe20005800000 */
[----:B------:R-:W-:Y:S01]  /*6a40*/  MUFU.EX2 R21, R21 ;  /* 0x0000001500157308 */ /* 0x000fe20000000800 */
[----:B------:R-:W-:Y:S02]  /*6a50*/  FMNMX.FTZ R24, R165, R24, !PT ;  /* 0x00000018a5187209 */ /* 0x000fe40007810000 */
[----:B------:R-:W-:Y:S02]  /*6a60*/  ISETP.GT.AND P2, PT, R14, 0x60, P1 ;  /* 0x000000600e00780c */ /* 0x000fe40000f44270 */
[----:B------:R-:W-:-:S02]  /*6a70*/  FSEL R157, R70, -INF , !P5 ;  /* 0xff800000469d7808 */ /* 0x000fc40006800000 */
[----:B------:R-:W-:Y:S01]  /*6a80*/  ISETP.LT.OR P4, PT, R12, 0x5a, P4 ;  /* 0x0000005a0c00780c */ /* 0x000fe20002781670 */
[----:B------:R-:W-:Y:S01]  /*6a90*/  MUFU.EX2 R172, R172 ;  /* 0x000000ac00ac7308 */ /* 0x000fe20000000800 */
[----:B------:R-:W-:Y:S02]  /*6aa0*/  FMNMX.FTZ R24, R67, R24, !PT ;  /* 0x0000001843187209 */ /* 0x000fe40007810000 */
[----:B------:R-:W-:Y:S02]  /*6ab0*/  ISETP.GT.AND P3, PT, R14, 0x61, P1 ;  /* 0x000000610e00780c */ /* 0x000fe40000f64270 */
[----:B------:R-:W-:Y:S02]  /*6ac0*/  ISETP.LT.OR P2, PT, R12, 0x61, P2 ;  /* 0x000000610c00780c */ /* 0x000fe40001741670 */
[----:B------:R-:W-:Y:S01]  /*6ad0*/  FSEL R71, R71, -INF , !P4 ;  /* 0xff80000047477808 */ /* 0x000fe20006000000 */
[----:B------:R-:W-:Y:S01]  /*6ae0*/  MUFU.EX2 R47, R47 ;  /* 0x0000002f002f7308 */ /* 0x000fe20000000800 */
[----:B------:R-:W-:-:S02]  /*6af0*/  FMNMX.FTZ R24, R157, R24, !PT ;  /* 0x000000189d187209 */ /* 0x000fc40007810000 */
[----:B------:R-:W-:Y:S02]  /*6b00*/  ISETP.GT.AND P5, PT, R14, 0x68, P1 ;  /* 0x000000680e00780c */ /* 0x000fe40000fa4270 */
[----:B------:R-:W-:Y:S02]  /*6b10*/  FSEL R155, R74, -INF , !P2 ;  /* 0xff8000004a9b7808 */ /* 0x000fe40005000000 */
[----:B------:R-:W-:Y:S01]  /*6b20*/  ISETP.LT.OR P3, PT, R12, 0x62, P3 ;  /* 0x000000620c00780c */ /* 0x000fe20001f61670 */
[----:B------:R-:W-:Y:S01]  /*6b30*/  MUFU.EX2 R174, R174 ;  /* 0x000000ae00ae7308 */ /* 0x000fe20000000800 */
[----:B------:R-:W-:Y:S02]  /*6b40*/  FMNMX.FTZ R24, R71, R24, !PT ;  /* 0x0000001847187209 */ /* 0x000fe40007810000 */
[----:B------:R-:W-:Y:S02]  /*6b50*/  ISETP.GT.AND P4, PT, R14, 0x69, P1 ;  /* 0x000000690e00780c */ /* 0x000fe40000f84270 */
[----:B------:R-:W-:-:S02]  /*6b60*/  ISETP.LT.OR P5, PT, R12, 0x69, P5 ;  /* 0x000000690c00780c */ /* 0x000fc40002fa1670 */
        /* <DEDUP_REMOVED lines=19> */
[----:B------:R-:W-:Y:S02]  /*6ca0*/  ISETP.LT.OR P5, PT, R12, 0x79, P5 ;  /* 0x000000790c00780c */ /* 0x000fe40002fa1670 */
[----:B------:R-:W-:Y:S01]  /*6cb0*/  FSEL R83, R83, -INF , !P3 ;  /* 0xff80000053537808 */ /* 0x000fe20005800000 */
[----:B------:R-:W-:Y:S01]  /*6cc0*/  MUFU.EX2 R53, R53 ;  /* 0x0000003500357308 */ /* 0x000fe20000000800 */
[----:B------:R-:W-:-:S02]  /*6cd0*/  FMNMX.FTZ R24, R159, R24, !PT ;  /* 0x000000189f187209 */ /* 0x000fc40007810000 */
[----:B------:R-:W-:Y:S02]  /*6ce0*/  ISETP.LT.OR P1, PT, R12, 0x7a, P1 ;  /* 0x0000007a0c00780c */ /* 0x000fe40000f21670 */
[----:B------:R-:W-:Y:S02]  /*6cf0*/  FSEL R195, R86, -INF , !P5 ;  /* 0xff80000056c37808 */ /* 0x000fe40006800000 */
[----:B------:R-:W-:Y:S01]  /*6d00*/  FMNMX.FTZ R24, R83, R24, !PT ;  /* 0x0000001853187209 */ /* 0x000fe20007810000 */
[----:B------:R-:W-:Y:S01]  /*6d10*/  MUFU.EX2 R164, R164 ;  /* 0x000000a400a47308 */ /* 0x000fe20000000800 */
[----:B------:R-:W-:Y:S02]  /*6d20*/  FSEL R87, R87, -INF , !P1 ;  /* 0xff80000057577808 */ /* 0x000fe40004800000 */
[----:B------:R-:W-:Y:S02]  /*6d30*/  FMNMX.FTZ R24, R195, R24, !PT ;  /* 0x00000018c3187209 */ /* 0x000fe40007810000 */
[----:B------:R-:W-:-:S02]  /*6d40*/  FSEL R65, R2, RZ, P6 ;  /* 0x000000ff02417208 */ /* 0x000fc40003000000 */
[----:B------:R-:W-:Y:S01]  /*6d50*/  FMNMX.FTZ R24, R87, R24, !PT ;  /* 0x0000001857187209 */ /* 0x000fe20007810000 */
[----:B------:R-:W-:Y:S02]  /*6d60*/  MUFU.EX2 R49, R49 ;  /* 0x0000003100317308 */ /* 0x000fe40000000800 */
[----:B------:R-:W-:Y:S02]  /*6d70*/  FADD.FTZ R65, -R65, R8 ;  /* 0x0000000841417221 */ /* 0x000fe40000010100 */
[----:B------:R-:W0:Y:S02]  /*6d80*/  SHFL.BFLY PT, R57, R24, 0x2, 0x1f ;  /* 0x0c401f0018397f89 */ /* 0x000e2400000e0000 */
[-C--:B------:R-:W-:Y:S02]  /*6d90*/  FMUL.FTZ R8, R65, R0.reuse ;  /* 0x0000000041087220 */ /* 0x080fe40000410000 */
[----:B------:R-:W-:Y:S08]  /*6da0*/  MUFU.EX2 R166, R166 ;  /* 0x000000a600a67308 */ /* 0x000ff00000000800 */
[----:B------:R-:W1:Y:S08]  /*6db0*/  MUFU.EX2 R8, R8 ;  /* 0x0000000800087308 */ /* 0x000e700000000800 */
        /* <DEDUP_REMOVED lines=9> */
[----:B-1----:R-:W-:-:S03]  /*6e50*/  FFMA.FTZ R61, R8, R4, R11 ;  /* 0x00000004083d7223 */ /* 0x002fc6000001000b */
[C---:B------:R-:W-:Y:S01]  /*6e60*/  FSETP.NEU.FTZ.AND P1, PT, R7.reuse, -INF , PT ;  /* 0xff8000000700780b */ /* 0x040fe20003f3d000 */
[C---:B------:R-:W-:Y:S01]  /*6e70*/  FMUL.FTZ R12, R7.reuse, R0 ;  /* 0x00000000070c7220 */ /* 0x040fe20000410000 */
[----:B------:R-:W-:Y:S01]  /*6e80*/  FADD.FTZ R61, R180, R61 ;  /* 0x0000003db43d7221 */ /* 0x000fe20000010000 */
[----:B------:R-:W-:Y:S01]  /*6e90*/  MUFU.EX2 R156, R156 ;  /* 0x0000009c009c7308 */ /* 0x000fe20000000800 */
[----:B------:R-:W-:Y:S02]  /*6ea0*/  FSEL R34, R7, RZ, P1 ;  /* 0x000000ff07227208 */ /* 0x000fe40000800000 */
[----:B------:R-:W-:-:S03]  /*6eb0*/  FSEL R12, R12, RZ, P1 ;  /* 0x000000ff0c0c7208 */ /* 0x000fc60000800000 */
[----:B------:R-:W-:Y:S02]  /*6ec0*/  FADD.FTZ R9, -R34, R9 ;  /* 0x0000000922097221 */ /* 0x000fe40000010100 */
[-CC-:B------:R-:W-:Y:S01]  /*6ed0*/  FFMA.FTZ R14, R26, R0.reuse, -R12.reuse ;  /* 0x000000001a0e7223 */ /* 0x180fe2000001080c */
[-CC-:B------:R-:W-:Y:S01]  /*6ee0*/  FFMA.FTZ R27, R27, R0.reuse, -R12.reuse ;  /* 0x000000001b1b7223 */ /* 0x180fe2000001080c */
[-C--:B------:R-:W-:Y:S01]  /*6ef0*/  FMUL.FTZ R9, R9, R0.reuse ;  /* 0x0000000009097220 */ /* 0x080fe20000410000 */
        /* <DEDUP_REMOVED lines=26> */
[-C--:B------:R-:W-:Y:S01]  /*70a0*/  FFMA.FTZ R79, R79, R0.reuse, -R12 ;  /* 0x000000004f4f7223 */ /* 0x080fe2000001080c */
[----:B------:R-:W2:Y:S01]  /*70b0*/  MUFU.EX2 R20, R20 ;  /* 0x0000001400147308 */ /* 0x000ea20000000800 */
[----:B0-----:R-:W-:Y:S01]  /*70c0*/  FFMA.FTZ R4, R9, R3, R14 ;  /* 0x0000000309047223 */ /* 0x001fe2000001000e */
[-CC-:B------:R-:W-:Y:S01]  /*70d0*/  FFMA.FTZ R159, R159, R0.reuse, -R12.reuse ;  /* 0x000000009f9f7223 */ /* 0x180fe2000001080c */
[-CC-:B------:R-:W-:Y:S01]  /*70e0*/  FFMA.FTZ R83, R83, R0.reuse, -R12.reuse ;  /* 0x0000000053537223 */ /* 0x180fe2000001080c */
[----:B------:R-:W-:-:S04]  /*70f0*/  FFMA.FTZ R195, R195, R0, -R12 ;  /* 0x00000000c3c37223 */ /* 0x000fc8000001080c */
[----:B------:R-:W0:Y:S01]  /*7100*/  MUFU.EX2 R31, R31 ;  /* 0x0000001f001f7308 */ /* 0x000e220000000800 */
[----:B-1----:R-:W-:Y:S01]  /*7110*/  FADD.FTZ R3, R27, R4 ;  /* 0x000000041b037221 */ /* 0x002fe20000010000 */
[----:B------:R-:W-:-:S06]  /*7120*/  FADD.FTZ R4, R182, R61 ;  /* 0x0000003db6047221 */ /* 0x000fcc0000010000 */
        /* <DEDUP_REMOVED lines=14> */
[----:B------:R-:W-:-:S06]  /*7210*/  FFMA.FTZ R40, R67, R0, -R12 ;  /* 0x0000000043287223 */ /* 0x000fcc000001080c */
        /* <DEDUP_REMOVED lines=10> */
[----:B------:R-:W-:Y:S01]  /*72c0*/  FADD.FTZ R61, R59, R44 ;  /* 0x0000002c3b3d7221 */ /* 0x000fe20000010000 */
[-CC-:B------:R-:W-:Y:S01]  /*72d0*/  FFMA.FTZ R42, R71, R0.reuse, -R12.reuse ;  /* 0x00000000472a7223 */ /* 0x180fe2000001080c */
[----:B------:R-:W-:-:S04]  /*72e0*/  FFMA.FTZ R12, R87, R0, -R12 ;  /* 0x00000000570c7223 */ /* 0x000fc8000001080c */
        /* <DEDUP_REMOVED lines=8> */
[----:B------:R-:W-:-:S06]  /*7370*/  FADD.FTZ R4, R170, R61 ;  /* 0x0000003daa047221 */ /* 0x000fcc0000010000 */
[----:B------:R-:W0:Y:S01]  /*7380*/  MUFU.EX2 R43, R43 ;  /* 0x0000002b002b7308 */ /* 0x000e220000000800 */
[----:B-1----:R-:W-:-:S07]  /*7390*/  FADD.FTZ R3, R32, R3 ;  /* 0x0000000320037221 */ /* 0x002fce0000010000 */
        /* <DEDUP_REMOVED lines=60> */
.L_x_7600:
[----:B------:R-:W-:Y:S01]  /*7760*/  ULEA UR6, UR58, UR41, 0x3 ;  /* 0x000000293a067291 */ /* 0x000fe2000f8e183f */
[----:B------:R-:W-:Y:S01]  /*7770*/  ISETP.GT.AND P1, PT, R10, UR57, PT ;  /* 0x000000390a007c0c */ /* 0x000fe2000bf24270 */
[----:B------:R-:W-:Y:S01]  /*7780*/  UMOV UR59, UR46 ;  /* 0x0000002e003b7c82 */ /* 0x000fe20008000000 */
[----:B------:R-:W-:Y:S01]  /*7790*/  UMOV UR58, UR45 ;  /* 0x0000002d003a7c82 */ /* 0x000fe20008000000 */
[----:B------:R-:W-:Y:S01]  /*77a0*/  UIADD3 UR6, UR6, 0x28860, URZ ;  /* 0x0002886006067890 */ /* 0x000fe2000fffe03f */
[----:B------:R-:W-:Y:S01]  /*77b0*/  F2FP.F16.F32.PACK_AB R159, R79, R153 ;  /* 0x000000994f9f723e */ /* 0x000fe200000000ff */
[-C--:B------:R-:W-:Y:S01]  /*77c0*/  FMUL.FTZ R88, R88, R8.reuse ;  /* 0x0000000858587220 */ /* 0x080fe20000410000 */
[-C--:B------:R-:W-:Y:S01]  /*77d0*/  FMUL.FTZ R89, R89, R8.reuse ;  /* 0x0000000859597220 */ /* 0x080fe20000410000 */
[----:B------:R-:W-:Y:S01]  /*77e0*/  UPRMT UR6, UR40, 0x654, UR6 ;  /* 0x0000065428067896 */ /* 0x000fe20008000006 */
        /* <DEDUP_REMOVED lines=96> */
[----:B------:R-:W-:Y:S01]  /*7df0*/  F2FP.F16.F32.PACK_AB R155, R12, R155 ;  /* 0x0000009b0c9b723e */ /* 0x000fe200000000ff */
[----:B------:R-:W-:Y:S06]  /*7e00*/  @P1 BRA `(.L_x_7601) ;  /* 0xffffffcc00b81947 */ /* 0x000fec000383ffff */
.L_x_7582:
        /* <DEDUP_REMOVED lines=23> */
.L_x_7603:
[----:B------:R-:W0:Y:S02]  /*7f80*/  LDC R12, c[0x0][0x9e4] ;  /* 0x00027900ff0c7b82 */ /* 0x000e240000000800 */
[----:B0-----:R-:W-:-:S13]  /*7f90*/  ISETP.NE.AND P1, PT, R12, 0x1, PT ;  /* 0x000000010c00780c */ /* 0x001fda0003f25270 */
[----:B------:R-:W0:Y:S02]  /*7fa0*/  @P1 LDC.64 R8, c[0x0][0x9e8] ;  /* 0x00027a00ff081b82 */ /* 0x000e240000000a00 */
[----:B0-----:R-:W-:-:S05]  /*7fb0*/  @P1 IMAD.HI.U32 R8, R5, R8, RZ ;  /* 0x0000000805081227 */ /* 0x001fca00078e00ff */
[----:B------:R-:W-:-:S07]  /*7fc0*/  @P1 SHF.R.U32.HI R5, RZ, R9, R8 ;  /* 0x00000009ff051219 */ /* 0x000fce0000011608 */
.L_x_7604:
[----:B------:R-:W-:-:S05]  /*7fd0*/  IMAD R5, R5, R12, RZ ;  /* 0x0000000c05057224 */ /* 0x000fca00078e02ff */
[----:B------:R-:W-:-:S07]  /*7fe0*/  VIMNMX R6, R6, R5, !PT ;  /* 0x0000000506067248 */ /* 0x000fce0007fe0100 */
.L_x_7602:
[----:B------:R-:W-:-:S05]  /*7ff0*/  VIADD R6, R6, 0x7f ;  /* 0x0000007f06067836 */ /* 0x000fca0000000000 */
        /* <DEDUP_REMOVED lines=10> */
[----:B------:R-:W-:-:S07]  /*80a0*/  IMAD.MOV.U32 R6, RZ, RZ, R10 ;  /* 0x000000ffff067224 */ /* 0x000fce00078e000a */
.L_x_7616:
[----:B------:R-:W-:Y:S01]  /*80b0*/  ISETP.NE.AND P2, PT, RZ, UR42, PT ;  /* 0x0000002aff007c0c */ /* 0x000fe2000bf45270 */
[----:B------:R-:W-:-:S04]  /*80c0*/  UISETP.NE.AND UP0, UPT, UR54, 0x1, UPT ;  /* 0x000000013600788c */ /* 0x000fc8000bf05270 */
[----:B------:R-:W-:-:S04]  /*80d0*/  USEL UR46, URZ, 0x1, UP0 ;  /* 0x000000013f2e7887 */ /* 0x000fc80008000000 */
[----:B------:R-:W-:-:S04]  /*80e0*/  ULOP3.LUT UR46, UR55, UR46, URZ, 0x3c, !UPT ;  /* 0x0000002e372e7292 */ /* 0x000fc8000f8e3c3f */
[----:B------:R-:W-:Y:S08]  /*80f0*/  @P2 BRA `(.L_x_7606) ;  /* 0x0000000000382947 */ /* 0x000ff00003800000 */
[----:B------:R-:W-:Y:S05]  /*8100*/  @!P0 BRA `(.L_x_7607) ;  /* 0x0000000000048947 */ /* 0x000fea0003800000 */
[----:B------:R-:W-:Y:S01]  /*8110*/  BPT.TRAP 0x1 ;  /* 0x000000040000795c */ /* 0x000fe20000300000 */
.L_x_7607:
        /* <DEDUP_REMOVED lines=9> */
.L_x_7608:
[----:B-1----:R-:W-:Y:S05]  /*81b0*/  @P1 BRA `(.L_x_7606) ;  /* 0x0000000000081947 */ /* 0x002fea0003800000 */
[----:B------:R-:W1:Y:S02]  /*81c0*/  SYNCS.PHASECHK.TRANS64.TRYWAIT P1, [UR6+0x28830], R0 ;  /* 0x02883000ff0075a7 */ /* 0x000e640008020146 */
[----:B-1----:R-:W-:Y:S05]  /*81d0*/  @!P1 BRA `(.L_x_7609) ;  /* 0x000000bc009c9947 */ /* 0x002fea0003800000 */
.L_x_7606:
        /* <DEDUP_REMOVED lines=48> */
.L_x_7611:
[----:B------:R-:W-:Y:S01]  /*84e0*/  ULEA UR6, UR54, UR41, 0x3 ;  /* 0x0000002936067291 */ /* 0x000fe2000f8e183f */
[----:B------:R-:W-:-:S05]  /*84f0*/  IMAD.U32 R0, RZ, RZ, UR55 ;  /* 0x00000037ff007e24 */ /* 0x000fca000f8e00ff */
[----:B------:R-:W-:-:S04]  /*8500*/  SHF.L.U32 R0, R0, 0x1f, RZ ;  /* 0x0000001f00007819 */ /* 0x000fc800000006ff */
[----:B------:R0:W1:Y:S01]  /*8510*/  SYNCS.PHASECHK.TRANS64.TRYWAIT P1, [UR6+0x28850], R0 ;  /* 0x02885000ff0075a7 */ /* 0x0000620008020146 */
[----:B------:R-:W-:Y:S05]  /*8520*/  @!P0 BRA `(.L_x_7612) ;  /* 0x0000000000048947 */ /* 0x000fea0003800000 */
[----:B------:R-:W-:Y:S01]  /*8530*/  BPT.TRAP 0x1 ;  /* 0x000000040000795c */ /* 0x000fe20000300000 */
.L_x_7612:
[----:B-1----:R-:W-:Y:S05]  /*8540*/  @P1 BRA `(.L_x_7610) ;  /* 0x0000000000081947 */ /* 0x002fea0003800000 */
[----:B------:R-:W1:Y:S02]  /*8550*/  SYNCS.PHASECHK.TRANS64.TRYWAIT P1, [UR6+0x28850], R0 ;  /* 0x02885000ff0075a7 */ /* 0x000e640008020146 */
[----:B-1----:R-:W-:Y:S05]  /*8560*/  @!P1 BRA `(.L_x_7613) ;  /* 0x000000b800d09947 */ /* 0x002fea0003800000 */
.L_x_7610:
        /* <DEDUP_REMOVED lines=49> */
.L_x_7614:
        /* <DEDUP_REMOVED lines=77> */
[C---:B-1----:R-:W-:Y:S01]  /*8d50*/  FMUL.FTZ R153, R2.reuse, R0 ;  /* 0x0000000002997220 */ /* 0x042fe20000410000 */
[----:B------:R-:W-:-:S03]  /*8d60*/  FADD.FTZ R9, -R2, R9 ;  /* 0x0000000902097221 */ /* 0x000fc60000010100 */
[-CC-:B------:R-:W-:Y:S01]  /*8d70*/  FFMA.FTZ R11, R25, R0.reuse, -R153.reuse ;  /* 0x00000000190b7223 */ /* 0x180fe20000010899 */
[-CC-:B------:R-:W-:Y:S01]  /*8d80*/  FFMA.FTZ R25, R41, R0.reuse, -R153.reuse ;  /* 0x0000000029197223 */ /* 0x180fe20000010899 */
[-CC-:B------:R-:W-:Y:S01]  /*8d90*/  FFMA.FTZ R41, R57, R0.reuse, -R153.reuse ;  /* 0x0000000039297223 */ /* 0x180fe20000010899 */
[-CC-:B------:R-:W-:Y:S01]  /*8da0*/  FFMA.FTZ R57, R73, R0.reuse, -R153.reuse ;  /* 0x0000000049397223 */ /* 0x180fe20000010899 */
[C---:B------:R-:W-:Y:S01]  /*8db0*/  FADD.FTZ R15, -R7.reuse, R8 ;  /* 0x00000008070f7221 */ /* 0x040fe20000010100 */
[-C--:B------:R-:W-:Y:S01]  /*8dc0*/  FMUL.FTZ R73, R7, R0.reuse ;  /* 0x0000000007497220 */ /* 0x080fe20000410000 */
[-C--:B------:R-:W-:Y:S01]  /*8dd0*/  FMUL.FTZ R9, R9, R0.reuse ;  /* 0x0000000009097220 */ /* 0x080fe20000410000 */
[-C--:B------:R-:W-:Y:S01]  /*8de0*/  FFMA.FTZ R180, R24, R0.reuse, -R153 ;  /* 0x0000000018b47223 */ /* 0x080fe20000010899 */
[-C--:B------:R-:W-:Y:S01]  /*8df0*/  FMUL.FTZ R8, R15, R0.reuse ;  /* 0x000000000f087220 */ /* 0x080fe20000410000 */
[-CC-:B------:R-:W-:Y:S01]  /*8e00*/  FFMA.FTZ R181, R26, R0.reuse, -R73.reuse ;  /* 0x000000001ab57223 */ /* 0x180fe20000010849 */
[-C--:B------:R-:W-:Y:S01]  /*8e10*/  FFMA.FTZ R10, R27, R0.reuse, -R73 ;  /* 0x000000001b0a7223 */ /* 0x080fe20000010849 */
[-C--:B------:R-:W-:Y:S01]  /*8e20*/  FFMA.FTZ R182, R28, R0.reuse, -R153 ;  /* 0x000000001cb67223 */ /* 0x080fe20000010899 */
[----:B------:R-:W-:Y:S01]  /*8e30*/  MUFU.EX2 R9, R9 ;  /* 0x0000000900097308 */ /* 0x000fe20000000800 */
[-C--:B------:R-:W-:Y:S01]  /*8e40*/  FFMA.FTZ R183, R30, R0.reuse, -R73 ;  /* 0x000000001eb77223 */ /* 0x080fe20000010849 */
        /* <DEDUP_REMOVED lines=39> */
[----:B-1----:R-:W-:Y:S01]  /*90c0*/  FFMA.FTZ R3, R8, R3, R181 ;  /* 0x0000000308037223 */ /* 0x002fe200000100b5 */
[-C--:B------:R-:W-:Y:S01]  /*90d0*/  FFMA.FTZ R161, R66, R0.reuse, -R73 ;  /* 0x0000000042a17223 */ /* 0x080fe20000010849 */
[-CC-:B------:R-:W-:Y:S01]  /*90e0*/  FFMA.FTZ R49, R65, R0.reuse, -R153.reuse ;  /* 0x0000000041317223 */ /* 0x180fe20000010899 */
[-C--:B------:R-:W-:Y:S01]  /*90f0*/  FFMA.FTZ R162, R68, R0.reuse, -R153 ;  /* 0x0000000044a27223 */ /* 0x080fe20000010899 */
[-C--:B------:R-:W-:Y:S01]  /*9100*/  FFMA.FTZ R163, R70, R0.reuse, -R73 ;  /* 0x0000000046a37223 */ /* 0x080fe20000010849 */
[-CC-:B------:R-:W-:Y:S01]  /*9110*/  FFMA.FTZ R53, R69, R0.reuse, -R153.reuse ;  /* 0x0000000045357223 */ /* 0x180fe20000010899 */
[-C--:B------:R-:W-:Y:S01]  /*9120*/  FFMA.FTZ R156, R72, R0.reuse, -R153 ;  /* 0x00000000489c7223 */ /* 0x080fe20000010899 */
[----:B------:R-:W1:Y:S01]  /*9130*/  MUFU.EX2 R182, R182 ;  /* 0x000000b600b67308 */ /* 0x000e620000000800 */
[----:B0-----:R-:W-:Y:S01]  /*9140*/  FADD.FTZ R27, R11, R4 ;  /* 0x000000040b1b7221 */ /* 0x001fe20000010000 */
[-CC-:B------:R-:W-:Y:S01]  /*9150*/  FFMA.FTZ R157, R74, R0.reuse, -R73.reuse ;  /* 0x000000004a9d7223 */ /* 0x180fe20000010849 */
[-C--:B------:R-:W-:Y:S01]  /*9160*/  FFMA.FTZ R75, R75, R0.reuse, -R73 ;  /* 0x000000004b4b7223 */ /* 0x080fe20000010849 */
[-C--:B------:R-:W-:Y:S01]  /*9170*/  FFMA.FTZ R158, R76, R0.reuse, -R153 ;  /* 0x000000004c9e7223 */ /* 0x080fe20000010899 */
[-C--:B------:R-:W-:Y:S01]  /*9180*/  FFMA.FTZ R78, R78, R0.reuse, -R73 ;  /* 0x000000004e4e7223 */ /* 0x080fe20000010849 */
[-C--:B------:R-:W-:Y:S01]  /*9190*/  FFMA.FTZ R61, R77, R0.reuse, -R153 ;  /* 0x000000004d3d7223 */ /* 0x080fe20000010899 */
[-C--:B------:R-:W-:Y:S01]  /*91a0*/  FFMA.FTZ R79, R79, R0.reuse, -R73 ;  /* 0x000000004f4f7223 */ /* 0x080fe20000010849 */
[----:B------:R-:W0:Y:S01]  /*91b0*/  MUFU.EX2 R183, R183 ;  /* 0x000000b700b77308 */ /* 0x000e220000000800 */
[----:B--2---:R-:W-:Y:S01]  /*91c0*/  FADD.FTZ R4, R10, R3 ;  /* 0x000000030a047221 */ /* 0x004fe20000010000 */
[-C--:B------:R-:W-:Y:S01]  /*91d0*/  FFMA.FTZ R152, R80, R0.reuse, -R153 ;  /* 0x0000000050987223 */ /* 0x080fe20000010899 */
[-C--:B------:R-:W-:Y:S01]  /*91e0*/  FFMA.FTZ R82, R82, R0.reuse, -R73 ;  /* 0x0000000052527223 */ /* 0x080fe20000010849 */
[-C--:B------:R-:W-:Y:S01]  /*91f0*/  FFMA.FTZ R65, R81, R0.reuse, -R153 ;  /* 0x0000000051417223 */ /* 0x080fe20000010899 */
[-C--:B------:R-:W-:Y:S01]  /*9200*/  FFMA.FTZ R83, R83, R0.reuse, -R73 ;  /* 0x0000000053537223 */ /* 0x080fe20000010849 */
[-CC-:B------:R-:W-:Y:S01]  /*9210*/  FFMA.FTZ R154, R84, R0.reuse, -R153.reuse ;  /* 0x00000000549a7223 */ /* 0x180fe20000010899 */
[-C--:B------:R-:W-:Y:S01]  /*9220*/  FFMA.FTZ R69, R85, R0.reuse, -R153 ;  /* 0x0000000055457223 */ /* 0x080fe20000010899 */
        /* <DEDUP_REMOVED lines=124> */
.L_x_7615:
[----:B------:R-:W-:Y:S01]  /*99f0*/  ULEA UR6, UR54, UR41, 0x3 ;  /* 0x0000002936067291 */ /* 0x000fe2000f8e183f */
[----:B------:R-:W-:Y:S01]  /*9a00*/  ISETP.GT.AND P1, PT, R6, R5, PT ;  /* 0x000000050600720c */ /* 0x000fe20003f24270 */
[----:B------:R-:W-:Y:S01]  /*9a10*/  UMOV UR55, UR46 ;  /* 0x0000002e00377c82 */ /* 0x000fe20008000000 */
[----:B------:R-:W-:Y:S01]  /*9a20*/  UMOV UR54, UR45 ;  /* 0x0000002d00367c82 */ /* 0x000fe20008000000 */
[----:B------:R-:W-:Y:S01]  /*9a30*/  UIADD3 UR6, UR6, 0x28860, URZ ;  /* 0x0002886006067890 */ /* 0x000fe2000fffe03f */
[-C--:B------:R-:W-:Y:S01]  /*9a40*/  FMUL.FTZ R88, R88, R9.reuse ;  /* 0x0000000958587220 */ /* 0x080fe20000410000 */
        /* <DEDUP_REMOVED lines=101> */
[----:B------:R-:W-:-:S07]  /*a0a0*/  IMAD.MOV.U32 R10, RZ, RZ, R6 ;  /* 0x000000ffff0a7224 */ /* 0x000fce00078e0006 */
.L_x_7605:
        /* <DEDUP_REMOVED lines=10> */
.L_x_7636:
[----:B------:R-:W-:Y:S01]  /*a150*/  UIADD3 UR45, UR58, 0x1, URZ ;  /* 0x000000013a2d7890 */ /* 0x000fe2000fffe03f */
[----:B------:R-:W-:-:S03]  /*a160*/  ISETP.NE.AND P2, PT, RZ, UR42, PT ;  /* 0x0000002aff007c0c */ /* 0x000fc6000bf45270 */
[----:B------:R-:W-:-:S04]  /*a170*/  UISETP.NE.AND UP0, UPT, UR45, 0x2, UPT ;  /* 0x000000022d00788c */ /* 0x000fc8000bf05270 */
[----:B------:R-:W-:Y:S02]  /*a180*/  USEL UR46, URZ, 0x1, UP0 ;  /* 0x000000013f2e7887 */ /* 0x000fe40008000000 */
[----:B------:R-:W-:Y:S02]  /*a190*/  USEL UR45, UR45, URZ, UP0 ;  /* 0x0000003f2d2d7287 */ /* 0x000fe40008000000 */
[----:B------:R-:W-:Y:S02]  /*a1a0*/  ULOP3.LUT UR46, UR59, UR46, URZ, 0x3c, !UPT ;  /* 0x0000002e3b2e7292 */ /* 0x000fe4000f8e3c3f */
[----:B------:R-:W-:Y:S10]  /*a1b0*/  @P2 BRA `(.L_x_7618) ;  /* 0x00000000002c2947 */ /* 0x000ff40003800000 */
[----:B------:R-:W-:Y:S05]  /*a1c0*/  @!P0 BRA `(.L_x_7619) ;  /* 0x0000000000048947 */ /* 0x000fea0003800000 */
[----:B------:R-:W-:Y:S01]  /*a1d0*/  BPT.TRAP 0x1 ;  /* 0x000000040000795c */ /* 0x000fe20000300000 */
.L_x_7619:
[----:B------:R-:W-:Y:S01]  /*a1e0*/  ULEA UR6, UR45, UR41, 0x3 ;  /* 0x000000292d067291 */ /* 0x000fe2000f8e183f */
[----:B------:R-:W-:-:S05]  /*a1f0*/  IMAD.U32 R0, RZ, RZ, UR46 ;  /* 0x0000002eff007e24 */ /* 0x000fca000f8e00ff */
[----:B------:R-:W-:-:S04]  /*a200*/  SHF.L.U32 R0, R0, 0x1f, RZ ;  /* 0x0000001f00007819 */ /* 0x000fc800000006ff */
[----:B------:R0:W1:Y:S01]  /*a210*/  SYNCS.PHASECHK.TRANS64.TRYWAIT P1, [UR6+0x28830], R0 ;  /* 0x02883000ff0075a7 */ /* 0x0000620008020146 */
[----:B------:R-:W-:Y:S05]  /*a220*/  @!P0 BRA `(.L_x_7620) ;  /* 0x0000000000048947 */ /* 0x000fea0003800000 */
[----:B------:R-:W-:Y:S01]  /*a230*/  BPT.TRAP 0x1 ;  /* 0x000000040000795c */ /* 0x000fe20000300000 */
.L_x_7620:
[----:B-1----:R-:W-:Y:S05]  /*a240*/  @P1 BRA `(.L_x_7618) ;  /* 0x0000000000081947 */ /* 0x002fea0003800000 */
[----:B------:R-:W1:Y:S02]  /*a250*/  SYNCS.PHASECHK.TRANS64.TRYWAIT P1, [UR6+0x28830], R0 ;  /* 0x02883000ff0075a7 */ /* 0x000e640008020146 */
[----:B-1----:R-:W-:Y:S05]  /*a260*/  @!P1 BRA `(.L_x_7621) ;  /* 0x0000009c00a89947 */ /* 0x002fea0003800000 */
.L_x_7618:
[----:B01----:R-:W-:Y:S01]  /*a270*/  VIADD R0, R23, 0x8 ;  /* 0x0000000817007836 */ /* 0x003fe20000000000 */
[----:B------:R-:W-:Y:S01]  /*a280*/  ULEA UR34, UR45, UR51, 0xb ;  /* 0x000000332d227291 */ /* 0x000fe2000f8e583f */
[----:B------:R-:W-:Y:S01]  /*a290*/  UMOV UR35, 0x40000040 ;  /* 0x4000004000237882 */ /* 0x000fe20000000000 */
[----:B------:R-:W-:Y:S02]  /*a2a0*/  UMOV UR7, 0x40000040 ;  /* 0x4000004000077882 */ /* 0x000fe40000000000 */
[----:B------:R0:W-:Y:S01]  /*a2b0*/  BAR.SYNC.DEFER_BLOCKING R0, 0x100 ;  /* 0x000400000000751d */ /* 0x0001e20000010000 */
[----:B------:R-:W-:Y:S02]  /*a2c0*/  UIADD3 UR6, UR34, 0x2, URZ ;  /* 0x0000000222067890 */ /* 0x000fe4000fffe03f */
[----:B------:R-:W-:Y:S02]  /*a2d0*/  UIADD3 UR10, UR34, 0x4, URZ ;  /* 0x00000004220a7890 */ /* 0x000fe4000fffe03f */
[----:B------:R-:W-:Y:S01]  /*a2e0*/  UIADD3 UR14, UR34, 0x6, URZ ;  /* 0x00000006220e7890 */ /* 0x000fe2000fffe03f */
[----:B------:R-:W-:Y:S01]  /*a2f0*/  UMOV UR11, 0x40000040 ;  /* 0x40000040000b7882 */ /* 0x000fe20000000000 */
        /* <DEDUP_REMOVED lines=36> */
.L_x_7623:
[----:B------:R-:W-:Y:S01]  /*a540*/  ULEA UR6, UR58, UR41, 0x3 ;  /* 0x000000293a067291 */ /* 0x000fe2000f8e183f */
[----:B------:R-:W-:-:S05]  /*a550*/  IMAD.U32 R0, RZ, RZ, UR59 ;  /* 0x0000003bff007e24 */ /* 0x000fca000f8e00ff */
[----:B------:R-:W-:-:S04]  /*a560*/  SHF.L.U32 R0, R0, 0x1f, RZ ;  /* 0x0000001f00007819 */ /* 0x000fc800000006ff */
[----:B------:R0:W1:Y:S01]  /*a570*/  SYNCS.PHASECHK.TRANS64.TRYWAIT P1, [UR6+0x28850], R0 ;  /* 0x02885000ff0075a7 */ /* 0x0000620008020146 */
[----:B------:R-:W-:Y:S05]  /*a580*/  @!P0 BRA `(.L_x_7624) ;  /* 0x0000000000048947 */ /* 0x000fea0003800000 */
[----:B------:R-:W-:Y:S01]  /*a590*/  BPT.TRAP 0x1 ;  /* 0x000000040000795c */ /* 0x000fe20000300000 */
.L_x_7624:
[----:B-1----:R-:W-:Y:S05]  /*a5a0*/  @P1 BRA `(.L_x_7622) ;  /* 0x0000000000081947 */ /* 0x002fea0003800000 */
[----:B------:R-:W1:Y:S02]  /*a5b0*/  SYNCS.PHASECHK.TRANS64.TRYWAIT P1, [UR6+0x28850], R0 ;  /* 0x02885000ff0075a7 */ /* 0x000e640008020146 */
[----:B-1----:R-:W-:Y:S05]  /*a5c0*/  @!P1 BRA `(.L_x_7625) ;  /* 0x0000009800e89947 */ /* 0x002fea0003800000 */
.L_x_7622:
        /* <DEDUP_REMOVED lines=49> */
.L_x_7626:
        /* <DEDUP_REMOVED lines=9> */
[----:B------:R-:W-:Y:S01]  /*a970*/  IADD3 R7, -R14, 0x1, RZ ;  /* 0x000000010e077810 */ /* 0x000fe20007ffe1ff */
[----:B------:R-:W-:Y:S01]  /*a980*/  @UP1 ULDC UR7, c[0x0][0x44c] ;  /* 0x0001130000071ab9 */ /* 0x000fe20000000800 */
[----:B------:R-:W-:-:S03]  /*a990*/  UPRMT UR6, UR40, 0x654, UR6 ;  /* 0x0000065428067896 */ /* 0x000fc60008000006 */
[----:B------:R-:W-:-:S04]  /*a9a0*/  IMAD R7, R16, -0x2, R7 ;  /* 0xfffffffe10077824 */ /* 0x000fc800078e0207 */
[----:B------:R-:W-:Y:S01]  /*a9b0*/  @P1 IMAD.HI.U32 R2, R0, UR7, RZ ;  /* 0x0000000700021c27 */ /* 0x000fe2000f8e00ff */
[----:B------:R-:W-:Y:S01]  /*a9c0*/  @UP1 ULDC UR7, c[0x0][0x450] ;  /* 0x0001140000071ab9 */ /* 0x000fe20000000800 */
[----:B------:R-:W-:Y:S01]  /*a9d0*/  PLOP3.LUT P1, PT, PT, PT, UP0, 0x40, 0x0 ;  /* 0x000000000000781c */ /* 0x000fe20003f2e808 */
[----:B------:R-:W-:Y:S01]  /*a9e0*/  SYNCS.ARRIVE.TRANS64.RED.A1T0 RZ, [UR6], RZ ;  /* 0x000000ffffff79a7 */ /* 0x000fe20008100406 */
[----:B------:R-:W-:Y:S01]  /*a9f0*/  ULOP3.LUT UR6, URZ, UR57, URZ, 0x33, !UPT ;  /* 0x000000393f067292 */ /* 0x000fe2000f8e333f */
[----:B------:R-:W-:Y:S01]  /*aa00*/  @P2 SHF.R.U32.HI R0, RZ, UR7, R2 ;  /* 0x00000007ff002c19 */ /* 0x000fe20008011602 */
[----:B0-----:R-:W-:-:S04]  /*aa10*/  IMAD R7, R154, UR43, R7 ;  /* 0x0000002b9a077c24 */ /* 0x001fc8000f8e0207 */
[----:B------:R-:W0:Y:S01]  /*aa20*/  SHFL.IDX PT, R9, R0, RZ, 0x1c1f ;  /* 0x001c1fff00097589 */ /* 0x000e2200000e0000 */
[----:B------:R-:W-:-:S04]  /*aa30*/  VIADD R7, R7, -UR56 ;  /* 0x8000003807077c36 */ /* 0x000fc80008000000 */
        /* <DEDUP_REMOVED lines=18> */
.L_x_7629:
[----:B------:R-:W-:-:S05]  /*ab60*/  IMAD.U32 R9, RZ, RZ, UR54 ;  /* 0x00000036ff097e24 */ /* 0x000fca000f8e00ff */
[----:B------:R-:W-:-:S13]  /*ab70*/  ISETP.NE.AND P1, PT, R9, 0x1, PT ;  /* 0x000000010900780c */ /* 0x000fda0003f25270 */
[----:B------:R-:W0:Y:S02]  /*ab80*/  @P1 LDC.64 R12, c[0x0][0x9e8] ;  /* 0x00027a00ff0c1b82 */ /* 0x000e240000000a00 */
[----:B0-----:R-:W-:-:S05]  /*ab90*/  @P1 IMAD.HI.U32 R12, R7, R12, RZ ;  /* 0x0000000c070c1227 */ /* 0x001fca00078e00ff */
[----:B------:R-:W-:-:S07]  /*aba0*/  @P1 SHF.R.U32.HI R7, RZ, R13, R12 ;  /* 0x0000000dff071219 */ /* 0x000fce000001160c */
.L_x_7630:
[----:B------:R-:W-:Y:S05]  /*abb0*/  BSYNC B0 ;  /* 0x0000000000007941 */ /* 0x000fea0003800000 */
.L_x_7628:
[----:B------:R-:W-:-:S04]  /*abc0*/  IMAD R7, R7, R9, -R14 ;  /* 0x0000000907077224 */ /* 0x000fc800078e0a0e */
[----:B------:R-:W-:-:S05]  /*abd0*/  IMAD R7, R16, -0x2, R7 ;  /* 0xfffffffe10077824 */ /* 0x000fca00078e0207 */
[----:B------:R-:W-:Y:S02]  /*abe0*/  VIADDMNMX R2, R7, R9, R2, PT ;  /* 0x0000000907027246 */ /* 0x000fe40003800102 */
[----:B------:R-:W-:-:S07]  /*abf0*/  VIMNMX R8, R8, R7, !PT ;  /* 0x0000000708087248 */ /* 0x000fce0007fe0100 */
.L_x_7627:
        /* <DEDUP_REMOVED lines=15> */
[C---:B------:R-:W-:Y:S02]  /*acf0*/  ISETP.GT.AND P5, PT, R8.reuse, 0x9, P1 ;  /* 0x000000090800780c */ /* 0x040fe40000fa4270 */
        /* <DEDUP_REMOVED lines=100> */
.L_x_7633:
[----:B------:R-:W-:-:S05]  /*b340*/  IMAD.U32 R2, RZ, RZ, UR54 ;  /* 0x00000036ff027e24 */ /* 0x000fca000f8e00ff */
[----:B------:R-:W-:-:S13]  /*b350*/  ISETP.NE.AND P2, PT, R2, 0x1, PT ;  /* 0x000000010200780c */ /* 0x000fda0003f45270 */
[----:B------:R-:W0:Y:S02]  /*b360*/  @P2 LDC.64 R162, c[0x0][0x9e8] ;  /* 0x00027a00ffa22b82 */ /* 0x000e240000000a00 */
[----:B0-----:R-:W-:-:S05]  /*b370*/  @P2 IMAD.HI.U32 R0, R161, R162, RZ ;  /* 0x000000a2a1002227 */ /* 0x001fca00078e00ff */
[----:B------:R-:W-:-:S07]  /*b380*/  @P2 SHF.R.U32.HI R161, RZ, R163, R0 ;  /* 0x000000a3ffa12219 */ /* 0x000fce0000011600 */
.L_x_7634:
[----:B------:R-:W-:Y:S05]  /*b390*/  BSYNC B0 ;  /* 0x0000000000007941 */ /* 0x000fea0003800000 */
.L_x_7632:
[----:B------:R-:W-:-:S04]  /*b3a0*/  IMAD R161, R161, R2, -R14 ;  /* 0x00000002a1a17224 */ /* 0x000fc800078e0a0e */
[----:B------:R-:W-:-:S05]  /*b3b0*/  IMAD R161, R16, -0x2, R161 ;  /* 0xfffffffe10a17824 */ /* 0x000fca00078e02a1 */
[----:B------:R-:W-:Y:S02]  /*b3c0*/  VIADDMNMX R8, R161, R2, R8, PT ;  /* 0x00000002a1087246 */ /* 0x000fe40003800108 */
[----:B------:R-:W-:-:S07]  /*b3d0*/  VIMNMX R12, R12, R161, !PT ;  /* 0x000000a10c0c7248 */ /* 0x000fce0007fe0100 */
.L_x_7631:
        /* <DEDUP_REMOVED lines=11> */
[----:B------:R-:W-:-:S02]  /*b490*/  ISETP.GT.AND P5, PT, R12, 0x20, P1 ;  /* 0x000000200c00780c */ /* 0x000fc40000fa4270 */
[----:B------:R-:W-:Y:S02]  /*b4a0*/  FMNMX.FTZ R0, R179, R0, !PT ;  /* 0x00000000b3007209 */ /* 0x000fe40007810000 */
[----:B------:R-:W-:Y:S02]  /*b4b0*/  ISETP.LT.OR P5, PT, R8, 0x21, P5 ;  /* 0x000000210800780c */ /* 0x000fe40002fa1670 */
[----:B------:R-:W-:Y:S02]  /*b4c0*/  FMNMX.FTZ R0, R175, R0, !PT ;  /* 0x00000000af007209 */ /* 0x000fe40007810000 */
[C---:B------:R-:W-:Y:S02]  /*b4d0*/  ISETP.GT.AND P3, PT, R12.reuse, 0x8, P1 ;  /* 0x000000080c00780c */ /* 0x040fe40000f64270 */
        /* <DEDUP_REMOVED lines=9> */
[C---:B------:R-:W-:Y:S02]  /*b570*/  ISETP.GT.AND P2, PT, R12.reuse, 0x11, P1 ;  /* 0x000000110c00780c */ /* 0x040fe40000f44270 */
[----:B------:R-:W-:Y:S02]  /*b580*/  FMNMX.FTZ R0, R49, R0, !PT ;  /* 0x0000000031007209 */ /* 0x000fe40007810000 */
[----:B------:R-:W-:Y:S02]  /*b590*/  FSEL R31, R31, -INF , !P4 ;  /* 0xff8000001f1f7808 */ /* 0x000fe40006000000 */
[----:B------:R-:W-:Y:S02]  /*b5a0*/  FMNMX.FTZ R0, R45, R0, !PT ;  /* 0x000000002d007209 */ /* 0x000fe40007810000 */
[----:B------:R-:W-:-:S02]  /*b5b0*/  ISETP.GT.AND P3, PT, R12, 0x18, P1 ;  /* 0x000000180c00780c */ /* 0x000fc40000f64270 */
[----:B------:R-:W-:Y:S02]  /*b5c0*/  FMNMX.FTZ R0, R53, R0, !PT ;  /* 0x0000000035007209 */ /* 0x000fe40007810000 */
[----:B------:R-:W-:Y:S02]  /*b5d0*/  ISETP.LT.OR P2, PT, R8, 0x12, P2 ;  /* 0x000000120800780c */ /* 0x000fe40001741670 */
[----:B------:R-:W-:Y:S02]  /*b5e0*/  FMNMX.FTZ R0, R41, R0, !PT ;  /* 0x0000000029007209 */ /* 0x000fe40007810000 */
[----:B------:R-:W-:Y:S02]  /*b5f0*/  ISETP.GT.AND P4, PT, R12, 0x19, P1 ;  /* 0x000000190c00780c */ /* 0x000fe40000f84270 */
[----:B------:R-:W-:Y:S02]  /*b600*/  FMNMX.FTZ R0, R57, R0, !PT ;  /* 0x0000000039007209 */ /* 0x000fe40007810000 */
[----:B------:R-:W-:-:S02]  /*b610*/  ISETP.LT.OR P3, PT, R8, 0x19, P3 ;  /* 0x000000190800780c */ /* 0x000fc40001f61670 */
[----:B------:R-:W-:Y:S02]  /*b620*/  FMNMX.FTZ R0, R29, R0, !PT ;  /* 0x000000001d007209 */ /* 0x000fe40007810000 */
[----:B------:R-:W-:Y:S02]  /*b630*/  FSEL R35, R35, -INF , !P2 ;  /* 0xff80000023237808 */ /* 0x000fe40005000000 */
        /* <DEDUP_REMOVED lines=19> */
[----:B------:R-:W-:Y:S02]  /*b770*/  ISETP.GT.AND P2, PT, R12, 0x30, P1 ;  /* 0x000000300c00780c */ /* 0x000fe40000f44270 */
[----:B------:R-:W-:Y:S02]  /*b780*/  FMNMX.FTZ R0, R81, R0, !PT ;  /* 0x0000000051007209 */ /* 0x000fe40007810000 */
[----:B------:R-:W-:-:S02]  /*b790*/  ISETP.LT.OR P4, PT, R8, 0x2a, P4 ;  /* 0x0000002a0800780c */ /* 0x000fc40002781670 */
[----:B------:R-:W-:Y:S02]  /*b7a0*/  FMNMX.FTZ R0, R33, R0, !PT ;  /* 0x0000000021007209 */ /* 0x000fe40007810000 */
[----:B------:R-:W-:Y:S02]  /*b7b0*/  ISETP.LT.OR P2, PT, R8, 0x31, P2 ;  /* 0x000000310800780c */ /* 0x000fe40001741670 */
[----:B------:R-:W-:Y:S02]  /*b7c0*/  FMNMX.FTZ R14, R85, R0, !PT ;  /* 0x00000000550e7209 */ /* 0x000fe40007810000 */
[----:B------:R-:W0:Y:S01]  /*b7d0*/  LDC R0, c[0x0][0x988] ;  /* 0x00026200ff007b82 */ /* 0x000e220000000800 */
[----:B------:R-:W-:Y:S02]  /*b7e0*/  FSEL R181, R50, -INF , !P2 ;  /* 0xff80000032b57808 */ /* 0x000fe40005000000 */
[----:B------:R-:W1:Y:S01]  /*b7f0*/  SHFL.BFLY PT, R161, R14, 0x2, 0x1f ;  /* 0x0c401f000ea17f89 */ /* 0x000e6200000e0000 */
[----:B------:R-:W-:-:S04]  /*b800*/  ISETP.GT.AND P2, PT, R12, 0x40, P1 ;  /* 0x000000400c00780c */ /* 0x000fc80000f44270 */
[----:B------:R-:W-:-:S04]  /*b810*/  ISETP.LT.OR P2, PT, R8, 0x41, P2 ;  /* 0x000000410800780c */ /* 0x000fc80001741670 */
[----:B------:R-:W-:Y:S02]  /*b820*/  FSEL R193, R58, -INF , !P2 ;  /* 0xff8000003ac17808 */ /* 0x000fe40005000000 */
[----:B------:R-:W-:-:S04]  /*b830*/  ISETP.GT.AND P2, PT, R12, 0x50, P1 ;  /* 0x000000500c00780c */ /* 0x000fc80000f44270 */
[----:B------:R-:W-:Y:S02]  /*b840*/  ISETP.LT.OR P2, PT, R8, 0x51, P2 ;  /* 0x000000510800780c */ /* 0x000fe40001741670 */
[----:B-1----:R-:W-:-:S05]  /*b850*/  FMNMX.FTZ R161, R14, R161, !PT ;  /* 0x000000a10ea17209 */ /* 0x002fca0007810000 */
[----:B------:R-:W1:Y:S02]  /*b860*/  SHFL.BFLY PT, R2, R161, 0x1, 0x1f ;  /* 0x0c201f00a1027f89 */ /* 0x000e6400000e0000 */
[----:B-1----:R-:W-:Y:S02]  /*b870*/  FMNMX.FTZ R2, R161, R2, !PT ;  /* 0x00000002a1027209 */ /* 0x002fe40007810000 */
[----:B------:R-:W-:Y:S02]  /*b880*/  FSEL R161, R27, -INF , !P6 ;  /* 0xff8000001ba17808 */ /* 0x000fe40007000000 */
[C---:B------:R-:W-:Y:S01]  /*b890*/  FSETP.NEU.FTZ.AND P6, PT, R2.reuse, -INF , PT ;  /* 0xff8000000200780b */ /* 0x040fe20003fdd000 */
[----:B0-----:R-:W-:-:S05]  /*b8a0*/  FMUL.FTZ R14, R2, R0 ;  /* 0x00000000020e7220 */ /* 0x001fca0000410000 */
[----:B------:R-:W-:-:S05]  /*b8b0*/  FSEL R14, R14, RZ, P6 ;  /* 0x000000ff0e0e7208 */ /* 0x000fca0003000000 */
        /* <DEDUP_REMOVED lines=58> */
[----:B------:R-:W-:Y:S01]  /*bc60*/  FFMA.FTZ R37, R81, R0, -R14 ;  /* 0x0000000051257223 */ /* 0x000fe2000001080e */
[----:B------:R-:W-:Y:S01]  /*bc70*/  FMNMX.FTZ R20, R177, R20, !PT ;  /* 0x00000014b1147209 */ /* 0x000fe20007810000 */
[----:B------:R-:W-:Y:S01]  /*bc80*/  MUFU.EX2 R9, R9 ;  /* 0x0000000900097308 */ /* 0x000fe20000000800 */
[----:B------:R-:W-:-:S02]  /*bc90*/  ISETP.GT.AND P4, PT, R12, 0x49, P1 ;  /* 0x000000490c00780c */ /* 0x000fc40000f84270 */
[----:B------:R-:W-:Y:S02]  /*bca0*/  FMNMX.FTZ R20, R181, R20, !PT ;  /* 0x00000014b5147209 */ /* 0x000fe40007810000 */
[----:B------:R-:W-:Y:S02]  /*bcb0*/  ISETP.LT.OR P5, PT, R8, 0x49, P5 ;  /* 0x000000490800780c */ /* 0x000fe40002fa1670 */
[----:B------:R-:W-:Y:S01]  /*bcc0*/  FMNMX.FTZ R20, R51, R20, !PT ;  /* 0x0000001433147209 */ /* 0x000fe20007810000 */
[----:B------:R-:W-:Y:S01]  /*bcd0*/  MUFU.EX2 R180, R180 ;  /* 0x000000b400b47308 */ /* 0x000fe20000000800 */
[----:B------:R-:W-:Y:S02]  /*bce0*/  FSEL R59, R59, -INF , !P3 ;  /* 0xff8000003b3b7808 */ /* 0x000fe40005800000 */
[----:B------:R-:W-:Y:S02]  /*bcf0*/  FMNMX.FTZ R20, R179, R20, !PT ;  /* 0x00000014b3147209 */ /* 0x000fe40007810000 */
[----:B------:R-:W-:-:S02]  /*bd00*/  FSEL R159, R62, -INF , !P5 ;  /* 0xff8000003e9f7808 */ /* 0x000fc40006800000 */
[----:B------:R-:W-:Y:S01]  /*bd10*/  FMNMX.FTZ R20, R175, R20, !PT ;  /* 0x00000014af147209 */ /* 0x000fe20007810000 */
[----:B------:R-:W-:Y:S01]  /*bd20*/  MUFU.EX2 R182, R182 ;  /* 0x000000b600b67308 */ /* 0x000fe20000000800 */
[----:B------:R-:W-:Y:S02]  /*bd30*/  ISETP.LT.OR P4, PT, R8, 0x4a, P4 ;  /* 0x0000004a0800780c */ /* 0x000fe40002781670 */
[----:B------:R-:W-:Y:S02]  /*bd40*/  FMNMX.FTZ R20, R193, R20, !PT ;  /* 0x00000014c1147209 */ /* 0x000fe40007810000 */
[----:B------:R-:W-:Y:S02]  /*bd50*/  ISETP.GT.AND P3, PT, R12, 0x51, P1 ;  /* 0x000000510c00780c */ /* 0x000fe40000f64270 */
[----:B------:R-:W-:Y:S01]  /*bd60*/  FMNMX.FTZ R20, R59, R20, !PT ;  /* 0x000000143b147209 */ /* 0x000fe20007810000 */
[----:B------:R-:W-:Y:S01]  /*bd70*/  MUFU.EX2 R11, R11 ;  /* 0x0000000b000b7308 */ /* 0x000fe20000000800 */
[----:B------:R-:W-:-:S02]  /*bd80*/  FSEL R63, R63, -INF , !P4 ;  /* 0xff8000003f3f7808 */ /* 0x000fc40006000000 */
[----:B------:R-:W-:Y:S02]  /*bd90*/  FMNMX.FTZ R20, R159, R20, !PT ;  /* 0x000000149f147209 */ /* 0x000fe40007810000 */
[----:B------:R-:W-:Y:S02]  /*bda0*/  ISETP.GT.AND P5, PT, R12, 0x58, P1 ;  /* 0x000000580c00780c */ /* 0x000fe40000fa4270 */
[----:B------:R-:W-:Y:S01]  /*bdb0*/  FSEL R157, R66, -INF , !P2 ;  /* 0xff800000429d7808 */ /* 0x000fe20005000000 */
[----:B------:R-:W-:Y:S01]  /*bdc0*/  MUFU.EX2 R176, R176 ;  /* 0x000000b000b07308 */ /* 0x000fe20000000800 */
[----:B------:R-:W-:Y:S02]  /*bdd0*/  ISETP.LT.OR P3, PT, R8, 0x52, P3 ;  /* 0x000000520800780c */ /* 0x000fe40001f61670 */
[----:B------:R-:W-:Y:S02]  /*bde0*/  FMNMX.FTZ R20, R63, R20, !PT ;  /* 0x000000143f147209 */ /* 0x000fe40007810000 */
[----:B------:R-:W-:-:S02]  /*bdf0*/  ISETP.GT.AND P4, PT, R12, 0x59, P1 ;  /* 0x000000590c00780c */ /* 0x000fc40000f84270 */
[----:B------:R-:W-:Y:S01]  /*be00*/  ISETP.LT.OR P5, PT, R8, 0x59, P5 ;  /* 0x000000590800780c */ /* 0x000fe20002fa1670 */
[----:B------:R-:W-:Y:S01]  /*be10*/  MUFU.EX2 R13, R13 ;  /* 0x0000000d000d7308 */ /* 0x000fe20000000800 */
[----:B------:R-:W-:Y:S02]  /*be20*/  FSEL R67, R67, -INF , !P3 ;  /* 0xff80000043437808 */ /* 0x000fe40005800000 */
[----:B------:R-:W-:Y:S02]  /*be30*/  FMNMX.FTZ R20, R157, R20, !PT ;  /* 0x000000149d147209 */ /* 0x000fe40007810000 */
[----:B------:R-:W-:Y:S02]  /*be40*/  ISETP.GT.AND P2, PT, R12, 0x60, P1 ;  /* 0x000000600c00780c */ /* 0x000fe40000f44270 */
[----:B------:R-:W-:Y:S01]  /*be50*/  FSEL R153, R70, -INF , !P5 ;  /* 0xff80000046997808 */ /* 0x000fe20006800000 */
[----:B------:R-:W-:Y:S01]  /*be60*/  MUFU.EX2 R178, R178 ;  /* 0x000000b200b27308 */ /* 0x000fe20000000800 */
[----:B------:R-:W-:-:S02]  /*be70*/  ISETP.LT.OR P4, PT, R8, 0x5a, P4 ;  /* 0x0000005a0800780c */ /* 0x000fc40002781670 */
[----:B------:R-:W-:Y:S02]  /*be80*/  FMNMX.FTZ R20, R67, R20, !PT ;  /* 0x0000001443147209 */ /* 0x000fe40007810000 */
[----:B------:R-:W-:Y:S02]  /*be90*/  ISETP.GT.AND P3, PT, R12, 0x61, P1 ;  /* 0x000000610c00780c */ /* 0x000fe40000f64270 */
[----:B------:R-:W-:Y:S01]  /*bea0*/  ISETP.LT.OR P2, PT, R8, 0x61, P2 ;  /* 0x000000610800780c */ /* 0x000fe20001741670 */
[----:B------:R-:W-:Y:S01]  /*beb0*/  MUFU.EX2 R27, R27 ;  /* 0x0000001b001b7308 */ /* 0x000fe20000000800 */
[----:B------:R-:W-:Y:S02]  /*bec0*/  FSEL R71, R71, -INF , !P4 ;  /* 0xff80000047477808 */ /* 0x000fe40006000000 */
[----:B------:R-:W-:Y:S02]  /*bed0*/  FMNMX.FTZ R20, R153, R20, !PT ;  /* 0x0000001499147209 */ /* 0x000fe40007810000 */
[----:B------:R-:W-:-:S02]  /*bee0*/  ISETP.GT.AND P5, PT, R12, 0x68, P1 ;  /* 0x000000680c00780c */ /* 0x000fc40000fa4270 */
[----:B------:R-:W-:Y:S01]  /*bef0*/  FSEL R155, R74, -INF , !P2 ;  /* 0xff8000004a9b7808 */ /* 0x000fe20005000000 */
[----:B------:R-:W-:Y:S01]  /*bf00*/  MUFU.EX2 R172, R172 ;  /* 0x000000ac00ac7308 */ /* 0x000fe20000000800 */
[----:B------:R-:W-:Y:S02]  /*bf10*/  ISETP.LT.OR P3, PT, R8, 0x62, P3 ;  /* 0x000000620800780c */ /* 0x000fe40001f61670 */
[----:B------:R-:W-:Y:S02]  /*bf20*/  FMNMX.FTZ R20, R71, R20, !PT ;  /* 0x0000001447147209 */ /* 0x000fe40007810000 */
[----:B------:R-:W-:Y:S02]  /*bf30*/  ISETP.GT.AND P4, PT, R12, 0x69, P1 ;  /* 0x000000690c00780c */ /* 0x000fe40000f84270 */
[----:B------:R-:W-:Y:S01]  /*bf40*/  ISETP.LT.OR P5, PT, R8, 0x69, P5 ;  /* 0x000000690800780c */ /* 0x000fe20002fa1670 */
        /* <DEDUP_REMOVED lines=14> */
[----:B------:R-:W-:Y:S01]  /*c030*/  ISETP.LT.OR P3, PT, R8, 0x72, P3 ;  /* 0x000000720800780c */ /* 0x000fe20001f61670 */
[----:B------:R-:W-:Y:S01]  /*c040*/  MUFU.EX2 R168, R168 ;  /* 0x000000a800a87308 */ /* 0x000fe20000000800 */
[----:B------:R-:W-:-:S02]  /*c050*/  FSEL R167, R82, -INF , !P2 ;  /* 0xff80000052a77808 */ /* 0x000fc40005000000 */
[----:B------:R-:W-:Y:S02]  /*c060*/  FMNMX.FTZ R20, R79, R20, !PT ;  /* 0x000000144f147209 */ /* 0x000fe40007810000 */
[----:B------:R-:W-:Y:S02]  /*c070*/  ISETP.GT.AND P1, PT, R12, 0x79, P1 ;  /* 0x000000790c00780c */ /* 0x000fe40000f24270 */
[C---:B------:R-:W-:Y:S01]  /*c080*/  ISETP.LT.OR P5, PT, R8.reuse, 0x79, P5 ;  /* 0x000000790800780c */ /* 0x040fe20002fa1670 */
[----:B------:R-:W-:Y:S01]  /*c090*/  MUFU.EX2 R49, R49 ;  /* 0x0000003100317308 */ /* 0x000fe20000000800 */
[----:B------:R-:W-:Y:S02]  /*c0a0*/  FSEL R83, R83, -INF , !P3 ;  /* 0xff80000053537808 */ /* 0x000fe40005800000 */
[----:B------:R-:W-:Y:S02]  /*c0b0*/  FMNMX.FTZ R20, R167, R20, !PT ;  /* 0x00000014a7147209 */ /* 0x000fe40007810000 */
[----:B------:R-:W-:-:S02]  /*c0c0*/  ISETP.LT.OR P1, PT, R8, 0x7a, P1 ;  /* 0x0000007a0800780c */ /* 0x000fc40000f21670 */
[----:B------:R-:W-:Y:S01]  /*c0d0*/  FSEL R195, R86, -INF , !P5 ;  /* 0xff80000056c37808 */ /* 0x000fe20006800000 */
[----:B------:R-:W-:Y:S01]  /*c0e0*/  MUFU.EX2 R170, R170 ;  /* 0x000000aa00aa7308 */ /* 0x000fe20000000800 */
[----:B------:R-:W-:Y:S02]  /*c0f0*/  FMNMX.FTZ R20, R83, R20, !PT ;  /* 0x0000001453147209 */ /* 0x000fe40007810000 */
[----:B------:R-:W-:Y:S02]  /*c100*/  FSEL R87, R87, -INF , !P1 ;  /* 0xff80000057577808 */ /* 0x000fe40004800000 */
[----:B------:R-:W-:Y:S02]  /*c110*/  FMNMX.FTZ R20, R195, R20, !PT ;  /* 0x00000014c3147209 */ /* 0x000fe40007810000 */
[----:B------:R-:W-:Y:S01]  /*c120*/  FSEL R12, R2, RZ, P6 ;  /* 0x000000ff020c7208 */ /* 0x000fe20003000000 */
[----:B------:R-:W-:Y:S01]  /*c130*/  MUFU.EX2 R45, R45 ;  /* 0x0000002d002d7308 */ /* 0x000fe20000000800 */
[----:B------:R-:W-:-:S03]  /*c140*/  FMNMX.FTZ R20, R87, R20, !PT ;  /* 0x0000001457147209 */ /* 0x000fc60007810000 */
[----:B------:R-:W-:Y:S01]  /*c150*/  FADD.FTZ R33, -R12, R5 ;  /* 0x000000050c217221 */ /* 0x000fe20000010100 */
[-CC-:B------:R-:W-:Y:S01]  /*c160*/  FFMA.FTZ R5, R85, R0.reuse, -R14.reuse ;  /* 0x0000000055057223 */ /* 0x180fe2000001080e */
        /* <DEDUP_REMOVED lines=12> */
[----:B------:R-:W-:-:S03]  /*c230*/  FMUL.FTZ R8, R33, R0 ;  /* 0x0000000021087220 */ /* 0x000fc60000410000 */
[C---:B------:R-:W-:Y:S01]  /*c240*/  FSETP.NEU.FTZ.AND P1, PT, R7.reuse, -INF , PT ;  /* 0xff8000000700780b */ /* 0x040fe20003f3d000 */
[----:B------:R-:W-:Y:S02]  /*c250*/  FMUL.FTZ R12, R7, R0 ;  /* 0x00000000070c7220 */ /* 0x000fe40000410000 */
[----:B------:R-:W-:Y:S03]  /*c260*/  MUFU.EX2 R21, R21 ;  /* 0x0000001500157308 */ /* 0x000fe60000000800 */
[----:B------:R-:W-:-:S05]  /*c270*/  FSEL R12, R12, RZ, P1 ;  /* 0x000000ff0c0c7208 */ /* 0x000fca0000800000 */
[----:B------:R-:W0:Y:S01]  /*c280*/  MUFU.EX2 R8, R8 ;  /* 0x0000000800087308 */ /* 0x000e220000000800 */
[-CC-:B------:R-:W-:Y:S01]  /*c290*/  FFMA.FTZ R20, R31, R0.reuse, -R12.reuse ;  /* 0x000000001f147223 */ /* 0x180fe2000001080c */
[----:B------:R-:W-:Y:S01]  /*c2a0*/  FSEL R31, R7, RZ, P1 ;  /* 0x000000ff071f7208 */ /* 0x000fe20000800000 */
[-CC-:B------:R-:W-:Y:S01]  /*c2b0*/  FFMA.FTZ R14, R183, R0.reuse, -R12.reuse ;  /* 0x00000000b70e7223 */ /* 0x180fe2000001080c */
[-CC-:B------:R-:W-:Y:S01]  /*c2c0*/  FFMA.FTZ R33, R161, R0.reuse, -R12.reuse ;  /* 0x00000000a1217223 */ /* 0x180fe2000001080c */
[-CC-:B------:R-:W-:Y:S01]  /*c2d0*/  FFMA.FTZ R183, R163, R0.reuse, -R12.reuse ;  /* 0x00000000a3b77223 */ /* 0x180fe2000001080c */
[-C--:B------:R-:W-:Y:S01]  /*c2e0*/  FFMA.FTZ R24, R165, R0.reuse, -R12 ;  /* 0x00000000a5187223 */ /* 0x080fe2000001080c */
[----:B------:R-:W-:Y:S01]  /*c2f0*/  FADD.FTZ R31, -R31, R6 ;  /* 0x000000061f1f7221 */ /* 0x000fe20000010100 */
[----:B------:R-:W-:Y:S01]  /*c300*/  MUFU.EX2 R20, R20 ;  /* 0x0000001400147308 */ /* 0x000fe20000000800 */
[-CC-:B------:R-:W-:Y:S01]  /*c310*/  FFMA.FTZ R35, R35, R0.reuse, -R12.reuse ;  /* 0x0000000023237223 */ /* 0x180fe2000001080c */
[-CC-:B------:R-:W-:Y:S01]  /*c320*/  FFMA.FTZ R32, R51, R0.reuse, -R12.reuse ;  /* 0x0000000033207223 */ /* 0x180fe2000001080c */
[-C--:B------:R-:W-:Y:S01]  /*c330*/  FMUL.FTZ R31, R31, R0.reuse ;  /* 0x000000001f1f7220 */ /* 0x080fe20000410000 */
[-CC-:B------:R-:W-:Y:S01]  /*c340*/  FFMA.FTZ R26, R169, R0.reuse, -R12.reuse ;  /* 0x00000000a91a7223 */ /* 0x180fe2000001080c */
[-CC-:B------:R-:W-:Y:S01]  /*c350*/  FFMA.FTZ R39, R39, R0.reuse, -R12.reuse ;  /* 0x0000000027277223 */ /* 0x180fe2000001080c */
[-CC-:B------:R-:W-:Y:S01]  /*c360*/  FFMA.FTZ R28, R171, R0.reuse, -R12.reuse ;  /* 0x00000000ab1c7223 */ /* 0x180fe2000001080c */
[--C-:B------:R-:W-:Y:S01]  /*c370*/  FFMA.FTZ R34, R59, R0, -R12.reuse ;  /* 0x000000003b227223 */ /* 0x100fe2000001080c */
[----:B------:R-:W-:Y:S01]  /*c380*/  MUFU.EX2 R14, R14 ;  /* 0x0000000e000e7308 */ /* 0x000fe20000000800 */
        /* <DEDUP_REMOVED lines=19> */
[----:B------:R-:W-:-:S04]  /*c4c0*/  FFMA.FTZ R195, R195, R0, -R12 ;  /* 0x00000000c3c37223 */ /* 0x000fc8000001080c */
[----:B------:R-:W2:Y:S01]  /*c4d0*/  MUFU.EX2 R183, R183 ;  /* 0x000000b700b77308 */ /* 0x000ea20000000800 */
[----:B0-----:R-:W-:Y:S01]  /*c4e0*/  FFMA.FTZ R4, R31, R3, R14 ;  /* 0x000000031f047223 */ /* 0x001fe2000001000e */
[----:B------:R-:W-:Y:S01]  /*c4f0*/  FADD.FTZ R3, R180, R51 ;  /* 0x00000033b4037221 */ /* 0x000fe20000010000 */
[----:B------:R-:W-:-:S03]  /*c500*/  FFMA.FTZ R51, R63, R0, -R12 ;  /* 0x000000003f337223 */ /* 0x000fc6000001080c */
[----:B------:R-:W-:Y:S02]  /*c510*/  FADD.FTZ R38, R182, R3 ;  /* 0x00000003b6267221 */ /* 0x000fe40000010000 */
[----:B------:R-:W0:Y:S01]  /*c520*/  MUFU.EX2 R24, R24 ;  /* 0x0000001800187308 */ /* 0x000e220000000800 */
[----:B-1----:R-:W-:Y:S01]  /*c530*/  FADD.FTZ R4, R33, R4 ;  /* 0x0000000421047221 */ /* 0x002fe20000010000 */
[----:B------:R-:W-:-:S06]  /*c540*/  FADD.FTZ R59, R11, R38 ;  /* 0x000000260b3b7221 */ /* 0x000fcc0000010000 */
[----:B------:R-:W1:Y:S01]  /*c550*/  MUFU.EX2 R35, R35 ;  /* 0x0000002300237308 */ /* 0x000e620000000800 */
[----:B--2---:R-:W-:Y:S01]  /*c560*/  FADD.FTZ R3, R183, R4 ;  /* 0x00000004b7037221 */ /* 0x004fe20000010000 */
[----:B------:R-:W-:-:S03]  /*c570*/  FADD.FTZ R4, R176, R59 ;  /* 0x0000003bb0047221 */ /* 0x000fc60000010000 */
[----:B------:R-:W-:-:S03]  /*c580*/  FADD.FTZ R3, R20, R3 ;  /* 0x0000000314037221 */ /* 0x000fc60000010000 */
[----:B------:R-:W2:Y:S01]  /*c590*/  MUFU.EX2 R26, R26 ;  /* 0x0000001a001a7308 */ /* 0x000ea20000000800 */
[----:B0-----:R-:W-:Y:S01]  /*c5a0*/  FADD.FTZ R38, R24, R3 ;  /* 0x0000000318267221 */ /* 0x001fe20000010000 */
[----:B------:R-:W-:-:S04]  /*c5b0*/  FADD.FTZ R3, R13, R4 ;  /* 0x000000040d037221 */ /* 0x000fc80000010000 */
[----:B------:R-:W-:Y:S02]  /*c5c0*/  FADD.FTZ R4, R178, R3 ;  /* 0x00000003b2047221 */ /* 0x000fe40000010000 */
[----:B------:R-:W0:Y:S01]  /*c5d0*/  MUFU.EX2 R39, R39 ;  /* 0x0000002700277308 */ /* 0x000e220000000800 */
[----:B-1----:R-:W-:Y:S01]  /*c5e0*/  FADD.FTZ R59, R35, R38 ;  /* 0x00000026233b7221 */ /* 0x002fe20000010000 */
[----:B------:R-:W-:Y:S01]  /*c5f0*/  FADD.FTZ R3, R27, R4 ;  /* 0x000000041b037221 */ /* 0x000fe20000010000 */
[----:B------:R-:W-:-:S03]  /*c600*/  FFMA.FTZ R38, R67, R0, -R12 ;  /* 0x0000000043267223 */ /* 0x000fc6000001080c */
        /* <DEDUP_REMOVED lines=12> */
[----:B--2---:R-:W-:Y:S01]  /*c6d0*/  FADD.FTZ R59, R43, R40 ;  /* 0x000000282b3b7221 */ /* 0x004fe20000010000 */
[-CC-:B------:R-:W-:Y:S01]  /*c6e0*/  FFMA.FTZ R40, R71, R0.reuse, -R12.reuse ;  /* 0x0000000047287223 */ /* 0x180fe2000001080c */
[----:B------:R-:W-:-:S05]  /*c6f0*/  FFMA.FTZ R12, R87, R0, -R12 ;  /* 0x00000000570c7223 */ /* 0x000fca000001080c */
        /* <DEDUP_REMOVED lines=27> */
[----:B0-----:R-:W-:-:S07]  /*c8b0*/  FADD.FTZ R42, R51, R42 ;  /* 0x0000002a332a7221 */ /* 0x001fce0000010000 */
[----:B------:R-:W0:Y:S01]  /*c8c0*/  MUFU.EX2 R163, R163 ;  /* 0x000000a300a37308 */ /* 0x000e220000000800 */
[----:B-1----:R-:W-:-:S07]  /*c8d0*/  FADD.FTZ R3, R161, R42 ;  /* 0x0000002aa1037221 */ /* 0x002fce0000010000 */
[----:B------:R-:W1:Y:S08]  /*c8e0*/  MUFU.EX2 R40, R40 ;  /* 0x0000002800287308 */ /* 0x000e700000000800 */
[----:B------:R-:W3:Y:S08]  /*c8f0*/  MUFU.EX2 R156, R156 ;  /* 0x0000009c009c7308 */ /* 0x000ef00000000800 */
[----:B------:R-:W4:Y:S08]  /*c900*/  MUFU.EX2 R44, R155 ;  /* 0x0000009b002c7308 */ /* 0x000f300000000800 */
[----:B------:R5:W-:Y:S08]  /*c910*/  MUFU.EX2 R46, R53 ;  /* 0x00000035002e7308 */ /* 0x000bf00000000800 */
[----:B------:R-:W4:Y:S01]  /*c920*/  MUFU.EX2 R25, R25 ;  /* 0x0000001900197308 */ /* 0x000f220000000800 */
[----:B-----5:R-:W-:Y:S01]  /*c930*/  FADD.FTZ R53, R15, R4 ;  /* 0x000000040f357221 */ /* 0x020fe20000010000 */
[----:B--2---:R-:W-:-:S03]  /*c940*/  FADD.FTZ R4, R38, R3 ;  /* 0x0000000326047221 */ /* 0x004fc60000010000 */
[----:B------:R-:W-:Y:S01]  /*c950*/  FADD.FTZ R42, R162, R53 ;  /* 0x00000035a22a7221 */ /* 0x000fe20000010000 */
[----:B0-----:R-:W-:Y:S02]  /*c960*/  FADD.FTZ R3, R163, R4 ;  /* 0x00000004a3037221 */ /* 0x001fe40000010000 */
[----:B------:R-:W0:Y:S01]  /*c970*/  MUFU.EX2 R75, R75 ;  /* 0x0000004b004b7308 */ /* 0x000e220000000800 */
[----:B------:R-:W-:Y:S01]  /*c980*/  FADD.FTZ R53, R21, R42 ;  /* 0x0000002a15357221 */ /* 0x000fe20000010000 */
[----:B-1----:R-:W-:-:S03]  /*c990*/  FADD.FTZ R3, R40, R3 ;  /* 0x0000000328037221 */ /* 0x002fc60000010000 */
[----:B---3--:R-:W-:Y:S01]  /*c9a0*/  FADD.FTZ R4, R156, R53 ;  /* 0x000000359c047221 */ /* 0x008fe20000010000 */
[----:B----4-:R-:W-:Y:S02]  /*c9b0*/  FADD.FTZ R3, R44, R3 ;  /* 0x000000032c037221 */ /* 0x010fe40000010000 */
[----:B------:R-:W1:Y:S01]  /*c9c0*/  MUFU.EX2 R158, R158 ;  /* 0x0000009e009e7308 */ /* 0x000e620000000800 */
[----:B------:R-:W-:-:S07]  /*c9d0*/  FADD.FTZ R53, R25, R4 ;  /* 0x0000000419357221 */ /* 0x000fce0000010000 */
[----:B------:R-:W2:Y:S01]  /*c9e0*/  MUFU.EX2 R57, R57 ;  /* 0x0000003900397308 */ /* 0x000ea20000000800 */
[----:B0-----:R-:W-:-:S04]  /*c9f0*/  FADD.FTZ R3, R75, R3 ;  /* 0x000000034b037221 */ /* 0x001fc80000010000 */
[----:B------:R-:W-:-:S03]  /*ca00*/  FADD.FTZ R3, R46, R3 ;  /* 0x000000032e037221 */ /* 0x000fc60000010000 */
        /* <DEDUP_REMOVED lines=22> */
.L_x_7635:
[----:B------:R-:W-:Y:S01]  /*cb70*/  ULEA UR6, UR58, UR41, 0x3 ;  /* 0x000000293a067291 */ /* 0x000fe2000f8e183f */
[----:B------:R-:W-:Y:S01]  /*cb80*/  ISETP.GT.AND P1, PT, R10, UR39, PT ;  /* 0x000000270a007c0c */ /* 0x000fe2000bf24270 */
[----:B------:R-:W-:Y:S01]  /*cb90*/  UMOV UR59, UR46 ;  /* 0x0000002e003b7c82 */ /* 0x000fe20008000000 */
[----:B------:R-:W-:Y:S01]  /*cba0*/  UMOV UR58, UR45 ;  /* 0x0000002d003a7c82 */ /* 0x000fe20008000000 */
[----:B------:R-:W-:Y:S01]  /*cbb0*/  UIADD3 UR6, UR6, 0x28860, URZ ;  /* 0x0002886006067890 */ /* 0x000fe2000fffe03f */
[----:B------:R-:W-:Y:S01]  /*cbc0*/  F2FP.F16.F32.PACK_AB R171, R6, R171 ;  /* 0x000000ab06ab723e */ /* 0x000fe200000000ff */
[----:B------:R-:W-:Y:S01]  /*cbd0*/  FMUL.FTZ R88, R88, R8 ;  /* 0x0000000858587220 */ /* 0x000fe20000410000 */
[----:B------:R-:W-:Y:S01]  /*cbe0*/  F2FP.F16.F32.PACK_AB R154, R5, R154 ;  /* 0x0000009a059a723e */ /* 0x000fe200000000ff */
[----:B------:R-:W-:Y:S01]  /*cbf0*/  UPRMT UR6, UR40, 0x654, UR6 ;  /* 0x0000065428067896 */ /* 0x000fe20008000006 */
[----:B------:R-:W-:Y:S01]  /*cc00*/  F2FP.F16.F32.PACK_AB R180, R180, R9 ;  /* 0x00000009b4b4723e */ /* 0x000fe200000000ff */
[----:B------:R-:W-:Y:S01]  /*cc10*/  FMUL.FTZ R89, R89, R8 ;  /* 0x0000000859597220 */ /* 0x000fe20000410000 */
[----:B------:R-:W-:Y:S01]  /*cc20*/  F2FP.F16.F32.PACK_AB R181, R33, R14 ;  /* 0x0000000e21b5723e */ /* 0x000fe200000000ff */
[----:B------:R-:W-:Y:S01]  /*cc30*/  FMUL.FTZ R92, R92, R8 ;  /* 0x000000085c5c7220 */ /* 0x000fe20000410000 */
[----:B------:R-:W-:Y:S01]  /*cc40*/  F2FP.F16.F32.PACK_AB R182, R11, R182 ;  /* 0x000000b60bb6723e */ /* 0x000fe200000000ff */
[-C--:B------:R-:W-:Y:S01]  /*cc50*/  FMUL.FTZ R93, R93, R8.reuse ;  /* 0x000000085d5d7220 */ /* 0x080fe20000410000 */
[----:B------:R-:W-:Y:S01]  /*cc60*/  F2FP.F16.F32.PACK_AB R183, R20, R183 ;  /* 0x000000b714b7723e */ /* 0x000fe200000000ff */
[----:B------:R-:W-:Y:S01]  /*cc70*/  FMUL.FTZ R96, R96, R8 ;  /* 0x0000000860607220 */ /* 0x000fe20000410000 */
[----:B------:R-:W-:Y:S01]  /*cc80*/  SYNCS.ARRIVE.TRANS64.RED.A1T0 RZ, [UR6], RZ ;  /* 0x000000ffffff79a7 */ /* 0x000fe20008100406 */
        /* <DEDUP_REMOVED lines=86> */
[----:B------:R-:W-:-:S02]  /*d1f0*/  IMAD.MOV.U32 R6, RZ, RZ, R7 ;  /* 0x000000ffff067224 */ /* 0x000fc400078e0007 */
[----:B------:R-:W-:Y:S01]  /*d200*/  IMAD.MOV.U32 R5, RZ, RZ, R2 ;  /* 0x000000ffff057224 */ /* 0x000fe200078e0002 */
[----:B------:R-:W-:Y:S06]  /*d210*/  @P1 BRA `(.L_x_7636) ;  /* 0xffffffcc00cc1947 */ /* 0x000fec000383ffff */
.L_x_7617:
[----:B------:R-:W-:Y:S06]  /*d220*/  BAR.ARV 0x8, 0x180 ;  /* 0x0206000000007b1d */ /* 0x000fec0000002000 */
[----:B------:R-:W-:Y:S05]  /*d230*/  @!P0 BRA `(.L_x_7637) ;  /* 0x0000000000048947 */ /* 0x000fea0003800000 */
[----:B------:R-:W-:Y:S01]  /*d240*/  BPT.TRAP 0x1 ;  /* 0x000000040000795c */ /* 0x000fe20000300000 */
.L_x_7637:
[----:B------:R-:W-:Y:S01]  /*d250*/  ULEA UR5, UR45, UR41, 0x3 ;  /* 0x000000292d057291 */ /* 0x000fe2000f8e183f */
[----:B------:R-:W-:-:S05]  /*d260*/  IMAD.U32 R5, RZ, RZ, UR46 ;  /* 0x0000002eff057e24 */ /* 0x000fca000f8e00ff */
[----:B------:R-:W-:-:S04]  /*d270*/  SHF.L.U32 R5, R5, 0x1f, RZ ;  /* 0x0000001f05057819 */ /* 0x000fc800000006ff */
[----:B------:R0:W1:Y:S01]  /*d280*/  SYNCS.PHASECHK.TRANS64.TRYWAIT P1, [UR5+0x28850], R5 ;  /* 0x02885005ff0075a7 */ /* 0x0000620008020145 */
[----:B------:R-:W-:Y:S05]  /*d290*/  @!P0 BRA `(.L_x_7638) ;  /* 0x0000000000048947 */ /* 0x000fea0003800000 */
[----:B------:R-:W-:Y:S01]  /*d2a0*/  BPT.TRAP 0x1 ;  /* 0x000000040000795c */ /* 0x000fe20000300000 */
.L_x_7638:
[----:B-1----:R-:W-:Y:S05]  /*d2b0*/  @P1 BRA `(.L_x_7639) ;  /* 0x0000000000081947 */ /* 0x002fea0003800000 */
[----:B------:R-:W1:Y:S02]  /*d2c0*/  SYNCS.PHASECHK.TRANS64.TRYWAIT P1, [UR5+0x28850], R5 ;  /* 0x02885005ff0075a7 */ /* 0x000e640008020145 */
[----:B-1----:R-:W-:Y:S05]  /*d2d0*/  @!P1 BRA `(.L_x_7640) ;  /* 0x0000006c00bc9947 */ /* 0x002fea0003800000 */
.L_x_7639:
[----:B------:R-:W-:Y:S01]  /*d2e0*/  UIADD3 UR41, UR41, 0x400, URZ ;  /* 0x0000040029297890 */ /* 0x000fe2000fffe03f */
[----:B------:R-:W-:Y:S01]  /*d2f0*/  WARPGROUP.ARRIVE ;  /* 0x00000000000079c5 */ /* 0x000fe20000000000 */
[----:B------:R-:W-:Y:S01]  /*d300*/  UMOV UR7, 0x40000040 ;  /* 0x4000004000077882 */ /* 0x000fe20000000000 */
[----:B01----:R-:W0:Y:S01]  /*d310*/  SHFL.BFLY PT, R5, R4, 0x2, 0x1f ;  /* 0x0c401f0004057f89 */ /* 0x003e2200000e0000 */
[----:B------:R-:W-:Y:S01]  /*d320*/  USHF.R.U32.HI UR41, URZ, 0x4, UR41 ;  /* 0x000000043f297899 */ /* 0x000fe20008011629 */
[----:B------:R-:W-:Y:S02]  /*d330*/  IMAD.MOV.U32 R37, RZ, RZ, -0x800000 ;  /* 0xff800000ff257424 */ /* 0x000fe400078e00ff */
        /* <DEDUP_REMOVED lines=10> */
[----:B-1----:R-:W-:Y:S01]  /*d3e0*/  FADD.FTZ R8, R6, R3 ;  /* 0x0000000306087221 */ /* 0x002fe20000010000 */
[----:B------:R-:W-:Y:S02]  /*d3f0*/  IMAD.MOV.U32 R3, RZ, RZ, RZ ;  /* 0x000000ffff037224 */ /* 0x000fe400078e00ff */
[----:B------:R-:W0:Y:S04]  /*d400*/  SHFL.BFLY PT, R6, R5, 0x1, 0x1f ;  /* 0x0c201f0005067f89 */ /* 0x000e2800000e0000 */
[----:B------:R-:W1:Y:S01]  /*d410*/  SHFL.BFLY PT, R9, R8, 0x1, 0x1f ;  /* 0x0c201f0008097f89 */ /* 0x000e6200000e0000 */
[----:B0-----:R-:W-:Y:S01]  /*d420*/  FADD.FTZ R10, R5, R6 ;  /* 0x00000006050a7221 */ /* 0x001fe20000010000 */
[----:B-1----:R-:W-:-:S04]  /*d430*/  FADD.FTZ R11, R8, R9 ;  /* 0x00000009080b7221 */ /* 0x002fc80000010000 */
[----:B------:R-:W-:Y:S01]  /*d440*/  FSETP.NE.FTZ.AND P1, PT, R10, RZ, PT ;  /* 0x000000ff0a00720b */ /* 0x000fe20003f35000 */
[----:B------:R-:W-:Y:S01]  /*d450*/  IMAD.MOV.U32 R9, RZ, RZ, RZ ;  /* 0x000000ffff097224 */ /* 0x000fe200078e00ff */
        /* <DEDUP_REMOVED lines=48> */
.L_x_7641:
        /* <DEDUP_REMOVED lines=74> */
.L_x_7563:
        /* <DEDUP_REMOVED lines=12> */
[----:B------:R-:W-:Y:S01]  /*dcc0*/  USHF.R.S32.HI UR12, URZ, 0x1f, UR38 ;  /* 0x0000001f3f0c7899 */ /* 0x000fe20008011426 */
[----:B------:R-:W-:Y:S01]  /*dcd0*/  F2FP.F16.F32.PACK_AB R136, R137, R136 ;  /* 0x000000888988723e */ /* 0x000fe200000000ff */
[----:B------:R-:W-:Y:S01]  /*dce0*/  ULDC.64 UR8, c[0x0][0xb90] ;  /* 0x0002e40000087ab9 */ /* 0x000fe20000000a00 */
[----:B------:R-:W-:Y:S01]  /*dcf0*/  USHF.R.S32.HI UR13, URZ, 0x1f, UR44 ;  /* 0x0000001f3f0d7899 */ /* 0x000fe2000801142c */
[----:B------:R-:W-:Y:S01]  /*dd00*/  F2FP.F16.F32.PACK_AB R137, R139, R138 ;  /* 0x0000008a8b89723e */ /* 0x000fe200000000ff */
[----:B------:R-:W-:Y:S01]  /*dd10*/  UIMAD UR5, UR12, UR8, URZ ;  /* 0x000000080c0572a4 */ /* 0x000fe2000f8e023f */
[----:B------:R-:W-:Y:S01]  /*dd20*/  F2FP.F16.F32.PACK_AB R144, R145, R144 ;  /* 0x000000909190723e */ /* 0x000fe200000000ff */
[----:B------:R-:W-:Y:S01]  /*dd30*/  UIMAD.WIDE.U32 UR6, UR38, UR8, URZ ;  /* 0x00000008260672a5 */ /* 0x000fe2000f8e003f */
[----:B------:R-:W-:Y:S01]  /*dd40*/  F2FP.F16.F32.PACK_AB R138, R141, R140 ;  /* 0x0000008c8d8a723e */ /* 0x000fe200000000ff */
[----:B------:R-:W-:Y:S01]  /*dd50*/  UIMAD UR5, UR38, UR9, UR5 ;  /* 0x00000009260572a4 */ /* 0x000fe2000f8e0205 */
[----:B------:R-:W-:Y:S01]  /*dd60*/  F2FP.F16.F32.PACK_AB R139, R143, R142 ;  /* 0x0000008e8f8b723e */ /* 0x000fe200000000ff */
[----:B------:R-:W-:Y:S01]  /*dd70*/  ULDC.64 UR10, c[0x0][0xb98] ;  /* 0x0002e600000a7ab9 */ /* 0x000fe20000000a00 */
[----:B------:R-:W-:Y:S01]  /*dd80*/  F2FP.F16.F32.PACK_AB R145, R147, R146 ;  /* 0x000000929391723e */ /* 0x000fe200000000ff */
[----:B------:R-:W-:Y:S01]  /*dd90*/  UIMAD UR8, UR13, UR10, URZ ;  /* 0x0000000a0d0872a4 */ /* 0x000fe2000f8e023f */
[----:B------:R-:W-:Y:S01]  /*dda0*/  F2FP.F16.F32.PACK_AB R146, R149, R148 ;  /* 0x000000949592723e */ /* 0x000fe200000000ff */
[----:B------:R-:W-:Y:S01]  /*ddb0*/  UIADD3 UR7, UR7, UR5, URZ ;  /* 0x0000000507077290 */ /* 0x000fe2000fffe03f */
[----:B------:R-:W-:Y:S01]  /*ddc0*/  F2FP.F16.F32.PACK_AB R147, R151, R150 ;  /* 0x000000969793723e */ /* 0x000fe200000000ff */
[----:B------:R-:W-:-:S02]  /*ddd0*/  UIMAD UR8, UR44, UR11, UR8 ;  /* 0x0000000b2c0872a4 */ /* 0x000fc4000f8e0208 */
[----:B------:R-:W-:Y:S01]  /*dde0*/  UIMAD.WIDE.U32 UR6, UR44, UR10, UR6 ;  /* 0x0000000a2c0672a5 */ /* 0x000fe2000f8e0006 */
[----:B------:R-:W-:Y:S02]  /*ddf0*/  ULDC UR5, c[0x0][0xa88] ;  /* 0x0002a20000057ab9 */ /* 0x000fe40000000800 */
[----:B------:R-:W-:Y:S01]  /*de00*/  ULDC.64 UR10, c[0x0][0xaf0] ;  /* 0x0002bc00000a7ab9 */ /* 0x000fe20000000a00 */
[----:B------:R-:W-:Y:S02]  /*de10*/  MOV R34, R0 ;  /* 0x0000000000227202 */ /* 0x000fe40000000f00 */
[----:B0-----:R-:W-:Y:S01]  /*de20*/  MOV R35, R3 ;  /* 0x0000000300237202 */ /* 0x001fe20000000f00 */
[----:B------:R-:W-:Y:S02]  /*de30*/  IMAD R3, R184, 0x40, R18 ;  /* 0x00000040b8037824 */ /* 0x000fe400078e0212 */
[----:B------:R-:W-:-:S04]  /*de40*/  IMAD.WIDE R4, R188, 0x2, R34 ;  /* 0x00000002bc047825 */ /* 0x000fc800078e0222 */
[----:B------:R-:W-:Y:S01]  /*de50*/  IMAD.WIDE R34, R3, 0x2, R34 ;  /* 0x0000000203227825 */ /* 0x000fe200078e0222 */
        /* <DEDUP_REMOVED lines=12> */
[----:B------:R-:W-:Y:S02]  /*df20*/  IADD3 R25, P5, R4, 0x40, RZ ;  /* 0x0000004004197810 */ /* 0x000fe40007fbe0ff */
[----:B------:R-:W-:Y:S01]  /*df30*/  LOP3.LUT R4, R3, R4, RZ, 0x3c, !PT ;  /* 0x0000000403047212 */ /* 0x000fe200078e3cff */
[--C-:B------:R-:W-:Y:S01]  /*df40*/  IMAD.X R11, RZ, RZ, R5.reuse, P4 ;  /* 0x000000ffff0b7224 */ /* 0x100fe200020e0605 */
[----:B------:R-:W-:Y:S01]  /*df50*/  LOP3.LUT R14, R29, 0x380, RZ, 0xc0, !PT ;  /* 0x000003801d0e7812 */ /* 0x000fe200078ec0ff */
[----:B------:R-:W-:Y:S01]  /*df60*/  IMAD.X R9, RZ, RZ, R5, P5 ;  /* 0x000000ffff097224 */ /* 0x000fe200028e0605 */
[----:B------:R-:W-:-:S02]  /*df70*/  LOP3.LUT R12, R27, 0x380, RZ, 0xc0, !PT ;  /* 0x000003801b0c7812 */ /* 0x000fc400078ec0ff */
[----:B------:R-:W-:Y:S02]  /*df80*/  LOP3.LUT R3, R10, 0x380, RZ, 0xc0, !PT ;  /* 0x000003800a037812 */ /* 0x000fe400078ec0ff */
[----:B------:R-:W-:Y:S02]  /*df90*/  LOP3.LUT R2, R21, 0x380, RZ, 0xc0, !PT ;  /* 0x0000038015027812 */ /* 0x000fe400078ec0ff */
[----:B------:R-:W-:Y:S02]  /*dfa0*/  IADD3 R33, P6, R34, 0x1000, RZ ;  /* 0x0000100022217810 */ /* 0x000fe40007fde0ff */
[----:B------:R-:W-:Y:S02]  /*dfb0*/  SHF.R.U64 R14, R14, 0x3, RZ ;  /* 0x000000030e0e7819 */ /* 0x000fe400000012ff */
[----:B------:R-:W-:Y:S02]  /*dfc0*/  SHF.R.U64 R12, R12, 0x3, RZ ;  /* 0x000000030c0c7819 */ /* 0x000fe400000012ff */
[----:B------:R-:W-:-:S02]  /*dfd0*/  SHF.R.U64 R3, R3, 0x3, RZ ;  /* 0x0000000303037819 */ /* 0x000fc400000012ff */
[----:B------:R-:W-:Y:S02]  /*dfe0*/  SHF.R.U64 R2, R2, 0x3, RZ ;  /* 0x0000000302027819 */ /* 0x000fe400000012ff */
[----:B------:R-:W-:Y:S02]  /*dff0*/  LOP3.LUT R32, R33, 0x380, RZ, 0xc0, !PT ;  /* 0x0000038021207812 */ /* 0x000fe400078ec0ff */
[----:B------:R-:W-:Y:S02]  /*e000*/  LOP3.LUT R40, R14, R29, RZ, 0x3c, !PT ;  /* 0x0000001d0e287212 */ /* 0x000fe400078e3cff */
[----:B------:R-:W-:Y:S02]  /*e010*/  LOP3.LUT R38, R12, R27, RZ, 0x3c, !PT ;  /* 0x0000001b0c267212 */ /* 0x000fe400078e3cff */
[----:B------:R-:W-:Y:S02]  /*e020*/  LOP3.LUT R14, R3, R10, RZ, 0x3c, !PT ;  /* 0x0000000a030e7212 */ /* 0x000fe400078e3cff */
[----:B------:R-:W-:-:S02]  /*e030*/  LOP3.LUT R12, R2, R21, RZ, 0x3c, !PT ;  /* 0x00000015020c7212 */ /* 0x000fc400078e3cff */
[----:B------:R-:W-:Y:S02]  /*e040*/  LOP3.LUT R3, R8, 0x380, RZ, 0xc0, !PT ;  /* 0x0000038008037812 */ /* 0x000fe400078ec0ff */
[----:B------:R-:W-:Y:S02]  /*e050*/  SHF.R.U64 R32, R32, 0x3, RZ ;  /* 0x0000000320207819 */ /* 0x000fe400000012ff */
[----:B------:R-:W-:Y:S02]  /*e060*/  LOP3.LUT R2, R25, 0x380, RZ, 0xc0, !PT ;  /* 0x0000038019027812 */ /* 0x000fe400078ec0ff */
[----:B-1----:R-:W-:Y:S02]  /*e070*/  ISETP.NE.AND P1, PT, R44, 0x1, PT ;  /* 0x000000012c00780c */ /* 0x002fe40003f25270 */
[----:B------:R-:W-:Y:S02]  /*e080*/  SHF.R.U64 R3, R3, 0x3, RZ ;  /* 0x0000000303037819 */ /* 0x000fe400000012ff */
[----:B------:R-:W-:Y:S01]  /*e090*/  LOP3.LUT R32, R32, R33, RZ, 0x3c, !PT ;  /* 0x0000002120207212 */ /* 0x000fe200078e3cff */
[----:B------:R-:W-:Y:S01]  /*e0a0*/  IMAD.X R33, RZ, RZ, R35, P6 ;  /* 0x000000ffff217224 */ /* 0x000fe200030e0623 */
[----:B------:R-:W-:-:S02]  /*e0b0*/  SHF.R.U64 R2, R2, 0x3, RZ ;  /* 0x0000000302027819 */ /* 0x000fc400000012ff */
[----:B------:R-:W-:Y:S02]  /*e0c0*/  IADD3 R45, P6, R34, 0x7000, RZ ;  /* 0x00007000222d7810 */ /* 0x000fe40007fde0ff */
[----:B------:R-:W-:Y:S02]  /*e0d0*/  LOP3.LUT R10, R3, R8, RZ, 0x3c, !PT ;  /* 0x00000008030a7212 */ /* 0x000fe400078e3cff */
[----:B------:R-:W-:Y:S01]  /*e0e0*/  LOP3.LUT R8, R2, R25, RZ, 0x3c, !PT ;  /* 0x0000001902087212 */ /* 0x000fe200078e3cff */
[----:B------:R-:W0:Y:S01]  /*e0f0*/  @P1 LDC R47, c[0x0][0xbec] ;  /* 0x0002fb00ff2f1b82 */ /* 0x000e220000000800 */
[----:B------:R-:W-:Y:S02]  /*e100*/  LOP3.LUT R2, R45, 0x380, RZ, 0xc0, !PT ;  /* 0x000003802d027812 */ /* 0x000fe400078ec0ff */
[----:B------:R-:W-:Y:S02]  /*e110*/  LOP3.LUT R42, R43, 0x380, RZ, 0xc0, !PT ;  /* 0x000003802b2a7812 */ /* 0x000fe400078ec0ff */
[----:B------:R-:W-:-:S02]  /*e120*/  SHF.R.U64 R2, R2, 0x3, RZ ;  /* 0x0000000302027819 */ /* 0x000fc400000012ff */
[----:B------:R-:W-:Y:S02]  /*e130*/  SHF.R.U64 R42, R42, 0x3, RZ ;  /* 0x000000032a2a7819 */ /* 0x000fe400000012ff */
[----:B------:R-:W-:Y:S02]  /*e140*/  LOP3.LUT R2, R2, R45, RZ, 0x3c, !PT ;  /* 0x0000002d02027212 */ /* 0x000fe400078e3cff */
[----:B------:R-:W-:Y:S02]  /*e150*/  MOV R45, R4 ;  /* 0x00000004002d7202 */ /* 0x000fe40000000f00 */
[----:B------:R-:W-:Y:S02]  /*e160*/  F2FP.F16.F32.PACK_AB R4, R46, R7 ;  /* 0x000000072e04723e */ /* 0x000fe400000000ff */
[----:B------:R-:W1:Y:S01]  /*e170*/  @P1 LDC R46, c[0x0][0xbf0] ;  /* 0x0002fc00ff2e1b82 */ /* 0x000e620000000800 */
[----:B------:R-:W-:Y:S01]  /*e180*/  LOP3.LUT R42, R42, R43, RZ, 0x3c, !PT ;  /* 0x0000002b2a2a7212 */ /* 0x000fe200078e3cff */
[----:B------:R-:W-:Y:S01]  /*e190*/  IMAD.X R43, RZ, RZ, R5, P0 ;  /* 0x000000ffff2b7224 */ /* 0x000fe200000e0605 */
[----:B------:R-:W-:-:S02]  /*e1a0*/  F2FP.F16.F32.PACK_AB R5, R91, R90 ;  /* 0x0000005a5b05723e */ /* 0x000fc400000000ff */
[----:B------:R-:W-:-:S03]  /*e1b0*/  F2FP.F16.F32.PACK_AB R7, R95, R94 ;  /* 0x0000005e5f07723e */ /* 0x000fc600000000ff */
[----:B------:R-:W-:Y:S01]  /*e1c0*/  BAR.SYNC.DEFER_BLOCKING 0x1, 0x100 ;  /* 0x0044000000007b1d */ /* 0x000fe20000010000 */
[----:B------:R-:W-:Y:S01]  /*e1d0*/  MOV R65, R40 ;  /* 0x0000002800417202 */ /* 0x000fe20000000f00 */
[----:B------:R-:W-:Y:S01]  /*e1e0*/  VIADD R40, R17, UR37 ;  /* 0x0000002511287c36 */ /* 0x000fe20008000000 */
[----:B------:R-:W-:Y:S02]  /*e1f0*/  IADD3 R21, P0, R34, 0x6000, RZ ;  /* 0x0000600022157810 */ /* 0x000fe40007f1e0ff */
[----:B------:R-:W-:Y:S02]  /*e200*/  MOV R58, R10 ;  /* 0x0000000a003a7202 */ /* 0x000fe40000000f00 */
[----:B------:R-:W-:Y:S02]  /*e210*/  LOP3.LUT R20, R21, 0x380, RZ, 0xc0, !PT ;  /* 0x0000038015147812 */ /* 0x000fe400078ec0ff */
[----:B------:R-:W-:Y:S02]  /*e220*/  MOV R57, R14 ;  /* 0x0000000e00397202 */ /* 0x000fe40000000f00 */
[----:B------:R-:W-:-:S02]  /*e230*/  SHF.R.U64 R20, R20, 0x3, RZ ;  /* 0x0000000314147819 */ /* 0x000fc400000012ff */
[----:B------:R-:W-:Y:S02]  /*e240*/  MOV R15, R12 ;  /* 0x0000000c000f7202 */ /* 0x000fe40000000f00 */
[----:B------:R-:W-:Y:S01]  /*e250*/  LOP3.LUT R20, R20, R21, RZ, 0x3c, !PT ;  /* 0x0000001514147212 */ /* 0x000fe200078e3cff */
[----:B------:R-:W-:Y:S01]  /*e260*/  IMAD.X R21, RZ, RZ, R35, P0 ;  /* 0x000000ffff157224 */ /* 0x000fe200000e0623 */
[C---:B------:R-:W-:Y:S02]  /*e270*/  IADD3 R27, P3, R34.reuse, 0x4000, RZ ;  /* 0x00004000221b7810 */ /* 0x040fe40007f7e0ff */
[----:B------:R-:W-:Y:S02]  /*e280*/  IADD3 R25, P2, R34, 0x5000, RZ ;  /* 0x0000500022197810 */ /* 0x000fe40007f5e0ff */
[----:B------:R-:W-:Y:S02]  /*e290*/  LOP3.LUT R26, R27, 0x380, RZ, 0xc0, !PT ;  /* 0x000003801b1a7812 */ /* 0x000fe400078ec0ff */
[----:B------:R-:W-:Y:S01]  /*e2a0*/  LOP3.LUT R24, R25, 0x380, RZ, 0xc0, !PT ;  /* 0x0000038019187812 */ /* 0x000fe200078ec0ff */
[----:B------:R0:W-:Y:S01]  /*e2b0*/  STSM.16.M88.4 [R45], R4 ;  /* 0x000000042d007844 */ /* 0x0001e20000000200 */
[----:B------:R-:W-:-:S02]  /*e2c0*/  SHF.R.U64 R26, R26, 0x3, RZ ;  /* 0x000000031a1a7819 */ /* 0x000fc400000012ff */
[----:B------:R-:W-:Y:S01]  /*e2d0*/  MOV R56, R38 ;  /* 0x0000002600387202 */ /* 0x000fe20000000f00 */
[----:B------:R-:W-:Y:S01]  /*e2e0*/  VIADD R38, R187, UR37 ;  /* 0x00000025bb267c36 */ /* 0x000fe20008000000 */
[----:B------:R-:W-:Y:S02]  /*e2f0*/  SHF.R.U64 R24, R24, 0x3, RZ ;  /* 0x0000000318187819 */ /* 0x000fe400000012ff */
[----:B------:R-:W-:Y:S01]  /*e300*/  LOP3.LUT R26, R26, R27, RZ, 0x3c, !PT ;  /* 0x0000001b1a1a7212 */ /* 0x000fe200078e3cff */
[----:B------:R-:W-:Y:S01]  /*e310*/  IMAD.X R27, RZ, RZ, R35, P3 ;  /* 0x000000ffff1b7224 */ /* 0x000fe200018e0623 */
[----:B------:R-:W-:Y:S02]  /*e320*/  MOV R14, R8 ;  /* 0x00000008000e7202 */ /* 0x000fe40000000f00 */
[----:B------:R-:W-:Y:S02]  /*e330*/  F2FP.F16.F32.PACK_AB R8, R105, R104 ;  /* 0x000000686908723e */ /* 0x000fe400000000ff */
[----:B------:R-:W-:-:S02]  /*e340*/  F2FP.F16.F32.PACK_AB R9, R107, R106 ;  /* 0x0000006a6b09723e */ /* 0x000fc400000000ff */
[----:B------:R-:W-:Y:S01]  /*e350*/  LOP3.LUT R24, R24, R25, RZ, 0x3c, !PT ;  /* 0x0000001918187212 */ /* 0x000fe200078e3cff */
[----:B0-----:R-:W-:Y:S01]  /*e360*/  @P1 IMAD.HI.U32 R5, R40, R47, RZ ;  /* 0x0000002f28051227 */ /* 0x001fe200078e00ff */
[----:B------:R-:W-:Y:S02]  /*e370*/  MOV R64, R42 ;  /* 0x0000002a00407202 */ /* 0x000fe40000000f00 */
[----:B------:R-:W-:Y:S01]  /*e380*/  IADD3 R29, P4, R34, 0x3000, RZ ;  /* 0x00003000221d7810 */ /* 0x000fe20007f9e0ff */
[----:B------:R-:W-:Y:S01]  /*e390*/  IMAD.MOV.U32 R4, RZ, RZ, R40 ;  /* 0x000000ffff047224 */ /* 0x000fe200078e0028 */
[----:B-1----:R-:W-:Y:S01]  /*e3a0*/  @P1 SHF.R.U32.HI R4, RZ, R46, R5 ;  /* 0x0000002eff041219 */ /* 0x002fe20000011605 */
[----:B------:R-:W-:Y:S01]  /*e3b0*/  IMAD.U32 R6, RZ, RZ, UR8 ;  /* 0x00000008ff067e24 */ /* 0x000fe2000f8e00ff */
[----:B------:R-:W-:Y:S01]  /*e3c0*/  LOP3.LUT R28, R29, 0x380, RZ, 0xc0, !PT ;  /* 0x000003801d1c7812 */ /* 0x000fe200078ec0ff */
[----:B------:R-:W-:Y:S01]  /*e3d0*/  IMAD R45, R44, UR5, RZ ;  /* 0x000000052c2d7c24 */ /* 0x000fe2000f8e02ff */
[--C-:B------:R-:W-:Y:S01]  /*e3e0*/  SHF.R.S32.HI R5, RZ, 0x1f, R4.reuse ;  /* 0x0000001fff057819 */ /* 0x100fe20000011404 */
[----:B------:R-:W-:Y:S01]  /*e3f0*/  IMAD.MOV R7, RZ, RZ, -R4 ;  /* 0x000000ffff077224 */ /* 0x000fe200078e0a04 */
[----:B------:R-:W-:Y:S01]  /*e400*/  IADD3 R12, P0, R4, UR6, RZ ;  /* 0x00000006040c7c10 */ /* 0x000fe2000ff1e0ff */
[----:B------:R-:W-:Y:S01]  /*e410*/  IMAD.X R25, RZ, RZ, R35, P2 ;  /* 0x000000ffff197224 */ /* 0x000fe200010e0623 */
[----:B------:R-:W-:Y:S01]  /*e420*/  F2FP.F16.F32.PACK_AB R4, R97, R96 ;  /* 0x000000606104723e */ /* 0x000fe200000000ff */
[----:B------:R-:W-:Y:S01]  /*e430*/  IMAD R11, R44, R7, R40 ;  /* 0x000000072c0b7224 */ /* 0x000fe200078e0228 */
[----:B------:R-:W-:Y:S01]  /*e440*/  IADD3.X R13, R5, UR7, R6, P0, !PT ;  /* 0x00000007050d7c10 */ /* 0x000fe200087fe406 */
[----:B------:R-:W-:Y:S01]  /*e450*/  ULDC.64 UR6, c[0x0][0xb88] ;  /* 0x0002e20000067ab9 */ /* 0x000fe20000000a00 */
[----:B------:R-:W-:Y:S01]  /*e460*/  F2FP.F16.F32.PACK_AB R5, R99, R98 ;  /* 0x000000626305723e */ /* 0x000fe200000000ff */
[----:B------:R-:W-:Y:S01]  /*e470*/  ULDC.64 UR8, c[0x0][0xae8] ;  /* 0x0002ba0000087ab9 */ /* 0x000fe20000000a00 */
[----:B------:R-:W-:Y:S01]  /*e480*/  SHF.R.S32.HI R10, RZ, 0x1f, R11 ;  /* 0x0000001fff0a7819 */ /* 0x000fe2000001140b */
[----:B------:R-:W-:Y:S01]  /*e490*/  IMAD.WIDE.U32 R12, R11, UR6, R12 ;  /* 0x000000060b0c7c25 */ /* 0x000fe2000f8e000c */
[----:B------:R-:W-:-:S02]  /*e4a0*/  F2FP.F16.F32.PACK_AB R6, R101, R100 ;  /* 0x000000646506723e */ /* 0x000fc400000000ff */
[----:B------:R-:W-:Y:S01]  /*e4b0*/  F2FP.F16.F32.PACK_AB R7, R103, R102 ;  /* 0x000000666707723e */ /* 0x000fe200000000ff */
[----:B------:R-:W-:Y:S01]  /*e4c0*/  IMAD R10, R10, UR6, RZ ;  /* 0x000000060a0a7c24 */ /* 0x000fe2000f8e02ff */
[----:B------:R-:W-:Y:S02]  /*e4d0*/  LOP3.LUT P0, RZ, R185, 0x3, RZ, 0xc0, !PT ;  /* 0x00000003b9ff7812 */ /* 0x000fe4000780c0ff */
[----:B------:R-:W-:Y:S01]  /*e4e0*/  SHF.R.U64 R28, R28, 0x3, RZ ;  /* 0x000000031c1c7819 */ /* 0x000fe200000012ff */
[----:B------:R-:W-:Y:S01]  /*e4f0*/  IMAD R39, R11, UR7, R10 ;  /* 0x000000070b277c24 */ /* 0x000fe2000f8e020a */
[----:B------:R0:W-:Y:S01]  /*e500*/  STSM.16.M88.4 [R15], R4 ;  /* 0x000000040f007844 */ /* 0x0001e20000000200 */
[----:B------:R-:W-:Y:S01]  /*e510*/  ULDC.64 UR6, c[0x0][0xb50] ;  /* 0x0002d40000067ab9 */ /* 0x000fe20000000a00 */
[----:B------:R-:W-:Y:S02]  /*e520*/  F2FP.F16.F32.PACK_AB R10, R109, R108 ;  /* 0x0000006c6d0a723e */ /* 0x000fe400000000ff */
[----:B------:R-:W-:-:S02]  /*e530*/  F2FP.F16.F32.PACK_AB R11, R111, R110 ;  /* 0x0000006e6f0b723e */ /* 0x000fc400000000ff */
[----:B------:R-:W-:Y:S02]  /*e540*/  LEA R40, P3, R12, UR6, 0x2 ;  /* 0x000000060c287c11 */ /* 0x000fe4000f8610ff */
[----:B------:R-:W-:Y:S01]  /*e550*/  ISETP.GE.OR P2, PT, R38, R45, P0 ;  /* 0x0000002d2600720c */ /* 0x000fe20000746670 */
[----:B------:R1:W-:Y:S01]  /*e560*/  STSM.16.M88.4 [R14], R8 ;  /* 0x000000080e007844 */ /* 0x0003e20000000200 */
[----:B------:R-:W-:Y:S01]  /*e570*/  LOP3.LUT R28, R28, R29, RZ, 0x3c, !PT ;  /* 0x0000001d1c1c7212 */ /* 0x000fe200078e3cff */
[----:B------:R-:W-:Y:S01]  /*e580*/  IMAD.X R29, RZ, RZ, R35, P4 ;  /* 0x000000ffff1d7224 */ /* 0x000fe200020e0623 */
[C---:B------:R-:W-:Y:S01]  /*e590*/  LOP3.LUT R3, R34.reuse, 0x380, RZ, 0xc0, !PT ;  /* 0x0000038022037812 */ /* 0x040fe200078ec0ff */
[----:B------:R-:W-:Y:S01]  /*e5a0*/  SHFL.IDX PT, R46, R40, 0x1, 0x1c1f ;  /* 0x003c1f00282e7f89 */ /* 0x000fe200000e0000 */
[----:B------:R-:W-:Y:S01]  /*e5b0*/  IADD3 R31, P5, R34, 0x2000, RZ ;  /* 0x00002000221f7810 */ /* 0x000fe20007fbe0ff */
[----:B0-----:R-:W-:Y:S01]  /*e5c0*/  VIADD R4, R38, 0x8 ;  /* 0x0000000826047836 */ /* 0x001fe20000000000 */
[----:B------:R-:W-:Y:S01]  /*e5d0*/  F2FP.F16.F32.PACK_AB R6, R117, R116 ;  /* 0x000000747506723e */ /* 0x000fe200000000ff */
[----:B------:R-:W-:Y:S01]  /*e5e0*/  IMAD.IADD R5, R13, 0x1, R39 ;  /* 0x000000010d057824 */ /* 0x000fe200078e0227 */
[----:B------:R-:W-:Y:S01]  /*e5f0*/  F2FP.F16.F32.PACK_AB R7, R119, R118 ;  /* 0x000000767707723e */ /* 0x000fe200000000ff */
[----:B------:R-:W-:Y:S01]  /*e600*/  SHFL.IDX PT, R38, R40, RZ, 0x1c1f ;  /* 0x001c1fff28267589 */ /* 0x000fe200000e0000 */
[----:B------:R-:W-:-:S02]  /*e610*/  ISETP.GE.OR P0, PT, R4, R45, P0 ;  /* 0x0000002d0400720c */ /* 0x000fc40000706670 */
[----:B------:R-:W-:Y:S02]  /*e620*/  LEA.HI.X R41, R12, UR7, R5, 0x2, P3 ;  /* 0x000000070c297c11 */ /* 0x000fe400098f1405 */
[----:B------:R-:W-:Y:S02]  /*e630*/  F2FP.F16.F32.PACK_AB R4, R113, R112 ;  /* 0x000000707104723e */ /* 0x000fe400000000ff */
[----:B------:R-:W-:Y:S01]  /*e640*/  F2FP.F16.F32.PACK_AB R5, R115, R114 ;  /* 0x000000727305723e */ /* 0x000fe200000000ff */
[----:B------:R-:W0:Y:S01]  /*e650*/  SHFL.IDX PT, R39, R41, RZ, 0x1c1f ;  /* 0x001c1fff29277589 */ /* 0x000e2200000e0000 */
[----:B------:R-:W-:Y:S02]  /*e660*/  F2FP.F16.F32.PACK_AB R12, R121, R120 ;  /* 0x00000078790c723e */ /* 0x000fe400000000ff */
[----:B------:R-:W-:Y:S01]  /*e670*/  F2FP.F16.F32.PACK_AB R13, R123, R122 ;  /* 0x0000007a7b0d723e */ /* 0x000fe200000000ff */
[----:B------:R-:W-:Y:S01]  /*e680*/  STSM.16.M88.4 [R58], R4 ;  /* 0x000000043a007844 */ /* 0x000fe20000000200 */
[----:B-1----:R-:W-:-:S02]  /*e690*/  F2FP.F16.F32.PACK_AB R14, R125, R124 ;  /* 0x0000007c7d0e723e */ /* 0x002fc400000000ff */
[----:B------:R-:W-:Y:S01]  /*e6a0*/  F2FP.F16.F32.PACK_AB R15, R127, R126 ;  /* 0x0000007e7f0f723e */ /* 0x000fe200000000ff */
[----:B------:R-:W1:Y:S01]  /*e6b0*/  SHFL.IDX PT, R47, R41, 0x1, 0x1c1f ;  /* 0x003c1f00292f7f89 */ /* 0x000e6200000e0000 */
[----:B------:R-:W-:Y:S02]  /*e6c0*/  F2FP.F16.F32.PACK_AB R8, R129, R128 ;  /* 0x000000808108723e */ /* 0x000fe400000000ff */
[----:B------:R-:W-:Y:S01]  /*e6d0*/  F2FP.F16.F32.PACK_AB R9, R131, R130 ;  /* 0x000000828309723e */ /* 0x000fe200000000ff */
[----:B------:R-:W-:Y:S01]  /*e6e0*/  STSM.16.M88.4 [R57], R12 ;  /* 0x0000000c39007844 */ /* 0x000fe20000000200 */
[----:B------:R-:W-:Y:S02]  /*e6f0*/  F2FP.F16.F32.PACK_AB R10, R133, R132 ;  /* 0x00000084850a723e */ /* 0x000fe400000000ff */
[----:B------:R-:W-:Y:S02]  /*e700*/  F2FP.F16.F32.PACK_AB R11, R135, R134 ;  /* 0x00000086870b723e */ /* 0x000fe400000000ff */
[----:B------:R-:W-:Y:S01]  /*e710*/  SHF.R.U64 R3, R3, 0x3, RZ ;  /* 0x0000000303037819 */ /* 0x000fe200000012ff */
[----:B------:R-:W-:Y:S01]  /*e720*/  UIMAD UR5, UR12, UR8, URZ ;  /* 0x000000080c0572a4 */ /* 0x000fe2000f8e023f */
[----:B------:R-:W-:Y:S01]  /*e730*/  LOP3.LUT R30, R31, 0x380, RZ, 0xc0, !PT ;  /* 0x000003801f1e7812 */ /* 0x000fe200078ec0ff */
[----:B------:R-:W-:Y:S01]  /*e740*/  STSM.16.M88.4 [R56], R8 ;  /* 0x0000000838007844 */ /* 0x000fe20000000200 */
[----:B------:R-:W-:Y:S01]  /*e750*/  LOP3.LUT R34, R3, R34, RZ, 0x3c, !PT ;  /* 0x0000002203227212 */ /* 0x000fe200078e3cff */
[----:B------:R-:W-:Y:S01]  /*e760*/  IMAD.X R3, RZ, RZ, R35, P6 ;  /* 0x000000ffff037224 */ /* 0x000fe200030e0623 */
[----:B------:R-:W-:Y:S01]  /*e770*/  UIMAD.WIDE.U32 UR6, UR38, UR8, URZ ;  /* 0x00000008260672a5 */ /* 0x000fe2000f8e003f */
[----:B------:R2:W-:Y:S01]  /*e780*/  STSM.16.M88.4 [R65], R136 ;  /* 0x0000008841007844 */ /* 0x0005e20000000200 */
[----:B------:R-:W-:Y:S01]  /*e790*/  UIMAD UR5, UR38, UR9, UR5 ;  /* 0x00000009260572a4 */ /* 0x000fe2000f8e0205 */
[----:B------:R-:W-:-:S02]  /*e7a0*/  SHF.R.U64 R30, R30, 0x3, RZ ;  /* 0x000000031e1e7819 */ /* 0x000fc400000012ff */
[----:B------:R-:W-:Y:S01]  /*e7b0*/  STSM.16.M88.4 [R64], R144 ;  /* 0x0000009040007844 */ /* 0x000fe20000000200 */
[----:B--2---:R-:W2:Y:S08]  /*e7c0*/  @P1 LDC R65, c[0x0][0xbec] ;  /* 0x0002fb00ff411b82 */ /* 0x004eb00000000800 */
[----:B------:R-:W-:Y:S01]  /*e7d0*/  BAR.SYNC.DEFER_BLOCKING 0x1, 0x100 ;  /* 0x0044000000007b1d */ /* 0x000fe20000010000 */
[----:B------:R-:W-:Y:S01]  /*e7e0*/  UIMAD UR8, UR13, UR10, URZ ;  /* 0x0000000a0d0872a4 */ /* 0x000fe2000f8e023f */
[----:B------:R-:W-:Y:S01]  /*e7f0*/  LOP3.LUT R30, R30, R31, RZ, 0x3c, !PT ;  /* 0x0000001f1e1e7212 */ /* 0x000fe200078e3cff */
[----:B------:R-:W-:Y:S01]  /*e800*/  UIADD3 UR7, UR7, UR5, URZ ;  /* 0x0000000507077290 */ /* 0x000fe2000fffe03f */
[----:B------:R-:W-:-:S02]  /*e810*/  IMAD.X R31, RZ, RZ, R35, P5 ;  /* 0x000000ffff1f7224 */ /* 0x000fc400028e0623 */
[----:B0-----:R0:W-:Y:S04]  /*e820*/  @!P2 ST.E desc[UR52][R38.64], R37 ;  /* 0x000000252600a985 */ /* 0x0011e8000c101934 */
[----:B-1----:R1:W-:Y:S04]  /*e830*/  @!P0 ST.E desc[UR52][R46.64], R36 ;  /* 0x000000242e008985 */ /* 0x0023e8000c101934 */
[----:B------:R3:W5:Y:S01]  /*e840*/  LD.E.128 R4, desc[UR52][R28.64] ;  /* 0x000000341c047980 */ /* 0x000762000c101d00 */
[----:B0-----:R-:W0:Y:S03]  /*e850*/  @P1 LDC R37, c[0x0][0xbf0] ;  /* 0x0002fc00ff251b82 */ /* 0x001e260000000800 */
[----:B------:R2:W5:Y:S01]  /*e860*/  LD.E.128 R8, desc[UR52][R2.64] ;  /* 0x0000003402087980 */ /* 0x000562000c101d00 */
[----:B------:R-:W-:-:S03]  /*e870*/  UIMAD UR5, UR44, UR11, UR8 ;  /* 0x0000000b2c0572a4 */ /* 0x000fc6000f8e0208 */
[----:B------:R4:W5:Y:S01]  /*e880*/  LD.E.128 R12, desc[UR52][R20.64] ;  /* 0x00000034140c7980 */ /* 0x000962000c101d00 */
[----:B---3--:R-:W-:Y:S01]  /*e890*/  IMAD R28, R22, 0x20, R184 ;  /* 0x00000020161c7824 */ /* 0x008fe200078e02b8 */
[----:B------:R-:W-:Y:S02]  /*e8a0*/  UIMAD.WIDE.U32 UR6, UR44, UR10, UR6 ;  /* 0x0000000a2c0672a5 */ /* 0x000fe4000f8e0006 */
[----:B------:R3:W5:Y:S01]  /*e8b0*/  LD.E.128 R56, desc[UR52][R24.64] ;  /* 0x0000003418387980 */ /* 0x000762000c101d00 */
[----:B------:R-:W-:Y:S01]  /*e8c0*/  VIADD R28, R28, UR37 ;  /* 0x000000251c1c7c36 */ /* 0x000fe20008000000 */
[----:B------:R-:W-:Y:S02]  /*e8d0*/  ULDC.64 UR8, c[0x0][0xae0] ;  /* 0x0002b80000087ab9 */ /* 0x000fe40000000a00 */
[----:B------:R-:W5:Y:S01]  /*e8e0*/  LD.E.128 R52, desc[UR52][R34.64] ;  /* 0x0000003422347980 */ /* 0x000f62000c101d00 */
[----:B--2---:R-:W-:-:S03]  /*e8f0*/  @P1 IMAD.HI.U32 R2, R28, R65, RZ ;  /* 0x000000411c021227 */ /* 0x004fc600078e00ff */
[----:B------:R-:W5:Y:S01]  /*e900*/  LD.E.128 R48, desc[UR52][R32.64] ;  /* 0x0000003420307980 */ /* 0x000f62000c101d00 */
[----:B----4-:R-:W-:Y:S01]  /*e910*/  IMAD.MOV.U32 R21, RZ, RZ, R28 ;  /* 0x000000ffff157224 */ /* 0x010fe200078e001c */
[----:B------:R-:W-:Y:S02]  /*e920*/  UIADD3 UR5, UR7, UR5, URZ ;  /* 0x0000000507057290 */ /* 0x000fe4000fffe03f */
[----:B------:R-:W5:Y:S01]  /*e930*/  LD.E.128 R40, desc[UR52][R30.64] ;  /* 0x000000341e287980 */ /* 0x000f62000c101d00 */
[----:B0-----:R-:W-:-:S03]  /*e940*/  @P1 SHF.R.U32.HI R21, RZ, R37, R2 ;  /* 0x00000025ff151219 */ /* 0x001fc60000011602 */
[----:B------:R0:W5:Y:S01]  /*e950*/  LD.E.128 R60, desc[UR52][R26.64] ;  /* 0x000000341a3c7980 */ /* 0x000162000c101d00 */
[--C-:B------:R-:W-:Y:S01]  /*e960*/  SHF.R.S32.HI R20, RZ, 0x1f, R21.reuse ;  /* 0x0000001fff147819 */ /* 0x100fe20000011415 */
[----:B---3--:R-:W-:Y:S01]  /*e970*/  IMAD.MOV R25, RZ, RZ, -R21 ;  /* 0x000000ffff197224 */ /* 0x008fe200078e0a15 */
[----:B------:R-:W-:Y:S01]  /*e980*/  @!PT LDS RZ, [RZ] ;  /* 0x00000000fffff984 */ /* 0x000fe20000000800 */
[----:B------:R-:W-:Y:S01]  /*e990*/  @!PT LDS RZ, [RZ] ;  /* 0x00000000fffff984 */ /* 0x000fe20000000800 */
[----:B------:R-:W-:Y:S01]  /*e9a0*/  @!PT LDS RZ, [RZ] ;  /* 0x00000000fffff984 */ /* 0x000fe20000000800 */
[----:B------:R-:W-:Y:S01]  /*e9b0*/  @!PT LDS RZ, [RZ] ;  /* 0x00000000fffff984 */ /* 0x000fe20000000800 */
[----:B------:R2:W-:Y:S06]  /*e9c0*/  MEMBAR.ALL.CTA ;  /* 0x0000000000007992 */ /* 0x0005ec0000008000 */
[----:B--2---:R-:W2:Y:S01]  /*e9d0*/  FENCE.VIEW.ASYNC.S ;  /* 0x00000000000073c6 */ /* 0x004ea20000000000 */
[----:B------:R-:W-:-:S02]  /*e9e0*/  IMAD.U32 R3, RZ, RZ, UR7 ;  /* 0x00000007ff037e24 */ /* 0x000fc4000f8e00ff */
[----:B------:R-:W-:Y:S02]  /*e9f0*/  IMAD R20, R20, UR8, RZ ;  /* 0x0000000814147c24 */ /* 0x000fe4000f8e02ff */
[----:B------:R-:W-:Y:S02]  /*ea00*/  IMAD R25, R44, R25, R28 ;  /* 0x000000192c197224 */ /* 0x000fe400078e021c */
[----:B------:R-:W-:Y:S01]  /*ea10*/  IMAD.U32 R2, RZ, RZ, UR6 ;  /* 0x00000006ff027e24 */ /* 0x000fe2000f8e00ff */
[----:B------:R-:W-:Y:S01]  /*ea20*/  ULDC.64 UR6, c[0x0][0xad8] ;  /* 0x0002b60000067ab9 */ /* 0x000fe20000000a00 */
[----:B------:R-:W-:Y:S02]  /*ea30*/  IMAD.U32 R3, RZ, RZ, UR5 ;  /* 0x00000005ff037e24 */ /* 0x000fe4000f8e00ff */
[C---:B0-----:R-:W-:Y:S01]  /*ea40*/  IMAD R27, R21.reuse, UR9, R20 ;  /* 0x00000009151b7c24 */ /* 0x041fe2000f8e0214 */
[----:B------:R-:W-:Y:S01]  /*ea50*/  SHF.R.S32.HI R20, RZ, 0x1f, R25 ;  /* 0x0000001fff147819 */ /* 0x000fe20000011419 */
[----:B------:R-:W-:-:S04]  /*ea60*/  IMAD.WIDE.U32 R2, R21, UR8, R2 ;  /* 0x0000000815027c25 */ /* 0x000fc8000f8e0002 */
[----:B------:R-:W-:Y:S02]  /*ea70*/  IMAD.IADD R3, R3, 0x1, R27 ;  /* 0x0000000103037824 */ /* 0x000fe400078e021b */
[----:B------:R-:W-:Y:S02]  /*ea80*/  IMAD R24, R20, UR6, RZ ;  /* 0x0000000614187c24 */ /* 0x000fe4000f8e02ff */
[----:B------:R-:W-:Y:S02]  /*ea90*/  VIADD R26, R184, UR37 ;  /* 0x00000025b81a7c36 */ /* 0x000fe40008000000 */
[C---:B------:R-:W-:Y:S02]  /*eaa0*/  IMAD R21, R25.reuse, UR7, R24 ;  /* 0x0000000719157c24 */ /* 0x040fe4000f8e0218 */
[----:B------:R-:W-:Y:S01]  /*eab0*/  IMAD.WIDE.U32 R2, R25, UR6, R2 ;  /* 0x0000000619027c25 */ /* 0x000fe2000f8e0002 */
[----:B------:R-:W-:Y:S01]  /*eac0*/  ISETP.GE.AND P2, PT, R26, R45, PT ;  /* 0x0000002d1a00720c */ /* 0x000fe20003f46270 */
[----:B------:R-:W-:-:S02]  /*ead0*/  ULDC.64 UR6, c[0x0][0xa80] ;  /* 0x0002a00000067ab9 */ /* 0x000fc40000000a00 */
[----:B------:R-:W-:Y:S02]  /*eae0*/  VIADD R20, R26, 0x20 ;  /* 0x000000201a147836 */ /* 0x000fe40000000000 */
[----:B------:R-:W-:Y:S01]  /*eaf0*/  VIADD R0, R0, 0x28820 ;  /* 0x0002882000007836 */ /* 0x000fe20000000000 */
[----:B------:R-:W-:Y:S01]  /*eb00*/  LEA R24, P3, R2, UR6, 0x1 ;  /* 0x0000000602187c11 */ /* 0x000fe2000f8608ff */
[----:B------:R-:W-:Y:S01]  /*eb10*/  IMAD.IADD R3, R3, 0x1, R21 ;  /* 0x0000000103037824 */ /* 0x000fe200078e0215 */
[-C--:B------:R-:W-:Y:S01]  /*eb20*/  ISETP.GE.AND P0, PT, R20, R45.reuse, PT ;  /* 0x0000002d1400720c */ /* 0x080fe20003f06270 */
[----:B------:R-:W-:Y:S01]  /*eb30*/  VIADD R20, R26, 0x40 ;  /* 0x000000401a147836 */ /* 0x000fe20000000000 */
[----:B------:R-:W-:Y:S02]  /*eb40*/  PRMT R0, RZ, 0x654, R0 ;  /* 0x00000654ff007816 */ /* 0x000fe40000000000 */
[----:B------:R-:W-:Y:S01]  /*eb50*/  LEA.HI.X R25, R2, UR7, R3, 0x1, P3 ;  /* 0x0000000702197c11 */ /* 0x000fe200098f0c03 */
[----:B------:R-:W-:Y:S01]  /*eb60*/  BSSY B1, `(.L_x_7644) ;  /* 0x000000f000017945 */ /* 0x000fe20003800000 */
[----:B------:R-:W-:Y:S01]  /*eb70*/  ISETP.GE.AND P1, PT, R20, R45, PT ;  /* 0x0000002d1400720c */ /* 0x000fe20003f26270 */
[----:B--2---:R0:W-:Y:S01]  /*eb80*/  SYNCS.ARRIVE.TRANS64.RED.A1T0 RZ, [R0+URZ], RZ ;  /* 0x000000ff00ff79a7 */ /* 0x0041e2000810043f */
[----:B------:R1:W2:Y:S04]  /*eb90*/  SHFL.IDX PT, R20, R24, RZ, 0x181f ;  /* 0x00181fff18147589 */ /* 0x0002a800000e0000 */
[----:B0-----:R1:W0:Y:S01]  /*eba0*/  SHFL.IDX PT, R0, R25, RZ, 0x181f ;  /* 0x00181fff19007589 */ /* 0x00122200000e0000 */
[----:B------:R-:W-:Y:S06]  /*ebb0*/  @P2 BRA `(.L_x_7645) ;  /* 0x0000000000242947 */ /* 0x000fec0003800000 */
[----:B------:R-:W-:Y:S02]  /*ebc0*/  ULDC UR5, c[0x0][0xac8] ;  /* 0x0002b20000057ab9 */ /* 0x000fe40000000800 */
[----:B------:R-:W-:Y:S02]  /*ebd0*/  ISETP.GE.AND P2, PT, R18, UR5, PT ;  /* 0x0000000512007c0c */ /* 0x000fe4000bf46270 */
[----:B------:R-:W-:-:S11]  /*ebe0*/  ISETP.GE.AND P3, PT, R19, UR5, PT ;  /* 0x0000000513007c0c */ /* 0x000fd6000bf66270 */
[CC--:B--2---:R-:W-:Y:S02]  /*ebf0*/  @!P2 LEA R2, P4, R18.reuse, R20.reuse, 0x1 ;  /* 0x000000141202a211 */ /* 0x0c4fe400078808ff */
[C---:B------:R-:W-:Y:S02]  /*ec00*/  @!P3 LEA R20, P5, R19.reuse, R20, 0x1 ;  /* 0x000000141314b211 */ /* 0x040fe400078a08ff */
[-C--:B0-----:R-:W-:Y:S02]  /*ec10*/  @!P2 LEA.HI.X R3, R18, R0.reuse, R190, 0x1, P4 ;  /* 0x000000001203a211 */ /* 0x081fe400020f0cbe */
[----:B------:R-:W-:-:S03]  /*ec20*/  @!P3 LEA.HI.X R21, R19, R0, R189, 0x1, P5 ;  /* 0x000000001315b211 */ /* 0x000fc600028f0cbd */
[----:B-----5:R3:W-:Y:S04]  /*ec30*/  @!P2 ST.E.128 desc[UR52][R2.64], R52 ;  /* 0x000000340200a985 */ /* 0x0207e8000c101d34 */
[----:B------:R3:W-:Y:S02]  /*ec40*/  @!P3 ST.E.128 desc[UR52][R20.64], R60 ;  /* 0x0000003c1400b985 */ /* 0x0007e4000c101d34 */
.L_x_7645:
[----:B------:R-:W-:Y:S05]  /*ec50*/  BSYNC B1 ;  /* 0x0000000000017941 */ /* 0x000fea0003800000 */
.L_x_7644:
[----:B0-----:R0:W4:Y:S01]  /*ec60*/  SHFL.IDX PT, R0, R25, 0x1, 0x181f ;  /* 0x00381f0019007f89 */ /* 0x00112200000e0000 */
[----:B------:R-:W-:Y:S03]  /*ec70*/  BSSY B1, `(.L_x_7646) ;  /* 0x000000c000017945 */ /* 0x000fe60003800000 */
[----:B--23--:R0:W2:Y:S01]  /*ec80*/  SHFL.IDX PT, R20, R24, 0x1, 0x181f ;  /* 0x00381f0018147f89 */ /* 0x00c0a200000e0000 */
[----:B------:R-:W-:Y:S05]  /*ec90*/  @P0 BRA `(.L_x_7647) ;  /* 0x0000000000240947 */ /* 0x000fea0003800000 */
[----:B------:R-:W-:Y:S02]  /*eca0*/  ULDC UR5, c[0x0][0xac8] ;  /* 0x0002b20000057ab9 */ /* 0x000fe40000000800 */
[----:B------:R-:W-:Y:S02]  /*ecb0*/  ISETP.GE.AND P3, PT, R18, UR5, PT ;  /* 0x0000000512007c0c */ /* 0x000fe4000bf66270 */
[----:B------:R-:W-:-:S11]  /*ecc0*/  ISETP.GE.AND P4, PT, R19, UR5, PT ;  /* 0x0000000513007c0c */ /* 0x000fd6000bf86270 */
[CC--:B--2---:R-:W-:Y:S02]  /*ecd0*/  @!P3 LEA R2, P0, R18.reuse, R20.reuse, 0x1 ;  /* 0x000000141202b211 */ /* 0x0c4fe400078008ff */
[C---:B------:R-:W-:Y:S02]  /*ece0*/  @!P4 LEA R20, P2, R19.reuse, R20, 0x1 ;  /* 0x000000141314c211 */ /* 0x040fe400078408ff */
[-C--:B----4-:R-:W-:Y:S02]  /*ecf0*/  @!P3 LEA.HI.X R3, R18, R0.reuse, R190, 0x1, P0 ;  /* 0x000000001203b211 */ /* 0x090fe400000f0cbe */
[----:B------:R-:W-:-:S03]  /*ed00*/  @!P4 LEA.HI.X R21, R19, R0, R189, 0x1, P2 ;  /* 0x000000001315c211 */ /* 0x000fc600010f0cbd */
[----:B-----5:R3:W-:Y:S04]  /*ed10*/  @!P3 ST.E.128 desc[UR52][R2.64], R48 ;  /* 0x000000300200b985 */ /* 0x0207e8000c101d34 */
[----:B------:R3:W-:Y:S02]  /*ed20*/  @!P4 ST.E.128 desc[UR52][R20.64], R56 ;  /* 0x000000381400c985 */ /* 0x0007e4000c101d34 */
.L_x_7647:
[----:B------:R-:W-:Y:S05]  /*ed30*/  BSYNC B1 ;  /* 0x0000000000017941 */ /* 0x000fea0003800000 */
.L_x_7646:
[----:B----4-:R4:W0:Y:S01]  /*ed40*/  SHFL.IDX PT, R0, R25, 0x2, 0x181f ;  /* 0x00581f0019007f89 */ /* 0x01082200000e0000 */
        /* <DEDUP_REMOVED lines=12> */
.L_x_7649:
[----:B------:R-:W-:Y:S05]  /*ee10*/  BSYNC B1 ;  /* 0x0000000000017941 */ /* 0x000fea0003800000 */
.L_x_7648:
[----:B0-----:R-:W-:Y:S01]  /*ee20*/  VIADD R0, R26, 0x60 ;  /* 0x000000601a007836 */ /* 0x001fe20000000000 */
[----:B-1--4-:R-:W0:Y:S04]  /*ee30*/  SHFL.IDX PT, R25, R25, 0x3, 0x181f ;  /* 0x00781f0019197f89 */ /* 0x012e2800000e0000 */
[----:B------:R-:W-:Y:S01]  /*ee40*/  ISETP.GE.AND P0, PT, R0, R45, PT ;  /* 0x0000002d0000720c */ /* 0x000fe20003f06270 */
[----:B------:R-:W1:-:S12]  /*ee50*/  SHFL.IDX PT, R24, R24, 0x3, 0x181f ;  /* 0x00781f0018187f89 */ /* 0x000e5800000e0000 */
[----:B------:R-:W-:Y:S05]  /*ee60*/  @P0 BRA `(.L_x_7650) ;  /* 0x0000000800800947 */ /* 0x000fea0003800000 */
[----:B------:R-:W-:Y:S02]  /*ee70*/  ULDC UR5, c[0x0][0xac8] ;  /* 0x0002b20000057ab9 */ /* 0x000fe40000000800 */
[----:B------:R-:W-:-:S13]  /*ee80*/  ISETP.GE.AND P1, PT, R18, UR5, PT ;  /* 0x0000000512007c0c */ /* 0x000fda000bf26270 */
[----:B-1-3--:R-:W-:-:S04]  /*ee90*/  @!P1 LEA R2, P0, R18, R24, 0x1 ;  /* 0x0000001812029211 */ /* 0x00afc800078008ff */
[----:B0-----:R-:W-:Y:S02]  /*eea0*/  @!P1 LEA.HI.X R3, R18, R25, R190, 0x1, P0 ;  /* 0x0000001912039211 */ /* 0x001fe400000f0cbe */
[----:B------:R-:W-:-:S03]  /*eeb0*/  ISETP.GE.AND P0, PT, R19, UR5, PT ;  /* 0x0000000513007c0c */ /* 0x000fc6000bf06270 */
[----:B-----5:R4:W-:Y:S10]  /*eec0*/  @!P1 ST.E.128 desc[UR52][R2.64], R4 ;  /* 0x0000000402009985 */ /* 0x0209f4000c101d34 */
[----:B------:R-:W-:Y:S05]  /*eed0*/  @P0 BRA `(.L_x_7650) ;  /* 0x0000000800640947 */ /* 0x000fea0003800000 */
[----:B----4-:R-:W-:-:S04]  /*eee0*/  LEA R2, P0, R19, R24, 0x1 ;  /* 0x0000001813027211 */ /* 0x010fc800078008ff */
[----:B------:R-:W-:-:S05]  /*eef0*/  LEA.HI.X R3, R19, R25, R189, 0x1, P0 ;  /* 0x0000001913037211 */ /* 0x000fca00000f0cbd */
[----:B------:R0:W-:Y:S01]  /*ef00*/  ST.E.128 desc[UR52][R2.64], R8 ;  /* 0x0000000802007985 */ /* 0x0001e2000c101d34 */
[----:B------:R-:W-:Y:S05]  /*ef10*/  BRA `(.L_x_7650) ;  /* 0x0000000800547947 */ /* 0x000fea0003800000 */
.L_x_7643:
[----:B------:R-:W0:Y:S01]  /*ef20*/  LDC R8, c[0x0][0xbe8] ;  /* 0x0002fa00ff087b82 */ /* 0x000e220000000800 */
[----:B------:R-:W-:Y:S01]  /*ef30*/  ISETP.GE.AND P0, PT, R191, 0x80, PT ;  /* 0x00000080bf00780c */ /* 0x000fe20003f06270 */
[----:B------:R-:W-:Y:S01]  /*ef40*/  USHF.R.S32.HI UR8, URZ, 0x1f, UR38 ;  /* 0x0000001f3f087899 */ /* 0x000fe20008011426 */
[----:B------:R-:W-:Y:S01]  /*ef50*/  BSSY B1, `(.L_x_7651) ;  /* 0x000002f000017945 */ /* 0x000fe20003800000 */
[----:B------:R-:W-:Y:S01]  /*ef60*/  USHF.R.S32.HI UR9, URZ, 0x1f, UR44 ;  /* 0x0000001f3f097899 */ /* 0x000fe2000801142c */
[----:B------:R-:W-:Y:S01]  /*ef70*/  IMAD R6, R22, 0x20, R184 ;  /* 0x0000002016067824 */ /* 0x000fe200078e02b8 */
        /* <DEDUP_REMOVED lines=14> */
[----:B------:R-:W-:Y:S01]  /*f060*/  IMAD.MOV.U32 R2, RZ, RZ, R4 ;  /* 0x000000ffff027224 */ /* 0x000fe200078e0004 */
[----:B------:R-:W-:Y:S02]  /*f070*/  UIMAD UR5, UR8, UR10, URZ ;  /* 0x0000000a080572a4 */ /* 0x000fe4000f8e023f */
[----:B------:R-:W-:Y:S02]  /*f080*/  UIMAD.WIDE.U32 UR6, UR38, UR10, URZ ;  /* 0x0000000a260672a5 */ /* 0x000fe4000f8e003f */
[----:B------:R-:W-:-:S03]  /*f090*/  UIMAD UR5, UR38, UR11, UR5 ;  /* 0x0000000b260572a4 */ /* 0x000fc6000f8e0205 */
[----:B------:R-:W-:Y:S01]  /*f0a0*/  ULDC.64 UR10, c[0x0][0xb98] ;  /* 0x0002e600000a7ab9 */ /* 0x000fe20000000a00 */
[----:B------:R-:W-:Y:S02]  /*f0b0*/  UIADD3 UR7, UR7, UR5, URZ ;  /* 0x0000000507077290 */ /* 0x000fe4000fffe03f */
[----:B------:R-:W2:Y:S01]  /*f0c0*/  @P0 LDC R5, c[0x0][0xbec] ;  /* 0x0002fb00ff050b82 */ /* 0x000ea20000000800 */
[----:B------:R-:W-:Y:S02]  /*f0d0*/  UIMAD UR5, UR9, UR10, URZ ;  /* 0x0000000a090572a4 */ /* 0x000fe4000f8e023f */
[----:B------:R-:W-:Y:S02]  /*f0e0*/  UIMAD.WIDE.U32 UR6, UR44, UR10, UR6 ;  /* 0x0000000a2c0672a5 */ /* 0x000fe4000f8e0006 */
[----:B------:R-:W-:-:S03]  /*f0f0*/  UIMAD UR5, UR44, UR11, UR5 ;  /* 0x0000000b2c0572a4 */ /* 0x000fc6000f8e0205 */
[----:B------:R-:W3:Y:S01]  /*f100*/  @P0 LDC R7, c[0x0][0xbf0] ;  /* 0x0002fc00ff070b82 */ /* 0x000ee20000000800 */
        /* <DEDUP_REMOVED lines=19> */
.L_x_7652:
[----:B------:R-:W-:Y:S05]  /*f240*/  BSYNC B1 ;  /* 0x0000000000017941 */ /* 0x000fea0003800000 */
.L_x_7651:
[----:B------:R-:W-:Y:S01]  /*f250*/  ULDC.64 UR10, c[0x0][0xae8] ;  /* 0x0002ba00000a7ab9 */ /* 0x000fe20000000a00 */
[----:B------:R-:W-:Y:S01]  /*f260*/  VIADD R6, R6, UR37 ;  /* 0x0000002506067c36 */ /* 0x000fe20008000000 */
[----:B------:R-:W-:Y:S01]  /*f270*/  UIMAD UR5, UR8, UR10, URZ ;  /* 0x0000000a080572a4 */ /* 0x000fe2000f8e023f */
[----:B------:R-:W-:Y:S01]  /*f280*/  BSSY B1, `(.L_x_7653) ;  /* 0x0000034000017945 */ /* 0x000fe20003800000 */
[----:B------:R-:W-:Y:S01]  /*f290*/  UIMAD.WIDE.U32 UR6, UR38, UR10, URZ ;  /* 0x0000000a260672a5 */ /* 0x000fe2000f8e003f */
[----:B0-----:R-:W-:Y:S01]  /*f2a0*/  @P1 IMAD.HI.U32 R0, R6, R9, RZ ;  /* 0x0000000906001227 */ /* 0x001fe200078e00ff */
[----:B------:R-:W-:-:S03]  /*f2b0*/  UIMAD UR5, UR38, UR11, UR5 ;  /* 0x0000000b260572a4 */ /* 0x000fc6000f8e0205 */
[----:B------:R-:W-:Y:S01]  /*f2c0*/  ULDC.64 UR10, c[0x0][0xaf0] ;  /* 0x0002bc00000a7ab9 */ /* 0x000fe20000000a00 */
[----:B------:R-:W-:Y:S01]  /*f2d0*/  UIADD3 UR7, UR7, UR5, URZ ;  /* 0x0000000507077290 */ /* 0x000fe2000fffe03f */
[----:B--2---:R-:W-:Y:S01]  /*f2e0*/  IMAD.MOV.U32 R5, RZ, RZ, R6 ;  /* 0x000000ffff057224 */ /* 0x004fe200078e0006 */
[----:B------:R-:W-:Y:S01]  /*f2f0*/  UIMAD UR5, UR9, UR10, URZ ;  /* 0x0000000a090572a4 */ /* 0x000fe2000f8e023f */
[----:B-1----:R-:W-:Y:S01]  /*f300*/  @P1 SHF.R.U32.HI R5, RZ, R11, R0 ;  /* 0x0000000bff051219 */ /* 0x002fe20000011600 */
[----:B------:R-:W-:Y:S02]  /*f310*/  UIMAD.WIDE.U32 UR6, UR44, UR10, UR6 ;  /* 0x0000000a2c0672a5 */ /* 0x000fe4000f8e0006 */
[----:B------:R-:W-:Y:S01]  /*f320*/  UIMAD UR5, UR44, UR11, UR5 ;  /* 0x0000000b2c0572a4 */ /* 0x000fe2000f8e0205 */
[--C-:B------:R-:W-:Y:S01]  /*f330*/  SHF.R.S32.HI R0, RZ, 0x1f, R5.reuse ;  /* 0x0000001fff007819 */ /* 0x100fe20000011405 */
[----:B------:R-:W-:Y:S01]  /*f340*/  IMAD.MOV R7, RZ, RZ, -R5 ;  /* 0x000000ffff077224 */ /* 0x000fe200078e0a05 */
[----:B------:R-:W-:Y:S01]  /*f350*/  ULDC.64 UR8, c[0x0][0xae0] ;  /* 0x0002b80000087ab9 */ /* 0x000fe20000000a00 */
[----:B------:R-:W-:-:S02]  /*f360*/  UIADD3 UR5, UR7, UR5, URZ ;  /* 0x0000000507057290 */ /* 0x000fc4000fffe03f */
[----:B------:R-:W-:Y:S02]  /*f370*/  IMAD.U32 R3, RZ, RZ, UR7 ;  /* 0x00000007ff037e24 */ /* 0x000fe4000f8e00ff */
[----:B------:R-:W-:Y:S02]  /*f380*/  IMAD R0, R0, UR8, RZ ;  /* 0x0000000800007c24 */ /* 0x000fe4000f8e02ff */
[----:B------:R-:W-:Y:S02]  /*f390*/  IMAD R7, R8, R7, R6 ;  /* 0x0000000708077224 */ /* 0x000fe400078e0206 */
        /* <DEDUP_REMOVED lines=27> */
[----:B------:R-:W-:-:S11]  /*f550*/  ISETP.GE.AND P5, PT, R19, UR5, PT ;  /* 0x0000000513007c0c */ /* 0x000fd6000bfa6270 */
[CC--:B-1----:R-:W-:Y:S02]  /*f560*/  @!P4 LEA R10, P2, R18.reuse, R2.reuse, 0x1 ;  /* 0x00000002120ac211 */ /* 0x0c2fe400078408ff */
[C---:B------:R-:W-:Y:S02]  /*f570*/  @!P5 LEA R2, P3, R19.reuse, R2, 0x1 ;  /* 0x000000021302d211 */ /* 0x040fe400078608ff */
[-C--:B--2---:R-:W-:Y:S02]  /*f580*/  @!P4 LEA.HI.X R11, R18, R0.reuse, R190, 0x1, P2 ;  /* 0x00000000120bc211 */ /* 0x084fe400010f0cbe */
[----:B------:R-:W-:-:S03]  /*f590*/  @!P5 LEA.HI.X R3, R19, R0, R189, 0x1, P3 ;  /* 0x000000001303d211 */ /* 0x000fc600018f0cbd */
[----:B------:R3:W-:Y:S04]  /*f5a0*/  @!P4 ST.E.128 desc[UR52][R10.64], RZ ;  /* 0x000000ff0a00c985 */ /* 0x0007e8000c101d34 */
[----:B------:R3:W-:Y:S02]  /*f5b0*/  @!P5 ST.E.128 desc[UR52][R2.64], RZ ;  /* 0x000000ff0200d985 */ /* 0x0007e4000c101d34 */
.L_x_7654:
[----:B------:R-:W-:Y:S05]  /*f5c0*/  BSYNC B1 ;  /* 0x0000000000017941 */ /* 0x000fea0003800000 */
.L_x_7653:
[----:B--2---:R2:W4:Y:S01]  /*f5d0*/  SHFL.IDX PT, R0, R5, 0x1, 0x181f ;  /* 0x00381f0005007f89 */ /* 0x00452200000e0000 */
[----:B------:R-:W-:Y:S03]  /*f5e0*/  BSSY B1, `(.L_x_7655) ;  /* 0x000000c000017945 */ /* 0x000fe60003800000 */
[----:B-1-3--:R2:W1:Y:S01]  /*f5f0*/  SHFL.IDX PT, R2, R4, 0x1, 0x181f ;  /* 0x00381f0004027f89 */ /* 0x00a46200000e0000 */
[----:B------:R-:W-:Y:S05]  /*f600*/  @P1 BRA `(.L_x_7656) ;  /* 0x0000000000241947 */ /* 0x000fea0003800000 */
[----:B------:R-:W-:Y:S02]  /*f610*/  ULDC UR5, c[0x0][0xac8] ;  /* 0x0002b20000057ab9 */ /* 0x000fe40000000800 */
[----:B------:R-:W-:Y:S02]  /*f620*/  ISETP.GE.AND P3, PT, R18, UR5, PT ;  /* 0x0000000512007c0c */ /* 0x000fe4000bf66270 */
[----:B------:R-:W-:-:S11]  /*f630*/  ISETP.GE.AND P4, PT, R19, UR5, PT ;  /* 0x0000000513007c0c */ /* 0x000fd6000bf86270 */
[CC--:B-1----:R-:W-:Y:S02]  /*f640*/  @!P3 LEA R10, P1, R18.reuse, R2.reuse, 0x1 ;  /* 0x00000002120ab211 */ /* 0x0c2fe400078208ff */
[C---:B------:R-:W-:Y:S02]  /*f650*/  @!P4 LEA R2, P2, R19.reuse, R2, 0x1 ;  /* 0x000000021302c211 */ /* 0x040fe400078408ff */
[-C--:B----4-:R-:W-:Y:S02]  /*f660*/  @!P3 LEA.HI.X R11, R18, R0.reuse, R190, 0x1, P1 ;  /* 0x00000000120bb211 */ /* 0x090fe400008f0cbe */
[----:B------:R-:W-:-:S03]  /*f670*/  @!P4 LEA.HI.X R3, R19, R0, R189, 0x1, P2 ;  /* 0x000000001303c211 */ /* 0x000fc600010f0cbd */
[----:B------:R3:W-:Y:S04]  /*f680*/  @!P3 ST.E.128 desc[UR52][R10.64], RZ ;  /* 0x000000ff0a00b985 */ /* 0x0007e8000c101d34 */
[----:B------:R3:W-:Y:S02]  /*f690*/  @!P4 ST.E.128 desc[UR52][R2.64], RZ ;  /* 0x000000ff0200c985 */ /* 0x0007e4000c101d34 */
.L_x_7656:
[----:B------:R-:W-:Y:S05]  /*f6a0*/  BSYNC B1 ;  /* 0x0000000000017941 */ /* 0x000fea0003800000 */
.L_x_7655:
[----:B----4-:R4:W0:Y:S01]  /*f6b0*/  SHFL.IDX PT, R0, R5, 0x2, 0x181f ;  /* 0x00581f0005007f89 */ /* 0x01082200000e0000 */
        /* <DEDUP_REMOVED lines=8> */
[-C--:B0-----:R-:W-:Y:S02]  /*f740*/  @!P2 LEA.HI.X R11, R18, R0.reuse, R190, 0x1, P0 ;  /* 0x00000000120ba211 */ /* 0x081fe400000f0cbe */
[----:B------:R-:W-:-:S03]  /*f750*/  @!P3 LEA.HI.X R3, R19, R0, R189, 0x1, P1 ;  /* 0x000000001303b211 */ /* 0x000fc600008f0cbd */
[----:B------:R3:W-:Y:S04]  /*f760*/  @!P2 ST.E.128 desc[UR52][R10.64], RZ ;  /* 0x000000ff0a00a985 */ /* 0x0007e8000c101d34 */
[----:B------:R3:W-:Y:S02]  /*f770*/  @!P3 ST.E.128 desc[UR52][R2.64], RZ ;  /* 0x000000ff0200b985 */ /* 0x0007e4000c101d34 */
.L_x_7658:
[----:B------:R-:W-:Y:S05]  /*f780*/  BSYNC B1 ;  /* 0x0000000000017941 */ /* 0x000fea0003800000 */
.L_x_7657:
[----:B---3--:R-:W-:Y:S01]  /*f790*/  VIADD R3, R6, 0x60 ;  /* 0x0000006006037836 */ /* 0x008fe20000000000 */
[----:B0-----:R0:W3:Y:S04]  /*f7a0*/  SHFL.IDX PT, R0, R5, 0x3, 0x181f ;  /* 0x00781f0005007f89 */ /* 0x0010e800000e0000 */
[----:B------:R-:W-:Y:S01]  /*f7b0*/  ISETP.GE.AND P0, PT, R3, R9, PT ;  /* 0x000000090300720c */ /* 0x000fe20003f06270 */
[----:B-1----:R0:W1:-:S12]  /*f7c0*/  SHFL.IDX PT, R2, R4, 0x3, 0x181f ;  /* 0x00781f0004027f89 */ /* 0x00205800000e0000 */
[----:B0-----:R-:W-:Y:S05]  /*f7d0*/  @P0 BRA `(.L_x_7650) ;  /* 0x0000000000240947 */ /* 0x001fea0003800000 */
[----:B------:R-:W-:Y:S02]  /*f7e0*/  ULDC UR5, c[0x0][0xac8] ;  /* 0x0002b20000057ab9 */ /* 0x000fe40000000800 */
[----:B------:R-:W-:Y:S02]  /*f7f0*/  ISETP.GE.AND P2, PT, R18, UR5, PT ;  /* 0x0000000512007c0c */ /* 0x000fe4000bf46270 */
[----:B------:R-:W-:-:S11]  /*f800*/  ISETP.GE.AND P3, PT, R19, UR5, PT ;  /* 0x0000000513007c0c */ /* 0x000fd6000bf66270 */
[CC--:B-12-4-:R-:W-:Y:S02]  /*f810*/  @!P2 LEA R4, P0, R18.reuse, R2.reuse, 0x1 ;  /* 0x000000021204a211 */ /* 0x0d6fe400078008ff */
[C---:B------:R-:W-:Y:S02]  /*f820*/  @!P3 LEA R2, P1, R19.reuse, R2, 0x1 ;  /* 0x000000021302b211 */ /* 0x040fe400078208ff */
[-C--:B---3--:R-:W-:Y:S02]  /*f830*/  @!P2 LEA.HI.X R5, R18, R0.reuse, R190, 0x1, P0 ;  /* 0x000000001205a211 */ /* 0x088fe400000f0cbe */
[----:B------:R-:W-:-:S03]  /*f840*/  @!P3 LEA.HI.X R3, R19, R0, R189, 0x1, P1 ;  /* 0x000000001303b211 */ /* 0x000fc600008f0cbd */
[----:B------:R0:W-:Y:S04]  /*f850*/  @!P2 ST.E.128 desc[UR52][R4.64], RZ ;  /* 0x000000ff0400a985 */ /* 0x0001e8000c101d34 */
[----:B------:R0:W-:Y:S02]  /*f860*/  @!P3 ST.E.128 desc[UR52][R2.64], RZ ;  /* 0x000000ff0200b985 */ /* 0x0001e4000c101d34 */
.L_x_7650:
[----:B------:R-:W-:Y:S05]  /*f870*/  BSYNC B0 ;  /* 0x0000000000007941 */ /* 0x000fea0003800000 */
.L_x_7642:
[----:B------:R-:W-:Y:S02]  /*f880*/  ULDC UR5, c[0x0][0xc38] ;  /* 0x00030e0000057ab9 */ /* 0x000fe40000000800 */
[----:B------:R-:W-:-:S06]  /*f890*/  UISETP.GE.AND UP0, UPT, UR4, UR5, UPT ;  /* 0x000000050400728c */ /* 0x000fcc000bf06270 */
[----:B------:R-:W-:-:S13]  /*f8a0*/  PLOP3.LUT P0, PT, PT, PT, UP0, 0x80, 0x0 ;  /* 0x000000000000781c */ /* 0x000fda0003f0f008 */
[----:B------:R-:W-:Y:S05]  /*f8b0*/  @!P0 BRA `(.L_x_7659) ;  /* 0xffffff1400008947 */ /* 0x000fea000383ffff */
[----:B------:R-:W-:Y:S05]  /*f8c0*/  EXIT ;  /* 0x000000000000794d */ /* 0x000fea0003800000 */
.L_x_7553:
[----:B------:R-:W-:-:S08]  /*f8d0*/  NOP ;  /* 0x0000000000007918 */ /* 0x000fd00000000000 */
[----:B------:R-:W0:-:S00]  /*f8e0*/  USETMAXREG.DEALLOC.CTAPOOL 0x28 ;  /* 0x00000028000079c8 */ /* 0x000e0000080e0500 */
[----:B0-----:R-:W-:-:S06]  /*f8f0*/  LOP3.LUT R0, R0, 0x3, RZ, 0xc0, !PT ;  /* 0x0000000300007812 */ /* 0x001fcc00078ec0ff */
[----:B------:R-:W0:Y:S01]  /*f900*/  S2UR UR10, SR_CTAID.X ;  /* 0x00000000000a79c3 */ /* 0x000e220000002500 */
[----:B------:R-:W-:Y:S01]  /*f910*/  LOP3.LUT R19, R19, 0xfffffeff, RZ, 0xc0, !PT ;  /* 0xfffffeff13137812 */ /* 0x000fe200078ec0ff */
[----:B------:R-:W-:Y:S01]  /*f920*/  IMAD.MOV.U32 R23, RZ, RZ, RZ ;  /* 0x000000ffff177224 */ /* 0x000fe200078e00ff */
[----:B------:R1:W2:Y:S01]  /*f930*/  SHFL.IDX PT, R2, R0, RZ, 0x1f ;  /* 0x00001fff00027589 */ /* 0x0002a200000e0000 */
[----:B------:R-:W-:Y:S02]  /*f940*/  IMAD.MOV.U32 R26, RZ, RZ, 0x1 ;  /* 0x00000001ff1a7424 */ /* 0x000fe400078e00ff */
[----:B------:R-:W-:Y:S02]  /*f950*/  IMAD.MOV.U32 R36, RZ, RZ, RZ ;  /* 0x000000ffff247224 */ /* 0x000fe400078e00ff */
[----:B-1----:R-:W0:Y:S01]  /*f960*/  LDC R0, c[0x0][0xc38] ;  /* 0x00030e00ff007b82 */ /* 0x002e220000000800 */
[----:B--2---:R-:W-:-:S13]  /*f970*/  ISETP.NE.AND P0, PT, R2, RZ, PT ;  /* 0x000000ff0200720c */ /* 0x004fda0003f05270 */
[----:B------:R-:W-:Y:S01]  /*f980*/  @P0 LOP3.LUT R19, R19, 0x100, RZ, 0xfc, !PT ;  /* 0x0000010013130812 */ /* 0x000fe200078efcff */
[----:B------:R-:W-:Y:S06]  /*f990*/  @P0 BAR.ARV 0x4, 0x180 ;  /* 0x0106000000000b1d */ /* 0x000fec0000002000 */
[----:B0-----:R-:W-:-:S13]  /*f9a0*/  ISETP.LE.AND P0, PT, R0, UR10, PT ;  /* 0x0000000a00007c0c */ /* 0x001fda000bf03270 */
[----:B------:R-:W-:Y:S05]  /*f9b0*/  @P0 BRA `(.L_x_7660) ;  /* 0x0000004000640947 */ /* 0x000fea0003800000 */
[----:B------:R-:W0:Y:S01]  /*f9c0*/  S2R R5, SR_TID.X ;  /* 0x0000000000057919 */ /* 0x000e220000002100 */
[----:B------:R-:W-:Y:S01]  /*f9d0*/  ULDC.64 UR6, c[0x0][0x2f0] ;  /* 0x0000bc0000067ab9 */ /* 0x000fe20000000a00 */
[----:B------:R-:W-:Y:S01]  /*f9e0*/  ULDC UR9, c[0x0][0x2b8] ;  /* 0x0000ae0000097ab9 */ /* 0x000fe20000000800 */
[----:B------:R-:W-:Y:S01]  /*f9f0*/  LOP3.LUT R19, R19, 0xfffffffe, RZ, 0xc0, !PT ;  /* 0xfffffffe13137812 */ /* 0x000fe200078ec0ff */
[----:B------:R-:W1:Y:S01]  /*fa00*/  S2UR UR8, SR_CgaCtaId ;  /* 0x00000000000879c3 */ /* 0x000e620000008800 */
[----:B------:R-:W-:Y:S01]  /*fa10*/  ULDC.64 UR4, c[0x0][0x418] ;  /* 0x0001060000047ab9 */ /* 0x000fe20000000a00 */
[----:B------:R-:W-:Y:S01]  /*fa20*/  ULDC UR39, c[0x0][0x288] ;  /* 0x0000a20000277ab9 */ /* 0x000fe20000000800 */
[----:B------:R-:W-:Y:S01]  /*fa30*/  UISETP.NE.U32.AND UP0, UPT, UR4, URZ, UPT ;  /* 0x0000003f0400728c */ /* 0x000fe2000bf05070 */
[----:B------:R-:W-:Y:S01]  /*fa40*/  IMAD.U32 R34, RZ, RZ, UR10 ;  /* 0x0000000aff227e24 */ /* 0x000fe2000f8e00ff */
[----:B------:R-:W-:Y:S01]  /*fa50*/  ULDC UR38, c[0x0][0x448] ;  /* 0x0001120000267ab9 */ /* 0x000fe20000000800 */
[----:B------:R-:W-:Y:S01]  /*fa60*/  ULDC UR4, c[0x0][0x424] ;  /* 0x0001090000047ab9 */ /* 0x000fe20000000800 */
[----:B------:R-:W-:Y:S01]  /*fa70*/  UISETP.NE.AND.EX UP0, UPT, UR5, URZ, UPT, UP0 ;  /* 0x0000003f0500728c */ /* 0x000fe2000bf05300 */
[----:B------:R-:W-:Y:S01]  /*fa80*/  IMAD.MOV.U32 R26, RZ, RZ, 0x1 ;  /* 0x00000001ff1a7424 */ /* 0x000fe200078e00ff */
[----:B------:R-:W-:Y:S01]  /*fa90*/  UIMAD UR38, UR38, UR39, URZ ;  /* 0x00000027262672a4 */ /* 0x000fe2000f8e023f */
[----:B------:R-:W-:Y:S01]  /*faa0*/  IMAD.MOV.U32 R36, RZ, RZ, RZ ;  /* 0x000000ffff247224 */ /* 0x000fe200078e00ff */
[----:B------:R-:W-:Y:S01]  /*fab0*/  USEL UR4, UR4, 0x1, UP0 ;  /* 0x0000000104047887 */ /* 0x000fe20008000000 */
[----:B------:R-:W-:Y:S01]  /*fac0*/  IMAD.MOV.U32 R23, RZ, RZ, RZ ;  /* 0x000000ffff177224 */ /* 0x000fe200078e00ff */
[----:B------:R-:W-:Y:S01]  /*fad0*/  UMOV UR5, 0x400 ;  /* 0x0000040000057882 */ /* 0x000fe20000000000 */
[----:B------:R-:W-:-:S02]  /*fae0*/  ULOP3.LUT UR46, UR36, 0x2, URZ, 0xfc, !UPT ;  /* 0x00000002242e7892 */ /* 0x000fc4000f8efc3f */
[----:B------:R-:W-:Y:S01]  /*faf0*/  UIMAD UR37, UR4, UR6, URZ ;  /* 0x00000006042572a4 */ /* 0x000fe2000f8e023f */
[----:B------:R-:W-:-:S03]  /*fb00*/  ULDC UR48, c[0x0][0xc] ;  /* 0x0000030000307ab9 */ /* 0x000fc60000000800 */
[----:B------:R-:W-:Y:S02]  /*fb10*/  UIADD3 UR4, UR37, 0x7f, URZ ;  /* 0x0000007f25047890 */ /* 0x000fe4000fffe03f */
[----:B------:R-:W-:Y:S02]  /*fb20*/  UIADD3 UR47, UR37, 0x1, -UR39 ;  /* 0x00000001252f7890 */ /* 0x000fe4000fffe827 */
[----:B-1----:R-:W-:Y:S02]  /*fb30*/  ULEA UR8, UR8, UR5, 0x18 ;  /* 0x0000000508087291 */ /* 0x002fe4000f8ec03f */
[----:B------:R-:W-:Y:S01]  /*fb40*/  USHF.R.S32.HI UR5, URZ, 0x1f, UR4 ;  /* 0x0000001f3f057899 */ /* 0x000fe20008011404 */
[C---:B0-----:R-:W-:Y:S01]  /*fb50*/  IMAD.SHL.U32 R30, R5.reuse, 0x8, RZ ;  /* 0x00000008051e7824 */ /* 0x041fe200078e00ff */
[----:B------:R-:W-:Y:S02]  /*fb60*/  LOP3.LUT R4, R5, 0x7f, RZ, 0xc0, !PT ;  /* 0x0000007f05047812 */ /* 0x000fe400078ec0ff */
[----:B------:R-:W-:Y:S01]  /*fb70*/  IMAD.U32 R16, RZ, RZ, UR8 ;  /* 0x00000008ff107e24 */ /* 0x000fe2000f8e00ff */
[----:B------:R-:W-:Y:S01]  /*fb80*/  ULEA.HI UR5, UR5, UR4, URZ, 0x7 ;  /* 0x0000000405057291 */ /* 0x000fe2000f8f383f */
[C---:B------:R-:W-:Y:S01]  /*fb90*/  LOP3.LUT R0, R30.reuse, 0x1f8, RZ, 0xc0, !PT ;  /* 0x000001f81e007812 */ /* 0x040fe200078ec0ff */
[----:B------:R-:W-:Y:S01]  /*fba0*/  UIADD3 UR39, UR37, -UR39, URZ ;  /* 0x8000002725277290 */ /* 0x000fe2000fffe03f */
[----:B------:R-:W-:Y:S01]  /*fbb0*/  LOP3.LUT R35, R30, 0x38, RZ, 0xc0, !PT ;  /* 0x000000381e237812 */ /* 0x000fe200078ec0ff */
[----:B------:R-:W-:Y:S01]  /*fbc0*/  USHF.R.S32.HI UR40, URZ, 0x7, UR5 ;  /* 0x000000073f287899 */ /* 0x000fe20008011405 */
[----:B------:R-:W-:-:S02]  /*fbd0*/  LOP3.LUT R3, R0, 0x38, R5, 0x78, !PT ;  /* 0x0000003800037812 */ /* 0x000fc400078e7805 */
[----:B------:R-:W-:Y:S02]  /*fbe0*/  LOP3.LUT R0, R35, 0x40, RZ, 0xfc, !PT ;  /* 0x0000004023007812 */ /* 0x000fe400078efcff */
[----:B------:R-:W-:Y:S02]  /*fbf0*/  LOP3.LUT R30, R3, 0x200, R30, 0xf8, !PT ;  /* 0x00000200031e7812 */ /* 0x000fe400078ef81e */
[C---:B------:R-:W-:Y:S02]  /*fc00*/  ISETP.GE.AND P2, PT, R0.reuse, UR7, PT ;  /* 0x0000000700007c0c */ /* 0x040fe4000bf46270 */
[----:B------:R-:W-:Y:S01]  /*fc10*/  ISETP.GE.AND P1, PT, R0, UR9, PT ;  /* 0x0000000900007c0c */ /* 0x000fe2000bf26270 */
[----:B------:R-:W-:Y:S01]  /*fc20*/  IMAD R33, R30, 0x2, R16 ;  /* 0x000000021e217824 */ /* 0x000fe200078e0210 */
[----:B------:R-:W-:Y:S01]  /*fc30*/  ISETP.GE.AND P0, PT, R0, UR7, PT ;  /* 0x0000000700007c0c */ /* 0x000fe2000bf06270 */
[----:B------:R-:W-:Y:S01]  /*fc40*/  IMAD.SHL.U32 R0, R5, 0x10, RZ ;  /* 0x0000001005007824 */ /* 0x000fe200078e00ff */
[----:B------:R-:W-:-:S04]  /*fc50*/  SHF.R.U32.HI R37, RZ, 0x3, R4 ;  /* 0x00000003ff257819 */ /* 0x000fc80000011604 */
[----:B------:R-:W-:-:S03]  /*fc60*/  LOP3.LUT R2, R0, 0x70, RZ, 0xc0, !PT ;  /* 0x0000007000027812 */ /* 0x000fc600078ec0ff */
[----:B------:R-:W-:Y:S02]  /*fc70*/  @P2 LOP3.LUT R19, R19, 0x1, RZ, 0xfc, !PT ;  /* 0x0000000113132812 */ /* 0x000fe400078efcff */
[----:B------:R-:W-:Y:S02]  /*fc80*/  LOP3.LUT R0, R37, R2, RZ, 0xfc, !PT ;  /* 0x0000000225007212 */ /* 0x000fe400078efcff */
        /* <DEDUP_REMOVED lines=9> */
[----:B------:R-:W-:Y:S02]  /*fd20*/  @P0 LOP3.LUT R19, R19, 0x8, RZ, 0xfc, !PT ;  /* 0x0000000813130812 */ /* 0x000fe400078efcff */
[----:B------:R-:W-:Y:S02]  /*fd30*/  ISETP.GE.AND P0, PT, R35, UR9, PT ;  /* 0x0000000923007c0c */ /* 0x000fe4000bf06270 */
[----:B------:R-:W-:-:S11]  /*fd40*/  LOP3.LUT R19, R19, 0xffffff7f, RZ, 0xc0, !PT ;  /* 0xffffff7f13137812 */ /* 0x000fd600078ec0ff */
[----:B------:R-:W-:-:S07]  /*fd50*/  @P0 LOP3.LUT R19, R19, 0x80, RZ, 0xfc, !PT ;  /* 0x0000008013130812 */ /* 0x000fce00078efcff */
.L_x_7715:
        /* <DEDUP_REMOVED lines=22> */
.L_x_7661:
[----:B------:R-:W-:Y:S01]  /*fec0*/  ULDC UR8, c[0x0][0xc54] ;  /* 0x0003150000087ab9 */ /* 0x000fe20000000800 */
[----:B------:R-:W-:Y:S01]  /*fed0*/  UMOV UR6, UR7 ;  /* 0x0000000700067c82 */ /* 0x000fe20008000000 */
[----:B------:R-:W-:-:S11]  /*fee0*/  UISETP.NE.AND UP0, UPT, UR8, 0x1, UPT ;  /* 0x000000010800788c */ /* 0x000fd6000bf05270 */
[----:B------:R-:W-:Y:S02]  /*fef0*/  @UP0 ULDC.64 UR10, c[0x0][0xc58] ;  /* 0x00031600000a0ab9 */ /* 0x000fe40000000a00 */
[----:B------:R-:W-:-:S04]  /*ff00*/  UIMAD.WIDE.U32 UR4, UR7, UR10, URZ ;  /* 0x0000000a070472a5 */ /* 0x000fc8000f8e003f */
[----:B------:R-:W-:-:S04]  /*ff10*/  @UP0 USHF.R.U32.HI UR6, URZ, UR11, UR5 ;  /* 0x0000000b3f060299 */ /* 0x000fc80008011605 */
[----:B------:R-:W-:-:S12]  /*ff20*/  UIMAD UR4, UR6, UR8, URZ ;  /* 0x00000008060472a4 */ /* 0x000fd8000f8e023f */
.L_x_7662:
        /* <DEDUP_REMOVED lines=48> */
.L_x_7664:
[----:B------:R-:W-:-:S11]  /*10230*/  UISETP.NE.AND UP1, UPT, UR5, 0x1, UPT ;  /* 0x000000010500788c */ /* 0x000fd6000bf25270 */
[----:B------:R-:W-:Y:S02]  /*10240*/  @UP1 ULDC.64 UR10, c[0x0][0x9e8] ;  /* 0x00027a00000a1ab9 */ /* 0x000fe40000000a00 */
[----:B------:R-:W-:-:S04]  /*10250*/  UIMAD.WIDE.U32 UR6, UR8, UR10, URZ ;  /* 0x0000000a080672a5 */ /* 0x000fc8000f8e003f */
[----:B------:R-:W-:-:S12]  /*10260*/  @UP1 USHF.R.U32.HI UR8, URZ, UR11, UR7 ;  /* 0x0000000b3f081299 */ /* 0x000fd80008011607 */
.L_x_7665:
[----:B------:R-:W-:-:S04]  /*10270*/  UIMAD UR8, UR8, UR5, UR5 ;  /* 0x00000005080872a4 */ /* 0x000fc8000f8e0205 */
[----:B------:R-:W-:-:S04]  /*10280*/  UISETP.LT.AND UP1, UPT, UR4, UR8, UPT ;  /* 0x000000080400728c */ /* 0x000fc8000bf21270 */
[----:B------:R-:W-:-:S12]  /*10290*/  USEL UR4, UR4, UR8, UP1 ;  /* 0x0000000804047287 */ /* 0x000fd80008800000 */
.L_x_7663:
        /* <DEDUP_REMOVED lines=27> */
.L_x_7667:
[----:B------:R-:W-:-:S11]  /*10450*/  UISETP.NE.AND UP0, UPT, UR5, 0x1, UPT ;  /* 0x000000010500788c */ /* 0x000fd6000bf05270 */
[----:B------:R-:W-:Y:S02]  /*10460*/  @UP0 ULDC.64 UR10, c[0x0][0x9e8] ;  /* 0x00027a00000a0ab9 */ /* 0x000fe40000000a00 */
[----:B------:R-:W-:-:S04]  /*10470*/  UIMAD.WIDE.U32 UR6, UR4, UR10, URZ ;  /* 0x0000000a040672a5 */ /* 0x000fc8000f8e003f */
[----:B------:R-:W-:-:S12]  /*10480*/  @UP0 USHF.R.U32.HI UR4, URZ, UR11, UR7 ;  /* 0x0000000b3f040299 */ /* 0x000fd80008011607 */
.L_x_7668:
[----:B------:R-:W-:-:S04]  /*10490*/  UIMAD UR4, UR4, UR5, URZ ;  /* 0x00000005040472a4 */ /* 0x000fc8000f8e023f */
[----:B------:R-:W-:-:S04]  /*104a0*/  UISETP.LT.AND UP0, UPT, UR8, UR4, UPT ;  /* 0x000000040800728c */ /* 0x000fc8000bf01270 */
[----:B------:R-:W-:-:S12]  /*104b0*/  USEL UR8, UR8, UR4, !UP0 ;  /* 0x0000000408087287 */ /* 0x000fd8000c000000 */
.L_x_7666:
        /* <DEDUP_REMOVED lines=26> */
.L_x_7670:
        /* <DEDUP_REMOVED lines=20> */
.L_x_7673:
[----:B------:R-:W-:Y:S05]  /*107a0*/  BSYNC B6 ;  /* 0x0000000000067941 */ /* 0x000fea0003800000 */
.L_x_7672:
        /* <DEDUP_REMOVED lines=20> */
.L_x_7676:
        /* <DEDUP_REMOVED lines=15> */
.L_x_7675:
[----:B------:R-:W-:Y:S05]  /*109e0*/  BSYNC B6 ;  /* 0x0000000000067941 */ /* 0x000fea0003800000 */
.L_x_7674:
        /* <DEDUP_REMOVED lines=15> */
.L_x_7731:
[----:B------:R-:W2:Y:S01]  /*10ae0*/  S2R R0, SR_TID.X ;  /* 0x0000000000007919 */ /* 0x000ea20000002100 */
[----:B------:R-:W-:Y:S01]  /*10af0*/  UIADD3 UR4, UR44, -0x1, URZ ;  /* 0xffffffff2c047890 */ /* 0x000fe2000fffe03f */
[----:B0-----:R-:W-:Y:S02]  /*10b00*/  ISETP.NE.AND P1, PT, R10, 0x1, PT ;  /* 0x000000010a00780c */ /* 0x001fe40003f25270 */
[----:B-----5:R-:W-:Y:S02]  /*10b10*/  SHF.R.S32.HI R31, RZ, 0x1f, R29 ;  /* 0x0000001fff1f7819 */ /* 0x020fe4000001141d */
[----:B------:R-:W-:Y:S01]  /*10b20*/  LOP3.LUT R19, R19, 0xffffffdf, RZ, 0xc0, !PT ;  /* 0xffffffdf13137812 */ /* 0x000fe200078ec0ff */
[----:B------:R-:W-:-:S04]  /*10b30*/  IMAD.U32 R6, RZ, RZ, UR4 ;  /* 0x00000004ff067e24 */ /* 0x000fc8000f8e00ff */
[----:B------:R-:W-:-:S04]  /*10b40*/  IMAD.SHL.U32 R6, R6, 0x80, RZ ;  /* 0x0000008006067824 */ /* 0x000fc800078e00ff */
[----:B-1----:R-:W0:Y:S01]  /*10b50*/  @P1 LDC R3, c[0x0][0x438] ;  /* 0x00010e00ff031b82 */ /* 0x002e220000000800 */
[----:B------:R-:W-:Y:S01]  /*10b60*/  @P1 LOP3.LUT R19, R19, 0x20, RZ, 0xfc, !PT ;  /* 0x0000002013131812 */ /* 0x000fe200078efcff */
[----:B--2---:R-:W-:-:S05]  /*10b70*/  IMAD.SHL.U32 R0, R0, 0x10, RZ ;  /* 0x0000001000007824 */ /* 0x004fca00078e00ff */
[----:B------:R-:W-:-:S04]  /*10b80*/  LOP3.LUT R0, R0, 0x70, RZ, 0xc0, !PT ;  /* 0x0000007000007812 */ /* 0x000fc800078ec0ff */
[----:B------:R-:W-:Y:S02]  /*10b90*/  LOP3.LUT R5, R6, R37, R0, 0xfe, !PT ;  /* 0x0000002506057212 */ /* 0x000fe400078efe00 */
[----:B------:R-:W1:Y:S02]  /*10ba0*/  @P1 LDC R0, c[0x0][0x434] ;  /* 0x00010d00ff001b82 */ /* 0x000e640000000800 */
[C---:B------:R-:W-:Y:S01]  /*10bb0*/  ISETP.GE.AND P0, PT, R5.reuse, UR37, PT ;  /* 0x0000002505007c0c */ /* 0x040fe2000bf06270 */
[----:B------:R-:W-:-:S04]  /*10bc0*/  IMAD.IADD R7, R5, 0x1, R32 ;  /* 0x0000000105077824 */ /* 0x000fc800078e0220 */
[----:B------:R-:W-:-:S08]  /*10bd0*/  IMAD.MOV.U32 R11, RZ, RZ, R7 ;  /* 0x000000ffff0b7224 */ /* 0x000fd000078e0007 */
[----:B------:R-:W2:Y:S08]  /*10be0*/  @!P0 LDC.64 R8, c[0x0][0x428] ;  /* 0x00010a00ff088b82 */ /* 0x000eb00000000a00 */
[----:B------:R-:W3:Y:S01]  /*10bf0*/  @!P0 LDC.64 R4, c[0x0][0x418] ;  /* 0x00010600ff048b82 */ /* 0x000ee20000000a00 */
[----:B-1----:R-:W-:-:S05]  /*10c00*/  @P1 IMAD.HI.U32 R0, R7, R0, RZ ;  /* 0x0000000007001227 */ /* 0x002fca00078e00ff */
[----:B0-----:R-:W-:-:S04]  /*10c10*/  @P1 SHF.R.U32.HI R11, RZ, R3, R0 ;  /* 0x00000003ff0b1219 */ /* 0x001fc80000011600 */
        /* <DEDUP_REMOVED lines=8> */
[----:B------:R-:W-:-:S06]  /*10ca0*/  IMAD.MOV.U32 R0, RZ, RZ, RZ ;  /* 0x000000ffff007224 */ /* 0x000fcc00078e00ff */
[----:B------:R0:W5:Y:S01]  /*10cb0*/  @!P0 LDG.E R0, desc[UR52][R4.64] ;  /* 0x0000003404008981 */ /* 0x000162000c1e1900 */
[----:B------:R-:W-:Y:S01]  /*10cc0*/  IMAD R3, RZ, RZ, -UR42 ;  /* 0x8000002aff037e24 */ /* 0x000fe2000f8e02ff */
[----:B------:R-:W-:Y:S01]  /*10cd0*/  LOP3.LUT R19, R19, 0xffffffef, RZ, 0xc0, !PT ;  /* 0xffffffef13137812 */ /* 0x000fe200078ec0ff */
[----:B------:R-:W-:Y:S02]  /*10ce0*/  IMAD.MOV R2, RZ, RZ, -R11 ;  /* 0x000000ffff027224 */ /* 0x000fe400078e0a0b */
[----:B------:R-:W-:Y:S02]  /*10cf0*/  IMAD R22, R22, R3, UR41 ;  /* 0x0000002916167e24 */ /* 0x000fe4000f8e0203 */
[----:B------:R-:W-:Y:S02]  /*10d00*/  IMAD.U32 R24, RZ, RZ, UR4 ;  /* 0x00000004ff187e24 */ /* 0x000fe4000f8e00ff */
[----:B0-----:R-:W-:Y:S01]  /*10d10*/  IMAD.U32 R4, RZ, RZ, UR46 ;  /* 0x0000002eff047e24 */ /* 0x001fe2000f8e00ff */
[----:B------:R-:W-:Y:S01]  /*10d20*/  SHF.R.S32.HI R28, RZ, 0x1f, R22 ;  /* 0x0000001fff1c7819 */ /* 0x000fe20000011416 */
[----:B------:R-:W-:-:S03]  /*10d30*/  IMAD R5, R10, R2, R7 ;  /* 0x000000020a057224 */ /* 0x000fc600078e0207 */
[----:B------:R-:W-:-:S13]  /*10d40*/  ISETP.NE.AND P2, PT, R4, 0x3, PT ;  /* 0x000000030400780c */ /* 0x000fda0003f45270 */
[----:B------:R-:W-:Y:S01]  /*10d50*/  @P2 LOP3.LUT R19, R19, 0x10, RZ, 0xfc, !PT ;  /* 0x0000001013132812 */ /* 0x000fe200078efcff */
[----:B------:R-:W-:Y:S06]  /*10d60*/  @!P2 BRA `(.L_x_7678) ;  /* 0x000000000004a947 */ /* 0x000fec0003800000 */
[----:B------:R-:W-:Y:S01]  /*10d70*/  BPT.TRAP 0x1 ;  /* 0x000000040000795c */ /* 0x000fe20000300000 */
.L_x_7678:
[----:B------:R-:W-:Y:S01]  /*10d80*/  SHF.R.S32.HI R8, RZ, 0x1f, R5 ;  /* 0x0000001fff087819 */ /* 0x000fe20000011405 */
[----:B------:R-:W-:Y:S01]  /*10d90*/  ULDC.64 UR4, c[0x0][0x328] ;  /* 0x0000ca0000047ab9 */ /* 0x000fe20000000a00 */
[----:B-----5:R-:W-:Y:S01]  /*10da0*/  SHF.R.S32.HI R4, RZ, 0x1f, R0 ;  /* 0x0000001fff047819 */ /* 0x020fe20000011400 */
[----:B------:R-:W-:Y:S02]  /*10db0*/  BSSY B0, `(.L_x_7679) ;  /* 0x0000016000007945 */ /* 0x000fe40003800000 */
        /* <DEDUP_REMOVED lines=15> */
[----:B------:R-:W-:Y:S02]  /*10eb0*/  IMAD.IADD R3, R3, 0x1, R7 ;  /* 0x0000000103037824 */ /* 0x000fe400078e0207 */
[----:B------:R-:W-:-:S03]  /*10ec0*/  IMAD R7, R23, 0x8, R16 ;  /* 0x0000000817077824 */ /* 0x000fc600078e0210 */
[----:B------:R-:W-:Y:S02]  /*10ed0*/  LEA.HI.X R18, R2, UR5, R3, 0x1, P0 ;  /* 0x0000000502127c11 */ /* 0x000fe400080f0c03 */
[----:B------:R-:W-:-:S04]  /*10ee0*/  SHF.L.U32 R2, R26, 0x1f, RZ ;  /* 0x0000001f1a027819 */ /* 0x000fc800000006ff */
[----:B------:R-:W0:Y:S02]  /*10ef0*/  SYNCS.PHASECHK.TRANS64.TRYWAIT P0, [R7+URZ+0x28840], R2 ;  /* 0x02884002070075a7 */ /* 0x000e24000800017f */
[----:B0-----:R-:W-:Y:S05]  /*10f00*/  @!P0 BRA `(.L_x_7680) ;  /* 0x0000003000f48947 */ /* 0x001fea0003800000 */
.L_x_7732:
[----:B------:R-:W-:Y:S05]  /*10f10*/  BSYNC B0 ;  /* 0x0000000000007941 */ /* 0x000fea0003800000 */
.L_x_7679:
[----:B------:R-:W-:Y:S01]  /*10f20*/  ULDC.64 UR4, c[0x0][0x300] ;  /* 0x0000c00000047ab9 */ /* 0x000fe20000000a00 */
[----:B------:R-:W-:Y:S01]  /*10f30*/  IADD3 R6, -R37, UR37, -R6 ;  /* 0x0000002525067c10 */ /* 0x000fe2000fffe906 */
[----:B------:R-:W-:Y:S01]  /*10f40*/  IMAD R8, R8, UR4, RZ ;  /* 0x0000000408087c24 */ /* 0x000fe2000f8e02ff */
[----:B------:R-:W-:Y:S01]  /*10f50*/  LOP3.LUT P3, RZ, R19, 0x2, RZ, 0xc0, !PT ;  /* 0x0000000213ff7812 */ /* 0x000fe2000786c0ff */
[----:B0-----:R-:W-:Y:S01]  /*10f60*/  IMAD.WIDE.U32 R2, R5, UR4, RZ ;  /* 0x0000000405027c25 */ /* 0x001fe2000f8e00ff */
[----:B------:R-:W-:-:S03]  /*10f70*/  LOP3.LUT P2, RZ, R19, 0x1, RZ, 0xc0, !PT ;  /* 0x0000000113ff7812 */ /* 0x000fc6000784c0ff */
        /* <DEDUP_REMOVED lines=28> */
[----:B------:R1:W-:Y:S01]  /*11140*/  @P0 LDGSTS.E.BYPASS.LTC128B.128 [R9+0x1c400], desc[UR52][R2.64+0x80], !P2 ;  /* 0x1c40008002090fae */ /* 0x0003e2000d101d74 */
[----:B------:R-:W-:-:S13]  /*11150*/  ISETP.GE.AND P0, PT, R6, 0x11, PT ;  /* 0x000000110600780c */ /* 0x000fda0003f06270 */
[----:B------:R-:W-:Y:S01]  /*11160*/  @P0 IMAD R25, R5, 0x2, R16 ;  /* 0x0000000205190824 */ /* 0x000fe200078e0210 */
[----:B0-----:R-:W-:-:S05]  /*11170*/  @P0 LEA R14, P1, R35, R14, 0x1 ;  /* 0x0000000e230e0211 */ /* 0x001fca00078208ff */
[----:B-1----:R-:W-:Y:S02]  /*11180*/  @P0 IMAD.MOV.U32 R2, RZ, RZ, R14 ;  /* 0x000000ffff020224 */ /* 0x002fe400078e000e */
[----:B------:R-:W-:Y:S01]  /*11190*/  @P0 IMAD.X R21, RZ, RZ, R8, P1 ;  /* 0x000000ffff150224 */ /* 0x000fe200008e0608 */
[----:B------:R-:W0:Y:S03]  /*111a0*/  SHFL.IDX PT, R14, R4, 0x2, 0x181f ;  /* 0x00581f00040e7f89 */ /* 0x000e2600000e0000 */
[----:B------:R-:W-:Y:S01]  /*111b0*/  @P0 IMAD.MOV.U32 R3, RZ, RZ, R21 ;  /* 0x000000ffff030224 */ /* 0x000fe200078e0015 */
[----:B------:R-:W1:Y:S04]  /*111c0*/  SHFL.IDX PT, R8, R0, 0x2, 0x181f ;  /* 0x00581f0000087f89 */ /* 0x000e6800000e0000 */
[----:B------:R-:W-:Y:S04]  /*111d0*/  @P0 LDGSTS.E.BYPASS.LTC128B.128 [R25+0x18c00], desc[UR52][R2.64], !P3 ;  /* 0x18c0000002190fae */ /* 0x000fe8000d901d74 */
[----:B------:R2:W-:Y:S01]  /*111e0*/  @P0 LDGSTS.E.BYPASS.LTC128B.128 [R25+0x1cc00], desc[UR52][R2.64+0x80], !P2 ;  /* 0x1cc0008002190fae */ /* 0x0005e2000d101d74 */
[----:B------:R-:W-:-:S13]  /*111f0*/  ISETP.GE.AND P0, PT, R6, 0x21, PT ;  /* 0x000000210600780c */ /* 0x000fda0003f06270 */
[----:B0-----:R-:W-:Y:S01]  /*11200*/  @P0 LEA R14, P1, R35, R14, 0x1 ;  /* 0x0000000e230e0211 */ /* 0x001fe200078208ff */
[----:B------:R-:W-:-:S04]  /*11210*/  @P0 IMAD R21, R5, 0x2, R16 ;  /* 0x0000000205150824 */ /* 0x000fc800078e0210 */
[----:B--2---:R-:W-:Y:S02]  /*11220*/  @P0 IMAD.MOV.U32 R2, RZ, RZ, R14 ;  /* 0x000000ffff020224 */ /* 0x004fe400078e000e */
[----:B-1----:R-:W-:Y:S01]  /*11230*/  @P0 IMAD.X R9, RZ, RZ, R8, P1 ;  /* 0x000000ffff090224 */ /* 0x002fe200008e0608 */
        /* <DEDUP_REMOVED lines=38> */
[----:B-1----:R-:W-:Y:S02]  /*114a0*/  @P0 IMAD.X R9, RZ, RZ, R8, P1 ;  /* 0x000000ffff090224 */ /* 0x002fe400008e0608 */
[----:B--2---:R-:W-:Y:S01]  /*114b0*/  @P0 IMAD.MOV.U32 R2, RZ, RZ, R14 ;  /* 0x000000ffff020224 */ /* 0x004fe200078e000e */
[----:B------:R0:W1:Y:S01]  /*114c0*/  SHFL.IDX PT, R8, R0, 0x7, 0x181f ;  /* 0x00f81f0000087f89 */ /* 0x00006200000e0000 */
[----:B------:R-:W-:-:S03]  /*114d0*/  @P0 IMAD.MOV.U32 R3, RZ, RZ, R9 ;  /* 0x000000ffff030224 */ /* 0x000fc600078e0009 */
[----:B------:R0:W2:Y:S04]  /*114e0*/  SHFL.IDX PT, R14, R4, 0x7, 0x181f ;  /* 0x00f81f00040e7f89 */ /* 0x0000a800000e0000 */
[----:B------:R0:W-:Y:S04]  /*114f0*/  @P0 LDGSTS.E.BYPASS.LTC128B.128 [R21+0x1b400], desc[UR52][R2.64], !P3 ;  /* 0x1b40000002150fae */ /* 0x0001e8000d901d74 */
[----:B------:R0:W-:Y:S02]  /*11500*/  @P0 LDGSTS.E.BYPASS.LTC128B.128 [R21+0x1f400], desc[UR52][R2.64+0x80], !P2 ;  /* 0x1f40008002150fae */ /* 0x0001e4000d101d74 */
.L_x_7750:
        /* <DEDUP_REMOVED lines=8> */
[----:B------:R0:W-:Y:S01]  /*11590*/  @P0 LDGSTS.E.BYPASS.LTC128B.128 [R5+0x1fc00], desc[UR52][R2.64+0x80], !P2 ;  /* 0x1fc0008002050fae */ /* 0x0001e2000d101d74 */
[----:B------:R-:W-:Y:S01]  /*115a0*/  PLOP3.LUT P0, PT, PT, PT, PT, 0x80, 0x0 ;  /* 0x000000000000781c */ /* 0x000fe20003f0f070 */
[----:B------:R-:W-:-:S12]  /*115b0*/  NOP ;  /* 0x0000000000007918 */ /* 0x000fd80000000000 */
.L_x_7682:
        /* <DEDUP_REMOVED lines=11> */
.L_x_7683:
        /* <DEDUP_REMOVED lines=15> */
[----:B-1----:R-:W-:-:S02]  /*11760*/  IMAD.U32 R7, RZ, RZ, UR7 ;  /* 0x00000007ff077e24 */ /* 0x002fc4000f8e00ff */
[----:B------:R-:W-:Y:S02]  /*11770*/  IMAD.U32 R10, RZ, RZ, UR8 ;  /* 0x00000008ff0a7e24 */ /* 0x000fe4000f8e00ff */
[----:B------:R-:W-:Y:S02]  /*11780*/  IMAD.U32 R11, RZ, RZ, UR9 ;  /* 0x00000009ff0b7e24 */ /* 0x000fe4000f8e00ff */
[----:B------:R-:W-:Y:S02]  /*11790*/  IMAD.MOV.U32 R8, RZ, RZ, 0x70 ;  /* 0x00000070ff087424 */ /* 0x000fe400078e00ff */
[----:B------:R-:W-:Y:S02]  /*117a0*/  IMAD.MOV.U32 R12, RZ, RZ, 0x1 ;  /* 0x00000001ff0c7424 */ /* 0x000fe400078e00ff */
[----:B------:R-:W-:-:S07]  /*117b0*/  IMAD.MOV.U32 R13, RZ, RZ, RZ ;  /* 0x000000ffff0d7224 */ /* 0x000fce00078e00ff */
[----:B------:R-:W-:-:S07]  /*117c0*/  LEPC R20, `(.L_x_7685) ;  /* 0x000000001014794e */ /* 0x000fce0000000000 */
[----:B0-----:R-:W-:Y:S05]  /*117d0*/  CALL.ABS.NOINC R2 ;  /* 0x0000000002007343 */ /* 0x001fea0003c00000 */
.L_x_7685:
[----:B------:R-:W-:Y:S05]  /*117e0*/  BSYNC B6 ;  /* 0x0000000000067941 */ /* 0x000fea0003800000 */
.L_x_7684:
        /* <DEDUP_REMOVED lines=8> */
[----:B------:R-:W-:-:S03]  /*11870*/  @UP0 ULDC UR4, c[0x0][0x44c] ;  /* 0x0001130000040ab9 */ /* 0x000fc60000000800 */
[----:B------:R-:W-:-:S04]  /*11880*/  UIMAD UR6, UR6, UR8, URZ ;  /* 0x00000008060672a4 */ /* 0x000fc8000f8e023f */
[----:B------:R-:W-:Y:S02]  /*11890*/  UIMAD UR7, UR7, UR9, UR6 ;  /* 0x00000009070772a4 */ /* 0x000fe4000f8e0206 */
[----:B------:R-:W-:Y:S01]  /*118a0*/  USHF.R.S32.HI UR6, URZ, 0x1f, UR42 ;  /* 0x0000001f3f067899 */ /* 0x000fe2000801142a */
[----:B0-----:R-:W-:-:S05]  /*118b0*/  IMAD.SHL.U32 R2, R2, 0x10, RZ ;  /* 0x0000001002027824 */ /* 0x001fca00078e00ff */
[----:B------:R-:W-:-:S04]  /*118c0*/  LOP3.LUT R2, R2, 0x70, RZ, 0xc0, !PT ;  /* 0x0000007002027812 */ /* 0x000fc800078ec0ff */
[----:B------:R-:W-:-:S05]  /*118d0*/  LOP3.LUT R2, R37, R2, RZ, 0xfc, !PT ;  /* 0x0000000225027212 */ /* 0x000fca00078efcff */
        /* <DEDUP_REMOVED lines=22> */
[C---:B-1----:R-:W-:Y:S02]  /*11a40*/  IMAD R7, R2.reuse, UR9, R3 ;  /* 0x0000000902077c24 */ /* 0x042fe4000f8e0203 */
        /* <DEDUP_REMOVED lines=76> */
[----:B-1----:R-:W-:Y:S02]  /*11f10*/  @!P0 IMAD.X R7, RZ, RZ, R6, P1 ;  /* 0x000000ffff078224 */ /* 0x002fe400008e0606 */
[----:B--2---:R-:W-:Y:S01]  /*11f20*/  @!P0 IMAD.MOV.U32 R2, RZ, RZ, R14 ;  /* 0x000000ffff028224 */ /* 0x004fe200078e000e */
[----:B------:R0:W1:Y:S01]  /*11f30*/  SHFL.IDX PT, R6, R4, 0x7, 0x181f ;  /* 0x00f81f0004067f89 */ /* 0x00006200000e0000 */
[----:B------:R-:W-:-:S03]  /*11f40*/  @!P0 IMAD.MOV.U32 R3, RZ, RZ, R7 ;  /* 0x000000ffff038224 */ /* 0x000fc600078e0007 */
[----:B------:R0:W2:Y:S04]  /*11f50*/  SHFL.IDX PT, R14, R0, 0x7, 0x181f ;  /* 0x00f81f00000e7f89 */ /* 0x0000a800000e0000 */
[----:B------:R0:W-:Y:S04]  /*11f60*/  @!P0 LDGSTS.E.BYPASS.LTC128B.128 [R33+0x13400], desc[UR52][R2.64], !P4 ;  /* 0x1340000002218fae */ /* 0x0001e8000e101d74 */
[----:B------:R0:W-:Y:S02]  /*11f70*/  @!P0 LDGSTS.E.BYPASS.LTC128B.128 [R33+0x17400], desc[UR52][R2.64+0x80], !P5 ;  /* 0x1740008002218fae */ /* 0x0001e4000e901d74 */
.L_x_7767:
        /* <DEDUP_REMOVED lines=8> */
[----:B------:R0:W-:Y:S01]  /*12000*/  @!P0 LDGSTS.E.BYPASS.LTC128B.128 [R33+0x17c00], desc[UR52][R2.64+0x80], !P5 ;  /* 0x17c0008002218fae */ /* 0x0001e2000e901d74 */
[----:B------:R-:W-:Y:S01]  /*12010*/  PLOP3.LUT P0, PT, PT, PT, PT, 0x80, 0x0 ;  /* 0x000000000000781c */ /* 0x000fe20003f0f070 */
[----:B------:R-:W-:-:S12]  /*12020*/  NOP ;  /* 0x0000000000007918 */ /* 0x000fd80000000000 */
.L_x_7687:
[----:B------:R-:W-:Y:S02]  /*12030*/  PLOP3.LUT P1, PT, P1, P0, PT, 0xa2, 0x0 ;  /* 0x000000000000781c */ /* 0x000fe40000f21472 */
[----:B------:R-:W-:-:S08]  /*12040*/  @P0 R2UR P1, UR4, R16 ;  /* 0x00000000100402ca */ /* 0x000fd00000020000 */
[----:B------:R-:W-:-:S05]  /*12050*/  @P0 PLOP3.LUT P0, PT, P1, PT, PT, 0x80, 0x0 ;  /* 0x000000000000081c */ /* 0x000fca0000f0f070 */
[----:B------:R-:W-:Y:S01]  /*12060*/  @!P1 SYNCS.ARRIVE.TRANS64.RED.A0T1 RZ, [UR4+0x28800], RZ ;  /* 0x028800ffffff99a7 */ /* 0x000fe20008200404 */
[----:B------:R-:W-:Y:S07]  /*12070*/  @!P1 ARRIVES.LDGSTSBAR.64.TRANSCNT [UR4+0x28800] ;  /* 0x02880000ff0099b0 */ /* 0x000fee0008000a84 */
[----:B------:R-:W-:Y:S05]  /*12080*/  @P0 BRA.U.ANY `(.L_x_7687) ;  /* 0xfffffffd00e80947 */ /* 0x000fea000393ffff */
[----:B------:R-:W-:-:S05]  /*12090*/  VIADD R36, R36, 0x1 ;  /* 0x0000000124247836 */ /* 0x000fca0000000000 */
[----:B------:R-:W-:-:S04]  /*120a0*/  LEA.HI R0, R36, R36, RZ, 0x1 ;  /* 0x0000002424007211 */ /* 0x000fc800078f08ff */
[----:B0-----:R-:W-:-:S05]  /*120b0*/  LOP3.LUT R3, R0, 0xfffffffe, RZ, 0xc0, !PT ;  /* 0xfffffffe00037812 */ /* 0x001fca00078ec0ff */
[----:B------:R-:W-:-:S05]  /*120c0*/  IMAD.IADD R3, R36, 0x1, -R3 ;  /* 0x0000000124037824 */ /* 0x000fca00078e0a03 */
[----:B------:R-:W-:Y:S01]  /*120d0*/  SHF.L.U32 R3, R3, 0x1f, RZ ;  /* 0x0000001f03037819 */ /* 0x000fe200000006ff */
[----:B------:R-:W-:Y:S01]  /*120e0*/  NOP ;  /* 0x0000000000007918 */ /* 0x000fe20000000000 */
[----:B------:R0:W-:Y:S01]  /*120f0*/  SYNCS.ARRIVE.TRANS64.A1T0 RZ, [R16+URZ+0x28800], RZ ;  /* 0x028800ff10ff79a7 */ /* 0x0001e2000810003f */
[----:B------:R-:W-:Y:S01]  /*12100*/  BSSY B0, `(.L_x_7688) ;  /* 0x0000003000007945 */ /* 0x000fe20003800000 */
[----:B------:R-:W1:Y:S03]  /*12110*/  SYNCS.PHASECHK.TRANS64.TRYWAIT P0, [R16+URZ+0x28820], R3 ;  /* 0x02882003100075a7 */ /* 0x000e66000800017f */
[----:B01----:R-:W-:Y:S05]  /*12120*/  @!P0 BRA `(.L_x_7689) ;  /* 0x0000003400888947 */ /* 0x003fea0003800000 */
.L_x_7768:
[----:B------:R-:W-:Y:S05]  /*12130*/  BSYNC B0 ;  /* 0x0000000000007941 */ /* 0x000fea0003800000 */
.L_x_7688:
        /* <DEDUP_REMOVED lines=9> */
.L_x_7703:
[----:B0-----:R-:W0:Y:S01]  /*121d0*/  LDC R3, c[0x0][0x430] ;  /* 0x00010c00ff037b82 */ /* 0x001e220000000800 */
[----:B------:R-:W1:Y:S01]  /*121e0*/  S2R R0, SR_TID.X ;  /* 0x0000000000007919 */ /* 0x000e620000002100 */
[----:B------:R-:W-:Y:S01]  /*121f0*/  IMAD R7, R6, 0x80, R37 ;  /* 0x0000008006077824 */ /* 0x000fe200078e0225 */
[----:B------:R-:W-:Y:S05]  /*12200*/  YIELD ;  /* 0x0000000000007946 */ /* 0x000fea0003800000 */
        /* <DEDUP_REMOVED lines=34> */
.L_x_7691:
[----:B------:R-:W-:Y:S01]  /*12430*/  IMAD R6, R23, 0x8, R16 ;  /* 0x0000000817067824 */ /* 0x000fe200078e0210 */
[----:B------:R-:W-:Y:S01]  /*12440*/  SHF.L.U32 R3, R26, 0x1f, RZ ;  /* 0x0000001f1a037819 */ /* 0x000fe200000006ff */
[----:B------:R-:W-:Y:S03]  /*12450*/  BSSY B1, `(.L_x_7692) ;  /* 0x0000003000017945 */ /* 0x000fe60003800000 */
[----:B------:R-:W0:Y:S02]  /*12460*/  SYNCS.PHASECHK.TRANS64.TRYWAIT P0, [R6+URZ+0x28840], R3 ;  /* 0x02884003060075a7 */ /* 0x000e24000800017f */
[----:B0-----:R-:W-:Y:S05]  /*12470*/  @!P0 BRA `(.L_x_7693) ;  /* 0x0000003000c88947 */ /* 0x001fea0003800000 */
.L_x_7769:
[----:B------:R-:W-:Y:S05]  /*12480*/  BSYNC B1 ;  /* 0x0000000000017941 */ /* 0x000fea0003800000 */
.L_x_7692:
[----:B------:R-:W-:Y:S01]  /*12490*/  SHF.R.S32.HI R21, RZ, 0x1f, R4 ;  /* 0x0000001fff157819 */ /* 0x000fe20000011404 */
[----:B------:R-:W-:Y:S01]  /*124a0*/  ULDC.64 UR4, c[0x0][0x300] ;  /* 0x0000c00000047ab9 */ /* 0x000fe20000000a00 */
[----:B------:R-:W-:Y:S01]  /*124b0*/  LOP3.LUT P2, RZ, R19, 0x2, RZ, 0xc0, !PT ;  /* 0x0000000213ff7812 */ /* 0x000fe2000784c0ff */
[----:B------:R-:W-:Y:S01]  /*124c0*/  IMAD R7, R23, 0x4000, R30 ;  /* 0x0000400017077824 */ /* 0x000fe200078e021e */
[----:B------:R-:W-:Y:S01]  /*124d0*/  LOP3.LUT P1, RZ, R19, 0x1, RZ, 0xc0, !PT ;  /* 0x0000000113ff7812 */ /* 0x000fe2000782c0ff */
[----:B0-----:R-:W-:-:S04]  /*124e0*/  IMAD R3, R21, UR4, RZ ;  /* 0x0000000415037c24 */ /* 0x001fc8000f8e02ff */
        /* <DEDUP_REMOVED lines=60> */
[----:B0-----:R-:W-:-:S05]  /*128b0*/  IADD3 R2, P0, R2, R5, RZ ;  /* 0x0000000502027210 */ /* 0x001fca0007f1e0ff */
[----:B-1----:R-:W-:-:S05]  /*128c0*/  IMAD.X R3, RZ, RZ, R3, P0 ;  /* 0x000000ffff037224 */ /* 0x002fca00000e0603 */
[----:B------:R0:W-:Y:S04]  /*128d0*/  LDGSTS.E.BYPASS.LTC128B.128 [R7+0x1b400], desc[UR52][R2.64], !P2 ;  /* 0x1b40000002077fae */ /* 0x0001e8000d101d74 */
[----:B--2---:R0:W-:Y:S02]  /*128e0*/  LDGSTS.E.BYPASS.LTC128B.128 [R7+0x1f400], desc[UR52][R2.64+0x80], !P1 ;  /* 0x1f40008002077fae */ /* 0x0041e4000c901d74 */
.L_x_7787:
[----:B0-----:R-:W-:-:S05]  /*128f0*/  IADD3 R2, P0, R14, R5, RZ ;  /* 0x000000050e027210 */ /* 0x001fca0007f1e0ff */
        /* <DEDUP_REMOVED lines=8> */
.L_x_7695:
        /* <DEDUP_REMOVED lines=11> */
.L_x_7696:
[----:B------:R0:W-:Y:S01]  /*12a30*/  SYNCS.ARRIVE.TRANS64.A1T0 RZ, [R6+URZ+0x28830], RZ ;  /* 0x028830ff06ff79a7 */ /* 0x0001e2000810003f */
[----:B------:R-:W-:Y:S05]  /*12a40*/  @!P2 BRA `(.L_x_7697) ;  /* 0x000000000004a947 */ /* 0x000fea0003800000 */
[----:B------:R-:W-:Y:S01]  /*12a50*/  BPT.TRAP 0x1 ;  /* 0x000000040000795c */ /* 0x000fe20000300000 */
.L_x_7697:
[----:B------:R-:W-:Y:S01]  /*12a60*/  SHF.L.U32 R3, R20, 0x1f, RZ ;  /* 0x0000001f14037819 */ /* 0x000fe200000006ff */
[----:B0-----:R-:W-:Y:S01]  /*12a70*/  IMAD R6, R10, 0x8, R16 ;  /* 0x000000080a067824 */ /* 0x001fe200078e0210 */
[----:B------:R-:W-:Y:S03]  /*12a80*/  BSSY B1, `(.L_x_7698) ;  /* 0x0000003000017945 */ /* 0x000fe60003800000 */
[----:B------:R-:W0:Y:S02]  /*12a90*/  SYNCS.PHASECHK.TRANS64.TRYWAIT P0, [R6+URZ+0x28860], R3 ;  /* 0x02886003060075a7 */ /* 0x000e24000800017f */
[----:B0-----:R-:W-:Y:S05]  /*12aa0*/  @!P0 BRA `(.L_x_7699) ;  /* 0x0000003400988947 */ /* 0x001fea0003800000 */
.L_x_7788:
[----:B------:R-:W-:Y:S05]  /*12ab0*/  BSYNC B1 ;  /* 0x0000000000017941 */ /* 0x000fea0003800000 */
.L_x_7698:
[----:B------:R-:W-:Y:S01]  /*12ac0*/  IMAD.MOV.U32 R8, RZ, RZ, -0x80 ;  /* 0xffffff80ff087424 */ /* 0x000fe200078e00ff */
[----:B------:R-:W-:Y:S01]  /*12ad0*/  UMOV UR4, 0xffffffff ;  /* 0xffffffff00047882 */ /* 0x000fe20000000000 */
[C---:B------:R-:W-:Y:S01]  /*12ae0*/  LOP3.LUT P2, RZ, R19.reuse, 0x8, RZ, 0xc0, !PT ;  /* 0x0000000813ff7812 */ /* 0x040fe2000784c0ff */
[----:B------:R-:W-:Y:S01]  /*12af0*/  IMAD R7, R10, 0x4000, R30 ;  /* 0x000040000a077824 */ /* 0x000fe200078e021e */
[----:B------:R-:W-:Y:S01]  /*12b00*/  LOP3.LUT P1, RZ, R19, 0x4, RZ, 0xc0, !PT ;  /* 0x0000000413ff7812 */ /* 0x000fe2000782c0ff */
[----:B------:R-:W-:-:S04]  /*12b10*/  IMAD R8, R27, R8, UR37 ;  /* 0x000000251b087e24 */ /* 0x000fc8000f8e0208 */
[----:B------:R-:W-:Y:S01]  /*12b20*/  IMAD.IADD R8, R8, 0x1, -R37 ;  /* 0x0000000108087824 */ /* 0x000fe200078e0a25 */
[----:B------:R-:W-:Y:S07]  /*12b30*/  BRA.DIV UR4, `(.L_x_7700) ;  /* 0x0000003604887947 */ /* 0x000fee000b800000 */
[----:B------:R-:W1:Y:S01]  /*12b40*/  SHFL.IDX PT, R14, R17, RZ, 0x181f ;  /* 0x00181fff110e7589 */ /* 0x000e6200000e0000 */
[----:B------:R-:W-:-:S03]  /*12b50*/  IMAD R7, R7, 0x2, R16 ;  /* 0x0000000207077824 */ /* 0x000fc600078e0210 */
        /* <DEDUP_REMOVED lines=57> */
.L_x_7806:
        /* <DEDUP_REMOVED lines=29> */
.L_x_7701:
        /* <DEDUP_REMOVED lines=11> */
.L_x_7702:
        /* <DEDUP_REMOVED lines=8> */
.L_x_7690:
        /* <DEDUP_REMOVED lines=8> */
[----:B------:R-:W1:Y:S08]  /*13270*/  FLO.U32 R0, UR4 ;  /* 0x0000000400007d00 */ /* 0x000e7000080e0000 */
[----:B------:R-:W0:Y:S01]  /*13280*/  POPC R5, UR4 ;  /* 0x0000000400057d09 */ /* 0x000e220008000000 */
[----:B-1----:R-:W-:-:S13]  /*13290*/  ISETP.EQ.U32.AND P0, PT, R0, R7, PT ;  /* 0x000000070000720c */ /* 0x002fda0003f02070 */
[----:B0-----:R-:W2:Y:S01]  /*132a0*/  @P0 ATOMG.E.ADD.STRONG.GPU PT, R3, desc[UR52][R2.64], R5 ;  /* 0x00000005020309a8 */ /* 0x001ea200081ee1f4 */
[----:B------:R-:W0:Y:S02]  /*132b0*/  S2R R4, SR_LTMASK ;  /* 0x0000000000047919 */ /* 0x000e240000003900 */
[----:B0-----:R-:W-:-:S04]  /*132c0*/  LOP3.LUT R4, R4, UR4, RZ, 0xc0, !PT ;  /* 0x0000000404047c12 */ /* 0x001fc8000f8ec0ff */
[----:B------:R-:W0:Y:S01]  /*132d0*/  POPC R7, R4 ;  /* 0x0000000400077309 */ /* 0x000e220000000000 */
[----:B--2---:R-:W0:Y:S02]  /*132e0*/  SHFL.IDX PT, R0, R3, R0, 0x1f ;  /* 0x00001f0003007589 */ /* 0x004e2400000e0000 */
[----:B0-----:R-:W-:-:S07]  /*132f0*/  IADD3 R34, R0, UR48, R7 ;  /* 0x0000003000227c10 */ /* 0x001fce000fffe007 */
.L_x_7705:
[----:B------:R-:W-:Y:S05]  /*13300*/  BSYNC B0 ;  /* 0x0000000000007941 */ /* 0x000fea0003800000 */
.L_x_7704:
[----:B------:R-:W-:-:S05]  /*13310*/  IMAD.U32 R0, RZ, RZ, UR46 ;  /* 0x0000002eff007e24 */ /* 0x000fca000f8e00ff */
[----:B------:R-:W-:-:S13]  /*13320*/  ISETP.NE.AND P0, PT, R0, 0x3, PT ;  /* 0x000000030000780c */ /* 0x000fda0003f05270 */
[----:B------:R-:W-:Y:S05]  /*13330*/  @!P0 BRA `(.L_x_7706) ;  /* 0x0000000000048947 */ /* 0x000fea0003800000 */
[----:B------:R-:W-:Y:S01]  /*13340*/  BPT.TRAP 0x1 ;  /* 0x000000040000795c */ /* 0x000fe20000300000 */
.L_x_7706:
[----:B------:R-:W-:Y:S01]  /*13350*/  IMAD R4, R23, 0x8, R16 ;  /* 0x0000000817047824 */ /* 0x000fe200078e0210 */
[----:B0-----:R-:W-:Y:S01]  /*13360*/  SHF.L.U32 R3, R26, 0x1f, RZ ;  /* 0x0000001f1a037819 */ /* 0x001fe200000006ff */
[----:B------:R-:W-:Y:S01]  /*13370*/  IMAD.MOV.U32 R5, RZ, RZ, -0x80 ;  /* 0xffffff80ff057424 */ /* 0x000fe200078e00ff */
[----:B------:R-:W-:Y:S02]  /*13380*/  BSSY B0, `(.L_x_7707) ;  /* 0x0000004000007945 */ /* 0x000fe40003800000 */
[----:B------:R-:W0:Y:S01]  /*13390*/  SYNCS.PHASECHK.TRANS64.TRYWAIT P0, [R4+URZ+0x28860], R3 ;  /* 0x02886003040075a7 */ /* 0x000e22000800017f */
[----:B------:R-:W-:Y:S01]  /*133a0*/  IMAD R24, R24, R5, UR37 ;  /* 0x0000002518187e24 */ /* 0x000fe2000f8e0205 */
[----:B0-----:R-:W-:Y:S06]  /*133b0*/  @!P0 BRA `(.L_x_7708) ;  /* 0x0000003400d48947 */ /* 0x001fec0003800000 */
.L_x_7807:
[----:B------:R-:W-:Y:S05]  /*133c0*/  BSYNC B0 ;  /* 0x0000000000007941 */ /* 0x000fea0003800000 */
.L_x_7707:
[----:B------:R-:W-:Y:S01]  /*133d0*/  UMOV UR4, 0xffffffff ;  /* 0xffffffff00047882 */ /* 0x000fe20000000000 */
[----:B------:R-:W-:Y:S01]  /*133e0*/  LOP3.LUT P3, RZ, R19, 0x8, RZ, 0xc0, !PT ;  /* 0x0000000813ff7812 */ /* 0x000fe2000786c0ff */
[----:B------:R-:W-:Y:S01]  /*133f0*/  IMAD R7, R23, 0x4000, R30 ;  /* 0x0000400017077824 */ /* 0x000fe200078e021e */
[----:B------:R-:W-:Y:S01]  /*13400*/  LOP3.LUT P1, RZ, R19, 0x4, RZ, 0xc0, !PT ;  /* 0x0000000413ff7812 */ /* 0x000fe2000782c0ff */
[----:B------:R-:W-:Y:S01]  /*13410*/  IMAD.IADD R5, R24, 0x1, -R37 ;  /* 0x0000000118057824 */ /* 0x000fe200078e0a25 */
[----:B------:R-:W-:Y:S11]  /*13420*/  BRA.DIV UR4, `(.L_x_7709) ;  /* 0x0000003604cc7947 */ /* 0x000ff6000b800000 */
[----:B------:R-:W1:Y:S01]  /*13430*/  SHFL.IDX PT, R14, R17, RZ, 0x181f ;  /* 0x00181fff110e7589 */ /* 0x000e6200000e0000 */
[----:B------:R-:W-:-:S03]  /*13440*/  IMAD.SHL.U32 R6, R35, 0x2, RZ ;  /* 0x0000000223067824 */ /* 0x000fc600078e00ff */
[----:B------:R-:W0:Y:S02]  /*13450*/  SHFL.IDX PT, R0, R18, RZ, 0x181f ;  /* 0x00181fff12007589 */ /* 0x000e2400000e0000 */
[----:B-1----:R-:W-:Y:S02]  /*13460*/  IADD3 R2, P0, R14, R6, RZ ;  /* 0x000000060e027210 */ /* 0x002fe40007f1e0ff */
[----:B------:R-:W1:Y:S03]  /*13470*/  SHFL.IDX PT, R14, R17, 0x1, 0x181f ;  /* 0x00381f00110e7f89 */ /* 0x000e6600000e0000 */
[----:B0-----:R-:W-:Y:S01]  /*13480*/  IMAD.X R3, RZ, RZ, R0, P0 ;  /* 0x000000ffff037224 */ /* 0x001fe200000e0600 */
[----:B------:R-:W-:Y:S01]  /*13490*/  ISETP.LT.OR P0, PT, R5, 0x1, P3 ;  /* 0x000000010500780c */ /* 0x000fe20001f01670 */
[----:B------:R-:W-:Y:S02]  /*134a0*/  IMAD R0, R7, 0x2, R16 ;  /* 0x0000000207007824 */ /* 0x000fe400078e0210 */
[----:B------:R-:W0:Y:S10]  /*134b0*/  SHFL.IDX PT, R7, R18, 0x1, 0x181f ;  /* 0x00381f0012077f89 */ /* 0x000e3400000e0000 */
        /* <DEDUP_REMOVED lines=51> */
.L_x_7825:
        /* <DEDUP_REMOVED lines=11> */
.L_x_7710:
        /* <DEDUP_REMOVED lines=11> */
.L_x_7711:
[----:B------:R0:W-:Y:S01]  /*13950*/  SYNCS.ARRIVE.TRANS64.A1T0 RZ, [R4+URZ+0x28850], RZ ;  /* 0x028850ff04ff79a7 */ /* 0x0001e2000810003f */
[----:B------:R-:W-:-:S05]  /*13960*/  VIADD R23, R23, 0x1 ;  /* 0x0000000117177836 */ /* 0x000fca0000000000 */
[----:B------:R-:W-:-:S04]  /*13970*/  ISETP.NE.AND P0, PT, R23, 0x2, PT ;  /* 0x000000021700780c */ /* 0x000fc80003f05270 */
[----:B------:R-:W-:Y:S02]  /*13980*/  SEL R3, RZ, 0x1, P0 ;  /* 0x00000001ff037807 */ /* 0x000fe40000000000 */
[----:B------:R-:W-:Y:S02]  /*13990*/  SEL R23, R23, RZ, P0 ;  /* 0x000000ff17177207 */ /* 0x000fe40000000000 */
[----:B0-----:R-:W-:-:S07]  /*139a0*/  LOP3.LUT R26, R26, R3, RZ, 0x3c, !PT ;  /* 0x000000031a1a7212 */ /* 0x001fce00078e3cff */
.L_x_7671:
[----:B------:R-:W-:Y:S05]  /*139b0*/  BSYNC B7 ;  /* 0x0000000000077941 */ /* 0x000fea0003800000 */
.L_x_7669:
        /* <DEDUP_REMOVED lines=11> */
.L_x_7712:
[----:B------:R-:W-:-:S03]  /*13a70*/  UMOV UR4, 0xffffffff ;  /* 0xffffffff00047882 */ /* 0x000fc60000000000 */
[----:B------:R-:W-:Y:S05]  /*13a80*/  BRA.DIV UR4, `(.L_x_7714) ;  /* 0x0000003a04ec7947 */ /* 0x000fea000b800000 */
[----:B------:R0:W1:Y:S02]  /*13a90*/  SHFL.IDX PT, R14, R34, RZ, 0x1f ;  /* 0x00001fff220e7589 */ /* 0x00006400000e0000 */
.L_x_7828:
        /* <DEDUP_REMOVED lines=8> */
.L_x_7713:
[----:B------:R-:W-:Y:S02]  /*13b20*/  ULDC UR4, c[0x0][0xc38] ;  /* 0x00030e0000047ab9 */ /* 0x000fe40000000800 */
[----:B-1----:R-:W-:-:S13]  /*13b30*/  ISETP.GE.AND P0, PT, R34, UR4, PT ;  /* 0x0000000422007c0c */ /* 0x002fda000bf06270 */
[----:B------:R-:W-:Y:S05]  /*13b40*/  @!P0 BRA `(.L_x_7715) ;  /* 0xffffffc000848947 */ /* 0x000fea000383ffff */
.L_x_7660:
[----:B------:R-:W1:Y:S01]  /*13b50*/  S2R R5, SR_CgaCtaId ;  /* 0x0000000000057919 */ /* 0x000e620000008800 */
[----:B------:R-:W-:Y:S01]  /*13b60*/  VIADD R36, R36, 0x1 ;  /* 0x0000000124247836 */ /* 0x000fe20000000000 */
[----:B------:R-:W-:Y:S01]  /*13b70*/  MOV R2, 0x400 ;  /* 0x0000040000027802 */ /* 0x000fe20000000f00 */
[----:B------:R-:W-:Y:S03]  /*13b80*/  BSSY B0, `(.L_x_7716) ;  /* 0x0000008000007945 */ /* 0x000fe60003800000 */
[----:B------:R-:W-:-:S04]  /*13b90*/  LEA.HI R0, R36, R36, RZ, 0x1 ;  /* 0x0000002424007211 */ /* 0x000fc800078f08ff */
[----:B------:R-:W-:-:S05]  /*13ba0*/  LOP3.LUT R3, R0, 0xfffffffe, RZ, 0xc0, !PT ;  /* 0xfffffffe00037812 */ /* 0x000fca00078ec0ff */
[----:B------:R-:W-:-:S05]  /*13bb0*/  IMAD.IADD R0, R36, 0x1, -R3 ;  /* 0x0000000124007824 */ /* 0x000fca00078e0a03 */
[----:B------:R-:W-:Y:S02]  /*13bc0*/  SHF.L.U32 R0, R0, 0x1f, RZ ;  /* 0x0000001f00007819 */ /* 0x000fe400000006ff */
[----:B-1----:R-:W-:-:S04]  /*13bd0*/  LEA R4, R5, R2, 0x18 ;  /* 0x0000000205047211 */ /* 0x002fc800078ec0ff */
[----:B------:R-:W1:Y:S02]  /*13be0*/  SYNCS.PHASECHK.TRANS64.TRYWAIT P0, [R4+URZ+0x28820], R0 ;  /* 0x02882000040075a7 */ /* 0x000e64000800017f */
[----:B-1----:R-:W-:Y:S05]  /*13bf0*/  @!P0 BRA `(.L_x_7717) ;  /* 0x0000003800b88947 */ /* 0x002fea0003800000 */
.L_x_7829:
[----:B------:R-:W-:Y:S05]  /*13c00*/  BSYNC B0 ;  /* 0x0000000000007941 */ /* 0x000fea0003800000 */
.L_x_7716:
[----:B------:R-:W-:-:S03]  /*13c10*/  UMOV UR4, 0xffffffff ;  /* 0xffffffff00047882 */ /* 0x000fc60000000000 */
[----:B------:R-:W-:Y:S05]  /*13c20*/  BRA.DIV UR4, `(.L_x_7718) ;  /* 0x0000003a04c07947 */ /* 0x000fea000b800000 */
[----:B-1----:R-:W1:Y:S02]  /*13c30*/  S2R R0, SR_TID.X ;  /* 0x0000000000007919 */ /* 0x002e640000002100 */
[----:B-1----:R-:W-:-:S04]  /*13c40*/  SHF.R.U32.HI R0, RZ, 0x5, R0 ;  /* 0x00000005ff007819 */ /* 0x002fc80000011600 */
[----:B------:R-:W-:-:S05]  /*13c50*/  LOP3.LUT R0, R0, 0x3, RZ, 0xc0, !PT ;  /* 0x0000000300007812 */ /* 0x000fca00078ec0ff */
[----:B------:R1:W2:Y:S02]  /*13c60*/  SHFL.IDX PT, R14, R0, RZ, 0x1f ;  /* 0x00001fff000e7589 */ /* 0x0002a400000e0000 */
.L_x_7832:
[----:B--2---:R-:W-:Y:S01]  /*13c70*/  ISETP.NE.AND P0, PT, R14, RZ, PT ;  /* 0x000000ff0e00720c */ /* 0x004fe20003f05270 */
[----:B------:R-:W-:-:S12]  /*13c80*/  BSSY B0, `(.L_x_7719) ;  /* 0x0000024000007945 */ /* 0x000fd80003800000 */
[----:B------:R-:W-:Y:S05]  /*13c90*/  @P0 BRA `(.L_x_7720) ;  /* 0x0000000000880947 */ /* 0x000fea0003800000 */
[----:B------:R-:W-:-:S03]  /*13ca0*/  UMOV UR4, 0xffffffff ;  /* 0xffffffff00047882 */ /* 0x000fc60000000000 */
[----:B------:R-:W-:Y:S05]  /*13cb0*/  BRA.DIV UR4, `(.L_x_7721) ;  /* 0x0000003a04d07947 */ /* 0x000fea000b800000 */
[----:B------:R-:W-:-:S13]  /*13cc0*/  ELECT P6, URZ, PT ;  /* 0x00000000003f782f */ /* 0x000fda00038c0000 */
.L_x_7835:
[----:B------:R-:W-:Y:S05]  /*13cd0*/  @!P6 BRA `(.L_x_7720) ;  /* 0x000000000078e947 */ /* 0x000fea0003800000 */
[----:B------:R-:W-:-:S06]  /*13ce0*/  ULOP3.LUT UR4, UR36, 0x2, URZ, 0xfc, !UPT ;  /* 0x0000000224047892 */ /* 0x000fcc000f8efc3f */
[----:B-1----:R-:W-:-:S05]  /*13cf0*/  IMAD.U32 R0, RZ, RZ, UR4 ;  /* 0x00000004ff007e24 */ /* 0x002fca000f8e00ff */
[----:B------:R-:W-:-:S13]  /*13d00*/  ISETP.NE.AND P0, PT, R0, 0x3, PT ;  /* 0x000000030000780c */ /* 0x000fda0003f05270 */
[----:B------:R-:W-:Y:S05]  /*13d10*/  @!P0 BRA `(.L_x_7722) ;  /* 0x0000000000048947 */ /* 0x000fea0003800000 */
[----:B------:R-:W-:Y:S01]  /*13d20*/  BPT.TRAP 0x1 ;  /* 0x000000040000795c */ /* 0x000fe20000300000 */
.L_x_7722:
[C---:B------:R-:W-:Y:S01]  /*13d30*/  IMAD R5, R23.reuse, 0x8, R4 ;  /* 0x0000000817057824 */ /* 0x040fe200078e0204 */
[----:B------:R-:W-:Y:S01]  /*13d40*/  SHF.L.U32 R0, R26, 0x1f, RZ ;  /* 0x0000001f1a007819 */ /* 0x000fe200000006ff */
[----:B------:R-:W-:-:S03]  /*13d50*/  VIADD R23, R23, 0x1 ;  /* 0x0000000117177836 */ /* 0x000fc60000000000 */
[----:B------:R-:W1:Y:S02]  /*13d60*/  SYNCS.PHASECHK.TRANS64.TRYWAIT P1, [R5+URZ+0x28840], R0 ;  /* 0x02884000050075a7 */ /* 0x000e64000802017f */
[----:B------:R-:W-:-:S04]  /*13d70*/  ISETP.NE.AND P2, PT, R23, 0x2, PT ;  /* 0x000000021700780c */ /* 0x000fc80003f45270 */
[----:B------:R-:W-:Y:S01]  /*13d80*/  SEL R3, RZ, 0x1, P2 ;  /* 0x00000001ff037807 */ /* 0x000fe20001000000 */
[----:B-1----:R-:W-:Y:S08]  /*13d90*/  @!P1 BRA `(.L_x_7723) ;  /* 0x0000003800b89947 */ /* 0x002ff00003800000 */
.L_x_7836:
[----:B------:R-:W-:Y:S02]  /*13da0*/  SEL R23, R23, RZ, P2 ;  /* 0x000000ff17177207 */ /* 0x000fe40001000000 */
[----:B------:R-:W-:Y:S01]  /*13db0*/  LOP3.LUT R2, R26, R3, RZ, 0x3c, !PT ;  /* 0x000000031a027212 */ /* 0x000fe200078e3cff */
[----:B------:R-:W-:Y:S06]  /*13dc0*/  @!P0 BRA `(.L_x_7724) ;  /* 0x0000000000048947 */ /* 0x000fec0003800000 */
[----:B------:R-:W-:Y:S01]  /*13dd0*/  BPT.TRAP 0x1 ;  /* 0x000000040000795c */ /* 0x000fe20000300000 */
.L_x_7724:
[----:B------:R-:W-:Y:S01]  /*13de0*/  IMAD R23, R23, 0x8, R4 ;  /* 0x0000000817177824 */ /* 0x000fe200078e0204 */
[----:B------:R-:W-:-:S04]  /*13df0*/  SHF.L.U32 R2, R2, 0x1f, RZ ;  /* 0x0000001f02027819 */ /* 0x000fc800000006ff */
[----:B------:R-:W2:Y:S02]  /*13e00*/  SYNCS.PHASECHK.TRANS64.TRYWAIT P1, [R23+URZ+0x28840], R2 ;  /* 0x02884002170075a7 */ /* 0x000ea4000802017f */
[----:B--2---:R-:W-:Y:S05]  /*13e10*/  @!P1 BRA `(.L_x_7725) ;  /* 0x0000003800ac9947 */ /* 0x004fea0003800000 */
.L_x_7837:
[----:B------:R-:W-:Y:S05]  /*13e20*/  @!P0 BRA `(.L_x_7726) ;  /* 0x0000000000048947 */ /* 0x000fea0003800000 */
[----:B------:R-:W-:Y:S01]  /*13e30*/  BPT.TRAP 0x1 ;  /* 0x000000040000795c */ /* 0x000fe20000300000 */
.L_x_7726:
[----:B------:R-:W3:Y:S02]  /*13e40*/  SYNCS.PHASECHK.TRANS64.TRYWAIT P1, [R5+URZ+0x28860], R0 ;  /* 0x02886000050075a7 */ /* 0x000ee4000802017f */
[----:B---3--:R-:W-:Y:S05]  /*13e50*/  @!P1 BRA `(.L_x_7727) ;  /* 0x0000003800b09947 */ /* 0x008fea0003800000 */
.L_x_7838:
[----:B------:R-:W-:Y:S05]  /*13e60*/  @!P0 BRA `(.L_x_7728) ;  /* 0x0000000000048947 */ /* 0x000fea0003800000 */
[----:B------:R-:W-:Y:S01]  /*13e70*/  BPT.TRAP 0x1 ;  /* 0x000000040000795c */ /* 0x000fe20000300000 */
.L_x_7728:
[----:B----4-:R4:W0:Y:S02]  /*13e80*/  SYNCS.PHASECHK.TRANS64.TRYWAIT P0, [R23+URZ+0x28860], R2 ;  /* 0x02886002170075a7 */ /* 0x010824000800017f */
[----:B0-----:R-:W-:Y:S05]  /*13e90*/  @!P0 NANOSLEEP.SYNCS 0x989680 ;  /* 0x009896800000895d */ /* 0x001fea0003900000 */
[----:B------:R-:W0:Y:S02]  /*13ea0*/  @!P0 SYNCS.PHASECHK.TRANS64 P0, [R23+URZ+0x28860], R2 ;  /* 0x02886002170085a7 */ /* 0x000e24000800007f */
[----:B0-----:R-:W-:Y:S05]  /*13eb0*/  @!P0 BRA `(.L_x_7728) ;  /* 0xfffffffc00f08947 */ /* 0x001fea000383ffff */
.L_x_7720:
[----:B------:R-:W-:Y:S05]  /*13ec0*/  BSYNC B0 ;  /* 0x0000000000007941 */ /* 0x000fea0003800000 */
.L_x_7719:
[----:B------:R-:W-:Y:S05]  /*13ed0*/  EXIT ;  /* 0x000000000000794d */ /* 0x000fea0003800000 */
.L_x_7565:
[----:B0-----:R-:W-:-:S04]  /*13ee0*/  IMAD.U32 R3, RZ, RZ, UR41 ;  /* 0x00000029ff037e24 */ /* 0x001fc8000f8e00ff */
[----:B------:R0:W1:Y:S03]  /*13ef0*/  SYNCS.PHASECHK.TRANS64.TRYWAIT P1, [R3+URZ+0x28800], R0 ;  /* 0x02880000030075a7 */ /* 0x000066000802017f */
[----:B-1----:R-:W-:Y:S05]  /*13f00*/  @!P1 NANOSLEEP.SYNCS 0x989680 ;  /* 0x009896800000995d */ /* 0x002fea0003900000 */
[----:B------:R-:W1:Y:S02]  /*13f10*/  @!P1 SYNCS.PHASECHK.TRANS64 P1, [R3+URZ+0x28800], R0 ;  /* 0x02880000030095a7 */ /* 0x000e64000802007f */
[----:B-1----:R-:W-:Y:S05]  /*13f20*/  @!P1 BRA `(.L_x_7565) ;  /* 0xfffffffc00ec9947 */ /* 0x002fea000383ffff */
[----:B------:R-:W-:Y:S05]  /*13f30*/  BRA `(.L_x_7729) ;  /* 0xfffffed800987947 */ /* 0x000fea000383ffff */
.L_x_7569:
[----:B-1----:R1:W2:Y:S02]  /*13f40*/  SYNCS.PHASECHK.TRANS64.TRYWAIT P1, [R3+URZ+0x28830], R0 ;  /* 0x02883000030075a7 */ /* 0x0022a4000802017f */
[----:B--2---:R-:W-:Y:S05]  /*13f50*/  @!P1 NANOSLEEP.SYNCS 0x989680 ;  /* 0x009896800000995d */ /* 0x004fea0003900000 */
[----:B------:R-:W2:Y:S02]  /*13f60*/  @!P1 SYNCS.PHASECHK.TRANS64 P1, [R3+URZ+0x28830], R0 ;  /* 0x02883000030095a7 */ /* 0x000ea4000802007f */
[----:B--2---:R-:W-:Y:S05]  /*13f70*/  @!P1 BRA `(.L_x_7569) ;  /* 0xfffffffc00f09947 */ /* 0x004fea000383ffff */
[----:B------:R-:W-:Y:S05]  /*13f80*/  BRA `(.L_x_7568) ;  /* 0xfffffed800b47947 */ /* 0x000fea000383ffff */
.L_x_7586:
[----:B-1----:R-:W-:-:S04]  /*13f90*/  IMAD.U32 R5, RZ, RZ, UR6 ;  /* 0x00000006ff057e24 */ /* 0x002fc8000f8e00ff */
[----:B------:R1:W2:Y:S03]  /*13fa0*/  SYNCS.PHASECHK.TRANS64.TRYWAIT P1, [R5+URZ+0x28830], R0 ;  /* 0x02883000050075a7 */ /* 0x0002a6000802017f */
[----:B--2---:R-:W-:Y:S05]  /*13fb0*/  @!P1 NANOSLEEP.SYNCS 0x989680 ;  /* 0x009896800000995d */ /* 0x004fea0003900000 */
[----:B------:R-:W2:Y:S02]  /*13fc0*/  @!P1 SYNCS.PHASECHK.TRANS64 P1, [R5+URZ+0x28830], R0 ;  /* 0x02883000050095a7 */ /* 0x000ea4000802007f */
[----:B--2---:R-:W-:Y:S05]  /*13fd0*/  @!P1 BRA `(.L_x_7586) ;  /* 0xfffffffc00ec9947 */ /* 0x004fea000383ffff */
[----:B------:R-:W-:Y:S05]  /*13fe0*/  BRA `(.L_x_7583) ;  /* 0xffffff0c008c7947 */ /* 0x000fea000383ffff */
.L_x_7590:
[----:B-1----:R-:W-:-:S04]  /*13ff0*/  IMAD.U32 R5, RZ, RZ, UR6 ;  /* 0x00000006ff057e24 */ /* 0x002fc8000f8e00ff */
[----:B------:R1:W2:Y:S03]  /*14000*/  SYNCS.PHASECHK.TRANS64.TRYWAIT P1, [R5+URZ+0x28850], R0 ;  /* 0x02885000050075a7 */ /* 0x0002a6000802017f */
[----:B--2---:R-:W-:Y:S05]  /*14010*/  @!P1 NANOSLEEP.SYNCS 0x989680 ;  /* 0x009896800000995d */ /* 0x004fea0003900000 */
[----:B------:R-:W2:Y:S02]  /*14020*/  @!P1 SYNCS.PHASECHK.TRANS64 P1, [R5+URZ+0x28850], R0 ;  /* 0x02885000050095a7 */ /* 0x000ea4000802007f */
[----:B--2---:R-:W-:Y:S05]  /*14030*/  @!P1 BRA `(.L_x_7590) ;  /* 0xfffffffc00ec9947 */ /* 0x004fea000383ffff */
[----:B------:R-:W-:Y:S05]  /*14040*/  BRA `(.L_x_7587) ;  /* 0xffffff1000587947 */ /* 0x000fea000383ffff */
.L_x_7609:
[----:B-1----:R-:W-:-:S04]  /*14050*/  IMAD.U32 R7, RZ, RZ, UR6 ;  /* 0x00000006ff077e24 */ /* 0x002fc8000f8e00ff */
[----:B------:R1:W2:Y:S03]  /*14060*/  SYNCS.PHASECHK.TRANS64.TRYWAIT P1, [R7+URZ+0x28830], R0 ;  /* 0x02883000070075a7 */ /* 0x0002a6000802017f */
[----:B--2---:R-:W-:Y:S05]  /*14070*/  @!P1 NANOSLEEP.SYNCS 0x989680 ;  /* 0x009896800000995d */ /* 0x004fea0003900000 */
[----:B------:R-:W2:Y:S02]  /*14080*/  @!P1 SYNCS.PHASECHK.TRANS64 P1, [R7+URZ+0x28830], R0 ;  /* 0x02883000070095a7 */ /* 0x000ea4000802007f */
[----:B--2---:R-:W-:Y:S05]  /*14090*/  @!P1 BRA `(.L_x_7609) ;  /* 0xfffffffc00ec9947 */ /* 0x004fea000383ffff */
[----:B------:R-:W-:Y:S05]  /*140a0*/  BRA `(.L_x_7606) ;  /* 0xffffff40004c7947 */ /* 0x000fea000383ffff */
.L_x_7613:
[----:B-1----:R-:W-:-:S04]  /*140b0*/  IMAD.U32 R7, RZ, RZ, UR6 ;  /* 0x00000006ff077e24 */ /* 0x002fc8000f8e00ff */
[----:B------:R1:W2:Y:S03]  /*140c0*/  SYNCS.PHASECHK.TRANS64.TRYWAIT P1, [R7+URZ+0x28850], R0 ;  /* 0x02885000070075a7 */ /* 0x0002a6000802017f */
[----:B--2---:R-:W-:Y:S05]  /*140d0*/  @!P1 NANOSLEEP.SYNCS 0x989680 ;  /* 0x009896800000995d */ /* 0x004fea0003900000 */
[----:B------:R-:W2:Y:S02]  /*140e0*/  @!P1 SYNCS.PHASECHK.TRANS64 P1, [R7+URZ+0x28850], R0 ;  /* 0x02885000070095a7 */ /* 0x000ea4000802007f */
[----:B--2---:R-:W-:Y:S05]  /*140f0*/  @!P1 BRA `(.L_x_7613) ;  /* 0xfffffffc00ec9947 */ /* 0x004fea000383ffff */
[----:B------:R-:W-:Y:S05]  /*14100*/  BRA `(.L_x_7610) ;  /* 0xffffff4400187947 */ /* 0x000fea000383ffff */
.L_x_7621:
[----:B-1----:R-:W-:-:S04]  /*14110*/  IMAD.U32 R7, RZ, RZ, UR6 ;  /* 0x00000006ff077e24 */ /* 0x002fc8000f8e00ff */
[----:B------:R1:W2:Y:S03]  /*14120*/  SYNCS.PHASECHK.TRANS64.TRYWAIT P1, [R7+URZ+0x28830], R0 ;  /* 0x02883000070075a7 */ /* 0x0002a6000802017f */
[----:B--2---:R-:W-:Y:S05]  /*14130*/  @!P1 NANOSLEEP.SYNCS 0x989680 ;  /* 0x009896800000995d */ /* 0x004fea0003900000 */
[----:B------:R-:W2:Y:S02]  /*14140*/  @!P1 SYNCS.PHASECHK.TRANS64 P1, [R7+URZ+0x28830], R0 ;  /* 0x02883000070095a7 */ /* 0x000ea4000802007f */
[----:B--2---:R-:W-:Y:S05]  /*14150*/  @!P1 BRA `(.L_x_7621) ;  /* 0xfffffffc00ec9947 */ /* 0x004fea000383ffff */
[----:B------:R-:W-:Y:S05]  /*14160*/  BRA `(.L_x_7618) ;  /* 0xffffff6000407947 */ /* 0x000fea000383ffff */
.L_x_7625:
[----:B-1----:R-:W-:-:S04]  /*14170*/  IMAD.U32 R7, RZ, RZ, UR6 ;  /* 0x00000006ff077e24 */ /* 0x002fc8000f8e00ff */
[----:B------:R1:W2:Y:S03]  /*14180*/  SYNCS.PHASECHK.TRANS64.TRYWAIT P1, [R7+URZ+0x28850], R0 ;  /* 0x02885000070075a7 */ /* 0x0002a6000802017f */
[----:B--2---:R-:W-:Y:S05]  /*14190*/  @!P1 NANOSLEEP.SYNCS 0x989680 ;  /* 0x009896800000995d */ /* 0x004fea0003900000 */
[----:B------:R-:W2:Y:S02]  /*141a0*/  @!P1 SYNCS.PHASECHK.TRANS64 P1, [R7+URZ+0x28850], R0 ;  /* 0x02885000070095a7 */ /* 0x000ea4000802007f */
[----:B--2---:R-:W-:Y:S05]  /*141b0*/  @!P1 BRA `(.L_x_7625) ;  /* 0xfffffffc00ec9947 */ /* 0x004fea000383ffff */
[----:B------:R-:W-:Y:S05]  /*141c0*/  BRA `(.L_x_7622) ;  /* 0xffffff6400007947 */ /* 0x000fea000383ffff */
.L_x_7640:
[----:B-1----:R-:W-:-:S04]  /*141d0*/  IMAD.U32 R6, RZ, RZ, UR5 ;  /* 0x00000005ff067e24 */ /* 0x002fc8000f8e00ff */
[----:B------:R1:W2:Y:S03]  /*141e0*/  SYNCS.PHASECHK.TRANS64.TRYWAIT P1, [R6+URZ+0x28850], R5 ;  /* 0x02885005060075a7 */ /* 0x0002a6000802017f */
[----:B--2---:R-:W-:Y:S05]  /*141f0*/  @!P1 NANOSLEEP.SYNCS 0x989680 ;  /* 0x009896800000995d */ /* 0x004fea0003900000 */
[----:B------:R-:W2:Y:S02]  /*14200*/  @!P1 SYNCS.PHASECHK.TRANS64 P1, [R6+URZ+0x28850], R5 ;  /* 0x02885005060095a7 */ /* 0x000ea4000802007f */
[----:B--2---:R-:W-:Y:S05]  /*14210*/  @!P1 BRA `(.L_x_7640) ;  /* 0xfffffffc00ec9947 */ /* 0x004fea000383ffff */
[----:B------:R-:W-:Y:S05]  /*14220*/  BRA `(.L_x_7639) ;  /* 0xffffff90002c7947 */ /* 0x000fea000383ffff */
.L_x_7677:
        /* <DEDUP_REMOVED lines=10> */
.L_x_7730:
[----:B------:R-:W-:Y:S05]  /*142d0*/  BRA `(.L_x_7731) ;  /* 0xffffffc800007947 */ /* 0x000fea000383ffff */
.L_x_7680:
[----:B0-----:R0:W1:Y:S02]  /*142e0*/  SYNCS.PHASECHK.TRANS64.TRYWAIT P0, [R7+URZ+0x28840], R2 ;  /* 0x02884002070075a7 */ /* 0x001064000800017f */
[----:B-1----:R-:W-:Y:S05]  /*142f0*/  @!P0 NANOSLEEP.SYNCS 0x989680 ;  /* 0x009896800000895d */ /* 0x002fea0003900000 */
[----:B------:R-:W1:Y:S02]  /*14300*/  @!P0 SYNCS.PHASECHK.TRANS64 P0, [R7+URZ+0x28840], R2 ;  /* 0x02884002070085a7 */ /* 0x000e64000800007f */
[----:B-1----:R-:W-:Y:S05]  /*14310*/  @!P0 BRA `(.L_x_7680) ;  /* 0xfffffffc00f08947 */ /* 0x002fea000383ffff */
[----:B------:R-:W-:Y:S05]  /*14320*/  BRA `(.L_x_7732) ;  /* 0xffffffc800f87947 */ /* 0x000fea000383ffff */
.L_x_7681:
        /* <DEDUP_REMOVED lines=8> */
.L_x_7734:
[----:B------:R-:W-:Y:S05]  /*143b0*/  BSYNC B0 ;  /* 0x0000000000007941 */ /* 0x000fea0003800000 */
.L_x_7733:
        /* <DEDUP_REMOVED lines=9> */
.L_x_7735:
        /* <DEDUP_REMOVED lines=8> */
.L_x_7736:
[----:B------:R-:W-:Y:S01]  /*144d0*/  @!PT LDS RZ, [RZ] ;  /* 0x00000000fffff984 */ /* 0x000fe20000000800 */
[----:B------:R-:W-:Y:S01]  /*144e0*/  @!PT LDS RZ, [RZ] ;  /* 0x00000000fffff984 */ /* 0x000fe20000000800 */
[----:B------:R-:W-:Y:S01]  /*144f0*/  @!PT LDS RZ, [RZ] ;  /* 0x00000000fffff984 */ /* 0x000fe20000000800 */
[----:B------:R0:W-:Y:S04]  /*14500*/  @P0 LDGSTS.E.BYPASS.LTC128B.128 [R9+0x18400], desc[UR52][R2.64], !P3 ;  /* 0x1840000002090fae */ /* 0x0001e8000d901d74 */
[----:B------:R0:W-:Y:S01]  /*14510*/  @P0 LDGSTS.E.BYPASS.LTC128B.128 [R9+0x1c400], desc[UR52][R2.64+0x80], !P2 ;  /* 0x1c40008002090fae */ /* 0x0001e2000d101d74 */
[----:B------:R-:W-:Y:S01]  /*14520*/  ISETP.GE.AND P0, PT, R6, 0x11, PT ;  /* 0x000000110600780c */ /* 0x000fe20003f06270 */
[----:B------:R-:W-:-:S12]  /*14530*/  IMAD.MOV.U32 R13, RZ, RZ, R4 ;  /* 0x000000ffff0d7224 */ /* 0x000fd800078e0004 */
[----:B------:R-:W-:Y:S02]  /*14540*/  @P0 IMAD R25, R5, 0x2, R16 ;  /* 0x0000000205190824 */ /* 0x000fe400078e0210 */
[----:B0-----:R-:W-:-:S07]  /*14550*/  IMAD.MOV.U32 R8, RZ, RZ, R14 ;  /* 0x000000ffff087224 */ /* 0x001fce00078e000e */
[----:B------:R-:W-:Y:S05]  /*14560*/  WARPSYNC.COLLECTIVE R15, `(.L_x_7737) ;  /* 0x000000000f087348 */ /* 0x000fea0003c00000 */
[----:B------:R0:W1:Y:S02]  /*14570*/  SHFL.IDX P6, R14, R13, R12, R11 ;  /* 0x0000000c0d0e7389 */ /* 0x00006400000c000b */
[----:B01----:R-:W-:Y:S01]  /*14580*/  ENDCOLLECTIVE ;  /* 0x000000000000791b */ /* 0x003fe20003800000 */
.L_x_7737:
[----:B------:R-:W-:Y:S02]  /*14590*/  IMAD.MOV.U32 R13, RZ, RZ, R0 ;  /* 0x000000ffff0d7224 */ /* 0x000fe400078e0000 */
[----:B------:R-:W-:Y:S01]  /*145a0*/  IMAD.MOV.U32 R12, RZ, RZ, 0x2 ;  /* 0x00000002ff0c7424 */ /* 0x000fe200078e00ff */
[----:B------:R-:W-:-:S05]  /*145b0*/  @P0 LEA R14, P1, R35, R14, 0x1 ;  /* 0x0000000e230e0211 */ /* 0x000fca00078208ff */
[----:B------:R-:W-:-:S08]  /*145c0*/  @P0 IMAD.MOV.U32 R2, RZ, RZ, R14 ;  /* 0x000000ffff020224 */ /* 0x000fd000078e000e */
[----:B------:R-:W-:Y:S05]  /*145d0*/  WARPSYNC.COLLECTIVE R15, `(.L_x_7738) ;  /* 0x000000000f087348 */ /* 0x000fea0003c00000 */
[----:B------:R0:W1:Y:S02]  /*145e0*/  SHFL.IDX P6, R14, R13, R12, R11 ;  /* 0x0000000c0d0e7389 */ /* 0x00006400000c000b */
[----:B01----:R-:W-:Y:S01]  /*145f0*/  ENDCOLLECTIVE ;  /* 0x000000000000791b */ /* 0x003fe20003800000 */
.L_x_7738:
        /* <DEDUP_REMOVED lines=13> */
.L_x_7739:
        /* <DEDUP_REMOVED lines=8> */
.L_x_7740:
        /* <DEDUP_REMOVED lines=13> */
.L_x_7741:
        /* <DEDUP_REMOVED lines=8> */
.L_x_7742:
        /* <DEDUP_REMOVED lines=13> */
.L_x_7743:
        /* <DEDUP_REMOVED lines=8> */
.L_x_7744:
        /* <DEDUP_REMOVED lines=13> */
.L_x_7745:
        /* <DEDUP_REMOVED lines=8> */
.L_x_7746:
        /* <DEDUP_REMOVED lines=13> */
.L_x_7747:
        /* <DEDUP_REMOVED lines=8> */
.L_x_7748:
        /* <DEDUP_REMOVED lines=12> */
.L_x_7749:
[----:B------:R-:W-:Y:S05]  /*14d50*/  BRA `(.L_x_7750) ;  /* 0xffffffc400ec7947 */ /* 0x000fea000383ffff */
.L_x_7686:
        /* <DEDUP_REMOVED lines=8> */
.L_x_7751:
[C---:B------:R-:W-:Y:S01]  /*14de0*/  VIADD R6, R5.reuse, 0x10 ;  /* 0x0000001005067836 */ /* 0x040fe20000000000 */
[----:B------:R-:W-:Y:S01]  /*14df0*/  ISETP.GE.AND P0, PT, R5, UR38, PT ;  /* 0x0000002605007c0c */ /* 0x000fe2000bf06270 */
[----:B------:R-:W-:Y:S02]  /*14e00*/  IMAD.MOV.U32 R13, RZ, RZ, R0 ;  /* 0x000000ffff0d7224 */ /* 0x000fe400078e0000 */
[----:B------:R-:W-:-:S10]  /*14e10*/  IMAD.MOV.U32 R2, RZ, RZ, R14 ;  /* 0x000000ffff027224 */ /* 0x000fd400078e000e */
[----:B------:R-:W-:Y:S05]  /*14e20*/  WARPSYNC.COLLECTIVE R15, `(.L_x_7752) ;  /* 0x000000000f087348 */ /* 0x000fea0003c00000 */
[----:B------:R0:W1:Y:S02]  /*14e30*/  SHFL.IDX P6, R14, R13, R12, R11 ;  /* 0x0000000c0d0e7389 */ /* 0x00006400000c000b */
[----:B01----:R-:W-:Y:S01]  /*14e40*/  ENDCOLLECTIVE ;  /* 0x000000000000791b */ /* 0x003fe20003800000 */
.L_x_7752:
        /* <DEDUP_REMOVED lines=8> */
.L_x_7753:
[----:B------:R-:W-:Y:S01]  /*14ed0*/  @!PT LDS RZ, [RZ] ;  /* 0x00000000fffff984 */ /* 0x000fe20000000800 */
[----:B------:R-:W-:Y:S01]  /*14ee0*/  @!PT LDS RZ, [RZ] ;  /* 0x00000000fffff984 */ /* 0x000fe20000000800 */
[----:B------:R-:W-:Y:S01]  /*14ef0*/  @!PT LDS RZ, [RZ] ;  /* 0x00000000fffff984 */ /* 0x000fe20000000800 */
[----:B------:R0:W-:Y:S04]  /*14f00*/  @!P0 LDGSTS.E.BYPASS.LTC128B.128 [R33+0x10400], desc[UR52][R2.64], !P4 ;  /* 0x1040000002218fae */ /* 0x0001e8000e101d74 */
[----:B------:R0:W-:Y:S01]  /*14f10*/  @!P0 LDGSTS.E.BYPASS.LTC128B.128 [R33+0x14400], desc[UR52][R2.64+0x80], !P5 ;  /* 0x1440008002218fae */ /* 0x0001e2000e901d74 */
[----:B------:R-:W-:Y:S01]  /*14f20*/  ISETP.GE.AND P0, PT, R6, UR38, PT ;  /* 0x0000002606007c0c */ /* 0x000fe2000bf06270 */
[----:B------:R-:W-:Y:S02]  /*14f30*/  IMAD.MOV.U32 R13, RZ, RZ, R0 ;  /* 0x000000ffff0d7224 */ /* 0x000fe400078e0000 */
[----:B------:R-:W-:-:S10]  /*14f40*/  IMAD.MOV.U32 R6, RZ, RZ, R14 ;  /* 0x000000ffff067224 */ /* 0x000fd400078e000e */
[----:B0-----:R-:W-:Y:S05]  /*14f50*/  WARPSYNC.COLLECTIVE R15, `(.L_x_7754) ;  /* 0x000000000f087348 */ /* 0x001fea0003c00000 */
[----:B------:R1:W2:Y:S02]  /*14f60*/  SHFL.IDX P6, R14, R13, R12, R11 ;  /* 0x0000000c0d0e7389 */ /* 0x0002a400000c000b */
[----:B012---:R-:W-:Y:S01]  /*14f70*/  ENDCOLLECTIVE ;  /* 0x000000000000791b */ /* 0x007fe20003800000 */
.L_x_7754:
[----:B------:R-:W-:Y:S02]  /*14f80*/  IMAD.MOV.U32 R13, RZ, RZ, R4 ;  /* 0x000000ffff0d7224 */ /* 0x000fe400078e0004 */
[----:B------:R-:W-:Y:S01]  /*14f90*/  IMAD.MOV.U32 R12, RZ, RZ, 0x2 ;  /* 0x00000002ff0c7424 */ /* 0x000fe200078e00ff */
[----:B------:R-:W-:-:S05]  /*14fa0*/  @!P0 LEA R14, P1, R35, R14, 0x1 ;  /* 0x0000000e230e8211 */ /* 0x000fca00078208ff */
[----:B------:R-:W-:-:S08]  /*14fb0*/  @!P0 IMAD.MOV.U32 R2, RZ, RZ, R14 ;  /* 0x000000ffff028224 */ /* 0x000fd000078e000e */
[----:B------:R-:W-:Y:S05]  /*14fc0*/  WARPSYNC.COLLECTIVE R15, `(.L_x_7755) ;  /* 0x000000000f087348 */ /* 0x000fea0003c00000 */
[----:B------:R0:W1:Y:S02]  /*14fd0*/  SHFL.IDX P6, R14, R13, R12, R11 ;  /* 0x0000000c0d0e7389 */ /* 0x00006400000c000b */
[----:B01----:R-:W-:Y:S01]  /*14fe0*/  ENDCOLLECTIVE ;  /* 0x000000000000791b */ /* 0x003fe20003800000 */
.L_x_7755:
        /* <DEDUP_REMOVED lines=14> */
.L_x_7756:
[----:B------:R-:W-:Y:S02]  /*150d0*/  IMAD.MOV.U32 R13, RZ, RZ, R4 ;  /* 0x000000ffff0d7224 */ /* 0x000fe400078e0004 */
[----:B------:R-:W-:Y:S01]  /*150e0*/  IMAD.MOV.U32 R12, RZ, RZ, 0x3 ;  /* 0x00000003ff0c7424 */ /* 0x000fe200078e00ff */
[----:B------:R-:W-:-:S05]  /*150f0*/  @!P0 LEA R14, P1, R35, R14, 0x1 ;  /* 0x0000000e230e8211 */ /* 0x000fca00078208ff */
[----:B------:R-:W-:-:S08]  /*15100*/  @!P0 IMAD.MOV.U32 R2, RZ, RZ, R14 ;  /* 0x000000ffff028224 */ /* 0x000fd000078e000e */
[----:B------:R-:W-:Y:S05]  /*15110*/  WARPSYNC.COLLECTIVE R15, `(.L_x_7757) ;  /* 0x000000000f087348 */ /* 0x000fea0003c00000 */
[----:B------:R0:W1:Y:S02]  /*15120*/  SHFL.IDX P6, R14, R13, R12, R11 ;  /* 0x0000000c0d0e7389 */ /* 0x00006400000c000b */
[----:B01----:R-:W-:Y:S01]  /*15130*/  ENDCOLLECTIVE ;  /* 0x000000000000791b */ /* 0x003fe20003800000 */
.L_x_7757:
        /* <DEDUP_REMOVED lines=14> */
.L_x_7758:
[----:B------:R-:W-:Y:S02]  /*15220*/  IMAD.MOV.U32 R13, RZ, RZ, R4 ;  /* 0x000000ffff0d7224 */ /* 0x000fe400078e0004 */
[----:B------:R-:W-:Y:S01]  /*15230*/  IMAD.MOV.U32 R12, RZ, RZ, 0x4 ;  /* 0x00000004ff0c7424 */ /* 0x000fe200078e00ff */
[----:B------:R-:W-:-:S05]  /*15240*/  @!P0 LEA R14, P1, R35, R14, 0x1 ;  /* 0x0000000e230e8211 */ /* 0x000fca00078208ff */
[----:B------:R-:W-:-:S08]  /*15250*/  @!P0 IMAD.MOV.U32 R2, RZ, RZ, R14 ;  /* 0x000000ffff028224 */ /* 0x000fd000078e000e */
[----:B------:R-:W-:Y:S05]  /*15260*/  WARPSYNC.COLLECTIVE R15, `(.L_x_7759) ;  /* 0x000000000f087348 */ /* 0x000fea0003c00000 */
[----:B------:R0:W1:Y:S02]  /*15270*/  SHFL.IDX P6, R14, R13, R12, R11 ;  /* 0x0000000c0d0e7389 */ /* 0x00006400000c000b */
[----:B01----:R-:W-:Y:S01]  /*15280*/  ENDCOLLECTIVE ;  /* 0x000000000000791b */ /* 0x003fe20003800000 */
.L_x_7759:
        /* <DEDUP_REMOVED lines=14> */
.L_x_7760:
[----:B------:R-:W-:Y:S02]  /*15370*/  IMAD.MOV.U32 R13, RZ, RZ, R4 ;  /* 0x000000ffff0d7224 */ /* 0x000fe400078e0004 */
[----:B------:R-:W-:Y:S01]  /*15380*/  IMAD.MOV.U32 R12, RZ, RZ, 0x5 ;  /* 0x00000005ff0c7424 */ /* 0x000fe200078e00ff */
[----:B------:R-:W-:-:S05]  /*15390*/  @!P0 LEA R14, P1, R35, R14, 0x1 ;  /* 0x0000000e230e8211 */ /* 0x000fca00078208ff */
[----:B------:R-:W-:-:S08]  /*153a0*/  @!P0 IMAD.MOV.U32 R2, RZ, RZ, R14 ;  /* 0x000000ffff028224 */ /* 0x000fd000078e000e */
[----:B------:R-:W-:Y:S05]  /*153b0*/  WARPSYNC.COLLECTIVE R15, `(.L_x_7761) ;  /* 0x000000000f087348 */ /* 0x000fea0003c00000 */
[----:B------:R0:W1:Y:S02]  /*153c0*/  SHFL.IDX P6, R14, R13, R12, R11 ;  /* 0x0000000c0d0e7389 */ /* 0x00006400000c000b */
[----:B01----:R-:W-:Y:S01]  /*153d0*/  ENDCOLLECTIVE ;  /* 0x000000000000791b */ /* 0x003fe20003800000 */
.L_x_7761:
        /* <DEDUP_REMOVED lines=14> */
.L_x_7762:
[----:B------:R-:W-:Y:S02]  /*154c0*/  IMAD.MOV.U32 R13, RZ, RZ, R4 ;  /* 0x000000ffff0d7224 */ /* 0x000fe400078e0004 */
[----:B------:R-:W-:Y:S01]  /*154d0*/  IMAD.MOV.U32 R12, RZ, RZ, 0x6 ;  /* 0x00000006ff0c7424 */ /* 0x000fe200078e00ff */
[----:B------:R-:W-:-:S05]  /*154e0*/  @!P0 LEA R14, P1, R35, R14, 0x1 ;  /* 0x0000000e230e8211 */ /* 0x000fca00078208ff */
[----:B------:R-:W-:-:S08]  /*154f0*/  @!P0 IMAD.MOV.U32 R2, RZ, RZ, R14 ;  /* 0x000000ffff028224 */ /* 0x000fd000078e000e */
[----:B------:R-:W-:Y:S05]  /*15500*/  WARPSYNC.COLLECTIVE R15, `(.L_x_7763) ;  /* 0x000000000f087348 */ /* 0x000fea0003c00000 */
[----:B------:R0:W1:Y:S02]  /*15510*/  SHFL.IDX P6, R14, R13, R12, R11 ;  /* 0x0000000c0d0e7389 */ /* 0x00006400000c000b */
[----:B01----:R-:W-:Y:S01]  /*15520*/  ENDCOLLECTIVE ;  /* 0x000000000000791b */ /* 0x003fe20003800000 */
.L_x_7763:
        /* <DEDUP_REMOVED lines=14> */
.L_x_7764:
[----:B------:R-:W-:Y:S02]  /*15610*/  IMAD.MOV.U32 R13, RZ, RZ, R4 ;  /* 0x000000ffff0d7224 */ /* 0x000fe400078e0004 */
[----:B------:R-:W-:Y:S01]  /*15620*/  IMAD.MOV.U32 R12, RZ, RZ, 0x7 ;  /* 0x00000007ff0c7424 */ /* 0x000fe200078e00ff */
[----:B------:R-:W-:-:S05]  /*15630*/  @!P0 LEA R14, P1, R35, R14, 0x1 ;  /* 0x0000000e230e8211 */ /* 0x000fca00078208ff */
[----:B------:R-:W-:-:S08]  /*15640*/  @!P0 IMAD.MOV.U32 R2, RZ, RZ, R14 ;  /* 0x000000ffff028224 */ /* 0x000fd000078e000e */
[----:B------:R-:W-:Y:S05]  /*15650*/  WARPSYNC.COLLECTIVE R15, `(.L_x_7765) ;  /* 0x000000000f087348 */ /* 0x000fea0003c00000 */
[----:B------:R0:W1:Y:S02]  /*15660*/  SHFL.IDX P6, R14, R13, R12, R11 ;  /* 0x0000000c0d0e7389 */ /* 0x00006400000c000b */
[----:B01----:R-:W-:Y:S01]  /*15670*/  ENDCOLLECTIVE ;  /* 0x000000000000791b */ /* 0x003fe20003800000 */
.L_x_7765:
[----:B------:R-:W-:-:S04]  /*15680*/  @!P0 IMAD.X R7, RZ, RZ, R6, P1 ;  /* 0x000000ffff078224 */ /* 0x000fc800008e0606 */
[----:B------:R-:W-:-:S05]  /*15690*/  @!P0 IMAD.MOV.U32 R3, RZ, RZ, R7 ;  /* 0x000000ffff038224 */ /* 0x000fca00078e0007 */
[----:B------:R-:W-:Y:S01]  /*156a0*/  @!PT LDS RZ, [RZ] ;  /* 0x00000000fffff984 */ /* 0x000fe20000000800 */
[----:B------:R-:W-:Y:S01]  /*156b0*/  @!PT LDS RZ, [RZ] ;  /* 0x00000000fffff984 */ /* 0x000fe20000000800 */
[----:B------:R-:W-:Y:S01]  /*156c0*/  @!PT LDS RZ, [RZ] ;  /* 0x00000000fffff984 */ /* 0x000fe20000000800 */
[----:B------:R0:W-:Y:S01]  /*156d0*/  @!P0 LDGSTS.E.BYPASS.LTC128B.128 [R33+0x13400], desc[UR52][R2.64], !P4 ;  /* 0x1340000002218fae */ /* 0x0001e2000e101d74 */
[----:B------:R-:W-:-:S03]  /*156e0*/  IMAD.MOV.U32 R13, RZ, RZ, R0 ;  /* 0x000000ffff0d7224 */ /* 0x000fc600078e0000 */
[----:B------:R0:W-:Y:S01]  /*156f0*/  @!P0 LDGSTS.E.BYPASS.LTC128B.128 [R33+0x17400], desc[UR52][R2.64+0x80], !P5 ;  /* 0x1740008002218fae */ /* 0x0001e2000e901d74 */
[----:B------:R-:W-:-:S07]  /*15700*/  IMAD.MOV.U32 R6, RZ, RZ, R14 ;  /* 0x000000ffff067224 */ /* 0x000fce00078e000e */
[----:B0-----:R-:W-:Y:S05]  /*15710*/  WARPSYNC.COLLECTIVE R15, `(.L_x_7766) ;  /* 0x000000000f087348 */ /* 0x001fea0003c00000 */
[----:B------:R1:W2:Y:S02]  /*15720*/  SHFL.IDX P6, R14, R13, R12, R11 ;  /* 0x0000000c0d0e7389 */ /* 0x0002a400000c000b */
[----:B012---:R-:W-:Y:S01]  /*15730*/  ENDCOLLECTIVE ;  /* 0x000000000000791b */ /* 0x007fe20003800000 */
.L_x_7766:
[----:B------:R-:W-:Y:S05]  /*15740*/  BRA `(.L_x_7767) ;  /* 0xffffffc8000c7947 */ /* 0x000fea000383ffff */
.L_x_7689:
[----:B0-----:R0:W1:Y:S02]  /*15750*/  SYNCS.PHASECHK.TRANS64.TRYWAIT P0, [R16+URZ+0x28820], R3 ;  /* 0x02882003100075a7 */ /* 0x001064000800017f */
[----:B-1----:R-:W-:Y:S05]  /*15760*/  @!P0 NANOSLEEP.SYNCS 0x989680 ;  /* 0x009896800000895d */ /* 0x002fea0003900000 */
[----:B------:R-:W1:Y:S02]  /*15770*/  @!P0 SYNCS.PHASECHK.TRANS64 P0, [R16+URZ+0x28820], R3 ;  /* 0x02882003100085a7 */ /* 0x000e64000800007f */
[----:B-1----:R-:W-:Y:S05]  /*15780*/  @!P0 BRA `(.L_x_7689) ;  /* 0xfffffffc00f08947 */ /* 0x002fea000383ffff */
[----:B------:R-:W-:Y:S05]  /*15790*/  BRA `(.L_x_7768) ;  /* 0xffffffc800647947 */ /* 0x000fea000383ffff */
.L_x_7693:
[----:B0-----:R0:W1:Y:S02]  /*157a0*/  SYNCS.PHASECHK.TRANS64.TRYWAIT P0, [R6+URZ+0x28840], R3 ;  /* 0x02884003060075a7 */ /* 0x001064000800017f */
[----:B-1----:R-:W-:Y:S05]  /*157b0*/  @!P0 NANOSLEEP.SYNCS 0x989680 ;  /* 0x009896800000895d */ /* 0x002fea0003900000 */
[----:B------:R-:W1:Y:S02]  /*157c0*/  @!P0 SYNCS.PHASECHK.TRANS64 P0, [R6+URZ+0x28840], R3 ;  /* 0x02884003060085a7 */ /* 0x000e64000800007f */
[----:B-1----:R-:W-:Y:S05]  /*157d0*/  @!P0 BRA `(.L_x_7693) ;  /* 0xfffffffc00f08947 */ /* 0x002fea000383ffff */
[----:B------:R-:W-:Y:S05]  /*157e0*/  BRA `(.L_x_7769) ;  /* 0xffffffcc00247947 */ /* 0x000fea000383ffff */
.L_x_7694:
        /* <DEDUP_REMOVED lines=8> */
.L_x_7771:
[----:B------:R-:W-:Y:S05]  /*15870*/  BSYNC B1 ;  /* 0x0000000000017941 */ /* 0x000fea0003800000 */
.L_x_7770:
        /* <DEDUP_REMOVED lines=9> */
.L_x_7772:
[----:B------:R-:W-:Y:S02]  /*15910*/  IMAD R7, R7, 0x2, R16 ;  /* 0x0000000207077824 */ /* 0x000fe400078e0210 */
[----:B------:R-:W-:Y:S02]  /*15920*/  IMAD.MOV.U32 R13, RZ, RZ, R9 ;  /* 0x000000ffff0d7224 */ /* 0x000fe400078e0009 */
[----:B------:R-:W-:Y:S02]  /*15930*/  IMAD.MOV.U32 R12, RZ, RZ, 0x1 ;  /* 0x00000001ff0c7424 */ /* 0x000fe400078e00ff */
[----:B------:R-:W-:-:S07]  /*15940*/  IMAD.MOV.U32 R2, RZ, RZ, R14 ;  /* 0x000000ffff027224 */ /* 0x000fce00078e000e */
[----:B------:R-:W-:Y:S05]  /*15950*/  WARPSYNC.COLLECTIVE R15, `(.L_x_7773) ;  /* 0x000000000f087348 */ /* 0x000fea0003c00000 */
[----:B------:R0:W1:Y:S02]  /*15960*/  SHFL.IDX P6, R14, R13, R12, R11 ;  /* 0x0000000c0d0e7389 */ /* 0x00006400000c000b */
[----:B01----:R-:W-:Y:S01]  /*15970*/  ENDCOLLECTIVE ;  /* 0x000000000000791b */ /* 0x003fe20003800000 */
.L_x_7773:
        /* <DEDUP_REMOVED lines=12> */
.L_x_7774:
[----:B------:R-:W-:Y:S02]  /*15a40*/  IMAD.MOV.U32 R13, RZ, RZ, R9 ;  /* 0x000000ffff0d7224 */ /* 0x000fe400078e0009 */
[----:B------:R-:W-:Y:S02]  /*15a50*/  IMAD.MOV.U32 R12, RZ, RZ, 0x2 ;  /* 0x00000002ff0c7424 */ /* 0x000fe400078e00ff */
[----:B------:R-:W-:-:S07]  /*15a60*/  IMAD.MOV.U32 R2, RZ, RZ, R14 ;  /* 0x000000ffff027224 */ /* 0x000fce00078e000e */
[----:B------:R-:W-:Y:S05]  /*15a70*/  WARPSYNC.COLLECTIVE R15, `(.L_x_7775) ;  /* 0x000000000f087348 */ /* 0x000fea0003c00000 */
[----:B------:R0:W1:Y:S02]  /*15a80*/  SHFL.IDX P6, R14, R13, R12, R11 ;  /* 0x0000000c0d0e7389 */ /* 0x00006400000c000b */
[----:B01----:R-:W-:Y:S01]  /*15a90*/  ENDCOLLECTIVE ;  /* 0x000000000000791b */ /* 0x003fe20003800000 */
.L_x_7775:
        /* <DEDUP_REMOVED lines=12> */
.L_x_7776:
[----:B------:R-:W-:Y:S02]  /*15b60*/  IMAD.MOV.U32 R13, RZ, RZ, R9 ;  /* 0x000000ffff0d7224 */ /* 0x000fe400078e0009 */
[----:B------:R-:W-:Y:S02]  /*15b70*/  IMAD.MOV.U32 R12, RZ, RZ, 0x3 ;  /* 0x00000003ff0c7424 */ /* 0x000fe400078e00ff */
[----:B------:R-:W-:-:S07]  /*15b80*/  IMAD.MOV.U32 R2, RZ, RZ, R14 ;  /* 0x000000ffff027224 */ /* 0x000fce00078e000e */
[----:B------:R-:W-:Y:S05]  /*15b90*/  WARPSYNC.COLLECTIVE R15, `(.L_x_7777) ;  /* 0x000000000f087348 */ /* 0x000fea0003c00000 */
[----:B------:R0:W1:Y:S02]  /*15ba0*/  SHFL.IDX P6, R14, R13, R12, R11 ;  /* 0x0000000c0d0e7389 */ /* 0x00006400000c000b */
[----:B01----:R-:W-:Y:S01]  /*15bb0*/  ENDCOLLECTIVE ;  /* 0x000000000000791b */ /* 0x003fe20003800000 */
.L_x_7777:
        /* <DEDUP_REMOVED lines=12> */
.L_x_7778:
[----:B------:R-:W-:Y:S02]  /*15c80*/  IMAD.MOV.U32 R13, RZ, RZ, R9 ;  /* 0x000000ffff0d7224 */ /* 0x000fe400078e0009 */
[----:B------:R-:W-:Y:S02]  /*15c90*/  IMAD.MOV.U32 R12, RZ, RZ, 0x4 ;  /* 0x00000004ff0c7424 */ /* 0x000fe400078e00ff */
[----:B------:R-:W-:-:S07]  /*15ca0*/  IMAD.MOV.U32 R2, RZ, RZ, R14 ;  /* 0x000000ffff027224 */ /* 0x000fce00078e000e */
[----:B------:R-:W-:Y:S05]  /*15cb0*/  WARPSYNC.COLLECTIVE R15, `(.L_x_7779) ;  /* 0x000000000f087348 */ /* 0x000fea0003c00000 */
[----:B------:R0:W1:Y:S02]  /*15cc0*/  SHFL.IDX P6, R14, R13, R12, R11 ;  /* 0x0000000c0d0e7389 */ /* 0x00006400000c000b */
[----:B01----:R-:W-:Y:S01]  /*15cd0*/  ENDCOLLECTIVE ;  /* 0x000000000000791b */ /* 0x003fe20003800000 */
.L_x_7779:
        /* <DEDUP_REMOVED lines=12> */
.L_x_7780:
[----:B------:R-:W-:Y:S02]  /*15da0*/  IMAD.MOV.U32 R13, RZ, RZ, R9 ;  /* 0x000000ffff0d7224 */ /* 0x000fe400078e0009 */
[----:B------:R-:W-:Y:S02]  /*15db0*/  IMAD.MOV.U32 R12, RZ, RZ, 0x5 ;  /* 0x00000005ff0c7424 */ /* 0x000fe400078e00ff */
[----:B------:R-:W-:-:S07]  /*15dc0*/  IMAD.MOV.U32 R2, RZ, RZ, R14 ;  /* 0x000000ffff027224 */ /* 0x000fce00078e000e */
[----:B------:R-:W-:Y:S05]  /*15dd0*/  WARPSYNC.COLLECTIVE R15, `(.L_x_7781) ;  /* 0x000000000f087348 */ /* 0x000fea0003c00000 */
[----:B------:R0:W1:Y:S02]  /*15de0*/  SHFL.IDX P6, R14, R13, R12, R11 ;  /* 0x0000000c0d0e7389 */ /* 0x00006400000c000b */
[----:B01----:R-:W-:Y:S01]  /*15df0*/  ENDCOLLECTIVE ;  /* 0x000000000000791b */ /* 0x003fe20003800000 */
.L_x_7781:
        /* <DEDUP_REMOVED lines=12> */
.L_x_7782:
[----:B------:R-:W-:Y:S02]  /*15ec0*/  IMAD.MOV.U32 R13, RZ, RZ, R9 ;  /* 0x000000ffff0d7224 */ /* 0x000fe400078e0009 */
[----:B------:R-:W-:Y:S02]  /*15ed0*/  IMAD.MOV.U32 R12, RZ, RZ, 0x6 ;  /* 0x00000006ff0c7424 */ /* 0x000fe400078e00ff */
[----:B------:R-:W-:-:S07]  /*15ee0*/  IMAD.MOV.U32 R2, RZ, RZ, R14 ;  /* 0x000000ffff027224 */ /* 0x000fce00078e000e */
[----:B------:R-:W-:Y:S05]  /*15ef0*/  WARPSYNC.COLLECTIVE R15, `(.L_x_7783) ;  /* 0x000000000f087348 */ /* 0x000fea0003c00000 */
[----:B------:R0:W1:Y:S02]  /*15f00*/  SHFL.IDX P6, R14, R13, R12, R11 ;  /* 0x0000000c0d0e7389 */ /* 0x00006400000c000b */
[----:B01----:R-:W-:Y:S01]  /*15f10*/  ENDCOLLECTIVE ;  /* 0x000000000000791b */ /* 0x003fe20003800000 */
.L_x_7783:
        /* <DEDUP_REMOVED lines=12> */
.L_x_7784:
[----:B------:R-:W-:Y:S02]  /*15fe0*/  IMAD.MOV.U32 R13, RZ, RZ, R9 ;  /* 0x000000ffff0d7224 */ /* 0x000fe400078e0009 */
[----:B------:R-:W-:Y:S02]  /*15ff0*/  IMAD.MOV.U32 R12, RZ, RZ, 0x7 ;  /* 0x00000007ff0c7424 */ /* 0x000fe400078e00ff */
[----:B------:R-:W-:-:S07]  /*16000*/  IMAD.MOV.U32 R2, RZ, RZ, R14 ;  /* 0x000000ffff027224 */ /* 0x000fce00078e000e */
[----:B------:R-:W-:Y:S05]  /*16010*/  WARPSYNC.COLLECTIVE R15, `(.L_x_7785) ;  /* 0x000000000f087348 */ /* 0x000fea0003c00000 */
[----:B------:R0:W1:Y:S02]  /*16020*/  SHFL.IDX P6, R14, R13, R12, R11 ;  /* 0x0000000c0d0e7389 */ /* 0x00006400000c000b */
[----:B01----:R-:W-:Y:S01]  /*16030*/  ENDCOLLECTIVE ;  /* 0x000000000000791b */ /* 0x003fe20003800000 */
.L_x_7785:
        /* <DEDUP_REMOVED lines=12> */
.L_x_7786:
[----:B------:R-:W-:Y:S05]  /*16100*/  BRA `(.L_x_7787) ;  /* 0xffffffc400f87947 */ /* 0x000fea000383ffff */
.L_x_7699:
[----:B0-----:R0:W1:Y:S02]  /*16110*/  SYNCS.PHASECHK.TRANS64.TRYWAIT P0, [R6+URZ+0x28860], R3 ;  /* 0x02886003060075a7 */ /* 0x001064000800017f */
[----:B-1----:R-:W-:Y:S05]  /*16120*/  @!P0 NANOSLEEP.SYNCS 0x989680 ;  /* 0x009896800000895d */ /* 0x002fea0003900000 */
[----:B------:R-:W1:Y:S02]  /*16130*/  @!P0 SYNCS.PHASECHK.TRANS64 P0, [R6+URZ+0x28860], R3 ;  /* 0x02886003060085a7 */ /* 0x000e64000800007f */
[----:B-1----:R-:W-:Y:S05]  /*16140*/  @!P0 BRA `(.L_x_7699) ;  /* 0xfffffffc00f08947 */ /* 0x002fea000383ffff */
[----:B------:R-:W-:Y:S05]  /*16150*/  BRA `(.L_x_7788) ;  /* 0xffffffc800547947 */ /* 0x000fea000383ffff */
.L_x_7700:
        /* <DEDUP_REMOVED lines=8> */
.L_x_7790:
[----:B------:R-:W-:Y:S05]  /*161e0*/  BSYNC B1 ;  /* 0x0000000000017941 */ /* 0x000fea0003800000 */
.L_x_7789:
        /* <DEDUP_REMOVED lines=9> */
.L_x_7791:
[----:B------:R-:W-:Y:S02]  /*16280*/  IMAD.MOV.U32 R13, RZ, RZ, R18 ;  /* 0x000000ffff0d7224 */ /* 0x000fe400078e0012 */
[----:B------:R-:W-:Y:S01]  /*16290*/  IMAD.MOV.U32 R12, RZ, RZ, 0x1 ;  /* 0x00000001ff0c7424 */ /* 0x000fe200078e00ff */
[----:B------:R-:W-:-:S13]  /*162a0*/  IADD3 R2, P0, R14, R5, RZ ;  /* 0x000000050e027210 */ /* 0x000fda0007f1e0ff */
[----:B------:R-:W-:Y:S05]  /*162b0*/  WARPSYNC.COLLECTIVE R15, `(.L_x_7792) ;  /* 0x000000000f087348 */ /* 0x000fea0003c00000 */
[----:B------:R0:W1:Y:S02]  /*162c0*/  SHFL.IDX P6, R14, R13, R12, R11 ;  /* 0x0000000c0d0e7389 */ /* 0x00006400000c000b */
[----:B01----:R-:W-:Y:S01]  /*162d0*/  ENDCOLLECTIVE ;  /* 0x000000000000791b */ /* 0x003fe20003800000 */
.L_x_7792:
        /* <DEDUP_REMOVED lines=13> */
.L_x_7793:
[----:B------:R-:W-:Y:S02]  /*163b0*/  IMAD.MOV.U32 R13, RZ, RZ, R18 ;  /* 0x000000ffff0d7224 */ /* 0x000fe400078e0012 */
[----:B------:R-:W-:Y:S01]  /*163c0*/  IMAD.MOV.U32 R12, RZ, RZ, 0x2 ;  /* 0x00000002ff0c7424 */ /* 0x000fe200078e00ff */
[----:B------:R-:W-:-:S13]  /*163d0*/  IADD3 R2, P0, R14, R5, RZ ;  /* 0x000000050e027210 */ /* 0x000fda0007f1e0ff */
[----:B------:R-:W-:Y:S05]  /*163e0*/  WARPSYNC.COLLECTIVE R15, `(.L_x_7794) ;  /* 0x000000000f087348 */ /* 0x000fea0003c00000 */
[----:B------:R0:W1:Y:S02]  /*163f0*/  SHFL.IDX P6, R14, R13, R12, R11 ;  /* 0x0000000c0d0e7389 */ /* 0x00006400000c000b */
[----:B01----:R-:W-:Y:S01]  /*16400*/  ENDCOLLECTIVE ;  /* 0x000000000000791b */ /* 0x003fe20003800000 */
.L_x_7794:
        /* <DEDUP_REMOVED lines=13> */
.L_x_7795:
[----:B------:R-:W-:Y:S02]  /*164e0*/  IMAD.MOV.U32 R13, RZ, RZ, R18 ;  /* 0x000000ffff0d7224 */ /* 0x000fe400078e0012 */
[----:B------:R-:W-:Y:S01]  /*164f0*/  IMAD.MOV.U32 R12, RZ, RZ, 0x3 ;  /* 0x00000003ff0c7424 */ /* 0x000fe200078e00ff */
[----:B------:R-:W-:-:S13]  /*16500*/  IADD3 R2, P0, R14, R5, RZ ;  /* 0x000000050e027210 */ /* 0x000fda0007f1e0ff */
[----:B------:R-:W-:Y:S05]  /*16510*/  WARPSYNC.COLLECTIVE R15, `(.L_x_7796) ;  /* 0x000000000f087348 */ /* 0x000fea0003c00000 */
[----:B------:R0:W1:Y:S02]  /*16520*/  SHFL.IDX P6, R14, R13, R12, R11 ;  /* 0x0000000c0d0e7389 */ /* 0x00006400000c000b */
[----:B01----:R-:W-:Y:S01]  /*16530*/  ENDCOLLECTIVE ;  /* 0x000000000000791b */ /* 0x003fe20003800000 */
.L_x_7796:
        /* <DEDUP_REMOVED lines=13> */
.L_x_7797:
[----:B------:R-:W-:Y:S02]  /*16610*/  IMAD.MOV.U32 R13, RZ, RZ, R18 ;  /* 0x000000ffff0d7224 */ /* 0x000fe400078e0012 */
[----:B------:R-:W-:Y:S01]  /*16620*/  IMAD.MOV.U32 R12, RZ, RZ, 0x4 ;  /* 0x00000004ff0c7424 */ /* 0x000fe200078e00ff */
[----:B------:R-:W-:-:S13]  /*16630*/  IADD3 R2, P0, R14, R5, RZ ;  /* 0x000000050e027210 */ /* 0x000fda0007f1e0ff */
[----:B------:R-:W-:Y:S05]  /*16640*/  WARPSYNC.COLLECTIVE R15, `(.L_x_7798) ;  /* 0x000000000f087348 */ /* 0x000fea0003c00000 */
[----:B------:R0:W1:Y:S02]  /*16650*/  SHFL.IDX P6, R14, R13, R12, R11 ;  /* 0x0000000c0d0e7389 */ /* 0x00006400000c000b */
[----:B01----:R-:W-:Y:S01]  /*16660*/  ENDCOLLECTIVE ;  /* 0x000000000000791b */ /* 0x003fe20003800000 */
.L_x_7798:
        /* <DEDUP_REMOVED lines=13> */
.L_x_7799:
[----:B------:R-:W-:Y:S02]  /*16740*/  IMAD.MOV.U32 R13, RZ, RZ, R18 ;  /* 0x000000ffff0d7224 */ /* 0x000fe400078e0012 */
[----:B------:R-:W-:Y:S01]  /*16750*/  IMAD.MOV.U32 R12, RZ, RZ, 0x5 ;  /* 0x00000005ff0c7424 */ /* 0x000fe200078e00ff */
[----:B------:R-:W-:-:S13]  /*16760*/  IADD3 R2, P0, R14, R5, RZ ;  /* 0x000000050e027210 */ /* 0x000fda0007f1e0ff */
[----:B------:R-:W-:Y:S05]  /*16770*/  WARPSYNC.COLLECTIVE R15, `(.L_x_7800) ;  /* 0x000000000f087348 */ /* 0x000fea0003c00000 */
[----:B------:R0:W1:Y:S02]  /*16780*/  SHFL.IDX P6, R14, R13, R12, R11 ;  /* 0x0000000c0d0e7389 */ /* 0x00006400000c000b */
[----:B01----:R-:W-:Y:S01]  /*16790*/  ENDCOLLECTIVE ;  /* 0x000000000000791b */ /* 0x003fe20003800000 */
.L_x_7800:
        /* <DEDUP_REMOVED lines=13> */
.L_x_7801:
[----:B------:R-:W-:Y:S02]  /*16870*/  IMAD.MOV.U32 R13, RZ, RZ, R18 ;  /* 0x000000ffff0d7224 */ /* 0x000fe400078e0012 */
[----:B------:R-:W-:Y:S01]  /*16880*/  IMAD.MOV.U32 R12, RZ, RZ, 0x6 ;  /* 0x00000006ff0c7424 */ /* 0x000fe200078e00ff */
[----:B------:R-:W-:-:S13]  /*16890*/  IADD3 R2, P0, R14, R5, RZ ;  /* 0x000000050e027210 */ /* 0x000fda0007f1e0ff */
[----:B------:R-:W-:Y:S05]  /*168a0*/  WARPSYNC.COLLECTIVE R15, `(.L_x_7802) ;  /* 0x000000000f087348 */ /* 0x000fea0003c00000 */
[----:B------:R0:W1:Y:S02]  /*168b0*/  SHFL.IDX P6, R14, R13, R12, R11 ;  /* 0x0000000c0d0e7389 */ /* 0x00006400000c000b */
[----:B01----:R-:W-:Y:S01]  /*168c0*/  ENDCOLLECTIVE ;  /* 0x000000000000791b */ /* 0x003fe20003800000 */
.L_x_7802:
        /* <DEDUP_REMOVED lines=13> */
.L_x_7803:
[----:B------:R-:W-:Y:S02]  /*169a0*/  IMAD.MOV.U32 R13, RZ, RZ, R18 ;  /* 0x000000ffff0d7224 */ /* 0x000fe400078e0012 */
[----:B------:R-:W-:Y:S01]  /*169b0*/  IMAD.MOV.U32 R12, RZ, RZ, 0x7 ;  /* 0x00000007ff0c7424 */ /* 0x000fe200078e00ff */
[----:B------:R-:W-:-:S13]  /*169c0*/  IADD3 R2, P0, R14, R5, RZ ;  /* 0x000000050e027210 */ /* 0x000fda0007f1e0ff */
[----:B------:R-:W-:Y:S05]  /*169d0*/  WARPSYNC.COLLECTIVE R15, `(.L_x_7804) ;  /* 0x000000000f087348 */ /* 0x000fea0003c00000 */
[----:B------:R0:W1:Y:S02]  /*169e0*/  SHFL.IDX P6, R14, R13, R12, R11 ;  /* 0x0000000c0d0e7389 */ /* 0x00006400000c000b */
[----:B01----:R-:W-:Y:S01]  /*169f0*/  ENDCOLLECTIVE ;  /* 0x000000000000791b */ /* 0x003fe20003800000 */
.L_x_7804:
        /* <DEDUP_REMOVED lines=12> */
.L_x_7805:
[----:B------:R-:W-:Y:S01]  /*16ac0*/  @!PT LDS RZ, [RZ] ;  /* 0x00000000fffff984 */ /* 0x000fe20000000800 */
[----:B------:R-:W-:Y:S01]  /*16ad0*/  @!PT LDS RZ, [RZ] ;  /* 0x00000000fffff984 */ /* 0x000fe20000000800 */
[----:B------:R-:W-:Y:S01]  /*16ae0*/  @!PT LDS RZ, [RZ] ;  /* 0x00000000fffff984 */ /* 0x000fe20000000800 */
[----:B------:R0:W-:Y:S01]  /*16af0*/  LDGSTS.E.BYPASS.LTC128B.128 [R7+0x7400], desc[UR52][R2.64+0x80], !P0 ;  /* 0x0740008002077fae */ /* 0x0001e2000c101d74 */
[----:B------:R-:W-:Y:S05]  /*16b00*/  BRA `(.L_x_7806) ;  /* 0xffffffc000f87947 */ /* 0x000fea000383ffff */
.L_x_7708:
[----:B0-----:R0:W1:Y:S02]  /*16b10*/  SYNCS.PHASECHK.TRANS64.TRYWAIT P0, [R4+URZ+0x28860], R3 ;  /* 0x02886003040075a7 */ /* 0x001064000800017f */
[----:B-1----:R-:W-:Y:S05]  /*16b20*/  @!P0 NANOSLEEP.SYNCS 0x989680 ;  /* 0x009896800000895d */ /* 0x002fea0003900000 */
[----:B------:R-:W1:Y:S02]  /*16b30*/  @!P0 SYNCS.PHASECHK.TRANS64 P0, [R4+URZ+0x28860], R3 ;  /* 0x02886003040085a7 */ /* 0x000e64000800007f */
[----:B-1----:R-:W-:Y:S05]  /*16b40*/  @!P0 BRA `(.L_x_7708) ;  /* 0xfffffffc00f08947 */ /* 0x002fea000383ffff */
[----:B------:R-:W-:Y:S05]  /*16b50*/  BRA `(.L_x_7807) ;  /* 0xffffffc800187947 */ /* 0x000fea000383ffff */
.L_x_7709:
        /* <DEDUP_REMOVED lines=8> */
.L_x_7809:
[----:B------:R-:W-:Y:S05]  /*16be0*/  BSYNC B0 ;  /* 0x0000000000007941 */ /* 0x000fea0003800000 */
.L_x_7808:
        /* <DEDUP_REMOVED lines=9> */
.L_x_7810:
[----:B------:R-:W-:Y:S02]  /*16c80*/  IMAD.MOV.U32 R13, RZ, RZ, R18 ;  /* 0x000000ffff0d7224 */ /* 0x000fe400078e0012 */
[----:B------:R-:W-:Y:S01]  /*16c90*/  IMAD.MOV.U32 R12, RZ, RZ, 0x1 ;  /* 0x00000001ff0c7424 */ /* 0x000fe200078e00ff */
[----:B------:R-:W-:-:S13]  /*16ca0*/  IADD3 R2, P0, R14, R6, RZ ;  /* 0x000000060e027210 */ /* 0x000fda0007f1e0ff */
[----:B------:R-:W-:Y:S05]  /*16cb0*/  WARPSYNC.COLLECTIVE R15, `(.L_x_7811) ;  /* 0x000000000f087348 */ /* 0x000fea0003c00000 */
[----:B------:R0:W1:Y:S02]  /*16cc0*/  SHFL.IDX P6, R14, R13, R12, R11 ;  /* 0x0000000c0d0e7389 */ /* 0x00006400000c000b */
[----:B01----:R-:W-:Y:S01]  /*16cd0*/  ENDCOLLECTIVE ;  /* 0x000000000000791b */ /* 0x003fe20003800000 */
.L_x_7811:
        /* <DEDUP_REMOVED lines=13> */
.L_x_7812:
[----:B------:R-:W-:Y:S01]  /*16db0*/  @!PT LDS RZ, [RZ] ;  /* 0x00000000fffff984 */ /* 0x000fe20000000800 */
[----:B------:R-:W-:Y:S01]  /*16dc0*/  @!PT LDS RZ, [RZ] ;  /* 0x00000000fffff984 */ /* 0x000fe20000000800 */
[----:B------:R-:W-:Y:S01]  /*16dd0*/  @!PT LDS RZ, [RZ] ;  /* 0x00000000fffff984 */ /* 0x000fe20000000800 */
[----:B------:R0:W-:Y:S01]  /*16de0*/  LDGSTS.E.BYPASS.LTC128B.128 [R0+0x4400], desc[UR52][R2.64+0x80], !P0 ;  /* 0x0440008002007fae */ /* 0x0001e2000c101d74 */
[----:B------:R-:W-:Y:S02]  /*16df0*/  IMAD.MOV.U32 R13, RZ, RZ, R18 ;  /* 0x000000ffff0d7224 */ /* 0x000fe400078e0012 */
[----:B------:R-:W-:Y:S01]  /*16e00*/  IMAD.MOV.U32 R12, RZ, RZ, 0x2 ;  /* 0x00000002ff0c7424 */ /* 0x000fe200078e00ff */
[----:B0-----:R-:W-:-:S13]  /*16e10*/  IADD3 R2, P0, R14, R6, RZ ;  /* 0x000000060e027210 */ /* 0x001fda0007f1e0ff */
[----:B------:R-:W-:Y:S05]  /*16e20*/  WARPSYNC.COLLECTIVE R15, `(.L_x_7813) ;  /* 0x000000000f087348 */ /* 0x000fea0003c00000 */
[----:B------:R0:W1:Y:S02]  /*16e30*/  SHFL.IDX P6, R14, R13, R12, R11 ;  /* 0x0000000c0d0e7389 */ /* 0x00006400000c000b */
[----:B01----:R-:W-:Y:S01]  /*16e40*/  ENDCOLLECTIVE ;  /* 0x000000000000791b */ /* 0x003fe20003800000 */
.L_x_7813:
        /* <DEDUP_REMOVED lines=12> */
.L_x_7814:
        /* <DEDUP_REMOVED lines=10> */
.L_x_7815:
        /* <DEDUP_REMOVED lines=12> */
.L_x_7816:
        /* <DEDUP_REMOVED lines=10> */
.L_x_7817:
        /* <DEDUP_REMOVED lines=12> */
.L_x_7818:
        /* <DEDUP_REMOVED lines=10> */
.L_x_7819:
        /* <DEDUP_REMOVED lines=12> */
.L_x_7820:
        /* <DEDUP_REMOVED lines=10> */
.L_x_7821:
        /* <DEDUP_REMOVED lines=12> */
.L_x_7822:
        /* <DEDUP_REMOVED lines=10> */
.L_x_7823:
        /* <DEDUP_REMOVED lines=12> */
.L_x_7824:
[----:B------:R-:W-:Y:S01]  /*175f0*/  @!PT LDS RZ, [RZ] ;  /* 0x00000000fffff984 */ /* 0x000fe20000000800 */
[----:B------:R-:W-:Y:S01]  /*17600*/  @!PT LDS RZ, [RZ] ;  /* 0x00000000fffff984 */ /* 0x000fe20000000800 */
[----:B------:R-:W-:Y:S01]  /*17610*/  @!PT LDS RZ, [RZ] ;  /* 0x00000000fffff984 */ /* 0x000fe20000000800 */
[----:B------:R0:W-:Y:S01]  /*17620*/  LDGSTS.E.BYPASS.LTC128B.128 [R0+0x7400], desc[UR52][R2.64+0x80], !P0 ;  /* 0x0740008002007fae */ /* 0x0001e2000c101d74 */
[----:B------:R-:W-:Y:S05]  /*17630*/  BRA `(.L_x_7825) ;  /* 0xffffffc0006c7947 */ /* 0x000fea000383ffff */
.L_x_7714:
        /* <DEDUP_REMOVED lines=8> */
.L_x_7827:
[----:B------:R-:W-:Y:S05]  /*176c0*/  BSYNC B0 ;  /* 0x0000000000007941 */ /* 0x000fea0003800000 */
.L_x_7826:
[----:B------:R-:W-:Y:S05]  /*176d0*/  BRA `(.L_x_7828) ;  /* 0xffffffc000f07947 */ /* 0x000fea000383ffff */
.L_x_7717:
[----:B-1----:R1:W2:Y:S02]  /*176e0*/  SYNCS.PHASECHK.TRANS64.TRYWAIT P0, [R4+URZ+0x28820], R0 ;  /* 0x02882000040075a7 */ /* 0x0022a4000800017f */
[----:B--2---:R-:W-:Y:S05]  /*176f0*/  @!P0 NANOSLEEP.SYNCS 0x989680 ;  /* 0x009896800000895d */ /* 0x004fea0003900000 */
[----:B------:R-:W2:Y:S02]  /*17700*/  @!P0 SYNCS.PHASECHK.TRANS64 P0, [R4+URZ+0x28820], R0 ;  /* 0x02882000040085a7 */ /* 0x000ea4000800007f */
[----:B--2---:R-:W-:Y:S05]  /*17710*/  @!P0 BRA `(.L_x_7717) ;  /* 0xfffffffc00f08947 */ /* 0x004fea000383ffff */
[----:B------:R-:W-:Y:S05]  /*17720*/  BRA `(.L_x_7829) ;  /* 0xffffffc400347947 */ /* 0x000fea000383ffff */
.L_x_7718:
        /* <DEDUP_REMOVED lines=11> */
.L_x_7831:
[----:B------:R-:W-:Y:S05]  /*177e0*/  BSYNC B0 ;  /* 0x0000000000007941 */ /* 0x000fea0003800000 */
.L_x_7830:
[----:B------:R-:W-:Y:S05]  /*177f0*/  BRA `(.L_x_7832) ;  /* 0xffffffc4001c7947 */ /* 0x000fea000383ffff */
.L_x_7721:
[----:B------:R-:W-:Y:S01]  /*17800*/  BSSY B1, `(.L_x_7833) ;  /* 0x0000006000017945 */ /* 0x000fe20003800000 */
[----:B------:R-:W-:-:S07]  /*17810*/  IMAD.MOV.U32 R15, RZ, RZ, -0x1 ;  /* 0xffffffffff0f7424 */ /* 0x000fce00078e00ff */
[----:B01---5:R-:W-:Y:S05]  /*17820*/  WARPSYNC.COLLECTIVE R15, `(.L_x_7834) ;  /* 0x000000000f0c7348 */ /* 0x023fea0003c00000 */
[----:B------:R-:W-:Y:S02]  /*17830*/  ELECT P6, UR62, PT ;  /* 0x00000000003e782f */ /* 0x000fe400038c0000 */
[----:B------:R-:W-:Y:S01]  /*17840*/  MOV R14, UR62 ;  /* 0x0000003e000e7c02 */ /* 0x000fe20008000f00 */
[----:B01---5:R-:W-:Y:S10]  /*17850*/  ENDCOLLECTIVE ;  /* 0x000000000000791b */ /* 0x023ff40003800000 */
.L_x_7834:
[----:B------:R-:W-:Y:S05]  /*17860*/  BSYNC B1 ;  /* 0x0000000000017941 */ /* 0x000fea0003800000 */
.L_x_7833:
[----:B------:R-:W-:Y:S05]  /*17870*/  BRA `(.L_x_7835) ;  /* 0xffffffc400147947 */ /* 0x000fea000383ffff */
.L_x_7723:
[----:B-1----:R1:W2:Y:S02]  /*17880*/  SYNCS.PHASECHK.TRANS64.TRYWAIT P1, [R5+URZ+0x28840], R0 ;  /* 0x02884000050075a7 */ /* 0x0022a4000802017f */
[----:B--2---:R-:W-:Y:S05]  /*17890*/  @!P1 NANOSLEEP.SYNCS 0x989680 ;  /* 0x009896800000995d */ /* 0x004fea0003900000 */
[----:B------:R-:W2:Y:S02]  /*178a0*/  @!P1 SYNCS.PHASECHK.TRANS64 P1, [R5+URZ+0x28840], R0 ;  /* 0x02884000050095a7 */ /* 0x000ea4000802007f */
[----:B--2---:R-:W-:Y:S05]  /*178b0*/  @!P1 BRA `(.L_x_7723) ;  /* 0xfffffffc00f09947 */ /* 0x004fea000383ffff */
[----:B------:R-:W-:Y:S05]  /*178c0*/  BRA `(.L_x_7836) ;  /* 0xffffffc400347947 */ /* 0x000fea000383ffff */
.L_x_7725:
[----:B--2---:R2:W3:Y:S02]  /*178d0*/  SYNCS.PHASECHK.TRANS64.TRYWAIT P1, [R23+URZ+0x28840], R2 ;  /* 0x02884002170075a7 */ /* 0x0044e4000802017f */
[----:B---3--:R-:W-:Y:S05]  /*178e0*/  @!P1 NANOSLEEP.SYNCS 0x989680 ;  /* 0x009896800000995d */ /* 0x008fea0003900000 */
[----:B------:R-:W3:Y:S02]  /*178f0*/  @!P1 SYNCS.PHASECHK.TRANS64 P1, [R23+URZ+0x28840], R2 ;  /* 0x02884002170095a7 */ /* 0x000ee4000802007f */
[----:B---3--:R-:W-:Y:S05]  /*17900*/  @!P1 BRA `(.L_x_7725) ;  /* 0xfffffffc00f09947 */ /* 0x008fea000383ffff */
[----:B------:R-:W-:Y:S05]  /*17910*/  BRA `(.L_x_7837) ;  /* 0xffffffc400407947 */ /* 0x000fea000383ffff */
.L_x_7727:
[----:B---3--:R3:W4:Y:S02]  /*17920*/  SYNCS.PHASECHK.TRANS64.TRYWAIT P1, [R5+URZ+0x28860], R0 ;  /* 0x02886000050075a7 */ /* 0x008724000802017f */
[----:B----4-:R-:W-:Y:S05]  /*17930*/  @!P1 NANOSLEEP.SYNCS 0x989680 ;  /* 0x009896800000995d */ /* 0x010fea0003900000 */
[----:B------:R-:W4:Y:S02]  /*17940*/  @!P1 SYNCS.PHASECHK.TRANS64 P1, [R5+URZ+0x28860], R0 ;  /* 0x02886000050095a7 */ /* 0x000f24000802007f */
[----:B----4-:R-:W-:Y:S05]  /*17950*/  @!P1 BRA `(.L_x_7727) ;  /* 0xfffffffc00f09947 */ /* 0x010fea000383ffff */
[----:B------:R-:W-:Y:S05]  /*17960*/  BRA `(.L_x_7838) ;  /* 0xffffffc4003c7947 */ /* 0x000fea000383ffff */
.L_x_7839:
        /* <DEDUP_REMOVED lines=9> */
.L_x_15857:


//--------------------- .text._ZN7cutlass13device_kernelIN5flash11enable_sm90INS1_16FlashAttnFwdSm90INS1_25CollectiveMainloopFwdSm90ILi2EN4cute5tupleIJNS5_1CILi1EEES8_S8_EEENS6_IJNS7_ILi128EEESA_SA_EEELi128ENS_6half_tEfNS_4arch4Sm90ELb0ELb1ELb0ELb1ELb1ELb0ELb0ELb1ELb1ELb1ELb0ELb0EEENS1_21CollectiveEpilogueFwdISB_S9_SC_SE_Li256ELb1ELb1ELb0ELb0EEENS1_36VarlenDynamicPersistentTileSchedulerILi128ELi128ELi256ELi128ELb0ELb1ELb1ELb1ELb0ELb1EEEEEEEEEvNT_6ParamsE --------------------------
	.section	.text._ZN7cutlass13device_kernelIN5flash11enable_sm90INS1_16FlashAttnFwdSm90INS1_25CollectiveMainloopFwdSm90ILi2EN4cute5tupleIJNS5_1CILi1EEES8_S8_EEENS6_IJNS7_ILi128EEESA_SA_EEELi128ENS_6half_tEfNS_4arch4Sm90ELb0ELb1ELb0ELb1ELb1ELb0ELb0ELb1ELb1ELb1ELb0ELb0EEENS1_21CollectiveEpilogueFwdISB_S9_SC_SE_Li256ELb1ELb1ELb0ELb0EEENS1_36VarlenDynamicPersistentTileSchedulerILi128ELi128ELi256ELi128ELb0ELb1ELb1ELb1ELb0ELb1EEEEEEEEEvNT_6ParamsE,"ax",@progbits
	.align	128
.text._ZN7cutlass13device_kernelIN5flash11enable_sm90INS1_16FlashAttnFwdSm90INS1_25CollectiveMainloopFwdSm90ILi2EN4cute5tupleIJNS5_1CILi1EEES8_S8_EEENS6_IJNS7_ILi128EEESA_SA_EEELi128ENS_6half_tEfNS_4arch4Sm90ELb0ELb1ELb0ELb1ELb1ELb0ELb0ELb1ELb1ELb1ELb0ELb0EEENS1_21CollectiveEpilogueFwdISB_S9_SC_SE_Li256ELb1ELb1ELb0ELb0EEENS1_36VarlenDynamicPersistentTileSchedulerILi128ELi128ELi256ELi128ELb0ELb1ELb1ELb1ELb0ELb1EEEEEEEEEvNT_6ParamsE:
        .type           _ZN7cutlass13device_kernelIN5flash11enable_sm90INS1_16FlashAttnFwdSm90INS1_25CollectiveMainloopFwdSm90ILi2EN4cute5tupleIJNS5_1CILi1EEES8_S8_EEENS6_IJNS7_ILi128EEESA_SA_EEELi128ENS_6half_tEfNS_4arch4Sm90ELb0ELb1ELb0ELb1ELb1ELb0ELb0ELb1ELb1ELb1ELb0ELb0EEENS1_21CollectiveEpilogueFwdISB_S9_SC_SE_Li256ELb1ELb1ELb0ELb0EEENS1_36VarlenDynamicPersistentTileSchedulerILi128ELi128ELi256ELi128ELb0ELb1ELb1ELb1ELb0ELb1EEEEEEEEEvNT_6ParamsE,@function
        .size           _ZN7cutlass13device_kernelIN5flash11enable_sm90INS1_16FlashAttnFwdSm90INS1_25CollectiveMainloopFwdSm90ILi2EN4cute5tupleIJNS5_1CILi1EEES8_S8_EEENS6_IJNS7_ILi128EEESA_SA_EEELi128ENS_6half_tEfNS_4arch4Sm90ELb0ELb1ELb0ELb1ELb1ELb0ELb0ELb1ELb1ELb1ELb0ELb0EEENS1_21CollectiveEpilogueFwdISB_S9_SC_SE_Li256ELb1ELb1ELb0ELb0EEENS1_36VarlenDynamicPersistentTileSchedulerILi128ELi128ELi256ELi128ELb0ELb1ELb1ELb1ELb0ELb1EEEEEEEEEvNT_6ParamsE,(.L_x_15858 - _ZN7cutlass13device_kernelIN5flash11enable_sm90INS1_16FlashAttnFwdSm90INS1_25CollectiveMainloopFwdSm90ILi2EN4cute5tupleIJNS5_1CILi1EEES8_S8_EEENS6_IJNS7_ILi128EEESA_SA_EEELi128ENS_6half_tEfNS_4arch4Sm90ELb0ELb1ELb0ELb1ELb1ELb0ELb0ELb1ELb1ELb1ELb0ELb0EEENS1_21CollectiveEpilogueFwdISB_S9_SC_SE_Li256ELb1ELb1ELb0ELb0EEENS1_36VarlenDynamicPersistentTileSchedulerILi128ELi128ELi256ELi128ELb0ELb1ELb1ELb1ELb0ELb1EEEEEEEEEvNT_6ParamsE)
        .other          _ZN7cutlass13device_kernelIN5flash11enable_sm90INS1_16FlashAttnFwdSm90INS1_25CollectiveMainloopFwdSm90ILi2EN4cute5tupleIJNS5_1CILi1EEES8_S8_EEENS6_IJNS7_ILi128EEESA_SA_EEELi128ENS_6half_tEfNS_4arch4Sm90ELb0ELb1ELb0ELb1ELb1ELb0ELb0ELb1ELb1ELb1ELb0ELb0EEENS1_21CollectiveEpilogueFwdISB_S9_SC_SE_Li256ELb1ELb1ELb0ELb0EEENS1_36VarlenDynamicPersistentTileSchedulerILi128ELi128ELi256ELi128ELb0ELb1ELb1ELb1ELb0ELb1EEEEEEEEEvNT_6ParamsE,@"STO_CUDA_ENTRY STV_DEFAULT"
_ZN7cutlass13device_kernelIN5flash11enable_sm90INS1_16FlashAttnFwdSm90INS1_25CollectiveMainloopFwdSm90ILi2EN4cute5tupleIJNS5_1CILi1EEES8_S8_EEENS6_IJNS7_ILi128EEESA_SA_EEELi128ENS_6half_tEfNS_4arch4Sm90ELb0ELb1ELb0ELb1ELb1ELb0ELb0ELb1ELb1ELb1ELb0ELb0EEENS1_21CollectiveEpilogueFwdISB_S9_SC_SE_Li256ELb1ELb1ELb0ELb0EEENS1_36VarlenDynamicPersistentTileSchedulerILi128ELi128ELi256ELi128ELb0ELb1ELb1ELb1ELb0ELb1EEEEEEEEEvNT_6ParamsE:
[----:B------:R-:W0:Y:S02]  /*0000*/  LDC R1, c[0x0][0x28] ;  /* 0x00000a00ff017b82 */ /* 0x000e240000000800 */
[----:B0-----:R-:W-:Y:S01]  /*0010*/  VIADD R1, R1, 0xffffffe0 ;  /* 0xffffffe001017836 */ /* 0x001fe20000000000 */
[----:B------:R-:W0:Y:S01]  /*0020*/  S2R R3, SR_TID.X ;  /* 0x0000000000037919 */ /* 0x000e220000002100 */
[----:B------:R-:W-:Y:S01]  /*0030*/  ELECT P0, URZ, PT ;  /* 0x00000000003f782f */ /* 0x000fe20003800000 */
[----:B------:R-:W-:Y:S01]  /*0040*/  UMOV UR4, 0x80 ;  /* 0x0000008000047882 */ /* 0x000fe20000000000 */
[----:B------:R-:W-:Y:S01]  /*0050*/  UMOV UR7, 0x100 ;  /* 0x0000010000077882 */ /* 0x000fe20000000000 */
[--C-:B0-----:R-:W-:Y:S02]  /*0060*/  SHF.R.U32.HI R0, RZ, 0x5, R3.reuse ;  /* 0x00000005ff007819 */ /* 0x101fe40000011603 */
[----:B------:R-:W-:-:S03]  /*0070*/  SHF.R.U32.HI R23, RZ, 0x7, R3 ;  /* 0x00000007ff177819 */ /* 0x000fc60000011603 */
[----:B------:R-:W0:Y:S04]  /*0080*/  SHFL.IDX PT, R2, R0, RZ, 0x1f ;  /* 0x00001fff00027589 */ /* 0x000e2800000e0000 */
[----:B------:R1:W2:Y:S01]  /*0090*/  SHFL.IDX PT, R3, R23, RZ, 0x1f ;  /* 0x00001fff17037589 */ /* 0x0002a200000e0000 */
[C---:B0-----:R-:W-:Y:S02]  /*00a0*/  ISETP.NE.OR P0, PT, R2.reuse, RZ, !P0 ;  /* 0x000000ff0200720c */ /* 0x041fe40004705670 */
[----:B------:R-:W-:-:S11]  /*00b0*/  ISETP.NE.AND P1, PT, R2, RZ, PT ;  /* 0x000000ff0200720c */ /* 0x000fd60003f25270 */
[----:B------:R-:W-:Y:S01]  /*00c0*/  VOTEU.ALL UP0, P0 ;  /* 0x00000000003f7886 */ /* 0x000fe20000000000 */
[----:B------:R-:W-:-:S04]  /*00d0*/  VOTEU.ALL UP1, P0 ;  /* 0x00000000003f7886 */ /* 0x000fc80000020000 */
[----:B------:R-:W0:Y:S01]  /*00e0*/  @!UP0 S2UR UR8, SR_CgaCtaId ;  /* 0x00000000000889c3 */ /* 0x000e220000008800 */
[----:B------:R-:W-:Y:S01]  /*00f0*/  @!UP0 UMOV UR6, 0x400 ;  /* 0x0000040000068882 */ /* 0x000fe20000000000 */
[----:B------:R-:W-:-:S04]  /*0100*/  @!UP0 UIADD3 UR4, -UR4, 0x100000, URZ ;  /* 0x0010000004048890 */ /* 0x000fc8000fffe13f */
[----:B------:R-:W-:Y:S02]  /*0110*/  @!UP0 USHF.L.U32 UR5, UR4, 0xb, URZ ;  /* 0x0000000b04058899 */ /* 0x000fe4000800063f */
[----:B------:R-:W-:Y:S02]  /*0120*/  @!UP0 USHF.L.U32 UR4, UR4, 0x1, URZ ;  /* 0x0000000104048899 */ /* 0x000fe4000800063f */
[----:B0-----:R-:W-:Y:S02]  /*0130*/  @!UP0 ULEA UR8, UR8, UR6, 0x18 ;  /* 0x0000000608088291 */ /* 0x001fe4000f8ec03f */
[----:B------:R-:W-:-:S04]  /*0140*/  @!UP0 UIADD3 UR6, -UR7, 0x100000, URZ ;  /* 0x0010000007068890 */ /* 0x000fc8000fffe13f */
[----:B------:R-:W-:Y:S02]  /*0150*/  @!UP0 USHF.L.U32 UR7, UR6, 0xb, URZ ;  /* 0x0000000b06078899 */ /* 0x000fe4000800063f */
[----:B------:R-:W-:Y:S01]  /*0160*/  @!UP0 USHF.L.U32 UR6, UR6, 0x1, URZ ;  /* 0x0000000106068899 */ /* 0x000fe2000800063f */
[----:B------:R-:W-:-:S05]  /*0170*/  VOTEU.ALL UP0, P0 ;  /* 0x00000000003f7886 */ /* 0x000fca0000000000 */
[----:B------:R1:W0:Y:S06]  /*0180*/  @!UP0 SYNCS.EXCH.64 URZ, [UR8+0x28800], UR4 ;  /* 0x02880004083f85b2 */ /* 0x00022c0008000100 */
[----:B------:R1:W3:Y:S02]  /*0190*/  @!UP1 SYNCS.EXCH.64 URZ, [UR8+0x28820], UR6 ;  /* 0x02882006083f95b2 */ /* 0x0002e40008000100 */
[----:B-12---:R-:W-:Y:S05]  /*01a0*/  @P1 BRA `(.L_x_7840) ;  /* 0x0000000000481947 */ /* 0x006fea0003800000 */
[----:B------:R-:W1:Y:S01]  /*01b0*/  S2UR UR5, SR_CgaCtaId ;  /* 0x00000000000579c3 */ /* 0x000e620000008800 */
        /* <DEDUP_REMOVED lines=12> */
[----:B-1----:R1:W2:Y:S08]  /*0280*/  SYNCS.EXCH.64 URZ, [UR8+0x28830], UR4 ;  /* 0x02883004083f75b2 */ /* 0x0022b00008000100 */
[----:B------:R1:W4:Y:S01]  /*0290*/  SYNCS.EXCH.64 URZ, [UR8+0x28840], UR6 ;  /* 0x02884006083f75b2 */ /* 0x0003220008000100 */
[----:B------:R1:W0:Y:S01]  /*02a0*/  SYNCS.EXCH.64 URZ, [UR8+0x28838], UR4 ;  /* 0x02883804083f75b2 */ /* 0x0002220008000100 */
[----:B------:R1:W0:Y:S01]  /*02b0*/  SYNCS.EXCH.64 URZ, [UR8+0x28848], UR6 ;  /* 0x02884806083f75b2 */ /* 0x0002220008000100 */
[----:B------:R-:W-:Y:S01]  /*02c0*/  NOP ;  /* 0x0000000000007918 */ /* 0x000fe20000000000 */
.L_x_7840:
[----:B------:R-:W5:Y:S01]  /*02d0*/  SHFL.IDX PT, R2, R0, RZ, 0x1f ;  /* 0x00001fff00027589 */ /* 0x000f6200000e0000 */
[----:B------:R-:W-:Y:S01]  /*02e0*/  NOP ;  /* 0x0000000000007918 */ /* 0x000fe20000000000 */
[----:B-----5:R-:W-:-:S13]  /*02f0*/  ISETP.NE.AND P0, PT, R2, RZ, PT ;  /* 0x000000ff0200720c */ /* 0x020fda0003f05270 */
        /* <DEDUP_REMOVED lines=14> */
[----:B-1----:R1:W0:Y:S08]  /*03e0*/  SYNCS.EXCH.64 URZ, [UR8+0x28850], UR4 ;  /* 0x02885004083f75b2 */ /* 0x0022300008000100 */
[----:B------:R1:W0:Y:S01]  /*03f0*/  SYNCS.EXCH.64 URZ, [UR8+0x28860], UR6 ;  /* 0x02886006083f75b2 */ /* 0x0002220008000100 */
[----:B------:R1:W0:Y:S01]  /*0400*/  SYNCS.EXCH.64 URZ, [UR8+0x28858], UR4 ;  /* 0x02885804083f75b2 */ /* 0x0002220008000100 */
[----:B------:R1:W0:Y:S01]  /*0410*/  SYNCS.EXCH.64 URZ, [UR8+0x28868], UR6 ;  /* 0x02886806083f75b2 */ /* 0x0002220008000100 */
[----:B------:R-:W-:Y:S01]  /*0420*/  NOP ;  /* 0x0000000000007918 */ /* 0x000fe20000000000 */
.L_x_7841:
[----:B------:R-:W5:Y:S01]  /*0430*/  SHFL.IDX PT, R2, R0, RZ, 0x1f ;  /* 0x00001fff00027589 */ /* 0x000f6200000e0000 */
[----:B------:R-:W-:Y:S01]  /*0440*/  NOP ;  /* 0x0000000000007918 */ /* 0x000fe20000000000 */
[----:B-----5:R-:W-:-:S13]  /*0450*/  ISETP.NE.AND P0, PT, R2, RZ, PT ;  /* 0x000000ff0200720c */ /* 0x020fda0003f05270 */
        /* <DEDUP_REMOVED lines=10> */
[----:B-1----:R1:W0:Y:S01]  /*0500*/  SYNCS.EXCH.64 URZ, [UR6+0x28870], UR4 ;  /* 0x02887004063f75b2 */ /* 0x0022220008000100 */
[----:B------:R1:W0:Y:S01]  /*0510*/  SYNCS.EXCH.64 URZ, [UR6+0x28880], UR4 ;  /* 0x02888004063f75b2 */ /* 0x0002220008000100 */
[----:B------:R1:W0:Y:S01]  /*0520*/  SYNCS.EXCH.64 URZ, [UR6+0x28878], UR4 ;  /* 0x02887804063f75b2 */ /* 0x0002220008000100 */
[----:B------:R1:W0:Y:S01]  /*0530*/  SYNCS.EXCH.64 URZ, [UR6+0x28888], UR4 ;  /* 0x02888804063f75b2 */ /* 0x0002220008000100 */
[----:B------:R-:W-:Y:S01]  /*0540*/  NOP ;  /* 0x0000000000007918 */ /* 0x000fe20000000000 */
.L_x_7842:
        /* <DEDUP_REMOVED lines=22> */
.L_x_7843:
[----:B------:R-:W5:Y:S01]  /*06b0*/  SHFL.IDX PT, R2, R0, RZ, 0x1f ;  /* 0x00001fff00027589 */ /* 0x000f6200000e0000 */
[----:B------:R-:W-:Y:S01]  /*06c0*/  R2UR UR9, R3 ;  /* 0x00000000030972ca */ /* 0x000fe200000e0000 */
        /* <DEDUP_REMOVED lines=21> */
.L_x_7844:
[----:B------:R-:W-:Y:S01]  /*0820*/  UISETP.NE.AND UP0, UPT, UR9, URZ, UPT ;  /* 0x0000003f0900728c */ /* 0x000fe2000bf05270 */
[----:B------:R-:W-:Y:S01]  /*0830*/  NOP ;  /* 0x0000000000007918 */ /* 0x000fe20000000000 */
[----:B------:R-:W-:Y:S01]  /*0840*/  UMOV UR43, 0x1 ;  /* 0x00000001002b7882 */ /* 0x000fe20000000000 */
[----:B------:R-:W-:Y:S01]  /*0850*/  ULDC.64 UR54, c[0x0][0x208] ;  /* 0x0000820000367ab9 */ /* 0x000fe20000000a00 */
[----:B------:R-:W-:Y:S01]  /*0860*/  USEL UR43, UR43, 0x2, !UP0 ;  /* 0x000000022b2b7887 */ /* 0x000fe2000c000000 */
[----:B0-234-:R-:W-:Y:S01]  /*0870*/  BAR.SYNC.DEFER_BLOCKING 0x0 ;  /* 0x0000000000007b1d */ /* 0x01dfe20000010000 */
[----:B------:R-:W-:-:S13]  /*0880*/  PLOP3.LUT P0, PT, PT, PT, UP0, 0x80, 0x0 ;  /* 0x000000000000781c */ /* 0x000fda0003f0f008 */
[----:B------:R-:W-:Y:S05]  /*0890*/  @!P0 BRA `(.L_x_7845) ;  /* 0x000000f4008c8947 */ /* 0x000fea0003800000 */
.L_x_7846:
[----:B------:R-:W-:-:S08]  /*08a0*/  NOP ;  /* 0x0000000000007918 */ /* 0x000fd00000000000 */
[----:B------:R-:W0:Y:S02]  /*08b0*/  USETMAXREG.TRY_ALLOC.CTAPOOL UP0, 0xe8 ;  /* 0x000000e8000079c8 */ /* 0x000e240008000600 */
[----:B0-----:R-:W-:-:S13]  /*08c0*/  PLOP3.LUT P0, PT, PT, PT, UP0, 0x80, 0x0 ;  /* 0x000000000000781c */ /* 0x001fda0003f0f008 */
[----:B------:R-:W-:Y:S05]  /*08d0*/  @!P0 BRA `(.L_x_7846) ;  /* 0xfffffffc00f08947 */ /* 0x000fea000383ffff */
[----:B------:R-:W0:Y:S01]  /*08e0*/  S2R R2, SR_TID.X ;  /* 0x0000000000027919 */ /* 0x000e220000002100 */
[----:B-1----:R-:W1:Y:S01]  /*08f0*/  S2UR UR5, SR_CgaCtaId ;  /* 0x00000000000579c3 */ /* 0x002e620000008800 */
        /* <DEDUP_REMOVED lines=14> */
[----:B------:R-:W-:Y:S01]  /*09e0*/  ULOP3.LUT UR49, UR43, 0x1, URZ, 0xfc, !UPT ;  /* 0x000000012b317892 */ /* 0x000fe2000f8efc3f */
[----:B------:R-:W-:Y:S01]  /*09f0*/  R2UR UR6, R7 ;  /* 0x00000000070672ca */ /* 0x000fe200000e0000 */
[----:B------:R-:W-:Y:S01]  /*0a00*/  UMOV UR48, URZ ;  /* 0x0000003f00307c82 */ /* 0x000fe20008000000 */
[----:B------:R-:W-:Y:S01]  /*0a10*/  SHF.R.S32.HI R0, RZ, 0x1f, R191 ;  /* 0x0000001fff007819 */ /* 0x000fe200000114bf */
[----:B------:R-:W-:Y:S01]  /*0a20*/  UMOV UR47, URZ ;  /* 0x0000003f002f7c82 */ /* 0x000fe20008000000 */
[----:B------:R-:W-:Y:S01]  /*0a30*/  R2UR UR5, R5 ;  /* 0x00000000050572ca */ /* 0x000fe200000e0000 */
[----:B------:R-:W-:Y:S01]  /*0a40*/  UMOV UR46, URZ ;  /* 0x0000003f002e7c82 */ /* 0x000fe20008000000 */
[CC--:B------:R-:W-:Y:S02]  /*0a50*/  LEA.HI R3, R0.reuse, R191.reuse, RZ, 0x7 ;  /* 0x000000bf00037211 */ /* 0x0c0fe400078f38ff */
[----:B------:R-:W-:-:S02]  /*0a60*/  LEA.HI R4, R0, R191, RZ, 0x5 ;  /* 0x000000bf00047211 */ /* 0x000fc400078f28ff */
[----:B------:R-:W-:Y:S02]  /*0a70*/  LOP3.LUT R2, R3, 0xffffff80, RZ, 0xc0, !PT ;  /* 0xffffff8003027812 */ /* 0x000fe400078ec0ff */
[----:B------:R-:W-:Y:S01]  /*0a80*/  SHF.R.S32.HI R186, RZ, 0x7, R3 ;  /* 0x00000007ffba7819 */ /* 0x000fe20000011403 */
[----:B------:R-:W-:Y:S02]  /*0a90*/  IMAD.SHL.U32 R6, R4, 0x20, RZ ;  /* 0x0000002004067824 */ /* 0x000fe400078e00ff */
[----:B------:R-:W-:Y:S01]  /*0aa0*/  IMAD.IADD R185, R191, 0x1, -R2 ;  /* 0x00000001bfb97824 */ /* 0x000fe200078e0a02 */
[----:B------:R-:W-:Y:S02]  /*0ab0*/  LEA.HI R2, R0, R191, RZ, 0x4 ;  /* 0x000000bf00027211 */ /* 0x000fe400078f20ff */
[----:B------:R-:W-:Y:S02]  /*0ac0*/  LOP3.LUT R7, R6, 0xfffffc00, RZ, 0xc0, !PT ;  /* 0xfffffc0006077812 */ /* 0x000fe400078ec0ff */
[----:B------:R-:W-:-:S02]  /*0ad0*/  SHF.R.S32.HI R8, RZ, 0x1f, R185 ;  /* 0x0000001fff087819 */ /* 0x000fc400000114b9 */
[----:B------:R-:W-:Y:S02]  /*0ae0*/  LEA.HI R6, R0, R191, RZ, 0x2 ;  /* 0x000000bf00067211 */ /* 0x000fe400078f10ff */
[----:B------:R-:W-:Y:S02]  /*0af0*/  LEA.HI R9, R8, R185, RZ, 0x2 ;  /* 0x000000b908097211 */ /* 0x000fe400078f10ff */
[----:B------:R-:W-:Y:S02]  /*0b00*/  SHF.R.S32.HI R5, RZ, 0x4, R2 ;  /* 0x00000004ff057819 */ /* 0x000fe40000011402 */
[--C-:B------:R-:W-:Y:S02]  /*0b10*/  SHF.R.S32.HI R10, RZ, 0x2, R9.reuse ;  /* 0x00000002ff0a7819 */ /* 0x100fe40000011409 */
[----:B------:R-:W-:Y:S02]  /*0b20*/  SHF.R.S32.HI R11, RZ, 0x1f, R9 ;  /* 0x0000001fff0b7819 */ /* 0x000fe40000011409 */
[----:B------:R-:W-:-:S02]  /*0b30*/  LOP3.LUT R4, R2, 0x3fffff0, RZ, 0xc0, !PT ;  /* 0x03fffff002047812 */ /* 0x000fc400078ec0ff */
[----:B------:R-:W-:Y:S02]  /*0b40*/  LOP3.LUT R6, R6, 0xfffffffc, RZ, 0xc0, !PT ;  /* 0xfffffffc06067812 */ /* 0x000fe400078ec0ff */
[----:B------:R-:W-:Y:S01]  /*0b50*/  LEA.HI R0, R0, R191, RZ, 0x3 ;  /* 0x000000bf00007211 */ /* 0x000fe200078f18ff */
[----:B------:R-:W-:Y:S01]  /*0b60*/  IMAD.IADD R4, R191, 0x1, -R4 ;  /* 0x00000001bf047824 */ /* 0x000fe200078e0a04 */
[----:B------:R-:W-:Y:S01]  /*0b70*/  LEA.HI R11, R11, R10, RZ, 0x3 ;  /* 0x0000000a0b0b7211 */ /* 0x000fe200078f18ff */
[----:B------:R-:W-:Y:S01]  /*0b80*/  IMAD.IADD R6, R191, 0x1, -R6 ;  /* 0x00000001bf067824 */ /* 0x000fe200078e0a06 */
[----:B------:R-:W-:Y:S01]  /*0b90*/  LEA.HI R2, R2, R5, RZ, 0x1 ;  /* 0x0000000502027211 */ /* 0x000fe200078f08ff */
[----:B------:R-:W-:Y:S01]  /*0ba0*/  IMAD R7, R4, 0x40, R7 ;  /* 0x0000004004077824 */ /* 0x000fe200078e0207 */
[----:B------:R-:W-:Y:S02]  /*0bb0*/  LOP3.LUT R22, R0, 0xfffffff8, RZ, 0xc0, !PT ;  /* 0xfffffff800167812 */ /* 0x000fe400078ec0ff */
[----:B------:R-:W-:-:S02]  /*0bc0*/  LOP3.LUT R11, R11, 0xfffffff8, RZ, 0xc0, !PT ;  /* 0xfffffff80b0b7812 */ /* 0x000fc400078ec0ff */
[----:B------:R-:W-:Y:S01]  /*0bd0*/  LEA.HI R8, R8, R185, RZ, 0x5 ;  /* 0x000000b908087211 */ /* 0x000fe200078f28ff */
[----:B------:R-:W-:Y:S01]  /*0be0*/  IMAD.IADD R22, R191, 0x1, -R22 ;  /* 0x00000001bf167824 */ /* 0x000fe200078e0a16 */
[----:B------:R-:W-:Y:S01]  /*0bf0*/  LEA.HI R3, R3, R186, RZ, 0x1 ;  /* 0x000000ba03037211 */ /* 0x000fe200078f08ff */
[----:B------:R-:W-:Y:S01]  /*0c00*/  IMAD.IADD R11, R10, 0x1, -R11 ;  /* 0x000000010a0b7824 */ /* 0x000fe200078e0a0b */
[----:B------:R-:W-:Y:S01]  /*0c10*/  LOP3.LUT R2, R2, 0x1ffffffe, RZ, 0xc0, !PT ;  /* 0x1ffffffe02027812 */ /* 0x000fe200078ec0ff */
[----:B------:R-:W-:Y:S01]  /*0c20*/  IMAD.SHL.U32 R18, R22, 0x8, RZ ;  /* 0x0000000816127824 */ /* 0x000fe200078e00ff */
[----:B------:R-:W-:Y:S02]  /*0c30*/  SHF.R.S32.HI R8, RZ, 0x5, R8 ;  /* 0x00000005ff087819 */ /* 0x000fe40000011408 */
[----:B------:R-:W-:Y:S01]  /*0c40*/  LEA.HI R4, R6, R6, RZ, 0x1 ;  /* 0x0000000606047211 */ /* 0x000fe200078f08ff */
[----:B------:R-:W-:Y:S01]  /*0c50*/  IMAD.IADD R2, R5, 0x1, -R2 ;  /* 0x0000000105027824 */ /* 0x000fe200078e0a02 */
[----:B------:R-:W-:Y:S01]  /*0c60*/  LOP3.LUT R3, R3, 0x3fffffe, RZ, 0xc0, !PT ;  /* 0x03fffffe03037812 */ /* 0x000fe200078ec0ff */
[----:B------:R-:W-:Y:S01]  /*0c70*/  IMAD R8, R8, 0x10, R11 ;  /* 0x0000001008087824 */ /* 0x000fe200078e020b */
[----:B------:R-:W-:Y:S01]  /*0c80*/  LOP3.LUT R5, R4, 0x1ffffffe, RZ, 0xc0, !PT ;  /* 0x1ffffffe04057812 */ /* 0x000fe200078ec0ff */
[----:B------:R-:W-:Y:S01]  /*0c90*/  VIADD R19, R18, 0x40 ;  /* 0x0000004012137836 */ /* 0x000fe20000000000 */
[----:B------:R-:W-:Y:S01]  /*0ca0*/  LOP3.LUT R16, R9, 0x7ffffffc, RZ, 0xc0, !PT ;  /* 0x7ffffffc09107812 */ /* 0x000fe200078ec0ff */
[----:B------:R-:W-:Y:S01]  /*0cb0*/  IMAD.IADD R3, R186, 0x1, -R3 ;  /* 0x00000001ba037824 */ /* 0x000fe200078e0a03 */
[----:B------:R-:W-:Y:S01]  /*0cc0*/  SHF.R.S32.HI R184, RZ, 0x3, R0 ;  /* 0x00000003ffb87819 */ /* 0x000fe20000011400 */
[----:B------:R-:W-:Y:S01]  /*0cd0*/  IMAD.IADD R6, R6, 0x1, -R5 ;  /* 0x0000000106067824 */ /* 0x000fe200078e0a05 */
[----:B------:R-:W-:Y:S01]  /*0ce0*/  SHF.R.S32.HI R190, RZ, 0x1f, R18 ;  /* 0x0000001fffbe7819 */ /* 0x000fe20000011412 */
[----:B------:R-:W-:Y:S01]  /*0cf0*/  IMAD R187, R3, 0x40, R8 ;  /* 0x0000004003bb7824 */ /* 0x000fe200078e0208 */
[----:B------:R-:W-:Y:S01]  /*0d00*/  SHF.R.S32.HI R189, RZ, 0x1f, R19 ;  /* 0x0000001fffbd7819 */ /* 0x000fe20000011413 */
[----:B------:R-:W-:-:S02]  /*0d10*/  IMAD R188, R2, 0x8, R7 ;  /* 0x0000000802bc7824 */ /* 0x000fc400078e0207 */
[----:B------:R-:W-:Y:S02]  /*0d20*/  IMAD.IADD R16, R185, 0x1, -R16 ;  /* 0x00000001b9107824 */ /* 0x000fe400078e0a10 */
[----:B------:R-:W-:-:S07]  /*0d30*/  IMAD R17, R6, 0x8, R187 ;  /* 0x0000000806117824 */ /* 0x000fce00078e02bb */
.L_x_7954:
        /* <DEDUP_REMOVED lines=12> */
[----:B012---:R-:W-:Y:S02]  /*0e00*/  IMAD.U32 R2, RZ, RZ, UR8 ;  /* 0x00000008ff027e24 */ /* 0x007fe4000f8e00ff */
        /* <DEDUP_REMOVED lines=8> */
[----:B------:R-:W-:Y:S01]  /*0e90*/  UMOV UR38, URZ ;  /* 0x0000003f00267c82 */ /* 0x000fe20008000000 */
[----:B------:R-:W-:Y:S02]  /*0ea0*/  UMOV UR42, UR7 ;  /* 0x00000007002a7c82 */ /* 0x000fe40008000000 */
        /* <DEDUP_REMOVED lines=24> */
.L_x_7847:
[----:B------:R-:W-:Y:S01]  /*1030*/  UMOV UR36, UR6 ;  /* 0x0000000600247c82 */ /* 0x000fe20008000000 */
[----:B------:R-:W-:Y:S05]  /*1040*/  @!P1 BRA `(.L_x_7848) ;  /* 0x00000000001c9947 */ /* 0x000fea0003800000 */
[----:B------:R-:W-:Y:S02]  /*1050*/  ULDC.64 UR8, c[0x0][0xa20] ;  /* 0x0002880000087ab9 */ /* 0x000fe40000000a00 */
[----:B------:R-:W-:-:S06]  /*1060*/  UIMAD.WIDE UR6, UR6, 0x4, UR8 ;  /* 0x00000004060678a5 */ /* 0x000fcc000f8e0208 */
[----:B------:R-:W-:Y:S02]  /*1070*/  IMAD.U32 R2, RZ, RZ, UR6 ;  /* 0x00000006ff027e24 */ /* 0x000fe4000f8e00ff */
[----:B------:R-:W-:-:S05]  /*1080*/  IMAD.U32 R3, RZ, RZ, UR7 ;  /* 0x00000007ff037e24 */ /* 0x000fca000f8e00ff */
[----:B------:R-:W2:Y:S02]  /*1090*/  LDG.E R2, desc[UR54][R2.64] ;  /* 0x0000003602027981 */ /* 0x000ea4000c1e1900 */
[----:B--2---:R-:W-:Y:S01]  /*10a0*/  R2UR UR4, R2 ;  /* 0x00000000020472ca */ /* 0x004fe200000e0000 */
[----:B------:R-:W-:-:S14]  /*10b0*/  BRA `(.L_x_7849) ;  /* 0x0000000000347947 */ /* 0x000fdc0003800000 */
.L_x_7848:
        /* <DEDUP_REMOVED lines=13> */
.L_x_7849:
[----:B------:R-:W-:Y:S01]  /*1190*/  ULDC UR6, c[0x0][0x448] ;  /* 0x0001120000067ab9 */ /* 0x000fe20000000800 */
[----:B------:R-:W-:Y:S02]  /*11a0*/  USHF.L.U32 UR37, UR5, 0x7, URZ ;  /* 0x0000000705257899 */ /* 0x000fe4000800063f */
[----:B------:R-:W-:Y:S02]  /*11b0*/  UISETP.NE.AND UP0, UPT, UR6, 0x1, UPT ;  /* 0x000000010600788c */ /* 0x000fe4000bf05270 */
[----:B------:R-:W-:Y:S02]  /*11c0*/  UIADD3 UR8, UR37, 0x7f, URZ ;  /* 0x0000007f25087890 */ /* 0x000fe4000fffe03f */
[----:B------:R-:W-:Y:S02]  /*11d0*/  UIADD3 UR38, -UR38, UR4, URZ ;  /* 0x0000000426267290 */ /* 0x000fe4000fffe13f */
[----:B------:R-:W-:Y:S01]  /*11e0*/  UP2UR UR51, UPR, URZ, 0x1 ;  /* 0x000000013f337883 */ /* 0x000fe20008000000 */
[----:B------:R-:W-:Y:S01]  /*11f0*/  ULDC.64 UR4, c[0x0][0x9e0] ;  /* 0x0002780000047ab9 */ /* 0x000fe20000000a00 */
[----:B------:R-:W-:-:S03]  /*1200*/  UIADD3 UR9, UR38, 0x1, -UR45 ;  /* 0x0000000126097890 */ /* 0x000fc6000fffe82d */
[----:B------:R-:W-:Y:S01]  /*1210*/  @UP0 ULDC UR6, c[0x0][0x44c] ;  /* 0x0001130000060ab9 */ /* 0x000fe20000000800 */
[----:B------:R-:W-:Y:S01]  /*1220*/  @UP0 ULDC UR10, c[0x0][0x450] ;  /* 0x00011400000a0ab9 */ /* 0x000fe20000000800 */
[----:B------:R-:W-:-:S04]  /*1230*/  UIMAD.WIDE.U32 UR6, UR8, UR6, URZ ;  /* 0x00000006080672a5 */ /* 0x000fc8000f8e003f */
[----:B------:R-:W-:Y:S02]  /*1240*/  @UP0 USHF.R.U32.HI UR8, URZ, UR10, UR7 ;  /* 0x0000000a3f080299 */ /* 0x000fe40008011607 */
[----:B------:R-:W-:Y:S02]  /*1250*/  UISETP.GE.AND UP0, UPT, UR5, 0x1, UPT ;  /* 0x000000010500788c */ /* 0x000fe4000bf06270 */
[----:B------:R-:W-:Y:S02]  /*1260*/  UIADD3 UR8, UR9, UR8, URZ ;  /* 0x0000000809087290 */ /* 0x000fe4000fffe03f */
        /* <DEDUP_REMOVED lines=15> */
.L_x_7851:
[----:B------:R-:W-:-:S11]  /*1360*/  UISETP.NE.AND UP0, UPT, UR5, 0x1, UPT ;  /* 0x000000010500788c */ /* 0x000fd6000bf05270 */
[----:B------:R-:W-:Y:S02]  /*1370*/  @UP0 ULDC.64 UR8, c[0x0][0x9e8] ;  /* 0x00027a0000080ab9 */ /* 0x000fe40000000a00 */
[----:B------:R-:W-:-:S04]  /*1380*/  UIMAD.WIDE.U32 UR6, UR4, UR8, URZ ;  /* 0x00000008040672a5 */ /* 0x000fc8000f8e003f */
[----:B------:R-:W-:-:S12]  /*1390*/  @UP0 USHF.R.U32.HI UR4, URZ, UR9, UR7 ;  /* 0x000000093f040299 */ /* 0x000fd80008011607 */
.L_x_7852:
[----:B------:R-:W-:-:S06]  /*13a0*/  UIMAD UR4, UR4, UR5, UR5 ;  /* 0x00000005040472a4 */ /* 0x000fcc000f8e0205 */
[----:B------:R-:W-:-:S07]  /*13b0*/  VIMNMX R0, R0, UR4, PT ;  /* 0x0000000400007c48 */ /* 0x000fce000bfe0100 */
.L_x_7850:
[----:B------:R-:W-:Y:S01]  /*13c0*/  UISETP.NE.AND UP0, UPT, UR51, URZ, UPT ;  /* 0x0000003f3300728c */ /* 0x000fe2000bf05270 */
[----:B------:R-:W-:Y:S01]  /*13d0*/  VIADD R0, R0, 0x7f ;  /* 0x0000007f00007836 */ /* 0x000fe20000000000 */
[----:B------:R-:W-:Y:S01]  /*13e0*/  UMOV UR9, UR37 ;  /* 0x0000002500097c82 */ /* 0x000fe20008000000 */
[----:B------:R-:W-:Y:S02]  /*13f0*/  UIADD3 UR4, UR38, 0x7f, URZ ;  /* 0x0000007f26047890 */ /* 0x000fe4000fffe03f */
[----:B------:R-:W-:Y:S01]  /*1400*/  UIADD3 UR53, UR38, -UR45, URZ ;  /* 0x8000002d26357290 */ /* 0x000fe2000fffe03f */
        /* <DEDUP_REMOVED lines=27> */
.L_x_7854:
[----:B------:R-:W-:-:S11]  /*15c0*/  UISETP.NE.AND UP0, UPT, UR5, 0x1, UPT ;  /* 0x000000010500788c */ /* 0x000fd6000bf05270 */
[----:B------:R-:W-:Y:S02]  /*15d0*/  @UP0 ULDC.64 UR10, c[0x0][0x9e8] ;  /* 0x00027a00000a0ab9 */ /* 0x000fe40000000a00 */
[----:B------:R-:W-:-:S04]  /*15e0*/  UIMAD.WIDE.U32 UR6, UR4, UR10, URZ ;  /* 0x0000000a040672a5 */ /* 0x000fc8000f8e003f */
[----:B------:R-:W-:-:S12]  /*15f0*/  @UP0 USHF.R.U32.HI UR4, URZ, UR11, UR7 ;  /* 0x0000000b3f040299 */ /* 0x000fd80008011607 */
.L_x_7855:
[----:B------:R-:W-:-:S04]  /*1600*/  UIMAD UR4, UR4, UR5, URZ ;  /* 0x00000005040472a4 */ /* 0x000fc8000f8e023f */
[----:B------:R-:W-:-:S04]  /*1610*/  UISETP.LT.AND UP0, UPT, UR9, UR4, UPT ;  /* 0x000000040900728c */ /* 0x000fc8000bf01270 */
[----:B------:R-:W-:-:S12]  /*1620*/  USEL UR9, UR9, UR4, !UP0 ;  /* 0x0000000409097287 */ /* 0x000fd8000c000000 */
.L_x_7853:
        /* <DEDUP_REMOVED lines=73> */
.L_x_7857:
        /* <DEDUP_REMOVED lines=9> */
.L_x_8049:
[----:B------:R-:W-:Y:S05]  /*1b50*/  @!P0 BRA `(.L_x_7859) ;  /* 0x0000000000048947 */ /* 0x000fea0003800000 */
[----:B------:R-:W-:Y:S01]  /*1b60*/  BPT.TRAP 0x1 ;  /* 0x000000040000795c */ /* 0x000fe20000300000 */
.L_x_7859:
[----:B0-----:R-:W-:Y:S02]  /*1b70*/  IMAD.U32 R3, RZ, RZ, UR46 ;  /* 0x0000002eff037e24 */ /* 0x001fe4000f8e00ff */
[----:B------:R-:W-:-:S03]  /*1b80*/  IMAD.U32 R0, RZ, RZ, UR47 ;  /* 0x0000002fff007e24 */ /* 0x000fc6000f8e00ff */
[----:B------:R-:W-:Y:S02]  /*1b90*/  LEA R3, R3, UR41, 0x3 ;  /* 0x0000002903037c11 */ /* 0x000fe4000f8e18ff */
[----:B------:R-:W-:-:S04]  /*1ba0*/  SHF.L.U32 R0, R0, 0x1f, RZ ;  /* 0x0000001f00007819 */ /* 0x000fc800000006ff */
[----:B------:R0:W1:Y:S01]  /*1bb0*/  SYNCS.PHASECHK.TRANS64.TRYWAIT P1, [R3+URZ+0x28830], R0 ;  /* 0x02883000030075a7 */ /* 0x000062000802017f */
[----:B------:R-:W-:Y:S05]  /*1bc0*/  @!P0 BRA `(.L_x_7860) ;  /* 0x0000000000048947 */ /* 0x000fea0003800000 */
[----:B------:R-:W-:Y:S01]  /*1bd0*/  BPT.TRAP 0x1 ;  /* 0x000000040000795c */ /* 0x000fe20000300000 */
.L_x_7860:
[----:B-1----:R-:W-:Y:S05]  /*1be0*/  @P1 BRA `(.L_x_7861) ;  /* 0x0000000000081947 */ /* 0x002fea0003800000 */
[----:B------:R-:W1:Y:S02]  /*1bf0*/  SYNCS.PHASECHK.TRANS64.TRYWAIT P1, [R3+URZ+0x28830], R0 ;  /* 0x02883000030075a7 */ /* 0x000e64000802017f */
[----:B-1----:R-:W-:Y:S05]  /*1c00*/  @!P1 BRA `(.L_x_7862) ;  /* 0x0000013c00ec9947 */ /* 0x002fea0003800000 */
.L_x_7861:
        /* <DEDUP_REMOVED lines=63> */
.L_x_7863:
[----:B------:R-:W-:Y:S01]  /*2000*/  UISETP.NE.AND UP1, UPT, UR51, URZ, UPT ;  /* 0x0000003f3300728c */ /* 0x000fe2000bf25270 */
[----:B01----:R-:W-:Y:S01]  /*2010*/  VIADD R0, R17, UR37 ;  /* 0x0000002511007c36 */ /* 0x003fe20008000000 */
[----:B------:R-:W-:Y:S01]  /*2020*/  R2UR UR6, R3 ;  /* 0x00000000030672ca */ /* 0x000fe200000e0000 */
[----:B------:R-:W-:Y:S01]  /*2030*/  IMAD.MOV.U32 R3, RZ, RZ, -0x80 ;  /* 0xffffff80ff037424 */ /* 0x000fe200078e00ff */
[----:B------:R-:W-:Y:S01]  /*2040*/  UISETP.NE.AND UP0, UPT, UR50, URZ, UPT ;  /* 0x0000003f3200728c */ /* 0x000fe2000bf05270 */
[----:B------:R-:W-:Y:S01]  /*2050*/  IMAD.U32 R7, RZ, RZ, UR45 ;  /* 0x0000002dff077e24 */ /* 0x000fe2000f8e00ff */
[----:B------:R-:W-:Y:S01]  /*2060*/  PLOP3.LUT P1, PT, PT, PT, UP1, 0x80, 0x0 ;  /* 0x000000000000781c */ /* 0x000fe20003f2f018 */
[----:B------:R-:W-:Y:S01]  /*2070*/  IMAD R10, R88, R3, 0x80 ;  /* 0x00000080580a7424 */ /* 0x000fe200078e0203 */
[----:B------:R-:W-:Y:S01]  /*2080*/  PLOP3.LUT P2, PT, PT, PT, UP1, 0x80, 0x0 ;  /* 0x000000000000781c */ /* 0x000fe20003f4f018 */
[----:B------:R-:W-:Y:S01]  /*2090*/  ULDC UR56, c[0x0][0x9dc] ;  /* 0x0002770000387ab9 */ /* 0x000fe20000000800 */
[----:B------:R-:W-:Y:S01]  /*20a0*/  ULDC UR14, c[0x0][0x9e0] ;  /* 0x00027800000e7ab9 */ /* 0x000fe20000000800 */
[----:B------:R-:W-:Y:S01]  /*20b0*/  @UP1 ULDC UR7, c[0x0][0x44c] ;  /* 0x0001130000071ab9 */ /* 0x000fe20000000800 */
[----:B------:R-:W-:Y:S01]  /*20c0*/  VIADD R3, R10, 0x1 ;  /* 0x000000010a037836 */ /* 0x000fe20000000000 */
[----:B------:R-:W-:-:S02]  /*20d0*/  LEA R8, R88, 0xffffff80, 0x7 ;  /* 0xffffff8058087811 */ /* 0x000fc400078e38ff */
[----:B------:R-:W-:-:S04]  /*20e0*/  UIADD3 UR6, UR6, 0x28840, URZ ;  /* 0x0002884006067890 */ /* 0x000fc8000fffe03f */
[----:B------:R-:W-:Y:S01]  /*20f0*/  @P1 IMAD.HI.U32 R2, R0, UR7, RZ ;  /* 0x0000000700021c27 */ /* 0x000fe2000f8e00ff */
[----:B------:R-:W-:Y:S01]  /*2100*/  @UP1 ULDC UR7, c[0x0][0x450] ;  /* 0x0001140000071ab9 */ /* 0x000fe20000000800 */
[----:B------:R-:W-:Y:S01]  /*2110*/  UPRMT UR6, UR40, 0x654, UR6 ;  /* 0x0000065428067896 */ /* 0x000fe20008000006 */
[----:B------:R-:W-:Y:S02]  /*2120*/  PLOP3.LUT P1, PT, PT, PT, UP0, 0x40, 0x0 ;  /* 0x000000000000781c */ /* 0x000fe40003f2e808 */
[----:B------:R-:W-:Y:S01]  /*2130*/  @P2 SHF.R.U32.HI R0, RZ, UR7, R2 ;  /* 0x00000007ff002c19 */ /* 0x000fe20008011602 */
[----:B------:R-:W-:Y:S02]  /*2140*/  IMAD R2, R16, -0x2, R3 ;  /* 0xfffffffe10027824 */ /* 0x000fe400078e0203 */
[----:B------:R-:W-:Y:S02]  /*2150*/  VIADD R3, R10, UR38 ;  /* 0x000000260a037c36 */ /* 0x000fe40008000000 */
[----:B------:R-:W0:Y:S01]  /*2160*/  SHFL.IDX PT, R5, R0, RZ, 0x1c1f ;  /* 0x001c1fff00057589 */ /* 0x000e2200000e0000 */
[----:B------:R-:W-:Y:S01]  /*2170*/  SYNCS.ARRIVE.TRANS64.RED.A1T0 RZ, [UR6], RZ ;  /* 0x000000ffffff79a7 */ /* 0x000fe20008100406 */
[----:B------:R-:W-:Y:S01]  /*2180*/  ULOP3.LUT UR6, URZ, UR56, URZ, 0x33, !UPT ;  /* 0x000000383f067292 */ /* 0x000fe2000f8e333f */
[----:B------:R-:W-:Y:S01]  /*2190*/  IADD3 R2, -R7, UR38, R2 ;  /* 0x0000002607027c10 */ /* 0x000fe2000fffe102 */
[----:B------:R-:W-:-:S04]  /*21a0*/  IMAD R12, R16, -0x2, R3 ;  /* 0xfffffffe100c7824 */ /* 0x000fc800078e0203 */
        /* <DEDUP_REMOVED lines=19> */
.L_x_7866:
[----:B------:R-:W-:Y:S02]  /*22e0*/  ULDC UR6, c[0x0][0x9e4] ;  /* 0x0002790000067ab9 */ /* 0x000fe40000000800 */
[----:B------:R-:W-:-:S05]  /*22f0*/  IMAD.U32 R5, RZ, RZ, UR6 ;  /* 0x00000006ff057e24 */ /* 0x000fca000f8e00ff */
[----:B------:R-:W-:-:S13]  /*2300*/  ISETP.NE.AND P1, PT, R5, 0x1, PT ;  /* 0x000000010500780c */ /* 0x000fda0003f25270 */
[----:B------:R-:W0:Y:S02]  /*2310*/  @P1 LDC.64 R6, c[0x0][0x9e8] ;  /* 0x00027a00ff061b82 */ /* 0x000e240000000a00 */
[----:B0-----:R-:W-:-:S05]  /*2320*/  @P1 IMAD.HI.U32 R6, R3, R6, RZ ;  /* 0x0000000603061227 */ /* 0x001fca00078e00ff */
[----:B------:R-:W-:-:S07]  /*2330*/  @P1 SHF.R.U32.HI R3, RZ, R7, R6 ;  /* 0x00000007ff031219 */ /* 0x000fce0000011606 */
.L_x_7867:
[----:B------:R-:W-:Y:S05]  /*2340*/  BSYNC B0 ;  /* 0x0000000000007941 */ /* 0x000fea0003800000 */
.L_x_7865:
[----:B------:R-:W-:-:S04]  /*2350*/  IMAD R3, R3, R5, -R8 ;  /* 0x0000000503037224 */ /* 0x000fc800078e0a08 */
[----:B------:R-:W-:-:S05]  /*2360*/  IMAD R3, R16, -0x2, R3 ;  /* 0xfffffffe10037824 */ /* 0x000fca00078e0203 */
[----:B------:R-:W-:Y:S02]  /*2370*/  VIADDMNMX R2, R3, R5, R2, PT ;  /* 0x0000000503027246 */ /* 0x000fe40003800102 */
[----:B------:R-:W-:-:S07]  /*2380*/  VIMNMX R4, R4, R3, !PT ;  /* 0x0000000304047248 */ /* 0x000fce0007fe0100 */
.L_x_7864:
[C---:B------:R-:W-:Y:S01]  /*2390*/  ISETP.GE.AND P2, PT, R10.reuse, 0x9, PT ;  /* 0x000000090a00780c */ /* 0x040fe20003f46270 */
[----:B------:R-:W-:Y:S01]  /*23a0*/  UISETP.NE.AND UP0, UPT, UR50, URZ, UPT ;  /* 0x0000003f3200728c */ /* 0x000fe2000bf05270 */
        /* <DEDUP_REMOVED lines=10> */
[----:B------:R-:W-:Y:S01]  /*2450*/  P2R R90, PR, RZ, 0x20 ;  /* 0x00000020ff5a7803 */ /* 0x000fe20000000000 */
[----:B------:R-:W0:Y:S01]  /*2460*/  SHFL.IDX PT, R25, R0, 0x1, 0x1c1f ;  /* 0x003c1f0000197f89 */ /* 0x000e2200000e0000 */
[----:B------:R-:W-:-:S02]  /*2470*/  ISETP.LT.OR P3, PT, R2, 0x11, P3 ;  /* 0x000000110200780c */ /* 0x000fc40001f61670 */
[----:B------:R-:W-:Y:S02]  /*2480*/  ISETP.GT.AND P4, PT, R4, 0x9, !P6 ;  /* 0x000000090400780c */ /* 0x000fe40007784270 */
[----:B------:R-:W-:Y:S02]  /*2490*/  ISETP.GE.AND P5, PT, R10, 0x12, PT ;  /* 0x000000120a00780c */ /* 0x000fe40003fa6270 */
[----:B------:R-:W-:Y:S02]  /*24a0*/  FSEL R123, R32, -INF , !P3 ;  /* 0xff800000207b7808 */ /* 0x000fe40005800000 */
[----:B------:R-:W-:Y:S02]  /*24b0*/  ISETP.LT.OR P4, PT, R2, 0xa, P4 ;  /* 0x0000000a0200780c */ /* 0x000fe40002781670 */
[----:B------:R-:W-:Y:S02]  /*24c0*/  ISETP.GT.AND P3, PT, R4, 0x11, !P5 ;  /* 0x000000110400780c */ /* 0x000fe40006f64270 */
[----:B------:R-:W-:-:S02]  /*24d0*/  FSEL R129, R29, -INF , !P4 ;  /* 0xff8000001d817808 */ /* 0x000fc40006000000 */
[----:B------:R-:W-:Y:S02]  /*24e0*/  ISETP.LT.OR P3, PT, R2, 0x12, P3 ;  /* 0x000000120200780c */ /* 0x000fe40001f61670 */
[----:B------:R-:W-:Y:S02]  /*24f0*/  ISETP.GE.AND P4, PT, R10, 0x19, PT ;  /* 0x000000190a00780c */ /* 0x000fe40003f86270 */
[----:B------:R-:W-:Y:S02]  /*2500*/  FSEL R99, R33, -INF , !P3 ;  /* 0xff80000021637808 */ /* 0x000fe40005800000 */
[----:B------:R-:W-:Y:S02]  /*2510*/  ISETP.GT.AND P3, PT, R4, 0x18, !P4 ;  /* 0x000000180400780c */ /* 0x000fe40006764270 */
[----:B------:R-:W-:Y:S01]  /*2520*/  P2R R29, PR, RZ, 0x10 ;  /* 0x00000010ff1d7803 */ /* 0x000fe20000000000 */
[----:B0-----:R-:W-:Y:S01]  /*2530*/  IMAD.IADD R6, R14, 0x1, R25 ;  /* 0x000000010e067824 */ /* 0x001fe200078e0219 */
        /* <DEDUP_REMOVED lines=106> */
[----:B------:R-:W-:Y:S02]  /*2be0*/  P2R R28, PR, RZ, 0x20 ;  /* 0x00000020ff1c7803 */ /* 0x000fe40000000000 */
[----:B------:R-:W-:Y:S02]  /*2bf0*/  FSEL R77, R77, -INF , !P3 ;  /* 0xff8000004d4d7808 */ /* 0x000fe40005800000 */
[----:B------:R-:W-:-:S02]  /*2c00*/  ISETP.GE.AND P3, PT, R10, 0x71, PT ;  /* 0x000000710a00780c */ /* 0x000fc40003f66270 */
        /* <DEDUP_REMOVED lines=39> */
.L_x_7870:
[----:B------:R-:W-:Y:S02]  /*2e80*/  ULDC UR6, c[0x0][0x9e4] ;  /* 0x0002790000067ab9 */ /* 0x000fe40000000800 */
[----:B------:R-:W-:-:S05]  /*2e90*/  IMAD.U32 R2, RZ, RZ, UR6 ;  /* 0x00000006ff027e24 */ /* 0x000fca000f8e00ff */
[----:B------:R-:W-:-:S13]  /*2ea0*/  ISETP.NE.AND P6, PT, R2, 0x1, PT ;  /* 0x000000010200780c */ /* 0x000fda0003fc5270 */
[----:B------:R-:W0:Y:S02]  /*2eb0*/  @P6 LDC.64 R24, c[0x0][0x9e8] ;  /* 0x00027a00ff186b82 */ /* 0x000e240000000a00 */
[----:B0-----:R-:W-:-:S05]  /*2ec0*/  @P6 IMAD.HI.U32 R0, R21, R24, RZ ;  /* 0x0000001815006227 */ /* 0x001fca00078e00ff */
[----:B------:R-:W-:-:S07]  /*2ed0*/  @P6 SHF.R.U32.HI R21, RZ, R25, R0 ;  /* 0x00000019ff156219 */ /* 0x000fce0000011600 */
.L_x_7871:
[----:B------:R-:W-:Y:S05]  /*2ee0*/  BSYNC B0 ;  /* 0x0000000000007941 */ /* 0x000fea0003800000 */
.L_x_7869:
[----:B------:R-:W-:-:S04]  /*2ef0*/  IMAD R21, R21, R2, -R8 ;  /* 0x0000000215157224 */ /* 0x000fc800078e0a08 */
[----:B------:R-:W-:-:S05]  /*2f00*/  IMAD R21, R16, -0x2, R21 ;  /* 0xfffffffe10157824 */ /* 0x000fca00078e0215 */
[----:B------:R-:W-:Y:S02]  /*2f10*/  VIADDMNMX R4, R21, R2, R4, PT ;  /* 0x0000000215047246 */ /* 0x000fe40003800104 */
[----:B------:R-:W-:-:S07]  /*2f20*/  VIMNMX R6, R6, R21, !PT ;  /* 0x0000001506067248 */ /* 0x000fce0007fe0100 */
.L_x_7868:
[----:B------:R-:W-:Y:S01]  /*2f30*/  ISETP.GT.AND P1, PT, R6, 0x1, !P1 ;  /* 0x000000010600780c */ /* 0x000fe20004f24270 */
[----:B------:R-:W-:Y:S01]  /*2f40*/  ULDC UR6, c[0x0][0x988] ;  /* 0x0002620000067ab9 */ /* 0x000fe20000000800 */
[----:B------:R-:W-:Y:S01]  /*2f50*/  ISETP.NE.AND P6, PT, R89, RZ, PT ;  /* 0x000000ff5900720c */ /* 0x000fe20003fc5270 */
[----:B------:R-:W-:Y:S01]  /*2f60*/  UISETP.NE.AND UP1, UPT, UR51, URZ, UPT ;  /* 0x0000003f3300728c */ /* 0x000fe2000bf25270 */
[----:B------:R-:W-:Y:S01]  /*2f70*/  ISETP.LT.OR P1, PT, R4, 0x2, P1 ;  /* 0x000000020400780c */ /* 0x000fe20000f21670 */
[----:B------:R-:W-:Y:S01]  /*2f80*/  UISETP.NE.AND UP0, UPT, UR50, URZ, UPT ;  /* 0x0000003f3200728c */ /* 0x000fe2000bf05270 */
[----:B------:R-:W-:Y:S01]  /*2f90*/  FMNMX.FTZ R0, R97, R125, !PT ;  /* 0x0000007d61007209 */ /* 0x000fe20007810000 */
[----:B------:R-:W-:Y:S01]  /*2fa0*/  UMOV UR10, UR37 ;  /* 0x00000025000a7c82 */ /* 0x000fe20008000000 */
[----:B------:R-:W-:Y:S02]  /*2fb0*/  FSEL R27, R27, -INF , !P1 ;  /* 0xff8000001b1b7808 */ /* 0x000fe40004800000 */
[----:B------:R-:W-:-:S02]  /*2fc0*/  ISETP.GT.AND P1, PT, R6, 0x9, !P6 ;  /* 0x000000090600780c */ /* 0x000fc40007724270 */
[----:B------:R-:W-:Y:S02]  /*2fd0*/  FMNMX.FTZ R0, R127, R0, !PT ;  /* 0x000000007f007209 */ /* 0x000fe40007810000 */
[----:B------:R-:W-:Y:S01]  /*2fe0*/  ISETP.LT.OR P1, PT, R4, 0xa, P1 ;  /* 0x0000000a0400780c */ /* 0x000fe20000f21670 */
[----:B------:R-:W-:Y:S01]  /*2ff0*/  @UP1 ULDC UR11, c[0x0][0x450] ;  /* 0x00011400000b1ab9 */ /* 0x000fe20000000800 */
[----:B------:R-:W-:Y:S02]  /*3000*/  FMNMX.FTZ R0, R129, R0, !PT ;  /* 0x0000000081007209 */ /* 0x000fe40007810000 */
[----:B------:R-:W-:Y:S02]  /*3010*/  FSEL R31, R31, -INF , !P1 ;  /* 0xff8000001f1f7808 */ /* 0x000fe40004800000 */
[----:B------:R-:W-:Y:S02]  /*3020*/  ISETP.NE.AND P1, PT, R90, RZ, PT ;  /* 0x000000ff5a00720c */ /* 0x000fe40003f25270 */
[----:B------:R-:W-:-:S02]  /*3030*/  FMNMX.FTZ R0, R123, R0, !PT ;  /* 0x000000007b007209 */ /* 0x000fc40007810000 */
[----:B------:R-:W-:Y:S02]  /*3040*/  ISETP.GT.AND P1, PT, R6, 0x10, !P1 ;  /* 0x000000100600780c */ /* 0x000fe40004f24270 */
        /* <DEDUP_REMOVED lines=73> */
[----:B------:R-:W-:Y:S01]  /*34e0*/  FMNMX.FTZ R8, R85, R0, !PT ;  /* 0x0000000055087209 */ /* 0x000fe20007810000 */
[----:B------:R-:W-:Y:S01]  /*34f0*/  IMAD.U32 R0, RZ, RZ, UR6 ;  /* 0x00000006ff007e24 */ /* 0x000fe2000f8e00ff */
[----:B------:R-:W-:Y:S01]  /*3500*/  ISETP.LT.OR P1, PT, R4, 0x3a, P1 ;  /* 0x0000003a0400780c */ /* 0x000fe20000f21670 */
[----:B------:R-:W-:Y:S01]  /*3510*/  @UP1 ULDC UR6, c[0x0][0x44c] ;  /* 0x0001130000061ab9 */ /* 0x000fe20000000800 */
[----:B------:R-:W-:Y:S01]  /*3520*/  ISETP.NE.AND P2, PT, R92, RZ, PT ;  /* 0x000000ff5c00720c */ /* 0x000fe20003f45270 */
[----:B------:R-:W0:Y:S01]  /*3530*/  SHFL.BFLY PT, R95, R8, 0x2, 0x1f ;  /* 0x0c401f00085f7f89 */ /* 0x000e2200000e0000 */
[----:B------:R-:W-:Y:S01]  /*3540*/  FSEL R55, R55, -INF , !P1 ;  /* 0xff80000037377808 */ /* 0x000fe20004800000 */
[----:B------:R-:W-:Y:S01]  /*3550*/  UIMAD.WIDE.U32 UR6, UR37, UR6, URZ ;  /* 0x00000006250672a5 */ /* 0x000fe2000f8e003f */
[----:B------:R-:W-:-:S02]  /*3560*/  ISETP.NE.AND P1, PT, R49, RZ, PT ;  /* 0x000000ff3100720c */ /* 0x000fc40003f25270 */
[----:B------:R-:W-:Y:S01]  /*3570*/  ISETP.NE.AND P6, PT, R72, RZ, PT ;  /* 0x000000ff4800720c */ /* 0x000fe20003fc5270 */
[----:B------:R-:W-:Y:S01]  /*3580*/  @UP1 USHF.R.U32.HI UR10, URZ, UR11, UR7 ;  /* 0x0000000b3f0a1299 */ /* 0x000fe20008011607 */
[C---:B------:R-:W-:Y:S02]  /*3590*/  ISETP.GT.AND P1, PT, R6.reuse, 0x40, !P1 ;  /* 0x000000400600780c */ /* 0x040fe40004f24270 */
[----:B------:R-:W-:Y:S01]  /*35a0*/  ISETP.GT.AND P3, PT, R6, 0x70, !P3 ;  /* 0x000000700600780c */ /* 0x000fe20005f64270 */
[----:B------:R-:W-:Y:S01]  /*35b0*/  UIADD3 UR53, UR53, UR10, URZ ;  /* 0x0000000a35357290 */ /* 0x000fe2000fffe03f */
[----:B------:R-:W-:Y:S02]  /*35c0*/  ISETP.LT.OR P1, PT, R4, 0x41, P1 ;  /* 0x000000410400780c */ /* 0x000fe40000f21670 */
[----:B------:R-:W-:Y:S01]  /*35d0*/  ISETP.GT.AND P4, PT, R6, 0x71, !P4 ;  /* 0x000000710600780c */ /* 0x000fe20006784270 */
[----:B------:R-:W-:Y:S01]  /*35e0*/  UIADD3 UR14, UR53, UR14, URZ ;  /* 0x0000000e350e7290 */ /* 0x000fe2000fffe03f */
[----:B------:R-:W-:-:S02]  /*35f0*/  FSEL R49, R58, -INF , !P1 ;  /* 0xff8000003a317808 */ /* 0x000fc40004800000 */
[----:B------:R-:W-:Y:S02]  /*3600*/  ISETP.NE.AND P1, PT, R52, RZ, PT ;  /* 0x000000ff3400720c */ /* 0x000fe40003f25270 */
[----:B------:R-:W-:Y:S02]  /*3610*/  ISETP.LT.OR P3, PT, R4, 0x71, P3 ;  /* 0x000000710400780c */ /* 0x000fe40001f61670 */
[C---:B------:R-:W-:Y:S02]  /*3620*/  ISETP.GT.AND P1, PT, R6.reuse, 0x41, !P1 ;  /* 0x000000410600780c */ /* 0x040fe40004f24270 */
[----:B------:R-:W-:Y:S02]  /*3630*/  ISETP.GT.AND P5, PT, R6, 0x78, !P5 ;  /* 0x000000780600780c */ /* 0x000fe40006fa4270 */
[----:B------:R-:W-:Y:S02]  /*3640*/  ISETP.LT.OR P1, PT, R4, 0x42, P1 ;  /* 0x000000420400780c */ /* 0x000fe40000f21670 */
[----:B0-----:R-:W-:-:S02]  /*3650*/  FMNMX.FTZ R95, R8, R95, !PT ;  /* 0x0000005f085f7209 */ /* 0x001fc40007810000 */
[----:B------:R-:W-:Y:S02]  /*3660*/  FSEL R59, R59, -INF , !P1 ;  /* 0xff8000003b3b7808 */ /* 0x000fe40004800000 */
[----:B------:R-:W-:Y:S01]  /*3670*/  ISETP.NE.AND P1, PT, R53, RZ, PT ;  /* 0x000000ff3500720c */ /* 0x000fe20003f25270 */
[----:B------:R-:W0:Y:S01]  /*3680*/  SHFL.BFLY PT, R2, R95, 0x1, 0x1f ;  /* 0x0c201f005f027f89 */ /* 0x000e2200000e0000 */
[----:B------:R-:W-:Y:S02]  /*3690*/  ISETP.LT.OR P4, PT, R4, 0x72, P4 ;  /* 0x000000720400780c */ /* 0x000fe40002781670 */
[----:B------:R-:W-:Y:S02]  /*36a0*/  ISETP.GT.AND P1, PT, R6, 0x48, !P1 ;  /* 0x000000480600780c */ /* 0x000fe40004f24270 */
[C---:B------:R-:W-:Y:S02]  /*36b0*/  ISETP.LT.OR P5, PT, R4.reuse, 0x79, P5 ;  /* 0x000000790400780c */ /* 0x040fe40002fa1670 */
[----:B------:R-:W-:-:S02]  /*36c0*/  ISETP.LT.OR P1, PT, R4, 0x49, P1 ;  /* 0x000000490400780c */ /* 0x000fc40000f21670 */
[----:B------:R-:W-:Y:S02]  /*36d0*/  FSEL R83, R83, -INF , !P4 ;  /* 0xff80000053537808 */ /* 0x000fe40006000000 */
[----:B------:R-:W-:Y:S02]  /*36e0*/  FSEL R53, R62, -INF , !P1 ;  /* 0xff8000003e357808 */ /* 0x000fe40004800000 */
[----:B------:R-:W-:-:S04]  /*36f0*/  ISETP.NE.AND P1, PT, R56, RZ, PT ;  /* 0x000000ff3800720c */ /* 0x000fc80003f25270 */
[----:B------:R-:W-:-:S04]  /*3700*/  ISETP.GT.AND P1, PT, R6, 0x49, !P1 ;  /* 0x000000490600780c */ /* 0x000fc80004f24270 */
[----:B------:R-:W-:Y:S02]  /*3710*/  ISETP.LT.OR P1, PT, R4, 0x4a, P1 ;  /* 0x0000004a0400780c */ /* 0x000fe40000f21670 */
[----:B0-----:R-:W-:Y:S02]  /*3720*/  FMNMX.FTZ R2, R95, R2, !PT ;  /* 0x000000025f027209 */ /* 0x001fe40007810000 */
[----:B------:R-:W-:Y:S02]  /*3730*/  FSEL R63, R63, -INF , !P1 ;  /* 0xff8000003f3f7808 */ /* 0x000fe40004800000 */
[----:B------:R-:W-:Y:S01]  /*3740*/  ISETP.NE.AND P1, PT, R60, RZ, PT ;  /* 0x000000ff3c00720c */ /* 0x000fe20003f25270 */
[----:B------:R-:W-:-:S03]  /*3750*/  FMUL.FTZ R10, R2, R0 ;  /* 0x00000000020a7220 */ /* 0x000fc60000410000 */
        /* <DEDUP_REMOVED lines=15> */
[----:B------:R-:W-:Y:S02]  /*3850*/  ISETP.GT.AND P1, PT, R6, 0x60, !P2 ;  /* 0x000000600600780c */ /* 0x000fe40005724270 */
[----:B------:R-:W-:Y:S02]  /*3860*/  ISETP.NE.AND P2, PT, R76, RZ, PT ;  /* 0x000000ff4c00720c */ /* 0x000fe40003f45270 */
[----:B------:R-:W-:Y:S02]  /*3870*/  ISETP.LT.OR P1, PT, R4, 0x61, P1 ;  /* 0x000000610400780c */ /* 0x000fe40000f21670 */
[----:B------:R-:W-:Y:S02]  /*3880*/  ISETP.GT.AND P2, PT, R6, 0x69, !P2 ;  /* 0x000000690600780c */ /* 0x000fe40005744270 */
[----:B------:R-:W-:-:S02]  /*3890*/  FSEL R93, R74, -INF , !P1 ;  /* 0xff8000004a5d7808 */ /* 0x000fc40004800000 */
[----:B------:R-:W-:Y:S02]  /*38a0*/  ISETP.GT.AND P1, PT, R6, 0x61, !P6 ;  /* 0x000000610600780c */ /* 0x000fe40007724270 */
[----:B------:R-:W-:Y:S02]  /*38b0*/  ISETP.NE.AND P6, PT, R20, RZ, PT ;  /* 0x000000ff1400720c */ /* 0x000fe40003fc5270 */
[C---:B------:R-:W-:Y:S02]  /*38c0*/  ISETP.LT.OR P1, PT, R4.reuse, 0x62, P1 ;  /* 0x000000620400780c */ /* 0x040fe40000f21670 */
[----:B------:R-:W-:Y:S02]  /*38d0*/  ISETP.LT.OR P2, PT, R4, 0x6a, P2 ;  /* 0x0000006a0400780c */ /* 0x000fe40001741670 */
[----:B------:R-:W-:Y:S02]  /*38e0*/  FSEL R75, R75, -INF , !P1 ;  /* 0xff8000004b4b7808 */ /* 0x000fe40004800000 */
[----:B------:R-:W-:-:S02]  /*38f0*/  FSETP.NEU.FTZ.AND P1, PT, R2, -INF , PT ;  /* 0xff8000000200780b */ /* 0x000fc40003f3d000 */
[----:B------:R-:W-:Y:S02]  /*3900*/  FSEL R79, R79, -INF , !P2 ;  /* 0xff8000004f4f7808 */ /* 0x000fe40005000000 */
        /* <DEDUP_REMOVED lines=13> */
[--C-:B------:R-:W-:Y:S01]  /*39e0*/  FFMA.FTZ R182, R127, R0, -R10.reuse ;  /* 0x000000007fb67223 */ /* 0x100fe2000001080a */
[----:B------:R-:W-:Y:S01]  /*39f0*/  ISETP.GT.AND P1, PT, R6, 0x68, !P1 ;  /* 0x000000680600780c */ /* 0x000fe20004f24270 */
[----:B------:R-:W-:Y:S01]  /*3a00*/  MUFU.EX2 R180, R180 ;  /* 0x000000b400b47308 */ /* 0x000fe20000000800 */
[----:B------:R-:W-:Y:S01]  /*3a10*/  FMNMX.FTZ R8, R21, R8, !PT ;  /* 0x0000000815087209 */ /* 0x000fe20007810000 */
[-CC-:B------:R-:W-:Y:S01]  /*3a20*/  FFMA.FTZ R97, R129, R0.reuse, -R10.reuse ;  /* 0x0000000081617223 */ /* 0x180fe2000001080a */
[----:B------:R-:W-:Y:S01]  /*3a30*/  ISETP.LT.OR P1, PT, R4, 0x69, P1 ;  /* 0x000000690400780c */ /* 0x000fe20000f21670 */
[--C-:B------:R-:W-:Y:S01]  /*3a40*/  FFMA.FTZ R176, R123, R0, -R10.reuse ;  /* 0x000000007bb07223 */ /* 0x100fe2000001080a */
[----:B------:R-:W-:Y:S01]  /*3a50*/  FMNMX.FTZ R8, R31, R8, !PT ;  /* 0x000000081f087209 */ /* 0x000fe20007810000 */
[--C-:B------:R-:W-:Y:S01]  /*3a60*/  FFMA.FTZ R99, R99, R0, -R10.reuse ;  /* 0x0000000063637223 */ /* 0x100fe2000001080a */
[----:B------:R-:W-:Y:S01]  /*3a70*/  FSEL R113, R78, -INF , !P1 ;  /* 0xff8000004e717808 */ /* 0x000fe20004800000 */
[----:B------:R-:W0:Y:S01]  /*3a80*/  MUFU.EX2 R95, R95 ;  /* 0x0000005f005f7308 */ /* 0x000e220000000800 */
[----:B------:R-:W-:Y:S01]  /*3a90*/  FMNMX.FTZ R8, R25, R8, !PT ;  /* 0x0000000819087209 */ /* 0x000fe20007810000 */
[-CC-:B------:R-:W-:Y:S01]  /*3aa0*/  FFMA.FTZ R178, R121, R0.reuse, -R10.reuse ;  /* 0x0000000079b27223 */ /* 0x180fe2000001080a */
[----:B------:R-:W-:Y:S01]  /*3ab0*/  ISETP.GT.AND P6, PT, R6, 0x79, !P6 ;  /* 0x000000790600780c */ /* 0x000fe200077c4270 */
[--C-:B------:R-:W-:Y:S01]  /*3ac0*/  FFMA.FTZ R6, R3, R0, -R10.reuse ;  /* 0x0000000003067223 */ /* 0x100fe2000001080a */
[----:B------:R-:W-:Y:S01]  /*3ad0*/  FMNMX.FTZ R8, R35, R8, !PT ;  /* 0x0000000823087209 */ /* 0x000fe20007810000 */
[-CC-:B------:R-:W-:Y:S01]  /*3ae0*/  FFMA.FTZ R101, R101, R0.reuse, -R10.reuse ;  /* 0x0000000065657223 */ /* 0x180fe2000001080a */
[----:B------:R-:W-:Y:S01]  /*3af0*/  ISETP.LT.OR P6, PT, R4, 0x7a, P6 ;  /* 0x0000007a0400780c */ /* 0x000fe200037c1670 */
[--C-:B------:R-:W-:Y:S01]  /*3b00*/  FFMA.FTZ R4, R5, R0, -R10.reuse ;  /* 0x0000000005047223 */ /* 0x100fe2000001080a */
[----:B------:R-:W-:Y:S01]  /*3b10*/  FMNMX.FTZ R8, R29, R8, !PT ;  /* 0x000000081d087209 */ /* 0x000fe20007810000 */
[----:B------:R-:W1:Y:S01]  /*3b20*/  MUFU.EX2 R182, R182 ;  /* 0x000000b600b67308 */ /* 0x000e620000000800 */
[----:B------:R-:W-:Y:S01]  /*3b30*/  FSEL R115, R86, -INF , !P5 ;  /* 0xff80000056737808 */ /* 0x000fe20006800000 */
[--C-:B------:R-:W-:Y:S01]  /*3b40*/  FFMA.FTZ R172, R119, R0, -R10.reuse ;  /* 0x0000000077ac7223 */ /* 0x100fe2000001080a */
[----:B------:R-:W-:Y:S01]  /*3b50*/  FMNMX.FTZ R8, R39, R8, !PT ;  /* 0x0000000827087209 */ /* 0x000fe20007810000 */
[-CC-:B------:R-:W-:Y:S01]  /*3b60*/  FFMA.FTZ R103, R103, R0.reuse, -R10.reuse ;  /* 0x0000000067677223 */ /* 0x180fe2000001080a */
[----:B------:R-:W-:Y:S01]  /*3b70*/  FSEL R87, R87, -INF , !P6 ;  /* 0xff80000057577808 */ /* 0x000fe20007000000 */
[--C-:B------:R-:W-:Y:S01]  /*3b80*/  FFMA.FTZ R174, R117, R0, -R10.reuse ;  /* 0x0000000075ae7223 */ /* 0x100fe2000001080a */
[----:B------:R-:W-:Y:S01]  /*3b90*/  FMNMX.FTZ R8, R33, R8, !PT ;  /* 0x0000000821087209 */ /* 0x000fe20007810000 */
[----:B------:R2:W-:Y:S01]  /*3ba0*/  MUFU.EX2 R166, R4 ;  /* 0x0000000400a67308 */ /* 0x0005e20000000800 */
[-CC-:B------:R-:W-:Y:S01]  /*3bb0*/  FFMA.FTZ R105, R105, R0.reuse, -R10.reuse ;  /* 0x0000000069697223 */ /* 0x180fe2000001080a */
[--C-:B------:R-:W-:Y:S01]  /*3bc0*/  FFMA.FTZ R107, R107, R0, -R10.reuse ;  /* 0x000000006b6b7223 */ /* 0x100fe2000001080a */
[----:B------:R-:W-:Y:S01]  /*3bd0*/  FMNMX.FTZ R8, R43, R8, !PT ;  /* 0x000000082b087209 */ /* 0x000fe20007810000 */
[-CC-:B------:R-:W-:Y:S01]  /*3be0*/  FFMA.FTZ R109, R109, R0.reuse, -R10.reuse ;  /* 0x000000006d6d7223 */ /* 0x180fe2000001080a */
[-CC-:B------:R-:W-:Y:S01]  /*3bf0*/  FFMA.FTZ R57, R57, R0.reuse, -R10.reuse ;  /* 0x0000000039397223 */ /* 0x180fe2000001080a */
        /* <DEDUP_REMOVED lines=8> */
[--C-:B------:R-:W-:Y:S01]  /*3c80*/  FFMA.FTZ R73, R73, R0, -R10.reuse ;  /* 0x0000000049497223 */ /* 0x100fe2000001080a */
[----:B------:R-:W-:Y:S01]  /*3c90*/  FMNMX.FTZ R8, R41, R8, !PT ;  /* 0x0000000829087209 */ /* 0x000fe20007810000 */
[----:B------:R-:W4:Y:S01]  /*3ca0*/  MUFU.EX2 R176, R176 ;  /* 0x000000b000b07308 */ /* 0x000f220000000800 */
[-CC-:B------:R-:W-:Y:S01]  /*3cb0*/  FFMA.FTZ R11, R11, R0.reuse, -R10.reuse ;  /* 0x000000000b0b7223 */ /* 0x180fe2000001080a */
[--C-:B------:R-:W-:Y:S01]  /*3cc0*/  FFMA.FTZ R77, R77, R0, -R10.reuse ;  /* 0x000000004d4d7223 */ /* 0x100fe2000001080a */
[----:B------:R-:W-:Y:S01]  /*3cd0*/  FMNMX.FTZ R8, R51, R8, !PT ;  /* 0x0000000833087209 */ /* 0x000fe20007810000 */
[-CC-:B------:R-:W-:Y:S01]  /*3ce0*/  FFMA.FTZ R13, R13, R0.reuse, -R10.reuse ;  /* 0x000000000d0d7223 */ /* 0x180fe2000001080a */
[-CC-:B------:R-:W-:Y:S01]  /*3cf0*/  FFMA.FTZ R81, R81, R0.reuse, -R10.reuse ;  /* 0x0000000051517223 */ /* 0x180fe2000001080a */
[--C-:B------:R-:W-:Y:S01]  /*3d00*/  FFMA.FTZ R15, R15, R0, -R10.reuse ;  /* 0x000000000f0f7223 */ /* 0x100fe2000001080a */
[----:B------:R-:W-:Y:S01]  /*3d10*/  FMNMX.FTZ R8, R45, R8, !PT ;  /* 0x000000082d087209 */ /* 0x000fe20007810000 */
[----:B------:R-:W5:Y:S01]  /*3d20*/  MUFU.EX2 R99, R99 ;  /* 0x0000006300637308 */ /* 0x000f620000000800 */
[----:B------:R-:W-:-:S02]  /*3d30*/  FFMA.FTZ R10, R85, R0, -R10 ;  /* 0x00000000550a7223 */ /* 0x000fc4000001080a */
[----:B------:R-:W-:-:S04]  /*3d40*/  FMNMX.FTZ R8, R55, R8, !PT ;  /* 0x0000000837087209 */ /* 0x000fc80007810000 */
[----:B------:R-:W-:Y:S01]  /*3d50*/  FMNMX.FTZ R8, R49, R8, !PT ;  /* 0x0000000831087209 */ /* 0x000fe20007810000 */
[----:B------:R-:W5:Y:S03]  /*3d60*/  MUFU.EX2 R178, R178 ;  /* 0x000000b200b27308 */ /* 0x000f660000000800 */
        /* <DEDUP_REMOVED lines=28> */
[----:B--2---:R-:W0:Y:S07]  /*3f30*/  SHFL.BFLY PT, R4, R3, 0x1, 0x1f ;  /* 0x0c201f0003047f89 */ /* 0x004e2e00000e0000 */
[----:B------:R-:W-:Y:S08]  /*3f40*/  MUFU.EX2 R61, R61 ;  /* 0x0000003d003d7308 */ /* 0x000ff00000000800 */
[----:B------:R-:W-:Y:S08]  /*3f50*/  MUFU.EX2 R6, R6 ;  /* 0x0000000600067308 */ /* 0x000ff00000000800 */
[----:B------:R-:W-:Y:S01]  /*3f60*/  MUFU.EX2 R65, R65 ;  /* 0x0000004100417308 */ /* 0x000fe20000000800 */
[----:B0-----:R-:W-:-:S04]  /*3f70*/  FMNMX.FTZ R5, R3, R4, !PT ;  /* 0x0000000403057209 */ /* 0x001fc80007810000 */
[C---:B------:R-:W-:Y:S01]  /*3f80*/  FSETP.NEU.FTZ.AND P1, PT, R5.reuse, -INF , PT ;  /* 0xff8000000500780b */ /* 0x040fe20003f3d000 */
[----:B------:R-:W-:Y:S02]  /*3f90*/  FMUL.FTZ R3, R5, R0 ;  /* 0x0000000005037220 */ /* 0x000fe40000410000 */
[----:B------:R-:W-:Y:S03]  /*3fa0*/  MUFU.EX2 R7, R7 ;  /* 0x0000000700077308 */ /* 0x000fe60000000800 */
[----:B------:R-:W-:Y:S01]  /*3fb0*/  FSEL R4, R3, RZ, P1 ;  /* 0x000000ff03047208 */ /* 0x000fe20000800000 */
[----:B------:R-:W-:Y:S01]  /*3fc0*/  FADD.FTZ R3, R180, R95 ;  /* 0x0000005fb4037221 */ /* 0x000fe20000010000 */
[----:B------:R-:W-:-:S03]  /*3fd0*/  PLOP3.LUT P1, PT, PT, PT, UP0, 0x40, 0x0 ;  /* 0x000000000000781c */ /* 0x000fc60003f2e808 */
[----:B------:R-:W-:Y:S01]  /*3fe0*/  MUFU.EX2 R162, R69 ;  /* 0x0000004500a27308 */ /* 0x000fe20000000800 */
[----:B-1----:R-:W-:Y:S01]  /*3ff0*/  FADD.FTZ R30, R182, R3 ;  /* 0x00000003b61e7221 */ /* 0x002fe20000010000 */
[-CC-:B------:R-:W-:Y:S01]  /*4000*/  FFMA.FTZ R26, R26, R0.reuse, -R4.reuse ;  /* 0x000000001a1a7223 */ /* 0x180fe20000010804 */
[-CC-:B------:R-:W-:Y:S01]  /*4010*/  FFMA.FTZ R27, R27, R0.reuse, -R4.reuse ;  /* 0x000000001b1b7223 */ /* 0x180fe20000010804 */
[-C--:B------:R-:W-:Y:S01]  /*4020*/  FFMA.FTZ R21, R21, R0.reuse, -R4 ;  /* 0x0000000015157223 */ /* 0x080fe20000010804 */
[----:B---3--:R-:W-:Y:S01]  /*4030*/  FADD.FTZ R3, R97, R30 ;  /* 0x0000001e61037221 */ /* 0x008fe20000010000 */
[-CC-:B------:R-:W-:Y:S01]  /*4040*/  FFMA.FTZ R31, R31, R0.reuse, -R4.reuse ;  /* 0x000000001f1f7223 */ /* 0x180fe20000010804 */
[-CC-:B------:R-:W-:Y:S01]  /*4050*/  FFMA.FTZ R25, R25, R0.reuse, -R4.reuse ;  /* 0x0000000019197223 */ /* 0x180fe20000010804 */
[----:B------:R-:W-:Y:S01]  /*4060*/  MUFU.EX2 R26, R26 ;  /* 0x0000001a001a7308 */ /* 0x000fe20000000800 */
[----:B----4-:R-:W-:Y:S01]  /*4070*/  FADD.FTZ R32, R176, R3 ;  /* 0x00000003b0207221 */ /* 0x010fe20000010000 */
[-CC-:B------:R-:W-:Y:S01]  /*4080*/  FFMA.FTZ R35, R35, R0.reuse, -R4.reuse ;  /* 0x0000000023237223 */ /* 0x180fe20000010804 */
[-CC-:B------:R-:W-:Y:S01]  /*4090*/  FFMA.FTZ R29, R29, R0.reuse, -R4.reuse ;  /* 0x000000001d1d7223 */ /* 0x180fe20000010804 */
[-C--:B------:R-:W-:Y:S01]  /*40a0*/  FFMA.FTZ R39, R39, R0.reuse, -R4 ;  /* 0x0000000027277223 */ /* 0x080fe20000010804 */
[----:B-----5:R-:W-:Y:S01]  /*40b0*/  FADD.FTZ R3, R99, R32 ;  /* 0x0000002063037221 */ /* 0x020fe20000010000 */
[-CC-:B------:R-:W-:Y:S01]  /*40c0*/  FFMA.FTZ R33, R33, R0.reuse, -R4.reuse ;  /* 0x0000000021217223 */ /* 0x180fe20000010804 */
[-CC-:B------:R-:W-:Y:S01]  /*40d0*/  FFMA.FTZ R43, R43, R0.reuse, -R4.reuse ;  /* 0x000000002b2b7223 */ /* 0x180fe20000010804 */
[----:B------:R-:W0:Y:S01]  /*40e0*/  MUFU.EX2 R27, R27 ;  /* 0x0000001b001b7308 */ /* 0x000e220000000800 */
[----:B------:R-:W-:Y:S01]  /*40f0*/  FADD.FTZ R32, R178, R3 ;  /* 0x00000003b2207221 */ /* 0x000fe20000010000 */
[-CC-:B------:R-:W-:Y:S01]  /*4100*/  FFMA.FTZ R37, R37, R0.reuse, -R4.reuse ;  /* 0x0000000025257223 */ /* 0x180fe20000010804 */
[-CC-:B------:R-:W-:Y:S01]  /*4110*/  FFMA.FTZ R47, R47, R0.reuse, -R4.reuse ;  /* 0x000000002f2f7223 */ /* 0x180fe20000010804 */
[-C--:B------:R-:W-:Y:S01]  /*4120*/  FFMA.FTZ R41, R41, R0.reuse, -R4 ;  /* 0x0000000029297223 */ /* 0x080fe20000010804 */
[----:B------:R-:W-:Y:S01]  /*4130*/  FADD.FTZ R3, R101, R32 ;  /* 0x0000002065037221 */ /* 0x000fe20000010000 */
[-CC-:B------:R-:W-:Y:S01]  /*4140*/  FFMA.FTZ R51, R51, R0.reuse, -R4.reuse ;  /* 0x0000000033337223 */ /* 0x180fe20000010804 */
[-CC-:B------:R-:W-:Y:S01]  /*4150*/  FFMA.FTZ R45, R45, R0.reuse, -R4.reuse ;  /* 0x000000002d2d7223 */ /* 0x180fe20000010804 */
[----:B------:R-:W1:Y:S01]  /*4160*/  MUFU.EX2 R21, R21 ;  /* 0x0000001500157308 */ /* 0x000e620000000800 */
[----:B------:R-:W-:Y:S01]  /*4170*/  FADD.FTZ R34, R172, R3 ;  /* 0x00000003ac227221 */ /* 0x000fe20000010000 */
[-CC-:B------:R-:W-:Y:S01]  /*4180*/  FFMA.FTZ R55, R55, R0.reuse, -R4.reuse ;  /* 0x0000000037377223 */ /* 0x180fe20000010804 */
[-CC-:B------:R-:W-:Y:S01]  /*4190*/  FFMA.FTZ R49, R49, R0.reuse, -R4.reuse ;  /* 0x0000000031317223 */ /* 0x180fe20000010804 */
[-C--:B------:R-:W-:Y:S01]  /*41a0*/  FFMA.FTZ R59, R59, R0.reuse, -R4 ;  /* 0x000000003b3b7223 */ /* 0x080fe20000010804 */
[----:B------:R-:W-:Y:S01]  /*41b0*/  FADD.FTZ R3, R103, R34 ;  /* 0x0000002267037221 */ /* 0x000fe20000010000 */
[-CC-:B------:R-:W-:Y:S01]  /*41c0*/  FFMA.FTZ R53, R53, R0.reuse, -R4.reuse ;  /* 0x0000000035357223 */ /* 0x180fe20000010804 */
[-CC-:B------:R-:W-:Y:S01]  /*41d0*/  FFMA.FTZ R63, R63, R0.reuse, -R4.reuse ;  /* 0x000000003f3f7223 */ /* 0x180fe20000010804 */
[----:B------:R2:W3:Y:S01]  /*41e0*/  MUFU.EX2 R8, R31 ;  /* 0x0000001f00087308 */ /* 0x0004e20000000800 */
[----:B------:R-:W-:Y:S01]  /*41f0*/  FADD.FTZ R36, R174, R3 ;  /* 0x00000003ae247221 */ /* 0x000fe20000010000 */
[----:B0-----:R-:W-:Y:S01]  /*4200*/  FADD.FTZ R34, R26, R27 ;  /* 0x0000001b1a227221 */ /* 0x001fe20000010000 */
        /* <DEDUP_REMOVED lines=12> */
[-C--:B------:R-:W-:Y:S01]  /*42d0*/  FFMA.FTZ R111, R111, R0.reuse, -R4 ;  /* 0x000000006f6f7223 */ /* 0x080fe20000010804 */
[----:B------:R-:W1:Y:S01]  /*42e0*/  MUFU.EX2 R12, R35 ;  /* 0x00000023000c7308 */ /* 0x000e620000000800 */
[----:B---3--:R-:W-:Y:S01]  /*42f0*/  FADD.FTZ R36, R8, R3 ;  /* 0x0000000308247221 */ /* 0x008fe20000010000 */
[----:B------:R-:W-:Y:S01]  /*4300*/  FADD.FTZ R31, R107, R38 ;  /* 0x000000266b1f7221 */ /* 0x000fe20000010000 */
[-CC-:B------:R-:W-:Y:S01]  /*4310*/  FFMA.FTZ R83, R83, R0.reuse, -R4.reuse ;  /* 0x0000000053537223 */ /* 0x180fe20000010804 */
[-CC-:B------:R-:W-:Y:S01]  /*4320*/  FFMA.FTZ R115, R115, R0.reuse, -R4.reuse ;  /* 0x0000000073737223 */ /* 0x180fe20000010804 */
[----:B------:R-:W-:Y:S01]  /*4330*/  FFMA.FTZ R87, R87, R0, -R4 ;  /* 0x0000000057577223 */ /* 0x000fe20000010804 */
[----:B------:R-:W-:Y:S01]  /*4340*/  FADD.FTZ R38, R170, R31 ;  /* 0x0000001faa267221 */ /* 0x000fe20000010000 */
[----:B------:R-:W-:Y:S01]  /*4350*/  F2FP.F16.F32.PACK_AB R160, R65, R6 ;  /* 0x0000000641a0723e */ /* 0x000fe200000000ff */
[----:B------:R-:W2:Y:S01]  /*4360*/  MUFU.EX2 R29, R29 ;  /* 0x0000001d001d7308 */ /* 0x000ea20000000800 */
[----:B0-----:R-:W-:Y:S01]  /*4370*/  FADD.FTZ R3, R25, R36 ;  /* 0x0000002419037221 */ /* 0x001fe20000010000 */
[----:B------:R-:W-:Y:S01]  /*4380*/  FADD.FTZ R31, R109, R38 ;  /* 0x000000266d1f7221 */ /* 0x000fe20000010000 */
[----:B------:R-:W-:-:S02]  /*4390*/  F2FP.F16.F32.PACK_AB R183, R8, R21 ;  /* 0x0000001508b7723e */ /* 0x000fc400000000ff */
[----:B------:R-:W-:Y:S01]  /*43a0*/  F2FP.F16.F32.PACK_AB R180, R95, R180 ;  /* 0x000000b45fb4723e */ /* 0x000fe200000000ff */
[----:B------:R-:W-:Y:S01]  /*43b0*/  FADD.FTZ R40, R164, R31 ;  /* 0x0000001fa4287221 */ /* 0x000fe20000010000 */
[----:B------:R-:W-:Y:S01]  /*43c0*/  F2FP.F16.F32.PACK_AB R182, R97, R182 ;  /* 0x000000b661b6723e */ /* 0x000fe200000000ff */
[----:B------:R-:W0:Y:S01]  /*43d0*/  MUFU.EX2 R14, R39 ;  /* 0x00000027000e7308 */ /* 0x000e220000000800 */
[C---:B-1----:R-:W-:Y:S01]  /*43e0*/  FADD.FTZ R36, R12.reuse, R3 ;  /* 0x000000030c247221 */ /* 0x042fe20000010000 */
[----:B------:R-:W-:Y:S01]  /*43f0*/  FADD.FTZ R31, R57, R40 ;  /* 0x00000028391f7221 */ /* 0x000fe20000010000 */
[----:B------:R-:W-:Y:S02]  /*4400*/  F2FP.F16.F32.PACK_AB R177, R12, R25 ;  /* 0x000000190cb1723e */ /* 0x000fe400000000ff */
[----:B------:R-:W-:Y:S01]  /*4410*/  F2FP.F16.F32.PACK_AB R176, R99, R176 ;  /* 0x000000b063b0723e */ /* 0x000fe200000000ff */
[----:B------:R-:W-:Y:S01]  /*4420*/  FADD.FTZ R40, R166, R31 ;  /* 0x0000001fa6287221 */ /* 0x000fe20000010000 */
[----:B------:R-:W-:Y:S01]  /*4430*/  F2FP.F16.F32.PACK_AB R178, R101, R178 ;  /* 0x000000b265b2723e */ /* 0x000fe200000000ff */
[----:B------:R-:W1:Y:S01]  /*4440*/  MUFU.EX2 R33, R33 ;  /* 0x0000002100217308 */ /* 0x000e620000000800 */
[----:B--2---:R-:W-:Y:S01]  /*4450*/  FADD.FTZ R3, R29, R36 ;  /* 0x000000241d037221 */ /* 0x004fe20000010000 */
        /* <DEDUP_REMOVED lines=13> */
[----:B-1----:R-:W-:Y:S01]  /*4530*/  FADD.FTZ R3, R33, R38 ;  /* 0x0000002621037221 */ /* 0x002fe20000010000 */
[----:B------:R-:W-:-:S02]  /*4540*/  F2FP.F16.F32.PACK_AB R181, R27, R26 ;  /* 0x0000001a1bb5723e */ /* 0x000fc400000000ff */
[----:B------:R-:W-:-:S04]  /*4550*/  F2FP.F16.F32.PACK_AB R179, R14, R29 ;  /* 0x0000001d0eb3723e */ /* 0x000fc800000000ff */
        /* <DEDUP_REMOVED lines=10> */
[C---:B------:R-:W-:Y:S01]  /*4600*/  FADD.FTZ R40, R162.reuse, R31 ;  /* 0x0000001fa2287221 */ /* 0x040fe20000010000 */
[----:B------:R-:W-:-:S05]  /*4610*/  F2FP.F16.F32.PACK_AB R162, R162, R7 ;  /* 0x00000007a2a2723e */ /* 0x000fca00000000ff */
        /* <DEDUP_REMOVED lines=79> */
.L_x_7873:
[----:B------:R-:W-:Y:S02]  /*4b10*/  ULDC UR18, c[0x0][0x9e4] ;  /* 0x0002790000127ab9 */ /* 0x000fe40000000800 */
[----:B------:R-:W-:-:S11]  /*4b20*/  UISETP.NE.AND UP0, UPT, UR18, 0x1, UPT ;  /* 0x000000011200788c */ /* 0x000fd6000bf05270 */
[----:B------:R-:W-:Y:S02]  /*4b30*/  @UP0 ULDC.64 UR6, c[0x0][0x9e8] ;  /* 0x00027a0000060ab9 */ /* 0x000fe40000000a00 */
[----:B------:R-:W-:-:S04]  /*4b40*/  UIMAD.WIDE.U32 UR10, UR15, UR6, URZ ;  /* 0x000000060f0a72a5 */ /* 0x000fc8000f8e003f */
[----:B------:R-:W-:-:S12]  /*4b50*/  @UP0 USHF.R.U32.HI UR15, URZ, UR7, UR11 ;  /* 0x000000073f0f0299 */ /* 0x000fd8000801160b */
.L_x_7874:
[----:B------:R-:W-:-:S04]  /*4b60*/  UIMAD UR15, UR15, UR18, UR18 ;  /* 0x000000120f0f72a4 */ /* 0x000fc8000f8e0212 */
[----:B------:R-:W-:-:S04]  /*4b70*/  UISETP.LT.AND UP0, UPT, UR14, UR15, UPT ;  /* 0x0000000f0e00728c */ /* 0x000fc8000bf01270 */
[----:B------:R-:W-:-:S12]  /*4b80*/  USEL UR14, UR14, UR15, UP0 ;  /* 0x0000000f0e0e7287 */ /* 0x000fd80008000000 */
.L_x_7872:
        /* <DEDUP_REMOVED lines=47> */
.L_x_7894:
[----:B------:R-:W-:Y:S01]  /*4e80*/  ISETP.NE.AND P2, PT, RZ, UR44, PT ;  /* 0x0000002cff007c0c */ /* 0x000fe2000bf45270 */
[----:B------:R-:W-:-:S04]  /*4e90*/  UISETP.NE.AND UP0, UPT, UR59, 0x1, UPT ;  /* 0x000000013b00788c */ /* 0x000fc8000bf05270 */
[----:B------:R-:W-:-:S04]  /*4ea0*/  USEL UR47, URZ, 0x1, UP0 ;  /* 0x000000013f2f7887 */ /* 0x000fc80008000000 */
[----:B------:R-:W-:-:S04]  /*4eb0*/  ULOP3.LUT UR47, UR60, UR47, URZ, 0x3c, !UPT ;  /* 0x0000002f3c2f7292 */ /* 0x000fc8000f8e3c3f */
[----:B------:R-:W-:Y:S08]  /*4ec0*/  @P2 BRA `(.L_x_7876) ;  /* 0x0000000000382947 */ /* 0x000ff00003800000 */
[----:B------:R-:W-:Y:S05]  /*4ed0*/  @!P0 BRA `(.L_x_7877) ;  /* 0x0000000000048947 */ /* 0x000fea0003800000 */
[----:B------:R-:W-:Y:S01]  /*4ee0*/  BPT.TRAP 0x1 ;  /* 0x000000040000795c */ /* 0x000fe20000300000 */
.L_x_7877:
        /* <DEDUP_REMOVED lines=9> */
.L_x_7878:
[----:B-1----:R-:W-:Y:S05]  /*4f80*/  @P1 BRA `(.L_x_7876) ;  /* 0x0000000000081947 */ /* 0x002fea0003800000 */
[----:B------:R-:W1:Y:S02]  /*4f90*/  SYNCS.PHASECHK.TRANS64.TRYWAIT P1, [UR6+0x28830], R0 ;  /* 0x02883000ff0075a7 */ /* 0x000e640008020146 */
[----:B-1----:R-:W-:Y:S05]  /*4fa0*/  @!P1 BRA `(.L_x_7879) ;  /* 0x0000010c00189947 */ /* 0x002fea0003800000 */
.L_x_7876:
        /* <DEDUP_REMOVED lines=48> */
.L_x_7881:
[----:B------:R-:W-:Y:S01]  /*52b0*/  ULEA UR6, UR59, UR41, 0x3 ;  /* 0x000000293b067291 */ /* 0x000fe2000f8e183f */
[----:B------:R-:W-:-:S05]  /*52c0*/  IMAD.U32 R0, RZ, RZ, UR60 ;  /* 0x0000003cff007e24 */ /* 0x000fca000f8e00ff */
[----:B------:R-:W-:-:S04]  /*52d0*/  SHF.L.U32 R0, R0, 0x1f, RZ ;  /* 0x0000001f00007819 */ /* 0x000fc800000006ff */
[----:B------:R0:W1:Y:S01]  /*52e0*/  SYNCS.PHASECHK.TRANS64.TRYWAIT P1, [UR6+0x28850], R0 ;  /* 0x02885000ff0075a7 */ /* 0x0000620008020146 */
[----:B------:R-:W-:Y:S05]  /*52f0*/  @!P0 BRA `(.L_x_7882) ;  /* 0x0000000000048947 */ /* 0x000fea0003800000 */
[----:B------:R-:W-:Y:S01]  /*5300*/  BPT.TRAP 0x1 ;  /* 0x000000040000795c */ /* 0x000fe20000300000 */
.L_x_7882:
[----:B-1----:R-:W-:Y:S05]  /*5310*/  @P1 BRA `(.L_x_7880) ;  /* 0x0000000000081947 */ /* 0x002fea0003800000 */
[----:B------:R-:W1:Y:S02]  /*5320*/  SYNCS.PHASECHK.TRANS64.TRYWAIT P1, [UR6+0x28850], R0 ;  /* 0x02885000ff0075a7 */ /* 0x000e640008020146 */
[----:B-1----:R-:W-:Y:S05]  /*5330*/  @!P1 BRA `(.L_x_7883) ;  /* 0x00000108004c9947 */ /* 0x002fea0003800000 */
.L_x_7880:
        /* <DEDUP_REMOVED lines=49> */
.L_x_7884:
[----:B------:R-:W-:Y:S01]  /*5650*/  UISETP.NE.AND UP1, UPT, UR51, URZ, UPT ;  /* 0x0000003f3300728c */ /* 0x000fe2000bf25270 */
[----:B0-----:R-:W-:Y:S01]  /*5660*/  VIADD R0, R17, UR37 ;  /* 0x0000002511007c36 */ /* 0x001fe20008000000 */
[----:B------:R-:W-:Y:S01]  /*5670*/  ULEA UR6, UR46, UR41, 0x3 ;  /* 0x000000292e067291 */ /* 0x000fe2000f8e183f */
[----:B------:R-:W-:Y:S01]  /*5680*/  IMAD.SHL.U32 R14, R8, 0x80, RZ ;  /* 0x00000080080e7824 */ /* 0x000fe200078e00ff */
[----:B------:R-:W-:Y:S02]  /*5690*/  UISETP.NE.AND UP0, UPT, UR50, URZ, UPT ;  /* 0x0000003f3200728c */ /* 0x000fe4000bf05270 */
        /* <DEDUP_REMOVED lines=13> */
[----:B------:R-:W-:-:S04]  /*5770*/  IMAD.U32 R2, RZ, RZ, UR45 ;  /* 0x0000002dff027e24 */ /* 0x000fc8000f8e00ff */
[----:B------:R-:W0:Y:S01]  /*5780*/  SHFL.IDX PT, R9, R0, RZ, 0x1c1f ;  /* 0x001c1fff00097589 */ /* 0x000e2200000e0000 */
        /* <DEDUP_REMOVED lines=19> */
.L_x_7887:
[----:B------:R-:W-:-:S05]  /*58c0*/  IMAD.U32 R9, RZ, RZ, UR53 ;  /* 0x00000035ff097e24 */ /* 0x000fca000f8e00ff */
[----:B------:R-:W-:-:S13]  /*58d0*/  ISETP.NE.AND P1, PT, R9, 0x1, PT ;  /* 0x000000010900780c */ /* 0x000fda0003f25270 */
[----:B------:R-:W0:Y:S02]  /*58e0*/  @P1 LDC.64 R12, c[0x0][0x9e8] ;  /* 0x00027a00ff0c1b82 */ /* 0x000e240000000a00 */
[----:B0-----:R-:W-:-:S05]  /*58f0*/  @P1 IMAD.HI.U32 R12, R5, R12, RZ ;  /* 0x0000000c050c1227 */ /* 0x001fca00078e00ff */
[----:B------:R-:W-:-:S07]  /*5900*/  @P1 SHF.R.U32.HI R5, RZ, R13, R12 ;  /* 0x0000000dff051219 */ /* 0x000fce000001160c */
.L_x_7888:
[----:B------:R-:W-:Y:S05]  /*5910*/  BSYNC B0 ;  /* 0x0000000000007941 */ /* 0x000fea0003800000 */
.L_x_7886:
[----:B------:R-:W-:-:S04]  /*5920*/  IMAD R5, R5, R9, -R14 ;  /* 0x0000000905057224 */ /* 0x000fc800078e0a0e */
[----:B------:R-:W-:-:S05]  /*5930*/  IMAD R5, R16, -0x2, R5 ;  /* 0xfffffffe10057824 */ /* 0x000fca00078e0205 */
[----:B------:R-:W-:Y:S02]  /*5940*/  VIADDMNMX R2, R5, R9, R2, PT ;  /* 0x0000000905027246 */ /* 0x000fe40003800102 */
[----:B------:R-:W-:-:S07]  /*5950*/  VIMNMX R10, R10, R5, !PT ;  /* 0x000000050a0a7248 */ /* 0x000fce0007fe0100 */
.L_x_7885:
        /* <DEDUP_REMOVED lines=116> */
.L_x_7891:
[----:B------:R-:W-:-:S05]  /*60a0*/  IMAD.U32 R2, RZ, RZ, UR53 ;  /* 0x00000035ff027e24 */ /* 0x000fca000f8e00ff */
[----:B------:R-:W-:-:S13]  /*60b0*/  ISETP.NE.AND P2, PT, R2, 0x1, PT ;  /* 0x000000010200780c */ /* 0x000fda0003f45270 */
[----:B------:R-:W0:Y:S02]  /*60c0*/  @P2 LDC.64 R160, c[0x0][0x9e8] ;  /* 0x00027a00ffa02b82 */ /* 0x000e240000000a00 */
[----:B0-----:R-:W-:-:S05]  /*60d0*/  @P2 IMAD.HI.U32 R0, R159, R160, RZ ;  /* 0x000000a09f002227 */ /* 0x001fca00078e00ff */
[----:B------:R-:W-:-:S07]  /*60e0*/  @P2 SHF.R.U32.HI R159, RZ, R161, R0 ;  /* 0x000000a1ff9f2219 */ /* 0x000fce0000011600 */
.L_x_7892:
[----:B------:R-:W-:Y:S05]  /*60f0*/  BSYNC B0 ;  /* 0x0000000000007941 */ /* 0x000fea0003800000 */
.L_x_7890:
[----:B------:R-:W-:-:S04]  /*6100*/  IMAD R159, R159, R2, -R14 ;  /* 0x000000029f9f7224 */ /* 0x000fc800078e0a0e */
[----:B------:R-:W-:-:S05]  /*6110*/  IMAD R159, R16, -0x2, R159 ;  /* 0xfffffffe109f7824 */ /* 0x000fca00078e029f */
[----:B------:R-:W-:Y:S02]  /*6120*/  VIADDMNMX R10, R159, R2, R10, PT ;  /* 0x000000029f0a7246 */ /* 0x000fe4000380010a */
[----:B------:R-:W-:-:S07]  /*6130*/  VIMNMX R12, R12, R159, !PT ;  /* 0x0000009f0c0c7248 */ /* 0x000fce0007fe0100 */
.L_x_7889:
        /* <DEDUP_REMOVED lines=92> */
[-CC-:B------:R-:W-:Y:S01]  /*6700*/  FFMA.FTZ R47, R165, R0.reuse, -R14.reuse ;  /* 0x00000000a52f7223 */ /* 0x180fe2000001080e */
        /* <DEDUP_REMOVED lines=25> */
[--C-:B------:R-:W-:Y:S01]  /*68a0*/  FFMA.FTZ R156, R25, R0, -R14.reuse ;  /* 0x00000000199c7223 */ /* 0x100fe2000001080e */
[----:B------:R-:W-:Y:S01]  /*68b0*/  ISETP.LT.OR P4, PT, R10, 0x3a, P4 ;  /* 0x0000003a0a00780c */ /* 0x000fe20002781670 */
[----:B------:R-:W-:Y:S01]  /*68c0*/  MUFU.EX2 R9, R9 ;  /* 0x0000000900097308 */ /* 0x000fe20000000800 */
        /* <DEDUP_REMOVED lines=19> */
[----:B------:R-:W-:Y:S01]  /*6a00*/  FFMA.FTZ R33, R85, R0, -R14 ;  /* 0x0000000055217223 */ /* 0x000fe2000001080e */
[----:B------:R-:W-:Y:S01]  /*6a10*/  FMNMX.FTZ R20, R179, R20, !PT ;  /* 0x00000014b3147209 */ /* 0x000fe20007810000 */
[----:B------:R-:W-:Y:S01]  /*6a20*/  MUFU.EX2 R180, R180 ;  /* 0x000000b400b47308 */ /* 0x000fe20000000800 */
[----:B------:R-:W-:-:S02]  /*6a30*/  ISETP.LT.OR P5, PT, R10, 0x49, P5 ;  /* 0x000000490a00780c */ /* 0x000fc40002fa1670 */
[----:B------:R-:W-:Y:S02]  /*6a40*/  FMNMX.FTZ R20, R51, R20, !PT ;  /* 0x0000001433147209 */ /* 0x000fe40007810000 */
[----:B------:R-:W-:Y:S02]  /*6a50*/  FSEL R59, R59, -INF , !P3 ;  /* 0xff8000003b3b7808 */ /* 0x000fe40005800000 */
[----:B------:R-:W-:Y:S01]  /*6a60*/  FMNMX.FTZ R20, R181, R20, !PT ;  /* 0x00000014b5147209 */ /* 0x000fe20007810000 */
[----:B------:R-:W-:Y:S01]  /*6a70*/  MUFU.EX2 R182, R182 ;  /* 0x000000b600b67308 */ /* 0x000fe20000000800 */
[----:B------:R-:W-:Y:S02]  /*6a80*/  FSEL R165, R62, -INF , !P5 ;  /* 0xff8000003ea57808 */ /* 0x000fe40006800000 */
[----:B------:R-:W-:Y:S02]  /*6a90*/  FMNMX.FTZ R20, R175, R20, !PT ;  /* 0x00000014af147209 */ /* 0x000fe40007810000 */
[----:B------:R-:W-:-:S02]  /*6aa0*/  ISETP.LT.OR P4, PT, R10, 0x4a, P4 ;  /* 0x0000004a0a00780c */ /* 0x000fc40002781670 */
[----:B------:R-:W-:Y:S01]  /*6ab0*/  FMNMX.FTZ R20, R183, R20, !PT ;  /* 0x00000014b7147209 */ /* 0x000fe20007810000 */
[----:B------:R-:W-:Y:S01]  /*6ac0*/  MUFU.EX2 R11, R11 ;  /* 0x0000000b000b7308 */ /* 0x000fe20000000800 */
[C---:B------:R-:W-:Y:S02]  /*6ad0*/  ISETP.GT.AND P3, PT, R12.reuse, 0x51, P1 ;  /* 0x000000510c00780c */ /* 0x040fe40000f64270 */
[----:B------:R-:W-:Y:S02]  /*6ae0*/  FMNMX.FTZ R20, R59, R20, !PT ;  /* 0x000000143b147209 */ /* 0x000fe40007810000 */
[----:B------:R-:W-:Y:S02]  /*6af0*/  FSEL R63, R63, -INF , !P4 ;  /* 0xff8000003f3f7808 */ /* 0x000fe40006000000 */
[----:B------:R-:W-:Y:S01]  /*6b00*/  FMNMX.FTZ R20, R165, R20, !PT ;  /* 0x00000014a5147209 */ /* 0x000fe20007810000 */
[----:B------:R-:W-:Y:S01]  /*6b10*/  MUFU.EX2 R176, R176 ;  /* 0x000000b000b07308 */ /* 0x000fe20000000800 */
[----:B------:R-:W-:-:S02]  /*6b20*/  ISETP.GT.AND P5, PT, R12, 0x58, P1 ;  /* 0x000000580c00780c */ /* 0x000fc40000fa4270 */
[----:B------:R-:W-:Y:S02]  /*6b30*/  FSEL R157, R66, -INF , !P2 ;  /* 0xff800000429d7808 */ /* 0x000fe40005000000 */
[----:B------:R-:W-:Y:S02]  /*6b40*/  ISETP.LT.OR P3, PT, R10, 0x52, P3 ;  /* 0x000000520a00780c */ /* 0x000fe40001f61670 */
[----:B------:R-:W-:Y:S01]  /*6b50*/  FMNMX.FTZ R20, R63, R20, !PT ;  /* 0x000000143f147209 */ /* 0x000fe20007810000 */
[----:B------:R-:W-:Y:S01]  /*6b60*/  MUFU.EX2 R13, R13 ;  /* 0x0000000d000d7308 */ /* 0x000fe20000000800 */
[----:B------:R-:W-:Y:S02]  /*6b70*/  ISETP.GT.AND P4, PT, R12, 0x59, P1 ;  /* 0x000000590c00780c */ /* 0x000fe40000f84270 */
[----:B------:R-:W-:Y:S02]  /*6b80*/  ISETP.LT.OR P5, PT, R10, 0x59, P5 ;  /* 0x000000590a00780c */ /* 0x000fe40002fa1670 */
[----:B------:R-:W-:-:S02]  /*6b90*/  FSEL R67, R67, -INF , !P3 ;  /* 0xff80000043437808 */ /* 0x000fc40005800000 */
[----:B------:R-:W-:Y:S01]  /*6ba0*/  FMNMX.FTZ R20, R157, R20, !PT ;  /* 0x000000149d147209 */ /* 0x000fe20007810000 */
[----:B------:R-:W-:Y:S01]  /*6bb0*/  MUFU.EX2 R178, R178 ;  /* 0x000000b200b27308 */ /* 0x000fe20000000800 */
[----:B------:R-:W-:Y:S02]  /*6bc0*/  ISETP.GT.AND P2, PT, R12, 0x60, P1 ;  /* 0x000000600c00780c */ /* 0x000fe40000f44270 */
[----:B------:R-:W-:Y:S02]  /*6bd0*/  FSEL R153, R70, -INF , !P5 ;  /* 0xff80000046997808 */ /* 0x000fe40006800000 */
[----:B------:R-:W-:Y:S02]  /*6be0*/  ISETP.LT.OR P4, PT, R10, 0x5a, P4 ;  /* 0x0000005a0a00780c */ /* 0x000fe40002781670 */
[----:B------:R-:W-:Y:S01]  /*6bf0*/  FMNMX.FTZ R20, R67, R20, !PT ;  /* 0x0000001443147209 */ /* 0x000fe20007810000 */
[----:B------:R-:W-:Y:S01]  /*6c00*/  MUFU.EX2 R27, R27 ;  /* 0x0000001b001b7308 */ /* 0x000fe20000000800 */
[----:B------:R-:W-:-:S02]  /*6c10*/  ISETP.GT.AND P3, PT, R12, 0x61, P1 ;  /* 0x000000610c00780c */ /* 0x000fc40000f64270 */
[----:B------:R-:W-:Y:S02]  /*6c20*/  ISETP.LT.OR P2, PT, R10, 0x61, P2 ;  /* 0x000000610a00780c */ /* 0x000fe40001741670 */
[----:B------:R-:W-:Y:S02]  /*6c30*/  FSEL R71, R71, -INF , !P4 ;  /* 0xff80000047477808 */ /* 0x000fe40006000000 */
[----:B------:R-:W-:Y:S01]  /*6c40*/  FMNMX.FTZ R20, R153, R20, !PT ;  /* 0x0000001499147209 */ /* 0x000fe20007810000 */
[----:B------:R-:W-:Y:S01]  /*6c50*/  MUFU.EX2 R172, R172 ;  /* 0x000000ac00ac7308 */ /* 0x000fe20000000800 */
[----:B------:R-:W-:Y:S02]  /*6c60*/  ISETP.GT.AND P5, PT, R12, 0x68, P1 ;  /* 0x000000680c00780c */ /* 0x000fe40000fa4270 */
[----:B------:R-:W-:Y:S02]  /*6c70*/  FSEL R155, R74, -INF , !P2 ;  /* 0xff8000004a9b7808 */ /* 0x000fe40005000000 */
[----:B------:R-:W-:-:S02]  /*6c80*/  ISETP.LT.OR P3, PT, R10, 0x62, P3 ;  /* 0x000000620a00780c */ /* 0x000fc40001f61670 */
[----:B------:R-:W-:Y:S01]  /*6c90*/  FMNMX.FTZ R20, R71, R20, !PT ;  /* 0x0000001447147209 */ /* 0x000fe20007810000 */
[----:B------:R-:W-:Y:S01]  /*6ca0*/  MUFU.EX2 R47, R47 ;  /* 0x0000002f002f7308 */ /* 0x000fe20000000800 */
[----:B------:R-:W-:Y:S02]  /*6cb0*/  ISETP.GT.AND P4, PT, R12, 0x69, P1 ;  /* 0x000000690c00780c */ /* 0x000fe40000f84270 */
[----:B------:R-:W-:Y:S02]  /*6cc0*/  ISETP.LT.OR P5, PT, R10, 0x69, P5 ;  /* 0x000000690a00780c */ /* 0x000fe40002fa1670 */
        /* <DEDUP_REMOVED lines=19> */
[C---:B------:R-:W-:Y:S02]  /*6e00*/  ISETP.LT.OR P5, PT, R10.reuse, 0x79, P5 ;  /* 0x000000790a00780c */ /* 0x040fe40002fa1670 */
[----:B------:R-:W-:Y:S02]  /*6e10*/  FSEL R83, R83, -INF , !P3 ;  /* 0xff80000053537808 */ /* 0x000fe40005800000 */
[----:B------:R-:W-:Y:S01]  /*6e20*/  FMNMX.FTZ R20, R169, R20, !PT ;  /* 0x00000014a9147209 */ /* 0x000fe20007810000 */
[----:B------:R-:W-:Y:S01]  /*6e30*/  MUFU.EX2 R170, R170 ;  /* 0x000000aa00aa7308 */ /* 0x000fe20000000800 */
[----:B------:R-:W-:Y:S02]  /*6e40*/  ISETP.LT.OR P1, PT, R10, 0x7a, P1 ;  /* 0x0000007a0a00780c */ /* 0x000fe40000f21670 */
[----:B------:R-:W-:Y:S02]  /*6e50*/  FSEL R193, R86, -INF , !P5 ;  /* 0xff80000056c17808 */ /* 0x000fe40006800000 */
[----:B------:R-:W-:-:S02]  /*6e60*/  FMNMX.FTZ R20, R83, R20, !PT ;  /* 0x0000001453147209 */ /* 0x000fc40007810000 */
[----:B------:R-:W-:Y:S01]  /*6e70*/  FSEL R87, R87, -INF , !P1 ;  /* 0xff80000057577808 */ /* 0x000fe20004800000 */
[----:B------:R-:W-:Y:S01]  /*6e80*/  MUFU.EX2 R45, R45 ;  /* 0x0000002d002d7308 */ /* 0x000fe20000000800 */
[----:B------:R-:W-:Y:S02]  /*6e90*/  FMNMX.FTZ R20, R193, R20, !PT ;  /* 0x00000014c1147209 */ /* 0x000fe40007810000 */
[----:B------:R-:W-:Y:S02]  /*6ea0*/  FSEL R65, R2, RZ, P6 ;  /* 0x000000ff02417208 */ /* 0x000fe40003000000 */
[----:B------:R-:W-:-:S03]  /*6eb0*/  FMNMX.FTZ R20, R87, R20, !PT ;  /* 0x0000001457147209 */ /* 0x000fc60007810000 */
[----:B------:R-:W-:Y:S01]  /*6ec0*/  FADD.FTZ R65, -R65, R6 ;  /* 0x0000000641417221 */ /* 0x000fe20000010100 */
[----:B------:R-:W-:Y:S01]  /*6ed0*/  MUFU.EX2 R164, R164 ;  /* 0x000000a400a47308 */ /* 0x000fe20000000800 */
[----:B------:R-:W0:Y:S02]  /*6ee0*/  SHFL.BFLY PT, R57, R20, 0x2, 0x1f ;  /* 0x0c401f0014397f89 */ /* 0x000e2400000e0000 */
[----:B------:R-:W-:-:S05]  /*6ef0*/  FMUL.FTZ R6, R65, R0 ;  /* 0x0000000041067220 */ /* 0x000fca0000410000 */
[----:B------:R-:W-:Y:S08]  /*6f00*/  MUFU.EX2 R41, R41 ;  /* 0x0000002900297308 */ /* 0x000ff00000000800 */
[----:B------:R-:W1:Y:S08]  /*6f10*/  MUFU.EX2 R6, R6 ;  /* 0x0000000600067308 */ /* 0x000e700000000800 */
[----:B------:R-:W-:Y:S01]  /*6f20*/  MUFU.EX2 R166, R166 ;  /* 0x000000a600a67308 */ /* 0x000fe20000000800 */
[----:B0-----:R-:W-:Y:S01]  /*6f30*/  FMNMX.FTZ R10, R20, R57, !PT ;  /* 0x00000039140a7209 */ /* 0x001fe20007810000 */
[----:B------:R-:W-:-:S04]  /*6f40*/  FFMA.FTZ R57, R77, R0, -R14 ;  /* 0x000000004d397223 */ /* 0x000fc8000001080e */
[----:B------:R-:W0:Y:S02]  /*6f50*/  SHFL.BFLY PT, R61, R10, 0x1, 0x1f ;  /* 0x0c201f000a3d7f89 */ /* 0x000e2400000e0000 */
[----:B------:R-:W-:Y:S01]  /*6f60*/  MUFU.EX2 R29, R29 ;  /* 0x0000001d001d7308 */ /* 0x000fe20000000800 */
[----:B-1----:R-:W-:-:S04]  /*6f70*/  FFMA.FTZ R69, R6, R4, R9 ;  /* 0x0000000406457223 */ /* 0x002fc80000010009 */
[----:B------:R-:W-:-:S03]  /*6f80*/  FADD.FTZ R69, R180, R69 ;  /* 0x00000045b4457221 */ /* 0x000fc60000010000 */
[----:B------:R-:W-:Y:S08]  /*6f90*/  MUFU.EX2 R160, R160 ;  /* 0x000000a000a07308 */ /* 0x000ff00000000800 */
[----:B------:R-:W-:Y:S01]  /*6fa0*/  MUFU.EX2 R15, R15 ;  /* 0x0000000f000f7308 */ /* 0x000fe20000000800 */
[----:B0-----:R-:W-:-:S07]  /*6fb0*/  FMNMX.FTZ R5, R10, R61, !PT ;  /* 0x0000003d0a057209 */ /* 0x001fce0007810000 */
[----:B------:R-:W-:Y:S01]  /*6fc0*/  MUFU.EX2 R162, R162 ;  /* 0x000000a200a27308 */ /* 0x000fe20000000800 */
[C---:B------:R-:W-:Y:S01]  /*6fd0*/  FSETP.NEU.FTZ.AND P1, PT, R5.reuse, -INF , PT ;  /* 0xff8000000500780b */ /* 0x040fe20003f3d000 */
[----:B------:R-:W-:-:S03]  /*6fe0*/  FMUL.FTZ R10, R5, R0 ;  /* 0x00000000050a7220 */ /* 0x000fc60000410000 */
[----:B------:R-:W-:Y:S02]  /*6ff0*/  FSEL R32, R5, RZ, P1 ;  /* 0x000000ff05207208 */ /* 0x000fe40000800000 */
[----:B------:R-:W-:Y:S01]  /*7000*/  FSEL R10, R10, RZ, P1 ;  /* 0x000000ff0a0a7208 */ /* 0x000fe20000800000 */
[----:B------:R-:W-:Y:S02]  /*7010*/  MUFU.EX2 R21, R21 ;  /* 0x0000001500157308 */ /* 0x000fe40000000800 */
        /* <DEDUP_REMOVED lines=54> */
[----:B------:R-:W-:-:S03]  /*7380*/  FFMA.FTZ R38, R67, R0, -R10 ;  /* 0x0000000043267223 */ /* 0x000fc6000001080a */
        /* <DEDUP_REMOVED lines=37> */
[----:B0-----:R-:W-:Y:S01]  /*75e0*/  FADD.FTZ R3, R167, R42 ;  /* 0x0000002aa7037221 */ /* 0x001fe20000010000 */
[----:B------:R-:W-:-:S06]  /*75f0*/  FADD.FTZ R42, R160, R63 ;  /* 0x0000003fa02a7221 */ /* 0x000fcc0000010000 */
[----:B------:R-:W0:Y:S01]  /*7600*/  MUFU.EX2 R38, R38 ;  /* 0x0000002600267308 */ /* 0x000e220000000800 */
[----:B-1----:R-:W-:-:S07]  /*7610*/  FADD.FTZ R4, R36, R3 ;  /* 0x0000000324047221 */ /* 0x002fce0000010000 */
[----:B------:R-:W1:Y:S01]  /*7620*/  MUFU.EX2 R163, R163 ;  /* 0x000000a300a37308 */ /* 0x000e620000000800 */
[----:B--2---:R-:W-:-:S07]  /*7630*/  FADD.FTZ R3, R161, R4 ;  /* 0x00000004a1037221 */ /* 0x004fce0000010000 */
[----:B------:R-:W2:Y:S01]  /*7640*/  MUFU.EX2 R40, R40 ;  /* 0x0000002800287308 */ /* 0x000ea20000000800 */
[----:B0-----:R-:W-:-:S07]  /*7650*/  FADD.FTZ R4, R38, R3 ;  /* 0x0000000326047221 */ /* 0x001fce0000010000 */
[----:B------:R-:W-:Y:S01]  /*7660*/  MUFU.EX2 R156, R156 ;  /* 0x0000009c009c7308 */ /* 0x000fe20000000800 */
[----:B-1----:R-:W-:-:S07]  /*7670*/  FADD.FTZ R3, R163, R4 ;  /* 0x00000004a3037221 */ /* 0x002fce0000010000 */
[----:B------:R-:W0:Y:S01]  /*7680*/  MUFU.EX2 R44, R155 ;  /* 0x0000009b002c7308 */ /* 0x000e220000000800 */
[----:B--2---:R-:W-:-:S07]  /*7690*/  FADD.FTZ R3, R40, R3 ;  /* 0x0000000328037221 */ /* 0x004fce0000010000 */
[----:B------:R-:W-:Y:S08]  /*76a0*/  MUFU.EX2 R25, R25 ;  /* 0x0000001900197308 */ /* 0x000ff00000000800 */
[----:B------:R-:W1:Y:S01]  /*76b0*/  MUFU.EX2 R75, R75 ;  /* 0x0000004b004b7308 */ /* 0x000e620000000800 */
[----:B0-----:R-:W-:-:S07]  /*76c0*/  FADD.FTZ R3, R44, R3 ;  /* 0x000000032c037221 */ /* 0x001fce0000010000 */
[----:B------:R0:W2:Y:S08]  /*76d0*/  MUFU.EX2 R46, R53 ;  /* 0x00000035002e7308 */ /* 0x0000b00000000800 */
[----:B------:R-:W3:Y:S01]  /*76e0*/  MUFU.EX2 R158, R158 ;  /* 0x0000009e009e7308 */ /* 0x000ee20000000800 */
[----:B0-----:R-:W-:Y:S01]  /*76f0*/  FADD.FTZ R53, R15, R42 ;  /* 0x0000002a0f357221 */ /* 0x001fe20000010000 */
[----:B-1----:R-:W-:-:S03]  /*7700*/  FADD.FTZ R3, R75, R3 ;  /* 0x000000034b037221 */ /* 0x002fc60000010000 */
[----:B------:R-:W-:-:S03]  /*7710*/  FADD.FTZ R42, R162, R53 ;  /* 0x00000035a22a7221 */ /* 0x000fc60000010000 */
[----:B------:R-:W0:Y:S01]  /*7720*/  MUFU.EX2 R57, R57 ;  /* 0x0000003900397308 */ /* 0x000e220000000800 */
[----:B------:R-:W-:Y:S01]  /*7730*/  FADD.FTZ R53, R21, R42 ;  /* 0x0000002a15357221 */ /* 0x000fe20000010000 */
[----:B--2---:R-:W-:-:S03]  /*7740*/  FADD.FTZ R3, R46, R3 ;  /* 0x000000032e037221 */ /* 0x004fc60000010000 */
[----:B------:R-:W-:-:S03]  /*7750*/  FADD.FTZ R4, R156, R53 ;  /* 0x000000359c047221 */ /* 0x000fc60000010000 */
[----:B------:R-:W1:Y:S01]  /*7760*/  MUFU.EX2 R79, R79 ;  /* 0x0000004f004f7308 */ /* 0x000e620000000800 */
[----:B------:R-:W-:-:S04]  /*7770*/  FADD.FTZ R53, R25, R4 ;  /* 0x0000000419357221 */ /* 0x000fc80000010000 */
[----:B---3--:R-:W-:-:S03]  /*7780*/  FADD.FTZ R4, R158, R53 ;  /* 0x000000359e047221 */ /* 0x008fc60000010000 */
        /* <DEDUP_REMOVED lines=20> */
.L_x_7893:
[----:B------:R-:W-:Y:S01]  /*78d0*/  ULEA UR6, UR59, UR41, 0x3 ;  /* 0x000000293b067291 */ /* 0x000fe2000f8e183f */
[----:B------:R-:W-:Y:S01]  /*78e0*/  ISETP.GT.AND P1, PT, R8, UR58, PT ;  /* 0x0000003a08007c0c */ /* 0x000fe2000bf24270 */
        /* <DEDUP_REMOVED lines=105> */
.L_x_7875:
[----:B------:R-:W-:Y:S02]  /*7f80*/  UISETP.NE.AND UP1, UPT, UR51, URZ, UPT ;  /* 0x0000003f3300728c */ /* 0x000fe4000bf25270 */
[----:B------:R-:W-:Y:S02]  /*7f90*/  UISETP.NE.AND UP0, UPT, UR50, URZ, UPT ;  /* 0x0000003f3200728c */ /* 0x000fe4000bf05270 */
[----:B------:R-:W-:Y:S02]  /*7fa0*/  UIADD3 UR10, UR37, 0x7f, URZ ;  /* 0x0000007f250a7890 */ /* 0x000fe4000fffe03f */
[----:B------:R-:W-:Y:S02]  /*7fb0*/  UIADD3 UR11, UR38, 0x1, -UR45 ;  /* 0x00000001260b7890 */ /* 0x000fe4000fffe82d */
[----:B------:R-:W-:-:S03]  /*7fc0*/  PLOP3.LUT P1, PT, PT, PT, UP0, 0x40, 0x0 ;  /* 0x000000000000781c */ /* 0x000fc60003f2e808 */
[----:B------:R-:W-:Y:S01]  /*7fd0*/  @UP1 ULDC UR6, c[0x0][0x44c] ;  /* 0x0001130000061ab9 */ /* 0x000fe20000000800 */
[----:B------:R-:W-:Y:S01]  /*7fe0*/  @UP1 ULDC UR14, c[0x0][0x450] ;  /* 0x00011400000e1ab9 */ /* 0x000fe20000000800 */
[----:B------:R-:W-:-:S04]  /*7ff0*/  UIMAD.WIDE.U32 UR6, UR10, UR6, URZ ;  /* 0x000000060a0672a5 */ /* 0x000fc8000f8e003f */
[----:B------:R-:W-:-:S04]  /*8000*/  @UP1 USHF.R.U32.HI UR10, URZ, UR14, UR7 ;  /* 0x0000000e3f0a1299 */ /* 0x000fc80008011607 */
[----:B------:R-:W-:-:S04]  /*8010*/  UIADD3 UR10, UR11, UR10, URZ ;  /* 0x0000000a0b0a7290 */ /* 0x000fc8000fffe03f */
[----:B------:R-:W-:Y:S01]  /*8020*/  UIADD3 UR56, UR10, -UR56, URZ ;  /* 0x800000380a387290 */ /* 0x000fe2000fffe03f */
[----:B------:R-:W-:Y:S11]  /*8030*/  @P1 BRA `(.L_x_7895) ;  /* 0x0000000000501947 */ /* 0x000ff60003800000 */
[----:B------:R-:W-:Y:S02]  /*8040*/  UMOV UR14, UR10 ;  /* 0x0000000a000e7c82 */ /* 0x000fe40008000000 */
        /* <DEDUP_REMOVED lines=11> */
.L_x_7896:
[----:B------:R-:W-:Y:S02]  /*8100*/  ULDC UR15, c[0x0][0x9e4] ;  /* 0x00027900000f7ab9 */ /* 0x000fe40000000800 */
[----:B------:R-:W-:-:S11]  /*8110*/  UISETP.NE.AND UP0, UPT, UR15, 0x1, UPT ;  /* 0x000000010f00788c */ /* 0x000fd6000bf05270 */
[----:B------:R-:W-:Y:S02]  /*8120*/  @UP0 ULDC.64 UR6, c[0x0][0x9e8] ;  /* 0x00027a0000060ab9 */ /* 0x000fe40000000a00 */
[----:B------:R-:W-:-:S04]  /*8130*/  UIMAD.WIDE.U32 UR10, UR14, UR6, URZ ;  /* 0x000000060e0a72a5 */ /* 0x000fc8000f8e003f */
[----:B------:R-:W-:-:S12]  /*8140*/  @UP0 USHF.R.U32.HI UR14, URZ, UR7, UR11 ;  /* 0x000000073f0e0299 */ /* 0x000fd8000801160b */
.L_x_7897:
[----:B------:R-:W-:-:S04]  /*8150*/  UIMAD UR14, UR14, UR15, URZ ;  /* 0x0000000f0e0e72a4 */ /* 0x000fc8000f8e023f */
[----:B------:R-:W-:-:S04]  /*8160*/  UISETP.LT.AND UP0, UPT, UR56, UR14, UPT ;  /* 0x0000000e3800728c */ /* 0x000fc8000bf01270 */
[----:B------:R-:W-:-:S12]  /*8170*/  USEL UR56, UR56, UR14, !UP0 ;  /* 0x0000000e38387287 */ /* 0x000fd8000c000000 */
.L_x_7895:
[----:B------:R-:W-:-:S04]  /*8180*/  UIADD3 UR56, UR56, 0x7f, URZ ;  /* 0x0000007f38387890 */ /* 0x000fc8000fffe03f */
        /* <DEDUP_REMOVED lines=11> */
[----:B------:R-:W-:-:S07]  /*8240*/  IMAD.MOV.U32 R6, RZ, RZ, R8 ;  /* 0x000000ffff067224 */ /* 0x000fce00078e0008 */
.L_x_7909:
[----:B------:R-:W-:Y:S01]  /*8250*/  ISETP.NE.AND P2, PT, RZ, UR44, PT ;  /* 0x0000002cff007c0c */ /* 0x000fe2000bf45270 */
[----:B------:R-:W-:-:S04]  /*8260*/  UISETP.NE.AND UP0, UPT, UR56, 0x1, UPT ;  /* 0x000000013800788c */ /* 0x000fc8000bf05270 */
[----:B------:R-:W-:-:S04]  /*8270*/  USEL UR47, URZ, 0x1, UP0 ;  /* 0x000000013f2f7887 */ /* 0x000fc80008000000 */
[----:B------:R-:W-:-:S04]  /*8280*/  ULOP3.LUT UR47, UR57, UR47, URZ, 0x3c, !UPT ;  /* 0x0000002f392f7292 */ /* 0x000fc8000f8e3c3f */
[----:B------:R-:W-:Y:S08]  /*8290*/  @P2 BRA `(.L_x_7899) ;  /* 0x0000000000382947 */ /* 0x000ff00003800000 */
[----:B------:R-:W-:Y:S05]  /*82a0*/  @!P0 BRA `(.L_x_7900) ;  /* 0x0000000000048947 */ /* 0x000fea0003800000 */
[----:B------:R-:W-:Y:S01]  /*82b0*/  BPT.TRAP 0x1 ;  /* 0x000000040000795c */ /* 0x000fe20000300000 */
.L_x_7900:
        /* <DEDUP_REMOVED lines=9> */
.L_x_7901:
[----:B-1----:R-:W-:Y:S05]  /*8350*/  @P1 BRA `(.L_x_7899) ;  /* 0x0000000000081947 */ /* 0x002fea0003800000 */
[----:B------:R-:W1:Y:S02]  /*8360*/  SYNCS.PHASECHK.TRANS64.TRYWAIT P1, [UR6+0x28830], R0 ;  /* 0x02883000ff0075a7 */ /* 0x000e640008020146 */
[----:B-1----:R-:W-:Y:S05]  /*8370*/  @!P1 BRA `(.L_x_7902) ;  /* 0x000000d800549947 */ /* 0x002fea0003800000 */
.L_x_7899:
        /* <DEDUP_REMOVED lines=48> */
.L_x_7904:
[----:B------:R-:W-:Y:S01]  /*8680*/  ULEA UR6, UR56, UR41, 0x3 ;  /* 0x0000002938067291 */ /* 0x000fe2000f8e183f */
[----:B------:R-:W-:-:S05]  /*8690*/  IMAD.U32 R0, RZ, RZ, UR57 ;  /* 0x00000039ff007e24 */ /* 0x000fca000f8e00ff */
[----:B------:R-:W-:-:S04]  /*86a0*/  SHF.L.U32 R0, R0, 0x1f, RZ ;  /* 0x0000001f00007819 */ /* 0x000fc800000006ff */
[----:B------:R0:W1:Y:S01]  /*86b0*/  SYNCS.PHASECHK.TRANS64.TRYWAIT P1, [UR6+0x28850], R0 ;  /* 0x02885000ff0075a7 */ /* 0x0000620008020146 */
[----:B------:R-:W-:Y:S05]  /*86c0*/  @!P0 BRA `(.L_x_7905) ;  /* 0x0000000000048947 */ /* 0x000fea0003800000 */
[----:B------:R-:W-:Y:S01]  /*86d0*/  BPT.TRAP 0x1 ;  /* 0x000000040000795c */ /* 0x000fe20000300000 */
.L_x_7905:
[----:B-1----:R-:W-:Y:S05]  /*86e0*/  @P1 BRA `(.L_x_7903) ;  /* 0x0000000000081947 */ /* 0x002fea0003800000 */
[----:B------:R-:W1:Y:S02]  /*86f0*/  SYNCS.PHASECHK.TRANS64.TRYWAIT P1, [UR6+0x28850], R0 ;  /* 0x02885000ff0075a7 */ /* 0x000e640008020146 */
[----:B-1----:R-:W-:Y:S05]  /*8700*/  @!P1 BRA `(.L_x_7906) ;  /* 0x000000d400889947 */ /* 0x002fea0003800000 */
.L_x_7903:
        /* <DEDUP_REMOVED lines=49> */
.L_x_7907:
        /* <DEDUP_REMOVED lines=67> */
[----:B------:R-:W-:Y:S01]  /*8e50*/  FMNMX.FTZ R10, R87, R2, !PT ;  /* 0x00000002570a7209 */ /* 0x000fe20007810000 */
[----:B------:R-:W0:Y:S02]  /*8e60*/  LDC R0, c[0x0][0x988] ;  /* 0x00026200ff007b82 */ /* 0x000e240000000800 */
[----:B------:R-:W1:Y:S04]  /*8e70*/  SHFL.BFLY PT, R5, R8, 0x2, 0x1f ;  /* 0x0c401f0008057f89 */ /* 0x000e6800000e0000 */
[----:B------:R-:W2:Y:S01]  /*8e80*/  SHFL.BFLY PT, R13, R10, 0x2, 0x1f ;  /* 0x0c401f000a0d7f89 */ /* 0x000ea200000e0000 */
[----:B-1----:R-:W-:-:S02]  /*8e90*/  FMNMX.FTZ R11, R8, R5, !PT ;  /* 0x00000005080b7209 */ /* 0x002fc40007810000 */
[----:B--2---:R-:W-:-:S03]  /*8ea0*/  FMNMX.FTZ R13, R10, R13, !PT ;  /* 0x0000000d0a0d7209 */ /* 0x004fc60007810000 */
[----:B------:R-:W1:Y:S04]  /*8eb0*/  SHFL.BFLY PT, R2, R11, 0x1, 0x1f ;  /* 0x0c201f000b027f89 */ /* 0x000e6800000e0000 */
[----:B------:R-:W2:Y:S01]  /*8ec0*/  SHFL.BFLY PT, R12, R13, 0x1, 0x1f ;  /* 0x0c201f000d0c7f89 */ /* 0x000ea200000e0000 */
[----:B-1----:R-:W-:Y:S02]  /*8ed0*/  FMNMX.FTZ R2, R11, R2, !PT ;  /* 0x000000020b027209 */ /* 0x002fe40007810000 */
[----:B--2---:R-:W-:-:S03]  /*8ee0*/  FMNMX.FTZ R5, R13, R12, !PT ;  /* 0x0000000c0d057209 */ /* 0x004fc60007810000 */
[C---:B0-----:R-:W-:Y:S01]  /*8ef0*/  FMUL.FTZ R153, R2.reuse, R0 ;  /* 0x0000000002997220 */ /* 0x041fe20000410000 */
[----:B------:R-:W-:-:S03]  /*8f00*/  FADD.FTZ R7, -R2, R7 ;  /* 0x0000000702077221 */ /* 0x000fc60000010100 */
        /* <DEDUP_REMOVED lines=34> */
[--C-:B------:R-:W-:Y:S01]  /*9130*/  FFMA.FTZ R169, R50, R0, -R69.reuse ;  /* 0x0000000032a97223 */ /* 0x100fe20000010845 */
        /* <DEDUP_REMOVED lines=19> */
[-C--:B------:R-:W-:Y:S01]  /*9270*/  FFMA.FTZ R161, R66, R0.reuse, -R69 ;  /* 0x0000000042a17223 */ /* 0x080fe20000010845 */
[-CC-:B------:R-:W-:Y:S01]  /*9280*/  FFMA.FTZ R45, R65, R0.reuse, -R153.reuse ;  /* 0x00000000412d7223 */ /* 0x180fe20000010899 */
[-C--:B------:R-:W-:Y:S01]  /*9290*/  FFMA.FTZ R162, R68, R0.reuse, -R153 ;  /* 0x0000000044a27223 */ /* 0x080fe20000010899 */
[-C--:B------:R-:W-:Y:S01]  /*92a0*/  FFMA.FTZ R163, R70, R0.reuse, -R69 ;  /* 0x0000000046a37223 */ /* 0x080fe20000010845 */
[-C--:B------:R-:W-:Y:S01]  /*92b0*/  FFMA.FTZ R156, R72, R0.reuse, -R153 ;  /* 0x00000000489c7223 */ /* 0x080fe20000010899 */
[----:B------:R-:W1:Y:S01]  /*92c0*/  MUFU.EX2 R182, R182 ;  /* 0x000000b600b67308 */ /* 0x000e620000000800 */
[----:B0-----:R-:W-:Y:S01]  /*92d0*/  FADD.FTZ R27, R9, R4 ;  /* 0x00000004091b7221 */ /* 0x001fe20000010000 */
[-C--:B------:R-:W-:Y:S01]  /*92e0*/  FFMA.FTZ R74, R74, R0.reuse, -R69 ;  /* 0x000000004a4a7223 */ /* 0x080fe20000010845 */
        /* <DEDUP_REMOVED lines=11> */
[-C--:B------:R-:W-:Y:S01]  /*93a0*/  FFMA.FTZ R83, R83, R0.reuse, -R69 ;  /* 0x0000000053537223 */ /* 0x080fe20000010845 */
[-C--:B------:R-:W-:Y:S01]  /*93b0*/  FFMA.FTZ R154, R84, R0.reuse, -R153 ;  /* 0x00000000549a7223 */ /* 0x080fe20000010899 */
[----:B------:R-:W2:Y:S01]  /*93c0*/  MUFU.EX2 R11, R11 ;  /* 0x0000000b000b7308 */ /* 0x000ea20000000800 */
[----:B-1----:R-:W-:Y:S01]  /*93d0*/  FADD.FTZ R36, R182, R27 ;  /* 0x0000001bb6247221 */ /* 0x002fe20000010000 */
[-C--:B------:R-:W-:Y:S01]  /*93e0*/  FFMA.FTZ R86, R86, R0.reuse, -R69 ;  /* 0x0000000056567223 */ /* 0x080fe20000010845 */
        /* <DEDUP_REMOVED lines=122> */
.L_x_7908:
        /* <DEDUP_REMOVED lines=102> */
[-C--:B------:R-:W-:Y:S01]  /*a1f0*/  FMUL.FTZ R150, R150, R8.reuse ;  /* 0x0000000896967220 */ /* 0x080fe20000410000 */
[----:B------:R-:W-:Y:S01]  /*a200*/  FMUL.FTZ R151, R151, R8 ;  /* 0x0000000897977220 */ /* 0x000fe20000410000 */
[----:B------:R-:W-:-:S02]  /*a210*/  IMAD.MOV.U32 R9, RZ, RZ, R5 ;  /* 0x000000ffff097224 */ /* 0x000fc400078e0005 */
[----:B------:R-:W-:Y:S01]  /*a220*/  IMAD.MOV.U32 R7, RZ, RZ, R2 ;  /* 0x000000ffff077224 */ /* 0x000fe200078e0002 */
[----:B------:R-:W-:Y:S06]  /*a230*/  @P1 BRA `(.L_x_7909) ;  /* 0xffffffe000041947 */ /* 0x000fec000383ffff */
[----:B------:R-:W-:-:S07]  /*a240*/  IMAD.MOV.U32 R8, RZ, RZ, R6 ;  /* 0x000000ffff087224 */ /* 0x000fce00078e0006 */
.L_x_7898:
        /* <DEDUP_REMOVED lines=9> */
.L_x_7929:
        /* <DEDUP_REMOVED lines=9> */
.L_x_7912:
[----:B------:R-:W-:Y:S01]  /*a370*/  ULEA UR6, UR46, UR41, 0x3 ;  /* 0x000000292e067291 */ /* 0x000fe2000f8e183f */
[----:B------:R-:W-:-:S05]  /*a380*/  IMAD.U32 R0, RZ, RZ, UR47 ;  /* 0x0000002fff007e24 */ /* 0x000fca000f8e00ff */
[----:B------:R-:W-:-:S04]  /*a390*/  SHF.L.U32 R0, R0, 0x1f, RZ ;  /* 0x0000001f00007819 */ /* 0x000fc800000006ff */
[----:B------:R0:W1:Y:S01]  /*a3a0*/  SYNCS.PHASECHK.TRANS64.TRYWAIT P1, [UR6+0x28830], R0 ;  /* 0x02883000ff0075a7 */ /* 0x0000620008020146 */
[----:B------:R-:W-:Y:S05]  /*a3b0*/  @!P0 BRA `(.L_x_7913) ;  /* 0x0000000000048947 */ /* 0x000fea0003800000 */
[----:B------:R-:W-:Y:S01]  /*a3c0*/  BPT.TRAP 0x1 ;  /* 0x000000040000795c */ /* 0x000fe20000300000 */
.L_x_7913:
[----:B-1----:R-:W-:Y:S05]  /*a3d0*/  @P1 BRA `(.L_x_7911) ;  /* 0x0000000000081947 */ /* 0x002fea0003800000 */
[----:B------:R-:W1:Y:S02]  /*a3e0*/  SYNCS.PHASECHK.TRANS64.TRYWAIT P1, [UR6+0x28830], R0 ;  /* 0x02883000ff0075a7 */ /* 0x000e640008020146 */
[----:B-1----:R-:W-:Y:S05]  /*a3f0*/  @!P1 BRA `(.L_x_7914) ;  /* 0x000000b800649947 */ /* 0x002fea0003800000 */
.L_x_7911:
        /* <DEDUP_REMOVED lines=45> */
.L_x_7916:
[----:B------:R-:W-:Y:S01]  /*a6d0*/  ULEA UR6, UR58, UR41, 0x3 ;  /* 0x000000293a067291 */ /* 0x000fe2000f8e183f */
[----:B------:R-:W-:-:S05]  /*a6e0*/  IMAD.U32 R0, RZ, RZ, UR59 ;  /* 0x0000003bff007e24 */ /* 0x000fca000f8e00ff */
[----:B------:R-:W-:-:S04]  /*a6f0*/  SHF.L.U32 R0, R0, 0x1f, RZ ;  /* 0x0000001f00007819 */ /* 0x000fc800000006ff */
[----:B------:R0:W1:Y:S01]  /*a700*/  SYNCS.PHASECHK.TRANS64.TRYWAIT P1, [UR6+0x28850], R0 ;  /* 0x02885000ff0075a7 */ /* 0x0000620008020146 */
[----:B------:R-:W-:Y:S05]  /*a710*/  @!P0 BRA `(.L_x_7917) ;  /* 0x0000000000048947 */ /* 0x000fea0003800000 */
[----:B------:R-:W-:Y:S01]  /*a720*/  BPT.TRAP 0x1 ;  /* 0x000000040000795c */ /* 0x000fe20000300000 */
.L_x_7917:
[----:B-1----:R-:W-:Y:S05]  /*a730*/  @P1 BRA `(.L_x_7915) ;  /* 0x0000000000081947 */ /* 0x002fea0003800000 */
[----:B------:R-:W1:Y:S02]  /*a740*/  SYNCS.PHASECHK.TRANS64.TRYWAIT P1, [UR6+0x28850], R0 ;  /* 0x02885000ff0075a7 */ /* 0x000e640008020146 */
[----:B-1----:R-:W-:Y:S05]  /*a750*/  @!P1 BRA `(.L_x_7918) ;  /* 0x000000b400a49947 */ /* 0x002fea0003800000 */
.L_x_7915:
        /* <DEDUP_REMOVED lines=49> */
.L_x_7919:
        /* <DEDUP_REMOVED lines=39> */
.L_x_7922:
[----:B------:R-:W-:-:S05]  /*ace0*/  IMAD.U32 R9, RZ, RZ, UR53 ;  /* 0x00000035ff097e24 */ /* 0x000fca000f8e00ff */
[----:B------:R-:W-:-:S13]  /*acf0*/  ISETP.NE.AND P1, PT, R9, 0x1, PT ;  /* 0x000000010900780c */ /* 0x000fda0003f25270 */
[----:B------:R-:W0:Y:S02]  /*ad00*/  @P1 LDC.64 R12, c[0x0][0x9e8] ;  /* 0x00027a00ff0c1b82 */ /* 0x000e240000000a00 */
[----:B0-----:R-:W-:-:S05]  /*ad10*/  @P1 IMAD.HI.U32 R12, R5, R12, RZ ;  /* 0x0000000c050c1227 */ /* 0x001fca00078e00ff */
[----:B------:R-:W-:-:S07]  /*ad20*/  @P1 SHF.R.U32.HI R5, RZ, R13, R12 ;  /* 0x0000000dff051219 */ /* 0x000fce000001160c */
.L_x_7923:
[----:B------:R-:W-:Y:S05]  /*ad30*/  BSYNC B0 ;  /* 0x0000000000007941 */ /* 0x000fea0003800000 */
.L_x_7921:
[----:B------:R-:W-:-:S04]  /*ad40*/  IMAD R5, R5, R9, -R14 ;  /* 0x0000000905057224 */ /* 0x000fc800078e0a0e */
[----:B------:R-:W-:-:S05]  /*ad50*/  IMAD R5, R16, -0x2, R5 ;  /* 0xfffffffe10057824 */ /* 0x000fca00078e0205 */
[----:B------:R-:W-:Y:S02]  /*ad60*/  VIADDMNMX R2, R5, R9, R2, PT ;  /* 0x0000000905027246 */ /* 0x000fe40003800102 */
[----:B------:R-:W-:-:S07]  /*ad70*/  VIMNMX R10, R10, R5, !PT ;  /* 0x000000050a0a7248 */ /* 0x000fce0007fe0100 */
.L_x_7920:
        /* <DEDUP_REMOVED lines=116> */
.L_x_7926:
[----:B------:R-:W-:-:S05]  /*b4c0*/  IMAD.U32 R2, RZ, RZ, UR53 ;  /* 0x00000035ff027e24 */ /* 0x000fca000f8e00ff */
[----:B------:R-:W-:-:S13]  /*b4d0*/  ISETP.NE.AND P2, PT, R2, 0x1, PT ;  /* 0x000000010200780c */ /* 0x000fda0003f45270 */
[----:B------:R-:W0:Y:S02]  /*b4e0*/  @P2 LDC.64 R160, c[0x0][0x9e8] ;  /* 0x00027a00ffa02b82 */ /* 0x000e240000000a00 */
[----:B0-----:R-:W-:-:S05]  /*b4f0*/  @P2 IMAD.HI.U32 R0, R159, R160, RZ ;  /* 0x000000a09f002227 */ /* 0x001fca00078e00ff */
[----:B------:R-:W-:-:S07]  /*b500*/  @P2 SHF.R.U32.HI R159, RZ, R161, R0 ;  /* 0x000000a1ff9f2219 */ /* 0x000fce0000011600 */
.L_x_7927:
[----:B------:R-:W-:Y:S05]  /*b510*/  BSYNC B0 ;  /* 0x0000000000007941 */ /* 0x000fea0003800000 */
.L_x_7925:
[----:B------:R-:W-:-:S04]  /*b520*/  IMAD R159, R159, R2, -R14 ;  /* 0x000000029f9f7224 */ /* 0x000fc800078e0a0e */
[----:B------:R-:W-:-:S05]  /*b530*/  IMAD R159, R16, -0x2, R159 ;  /* 0xfffffffe109f7824 */ /* 0x000fca00078e029f */
[----:B------:R-:W-:Y:S02]  /*b540*/  VIADDMNMX R10, R159, R2, R10, PT ;  /* 0x000000029f0a7246 */ /* 0x000fe4000380010a */
[----:B------:R-:W-:-:S07]  /*b550*/  VIMNMX R12, R12, R159, !PT ;  /* 0x0000009f0c0c7248 */ /* 0x000fce0007fe0100 */
.L_x_7924:
        /* <DEDUP_REMOVED lines=377> */
.L_x_7928:
        /* <DEDUP_REMOVED lines=107> */
.L_x_7910:
[----:B------:R-:W-:Y:S06]  /*d3a0*/  BAR.ARV 0x8, 0x180 ;  /* 0x0206000000007b1d */ /* 0x000fec0000002000 */
[----:B------:R-:W-:Y:S05]  /*d3b0*/  @!P0 BRA `(.L_x_7930) ;  /* 0x0000000000048947 */ /* 0x000fea0003800000 */
[----:B------:R-:W-:Y:S01]  /*d3c0*/  BPT.TRAP 0x1 ;  /* 0x000000040000795c */ /* 0x000fe20000300000 */
.L_x_7930:
[----:B------:R-:W-:Y:S01]  /*d3d0*/  ULEA UR5, UR46, UR41, 0x3 ;  /* 0x000000292e057291 */ /* 0x000fe2000f8e183f */
[----:B------:R-:W-:-:S05]  /*d3e0*/  IMAD.U32 R6, RZ, RZ, UR47 ;  /* 0x0000002fff067e24 */ /* 0x000fca000f8e00ff */
[----:B------:R-:W-:-:S04]  /*d3f0*/  SHF.L.U32 R6, R6, 0x1f, RZ ;  /* 0x0000001f06067819 */ /* 0x000fc800000006ff */
[----:B------:R0:W1:Y:S01]  /*d400*/  SYNCS.PHASECHK.TRANS64.TRYWAIT P1, [UR5+0x28850], R6 ;  /* 0x02885006ff0075a7 */ /* 0x0000620008020145 */
[----:B------:R-:W-:Y:S05]  /*d410*/  @!P0 BRA `(.L_x_7931) ;  /* 0x0000000000048947 */ /* 0x000fea0003800000 */
[----:B------:R-:W-:Y:S01]  /*d420*/  BPT.TRAP 0x1 ;  /* 0x000000040000795c */ /* 0x000fe20000300000 */
.L_x_7931:
[----:B-1----:R-:W-:Y:S05]  /*d430*/  @P1 BRA `(.L_x_7932) ;  /* 0x0000000000081947 */ /* 0x002fea0003800000 */
[----:B------:R-:W1:Y:S02]  /*d440*/  SYNCS.PHASECHK.TRANS64.TRYWAIT P1, [UR5+0x28850], R6 ;  /* 0x02885006ff0075a7 */ /* 0x000e640008020145 */
[----:B-1----:R-:W-:Y:S05]  /*d450*/  @!P1 BRA `(.L_x_7933) ;  /* 0x00000088007c9947 */ /* 0x002fea0003800000 */
.L_x_7932:
        /* <DEDUP_REMOVED lines=9> */
[----:B------:R-:W-:-:S07]  /*d4f0*/  ULEA UR4, UR46, UR4, 0xb ;  /* 0x000000042e047291 */ /* 0x000fce000f8e583f */
[----:B------:R-:W-:Y:S02]  /*d500*/  UMOV UR6, UR4 ;  /* 0x0000000400067c82 */ /* 0x000fe40008000000 */
[----:B------:R-:W-:Y:S01]  /*d510*/  HGMMA.64x128x16.F32 R88, R180, gdesc[UR4].tnspB, R88, gsb0 ;  /* 0x41e00004b4587df0 */ /* 0x000fe20008000858 */
[----:B------:R-:W-:Y:S01]  /*d520*/  UIADD3 UR6, UR4, 0x80, URZ ;  /* 0x0000008004067890 */ /* 0x000fe2000fffe03f */
[----:B-1----:R-:W-:Y:S01]  /*d530*/  FADD.FTZ R7, R7, R4 ;  /* 0x0000000407077221 */ /* 0x002fe20000010000 */
[----:B------:R-:W-:Y:S01]  /*d540*/  UMOV UR7, 0x40000040 ;  /* 0x4000004000077882 */ /* 0x000fe20000000000 */
[----:B------:R-:W-:Y:S02]  /*d550*/  IMAD.MOV.U32 R4, RZ, RZ, RZ ;  /* 0x000000ffff047224 */ /* 0x000fe400078e00ff */
[----:B0-----:R-:W-:Y:S01]  /*d560*/  FADD.FTZ R8, R6, R3 ;  /* 0x0000000306087221 */ /* 0x001fe20000010000 */
[----:B------:R-:W-:Y:S01]  /*d570*/  IMAD.MOV.U32 R3, RZ, RZ, -0x800000 ;  /* 0xff800000ff037424 */ /* 0x000fe200078e00ff */
        /* <DEDUP_REMOVED lines=54> */
.L_x_7934:
        /* <DEDUP_REMOVED lines=74> */
.L_x_7856:
        /* <DEDUP_REMOVED lines=16> */
[----:B------:R-:W-:Y:S01]  /*de80*/  F2FP.F16.F32.PACK_AB R136, R137, R136 ;  /* 0x000000888988723e */ /* 0x000fe200000000ff */
[----:B------:R-:W1:Y:S01]  /*de90*/  LDC R49, c[0x0][0xbe8] ;  /* 0x0002fa00ff317b82 */ /* 0x000e620000000800 */
        /* <DEDUP_REMOVED lines=9> */
[----:B------:R-:W-:Y:S02]  /*df30*/  F2FP.F16.F32.PACK_AB R145, R147, R146 ;  /* 0x000000929391723e */ /* 0x000fe400000000ff */
[----:B------:R-:W-:Y:S02]  /*df40*/  F2FP.F16.F32.PACK_AB R146, R149, R148 ;  /* 0x000000949592723e */ /* 0x000fe400000000ff */
[----:B------:R-:W-:Y:S02]  /*df50*/  F2FP.F16.F32.PACK_AB R147, R151, R150 ;  /* 0x000000969793723e */ /* 0x000fe400000000ff */
[----:B------:R-:W-:Y:S02]  /*df60*/  MOV R24, R0 ;  /* 0x0000000000187202 */ /* 0x000fe40000000f00 */
[----:B0-----:R-:W-:-:S03]  /*df70*/  MOV R25, R5 ;  /* 0x0000000500197202 */ /* 0x001fc60000000f00 */
[----:B------:R-:W-:-:S03]  /*df80*/  IMAD.WIDE R4, R188, 0x2, R24 ;  /* 0x00000002bc047825 */ /* 0x000fc600078e0218 */
[C---:B------:R-:W-:Y:S02]  /*df90*/  LOP3.LUT R7, R4.reuse, 0x380, RZ, 0xc0, !PT ;  /* 0x0000038004077812 */ /* 0x040fe400078ec0ff */
[C---:B------:R-:W-:Y:S02]  /*dfa0*/  IADD3 R8, P5, R4.reuse, 0x40, RZ ;  /* 0x0000004004087810 */ /* 0x040fe40007fbe0ff */
        /* <DEDUP_REMOVED lines=17> */
[----:B------:R-:W-:Y:S02]  /*e0c0*/  SHF.R.U64 R7, R7, 0x3, RZ ;  /* 0x0000000307077819 */ /* 0x000fe400000012ff */
[----:B------:R-:W-:Y:S02]  /*e0d0*/  SHF.R.U64 R6, R6, 0x3, RZ ;  /* 0x0000000306067819 */ /* 0x000fe400000012ff */
[----:B------:R-:W-:Y:S02]  /*e0e0*/  MOV R36, R4 ;  /* 0x0000000400247202 */ /* 0x000fe40000000f00 */
[----:B------:R-:W-:Y:S02]  /*e0f0*/  LOP3.LUT R10, R33, 0x380, RZ, 0xc0, !PT ;  /* 0x00000380210a7812 */ /* 0x000fe400078ec0ff */
[----:B------:R-:W-:Y:S02]  /*e100*/  LOP3.LUT R28, R7, R8, RZ, 0x3c, !PT ;  /* 0x00000008071c7212 */ /* 0x000fe400078e3cff */
[----:B------:R-:W-:-:S02]  /*e110*/  F2FP.F16.F32.PACK_AB R4, R89, R2 ;  /* 0x000000025904723e */ /* 0x000fc400000000ff */
[----:B------:R-:W-:Y:S02]  /*e120*/  LOP3.LUT R2, R37, 0x380, RZ, 0xc0, !PT ;  /* 0x0000038025027812 */ /* 0x000fe400078ec0ff */
[----:B------:R-:W-:Y:S02]  /*e130*/  LOP3.LUT R8, R39, 0x380, RZ, 0xc0, !PT ;  /* 0x0000038027087812 */ /* 0x000fe400078ec0ff */
[----:B------:R-:W-:Y:S02]  /*e140*/  LOP3.LUT R12, R35, 0x380, RZ, 0xc0, !PT ;  /* 0x00000380230c7812 */ /* 0x000fe400078ec0ff */
[----:B------:R-:W-:Y:S02]  /*e150*/  LOP3.LUT R30, R6, R21, RZ, 0x3c, !PT ;  /* 0x00000015061e7212 */ /* 0x000fe400078e3cff */
[----:B------:R-:W-:Y:S02]  /*e160*/  SHF.R.U64 R10, R10, 0x3, RZ ;  /* 0x000000030a0a7819 */ /* 0x000fe400000012ff */
[----:B------:R-:W-:-:S02]  /*e170*/  LOP3.LUT R21, R26, 0x380, RZ, 0xc0, !PT ;  /* 0x000003801a157812 */ /* 0x000fc400078ec0ff */
[----:B------:R-:W-:Y:S02]  /*e180*/  SHF.R.U64 R2, R2, 0x3, RZ ;  /* 0x0000000302027819 */ /* 0x000fe400000012ff */
[----:B------:R-:W-:Y:S02]  /*e190*/  SHF.R.U64 R8, R8, 0x3, RZ ;  /* 0x0000000308087819 */ /* 0x000fe400000012ff */
[----:B------:R-:W-:Y:S02]  /*e1a0*/  SHF.R.U64 R12, R12, 0x3, RZ ;  /* 0x000000030c0c7819 */ /* 0x000fe400000012ff */
[----:B------:R-:W-:Y:S02]  /*e1b0*/  LOP3.LUT R14, R10, R33, RZ, 0x3c, !PT ;  /* 0x000000210a0e7212 */ /* 0x000fe400078e3cff */
[----:B------:R-:W-:Y:S02]  /*e1c0*/  SHF.R.U64 R21, R21, 0x3, RZ ;  /* 0x0000000315157819 */ /* 0x000fe400000012ff */
[----:B------:R-:W-:-:S02]  /*e1d0*/  F2FP.F16.F32.PACK_AB R5, R91, R90 ;  /* 0x0000005a5b05723e */ /* 0x000fc400000000ff */
[----:B------:R-:W-:Y:S02]  /*e1e0*/  F2FP.F16.F32.PACK_AB R6, R93, R92 ;  /* 0x0000005c5d06723e */ /* 0x000fe400000000ff */
[----:B------:R-:W-:Y:S01]  /*e1f0*/  F2FP.F16.F32.PACK_AB R7, R95, R94 ;  /* 0x0000005e5f07723e */ /* 0x000fe200000000ff */
[----:B------:R-:W-:Y:S01]  /*e200*/  BAR.SYNC.DEFER_BLOCKING 0x1, 0x100 ;  /* 0x0044000000007b1d */ /* 0x000fe20000010000 */
[----:B------:R-:W-:Y:S02]  /*e210*/  LOP3.LUT R10, R2, R37, RZ, 0x3c, !PT ;  /* 0x00000025020a7212 */ /* 0x000fe400078e3cff */
[----:B------:R-:W-:Y:S02]  /*e220*/  LOP3.LUT R8, R8, R39, RZ, 0x3c, !PT ;  /* 0x0000002708087212 */ /* 0x000fe400078e3cff */
[----:B------:R-:W-:Y:S02]  /*e230*/  LOP3.LUT R12, R12, R35, RZ, 0x3c, !PT ;  /* 0x000000230c0c7212 */ /* 0x000fe400078e3cff */
[----:B------:R-:W-:-:S02]  /*e240*/  LOP3.LUT R26, R21, R26, RZ, 0x3c, !PT ;  /* 0x0000001a151a7212 */ /* 0x000fc400078e3cff */
[----:B------:R-:W-:Y:S02]  /*e250*/  MOV R32, R10 ;  /* 0x0000000a00207202 */ /* 0x000fe40000000f00 */
[----:B------:R-:W-:Y:S02]  /*e260*/  MOV R21, R8 ;  /* 0x0000000800157202 */ /* 0x000fe40000000f00 */
[----:B------:R-:W-:Y:S02]  /*e270*/  MOV R35, R30 ;  /* 0x0000001e00237202 */ /* 0x000fe40000000f00 */
[----:B------:R-:W-:Y:S02]  /*e280*/  F2FP.F16.F32.PACK_AB R8, R97, R96 ;  /* 0x000000606108723e */ /* 0x000fe400000000ff */
[----:B------:R-:W-:Y:S02]  /*e290*/  F2FP.F16.F32.PACK_AB R9, R99, R98 ;  /* 0x000000626309723e */ /* 0x000fe400000000ff */
[----:B------:R-:W-:-:S02]  /*e2a0*/  F2FP.F16.F32.PACK_AB R10, R101, R100 ;  /* 0x00000064650a723e */ /* 0x000fc400000000ff */
[----:B------:R-:W-:Y:S02]  /*e2b0*/  F2FP.F16.F32.PACK_AB R11, R103, R102 ;  /* 0x00000066670b723e */ /* 0x000fe400000000ff */
[----:B------:R-:W-:Y:S01]  /*e2c0*/  MOV R34, R28 ;  /* 0x0000001c00227202 */ /* 0x000fe20000000f00 */
[----:B------:R0:W-:Y:S01]  /*e2d0*/  STSM.16.M88.4 [R36], R4 ;  /* 0x0000000424007844 */ /* 0x0001e20000000200 */
[----:B------:R-:W-:Y:S02]  /*e2e0*/  MOV R2, R14 ;  /* 0x0000000e00027202 */ /* 0x000fe40000000f00 */
[----:B------:R-:W-:Y:S01]  /*e2f0*/  MOV R33, R12 ;  /* 0x0000000c00217202 */ /* 0x000fe20000000f00 */
[----:B------:R-:W-:Y:S01]  /*e300*/  STSM.16.M88.4 [R35], R8 ;  /* 0x0000000823007844 */ /* 0x000fe20000000200 */
[----:B------:R-:W-:Y:S02]  /*e310*/  F2FP.F16.F32.PACK_AB R12, R113, R112 ;  /* 0x00000070710c723e */ /* 0x000fe400000000ff */
[----:B------:R-:W-:-:S02]  /*e320*/  F2FP.F16.F32.PACK_AB R13, R115, R114 ;  /* 0x00000072730d723e */ /* 0x000fc400000000ff */
[----:B------:R-:W-:Y:S02]  /*e330*/  F2FP.F16.F32.PACK_AB R14, R117, R116 ;  /* 0x00000074750e723e */ /* 0x000fe400000000ff */
[----:B------:R-:W-:Y:S02]  /*e340*/  F2FP.F16.F32.PACK_AB R15, R119, R118 ;  /* 0x00000076770f723e */ /* 0x000fe400000000ff */
[----:B------:R-:W-:Y:S02]  /*e350*/  F2FP.F16.F32.PACK_AB R28, R121, R120 ;  /* 0x00000078791c723e */ /* 0x000fe400000000ff */
[----:B------:R-:W-:Y:S02]  /*e360*/  F2FP.F16.F32.PACK_AB R29, R123, R122 ;  /* 0x0000007a7b1d723e */ /* 0x000fe400000000ff */
[----:B0-----:R-:W-:Y:S02]  /*e370*/  F2FP.F16.F32.PACK_AB R4, R105, R104 ;  /* 0x000000686904723e */ /* 0x001fe400000000ff */
[----:B------:R-:W-:-:S02]  /*e380*/  F2FP.F16.F32.PACK_AB R5, R107, R106 ;  /* 0x0000006a6b05723e */ /* 0x000fc400000000ff */
[----:B------:R-:W-:Y:S02]  /*e390*/  F2FP.F16.F32.PACK_AB R6, R109, R108 ;  /* 0x0000006c6d06723e */ /* 0x000fe400000000ff */
[----:B------:R-:W-:Y:S02]  /*e3a0*/  F2FP.F16.F32.PACK_AB R7, R111, R110 ;  /* 0x0000006e6f07723e */ /* 0x000fe400000000ff */
[----:B------:R-:W-:Y:S02]  /*e3b0*/  F2FP.F16.F32.PACK_AB R30, R125, R124 ;  /* 0x0000007c7d1e723e */ /* 0x000fe400000000ff */
[----:B------:R-:W-:Y:S01]  /*e3c0*/  F2FP.F16.F32.PACK_AB R31, R127, R126 ;  /* 0x0000007e7f1f723e */ /* 0x000fe200000000ff */
[----:B------:R0:W-:Y:S01]  /*e3d0*/  STSM.16.M88.4 [R34], R4 ;  /* 0x0000000422007844 */ /* 0x0001e20000000200 */
[----:B------:R-:W-:Y:S02]  /*e3e0*/  MOV R26, R26 ;  /* 0x0000001a001a7202 */ /* 0x000fe40000000f00 */
[----:B------:R-:W-:Y:S01]  /*e3f0*/  PLOP3.LUT P0, PT, PT, PT, UP0, 0x80, 0x0 ;  /* 0x000000000000781c */ /* 0x000fe20003f0f008 */
[----:B------:R2:W-:Y:S04]  /*e400*/  STSM.16.M88.4 [R2], R12 ;  /* 0x0000000c02007844 */ /* 0x0005e80000000200 */
[----:B------:R3:W-:Y:S04]  /*e410*/  STSM.16.M88.4 [R33], R28 ;  /* 0x0000001c21007844 */ /* 0x0007e80000000200 */
[----:B------:R3:W-:Y:S04]  /*e420*/  STSM.16.M88.4 [R32], R128 ;  /* 0x0000008020007844 */ /* 0x0007e80000000200 */
[----:B------:R3:W-:Y:S01]  /*e430*/  STSM.16.M88.4 [R21], R136 ;  /* 0x0000008815007844 */ /* 0x0007e20000000200 */
[----:B0-----:R-:W-:-:S02]  /*e440*/  IMAD.U32 R4, RZ, RZ, UR8 ;  /* 0x00000008ff047e24 */ /* 0x001fc4000f8e00ff */
[----:B------:R-:W-:Y:S01]  /*e450*/  IMAD.U32 R5, RZ, RZ, UR9 ;  /* 0x00000009ff057e24 */ /* 0x000fe2000f8e00ff */
[----:B------:R3:W-:Y:S01]  /*e460*/  STSM.16.M88.4 [R26], R144 ;  /* 0x000000901a007844 */ /* 0x0007e20000000200 */
[----:B------:R-:W-:Y:S01]  /*e470*/  ULDC.64 UR8, c[0x0][0xc08] ;  /* 0x0003020000087ab9 */ /* 0x000fe20000000a00 */
[----:B------:R-:W-:Y:S06]  /*e480*/  BAR.SYNC.DEFER_BLOCKING 0x1, 0x100 ;  /* 0x0044000000007b1d */ /* 0x000fec0000010000 */
[----:B--2---:R-:W2:Y:S01]  /*e490*/  @P0 LDG.E R2, desc[UR54][R4.64] ;  /* 0x0000003604020981 */ /* 0x004ea2000c1e1900 */
[----:B------:R-:W-:Y:S01]  /*e4a0*/  UISETP.NE.U32.AND UP1, UPT, UR8, URZ, UPT ;  /* 0x0000003f0800728c */ /* 0x000fe2000bf25070 */
[----:B-1----:R-:W-:Y:S01]  /*e4b0*/  ISETP.NE.AND P1, PT, R49, 0x1, PT ;  /* 0x000000013100780c */ /* 0x002fe20003f25270 */
[----:B------:R-:W-:Y:S01]  /*e4c0*/  ULDC UR10, c[0x0][0xa88] ;  /* 0x0002a200000a7ab9 */ /* 0x000fe20000000800 */
[----:B------:R-:W-:Y:S01]  /*e4d0*/  UMOV UR4, URZ ;  /* 0x0000003f00047c82 */ /* 0x000fe20008000000 */
[----:B------:R-:W-:-:S06]  /*e4e0*/  UISETP.NE.AND.EX UP1, UPT, UR9, URZ, UPT, UP1 ;  /* 0x0000003f0900728c */ /* 0x000fcc000bf25310 */
[----:B------:R-:W-:-:S04]  /*e4f0*/  PLOP3.LUT P2, PT, PT, PT, UP1, 0x80, 0x0 ;  /* 0x000000000000781c */ /* 0x000fc80003f4f018 */
[----:B------:R-:W0:Y:S01]  /*e500*/  @P1 LDC R6, c[0x0][0xbec] ;  /* 0x0002fb00ff061b82 */ /* 0x000e220000000800 */
[----:B------:R-:W-:Y:S02]  /*e510*/  @UP1 ULDC.64 UR8, c[0x0][0xc08] ;  /* 0x0003020000081ab9 */ /* 0x000fe40000000a00 */
[----:B------:R-:W-:-:S05]  /*e520*/  @UP1 UIMAD.WIDE UR8, UR36, 0x4, UR8 ;  /* 0x00000004240818a5 */ /* 0x000fca000f8e0208 */
[----:B------:R-:W1:Y:S01]  /*e530*/  @P1 LDC R8, c[0x0][0xbf0] ;  /* 0x0002fc00ff081b82 */ /* 0x000e620000000800 */
[----:B------:R-:W-:Y:S02]  /*e540*/  IMAD.U32 R10, RZ, RZ, UR8 ;  /* 0x00000008ff0a7e24 */ /* 0x000fe4000f8e00ff */
[----:B------:R-:W-:Y:S01]  /*e550*/  IMAD.U32 R11, RZ, RZ, UR9 ;  /* 0x00000009ff0b7e24 */ /* 0x000fe2000f8e00ff */
[----:B--2---:R-:W-:Y:S01]  /*e560*/  @P0 R2UR UR4, R2 ;  /* 0x00000000020402ca */ /* 0x004fe200000e0000 */
[----:B------:R-:W-:-:S06]  /*e570*/  IMAD.U32 R2, RZ, RZ, UR10 ;  /* 0x0000000aff027e24 */ /* 0x000fcc000f8e00ff */
[----:B------:R3:W5:Y:S01]  /*e580*/  @P2 LDG.E R2, desc[UR54][R10.64] ;  /* 0x000000360a022981 */ /* 0x000762000c1e1900 */
[----:B01----:R-:W-:Y:S07]  /*e590*/  @P2 BRA `(.L_x_7937) ;  /* 0x0000000000102947 */ /* 0x003fee0003800000 */
[----:B------:R-:W-:Y:S05]  /*e5a0*/  @!P0 BRA `(.L_x_7937) ;  /* 0x00000000000c8947 */ /* 0x000fea0003800000 */
[----:B------:R-:W2:Y:S04]  /*e5b0*/  LDG.E R7, desc[UR54][R4.64] ;  /* 0x0000003604077981 */ /* 0x000ea8000c1e1900 */
[----:B-----5:R-:W2:Y:S02]  /*e5c0*/  LDG.E R2, desc[UR54][R4.64+0x4] ;  /* 0x0000043604027981 */ /* 0x020ea4000c1e1900 */
[----:B--2---:R-:W-:-:S07]  /*e5d0*/  IMAD.IADD R2, R2, 0x1, -R7 ;  /* 0x0000000102027824 */ /* 0x004fce00078e0a07 */
.L_x_7937:
[----:B------:R-:W-:Y:S01]  /*e5e0*/  USHF.R.S32.HI UR9, URZ, 0x1f, UR4 ;  /* 0x0000001f3f097899 */ /* 0x000fe20008011404 */
[----:B------:R-:W-:Y:S01]  /*e5f0*/  VIADD R7, R17, UR37 ;  /* 0x0000002511077c36 */ /* 0x000fe20008000000 */
[----:B------:R-:W-:Y:S01]  /*e600*/  USHF.R.S32.HI UR16, URZ, 0x1f, UR42 ;  /* 0x0000001f3f107899 */ /* 0x000fe2000801142a */
[----:B---3--:R-:W-:Y:S01]  /*e610*/  VIADD R26, R187, UR37 ;  /* 0x00000025bb1a7c36 */ /* 0x008fe20008000000 */
[----:B------:R-:W-:Y:S01]  /*e620*/  ULDC.64 UR14, c[0x0][0xb90] ;  /* 0x0002e400000e7ab9 */ /* 0x000fe20000000a00 */
[----:B------:R-:W-:Y:S01]  /*e630*/  UMOV UR8, UR4 ;  /* 0x0000000400087c82 */ /* 0x000fe20008000000 */
[----:B------:R-:W-:Y:S01]  /*e640*/  UIMAD UR12, UR16, UR14, URZ ;  /* 0x0000000e100c72a4 */ /* 0x000fe2000f8e023f */
[----:B------:R-:W-:Y:S01]  /*e650*/  @P1 IMAD.HI.U32 R5, R7, R6, RZ ;  /* 0x0000000607051227 */ /* 0x000fe200078e00ff */
[----:B------:R-:W-:Y:S02]  /*e660*/  UIMAD.WIDE.U32 UR10, UR42, UR14, UR8 ;  /* 0x0000000e2a0a72a5 */ /* 0x000fe4000f8e0008 */
[----:B------:R-:W-:Y:S01]  /*e670*/  USHF.R.S32.HI UR8, URZ, 0x1f, UR36 ;  /* 0x0000001f3f087899 */ /* 0x000fe20008011424 */
[----:B------:R-:W-:Y:S01]  /*e680*/  IMAD.MOV.U32 R4, RZ, RZ, R7 ;  /* 0x000000ffff047224 */ /* 0x000fe200078e0007 */
[----:B------:R-:W-:Y:S01]  /*e690*/  UIMAD UR12, UR42, UR15, UR12 ;  /* 0x0000000f2a0c72a4 */ /* 0x000fe2000f8e020c */
[----:B------:R-:W-:Y:S01]  /*e6a0*/  @P1 SHF.R.U32.HI R4, RZ, R8, R5 ;  /* 0x00000008ff041219 */ /* 0x000fe20000011605 */
[----:B------:R-:W-:Y:S01]  /*e6b0*/  USEL UR18, UR8, URZ, !UP0 ;  /* 0x0000003f08127287 */ /* 0x000fe2000c000000 */
[----:B------:R-:W-:Y:S01]  /*e6c0*/  IMAD R5, R184, 0x40, R18 ;  /* 0x00000040b8057824 */ /* 0x000fe200078e0212 */
[----:B------:R-:W-:Y:S01]  /*e6d0*/  ULDC.64 UR14, c[0x0][0xb98] ;  /* 0x0002e600000e7ab9 */ /* 0x000fe20000000a00 */
[----:B------:R-:W-:Y:S01]  /*e6e0*/  USEL UR17, UR36, URZ, !UP0 ;  /* 0x0000003f24117287 */ /* 0x000fe2000c000000 */
[----:B------:R-:W-:Y:S01]  /*e6f0*/  IMAD.MOV R6, RZ, RZ, -R4 ;  /* 0x000000ffff067224 */ /* 0x000fe200078e0a04 */
[----:B------:R-:W-:Y:S01]  /*e700*/  UIMAD UR8, UR18, UR14, URZ ;  /* 0x0000000e120872a4 */ /* 0x000fe2000f8e023f */
[----:B------:R-:W-:Y:S01]  /*e710*/  IMAD.WIDE R24, R5, 0x2, R24 ;  /* 0x0000000205187825 */ /* 0x000fe200078e0218 */
[----:B------:R-:W-:Y:S01]  /*e720*/  UIADD3 UR11, UR11, UR12, URZ ;  /* 0x0000000c0b0b7290 */ /* 0x000fe2000fffe03f */
[----:B------:R-:W-:Y:S01]  /*e730*/  SHF.R.S32.HI R5, RZ, 0x1f, R4 ;  /* 0x0000001fff057819 */ /* 0x000fe20000011404 */
[----:B------:R-:W-:Y:S01]  /*e740*/  UIMAD UR8, UR17, UR15, UR8 ;  /* 0x0000000f110872a4 */ /* 0x000fe2000f8e0208 */
[----:B------:R-:W-:Y:S01]  /*e750*/  IMAD R7, R49, R6, R7 ;  /* 0x0000000631077224 */ /* 0x000fe200078e0207 */
[----:B------:R-:W-:Y:S01]  /*e760*/  UIMAD.WIDE.U32 UR10, UR17, UR14, UR10 ;  /* 0x0000000e110a72a5 */ /* 0x000fe2000f8e000a */
[----:B------:R-:W-:Y:S01]  /*e770*/  IADD3 R9, P3, R24, 0x2000, RZ ;  /* 0x0000200018097810 */ /* 0x000fe20007f7e0ff */
[----:B-----5:R-:W-:Y:S01]  /*e780*/  IMAD R51, R2, R49, RZ ;  /* 0x0000003102337224 */ /* 0x020fe200078e02ff */
[----:B------:R-:W-:Y:S01]  /*e790*/  IADD3 R13, P0, R24, 0x1000, RZ ;  /* 0x00001000180d7810 */ /* 0x000fe20007f1e0ff */
[----:B------:R-:W-:Y:S01]  /*e7a0*/  IMAD.U32 R8, RZ, RZ, UR8 ;  /* 0x00000008ff087e24 */ /* 0x000fe2000f8e00ff */
[----:B------:R-:W-:Y:S01]  /*e7b0*/  SHF.R.S32.HI R6, RZ, 0x1f, R7 ;  /* 0x0000001fff067819 */ /* 0x000fe20000011407 */
[----:B------:R-:W-:Y:S01]  /*e7c0*/  ULDC.64 UR12, c[0x0][0xaa0] ;  /* 0x0002a800000c7ab9 */ /* 0x000fe20000000a00 */
[----:B------:R-:W-:-:S02]  /*e7d0*/  IADD3 R4, P2, R4, UR10, RZ ;  /* 0x0000000a04047c10 */ /* 0x000fc4000ff5e0ff */
[----:B------:R-:W-:Y:S02]  /*e7e0*/  LOP3.LUT R12, R13, 0x380, RZ, 0xc0, !PT ;  /* 0x000003800d0c7812 */ /* 0x000fe400078ec0ff */
[----:B------:R-:W-:Y:S01]  /*e7f0*/  IADD3.X R5, R5, UR11, R8, P2, !PT ;  /* 0x0000000b05057c10 */ /* 0x000fe200097fe408 */
[----:B------:R-:W-:Y:S01]  /*e800*/  ULDC.64 UR10, c[0x0][0xb88] ;  /* 0x0002e200000a7ab9 */ /* 0x000fe20000000a00 */
[----:B------:R-:W-:Y:S01]  /*e810*/  LOP3.LUT R8, R9, 0x380, RZ, 0xc0, !PT ;  /* 0x0000038009087812 */ /* 0x000fe200078ec0ff */
[----:B------:R-:W-:Y:S01]  /*e820*/  IMAD R6, R6, UR10, RZ ;  /* 0x0000000a06067c24 */ /* 0x000fe2000f8e02ff */
[----:B------:R-:W-:Y:S01]  /*e830*/  SHF.R.U64 R12, R12, 0x3, RZ ;  /* 0x000000030c0c7819 */ /* 0x000fe200000012ff */
[C---:B------:R-:W-:Y:S01]  /*e840*/  IMAD.WIDE.U32 R4, R7.reuse, UR10, R4 ;  /* 0x0000000a07047c25 */ /* 0x040fe2000f8e0004 */
[----:B------:R-:W-:Y:S02]  /*e850*/  SHF.R.U64 R8, R8, 0x3, RZ ;  /* 0x0000000308087819 */ /* 0x000fe400000012ff */
[----:B------:R-:W-:Y:S01]  /*e860*/  LOP3.LUT R12, R12, R13, RZ, 0x3c, !PT ;  /* 0x0000000d0c0c7212 */ /* 0x000fe200078e3cff */
[----:B------:R-:W-:Y:S01]  /*e870*/  IMAD R11, R7, UR11, R6 ;  /* 0x0000000b070b7c24 */ /* 0x000fe2000f8e0206 */
[----:B------:R-:W-:Y:S01]  /*e880*/  LOP3.LUT R8, R8, R9, RZ, 0x3c, !PT ;  /* 0x0000000908087212 */ /* 0x000fe200078e3cff */
[----:B------:R-:W-:Y:S01]  /*e890*/  ULDC.64 UR10, c[0x0][0xb50] ;  /* 0x0002d400000a7ab9 */ /* 0x000fe20000000a00 */
[----:B------:R-:W-:Y:S01]  /*e8a0*/  IADD3 R7, P2, R24, 0x3000, RZ ;  /* 0x0000300018077810 */ /* 0x000fe20007f5e0ff */
[----:B------:R-:W-:Y:S01]  /*e8b0*/  IMAD.IADD R9, R5, 0x1, R11 ;  /* 0x0000000105097824 */ /* 0x000fe200078e020b */
[----:B------:R-:W-:Y:S01]  /*e8c0*/  LEA R10, P4, R4, UR10, 0x2 ;  /* 0x0000000a040a7c11 */ /* 0x000fe2000f8810ff */
[----:B------:R-:W-:Y:S01]  /*e8d0*/  IMAD.X R13, RZ, RZ, R25, P0 ;  /* 0x000000ffff0d7224 */ /* 0x000fe200000e0619 */
[----:B------:R-:W-:Y:S01]  /*e8e0*/  LOP3.LUT R5, R7, 0x380, RZ, 0xc0, !PT ;  /* 0x0000038007057812 */ /* 0x000fe200078ec0ff */
[----:B------:R-:W-:Y:S01]  /*e8f0*/  VIADD R6, R26, 0x8 ;  /* 0x000000081a067836 */ /* 0x000fe20000000000 */
[----:B------:R-:W-:Y:S01]  /*e900*/  LEA.HI.X R14, R4, UR11, R9, 0x2, P4 ;  /* 0x0000000b040e7c11 */ /* 0x000fe2000a0f1409 */
[----:B------:R-:W-:Y:S01]  /*e910*/  SHFL.IDX PT, R44, R10, RZ, 0x1c1f ;  /* 0x001c1fff0a2c7589 */ /* 0x000fe200000e0000 */
[----:B------:R-:W-:Y:S01]  /*e920*/  LOP3.LUT P0, RZ, R185, 0x3, RZ, 0xc0, !PT ;  /* 0x00000003b9ff7812 */ /* 0x000fe2000780c0ff */
[--C-:B------:R-:W-:Y:S01]  /*e930*/  IMAD.X R9, RZ, RZ, R25.reuse, P3 ;  /* 0x000000ffff097224 */ /* 0x100fe200018e0619 */
[----:B------:R-:W-:Y:S01]  /*e940*/  SHF.R.U64 R4, R5, 0x3, RZ ;  /* 0x0000000305047819 */ /* 0x000fe200000012ff */
[----:B------:R-:W0:Y:S01]  /*e950*/  SHFL.IDX PT, R45, R14, RZ, 0x1c1f ;  /* 0x001c1fff0e2d7589 */ /* 0x000e2200000e0000 */
[----:B------:R-:W-:Y:S01]  /*e960*/  IMAD.X R5, RZ, RZ, R25, P2 ;  /* 0x000000ffff057224 */ /* 0x000fe200010e0619 */
[----:B------:R-:W-:-:S02]  /*e970*/  ISETP.GE.OR P2, PT, R26, R51, P0 ;  /* 0x000000331a00720c */ /* 0x000fc40000746670 */
[----:B------:R-:W-:Y:S01]  /*e980*/  SHFL.IDX PT, R46, R10, 0x1, 0x1c1f ;  /* 0x003c1f000a2e7f89 */ /* 0x000fe200000e0000 */
[----:B------:R-:W-:Y:S02]  /*e990*/  ISETP.GE.OR P0, PT, R6, R51, P0 ;  /* 0x000000330600720c */ /* 0x000fe40000706670 */
[----:B------:R-:W-:Y:S01]  /*e9a0*/  LOP3.LUT R4, R4, R7, RZ, 0x3c, !PT ;  /* 0x0000000704047212 */ /* 0x000fe200078e3cff */
[----:B------:R-:W1:Y:S01]  /*e9b0*/  SHFL.IDX PT, R47, R14, 0x1, 0x1c1f ;  /* 0x003c1f000e2f7f89 */ /* 0x000e6200000e0000 */
[C---:B------:R-:W-:Y:S01]  /*e9c0*/  IADD3 R7, P3, R24.reuse, 0x7000, RZ ;  /* 0x0000700018077810 */ /* 0x040fe20007f7e0ff */
[----:B------:R-:W-:Y:S01]  /*e9d0*/  UIMAD UR10, UR9, UR12, URZ ;  /* 0x0000000c090a72a4 */ /* 0x000fe2000f8e023f */
[C---:B------:R-:W-:Y:S02]  /*e9e0*/  IADD3 R41, P6, R24.reuse, 0x4000, RZ ;  /* 0x0000400018297810 */ /* 0x040fe40007fde0ff */
[----:B------:R-:W-:Y:S02]  /*e9f0*/  LOP3.LUT R2, R7, 0x380, RZ, 0xc0, !PT ;  /* 0x0000038007027812 */ /* 0x000fe400078ec0ff */
[----:B------:R-:W-:Y:S01]  /*ea00*/  IADD3 R37, P5, R24, 0x5000, RZ ;  /* 0x0000500018257810 */ /* 0x000fe20007fbe0ff */
[----:B------:R-:W-:Y:S01]  /*ea10*/  IMAD.X R29, RZ, RZ, R25, P3 ;  /* 0x000000ffff1d7224 */ /* 0x000fe200018e0619 */
[----:B------:R-:W-:-:S02]  /*ea20*/  SHF.R.U64 R2, R2, 0x3, RZ ;  /* 0x0000000302027819 */ /* 0x000fc400000012ff */
[C---:B------:R-:W-:Y:S02]  /*ea30*/  IADD3 R33, P4, R24.reuse, 0x6000, RZ ;  /* 0x0000600018217810 */ /* 0x040fe40007f9e0ff */
[----:B------:R-:W-:Y:S01]  /*ea40*/  LOP3.LUT R11, R24, 0x380, RZ, 0xc0, !PT ;  /* 0x00000380180b7812 */ /* 0x000fe200078ec0ff */
[----:B0-----:R0:W-:Y:S01]  /*ea50*/  @!P2 ST.E desc[UR54][R44.64], R20 ;  /* 0x000000142c00a985 */ /* 0x0011e2000c101936 */
[----:B------:R-:W-:Y:S01]  /*ea60*/  UIMAD.WIDE.U32 UR8, UR4, UR12, URZ ;  /* 0x0000000c040872a5 */ /* 0x000fe2000f8e003f */
[----:B------:R-:W-:Y:S01]  /*ea70*/  LOP3.LUT R28, R2, R7, RZ, 0x3c, !PT ;  /* 0x00000007021c7212 */ /* 0x000fe200078e3cff */
[----:B------:R-:W-:Y:S01]  /*ea80*/  UIMAD UR10, UR4, UR13, UR10 ;  /* 0x0000000d040a72a4 */ /* 0x000fe2000f8e020a */
[----:B------:R-:W-:Y:S02]  /*ea90*/  LOP3.LUT R40, R41, 0x380, RZ, 0xc0, !PT ;  /* 0x0000038029287812 */ /* 0x000fe400078ec0ff */
[----:B------:R-:W-:Y:S01]  /*eaa0*/  LOP3.LUT R36, R37, 0x380, RZ, 0xc0, !PT ;  /* 0x0000038025247812 */ /* 0x000fe200078ec0ff */
[----:B------:R-:W-:Y:S01]  /*eab0*/  ULDC.64 UR12, c[0x0][0xae8] ;  /* 0x0002ba00000c7ab9 */ /* 0x000fe20000000a00 */
[----:B-1----:R1:W-:Y:S01]  /*eac0*/  @!P0 ST.E desc[UR54][R46.64], R3 ;  /* 0x000000032e008985 */ /* 0x0023e2000c101936 */
[----:B------:R-:W-:-:S02]  /*ead0*/  LOP3.LUT R32, R33, 0x380, RZ, 0xc0, !PT ;  /* 0x0000038021207812 */ /* 0x000fc400078ec0ff */
[----:B------:R-:W-:Y:S01]  /*eae0*/  SHF.R.U64 R11, R11, 0x3, RZ ;  /* 0x000000030b0b7819 */ /* 0x000fe200000012ff */
[----:B0-----:R-:W0:Y:S01]  /*eaf0*/  @P1 LDC R20, c[0x0][0xbec] ;  /* 0x0002fb00ff141b82 */ /* 0x001e220000000800 */
[----:B------:R-:W-:Y:S01]  /*eb00*/  IMAD R2, R22, 0x20, R184 ;  /* 0x0000002016027824 */ /* 0x000fe200078e02b8 */
[----:B------:R-:W-:Y:S01]  /*eb10*/  UIADD3 UR9, UR9, UR10, URZ ;  /* 0x0000000a09097290 */ /* 0x000fe2000fffe03f */
[----:B------:R-:W-:Y:S01]  /*eb20*/  SHF.R.U64 R40, R40, 0x3, RZ ;  /* 0x0000000328287819 */ /* 0x000fe200000012ff */
[----:B------:R-:W-:Y:S01]  /*eb30*/  UIMAD UR4, UR16, UR12, URZ ;  /* 0x0000000c100472a4 */ /* 0x000fe2000f8e023f */
[----:B------:R-:W-:-:S03]  /*eb40*/  SHF.R.U64 R36, R36, 0x3, RZ ;  /* 0x0000000324247819 */ /* 0x000fc600000012ff */
[----:B-1----:R-:W1:Y:S01]  /*eb50*/  @P1 LDC R3, c[0x0][0xbf0] ;  /* 0x0002fc00ff031b82 */ /* 0x002e620000000800 */
[----:B------:R-:W-:Y:S01]  /*eb60*/  VIADD R45, R2, UR37 ;  /* 0x00000025022d7c36 */ /* 0x000fe20008000000 */
[----:B------:R-:W-:Y:S01]  /*eb70*/  UIMAD UR4, UR42, UR13, UR4 ;  /* 0x0000000d2a0472a4 */ /* 0x000fe2000f8e0204 */
[----:B------:R-:W-:Y:S01]  /*eb80*/  SHF.R.U64 R32, R32, 0x3, RZ ;  /* 0x0000000320207819 */ /* 0x000fe200000012ff */
[----:B------:R-:W-:Y:S01]  /*eb90*/  UIMAD.WIDE.U32 UR8, UR42, UR12, UR8 ;  /* 0x0000000c2a0872a5 */ /* 0x000fe2000f8e0008 */
[----:B------:R-:W-:Y:S01]  /*eba0*/  LOP3.LUT R24, R11, R24, RZ, 0x3c, !PT ;  /* 0x000000180b187212 */ /* 0x000fe200078e3cff */
[----:B------:R-:W-:Y:S01]  /*ebb0*/  ULDC.64 UR10, c[0x0][0xaf0] ;  /* 0x0002bc00000a7ab9 */ /* 0x000fe20000000a00 */
[----:B------:R-:W-:Y:S01]  /*ebc0*/  IMAD.MOV.U32 R21, RZ, RZ, R45 ;  /* 0x000000ffff157224 */ /* 0x000fe200078e002d */
[----:B------:R-:W-:Y:S01]  /*ebd0*/  UIADD3 UR9, UR9, UR4, URZ ;  /* 0x0000000409097290 */ /* 0x000fe2000fffe03f */
[----:B------:R-:W-:Y:S01]  /*ebe0*/  LOP3.LUT R40, R40, R41, RZ, 0x3c, !PT ;  /* 0x0000002928287212 */ /* 0x000fe200078e3cff */
[----:B------:R-:W-:Y:S01]  /*ebf0*/  UIMAD UR4, UR18, UR10, URZ ;  /* 0x0000000a120472a4 */ /* 0x000fe2000f8e023f */
[----:B------:R-:W-:Y:S01]  /*ec00*/  LOP3.LUT R36, R36, R37, RZ, 0x3c, !PT ;  /* 0x0000002524247212 */ /* 0x000fe200078e3cff */
[----:B------:R-:W5:Y:S01]  /*ec10*/  LD.E.128 R12, desc[UR54][R12.64] ;  /* 0x000000360c0c7980 */ /* 0x000f62000c101d00 */
[----:B0-----:R-:W-:Y:S01]  /*ec20*/  @P1 IMAD.HI.U32 R2, R45, R20, RZ ;  /* 0x000000142d021227 */ /* 0x001fe200078e00ff */
[----:B------:R-:W-:Y:S01]  /*ec30*/  UIMAD UR4, UR17, UR11, UR4 ;  /* 0x0000000b110472a4 */ /* 0x000fe2000f8e0204 */
[----:B------:R-:W-:Y:S01]  /*ec40*/  LOP3.LUT R32, R32, R33, RZ, 0x3c, !PT ;  /* 0x0000002120207212 */ /* 0x000fe200078e3cff */
[----:B------:R-:W-:Y:S01]  /*ec50*/  UIMAD.WIDE.U32 UR8, UR17, UR10, UR8 ;  /* 0x0000000a110872a5 */ /* 0x000fe2000f8e0008 */
[--C-:B------:R-:W-:Y:S01]  /*ec60*/  IMAD.X R41, RZ, RZ, R25.reuse, P6 ;  /* 0x000000ffff297224 */ /* 0x100fe200030e0619 */
[----:B------:R-:W5:Y:S01]  /*ec70*/  LD.E.128 R8, desc[UR54][R8.64] ;  /* 0x0000003608087980 */ /* 0x000f62000c101d00 */
[--C-:B------:R-:W-:Y:S01]  /*ec80*/  IMAD.X R37, RZ, RZ, R25.reuse, P5 ;  /* 0x000000ffff257224 */ /* 0x100fe200028e0619 */
[----:B-1----:R-:W-:Y:S01]  /*ec90*/  @P1 SHF.R.U32.HI R21, RZ, R3, R2 ;  /* 0x00000003ff151219 */ /* 0x002fe20000011602 */
[----:B------:R-:W-:Y:S01]  /*eca0*/  IMAD.X R33, RZ, RZ, R25, P4 ;  /* 0x000000ffff217224 */ /* 0x000fe200020e0619 */
[----:B------:R-:W-:Y:S01]  /*ecb0*/  UIADD3 UR4, UR9, UR4, URZ ;  /* 0x0000000409047290 */ /* 0x000fe2000fffe03f */
[----:B------:R-:W5:Y:S01]  /*ecc0*/  LD.E.128 R4, desc[UR54][R4.64] ;  /* 0x0000003604047980 */ /* 0x000f62000c101d00 */
[--C-:B------:R-:W-:Y:S01]  /*ecd0*/  SHF.R.S32.HI R20, RZ, 0x1f, R21.reuse ;  /* 0x0000001fff147819 */ /* 0x100fe20000011415 */
[----:B------:R-:W-:Y:S01]  /*ece0*/  IMAD.MOV R44, RZ, RZ, -R21 ;  /* 0x000000ffff2c7224 */ /* 0x000fe200078e0a15 */
[----:B------:R-:W-:Y:S01]  /*ecf0*/  ULDC.64 UR10, c[0x0][0xae0] ;  /* 0x0002b800000a7ab9 */ /* 0x000fe20000000a00 */
[----:B------:R-:W-:Y:S01]  /*ed00*/  IMAD.U32 R3, RZ, RZ, UR9 ;  /* 0x00000009ff037e24 */ /* 0x000fe2000f8e00ff */
[----:B------:R-:W5:Y:S01]  /*ed10*/  LD.E.128 R24, desc[UR54][R24.64] ;  /* 0x0000003618187980 */ /* 0x000f62000c101d00 */
[----:B------:R-:W-:-:S02]  /*ed20*/  IMAD R20, R20, UR10, RZ ;  /* 0x0000000a14147c24 */ /* 0x000fc4000f8e02ff */
[----:B------:R-:W-:Y:S01]  /*ed30*/  IMAD R45, R49, R44, R45 ;  /* 0x0000002c312d7224 */ /* 0x000fe200078e022d */
[----:B------:R-:W5:Y:S01]  /*ed40*/  LD.E.128 R40, desc[UR54][R40.64] ;  /* 0x0000003628287980 */ /* 0x000f62000c101d00 */
[----:B------:R-:W-:Y:S01]  /*ed50*/  IMAD.U32 R2, RZ, RZ, UR8 ;  /* 0x00000008ff027e24 */ /* 0x000fe2000f8e00ff */
[----:B------:R-:W-:Y:S01]  /*ed60*/  ULDC.64 UR8, c[0x0][0xad8] ;  /* 0x0002b60000087ab9 */ /* 0x000fe20000000a00 */
[----:B------:R-:W-:Y:S01]  /*ed70*/  IMAD.U32 R3, RZ, RZ, UR4 ;  /* 0x00000004ff037e24 */ /* 0x000fe2000f8e00ff */
[----:B------:R-:W5:Y:S01]  /*ed80*/  LD.E.128 R36, desc[UR54][R36.64] ;  /* 0x0000003624247980 */ /* 0x000f62000c101d00 */
[----:B------:R-:W-:-:S03]  /*ed90*/  IMAD R47, R21, UR11, R20 ;  /* 0x0000000b152f7c24 */ /* 0x000fc6000f8e0214 */
[----:B------:R-:W5:Y:S01]  /*eda0*/  LD.E.128 R32, desc[UR54][R32.64] ;  /* 0x0000003620207980 */ /* 0x000f62000c101d00 */
[----:B------:R-:W-:-:S03]  /*edb0*/  SHF.R.S32.HI R20, RZ, 0x1f, R45 ;  /* 0x0000001fff147819 */ /* 0x000fc6000001142d */
[----:B------:R-:W5:Y:S01]  /*edc0*/  LD.E.128 R28, desc[UR54][R28.64] ;  /* 0x000000361c1c7980 */ /* 0x000f62000c101d00 */
[----:B------:R-:W-:Y:S01]  /*edd0*/  IMAD.WIDE.U32 R2, R21, UR10, R2 ;  /* 0x0000000a15027c25 */ /* 0x000fe2000f8e0002 */
        /* <DEDUP_REMOVED lines=8> */
[----:B------:R-:W-:Y:S02]  /*ee60*/  VIADD R46, R184, UR37 ;  /* 0x00000025b82e7c36 */ /* 0x000fe40008000000 */
[C---:B------:R-:W-:Y:S02]  /*ee70*/  IMAD R21, R45.reuse, UR9, R44 ;  /* 0x000000092d157c24 */ /* 0x040fe4000f8e022c */
[----:B------:R-:W-:Y:S01]  /*ee80*/  IMAD.WIDE.U32 R2, R45, UR8, R2 ;  /* 0x000000082d027c25 */ /* 0x000fe2000f8e0002 */
[CC--:B------:R-:W-:Y:S01]  /*ee90*/  ISETP.GE.AND P2, PT, R46.reuse, R51.reuse, PT ;  /* 0x000000332e00720c */ /* 0x0c0fe20003f46270 */
[----:B------:R-:W-:Y:S02]  /*eea0*/  ULDC.64 UR8, c[0x0][0xa80] ;  /* 0x0002a00000087ab9 */ /* 0x000fe40000000a00 */
[----:B------:R-:W-:Y:S02]  /*eeb0*/  VIADD R20, R46, 0x20 ;  /* 0x000000202e147836 */ /* 0x000fe40000000000 */
[----:B------:R-:W-:Y:S01]  /*eec0*/  VIADD R0, R0, 0x28820 ;  /* 0x0002882000007836 */ /* 0x000fe20000000000 */
[----:B------:R-:W-:Y:S01]  /*eed0*/  LEA R44, P3, R2, UR8, 0x1 ;  /* 0x00000008022c7c11 */ /* 0x000fe2000f8608ff */
[----:B------:R-:W-:Y:S01]  /*eee0*/  IMAD.IADD R3, R3, 0x1, R21 ;  /* 0x0000000103037824 */ /* 0x000fe200078e0215 */
[----:B------:R-:W-:Y:S01]  /*eef0*/  ISETP.GE.AND P0, PT, R20, R51, PT ;  /* 0x000000331400720c */ /* 0x000fe20003f06270 */
[----:B------:R-:W-:Y:S01]  /*ef00*/  VIADD R20, R46, 0x40 ;  /* 0x000000402e147836 */ /* 0x000fe20000000000 */
[----:B------:R-:W-:-:S02]  /*ef10*/  PRMT R0, RZ, 0x654, R0 ;  /* 0x00000654ff007816 */ /* 0x000fc40000000000 */
[----:B------:R-:W-:Y:S01]  /*ef20*/  LEA.HI.X R45, R2, UR9, R3, 0x1, P3 ;  /* 0x00000009022d7c11 */ /* 0x000fe200098f0c03 */
[----:B------:R-:W-:Y:S01]  /*ef30*/  BSSY B1, `(.L_x_7938) ;  /* 0x000000f000017945 */ /* 0x000fe20003800000 */
[----:B------:R-:W-:Y:S01]  /*ef40*/  ISETP.GE.AND P1, PT, R20, R51, PT ;  /* 0x000000331400720c */ /* 0x000fe20003f26270 */
[----:B0-----:R0:W-:Y:S01]  /*ef50*/  SYNCS.ARRIVE.TRANS64.RED.A1T0 RZ, [R0+URZ], RZ ;  /* 0x000000ff00ff79a7 */ /* 0x0011e2000810043f */
        /* <DEDUP_REMOVED lines=12> */
.L_x_7939:
[----:B------:R-:W-:Y:S05]  /*f020*/  BSYNC B1 ;  /* 0x0000000000017941 */ /* 0x000fea0003800000 */
.L_x_7938:
        /* <DEDUP_REMOVED lines=13> */
.L_x_7941:
[----:B------:R-:W-:Y:S05]  /*f100*/  BSYNC B1 ;  /* 0x0000000000017941 */ /* 0x000fea0003800000 */
.L_x_7940:
[----:B----4-:R4:W0:Y:S01]  /*f110*/  SHFL.IDX PT, R0, R45, 0x2, 0x181f ;  /* 0x00581f002d007f89 */ /* 0x01082200000e0000 */
[----:B------:R-:W-:Y:S03]  /*f120*/  BSSY B1, `(.L_x_7942) ;  /* 0x000000c000017945 */ /* 0x000fe60003800000 */
[----:B---3-5:R4:W3:Y:S01]  /*f130*/  SHFL.IDX PT, R12, R44, 0x2, 0x181f ;  /* 0x00581f002c0c7f89 */ /* 0x0288e200000e0000 */
[----:B------:R-:W-:Y:S05]  /*f140*/  @P1 BRA `(.L_x_7943) ;  /* 0x0000000000241947 */ /* 0x000fea0003800000 */
[----:B------:R-:W-:Y:S02]  /*f150*/  ULDC UR4, c[0x0][0xac8] ;  /* 0x0002b20000047ab9 */ /* 0x000fe40000000800 */
[----:B------:R-:W-:Y:S02]  /*f160*/  ISETP.GE.AND P2, PT, R18, UR4, PT ;  /* 0x0000000412007c0c */ /* 0x000fe4000bf46270 */
[----:B------:R-:W-:-:S11]  /*f170*/  ISETP.GE.AND P3, PT, R19, UR4, PT ;  /* 0x0000000413007c0c */ /* 0x000fd6000bf66270 */
[CC--:B---3--:R-:W-:Y:S02]  /*f180*/  @!P2 LEA R2, P0, R18.reuse, R12.reuse, 0x1 ;  /* 0x0000000c1202a211 */ /* 0x0c8fe400078008ff */
[C---:B------:R-:W-:Y:S02]  /*f190*/  @!P3 LEA R12, P1, R19.reuse, R12, 0x1 ;  /* 0x0000000c130cb211 */ /* 0x040fe400078208ff */
[-C--:B0-----:R-:W-:Y:S02]  /*f1a0*/  @!P2 LEA.HI.X R3, R18, R0.reuse, R190, 0x1, P0 ;  /* 0x000000001203a211 */ /* 0x081fe400000f0cbe */
[----:B------:R-:W-:-:S03]  /*f1b0*/  @!P3 LEA.HI.X R13, R19, R0, R189, 0x1, P1 ;  /* 0x00000000130db211 */ /* 0x000fc600008f0cbd */
[----:B------:R0:W-:Y:S04]  /*f1c0*/  @!P2 ST.E.128 desc[UR54][R2.64], R8 ;  /* 0x000000080200a985 */ /* 0x0001e8000c101d36 */
[----:B------:R0:W-:Y:S02]  /*f1d0*/  @!P3 ST.E.128 desc[UR54][R12.64], R32 ;  /* 0x000000200c00b985 */ /* 0x0001e4000c101d36 */
.L_x_7943:
[----:B------:R-:W-:Y:S05]  /*f1e0*/  BSYNC B1 ;  /* 0x0000000000017941 */ /* 0x000fea0003800000 */
.L_x_7942:
[----:B0-----:R-:W-:Y:S01]  /*f1f0*/  VIADD R0, R46, 0x60 ;  /* 0x000000602e007836 */ /* 0x001fe20000000000 */
[----:B-1--4-:R-:W4:Y:S04]  /*f200*/  SHFL.IDX PT, R45, R45, 0x3, 0x181f ;  /* 0x00781f002d2d7f89 */ /* 0x012f2800000e0000 */
[----:B------:R-:W-:Y:S01]  /*f210*/  ISETP.GE.AND P0, PT, R0, R51, PT ;  /* 0x000000330000720c */ /* 0x000fe20003f06270 */
[----:B------:R-:W0:-:S12]  /*f220*/  SHFL.IDX PT, R44, R44, 0x3, 0x181f ;  /* 0x00781f002c2c7f89 */ /* 0x000e1800000e0000 */
[----:B------:R-:W-:Y:S05]  /*f230*/  @P0 BRA `(.L_x_7944) ;  /* 0x0000000c000c0947 */ /* 0x000fea0003800000 */
[----:B------:R-:W-:Y:S02]  /*f240*/  ULDC UR4, c[0x0][0xac8] ;  /* 0x0002b20000047ab9 */ /* 0x000fe40000000800 */
[----:B------:R-:W-:-:S13]  /*f250*/  ISETP.GE.AND P1, PT, R18, UR4, PT ;  /* 0x0000000412007c0c */ /* 0x000fda000bf26270 */
[----:B0-----:R-:W-:-:S04]  /*f260*/  @!P1 LEA R2, P0, R18, R44, 0x1 ;  /* 0x0000002c12029211 */ /* 0x001fc800078008ff */
[----:B----4-:R-:W-:Y:S02]  /*f270*/  @!P1 LEA.HI.X R3, R18, R45, R190, 0x1, P0 ;  /* 0x0000002d12039211 */ /* 0x010fe400000f0cbe */
[----:B------:R-:W-:-:S03]  /*f280*/  ISETP.GE.AND P0, PT, R19, UR4, PT ;  /* 0x0000000413007c0c */ /* 0x000fc6000bf06270 */
[----:B------:R0:W-:Y:S10]  /*f290*/  @!P1 ST.E.128 desc[UR54][R2.64], R4 ;  /* 0x0000000402009985 */ /* 0x0001f4000c101d36 */
[----:B------:R-:W-:Y:S05]  /*f2a0*/  @P0 BRA `(.L_x_7944) ;  /* 0x0000000800f00947 */ /* 0x000fea0003800000 */
[----:B0-----:R-:W-:-:S04]  /*f2b0*/  LEA R2, P0, R19, R44, 0x1 ;  /* 0x0000002c13027211 */ /* 0x001fc800078008ff */
[----:B------:R-:W-:-:S05]  /*f2c0*/  LEA.HI.X R3, R19, R45, R189, 0x1, P0 ;  /* 0x0000002d13037211 */ /* 0x000fca00000f0cbd */
[----:B------:R0:W-:Y:S01]  /*f2d0*/  ST.E.128 desc[UR54][R2.64], R28 ;  /* 0x0000001c02007985 */ /* 0x0001e2000c101d36 */
[----:B------:R-:W-:Y:S05]  /*f2e0*/  BRA `(.L_x_7944) ;  /* 0x0000000800e07947 */ /* 0x000fea0003800000 */
.L_x_7936:
[----:B------:R-:W-:Y:S01]  /*f2f0*/  ULDC.64 UR8, c[0x0][0xc00] ;  /* 0x0003000000087ab9 */ /* 0x000fe20000000a00 */
[----:B------:R-:W-:Y:S01]  /*f300*/  ULDC UR4, c[0x0][0xa88] ;  /* 0x0002a20000047ab9 */ /* 0x000fe20000000800 */
[----:B------:R-:W-:Y:S01]  /*f310*/  UISETP.NE.U32.AND UP0, UPT, UR8, URZ, UPT ;  /* 0x0000003f0800728c */ /* 0x000fe2000bf05070 */
[----:B------:R-:W0:Y:S03]  /*f320*/  LDC R11, c[0x0][0xbe8] ;  /* 0x0002fa00ff0b7b82 */ /* 0x000e260000000800 */
[----:B------:R-:W-:-:S03]  /*f330*/  UISETP.NE.AND.EX UP0, UPT, UR9, URZ, UPT, UP0 ;  /* 0x0000003f0900728c */ /* 0x000fc6000bf05300 */
[----:B------:R-:W-:Y:S02]  /*f340*/  ULDC.64 UR8, c[0x0][0xc00] ;  /* 0x0003000000087ab9 */ /* 0x000fe40000000a00 */
[----:B------:R-:W-:Y:S01]  /*f350*/  UIMAD.WIDE UR8, UR36, 0x4, UR8 ;  /* 0x00000004240878a5 */ /* 0x000fe2000f8e0208 */
[----:B------:R-:W-:-:S05]  /*f360*/  PLOP3.LUT P2, PT, PT, PT, UP0, 0x80, 0x0 ;  /* 0x000000000000781c */ /* 0x000fca0003f4f008 */
[----:B------:R-:W-:Y:S02]  /*f370*/  IMAD.U32 R2, RZ, RZ, UR8 ;  /* 0x00000008ff027e24 */ /* 0x000fe4000f8e00ff */
[----:B------:R-:W-:Y:S01]  /*f380*/  IMAD.U32 R3, RZ, RZ, UR9 ;  /* 0x00000009ff037e24 */ /* 0x000fe2000f8e00ff */
[----:B------:R-:W-:Y:S02]  /*f390*/  ULDC.64 UR8, c[0x0][0xc08] ;  /* 0x0003020000087ab9 */ /* 0x000fe40000000a00 */
[----:B------:R-:W-:Y:S01]  /*f3a0*/  UISETP.NE.U32.AND UP1, UPT, UR8, URZ, UPT ;  /* 0x0000003f0800728c */ /* 0x000fe2000bf25070 */
[----:B------:R-:W-:Y:S02]  /*f3b0*/  IMAD.U32 R0, RZ, RZ, UR4 ;  /* 0x00000004ff007e24 */ /* 0x000fe4000f8e00ff */
[----:B------:R-:W2:Y:S01]  /*f3c0*/  @P2 LDG.E R6, desc[UR54][R2.64] ;  /* 0x0000003602062981 */ /* 0x000ea2000c1e1900 */
[----:B------:R-:W-:-:S06]  /*f3d0*/  UISETP.NE.AND.EX UP1, UPT, UR9, URZ, UPT, UP1 ;  /* 0x0000003f0900728c */ /* 0x000fcc000bf25310 */
[----:B------:R-:W-:-:S05]  /*f3e0*/  PLOP3.LUT P3, PT, PT, PT, UP1, 0x80, 0x0 ;  /* 0x000000000000781c */ /* 0x000fca0003f6f018 */
[----:B------:R-:W-:Y:S02]  /*f3f0*/  @UP1 ULDC.64 UR8, c[0x0][0xc08] ;  /* 0x0003020000081ab9 */ /* 0x000fe40000000a00 */
[----:B------:R-:W-:-:S06]  /*f400*/  @UP1 UIMAD.WIDE UR8, UR36, 0x4, UR8 ;  /* 0x00000004240818a5 */ /* 0x000fcc000f8e0208 */
        /* <DEDUP_REMOVED lines=14> */
.L_x_7945:
[----:B------:R-:W-:Y:S01]  /*f4f0*/  USHF.R.S32.HI UR8, URZ, 0x1f, UR36 ;  /* 0x0000001f3f087899 */ /* 0x000fe20008011424 */
[----:B------:R-:W-:Y:S01]  /*f500*/  BSSY B1, `(.L_x_7946) ;  /* 0x000002e000017945 */ /* 0x000fe20003800000 */
[----:B------:R-:W-:Y:S02]  /*f510*/  USHF.R.S32.HI UR11, URZ, 0x1f, UR4 ;  /* 0x0000001f3f0b7899 */ /* 0x000fe40008011404 */
        /* <DEDUP_REMOVED lines=12> */
[----:B------:R-:W-:Y:S01]  /*f5e0*/  UMOV UR8, UR4 ;  /* 0x0000000400087c82 */ /* 0x000fe20008000000 */
[----:B------:R-:W-:Y:S01]  /*f5f0*/  UIMAD UR10, UR12, UR16, URZ ;  /* 0x000000100c0a72a4 */ /* 0x000fe2000f8e023f */
[----:B------:R-:W-:Y:S01]  /*f600*/  IMAD.MOV.U32 R2, RZ, RZ, R4 ;  /* 0x000000ffff027224 */ /* 0x000fe200078e0004 */
        /* <DEDUP_REMOVED lines=29> */
.L_x_7947:
[----:B------:R-:W-:Y:S05]  /*f7e0*/  BSYNC B1 ;  /* 0x0000000000017941 */ /* 0x000fea0003800000 */
.L_x_7946:
[----:B0-----:R-:W0:Y:S01]  /*f7f0*/  @P0 LDC R3, c[0x0][0xbf0] ;  /* 0x0002fc00ff030b82 */ /* 0x001e220000000800 */
[----:B------:R-:W-:Y:S01]  /*f800*/  ULDC.64 UR16, c[0x0][0xaa0] ;  /* 0x0002a80000107ab9 */ /* 0x000fe20000000a00 */
[----:B------:R-:W-:Y:S01]  /*f810*/  IMAD R2, R22, 0x20, R184 ;  /* 0x0000002016027824 */ /* 0x000fe200078e02b8 */
[----:B------:R-:W-:Y:S01]  /*f820*/  UIMAD UR10, UR11, UR16, URZ ;  /* 0x000000100b0a72a4 */ /* 0x000fe2000f8e023f */
[----:B------:R-:W-:Y:S01]  /*f830*/  BSSY B1, `(.L_x_7948) ;  /* 0x0000039000017945 */ /* 0x000fe20003800000 */
[----:B------:R-:W-:Y:S01]  /*f840*/  UIMAD.WIDE.U32 UR8, UR4, UR16, URZ ;  /* 0x00000010040872a5 */ /* 0x000fe2000f8e003f */
[----:B------:R-:W-:Y:S01]  /*f850*/  VIADD R6, R2, UR37 ;  /* 0x0000002502067c36 */ /* 0x000fe20008000000 */
[----:B------:R-:W-:-:S03]  /*f860*/  UIMAD UR10, UR4, UR17, UR10 ;  /* 0x00000011040a72a4 */ /* 0x000fc6000f8e020a */
[----:B------:R-:W-:Y:S01]  /*f870*/  ULDC.64 UR16, c[0x0][0xae8] ;  /* 0x0002ba0000107ab9 */ /* 0x000fe20000000a00 */
[----:B------:R-:W-:Y:S01]  /*f880*/  UIADD3 UR9, UR9, UR10, URZ ;  /* 0x0000000a09097290 */ /* 0x000fe2000fffe03f */
[----:B------:R-:W-:Y:S01]  /*f890*/  @P0 IMAD.HI.U32 R2, R6, R9, RZ ;  /* 0x0000000906020227 */ /* 0x000fe200078e00ff */
[----:B------:R-:W-:Y:S02]  /*f8a0*/  UIMAD UR4, UR12, UR16, URZ ;  /* 0x000000100c0472a4 */ /* 0x000fe4000f8e023f */
[----:B------:R-:W-:Y:S01]  /*f8b0*/  UIMAD.WIDE.U32 UR8, UR42, UR16, UR8 ;  /* 0x000000102a0872a5 */ /* 0x000fe2000f8e0008 */
[----:B------:R-:W-:Y:S01]  /*f8c0*/  IMAD.MOV.U32 R5, RZ, RZ, R6 ;  /* 0x000000ffff057224 */ /* 0x000fe200078e0006 */
[----:B------:R-:W-:Y:S01]  /*f8d0*/  UIMAD UR4, UR42, UR17, UR4 ;  /* 0x000000112a0472a4 */ /* 0x000fe2000f8e0204 */
[----:B------:R-:W-:-:S03]  /*f8e0*/  ULDC.64 UR10, c[0x0][0xaf0] ;  /* 0x0002bc00000a7ab9 */ /* 0x000fc60000000a00 */
[----:B------:R-:W-:Y:S02]  /*f8f0*/  UIADD3 UR9, UR9, UR4, URZ ;  /* 0x0000000409097290 */ /* 0x000fe4000fffe03f */
[----:B------:R-:W-:Y:S01]  /*f900*/  UIMAD UR4, UR14, UR10, URZ ;  /* 0x0000000a0e0472a4 */ /* 0x000fe2000f8e023f */
[----:B0-----:R-:W-:Y:S01]  /*f910*/  @P0 SHF.R.U32.HI R5, RZ, R3, R2 ;  /* 0x00000003ff050219 */ /* 0x001fe20000011602 */
        /* <DEDUP_REMOVED lines=42> */
.L_x_7949:
[----:B------:R-:W-:Y:S05]  /*fbc0*/  BSYNC B1 ;  /* 0x0000000000017941 */ /* 0x000fea0003800000 */
.L_x_7948:
        /* <DEDUP_REMOVED lines=13> */
.L_x_7951:
[----:B------:R-:W-:Y:S05]  /*fca0*/  BSYNC B1 ;  /* 0x0000000000017941 */ /* 0x000fea0003800000 */
.L_x_7950:
        /* <DEDUP_REMOVED lines=13> */
.L_x_7953:
[----:B------:R-:W-:Y:S05]  /*fd80*/  BSYNC B1 ;  /* 0x0000000000017941 */ /* 0x000fea0003800000 */
.L_x_7952:
[----:B0-----:R-:W-:Y:S01]  /*fd90*/  VIADD R0, R6, 0x60 ;  /* 0x0000006006007836 */ /* 0x001fe20000000000 */
[----:B--2-4-:R-:W0:Y:S04]  /*fda0*/  SHFL.IDX PT, R5, R5, 0x3, 0x181f ;  /* 0x00781f0005057f89 */ /* 0x014e2800000e0000 */
[----:B------:R-:W-:Y:S01]  /*fdb0*/  ISETP.GE.AND P0, PT, R0, R11, PT ;  /* 0x0000000b0000720c */ /* 0x000fe20003f06270 */
[----:B-1-3--:R1:W2:-:S12]  /*fdc0*/  SHFL.IDX PT, R2, R4, 0x3, 0x181f ;  /* 0x00781f0004027f89 */ /* 0x00a29800000e0000 */
[----:B-1----:R-:W-:Y:S05]  /*fdd0*/  @P0 BRA `(.L_x_7944) ;  /* 0x0000000000240947 */ /* 0x002fea0003800000 */
[----:B------:R-:W-:Y:S02]  /*fde0*/  ULDC UR4, c[0x0][0xac8] ;  /* 0x0002b20000047ab9 */ /* 0x000fe40000000800 */
[----:B------:R-:W-:Y:S02]  /*fdf0*/  ISETP.GE.AND P2, PT, R18, UR4, PT ;  /* 0x0000000412007c0c */ /* 0x000fe4000bf46270 */
[----:B------:R-:W-:-:S11]  /*fe00*/  ISETP.GE.AND P3, PT, R19, UR4, PT ;  /* 0x0000000413007c0c */ /* 0x000fd6000bf66270 */
[CC--:B--2---:R-:W-:Y:S02]  /*fe10*/  @!P2 LEA R6, P0, R18.reuse, R2.reuse, 0x1 ;  /* 0x000000021206a211 */ /* 0x0c4fe400078008ff */
[C---:B------:R-:W-:Y:S02]  /*fe20*/  @!P3 LEA R2, P1, R19.reuse, R2, 0x1 ;  /* 0x000000021302b211 */ /* 0x040fe400078208ff */
[-C--:B0-----:R-:W-:Y:S02]  /*fe30*/  @!P2 LEA.HI.X R7, R18, R5.reuse, R190, 0x1, P0 ;  /* 0x000000051207a211 */ /* 0x081fe400000f0cbe */
[----:B------:R-:W-:-:S03]  /*fe40*/  @!P3 LEA.HI.X R3, R19, R5, R189, 0x1, P1 ;  /* 0x000000051303b211 */ /* 0x000fc600008f0cbd */
[----:B------:R1:W-:Y:S04]  /*fe50*/  @!P2 ST.E.128 desc[UR54][R6.64], RZ ;  /* 0x000000ff0600a985 */ /* 0x0003e8000c101d36 */
[----:B------:R1:W-:Y:S02]  /*fe60*/  @!P3 ST.E.128 desc[UR54][R2.64], RZ ;  /* 0x000000ff0200b985 */ /* 0x0003e4000c101d36 */
.L_x_7944:
[----:B------:R-:W-:Y:S05]  /*fe70*/  BSYNC B0 ;  /* 0x0000000000007941 */ /* 0x000fea0003800000 */
.L_x_7935:
[----:B------:R-:W-:Y:S02]  /*fe80*/  ULDC UR4, c[0x0][0xc3c] ;  /* 0x00030f0000047ab9 */ /* 0x000fe40000000800 */
[----:B------:R-:W-:-:S06]  /*fe90*/  UISETP.GE.AND UP0, UPT, UR6, UR4, UPT ;  /* 0x000000040600728c */ /* 0x000fcc000bf06270 */
[----:B------:R-:W-:-:S13]  /*fea0*/  PLOP3.LUT P0, PT, PT, PT, UP0, 0x80, 0x0 ;  /* 0x000000000000781c */ /* 0x000fda0003f0f008 */
[----:B------:R-:W-:Y:S05]  /*feb0*/  @!P0 BRA `(.L_x_7954) ;  /* 0xffffff0c00a08947 */ /* 0x000fea000383ffff */
[----:B------:R-:W-:Y:S05]  /*fec0*/  EXIT ;  /* 0x000000000000794d */ /* 0x000fea0003800000 */
.L_x_7845:
        /* <DEDUP_REMOVED lines=9> */
[----:B-1----:R-:W0:Y:S08]  /*ff60*/  S2UR UR5, SR_CgaCtaId ;  /* 0x00000000000579c3 */ /* 0x002e300000008800 */
[----:B------:R-:W-:Y:S06]  /*ff70*/  BAR.SYNC.DEFER_BLOCKING 0x5, 0x180 ;  /* 0x0146000000007b1d */ /* 0x000fec0000010000 */
[----:B------:R-:W-:-:S02]  /*ff80*/  UMOV UR4, 0x400 ;  /* 0x0000040000047882 */ /* 0x000fc40000000000 */
[----:B0-----:R-:W-:-:S09]  /*ff90*/  ULEA UR4, UR5, UR4, 0x18 ;  /* 0x0000000405047291 */ /* 0x001fd2000f8ec03f */
[----:B------:R-:W0:Y:S01]  /*ffa0*/  LDS.128 R16, [UR4+0x288d0] ;  /* 0x0288d004ff107984 */ /* 0x000e220008000c00 */
[----:B------:R-:W-:Y:S06]  /*ffb0*/  BAR.ARV 0x4, 0x180 ;  /* 0x0106000000007b1d */ /* 0x000fec0000002000 */
[----:B------:R-:W-:Y:S05]  /*ffc0*/  BRA `(.L_x_7956) ;  /* 0x00000008008c7947 */ /* 0x000fea0003800000 */
.L_x_7955:
[----:B------:R-:W0:Y:S01]  /*ffd0*/  S2R R2, SR_TID.X ;  /* 0x0000000000027919 */ /* 0x000e220000002100 */
[----:B-1----:R-:W-:Y:S01]  /*ffe0*/  ULDC UR4, c[0x0][0xc3c] ;  /* 0x00030f0000047ab9 */ /* 0x002fe20000000800 */
        /* <DEDUP_REMOVED lines=38> */
.L_x_7961:
        /* <DEDUP_REMOVED lines=12> */
.L_x_7960:
[----:B------:R-:W-:Y:S05]  /*10310*/  BSYNC B0 ;  /* 0x0000000000007941 */ /* 0x000fea0003800000 */
.L_x_7959:
        /* <DEDUP_REMOVED lines=20> */
.L_x_7957:
        /* <DEDUP_REMOVED lines=20> */
.L_x_7962:
[----:B---3--:R-:W-:Y:S01]  /*105a0*/  IMAD R16, R16, UR5, R11 ;  /* 0x0000000510107c24 */ /* 0x008fe2000f8e020b */
[----:B------:R-:W-:Y:S01]  /*105b0*/  IABS R2, R4 ;  /* 0x0000000400027213 */ /* 0x000fe20000000000 */
[----:B-12---:R-:W-:-:S03]  /*105c0*/  IMAD.MOV R9, RZ, RZ, -R3 ;  /* 0x000000ffff097224 */ /* 0x006fc600078e0a03 */
[----:B------:R-:W-:Y:S01]  /*105d0*/  IADD3 R11, -R16, UR6, RZ ;  /* 0x00000006100b7c10 */ /* 0x000fe2000fffe1ff */
        /* <DEDUP_REMOVED lines=19> */
[----:B------:R-:W-:-:S04]  /*10710*/  IMAD R13, R7, R2, RZ ;  /* 0x00000002070d7224 */ /* 0x000fc800078e02ff */
[----:B------:R-:W-:-:S05]  /*10720*/  IMAD.MOV R6, RZ, RZ, -R13 ;  /* 0x000000ffff067224 */ /* 0x000fca00078e0a0d */
[----:B------:R-:W-:Y:S01]  /*10730*/  VIADDMNMX R15, R6, UR5, R7, PT ;  /* 0x00000005060f7c46 */ /* 0x000fe2000b800107 */
[----:B------:R-:W-:-:S03]  /*10740*/  IMAD.MOV R7, RZ, RZ, -R2 ;  /* 0x000000ffff077224 */ /* 0x000fc600078e0a02 */
[----:B------:R-:W-:Y:S01]  /*10750*/  IABS R8, R15 ;  /* 0x0000000f00087213 */ /* 0x000fe20000000000 */
[----:B------:R-:W-:Y:S01]  /*10760*/  IMAD R4, R4, R7, R11 ;  /* 0x0000000704047224 */ /* 0x000fe200078e020b */
[----:B0-----:R-:W-:Y:S01]  /*10770*/  IABS R10, R15 ;  /* 0x0000000f000a7213 */ /* 0x001fe20000000000 */
[----:B------:R-:W-:Y:S01]  /*10780*/  IMAD.MOV R18, RZ, RZ, -R15 ;  /* 0x000000ffff127224 */ /* 0x000fe200078e0a0f */
[----:B------:R-:W0:Y:S02]  /*10790*/  I2F.RP R6, R8 ;  /* 0x0000000800067306 */ /* 0x000e240000209400 */
[----:B------:R-:W-:-:S06]  /*107a0*/  IABS R9, R4 ;  /* 0x0000000400097213 */ /* 0x000fcc0000000000 */
[----:B0-----:R-:W0:Y:S02]  /*107b0*/  MUFU.RCP R6, R6 ;  /* 0x0000000600067308 */ /* 0x001e240000001000 */
[----:B0-----:R-:W-:-:S06]  /*107c0*/  VIADD R3, R6, 0xffffffe ;  /* 0x0ffffffe06037836 */ /* 0x001fcc0000000000 */
[----:B------:R-:W0:Y:S02]  /*107d0*/  F2I.FTZ.U32.TRUNC.NTZ R3, R3 ;  /* 0x0000000300037305 */ /* 0x000e24000021f000 */
[----:B0-----:R-:W-:-:S04]  /*107e0*/  IMAD.MOV R2, RZ, RZ, -R3 ;  /* 0x000000ffff027224 */ /* 0x001fc800078e0a03 */
[----:B------:R-:W-:Y:S02]  /*107f0*/  IMAD.MOV.U32 R7, RZ, RZ, R2 ;  /* 0x000000ffff077224 */ /* 0x000fe400078e0002 */
[----:B------:R-:W-:Y:S02]  /*10800*/  IMAD.MOV.U32 R2, RZ, RZ, RZ ;  /* 0x000000ffff027224 */ /* 0x000fe400078e00ff */
        /* <DEDUP_REMOVED lines=20> */
.L_x_7958:
[----:B------:R-:W-:Y:S01]  /*10950*/  ULDC UR4, c[0x0][0xc3c] ;  /* 0x00030f0000047ab9 */ /* 0x000fe20000000800 */
[----:B------:R-:W-:Y:S02]  /*10960*/  IMAD.MOV.U32 R17, RZ, RZ, RZ ;  /* 0x000000ffff117224 */ /* 0x000fe400078e00ff */
[----:B------:R-:W-:Y:S02]  /*10970*/  IMAD.U32 R16, RZ, RZ, UR6 ;  /* 0x00000006ff107e24 */ /* 0x000fe4000f8e00ff */
[----:B------:R-:W-:Y:S02]  /*10980*/  IMAD.MOV.U32 R18, RZ, RZ, RZ ;  /* 0x000000ffff127224 */ /* 0x000fe400078e00ff */
[----:B------:R-:W-:-:S07]  /*10990*/  IMAD.U32 R19, RZ, RZ, UR4 ;  /* 0x00000004ff137e24 */ /* 0x000fce000f8e00ff */
.L_x_7963:
[----:B------:R-:W-:-:S13]  /*109a0*/  ISETP.NE.AND P0, PT, R5, RZ, PT ;  /* 0x000000ff0500720c */ /* 0x000fda0003f05270 */
[----:B------:R-:W0:Y:S01]  /*109b0*/  @!P0 S2R R3, SR_CgaCtaId ;  /* 0x0000000000038919 */ /* 0x000e220000008800 */
[----:B------:R-:W-:-:S04]  /*109c0*/  @!P0 MOV R0, 0x400 ;  /* 0x0000040000008802 */ /* 0x000fc80000000f00 */
[----:B0-----:R-:W-:-:S05]  /*109d0*/  @!P0 LEA R0, R3, R0, 0x18 ;  /* 0x0000000003008211 */ /* 0x001fca00078ec0ff */
[----:B------:R1:W-:Y:S01]  /*109e0*/  @!P0 STS.128 [R0+0x288d0], R16 ;  /* 0x0288d01000008388 */ /* 0x0003e20000000c00 */
[----:B------:R-:W-:Y:S06]  /*109f0*/  BAR.ARV 0x5, 0x180 ;  /* 0x0146000000007b1d */ /* 0x000fec0000002000 */
.L_x_7956:
        /* <DEDUP_REMOVED lines=12> */
[----:B------:R-:W-:Y:S01]  /*10ac0*/  ULOP3.LUT UR36, UR43, 0x2, URZ, 0xfc, !UPT ;  /* 0x000000022b247892 */ /* 0x000fe2000f8efc3f */
[----:B------:R-:W-:Y:S01]  /*10ad0*/  IMAD.MOV.U32 R24, RZ, RZ, RZ ;  /* 0x000000ffff187224 */ /* 0x000fe200078e00ff */
[----:B------:R-:W-:Y:S01]  /*10ae0*/  ULDC UR37, c[0x0][0xc] ;  /* 0x0000030000257ab9 */ /* 0x000fe20000000800 */
[----:B--2---:R-:W-:-:S06]  /*10af0*/  ULEA UR4, UR5, UR4, 0x18 ;  /* 0x0000000405047291 */ /* 0x004fcc000f8ec03f */
[----:B------:R-:W-:Y:S01]  /*10b00*/  IMAD.U32 R22, RZ, RZ, UR4 ;  /* 0x00000004ff167e24 */ /* 0x000fe2000f8e00ff */
[C---:B0-----:R-:W-:Y:S01]  /*10b10*/  LOP3.LUT R4, R3.reuse, 0x7f, RZ, 0xc0, !PT ;  /* 0x0000007f03047812 */ /* 0x041fe200078ec0ff */
[C---:B------:R-:W-:Y:S02]  /*10b20*/  IMAD.SHL.U32 R30, R3.reuse, 0x8, RZ ;  /* 0x00000008031e7824 */ /* 0x040fe400078e00ff */
[----:B------:R-:W-:-:S03]  /*10b30*/  IMAD.SHL.U32 R2, R3, 0x10, RZ ;  /* 0x0000001003027824 */ /* 0x000fc600078e00ff */
[----:B-1----:R-:W-:Y:S02]  /*10b40*/  LOP3.LUT R0, R30, 0x1f8, RZ, 0xc0, !PT ;  /* 0x000001f81e007812 */ /* 0x002fe400078ec0ff */
[----:B------:R-:W-:Y:S02]  /*10b50*/  LOP3.LUT R2, R2, 0x70, RZ, 0xc0, !PT ;  /* 0x0000007002027812 */ /* 0x000fe400078ec0ff */
[----:B------:R-:W-:Y:S02]  /*10b60*/  LOP3.LUT R3, R0, 0x38, R3, 0x78, !PT ;  /* 0x0000003800037812 */ /* 0x000fe400078e7803 */
[----:B------:R-:W-:Y:S02]  /*10b70*/  SHF.R.U32.HI R0, RZ, 0x3, R4 ;  /* 0x00000003ff007819 */ /* 0x000fe40000011604 */
[----:B------:R-:W-:Y:S02]  /*10b80*/  LOP3.LUT R34, R3, 0x200, R30, 0xf8, !PT ;  /* 0x0000020003227812 */ /* 0x000fe400078ef81e */
[----:B------:R-:W-:-:S02]  /*10b90*/  LOP3.LUT R2, R0, R2, RZ, 0xfc, !PT ;  /* 0x0000000200027212 */ /* 0x000fc400078efcff */
[----:B------:R-:W-:Y:S01]  /*10ba0*/  LOP3.LUT R30, R30, 0x38, RZ, 0xc0, !PT ;  /* 0x000000381e1e7812 */ /* 0x000fe200078ec0ff */
[----:B------:R-:W-:-:S03]  /*10bb0*/  IMAD R0, R34, 0x2, R22 ;  /* 0x0000000222007824 */ /* 0x000fc600078e0216 */
[----:B------:R-:W-:Y:S02]  /*10bc0*/  LOP3.LUT R29, R30, 0x40, RZ, 0xfc, !PT ;  /* 0x000000401e1d7812 */ /* 0x000fe400078efcff */
[----:B------:R3:W-:Y:S05]  /*10bd0*/  STL [R1+0x4], R0 ;  /* 0x0000040001007387 */ /* 0x0007ea0000100800 */
.L_x_8035:
[----:B------:R-:W-:Y:S05]  /*10be0*/  YIELD ;  /* 0x0000000000007946 */ /* 0x000fea0003800000 */
[----:B------:R-:W-:Y:S01]  /*10bf0*/  ULDC.64 UR4, c[0x0][0xa28] ;  /* 0x00028a0000047ab9 */ /* 0x000fe20000000a00 */
[----:B------:R-:W-:Y:S01]  /*10c00*/  IMAD.MOV.U32 R37, RZ, RZ, RZ ;  /* 0x000000ffff257224 */ /* 0x000fe200078e00ff */
[----:B------:R-:W-:-:S04]  /*10c10*/  ISETP.NE.U32.AND P0, PT, RZ, UR4, PT ;  /* 0x00000004ff007c0c */ /* 0x000fc8000bf05070 */
[----:B------:R-:W-:Y:S01]  /*10c20*/  ISETP.NE.AND.EX P0, PT, RZ, UR5, PT, P0 ;  /* 0x00000005ff007c0c */ /* 0x000fe2000bf05300 */
[----:B------:R-:W-:-:S12]  /*10c30*/  ULDC.64 UR4, c[0x0][0xa18] ;  /* 0x0002860000047ab9 */ /* 0x000fd80000000a00 */
[----:B0-----:R-:W0:Y:S02]  /*10c40*/  @P0 LDC.64 R2, c[0x0][0xa28] ;  /* 0x00028a00ff020b82 */ /* 0x001e240000000a00 */
[----:B0-----:R-:W-:-:S05]  /*10c50*/  @P0 IMAD.WIDE R2, R19, 0x4, R2 ;  /* 0x0000000413020825 */ /* 0x001fca00078e0202 */
[----:B------:R0:W5:Y:S01]  /*10c60*/  @P0 LDG.E R37, desc[UR54][R2.64] ;  /* 0x0000003602250981 */ /* 0x000162000c1e1900 */
[----:B------:R-:W-:Y:S01]  /*10c70*/  ISETP.NE.U32.AND P0, PT, RZ, UR4, PT ;  /* 0x00000004ff007c0c */ /* 0x000fe2000bf05070 */
[----:B---3--:R-:W-:Y:S01]  /*10c80*/  IMAD.MOV.U32 R0, RZ, RZ, RZ ;  /* 0x000000ffff007224 */ /* 0x008fe200078e00ff */
        /* <DEDUP_REMOVED lines=10> */
[----:B--2---:R-:W2:Y:S01]  /*10d30*/  @P2 LDG.E R0, desc[UR54][R2.64] ;  /* 0x0000003602002981 */ /* 0x004ea2000c1e1900 */
[----:B-1----:R-:W-:-:S05]  /*10d40*/  @P1 IMAD.WIDE R4, R19, 0x4, R4 ;  /* 0x0000000413041825 */ /* 0x002fca00078e0204 */
[----:B------:R0:W5:Y:S01]  /*10d50*/  @P1 LDG.E R31, desc[UR54][R4.64] ;  /* 0x00000036041f1981 */ /* 0x000162000c1e1900 */
[----:B------:R-:W-:-:S03]  /*10d60*/  UISETP.NE.U32.AND UP0, UPT, UR4, URZ, UPT ;  /* 0x0000003f0400728c */ /* 0x000fc6000bf05070 */
[----:B------:R-:W-:Y:S01]  /*10d70*/  ULDC UR4, c[0x0][0x424] ;  /* 0x0001090000047ab9 */ /* 0x000fe20000000800 */
[----:B------:R-:W-:-:S03]  /*10d80*/  UISETP.NE.AND.EX UP0, UPT, UR5, URZ, UPT, UP0 ;  /* 0x0000003f0500728c */ /* 0x000fc6000bf05300 */
[----:B------:R-:W-:Y:S01]  /*10d90*/  ULDC UR5, c[0x0][0x2f0] ;  /* 0x0000bc0000057ab9 */ /* 0x000fe20000000800 */
[----:B------:R-:W-:-:S04]  /*10da0*/  USEL UR4, UR4, 0x1, UP0 ;  /* 0x0000000104047887 */ /* 0x000fc80008000000 */
[----:B------:R-:W-:Y:S01]  /*10db0*/  UIMAD UR4, UR4, UR5, URZ ;  /* 0x00000005040472a4 */ /* 0x000fe2000f8e023f */
[----:B--2---:R1:W-:Y:S05]  /*10dc0*/  STL [R1+0x8], R0 ;  /* 0x0000080001007387 */ /* 0x0043ea0000100800 */
[----:B-1----:R-:W-:Y:S01]  /*10dd0*/  IMAD.U32 R0, RZ, RZ, UR4 ;  /* 0x00000004ff007e24 */ /* 0x002fe2000f8e00ff */
[----:B0-----:R-:W-:Y:S06]  /*10de0*/  @P1 BRA `(.L_x_7965) ;  /* 0x0000000000181947 */ /* 0x001fec0003800000 */
[----:B------:R-:W-:Y:S02]  /*10df0*/  ULDC UR4, c[0x0][0x288] ;  /* 0x0000a20000047ab9 */ /* 0x000fe40000000800 */
[----:B-----5:R-:W-:Y:S01]  /*10e00*/  IMAD.U32 R31, RZ, RZ, UR4 ;  /* 0x00000004ff1f7e24 */ /* 0x020fe2000f8e00ff */
[----:B------:R-:W-:Y:S06]  /*10e10*/  @!P2 BRA `(.L_x_7965) ;  /* 0x00000000000ca947 */ /* 0x000fec0003800000 */
[----:B------:R-:W2:Y:S04]  /*10e20*/  LDG.E R4, desc[UR54][R2.64] ;  /* 0x0000003602047981 */ /* 0x000ea8000c1e1900 */
[----:B------:R-:W2:Y:S02]  /*10e30*/  LDG.E R31, desc[UR54][R2.64+0x4] ;  /* 0x00000436021f7981 */ /* 0x000ea4000c1e1900 */
[----:B--2---:R-:W-:-:S07]  /*10e40*/  IMAD.IADD R31, R31, 0x1, -R4 ;  /* 0x000000011f1f7824 */ /* 0x004fce00078e0a04 */
.L_x_7965:
[----:B------:R-:W-:Y:S02]  /*10e50*/  ULDC.64 UR4, c[0x0][0xa20] ;  /* 0x0002880000047ab9 */ /* 0x000fe40000000a00 */
[----:B------:R-:W-:-:S04]  /*10e60*/  ISETP.NE.U32.AND P0, PT, RZ, UR4, PT ;  /* 0x00000004ff007c0c */ /* 0x000fc8000bf05070 */
[----:B------:R-:W-:-:S13]  /*10e70*/  ISETP.NE.AND.EX P0, PT, RZ, UR5, PT, P0 ;  /* 0x00000005ff007c0c */ /* 0x000fda000bf05300 */
[----:B------:R-:W-:Y:S05]  /*10e80*/  @!P0 BRA `(.L_x_7966) ;  /* 0x0000000000108947 */ /* 0x000fea0003800000 */
[----:B------:R-:W0:Y:S02]  /*10e90*/  LDC.64 R2, c[0x0][0xa20] ;  /* 0x00028800ff027b82 */ /* 0x000e240000000a00 */
[----:B0-----:R-:W-:-:S05]  /*10ea0*/  IMAD.WIDE R2, R19, 0x4, R2 ;  /* 0x0000000413027825 */ /* 0x001fca00078e0202 */
[----:B------:R0:W5:Y:S01]  /*10eb0*/  LDG.E R0, desc[UR54][R2.64] ;  /* 0x0000003602007981 */ /* 0x000162000c1e1900 */
[----:B------:R-:W-:Y:S05]  /*10ec0*/  BRA `(.L_x_7967) ;  /* 0x0000000000247947 */ /* 0x000fea0003800000 */
.L_x_7966:
[----:B------:R-:W-:Y:S02]  /*10ed0*/  ULDC.64 UR4, c[0x0][0xa08] ;  /* 0x0002820000047ab9 */ /* 0x000fe40000000a00 */
[----:B------:R-:W-:-:S04]  /*10ee0*/  ISETP.NE.U32.AND P0, PT, RZ, UR4, PT ;  /* 0x00000004ff007c0c */ /* 0x000fc8000bf05070 */
[----:B------:R-:W-:-:S13]  /*10ef0*/  ISETP.NE.AND.EX P0, PT, RZ, UR5, PT, P0 ;  /* 0x00000005ff007c0c */ /* 0x000fda000bf05300 */
[----:B------:R-:W-:Y:S05]  /*10f00*/  @!P0 BRA `(.L_x_7967) ;  /* 0x0000000000148947 */ /* 0x000fea0003800000 */
[----:B------:R-:W0:Y:S02]  /*10f10*/  LDC.64 R2, c[0x0][0xa08] ;  /* 0x00028200ff027b82 */ /* 0x000e240000000a00 */
[----:B0-----:R-:W-:-:S05]  /*10f20*/  IMAD.WIDE R2, R19, 0x4, R2 ;  /* 0x0000000413027825 */ /* 0x001fca00078e0202 */
[----:B------:R-:W2:Y:S04]  /*10f30*/  LDG.E R0, desc[UR54][R2.64] ;  /* 0x0000003602007981 */ /* 0x000ea8000c1e1900 */
[----:B------:R-:W2:Y:S02]  /*10f40*/  LDG.E R5, desc[UR54][R2.64+0x4] ;  /* 0x0000043602057981 */ /* 0x000ea4000c1e1900 */
[----:B--2---:R-:W-:-:S07]  /*10f50*/  IMAD.IADD R0, R5, 0x1, -R0 ;  /* 0x0000000105007824 */ /* 0x004fce00078e0a00 */
.L_x_7967:
[----:B0-----:R-:W0:Y:S01]  /*10f60*/  LDC R2, c[0x0][0x448] ;  /* 0x00011200ff027b82 */ /* 0x001e220000000800 */
[----:B------:R-:W-:Y:S01]  /*10f70*/  IMAD.SHL.U32 R27, R17, 0x80, RZ ;  /* 0x00000080111b7824 */ /* 0x000fe200078e00ff */
[----:B------:R-:W-:Y:S01]  /*10f80*/  LOP3.LUT R26, R26, 0xffffffef, RZ, 0xc0, !PT ;  /* 0xffffffef1a1a7812 */ /* 0x000fe200078ec0ff */
[----:B-----5:R-:W-:Y:S02]  /*10f90*/  IMAD.IADD R35, R0, 0x1, -R37 ;  /* 0x0000000100237824 */ /* 0x020fe400078e0a25 */
[----:B------:R-:W-:Y:S01]  /*10fa0*/  VIADD R4, R27, 0x7f ;  /* 0x0000007f1b047836 */ /* 0x000fe20000000000 */
[----:B0-----:R-:W-:Y:S02]  /*10fb0*/  ISETP.NE.AND P2, PT, R2, 0x1, PT ;  /* 0x000000010200780c */ /* 0x001fe40003f45270 */
[----:B------:R-:W0:Y:S11]  /*10fc0*/  LDC.64 R2, c[0x0][0x9e0] ;  /* 0x00027800ff027b82 */ /* 0x000e360000000a00 */
[----:B------:R-:W1:Y:S01]  /*10fd0*/  @P2 LDC R5, c[0x0][0x44c] ;  /* 0x00011300ff052b82 */ /* 0x000e620000000800 */
[----:B------:R-:W-:-:S07]  /*10fe0*/  @P2 LOP3.LUT R26, R26, 0x10, RZ, 0xfc, !PT ;  /* 0x000000101a1a2812 */ /* 0x000fce00078efcff */
[----:B------:R-:W2:Y:S01]  /*10ff0*/  @P2 LDC R6, c[0x0][0x450] ;  /* 0x00011400ff062b82 */ /* 0x000ea20000000800 */
[----:B0-----:R-:W-:Y:S01]  /*11000*/  ISETP.GE.AND P1, PT, R3, 0x1, PT ;  /* 0x000000010300780c */ /* 0x001fe20003f26270 */
[----:B-1----:R-:W-:-:S05]  /*11010*/  @P2 IMAD.HI.U32 R5, R4, R5, RZ ;  /* 0x0000000504052227 */ /* 0x002fca00078e00ff */
[----:B--2---:R-:W-:Y:S02]  /*11020*/  @P2 SHF.R.U32.HI R4, RZ, R6, R5 ;  /* 0x00000006ff042219 */ /* 0x004fe40000011605 */
[----:B------:R-:W-:-:S05]  /*11030*/  IADD3 R5, R35, 0x1, -R31 ;  /* 0x0000000123057810 */ /* 0x000fca0007ffe81f */
[----:B------:R-:W-:-:S04]  /*11040*/  IMAD.IADD R7, R5, 0x1, R4 ;  /* 0x0000000105077824 */ /* 0x000fc800078e0204 */
[----:B------:R-:W-:Y:S01]  /*11050*/  IMAD.IADD R2, R7, 0x1, R2 ;  /* 0x0000000107027824 */ /* 0x000fe200078e0202 */
[----:B------:R-:W-:Y:S06]  /*11060*/  @!P1 BRA `(.L_x_7968) ;  /* 0x0000000000489947 */ /* 0x000fec0003800000 */
        /* <DEDUP_REMOVED lines=11> */
.L_x_7970:
[----:B------:R-:W-:-:S13]  /*11120*/  ISETP.NE.AND P0, PT, R3, 0x1, PT ;  /* 0x000000010300780c */ /* 0x000fda0003f05270 */
[----:B------:R-:W0:Y:S02]  /*11130*/  @P0 LDC.64 R4, c[0x0][0x9e8] ;  /* 0x00027a00ff040b82 */ /* 0x000e240000000a00 */
[----:B0-----:R-:W-:-:S05]  /*11140*/  @P0 IMAD.HI.U32 R4, R0, R4, RZ ;  /* 0x0000000400040227 */ /* 0x001fca00078e00ff */
[----:B------:R-:W-:-:S07]  /*11150*/  @P0 SHF.R.U32.HI R0, RZ, R5, R4 ;  /* 0x00000005ff000219 */ /* 0x000fce0000011604 */
.L_x_7971:
[----:B------:R-:W-:Y:S05]  /*11160*/  BSYNC B0 ;  /* 0x0000000000007941 */ /* 0x000fea0003800000 */
.L_x_7969:
[----:B------:R-:W-:-:S05]  /*11170*/  IMAD R5, R0, R3, R3 ;  /* 0x0000000300057224 */ /* 0x000fca00078e0203 */
[----:B------:R-:W-:-:S07]  /*11180*/  VIMNMX R2, R2, R5, PT ;  /* 0x0000000502027248 */ /* 0x000fce0003fe0100 */
.L_x_7968:
        /* <DEDUP_REMOVED lines=29> */
.L_x_7974:
[----:B------:R-:W-:-:S13]  /*11360*/  ISETP.NE.AND P0, PT, R3, 0x1, PT ;  /* 0x000000010300780c */ /* 0x000fda0003f05270 */
[----:B------:R-:W1:Y:S02]  /*11370*/  @P0 LDC.64 R4, c[0x0][0x9e8] ;  /* 0x00027a00ff040b82 */ /* 0x000e640000000a00 */
[----:B-1----:R-:W-:-:S05]  /*11380*/  @P0 IMAD.HI.U32 R4, R2, R4, RZ ;  /* 0x0000000402040227 */ /* 0x002fca00078e00ff */
[----:B------:R-:W-:-:S07]  /*11390*/  @P0 SHF.R.U32.HI R2, RZ, R5, R4 ;  /* 0x00000005ff020219 */ /* 0x000fce0000011604 */
.L_x_7975:
[----:B------:R-:W-:Y:S05]  /*113a0*/  BSYNC B0 ;  /* 0x0000000000007941 */ /* 0x000fea0003800000 */
.L_x_7973:
[----:B------:R-:W-:-:S05]  /*113b0*/  IMAD R3, R2, R3, RZ ;  /* 0x0000000302037224 */ /* 0x000fca00078e02ff */
[----:B------:R-:W-:-:S07]  /*113c0*/  VIMNMX R0, R0, R3, !PT ;  /* 0x0000000300007248 */ /* 0x000fce0007fe0100 */
.L_x_7972:
[----:B------:R-:W-:Y:S01]  /*113d0*/  SHF.R.S32.HI R3, RZ, 0x1f, R0 ;  /* 0x0000001fff037819 */ /* 0x000fe20000011400 */
[----:B------:R-:W-:Y:S03]  /*113e0*/  BSSY B7, `(.L_x_7976) ;  /* 0x000037b000077945 */ /* 0x000fe60003800000 */
[----:B------:R-:W-:-:S04]  /*113f0*/  LEA.HI R3, R3, R0, RZ, 0x7 ;  /* 0x0000000003037211 */ /* 0x000fc800078f38ff */
[----:B------:R-:W-:-:S04]  /*11400*/  SHF.R.S32.HI R3, RZ, 0x7, R3 ;  /* 0x00000007ff037819 */ /* 0x000fc80000011403 */
[----:B------:R-:W-:-:S04]  /*11410*/  VIMNMX R36, RZ, R3, !PT ;  /* 0x00000003ff247248 */ /* 0x000fc80007fe0100 */
[----:B------:R-:W-:-:S13]  /*11420*/  ISETP.GT.AND P0, PT, R23, R36, PT ;  /* 0x000000241700720c */ /* 0x000fda0003f04270 */
        /* <DEDUP_REMOVED lines=18> */
.L_x_7977:
        /* <DEDUP_REMOVED lines=20> */
.L_x_7980:
[----:B------:R-:W-:Y:S05]  /*11690*/  BSYNC B6 ;  /* 0x0000000000067941 */ /* 0x000fea0003800000 */
.L_x_7979:
        /* <DEDUP_REMOVED lines=20> */
.L_x_7983:
        /* <DEDUP_REMOVED lines=15> */
.L_x_7982:
[----:B------:R-:W-:Y:S05]  /*118d0*/  BSYNC B6 ;  /* 0x0000000000067941 */ /* 0x000fea0003800000 */
.L_x_7981:
[----:B------:R-:W-:Y:S01]  /*118e0*/  ULDC.64 UR4, c[0x0][0x9f8] ;  /* 0x00027e0000047ab9 */ /* 0x000fe20000000a00 */
[----:B------:R-:W-:Y:S01]  /*118f0*/  IMAD.MOV.U32 R33, RZ, RZ, R19 ;  /* 0x000000ffff217224 */ /* 0x000fe200078e0013 */
[----:B------:R-:W-:Y:S01]  /*11900*/  ISETP.NE.U32.AND P0, PT, RZ, UR4, PT ;  /* 0x00000004ff007c0c */ /* 0x000fe2000bf05070 */
[----:B------:R-:W1:Y:S01]  /*11910*/  S2R R20, SR_TID.X ;  /* 0x0000000000147919 */ /* 0x000e620000002100 */
[----:B------:R-:W2:Y:S01]  /*11920*/  LDC R9, c[0x0][0x430] ;  /* 0x00010c00ff097b82 */ /* 0x000ea20000000800 */
[----:B------:R-:W3:Y:S01]  /*11930*/  S2R R17, SR_TID.X ;  /* 0x0000000000117919 */ /* 0x000ee20000002100 */
[----:B------:R-:W-:Y:S01]  /*11940*/  ISETP.NE.AND.EX P0, PT, RZ, UR5, PT, P0 ;  /* 0x00000005ff007c0c */ /* 0x000fe2000bf05300 */
[----:B------:R-:W-:Y:S01]  /*11950*/  VIADD R25, R23, 0xffffffff ;  /* 0xffffffff17197836 */ /* 0x000fe20000000000 */
[----:B------:R-:W-:Y:S01]  /*11960*/  LOP3.LUT R26, R26, 0xfffffff7, RZ, 0xc0, !PT ;  /* 0xfffffff71a1a7812 */ /* 0x000fe200078ec0ff */
[----:B------:R-:W-:-:S10]  /*11970*/  ULDC UR4, c[0x0][0x2f4] ;  /* 0x0000bd0000047ab9 */ /* 0x000fd40000000800 */
[----:B------:R-:W4:Y:S02]  /*11980*/  @P0 LDC.64 R2, c[0x0][0x9f8] ;  /* 0x00027e00ff020b82 */ /* 0x000f240000000a00 */
[----:B----4-:R-:W-:-:S05]  /*11990*/  @P0 IMAD.WIDE R2, R19, 0x4, R2 ;  /* 0x0000000413020825 */ /* 0x010fca00078e0202 */
[----:B------:R4:W4:Y:S01]  /*119a0*/  @P0 LDG.E R33, desc[UR54][R2.64] ;  /* 0x0000003602210981 */ /* 0x000922000c1e1900 */
[----:B--2---:R-:W-:Y:S01]  /*119b0*/  ISETP.NE.AND P1, PT, R9, 0x1, PT ;  /* 0x000000010900780c */ /* 0x004fe20003f25270 */
[----:B-1----:R-:W-:Y:S01]  /*119c0*/  IMAD.SHL.U32 R20, R20, 0x10, RZ ;  /* 0x0000001014147824 */ /* 0x002fe200078e00ff */
[----:B---3--:R-:W-:Y:S01]  /*119d0*/  LOP3.LUT R17, R17, 0x7f, RZ, 0xc0, !PT ;  /* 0x0000007f11117812 */ /* 0x008fe200078ec0ff */
[----:B------:R-:W-:-:S03]  /*119e0*/  IMAD.SHL.U32 R8, R25, 0x80, RZ ;  /* 0x0000008019087824 */ /* 0x000fc600078e00ff */
[----:B------:R-:W-:Y:S02]  /*119f0*/  SHF.R.U32.HI R17, RZ, 0x3, R17 ;  /* 0x00000003ff117819 */ /* 0x000fe40000011611 */
[----:B------:R-:W-:-:S04]  /*11a00*/  LOP3.LUT R20, R20, 0x70, RZ, 0xc0, !PT ;  /* 0x0000007014147812 */ /* 0x000fc800078ec0ff */
[----:B------:R-:W-:Y:S01]  /*11a10*/  LOP3.LUT R0, R8, R17, R20, 0xfe, !PT ;  /* 0x0000001108007212 */ /* 0x000fe200078efe14 */
[----:B------:R-:W1:Y:S01]  /*11a20*/  @P1 LDC R7, c[0x0][0x434] ;  /* 0x00010d00ff071b82 */ /* 0x000e620000000800 */
[----:B------:R-:W-:Y:S02]  /*11a30*/  @P1 LOP3.LUT R26, R26, 0x8, RZ, 0xfc, !PT ;  /* 0x000000081a1a1812 */ /* 0x000fe400078efcff */
[C---:B------:R-:W-:Y:S01]  /*11a40*/  ISETP.GE.AND P0, PT, R0.reuse, R35, PT ;  /* 0x000000230000720c */ /* 0x040fe20003f06270 */
[----:B------:R-:W-:-:S04]  /*11a50*/  IMAD.IADD R0, R0, 0x1, R37 ;  /* 0x0000000100007824 */ /* 0x000fc800078e0225 */
[----:B------:R-:W2:Y:S01]  /*11a60*/  @P1 LDC R5, c[0x0][0x438] ;  /* 0x00010e00ff051b82 */ /* 0x000ea20000000800 */
[----:B------:R-:W-:-:S07]  /*11a70*/  IMAD.MOV.U32 R4, RZ, RZ, R0 ;  /* 0x000000ffff047224 */ /* 0x000fce00078e0000 */
[----:B----4-:R-:W3:Y:S01]  /*11a80*/  @!P0 LDC.64 R2, c[0x0][0x428] ;  /* 0x00010a00ff028b82 */ /* 0x010ee20000000a00 */
[----:B-1----:R-:W-:-:S05]  /*11a90*/  @P1 IMAD.HI.U32 R6, R0, R7, RZ ;  /* 0x0000000700061227 */ /* 0x002fca00078e00ff */
[----:B--2---:R-:W-:-:S05]  /*11aa0*/  @P1 SHF.R.U32.HI R4, RZ, R5, R6 ;  /* 0x00000005ff041219 */ /* 0x004fca0000011606 */
[----:B------:R-:W-:-:S04]  /*11ab0*/  IMAD.MOV R5, RZ, RZ, -R4 ;  /* 0x000000ffff057224 */ /* 0x000fc800078e0a04 */
[----:B------:R-:W-:Y:S01]  /*11ac0*/  IMAD R0, R9, R5, R0 ;  /* 0x0000000509007224 */ /* 0x000fe200078e0200 */
[----:B------:R-:W-:Y:S01]  /*11ad0*/  @!P0 SHF.R.S32.HI R5, RZ, 0x1f, R4 ;  /* 0x0000001fff058819 */ /* 0x000fe20000011404 */
[----:B------:R-:W-:-:S05]  /*11ae0*/  IMAD.U32 R9, RZ, RZ, UR36 ;  /* 0x00000024ff097e24 */ /* 0x000fca000f8e00ff */
[----:B------:R-:W-:Y:S02]  /*11af0*/  ISETP.NE.AND P2, PT, R9, 0x3, PT ;  /* 0x000000030900780c */ /* 0x000fe40003f45270 */
[----:B------:R-:W-:-:S11]  /*11b00*/  LOP3.LUT R26, R26, 0xfffffffb, RZ, 0xc0, !PT ;  /* 0xfffffffb1a1a7812 */ /* 0x000fd600078ec0ff */
[----:B------:R-:W-:-:S04]  /*11b10*/  @P2 LOP3.LUT R26, R26, 0x4, RZ, 0xfc, !PT ;  /* 0x000000041a1a2812 */ /* 0x000fc800078efcff */
[----:B------:R-:W-:Y:S01]  /*11b20*/  LOP3.LUT R26, R26, 0xfffffffd, RZ, 0xc0, !PT ;  /* 0xfffffffd1a1a7812 */ /* 0x000fe200078ec0ff */
[----:B------:R-:W-:Y:S01]  /*11b30*/  UMOV UR5, 0xffffffff ;  /* 0xffffffff00057882 */ /* 0x000fe20000000000 */
[----:B------:R-:W-:Y:S01]  /*11b40*/  SHF.R.S32.HI R6, RZ, 0x1f, R33 ;  /* 0x0000001fff067819 */ /* 0x000fe20000011421 */
[----:B---3--:R-:W-:-:S04]  /*11b50*/  @!P0 IMAD.WIDE.U32 R4, R33, R2, R4 ;  /* 0x0000000221048225 */ /* 0x008fc800078e0004 */
[----:B------:R1:W-:Y:S02]  /*11b60*/  STL [R1], R6 ;  /* 0x0000000601007387 */ /* 0x0003e40000100800 */
[----:B-1----:R-:W-:-:S04]  /*11b70*/  @!P0 IMAD R6, R6, R2, RZ ;  /* 0x0000000206068224 */ /* 0x002fc800078e02ff */
[----:B------:R-:W-:Y:S02]  /*11b80*/  @!P0 IMAD R7, R33, R3, R6 ;  /* 0x0000000321078224 */ /* 0x000fe400078e0206 */
[----:B------:R-:W1:Y:S02]  /*11b90*/  @!P0 LDC.64 R2, c[0x0][0x418] ;  /* 0x00010600ff028b82 */ /* 0x000e640000000a00 */
[----:B------:R-:W-:Y:S01]  /*11ba0*/  @!P0 IMAD.IADD R5, R5, 0x1, R7 ;  /* 0x0000000105058824 */ /* 0x000fe200078e0207 */
[----:B-1----:R-:W-:-:S04]  /*11bb0*/  @!P0 LEA R2, P1, R4, R2, 0x2 ;  /* 0x0000000204028211 */ /* 0x002fc800078210ff */
[----:B------:R-:W-:Y:S01]  /*11bc0*/  @!P0 LEA.HI.X R3, R4, R3, R5, 0x2, P1 ;  /* 0x0000000304038211 */ /* 0x000fe200008f1405 */
[----:B------:R-:W-:-:S06]  /*11bd0*/  IMAD.MOV.U32 R4, RZ, RZ, RZ ;  /* 0x000000ffff047224 */ /* 0x000fcc00078e00ff */
[----:B------:R1:W5:Y:S01]  /*11be0*/  @!P0 LDG.E R4, desc[UR54][R2.64] ;  /* 0x0000003602048981 */ /* 0x000362000c1e1900 */
[----:B------:R-:W-:-:S13]  /*11bf0*/  ISETP.GE.AND P0, PT, R30, UR4, PT ;  /* 0x000000041e007c0c */ /* 0x000fda000bf06270 */
[----:B------:R-:W-:Y:S02]  /*11c00*/  @P0 LOP3.LUT R26, R26, 0x2, RZ, 0xfc, !PT ;  /* 0x000000021a1a0812 */ /* 0x000fe400078efcff */
[----:B------:R-:W-:Y:S02]  /*11c10*/  ISETP.GE.AND P0, PT, R29, UR4, PT ;  /* 0x000000041d007c0c */ /* 0x000fe4000bf06270 */
[----:B------:R-:W-:-:S11]  /*11c20*/  LOP3.LUT R26, R26, 0xfffffffe, RZ, 0xc0, !PT ;  /* 0xfffffffe1a1a7812 */ /* 0x000fd600078ec0ff */
[----:B------:R-:W-:Y:S01]  /*11c30*/  @P0 LOP3.LUT R26, R26, 0x1, RZ, 0xfc, !PT ;  /* 0x000000011a1a0812 */ /* 0x000fe200078efcff */
[----:B-1----:R-:W-:Y:S06]  /*11c40*/  BRA.DIV UR5, `(.L_x_7984) ;  /* 0x0000004205987947 */ /* 0x002fec000b800000 */
.L_x_8052:
[----:B------:R-:W-:Y:S01]  /*11c50*/  SHF.R.S32.HI R32, RZ, 0x1f, R18 ;  /* 0x0000001fff207819 */ /* 0x000fe20000011412 */
[----:B------:R-:W-:Y:S06]  /*11c60*/  @!P2 BRA `(.L_x_7985) ;  /* 0x000000000004a947 */ /* 0x000fec0003800000 */
[----:B------:R-:W-:Y:S01]  /*11c70*/  BPT.TRAP 0x1 ;  /* 0x000000040000795c */ /* 0x000fe20000300000 */
.L_x_7985:
        /* <DEDUP_REMOVED lines=20> */
[----:B0-----:R-:W-:Y:S01]  /*11dc0*/  LEA.HI.X R23, R2, UR5, R7, 0x1, P0 ;  /* 0x0000000502177c11 */ /* 0x001fe200080f0c07 */
[----:B------:R-:W-:Y:S01]  /*11dd0*/  IMAD R7, R24, 0x8, R22 ;  /* 0x0000000818077824 */ /* 0x000fe200078e0216 */
[----:B------:R-:W-:-:S04]  /*11de0*/  SHF.L.U32 R2, R28, 0x1f, RZ ;  /* 0x0000001f1c027819 */ /* 0x000fc800000006ff */
[----:B------:R-:W0:Y:S02]  /*11df0*/  SYNCS.PHASECHK.TRANS64.TRYWAIT P0, [R7+URZ+0x28840], R2 ;  /* 0x02884002070075a7 */ /* 0x000e24000800017f */
[----:B0-----:R-:W-:Y:S05]  /*11e00*/  @!P0 BRA `(.L_x_7987) ;  /* 0x00000040005c8947 */ /* 0x001fea0003800000 */
.L_x_8053:
[----:B------:R-:W-:Y:S05]  /*11e10*/  BSYNC B0 ;  /* 0x0000000000007941 */ /* 0x000fea0003800000 */
.L_x_7986:
        /* <DEDUP_REMOVED lines=18> */
[----:B-1----:R-:W-:Y:S01]  /*11f40*/  LOP3.LUT R9, R9, 0x7f, RZ, 0xc0, !PT ;  /* 0x0000007f09097812 */ /* 0x002fe200078ec0ff */
        /* <DEDUP_REMOVED lines=88> */
.L_x_8071:
        /* <DEDUP_REMOVED lines=11> */
.L_x_7989:
        /* <DEDUP_REMOVED lines=11> */
.L_x_7990:
[----:B-1----:R1:W5:Y:S01]  /*12630*/  LDL.LU R2, [R1+0x8] ;  /* 0x0000080001027983 */ /* 0x0023620000300800 */
[----:B------:R1:W-:Y:S02]  /*12640*/  SYNCS.ARRIVE.TRANS64.A1T0 RZ, [R7+URZ+0x28830], RZ ;  /* 0x028830ff07ff79a7 */ /* 0x0003e4000810003f */
[----:B------:R-:W-:Y:S05]  /*12650*/  WARPSYNC.ALL ;  /* 0x0000000000007948 */ /* 0x000fea0003800000 */
[----:B------:R-:W-:Y:S01]  /*12660*/  ULDC.64 UR4, c[0x0][0x298] ;  /* 0x0000a60000047ab9 */ /* 0x000fe20000000a00 */
[----:B------:R-:W-:Y:S01]  /*12670*/  BSSY B6, `(.L_x_7991) ;  /* 0x000001c000067945 */ /* 0x000fe20003800000 */
[----:B------:R-:W-:Y:S01]  /*12680*/  BAR.SYNC.DEFER_BLOCKING 0x8, 0x180 ;  /* 0x0206000000007b1d */ /* 0x000fe20000010000 */
[----:B-----5:R-:W-:Y:S01]  /*12690*/  SHF.R.S32.HI R0, RZ, 0x1f, R2 ;  /* 0x0000001fff007819 */ /* 0x020fe20000011402 */
[----:B0-----:R-:W-:-:S04]  /*126a0*/  IMAD.WIDE.U32 R4, R2, UR4, RZ ;  /* 0x0000000402047c25 */ /* 0x001fc8000f8e00ff */
[----:B------:R-:W-:Y:S01]  /*126b0*/  IMAD R0, R0, UR4, RZ ;  /* 0x0000000400007c24 */ /* 0x000fe2000f8e02ff */
[----:B------:R0:W-:Y:S03]  /*126c0*/  STL.64 [R1+0x8], R4 ;  /* 0x0000080401007387 */ /* 0x0001e60000100a00 */
[----:B------:R-:W-:Y:S02]  /*126d0*/  IMAD R0, R2, UR5, R0 ;  /* 0x0000000502007c24 */ /* 0x000fe4000f8e0200 */
[----:B------:R-:W-:Y:S02]  /*126e0*/  VIADD R2, R22, 0x10400 ;  /* 0x0001040016027836 */ /* 0x000fe40000000000 */
[----:B------:R-:W-:-:S03]  /*126f0*/  IMAD.IADD R0, R5, 0x1, R0 ;  /* 0x0000000105007824 */ /* 0x000fc600078e0200 */
[----:B------:R-:W-:Y:S02]  /*12700*/  LOP3.LUT P0, RZ, R2, 0x3ff, RZ, 0xc0, !PT ;  /* 0x000003ff02ff7812 */ /* 0x000fe4000780c0ff */
[----:B------:R0:W-:Y:S11]  /*12710*/  STL [R1+0x14], R0 ;  /* 0x0000140001007387 */ /* 0x0001f60000100800 */
[----:B0-----:R-:W-:Y:S05]  /*12720*/  @!P0 BRA `(.L_x_7992) ;  /* 0x0000000000408947 */ /* 0x001fea0003800000 */
        /* <DEDUP_REMOVED lines=16> */
.L_x_7992:
[----:B------:R-:W-:Y:S05]  /*12830*/  BSYNC B6 ;  /* 0x0000000000067941 */ /* 0x000fea0003800000 */
.L_x_7991:
[----:B------:R-:W2:Y:S01]  /*12840*/  LDL.LU R2, [R1+0x14] ;  /* 0x0000140001027983 */ /* 0x000ea20000300800 */
[----:B------:R-:W0:Y:S01]  /*12850*/  LDC R4, c[0x0][0x448] ;  /* 0x00011200ff047b82 */ /* 0x000e220000000800 */
[----:B------:R-:W-:Y:S02]  /*12860*/  ULDC.64 UR4, c[0x0][0x2d8] ;  /* 0x0000b60000047ab9 */ /* 0x000fe40000000a00 */
[----:B------:R-:W3:Y:S01]  /*12870*/  LDL.LU.64 R20, [R1+0x8] ;  /* 0x0000080001147983 */ /* 0x000ee20000300a00 */
[----:B------:R-:W-:Y:S01]  /*12880*/  IMAD R0, R32, UR4, RZ ;  /* 0x0000000420007c24 */ /* 0x000fe2000f8e02ff */
[----:B------:R-:W-:Y:S02]  /*12890*/  LOP3.LUT P5, RZ, R26, 0x20, RZ, 0xc0, !PT ;  /* 0x000000201aff7812 */ /* 0x000fe400078ac0ff */
[----:B------:R4:W5:Y:S01]  /*128a0*/  LDL R8, [R1+0x4] ;  /* 0x0000040001087983 */ /* 0x0009620000100800 */
[----:B------:R-:W-:Y:S01]  /*128b0*/  IMAD R5, R18, UR5, R0 ;  /* 0x0000000512057c24 */ /* 0x000fe2000f8e0200 */
[----:B------:R-:W-:-:S02]  /*128c0*/  SHF.R.S32.HI R0, RZ, 0x1f, R19 ;  /* 0x0000001fff007819 */ /* 0x000fc40000011413 */
[----:B-1----:R-:W-:Y:S02]  /*128d0*/  SEL R7, R19, RZ, !P5 ;  /* 0x000000ff13077207 */ /* 0x002fe40006800000 */
[----:B------:R-:W-:Y:S02]  /*128e0*/  SEL R0, R0, RZ, !P5 ;  /* 0x000000ff00007207 */ /* 0x000fe40006800000 */
[----:B0-----:R-:W-:-:S13]  /*128f0*/  ISETP.NE.AND P6, PT, R4, 0x1, PT ;  /* 0x000000010400780c */ /* 0x001fda0003fc5270 */
[----:B------:R-:W0:Y:S01]  /*12900*/  @P6 LDC R4, c[0x0][0x44c] ;  /* 0x00011300ff046b82 */ /* 0x000e220000000800 */
[----:B--2---:R-:W-:Y:S02]  /*12910*/  IMAD.MOV.U32 R3, RZ, RZ, R2 ;  /* 0x000000ffff037224 */ /* 0x004fe400078e0002 */
[----:B---3--:R-:W-:Y:S01]  /*12920*/  IMAD.MOV.U32 R2, RZ, RZ, R20 ;  /* 0x000000ffff027224 */ /* 0x008fe200078e0014 */
[----:B------:R-:W1:Y:S03]  /*12930*/  S2R R21, SR_TID.X ;  /* 0x0000000000157919 */ /* 0x000e660000002100 */
[----:B------:R-:W-:Y:S01]  /*12940*/  IMAD.WIDE.U32 R2, R18, UR4, R2 ;  /* 0x0000000412027c25 */ /* 0x000fe2000f8e0002 */
[----:B------:R-:W2:Y:S01]  /*12950*/  S2R R20, SR_TID.X ;  /* 0x0000000000147919 */ /* 0x000ea20000002100 */
[----:B------:R-:W-:Y:S02]  /*12960*/  ULDC.64 UR4, c[0x0][0x2e0] ;  /* 0x0000b80000047ab9 */ /* 0x000fe40000000a00 */
[----:B------:R-:W-:-:S02]  /*12970*/  IMAD R0, R0, UR4, RZ ;  /* 0x0000000400007c24 */ /* 0x000fc4000f8e02ff */
[----:B------:R-:W-:Y:S02]  /*12980*/  IMAD.IADD R3, R3, 0x1, R5 ;  /* 0x0000000103037824 */ /* 0x000fe400078e0205 */
[C---:B------:R-:W-:Y:S02]  /*12990*/  IMAD R5, R7.reuse, UR5, R0 ;  /* 0x0000000507057c24 */ /* 0x040fe4000f8e0200 */
[----:B------:R-:W3:Y:S01]  /*129a0*/  @P6 LDC R0, c[0x0][0x450] ;  /* 0x00011400ff006b82 */ /* 0x000ee20000000800 */
[----:B------:R-:W-:Y:S01]  /*129b0*/  IMAD.WIDE.U32 R2, R7, UR4, R2 ;  /* 0x0000000407027c25 */ /* 0x000fe2000f8e0002 */
[----:B------:R-:W-:-:S03]  /*129c0*/  ULDC.64 UR4, c[0x0][0x2d0] ;  /* 0x0000b40000047ab9 */ /* 0x000fc60000000a00 */
[----:B------:R-:W-:Y:S02]  /*129d0*/  IMAD.IADD R3, R3, 0x1, R5 ;  /* 0x0000000103037824 */ /* 0x000fe400078e0205 */
[----:B-1----:R-:W-:Y:S01]  /*129e0*/  IMAD.SHL.U32 R21, R21, 0x10, RZ ;  /* 0x0000001015157824 */ /* 0x002fe200078e00ff */
[----:B--2---:R-:W-:-:S04]  /*129f0*/  LOP3.LUT R20, R20, 0x7f, RZ, 0xc0, !PT ;  /* 0x0000007f14147812 */ /* 0x004fc800078ec0ff */
[----:B------:R-:W-:Y:S02]  /*12a00*/  LOP3.LUT R21, R21, 0x70, RZ, 0xc0, !PT ;  /* 0x0000007015157812 */ /* 0x000fe400078ec0ff */
[----:B------:R-:W-:-:S04]  /*12a10*/  SHF.R.U32.HI R20, RZ, 0x3, R20 ;  /* 0x00000003ff147819 */ /* 0x000fc80000011614 */
[----:B------:R-:W-:-:S05]  /*12a20*/  LOP3.LUT R20, R20, R21, RZ, 0xfc, !PT ;  /* 0x0000001514147212 */ /* 0x000fca00078efcff */
[----:B------:R-:W-:-:S04]  /*12a30*/  IMAD.IADD R6, R20, 0x1, R27 ;  /* 0x0000000114067824 */ /* 0x000fc800078e021b */
[----:B0-----:R-:W-:-:S04]  /*12a40*/  @P6 IMAD.HI.U32 R5, R6, R4, RZ ;  /* 0x0000000406056227 */ /* 0x001fc800078e00ff */
[----:B------:R-:W-:Y:S01]  /*12a50*/  IMAD.MOV.U32 R4, RZ, RZ, R6 ;  /* 0x000000ffff047224 */ /* 0x000fe200078e0006 */
[----:B---3--:R-:W-:Y:S02]  /*12a60*/  @P6 SHF.R.U32.HI R4, RZ, R0, R5 ;  /* 0x00000000ff046219 */ /* 0x008fe40000011605 */
[----:B------:R-:W0:Y:S03]  /*12a70*/  LDC R5, c[0x0][0x448] ;  /* 0x00011200ff057b82 */ /* 0x000e260000000800 */
[----:B------:R-:W-:Y:S01]  /*12a80*/  IMAD.MOV R0, RZ, RZ, -R4 ;  /* 0x000000ffff007224 */ /* 0x000fe200078e0a04 */
[----:B------:R-:W1:Y:S01]  /*12a90*/  S2R R20, SR_TID.X ;  /* 0x0000000000147919 */ /* 0x000e620000002100 */
[----:B------:R-:W-:-:S04]  /*12aa0*/  IMAD.WIDE.U32 R2, R4, UR4, R2 ;  /* 0x0000000404027c25 */ /* 0x000fc8000f8e0002 */
[----:B0-----:R-:W-:Y:S01]  /*12ab0*/  IMAD R0, R5, R0, R6 ;  /* 0x0000000005007224 */ /* 0x001fe200078e0206 */
        /* <DEDUP_REMOVED lines=14> */
[----:B------:R-:W-:Y:S02]  /*12ba0*/  LEA.HI.X R4, R2, UR5, R3, 0x1, P0 ;  /* 0x0000000502047c11 */ /* 0x000fe400080f0c03 */
[----:B------:R-:W-:Y:S01]  /*12bb0*/  ISETP.GE.AND P0, PT, R30, UR4, PT ;  /* 0x000000041e007c0c */ /* 0x000fe2000bf06270 */
[----:B------:R-:W-:Y:S01]  /*12bc0*/  UMOV UR4, 0xffffffff ;  /* 0xffffffff00047882 */ /* 0x000fe20000000000 */
[----:B-1----:R-:W-:-:S04]  /*12bd0*/  LOP3.LUT R20, R20, 0x7f, RZ, 0xc0, !PT ;  /* 0x0000007f14147812 */ /* 0x002fc800078ec0ff */
[----:B------:R-:W-:Y:S01]  /*12be0*/  SHF.R.U32.HI R9, RZ, 0x3, R20 ;  /* 0x00000003ff097819 */ /* 0x000fe20000011614 */
[----:B----4-:R-:W-:Y:S06]  /*12bf0*/  BRA.DIV UR4, `(.L_x_7993) ;  /* 0x0000003e04c07947 */ /* 0x010fec000b800000 */
[----:B------:R-:W0:Y:S01]  /*12c00*/  SHFL.IDX PT, R14, R0, RZ, 0x181f ;  /* 0x00181fff000e7589 */ /* 0x000e2200000e0000 */
[----:B------:R-:W-:Y:S02]  /*12c10*/  IMAD R31, R31, R5, RZ ;  /* 0x000000051f1f7224 */ /* 0x000fe400078e02ff */
        /* <DEDUP_REMOVED lines=8> */
[----:B-----5:R-:W-:Y:S04]  /*12ca0*/  @!P2 LDGSTS.E.BYPASS.LTC128B.128 [R8+0x10400], desc[UR54][R2.64], !P0 ;  /* 0x104000000208afae */ /* 0x020fe8000c101d76 */
        /* <DEDUP_REMOVED lines=61> */
.L_x_8088:
        /* <DEDUP_REMOVED lines=11> */
.L_x_7995:
[----:B------:R-:W-:Y:S05]  /*13130*/  BSYNC B0 ;  /* 0x0000000000007941 */ /* 0x000fea0003800000 */
.L_x_7994:
[----:B------:R-:W-:Y:S01]  /*13140*/  NOP ;  /* 0x0000000000007918 */ /* 0x000fe20000000000 */
[----:B------:R-:W-:-:S13]  /*13150*/  PLOP3.LUT P0, PT, PT, PT, PT, 0x80, 0x0 ;  /* 0x000000000000781c */ /* 0x000fda0003f0f070 */
.L_x_7996:
        /* <DEDUP_REMOVED lines=14> */
[----:B0-----:R-:W3:Y:S01]  /*13240*/  LDL.LU R2, [R1+0x10] ;  /* 0x0000100001027983 */ /* 0x001ee20000300800 */
[----:B------:R0:W-:Y:S01]  /*13250*/  SYNCS.ARRIVE.TRANS64.A1T0 RZ, [R22+URZ+0x28800], RZ ;  /* 0x028800ff16ff79a7 */ /* 0x0001e2000810003f */
[----:B------:R-:W-:Y:S01]  /*13260*/  BSSY B0, `(.L_x_7997) ;  /* 0x0000005000007945 */ /* 0x000fe20003800000 */
[----:B------:R-:W1:Y:S01]  /*13270*/  SYNCS.PHASECHK.TRANS64.TRYWAIT P1, [R22+URZ+0x28820], R3 ;  /* 0x02882003160075a7 */ /* 0x000e62000802017f */
[----:B---3--:R-:W-:-:S05]  /*13280*/  VIADD R6, R2, 0xfffffffe ;  /* 0xfffffffe02067836 */ /* 0x008fca0000000000 */
[----:B------:R-:W-:Y:S01]  /*13290*/  ISETP.GE.AND P0, PT, R6, R36, PT ;  /* 0x000000240600720c */ /* 0x000fe20003f06270 */
[----:B01----:R-:W-:-:S12]  /*132a0*/  @!P1 BRA `(.L_x_7998) ;  /* 0x0000004000949947 */ /* 0x003fd80003800000 */
.L_x_8089:
[----:B------:R-:W-:Y:S05]  /*132b0*/  BSYNC B0 ;  /* 0x0000000000007941 */ /* 0x000fea0003800000 */
.L_x_7997:
[----:B------:R-:W-:Y:S04]  /*132c0*/  BSSY B0, `(.L_x_7999) ;  /* 0x000010d000007945 */ /* 0x000fe80003800000 */
[----:B------:R-:W-:Y:S05]  /*132d0*/  @!P0 BRA `(.L_x_8000) ;  /* 0x00000010002c8947 */ /* 0x000fea0003800000 */
[----:B------:R-:W-:Y:S01]  /*132e0*/  ULDC UR4, c[0x0][0x2f4] ;  /* 0x0000bd0000047ab9 */ /* 0x000fe20000000800 */
[----:B------:R-:W-:Y:S01]  /*132f0*/  IMAD.MOV.U32 R20, RZ, RZ, R28 ;  /* 0x000000ffff147224 */ /* 0x000fe200078e001c */
[----:B------:R-:W-:Y:S01]  /*13300*/  ISETP.GE.AND P2, PT, R30, UR4, PT ;  /* 0x000000041e007c0c */ /* 0x000fe2000bf46270 */
[----:B------:R-:W-:Y:S01]  /*13310*/  IMAD.MOV.U32 R10, RZ, RZ, R24 ;  /* 0x000000ffff0a7224 */ /* 0x000fe200078e0018 */
[----:B------:R-:W-:Y:S01]  /*13320*/  ISETP.GE.AND P1, PT, R29, UR4, PT ;  /* 0x000000041d007c0c */ /* 0x000fe2000bf26270 */
[----:B------:R-:W-:-:S12]  /*13330*/  IMAD.MOV.U32 R31, RZ, RZ, R25 ;  /* 0x000000ffff1f7224 */ /* 0x000fd800078e0019 */
.L_x_8013:
[----:B------:R-:W3:Y:S01]  /*13340*/  LDL R4, [R1] ;  /* 0x0000000001047983 */ /* 0x000ee20000100800 */
[----:B0-----:R-:W0:Y:S01]  /*13350*/  LDC R3, c[0x0][0x430] ;  /* 0x00010c00ff037b82 */ /* 0x001e220000000800 */
[----:B------:R-:W1:Y:S01]  /*13360*/  S2R R2, SR_TID.X ;  /* 0x0000000000027919 */ /* 0x000e620000002100 */
[----:B0-----:R-:W-:Y:S02]  /*13370*/  ISETP.NE.AND P0, PT, R3, 0x1, PT ;  /* 0x000000010300780c */ /* 0x001fe40003f05270 */
[C---:B-1----:R-:W-:Y:S01]  /*13380*/  LOP3.LUT R0, R2.reuse, 0x7f, RZ, 0xc0, !PT ;  /* 0x0000007f02007812 */ /* 0x042fe200078ec0ff */
[----:B------:R-:W-:-:S10]  /*13390*/  IMAD.SHL.U32 R5, R2, 0x10, RZ ;  /* 0x0000001002057824 */ /* 0x000fd400078e00ff */
[----:B------:R-:W0:Y:S08]  /*133a0*/  @P0 LDC R3, c[0x0][0x438] ;  /* 0x00010e00ff030b82 */ /* 0x000e300000000800 */
[----:B------:R-:W1:Y:S01]  /*133b0*/  @P0 LDC R2, c[0x0][0x434] ;  /* 0x00010d00ff020b82 */ /* 0x000e620000000800 */
[----:B------:R-:W-:Y:S02]  /*133c0*/  SHF.R.U32.HI R0, RZ, 0x3, R0 ;  /* 0x00000003ff007819 */ /* 0x000fe40000011600 */
[----:B------:R-:W-:-:S03]  /*133d0*/  LOP3.LUT R5, R5, 0x70, RZ, 0xc0, !PT ;  /* 0x0000007005057812 */ /* 0x000fc600078ec0ff */
[----:B------:R-:W-:-:S05]  /*133e0*/  IMAD R0, R6, 0x80, R0 ;  /* 0x0000008006007824 */ /* 0x000fca00078e0200 */
[----:B------:R-:W-:Y:S01]  /*133f0*/  IADD3 R7, R5, R0, R37 ;  /* 0x0000000005077210 */ /* 0x000fe20007ffe025 */
[----:B------:R-:W-:Y:S05]  /*13400*/  YIELD ;  /* 0x0000000000007946 */ /* 0x000fea0003800000 */
[----:B------:R-:W-:Y:S01]  /*13410*/  IMAD.MOV.U32 R8, RZ, RZ, R7 ;  /* 0x000000ffff087224 */ /* 0x000fe200078e0007 */
[----:B------:R-:W-:Y:S01]  /*13420*/  ULDC.64 UR4, c[0x0][0x428] ;  /* 0x00010a0000047ab9 */ /* 0x000fe20000000a00 */
[----:B-1----:R-:W-:-:S05]  /*13430*/  @P0 IMAD.HI.U32 R0, R7, R2, RZ ;  /* 0x0000000207000227 */ /* 0x002fca00078e00ff */
[----:B0-----:R-:W-:-:S04]  /*13440*/  @P0 SHF.R.U32.HI R8, RZ, R3, R0 ;  /* 0x00000003ff080219 */ /* 0x001fc80000011600 */
[--C-:B------:R-:W-:Y:S01]  /*13450*/  SHF.R.S32.HI R3, RZ, 0x1f, R8.reuse ;  /* 0x0000001fff037819 */ /* 0x100fe20000011408 */
[----:B------:R-:W-:-:S04]  /*13460*/  IMAD.MOV.U32 R2, RZ, RZ, R8 ;  /* 0x000000ffff027224 */ /* 0x000fc800078e0008 */
[----:B------:R-:W-:-:S04]  /*13470*/  IMAD.WIDE.U32 R2, R33, UR4, R2 ;  /* 0x0000000421027c25 */ /* 0x000fc8000f8e0002 */
[----:B---3--:R-:W-:-:S04]  /*13480*/  IMAD R0, R4, UR4, RZ ;  /* 0x0000000404007c24 */ /* 0x008fc8000f8e02ff */
[----:B------:R-:W-:Y:S01]  /*13490*/  IMAD R5, R33, UR5, R0 ;  /* 0x0000000521057c24 */ /* 0x000fe2000f8e0200 */
[----:B------:R-:W-:Y:S02]  /*134a0*/  ULDC.64 UR4, c[0x0][0x418] ;  /* 0x0001060000047ab9 */ /* 0x000fe40000000a00 */
[----:B------:R-:W-:Y:S01]  /*134b0*/  LEA R4, P0, R2, UR4, 0x2 ;  /* 0x0000000402047c11 */ /* 0x000fe2000f8010ff */
[----:B------:R-:W-:Y:S01]  /*134c0*/  IMAD.IADD R3, R5, 0x1, R3 ;  /* 0x0000000105037824 */ /* 0x000fe200078e0203 */
[----:B------:R-:W-:-:S04]  /*134d0*/  ULDC UR4, c[0x0][0x430] ;  /* 0x00010c0000047ab9 */ /* 0x000fc80000000800 */
[----:B------:R-:W-:-:S05]  /*134e0*/  LEA.HI.X R5, R2, UR5, R3, 0x2, P0 ;  /* 0x0000000502057c11 */ /* 0x000fca00080f1403 */
[----:B------:R0:W3:Y:S01]  /*134f0*/  LDG.E R0, desc[UR54][R4.64] ;  /* 0x0000003604007981 */ /* 0x0000e2000c1e1900 */
[----:B------:R-:W-:Y:S02]  /*13500*/  IMAD.U32 R9, RZ, RZ, UR36 ;  /* 0x00000024ff097e24 */ /* 0x000fe4000f8e00ff */
[----:B------:R-:W-:-:S03]  /*13510*/  VIADD R24, R10, 0x1 ;  /* 0x000000010a187836 */ /* 0x000fc60000000000 */
[----:B------:R-:W-:Y:S01]  /*13520*/  ISETP.NE.AND P3, PT, R9, 0x3, PT ;  /* 0x000000030900780c */ /* 0x000fe20003f65270 */
[----:B------:R-:W-:Y:S01]  /*13530*/  IMAD.MOV R2, RZ, RZ, -R8 ;  /* 0x000000ffff027224 */ /* 0x000fe200078e0a08 */
[----:B------:R-:W-:-:S03]  /*13540*/  ISETP.NE.AND P0, PT, R24, 0x2, PT ;  /* 0x000000021800780c */ /* 0x000fc60003f05270 */
[----:B0-----:R-:W-:Y:S01]  /*13550*/  IMAD R4, R2, UR4, R7 ;  /* 0x0000000402047c24 */ /* 0x001fe2000f8e0207 */
[----:B------:R-:W-:Y:S01]  /*13560*/  SEL R28, RZ, 0x1, P0 ;  /* 0x00000001ff1c7807 */ /* 0x000fe20000000000 */
[----:B------:R-:W-:Y:S01]  /*13570*/  IMAD.MOV.U32 R25, RZ, RZ, R6 ;  /* 0x000000ffff197224 */ /* 0x000fe200078e0006 */
[----:B------:R-:W-:Y:S02]  /*13580*/  SEL R24, R24, RZ, P0 ;  /* 0x000000ff18187207 */ /* 0x000fe40000000000 */
[----:B------:R-:W-:Y:S02]  /*13590*/  LOP3.LUT R28, R20, R28, RZ, 0x3c, !PT ;  /* 0x0000001c141c7212 */ /* 0x000fe400078e3cff */
[----:B---3--:R-:W-:Y:S01]  /*135a0*/  SHF.R.S32.HI R27, RZ, 0x1f, R0 ;  /* 0x0000001fff1b7819 */ /* 0x008fe20000011400 */
[----:B------:R-:W-:Y:S06]  /*135b0*/  @!P3 BRA `(.L_x_8001) ;  /* 0x000000000004b947 */ /* 0x000fec0003800000 */
[----:B------:R-:W-:Y:S01]  /*135c0*/  BPT.TRAP 0x1 ;  /* 0x000000040000795c */ /* 0x000fe20000300000 */
.L_x_8001:
[----:B------:R-:W-:Y:S01]  /*135d0*/  IMAD R6, R24, 0x8, R22 ;  /* 0x0000000818067824 */ /* 0x000fe200078e0216 */
[----:B------:R-:W-:Y:S01]  /*135e0*/  SHF.L.U32 R3, R28, 0x1f, RZ ;  /* 0x0000001f1c037819 */ /* 0x000fe200000006ff */
[----:B------:R-:W-:Y:S03]  /*135f0*/  BSSY B1, `(.L_x_8002) ;  /* 0x0000003000017945 */ /* 0x000fe60003800000 */
[----:B------:R-:W0:Y:S02]  /*13600*/  SYNCS.PHASECHK.TRANS64.TRYWAIT P0, [R6+URZ+0x28840], R3 ;  /* 0x02884003060075a7 */ /* 0x000e24000800017f */
[----:B0-----:R-:W-:Y:S05]  /*13610*/  @!P0 BRA `(.L_x_8003) ;  /* 0x0000003c00cc8947 */ /* 0x001fea0003800000 */
.L_x_8090:
[----:B------:R-:W-:Y:S05]  /*13620*/  BSYNC B1 ;  /* 0x0000000000017941 */ /* 0x000fea0003800000 */
.L_x_8002:
[----:B------:R-:W-:Y:S01]  /*13630*/  SHF.R.S32.HI R21, RZ, 0x1f, R4 ;  /* 0x0000001fff157819 */ /* 0x000fe20000011404 */
[----:B------:R-:W-:Y:S01]  /*13640*/  ULDC.64 UR4, c[0x0][0x300] ;  /* 0x0000c00000047ab9 */ /* 0x000fe20000000a00 */
[----:B------:R-:W-:Y:S01]  /*13650*/  LOP3.LUT P4, RZ, R26, 0x2, RZ, 0xc0, !PT ;  /* 0x000000021aff7812 */ /* 0x000fe2000788c0ff */
        /* <DEDUP_REMOVED lines=68> */
.L_x_8108:
        /* <DEDUP_REMOVED lines=9> */
.L_x_8005:
        /* <DEDUP_REMOVED lines=11> */
.L_x_8006:
[----:B------:R1:W-:Y:S01]  /*13be0*/  SYNCS.ARRIVE.TRANS64.A1T0 RZ, [R6+URZ+0x28830], RZ ;  /* 0x028830ff06ff79a7 */ /* 0x0003e2000810003f */
[----:B------:R-:W-:Y:S05]  /*13bf0*/  @!P4 BRA `(.L_x_8007) ;  /* 0x000000000004c947 */ /* 0x000fea0003800000 */
[----:B------:R-:W-:Y:S01]  /*13c00*/  BPT.TRAP 0x1 ;  /* 0x000000040000795c */ /* 0x000fe20000300000 */
.L_x_8007:
[----:B------:R-:W-:Y:S01]  /*13c10*/  SHF.L.U32 R2, R20, 0x1f, RZ ;  /* 0x0000001f14027819 */ /* 0x000fe200000006ff */
[----:B-1----:R-:W-:Y:S01]  /*13c20*/  IMAD R6, R10, 0x8, R22 ;  /* 0x000000080a067824 */ /* 0x002fe200078e0216 */
[----:B------:R-:W-:Y:S03]  /*13c30*/  BSSY B1, `(.L_x_8008) ;  /* 0x0000003000017945 */ /* 0x000fe60003800000 */
[----:B------:R-:W1:Y:S02]  /*13c40*/  SYNCS.PHASECHK.TRANS64.TRYWAIT P0, [R6+URZ+0x28860], R2 ;  /* 0x02886002060075a7 */ /* 0x000e64000800017f */
[----:B-1----:R-:W-:Y:S05]  /*13c50*/  @!P0 BRA `(.L_x_8009) ;  /* 0x00000040009c8947 */ /* 0x002fea0003800000 */
.L_x_8109:
[----:B------:R-:W-:Y:S05]  /*13c60*/  BSYNC B1 ;  /* 0x0000000000017941 */ /* 0x000fea0003800000 */
.L_x_8008:
[----:B------:R-:W3:Y:S01]  /*13c70*/  S2R R3, SR_TID.X ;  /* 0x0000000000037919 */ /* 0x000ee20000002100 */
[----:B------:R-:W-:Y:S01]  /*13c80*/  UMOV UR4, 0xffffffff ;  /* 0xffffffff00047882 */ /* 0x000fe20000000000 */
[----:B------:R-:W-:Y:S02]  /*13c90*/  IMAD R8, R31, -0x80, R35 ;  /* 0xffffff801f087824 */ /* 0x000fe400078e0223 */
[----:B0-----:R-:W-:Y:S01]  /*13ca0*/  IMAD R7, R10, 0x4000, R34 ;  /* 0x000040000a077824 */ /* 0x001fe200078e0222 */
[----:B---3--:R-:W-:-:S04]  /*13cb0*/  LOP3.LUT R3, R3, 0x7f, RZ, 0xc0, !PT ;  /* 0x0000007f03037812 */ /* 0x008fc800078ec0ff */
[----:B------:R-:W-:-:S05]  /*13cc0*/  SHF.R.U32.HI R3, RZ, 0x3, R3 ;  /* 0x00000003ff037819 */ /* 0x000fca0000011603 */
[----:B------:R-:W-:Y:S01]  /*13cd0*/  IMAD.IADD R8, R8, 0x1, -R3 ;  /* 0x0000000108087824 */ /* 0x000fe200078e0a03 */
[----:B------:R-:W-:Y:S06]  /*13ce0*/  BRA.DIV UR4, `(.L_x_8010) ;  /* 0x00000042048c7947 */ /* 0x000fec000b800000 */
[----:B-1----:R-:W0:Y:S01]  /*13cf0*/  SHFL.IDX PT, R2, R17, RZ, 0x181f ;  /* 0x00181fff11027589 */ /* 0x002e2200000e0000 */
[----:B------:R-:W-:-:S03]  /*13d00*/  IMAD R7, R7, 0x2, R22 ;  /* 0x0000000207077824 */ /* 0x000fc600078e0216 */
[----:B------:R-:W1:Y:S04]  /*13d10*/  SHFL.IDX PT, R3, R23, RZ, 0x181f ;  /* 0x00181fff17037589 */ /* 0x000e6800000e0000 */
[----:B--2---:R-:W-:Y:S01]  /*13d20*/  SHFL.IDX PT, R14, R17, 0x7, 0x181f ;  /* 0x00f81f00110e7f89 */ /* 0x004fe200000e0000 */
        /* <DEDUP_REMOVED lines=54> */
[----:B--2---:R0:W-:Y:S02]  /*14090*/  LDGSTS.E.BYPASS.LTC128B.128 [R7+0x7400], desc[UR54][R2.64+0x80], !P0 ;  /* 0x0740008002077fae */ /* 0x0041e4000c101d76 */
.L_x_8127:
        /* <DEDUP_REMOVED lines=29> */
.L_x_8011:
        /* <DEDUP_REMOVED lines=11> */
.L_x_8012:
[C---:B------:R-:W-:Y:S01]  /*14320*/  ISETP.GT.AND P0, PT, R25.reuse, R36, PT ;  /* 0x000000241900720c */ /* 0x040fe20003f04270 */
[----:B------:R0:W-:Y:S01]  /*14330*/  SYNCS.ARRIVE.TRANS64.A1T0 RZ, [R6+URZ+0x28850], RZ ;  /* 0x028850ff06ff79a7 */ /* 0x0001e2000810003f */
[----:B------:R-:W-:Y:S02]  /*14340*/  IMAD.MOV.U32 R20, RZ, RZ, R28 ;  /* 0x000000ffff147224 */ /* 0x000fe400078e001c */
[----:B------:R-:W-:Y:S02]  /*14350*/  IMAD.MOV.U32 R10, RZ, RZ, R24 ;  /* 0x000000ffff0a7224 */ /* 0x000fe400078e0018 */
[----:B------:R-:W-:Y:S02]  /*14360*/  IMAD.MOV.U32 R31, RZ, RZ, R25 ;  /* 0x000000ffff1f7224 */ /* 0x000fe400078e0019 */
[----:B0-----:R-:W-:-:S05]  /*14370*/  VIADD R6, R25, 0xffffffff ;  /* 0xffffffff19067836 */ /* 0x001fca0000000000 */
[----:B------:R-:W-:Y:S05]  /*14380*/  @P0 BRA `(.L_x_8013) ;  /* 0xffffffec00ec0947 */ /* 0x000fea000383ffff */
.L_x_8000:
[----:B------:R-:W-:Y:S05]  /*14390*/  BSYNC B0 ;  /* 0x0000000000007941 */ /* 0x000fea0003800000 */
.L_x_7999:
        /* <DEDUP_REMOVED lines=17> */
.L_x_8015:
[----:B------:R-:W-:Y:S05]  /*144b0*/  BSYNC B0 ;  /* 0x0000000000007941 */ /* 0x000fea0003800000 */
.L_x_8014:
[----:B------:R-:W-:-:S05]  /*144c0*/  IMAD.U32 R0, RZ, RZ, UR36 ;  /* 0x00000024ff007e24 */ /* 0x000fca000f8e00ff */
[----:B------:R-:W-:-:S13]  /*144d0*/  ISETP.NE.AND P0, PT, R0, 0x3, PT ;  /* 0x000000030000780c */ /* 0x000fda0003f05270 */
[----:B------:R-:W-:Y:S05]  /*144e0*/  @!P0 BRA `(.L_x_8016) ;  /* 0x0000000000048947 */ /* 0x000fea0003800000 */
[----:B------:R-:W-:Y:S01]  /*144f0*/  BPT.TRAP 0x1 ;  /* 0x000000040000795c */ /* 0x000fe20000300000 */
.L_x_8016:
[----:B------:R-:W-:Y:S01]  /*14500*/  IMAD R0, R24, 0x8, R22 ;  /* 0x0000000818007824 */ /* 0x000fe200078e0216 */
[----:B0-----:R-:W-:Y:S01]  /*14510*/  SHF.L.U32 R3, R28, 0x1f, RZ ;  /* 0x0000001f1c037819 */ /* 0x001fe200000006ff */
[----:B------:R-:W-:Y:S01]  /*14520*/  BSSY B0, `(.L_x_8017) ;  /* 0x0000004000007945 */ /* 0x000fe20003800000 */
[----:B------:R-:W-:Y:S02]  /*14530*/  IMAD R6, R25, -0x80, R35 ;  /* 0xffffff8019067824 */ /* 0x000fe400078e0223 */
[----:B------:R-:W0:Y:S02]  /*14540*/  SYNCS.PHASECHK.TRANS64.TRYWAIT P0, [R0+URZ+0x28860], R3 ;  /* 0x02886003000075a7 */ /* 0x000e24000800017f */
[----:B0-----:R-:W-:Y:S05]  /*14550*/  @!P0 BRA `(.L_x_8018) ;  /* 0x0000004000f88947 */ /* 0x001fea0003800000 */
.L_x_8128:
[----:B------:R-:W-:Y:S05]  /*14560*/  BSYNC B0 ;  /* 0x0000000000007941 */ /* 0x000fea0003800000 */
.L_x_8017:
        /* <DEDUP_REMOVED lines=70> */
.L_x_8146:
        /* <DEDUP_REMOVED lines=11> */
.L_x_8020:
        /* <DEDUP_REMOVED lines=11> */
.L_x_8021:
[----:B------:R0:W-:Y:S01]  /*14b30*/  SYNCS.ARRIVE.TRANS64.A1T0 RZ, [R0+URZ+0x28850], RZ ;  /* 0x028850ff00ff79a7 */ /* 0x0001e2000810003f */
[----:B------:R-:W-:-:S05]  /*14b40*/  VIADD R24, R24, 0x1 ;  /* 0x0000000118187836 */ /* 0x000fca0000000000 */
[----:B------:R-:W-:-:S04]  /*14b50*/  ISETP.NE.AND P0, PT, R24, 0x2, PT ;  /* 0x000000021800780c */ /* 0x000fc80003f05270 */
[----:B------:R-:W-:Y:S02]  /*14b60*/  SEL R3, RZ, 0x1, P0 ;  /* 0x00000001ff037807 */ /* 0x000fe40000000000 */
[----:B------:R-:W-:Y:S02]  /*14b70*/  SEL R24, R24, RZ, P0 ;  /* 0x000000ff18187207 */ /* 0x000fe40000000000 */
[----:B0-----:R-:W-:-:S07]  /*14b80*/  LOP3.LUT R28, R28, R3, RZ, 0x3c, !PT ;  /* 0x000000031c1c7212 */ /* 0x001fce00078e3cff */
.L_x_7978:
[----:B------:R-:W-:Y:S05]  /*14b90*/  BSYNC B7 ;  /* 0x0000000000077941 */ /* 0x000fea0003800000 */
.L_x_7976:
        /* <DEDUP_REMOVED lines=8> */
[----:B------:R3:W4:Y:S01]  /*14c20*/  LDS.128 R16, [R22+0x288d0] ;  /* 0x0288d00016107984 */ /* 0x0007220000000c00 */
[----:B------:R-:W-:Y:S06]  /*14c30*/  BAR.ARV 0x4, 0x180 ;  /* 0x0106000000007b1d */ /* 0x000fec0000002000 */
[----:B------:R-:W-:Y:S05]  /*14c40*/  BRA `(.L_x_8023) ;  /* 0x0000000800cc7947 */ /* 0x000fea0003800000 */
.L_x_8022:
        /* <DEDUP_REMOVED lines=36> */
.L_x_8156:
[----:B------:R-:W-:Y:S02]  /*14e90*/  ULDC UR4, c[0x0][0xc38] ;  /* 0x00030e0000047ab9 */ /* 0x000fe40000000800 */
[----:B------:R-:W-:-:S04]  /*14ea0*/  IMAD.U32 R7, RZ, RZ, UR4 ;  /* 0x00000004ff077e24 */ /* 0x000fc8000f8e00ff */
[----:B--2---:R-:W-:-:S04]  /*14eb0*/  IMAD R3, R14, R7, RZ ;  /* 0x000000070e037224 */ /* 0x004fc800078e02ff */
[----:B------:R-:W-:-:S05]  /*14ec0*/  IMAD.IADD R8, R0, 0x1, R3 ;  /* 0x0000000100087824 */ /* 0x000fca00078e0203 */
[----:B------:R-:W-:-:S13]  /*14ed0*/  ISETP.GT.AND P6, PT, R8, R5, PT ;  /* 0x000000050800720c */ /* 0x000fda0003fc4270 */
[----:B------:R-:W-:Y:S05]  /*14ee0*/  @P6 BRA `(.L_x_8025) ;  /* 0x00000000009c6947 */ /* 0x000fea0003800000 */
.L_x_8030:
        /* <DEDUP_REMOVED lines=14> */
.L_x_8028:
[----:B------:R-:W-:Y:S05]  /*14fd0*/  BSYNC B0 ;  /* 0x0000000000007941 */ /* 0x000fea0003800000 */
.L_x_8027:
[----:B------:R-:W-:-:S03]  /*14fe0*/  UMOV UR4, 0xffffffff ;  /* 0xffffffff00047882 */ /* 0x000fc60000000000 */
[----:B------:R-:W-:Y:S05]  /*14ff0*/  BRA.DIV UR4, `(.L_x_8029) ;  /* 0x0000004a04047947 */ /* 0x000fea000b800000 */
[----:B-----5:R-:W3:Y:S02]  /*15000*/  SHFL.UP PT, R14, R4, 0x1, RZ ;  /* 0x04200000040e7989 */ /* 0x020ee400000e00ff */
[----:B---3--:R-:W-:-:S05]  /*15010*/  SEL R13, R14, RZ, P1 ;  /* 0x000000ff0e0d7207 */ /* 0x008fca0000800000 */
[----:B------:R-:W-:-:S05]  /*15020*/  IMAD.IADD R13, R4, 0x1, R13 ;  /* 0x00000001040d7824 */ /* 0x000fca00078e020d */
        /* <DEDUP_REMOVED lines=13> */
.L_x_8164:
[----:B------:R-:W-:Y:S02]  /*15100*/  ULDC UR4, c[0x0][0xc38] ;  /* 0x00030e0000047ab9 */ /* 0x000fe40000000800 */
[----:B------:R-:W-:-:S04]  /*15110*/  IMAD.U32 R7, RZ, RZ, UR4 ;  /* 0x00000004ff077e24 */ /* 0x000fc8000f8e00ff */
[----:B--2---:R-:W-:-:S04]  /*15120*/  IMAD R3, R14, R7, RZ ;  /* 0x000000070e037224 */ /* 0x004fc800078e02ff */
[----:B------:R-:W-:-:S05]  /*15130*/  IMAD.IADD R8, R3, 0x1, R8 ;  /* 0x0000000103087824 */ /* 0x000fca00078e0208 */
[----:B------:R-:W-:-:S13]  /*15140*/  ISETP.GT.AND P6, PT, R8, R5, PT ;  /* 0x000000050800720c */ /* 0x000fda0003fc4270 */
[----:B------:R-:W-:Y:S05]  /*15150*/  @!P6 BRA `(.L_x_8030) ;  /* 0xfffffffc0064e947 */ /* 0x000fea000383ffff */
.L_x_8025:
        /* <DEDUP_REMOVED lines=8> */
.L_x_8168:
[----:B------:R-:W-:Y:S01]  /*151e0*/  ISETP.NE.AND P0, PT, R0, RZ, PT ;  /* 0x000000ff0000720c */ /* 0x000fe20003f05270 */
[----:B------:R-:W-:-:S12]  /*151f0*/  IMAD.MOV.U32 R14, RZ, RZ, RZ ;  /* 0x000000ffff0e7224 */ /* 0x000fd800078e00ff */
[----:B------:R-:W-:Y:S05]  /*15200*/  @!P0 BRA `(.L_x_8032) ;  /* 0x0000000000108947 */ /* 0x000fea0003800000 */
[----:B------:R-:W-:Y:S01]  /*15210*/  UMOV UR4, 0xffffffff ;  /* 0xffffffff00047882 */ /* 0x000fe20000000000 */
[----:B------:R-:W-:Y:S02]  /*15220*/  VIADD R12, R8, 0xffffffff ;  /* 0xffffffff080c7836 */ /* 0x000fe40000000000 */
[----:B------:R-:W-:Y:S05]  /*15230*/  BRA.DIV UR4, `(.L_x_8033) ;  /* 0x0000004a04787947 */ /* 0x000fea000b800000 */
[----:B------:R4:W0:Y:S02]  /*15240*/  SHFL.IDX PT, R14, R6, R12, 0x1f ;  /* 0x00001f0c060e7589 */ /* 0x00082400000e0000 */
.L_x_8032:
[----:B------:R-:W5:Y:S01]  /*15250*/  LDC.64 R2, c[0x0][0xc90] ;  /* 0x00032400ff027b82 */ /* 0x000f620000000a00 */
[----:B------:R-:W-:-:S04]  /*15260*/  IMAD.IADD R19, R8, 0x1, R19 ;  /* 0x0000000108137824 */ /* 0x000fc800078e0213 */
[----:B-----5:R-:W-:-:S05]  /*15270*/  IMAD.WIDE R2, R19, 0x4, R2 ;  /* 0x0000000413027825 */ /* 0x020fca00078e0202 */
[----:B-1--4-:R1:W3:Y:S01]  /*15280*/  LDG.E R6, desc[UR54][R2.64] ;  /* 0x0000003602067981 */ /* 0x0122e2000c1e1900 */
[----:B0-----:R-:W-:-:S04]  /*15290*/  IMAD R16, R14, R7, R16 ;  /* 0x000000070e107224 */ /* 0x001fc800078e0210 */
[----:B------:R-:W-:Y:S02]  /*152a0*/  IMAD.IADD R5, R5, 0x1, -R16 ;  /* 0x0000000105057824 */ /* 0x000fe400078e0a10 */
[----:B-1----:R-:W-:Y:S02]  /*152b0*/  IMAD.MOV.U32 R2, RZ, RZ, RZ ;  /* 0x000000ffff027224 */ /* 0x002fe400078e00ff */
[----:B---3--:R-:W-:-:S05]  /*152c0*/  IMAD R0, R4, R6, RZ ;  /* 0x0000000604007224 */ /* 0x008fca00078e02ff */
[----:B--2---:R-:W-:-:S04]  /*152d0*/  IABS R8, R0 ;  /* 0x0000000000087213 */ /* 0x004fc80000000000 */
[----:B------:R-:W0:Y:S08]  /*152e0*/  I2F.RP R9, R8 ;  /* 0x0000000800097306 */ /* 0x000e300000209400 */
[----:B0-----:R-:W0:Y:S02]  /*152f0*/  MUFU.RCP R9, R9 ;  /* 0x0000000900097308 */ /* 0x001e240000001000 */
[----:B0-----:R-:W-:Y:S01]  /*15300*/  VIADD R10, R9, 0xffffffe ;  /* 0x0ffffffe090a7836 */ /* 0x001fe20000000000 */
[----:B------:R-:W-:-:S05]  /*15310*/  IABS R9, R0 ;  /* 0x0000000000097213 */ /* 0x000fca0000000000 */
[----:B------:R-:W0:Y:S01]  /*15320*/  F2I.FTZ.U32.TRUNC.NTZ R3, R10 ;  /* 0x0000000a00037305 */ /* 0x000e22000021f000 */
[----:B------:R-:W-:Y:S02]  /*15330*/  IMAD.MOV R9, RZ, RZ, -R9 ;  /* 0x000000ffff097224 */ /* 0x000fe400078e0a09 */
[----:B0-----:R-:W-:-:S04]  /*15340*/  IMAD.MOV R11, RZ, RZ, -R3 ;  /* 0x000000ffff0b7224 */ /* 0x001fc800078e0a03 */
[----:B------:R-:W-:-:S04]  /*15350*/  IMAD R11, R11, R8, RZ ;  /* 0x000000080b0b7224 */ /* 0x000fc800078e02ff */
[----:B------:R-:W-:Y:S01]  /*15360*/  IMAD.HI.U32 R2, R3, R11, R2 ;  /* 0x0000000b03027227 */ /* 0x000fe200078e0002 */
[----:B------:R-:W-:-:S05]  /*15370*/  IABS R3, R5 ;  /* 0x0000000500037213 */ /* 0x000fca0000000000 */
        /* <DEDUP_REMOVED lines=17> */
[----:B------:R-:W-:-:S04]  /*15490*/  VIADDMNMX R6, R3, R7, R6, PT ;  /* 0x0000000703067246 */ /* 0x000fc80003800106 */
[----:B------:R-:W-:-:S04]  /*154a0*/  IABS R7, R6 ;  /* 0x0000000600077213 */ /* 0x000fc80000000000 */
[----:B------:R-:W0:Y:S08]  /*154b0*/  I2F.RP R9, R7 ;  /* 0x0000000700097306 */ /* 0x000e300000209400 */
[----:B0-----:R-:W0:Y:S02]  /*154c0*/  MUFU.RCP R9, R9 ;  /* 0x0000000900097308 */ /* 0x001e240000001000 */
[----:B0-----:R-:W-:-:S06]  /*154d0*/  VIADD R3, R9, 0xffffffe ;  /* 0x0ffffffe09037836 */ /* 0x001fcc0000000000 */
[----:B------:R-:W0:Y:S02]  /*154e0*/  F2I.FTZ.U32.TRUNC.NTZ R3, R3 ;  /* 0x0000000300037305 */ /* 0x000e24000021f000 */
[----:B0-----:R-:W-:-:S04]  /*154f0*/  IMAD.MOV R0, RZ, RZ, -R3 ;  /* 0x000000ffff007224 */ /* 0x001fc800078e0a03 */
[----:B------:R-:W-:Y:S01]  /*15500*/  IMAD R5, R0, R7, RZ ;  /* 0x0000000700057224 */ /* 0x000fe200078e02ff */
[----:B------:R-:W-:-:S03]  /*15510*/  IABS R0, R6 ;  /* 0x0000000600007213 */ /* 0x000fc60000000000 */
[----:B------:R-:W-:Y:S01]  /*15520*/  IMAD.HI.U32 R2, R3, R5, R2 ;  /* 0x0000000503027227 */ /* 0x000fe200078e0002 */
[----:B------:R-:W-:-:S03]  /*15530*/  IABS R5, R11 ;  /* 0x0000000b00057213 */ /* 0x000fc60000000000 */
[----:B------:R-:W-:Y:S02]  /*15540*/  IMAD.MOV R0, RZ, RZ, -R0 ;  /* 0x000000ffff007224 */ /* 0x000fe400078e0a00 */
[----:B------:R-:W-:-:S04]  /*15550*/  IMAD.HI.U32 R2, R2, R5, RZ ;  /* 0x0000000502027227 */ /* 0x000fc800078e00ff */
[----:B------:R-:W-:Y:S02]  /*15560*/  IMAD R0, R2, R0, R5 ;  /* 0x0000000002007224 */ /* 0x000fe400078e0205 */
[----:B------:R-:W-:-:S03]  /*15570*/  IMAD.IADD R3, R11, 0x1, R8 ;  /* 0x000000010b037824 */ /* 0x000fc600078e0208 */
        /* <DEDUP_REMOVED lines=9> */
[----:B------:R-:W-:Y:S01]  /*15610*/  @!P1 LOP3.LUT R2, RZ, R6, RZ, 0x33, !PT ;  /* 0x00000006ff029212 */ /* 0x000fe200078e33ff */
[----:B------:R-:W-:-:S03]  /*15620*/  IMAD.MOV R6, RZ, RZ, -R6 ;  /* 0x000000ffff067224 */ /* 0x000fc600078e0a06 */
[----:B------:R-:W-:Y:S01]  /*15630*/  LOP3.LUT R17, RZ, R2, RZ, 0x33, !PT ;  /* 0x00000002ff117212 */ /* 0x000fe200078e33ff */
[----:B------:R-:W-:-:S04]  /*15640*/  IMAD R18, R2, R6, R3 ;  /* 0x0000000602127224 */ /* 0x000fc800078e0203 */
[----:B------:R-:W-:Y:S01]  /*15650*/  IMAD.IADD R17, R4, 0x1, R17 ;  /* 0x0000000104117824 */ /* 0x000fe200078e0211 */
[----:B------:R-:W-:Y:S06]  /*15660*/  BRA `(.L_x_8034) ;  /* 0x00000000001c7947 */ /* 0x000fec0003800000 */
.L_x_8026:
[----:B------:R-:W-:Y:S01]  /*15670*/  UMOV UR4, URZ ;  /* 0x0000003f00047c82 */ /* 0x000fe20008000000 */
[----:B------:R-:W-:Y:S01]  /*15680*/  UMOV UR5, URZ ;  /* 0x0000003f00057c82 */ /* 0x000fe20008000000 */
[----:B------:R-:W-:Y:S01]  /*15690*/  ULDC UR6, c[0x0][0xc3c] ;  /* 0x00030f0000067ab9 */ /* 0x000fe20000000800 */
[----:B------:R-:W-:Y:S02]  /*156a0*/  IMAD.MOV.U32 R16, RZ, RZ, R5 ;  /* 0x000000ffff107224 */ /* 0x000fe400078e0005 */
[----:B------:R-:W-:Y:S02]  /*156b0*/  IMAD.U32 R17, RZ, RZ, UR4 ;  /* 0x00000004ff117e24 */ /* 0x000fe4000f8e00ff */
[----:B------:R-:W-:Y:S02]  /*156c0*/  IMAD.U32 R18, RZ, RZ, UR5 ;  /* 0x00000005ff127e24 */ /* 0x000fe4000f8e00ff */
[----:B------:R-:W-:-:S07]  /*156d0*/  IMAD.U32 R19, RZ, RZ, UR6 ;  /* 0x00000006ff137e24 */ /* 0x000fce000f8e00ff */
.L_x_8034:
        /* <DEDUP_REMOVED lines=10> */
.L_x_8023:
[----:B------:R-:W-:Y:S02]  /*15780*/  ULDC UR4, c[0x0][0xc3c] ;  /* 0x00030f0000047ab9 */ /* 0x000fe40000000800 */
[----:B----4-:R-:W-:-:S13]  /*15790*/  ISETP.GE.AND P0, PT, R19, UR4, PT ;  /* 0x0000000413007c0c */ /* 0x010fda000bf06270 */
[----:B------:R-:W-:Y:S05]  /*157a0*/  @!P0 BRA `(.L_x_8035) ;  /* 0xffffffb4000c8947 */ /* 0x000fea000383ffff */
[----:B------:R-:W-:Y:S05]  /*157b0*/  BSYNC B8 ;  /* 0x0000000000087941 */ /* 0x000fea0003800000 */
.L_x_7964:
[----:B-1----:R-:W4:Y:S01]  /*157c0*/  LDL.LU R0, [R1+0x18] ;  /* 0x0000180001007983 */ /* 0x002f220000300800 */
[----:B------:R-:W-:Y:S01]  /*157d0*/  BSSY B0, `(.L_x_8036) ;  /* 0x000000b000007945 */ /* 0x000fe20003800000 */
[----:B------:R-:W1:Y:S01]  /*157e0*/  S2R R5, SR_CgaCtaId ;  /* 0x0000000000057919 */ /* 0x000e620000008800 */
[----:B----4-:R-:W-:-:S05]  /*157f0*/  VIADD R0, R0, 0x1 ;  /* 0x0000000100007836 */ /* 0x010fca0000000000 */
        /* <DEDUP_REMOVED lines=8> */
.L_x_8171:
[----:B------:R-:W-:Y:S05]  /*15880*/  BSYNC B0 ;  /* 0x0000000000007941 */ /* 0x000fea0003800000 */
.L_x_8036:
[----:B------:R-:W-:-:S03]  /*15890*/  UMOV UR4, 0xffffffff ;  /* 0xffffffff00047882 */ /* 0x000fc60000000000 */
[----:B------:R-:W-:Y:S05]  /*158a0*/  BRA.DIV UR4, `(.L_x_8038) ;  /* 0x0000004604147947 */ /* 0x000fea000b800000 */
[----:B-1----:R-:W1:Y:S02]  /*158b0*/  S2R R0, SR_TID.X ;  /* 0x0000000000007919 */ /* 0x002e640000002100 */
[----:B-1----:R-:W-:-:S04]  /*158c0*/  SHF.R.U32.HI R0, RZ, 0x5, R0 ;  /* 0x00000005ff007819 */ /* 0x002fc80000011600 */
[----:B------:R-:W-:-:S05]  /*158d0*/  LOP3.LUT R0, R0, 0x3, RZ, 0xc0, !PT ;  /* 0x0000000300007812 */ /* 0x000fca00078ec0ff */
[----:B------:R1:W4:Y:S02]  /*158e0*/  SHFL.IDX PT, R14, R0, RZ, 0x1f ;  /* 0x00001fff000e7589 */ /* 0x00032400000e0000 */
.L_x_8174:
[----:B----4-:R-:W-:Y:S01]  /*158f0*/  ISETP.NE.AND P0, PT, R14, RZ, PT ;  /* 0x000000ff0e00720c */ /* 0x010fe20003f05270 */
[----:B------:R-:W-:-:S12]  /*15900*/  BSSY B0, `(.L_x_8039) ;  /* 0x0000024000007945 */ /* 0x000fd80003800000 */
[----:B------:R-:W-:Y:S05]  /*15910*/  @P0 BRA `(.L_x_8040) ;  /* 0x0000000000880947 */ /* 0x000fea0003800000 */
[----:B------:R-:W-:-:S03]  /*15920*/  UMOV UR4, 0xffffffff ;  /* 0xffffffff00047882 */ /* 0x000fc60000000000 */
[----:B------:R-:W-:Y:S05]  /*15930*/  BRA.DIV UR4, `(.L_x_8041) ;  /* 0x0000004604247947 */ /* 0x000fea000b800000 */
[----:B------:R-:W-:-:S13]  /*15940*/  ELECT P6, URZ, PT ;  /* 0x00000000003f782f */ /* 0x000fda00038c0000 */
.L_x_8177:
[----:B------:R-:W-:Y:S05]  /*15950*/  @!P6 BRA `(.L_x_8040) ;  /* 0x000000000078e947 */ /* 0x000fea0003800000 */
[----:B------:R-:W-:-:S06]  /*15960*/  ULOP3.LUT UR4, UR43, 0x2, URZ, 0xfc, !UPT ;  /* 0x000000022b047892 */ /* 0x000fcc000f8efc3f */
[----:B-1----:R-:W-:-:S05]  /*15970*/  IMAD.U32 R0, RZ, RZ, UR4 ;  /* 0x00000004ff007e24 */ /* 0x002fca000f8e00ff */
[----:B------:R-:W-:-:S13]  /*15980*/  ISETP.NE.AND P0, PT, R0, 0x3, PT ;  /* 0x000000030000780c */ /* 0x000fda0003f05270 */
[----:B------:R-:W-:Y:S05]  /*15990*/  @!P0 BRA `(.L_x_8042) ;  /* 0x0000000000048947 */ /* 0x000fea0003800000 */
[----:B------:R-:W-:Y:S01]  /*159a0*/  BPT.TRAP 0x1 ;  /* 0x000000040000795c */ /* 0x000fe20000300000 */
.L_x_8042:
[----:B------:R-:W-:Y:S01]  /*159b0*/  IMAD R5, R24, 0x8, R7 ;  /* 0x0000000818057824 */ /* 0x000fe200078e0207 */
[----:B------:R-:W-:Y:S01]  /*159c0*/  SHF.L.U32 R0, R28, 0x1f, RZ ;  /* 0x0000001f1c007819 */ /* 0x000fe200000006ff */
[----:B------:R-:W-:-:S03]  /*159d0*/  VIADD R24, R24, 0x1 ;  /* 0x0000000118187836 */ /* 0x000fc60000000000 */
[----:B------:R-:W1:Y:S02]  /*159e0*/  SYNCS.PHASECHK.TRANS64.TRYWAIT P1, [R5+URZ+0x28840], R0 ;  /* 0x02884000050075a7 */ /* 0x000e64000802017f */
[----:B------:R-:W-:-:S04]  /*159f0*/  ISETP.NE.AND P2, PT, R24, 0x2, PT ;  /* 0x000000021800780c */ /* 0x000fc80003f45270 */
[----:B------:R-:W-:Y:S01]  /*15a00*/  SEL R3, RZ, 0x1, P2 ;  /* 0x00000001ff037807 */ /* 0x000fe20001000000 */
[----:B-1----:R-:W-:Y:S08]  /*15a10*/  @!P1 BRA `(.L_x_8043) ;  /* 0x00000044000c9947 */ /* 0x002ff00003800000 */
.L_x_8178:
[----:B------:R-:W-:Y:S02]  /*15a20*/  SEL R24, R24, RZ, P2 ;  /* 0x000000ff18187207 */ /* 0x000fe40001000000 */
[----:B------:R-:W-:Y:S01]  /*15a30*/  LOP3.LUT R2, R28, R3, RZ, 0x3c, !PT ;  /* 0x000000031c027212 */ /* 0x000fe200078e3cff */
[----:B------:R-:W-:Y:S06]  /*15a40*/  @!P0 BRA `(.L_x_8044) ;  /* 0x0000000000048947 */ /* 0x000fec0003800000 */
[----:B------:R-:W-:Y:S01]  /*15a50*/  BPT.TRAP 0x1 ;  /* 0x000000040000795c */ /* 0x000fe20000300000 */
.L_x_8044:
[----:B------:R-:W-:Y:S01]  /*15a60*/  IMAD R3, R24, 0x8, R7 ;  /* 0x0000000818037824 */ /* 0x000fe200078e0207 */
[----:B------:R-:W-:-:S04]  /*15a70*/  SHF.L.U32 R2, R2, 0x1f, RZ ;  /* 0x0000001f02027819 */ /* 0x000fc800000006ff */
[----:B------:R-:W4:Y:S02]  /*15a80*/  SYNCS.PHASECHK.TRANS64.TRYWAIT P1, [R3+URZ+0x28840], R2 ;  /* 0x02884002030075a7 */ /* 0x000f24000802017f */
[----:B----4-:R-:W-:Y:S05]  /*15a90*/  @!P1 BRA `(.L_x_8045) ;  /* 0x0000004400009947 */ /* 0x010fea0003800000 */
.L_x_8179:
[----:B------:R-:W-:Y:S05]  /*15aa0*/  @!P0 BRA `(.L_x_8046) ;  /* 0x0000000000048947 */ /* 0x000fea0003800000 */
[----:B------:R-:W-:Y:S01]  /*15ab0*/  BPT.TRAP 0x1 ;  /* 0x000000040000795c */ /* 0x000fe20000300000 */
.L_x_8046:
[----:B------:R-:W5:Y:S02]  /*15ac0*/  SYNCS.PHASECHK.TRANS64.TRYWAIT P1, [R5+URZ+0x28860], R0 ;  /* 0x02886000050075a7 */ /* 0x000f64000802017f */
[----:B-----5:R-:W-:Y:S05]  /*15ad0*/  @!P1 BRA `(.L_x_8047) ;  /* 0x0000004400049947 */ /* 0x020fea0003800000 */
.L_x_8180:
[----:B------:R-:W-:Y:S05]  /*15ae0*/  @!P0 BRA `(.L_x_8048) ;  /* 0x0000000000048947 */ /* 0x000fea0003800000 */
[----:B------:R-:W-:Y:S01]  /*15af0*/  BPT.TRAP 0x1 ;  /* 0x000000040000795c */ /* 0x000fe20000300000 */
.L_x_8048:
[----:B------:R0:W0:Y:S02]  /*15b00*/  SYNCS.PHASECHK.TRANS64.TRYWAIT P0, [R3+URZ+0x28860], R2 ;  /* 0x02886002030075a7 */ /* 0x000024000800017f */
[----:B0-----:R-:W-:Y:S05]  /*15b10*/  @!P0 NANOSLEEP.SYNCS 0x989680 ;  /* 0x009896800000895d */ /* 0x001fea0003900000 */
[----:B------:R-:W0:Y:S02]  /*15b20*/  @!P0 SYNCS.PHASECHK.TRANS64 P0, [R3+URZ+0x28860], R2 ;  /* 0x02886002030085a7 */ /* 0x000e24000800007f */
[----:B0-----:R-:W-:Y:S05]  /*15b30*/  @!P0 BRA `(.L_x_8048) ;  /* 0xfffffffc00f08947 */ /* 0x001fea000383ffff */
.L_x_8040:
[----:B------:R-:W-:Y:S05]  /*15b40*/  BSYNC B0 ;  /* 0x0000000000007941 */ /* 0x000fea0003800000 */
.L_x_8039:
[----:B------:R-:W-:Y:S05]  /*15b50*/  EXIT ;  /* 0x000000000000794d */ /* 0x000fea0003800000 */
.L_x_7858:
[----:B0-----:R-:W-:-:S04]  /*15b60*/  IMAD.U32 R3, RZ, RZ, UR41 ;  /* 0x00000029ff037e24 */ /* 0x001fc8000f8e00ff */
[----:B------:R0:W1:Y:S03]  /*15b70*/  SYNCS.PHASECHK.TRANS64.TRYWAIT P1, [R3+URZ+0x28800], R0 ;  /* 0x02880000030075a7 */ /* 0x000066000802017f */
[----:B-1----:R-:W-:Y:S05]  /*15b80*/  @!P1 NANOSLEEP.SYNCS 0x989680 ;  /* 0x009896800000995d */ /* 0x002fea0003900000 */
[----:B------:R-:W1:Y:S02]  /*15b90*/  @!P1 SYNCS.PHASECHK.TRANS64 P1, [R3+URZ+0x28800], R0 ;  /* 0x02880000030095a7 */ /* 0x000e64000802007f */
[----:B-1----:R-:W-:Y:S05]  /*15ba0*/  @!P1 BRA `(.L_x_7858) ;  /* 0xfffffffc00ec9947 */ /* 0x002fea000383ffff */
[----:B------:R-:W-:Y:S05]  /*15bb0*/  BRA `(.L_x_8049) ;  /* 0xfffffebc00e47947 */ /* 0x000fea000383ffff */
.L_x_7862:
[----:B-1----:R1:W2:Y:S02]  /*15bc0*/  SYNCS.PHASECHK.TRANS64.TRYWAIT P1, [R3+URZ+0x28830], R0 ;  /* 0x02883000030075a7 */ /* 0x0022a4000802017f */
[----:B--2---:R-:W-:Y:S05]  /*15bd0*/  @!P1 NANOSLEEP.SYNCS 0x989680 ;  /* 0x009896800000995d */ /* 0x004fea0003900000 */
[----:B------:R-:W2:Y:S02]  /*15be0*/  @!P1 SYNCS.PHASECHK.TRANS64 P1, [R3+URZ+0x28830], R0 ;  /* 0x02883000030095a7 */ /* 0x000ea4000802007f */
[----:B--2---:R-:W-:Y:S05]  /*15bf0*/  @!P1 BRA `(.L_x_7862) ;  /* 0xfffffffc00f09947 */ /* 0x004fea000383ffff */
[----:B------:R-:W-:Y:S05]  /*15c00*/  BRA `(.L_x_7861) ;  /* 0xfffffec000007947 */ /* 0x000fea000383ffff */
.L_x_7879:
[----:B-1----:R-:W-:-:S04]  /*15c10*/  IMAD.U32 R5, RZ, RZ, UR6 ;  /* 0x00000006ff057e24 */ /* 0x002fc8000f8e00ff */
[----:B------:R1:W2:Y:S03]  /*15c20*/  SYNCS.PHASECHK.TRANS64.TRYWAIT P1, [R5+URZ+0x28830], R0 ;  /* 0x02883000050075a7 */ /* 0x0002a6000802017f */
[----:B--2---:R-:W-:Y:S05]  /*15c30*/  @!P1 NANOSLEEP.SYNCS 0x989680 ;  /* 0x009896800000995d */ /* 0x004fea0003900000 */
[----:B------:R-:W2:Y:S02]  /*15c40*/  @!P1 SYNCS.PHASECHK.TRANS64 P1, [R5+URZ+0x28830], R0 ;  /* 0x02883000050095a7 */ /* 0x000ea4000802007f */
[----:B--2---:R-:W-:Y:S05]  /*15c50*/  @!P1 BRA `(.L_x_7879) ;  /* 0xfffffffc00ec9947 */ /* 0x004fea000383ffff */
[----:B------:R-:W-:Y:S05]  /*15c60*/  BRA `(.L_x_7876) ;  /* 0xfffffef000d07947 */ /* 0x000fea000383ffff */
.L_x_7883:
[----:B-1----:R-:W-:-:S04]  /*15c70*/  IMAD.U32 R5, RZ, RZ, UR6 ;  /* 0x00000006ff057e24 */ /* 0x002fc8000f8e00ff */
[----:B------:R1:W2:Y:S03]  /*15c80*/  SYNCS.PHASECHK.TRANS64.TRYWAIT P1, [R5+URZ+0x28850], R0 ;  /* 0x02885000050075a7 */ /* 0x0002a6000802017f */
[----:B--2---:R-:W-:Y:S05]  /*15c90*/  @!P1 NANOSLEEP.SYNCS 0x989680 ;  /* 0x009896800000995d */ /* 0x004fea0003900000 */
[----:B------:R-:W2:Y:S02]  /*15ca0*/  @!P1 SYNCS.PHASECHK.TRANS64 P1, [R5+URZ+0x28850], R0 ;  /* 0x02885000050095a7 */ /* 0x000ea4000802007f */
[----:B--2---:R-:W-:Y:S05]  /*15cb0*/  @!P1 BRA `(.L_x_7883) ;  /* 0xfffffffc00ec9947 */ /* 0x004fea000383ffff */
[----:B------:R-:W-:Y:S05]  /*15cc0*/  BRA `(.L_x_7880) ;  /* 0xfffffef4009c7947 */ /* 0x000fea000383ffff */
.L_x_7902:
[----:B-1----:R-:W-:-:S04]  /*15cd0*/  IMAD.U32 R5, RZ, RZ, UR6 ;  /* 0x00000006ff057e24 */ /* 0x002fc8000f8e00ff */
[----:B------:R1:W2:Y:S03]  /*15ce0*/  SYNCS.PHASECHK.TRANS64.TRYWAIT P1, [R5+URZ+0x28830], R0 ;  /* 0x02883000050075a7 */ /* 0x0002a6000802017f */
[----:B--2---:R-:W-:Y:S05]  /*15cf0*/  @!P1 NANOSLEEP.SYNCS 0x989680 ;  /* 0x009896800000995d */ /* 0x004fea0003900000 */
[----:B------:R-:W2:Y:S02]  /*15d00*/  @!P1 SYNCS.PHASECHK.TRANS64 P1, [R5+URZ+0x28830], R0 ;  /* 0x02883000050095a7 */ /* 0x000ea4000802007f */
[----:B--2---:R-:W-:Y:S05]  /*15d10*/  @!P1 BRA `(.L_x_7902) ;  /* 0xfffffffc00ec9947 */ /* 0x004fea000383ffff */
[----:B------:R-:W-:Y:S05]  /*15d20*/  BRA `(.L_x_7899) ;  /* 0xffffff2400947947 */ /* 0x000fea000383ffff */
.L_x_7906:
[----:B-1----:R-:W-:-:S04]  /*15d30*/  IMAD.U32 R5, RZ, RZ, UR6 ;  /* 0x00000006ff057e24 */ /* 0x002fc8000f8e00ff */
[----:B------:R1:W2:Y:S03]  /*15d40*/  SYNCS.PHASECHK.TRANS64.TRYWAIT P1, [R5+URZ+0x28850], R0 ;  /* 0x02885000050075a7 */ /* 0x0002a6000802017f */
[----:B--2---:R-:W-:Y:S05]  /*15d50*/  @!P1 NANOSLEEP.SYNCS 0x989680 ;  /* 0x009896800000995d */ /* 0x004fea0003900000 */
[----:B------:R-:W2:Y:S02]  /*15d60*/  @!P1 SYNCS.PHASECHK.TRANS64 P1, [R5+URZ+0x28850], R0 ;  /* 0x02885000050095a7 */ /* 0x000ea4000802007f */
[----:B--2---:R-:W-:Y:S05]  /*15d70*/  @!P1 BRA `(.L_x_7906) ;  /* 0xfffffffc00ec9947 */ /* 0x004fea000383ffff */
[----:B------:R-:W-:Y:S05]  /*15d80*/  BRA `(.L_x_7903) ;  /* 0xffffff2800607947 */ /* 0x000fea000383ffff */
.L_x_7914:
[----:B-1----:R-:W-:-:S04]  /*15d90*/  IMAD.U32 R5, RZ, RZ, UR6 ;  /* 0x00000006ff057e24 */ /* 0x002fc8000f8e00ff */
[----:B------:R1:W2:Y:S03]  /*15da0*/  SYNCS.PHASECHK.TRANS64.TRYWAIT P1, [R5+URZ+0x28830], R0 ;  /* 0x02883000050075a7 */ /* 0x0002a6000802017f */
[----:B--2---:R-:W-:Y:S05]  /*15db0*/  @!P1 NANOSLEEP.SYNCS 0x989680 ;  /* 0x009896800000995d */ /* 0x004fea0003900000 */
[----:B------:R-:W2:Y:S02]  /*15dc0*/  @!P1 SYNCS.PHASECHK.TRANS64 P1, [R5+URZ+0x28830], R0 ;  /* 0x02883000050095a7 */ /* 0x000ea4000802007f */
[----:B--2---:R-:W-:Y:S05]  /*15dd0*/  @!P1 BRA `(.L_x_7914) ;  /* 0xfffffffc00ec9947 */ /* 0x004fea000383ffff */
[----:B------:R-:W-:Y:S05]  /*15de0*/  BRA `(.L_x_7911) ;  /* 0xffffff4400847947 */ /* 0x000fea000383ffff */
.L_x_7918:
[----:B-1----:R-:W-:-:S04]  /*15df0*/  IMAD.U32 R5, RZ, RZ, UR6 ;  /* 0x00000006ff057e24 */ /* 0x002fc8000f8e00ff */
[----:B------:R1:W2:Y:S03]  /*15e00*/  SYNCS.PHASECHK.TRANS64.TRYWAIT P1, [R5+URZ+0x28850], R0 ;  /* 0x02885000050075a7 */ /* 0x0002a6000802017f */
[----:B--2---:R-:W-:Y:S05]  /*15e10*/  @!P1 NANOSLEEP.SYNCS 0x989680 ;  /* 0x009896800000995d */ /* 0x004fea0003900000 */
[----:B------:R-:W2:Y:S02]  /*15e20*/  @!P1 SYNCS.PHASECHK.TRANS64 P1, [R5+URZ+0x28850], R0 ;  /* 0x02885000050095a7 */ /* 0x000ea4000802007f */
[----:B--2---:R-:W-:Y:S05]  /*15e30*/  @!P1 BRA `(.L_x_7918) ;  /* 0xfffffffc00ec9947 */ /* 0x004fea000383ffff */
[----:B------:R-:W-:Y:S05]  /*15e40*/  BRA `(.L_x_7915) ;  /* 0xffffff4800447947 */ /* 0x000fea000383ffff */
.L_x_7933:
[----:B-1----:R-:W-:-:S04]  /*15e50*/  IMAD.U32 R7, RZ, RZ, UR5 ;  /* 0x00000005ff077e24 */ /* 0x002fc8000f8e00ff */
[----:B------:R1:W2:Y:S03]  /*15e60*/  SYNCS.PHASECHK.TRANS64.TRYWAIT P1, [R7+URZ+0x28850], R6 ;  /* 0x02885006070075a7 */ /* 0x0002a6000802017f */
[----:B--2---:R-:W-:Y:S05]  /*15e70*/  @!P1 NANOSLEEP.SYNCS 0x989680 ;  /* 0x009896800000995d */ /* 0x004fea0003900000 */
[----:B------:R-:W2:Y:S02]  /*15e80*/  @!P1 SYNCS.PHASECHK.TRANS64 P1, [R7+URZ+0x28850], R6 ;  /* 0x02885006070095a7 */ /* 0x000ea4000802007f */
[----:B--2---:R-:W-:Y:S05]  /*15e90*/  @!P1 BRA `(.L_x_7933) ;  /* 0xfffffffc00ec9947 */ /* 0x004fea000383ffff */
[----:B------:R-:W-:Y:S05]  /*15ea0*/  BRA `(.L_x_7932) ;  /* 0xffffff74006c7947 */ /* 0x000fea000383ffff */
.L_x_7984:
        /* <DEDUP_REMOVED lines=11> */
.L_x_8051:
[----:B------:R-:W-:Y:S05]  /*15f60*/  BSYNC B0 ;  /* 0x0000000000007941 */ /* 0x000fea0003800000 */
.L_x_8050:
[----:B------:R-:W-:Y:S05]  /*15f70*/  BRA `(.L_x_8052) ;  /* 0xffffffbc00347947 */ /* 0x000fea000383ffff */
.L_x_7987:
[----:B0-----:R0:W1:Y:S02]  /*15f80*/  SYNCS.PHASECHK.TRANS64.TRYWAIT P0, [R7+URZ+0x28840], R2 ;  /* 0x02884002070075a7 */ /* 0x001064000800017f */
[----:B-1----:R-:W-:Y:S05]  /*15f90*/  @!P0 NANOSLEEP.SYNCS 0x989680 ;  /* 0x009896800000895d */ /* 0x002fea0003900000 */
[----:B------:R-:W1:Y:S02]  /*15fa0*/  @!P0 SYNCS.PHASECHK.TRANS64 P0, [R7+URZ+0x28840], R2 ;  /* 0x02884002070085a7 */ /* 0x000e64000800007f */
[----:B-1----:R-:W-:Y:S05]  /*15fb0*/  @!P0 BRA `(.L_x_7987) ;  /* 0xfffffffc00f08947 */ /* 0x002fea000383ffff */
[----:B------:R-:W-:Y:S05]  /*15fc0*/  BRA `(.L_x_8053) ;  /* 0xffffffbc00907947 */ /* 0x000fea000383ffff */
.L_x_7988:
        /* <DEDUP_REMOVED lines=8> */
.L_x_8055:
[----:B------:R-:W-:Y:S05]  /*16050*/  BSYNC B0 ;  /* 0x0000000000007941 */ /* 0x000fea0003800000 */
.L_x_8054:
        /* <DEDUP_REMOVED lines=9> */
.L_x_8056:
[----:B------:R-:W-:Y:S02]  /*160f0*/  IMAD.MOV.U32 R13, RZ, RZ, R0 ;  /* 0x000000ffff0d7224 */ /* 0x000fe400078e0000 */
[----:B------:R-:W-:Y:S02]  /*16100*/  IMAD.MOV.U32 R12, RZ, RZ, 0x1 ;  /* 0x00000001ff0c7424 */ /* 0x000fe400078e00ff */
[----:B------:R-:W-:-:S07]  /*16110*/  IMAD.MOV.U32 R3, RZ, RZ, R14 ;  /* 0x000000ffff037224 */ /* 0x000fce00078e000e */
[----:B------:R-:W-:Y:S05]  /*16120*/  WARPSYNC.COLLECTIVE R15, `(.L_x_8057) ;  /* 0x000000000f087348 */ /* 0x000fea0003c00000 */
[----:B------:R0:W1:Y:S02]  /*16130*/  SHFL.IDX P6, R14, R13, R12, R11 ;  /* 0x0000000c0d0e7389 */ /* 0x00006400000c000b */
[----:B01----:R-:W-:Y:S01]  /*16140*/  ENDCOLLECTIVE ;  /* 0x000000000000791b */ /* 0x003fe20003800000 */
.L_x_8057:
        /* <DEDUP_REMOVED lines=16> */
.L_x_8058:
[----:B------:R-:W-:Y:S02]  /*16250*/  @P1 IMAD R8, R5, 0x2, R22 ;  /* 0x0000000205081824 */ /* 0x000fe400078e0216 */
[----:B------:R-:W-:Y:S02]  /*16260*/  IMAD.MOV.U32 R13, RZ, RZ, R0 ;  /* 0x000000ffff0d7224 */ /* 0x000fe400078e0000 */
[----:B------:R-:W-:Y:S02]  /*16270*/  IMAD.MOV.U32 R12, RZ, RZ, 0x2 ;  /* 0x00000002ff0c7424 */ /* 0x000fe400078e00ff */
[----:B------:R-:W-:-:S07]  /*16280*/  IMAD.MOV.U32 R3, RZ, RZ, R14 ;  /* 0x000000ffff037224 */ /* 0x000fce00078e000e */
[----:B------:R-:W-:Y:S05]  /*16290*/  WARPSYNC.COLLECTIVE R15, `(.L_x_8059) ;  /* 0x000000000f087348 */ /* 0x000fea0003c00000 */
[----:B------:R0:W1:Y:S02]  /*162a0*/  SHFL.IDX P6, R14, R13, R12, R11 ;  /* 0x0000000c0d0e7389 */ /* 0x00006400000c000b */
[----:B01----:R-:W-:Y:S01]  /*162b0*/  ENDCOLLECTIVE ;  /* 0x000000000000791b */ /* 0x003fe20003800000 */
.L_x_8059:
        /* <DEDUP_REMOVED lines=16> */
.L_x_8060:
[----:B------:R-:W-:Y:S02]  /*163c0*/  @P1 IMAD R8, R5, 0x2, R22 ;  /* 0x0000000205081824 */ /* 0x000fe400078e0216 */
[----:B------:R-:W-:Y:S02]  /*163d0*/  IMAD.MOV.U32 R13, RZ, RZ, R0 ;  /* 0x000000ffff0d7224 */ /* 0x000fe400078e0000 */
[----:B------:R-:W-:Y:S02]  /*163e0*/  IMAD.MOV.U32 R12, RZ, RZ, 0x3 ;  /* 0x00000003ff0c7424 */ /* 0x000fe400078e00ff */
[----:B------:R-:W-:-:S07]  /*163f0*/  IMAD.MOV.U32 R3, RZ, RZ, R14 ;  /* 0x000000ffff037224 */ /* 0x000fce00078e000e */
[----:B------:R-:W-:Y:S05]  /*16400*/  WARPSYNC.COLLECTIVE R15, `(.L_x_8061) ;  /* 0x000000000f087348 */ /* 0x000fea0003c00000 */
[----:B------:R0:W1:Y:S02]  /*16410*/  SHFL.IDX P6, R14, R13, R12, R11 ;  /* 0x0000000c0d0e7389 */ /* 0x00006400000c000b */
[----:B01----:R-:W-:Y:S01]  /*16420*/  ENDCOLLECTIVE ;  /* 0x000000000000791b */ /* 0x003fe20003800000 */
.L_x_8061:
        /* <DEDUP_REMOVED lines=16> */
.L_x_8062:
[----:B------:R-:W-:Y:S02]  /*16530*/  @P1 IMAD R8, R5, 0x2, R22 ;  /* 0x0000000205081824 */ /* 0x000fe400078e0216 */
[----:B------:R-:W-:Y:S02]  /*16540*/  IMAD.MOV.U32 R13, RZ, RZ, R0 ;  /* 0x000000ffff0d7224 */ /* 0x000fe400078e0000 */
[----:B------:R-:W-:Y:S02]  /*16550*/  IMAD.MOV.U32 R12, RZ, RZ, 0x4 ;  /* 0x00000004ff0c7424 */ /* 0x000fe400078e00ff */
[----:B------:R-:W-:-:S07]  /*16560*/  IMAD.MOV.U32 R3, RZ, RZ, R14 ;  /* 0x000000ffff037224 */ /* 0x000fce00078e000e */
[----:B------:R-:W-:Y:S05]  /*16570*/  WARPSYNC.COLLECTIVE R15, `(.L_x_8063) ;  /* 0x000000000f087348 */ /* 0x000fea0003c00000 */
[----:B------:R0:W1:Y:S02]  /*16580*/  SHFL.IDX P6, R14, R13, R12, R11 ;  /* 0x0000000c0d0e7389 */ /* 0x00006400000c000b */
[----:B01----:R-:W-:Y:S01]  /*16590*/  ENDCOLLECTIVE ;  /* 0x000000000000791b */ /* 0x003fe20003800000 */
.L_x_8063:
        /* <DEDUP_REMOVED lines=16> */
.L_x_8064:
[----:B------:R-:W-:Y:S02]  /*166a0*/  @P1 IMAD R8, R5, 0x2, R22 ;  /* 0x0000000205081824 */ /* 0x000fe400078e0216 */
[----:B------:R-:W-:Y:S02]  /*166b0*/  IMAD.MOV.U32 R13, RZ, RZ, R0 ;  /* 0x000000ffff0d7224 */ /* 0x000fe400078e0000 */
[----:B------:R-:W-:Y:S02]  /*166c0*/  IMAD.MOV.U32 R12, RZ, RZ, 0x5 ;  /* 0x00000005ff0c7424 */ /* 0x000fe400078e00ff */
[----:B------:R-:W-:-:S07]  /*166d0*/  IMAD.MOV.U32 R3, RZ, RZ, R14 ;  /* 0x000000ffff037224 */ /* 0x000fce00078e000e */
[----:B------:R-:W-:Y:S05]  /*166e0*/  WARPSYNC.COLLECTIVE R15, `(.L_x_8065) ;  /* 0x000000000f087348 */ /* 0x000fea0003c00000 */
[----:B------:R0:W1:Y:S02]  /*166f0*/  SHFL.IDX P6, R14, R13, R12, R11 ;  /* 0x0000000c0d0e7389 */ /* 0x00006400000c000b */
[----:B01----:R-:W-:Y:S01]  /*16700*/  ENDCOLLECTIVE ;  /* 0x000000000000791b */ /* 0x003fe20003800000 */
.L_x_8065:
        /* <DEDUP_REMOVED lines=16> */
.L_x_8066:
[----:B------:R-:W-:Y:S02]  /*16810*/  @P1 IMAD R8, R5, 0x2, R22 ;  /* 0x0000000205081824 */ /* 0x000fe400078e0216 */
[----:B------:R-:W-:Y:S02]  /*16820*/  IMAD.MOV.U32 R13, RZ, RZ, R0 ;  /* 0x000000ffff0d7224 */ /* 0x000fe400078e0000 */
[----:B------:R-:W-:Y:S02]  /*16830*/  IMAD.MOV.U32 R12, RZ, RZ, 0x6 ;  /* 0x00000006ff0c7424 */ /* 0x000fe400078e00ff */
[----:B------:R-:W-:-:S07]  /*16840*/  IMAD.MOV.U32 R3, RZ, RZ, R14 ;  /* 0x000000ffff037224 */ /* 0x000fce00078e000e */
[----:B------:R-:W-:Y:S05]  /*16850*/  WARPSYNC.COLLECTIVE R15, `(.L_x_8067) ;  /* 0x000000000f087348 */ /* 0x000fea0003c00000 */
[----:B------:R0:W1:Y:S02]  /*16860*/  SHFL.IDX P6, R14, R13, R12, R11 ;  /* 0x0000000c0d0e7389 */ /* 0x00006400000c000b */
[----:B01----:R-:W-:Y:S01]  /*16870*/  ENDCOLLECTIVE ;  /* 0x000000000000791b */ /* 0x003fe20003800000 */
.L_x_8067:
        /* <DEDUP_REMOVED lines=16> */
.L_x_8068:
[----:B------:R-:W-:Y:S02]  /*16980*/  @P1 IMAD R8, R5, 0x2, R22 ;  /* 0x0000000205081824 */ /* 0x000fe400078e0216 */
[----:B------:R-:W-:Y:S02]  /*16990*/  IMAD.MOV.U32 R13, RZ, RZ, R0 ;  /* 0x000000ffff0d7224 */ /* 0x000fe400078e0000 */
[----:B------:R-:W-:Y:S02]  /*169a0*/  IMAD.MOV.U32 R12, RZ, RZ, 0x7 ;  /* 0x00000007ff0c7424 */ /* 0x000fe400078e00ff */
[----:B------:R-:W-:-:S07]  /*169b0*/  IMAD.MOV.U32 R3, RZ, RZ, R14 ;  /* 0x000000ffff037224 */ /* 0x000fce00078e000e */
[----:B------:R-:W-:Y:S05]  /*169c0*/  WARPSYNC.COLLECTIVE R15, `(.L_x_8069) ;  /* 0x000000000f087348 */ /* 0x000fea0003c00000 */
[----:B------:R0:W1:Y:S02]  /*169d0*/  SHFL.IDX P6, R14, R13, R12, R11 ;  /* 0x0000000c0d0e7389 */ /* 0x00006400000c000b */
[----:B01----:R-:W-:Y:S01]  /*169e0*/  ENDCOLLECTIVE ;  /* 0x000000000000791b */ /* 0x003fe20003800000 */
.L_x_8069:
        /* <DEDUP_REMOVED lines=10> */
.L_x_8070:
[----:B------:R-:W-:Y:S01]  /*16a90*/  @!PT LDS RZ, [RZ] ;  /* 0x00000000fffff984 */ /* 0x000fe20000000800 */
[----:B------:R-:W-:Y:S01]  /*16aa0*/  @!PT LDS RZ, [RZ] ;  /* 0x00000000fffff984 */ /* 0x000fe20000000800 */
[----:B------:R-:W-:Y:S01]  /*16ab0*/  @!PT LDS RZ, [RZ] ;  /* 0x00000000fffff984 */ /* 0x000fe20000000800 */
[----:B------:R-:W-:Y:S04]  /*16ac0*/  @P1 LDGSTS.E.BYPASS.LTC128B.128 [R8+0x1b400], desc[UR54][R2.64], !P3 ;  /* 0x1b40000002081fae */ /* 0x000fe8000d901d76 */
[----:B------:R0:W-:Y:S02]  /*16ad0*/  @P1 LDGSTS.E.BYPASS.LTC128B.128 [R8+0x1f400], desc[UR54][R2.64+0x80], !P2 ;  /* 0x1f40008002081fae */ /* 0x0001e4000d101d76 */
[----:B0-----:R-:W-:Y:S01]  /*16ae0*/  IMAD.MOV.U32 R2, RZ, RZ, R14 ;  /* 0x000000ffff027224 */ /* 0x001fe200078e000e */
[----:B------:R-:W-:Y:S06]  /*16af0*/  BRA `(.L_x_8071) ;  /* 0xffffffb800747947 */ /* 0x000fec000383ffff */
.L_x_7993:
[----:B------:R-:W-:Y:S02]  /*16b00*/  IMAD.MOV.U32 R13, RZ, RZ, R4 ;  /* 0x000000ffff0d7224 */ /* 0x000fe400078e0004 */
        /* <DEDUP_REMOVED lines=8> */
.L_x_8072:
[C---:B------:R-:W-:Y:S01]  /*16b90*/  VIADD R6, R27.reuse, 0x10 ;  /* 0x000000101b067836 */ /* 0x040fe20000000000 */
[----:B------:R-:W-:Y:S01]  /*16ba0*/  ISETP.GE.AND P2, PT, R27, R31, PT ;  /* 0x0000001f1b00720c */ /* 0x000fe20003f46270 */
[----:B------:R-:W-:Y:S02]  /*16bb0*/  IMAD.MOV.U32 R13, RZ, RZ, R0 ;  /* 0x000000ffff0d7224 */ /* 0x000fe400078e0000 */
[----:B------:R-:W-:-:S10]  /*16bc0*/  IMAD.MOV.U32 R2, RZ, RZ, R14 ;  /* 0x000000ffff027224 */ /* 0x000fd400078e000e */
[----:B------:R-:W-:Y:S05]  /*16bd0*/  WARPSYNC.COLLECTIVE R15, `(.L_x_8073) ;  /* 0x000000000f087348 */ /* 0x000fea0003c00000 */
[----:B------:R0:W1:Y:S02]  /*16be0*/  SHFL.IDX P6, R14, R13, R12, R11 ;  /* 0x0000000c0d0e7389 */ /* 0x00006400000c000b */
[----:B01----:R-:W-:Y:S01]  /*16bf0*/  ENDCOLLECTIVE ;  /* 0x000000000000791b */ /* 0x003fe20003800000 */
.L_x_8073:
        /* <DEDUP_REMOVED lines=8> */
.L_x_8074:
[----:B------:R-:W-:Y:S01]  /*16c80*/  @!PT LDS RZ, [RZ] ;  /* 0x00000000fffff984 */ /* 0x000fe20000000800 */
[----:B------:R-:W-:Y:S01]  /*16c90*/  @!PT LDS RZ, [RZ] ;  /* 0x00000000fffff984 */ /* 0x000fe20000000800 */
[----:B------:R-:W-:Y:S01]  /*16ca0*/  @!PT LDS RZ, [RZ] ;  /* 0x00000000fffff984 */ /* 0x000fe20000000800 */
[----:B------:R-:W-:Y:S04]  /*16cb0*/  @!P2 LDGSTS.E.BYPASS.LTC128B.128 [R8+0x10400], desc[UR54][R2.64], !P0 ;  /* 0x104000000208afae */ /* 0x000fe8000c101d76 */
[----:B------:R0:W-:Y:S01]  /*16cc0*/  @!P2 LDGSTS.E.BYPASS.LTC128B.128 [R8+0x14400], desc[UR54][R2.64+0x80], !P1 ;  /* 0x144000800208afae */ /* 0x0001e2000c901d76 */
[----:B------:R-:W-:Y:S01]  /*16cd0*/  ISETP.GE.AND P2, PT, R6, R31, PT ;  /* 0x0000001f0600720c */ /* 0x000fe20003f46270 */
[----:B------:R-:W-:Y:S02]  /*16ce0*/  VIADD R6, R27, 0x20 ;  /* 0x000000201b067836 */ /* 0x000fe40000000000 */
[----:B------:R-:W-:Y:S02]  /*16cf0*/  IMAD.MOV.U32 R13, RZ, RZ, R0 ;  /* 0x000000ffff0d7224 */ /* 0x000fe400078e0000 */
[----:B0-----:R-:W-:-:S08]  /*16d00*/  IMAD.MOV.U32 R2, RZ, RZ, R14 ;  /* 0x000000ffff027224 */ /* 0x001fd000078e000e */
[----:B------:R-:W-:Y:S05]  /*16d10*/  WARPSYNC.COLLECTIVE R15, `(.L_x_8075) ;  /* 0x000000000f087348 */ /* 0x000fea0003c00000 */
[----:B------:R0:W1:Y:S02]  /*16d20*/  SHFL.IDX P6, R14, R13, R12, R11 ;  /* 0x0000000c0d0e7389 */ /* 0x00006400000c000b */
[----:B01----:R-:W-:Y:S01]  /*16d30*/  ENDCOLLECTIVE ;  /* 0x000000000000791b */ /* 0x003fe20003800000 */
.L_x_8075:
        /* <DEDUP_REMOVED lines=8> */
.L_x_8076:
[----:B------:R-:W-:-:S05]  /*16dc0*/  @!P2 IMAD.MOV.U32 R3, RZ, RZ, R5 ;  /* 0x000000ffff03a224 */ /* 0x000fca00078e0005 */
        /* <DEDUP_REMOVED lines=12> */
.L_x_8077:
        /* <DEDUP_REMOVED lines=8> */
.L_x_8078:
        /* <DEDUP_REMOVED lines=13> */
.L_x_8079:
        /* <DEDUP_REMOVED lines=8> */
.L_x_8080:
        /* <DEDUP_REMOVED lines=13> */
.L_x_8081:
        /* <DEDUP_REMOVED lines=8> */
.L_x_8082:
        /* <DEDUP_REMOVED lines=13> */
.L_x_8083:
        /* <DEDUP_REMOVED lines=8> */
.L_x_8084:
[----:B------:R-:W-:-:S05]  /*17300*/  @!P2 IMAD.MOV.U32 R3, RZ, RZ, R5 ;  /* 0x000000ffff03a224 */ /* 0x000fca00078e0005 */
        /* <DEDUP_REMOVED lines=11> */
.L_x_8085:
        /* <DEDUP_REMOVED lines=8> */
.L_x_8086:
        /* <DEDUP_REMOVED lines=11> */
.L_x_8087:
[----:B------:R-:W-:Y:S05]  /*174f0*/  BRA `(.L_x_8088) ;  /* 0xffffffb800e07947 */ /* 0x000fea000383ffff */
.L_x_7998:
[----:B0-----:R0:W1:Y:S02]  /*17500*/  SYNCS.PHASECHK.TRANS64.TRYWAIT P1, [R22+URZ+0x28820], R3 ;  /* 0x02882003160075a7 */ /* 0x001064000802017f */
[----:B-1----:R-:W-:Y:S05]  /*17510*/  @!P1 NANOSLEEP.SYNCS 0x989680 ;  /* 0x009896800000995d */ /* 0x002fea0003900000 */
[----:B------:R-:W1:Y:S02]  /*17520*/  @!P1 SYNCS.PHASECHK.TRANS64 P1, [R22+URZ+0x28820], R3 ;  /* 0x02882003160095a7 */ /* 0x000e64000802007f */
[----:B-1----:R-:W-:Y:S05]  /*17530*/  @!P1 BRA `(.L_x_7998) ;  /* 0xfffffffc00f09947 */ /* 0x002fea000383ffff */
[----:B------:R-:W-:Y:S05]  /*17540*/  BRA `(.L_x_8089) ;  /* 0xffffffbc00587947 */ /* 0x000fea000383ffff */
.L_x_8003:
[----:B0-----:R0:W1:Y:S02]  /*17550*/  SYNCS.PHASECHK.TRANS64.TRYWAIT P0, [R6+URZ+0x28840], R3 ;  /* 0x02884003060075a7 */ /* 0x001064000800017f */
[----:B-1----:R-:W-:Y:S05]  /*17560*/  @!P0 NANOSLEEP.SYNCS 0x989680 ;  /* 0x009896800000895d */ /* 0x002fea0003900000 */
[----:B------:R-:W1:Y:S02]  /*17570*/  @!P0 SYNCS.PHASECHK.TRANS64 P0, [R6+URZ+0x28840], R3 ;  /* 0x02884003060085a7 */ /* 0x000e64000800007f */
[----:B-1----:R-:W-:Y:S05]  /*17580*/  @!P0 BRA `(.L_x_8003) ;  /* 0xfffffffc00f08947 */ /* 0x002fea000383ffff */
[----:B------:R-:W-:Y:S05]  /*17590*/  BRA `(.L_x_8090) ;  /* 0xffffffc000207947 */ /* 0x000fea000383ffff */
.L_x_8004:
[----:B------:R-:W-:Y:S01]  /*175a0*/  BSSY B1, `(.L_x_8091) ;  /* 0x0000008000017945 */ /* 0x000fe20003800000 */
[----:B------:R-:W-:Y:S02]  /*175b0*/  IMAD.MOV.U32 R13, RZ, RZ, R9 ;  /* 0x000000ffff0d7224 */ /* 0x000fe400078e0009 */
[----:B------:R-:W-:Y:S02]  /*175c0*/  IMAD.MOV.U32 R12, RZ, RZ, RZ ;  /* 0x000000ffff0c7224 */ /* 0x000fe400078e00ff */
[----:B------:R-:W-:Y:S02]  /*175d0*/  IMAD.MOV.U32 R11, RZ, RZ, 0x181f ;  /* 0x0000181fff0b7424 */ /* 0x000fe400078e00ff */
[----:B------:R-:W-:-:S07]  /*175e0*/  IMAD.MOV.U32 R15, RZ, RZ, -0x1 ;  /* 0xffffffffff0f7424 */ /* 0x000fce00078e00ff */
[----:B--2---:R-:W-:Y:S05]  /*175f0*/  WARPSYNC.COLLECTIVE R15, `(.L_x_8092) ;  /* 0x000000000f087348 */ /* 0x004fea0003c00000 */
[----:B--2---:R0:W1:Y:S02]  /*17600*/  SHFL.IDX P6, R14, R13, R12, R11 ;  /* 0x0000000c0d0e7389 */ /* 0x00406400000c000b */
[----:B01----:R-:W-:Y:S01]  /*17610*/  ENDCOLLECTIVE ;  /* 0x000000000000791b */ /* 0x003fe20003800000 */
.L_x_8092:
[----:B------:R-:W-:Y:S05]  /*17620*/  BSYNC B1 ;  /* 0x0000000000017941 */ /* 0x000fea0003800000 */
.L_x_8091:
        /* <DEDUP_REMOVED lines=9> */
.L_x_8093:
[----:B------:R-:W-:Y:S02]  /*176c0*/  IMAD R8, R8, 0x2, R22 ;  /* 0x0000000208087824 */ /* 0x000fe400078e0216 */
[----:B------:R-:W-:Y:S02]  /*176d0*/  IMAD.MOV.U32 R13, RZ, RZ, R9 ;  /* 0x000000ffff0d7224 */ /* 0x000fe400078e0009 */
[----:B------:R-:W-:Y:S02]  /*176e0*/  IMAD.MOV.U32 R12, RZ, RZ, 0x1 ;  /* 0x00000001ff0c7424 */ /* 0x000fe400078e00ff */
[----:B------:R-:W-:-:S07]  /*176f0*/  IMAD.MOV.U32 R2, RZ, RZ, R14 ;  /* 0x000000ffff027224 */ /* 0x000fce00078e000e */
[----:B------:R-:W-:Y:S05]  /*17700*/  WARPSYNC.COLLECTIVE R15, `(.L_x_8094) ;  /* 0x000000000f087348 */ /* 0x000fea0003c00000 */
[----:B------:R0:W1:Y:S02]  /*17710*/  SHFL.IDX P6, R14, R13, R12, R11 ;  /* 0x0000000c0d0e7389 */ /* 0x00006400000c000b */
[----:B01----:R-:W-:Y:S01]  /*17720*/  ENDCOLLECTIVE ;  /* 0x000000000000791b */ /* 0x003fe20003800000 */
.L_x_8094:
        /* <DEDUP_REMOVED lines=12> */
.L_x_8095:
[----:B------:R-:W-:Y:S02]  /*177f0*/  IMAD.MOV.U32 R13, RZ, RZ, R9 ;  /* 0x000000ffff0d7224 */ /* 0x000fe400078e0009 */
[----:B------:R-:W-:Y:S02]  /*17800*/  IMAD.MOV.U32 R12, RZ, RZ, 0x2 ;  /* 0x00000002ff0c7424 */ /* 0x000fe400078e00ff */
[----:B------:R-:W-:-:S07]  /*17810*/  IMAD.MOV.U32 R2, RZ, RZ, R14 ;  /* 0x000000ffff027224 */ /* 0x000fce00078e000e */
[----:B------:R-:W-:Y:S05]  /*17820*/  WARPSYNC.COLLECTIVE R15, `(.L_x_8096) ;  /* 0x000000000f087348 */ /* 0x000fea0003c00000 */
[----:B------:R0:W1:Y:S02]  /*17830*/  SHFL.IDX P6, R14, R13, R12, R11 ;  /* 0x0000000c0d0e7389 */ /* 0x00006400000c000b */
[----:B01----:R-:W-:Y:S01]  /*17840*/  ENDCOLLECTIVE ;  /* 0x000000000000791b */ /* 0x003fe20003800000 */
.L_x_8096:
        /* <DEDUP_REMOVED lines=12> */
.L_x_8097:
[----:B------:R-:W-:Y:S02]  /*17910*/  IMAD.MOV.U32 R13, RZ, RZ, R9 ;  /* 0x000000ffff0d7224 */ /* 0x000fe400078e0009 */
[----:B------:R-:W-:Y:S02]  /*17920*/  IMAD.MOV.U32 R12, RZ, RZ, 0x3 ;  /* 0x00000003ff0c7424 */ /* 0x000fe400078e00ff */
[----:B------:R-:W-:-:S07]  /*17930*/  IMAD.MOV.U32 R2, RZ, RZ, R14 ;  /* 0x000000ffff027224 */ /* 0x000fce00078e000e */
[----:B------:R-:W-:Y:S05]  /*17940*/  WARPSYNC.COLLECTIVE R15, `(.L_x_8098) ;  /* 0x000000000f087348 */ /* 0x000fea0003c00000 */
[----:B------:R0:W1:Y:S02]  /*17950*/  SHFL.IDX P6, R14, R13, R12, R11 ;  /* 0x0000000c0d0e7389 */ /* 0x00006400000c000b */
[----:B01----:R-:W-:Y:S01]  /*17960*/  ENDCOLLECTIVE ;  /* 0x000000000000791b */ /* 0x003fe20003800000 */
.L_x_8098:
        /* <DEDUP_REMOVED lines=12> */
.L_x_8099:
[----:B------:R-:W-:Y:S02]  /*17a30*/  IMAD.MOV.U32 R13, RZ, RZ, R9 ;  /* 0x000000ffff0d7224 */ /* 0x000fe400078e0009 */
[----:B------:R-:W-:Y:S02]  /*17a40*/  IMAD.MOV.U32 R12, RZ, RZ, 0x4 ;  /* 0x00000004ff0c7424 */ /* 0x000fe400078e00ff */
[----:B------:R-:W-:-:S07]  /*17a50*/  IMAD.MOV.U32 R2, RZ, RZ, R14 ;  /* 0x000000ffff027224 */ /* 0x000fce00078e000e */
[----:B------:R-:W-:Y:S05]  /*17a60*/  WARPSYNC.COLLECTIVE R15, `(.L_x_8100) ;  /* 0x000000000f087348 */ /* 0x000fea0003c00000 */
[----:B------:R0:W1:Y:S02]  /*17a70*/  SHFL.IDX P6, R14, R13, R12, R11 ;  /* 0x0000000c0d0e7389 */ /* 0x00006400000c000b */
[----:B01----:R-:W-:Y:S01]  /*17a80*/  ENDCOLLECTIVE ;  /* 0x000000000000791b */ /* 0x003fe20003800000 */
.L_x_8100:
        /* <DEDUP_REMOVED lines=12> */
.L_x_8101:
[----:B------:R-:W-:Y:S02]  /*17b50*/  IMAD.MOV.U32 R13, RZ, RZ, R9 ;  /* 0x000000ffff0d7224 */ /* 0x000fe400078e0009 */
[----:B------:R-:W-:Y:S02]  /*17b60*/  IMAD.MOV.U32 R12, RZ, RZ, 0x5 ;  /* 0x00000005ff0c7424 */ /* 0x000fe400078e00ff */
[----:B------:R-:W-:-:S07]  /*17b70*/  IMAD.MOV.U32 R2, RZ, RZ, R14 ;  /* 0x000000ffff027224 */ /* 0x000fce00078e000e */
[----:B------:R-:W-:Y:S05]  /*17b80*/  WARPSYNC.COLLECTIVE R15, `(.L_x_8102) ;  /* 0x000000000f087348 */ /* 0x000fea0003c00000 */
[----:B------:R0:W1:Y:S02]  /*17b90*/  SHFL.IDX P6, R14, R13, R12, R11 ;  /* 0x0000000c0d0e7389 */ /* 0x00006400000c000b */
[----:B01----:R-:W-:Y:S01]  /*17ba0*/  ENDCOLLECTIVE ;  /* 0x000000000000791b */ /* 0x003fe20003800000 */
.L_x_8102:
        /* <DEDUP_REMOVED lines=12> */
.L_x_8103:
[----:B------:R-:W-:Y:S02]  /*17c70*/  IMAD.MOV.U32 R13, RZ, RZ, R9 ;  /* 0x000000ffff0d7224 */ /* 0x000fe400078e0009 */
[----:B------:R-:W-:Y:S02]  /*17c80*/  IMAD.MOV.U32 R12, RZ, RZ, 0x6 ;  /* 0x00000006ff0c7424 */ /* 0x000fe400078e00ff */
[----:B------:R-:W-:-:S07]  /*17c90*/  IMAD.MOV.U32 R2, RZ, RZ, R14 ;  /* 0x000000ffff027224 */ /* 0x000fce00078e000e */
[----:B------:R-:W-:Y:S05]  /*17ca0*/  WARPSYNC.COLLECTIVE R15, `(.L_x_8104) ;  /* 0x000000000f087348 */ /* 0x000fea0003c00000 */
[----:B------:R0:W1:Y:S02]  /*17cb0*/  SHFL.IDX P6, R14, R13, R12, R11 ;  /* 0x0000000c0d0e7389 */ /* 0x00006400000c000b */
[----:B01----:R-:W-:Y:S01]  /*17cc0*/  ENDCOLLECTIVE ;  /* 0x000000000000791b */ /* 0x003fe20003800000 */
.L_x_8104:
        /* <DEDUP_REMOVED lines=12> */
.L_x_8105:
[----:B------:R-:W-:Y:S02]  /*17d90*/  IMAD.MOV.U32 R13, RZ, RZ, R9 ;  /* 0x000000ffff0d7224 */ /* 0x000fe400078e0009 */
[----:B------:R-:W-:Y:S02]  /*17da0*/  IMAD.MOV.U32 R12, RZ, RZ, 0x7 ;  /* 0x00000007ff0c7424 */ /* 0x000fe400078e00ff */
[----:B------:R-:W-:-:S07]  /*17db0*/  IMAD.MOV.U32 R2, RZ, RZ, R14 ;  /* 0x000000ffff027224 */ /* 0x000fce00078e000e */
[----:B------:R-:W-:Y:S05]  /*17dc0*/  WARPSYNC.COLLECTIVE R15, `(.L_x_8106) ;  /* 0x000000000f087348 */ /* 0x000fea0003c00000 */
[----:B------:R0:W1:Y:S02]  /*17dd0*/  SHFL.IDX P6, R14, R13, R12, R11 ;  /* 0x0000000c0d0e7389 */ /* 0x00006400000c000b */
[----:B01----:R-:W-:Y:S01]  /*17de0*/  ENDCOLLECTIVE ;  /* 0x000000000000791b */ /* 0x003fe20003800000 */
.L_x_8106:
        /* <DEDUP_REMOVED lines=12> */
.L_x_8107:
[----:B------:R-:W-:Y:S01]  /*17eb0*/  IMAD.MOV.U32 R2, RZ, RZ, R14 ;  /* 0x000000ffff027224 */ /* 0x000fe200078e000e */
[----:B------:R-:W-:Y:S06]  /*17ec0*/  BRA `(.L_x_8108) ;  /* 0xffffffb800f47947 */ /* 0x000fec000383ffff */
.L_x_8009:
[----:B-1----:R1:W3:Y:S02]  /*17ed0*/  SYNCS.PHASECHK.TRANS64.TRYWAIT P0, [R6+URZ+0x28860], R2 ;  /* 0x02886002060075a7 */ /* 0x0022e4000800017f */
[----:B---3--:R-:W-:Y:S05]  /*17ee0*/  @!P0 NANOSLEEP.SYNCS 0x989680 ;  /* 0x009896800000895d */ /* 0x008fea0003900000 */
[----:B------:R-:W3:Y:S02]  /*17ef0*/  @!P0 SYNCS.PHASECHK.TRANS64 P0, [R6+URZ+0x28860], R2 ;  /* 0x02886002060085a7 */ /* 0x000ee4000800007f */
[----:B---3--:R-:W-:Y:S05]  /*17f00*/  @!P0 BRA `(.L_x_8009) ;  /* 0xfffffffc00f08947 */ /* 0x008fea000383ffff */
[----:B------:R-:W-:Y:S05]  /*17f10*/  BRA `(.L_x_8109) ;  /* 0xffffffbc00507947 */ /* 0x000fea000383ffff */
.L_x_8010:
[----:B------:R-:W-:Y:S01]  /*17f20*/  BSSY B1, `(.L_x_8110) ;  /* 0x0000008000017945 */ /* 0x000fe20003800000 */
[----:B------:R-:W-:Y:S02]  /*17f30*/  IMAD.MOV.U32 R13, RZ, RZ, R23 ;  /* 0x000000ffff0d7224 */ /* 0x000fe400078e0017 */
[----:B------:R-:W-:Y:S02]  /*17f40*/  IMAD.MOV.U32 R12, RZ, RZ, RZ ;  /* 0x000000ffff0c7224 */ /* 0x000fe400078e00ff */
[----:B------:R-:W-:Y:S02]  /*17f50*/  IMAD.MOV.U32 R11, RZ, RZ, 0x181f ;  /* 0x0000181fff0b7424 */ /* 0x000fe400078e00ff */
[----:B------:R-:W-:-:S07]  /*17f60*/  IMAD.MOV.U32 R15, RZ, RZ, -0x1 ;  /* 0xffffffffff0f7424 */ /* 0x000fce00078e00ff */
[----:B-12---:R-:W-:Y:S05]  /*17f70*/  WARPSYNC.COLLECTIVE R15, `(.L_x_8111) ;  /* 0x000000000f087348 */ /* 0x006fea0003c00000 */
[----:B--2---:R0:W2:Y:S02]  /*17f80*/  SHFL.IDX P6, R14, R13, R12, R11 ;  /* 0x0000000c0d0e7389 */ /* 0x0040a400000c000b */
[----:B012---:R-:W-:Y:S01]  /*17f90*/  ENDCOLLECTIVE ;  /* 0x000000000000791b */ /* 0x007fe20003800000 */
.L_x_8111:
[----:B------:R-:W-:Y:S05]  /*17fa0*/  BSYNC B1 ;  /* 0x0000000000017941 */ /* 0x000fea0003800000 */
.L_x_8110:
        /* <DEDUP_REMOVED lines=9> */
.L_x_8112:
[----:B------:R-:W-:Y:S02]  /*18040*/  IMAD.MOV.U32 R13, RZ, RZ, R23 ;  /* 0x000000ffff0d7224 */ /* 0x000fe400078e0017 */
[----:B------:R-:W-:Y:S02]  /*18050*/  IMAD.MOV.U32 R12, RZ, RZ, 0x1 ;  /* 0x00000001ff0c7424 */ /* 0x000fe400078e00ff */
[----:B------:R-:W-:-:S07]  /*18060*/  IMAD.MOV.U32 R2, RZ, RZ, R14 ;  /* 0x000000ffff027224 */ /* 0x000fce00078e000e */
[----:B------:R-:W-:Y:S05]  /*18070*/  WARPSYNC.COLLECTIVE R15, `(.L_x_8113) ;  /* 0x000000000f087348 */ /* 0x000fea0003c00000 */
[----:B------:R0:W1:Y:S02]  /*18080*/  SHFL.IDX P6, R14, R13, R12, R11 ;  /* 0x0000000c0d0e7389 */ /* 0x00006400000c000b */
[----:B01----:R-:W-:Y:S01]  /*18090*/  ENDCOLLECTIVE ;  /* 0x000000000000791b */ /* 0x003fe20003800000 */
.L_x_8113:
        /* <DEDUP_REMOVED lines=14> */
.L_x_8114:
[----:B------:R-:W-:Y:S02]  /*18180*/  IMAD.MOV.U32 R13, RZ, RZ, R23 ;  /* 0x000000ffff0d7224 */ /* 0x000fe400078e0017 */
[----:B------:R-:W-:Y:S02]  /*18190*/  IMAD.MOV.U32 R12, RZ, RZ, 0x2 ;  /* 0x00000002ff0c7424 */ /* 0x000fe400078e00ff */
[----:B------:R-:W-:-:S07]  /*181a0*/  IMAD.MOV.U32 R2, RZ, RZ, R14 ;  /* 0x000000ffff027224 */ /* 0x000fce00078e000e */
[----:B------:R-:W-:Y:S05]  /*181b0*/  WARPSYNC.COLLECTIVE R15, `(.L_x_8115) ;  /* 0x000000000f087348 */ /* 0x000fea0003c00000 */
[----:B------:R0:W1:Y:S02]  /*181c0*/  SHFL.IDX P6, R14, R13, R12, R11 ;  /* 0x0000000c0d0e7389 */ /* 0x00006400000c000b */
[----:B01----:R-:W-:Y:S01]  /*181d0*/  ENDCOLLECTIVE ;  /* 0x000000000000791b */ /* 0x003fe20003800000 */
.L_x_8115:
        /* <DEDUP_REMOVED lines=14> */
.L_x_8116:
[----:B------:R-:W-:Y:S02]  /*182c0*/  IMAD.MOV.U32 R13, RZ, RZ, R23 ;  /* 0x000000ffff0d7224 */ /* 0x000fe400078e0017 */
[----:B------:R-:W-:Y:S02]  /*182d0*/  IMAD.MOV.U32 R12, RZ, RZ, 0x3 ;  /* 0x00000003ff0c7424 */ /* 0x000fe400078e00ff */
[----:B------:R-:W-:-:S07]  /*182e0*/  IMAD.MOV.U32 R2, RZ, RZ, R14 ;  /* 0x000000ffff027224 */ /* 0x000fce00078e000e */
[----:B------:R-:W-:Y:S05]  /*182f0*/  WARPSYNC.COLLECTIVE R15, `(.L_x_8117) ;  /* 0x000000000f087348 */ /* 0x000fea0003c00000 */
[----:B------:R0:W1:Y:S02]  /*18300*/  SHFL.IDX P6, R14, R13, R12, R11 ;  /* 0x0000000c0d0e7389 */ /* 0x00006400000c000b */
[----:B01----:R-:W-:Y:S01]  /*18310*/  ENDCOLLECTIVE ;  /* 0x000000000000791b */ /* 0x003fe20003800000 */
.L_x_8117:
        /* <DEDUP_REMOVED lines=14> */
.L_x_8118:
[----:B------:R-:W-:Y:S02]  /*18400*/  IMAD.MOV.U32 R13, RZ, RZ, R23 ;  /* 0x000000ffff0d7224 */ /* 0x000fe400078e0017 */
[----:B------:R-:W-:Y:S02]  /*18410*/  IMAD.MOV.U32 R12, RZ, RZ, 0x4 ;  /* 0x00000004ff0c7424 */ /* 0x000fe400078e00ff */
[----:B------:R-:W-:-:S07]  /*18420*/  IMAD.MOV.U32 R2, RZ, RZ, R14 ;  /* 0x000000ffff027224 */ /* 0x000fce00078e000e */
[----:B------:R-:W-:Y:S05]  /*18430*/  WARPSYNC.COLLECTIVE R15, `(.L_x_8119) ;  /* 0x000000000f087348 */ /* 0x000fea0003c00000 */
[----:B------:R0:W1:Y:S02]  /*18440*/  SHFL.IDX P6, R14, R13, R12, R11 ;  /* 0x0000000c0d0e7389 */ /* 0x00006400000c000b */
[----:B01----:R-:W-:Y:S01]  /*18450*/  ENDCOLLECTIVE ;  /* 0x000000000000791b */ /* 0x003fe20003800000 */
.L_x_8119:
        /* <DEDUP_REMOVED lines=14> */
.L_x_8120:
[----:B------:R-:W-:Y:S02]  /*18540*/  IMAD.MOV.U32 R13, RZ, RZ, R23 ;  /* 0x000000ffff0d7224 */ /* 0x000fe400078e0017 */
[----:B------:R-:W-:Y:S02]  /*18550*/  IMAD.MOV.U32 R12, RZ, RZ, 0x5 ;  /* 0x00000005ff0c7424 */ /* 0x000fe400078e00ff */
[----:B------:R-:W-:-:S07]  /*18560*/  IMAD.MOV.U32 R2, RZ, RZ, R14 ;  /* 0x000000ffff027224 */ /* 0x000fce00078e000e */
[----:B------:R-:W-:Y:S05]  /*18570*/  WARPSYNC.COLLECTIVE R15, `(.L_x_8121) ;  /* 0x000000000f087348 */ /* 0x000fea0003c00000 */
[----:B------:R0:W1:Y:S02]  /*18580*/  SHFL.IDX P6, R14, R13, R12, R11 ;  /* 0x0000000c0d0e7389 */ /* 0x00006400000c000b */
[----:B01----:R-:W-:Y:S01]  /*18590*/  ENDCOLLECTIVE ;  /* 0x000000000000791b */ /* 0x003fe20003800000 */
.L_x_8121:
        /* <DEDUP_REMOVED lines=14> */
.L_x_8122:
[----:B------:R-:W-:Y:S02]  /*18680*/  IMAD.MOV.U32 R13, RZ, RZ, R23 ;  /* 0x000000ffff0d7224 */ /* 0x000fe400078e0017 */
[----:B------:R-:W-:Y:S02]  /*18690*/  IMAD.MOV.U32 R12, RZ, RZ, 0x6 ;  /* 0x00000006ff0c7424 */ /* 0x000fe400078e00ff */
[----:B------:R-:W-:-:S07]  /*186a0*/  IMAD.MOV.U32 R2, RZ, RZ, R14 ;  /* 0x000000ffff027224 */ /* 0x000fce00078e000e */
[----:B------:R-:W-:Y:S05]  /*186b0*/  WARPSYNC.COLLECTIVE R15, `(.L_x_8123) ;  /* 0x000000000f087348 */ /* 0x000fea0003c00000 */
[----:B------:R0:W1:Y:S02]  /*186c0*/  SHFL.IDX P6, R14, R13, R12, R11 ;  /* 0x0000000c0d0e7389 */ /* 0x00006400000c000b */
[----:B01----:R-:W-:Y:S01]  /*186d0*/  ENDCOLLECTIVE ;  /* 0x000000000000791b */ /* 0x003fe20003800000 */
.L_x_8123:
        /* <DEDUP_REMOVED lines=14> */
.L_x_8124:
[----:B------:R-:W-:Y:S02]  /*187c0*/  IMAD.MOV.U32 R13, RZ, RZ, R23 ;  /* 0x000000ffff0d7224 */ /* 0x000fe400078e0017 */
[----:B------:R-:W-:Y:S02]  /*187d0*/  IMAD.MOV.U32 R12, RZ, RZ, 0x7 ;  /* 0x00000007ff0c7424 */ /* 0x000fe400078e00ff */
[----:B------:R-:W-:-:S07]  /*187e0*/  IMAD.MOV.U32 R2, RZ, RZ, R14 ;  /* 0x000000ffff027224 */ /* 0x000fce00078e000e */
[----:B------:R-:W-:Y:S05]  /*187f0*/  WARPSYNC.COLLECTIVE R15, `(.L_x_8125) ;  /* 0x000000000f087348 */ /* 0x000fea0003c00000 */
[----:B------:R0:W1:Y:S02]  /*18800*/  SHFL.IDX P6, R14, R13, R12, R11 ;  /* 0x0000000c0d0e7389 */ /* 0x00006400000c000b */
[----:B01----:R-:W-:Y:S01]  /*18810*/  ENDCOLLECTIVE ;  /* 0x000000000000791b */ /* 0x003fe20003800000 */
.L_x_8125:
        /* <DEDUP_REMOVED lines=13> */
.L_x_8126:
[----:B------:R-:W-:Y:S01]  /*188f0*/  @!PT LDS RZ, [RZ] ;  /* 0x00000000fffff984 */ /* 0x000fe20000000800 */
[----:B------:R-:W-:Y:S01]  /*18900*/  @!PT LDS RZ, [RZ] ;  /* 0x00000000fffff984 */ /* 0x000fe20000000800 */
[----:B------:R-:W-:Y:S01]  /*18910*/  @!PT LDS RZ, [RZ] ;  /* 0x00000000fffff984 */ /* 0x000fe20000000800 */
[----:B------:R1:W-:Y:S01]  /*18920*/  LDGSTS.E.BYPASS.LTC128B.128 [R7+0x7400], desc[UR54][R2.64+0x80], !P0 ;  /* 0x0740008002077fae */ /* 0x0003e2000c101d76 */
[----:B------:R-:W-:Y:S05]  /*18930*/  BRA `(.L_x_8127) ;  /* 0xffffffb400d87947 */ /* 0x000fea000383ffff */
.L_x_8018:
[----:B0-----:R0:W1:Y:S02]  /*18940*/  SYNCS.PHASECHK.TRANS64.TRYWAIT P0, [R0+URZ+0x28860], R3 ;  /* 0x02886003000075a7 */ /* 0x001064000800017f */
[----:B-1----:R-:W-:Y:S05]  /*18950*/  @!P0 NANOSLEEP.SYNCS 0x989680 ;  /* 0x009896800000895d */ /* 0x002fea0003900000 */
[----:B------:R-:W1:Y:S02]  /*18960*/  @!P0 SYNCS.PHASECHK.TRANS64 P0, [R0+URZ+0x28860], R3 ;  /* 0x02886003000085a7 */ /* 0x000e64000800007f */
[----:B-1----:R-:W-:Y:S05]  /*18970*/  @!P0 BRA `(.L_x_8018) ;  /* 0xfffffffc00f08947 */ /* 0x002fea000383ffff */
[----:B------:R-:W-:Y:S05]  /*18980*/  BRA `(.L_x_8128) ;  /* 0xffffffb800f47947 */ /* 0x000fea000383ffff */
.L_x_8019:
        /* <DEDUP_REMOVED lines=8> */
.L_x_8130:
[----:B------:R-:W-:Y:S05]  /*18a10*/  BSYNC B0 ;  /* 0x0000000000007941 */ /* 0x000fea0003800000 */
.L_x_8129:
        /* <DEDUP_REMOVED lines=9> */
.L_x_8131:
        /* <DEDUP_REMOVED lines=8> */
[----:B------:R-:W-:-:S13]  /*18b30*/  IADD3 R2, P2, R14, R5, RZ ;  /* 0x000000050e027210 */ /* 0x000fda0007f5e0ff */
[----:B------:R-:W-:Y:S05]  /*18b40*/  WARPSYNC.COLLECTIVE R15, `(.L_x_8132) ;  /* 0x000000000f087348 */ /* 0x000fea0003c00000 */
[----:B------:R0:W1:Y:S02]  /*18b50*/  SHFL.IDX P6, R14, R13, R12, R11 ;  /* 0x0000000c0d0e7389 */ /* 0x00006400000c000b */
[----:B01----:R-:W-:Y:S01]  /*18b60*/  ENDCOLLECTIVE ;  /* 0x000000000000791b */ /* 0x003fe20003800000 */
.L_x_8132:
        /* <DEDUP_REMOVED lines=13> */
.L_x_8133:
[----:B------:R-:W-:Y:S02]  /*18c40*/  IMAD.MOV.U32 R13, RZ, RZ, R23 ;  /* 0x000000ffff0d7224 */ /* 0x000fe400078e0017 */
[----:B------:R-:W-:Y:S02]  /*18c50*/  IMAD.MOV.U32 R12, RZ, RZ, 0x2 ;  /* 0x00000002ff0c7424 */ /* 0x000fe400078e00ff */
[----:B------:R-:W-:-:S07]  /*18c60*/  IMAD.MOV.U32 R10, RZ, RZ, R14 ;  /* 0x000000ffff0a7224 */ /* 0x000fce00078e000e */
[----:B------:R-:W-:Y:S05]  /*18c70*/  WARPSYNC.COLLECTIVE R15, `(.L_x_8134) ;  /* 0x000000000f087348 */ /* 0x000fea0003c00000 */
[----:B------:R0:W1:Y:S02]  /*18c80*/  SHFL.IDX P6, R14, R13, R12, R11 ;  /* 0x0000000c0d0e7389 */ /* 0x00006400000c000b */
[----:B01----:R-:W-:Y:S01]  /*18c90*/  ENDCOLLECTIVE ;  /* 0x000000000000791b */ /* 0x003fe20003800000 */
.L_x_8134:
[----:B------:R-:W-:-:S05]  /*18ca0*/  IADD3 R2, P2, R10, R5, RZ ;  /* 0x000000050a027210 */ /* 0x000fca0007f5e0ff */
[----:B------:R-:W-:-:S05]  /*18cb0*/  IMAD.X R3, RZ, RZ, R7, P2 ;  /* 0x000000ffff037224 */ /* 0x000fca00010e0607 */
[----:B------:R-:W-:Y:S01]  /*18cc0*/  @!PT LDS RZ, [RZ] ;  /* 0x00000000fffff984 */ /* 0x000fe20000000800 */
[----:B------:R-:W-:Y:S01]  /*18cd0*/  @!PT LDS RZ, [RZ] ;  /* 0x00000000fffff984 */ /* 0x000fe20000000800 */
[----:B------:R-:W-:Y:S01]  /*18ce0*/  @!PT LDS RZ, [RZ] ;  /* 0x00000000fffff984 */ /* 0x000fe20000000800 */
[----:B------:R0:W-:Y:S01]  /*18cf0*/  LDGSTS.E.BYPASS.LTC128B.128 [R4+0xc00], desc[UR54][R2.64], !P3 ;  /* 0x00c0000002047fae */ /* 0x0001e2000d901d76 */
[----:B------:R-:W-:Y:S01]  /*18d00*/  IMAD.MOV.U32 R13, RZ, RZ, R17 ;  /* 0x000000ffff0d7224 */ /* 0x000fe200078e0011 */
[C---:B------:R-:W-:Y:S02]  /*18d10*/  ISETP.LT.OR P3, PT, R6.reuse, 0x21, P1 ;  /* 0x000000210600780c */ /* 0x040fe40000f61670 */
[----:B------:R0:W-:Y:S01]  /*18d20*/  LDGSTS.E.BYPASS.LTC128B.128 [R4+0x4c00], desc[UR54][R2.64+0x80], !P4 ;  /* 0x04c0008002047fae */ /* 0x0001e2000e101d76 */
[----:B------:R-:W-:Y:S01]  /*18d30*/  ISETP.LT.OR P4, PT, R6, 0x21, P0 ;  /* 0x000000210600780c */ /* 0x000fe20000781670 */
[----:B------:R-:W-:-:S12]  /*18d40*/  IMAD.MOV.U32 R8, RZ, RZ, R14 ;  /* 0x000000ffff087224 */ /* 0x000fd800078e000e */
[----:B0-----:R-:W-:Y:S05]  /*18d50*/  WARPSYNC.COLLECTIVE R15, `(.L_x_8135) ;  /* 0x000000000f087348 */ /* 0x001fea0003c00000 */
[----:B------:R1:W2:Y:S02]  /*18d60*/  SHFL.IDX P6, R14, R13, R12, R11 ;  /* 0x0000000c0d0e7389 */ /* 0x0002a400000c000b */
[----:B012---:R-:W-:Y:S01]  /*18d70*/  ENDCOLLECTIVE ;  /* 0x000000000000791b */ /* 0x007fe20003800000 */
.L_x_8135:
[----:B------:R-:W-:Y:S02]  /*18d80*/  IMAD.MOV.U32 R13, RZ, RZ, R23 ;  /* 0x000000ffff0d7224 */ /* 0x000fe400078e0017 */
[----:B------:R-:W-:Y:S01]  /*18d90*/  IMAD.MOV.U32 R12, RZ, RZ, 0x3 ;  /* 0x00000003ff0c7424 */ /* 0x000fe200078e00ff */
[----:B------:R-:W-:-:S13]  /*18da0*/  IADD3 R2, P2, R14, R5, RZ ;  /* 0x000000050e027210 */ /* 0x000fda0007f5e0ff */
[----:B------:R-:W-:Y:S05]  /*18db0*/  WARPSYNC.COLLECTIVE R15, `(.L_x_8136) ;  /* 0x000000000f087348 */ /* 0x000fea0003c00000 */
[----:B------:R0:W1:Y:S02]  /*18dc0*/  SHFL.IDX P6, R14, R13, R12, R11 ;  /* 0x0000000c0d0e7389 */ /* 0x00006400000c000b */
[----:B01----:R-:W-:Y:S01]  /*18dd0*/  ENDCOLLECTIVE ;  /* 0x000000000000791b */ /* 0x003fe20003800000 */
.L_x_8136:
        /* <DEDUP_REMOVED lines=13> */
.L_x_8137:
[----:B------:R-:W-:Y:S02]  /*18eb0*/  IMAD.MOV.U32 R13, RZ, RZ, R23 ;  /* 0x000000ffff0d7224 */ /* 0x000fe400078e0017 */
[----:B------:R-:W-:Y:S01]  /*18ec0*/  IMAD.MOV.U32 R12, RZ, RZ, 0x4 ;  /* 0x00000004ff0c7424 */ /* 0x000fe200078e00ff */
[----:B------:R-:W-:-:S13]  /*18ed0*/  IADD3 R2, P2, R14, R5, RZ ;  /* 0x000000050e027210 */ /* 0x000fda0007f5e0ff */
[----:B------:R-:W-:Y:S05]  /*18ee0*/  WARPSYNC.COLLECTIVE R15, `(.L_x_8138) ;  /* 0x000000000f087348 */ /* 0x000fea0003c00000 */
[----:B------:R0:W1:Y:S02]  /*18ef0*/  SHFL.IDX P6, R14, R13, R12, R11 ;  /* 0x0000000c0d0e7389 */ /* 0x00006400000c000b */
[----:B01----:R-:W-:Y:S01]  /*18f00*/  ENDCOLLECTIVE ;  /* 0x000000000000791b */ /* 0x003fe20003800000 */
.L_x_8138:
        /* <DEDUP_REMOVED lines=13> */
.L_x_8139:
[----:B------:R-:W-:Y:S02]  /*18fe0*/  IMAD.MOV.U32 R13, RZ, RZ, R23 ;  /* 0x000000ffff0d7224 */ /* 0x000fe400078e0017 */
[----:B------:R-:W-:Y:S02]  /*18ff0*/  IMAD.MOV.U32 R12, RZ, RZ, 0x5 ;  /* 0x00000005ff0c7424 */ /* 0x000fe400078e00ff */
[----:B------:R-:W-:-:S07]  /*19000*/  IMAD.MOV.U32 R10, RZ, RZ, R14 ;  /* 0x000000ffff0a7224 */ /* 0x000fce00078e000e */
[----:B------:R-:W-:Y:S05]  /*19010*/  WARPSYNC.COLLECTIVE R15, `(.L_x_8140) ;  /* 0x000000000f087348 */ /* 0x000fea0003c00000 */
[----:B------:R0:W1:Y:S02]  /*19020*/  SHFL.IDX P6, R14, R13, R12, R11 ;  /* 0x0000000c0d0e7389 */ /* 0x00006400000c000b */
[----:B01----:R-:W-:Y:S01]  /*19030*/  ENDCOLLECTIVE ;  /* 0x000000000000791b */ /* 0x003fe20003800000 */
.L_x_8140:
        /* <DEDUP_REMOVED lines=14> */
.L_x_8141:
[----:B------:R-:W-:Y:S02]  /*19120*/  IMAD.MOV.U32 R13, RZ, RZ, R23 ;  /* 0x000000ffff0d7224 */ /* 0x000fe400078e0017 */
[----:B------:R-:W-:Y:S01]  /*19130*/  IMAD.MOV.U32 R12, RZ, RZ, 0x6 ;  /* 0x00000006ff0c7424 */ /* 0x000fe200078e00ff */
[----:B------:R-:W-:-:S13]  /*19140*/  IADD3 R2, P2, R14, R5, RZ ;  /* 0x000000050e027210 */ /* 0x000fda0007f5e0ff */
[----:B------:R-:W-:Y:S05]  /*19150*/  WARPSYNC.COLLECTIVE R15, `(.L_x_8142) ;  /* 0x000000000f087348 */ /* 0x000fea0003c00000 */
[----:B------:R0:W1:Y:S02]  /*19160*/  SHFL.IDX P6, R14, R13, R12, R11 ;  /* 0x0000000c0d0e7389 */ /* 0x00006400000c000b */
[----:B01----:R-:W-:Y:S01]  /*19170*/  ENDCOLLECTIVE ;  /* 0x000000000000791b */ /* 0x003fe20003800000 */
.L_x_8142:
        /* <DEDUP_REMOVED lines=13> */
.L_x_8143:
[----:B------:R-:W-:Y:S02]  /*19250*/  IMAD.MOV.U32 R13, RZ, RZ, R23 ;  /* 0x000000ffff0d7224 */ /* 0x000fe400078e0017 */
[----:B------:R-:W-:Y:S02]  /*19260*/  IMAD.MOV.U32 R12, RZ, RZ, 0x7 ;  /* 0x00000007ff0c7424 */ /* 0x000fe400078e00ff */
[----:B------:R-:W-:-:S07]  /*19270*/  IMAD.MOV.U32 R10, RZ, RZ, R14 ;  /* 0x000000ffff0a7224 */ /* 0x000fce00078e000e */
[----:B------:R-:W-:Y:S05]  /*19280*/  WARPSYNC.COLLECTIVE R15, `(.L_x_8144) ;  /* 0x000000000f087348 */ /* 0x000fea0003c00000 */
[----:B------:R0:W1:Y:S02]  /*19290*/  SHFL.IDX P6, R14, R13, R12, R11 ;  /* 0x0000000c0d0e7389 */ /* 0x00006400000c000b */
[----:B01----:R-:W-:Y:S01]  /*192a0*/  ENDCOLLECTIVE ;  /* 0x000000000000791b */ /* 0x003fe20003800000 */
.L_x_8144:
        /* <DEDUP_REMOVED lines=12> */
.L_x_8145:
[----:B------:R-:W-:Y:S05]  /*19370*/  BRA `(.L_x_8146) ;  /* 0xffffffb400947947 */ /* 0x000fea000383ffff */
.L_x_8024:
        /* <DEDUP_REMOVED lines=8> */
.L_x_8148:
[----:B------:R-:W-:Y:S05]  /*19400*/  BSYNC B0 ;  /* 0x0000000000007941 */ /* 0x000fea0003800000 */
.L_x_8147:
        /* <DEDUP_REMOVED lines=9> */
.L_x_8149:
        /* <DEDUP_REMOVED lines=18> */
.L_x_8150:
[----:B------:R-:W-:Y:S01]  /*195c0*/  IMAD.MOV.U32 R12, RZ, RZ, 0x2 ;  /* 0x00000002ff0c7424 */ /* 0x000fe200078e00ff */
[----:B------:R-:W-:-:S05]  /*195d0*/  SEL R7, R14, RZ, P1 ;  /* 0x000000ff0e077207 */ /* 0x000fca0000800000 */
[----:B------:R-:W-:-:S04]  /*195e0*/  IMAD.IADD R6, R4, 0x1, R7 ;  /* 0x0000000104067824 */ /* 0x000fc800078e0207 */
[----:B------:R-:W-:-:S07]  /*195f0*/  IMAD.MOV.U32 R13, RZ, RZ, R6 ;  /* 0x000000ffff0d7224 */ /* 0x000fce00078e0006 */
[----:B------:R-:W-:Y:S05]  /*19600*/  WARPSYNC.COLLECTIVE R15, `(.L_x_8151) ;  /* 0x000000000f087348 */ /* 0x000fea0003c00000 */
[----:B------:R0:W1:Y:S02]  /*19610*/  SHFL.UP P6, R14, R13, R12, R11 ;  /* 0x0400000c0d0e7389 */ /* 0x00006400000c000b */
[----:B01----:R-:W-:Y:S01]  /*19620*/  ENDCOLLECTIVE ;  /* 0x000000000000791b */ /* 0x003fe20003800000 */
.L_x_8151:
[----:B------:R-:W-:Y:S01]  /*19630*/  IMAD.MOV.U32 R12, RZ, RZ, 0x4 ;  /* 0x00000004ff0c7424 */ /* 0x000fe200078e00ff */
[----:B------:R-:W-:-:S05]  /*19640*/  SEL R7, R14, RZ, P2 ;  /* 0x000000ff0e077207 */ /* 0x000fca0001000000 */
[----:B------:R-:W-:-:S04]  /*19650*/  IMAD.IADD R7, R6, 0x1, R7 ;  /* 0x0000000106077824 */ /* 0x000fc800078e0207 */
[----:B------:R-:W-:-:S07]  /*19660*/  IMAD.MOV.U32 R13, RZ, RZ, R7 ;  /* 0x000000ffff0d7224 */ /* 0x000fce00078e0007 */
[----:B------:R-:W-:Y:S05]  /*19670*/  WARPSYNC.COLLECTIVE R15, `(.L_x_8152) ;  /* 0x000000000f087348 */ /* 0x000fea0003c00000 */
[----:B------:R0:W1:Y:S02]  /*19680*/  SHFL.UP P6, R14, R13, R12, R11 ;  /* 0x0400000c0d0e7389 */ /* 0x00006400000c000b */
[----:B01----:R-:W-:Y:S01]  /*19690*/  ENDCOLLECTIVE ;  /* 0x000000000000791b */ /* 0x003fe20003800000 */
.L_x_8152:
[----:B------:R-:W-:Y:S01]  /*196a0*/  IMAD.MOV.U32 R12, RZ, RZ, 0x8 ;  /* 0x00000008ff0c7424 */ /* 0x000fe200078e00ff */
[----:B------:R-:W-:-:S05]  /*196b0*/  SEL R2, R14, RZ, P3 ;  /* 0x000000ff0e027207 */ /* 0x000fca0001800000 */
[----:B------:R-:W-:-:S04]  /*196c0*/  IMAD.IADD R2, R7, 0x1, R2 ;  /* 0x0000000107027824 */ /* 0x000fc800078e0202 */
[----:B------:R-:W-:-:S07]  /*196d0*/  IMAD.MOV.U32 R13, RZ, RZ, R2 ;  /* 0x000000ffff0d7224 */ /* 0x000fce00078e0002 */
[----:B------:R-:W-:Y:S05]  /*196e0*/  WARPSYNC.COLLECTIVE R15, `(.L_x_8153) ;  /* 0x000000000f087348 */ /* 0x000fea0003c00000 */
[----:B------:R0:W1:Y:S02]  /*196f0*/  SHFL.UP P6, R14, R13, R12, R11 ;  /* 0x0400000c0d0e7389 */ /* 0x00006400000c000b */
[----:B01----:R-:W-:Y:S01]  /*19700*/  ENDCOLLECTIVE ;  /* 0x000000000000791b */ /* 0x003fe20003800000 */
.L_x_8153:
[----:B------:R-:W-:Y:S01]  /*19710*/  IMAD.MOV.U32 R12, RZ, RZ, 0x10 ;  /* 0x00000010ff0c7424 */ /* 0x000fe200078e00ff */
[----:B------:R-:W-:-:S05]  /*19720*/  SEL R3, R14, RZ, P4 ;  /* 0x000000ff0e037207 */ /* 0x000fca0002000000 */
[----:B------:R-:W-:-:S04]  /*19730*/  IMAD.IADD R3, R2, 0x1, R3 ;  /* 0x0000000102037824 */ /* 0x000fc800078e0203 */
[----:B------:R-:W-:-:S07]  /*19740*/  IMAD.MOV.U32 R13, RZ, RZ, R3 ;  /* 0x000000ffff0d7224 */ /* 0x000fce00078e0003 */
[----:B------:R-:W-:Y:S05]  /*19750*/  WARPSYNC.COLLECTIVE R15, `(.L_x_8154) ;  /* 0x000000000f087348 */ /* 0x000fea0003c00000 */
[----:B------:R0:W1:Y:S02]  /*19760*/  SHFL.UP P6, R14, R13, R12, R11 ;  /* 0x0400000c0d0e7389 */ /* 0x00006400000c000b */
[----:B01----:R-:W-:Y:S01]  /*19770*/  ENDCOLLECTIVE ;  /* 0x000000000000791b */ /* 0x003fe20003800000 */
.L_x_8154:
        /* <DEDUP_REMOVED lines=8> */
.L_x_8155:
[----:B------:R-:W-:Y:S05]  /*19800*/  BRA `(.L_x_8156) ;  /* 0xffffffb400a07947 */ /* 0x000fea000383ffff */
.L_x_8029:
        /* <DEDUP_REMOVED lines=8> */
.L_x_8158:
[----:B------:R-:W-:Y:S05]  /*19890*/  BSYNC B0 ;  /* 0x0000000000007941 */ /* 0x000fea0003800000 */
.L_x_8157:
        /* <DEDUP_REMOVED lines=8> */
.L_x_8159:
[----:B------:R-:W-:Y:S01]  /*19920*/  IMAD.MOV.U32 R12, RZ, RZ, 0x4 ;  /* 0x00000004ff0c7424 */ /* 0x000fe200078e00ff */
[----:B------:R-:W-:-:S05]  /*19930*/  SEL R0, R14, RZ, P2 ;  /* 0x000000ff0e007207 */ /* 0x000fca0001000000 */
[----:B------:R-:W-:-:S04]  /*19940*/  IMAD.IADD R0, R13, 0x1, R0 ;  /* 0x000000010d007824 */ /* 0x000fc800078e0200 */
[----:B------:R-:W-:-:S07]  /*19950*/  IMAD.MOV.U32 R13, RZ, RZ, R0 ;  /* 0x000000ffff0d7224 */ /* 0x000fce00078e0000 */
[----:B------:R-:W-:Y:S05]  /*19960*/  WARPSYNC.COLLECTIVE R15, `(.L_x_8160) ;  /* 0x000000000f087348 */ /* 0x000fea0003c00000 */
[----:B------:R0:W1:Y:S02]  /*19970*/  SHFL.UP P6, R14, R13, R12, R11 ;  /* 0x0400000c0d0e7389 */ /* 0x00006400000c000b */
[----:B01----:R-:W-:Y:S01]  /*19980*/  ENDCOLLECTIVE ;  /* 0x000000000000791b */ /* 0x003fe20003800000 */
.L_x_8160:
[----:B------:R-:W-:Y:S01]  /*19990*/  IMAD.MOV.U32 R12, RZ, RZ, 0x8 ;  /* 0x00000008ff0c7424 */ /* 0x000fe200078e00ff */
[----:B------:R-:W-:-:S05]  /*199a0*/  SEL R3, R14, RZ, P3 ;  /* 0x000000ff0e037207 */ /* 0x000fca0001800000 */
[----:B------:R-:W-:-:S04]  /*199b0*/  IMAD.IADD R2, R0, 0x1, R3 ;  /* 0x0000000100027824 */ /* 0x000fc800078e0203 */
[----:B------:R-:W-:-:S07]  /*199c0*/  IMAD.MOV.U32 R13, RZ, RZ, R2 ;  /* 0x000000ffff0d7224 */ /* 0x000fce00078e0002 */
[----:B------:R-:W-:Y:S05]  /*199d0*/  WARPSYNC.COLLECTIVE R15, `(.L_x_8161) ;  /* 0x000000000f087348 */ /* 0x000fea0003c00000 */
[----:B------:R0:W1:Y:S02]  /*199e0*/  SHFL.UP P6, R14, R13, R12, R11 ;  /* 0x0400000c0d0e7389 */ /* 0x00006400000c000b */
[----:B01----:R-:W-:Y:S01]  /*199f0*/  ENDCOLLECTIVE ;  /* 0x000000000000791b */ /* 0x003fe20003800000 */
.L_x_8161:
[----:B------:R-:W-:Y:S01]  /*19a00*/  IMAD.MOV.U32 R12, RZ, RZ, 0x10 ;  /* 0x00000010ff0c7424 */ /* 0x000fe200078e00ff */
[----:B------:R-:W-:-:S05]  /*19a10*/  SEL R3, R14, RZ, P4 ;  /* 0x000000ff0e037207 */ /* 0x000fca0002000000 */
[----:B------:R-:W-:-:S04]  /*19a20*/  IMAD.IADD R3, R2, 0x1, R3 ;  /* 0x0000000102037824 */ /* 0x000fc800078e0203 */
[----:B------:R-:W-:-:S07]  /*19a30*/  IMAD.MOV.U32 R13, RZ, RZ, R3 ;  /* 0x000000ffff0d7224 */ /* 0x000fce00078e0003 */
[----:B------:R-:W-:Y:S05]  /*19a40*/  WARPSYNC.COLLECTIVE R15, `(.L_x_8162) ;  /* 0x000000000f087348 */ /* 0x000fea0003c00000 */
[----:B------:R0:W1:Y:S02]  /*19a50*/  SHFL.UP P6, R14, R13, R12, R11 ;  /* 0x0400000c0d0e7389 */ /* 0x00006400000c000b */
[----:B01----:R-:W-:Y:S01]  /*19a60*/  ENDCOLLECTIVE ;  /* 0x000000000000791b */ /* 0x003fe20003800000 */
.L_x_8162:
        /* <DEDUP_REMOVED lines=8> */
.L_x_8163:
[----:B------:R-:W-:Y:S05]  /*19af0*/  BRA `(.L_x_8164) ;  /* 0xffffffb400807947 */ /* 0x000fea000383ffff */
.L_x_8031:
[----:B------:R-:W-:Y:S01]  /*19b00*/  BSSY B0, `(.L_x_8165) ;  /* 0x0000006000007945 */ /* 0x000fe20003800000 */
[----:B------:R-:W-:Y:S01]  /*19b10*/  PLOP3.LUT P6, PT, P6, PT, PT, 0x8, 0x0 ;  /* 0x000000000000781c */ /* 0x000fe200037ce170 */
[----:B------:R-:W-:-:S12]  /*19b20*/  IMAD.MOV.U32 R15, RZ, RZ, -0x1 ;  /* 0xffffffffff0f7424 */ /* 0x000fd800078e00ff */
[----:B01----:R-:W-:Y:S05]  /*19b30*/  WARPSYNC.COLLECTIVE R15, `(.L_x_8166) ;  /* 0x000000000f087348 */ /* 0x003fea0003c00000 */
[----:B------:R-:W-:Y:S01]  /*19b40*/  VOTE.ANY R14, PT, P6 ;  /* 0x00000000000e7806 */ /* 0x000fe200030e0100 */
[----:B01----:R-:W-:Y:S06]  /*19b50*/  ENDCOLLECTIVE ;  /* 0x000000000000791b */ /* 0x003fec0003800000 */
.L_x_8166:
[----:B------:R-:W-:Y:S05]  /*19b60*/  BSYNC B0 ;  /* 0x0000000000007941 */ /* 0x000fea0003800000 */
.L_x_8165:
        /* <DEDUP_REMOVED lines=9> */
.L_x_8167:
[----:B------:R-:W-:Y:S01]  /*19c00*/  IMAD.MOV.U32 R4, RZ, RZ, R14 ;  /* 0x000000ffff047224 */ /* 0x000fe200078e000e */
[----:B------:R-:W-:Y:S06]  /*19c10*/  BRA `(.L_x_8168) ;  /* 0xffffffb400707947 */ /* 0x000fec000383ffff */
.L_x_8033:
[----:B------:R-:W-:Y:S01]  /*19c20*/  BSSY B0, `(.L_x_8169) ;  /* 0x0000007000007945 */ /* 0x000fe20003800000 */
[----:B------:R-:W-:Y:S02]  /*19c30*/  IMAD.MOV.U32 R13, RZ, RZ, R6 ;  /* 0x000000ffff0d7224 */ /* 0x000fe400078e0006 */
[----:B------:R-:W-:Y:S02]  /*19c40*/  IMAD.MOV.U32 R11, RZ, RZ, 0x1f ;  /* 0x0000001fff0b7424 */ /* 0x000fe400078e00ff */
[----:B------:R-:W-:-:S07]  /*19c50*/  IMAD.MOV.U32 R15, RZ, RZ, -0x1 ;  /* 0xffffffffff0f7424 */ /* 0x000fce00078e00ff */
[----:B0123--:R-:W-:Y:S05]  /*19c60*/  WARPSYNC.COLLECTIVE R15, `(.L_x_8170) ;  /* 0x000000000f087348 */ /* 0x00ffea0003c00000 */
[----:B------:R4:W0:Y:S02]  /*19c70*/  SHFL.IDX P6, R14, R13, R12, R11 ;  /* 0x0000000c0d0e7389 */ /* 0x00082400000c000b */
[----:B01234-:R-:W-:Y:S01]  /*19c80*/  ENDCOLLECTIVE ;  /* 0x000000000000791b */ /* 0x01ffe20003800000 */
.L_x_8170:
[----:B------:R-:W-:Y:S05]  /*19c90*/  BSYNC B0 ;  /* 0x0000000000007941 */ /* 0x000fea0003800000 */
.L_x_8169:
[----:B------:R-:W-:Y:S05]  /*19ca0*/  BRA `(.L_x_8032) ;  /* 0xffffffb400687947 */ /* 0x000fea000383ffff */
.L_x_8037:
[----:B-1----:R1:W4:Y:S02]  /*19cb0*/  SYNCS.PHASECHK.TRANS64.TRYWAIT P0, [R7+URZ+0x28820], R0 ;  /* 0x02882000070075a7 */ /* 0x002324000800017f */
[----:B----4-:R-:W-:Y:S05]  /*19cc0*/  @!P0 NANOSLEEP.SYNCS 0x989680 ;  /* 0x009896800000895d */ /* 0x010fea0003900000 */
[----:B------:R-:W4:Y:S02]  /*19cd0*/  @!P0 SYNCS.PHASECHK.TRANS64 P0, [R7+URZ+0x28820], R0 ;  /* 0x02882000070085a7 */ /* 0x000f24000800007f */
[----:B----4-:R-:W-:Y:S05]  /*19ce0*/  @!P0 BRA `(.L_x_8037) ;  /* 0xfffffffc00f08947 */ /* 0x010fea000383ffff */
[----:B------:R-:W-:Y:S05]  /*19cf0*/  BRA `(.L_x_8171) ;  /* 0xffffffb800e07947 */ /* 0x000fea000383ffff */
.L_x_8038:
[----:B------:R-:W4:Y:S01]  /*19d00*/  S2R R2, SR_TID.X ;  /* 0x0000000000027919 */ /* 0x000f220000002100 */
[----:B------:R-:W-:Y:S01]  /*19d10*/  BSSY B0, `(.L_x_8172) ;  /* 0x000000a000007945 */ /* 0x000fe20003800000 */
[----:B------:R-:W-:Y:S02]  /*19d20*/  IMAD.MOV.U32 R12, RZ, RZ, RZ ;  /* 0x000000ffff0c7224 */ /* 0x000fe400078e00ff */
[----:B------:R-:W-:Y:S02]  /*19d30*/  IMAD.MOV.U32 R11, RZ, RZ, 0x1f ;  /* 0x0000001fff0b7424 */ /* 0x000fe400078e00ff */
[----:B------:R-:W-:Y:S01]  /*19d40*/  IMAD.MOV.U32 R15, RZ, RZ, -0x1 ;  /* 0xffffffffff0f7424 */ /* 0x000fe200078e00ff */
[----:B----4-:R-:W-:-:S04]  /*19d50*/  SHF.R.U32.HI R2, RZ, 0x5, R2 ;  /* 0x00000005ff027819 */ /* 0x010fc80000011602 */
[----:B------:R-:W-:-:S05]  /*19d60*/  LOP3.LUT R2, R2, 0x3, RZ, 0xc0, !PT ;  /* 0x0000000302027812 */ /* 0x000fca00078ec0ff */
[----:B------:R-:W-:-:S07]  /*19d70*/  IMAD.MOV.U32 R13, RZ, RZ, R2 ;  /* 0x000000ffff0d7224 */ /* 0x000fce00078e0002 */
[----:B0123--:R-:W-:Y:S05]  /*19d80*/  WARPSYNC.COLLECTIVE R15, `(.L_x_8173) ;  /* 0x000000000f087348 */ /* 0x00ffea0003c00000 */
[----:B------:R4:W0:Y:S02]  /*19d90*/  SHFL.IDX P6, R14, R13, R12, R11 ;  /* 0x0000000c0d0e7389 */ /* 0x00082400000c000b */
[----:B01234-:R-:W-:Y:S01]  /*19da0*/  ENDCOLLECTIVE ;  /* 0x000000000000791b */ /* 0x01ffe20003800000 */
.L_x_8173:
[----:B------:R-:W-:Y:S05]  /*19db0*/  BSYNC B0 ;  /* 0x0000000000007941 */ /* 0x000fea0003800000 */
.L_x_8172:
[----:B------:R-:W-:Y:S05]  /*19dc0*/  BRA `(.L_x_8174) ;  /* 0xffffffb800c87947 */ /* 0x000fea000383ffff */
.L_x_8041:
[----:B------:R-:W-:Y:S01]  /*19dd0*/  BSSY B1, `(.L_x_8175) ;  /* 0x0000006000017945 */ /* 0x000fe20003800000 */
[----:B------:R-:W-:-:S07]  /*19de0*/  IMAD.MOV.U32 R15, RZ, RZ, -0x1 ;  /* 0xffffffffff0f7424 */ /* 0x000fce00078e00ff */
[----:B0123--:R-:W-:Y:S05]  /*19df0*/  WARPSYNC.COLLECTIVE R15, `(.L_x_8176) ;  /* 0x000000000f0c7348 */ /* 0x00ffea0003c00000 */
[----:B------:R-:W-:Y:S02]  /*19e00*/  ELECT P6, UR62, PT ;  /* 0x00000000003e782f */ /* 0x000fe400038c0000 */
[----:B------:R-:W-:Y:S01]  /*19e10*/  MOV R14, UR62 ;  /* 0x0000003e000e7c02 */ /* 0x000fe20008000f00 */
[----:B0123--:R-:W-:Y:S10]  /*19e20*/  ENDCOLLECTIVE ;  /* 0x000000000000791b */ /* 0x00fff40003800000 */
.L_x_8176:
[----:B------:R-:W-:Y:S05]  /*19e30*/  BSYNC B1 ;  /* 0x0000000000017941 */ /* 0x000fea0003800000 */
.L_x_8175:
[----:B------:R-:W-:Y:S05]  /*19e40*/  BRA `(.L_x_8177) ;  /* 0xffffffb800c07947 */ /* 0x000fea000383ffff */
.L_x_8043:
[----:B-1----:R1:W4:Y:S02]  /*19e50*/  SYNCS.PHASECHK.TRANS64.TRYWAIT P1, [R5+URZ+0x28840], R0 ;  /* 0x02884000050075a7 */ /* 0x002324000802017f */
[----:B----4-:R-:W-:Y:S05]  /*19e60*/  @!P1 NANOSLEEP.SYNCS 0x989680 ;  /* 0x009896800000995d */ /* 0x010fea0003900000 */
[----:B------:R-:W4:Y:S02]  /*19e70*/  @!P1 SYNCS.PHASECHK.TRANS64 P1, [R5+URZ+0x28840], R0 ;  /* 0x02884000050095a7 */ /* 0x000f24000802007f */
[----:B----4-:R-:W-:Y:S05]  /*19e80*/  @!P1 BRA `(.L_x_8043) ;  /* 0xfffffffc00f09947 */ /* 0x010fea000383ffff */
[----:B------:R-:W-:Y:S05]  /*19e90*/  BRA `(.L_x_8178) ;  /* 0xffffffb800e07947 */ /* 0x000fea000383ffff */
.L_x_8045:
[----:B----4-:R4:W0:Y:S02]  /*19ea0*/  SYNCS.PHASECHK.TRANS64.TRYWAIT P1, [R3+URZ+0x28840], R2 ;  /* 0x02884002030075a7 */ /* 0x010824000802017f */
[----:B0-----:R-:W-:Y:S05]  /*19eb0*/  @!P1 NANOSLEEP.SYNCS 0x989680 ;  /* 0x009896800000995d */ /* 0x001fea0003900000 */
[----:B------:R-:W0:Y:S02]  /*19ec0*/  @!P1 SYNCS.PHASECHK.TRANS64 P1, [R3+URZ+0x28840], R2 ;  /* 0x02884002030095a7 */ /* 0x000e24000802007f */
[----:B0-----:R-:W-:Y:S05]  /*19ed0*/  @!P1 BRA `(.L_x_8045) ;  /* 0xfffffffc00f09947 */ /* 0x001fea000383ffff */
[----:B------:R-:W-:Y:S05]  /*19ee0*/  BRA `(.L_x_8179) ;  /* 0xffffffb800ec7947 */ /* 0x000fea000383ffff */
.L_x_8047:
[----:B------:R0:W0:Y:S02]  /*19ef0*/  SYNCS.PHASECHK.TRANS64.TRYWAIT P1, [R5+URZ+0x28860], R0 ;  /* 0x02886000050075a7 */ /* 0x000024000802017f */
[----:B0-----:R-:W-:Y:S05]  /*19f00*/  @!P1 NANOSLEEP.SYNCS 0x989680 ;  /* 0x009896800000995d */ /* 0x001fea0003900000 */
[----:B------:R-:W0:Y:S02]  /*19f10*/  @!P1 SYNCS.PHASECHK.TRANS64 P1, [R5+URZ+0x28860], R0 ;  /* 0x02886000050095a7 */ /* 0x000e24000802007f */
[----:B0-----:R-:W-:Y:S05]  /*19f20*/  @!P1 BRA `(.L_x_8047) ;  /* 0xfffffffc00f09947 */ /* 0x001fea000383ffff */
[----:B------:R-:W-:Y:S05]  /*19f30*/  BRA `(.L_x_8180) ;  /* 0xffffffb800e87947 */ /* 0x000fea000383ffff */
.L_x_8181:
        /* <DEDUP_REMOVED lines=12> */
.L_x_15858:


//--------------------- .text._ZN7cutlass13device_kernelIN5flash11enable_sm90INS1_16FlashAttnFwdSm90INS1_25CollectiveMainloopFwdSm90ILi2EN4cute5tupleIJNS5_1CILi1EEES8_S8_EEENS6_IJNS7_ILi128EEESA_SA_EEELi128ENS_6half_tEfNS_4arch4Sm90ELb0ELb1ELb0ELb1ELb1ELb1ELb0ELb1ELb1ELb1ELb0ELb0EEENS1_21CollectiveEpilogueFwdISB_S9_SC_SE_Li256ELb1ELb1ELb0ELb0EEENS1_36VarlenDynamicPersistentTileSchedulerILi128ELi128ELi256ELi128ELb0ELb1ELb1ELb1ELb0ELb1EEEEEEEEEvNT_6ParamsE --------------------------
	.section	.text._ZN7cutlass13device_kernelIN5flash11enable_sm90INS1_16FlashAttnFwdSm90INS1_25CollectiveMainloopFwdSm90ILi2EN4cute5tupleIJNS5_1CILi1EEES8_S8_EEENS6_IJNS7_ILi128EEESA_SA_EEELi128ENS_6half_tEfNS_4arch4Sm90ELb0ELb1ELb0ELb1ELb1ELb1ELb0ELb1ELb1ELb1ELb0ELb0EEENS1_21CollectiveEpilogueFwdISB_S9_SC_SE_Li256ELb1ELb1ELb0ELb0EEENS1_36VarlenDynamicPersistentTileSchedulerILi128ELi128ELi256ELi128ELb0ELb1ELb1ELb1ELb0ELb1EEEEEEEEEvNT_6ParamsE,"ax",@progbits
	.align	128
.text._ZN7cutlass13device_kernelIN5flash11enable_sm90INS1_16FlashAttnFwdSm90INS1_25CollectiveMainloopFwdSm90ILi2EN4cute5tupleIJNS5_1CILi1EEES8_S8_EEENS6_IJNS7_ILi128EEESA_SA_EEELi128ENS_6half_tEfNS_4arch4Sm90ELb0ELb1ELb0ELb1ELb1ELb1ELb0ELb1ELb1ELb1ELb0ELb0EEENS1_21CollectiveEpilogueFwdISB_S9_SC_SE_Li256ELb1ELb1ELb0ELb0EEENS1_36VarlenDynamicPersistentTileSchedulerILi128ELi128ELi256ELi128ELb0ELb1ELb1ELb1ELb0ELb1EEEEEEEEEvNT_6ParamsE:
        .type           _ZN7cutlass13device_kernelIN5flash11enable_sm90INS1_16FlashAttnFwdSm90INS1_25CollectiveMainloopFwdSm90ILi2EN4cute5tupleIJNS5_1CILi1EEES8_S8_EEENS6_IJNS7_ILi128EEESA_SA_EEELi128ENS_6half_tEfNS_4arch4Sm90ELb0ELb1ELb0ELb1ELb1ELb1ELb0ELb1ELb1ELb1ELb0ELb0EEENS1_21CollectiveEpilogueFwdISB_S9_SC_SE_Li256ELb1ELb1ELb0ELb0EEENS1_36VarlenDynamicPersistentTileSchedulerILi128ELi128ELi256ELi128ELb0ELb1ELb1ELb1ELb0ELb1EEEEEEEEEvNT_6ParamsE,@function
        .size           _ZN7cutlass13device_kernelIN5flash11enable_sm90INS1_16FlashAttnFwdSm90INS1_25CollectiveMainloopFwdSm90ILi2EN4cute5tupleIJNS5_1CILi1EEES8_S8_EEENS6_IJNS7_ILi128EEESA_SA_EEELi128ENS_6half_tEfNS_4arch4Sm90ELb0ELb1ELb0ELb1ELb1ELb1ELb0ELb1ELb1ELb1ELb0ELb0EEENS1_21CollectiveEpilogueFwdISB_S9_SC_SE_Li256ELb1ELb1ELb0ELb0EEENS1_36VarlenDynamicPersistentTileSchedulerILi128ELi128ELi256ELi128ELb0ELb1ELb1ELb1ELb0ELb1EEEEEEEEEvNT_6ParamsE,(.L_x_15859 - _ZN7cutlass13device_kernelIN5flash11enable_sm90INS1_16FlashAttnFwdSm90INS1_25CollectiveMainloopFwdSm90ILi2EN4cute5tupleIJNS5_1CILi1EEES8_S8_EEENS6_IJNS7_ILi128EEESA_SA_EEELi128ENS_6half_tEfNS_4arch4Sm90ELb0ELb1ELb0ELb1ELb1ELb1ELb0ELb1ELb1ELb1ELb0ELb0EEENS1_21CollectiveEpilogueFwdISB_S9_SC_SE_Li256ELb1ELb1ELb0ELb0EEENS1_36VarlenDynamicPersistentTileSchedulerILi128ELi128ELi256ELi128ELb0ELb1ELb1ELb1ELb0ELb1EEEEEEEEEvNT_6ParamsE)
        .other          _ZN7cutlass13device_kernelIN5flash11enable_sm90INS1_16FlashAttnFwdSm90INS1_25CollectiveMainloopFwdSm90ILi2EN4cute5tupleIJNS5_1CILi1EEES8_S8_EEENS6_IJNS7_ILi128EEESA_SA_EEELi128ENS_6half_tEfNS_4arch4Sm90ELb0ELb1ELb0ELb1ELb1ELb1ELb0ELb1ELb1ELb1ELb0ELb0EEENS1_21CollectiveEpilogueFwdISB_S9_SC_SE_Li256ELb1ELb1ELb0ELb0EEENS1_36VarlenDynamicPersistentTileSchedulerILi128ELi128ELi256ELi128ELb0ELb1ELb1ELb1ELb0ELb1EEEEEEEEEvNT_6ParamsE,@"STO_CUDA_ENTRY STV_DEFAULT"
_ZN7cutlass13device_kernelIN5flash11enable_sm90INS1_16FlashAttnFwdSm90INS1_25CollectiveMainloopFwdSm90ILi2EN4cute5tupleIJNS5_1CILi1EEES8_S8_EEENS6_IJNS7_ILi128EEESA_SA_EEELi128ENS_6half_tEfNS_4arch4Sm90ELb0ELb1ELb0ELb1ELb1ELb1ELb0ELb1ELb1ELb1ELb0ELb0EEENS1_21CollectiveEpilogueFwdISB_S9_SC_SE_Li256ELb1ELb1ELb0ELb0EEENS1_36VarlenDynamicPersistentTileSchedulerILi128ELi128ELi256ELi128ELb0ELb1ELb1ELb1ELb0ELb1EEEEEEEEEvNT_6ParamsE:
[----:B------:R-:W0:Y:S02]  /*0000*/  LDC R1, c[0x0][0x28] ;  /* 0x00000a00ff017b82 */ /* 0x000e240000000800 */
[----:B0-----:R-:W-:Y:S01]  /*0010*/  VIADD R1, R1, 0xffffffd0 ;  /* 0xffffffd001017836 */ /* 0x001fe20000000000 */
[----:B------:R-:W0:Y:S01]  /*0020*/  S2R R0, SR_TID.X ;  /* 0x0000000000007919 */ /* 0x000e220000002100 */
[----:B------:R-:W-:Y:S01]  /*0030*/  ELECT P0, URZ, PT ;  /* 0x00000000003f782f */ /* 0x000fe20003800000 */
[----:B------:R-:W-:Y:S01]  /*0040*/  BSSY B0, `(.L_x_8182) ;  /* 0x000000e000007945 */ /* 0x000fe20003800000 */
[--C-:B0-----:R-:W-:Y:S02]  /*0050*/  SHF.R.U32.HI R2, RZ, 0x5, R0.reuse ;  /* 0x00000005ff027819 */ /* 0x101fe40000011600 */
[----:B------:R-:W-:-:S03]  /*0060*/  SHF.R.U32.HI R4, RZ, 0x7, R0 ;  /* 0x00000007ff047819 */ /* 0x000fc60000011600 */
        /* <DEDUP_REMOVED lines=11> */
.L_x_8183:
[----:B------:R-:W-:Y:S05]  /*0120*/  BSYNC B0 ;  /* 0x0000000000007941 */ /* 0x000fea0003800000 */
.L_x_8182:
        /* <DEDUP_REMOVED lines=41> */
.L_x_8184:
        /* <DEDUP_REMOVED lines=22> */
.L_x_8185:
        /* <DEDUP_REMOVED lines=18> */
.L_x_8186:
        /* <DEDUP_REMOVED lines=22> */
.L_x_8187:
        /* <DEDUP_REMOVED lines=22> */
.L_x_8188:
        /* <DEDUP_REMOVED lines=8> */
.L_x_8191:
[----:B------:R-:W-:-:S08]  /*0980*/  NOP ;  /* 0x0000000000007918 */ /* 0x000fd00000000000 */
[----:B------:R-:W0:Y:S02]  /*0990*/  USETMAXREG.TRY_ALLOC.CTAPOOL UP0, 0xe8 ;  /* 0x000000e8000079c8 */ /* 0x000e240008000600 */
[----:B0-----:R-:W-:-:S13]  /*09a0*/  PLOP3.LUT P0, PT, PT, PT, UP0, 0x80, 0x0 ;  /* 0x000000000000781c */ /* 0x001fda0003f0f008 */
[----:B------:R-:W-:Y:S05]  /*09b0*/  @!P0 BRA `(.L_x_8191) ;  /* 0xfffffffc00f08947 */ /* 0x000fea000383ffff */
[----:B------:R-:W-:Y:S01]  /*09c0*/  SHF.R.U32.HI R2, RZ, 0x7, R0 ;  /* 0x00000007ff027819 */ /* 0x000fe20000011600 */
[----:B------:R-:W0:Y:S08]  /*09d0*/  S2UR UR38, SR_CgaCtaId ;  /* 0x00000000002679c3 */ /* 0x000e300000008800 */
[----:B------:R-:W-:Y:S06]  /*09e0*/  BAR.ARV 0x8, 0x180 ;  /* 0x0206000000007b1d */ /* 0x000fec0000002000 */
[----:B------:R-:W-:Y:S01]  /*09f0*/  ISETP.NE.AND P0, PT, R2, 0x1, PT ;  /* 0x000000010200780c */ /* 0x000fe20003f05270 */
[----:B------:R-:W-:-:S12]  /*0a00*/  UMOV UR4, 0x400 ;  /* 0x0000040000047882 */ /* 0x000fd80000000000 */
[----:B------:R-:W-:Y:S06]  /*0a10*/  @!P0 BAR.ARV 0x9, 0x100 ;  /* 0x0244000000008b1d */ /* 0x000fec0000002000 */
[----:B0-----:R-:W-:Y:S02]  /*0a20*/  ULEA UR4, UR38, UR4, 0x18 ;  /* 0x0000000426047291 */ /* 0x001fe4000f8ec03f */
[----:B------:R-:W-:Y:S04]  /*0a30*/  BAR.SYNC.DEFER_BLOCKING 0x5, 0x180 ;  /* 0x0146000000007b1d */ /* 0x000fe80000010000 */
[----:B------:R-:W-:-:S02]  /*0a40*/  IMAD.U32 R18, RZ, RZ, UR4 ;  /* 0x00000004ff127e24 */ /* 0x000fc4000f8e00ff */
[----:B------:R-:W-:-:S03]  /*0a50*/  ULDC UR4, c[0x0][0xc3c] ;  /* 0x00030f0000047ab9 */ /* 0x000fc60000000800 */
[----:B------:R-:W0:Y:S01]  /*0a60*/  LDS.128 R40, [R18+0x288d0] ;  /* 0x0288d00012287984 */ /* 0x000e220000000c00 */
[----:B------:R-:W-:Y:S06]  /*0a70*/  BAR.ARV 0x4, 0x180 ;  /* 0x0106000000007b1d */ /* 0x000fec0000002000 */
[----:B0-----:R-:W-:-:S13]  /*0a80*/  ISETP.GE.AND P0, PT, R43, UR4, PT ;  /* 0x000000042b007c0c */ /* 0x001fda000bf06270 */
[----:B------:R-:W-:Y:S05]  /*0a90*/  @P0 BRA `(.L_x_8192) ;  /* 0x0000022c00cc0947 */ /* 0x000fea0003800000 */
[----:B------:R-:W-:Y:S01]  /*0aa0*/  VIADD R226, R0, 0xffffff80 ;  /* 0xffffff8000e27836 */ /* 0x000fe20000000000 */
[----:B------:R-:W-:Y:S01]  /*0ab0*/  R2UR UR40, R18 ;  /* 0x00000000122872ca */ /* 0x000fe200000e0000 */
[----:B------:R-:W-:Y:S01]  /*0ac0*/  IMAD.MOV.U32 R19, RZ, RZ, RZ ;  /* 0x000000ffff137224 */ /* 0x000fe200078e00ff */
[----:B------:R-:W-:Y:S01]  /*0ad0*/  ULOP3.LUT UR39, UR36, 0x1, URZ, 0xfc, !UPT ;  /* 0x0000000124277892 */ /* 0x000fe2000f8efc3f */
[----:B------:R-:W-:Y:S01]  /*0ae0*/  IMAD.MOV.U32 R192, RZ, RZ, RZ ;  /* 0x000000ffffc07224 */ /* 0x000fe200078e00ff */
[----:B------:R-:W-:Y:S01]  /*0af0*/  SHF.R.S32.HI R3, RZ, 0x1f, R226 ;  /* 0x0000001fff037819 */ /* 0x000fe200000114e2 */
[----:B------:R-:W-:Y:S01]  /*0b00*/  IMAD.MOV.U32 R187, RZ, RZ, RZ ;  /* 0x000000ffffbb7224 */ /* 0x000fe200078e00ff */
[----:B------:R-:W-:Y:S01]  /*0b10*/  UMOV UR37, URZ ;  /* 0x0000003f00257c82 */ /* 0x000fe20008000000 */
[----:B------:R-:W-:Y:S01]  /*0b20*/  IMAD.MOV.U32 R184, RZ, RZ, RZ ;  /* 0x000000ffffb87224 */ /* 0x000fe200078e00ff */
[CC--:B------:R-:W-:Y:S02]  /*0b30*/  LEA.HI R5, R3.reuse, R226.reuse, RZ, 0x7 ;  /* 0x000000e203057211 */ /* 0x0c0fe400078f38ff */
[----:B------:R-:W-:-:S02]  /*0b40*/  LEA.HI R2, R3, R226, RZ, 0x5 ;  /* 0x000000e203027211 */ /* 0x000fc400078f28ff */
[----:B------:R-:W-:Y:S01]  /*0b50*/  LOP3.LUT R211, R5, 0xffffff80, RZ, 0xc0, !PT ;  /* 0xffffff8005d37812 */ /* 0x000fe200078ec0ff */
[----:B------:R-:W-:Y:S01]  /*0b60*/  UIADD3 UR40, UR40, 0x10400, URZ ;  /* 0x0001040028287890 */ /* 0x000fe2000fffe03f */
[CC--:B------:R-:W-:Y:S01]  /*0b70*/  LEA.HI R0, R3.reuse, R226.reuse, RZ, 0x4 ;  /* 0x000000e203007211 */ /* 0x0c0fe200078f20ff */
[----:B------:R-:W-:Y:S01]  /*0b80*/  IMAD.SHL.U32 R2, R2, 0x20, RZ ;  /* 0x0000002002027824 */ /* 0x000fe200078e00ff */
[----:B------:R-:W-:Y:S01]  /*0b90*/  LEA.HI R10, R3, R226, RZ, 0x2 ;  /* 0x000000e2030a7211 */ /* 0x000fe200078f10ff */
[----:B------:R-:W-:Y:S01]  /*0ba0*/  IMAD.IADD R211, R226, 0x1, -R211 ;  /* 0x00000001e2d37824 */ /* 0x000fe200078e0ad3 */
[----:B------:R-:W-:Y:S02]  /*0bb0*/  LOP3.LUT R7, R0, 0x3fffff0, RZ, 0xc0, !PT ;  /* 0x03fffff000077812 */ /* 0x000fe400078ec0ff */
[----:B------:R-:W-:Y:S02]  /*0bc0*/  LOP3.LUT R2, R2, 0xfffffc00, RZ, 0xc0, !PT ;  /* 0xfffffc0002027812 */ /* 0x000fe400078ec0ff */
[----:B------:R-:W-:Y:S01]  /*0bd0*/  SHF.R.S32.HI R4, RZ, 0x1f, R211 ;  /* 0x0000001fff047819 */ /* 0x000fe200000114d3 */
[----:B------:R-:W-:Y:S01]  /*0be0*/  IMAD.IADD R7, R226, 0x1, -R7 ;  /* 0x00000001e2077824 */ /* 0x000fe200078e0a07 */
[----:B------:R-:W-:-:S02]  /*0bf0*/  LOP3.LUT R13, R10, 0xfffffffc, RZ, 0xc0, !PT ;  /* 0xfffffffc0a0d7812 */ /* 0x000fc400078ec0ff */
[----:B------:R-:W-:Y:S02]  /*0c00*/  LEA.HI R6, R4, R211, RZ, 0x2 ;  /* 0x000000d304067211 */ /* 0x000fe400078f10ff */
[----:B------:R-:W-:Y:S01]  /*0c10*/  SHF.R.S32.HI R218, RZ, 0x7, R5 ;  /* 0x00000007ffda7819 */ /* 0x000fe20000011405 */
[----:B------:R-:W-:Y:S01]  /*0c20*/  IMAD.IADD R13, R226, 0x1, -R13 ;  /* 0x00000001e20d7824 */ /* 0x000fe200078e0a0d */
[--C-:B------:R-:W-:Y:S02]  /*0c30*/  SHF.R.S32.HI R8, RZ, 0x2, R6.reuse ;  /* 0x00000002ff087819 */ /* 0x100fe40000011406 */
[----:B------:R-:W-:Y:S02]  /*0c40*/  SHF.R.S32.HI R9, RZ, 0x1f, R6 ;  /* 0x0000001fff097819 */ /* 0x000fe40000011406 */
[----:B------:R-:W-:Y:S02]  /*0c50*/  LEA.HI R188, R3, R226, RZ, 0x3 ;  /* 0x000000e203bc7211 */ /* 0x000fe400078f18ff */
[----:B------:R-:W-:-:S02]  /*0c60*/  LEA.HI R9, R9, R8, RZ, 0x3 ;  /* 0x0000000809097211 */ /* 0x000fc400078f18ff */
[----:B------:R-:W-:Y:S02]  /*0c70*/  LEA.HI R4, R4, R211, RZ, 0x5 ;  /* 0x000000d304047211 */ /* 0x000fe400078f28ff */
[----:B------:R-:W-:Y:S02]  /*0c80*/  LOP3.LUT R11, R9, 0xfffffff8, RZ, 0xc0, !PT ;  /* 0xfffffff8090b7812 */ /* 0x000fe400078ec0ff */
[----:B------:R-:W-:Y:S02]  /*0c90*/  LEA R9, R7, R2, 0x6 ;  /* 0x0000000207097211 */ /* 0x000fe400078e30ff */
[----:B------:R-:W-:Y:S01]  /*0ca0*/  SHF.R.S32.HI R7, RZ, 0x4, R0 ;  /* 0x00000004ff077819 */ /* 0x000fe20000011400 */
[----:B------:R-:W-:Y:S01]  /*0cb0*/  IMAD.IADD R11, R8, 0x1, -R11 ;  /* 0x00000001080b7824 */ /* 0x000fe200078e0a0b */
[----:B------:R-:W-:Y:S02]  /*0cc0*/  LEA.HI R5, R5, R218, RZ, 0x1 ;  /* 0x000000da05057211 */ /* 0x000fe400078f08ff */
[----:B------:R-:W-:-:S02]  /*0cd0*/  LEA.HI R0, R0, R7, RZ, 0x1 ;  /* 0x0000000700007211 */ /* 0x000fc400078f08ff */
[----:B------:R-:W-:Y:S02]  /*0ce0*/  LEA.HI R3, R3, R226, RZ, 0x6 ;  /* 0x000000e203037211 */ /* 0x000fe400078f30ff */
[----:B------:R-:W-:Y:S02]  /*0cf0*/  LOP3.LUT R207, R188, 0xfffffff8, RZ, 0xc0, !PT ;  /* 0xfffffff8bccf7812 */ /* 0x000fe400078ec0ff */
[----:B------:R-:W-:Y:S01]  /*0d00*/  LOP3.LUT R0, R0, 0x1ffffffe, RZ, 0xc0, !PT ;  /* 0x1ffffffe00007812 */ /* 0x000fe200078ec0ff */
[----:B------:R-:W-:Y:S01]  /*0d10*/  IMAD.SHL.U32 R3, R3, 0x8, RZ ;  /* 0x0000000803037824 */ /* 0x000fe200078e00ff */
[----:B------:R-:W-:Y:S02]  /*0d20*/  SHF.R.S32.HI R188, RZ, 0x3, R188 ;  /* 0x00000003ffbc7819 */ /* 0x000fe400000114bc */
[----:B------:R-:W-:Y:S01]  /*0d30*/  SHF.R.S32.HI R4, RZ, 0x5, R4 ;  /* 0x00000005ff047819 */ /* 0x000fe20000011404 */
[----:B------:R-:W-:Y:S01]  /*0d40*/  IMAD.IADD R0, R7, 0x1, -R0 ;  /* 0x0000000107007824 */ /* 0x000fe200078e0a00 */
[----:B------:R-:W-:Y:S01]  /*0d50*/  LOP3.LUT R5, R5, 0x3fffffe, RZ, 0xc0, !PT ;  /* 0x03fffffe05057812 */ /* 0x000fe200078ec0ff */
[----:B------:R-:W-:Y:S01]  /*0d60*/  IMAD.SHL.U32 R222, R188, 0x40, RZ ;  /* 0x00000040bcde7824 */ /* 0x000fe200078e00ff */
[----:B------:R-:W-:Y:S01]  /*0d70*/  LEA.HI R2, R13, R13, RZ, 0x1 ;  /* 0x0000000d0d027211 */ /* 0x000fe200078f08ff */
[----:B------:R-:W-:Y:S01]  /*0d80*/  IMAD R4, R4, 0x10, R11 ;  /* 0x0000001004047824 */ /* 0x000fe200078e020b */
[----:B------:R-:W-:Y:S01]  /*0d90*/  IADD3 R207, R226, -R207, RZ ;  /* 0x800000cfe2cf7210 */ /* 0x000fe20007ffe0ff */
[----:B------:R-:W-:Y:S01]  /*0da0*/  IMAD.IADD R5, R218, 0x1, -R5 ;  /* 0x00000001da057824 */ /* 0x000fe200078e0a05 */
[----:B------:R-:W-:Y:S01]  /*0db0*/  LOP3.LUT R2, R2, 0x1ffffffe, RZ, 0xc0, !PT ;  /* 0x1ffffffe02027812 */ /* 0x000fe200078ec0ff */
[C---:B------:R-:W-:Y:S01]  /*0dc0*/  VIADD R217, R188.reuse, 0x20 ;  /* 0x00000020bcd97836 */ /* 0x040fe20000000000 */
[----:B------:R-:W-:Y:S01]  /*0dd0*/  LOP3.LUT R204, R3, 0xfffffe00, RZ, 0xc0, !PT ;  /* 0xfffffe0003cc7812 */ /* 0x000fe200078ec0ff */
[----:B------:R-:W-:Y:S01]  /*0de0*/  VIADD R216, R188, 0x40 ;  /* 0x00000040bcd87836 */ /* 0x000fe20000000000 */
[----:B------:R-:W-:Y:S01]  /*0df0*/  LOP3.LUT R3, R222, 0x1c0, RZ, 0xc0, !PT ;  /* 0x000001c0de037812 */ /* 0x000fe200078ec0ff */
[----:B------:R-:W-:Y:S01]  /*0e00*/  VIADD R215, R188, 0x60 ;  /* 0x00000060bcd77836 */ /* 0x000fe20000000000 */
[----:B------:R-:W-:Y:S01]  /*0e10*/  LOP3.LUT R6, R6, 0x7ffffffc, RZ, 0xc0, !PT ;  /* 0x7ffffffc06067812 */ /* 0x000fe200078ec0ff */
[----:B------:R-:W-:Y:S01]  /*0e20*/  IMAD R220, R0, 0x8, R9 ;  /* 0x0000000800dc7824 */ /* 0x000fe200078e0209 */
[----:B------:R-:W-:Y:S01]  /*0e30*/  IADD3 R0, R13, -R2, RZ ;  /* 0x800000020d007210 */ /* 0x000fe20007ffe0ff */
[----:B------:R-:W-:Y:S01]  /*0e40*/  IMAD.SHL.U32 R16, R207, 0x8, RZ ;  /* 0x00000008cf107824 */ /* 0x000fe200078e00ff */
[----:B------:R-:W-:Y:S01]  /*0e50*/  SHF.R.S32.HI R2, RZ, 0x1f, R217 ;  /* 0x0000001fff027819 */ /* 0x000fe200000114d9 */
[----:B------:R-:W-:Y:S01]  /*0e60*/  IMAD R219, R5, 0x40, R4 ;  /* 0x0000004005db7824 */ /* 0x000fe200078e0204 */
[----:B------:R-:W-:Y:S01]  /*0e70*/  SHF.R.S32.HI R5, RZ, 0x1f, R216 ;  /* 0x0000001fff057819 */ /* 0x000fe200000114d8 */
[----:B------:R-:W-:Y:S01]  /*0e80*/  IMAD.SHL.U32 R199, R217, 0x40, RZ ;  /* 0x00000040d9c77824 */ /* 0x000fe200078e00ff */
[----:B------:R-:W-:Y:S01]  /*0e90*/  SHF.R.S32.HI R4, RZ, 0x1f, R215 ;  /* 0x0000001fff047819 */ /* 0x000fe200000114d7 */
[----:B------:R-:W-:Y:S01]  /*0ea0*/  IMAD.SHL.U32 R196, R215, 0x40, RZ ;  /* 0x00000040d7c47824 */ /* 0x000fe200078e00ff */
[----:B------:R-:W-:Y:S01]  /*0eb0*/  SHF.R.U32.HI R203, RZ, 0x3, R3 ;  /* 0x00000003ffcb7819 */ /* 0x000fe20000011603 */
[----:B------:R-:W-:Y:S01]  /*0ec0*/  IMAD.SHL.U32 R22, R207, 0x4, RZ ;  /* 0x00000004cf167824 */ /* 0x000fe200078e00ff */
[----:B------:R-:W-:Y:S01]  /*0ed0*/  LOP3.LUT R206, R3, 0x38, R16, 0xf8, !PT ;  /* 0x0000003803ce7812 */ /* 0x000fe200078ef810 */
[----:B------:R-:W-:Y:S01]  /*0ee0*/  IMAD.IADD R191, R211, 0x1, -R6 ;  /* 0x00000001d3bf7824 */ /* 0x000fe200078e0a06 */
[----:B------:R-:W-:Y:S01]  /*0ef0*/  LEA.HI R3, R2, R217, RZ, 0x3 ;  /* 0x000000d902037211 */ /* 0x000fe200078f18ff */
[----:B------:R-:W-:Y:S01]  /*0f00*/  VIADD R186, R22, 0x20 ;  /* 0x0000002016ba7836 */ /* 0x000fe20000000000 */
[----:B------:R-:W-:Y:S01]  /*0f10*/  LEA.HI R5, R5, R216, RZ, 0x3 ;  /* 0x000000d805057211 */ /* 0x000fe200078f18ff */
[----:B------:R-:W-:Y:S01]  /*0f20*/  VIADD R2, R16, 0x40 ;  /* 0x0000004010027836 */ /* 0x000fe20000000000 */
[----:B------:R-:W-:Y:S01]  /*0f30*/  SHF.L.U32 R197, R216, 0x6, RZ ;  /* 0x00000006d8c57819 */ /* 0x000fe200000006ff */
[----:B------:R-:W-:Y:S01]  /*0f40*/  IMAD.SHL.U32 R3, R3, 0x40, RZ ;  /* 0x0000004003037824 */ /* 0x000fe200078e00ff */
[----:B------:R-:W-:Y:S01]  /*0f50*/  LEA.HI R4, R4, R215, RZ, 0x3 ;  /* 0x000000d704047211 */ /* 0x000fe200078f18ff */
[----:B------:R-:W-:Y:S01]  /*0f60*/  IMAD.SHL.U32 R5, R5, 0x40, RZ ;  /* 0x0000004005057824 */ /* 0x000fe200078e00ff */
[----:B------:R-:W-:Y:S01]  /*0f70*/  LOP3.LUT R199, R199, 0x1c0, RZ, 0xc0, !PT ;  /* 0x000001c0c7c77812 */ /* 0x000fe200078ec0ff */
[----:B------:R-:W-:Y:S01]  /*0f80*/  IMAD R195, R0, 0x8, R219 ;  /* 0x0000000800c37824 */ /* 0x000fe200078e02db */
[----:B------:R-:W-:-:S02]  /*0f90*/  LOP3.LUT R197, R197, 0x1c0, RZ, 0xc0, !PT ;  /* 0x000001c0c5c57812 */ /* 0x000fc400078ec0ff */
[----:B------:R-:W-:Y:S02]  /*0fa0*/  LOP3.LUT R196, R196, 0x1c0, RZ, 0xc0, !PT ;  /* 0x000001c0c4c47812 */ /* 0x000fe400078ec0ff */
[----:B------:R-:W-:Y:S02]  /*0fb0*/  SHF.L.U32 R4, R4, 0x6, RZ ;  /* 0x0000000604047819 */ /* 0x000fe400000006ff */
[----:B------:R-:W-:Y:S02]  /*0fc0*/  SHF.R.U32.HI R225, RZ, 0x3, R199 ;  /* 0x00000003ffe17819 */ /* 0x000fe400000116c7 */
[--C-:B------:R-:W-:Y:S02]  /*0fd0*/  LOP3.LUT R7, R199, 0x38, R16.reuse, 0xf8, !PT ;  /* 0x00000038c7077812 */ /* 0x100fe400078ef810 */
[----:B------:R-:W-:Y:S02]  /*0fe0*/  SHF.R.U32.HI R224, RZ, 0x3, R197 ;  /* 0x00000003ffe07819 */ /* 0x000fe400000116c5 */
[----:B------:R-:W-:-:S02]  /*0ff0*/  LOP3.LUT R8, R197, 0x38, R16, 0xf8, !PT ;  /* 0x00000038c5087812 */ /* 0x000fc400078ef810 */
[----:B------:R-:W-:Y:S02]  /*1000*/  SHF.R.U32.HI R223, RZ, 0x3, R196 ;  /* 0x00000003ffdf7819 */ /* 0x000fe400000116c4 */
[----:B------:R-:W-:Y:S02]  /*1010*/  LOP3.LUT R9, R196, 0x38, R16, 0xf8, !PT ;  /* 0x00000038c4097812 */ /* 0x000fe400078ef810 */
[----:B------:R-:W-:Y:S02]  /*1020*/  LOP3.LUT R202, R3, 0xfffffe00, RZ, 0xc0, !PT ;  /* 0xfffffe0003ca7812 */ /* 0x000fe400078ec0ff */
[----:B------:R-:W-:Y:S02]  /*1030*/  LOP3.LUT R201, R5, 0xfffffe00, RZ, 0xc0, !PT ;  /* 0xfffffe0005c97812 */ /* 0x000fe400078ec0ff */
[----:B------:R-:W-:Y:S02]  /*1040*/  LOP3.LUT R200, R4, 0xfffffe00, RZ, 0xc0, !PT ;  /* 0xfffffe0004c87812 */ /* 0x000fe400078ec0ff */
[----:B------:R-:W-:-:S02]  /*1050*/  LOP3.LUT R206, R204, R206, R203, 0xf6, !PT ;  /* 0x000000ceccce7212 */ /* 0x000fc400078ef6cb */
[----:B------:R-:W-:Y:S02]  /*1060*/  LOP3.LUT R7, R202, R7, R225, 0xf6, !PT ;  /* 0x00000007ca077212 */ /* 0x000fe400078ef6e1 */
[----:B------:R-:W-:Y:S02]  /*1070*/  LOP3.LUT R8, R201, R8, R224, 0xf6, !PT ;  /* 0x00000008c9087212 */ /* 0x000fe400078ef6e0 */
[----:B------:R-:W-:Y:S02]  /*1080*/  LOP3.LUT R9, R200, R9, R223, 0xf6, !PT ;  /* 0x00000009c8097212 */ /* 0x000fe400078ef6df */
[----:B------:R-:W-:Y:S02]  /*1090*/  SHF.R.S32.HI R221, RZ, 0x1f, R188 ;  /* 0x0000001fffdd7819 */ /* 0x000fe400000114bc */
[----:B------:R-:W-:Y:S02]  /*10a0*/  SHF.R.S32.HI R23, RZ, 0x1f, R22 ;  /* 0x0000001fff177819 */ /* 0x000fe40000011416 */
[----:B------:R-:W-:-:S02]  /*10b0*/  SHF.R.S32.HI R17, RZ, 0x1f, R16 ;  /* 0x0000001fff117819 */ /* 0x000fc40000011410 */
[----:B------:R-:W-:Y:S02]  /*10c0*/  SHF.R.S32.HI R185, RZ, 0x1f, R2 ;  /* 0x0000001fffb97819 */ /* 0x000fe40000011402 */
[----:B------:R-:W-:Y:S02]  /*10d0*/  SHF.R.S32.HI R210, RZ, 0x1f, R186 ;  /* 0x0000001fffd27819 */ /* 0x000fe400000114ba */
[----:B------:R-:W-:Y:S02]  /*10e0*/  LEA R205, R206, UR40, 0x1 ;  /* 0x00000028cecd7c11 */ /* 0x000fe4000f8e08ff */
[----:B------:R-:W-:Y:S02]  /*10f0*/  LEA R214, R7, UR40, 0x1 ;  /* 0x0000002807d67c11 */ /* 0x000fe4000f8e08ff */
[----:B------:R-:W-:Y:S02]  /*1100*/  LEA R213, R8, UR40, 0x1 ;  /* 0x0000002808d57c11 */ /* 0x000fe4000f8e08ff */
[----:B------:R-:W-:-:S07]  /*1110*/  LEA R212, R9, UR40, 0x1 ;  /* 0x0000002809d47c11 */ /* 0x000fce000f8e08ff */
.L_x_8474:
[----:B------:R-:W-:Y:S05]  /*1120*/  YIELD ;  /* 0x0000000000007946 */ /* 0x000fea0003800000 */
[----:B------:R-:W-:Y:S01]  /*1130*/  ULDC.64 UR4, c[0x0][0xa28] ;  /* 0x00028a0000047ab9 */ /* 0x000fe20000000a00 */
[----:B0---4-:R-:W0:Y:S01]  /*1140*/  LDC.64 R6, c[0x0][0xa08] ;  /* 0x00028200ff067b82 */ /* 0x011e220000000a00 */
[----:B------:R-:W-:Y:S01]  /*1150*/  ISETP.NE.U32.AND P1, PT, RZ, UR4, PT ;  /* 0x00000004ff007c0c */ /* 0x000fe2000bf25070 */
[----:B------:R-:W-:Y:S02]  /*1160*/  IMAD.MOV.U32 R3, RZ, RZ, RZ ;  /* 0x000000ffff037224 */ /* 0x000fe400078e00ff */
[----:B------:R-:W-:Y:S01]  /*1170*/  IMAD.MOV.U32 R29, RZ, RZ, RZ ;  /* 0x000000ffff1d7224 */ /* 0x000fe200078e00ff */
[----:B------:R-:W-:Y:S01]  /*1180*/  ISETP.NE.AND.EX P1, PT, RZ, UR5, PT, P1 ;  /* 0x00000005ff007c0c */ /* 0x000fe2000bf25310 */
[----:B------:R-:W-:-:S02]  /*1190*/  ULDC.64 UR4, c[0x0][0xa18] ;  /* 0x0002860000047ab9 */ /* 0x000fc40000000a00 */
[----:B------:R-:W-:-:S04]  /*11a0*/  ISETP.NE.U32.AND P2, PT, RZ, UR4, PT ;  /* 0x00000004ff007c0c */ /* 0x000fc8000bf45070 */
[----:B------:R-:W-:Y:S01]  /*11b0*/  ISETP.NE.AND.EX P2, PT, RZ, UR5, PT, P2 ;  /* 0x00000005ff007c0c */ /* 0x000fe2000bf45320 */
[----:B------:R-:W-:Y:S02]  /*11c0*/  ULDC.64 UR4, c[0x0][0xa08] ;  /* 0x0002820000047ab9 */ /* 0x000fe40000000a00 */
[----:B------:R-:W-:-:S03]  /*11d0*/  ISETP.NE.U32.AND P0, PT, RZ, UR4, PT ;  /* 0x00000004ff007c0c */ /* 0x000fc6000bf05070 */
[----:B-1----:R-:W1:Y:S01]  /*11e0*/  @P1 LDC.64 R4, c[0x0][0xa28] ;  /* 0x00028a00ff041b82 */ /* 0x002e620000000a00 */
[----:B------:R-:W-:Y:S01]  /*11f0*/  ISETP.NE.AND.EX P0, PT, RZ, UR5, PT, P0 ;  /* 0x00000005ff007c0c */ /* 0x000fe2000bf05300 */
[----:B0-----:R-:W-:-:S06]  /*1200*/  IMAD.WIDE R10, R43, 0x4, R6 ;  /* 0x000000042b0a7825 */ /* 0x001fcc00078e0206 */
[----:B------:R-:W0:Y:S01]  /*1210*/  @P2 LDC.64 R8, c[0x0][0xa18] ;  /* 0x00028600ff082b82 */ /* 0x000e220000000a00 */
[----:B------:R-:W-:Y:S02]  /*1220*/  ULDC UR4, c[0x0][0x288] ;  /* 0x0000a20000047ab9 */ /* 0x000fe40000000800 */
[----:B------:R-:W-:Y:S01]  /*1230*/  IMAD.U32 R189, RZ, RZ, UR4 ;  /* 0x00000004ffbd7e24 */ /* 0x000fe2000f8e00ff */
[----:B------:R-:W-:Y:S02]  /*1240*/  ULDC.64 UR4, c[0x0][0x418] ;  /* 0x0001060000047ab9 */ /* 0x000fe40000000a00 */
[----:B--2---:R2:W5:Y:S01]  /*1250*/  @P0 LDG.E R29, desc[UR54][R10.64] ;  /* 0x000000360a1d0981 */ /* 0x004562000c1e1900 */
[----:B-1----:R-:W-:-:S05]  /*1260*/  @P1 IMAD.WIDE R4, R43, 0x4, R4 ;  /* 0x000000042b041825 */ /* 0x002fca00078e0204 */
        /* <DEDUP_REMOVED lines=10> */
[----:B------:R-:W-:Y:S01]  /*1310*/  IMAD.U32 R25, RZ, RZ, UR5 ;  /* 0x00000005ff197e24 */ /* 0x000fe2000f8e00ff */
[----:B------:R-:W-:Y:S01]  /*1320*/  MOV R28, UR4 ;  /* 0x00000004001c7c02 */ /* 0x000fe20008000f00 */
[----:B--2---:R-:W-:Y:S06]  /*1330*/  @P2 BRA `(.L_x_8193) ;  /* 0x0000000000242947 */ /* 0x004fec0003800000 */
        /* <DEDUP_REMOVED lines=9> */
.L_x_8193:
[----:B------:R-:W-:Y:S01]  /*13d0*/  ULDC.64 UR4, c[0x0][0xa20] ;  /* 0x0002880000047ab9 */ /* 0x000fe20000000a00 */
[----:B------:R-:W-:Y:S01]  /*13e0*/  IMAD.MOV.U32 R208, RZ, RZ, R42 ;  /* 0x000000ffffd07224 */ /* 0x000fe200078e002a */
[----:B------:R-:W-:Y:S01]  /*13f0*/  ISETP.NE.U32.AND P1, PT, RZ, UR4, PT ;  /* 0x00000004ff007c0c */ /* 0x000fe2000bf25070 */
[----:B------:R-:W-:-:S03]  /*1400*/  IMAD.MOV.U32 R209, RZ, RZ, R43 ;  /* 0x000000ffffd17224 */ /* 0x000fc600078e002b */
[----:B------:R-:W-:-:S13]  /*1410*/  ISETP.NE.AND.EX P1, PT, RZ, UR5, PT, P1 ;  /* 0x00000005ff007c0c */ /* 0x000fda000bf25310 */
[----:B------:R-:W-:Y:S05]  /*1420*/  @!P1 BRA `(.L_x_8194) ;  /* 0x0000000000109947 */ /* 0x000fea0003800000 */
[----:B------:R-:W0:Y:S02]  /*1430*/  LDC.64 R4, c[0x0][0xa20] ;  /* 0x00028800ff047b82 */ /* 0x000e240000000a00 */
[----:B0-----:R-:W-:-:S05]  /*1440*/  IMAD.WIDE R4, R43, 0x4, R4 ;  /* 0x000000042b047825 */ /* 0x001fca00078e0204 */
[----:B------:R0:W5:Y:S01]  /*1450*/  LDG.E R28, desc[UR54][R4.64] ;  /* 0x00000036041c7981 */ /* 0x000162000c1e1900 */
[----:B------:R-:W-:Y:S05]  /*1460*/  BRA `(.L_x_8195) ;  /* 0x0000000000107947 */ /* 0x000fea0003800000 */
.L_x_8194:
[----:B------:R-:W-:Y:S05]  /*1470*/  @!P0 BRA `(.L_x_8195) ;  /* 0x00000000000c8947 */ /* 0x000fea0003800000 */
[----:B------:R-:W2:Y:S04]  /*1480*/  LDG.E R5, desc[UR54][R10.64] ;  /* 0x000000360a057981 */ /* 0x000ea8000c1e1900 */
[----:B------:R-:W2:Y:S02]  /*1490*/  LDG.E R28, desc[UR54][R10.64+0x4] ;  /* 0x000004360a1c7981 */ /* 0x000ea4000c1e1900 */
[----:B--2---:R-:W-:-:S07]  /*14a0*/  IMAD.IADD R28, R28, 0x1, -R5 ;  /* 0x000000011c1c7824 */ /* 0x004fce00078e0a05 */
.L_x_8195:
        /* <DEDUP_REMOVED lines=13> */
[----:B------:R-:W4:Y:S01]  /*1580*/  @P0 LDG.E R9, desc[UR54][R4.64+0x4] ;  /* 0x0000043604090981 */ /* 0x000f22000c1e1900 */
[----:B---3--:R-:W-:-:S05]  /*1590*/  @P1 IMAD.WIDE R6, R43, 0x4, R6 ;  /* 0x000000042b061825 */ /* 0x008fca00078e0206 */
[----:B------:R0:W5:Y:S01]  /*15a0*/  @P1 LDG.E R24, desc[UR54][R6.64] ;  /* 0x0000003606181981 */ /* 0x000162000c1e1900 */
[----:B-1----:R-:W-:Y:S01]  /*15b0*/  ISETP.NE.AND P1, PT, R8, 0x1, PT ;  /* 0x000000010800780c */ /* 0x002fe20003f25270 */
[----:B------:R-:W-:Y:S01]  /*15c0*/  IMAD.SHL.U32 R193, R41, 0x80, RZ ;  /* 0x0000008029c17824 */ /* 0x000fe200078e00ff */
[----:B--2---:R-:W-:Y:S01]  /*15d0*/  ISETP.GE.AND P2, PT, R13, 0x1, PT ;  /* 0x000000010d00780c */ /* 0x004fe20003f46270 */
[----:B------:R-:W-:-:S10]  /*15e0*/  IMAD.IADD R10, R28, 0x1, -R3 ;  /* 0x000000011c0a7824 */ /* 0x000fd400078e0a03 */
[----:B------:R-:W1:Y:S08]  /*15f0*/  @P1 LDC R11, c[0x0][0x44c] ;  /* 0x00011300ff0b1b82 */ /* 0x000e700000000800 */
[----:B------:R-:W2:Y:S01]  /*1600*/  @P1 LDC R8, c[0x0][0x450] ;  /* 0x00011400ff081b82 */ /* 0x000ea20000000800 */
[----:B----4-:R-:W-:Y:S01]  /*1610*/  @P0 IADD3 R25, -R0, R9, RZ ;  /* 0x0000000900190210 */ /* 0x010fe20007ffe1ff */
[----:B------:R-:W-:-:S04]  /*1620*/  VIADD R0, R193, 0x7f ;  /* 0x0000007fc1007836 */ /* 0x000fc80000000000 */
[----:B------:R-:W-:Y:S02]  /*1630*/  IMAD.IADD R190, R10, 0x1, R25 ;  /* 0x000000010abe7824 */ /* 0x000fe400078e0219 */
[----:B-1----:R-:W-:-:S03]  /*1640*/  @P1 IMAD.HI.U32 R3, R0, R11, RZ ;  /* 0x0000000b00031227 */ /* 0x002fc600078e00ff */
[C---:B------:R-:W-:Y:S01]  /*1650*/  IADD3 R5, R190.reuse, 0x1, -R189 ;  /* 0x00000001be057810 */ /* 0x040fe20007ffe8bd */
[----:B------:R-:W-:Y:S01]  /*1660*/  IMAD.MOV.U32 R4, RZ, RZ, R0 ;  /* 0x000000ffff047224 */ /* 0x000fe200078e0000 */
[----:B--2---:R-:W-:Y:S01]  /*1670*/  @P1 SHF.R.U32.HI R4, RZ, R8, R3 ;  /* 0x00000008ff041219 */ /* 0x004fe20000011603 */
[----:B------:R-:W-:-:S04]  /*1680*/  VIADD R0, R190, 0x7f ;  /* 0x0000007fbe007836 */ /* 0x000fc80000000000 */
[----:B0-----:R-:W-:Y:S01]  /*1690*/  IMAD.IADD R7, R5, 0x1, R4 ;  /* 0x0000000105077824 */ /* 0x001fe200078e0204 */
[----:B------:R-:W-:-:S04]  /*16a0*/  SHF.R.S32.HI R3, RZ, 0x1f, R0 ;  /* 0x0000001fff037819 */ /* 0x000fc80000011400 */
[----:B------:R-:W-:Y:S02]  /*16b0*/  LEA.HI R3, R3, R0, RZ, 0x7 ;  /* 0x0000000003037211 */ /* 0x000fe400078f38ff */
[----:B------:R-:W-:Y:S02]  /*16c0*/  IADD3 R0, R7, R12, RZ ;  /* 0x0000000c07007210 */ /* 0x000fe40007ffe0ff */
[----:B------:R-:W-:Y:S01]  /*16d0*/  SHF.R.S32.HI R96, RZ, 0x7, R3 ;  /* 0x00000007ff607819 */ /* 0x000fe20000011403 */
        /* <DEDUP_REMOVED lines=12> */
.L_x_8198:
[----:B------:R-:W-:-:S13]  /*17a0*/  ISETP.NE.AND P0, PT, R13, 0x1, PT ;  /* 0x000000010d00780c */ /* 0x000fda0003f05270 */
[----:B------:R-:W0:Y:S02]  /*17b0*/  @P0 LDC.64 R4, c[0x0][0x9e8] ;  /* 0x00027a00ff040b82 */ /* 0x000e240000000a00 */
[----:B0-----:R-:W-:-:S05]  /*17c0*/  @P0 IMAD.HI.U32 R4, R3, R4, RZ ;  /* 0x0000000403040227 */ /* 0x001fca00078e00ff */
[----:B------:R-:W-:-:S07]  /*17d0*/  @P0 SHF.R.U32.HI R3, RZ, R5, R4 ;  /* 0x00000005ff030219 */ /* 0x000fce0000011604 */
.L_x_8199:
[----:B------:R-:W-:Y:S05]  /*17e0*/  BSYNC B0 ;  /* 0x0000000000007941 */ /* 0x000fea0003800000 */
.L_x_8197:
[----:B------:R-:W-:-:S05]  /*17f0*/  IMAD R3, R3, R13, R13 ;  /* 0x0000000d03037224 */ /* 0x000fca00078e020d */
[----:B------:R-:W-:-:S07]  /*1800*/  VIMNMX R0, R0, R3, PT ;  /* 0x0000000300007248 */ /* 0x000fce0003fe0100 */
.L_x_8196:
[----:B------:R-:W0:Y:S01]  /*1810*/  @P1 LDC R4, c[0x0][0x44c] ;  /* 0x00011300ff041b82 */ /* 0x000e220000000800 */
[----:B------:R-:W-:Y:S01]  /*1820*/  IMAD.IADD R95, R190, 0x1, -R189 ;  /* 0x00000001be5f7824 */ /* 0x000fe200078e0abd */
[----:B------:R-:W-:-:S06]  /*1830*/  ULDC UR4, c[0x0][0x9dc] ;  /* 0x0002770000047ab9 */ /* 0x000fcc0000000800 */
[----:B------:R-:W1:Y:S01]  /*1840*/  @P1 LDC R6, c[0x0][0x450] ;  /* 0x00011400ff061b82 */ /* 0x000e620000000800 */
[----:B0-----:R-:W-:-:S04]  /*1850*/  @P1 IMAD.HI.U32 R3, R193, R4, RZ ;  /* 0x00000004c1031227 */ /* 0x001fc800078e00ff */
[----:B------:R-:W-:Y:S01]  /*1860*/  IMAD.MOV.U32 R4, RZ, RZ, R193 ;  /* 0x000000ffff047224 */ /* 0x000fe200078e00c1 */
        /* <DEDUP_REMOVED lines=14> */
.L_x_8202:
[----:B------:R-:W-:-:S13]  /*1950*/  ISETP.NE.AND P0, PT, R13, 0x1, PT ;  /* 0x000000010d00780c */ /* 0x000fda0003f05270 */
[----:B------:R-:W0:Y:S02]  /*1960*/  @P0 LDC.64 R6, c[0x0][0x9e8] ;  /* 0x00027a00ff060b82 */ /* 0x000e240000000a00 */
[----:B0-----:R-:W-:-:S05]  /*1970*/  @P0 IMAD.HI.U32 R6, R3, R6, RZ ;  /* 0x0000000603060227 */ /* 0x001fca00078e00ff */
[----:B------:R-:W-:-:S07]  /*1980*/  @P0 SHF.R.U32.HI R3, RZ, R7, R6 ;  /* 0x00000007ff030219 */ /* 0x000fce0000011606 */
.L_x_8203:
[----:B------:R-:W-:Y:S05]  /*1990*/  BSYNC B0 ;  /* 0x0000000000007941 */ /* 0x000fea0003800000 */
.L_x_8201:
[----:B------:R-:W-:-:S05]  /*19a0*/  IMAD R3, R3, R13, RZ ;  /* 0x0000000d03037224 */ /* 0x000fca00078e02ff */
[----:B------:R-:W-:-:S07]  /*19b0*/  VIMNMX R4, R4, R3, !PT ;  /* 0x0000000304047248 */ /* 0x000fce0007fe0100 */
.L_x_8200:
[----:B------:R-:W-:Y:S02]  /*19c0*/  IADD3 R0, R0, 0x7f, RZ ;  /* 0x0000007f00007810 */ /* 0x000fe40007ffe0ff */
[----:B------:R-:W-:Y:S02]  /*19d0*/  SHF.R.S32.HI R5, RZ, 0x1f, R4 ;  /* 0x0000001fff057819 */ /* 0x000fe40000011404 */
        /* <DEDUP_REMOVED lines=40> */
[----:B-1---5:R-:W-:Y:S05]  /*1c60*/  CALL.ABS.NOINC R14 ;  /* 0x000000000e007343 */ /* 0x022fea0003c00000 */
.L_x_8206:
[----:B------:R-:W-:Y:S05]  /*1c70*/  BSYNC B6 ;  /* 0x0000000000067941 */ /* 0x000fea0003800000 */
.L_x_8205:
        /* <DEDUP_REMOVED lines=20> */
.L_x_8208:
[----:B------:R-:W-:Y:S05]  /*1dc0*/  BSYNC B6 ;  /* 0x0000000000067941 */ /* 0x000fea0003800000 */
.L_x_8207:
[----:B------:R-:W-:Y:S01]  /*1dd0*/  ULDC.64 UR4, c[0x0][0x9f8] ;  /* 0x00027e0000047ab9 */ /* 0x000fe20000000a00 */
[----:B------:R-:W-:Y:S01]  /*1de0*/  IMAD.MOV.U32 R0, RZ, RZ, R43 ;  /* 0x000000ffff007224 */ /* 0x000fe200078e002b */
[----:B------:R-:W-:Y:S01]  /*1df0*/  ISETP.NE.U32.AND P0, PT, RZ, UR4, PT ;  /* 0x00000004ff007c0c */ /* 0x000fe2000bf05070 */
[----:B------:R-:W0:Y:S03]  /*1e00*/  LDC R37, c[0x0][0x3f4] ;  /* 0x0000fd00ff257b82 */ /* 0x000e260000000800 */
[----:B------:R-:W-:-:S05]  /*1e10*/  ISETP.NE.AND.EX P0, PT, RZ, UR5, PT, P0 ;  /* 0x00000005ff007c0c */ /* 0x000fca000bf05300 */
[----:B------:R-:W1:Y:S08]  /*1e20*/  LDC.64 R14, c[0x0][0x3f8] ;  /* 0x0000fe00ff0e7b82 */ /* 0x000e700000000a00 */
[----:B------:R-:W2:Y:S08]  /*1e30*/  @P0 LDC.64 R4, c[0x0][0x9f8] ;  /* 0x00027e00ff040b82 */ /* 0x000eb00000000a00 */
[----:B------:R-:W3:Y:S01]  /*1e40*/  LDC.64 R34, c[0x0][0x408] ;  /* 0x00010200ff227b82 */ /* 0x000ee20000000a00 */
[----:B--2---:R-:W-:-:S05]  /*1e50*/  @P0 IMAD.WIDE R4, R43, 0x4, R4 ;  /* 0x000000042b040825 */ /* 0x004fca00078e0204 */
[----:B------:R2:W4:Y:S01]  /*1e60*/  @P0 LDG.E R0, desc[UR54][R4.64] ;  /* 0x0000003604000981 */ /* 0x000522000c1e1900 */
[----:B0-----:R-:W-:Y:S01]  /*1e70*/  ISETP.GE.AND P0, PT, R16, R37, PT ;  /* 0x000000251000720c */ /* 0x001fe20003f06270 */
[----:B-1----:R-:W-:Y:S01]  /*1e80*/  IMAD.WIDE.U32 R6, R188, R14, R22 ;  /* 0x0000000ebc067225 */ /* 0x002fe200078e0016 */
[C-C-:B---3--:R-:W-:Y:S01]  /*1e90*/  SHF.L.U64.HI R30, R34.reuse, 0x6, R35.reuse ;  /* 0x00000006221e7819 */ /* 0x148fe20000010223 */
[----:B------:R-:W0:Y:S01]  /*1ea0*/  S2R R38, SR_TID.X ;  /* 0x0000000000267919 */ /* 0x000e220000002100 */
[----:B------:R-:W-:Y:S01]  /*1eb0*/  SEL R13, R37, RZ, P0 ;  /* 0x000000ff250d7207 */ /* 0x000fe20000000000 */
[----:B------:R-:W-:Y:S01]  /*1ec0*/  IMAD R10, R221, R34, RZ ;  /* 0x00000022dd0a7224 */ /* 0x000fe200078e02ff */
[----:B------:R-:W-:Y:S01]  /*1ed0*/  SHF.L.U64.HI R31, R34, 0x7, R35 ;  /* 0x00000007221f7819 */ /* 0x000fe20000010223 */
[----:B------:R-:W-:Y:S02]  /*1ee0*/  IMAD.MOV.U32 R82, RZ, RZ, R6 ;  /* 0x000000ffff527224 */ /* 0x000fe400078e0006 */
[----:B------:R-:W-:-:S02]  /*1ef0*/  IMAD.IADD R13, R16, 0x1, R13 ;  /* 0x00000001100d7824 */ /* 0x000fc400078e020d */
[----:B--2---:R-:W-:-:S03]  /*1f00*/  IMAD.WIDE.U32 R4, R188, R34, R22 ;  /* 0x00000022bc047225 */ /* 0x004fc600078e0016 */
[----:B------:R-:W-:Y:S01]  /*1f10*/  SHF.R.S32.HI R6, RZ, 0x1f, R13 ;  /* 0x0000001fff067819 */ /* 0x000fe2000001140d */
[----:B------:R-:W-:Y:S02]  /*1f20*/  IMAD R8, R221, R14, RZ ;  /* 0x0000000edd087224 */ /* 0x000fe400078e02ff */
[----:B------:R-:W-:Y:S01]  /*1f30*/  IMAD R89, R188, R35, R10 ;  /* 0x00000023bc597224 */ /* 0x000fe200078e020a */
[CC--:B------:R-:W-:Y:S01]  /*1f40*/  LEA.HI R12, R6.reuse, R13.reuse, RZ, 0x3 ;  /* 0x0000000d060c7211 */ /* 0x0c0fe200078f18ff */
[----:B------:R-:W-:Y:S01]  /*1f50*/  IMAD.MOV.U32 R86, RZ, RZ, R4 ;  /* 0x000000ffff567224 */ /* 0x000fe200078e0004 */
[----:B------:R-:W-:Y:S01]  /*1f60*/  LEA.HI R4, R6, R13, RZ, 0x6 ;  /* 0x0000000d06047211 */ /* 0x000fe200078f30ff */
[----:B------:R-:W-:Y:S01]  /*1f70*/  IMAD.WIDE.U32 R10, R188, R34, R16 ;  /* 0x00000022bc0a7225 */ /* 0x000fe200078e0010 */
[----:B------:R-:W-:Y:S02]  /*1f80*/  LOP3.LUT R6, R199, 0x38, R12, 0xf8, !PT ;  /* 0x00000038c7067812 */ /* 0x000fe400078ef80c */
[----:B------:R-:W-:Y:S01]  /*1f90*/  LOP3.LUT R41, R12, 0xfffffff8, RZ, 0xc0, !PT ;  /* 0xfffffff80c297812 */ /* 0x000fe200078ec0ff */
[C---:B------:R-:W-:Y:S01]  /*1fa0*/  IMAD R85, R188.reuse, R15, R8 ;  /* 0x0000000fbc557224 */ /* 0x040fe200078e0208 */
[----:B------:R-:W-:Y:S01]  /*1fb0*/  MOV R88, R10 ;  /* 0x0000000a00587202 */ /* 0x000fe20000000f00 */
[----:B------:R-:W-:Y:S01]  /*1fc0*/  IMAD.WIDE.U32 R8, R188, R14, R16 ;  /* 0x0000000ebc087225 */ /* 0x000fe200078e0010 */
[----:B------:R-:W-:-:S02]  /*1fd0*/  LOP3.LUT R6, R6, R225, RZ, 0x3c, !PT ;  /* 0x000000e106067212 */ /* 0x000fc400078e3cff */
[----:B------:R-:W-:Y:S01]  /*1fe0*/  SHF.R.S32.HI R81, RZ, 0x3, R12 ;  /* 0x00000003ff517819 */ /* 0x000fe2000001140c */
[----:B------:R-:W-:Y:S01]  /*1ff0*/  IMAD.IADD R87, R5, 0x1, R89 ;  /* 0x0000000105577824 */ /* 0x000fe200078e0259 */
[----:B------:R-:W-:Y:S01]  /*2000*/  LOP3.LUT R5, R12, 0x38, RZ, 0xc0, !PT ;  /* 0x000000380c057812 */ /* 0x000fe200078ec0ff */
[----:B------:R-:W-:Y:S01]  /*2010*/  IMAD.IADD R89, R89, 0x1, R11 ;  /* 0x0000000159597824 */ /* 0x000fe200078e020b */
[----:B-----5:R-:W-:Y:S01]  /*2020*/  SHF.R.S32.HI R11, RZ, 0x1f, R24 ;  /* 0x0000001fff0b7819 */ /* 0x020fe20000011418 */
[----:B------:R-:W-:Y:S01]  /*2030*/  IMAD.SHL.U32 R4, R4, 0x80, RZ ;  /* 0x0000008004047824 */ /* 0x000fe200078e00ff */
[----:B0-----:R-:W-:Y:S01]  /*2040*/  SHF.R.U32.HI R38, RZ, 0x7, R38 ;  /* 0x00000007ff267819 */ /* 0x001fe20000011626 */
[----:B------:R-:W-:Y:S01]  /*2050*/  IMAD.IADD R83, R7, 0x1, R85 ;  /* 0x0000000107537824 */ /* 0x000fe200078e0255 */
[----:B------:R-:W-:Y:S01]  /*2060*/  IADD3 R85, R85, R9, RZ ;  /* 0x0000000955557210 */ /* 0x000fe20007ffe0ff */
[----:B------:R-:W-:Y:S01]  /*2070*/  IMAD.MOV.U32 R84, RZ, RZ, R8 ;  /* 0x000000ffff547224 */ /* 0x000fe200078e0008 */
[----:B------:R-:W-:Y:S01]  /*2080*/  ISETP.NE.AND P6, PT, R38, 0x1, PT ;  /* 0x000000012600780c */ /* 0x000fe20003fc5270 */
[----:B------:R-:W-:Y:S01]  /*2090*/  IMAD R13, R11, R14, RZ ;  /* 0x0000000e0b0d7224 */ /* 0x000fe200078e02ff */
[--C-:B------:R-:W-:Y:S01]  /*20a0*/  LOP3.LUT R9, R197, 0x38, R12.reuse, 0xf8, !PT ;  /* 0x00000038c5097812 */ /* 0x100fe200078ef80c */
[-C--:B------:R-:W-:Y:S01]  /*20b0*/  IMAD R11, R11, R34.reuse, RZ ;  /* 0x000000220b0b7224 */ /* 0x080fe200078e02ff */
[----:B------:R-:W-:Y:S01]  /*20c0*/  LOP3.LUT R8, R196, 0x38, R12, 0xf8, !PT ;  /* 0x00000038c4087812 */ /* 0x000fe200078ef80c */
[----:B------:R-:W-:Y:S01]  /*20d0*/  IMAD.WIDE.U32 R88, R24, R34, R88 ;  /* 0x0000002218587225 */ /* 0x000fe200078e0058 */
[----:B------:R-:W-:-:S02]  /*20e0*/  LOP3.LUT R7, R4, 0xffffe000, RZ, 0xc0, !PT ;  /* 0xffffe00004077812 */ /* 0x000fc400078ec0ff */
[----:B------:R-:W-:Y:S01]  /*20f0*/  LOP3.LUT R4, R5, 0x1c0, R222, 0xf8, !PT ;  /* 0x000001c005047812 */ /* 0x000fe200078ef8de */
[C---:B------:R-:W-:Y:S01]  /*2100*/  IMAD R11, R24.reuse, R35, R11 ;  /* 0x00000023180b7224 */ /* 0x040fe200078e020b */
[----:B------:R-:W-:Y:S01]  /*2110*/  LOP3.LUT R10, R9, R224, RZ, 0x3c, !PT ;  /* 0x000000e0090a7212 */ /* 0x000fe200078e3cff */
[----:B------:R-:W-:Y:S01]  /*2120*/  IMAD R13, R24, R15, R13 ;  /* 0x0000000f180d7224 */ /* 0x000fe200078e020d */
[----:B------:R-:W-:Y:S01]  /*2130*/  LOP3.LUT R9, R8, R223, RZ, 0x3c, !PT ;  /* 0x000000df08097212 */ /* 0x000fe200078e3cff */
[----:B------:R-:W-:Y:S05]  /*2140*/  @!P6 WARPSYNC.ALL ;  /* 0x000000000000e948 */ /* 0x000fea0003800000 */
[----:B------:R-:W-:Y:S01]  /*2150*/  LOP3.LUT R8, R4, R203, RZ, 0x3c, !PT ;  /* 0x000000cb04087212 */ /* 0x000fe200078e3cff */
[-C--:B------:R-:W-:Y:S01]  /*2160*/  IMAD.WIDE.U32 R82, R24, R14.reuse, R82 ;  /* 0x0000000e18527225 */ /* 0x080fe200078e0052 */
[-C--:B------:R-:W-:Y:S01]  /*2170*/  IADD3 R4, R6, R7.reuse, R202 ;  /* 0x0000000706047210 */ /* 0x080fe20007ffe0ca */
[----:B------:R-:W-:Y:S01]  /*2180*/  ULDC UR4, c[0x0][0x2f4] ;  /* 0x0000bd0000047ab9 */ /* 0x000fe20000000800 */
[-C--:B------:R-:W-:Y:S01]  /*2190*/  IADD3 R5, R10, R7.reuse, R201 ;  /* 0x000000070a057210 */ /* 0x080fe20007ffe0c9 */
[----:B------:R-:W-:Y:S01]  /*21a0*/  IMAD.WIDE.U32 R84, R24, R14, R84 ;  /* 0x0000000e18547225 */ /* 0x000fe200078e0054 */
[----:B------:R-:W-:-:S02]  /*21b0*/  IADD3 R6, R9, R7, R200 ;  /* 0x0000000709067210 */ /* 0x000fc40007ffe0c8 */
[----:B------:R-:W-:Y:S01]  /*21c0*/  IADD3 R7, R8, R7, R204 ;  /* 0x0000000708077210 */ /* 0x000fe20007ffe0cc */
[----:B------:R-:W-:Y:S01]  /*21d0*/  IMAD.WIDE.U32 R86, R24, R34, R86 ;  /* 0x0000002218567225 */ /* 0x000fe200078e0056 */
[C-C-:B------:R-:W-:Y:S02]  /*21e0*/  SHF.L.U64.HI R8, R14.reuse, 0x5, R15.reuse ;  /* 0x000000050e087819 */ /* 0x140fe4000001020f */
[----:B------:R-:W-:Y:S01]  /*21f0*/  SHF.L.U64.HI R9, R14, 0x6, R15 ;  /* 0x000000060e097819 */ /* 0x000fe2000001020f */
[----:B------:R-:W-:Y:S01]  /*2200*/  IMAD.IADD R3, R29, 0x1, R28 ;  /* 0x000000011d037824 */ /* 0x000fe200078e021c */
[C---:B------:R-:W-:Y:S01]  /*2210*/  SHF.L.U64.HI R29, R34.reuse, 0x5, R35 ;  /* 0x00000005221d7819 */ /* 0x040fe20000010223 */
[----:B------:R-:W-:Y:S01]  /*2220*/  IMAD.SHL.U32 R32, R34, 0x20, RZ ;  /* 0x0000002022207824 */ /* 0x000fe200078e00ff */
[----:B------:R-:W-:Y:S01]  /*2230*/  SHF.L.U64.HI R10, R14, 0x7, R15 ;  /* 0x000000070e0a7819 */ /* 0x000fe2000001020f */
[C---:B------:R-:W-:Y:S01]  /*2240*/  IMAD.SHL.U32 R33, R34.reuse, 0x40, RZ ;  /* 0x0000004022217824 */ /* 0x040fe200078e00ff */
[----:B------:R-:W-:Y:S01]  /*2250*/  SHF.L.U32 R34, R34, 0x7, RZ ;  /* 0x0000000722227819 */ /* 0x000fe200000006ff */
[----:B------:R-:W-:Y:S01]  /*2260*/  VIADD R94, R38, 0x8 ;  /* 0x00000008265e7836 */ /* 0x000fe20000000000 */
[----:B------:R-:W-:Y:S01]  /*2270*/  SHF.R.S32.HI R35, RZ, 0x1f, R42 ;  /* 0x0000001fff237819 */ /* 0x000fe2000001142a */
[----:B------:R-:W-:Y:S01]  /*2280*/  IMAD.SHL.U32 R20, R14, 0x20, RZ ;  /* 0x000000200e147824 */ /* 0x000fe200078e00ff */
[----:B------:R-:W-:Y:S01]  /*2290*/  ISETP.GE.AND P1, PT, R16, UR4, PT ;  /* 0x0000000410007c0c */ /* 0x000fe2000bf26270 */
[----:B------:R-:W-:Y:S01]  /*22a0*/  IMAD.SHL.U32 R21, R14, 0x40, RZ ;  /* 0x000000400e157824 */ /* 0x000fe200078e00ff */
[----:B------:R-:W-:Y:S01]  /*22b0*/  ISETP.GE.AND P2, PT, R2, UR4, PT ;  /* 0x0000000402007c0c */ /* 0x000fe2000bf46270 */
[----:B------:R-:W-:Y:S01]  /*22c0*/  IMAD.SHL.U32 R28, R14, 0x80, RZ ;  /* 0x000000800e1c7824 */ /* 0x000fe200078e00ff */
[----:B------:R-:W-:Y:S01]  /*22d0*/  IADD3 R80, R11, R89, RZ ;  /* 0x000000590b507210 */ /* 0x000fe20007ffe0ff */
[----:B------:R-:W-:Y:S01]  /*22e0*/  IMAD R36, R207, 0x20, R188 ;  /* 0x00000020cf247824 */ /* 0x000fe200078e02bc */
[----:B------:R-:W-:Y:S01]  /*22f0*/  SHF.R.S32.HI R90, RZ, 0x1f, R41 ;  /* 0x0000001fff5a7819 */ /* 0x000fe20000011429 */
[----:B------:R-:W-:-:S02]  /*2300*/  IMAD.SHL.U32 R37, R37, 0x2, RZ ;  /* 0x0000000225257824 */ /* 0x000fc400078e00ff */
[----:B------:R-:W-:Y:S02]  /*2310*/  IMAD.IADD R39, R83, 0x1, R13 ;  /* 0x0000000153277824 */ /* 0x000fe400078e020d */
[----:B------:R-:W-:Y:S02]  /*2320*/  IMAD.IADD R40, R13, 0x1, R85 ;  /* 0x000000010d287824 */ /* 0x000fe400078e0255 */
[----:B------:R-:W-:Y:S01]  /*2330*/  IMAD.IADD R43, R87, 0x1, R11 ;  /* 0x00000001572b7824 */ /* 0x000fe200078e020b */
[----:B------:R-:W-:Y:S01]  /*2340*/  @!P6 BAR.SYNC.DEFER_BLOCKING 0x9, 0x100 ;  /* 0x024400000000eb1d */ /* 0x000fe20000010000 */
[----:B----4-:R-:W-:-:S07]  /*2350*/  SHF.R.S32.HI R38, RZ, 0x1f, R0 ;  /* 0x0000001fff267819 */ /* 0x010fce0000011400 */
.L_x_8306:
[----:B------:R-:W0:Y:S01]  /*2360*/  LDC R100, c[0x0][0x430] ;  /* 0x00010c00ff647b82 */ /* 0x000e220000000800 */
[----:B------:R-:W-:Y:S01]  /*2370*/  VIADD R27, R27, 0xffffffff ;  /* 0xffffffff1b1b7836 */ /* 0x000fe20000000000 */
[----:B------:R-:W-:-:S03]  /*2380*/  MOV R101, RZ ;  /* 0x000000ff00657202 */ /* 0x000fc60000000f00 */
[----:B---3--:R-:W-:-:S03]  /*2390*/  IMAD R44, R27, 0x80, R36 ;  /* 0x000000801b2c7824 */ /* 0x008fc600078e0224 */
[----:B-1----:R-:W1:Y:S01]  /*23a0*/  LDC R107, c[0x0][0x3f4] ;  /* 0x0000fd00ff6b7b82 */ /* 0x002e620000000800 */
[----:B------:R-:W-:Y:S01]  /*23b0*/  IMAD.IADD R45, R3, 0x1, R44 ;  /* 0x00000001032d7824 */ /* 0x000fe200078e022c */
[----:B------:R-:W-:-:S03]  /*23c0*/  ISETP.GE.AND P3, PT, R44, R25, PT ;  /* 0x000000192c00720c */ /* 0x000fc60003f66270 */
[----:B------:R-:W-:Y:S01]  /*23d0*/  IMAD.MOV.U32 R11, RZ, RZ, R45 ;  /* 0x000000ffff0b7224 */ /* 0x000fe200078e002d */
[----:B------:R-:W-:Y:S02]  /*23e0*/  ISETP.GT.OR P3, PT, R36, 0x7f, P3 ;  /* 0x0000007f2400780c */ /* 0x000fe40001f64670 */
[----:B0-----:R-:W-:-:S11]  /*23f0*/  ISETP.NE.AND P4, PT, R100, 0x1, PT ;  /* 0x000000016400780c */ /* 0x001fd60003f85270 */
[----:B------:R-:W0:Y:S08]  /*2400*/  @!P3 LDC.64 R14, c[0x0][0x428] ;  /* 0x00010a00ff0ebb82 */ /* 0x000e300000000a00 */
[----:B--2---:R-:W2:Y:S08]  /*2410*/  @!P3 LDC.64 R46, c[0x0][0x418] ;  /* 0x00010600ff2ebb82 */ /* 0x004eb00000000a00 */
[----:B------:R-:W3:Y:S08]  /*2420*/  @P4 LDC R12, c[0x0][0x434] ;  /* 0x00010d00ff0c4b82 */ /* 0x000ef00000000800 */
[----:B------:R-:W4:Y:S01]  /*2430*/  @P4 LDC R13, c[0x0][0x438] ;  /* 0x00010e00ff0d4b82 */ /* 0x000f220000000800 */
[----:B---3--:R-:W-:-:S05]  /*2440*/  @P4 IMAD.HI.U32 R12, R45, R12, RZ ;  /* 0x0000000c2d0c4227 */ /* 0x008fca00078e00ff */
[----:B----4-:R-:W-:Y:S01]  /*2450*/  @P4 SHF.R.U32.HI R11, RZ, R13, R12 ;  /* 0x0000000dff0b4219 */ /* 0x010fe2000001160c */
[----:B0-----:R-:W-:-:S03]  /*2460*/  @!P3 IMAD R12, R38, R14, RZ ;  /* 0x0000000e260cb224 */ /* 0x001fc600078e02ff */
[--C-:B------:R-:W-:Y:S01]  /*2470*/  @!P3 SHF.R.S32.HI R13, RZ, 0x1f, R11.reuse ;  /* 0x0000001fff0db819 */ /* 0x100fe2000001140b */
[----:B------:R-:W-:Y:S02]  /*2480*/  @!P3 IMAD R15, R0, R15, R12 ;  /* 0x0000000f000fb224 */ /* 0x000fe400078e020c */
[----:B------:R-:W-:-:S04]  /*2490*/  @!P3 IMAD.MOV.U32 R12, RZ, RZ, R11 ;  /* 0x000000ffff0cb224 */ /* 0x000fc800078e000b */
[----:B------:R-:W-:-:S04]  /*24a0*/  @!P3 IMAD.WIDE.U32 R12, R0, R14, R12 ;  /* 0x0000000e000cb225 */ /* 0x000fc800078e000c */
[----:B------:R-:W-:Y:S01]  /*24b0*/  @!P3 IMAD.IADD R13, R13, 0x1, R15 ;  /* 0x000000010d0db824 */ /* 0x000fe200078e020f */
        /* <DEDUP_REMOVED lines=10> */
[----:B------:R-:W-:Y:S01]  /*2560*/  P2R R92, PR, RZ, 0x10 ;  /* 0x00000010ff5c7803 */ /* 0x000fe20000000000 */
[----:B------:R-:W-:Y:S01]  /*2570*/  IMAD R93, R93, 0x2, R18 ;  /* 0x000000025d5d7824 */ /* 0x000fe200078e0212 */
[----:B0-----:R-:W-:Y:S06]  /*2580*/  @!P3 BRA `(.L_x_8210) ;  /* 0x00000050000cb947 */ /* 0x001fec0003800000 */
[----:B------:R-:W-:Y:S01]  /*2590*/  SHF.R.S32.HI R99, RZ, 0x1f, R100 ;  /* 0x0000001fff637819 */ /* 0x000fe20000011464 */
[----:B------:R-:W-:Y:S01]  /*25a0*/  ULDC.64 UR4, c[0x0][0x300] ;  /* 0x0000c00000047ab9 */ /* 0x000fe20000000a00 */
[----:B-----5:R-:W-:Y:S01]  /*25b0*/  SHF.R.S32.HI R98, RZ, 0x1f, R101 ;  /* 0x0000001fff627819 */ /* 0x020fe20000011465 */
[C---:B------:R-:W-:Y:S01]  /*25c0*/  IMAD.WIDE.U32 R12, R100.reuse, UR4, RZ ;  /* 0x00000004640c7c25 */ /* 0x040fe2000f8e00ff */
        /* <DEDUP_REMOVED lines=59> */
.L_x_8213:
[----:B------:R-:W-:Y:S05]  /*2980*/  BSYNC B1 ;  /* 0x0000000000017941 */ /* 0x000fea0003800000 */
.L_x_8212:
        /* <DEDUP_REMOVED lines=12> */
[----:B------:R-:W-:Y:S01]  /*2a50*/  P2R R122, PR, RZ, 0x8 ;  /* 0x00000008ff7a7803 */ /* 0x000fe20000000000 */
[----:B------:R-:W-:Y:S01]  /*2a60*/  IMAD.MOV.U32 R46, RZ, RZ, R74 ;  /* 0x000000ffff2e7224 */ /* 0x000fe200078e004a */
[----:B------:R-:W-:-:S02]  /*2a70*/  PRMT R120, R120, 0x5410, R47 ;  /* 0x0000541078787816 */ /* 0x000fc4000000002f */
[----:B------:R-:W-:Y:S02]  /*2a80*/  CS2R R64, SRZ ;  /* 0x0000000000407805 */ /* 0x000fe4000001ff00 */
[----:B------:R-:W-:Y:S02]  /*2a90*/  PRMT R115, R44, 0x5410, R45 ;  /* 0x000054102c737816 */ /* 0x000fe4000000002d */
[----:B------:R-:W-:Y:S02]  /*2aa0*/  CS2R R62, SRZ ;  /* 0x00000000003e7805 */ /* 0x000fe4000001ff00 */
[----:B------:R-:W-:Y:S02]  /*2ab0*/  PRMT R121, R46, 0x7610, R121 ;  /* 0x000076102e797816 */ /* 0x000fe40000000079 */
        /* <DEDUP_REMOVED lines=22> */
.L_x_8215:
[----:B------:R-:W-:Y:S05]  /*2c20*/  BSYNC B1 ;  /* 0x0000000000017941 */ /* 0x000fea0003800000 */
.L_x_8214:
[----:B------:R-:W-:Y:S01]  /*2c30*/  ISETP.GE.AND P3, PT, R216, R97, PT ;  /* 0x00000061d800720c */ /* 0x000fe20003f66270 */
[----:B0----5:R-:W-:Y:S01]  /*2c40*/  IMAD.MOV.U32 R44, RZ, RZ, R60 ;  /* 0x000000ffff2c7224 */ /* 0x021fe200078e003c */
[----:B------:R-:W-:Y:S01]  /*2c50*/  MOV R46, R64 ;  /* 0x00000040002e7202 */ /* 0x000fe20000000f00 */
[----:B------:R-:W-:Y:S01]  /*2c60*/  IMAD.MOV.U32 R45, RZ, RZ, R61 ;  /* 0x000000ffff2d7224 */ /* 0x000fe200078e003d */
[----:B------:R-:W-:Y:S01]  /*2c70*/  BSSY B1, `(.L_x_8216) ;  /* 0x0000027000017945 */ /* 0x000fe20003800000 */
[----:B------:R-:W-:Y:S01]  /*2c80*/  IMAD.MOV.U32 R47, RZ, RZ, R65 ;  /* 0x000000ffff2f7224 */ /* 0x000fe200078e0041 */
[----:B------:R-:W-:Y:S02]  /*2c90*/  CS2R R52, SRZ ;  /* 0x0000000000347805 */ /* 0x000fe4000001ff00 */
[----:B------:R-:W-:Y:S02]  /*2ca0*/  CS2R R56, SRZ ;  /* 0x0000000000387805 */ /* 0x000fe4000001ff00 */
[----:B------:R-:W-:Y:S01]  /*2cb0*/  PRMT R106, R44, 0x5410, R45 ;  /* 0x000054102c6a7816 */ /* 0x000fe2000000002d */
[----:B------:R-:W-:Y:S01]  /*2cc0*/  IMAD.MOV.U32 R44, RZ, RZ, R62 ;  /* 0x000000ffff2c7224 */ /* 0x000fe200078e003e */
[----:B------:R-:W-:Y:S01]  /*2cd0*/  PRMT R112, R46, 0x5410, R47 ;  /* 0x000054102e707816 */ /* 0x000fe2000000002f */
[----:B------:R-:W-:Y:S01]  /*2ce0*/  IMAD.MOV.U32 R45, RZ, RZ, R63 ;  /* 0x000000ffff2d7224 */ /* 0x000fe200078e003f */
[----:B------:R-:W-:Y:S01]  /*2cf0*/  CS2R R54, SRZ ;  /* 0x0000000000367805 */ /* 0x000fe2000001ff00 */
[----:B------:R-:W-:Y:S01]  /*2d00*/  IMAD.MOV.U32 R46, RZ, RZ, R66 ;  /* 0x000000ffff2e7224 */ /* 0x000fe200078e0042 */
[----:B------:R-:W-:Y:S01]  /*2d10*/  CS2R R58, SRZ ;  /* 0x00000000003a7805 */ /* 0x000fe2000001ff00 */
[----:B------:R-:W-:Y:S01]  /*2d20*/  IMAD.MOV.U32 R47, RZ, RZ, R67 ;  /* 0x000000ffff2f7224 */ /* 0x000fe200078e0043 */
[----:B------:R-:W-:-:S02]  /*2d30*/  PRMT R109, R44, 0x5410, R45 ;  /* 0x000054102c6d7816 */ /* 0x000fc4000000002d */
[----:B------:R-:W-:Y:S02]  /*2d40*/  CS2R R44, SRZ ;  /* 0x00000000002c7805 */ /* 0x000fe4000001ff00 */
[----:B------:R-:W-:Y:S02]  /*2d50*/  CS2R R48, SRZ ;  /* 0x0000000000307805 */ /* 0x000fe4000001ff00 */
        /* <DEDUP_REMOVED lines=24> */
.L_x_8217:
[----:B------:R-:W-:Y:S05]  /*2ee0*/  BSYNC B1 ;  /* 0x0000000000017941 */ /* 0x000fea0003800000 */
.L_x_8216:
[----:B------:R-:W-:Y:S01]  /*2ef0*/  ISETP.GE.AND P4, PT, R215, R97, PT ;  /* 0x00000061d700720c */ /* 0x000fe20003f86270 */
[----:B------:R-:W-:-:S12]  /*2f00*/  BSSY B1, `(.L_x_8218) ;  /* 0x000001e000017945 */ /* 0x000fd80003800000 */
[----:B------:R-:W-:Y:S05]  /*2f10*/  @P4 BRA `(.L_x_8219) ;  /* 0x0000000000704947 */ /* 0x000fea0003800000 */
[----:B------:R-:W1:Y:S01]  /*2f20*/  LDC.64 R44, c[0x0][0x3f8] ;  /* 0x0000fe00ff2c7b82 */ /* 0x000e620000000a00 */
[----:B------:R-:W-:Y:S01]  /*2f30*/  IMAD.MOV.U32 R15, RZ, RZ, R91 ;  /* 0x000000ffff0f7224 */ /* 0x000fe200078e005b */
[----:B------:R-:W-:Y:S01]  /*2f40*/  MOV R13, R11 ;  /* 0x0000000b000d7202 */ /* 0x000fe20000000f00 */
[----:B------:R-:W-:Y:S01]  /*2f50*/  ULDC.64 UR4, c[0x0][0x3e8] ;  /* 0x0000fa0000047ab9 */ /* 0x000fe20000000a00 */
[----:B------:R-:W-:Y:S02]  /*2f60*/  CS2R R48, SRZ ;  /* 0x0000000000307805 */ /* 0x000fe4000001ff00 */
[----:B------:R-:W-:Y:S01]  /*2f70*/  CS2R R50, SRZ ;  /* 0x0000000000327805 */ /* 0x000fe2000001ff00 */
[----:B-1----:R-:W-:-:S04]  /*2f80*/  IMAD.WIDE.U32 R14, R44, 0x60, R14 ;  /* 0x000000602c0e7825 */ /* 0x002fc800078e000e */
[----:B------:R-:W-:Y:S01]  /*2f90*/  IMAD R46, R45, 0x60, RZ ;  /* 0x000000602d2e7824 */ /* 0x000fe200078e02ff */
[----:B------:R-:W-:-:S04]  /*2fa0*/  IADD3 R45, P5, R82, R14, RZ ;  /* 0x0000000e522d7210 */ /* 0x000fc80007fbe0ff */
[----:B------:R-:W-:Y:S02]  /*2fb0*/  IADD3.X R46, R39, R15, R46, P5, !PT ;  /* 0x0000000f272e7210 */ /* 0x000fe40002ffe42e */
        /* <DEDUP_REMOVED lines=18> */
.L_x_8219:
[----:B------:R-:W-:Y:S05]  /*30e0*/  BSYNC B1 ;  /* 0x0000000000017941 */ /* 0x000fea0003800000 */
.L_x_8218:
[----:B-----5:R-:W-:Y:S01]  /*30f0*/  IMAD.MOV.U32 R11, RZ, RZ, R52 ;  /* 0x000000ffff0b7224 */ /* 0x020fe200078e0034 */
[----:B------:R-:W-:Y:S01]  /*3100*/  UISETP.NE.AND UP0, UPT, UR39, 0x3, UPT ;  /* 0x000000032700788c */ /* 0x000fe2000bf05270 */
[----:B-1----:R-:W-:Y:S02]  /*3110*/  IMAD.MOV.U32 R12, RZ, RZ, R53 ;  /* 0x000000ffff0c7224 */ /* 0x002fe400078e0035 */
[----:B------:R-:W-:Y:S02]  /*3120*/  IMAD.MOV.U32 R13, RZ, RZ, R56 ;  /* 0x000000ffff0d7224 */ /* 0x000fe400078e0038 */
        /* <DEDUP_REMOVED lines=14> */
[----:B0-----:R-:W-:Y:S01]  /*3210*/  PRMT R78, R11, 0x5410, R12 ;  /* 0x000054100b4e7816 */ /* 0x001fe2000000000c */
        /* <DEDUP_REMOVED lines=9> */
.L_x_8220:
[----:B------:R-:W-:Y:S01]  /*32b0*/  IMAD R91, R19, 0x8, R18 ;  /* 0x00000008135b7824 */ /* 0x000fe200078e0212 */
[----:B------:R-:W-:Y:S01]  /*32c0*/  SHF.L.U32 R102, R192, 0x1f, RZ ;  /* 0x0000001fc0667819 */ /* 0x000fe200000006ff */
[----:B------:R-:W-:Y:S03]  /*32d0*/  BSSY B1, `(.L_x_8221) ;  /* 0x0000003000017945 */ /* 0x000fe60003800000 */
[----:B------:R-:W0:Y:S02]  /*32e0*/  SYNCS.PHASECHK.TRANS64.TRYWAIT P6, [R91+URZ+0x28890], R102 ;  /* 0x028890665b0075a7 */ /* 0x000e2400080c017f */
[----:B0-----:R-:W-:Y:S05]  /*32f0*/  @!P6 BRA `(.L_x_8222) ;  /* 0x0000020400bce947 */ /* 0x001fea0003800000 */
.L_x_8611:
[----:B------:R-:W-:Y:S05]  /*3300*/  BSYNC B1 ;  /* 0x0000000000017941 */ /* 0x000fea0003800000 */
.L_x_8221:
[----:B------:R-:W-:-:S03]  /*3310*/  UMOV UR4, 0xffffffff ;  /* 0xffffffff00047882 */ /* 0x000fc60000000000 */
[----:B------:R-:W-:Y:S05]  /*3320*/  BRA.DIV UR4, `(.L_x_8223) ;  /* 0x0000020604c47947 */ /* 0x000fea000b800000 */
[----:B------:R1:W2:Y:S04]  /*3330*/  SHFL.IDX PT, R79, R103, RZ, 0x181f ;  /* 0x00181fff674f7589 */ /* 0x0002a800000e0000 */
[----:B------:R1:W3:Y:S02]  /*3340*/  SHFL.IDX PT, R105, R108, RZ, 0x181f ;  /* 0x00181fff6c697589 */ /* 0x0002e400000e0000 */
.L_x_8615:
        /* <DEDUP_REMOVED lines=51> */
.L_x_8229:
[----:B------:R-:W-:Y:S05]  /*3680*/  BSYNC B3 ;  /* 0x0000000000037941 */ /* 0x000fea0003800000 */
.L_x_8228:
[----:B0-----:R4:W-:Y:S02]  /*3690*/  ST.E.128 desc[UR54][R76.64], R12 ;  /* 0x0000000c4c007985 */ /* 0x0019e4000c101d36 */
.L_x_8227:
[----:B------:R-:W-:Y:S05]  /*36a0*/  BSYNC B2 ;  /* 0x0000000000027941 */ /* 0x000fea0003800000 */
.L_x_8226:
        /* <DEDUP_REMOVED lines=47> */
.L_x_8231:
[----:B------:R-:W-:Y:S05]  /*39a0*/  BSYNC B2 ;  /* 0x0000000000027941 */ /* 0x000fea0003800000 */
.L_x_8230:
[----:B0-----:R0:W-:Y:S02]  /*39b0*/  ST.E.128 desc[UR54][R72.64], R12 ;  /* 0x0000000c48007985 */ /* 0x0011e4000c101d36 */
.L_x_8225:
[----:B------:R-:W-:Y:S05]  /*39c0*/  BSYNC B1 ;  /* 0x0000000000017941 */ /* 0x000fea0003800000 */
.L_x_8224:
[----:B------:R-:W-:-:S03]  /*39d0*/  UMOV UR4, 0xffffffff ;  /* 0xffffffff00047882 */ /* 0x000fc60000000000 */
[----:B------:R-:W-:Y:S05]  /*39e0*/  BRA.DIV UR4, `(.L_x_8232) ;  /* 0x0000020204607947 */ /* 0x000fea000b800000 */
[----:B------:R1:W1:Y:S04]  /*39f0*/  SHFL.IDX PT, R71, R103, 0x1, 0x181f ;  /* 0x00381f0067477f89 */ /* 0x00026800000e0000 */
[----:B0-----:R0:W0:Y:S02]  /*3a00*/  SHFL.IDX PT, R73, R108, 0x1, 0x181f ;  /* 0x00381f006c497f89 */ /* 0x00102400000e0000 */
.L_x_8619:
        /* <DEDUP_REMOVED lines=51> */
.L_x_8238:
[----:B------:R-:W-:Y:S05]  /*3d40*/  BSYNC B3 ;  /* 0x0000000000037941 */ /* 0x000fea0003800000 */
.L_x_8237:
[----:B--2---:R0:W-:Y:S02]  /*3d50*/  ST.E.128 desc[UR54][R68.64], R12 ;  /* 0x0000000c44007985 */ /* 0x0041e4000c101d36 */
.L_x_8236:
[----:B------:R-:W-:Y:S05]  /*3d60*/  BSYNC B2 ;  /* 0x0000000000027941 */ /* 0x000fea0003800000 */
.L_x_8235:
        /* <DEDUP_REMOVED lines=47> */
.L_x_8240:
[----:B------:R-:W-:Y:S05]  /*4060*/  BSYNC B2 ;  /* 0x0000000000027941 */ /* 0x000fea0003800000 */
.L_x_8239:
[----:B----4-:R0:W-:Y:S02]  /*4070*/  ST.E.128 desc[UR54][R64.64], R12 ;  /* 0x0000000c40007985 */ /* 0x0101e4000c101d36 */
.L_x_8234:
[----:B------:R-:W-:Y:S05]  /*4080*/  BSYNC B1 ;  /* 0x0000000000017941 */ /* 0x000fea0003800000 */
.L_x_8233:
[----:B------:R-:W-:-:S03]  /*4090*/  UMOV UR4, 0xffffffff ;  /* 0xffffffff00047882 */ /* 0x000fc60000000000 */
[----:B------:R-:W-:Y:S05]  /*40a0*/  BRA.DIV UR4, `(.L_x_8241) ;  /* 0x000001fa04fc7947 */ /* 0x000fea000b800000 */
[----:B------:R0:W0:Y:S04]  /*40b0*/  SHFL.IDX PT, R61, R103, 0x2, 0x181f ;  /* 0x00581f00673d7f89 */ /* 0x00002800000e0000 */
[----:B------:R0:W0:Y:S02]  /*40c0*/  SHFL.IDX PT, R63, R108, 0x2, 0x181f ;  /* 0x00581f006c3f7f89 */ /* 0x00002400000e0000 */
.L_x_8623:
[----:B------:R-:W-:Y:S04]  /*40d0*/  BSSY B1, `(.L_x_8242) ;  /* 0x0000066000017945 */ /* 0x000fe80003800000 */
[----:B------:R-:W-:Y:S05]  /*40e0*/  @P3 BRA `(.L_x_8243) ;  /* 0x0000000400903947 */ /* 0x000fea0003800000 */
[----:B------:R-:W-:Y:S04]  /*40f0*/  BSSY B2, `(.L_x_8244) ;  /* 0x0000032000027945 */ /* 0x000fe80003800000 */
[----:B------:R-:W-:Y:S05]  /*4100*/  @P1 BRA `(.L_x_8245) ;  /* 0x0000000000c01947 */ /* 0x000fea0003800000 */
[----:B0---4-:R0:W4:Y:S01]  /*4110*/  LDS.128 R12, [R93+0x1a400] ;  /* 0x01a400005d0c7984 */ /* 0x0111220000000c00 */
[C---:B------:R-:W-:Y:S01]  /*4120*/  LEA R64, P3, R16.reuse, R63, 0x1 ;  /* 0x0000003f10407211 */ /* 0x040fe200078608ff */
[----:B------:R-:W-:Y:S03]  /*4130*/  BSSY B3, `(.L_x_8246) ;  /* 0x000002c000037945 */ /* 0x000fe60003800000 */
[----:B------:R-:W-:Y:S02]  /*4140*/  LEA.HI.X R65, R16, R61, R17, 0x1, P3 ;  /* 0x0000003d10417211 */ /* 0x000fe400018f0c11 */
        /* <DEDUP_REMOVED lines=42> */
.L_x_8247:
[----:B------:R-:W-:Y:S05]  /*43f0*/  BSYNC B3 ;  /* 0x0000000000037941 */ /* 0x000fea0003800000 */
.L_x_8246:
[----:B----4-:R0:W-:Y:S02]  /*4400*/  ST.E.128 desc[UR54][R64.64], R12 ;  /* 0x0000000c40007985 */ /* 0x0101e4000c101d36 */
.L_x_8245:
[----:B------:R-:W-:Y:S05]  /*4410*/  BSYNC B2 ;  /* 0x0000000000027941 */ /* 0x000fea0003800000 */
.L_x_8244:
        /* <DEDUP_REMOVED lines=47> */
.L_x_8249:
[----:B------:R-:W-:Y:S05]  /*4710*/  BSYNC B2 ;  /* 0x0000000000027941 */ /* 0x000fea0003800000 */
.L_x_8248:
[----:B----4-:R0:W-:Y:S02]  /*4720*/  ST.E.128 desc[UR54][R56.64], R12 ;  /* 0x0000000c38007985 */ /* 0x0101e4000c101d36 */
.L_x_8243:
[----:B------:R-:W-:Y:S05]  /*4730*/  BSYNC B1 ;  /* 0x0000000000017941 */ /* 0x000fea0003800000 */
.L_x_8242:
[----:B------:R-:W-:-:S03]  /*4740*/  UMOV UR4, 0xffffffff ;  /* 0xffffffff00047882 */ /* 0x000fc60000000000 */
[----:B------:R-:W-:Y:S05]  /*4750*/  BRA.DIV UR4, `(.L_x_8250) ;  /* 0x000001f6049c7947 */ /* 0x000fea000b800000 */
[----:B01----:R-:W0:Y:S04]  /*4760*/  SHFL.IDX PT, R103, R103, 0x3, 0x181f ;  /* 0x00781f0067677f89 */ /* 0x003e2800000e0000 */
[----:B------:R1:W0:Y:S02]  /*4770*/  SHFL.IDX PT, R53, R108, 0x3, 0x181f ;  /* 0x00781f006c357f89 */ /* 0x00022400000e0000 */
.L_x_8627:
[----:B------:R-:W-:Y:S05]  /*4780*/  @P4 BRA `(.L_x_8251) ;  /* 0x0000003400384947 */ /* 0x000fea0003800000 */
[----:B------:R-:W-:Y:S04]  /*4790*/  BSSY B1, `(.L_x_8252) ;  /* 0x0000032000017945 */ /* 0x000fe80003800000 */
[----:B------:R-:W-:Y:S05]  /*47a0*/  @P1 BRA `(.L_x_8253) ;  /* 0x0000000000c01947 */ /* 0x000fea0003800000 */
[----:B----4-:R4:W1:Y:S01]  /*47b0*/  LDS.128 R12, [R93+0x1b400] ;  /* 0x01b400005d0c7984 */ /* 0x0108620000000c00 */
[C---:B0-----:R-:W-:Y:S01]  /*47c0*/  LEA R54, P3, R16.reuse, R53, 0x1 ;  /* 0x0000003510367211 */ /* 0x041fe200078608ff */
[----:B------:R-:W-:Y:S03]  /*47d0*/  BSSY B2, `(.L_x_8254) ;  /* 0x000002c000027945 */ /* 0x000fe60003800000 */
[----:B------:R-:W-:Y:S02]  /*47e0*/  LEA.HI.X R55, R16, R103, R17, 0x1, P3 ;  /* 0x0000006710377211 */ /* 0x000fe400018f0c11 */
[----:B------:R-:W-:-:S13]  /*47f0*/  ISETP.GE.AND P3, PT, R22, R107, PT ;  /* 0x0000006b1600720c */ /* 0x000fda0003f66270 */
[----:B----4-:R-:W-:Y:S05]  /*4800*/  @P3 BRA `(.L_x_8255) ;  /* 0x0000000000a03947 */ /* 0x010fea0003800000 */
[----:B------:R-:W-:Y:S01]  /*4810*/  SHF.R.U64 R11, R48, 0x10, R49 ;  /* 0x00000010300b7819 */ /* 0x000fe20000001231 */
[--C-:B-1----:R-:W-:Y:S01]  /*4820*/  HADD2.F32 R48, -RZ, R15.reuse.H1_H1 ;  /* 0x3000000fff307230 */ /* 0x102fe20000004100 */
        /* <DEDUP_REMOVED lines=38> */
.L_x_8255:
[----:B------:R-:W-:Y:S05]  /*4a90*/  BSYNC B2 ;  /* 0x0000000000027941 */ /* 0x000fea0003800000 */
.L_x_8254:
[----:B-1----:R0:W-:Y:S02]  /*4aa0*/  ST.E.128 desc[UR54][R54.64], R12 ;  /* 0x0000000c36007985 */ /* 0x0021e4000c101d36 */
.L_x_8253:
[----:B------:R-:W-:Y:S05]  /*4ab0*/  BSYNC B1 ;  /* 0x0000000000017941 */ /* 0x000fea0003800000 */
.L_x_8252:
        /* <DEDUP_REMOVED lines=47> */
.L_x_8257:
[----:B------:R-:W-:Y:S05]  /*4db0*/  BSYNC B1 ;  /* 0x0000000000017941 */ /* 0x000fea0003800000 */
.L_x_8256:
[----:B----4-:R0:W-:Y:S01]  /*4dc0*/  ST.E.128 desc[UR54][R48.64], R12 ;  /* 0x0000000c30007985 */ /* 0x0101e2000c101d36 */
[----:B------:R-:W-:Y:S05]  /*4dd0*/  BRA `(.L_x_8251) ;  /* 0x0000002c00a47947 */ /* 0x000fea0003800000 */
.L_x_8211:
        /* <DEDUP_REMOVED lines=25> */
[----:B------:R-:W-:-:S05]  /*4f70*/  @!P5 IADD3 R48, P6, R88, R12, RZ ;  /* 0x0000000c5830d210 */ /* 0x000fca0007fde0ff */
[----:B------:R-:W-:Y:S01]  /*4f80*/  @!P5 IMAD.X R49, R11, 0x1, R80, P6 ;  /* 0x000000010b31d824 */ /* 0x000fe200030e0650 */
[----:B0-----:R-:W-:-:S04]  /*4f90*/  @!P5 LEA R62, P6, R48, R62, 0x1 ;  /* 0x0000003e303ed211 */ /* 0x001fc800078c08ff */
[----:B------:R-:W-:Y:S02]  /*4fa0*/  @!P5 LEA.HI.X R63, R48, R63, R49, 0x1, P6 ;  /* 0x0000003f303fd211 */ /* 0x000fe400030f0c31 */
[----:B------:R-:W-:Y:S02]  /*4fb0*/  CS2R R54, SRZ ;  /* 0x0000000000367805 */ /* 0x000fe4000001ff00 */
[----:B------:R-:W-:Y:S02]  /*4fc0*/  @!P4 LEA R68, P6, R46, R68, 0x1 ;  /* 0x000000442e44c211 */ /* 0x000fe400078c08ff */
[----:B------:R-:W-:Y:S02]  /*4fd0*/  CS2R R52, SRZ ;  /* 0x0000000000347805 */ /* 0x000fe4000001ff00 */
[----:B------:R-:W-:Y:S02]  /*4fe0*/  CS2R R58, SRZ ;  /* 0x00000000003a7805 */ /* 0x000fe4000001ff00 */
[----:B------:R-:W-:-:S02]  /*4ff0*/  CS2R R56, SRZ ;  /* 0x0000000000387805 */ /* 0x000fc4000001ff00 */
[----:B------:R-:W-:Y:S02]  /*5000*/  @!P4 LEA.HI.X R69, R46, R69, R47, 0x1, P6 ;  /* 0x000000452e45c211 */ /* 0x000fe400030f0c2f */
[----:B------:R-:W-:Y:S02]  /*5010*/  CS2R R46, SRZ ;  /* 0x00000000002e7805 */ /* 0x000fe4000001ff00 */
[C---:B-1----:R-:W-:Y:S02]  /*5020*/  @!P4 LEA R70, P6, R44.reuse, R70, 0x1 ;  /* 0x000000462c46c211 */ /* 0x042fe400078c08ff */
[----:B------:R-:W-:Y:S01]  /*5030*/  CS2R R48, SRZ ;  /* 0x0000000000307805 */ /* 0x000fe2000001ff00 */
[----:B------:R-:W5:Y:S01]  /*5040*/  @!P4 LDG.E.128 R52, desc[UR54][R68.64] ;  /* 0x000000364434c981 */ /* 0x000f62000c1e1d00 */
[----:B------:R-:W-:Y:S02]  /*5050*/  @!P4 LEA.HI.X R71, R44, R71, R45, 0x1, P6 ;  /* 0x000000472c47c211 */ /* 0x000fe400030f0c2d */
[----:B------:R-:W-:-:S02]  /*5060*/  CS2R R44, SRZ ;  /* 0x00000000002c7805 */ /* 0x000fc4000001ff00 */
[----:B------:R0:W5:Y:S04]  /*5070*/  @!P5 LDG.E.128 R48, desc[UR54][R62.64] ;  /* 0x000000363e30d981 */ /* 0x000168000c1e1d00 */
[----:B------:R-:W5:Y:S01]  /*5080*/  @!P4 LDG.E.128 R56, desc[UR54][R70.64] ;  /* 0x000000364638c981 */ /* 0x000f62000c1e1d00 */
[----:B--2---:R-:W-:-:S03]  /*5090*/  @!P3 LEA R76, P4, R66, R76, 0x1 ;  /* 0x0000004c424cb211 */ /* 0x004fc600078808ff */
[----:B------:R1:W5:Y:S01]  /*50a0*/  @!P5 LDG.E.128 R44, desc[UR54][R60.64] ;  /* 0x000000363c2cd981 */ /* 0x000362000c1e1d00 */
        /* <DEDUP_REMOVED lines=12> */
[----:B------:R0:W5:Y:S01]  /*5170*/  @!P3 LDG.E.128 R60, desc[UR54][R76.64] ;  /* 0x000000364c3cb981 */ /* 0x000162000c1e1d00 */
[----:B------:R-:W-:Y:S02]  /*5180*/  CS2R R74, SRZ ;  /* 0x00000000004a7805 */ /* 0x000fe4000001ff00 */
[----:B------:R-:W-:Y:S01]  /*5190*/  CS2R R72, SRZ ;  /* 0x0000000000487805 */ /* 0x000fe2000001ff00 */
[----:B------:R0:W5:Y:S01]  /*51a0*/  @!P3 LDG.E.128 R64, desc[UR54][R78.64] ;  /* 0x000000364e40b981 */ /* 0x000162000c1e1d00 */
[----:B------:R-:W-:Y:S01]  /*51b0*/  ISETP.GE.AND P3, PT, R16, R107, PT ;  /* 0x0000006b1000720c */ /* 0x000fe20003f66270 */
[----:B------:R-:W-:-:S12]  /*51c0*/  @P4 BRA `(.L_x_8259) ;  /* 0x0000000000504947 */ /* 0x000fd80003800000 */
[----:B------:R-:W1:Y:S01]  /*51d0*/  LDC.64 R70, c[0x0][0x3f8] ;  /* 0x0000fe00ff467b82 */ /* 0x000e620000000a00 */
[----:B------:R-:W-:Y:S01]  /*51e0*/  IMAD.MOV.U32 R15, RZ, RZ, R91 ;  /* 0x000000ffff0f7224 */ /* 0x000fe200078e005b */
[----:B------:R-:W-:Y:S01]  /*51f0*/  MOV R13, R11 ;  /* 0x0000000b000d7202 */ /* 0x000fe20000000f00 */
[----:B------:R-:W-:Y:S01]  /*5200*/  ULDC.64 UR4, c[0x0][0x3e8] ;  /* 0x0000fa0000047ab9 */ /* 0x000fe20000000a00 */
[----:B------:R-:W-:-:S04]  /*5210*/  ULDC.64 UR6, c[0x0][0x400] ;  /* 0x0001000000067ab9 */ /* 0x000fc80000000a00 */
[----:B------:R-:W2:Y:S01]  /*5220*/  LDC.64 R68, c[0x0][0x408] ;  /* 0x00010200ff447b82 */ /* 0x000ea20000000a00 */
[----:B-1----:R-:W-:-:S04]  /*5230*/  IMAD.WIDE.U32 R14, R70, 0x60, R14 ;  /* 0x00000060460e7825 */ /* 0x002fc800078e000e */
[----:B------:R-:W-:Y:S01]  /*5240*/  IMAD R71, R71, 0x60, RZ ;  /* 0x0000006047477824 */ /* 0x000fe200078e02ff */
[----:B------:R-:W-:Y:S01]  /*5250*/  IADD3 R14, P4, R84, R14, RZ ;  /* 0x0000000e540e7210 */ /* 0x000fe20007f9e0ff */
[----:B--2---:R-:W-:-:S03]  /*5260*/  IMAD.WIDE.U32 R12, R68, 0x60, R12 ;  /* 0x00000060440c7825 */ /* 0x004fc600078e000c */
        /* <DEDUP_REMOVED lines=10> */
.L_x_8259:
[----:B------:R-:W-:Y:S05]  /*5310*/  BSYNC B1 ;  /* 0x0000000000017941 */ /* 0x000fea0003800000 */
.L_x_8258:
[----:B-----5:R-:W-:Y:S01]  /*5320*/  IMAD.MOV.U32 R11, RZ, RZ, R70 ;  /* 0x000000ffff0b7224 */ /* 0x020fe200078e0046 */
[----:B------:R-:W-:Y:S01]  /*5330*/  UISETP.NE.AND UP0, UPT, UR39, 0x3, UPT ;  /* 0x000000032700788c */ /* 0x000fe2000bf05270 */
[----:B------:R-:W-:Y:S02]  /*5340*/  IMAD.MOV.U32 R12, RZ, RZ, R71 ;  /* 0x000000ffff0c7224 */ /* 0x000fe400078e0047 */
        /* <DEDUP_REMOVED lines=51> */
[----:B------:R-:W-:Y:S06]  /*5680*/  @!P5 BRA `(.L_x_8260) ;  /* 0x000000000004d947 */ /* 0x000fec0003800000 */
[----:B------:R-:W-:Y:S01]  /*5690*/  BPT.TRAP 0x1 ;  /* 0x000000040000795c */ /* 0x000fe20000300000 */
.L_x_8260:
[----:B------:R-:W-:Y:S01]  /*56a0*/  IMAD R91, R19, 0x8, R18 ;  /* 0x00000008135b7824 */ /* 0x000fe200078e0212 */
[----:B------:R-:W-:Y:S01]  /*56b0*/  SHF.L.U32 R102, R192, 0x1f, RZ ;  /* 0x0000001fc0667819 */ /* 0x000fe200000006ff */
[----:B------:R-:W1:Y:S01]  /*56c0*/  LDC R110, c[0x0][0x2f4] ;  /* 0x0000bd00ff6e7b82 */ /* 0x000e620000000800 */
[----:B------:R-:W-:Y:S02]  /*56d0*/  BSSY B1, `(.L_x_8261) ;  /* 0x0000003000017945 */ /* 0x000fe40003800000 */
[----:B------:R-:W2:Y:S02]  /*56e0*/  SYNCS.PHASECHK.TRANS64.TRYWAIT P4, [R91+URZ+0x28890], R102 ;  /* 0x028890665b0075a7 */ /* 0x000ea4000808017f */
[----:B--2---:R-:W-:Y:S05]  /*56f0*/  @!P4 BRA `(.L_x_8262) ;  /* 0x000001e80000c947 */ /* 0x004fea0003800000 */
.L_x_8628:
[----:B------:R-:W-:Y:S05]  /*5700*/  BSYNC B1 ;  /* 0x0000000000017941 */ /* 0x000fea0003800000 */
.L_x_8261:
[----:B------:R-:W-:Y:S01]  /*5710*/  UMOV UR4, 0xffffffff ;  /* 0xffffffff00047882 */ /* 0x000fe20000000000 */
[----:B-1----:R-:W-:Y:S02]  /*5720*/  IMAD.IADD R112, R110, 0x1, -R37 ;  /* 0x000000016e707824 */ /* 0x002fe400078e0a25 */
[----:B------:R-:W-:Y:S05]  /*5730*/  BRA.DIV UR4, `(.L_x_8263) ;  /* 0x000001ea04047947 */ /* 0x000fea000b800000 */
[----:B------:R1:W3:Y:S04]  /*5740*/  SHFL.IDX PT, R107, R103, RZ, 0x181f ;  /* 0x00181fff676b7589 */ /* 0x0002e800000e0000 */
[----:B------:R1:W4:Y:S02]  /*5750*/  SHFL.IDX PT, R106, R108, RZ, 0x181f ;  /* 0x00181fff6c6a7589 */ /* 0x00032400000e0000 */
.L_x_8632:
[----:B------:R-:W-:Y:S01]  /*5760*/  ISETP.GE.OR P4, PT, R188, R97, P1 ;  /* 0x00000061bc00720c */ /* 0x000fe20000f86670 */
[----:B------:R-:W-:-:S12]  /*5770*/  BSSY B1, `(.L_x_8264) ;  /* 0x0000074000017945 */ /* 0x000fd80003800000 */
[----:B------:R-:W-:Y:S05]  /*5780*/  @P4 BRA `(.L_x_8265) ;  /* 0x0000000400c84947 */ /* 0x000fea0003800000 */
[----:B------:R-:W-:Y:S01]  /*5790*/  SEL R11, R37, R112, !P0 ;  /* 0x00000070250b7207 */ /* 0x000fe20004000000 */
[----:B------:R-:W-:Y:S01]  /*57a0*/  BSSY B2, `(.L_x_8266) ;  /* 0x000006c000027945 */ /* 0x000fe20003800000 */
[C---:B----4-:R-:W-:Y:S02]  /*57b0*/  LEA R104, P4, R41.reuse, R106, 0x1 ;  /* 0x0000006a29687211 */ /* 0x050fe400078808ff */
[----:B------:R-:W-:Y:S02]  /*57c0*/  SHF.R.S32.HI R12, RZ, 0x1f, R11 ;  /* 0x0000001fff0c7819 */ /* 0x000fe4000001140b */
[----:B---3--:R-:W-:Y:S02]  /*57d0*/  LEA.HI.X R105, R41, R107, R90, 0x1, P4 ;  /* 0x0000006b29697211 */ /* 0x008fe400020f0c5a */
[----:B------:R-:W-:-:S04]  /*57e0*/  LEA.HI R12, R12, R11, RZ, 0x4 ;  /* 0x0000000b0c0c7211 */ /* 0x000fc800078f20ff */
[----:B------:R-:W-:-:S04]  /*57f0*/  LEA.HI.SX32 R12, R12, R81, 0x1c ;  /* 0x000000510c0c7211 */ /* 0x000fc800078fe2ff */
[----:B------:R-:W-:Y:S02]  /*5800*/  SHF.R.S32.HI R13, RZ, 0x1f, R12 ;  /* 0x0000001fff0d7819 */ /* 0x000fe4000001140c */
[----:B------:R-:W-:Y:S02]  /*5810*/  SHF.L.U32 R11, R12, 0x3, RZ ;  /* 0x000000030c0b7819 */ /* 0x000fe400000006ff */
[----:B------:R-:W-:Y:S02]  /*5820*/  LEA.HI R12, R13, R12, RZ, 0x3 ;  /* 0x0000000c0d0c7211 */ /* 0x000fe400078f18ff */
[----:B------:R-:W-:-:S03]  /*5830*/  LOP3.LUT R13, R11, 0x38, RZ, 0xc0, !PT ;  /* 0x000000380b0d7812 */ /* 0x000fc600078ec0ff */
[----:B------:R-:W-:Y:S01]  /*5840*/  IMAD.SHL.U32 R14, R12, 0x400, RZ ;  /* 0x000004000c0e7824 */ /* 0x000fe200078e00ff */
[----:B------:R-:W-:-:S04]  /*5850*/  LOP3.LUT R12, R13, 0x1c0, R222, 0xf8, !PT ;  /* 0x000001c00d0c7812 */ /* 0x000fc800078ef8de */
[----:B------:R-:W-:Y:S02]  /*5860*/  LOP3.LUT R13, R14, 0x7fffe000, RZ, 0xc0, !PT ;  /* 0x7fffe0000e0d7812 */ /* 0x000fe400078ec0ff */
[----:B------:R-:W-:-:S04]  /*5870*/  LOP3.LUT R12, R12, R203, RZ, 0x3c, !PT ;  /* 0x000000cb0c0c7212 */ /* 0x000fc800078e3cff */
[----:B------:R-:W-:Y:S01]  /*5880*/  IADD3 R12, R12, R13, R204 ;  /* 0x0000000d0c0c7210 */ /* 0x000fe20007ffe0cc */
[----:B------:R-:W-:-:S04]  /*5890*/  IMAD R13, R19, 0x4000, R7 ;  /* 0x00004000130d7824 */ /* 0x000fc800078e0207 */
[----:B------:R-:W-:Y:S02]  /*58a0*/  IMAD R15, R19, 0x4000, R12 ;  /* 0x00004000130f7824 */ /* 0x000fe400078e020c */
[--C-:B------:R-:W-:Y:S02]  /*58b0*/  IMAD R13, R13, 0x2, R18.reuse ;  /* 0x000000020d0d7824 */ /* 0x100fe400078e0212 */
[----:B0-----:R-:W-:-:S04]  /*58c0*/  IMAD R76, R15, 0x2, R18 ;  /* 0x000000020f4c7824 */ /* 0x001fc800078e0212 */
[----:B------:R-:W0:Y:S04]  /*58d0*/  LDS.128 R12, [R13+0x18400] ;  /* 0x018400000d0c7984 */ /* 0x000e280000000c00 */
[----:B------:R-:W3:Y:S01]  /*58e0*/  LDS.128 R76, [R76+0x18400] ;  /* 0x018400004c4c7984 */ /* 0x000ee20000000c00 */
[----:B------:R-:W-:Y:S05]  /*58f0*/  @P3 BRA `(.L_x_8267) ;  /* 0x0000000400583947 */ /* 0x000fea0003800000 */
[----:B------:R-:W-:Y:S02]  /*5900*/  SHF.R.U32.HI R128, RZ, 0x10, R49 ;  /* 0x00000010ff807819 */ /* 0x000fe40000011631 */
[--C-:B------:R-:W-:Y:S02]  /*5910*/  SHF.R.U64 R124, R44, 0x10, R45.reuse ;  /* 0x000000102c7c7819 */ /* 0x100fe4000000122d */
[----:B------:R-:W-:Y:S01]  /*5920*/  SHF.R.U32.HI R130, RZ, 0x10, R45 ;  /* 0x00000010ff827819 */ /* 0x000fe2000001162d */
[----:B------:R-:W-:Y:S01]  /*5930*/  HADD2.F32 R128, -RZ, R128.H0_H0 ;  /* 0x20000080ff807230 */ /* 0x000fe20000004100 */
[--C-:B------:R-:W-:Y:S01]  /*5940*/  SHF.R.U64 R45, R50, 0x10, R51.reuse ;  /* 0x00000010322d7819 */ /* 0x100fe20000001233 */
[----:B------:R-:W-:Y:S01]  /*5950*/  HADD2.F32 R124, -RZ, R124.H0_H0 ;  /* 0x2000007cff7c7230 */ /* 0x000fe20000004100 */
[----:B------:R-:W-:Y:S01]  /*5960*/  SHF.R.U32.HI R129, RZ, 0x10, R51 ;  /* 0x00000010ff817819 */ /* 0x000fe20000011633 */
[--C-:B------:R-:W-:Y:S01]  /*5970*/  HADD2.F32 R51, -RZ, R127.reuse.H0_H0 ;  /* 0x2000007fff337230 */ /* 0x100fe20000004100 */
[--C-:B------:R-:W-:Y:S01]  /*5980*/  SHF.R.U64 R44, R46, 0x10, R47.reuse ;  /* 0x000000102e2c7819 */ /* 0x100fe2000000122f */
[----:B------:R-:W-:Y:S01]  /*5990*/  HADD2.F32 R127, -RZ, R127.H1_H1 ;  /* 0x3000007fff7f7230 */ /* 0x000fe20000004100 */
[----:B------:R-:W-:Y:S01]  /*59a0*/  SHF.R.U32.HI R131, RZ, 0x10, R47 ;  /* 0x00000010ff837819 */ /* 0x000fe2000001162f */
[----:B0-----:R-:W-:Y:S01]  /*59b0*/  IMAD.MOV.U32 R47, RZ, RZ, R12 ;  /* 0x000000ffff2f7224 */ /* 0x001fe200078e000c */
[----:B------:R-:W-:Y:S01]  /*59c0*/  SHF.R.U64 R48, R48, 0x10, R49 ;  /* 0x0000001030307819 */ /* 0x000fe20000001231 */
[--C-:B---3--:R-:W-:Y:S01]  /*59d0*/  HADD2.F32 R46, -RZ, R77.reuse.H0_H0 ;  /* 0x2000004dff2e7230 */ /* 0x108fe20000004100 */
[----:B------:R-:W-:Y:S01]  /*59e0*/  MOV R49, R15 ;  /* 0x0000000f00317202 */ /* 0x000fe20000000f00 */
[----:B------:R-:W-:-:S02]  /*59f0*/  HADD2.F32 R77, -RZ, R77.H1_H1 ;  /* 0x3000004dff4d7230 */ /* 0x000fc40000004100 */
[--C-:B------:R-:W-:Y:S02]  /*5a00*/  HADD2.F32 R12, -RZ, R13.reuse.H0_H0 ;  /* 0x2000000dff0c7230 */ /* 0x100fe40000004100 */
        /* <DEDUP_REMOVED lines=10> */
[----:B------:R-:W-:-:S02]  /*5ab0*/  HADD2.F32 R51, -RZ, R79.H0_H0 ;  /* 0x2000004fff337230 */ /* 0x000fc40000004100 */
[--C-:B------:R-:W-:Y:S01]  /*5ac0*/  HADD2.F32 R127, -RZ, R126.reuse.H1_H1 ;  /* 0x3000007eff7f7230 */ /* 0x100fe20000004100 */
[----:B------:R-:W-:Y:S01]  /*5ad0*/  F2FP.F16.F32.PACK_AB R15, R15, R12 ;  /* 0x0000000c0f0f723e */ /* 0x000fe200000000ff */
[----:B------:R-:W-:Y:S01]  /*5ae0*/  HADD2.F32 R79, -RZ, R79.H1_H1 ;  /* 0x3000004fff4f7230 */ /* 0x000fe20000004100 */
[----:B------:R-:W-:Y:S01]  /*5af0*/  F2FP.F16.F32.PACK_AB R46, R46, R13 ;  /* 0x0000000d2e2e723e */ /* 0x000fe200000000ff */
[----:B------:R-:W-:Y:S02]  /*5b00*/  HADD2.F32 R50, -RZ, R49.H0_H0 ;  /* 0x20000031ff327230 */ /* 0x000fe40000004100 */
[----:B------:R-:W-:Y:S02]  /*5b10*/  HADD2.F32 R128, -RZ, R129.H0_H0 ;  /* 0x20000081ff807230 */ /* 0x000fe40000004100 */
[-C--:B------:R-:W-:Y:S01]  /*5b20*/  FMUL.FTZ R129, R51, R127.reuse ;  /* 0x0000007f33817220 */ /* 0x080fe20000410000 */
[----:B------:R-:W-:Y:S02]  /*5b30*/  HADD2.F32 R77, -RZ, R126.H0_H0 ;  /* 0x2000007eff4d7230 */ /* 0x000fe40000004100 */
[----:B------:R-:W-:Y:S01]  /*5b40*/  FMUL.FTZ R130, R50, R127 ;  /* 0x0000007f32827220 */ /* 0x000fe20000410000 */
[----:B------:R-:W-:-:S02]  /*5b50*/  HADD2.F32 R49, -RZ, R49.H1_H1 ;  /* 0x30000031ff317230 */ /* 0x000fc40000004100 */
[-C--:B------:R-:W-:Y:S01]  /*5b60*/  FMUL.FTZ R132, R79, R128.reuse ;  /* 0x000000804f847220 */ /* 0x080fe20000410000 */
[----:B------:R-:W-:Y:S02]  /*5b70*/  HADD2.F32 R126, -RZ, R131.H0_H0 ;  /* 0x20000083ff7e7230 */ /* 0x000fe40000004100 */
[-C--:B------:R-:W-:Y:S01]  /*5b80*/  FFMA.FTZ R130, R51, R77.reuse, R130 ;  /* 0x0000004d33827223 */ /* 0x080fe20000010082 */
[----:B------:R-:W-:Y:S02]  /*5b90*/  HADD2.F32 R51, -RZ, R48.H0_H0 ;  /* 0x20000030ff337230 */ /* 0x000fe40000004100 */
[C---:B------:R-:W-:Y:S01]  /*5ba0*/  FMUL.FTZ R128, R49.reuse, R128 ;  /* 0x0000008031807220 */ /* 0x040fe20000410000 */
[----:B------:R-:W-:Y:S01]  /*5bb0*/  FFMA.FTZ R129, R50, R77, -R129 ;  /* 0x0000004d32817223 */ /* 0x000fe20000010881 */
[-C--:B------:R-:W-:Y:S01]  /*5bc0*/  FFMA.FTZ R132, R49, R126.reuse, -R132 ;  /* 0x0000007e31847223 */ /* 0x080fe20000010884 */
[----:B------:R-:W-:Y:S02]  /*5bd0*/  HADD2.F32 R49, -RZ, R76.H0_H0 ;  /* 0x2000004cff317230 */ /* 0x000fe40000004100 */
[----:B------:R-:W-:Y:S01]  /*5be0*/  FFMA.FTZ R127, R79, R126, R128 ;  /* 0x0000007e4f7f7223 */ /* 0x000fe20000010080 */
[----:B------:R-:W-:-:S02]  /*5bf0*/  HADD2.F32 R48, -RZ, R47.H0_H0 ;  /* 0x2000002fff307230 */ /* 0x000fc40000004100 */
[----:B------:R-:W-:Y:S01]  /*5c00*/  HADD2.F32 R76, -RZ, R76.H1_H1 ;  /* 0x3000004cff4c7230 */ /* 0x000fe20000004100 */
[----:B------:R-:W-:Y:S01]  /*5c10*/  F2FP.F16.F32.PACK_AB R129, R132, R129 ;  /* 0x000000818481723e */ /* 0x000fe200000000ff */
[----:B------:R-:W-:Y:S01]  /*5c20*/  HADD2.F32 R50, -RZ, R125.H1_H1 ;  /* 0x3000007dff327230 */ /* 0x000fe20000004100 */
[----:B------:R-:W-:Y:S01]  /*5c30*/  F2FP.F16.F32.PACK_AB R127, R127, R130 ;  /* 0x000000827f7f723e */ /* 0x000fe200000000ff */
[----:B------:R-:W-:Y:S02]  /*5c40*/  HADD2.F32 R47, -RZ, R47.H1_H1 ;  /* 0x3000002fff2f7230 */ /* 0x000fe40000004100 */
[-C--:B------:R-:W-:Y:S01]  /*5c50*/  FMUL.FTZ R128, R76, R51.reuse ;  /* 0x000000334c807220 */ /* 0x080fe20000410000 */
[----:B------:R-:W-:Y:S02]  /*5c60*/  HADD2.F32 R125, -RZ, R125.H0_H0 ;  /* 0x2000007dff7d7230 */ /* 0x000fe40000004100 */
[----:B------:R-:W-:Y:S02]  /*5c70*/  IMAD.MOV.U32 R13, RZ, RZ, R15 ;  /* 0x000000ffff0d7224 */ /* 0x000fe400078e000f */
[C---:B------:R-:W-:Y:S01]  /*5c80*/  FMUL.FTZ R51, R47.reuse, R51 ;  /* 0x000000332f337220 */ /* 0x040fe20000410000 */
[-C--:B------:R-:W-:Y:S01]  /*5c90*/  FFMA.FTZ R128, R47, R124.reuse, -R128 ;  /* 0x0000007c2f807223 */ /* 0x080fe20000010880 */
[-C--:B------:R-:W-:Y:S01]  /*5ca0*/  FMUL.FTZ R77, R49, R125.reuse ;  /* 0x0000007d314d7220 */ /* 0x080fe20000410000 */
[----:B------:R-:W-:Y:S01]  /*5cb0*/  FMUL.FTZ R126, R48, R125 ;  /* 0x0000007d307e7220 */ /* 0x000fe20000410000 */
[----:B------:R-:W-:Y:S01]  /*5cc0*/  FFMA.FTZ R79, R76, R124, R51 ;  /* 0x0000007c4c4f7223 */ /* 0x000fe20000010033 */
[----:B------:R-:W-:-:S02]  /*5cd0*/  HADD2.F32 R51, -RZ, R45.H0_H0 ;  /* 0x2000002dff337230 */ /* 0x000fc40000004100 */
[-C--:B------:R-:W-:Y:S01]  /*5ce0*/  FFMA.FTZ R77, R48, R50.reuse, -R77 ;  /* 0x00000032304d7223 */ /* 0x080fe2000001084d */
[----:B------:R-:W-:Y:S01]  /*5cf0*/  FFMA.FTZ R126, R49, R50, R126 ;  /* 0x00000032317e7223 */ /* 0x000fe2000001007e */
[----:B------:R-:W-:Y:S02]  /*5d00*/  HADD2.F32 R47, -RZ, R78.H0_H0 ;  /* 0x2000004eff2f7230 */ /* 0x000fe40000004100 */
[----:B------:R-:W-:Y:S01]  /*5d10*/  HADD2.F32 R50, -RZ, R123.H0_H0 ;  /* 0x2000007bff327230 */ /* 0x000fe20000004100 */
[----:B------:R-:W-:Y:S01]  /*5d20*/  F2FP.F16.F32.PACK_AB R12, R128, R77 ;  /* 0x0000004d800c723e */ /* 0x000fe200000000ff */
[----:B------:R-:W-:Y:S01]  /*5d30*/  HADD2.F32 R45, -RZ, R14.H0_H0 ;  /* 0x2000000eff2d7230 */ /* 0x000fe20000004100 */
[----:B------:R-:W-:Y:S01]  /*5d40*/  F2FP.F16.F32.PACK_AB R76, R79, R126 ;  /* 0x0000007e4f4c723e */ /* 0x000fe200000000ff */
[----:B------:R-:W-:Y:S02]  /*5d50*/  HADD2.F32 R78, -RZ, R78.H1_H1 ;  /* 0x3000004eff4e7230 */ /* 0x000fe40000004100 */
[----:B------:R-:W-:-:S02]  /*5d60*/  HADD2.F32 R14, -RZ, R14.H1_H1 ;  /* 0x3000000eff0e7230 */ /* 0x000fc40000004100 */
[----:B------:R-:W-:Y:S02]  /*5d70*/  HADD2.F32 R48, -RZ, R123.H1_H1 ;  /* 0x3000007bff307230 */ /* 0x000fe40000004100 */
[-C--:B------:R-:W-:Y:S01]  /*5d80*/  FMUL.FTZ R123, R78, R51.reuse ;  /* 0x000000334e7b7220 */ /* 0x080fe20000410000 */
[----:B------:R-:W-:Y:S02]  /*5d90*/  HADD2.F32 R49, -RZ, R44.H0_H0 ;  /* 0x2000002cff317230 */ /* 0x000fe40000004100 */
[-C--:B------:R-:W-:Y:S01]  /*5da0*/  FMUL.FTZ R44, R47, R50.reuse ;  /* 0x000000322f2c7220 */ /* 0x080fe20000410000 */
[C---:B------:R-:W-:Y:S01]  /*5db0*/  FMUL.FTZ R50, R45.reuse, R50 ;  /* 0x000000322d327220 */ /* 0x040fe20000410000 */
[C---:B------:R-:W-:Y:S01]  /*5dc0*/  FMUL.FTZ R51, R14.reuse, R51 ;  /* 0x000000330e337220 */ /* 0x040fe20000410000 */
[----:B------:R-:W-:Y:S02]  /*5dd0*/  IMAD.MOV.U32 R77, RZ, RZ, R46 ;  /* 0x000000ffff4d7224 */ /* 0x000fe400078e002e */
[-C--:B------:R-:W-:Y:S01]  /*5de0*/  FFMA.FTZ R44, R45, R48.reuse, -R44 ;  /* 0x000000302d2c7223 */ /* 0x080fe2000001082c */
[----:B------:R-:W-:Y:S01]  /*5df0*/  FFMA.FTZ R50, R47, R48, R50 ;  /* 0x000000302f327223 */ /* 0x000fe20000010032 */
[-C--:B------:R-:W-:Y:S01]  /*5e00*/  FFMA.FTZ R123, R14, R49.reuse, -R123 ;  /* 0x000000310e7b7223 */ /* 0x080fe2000001087b */
[----:B------:R-:W-:Y:S01]  /*5e10*/  FFMA.FTZ R51, R78, R49, R51 ;  /* 0x000000314e337223 */ /* 0x000fe20000010033 */
[----:B------:R-:W-:-:S02]  /*5e20*/  IMAD.MOV.U32 R15, RZ, RZ, R129 ;  /* 0x000000ffff0f7224 */ /* 0x000fc400078e0081 */
[----:B------:R-:W-:Y:S01]  /*5e30*/  IMAD.MOV.U32 R79, RZ, RZ, R127 ;  /* 0x000000ffff4f7224 */ /* 0x000fe200078e007f */
[----:B------:R-:W-:Y:S02]  /*5e40*/  F2FP.F16.F32.PACK_AB R14, R123, R44 ;  /* 0x0000002c7b0e723e */ /* 0x000fe400000000ff */
[----:B------:R-:W-:-:S07]  /*5e50*/  F2FP.F16.F32.PACK_AB R78, R51, R50 ;  /* 0x00000032334e723e */ /* 0x000fce00000000ff */
.L_x_8267:
[----:B------:R-:W-:Y:S05]  /*5e60*/  BSYNC B2 ;  /* 0x0000000000027941 */ /* 0x000fea0003800000 */
.L_x_8266:
[----:B------:R-:W-:Y:S01]  /*5e70*/  ISETP.GE.AND P4, PT, R11, R110, PT ;  /* 0x0000006e0b00720c */ /* 0x000fe20003f86270 */
[----:B0-----:R0:W-:-:S12]  /*5e80*/  ST.E.128 desc[UR54][R104.64], R12 ;  /* 0x0000000c68007985 */ /* 0x0011d8000c101d36 */
[----:B------:R-:W-:-:S05]  /*5e90*/  @!P4 IMAD.WIDE R106, R11, 0x2, R106 ;  /* 0x000000020b6ac825 */ /* 0x000fca00078e026a */
[----:B---3--:R0:W-:Y:S02]  /*5ea0*/  @!P4 ST.E.128 desc[UR54][R106.64], R76 ;  /* 0x0000004c6a00c985 */ /* 0x0081e4000c101d36 */
.L_x_8265:
[----:B------:R-:W-:Y:S05]  /*5eb0*/  BSYNC B1 ;  /* 0x0000000000017941 */ /* 0x000fea0003800000 */
.L_x_8264:
[----:B------:R-:W-:-:S03]  /*5ec0*/  UMOV UR4, 0xffffffff ;  /* 0xffffffff00047882 */ /* 0x000fc60000000000 */
[----:B------:R-:W-:Y:S05]  /*5ed0*/  BRA.DIV UR4, `(.L_x_8268) ;  /* 0x000001e204687947 */ /* 0x000fea000b800000 */
[----:B------:R0:W0:Y:S04]  /*5ee0*/  SHFL.IDX PT, R51, R103, 0x1, 0x181f ;  /* 0x00381f0067337f89 */ /* 0x00002800000e0000 */
[----:B------:R0:W0:Y:S02]  /*5ef0*/  SHFL.IDX PT, R50, R108, 0x1, 0x181f ;  /* 0x00381f006c327f89 */ /* 0x00002400000e0000 */
.L_x_8636:
[----:B------:R-:W-:Y:S01]  /*5f00*/  ISETP.GE.OR P4, PT, R217, R97, P1 ;  /* 0x00000061d900720c */ /* 0x000fe20000f86670 */
[----:B------:R-:W-:-:S12]  /*5f10*/  BSSY B1, `(.L_x_8269) ;  /* 0x0000075000017945 */ /* 0x000fd80003800000 */
        /* <DEDUP_REMOVED lines=15> */
[----:B------:R-:W-:Y:S02]  /*6010*/  IADD3 R12, R13, R12, R202 ;  /* 0x0000000c0d0c7210 */ /* 0x000fe40007ffe0ca */
[----:B------:R-:W-:-:S03]  /*6020*/  LEA R13, R19, R4, 0xe ;  /* 0x00000004130d7211 */ /* 0x000fc600078e70ff */
[----:B------:R-:W-:Y:S02]  /*6030*/  IMAD R15, R19, 0x4000, R12 ;  /* 0x00004000130f7824 */ /* 0x000fe400078e020c */
[--C-:B------:R-:W-:Y:S02]  /*6040*/  IMAD R13, R13, 0x2, R18.reuse ;  /* 0x000000020d0d7824 */ /* 0x100fe400078e0212 */
[----:B------:R-:W-:-:S04]  /*6050*/  IMAD R44, R15, 0x2, R18 ;  /* 0x000000020f2c7824 */ /* 0x000fc800078e0212 */
[----:B------:R-:W0:Y:S04]  /*6060*/  LDS.128 R12, [R13+0x18400] ;  /* 0x018400000d0c7984 */ /* 0x000e280000000c00 */
[----:B------:R-:W0:Y:S01]  /*6070*/  LDS.128 R44, [R44+0x18400] ;  /* 0x018400002c2c7984 */ /* 0x000e220000000c00 */
[----:B------:R-:W-:Y:S05]  /*6080*/  @P3 BRA `(.L_x_8272) ;  /* 0x0000000400603947 */ /* 0x000fea0003800000 */
[----:B---3--:R-:W-:Y:S02]  /*6090*/  SHF.R.U64 R107, R56, 0x10, R57 ;  /* 0x00000010386b7819 */ /* 0x008fe40000001239 */
[----:B------:R-:W-:Y:S02]  /*60a0*/  SHF.R.U64 R123, R52, 0x10, R53 ;  /* 0x00000010347b7819 */ /* 0x000fe40000001235 */
[----:B------:R-:W-:Y:S01]  /*60b0*/  SHF.R.U32.HI R56, RZ, 0x10, R57 ;  /* 0x00000010ff387819 */ /* 0x000fe20000011639 */
[----:B------:R-:W-:Y:S01]  /*60c0*/  HADD2.F32 R57, -RZ, R122.H1_H1 ;  /* 0x3000007aff397230 */ /* 0x000fe20000004100 */
[----:B------:R-:W-:Y:S01]  /*60d0*/  SHF.R.U32.HI R76, RZ, 0x10, R53 ;  /* 0x00000010ff4c7819 */ /* 0x000fe20000011635 */
[----:B0-----:R-:W-:Y:S01]  /*60e0*/  IMAD.MOV.U32 R53, RZ, RZ, R44 ;  /* 0x000000ffff357224 */ /* 0x001fe200078e002c */
[----:B------:R-:W-:Y:S01]  /*60f0*/  SHF.R.U64 R52, R54, 0x10, R55 ;  /* 0x0000001036347819 */ /* 0x000fe20000001237 */
[----:B------:R-:W-:Y:S01]  /*6100*/  IMAD.MOV.U32 R54, RZ, RZ, R46 ;  /* 0x000000ffff367224 */ /* 0x000fe200078e002e */
[----:B----4-:R-:W-:Y:S01]  /*6110*/  SHF.R.U64 R106, R58, 0x10, R59 ;  /* 0x000000103a6a7819 */ /* 0x010fe2000000123b */
[----:B------:R-:W-:Y:S01]  /*6120*/  IMAD.MOV.U32 R44, RZ, RZ, R14 ;  /* 0x000000ffff2c7224 */ /* 0x000fe200078e000e */
[----:B------:R-:W-:Y:S01]  /*6130*/  SHF.R.U32.HI R78, RZ, 0x10, R55 ;  /* 0x00000010ff4e7819 */ /* 0x000fe20000011637 */
[----:B------:R-:W-:Y:S01]  /*6140*/  HADD2.F32 R46, -RZ, R45.H0_H0 ;  /* 0x2000002dff2e7230 */ /* 0x000fe20000004100 */
[----:B------:R-:W-:Y:S01]  /*6150*/  SHF.R.U32.HI R77, RZ, 0x10, R59 ;  /* 0x00000010ff4d7819 */ /* 0x000fe2000001163b */
[----:B------:R-:W-:-:S02]  /*6160*/  HADD2.F32 R14, -RZ, R13.H0_H0 ;  /* 0x2000000dff0e7230 */ /* 0x000fc40000004100 */
[----:B------:R-:W-:Y:S02]  /*6170*/  HADD2.F32 R45, -RZ, R45.H1_H1 ;  /* 0x3000002dff2d7230 */ /* 0x000fe40000004100 */
[-C--:B------:R-:W-:Y:S01]  /*6180*/  FMUL.FTZ R59, R46, R57.reuse ;  /* 0x000000392e3b7220 */ /* 0x080fe20000410000 */
[----:B------:R-:W-:Y:S02]  /*6190*/  HADD2.F32 R58, -RZ, R56.H0_H0 ;  /* 0x20000038ff3a7230 */ /* 0x000fe40000004100 */
[----:B------:R-:W-:Y:S01]  /*61a0*/  FMUL.FTZ R57, R14, R57 ;  /* 0x000000390e397220 */ /* 0x000fe20000410000 */
[----:B------:R-:W-:Y:S02]  /*61b0*/  HADD2.F32 R55, -RZ, R120.H1_H1 ;  /* 0x30000078ff377230 */ /* 0x000fe40000004100 */
[----:B------:R-:W-:Y:S02]  /*61c0*/  HADD2.F32 R13, -RZ, R13.H1_H1 ;  /* 0x3000000dff0d7230 */ /* 0x000fe40000004100 */
[----:B------:R-:W-:-:S02]  /*61d0*/  HADD2.F32 R56, -RZ, R76.H0_H0 ;  /* 0x2000004cff387230 */ /* 0x000fc40000004100 */
[-C--:B------:R-:W-:Y:S01]  /*61e0*/  FMUL.FTZ R76, R45, R58.reuse ;  /* 0x0000003a2d4c7220 */ /* 0x080fe20000410000 */
[-C--:B------:R-:W-:Y:S01]  /*61f0*/  FFMA.FTZ R59, R14, R55.reuse, -R59 ;  /* 0x000000370e3b7223 */ /* 0x080fe2000001083b */
[----:B------:R-:W-:Y:S01]  /*6200*/  FFMA.FTZ R57, R46, R55, R57 ;  /* 0x000000372e397223 */ /* 0x000fe20000010039 */
[C---:B------:R-:W-:Y:S01]  /*6210*/  FMUL.FTZ R58, R13.reuse, R58 ;  /* 0x0000003a0d3a7220 */ /* 0x040fe20000410000 */
[-C--:B------:R-:W-:Y:S01]  /*6220*/  FFMA.FTZ R76, R13, R56.reuse, -R76 ;  /* 0x000000380d4c7223 */ /* 0x080fe2000001084c */
[----:B------:R-:W-:Y:S02]  /*6230*/  HADD2.F32 R55, -RZ, R121.H1_H1 ;  /* 0x30000079ff377230 */ /* 0x000fe40000004100 */
[----:B------:R-:W-:Y:S02]  /*6240*/  HADD2.F32 R14, -RZ, R47.H0_H0 ;  /* 0x2000002fff0e7230 */ /* 0x000fe40000004100 */
[----:B------:R-:W-:Y:S01]  /*6250*/  FFMA.FTZ R58, R45, R56, R58 ;  /* 0x000000382d3a7223 */ /* 0x000fe2000001003a */
[----:B------:R-:W-:-:S02]  /*6260*/  HADD2.F32 R13, -RZ, R15.H0_H0 ;  /* 0x2000000fff0d7230 */ /* 0x000fc40000004100 */
[----:B------:R-:W-:Y:S02]  /*6270*/  HADD2.F32 R46, -RZ, R78.H0_H0 ;  /* 0x2000004eff2e7230 */ /* 0x000fe40000004100 */
[-C--:B------:R-:W-:Y:S01]  /*6280*/  FMUL.FTZ R78, R14, R55.reuse ;  /* 0x000000370e4e7220 */ /* 0x080fe20000410000 */
[----:B------:R-:W-:Y:S02]  /*6290*/  HADD2.F32 R45, -RZ, R119.H1_H1 ;  /* 0x30000077ff2d7230 */ /* 0x000fe40000004100 */
[----:B------:R-:W-:Y:S01]  /*62a0*/  FMUL.FTZ R55, R13, R55 ;  /* 0x000000370d377220 */ /* 0x000fe20000410000 */
[----:B------:R-:W-:Y:S01]  /*62b0*/  HADD2.F32 R47, -RZ, R47.H1_H1 ;  /* 0x3000002fff2f7230 */ /* 0x000fe20000004100 */
[----:B------:R-:W-:Y:S01]  /*62c0*/  F2FP.F16.F32.PACK_AB R57, R58, R57 ;  /* 0x000000393a39723e */ /* 0x000fe200000000ff */
[----:B------:R-:W-:Y:S02]  /*62d0*/  HADD2.F32 R56, -RZ, R77.H0_H0 ;  /* 0x2000004dff387230 */ /* 0x000fe40000004100 */
[----:B------:R-:W-:Y:S01]  /*62e0*/  FFMA.FTZ R79, R14, R45, R55 ;  /* 0x0000002d0e4f7223 */ /* 0x000fe20000010037 */
[----:B------:R-:W-:-:S02]  /*62f0*/  HADD2.F32 R15, -RZ, R15.H1_H1 ;  /* 0x3000000fff0f7230 */ /* 0x000fc40000004100 */
[----:B------:R-:W-:Y:S01]  /*6300*/  FFMA.FTZ R78, R13, R45, -R78 ;  /* 0x0000002d0d4e7223 */ /* 0x000fe2000001084e */
[----:B------:R-:W-:Y:S02]  /*6310*/  HADD2.F32 R122, -RZ, R122.H0_H0 ;  /* 0x2000007aff7a7230 */ /* 0x000fe40000004100 */
[-C--:B------:R-:W-:Y:S01]  /*6320*/  FMUL.FTZ R104, R47, R56.reuse ;  /* 0x000000382f687220 */ /* 0x080fe20000410000 */
[----:B------:R-:W-:Y:S02]  /*6330*/  HADD2.F32 R14, -RZ, R53.H0_H0 ;  /* 0x20000035ff0e7230 */ /* 0x000fe40000004100 */
[C---:B------:R-:W-:Y:S01]  /*6340*/  FMUL.FTZ R56, R15.reuse, R56 ;  /* 0x000000380f387220 */ /* 0x040fe20000410000 */
[----:B------:R-:W-:Y:S02]  /*6350*/  HADD2.F32 R45, -RZ, R107.H0_H0 ;  /* 0x2000006bff2d7230 */ /* 0x000fe40000004100 */
[----:B------:R-:W-:Y:S01]  /*6360*/  FFMA.FTZ R105, R15, R46, -R104 ;  /* 0x0000002e0f697223 */ /* 0x000fe20000010868 */
[----:B------:R-:W-:-:S02]  /*6370*/  HADD2.F32 R53, -RZ, R53.H1_H1 ;  /* 0x30000035ff357230 */ /* 0x000fc40000004100 */
[----:B------:R-:W-:Y:S01]  /*6380*/  FFMA.FTZ R104, R47, R46, R56 ;  /* 0x0000002e2f687223 */ /* 0x000fe20000010038 */
[----:B------:R-:W-:Y:S02]  /*6390*/  HADD2.F32 R120, -RZ, R120.H0_H0 ;  /* 0x20000078ff787230 */ /* 0x000fe40000004100 */
[-C--:B------:R-:W-:Y:S01]  /*63a0*/  FMUL.FTZ R46, R14, R122.reuse ;  /* 0x0000007a0e2e7220 */ /* 0x080fe20000410000 */
[--C-:B------:R-:W-:Y:S02]  /*63b0*/  HADD2.F32 R13, -RZ, R12.reuse.H0_H0 ;  /* 0x2000000cff0d7230 */ /* 0x100fe40000004100 */
[----:B------:R-:W-:Y:S01]  /*63c0*/  FMUL.FTZ R55, R53, R45 ;  /* 0x0000002d35377220 */ /* 0x000fe20000410000 */
        /* <DEDUP_REMOVED lines=30> */
[----:B------:R-:W-:Y:S01]  /*65b0*/  F2FP.F16.F32.PACK_AB R78, R45, R14 ;  /* 0x0000000e2d4e723e */ /* 0x000fe200000000ff */
[----:B------:R-:W-:Y:S01]  /*65c0*/  IMAD.MOV.U32 R45, RZ, RZ, R57 ;  /* 0x000000ffff2d7224 */ /* 0x000fe200078e0039 */
[----:B------:R-:W-:Y:S01]  /*65d0*/  F2FP.F16.F32.PACK_AB R13, R76, R59 ;  /* 0x0000003b4c0d723e */ /* 0x000fe200000000ff */
[----:B------:R-:W-:Y:S01]  /*65e0*/  IMAD.MOV.U32 R14, RZ, RZ, R46 ;  /* 0x000000ffff0e7224 */ /* 0x000fe200078e002e */
[----:B------:R-:W-:Y:S01]  /*65f0*/  MOV R44, R56 ;  /* 0x00000038002c7202 */ /* 0x000fe20000000f00 */
[----:B------:R-:W-:-:S07]  /*6600*/  IMAD.MOV.U32 R46, RZ, RZ, R78 ;  /* 0x000000ffff2e7224 */ /* 0x000fce00078e004e */
.L_x_8272:
[----:B------:R-:W-:Y:S05]  /*6610*/  BSYNC B2 ;  /* 0x0000000000027941 */ /* 0x000fea0003800000 */
.L_x_8271:
[----:B------:R-:W-:Y:S01]  /*6620*/  ISETP.GE.AND P4, PT, R11, R110, PT ;  /* 0x0000006e0b00720c */ /* 0x000fe20003f86270 */
[----:B0-----:R0:W-:-:S12]  /*6630*/  ST.E.128 desc[UR54][R48.64], R12 ;  /* 0x0000000c30007985 */ /* 0x0011d8000c101d36 */
[----:B------:R-:W-:-:S05]  /*6640*/  @!P4 IMAD.WIDE R50, R11, 0x2, R50 ;  /* 0x000000020b32c825 */ /* 0x000fca00078e0232 */
[----:B------:R0:W-:Y:S02]  /*6650*/  @!P4 ST.E.128 desc[UR54][R50.64], R44 ;  /* 0x0000002c3200c985 */ /* 0x0001e4000c101d36 */
.L_x_8270:
[----:B------:R-:W-:Y:S05]  /*6660*/  BSYNC B1 ;  /* 0x0000000000017941 */ /* 0x000fea0003800000 */
.L_x_8269:
[----:B------:R-:W-:-:S03]  /*6670*/  UMOV UR4, 0xffffffff ;  /* 0xffffffff00047882 */ /* 0x000fc60000000000 */
[----:B------:R-:W-:Y:S05]  /*6680*/  BRA.DIV UR4, `(.L_x_8273) ;  /* 0x000001da04c87947 */ /* 0x000fea000b800000 */
[----:B0-----:R0:W0:Y:S04]  /*6690*/  SHFL.IDX PT, R45, R103, 0x2, 0x181f ;  /* 0x00581f00672d7f89 */ /* 0x00102800000e0000 */
[----:B------:R0:W0:Y:S02]  /*66a0*/  SHFL.IDX PT, R14, R108, 0x2, 0x181f ;  /* 0x00581f006c0e7f89 */ /* 0x00002400000e0000 */
.L_x_8640:
[----:B------:R-:W-:Y:S01]  /*66b0*/  ISETP.GE.OR P4, PT, R216, R97, P1 ;  /* 0x00000061d800720c */ /* 0x000fe20000f86670 */
[----:B------:R-:W-:-:S12]  /*66c0*/  BSSY B1, `(.L_x_8274) ;  /* 0x0000075000017945 */ /* 0x000fd80003800000 */
[----:B------:R-:W-:Y:S05]  /*66d0*/  @P4 BRA `(.L_x_8275) ;  /* 0x0000000400cc4947 */ /* 0x000fea0003800000 */
[----:B------:R-:W-:Y:S01]  /*66e0*/  SEL R11, R37, R112, !P0 ;  /* 0x00000070250b7207 */ /* 0x000fe20004000000 */
[----:B0-----:R-:W-:Y:S01]  /*66f0*/  IMAD.MOV.U32 R50, RZ, RZ, R14 ;  /* 0x000000ffff327224 */ /* 0x001fe200078e000e */
[C---:B------:R-:W-:Y:S01]  /*6700*/  LEA R48, P4, R41.reuse, R14, 0x1 ;  /* 0x0000000e29307211 */ /* 0x040fe200078808ff */
[----:B------:R-:W-:Y:S01]  /*6710*/  IMAD.MOV.U32 R51, RZ, RZ, R45 ;  /* 0x000000ffff337224 */ /* 0x000fe200078e002d */
[----:B------:R-:W-:Y:S01]  /*6720*/  SHF.R.S32.HI R12, RZ, 0x1f, R11 ;  /* 0x0000001fff0c7819 */ /* 0x000fe2000001140b */
[----:B------:R-:W-:Y:S01]  /*6730*/  BSSY B2, `(.L_x_8276) ;  /* 0x0000069000027945 */ /* 0x000fe20003800000 */
        /* <DEDUP_REMOVED lines=8> */
[----:B------:R-:W-:Y:S02]  /*67c0*/  LOP3.LUT R12, R13, R224, RZ, 0x3c, !PT ;  /* 0x000000e00d0c7212 */ /* 0x000fe400078e3cff */
[----:B------:R-:W-:Y:S02]  /*67d0*/  LEA R13, R19, R5, 0xe ;  /* 0x00000005130d7211 */ /* 0x000fe400078e70ff */
[----:B------:R-:W-:-:S03]  /*67e0*/  LOP3.LUT R15, R15, 0x7fffe000, RZ, 0xc0, !PT ;  /* 0x7fffe0000f0f7812 */ /* 0x000fc600078ec0ff */
[----:B------:R-:W-:Y:S01]  /*67f0*/  IMAD R13, R13, 0x2, R18 ;  /* 0x000000020d0d7824 */ /* 0x000fe200078e0212 */
[----:B------:R-:W-:-:S05]  /*6800*/  IADD3 R12, R12, R15, R201 ;  /* 0x0000000f0c0c7210 */ /* 0x000fca0007ffe0c9 */
[----:B------:R-:W-:-:S04]  /*6810*/  IMAD R15, R19, 0x4000, R12 ;  /* 0x00004000130f7824 */ /* 0x000fc800078e020c */
[----:B------:R-:W-:Y:S02]  /*6820*/  IMAD R44, R15, 0x2, R18 ;  /* 0x000000020f2c7824 */ /* 0x000fe400078e0212 */
[----:B------:R-:W0:Y:S04]  /*6830*/  LDS.128 R12, [R13+0x18400] ;  /* 0x018400000d0c7984 */ /* 0x000e280000000c00 */
[----:B------:R-:W0:Y:S01]  /*6840*/  LDS.128 R44, [R44+0x18400] ;  /* 0x018400002c2c7984 */ /* 0x000e220000000c00 */
[----:B------:R-:W-:Y:S05]  /*6850*/  @P3 BRA `(.L_x_8277) ;  /* 0x0000000400583947 */ /* 0x000fea0003800000 */
[----:B------:R-:W-:Y:S01]  /*6860*/  SHF.R.U32.HI R56, RZ, 0x10, R65 ;  /* 0x00000010ff387819 */ /* 0x000fe20000011641 */
[----:B0-----:R-:W-:Y:S01]  /*6870*/  IMAD.MOV.U32 R52, RZ, RZ, R44 ;  /* 0x000000ffff347224 */ /* 0x001fe200078e002c */
[----:B------:R-:W-:Y:S01]  /*6880*/  MOV R44, R14 ;  /* 0x0000000e002c7202 */ /* 0x000fe20000000f00 */
        /* <DEDUP_REMOVED lines=83> */
.L_x_8277:
[----:B------:R-:W-:Y:S05]  /*6dc0*/  BSYNC B2 ;  /* 0x0000000000027941 */ /* 0x000fea0003800000 */
.L_x_8276:
[----:B------:R-:W-:Y:S01]  /*6dd0*/  ISETP.GE.AND P4, PT, R11, R110, PT ;  /* 0x0000006e0b00720c */ /* 0x000fe20003f86270 */
[----:B0-----:R0:W-:-:S12]  /*6de0*/  ST.E.128 desc[UR54][R48.64], R12 ;  /* 0x0000000c30007985 */ /* 0x0011d8000c101d36 */
[----:B------:R-:W-:-:S05]  /*6df0*/  @!P4 IMAD.WIDE R50, R11, 0x2, R50 ;  /* 0x000000020b32c825 */ /* 0x000fca00078e0232 */
[----:B------:R0:W-:Y:S02]  /*6e00*/  @!P4 ST.E.128 desc[UR54][R50.64], R44 ;  /* 0x0000002c3200c985 */ /* 0x0001e4000c101d36 */
.L_x_8275:
[----:B------:R-:W-:Y:S05]  /*6e10*/  BSYNC B1 ;  /* 0x0000000000017941 */ /* 0x000fea0003800000 */
.L_x_8274:
[----:B------:R-:W-:-:S03]  /*6e20*/  UMOV UR4, 0xffffffff ;  /* 0xffffffff00047882 */ /* 0x000fc60000000000 */
[----:B------:R-:W-:Y:S05]  /*6e30*/  BRA.DIV UR4, `(.L_x_8278) ;  /* 0x000001d604247947 */ /* 0x000fea000b800000 */
[----:B01----:R-:W0:Y:S04]  /*6e40*/  SHFL.IDX PT, R103, R103, 0x3, 0x181f ;  /* 0x00781f0067677f89 */ /* 0x003e2800000e0000 */
[----:B------:R-:W1:Y:S02]  /*6e50*/  SHFL.IDX PT, R108, R108, 0x3, 0x181f ;  /* 0x00781f006c6c7f89 */ /* 0x000e6400000e0000 */
.L_x_8644:
[----:B------:R-:W-:-:S13]  /*6e60*/  ISETP.GE.OR P4, PT, R215, R97, P1 ;  /* 0x00000061d700720c */ /* 0x000fda0000f86670 */
[----:B------:R-:W-:Y:S05]  /*6e70*/  @P4 BRA `(.L_x_8251) ;  /* 0x0000000c007c4947 */ /* 0x000fea0003800000 */
[----:B------:R-:W-:Y:S01]  /*6e80*/  SEL R112, R37, R112, !P0 ;  /* 0x0000007025707207 */ /* 0x000fe20004000000 */
[----:B------:R-:W-:Y:S01]  /*6e90*/  BSSY B1, `(.L_x_8279) ;  /* 0x000006b000017945 */ /* 0x000fe20003800000 */
[C---:B-1----:R-:W-:Y:S02]  /*6ea0*/  LEA R48, P4, R41.reuse, R108, 0x1 ;  /* 0x0000006c29307211 */ /* 0x042fe400078808ff */
[----:B------:R-:W-:Y:S02]  /*6eb0*/  SHF.R.S32.HI R11, RZ, 0x1f, R112 ;  /* 0x0000001fff0b7819 */ /* 0x000fe40000011470 */
[----:B0-----:R-:W-:Y:S02]  /*6ec0*/  LEA.HI.X R49, R41, R103, R90, 0x1, P4 ;  /* 0x0000006729317211 */ /* 0x001fe400020f0c5a */
        /* <DEDUP_REMOVED lines=15> */
[----:B------:R-:W1:Y:S01]  /*6fc0*/  LDS.128 R44, [R44+0x18400] ;  /* 0x018400002c2c7984 */ /* 0x000e620000000c00 */
[----:B------:R-:W-:Y:S05]  /*6fd0*/  @P3 BRA `(.L_x_8280) ;  /* 0x0000000400583947 */ /* 0x000fea0003800000 */
[----:B------:R-:W-:Y:S01]  /*6fe0*/  SHF.R.U32.HI R54, RZ, 0x10, R73 ;  /* 0x00000010ff367819 */ /* 0x000fe20000011649 */
[----:B-1----:R-:W-:Y:S01]  /*6ff0*/  IMAD.MOV.U32 R50, RZ, RZ, R44 ;  /* 0x000000ffff327224 */ /* 0x002fe200078e002c */
        /* <DEDUP_REMOVED lines=14> */
[----:B------:R-:W-:Y:S02]  /*70e0*/  HADD2.F32 R55, -RZ, R109.H0_H0 ;  /* 0x2000006dff377230 */ /* 0x000fe40000004100 */
[-C--:B------:R-:W-:Y:S01]  /*70f0*/  FMUL.FTZ R56, R45, R54.reuse ;  /* 0x000000362d387220 */ /* 0x080fe20000410000 */
[----:B------:R-:W-:Y:S02]  /*7100*/  HADD2.F32 R52, -RZ, R52.H0_H0 ;  /* 0x20000034ff347230 */ /* 0x000fe40000004100 */
[C---:B------:R-:W-:Y:S01]  /*7110*/  FMUL.FTZ R54, R13.reuse, R54 ;  /* 0x000000360d367220 */ /* 0x040fe20000410000 */
[----:B------:R-:W-:Y:S02]  /*7120*/  HADD2.F32 R53, -RZ, R113.H0_H0 ;  /* 0x20000071ff357230 */ /* 0x000fe40000004100 */
[-C--:B------:R-:W-:Y:S01]  /*7130*/  FMUL.FTZ R57, R46, R55.reuse ;  /* 0x000000372e397220 */ /* 0x080fe20000410000 */
[C---:B------:R-:W-:Y:S01]  /*7140*/  FMUL.FTZ R55, R14.reuse, R55 ;  /* 0x000000370e377220 */ /* 0x040fe20000410000 */
[-C--:B------:R-:W-:Y:S01]  /*7150*/  FFMA.FTZ R56, R13, R52.reuse, -R56 ;  /* 0x000000340d387223 */ /* 0x080fe20000010838 */
[----:B------:R-:W-:Y:S01]  /*7160*/  FFMA.FTZ R58, R45, R52, R54 ;  /* 0x000000342d3a7223 */ /* 0x000fe20000010036 */
[----:B------:R-:W-:Y:S01]  /*7170*/  FFMA.FTZ R57, R14, R53, -R57 ;  /* 0x000000350e397223 */ /* 0x000fe20000010839 */
[----:B------:R-:W-:-:S02]  /*7180*/  HADD2.F32 R52, -RZ, R111.H0_H0 ;  /* 0x2000006fff347230 */ /* 0x000fc40000004100 */
[----:B------:R-:W-:Y:S01]  /*7190*/  FFMA.FTZ R55, R46, R53, R55 ;  /* 0x000000352e377223 */ /* 0x000fe20000010037 */
[----:B------:R-:W-:Y:S02]  /*71a0*/  HADD2.F32 R13, -RZ, R15.H0_H0 ;  /* 0x2000000fff0d7230 */ /* 0x000fe40000004100 */
[--C-:B------:R-:W-:Y:S02]  /*71b0*/  HADD2.F32 R14, -RZ, R47.reuse.H0_H0 ;  /* 0x2000002fff0e7230 */ /* 0x100fe40000004100 */
[----:B------:R-:W-:Y:S02]  /*71c0*/  HADD2.F32 R45, -RZ, R114.H0_H0 ;  /* 0x20000072ff2d7230 */ /* 0x000fe40000004100 */
[-C--:B------:R-:W-:Y:S01]  /*71d0*/  FMUL.FTZ R53, R13, R52.reuse ;  /* 0x000000340d357220 */ /* 0x080fe20000410000 */
[----:B------:R-:W-:Y:S02]  /*71e0*/  HADD2.F32 R47, -RZ, R47.H1_H1 ;  /* 0x3000002fff2f7230 */ /* 0x000fe40000004100 */
[----:B------:R-:W-:Y:S01]  /*71f0*/  FMUL.FTZ R60, R14, R52 ;  /* 0x000000340e3c7220 */ /* 0x000fe20000410000 */
[----:B------:R-:W-:-:S02]  /*7200*/  HADD2.F32 R54, -RZ, R74.H0_H0 ;  /* 0x2000004aff367230 */ /* 0x000fc40000004100 */
[-C--:B------:R-:W-:Y:S01]  /*7210*/  FFMA.FTZ R59, R14, R45.reuse, R53 ;  /* 0x0000002d0e3b7223 */ /* 0x080fe20000010035 */
[----:B------:R-:W-:Y:S02]  /*7220*/  HADD2.F32 R15, -RZ, R15.H1_H1 ;  /* 0x3000000fff0f7230 */ /* 0x000fe40000004100 */
[----:B------:R-:W-:Y:S01]  /*7230*/  FFMA.FTZ R60, R13, R45, -R60 ;  /* 0x0000002d0d3c7223 */ /* 0x000fe2000001083c */
[----:B------:R-:W-:Y:S02]  /*7240*/  HADD2.F32 R46, -RZ, R70.H0_H0 ;  /* 0x20000046ff2e7230 */ /* 0x000fe40000004100 */
[-C--:B------:R-:W-:Y:S01]  /*7250*/  FMUL.FTZ R52, R47, R54.reuse ;  /* 0x000000362f347220 */ /* 0x080fe20000410000 */
[----:B------:R-:W-:Y:S02]  /*7260*/  HADD2.F32 R14, -RZ, R50.H0_H0 ;  /* 0x20000032ff0e7230 */ /* 0x000fe40000004100 */
[----:B------:R-:W-:Y:S01]  /*7270*/  FMUL.FTZ R54, R15, R54 ;  /* 0x000000360f367220 */ /* 0x000fe20000410000 */
[----:B------:R-:W-:-:S02]  /*7280*/  HADD2.F32 R109, -RZ, R109.H1_H1 ;  /* 0x3000006dff6d7230 */ /* 0x000fc40000004100 */
[-C--:B------:R-:W-:Y:S01]  /*7290*/  FFMA.FTZ R61, R15, R46.reuse, -R52 ;  /* 0x0000002e0f3d7223 */ /* 0x080fe20000010834 */
[----:B------:R-:W-:Y:S02]  /*72a0*/  HADD2.F32 R45, -RZ, R64.H0_H0 ;  /* 0x20000040ff2d7230 */ /* 0x000fe40000004100 */
[----:B------:R-:W-:Y:S01]  /*72b0*/  FFMA.FTZ R62, R47, R46, R54 ;  /* 0x0000002e2f3e7223 */ /* 0x000fe20000010036 */
[----:B------:R-:W-:Y:S02]  /*72c0*/  HADD2.F32 R13, -RZ, R12.H0_H0 ;  /* 0x2000000cff0d7230 */ /* 0x000fe40000004100 */
[----:B------:R-:W-:Y:S01]  /*72d0*/  FMUL.FTZ R46, R14, R109 ;  /* 0x0000006d0e2e7220 */ /* 0x000fe20000410000 */
[----:B------:R-:W-:Y:S01]  /*72e0*/  HADD2.F32 R50, -RZ, R50.H1_H1 ;  /* 0x30000032ff327230 */ /* 0x000fe20000004100 */
[----:B------:R-:W-:Y:S01]  /*72f0*/  F2FP.F16.F32.PACK_AB R55, R58, R55 ;  /* 0x000000373a37723e */ /* 0x000fe200000000ff */
[----:B------:R-:W-:Y:S02]  /*7300*/  HADD2.F32 R12, -RZ, R12.H1_H1 ;  /* 0x3000000cff0c7230 */ /* 0x000fe40000004100 */
[----:B------:R-:W-:Y:S01]  /*7310*/  FMUL.FTZ R109, R13, R109 ;  /* 0x0000006d0d6d7220 */ /* 0x000fe20000410000 */
[----:B------:R-:W-:-:S02]  /*7320*/  HADD2.F32 R113, -RZ, R113.H1_H1 ;  /* 0x30000071ff717230 */ /* 0x000fc40000004100 */
[-C--:B------:R-:W-:Y:S01]  /*7330*/  FMUL.FTZ R47, R50, R45.reuse ;  /* 0x0000002d322f7220 */ /* 0x080fe20000410000 */
[----:B------:R-:W-:Y:S02]  /*7340*/  HADD2.F32 R15, -RZ, R66.H0_H0 ;  /* 0x20000042ff0f7230 */ /* 0x000fe40000004100 */
[C---:B------:R-:W-:Y:S01]  /*7350*/  FMUL.FTZ R45, R12.reuse, R45 ;  /* 0x0000002d0c2d7220 */ /* 0x040fe20000410000 */
[----:B------:R-:W-:Y:S02]  /*7360*/  HADD2.F32 R111, -RZ, R111.H1_H1 ;  /* 0x3000006fff6f7230 */ /* 0x000fe40000004100 */
[----:B------:R-:W-:Y:S01]  /*7370*/  FFMA.FTZ R46, R13, R113, -R46 ;  /* 0x000000710d2e7223 */ /* 0x000fe2000001082e */
[----:B------:R-:W-:Y:S02]  /*7380*/  HADD2.F32 R13, -RZ, R51.H0_H0 ;  /* 0x20000033ff0d7230 */ /* 0x000fe40000004100 */
[-C--:B------:R-:W-:Y:S01]  /*7390*/  FFMA.FTZ R47, R12, R15.reuse, -R47 ;  /* 0x0000000f0c2f7223 */ /* 0x080fe2000001082f */
[----:B------:R-:W-:Y:S01]  /*73a0*/  FFMA.FTZ R50, R50, R15, R45 ;  /* 0x0000000f32327223 */ /* 0x000fe2000001002d */
[----:B------:R-:W-:-:S02]  /*73b0*/  HADD2.F32 R15, -RZ, R63.H0_H0 ;  /* 0x2000003fff0f7230 */ /* 0x000fc40000004100 */
[----:B------:R-:W-:Y:S01]  /*73c0*/  FFMA.FTZ R109, R14, R113, R109 ;  /* 0x000000710e6d7223 */ /* 0x000fe2000001006d */
[--C-:B------:R-:W-:Y:S02]  /*73d0*/  HADD2.F32 R12, -RZ, R44.reuse.H0_H0 ;  /* 0x2000002cff0c7230 */ /* 0x100fe40000004100 */
[----:B------:R-:W-:Y:S01]  /*73e0*/  FMUL.FTZ R45, R13, R111 ;  /* 0x0000006f0d2d7220 */ /* 0x000fe20000410000 */
[----:B------:R-:W-:Y:S01]  /*73f0*/  HADD2.F32 R51, -RZ, R51.H1_H1 ;  /* 0x30000033ff337230 */ /* 0x000fe20000004100 */
[----:B------:R-:W-:Y:S01]  /*7400*/  F2FP.F16.F32.PACK_AB R59, R62, R59 ;  /* 0x0000003b3e3b723e */ /* 0x000fe200000000ff */
[----:B------:R-:W-:Y:S02]  /*7410*/  HADD2.F32 R44, -RZ, R44.H1_H1 ;  /* 0x3000002cff2c7230 */ /* 0x000fe40000004100 */
[----:B------:R-:W-:Y:S01]  /*7420*/  FMUL.FTZ R52, R12, R111 ;  /* 0x0000006f0c347220 */ /* 0x000fe20000410000 */
[----:B------:R-:W-:Y:S02]  /*7430*/  HADD2.F32 R114, -RZ, R114.H1_H1 ;  /* 0x30000072ff727230 */ /* 0x000fe40000004100 */
        /* <DEDUP_REMOVED lines=9> */
[----:B------:R-:W-:Y:S01]  /*74d0*/  F2FP.F16.F32.PACK_AB R12, R47, R46 ;  /* 0x0000002e2f0c723e */ /* 0x000fe200000000ff */
[----:B------:R-:W-:Y:S01]  /*74e0*/  IMAD.MOV.U32 R47, RZ, RZ, R59 ;  /* 0x000000ffff2f7224 */ /* 0x000fe200078e003b */
[----:B------:R-:W-:Y:S01]  /*74f0*/  F2FP.F16.F32.PACK_AB R14, R44, R45 ;  /* 0x0000002d2c0e723e */ /* 0x000fe200000000ff */
[----:B------:R-:W-:Y:S01]  /*7500*/  IMAD.MOV.U32 R45, RZ, RZ, R55 ;  /* 0x000000ffff2d7224 */ /* 0x000fe200078e0037 */
[----:B------:R-:W-:-:S02]  /*7510*/  F2FP.F16.F32.PACK_AB R13, R56, R57 ;  /* 0x00000039380d723e */ /* 0x000fc400000000ff */
[----:B------:R-:W-:Y:S02]  /*7520*/  F2FP.F16.F32.PACK_AB R46, R51, R52 ;  /* 0x00000034332e723e */ /* 0x000fe400000000ff */
[----:B------:R-:W-:-:S07]  /*7530*/  MOV R44, R54 ;  /* 0x00000036002c7202 */ /* 0x000fce0000000f00 */
.L_x_8280:
[----:B------:R-:W-:Y:S05]  /*7540*/  BSYNC B1 ;  /* 0x0000000000017941 */ /* 0x000fea0003800000 */
.L_x_8279:
[----:B0-----:R0:W-:Y:S01]  /*7550*/  ST.E.128 desc[UR54][R48.64], R12 ;  /* 0x0000000c30007985 */ /* 0x0011e2000c101d36 */
[----:B------:R-:W-:Y:S01]  /*7560*/  ISETP.GE.AND P3, PT, R11, R110, PT ;  /* 0x0000006e0b00720c */ /* 0x000fe20003f66270 */
[----:B------:R-:W-:-:S12]  /*7570*/  IMAD.MOV.U32 R109, RZ, RZ, R103 ;  /* 0x000000ffff6d7224 */ /* 0x000fd800078e0067 */
[----:B------:R-:W-:Y:S05]  /*7580*/  @P3 BRA `(.L_x_8251) ;  /* 0x0000000400b83947 */ /* 0x000fea0003800000 */
[----:B0-----:R-:W-:-:S05]  /*7590*/  IMAD.WIDE R12, R11, 0x2, R108 ;  /* 0x000000020b0c7825 */ /* 0x001fca00078e026c */
[----:B-1----:R0:W-:Y:S01]  /*75a0*/  ST.E.128 desc[UR54][R12.64], R44 ;  /* 0x0000002c0c007985 */ /* 0x0021e2000c101d36 */
[----:B------:R-:W-:Y:S05]  /*75b0*/  BRA `(.L_x_8251) ;  /* 0x0000000400ac7947 */ /* 0x000fea0003800000 */
.L_x_8210:
[----:B------:R-:W-:-:S06]  /*75c0*/  UISETP.NE.AND UP0, UPT, UR39, 0x3, UPT ;  /* 0x000000032700788c */ /* 0x000fcc000bf05270 */
[----:B------:R-:W-:-:S13]  /*75d0*/  PLOP3.LUT P5, PT, PT, PT, UP0, 0x80, 0x0 ;  /* 0x000000000000781c */ /* 0x000fda0003faf008 */
[----:B------:R-:W-:Y:S05]  /*75e0*/  @!P5 BRA `(.L_x_8281) ;  /* 0x000000000004d947 */ /* 0x000fea0003800000 */
[----:B------:R-:W-:Y:S01]  /*75f0*/  BPT.TRAP 0x1 ;  /* 0x000000040000795c */ /* 0x000fe20000300000 */
.L_x_8281:
[----:B------:R-:W-:Y:S01]  /*7600*/  IMAD R91, R19, 0x8, R18 ;  /* 0x00000008135b7824 */ /* 0x000fe200078e0212 */
[----:B------:R-:W-:Y:S01]  /*7610*/  SHF.L.U32 R102, R192, 0x1f, RZ ;  /* 0x0000001fc0667819 */ /* 0x000fe200000006ff */
[----:B------:R-:W-:Y:S01]  /*7620*/  BSSY B1, `(.L_x_8282) ;  /* 0x0000004000017945 */ /* 0x000fe20003800000 */
[----:B------:R-:W-:Y:S02]  /*7630*/  SHF.R.S32.HI R99, RZ, 0x1f, R100 ;  /* 0x0000001fff637819 */ /* 0x000fe40000011464 */
[----:B------:R-:W0:Y:S02]  /*7640*/  SYNCS.PHASECHK.TRANS64.TRYWAIT P3, [R91+URZ+0x28890], R102 ;  /* 0x028890665b0075a7 */ /* 0x000e24000806017f */
[----:B0-----:R-:W-:Y:S05]  /*7650*/  @!P3 BRA `(.L_x_8283) ;  /* 0x000001cc0068b947 */ /* 0x001fea0003800000 */
.L_x_8645:
[----:B------:R-:W-:Y:S05]  /*7660*/  BSYNC B1 ;  /* 0x0000000000017941 */ /* 0x000fea0003800000 */
.L_x_8282:
        /* <DEDUP_REMOVED lines=18> */
[----:B------:R-:W-:Y:S01]  /*7790*/  IMAD.IADD R47, R97, 0x1, -R188 ;  /* 0x00000001612f7824 */ /* 0x000fe200078e0abc */
[----:B------:R-:W-:Y:S02]  /*77a0*/  IADD3 R15, R13, R15, RZ ;  /* 0x0000000f0d0f7210 */ /* 0x000fe40007ffe0ff */
[----:B------:R-:W-:Y:S01]  /*77b0*/  LEA R44, P3, R12, UR4, 0x1 ;  /* 0x000000040c2c7c11 */ /* 0x000fe2000f8608ff */
[----:B------:R-:W-:-:S03]  /*77c0*/  UMOV UR4, 0xffffffff ;  /* 0xffffffff00047882 */ /* 0x000fc60000000000 */
[----:B------:R-:W-:Y:S02]  /*77d0*/  LEA.HI.X R46, R12, UR5, R15, 0x1, P3 ;  /* 0x000000050c2e7c11 */ /* 0x000fe400098f0c0f */
[----:B------:R-:W-:Y:S01]  /*77e0*/  ISETP.GE.AND P3, PT, R47, 0x1, PT ;  /* 0x000000012f00780c */ /* 0x000fe20003f66270 */
[----:B------:R-:W-:-:S12]  /*77f0*/  BRA.DIV UR4, `(.L_x_8284) ;  /* 0x000001ce04147947 */ /* 0x000fd8000b800000 */
[----:B------:R1:W2:Y:S04]  /*7800*/  SHFL.IDX PT, R45, R46, RZ, 0x181f ;  /* 0x00181fff2e2d7589 */ /* 0x0002a800000e0000 */
[----:B------:R1:W3:Y:S02]  /*7810*/  SHFL.IDX PT, R14, R44, RZ, 0x181f ;  /* 0x00181fff2c0e7589 */ /* 0x0002e400000e0000 */
.L_x_8649:
        /* <DEDUP_REMOVED lines=13> */
.L_x_8286:
[----:B------:R-:W-:Y:S05]  /*78f0*/  BSYNC B1 ;  /* 0x0000000000017941 */ /* 0x000fea0003800000 */
.L_x_8285:
[----:B------:R-:W-:-:S03]  /*7900*/  UMOV UR4, 0xffffffff ;  /* 0xffffffff00047882 */ /* 0x000fc60000000000 */
[----:B------:R-:W-:Y:S05]  /*7910*/  BRA.DIV UR4, `(.L_x_8287) ;  /* 0x000001ce04147947 */ /* 0x000fea000b800000 */
[----:B--2---:R2:W0:Y:S04]  /*7920*/  SHFL.IDX PT, R45, R46, 0x1, 0x181f ;  /* 0x00381f002e2d7f89 */ /* 0x00442800000e0000 */
[----:B---34-:R2:W3:Y:S02]  /*7930*/  SHFL.IDX PT, R14, R44, 0x1, 0x181f ;  /* 0x00381f002c0e7f89 */ /* 0x0184e400000e0000 */
.L_x_8653:
        /* <DEDUP_REMOVED lines=14> */
.L_x_8289:
[----:B------:R-:W-:Y:S05]  /*7a20*/  BSYNC B1 ;  /* 0x0000000000017941 */ /* 0x000fea0003800000 */
.L_x_8288:
[----:B------:R-:W-:-:S03]  /*7a30*/  UMOV UR4, 0xffffffff ;  /* 0xffffffff00047882 */ /* 0x000fc60000000000 */
[----:B------:R-:W-:Y:S05]  /*7a40*/  BRA.DIV UR4, `(.L_x_8290) ;  /* 0x000001ce04107947 */ /* 0x000fea000b800000 */
[----:B0-----:R0:W0:Y:S04]  /*7a50*/  SHFL.IDX PT, R45, R46, 0x2, 0x181f ;  /* 0x00581f002e2d7f89 */ /* 0x00102800000e0000 */
[----:B---34-:R3:W4:Y:S02]  /*7a60*/  SHFL.IDX PT, R14, R44, 0x2, 0x181f ;  /* 0x00581f002c0e7f89 */ /* 0x01872400000e0000 */
.L_x_8657:
        /* <DEDUP_REMOVED lines=14> */
.L_x_8292:
[----:B------:R-:W-:Y:S05]  /*7b50*/  BSYNC B1 ;  /* 0x0000000000017941 */ /* 0x000fea0003800000 */
.L_x_8291:
[----:B------:R-:W-:-:S03]  /*7b60*/  UMOV UR4, 0xffffffff ;  /* 0xffffffff00047882 */ /* 0x000fc60000000000 */
[----:B------:R-:W-:Y:S05]  /*7b70*/  BRA.DIV UR4, `(.L_x_8293) ;  /* 0x000001ce040c7947 */ /* 0x000fea000b800000 */
[----:B0-----:R0:W0:Y:S04]  /*7b80*/  SHFL.IDX PT, R45, R46, 0x3, 0x181f ;  /* 0x00781f002e2d7f89 */ /* 0x00102800000e0000 */
[----:B----4-:R4:W0:Y:S02]  /*7b90*/  SHFL.IDX PT, R14, R44, 0x3, 0x181f ;  /* 0x00781f002c0e7f89 */ /* 0x01082400000e0000 */
.L_x_8661:
        /* <DEDUP_REMOVED lines=13> */
.L_x_8251:
[----:B------:R-:W-:Y:S05]  /*7c70*/  BSYNC B0 ;  /* 0x0000000000007941 */ /* 0x000fea0003800000 */
.L_x_8209:
        /* <DEDUP_REMOVED lines=17> */
.L_x_8295:
[----:B------:R-:W-:Y:S05]  /*7d90*/  BSYNC B0 ;  /* 0x0000000000007941 */ /* 0x000fea0003800000 */
.L_x_8294:
[----:B------:R-:W5:Y:S01]  /*7da0*/  SYNCS.PHASECHK.TRANS64.TRYWAIT P4, [R91+URZ+0x288b0], R102 ;  /* 0x0288b0665b0075a7 */ /* 0x000f62000808017f */
[----:B------:R-:W-:Y:S01]  /*7db0*/  ULDC UR41, c[0x0][0x2f4] ;  /* 0x0000bd0000297ab9 */ /* 0x000fe20000000800 */
[----:B------:R-:W-:Y:S04]  /*7dc0*/  BSSY B0, `(.L_x_8296) ;  /* 0x0000002000007945 */ /* 0x000fe80003800000 */
[----:B-----5:R-:W-:Y:S05]  /*7dd0*/  @!P4 BRA `(.L_x_8297) ;  /* 0x000001c800bcc947 */ /* 0x020fea0003800000 */
.L_x_8662:
[----:B------:R-:W-:Y:S05]  /*7de0*/  BSYNC B0 ;  /* 0x0000000000007941 */ /* 0x000fea0003800000 */
.L_x_8296:
[----:B------:R-:W-:Y:S01]  /*7df0*/  ULDC.64 UR4, c[0x0][0x328] ;  /* 0x0000ca0000047ab9 */ /* 0x000fe20000000a00 */
[----:B------:R-:W-:Y:S01]  /*7e00*/  IMAD.IADD R97, R97, 0x1, -R188 ;  /* 0x0000000161617824 */ /* 0x000fe200078e0abc */
[----:B------:R-:W-:Y:S01]  /*7e10*/  BSSY B0, `(.L_x_8298) ;  /* 0x0000020000007945 */ /* 0x000fe20003800000 */
[----:B------:R-:W-:Y:S02]  /*7e20*/  IMAD R99, R99, UR4, RZ ;  /* 0x0000000463637c24 */ /* 0x000fe4000f8e02ff */
[----:B0---4-:R-:W-:-:S04]  /*7e30*/  IMAD.WIDE.U32 R12, R100, UR4, RZ ;  /* 0x00000004640c7c25 */ /* 0x011fc8000f8e00ff */
[----:B------:R-:W-:Y:S01]  /*7e40*/  IMAD R99, R100, UR5, R99 ;  /* 0x0000000564637c24 */ /* 0x000fe2000f8e0263 */
[----:B------:R-:W-:Y:S02]  /*7e50*/  ULDC.64 UR4, c[0x0][0x338] ;  /* 0x0000ce0000047ab9 */ /* 0x000fe40000000a00 */
[----:B------:R-:W-:Y:S02]  /*7e60*/  IMAD R98, R98, UR4, RZ ;  /* 0x0000000462627c24 */ /* 0x000fe4000f8e02ff */
[----:B------:R-:W-:Y:S02]  /*7e70*/  IMAD.IADD R13, R13, 0x1, R99 ;  /* 0x000000010d0d7824 */ /* 0x000fe400078e0263 */
[C---:B--2---:R-:W-:Y:S02]  /*7e80*/  IMAD R11, R101.reuse, UR5, R98 ;  /* 0x00000005650b7c24 */ /* 0x044fe4000f8e0262 */
        /* <DEDUP_REMOVED lines=10> */
[----:B-1----:R0:W1:Y:S01]  /*7f30*/  SHFL.IDX PT, R47, R48, RZ, 0x181f ;  /* 0x00181fff302f7589 */ /* 0x00206200000e0000 */
[----:B------:R-:W-:-:S03]  /*7f40*/  ISETP.GE.AND P4, PT, R97, 0x1, PT ;  /* 0x000000016100780c */ /* 0x000fc60003f86270 */
[----:B------:R0:W2:Y:S10]  /*7f50*/  SHFL.IDX PT, R13, R11, RZ, 0x181f ;  /* 0x00181fff0b0d7589 */ /* 0x0000b400000e0000 */
[----:B0-----:R-:W-:Y:S05]  /*7f60*/  @!P4 BRA `(.L_x_8299) ;  /* 0x000000000028c947 */ /* 0x001fea0003800000 */
[----:B------:R-:W-:-:S13]  /*7f70*/  ISETP.GE.AND P4, PT, R16, UR41, PT ;  /* 0x0000002910007c0c */ /* 0x000fda000bf86270 */
[----:B-1-3--:R-:W-:-:S04]  /*7f80*/  @!P4 LEA R44, P5, R16, R47, 0x1 ;  /* 0x0000002f102cc211 */ /* 0x00afc800078a08ff */
[----:B--2---:R-:W-:Y:S02]  /*7f90*/  @!P4 LEA.HI.X R45, R16, R13, R17, 0x1, P5 ;  /* 0x0000000d102dc211 */ /* 0x004fe400028f0c11 */
[----:B------:R-:W-:-:S13]  /*7fa0*/  ISETP.GE.AND P5, PT, R2, UR41, PT ;  /* 0x0000002902007c0c */ /* 0x000fda000bfa6270 */
[----:B------:R-:W-:-:S04]  /*7fb0*/  @!P5 LEA R46, P6, R2, R47, 0x1 ;  /* 0x0000002f022ed211 */ /* 0x000fc800078c08ff */
[----:B------:R-:W-:Y:S02]  /*7fc0*/  @!P5 LEA.HI.X R47, R2, R13, R185, 0x1, P6 ;  /* 0x0000000d022fd211 */ /* 0x000fe400030f0cb9 */
[----:B------:R-:W0:Y:S04]  /*7fd0*/  @!P4 LDS.128 R12, [R93+0x400] ;  /* 0x000400005d0cc984 */ /* 0x000e280000000c00 */
[----:B0-----:R-:W-:Y:S04]  /*7fe0*/  @!P4 ST.E.128 desc[UR54][R44.64], R12 ;  /* 0x0000000c2c00c985 */ /* 0x001fe8000c101d36 */
[----:B------:R-:W0:Y:S04]  /*7ff0*/  @!P5 LDS.128 R12, [R93+0x4400] ;  /* 0x004400005d0cd984 */ /* 0x000e280000000c00 */
[----:B0-----:R0:W-:Y:S02]  /*8000*/  @!P5 ST.E.128 desc[UR54][R46.64], R12 ;  /* 0x0000000c2e00d985 */ /* 0x0011e4000c101d36 */
.L_x_8299:
[----:B------:R-:W-:Y:S05]  /*8010*/  BSYNC B0 ;  /* 0x0000000000007941 */ /* 0x000fea0003800000 */
.L_x_8298:
[----:B------:R-:W-:Y:S01]  /*8020*/  ISETP.GE.AND P4, PT, R97, 0x21, PT ;  /* 0x000000216100780c */ /* 0x000fe20003f86270 */
[----:B0-2---:R0:W2:Y:S01]  /*8030*/  SHFL.IDX PT, R13, R11, 0x1, 0x181f ;  /* 0x00381f000b0d7f89 */ /* 0x0050a200000e0000 */
[----:B------:R-:W-:Y:S03]  /*8040*/  BSSY B0, `(.L_x_8300) ;  /* 0x000000d000007945 */ /* 0x000fe60003800000 */
[----:B-1----:R0:W1:Y:S08]  /*8050*/  SHFL.IDX PT, R47, R48, 0x1, 0x181f ;  /* 0x00381f00302f7f89 */ /* 0x00207000000e0000 */
        /* <DEDUP_REMOVED lines=11> */
.L_x_8301:
[----:B------:R-:W-:Y:S05]  /*8110*/  BSYNC B0 ;  /* 0x0000000000007941 */ /* 0x000fea0003800000 */
.L_x_8300:
        /* <DEDUP_REMOVED lines=15> */
.L_x_8303:
[----:B------:R-:W-:Y:S05]  /*8210*/  BSYNC B0 ;  /* 0x0000000000007941 */ /* 0x000fea0003800000 */
.L_x_8302:
[----:B------:R-:W-:Y:S01]  /*8220*/  ISETP.GE.AND P4, PT, R97, 0x61, PT ;  /* 0x000000616100780c */ /* 0x000fe20003f86270 */
[----:B------:R-:W4:Y:S01]  /*8230*/  SHFL.IDX PT, R11, R11, 0x3, 0x181f ;  /* 0x00781f000b0b7f89 */ /* 0x000f2200000e0000 */
[----:B------:R-:W-:Y:S03]  /*8240*/  BSSY B0, `(.L_x_8304) ;  /* 0x000000d000007945 */ /* 0x000fe60003800000 */
[----:B01----:R0:W1:Y:S08]  /*8250*/  SHFL.IDX PT, R47, R48, 0x3, 0x181f ;  /* 0x00781f00302f7f89 */ /* 0x00307000000e0000 */
[----:B0-----:R-:W-:Y:S05]  /*8260*/  @!P4 BRA `(.L_x_8305) ;  /* 0x000000000028c947 */ /* 0x001fea0003800000 */
[----:B------:R-:W-:-:S13]  /*8270*/  ISETP.GE.AND P4, PT, R16, UR41, PT ;  /* 0x0000002910007c0c */ /* 0x000fda000bf86270 */
[----:B--2---:R-:W0:Y:S01]  /*8280*/  @!P4 LDS.128 R12, [R93+0x3400] ;  /* 0x003400005d0cc984 */ /* 0x004e220000000c00 */
[----:B-1-3--:R-:W-:-:S04]  /*8290*/  @!P4 LEA R44, P5, R16, R47, 0x1 ;  /* 0x0000002f102cc211 */ /* 0x00afc800078a08ff */
[----:B----4-:R-:W-:Y:S02]  /*82a0*/  @!P4 LEA.HI.X R45, R16, R11, R17, 0x1, P5 ;  /* 0x0000000b102dc211 */ /* 0x010fe400028f0c11 */
[----:B------:R-:W-:-:S13]  /*82b0*/  ISETP.GE.AND P5, PT, R2, UR41, PT ;  /* 0x0000002902007c0c */ /* 0x000fda000bfa6270 */
[----:B------:R-:W-:-:S04]  /*82c0*/  @!P5 LEA R46, P6, R2, R47, 0x1 ;  /* 0x0000002f022ed211 */ /* 0x000fc800078c08ff */
[----:B------:R-:W-:Y:S01]  /*82d0*/  @!P5 LEA.HI.X R47, R2, R11, R185, 0x1, P6 ;  /* 0x0000000b022fd211 */ /* 0x000fe200030f0cb9 */
[----:B0-----:R-:W-:Y:S04]  /*82e0*/  @!P4 ST.E.128 desc[UR54][R44.64], R12 ;  /* 0x0000000c2c00c985 */ /* 0x001fe8000c101d36 */
[----:B------:R-:W0:Y:S04]  /*82f0*/  @!P5 LDS.128 R12, [R93+0x7400] ;  /* 0x007400005d0cd984 */ /* 0x000e280000000c00 */
[----:B0-----:R0:W-:Y:S02]  /*8300*/  @!P5 ST.E.128 desc[UR54][R46.64], R12 ;  /* 0x0000000c2e00d985 */ /* 0x0011e4000c101d36 */
.L_x_8305:
[----:B------:R-:W-:Y:S05]  /*8310*/  BSYNC B0 ;  /* 0x0000000000007941 */ /* 0x000fea0003800000 */
.L_x_8304:
        /* <DEDUP_REMOVED lines=22> */
.L_x_8204:
[----:B------:R-:W0:Y:S01]  /*8480*/  LDC R0, c[0x0][0x448] ;  /* 0x00011200ff007b82 */ /* 0x000e220000000800 */
[----:B------:R-:W-:-:S07]  /*8490*/  IADD3 R5, R190, 0x1, -R189 ;  /* 0x00000001be057810 */ /* 0x000fce0007ffe8bd */
[----:B------:R-:W4:Y:S01]  /*84a0*/  LDC.64 R6, c[0x0][0x9e0] ;  /* 0x00027800ff067b82 */ /* 0x000f220000000a00 */
[----:B0-----:R-:W-:Y:S01]  /*84b0*/  ISETP.NE.AND P1, PT, R0, 0x1, PT ;  /* 0x000000010000780c */ /* 0x001fe20003f25270 */
[----:B------:R-:W-:Y:S01]  /*84c0*/  VIADD R0, R193, 0x7f ;  /* 0x0000007fc1007836 */ /* 0x000fe20000000000 */
[----:B----4-:R-:W-:-:S11]  /*84d0*/  ISETP.GE.AND P2, PT, R7, 0x1, PT ;  /* 0x000000010700780c */ /* 0x010fd60003f46270 */
[----:B------:R-:W0:Y:S08]  /*84e0*/  @P1 LDC R3, c[0x0][0x44c] ;  /* 0x00011300ff031b82 */ /* 0x000e300000000800 */
[----:B------:R-:W4:Y:S01]  /*84f0*/  @P1 LDC R4, c[0x0][0x450] ;  /* 0x00011400ff041b82 */ /* 0x000f220000000800 */
[----:B0-----:R-:W-:-:S05]  /*8500*/  @P1 IMAD.HI.U32 R3, R0, R3, RZ ;  /* 0x0000000300031227 */ /* 0x001fca00078e00ff */
[----:B----4-:R-:W-:-:S05]  /*8510*/  @P1 SHF.R.U32.HI R0, RZ, R4, R3 ;  /* 0x00000004ff001219 */ /* 0x010fca0000011603 */
[----:B------:R-:W-:Y:S01]  /*8520*/  IMAD.IADD R5, R5, 0x1, R0 ;  /* 0x0000000105057824 */ /* 0x000fe200078e0200 */
[----:B------:R-:W-:Y:S06]  /*8530*/  @P0 BRA `(.L_x_8307) ;  /* 0x00000000000c0947 */ /* 0x000fec0003800000 */
[----:B------:R-:W0:Y:S01]  /*8540*/  FENCE.VIEW.ASYNC.G ;  /* 0x00000000000073c6 */ /* 0x000e220000000100 */
[----:B------:R-:W-:Y:S05]  /*8550*/  WARPSYNC.ALL ;  /* 0x0000000000007948 */ /* 0x000fea0003800000 */
[----:B0-----:R-:W-:Y:S06]  /*8560*/  BAR.ARV 0xc, 0x180 ;  /* 0x0306000000007b1d */ /* 0x001fec0000002000 */
.L_x_8307:
        /* <DEDUP_REMOVED lines=13> */
.L_x_8310:
[----:B------:R-:W-:-:S13]  /*8640*/  ISETP.NE.AND P0, PT, R7, 0x1, PT ;  /* 0x000000010700780c */ /* 0x000fda0003f05270 */
[----:B------:R-:W0:Y:S02]  /*8650*/  @P0 LDC.64 R4, c[0x0][0x9e8] ;  /* 0x00027a00ff040b82 */ /* 0x000e240000000a00 */
[----:B0-----:R-:W-:-:S05]  /*8660*/  @P0 IMAD.HI.U32 R4, R3, R4, RZ ;  /* 0x0000000403040227 */ /* 0x001fca00078e00ff */
[----:B------:R-:W-:-:S07]  /*8670*/  @P0 SHF.R.U32.HI R3, RZ, R5, R4 ;  /* 0x00000005ff030219 */ /* 0x000fce0000011604 */
.L_x_8311:
[----:B------:R-:W-:Y:S05]  /*8680*/  BSYNC B0 ;  /* 0x0000000000007941 */ /* 0x000fea0003800000 */
.L_x_8309:
[----:B------:R-:W-:-:S05]  /*8690*/  IMAD R3, R3, R7, R7 ;  /* 0x0000000703037224 */ /* 0x000fca00078e0207 */
[----:B------:R-:W-:-:S07]  /*86a0*/  VIMNMX R0, R0, R3, PT ;  /* 0x0000000300007248 */ /* 0x000fce0003fe0100 */
.L_x_8308:
[----:B------:R-:W0:Y:S01]  /*86b0*/  @P1 LDC R4, c[0x0][0x44c] ;  /* 0x00011300ff041b82 */ /* 0x000e220000000800 */
[----:B------:R-:W-:Y:S01]  /*86c0*/  IADD3 R0, R0, 0x7f, RZ ;  /* 0x0000007f00007810 */ /* 0x000fe20007ffe0ff */
[----:B------:R-:W-:-:S03]  /*86d0*/  ULDC UR4, c[0x0][0x9dc] ;  /* 0x0002770000047ab9 */ /* 0x000fc60000000800 */
[----:B------:R-:W-:-:S03]  /*86e0*/  SHF.R.S32.HI R3, RZ, 0x1f, R0 ;  /* 0x0000001fff037819 */ /* 0x000fc60000011400 */
[----:B------:R-:W4:Y:S01]  /*86f0*/  @P1 LDC R6, c[0x0][0x450] ;  /* 0x00011400ff061b82 */ /* 0x000f220000000800 */
[----:B------:R-:W-:-:S04]  /*8700*/  LEA.HI R3, R3, R0, RZ, 0x7 ;  /* 0x0000000003037211 */ /* 0x000fc800078f38ff */
[----:B------:R-:W-:-:S04]  /*8710*/  SHF.R.S32.HI R3, RZ, 0x7, R3 ;  /* 0x00000007ff037819 */ /* 0x000fc80000011403 */
[----:B------:R-:W-:Y:S01]  /*8720*/  VIMNMX R89, R96, R3, PT ;  /* 0x0000000360597248 */ /* 0x000fe20003fe0100 */
[----:B0-----:R-:W-:-:S04]  /*8730*/  @P1 IMAD.HI.U32 R5, R193, R4, RZ ;  /* 0x00000004c1051227 */ /* 0x001fc800078e00ff */
[----:B------:R-:W-:Y:S01]  /*8740*/  IMAD.MOV.U32 R4, RZ, RZ, R193 ;  /* 0x000000ffff047224 */ /* 0x000fe200078e00c1 */
[----:B----4-:R-:W-:-:S05]  /*8750*/  @P1 SHF.R.U32.HI R4, RZ, R6, R5 ;  /* 0x00000006ff041219 */ /* 0x010fca0000011605 */
        /* <DEDUP_REMOVED lines=13> */
.L_x_8314:
[----:B------:R-:W-:-:S13]  /*8830*/  ISETP.NE.AND P0, PT, R7, 0x1, PT ;  /* 0x000000010700780c */ /* 0x000fda0003f05270 */
[----:B------:R-:W0:Y:S02]  /*8840*/  @P0 LDC.64 R4, c[0x0][0x9e8] ;  /* 0x00027a00ff040b82 */ /* 0x000e240000000a00 */
[----:B0-----:R-:W-:-:S05]  /*8850*/  @P0 IMAD.HI.U32 R4, R0, R4, RZ ;  /* 0x0000000400040227 */ /* 0x001fca00078e00ff */
[----:B------:R-:W-:-:S07]  /*8860*/  @P0 SHF.R.U32.HI R0, RZ, R5, R4 ;  /* 0x00000005ff000219 */ /* 0x000fce0000011604 */
.L_x_8315:
[----:B------:R-:W-:Y:S05]  /*8870*/  BSYNC B0 ;  /* 0x0000000000007941 */ /* 0x000fea0003800000 */
.L_x_8313:
[----:B------:R-:W-:-:S05]  /*8880*/  IMAD R0, R0, R7, RZ ;  /* 0x0000000700007224 */ /* 0x000fca00078e02ff */
[----:B------:R-:W-:-:S07]  /*8890*/  VIMNMX R3, R3, R0, !PT ;  /* 0x0000000003037248 */ /* 0x000fce0007fe0100 */
.L_x_8312:
[----:B------:R-:W-:Y:S02]  /*88a0*/  SHF.R.S32.HI R0, RZ, 0x1f, R3 ;  /* 0x0000001fff007819 */ /* 0x000fe40000011403 */
[----:B------:R-:W-:Y:S02]  /*88b0*/  CS2R R20, SRZ ;  /* 0x0000000000147805 */ /* 0x000fe4000001ff00 */
[----:B------:R-:W-:Y:S02]  /*88c0*/  PLOP3.LUT P0, PT, PT, PT, PT, 0x80, 0x0 ;  /* 0x000000000000781c */ /* 0x000fe40003f0f070 */
[----:B------:R-:W-:Y:S02]  /*88d0*/  CS2R R150, SRZ ;  /* 0x0000000000967805 */ /* 0x000fe4000001ff00 */
[----:B------:R-:W-:Y:S02]  /*88e0*/  LEA.HI R0, R0, R3, RZ, 0x7 ;  /* 0x0000000300007211 */ /* 0x000fe400078f38ff */
[----:B------:R-:W-:-:S02]  /*88f0*/  CS2R R148, SRZ ;  /* 0x0000000000947805 */ /* 0x000fc4000001ff00 */
[----:B------:R-:W-:Y:S02]  /*8900*/  CS2R R146, SRZ ;  /* 0x0000000000927805 */ /* 0x000fe4000001ff00 */
[----:B------:R-:W-:Y:S02]  /*8910*/  CS2R R144, SRZ ;  /* 0x0000000000907805 */ /* 0x000fe4000001ff00 */
[----:B------:R-:W-:Y:S02]  /*8920*/  SHF.R.S32.HI R0, RZ, 0x7, R0 ;  /* 0x00000007ff007819 */ /* 0x000fe40000011400 */
[----:B------:R-:W-:Y:S01]  /*8930*/  CS2R R34, SRZ ;  /* 0x0000000000227805 */ /* 0x000fe2000001ff00 */
[----:B------:R-:W-:Y:S01]  /*8940*/  IMAD.MOV.U32 R142, RZ, RZ, RZ ;  /* 0x000000ffff8e7224 */ /* 0x000fe200078e00ff */
[----:B------:R-:W-:Y:S02]  /*8950*/  CS2R R32, SRZ ;  /* 0x0000000000207805 */ /* 0x000fe4000001ff00 */
[----:B------:R-:W-:Y:S01]  /*8960*/  VIMNMX R198, RZ, R0, !PT ;  /* 0x00000000ffc67248 */ /* 0x000fe20007fe0100 */
[----:B------:R-:W-:Y:S01]  /*8970*/  IMAD.MOV.U32 R141, RZ, RZ, RZ ;  /* 0x000000ffff8d7224 */ /* 0x000fe200078e00ff */
[----:B------:R-:W-:Y:S01]  /*8980*/  MOV R137, RZ ;  /* 0x000000ff00897202 */ /* 0x000fe20000000f00 */
[----:B------:R-:W-:Y:S01]  /*8990*/  IMAD.MOV.U32 R138, RZ, RZ, RZ ;  /* 0x000000ffff8a7224 */ /* 0x000fe200078e00ff */
[----:B------:R-:W-:-:S02]  /*89a0*/  ISETP.GT.AND P1, PT, R89, R198, PT ;  /* 0x000000c65900720c */ /* 0x000fc40003f24270 */
[----:B------:R-:W-:Y:S01]  /*89b0*/  CS2R R30, SRZ ;  /* 0x00000000001e7805 */ /* 0x000fe2000001ff00 */
[----:B------:R-:W-:Y:S01]  /*89c0*/  IMAD.MOV.U32 R134, RZ, RZ, RZ ;  /* 0x000000ffff867224 */ /* 0x000fe200078e00ff */
        /* <DEDUP_REMOVED lines=19> */
[----:B------:R-:W-:Y:S01]  /*8b00*/  CS2R R6, SRZ ;  /* 0x0000000000067805 */ /* 0x000fe2000001ff00 */
[----:B------:R-:W-:Y:S01]  /*8b10*/  IMAD.MOV.U32 R94, RZ, RZ, RZ ;  /* 0x000000ffff5e7224 */ /* 0x000fe200078e00ff */
[----:B------:R-:W-:Y:S01]  /*8b20*/  CS2R R90, SRZ ;  /* 0x00000000005a7805 */ /* 0x000fe2000001ff00 */
[----:B------:R-:W-:Y:S02]  /*8b30*/  IMAD.MOV.U32 R93, RZ, RZ, RZ ;  /* 0x000000ffff5d7224 */ /* 0x000fe400078e00ff */
[----:B------:R-:W-:Y:S02]  /*8b40*/  IMAD.MOV.U32 R3, RZ, RZ, RZ ;  /* 0x000000ffff037224 */ /* 0x000fe400078e00ff */
[----:B------:R-:W-:Y:S01]  /*8b50*/  IMAD.MOV.U32 R88, RZ, RZ, RZ ;  /* 0x000000ffff587224 */ /* 0x000fe200078e00ff */
[----:B------:R-:W-:Y:S06]  /*8b60*/  @!P1 BRA `(.L_x_8316) ;  /* 0x0000011800c09947 */ /* 0x000fec0003800000 */
[----:B------:R-:W-:-:S03]  /*8b70*/  UMOV UR4, 0xffffffff ;  /* 0xffffffff00047882 */ /* 0x000fc60000000000 */
[----:B------:R-:W-:Y:S05]  /*8b80*/  BRA.DIV UR4, `(.L_x_8317) ;  /* 0x000001be04647947 */ /* 0x000fea000b800000 */
[----:B------:R0:W3:Y:S02]  /*8b90*/  SHFL.IDX PT, R194, R218, RZ, 0x1f ;  /* 0x00001fffdac27589 */ /* 0x0000e400000e0000 */
.L_x_8665:
[----:B---3--:R-:W-:-:S04]  /*8ba0*/  LEA.HI R0, R194, R194, RZ, 0x1 ;  /* 0x000000c2c2007211 */ /* 0x008fc800078f08ff */
[----:B------:R-:W-:Y:S01]  /*8bb0*/  LOP3.LUT R3, R0, 0x1e, RZ, 0xc0, !PT ;  /* 0x0000001e00037812 */ /* 0x000fe200078ec0ff */
[----:B------:R-:W-:-:S03]  /*8bc0*/  IMAD.U32 R0, RZ, RZ, UR40 ;  /* 0x00000028ff007e24 */ /* 0x000fc6000f8e00ff */
[----:B------:R-:W-:Y:S02]  /*8bd0*/  IADD3 R3, R194, -R3, RZ ;  /* 0x80000003c2037210 */ /* 0x000fe40007ffe0ff */
[----:B------:R-:W-:Y:S02]  /*8be0*/  LOP3.LUT P0, RZ, R0, 0x3ff, RZ, 0xc0, !PT ;  /* 0x000003ff00ff7812 */ /* 0x000fe4000780c0ff */
[----:B------:R-:W-:Y:S02]  /*8bf0*/  LEA R3, R3, UR40, 0xd ;  /* 0x0000002803037c11 */ /* 0x000fe4000f8e68ff */
[----:B------:R-:W-:Y:S02]  /*8c00*/  P2R R25, PR, RZ, 0x1 ;  /* 0x00000001ff197803 */ /* 0x000fe40000000000 */
[----:B------:R-:W-:-:S04]  /*8c10*/  SHF.R.U32.HI R3, RZ, 0x4, R3 ;  /* 0x00000004ff037819 */ /* 0x000fc80000011603 */
[----:B------:R-:W-:-:S03]  /*8c20*/  LOP3.LUT R42, R3, 0x3fff, RZ, 0xc0, !PT ;  /* 0x00003fff032a7812 */ /* 0x000fc600078ec0ff */
[----:B------:R-:W-:Y:S05]  /*8c30*/  @!P0 BRA `(.L_x_8318) ;  /* 0x0000000000408947 */ /* 0x000fea0003800000 */
[----:B------:R-:W-:Y:S01]  /*8c40*/  MOV R0, 0x0 ;  /* 0x0000000000007802 */ /* 0x000fe20000000f00 */
[----:B------:R-:W-:Y:S01]  /*8c50*/  ULDC.64 UR4, c[0x4][0x138] ;  /* 0x01004e0000047ab9 */ /* 0x000fe20000000a00 */
[----:B------:R-:W-:Y:S01]  /*8c60*/  ULDC.64 UR6, c[0x4][0x140] ;  /* 0x0100500000067ab9 */ /* 0x000fe20000000a00 */
[----:B------:R-:W-:Y:S01]  /*8c70*/  IMAD.U32 R4, RZ, RZ, UR4 ;  /* 0x00000004ff047e24 */ /* 0x000fe2000f8e00ff */
[----:B------:R3:W4:Y:S01]  /*8c80*/  LDC.64 R14, c[0x4][R0] ;  /* 0x01000000000e7b82 */ /* 0x0007220000000a00 */
        /* <DEDUP_REMOVED lines=8> */
[----:B--23--:R-:W-:-:S07]  /*8d10*/  IMAD.MOV.U32 R13, RZ, RZ, RZ ;  /* 0x000000ffff0d7224 */ /* 0x00cfce00078e00ff */
[----:B------:R-:W-:-:S07]  /*8d20*/  LEPC R20, `(.L_x_8318) ;  /* 0x000000001014794e */ /* 0x000fce0000000000 */
[----:B01--45:R-:W-:Y:S05]  /*8d30*/  CALL.ABS.NOINC R14 ;  /* 0x000000000e007343 */ /* 0x033fea0003c00000 */
.L_x_8318:
[----:B------:R-:W-:Y:S02]  /*8d40*/  ULDC UR4, c[0x0][0x3f4] ;  /* 0x0000fd0000047ab9 */ /* 0x000fe40000000800 */
[----:B------:R-:W-:-:S13]  /*8d50*/  ISETP.LT.AND P0, PT, RZ, UR4, PT ;  /* 0x00000004ff007c0c */ /* 0x000fda000bf01270 */
[----:B------:R-:W-:Y:S05]  /*8d60*/  @P0 BRA `(.L_x_8319) ;  /* 0x0000000000400947 */ /* 0x000fea0003800000 */
[----:B------:R-:W-:-:S04]  /*8d70*/  ULEA.HI UR4, UR37, UR37, URZ, 0x1 ;  /* 0x0000002525047291 */ /* 0x000fc8000f8f083f */
[----:B------:R-:W-:-:S04]  /*8d80*/  ULOP3.LUT UR4, UR4, 0xfffffffe, URZ, 0xc0, !UPT ;  /* 0xfffffffe04047892 */ /* 0x000fc8000f8ec03f */
[----:B------:R-:W-:-:S06]  /*8d90*/  UIADD3 UR4, UR37, -UR4, URZ ;  /* 0x8000000425047290 */ /* 0x000fcc000fffe03f */
[----:B------:R-:W-:-:S05]  /*8da0*/  IMAD.U32 R3, RZ, RZ, UR4 ;  /* 0x00000004ff037e24 */ /* 0x000fca000f8e00ff */
[----:B------:R-:W-:-:S04]  /*8db0*/  SHF.L.U32 R3, R3, 0x1f, RZ ;  /* 0x0000001f03037819 */ /* 0x000fc800000006ff */
[----:B------:R3:W4:Y:S03]  /*8dc0*/  SYNCS.PHASECHK.TRANS64.TRYWAIT P0, [R18+URZ+0x28800], R3 ;  /* 0x02880003120075a7 */ /* 0x000726000800017f */
[----:B----4-:R-:W-:Y:S05]  /*8dd0*/  @!P0 NANOSLEEP.SYNCS 0x989680 ;  /* 0x009896800000895d */ /* 0x010fea0003900000 */
[----:B------:R-:W4:Y:S01]  /*8de0*/  @!P0 SYNCS.PHASECHK.TRANS64 P0, [R18+URZ+0x28800], R3 ;  /* 0x02880003120085a7 */ /* 0x000f22000800007f */
[----:B------:R-:W-:Y:S04]  /*8df0*/  BSSY B0, `(.L_x_8320) ;  /* 0x0000006000007945 */ /* 0x000fe80003800000 */
[----:B----4-:R-:W-:Y:S05]  /*8e00*/  @P0 BRA `(.L_x_8321) ;  /* 0x0000000000100947 */ /* 0x010fea0003800000 */
.L_x_8322:
[----:B----4-:R4:W0:Y:S02]  /*8e10*/  SYNCS.PHASECHK.TRANS64.TRYWAIT P0, [R18+URZ+0x28800], R3 ;  /* 0x02880003120075a7 */ /* 0x010824000800017f */
[----:B0-----:R-:W-:Y:S05]  /*8e20*/  @!P0 NANOSLEEP.SYNCS 0x989680 ;  /* 0x009896800000895d */ /* 0x001fea0003900000 */
[----:B------:R-:W0:Y:S02]  /*8e30*/  @!P0 SYNCS.PHASECHK.TRANS64 P0, [R18+URZ+0x28800], R3 ;  /* 0x02880003120085a7 */ /* 0x000e24000800007f */
[----:B0-----:R-:W-:Y:S05]  /*8e40*/  @!P0 BRA `(.L_x_8322) ;  /* 0xfffffffc00f08947 */ /* 0x001fea000383ffff */
.L_x_8321:
[----:B------:R-:W-:Y:S05]  /*8e50*/  BSYNC B0 ;  /* 0x0000000000007941 */ /* 0x000fea0003800000 */
.L_x_8320:
[----:B------:R-:W-:Y:S05]  /*8e60*/  BRA `(.L_x_8323) ;  /* 0x0000004c00a07947 */ /* 0x000fea0003800000 */
.L_x_8319:
[----:B------:R-:W-:Y:S01]  /*8e70*/  ISETP.NE.AND P0, PT, R25, RZ, PT ;  /* 0x000000ff1900720c */ /* 0x000fe20003f05270 */
[----:B------:R-:W-:Y:S01]  /*8e80*/  ULDC.64 UR4, c[0x0][0x3f8] ;  /* 0x0000fe0000047ab9 */ /* 0x000fe20000000a00 */
[----:B-----5:R-:W-:Y:S01]  /*8e90*/  SHF.R.S32.HI R0, RZ, 0x1f, R24 ;  /* 0x0000001fff007819 */ /* 0x020fe20000011418 */
[----:B------:R-:W-:Y:S01]  /*8ea0*/  ULDC.64 UR6, c[0x0][0x408] ;  /* 0x0001020000067ab9 */ /* 0x000fe20000000a00 */
[----:B------:R-:W-:-:S04]  /*8eb0*/  IMAD.WIDE.U32 R26, R24, UR4, RZ ;  /* 0x00000004181a7c25 */ /* 0x000fc8000f8e00ff */
[C---:B------:R-:W-:Y:S02]  /*8ec0*/  IMAD R3, R0.reuse, UR4, RZ ;  /* 0x0000000400037c24 */ /* 0x040fe4000f8e02ff */
[----:B------:R-:W-:Y:S02]  /*8ed0*/  IMAD R5, R0, UR6, RZ ;  /* 0x0000000600057c24 */ /* 0x000fe4000f8e02ff */
        /* <DEDUP_REMOVED lines=10> */
[----:B------:R3:W4:Y:S01]  /*8f80*/  LDC.64 R14, c[0x4][R0] ;  /* 0x01000000000e7b82 */ /* 0x0007220000000a00 */
        /* <DEDUP_REMOVED lines=8> */
[----:B--23--:R-:W-:-:S07]  /*9010*/  IMAD.MOV.U32 R13, RZ, RZ, RZ ;  /* 0x000000ffff0d7224 */ /* 0x00cfce00078e00ff */
[----:B------:R-:W-:-:S07]  /*9020*/  LEPC R20, `(.L_x_8324) ;  /* 0x000000001014794e */ /* 0x000fce0000000000 */
[----:B01--4-:R-:W-:Y:S05]  /*9030*/  CALL.ABS.NOINC R14 ;  /* 0x000000000e007343 */ /* 0x013fea0003c00000 */
.L_x_8324:
[----:B------:R-:W-:Y:S01]  /*9040*/  ULDC.U8 UR4, c[0x0][0x410] ;  /* 0x0001040000047ab9 */ /* 0x000fe20000000000 */
[----:B------:R-:W-:Y:S01]  /*9050*/  IMAD.IADD R57, R188, 0x1, R193 ;  /* 0x00000001bc397824 */ /* 0x000fe200078e02c1 */
[----:B------:R-:W-:Y:S01]  /*9060*/  ISETP.NE.AND P0, PT, RZ, UR4, PT ;  /* 0x00000004ff007c0c */ /* 0x000fe2000bf05270 */
[----:B------:R-:W-:Y:S02]  /*9070*/  BSSY B0, `(.L_x_8325) ;  /* 0x00004bf000007945 */ /* 0x000fe40003800000 */
[----:B------:R-:W-:-:S10]  /*9080*/  IMAD R3, R207, 0x20, R57 ;  /* 0x00000020cf037824 */ /* 0x000fd400078e0239 */
[----:B------:R-:W-:Y:S05]  /*9090*/  @!P0 BRA `(.L_x_8326) ;  /* 0x0000002400b88947 */ /* 0x000fea0003800000 */
[----:B------:R-:W3:Y:S01]  /*90a0*/  LDC R64, c[0x0][0x448] ;  /* 0x00011200ff407b82 */ /* 0x000ee20000000800 */
[----:B------:R-:W-:Y:S01]  /*90b0*/  ULDC.64 UR4, c[0x0][0x3f8] ;  /* 0x0000fe0000047ab9 */ /* 0x000fe20000000a00 */
[----:B------:R-:W-:Y:S01]  /*90c0*/  ULDC.64 UR6, c[0x0][0x408] ;  /* 0x0001020000067ab9 */ /* 0x000fe20000000a00 */
[----:B------:R-:W-:Y:S01]  /*90d0*/  MOV R11, R31 ;  /* 0x0000001f000b7202 */ /* 0x000fe20000000f00 */
[----:B------:R-:W-:Y:S02]  /*90e0*/  IMAD.MOV.U32 R8, RZ, RZ, R26 ;  /* 0x000000ffff087224 */ /* 0x000fe400078e001a */
[----:B------:R-:W-:Y:S02]  /*90f0*/  IMAD.MOV.U32 R9, RZ, RZ, R29 ;  /* 0x000000ffff097224 */ /* 0x000fe400078e001d */
[----:B------:R-:W-:Y:S01]  /*9100*/  IMAD.MOV.U32 R10, RZ, RZ, R24 ;  /* 0x000000ffff0a7224 */ /* 0x000fe200078e0018 */
[----:B---3--:R-:W-:-:S13]  /*9110*/  ISETP.NE.AND P0, PT, R64, 0x1, PT ;  /* 0x000000014000780c */ /* 0x008fda0003f05270 */
[----:B------:R-:W3:Y:S08]  /*9120*/  @P0 LDC R0, c[0x0][0x44c] ;  /* 0x00011300ff000b82 */ /* 0x000ef00000000800 */
[----:B------:R-:W4:Y:S01]  /*9130*/  @P0 LDC R5, c[0x0][0x450] ;  /* 0x00011400ff050b82 */ /* 0x000f220000000800 */
[----:B---3--:R-:W-:-:S05]  /*9140*/  @P0 IMAD.HI.U32 R0, R3, R0, RZ ;  /* 0x0000000003000227 */ /* 0x008fca00078e00ff */
[----:B----4-:R-:W-:-:S04]  /*9150*/  @P0 SHF.R.U32.HI R3, RZ, R5, R0 ;  /* 0x00000005ff030219 */ /* 0x010fc80000011600 */
[----:B------:R-:W-:Y:S01]  /*9160*/  SHF.R.S32.HI R0, RZ, 0x1f, R3 ;  /* 0x0000001fff007819 */ /* 0x000fe20000011403 */
[----:B------:R-:W-:-:S04]  /*9170*/  IMAD.WIDE.U32 R8, R3, UR4, R8 ;  /* 0x0000000403087c25 */ /* 0x000fc8000f8e0008 */
[C---:B------:R-:W-:Y:S02]  /*9180*/  IMAD R4, R0.reuse, UR4, RZ ;  /* 0x0000000400047c24 */ /* 0x040fe4000f8e02ff */
[----:B------:R-:W-:Y:S02]  /*9190*/  IMAD R0, R0, UR6, RZ ;  /* 0x0000000600007c24 */ /* 0x000fe4000f8e02ff */
[C---:B--2---:R-:W-:Y:S01]  /*91a0*/  IMAD R13, R3.reuse, UR5, R4 ;  /* 0x00000005030d7c24 */ /* 0x044fe2000f8e0204 */
        /* <DEDUP_REMOVED lines=12> */
[----:B------:R2:W3:Y:S04]  /*9270*/  SHFL.IDX PT, R0, R6, RZ, 0x181f ;  /* 0x00181fff06007589 */ /* 0x0004e800000e0000 */
[----:B------:R2:W4:Y:S04]  /*9280*/  SHFL.IDX PT, R3, R5, RZ, 0x181f ;  /* 0x00181fff05037589 */ /* 0x00052800000e0000 */
[----:B------:R2:W0:Y:S04]  /*9290*/  SHFL.IDX PT, R4, R8, RZ, 0x181f ;  /* 0x00181fff08047589 */ /* 0x00042800000e0000 */
[----:B------:R2:W0:Y:S02]  /*92a0*/  SHFL.IDX PT, R14, R7, RZ, 0x181f ;  /* 0x00181fff070e7589 */ /* 0x00042400000e0000 */
.L_x_8671:
[----:B------:R-:W-:Y:S01]  /*92b0*/  IMAD R64, R189, R64, RZ ;  /* 0x00000040bd407224 */ /* 0x000fe200078e02ff */
[----:B------:R-:W-:Y:S01]  /*92c0*/  BSSY B1, `(.L_x_8328) ;  /* 0x000001e000017945 */ /* 0x000fe20003800000 */
[----:B------:R-:W-:Y:S02]  /*92d0*/  CS2R R48, SRZ ;  /* 0x0000000000307805 */ /* 0x000fe4000001ff00 */
[----:B------:R-:W-:Y:S02]  /*92e0*/  CS2R R44, SRZ ;  /* 0x00000000002c7805 */ /* 0x000fe4000001ff00 */
[----:B-1----:R-:W-:Y:S02]  /*92f0*/  CS2R R46, SRZ ;  /* 0x00000000002e7805 */ /* 0x002fe4000001ff00 */
[----:B------:R-:W-:Y:S02]  /*9300*/  ISETP.GE.AND P0, PT, R57, R64, PT ;  /* 0x000000403900720c */ /* 0x000fe40003f06270 */
[----:B------:R-:W-:-:S11]  /*9310*/  CS2R R40, SRZ ;  /* 0x0000000000287805 */ /* 0x000fd6000001ff00 */
        /* <DEDUP_REMOVED lines=8> */
[C---:B------:R-:W-:Y:S01]  /*93a0*/  @!P5 IMAD.SHL.U32 R15, R186.reuse, 0x2, RZ ;  /* 0x00000002ba0fd824 */ /* 0x040fe200078e00ff */
[----:B------:R-:W-:Y:S02]  /*93b0*/  @!P5 SHF.L.U64.HI R9, R186, 0x1, R210 ;  /* 0x00000001ba09d819 */ /* 0x000fe400000102d2 */
[CC--:B----4-:R-:W-:Y:S02]  /*93c0*/  @!P4 IADD3 R10, P0, R3.reuse, R12.reuse, RZ ;  /* 0x0000000c030ac210 */ /* 0x0d0fe40007f1e0ff */
[----:B0-----:R-:W-:Y:S02]  /*93d0*/  @!P4 IADD3 R12, P1, R14, R12, RZ ;  /* 0x0000000c0e0cc210 */ /* 0x001fe40007f3e0ff */
[-C--:B------:R-:W-:Y:S01]  /*93e0*/  @!P5 IADD3 R20, P2, R3, R15.reuse, RZ ;  /* 0x0000000f0314d210 */ /* 0x080fe20007f5e0ff */
[----:B---3--:R-:W-:Y:S01]  /*93f0*/  @!P4 IMAD.X R11, R0, 0x1, R13, P0 ;  /* 0x00000001000bc824 */ /* 0x008fe200000e060d */
[----:B------:R-:W-:Y:S02]  /*9400*/  @!P5 IADD3 R14, P3, R14, R15, RZ ;  /* 0x0000000f0e0ed210 */ /* 0x000fe40007f7e0ff */
[----:B------:R-:W-:-:S02]  /*9410*/  CS2R R46, SRZ ;  /* 0x00000000002e7805 */ /* 0x000fc4000001ff00 */
[----:B------:R-:W-:Y:S01]  /*9420*/  CS2R R48, SRZ ;  /* 0x0000000000307805 */ /* 0x000fe2000001ff00 */
[--C-:B------:R-:W-:Y:S01]  /*9430*/  @!P5 IMAD.X R21, R0, 0x1, R9.reuse, P2 ;  /* 0x000000010015d824 */ /* 0x100fe200010e0609 */
[C---:B------:R-:W-:Y:S01]  /*9440*/  @!P4 IADD3.X R13, R4.reuse, R13, RZ, P1, !PT ;  /* 0x0000000d040dc210 */ /* 0x040fe20000ffe4ff */
[----:B------:R-:W-:Y:S01]  /*9450*/  @!P5 IMAD.X R15, R4, 0x1, R9, P3 ;  /* 0x00000001040fd824 */ /* 0x000fe200018e0609 */
[----:B------:R1:W5:Y:S04]  /*9460*/  @!P4 LD.E.64 R46, desc[UR54][R10.64] ;  /* 0x000000360a2ec980 */ /* 0x000368000c101b00 */
[----:B------:R1:W5:Y:S04]  /*9470*/  @!P5 LD.E.64 R40, desc[UR54][R20.64] ;  /* 0x000000361428d980 */ /* 0x000368000c101b00 */
[----:B------:R1:W5:Y:S04]  /*9480*/  @!P5 LD.E.64 R44, desc[UR54][R14.64] ;  /* 0x000000360e2cd980 */ /* 0x000368000c101b00 */
[----:B------:R1:W5:Y:S02]  /*9490*/  @!P4 LD.E.64 R48, desc[UR54][R12.64] ;  /* 0x000000360c30c980 */ /* 0x000364000c101b00 */
.L_x_8329:
[----:B------:R-:W-:Y:S05]  /*94a0*/  BSYNC B1 ;  /* 0x0000000000017941 */ /* 0x000fea0003800000 */
.L_x_8328:
[----:B---3-5:R-:W-:Y:S01]  /*94b0*/  IMAD.MOV.U32 R0, RZ, RZ, R48 ;  /* 0x000000ffff007224 */ /* 0x028fe200078e0030 */
[----:B------:R-:W-:Y:S01]  /*94c0*/  UMOV UR4, 0xffffffff ;  /* 0xffffffff00047882 */ /* 0x000fe20000000000 */
[----:B0-----:R-:W-:Y:S01]  /*94d0*/  IMAD.MOV.U32 R4, RZ, RZ, R44 ;  /* 0x000000ffff047224 */ /* 0x001fe200078e002c */
[----:B------:R-:W-:Y:S01]  /*94e0*/  CS2R R38, SRZ ;  /* 0x0000000000267805 */ /* 0x000fe2000001ff00 */
[----:B------:R-:W-:Y:S01]  /*94f0*/  IMAD.MOV.U32 R9, RZ, RZ, R45 ;  /* 0x000000ffff097224 */ /* 0x000fe200078e002d */
[----:B------:R-:W-:Y:S01]  /*9500*/  PRMT R65, R0, 0x7610, R65 ;  /* 0x0000761000417816 */ /* 0x000fe20000000041 */
[----:B----4-:R-:W-:Y:S01]  /*9510*/  IMAD.MOV.U32 R3, RZ, RZ, R49 ;  /* 0x000000ffff037224 */ /* 0x010fe200078e0031 */
        /* <DEDUP_REMOVED lines=12> */
[----:B------:R0:W3:Y:S04]  /*95e0*/  SHFL.IDX PT, R0, R6, 0x1, 0x181f ;  /* 0x00381f0006007f89 */ /* 0x0000e800000e0000 */
[----:B------:R0:W4:Y:S04]  /*95f0*/  SHFL.IDX PT, R3, R5, 0x1, 0x181f ;  /* 0x00381f0005037f89 */ /* 0x00012800000e0000 */
[----:B------:R0:W0:Y:S04]  /*9600*/  SHFL.IDX PT, R4, R8, 0x1, 0x181f ;  /* 0x00381f0008047f89 */ /* 0x00002800000e0000 */
[----:B-1----:R1:W0:Y:S02]  /*9610*/  SHFL.IDX PT, R14, R7, 0x1, 0x181f ;  /* 0x00381f00070e7f89 */ /* 0x00222400000e0000 */
.L_x_8677:
[----:B------:R-:W-:Y:S01]  /*9620*/  VIADD R9, R57, 0x20 ;  /* 0x0000002039097836 */ /* 0x000fe20000000000 */
[----:B------:R-:W-:Y:S01]  /*9630*/  BSSY B1, `(.L_x_8331) ;  /* 0x000001d000017945 */ /* 0x000fe20003800000 */
[----:B------:R-:W-:Y:S02]  /*9640*/  CS2R R34, SRZ ;  /* 0x0000000000227805 */ /* 0x000fe4000001ff00 */
[----:B------:R-:W-:Y:S02]  /*9650*/  CS2R R36, SRZ ;  /* 0x0000000000247805 */ /* 0x000fe4000001ff00 */
[----:B------:R-:W-:Y:S02]  /*9660*/  CS2R R32, SRZ ;  /* 0x0000000000207805 */ /* 0x000fe4000001ff00 */
[----:B------:R-:W-:-:S13]  /*9670*/  ISETP.GE.AND P0, PT, R9, R64, PT ;  /* 0x000000400900720c */ /* 0x000fda0003f06270 */
        /* <DEDUP_REMOVED lines=11> */
[-C--:B------:R-:W-:Y:S02]  /*9730*/  @!P5 IADD3 R20, P2, R3, R11.reuse, RZ ;  /* 0x0000000b0314d210 */ /* 0x080fe40007f5e0ff */
[C---:B0-----:R-:W-:Y:S02]  /*9740*/  @!P4 IADD3 R12, P1, R14.reuse, R12, RZ ;  /* 0x0000000c0e0cc210 */ /* 0x041fe40007f3e0ff */
[----:B------:R-:W-:Y:S01]  /*9750*/  @!P5 IADD3 R14, P3, R14, R11, RZ ;  /* 0x0000000b0e0ed210 */ /* 0x000fe20007f7e0ff */
[----:B---3--:R-:W-:Y:S01]  /*9760*/  @!P5 IMAD.X R21, R0, 0x1, R15, P2 ;  /* 0x000000010015d824 */ /* 0x008fe200010e060f */
[----:B------:R-:W-:-:S02]  /*9770*/  CS2R R36, SRZ ;  /* 0x0000000000247805 */ /* 0x000fc4000001ff00 */
[----:B------:R-:W-:Y:S02]  /*9780*/  CS2R R38, SRZ ;  /* 0x0000000000267805 */ /* 0x000fe4000001ff00 */
[----:B------:R-:W-:Y:S01]  /*9790*/  @!P4 IADD3.X R11, R0, R9, RZ, P0, !PT ;  /* 0x00000009000bc210 */ /* 0x000fe200007fe4ff */
[C---:B------:R-:W-:Y:S01]  /*97a0*/  @!P4 IMAD.X R13, R4.reuse, 0x1, R9, P1 ;  /* 0x00000001040dc824 */ /* 0x040fe200008e0609 */
[----:B------:R0:W5:Y:S01]  /*97b0*/  @!P5 LD.E.64 R32, desc[UR54][R20.64] ;  /* 0x000000361420d980 */ /* 0x000162000c101b00 */
[----:B------:R-:W-:-:S03]  /*97c0*/  @!P5 IMAD.X R15, R4, 0x1, R15, P3 ;  /* 0x00000001040fd824 */ /* 0x000fc600018e060f */
[----:B------:R0:W5:Y:S04]  /*97d0*/  @!P4 LD.E.64 R36, desc[UR54][R10.64] ;  /* 0x000000360a24c980 */ /* 0x000168000c101b00 */
[----:B------:R0:W5:Y:S04]  /*97e0*/  @!P5 LD.E.64 R34, desc[UR54][R14.64] ;  /* 0x000000360e22d980 */ /* 0x000168000c101b00 */
[----:B------:R0:W5:Y:S02]  /*97f0*/  @!P4 LD.E.64 R38, desc[UR54][R12.64] ;  /* 0x000000360c26c980 */ /* 0x000164000c101b00 */
.L_x_8332:
[----:B------:R-:W-:Y:S05]  /*9800*/  BSYNC B1 ;  /* 0x0000000000017941 */ /* 0x000fea0003800000 */
.L_x_8331:
[----:B----45:R-:W-:Y:S01]  /*9810*/  IMAD.MOV.U32 R3, RZ, RZ, R39 ;  /* 0x000000ffff037224 */ /* 0x030fe200078e0027 */
[----:B------:R-:W-:Y:S01]  /*9820*/  UMOV UR4, 0xffffffff ;  /* 0xffffffff00047882 */ /* 0x000fe20000000000 */
[----:B0-----:R-:W-:Y:S02]  /*9830*/  IMAD.MOV.U32 R4, RZ, RZ, R34 ;  /* 0x000000ffff047224 */ /* 0x001fe400078e0022 */
[----:B------:R-:W-:Y:S01]  /*9840*/  IMAD.MOV.U32 R9, RZ, RZ, R35 ;  /* 0x000000ffff097224 */ /* 0x000fe200078e0023 */
[----:B------:R-:W-:Y:S01]  /*9850*/  PRMT R55, R55, 0x5410, R3 ;  /* 0x0000541037377816 */ /* 0x000fe20000000003 */
[----:B---3--:R-:W-:Y:S02]  /*9860*/  IMAD.MOV.U32 R0, RZ, RZ, R38 ;  /* 0x000000ffff007224 */ /* 0x008fe400078e0026 */
        /* <DEDUP_REMOVED lines=8> */
[----:B------:R-:W-:Y:S01]  /*98f0*/  PRMT R52, R4, 0x5410, R9 ;  /* 0x0000541004347816 */ /* 0x000fe20000000009 */
[----:B------:R-:W-:Y:S06]  /*9900*/  BRA.DIV UR4, `(.L_x_8333) ;  /* 0x000001b604107947 */ /* 0x000fec000b800000 */
[----:B------:R0:W3:Y:S04]  /*9910*/  SHFL.IDX PT, R0, R6, 0x2, 0x181f ;  /* 0x00581f0006007f89 */ /* 0x0000e800000e0000 */
[----:B------:R0:W4:Y:S04]  /*9920*/  SHFL.IDX PT, R3, R5, 0x2, 0x181f ;  /* 0x00581f0005037f89 */ /* 0x00012800000e0000 */
[----:B------:R0:W0:Y:S04]  /*9930*/  SHFL.IDX PT, R4, R8, 0x2, 0x181f ;  /* 0x00581f0008047f89 */ /* 0x00002800000e0000 */
[----:B------:R0:W0:Y:S02]  /*9940*/  SHFL.IDX PT, R14, R7, 0x2, 0x181f ;  /* 0x00581f00070e7f89 */ /* 0x00002400000e0000 */
.L_x_8683:
[----:B------:R-:W-:Y:S01]  /*9950*/  VIADD R9, R57, 0x40 ;  /* 0x0000004039097836 */ /* 0x000fe20000000000 */
[----:B------:R-:W-:Y:S01]  /*9960*/  BSSY B1, `(.L_x_8334) ;  /* 0x000001e000017945 */ /* 0x000fe20003800000 */
[----:B------:R-:W-:Y:S02]  /*9970*/  CS2R R30, SRZ ;  /* 0x00000000001e7805 */ /* 0x000fe4000001ff00 */
[----:B------:R-:W-:Y:S02]  /*9980*/  CS2R R20, SRZ ;  /* 0x0000000000147805 */ /* 0x000fe4000001ff00 */
[----:B------:R-:W-:Y:S02]  /*9990*/  CS2R R28, SRZ ;  /* 0x00000000001c7805 */ /* 0x000fe4000001ff00 */
        /* <DEDUP_REMOVED lines=13> */
[C---:B0-----:R-:W-:Y:S02]  /*9a70*/  @!P4 IADD3 R12, P1, R14.reuse, R12, RZ ;  /* 0x0000000c0e0cc210 */ /* 0x041fe40007f3e0ff */
[-C--:B------:R-:W-:Y:S02]  /*9a80*/  @!P5 IADD3 R26, P2, R3, R11.reuse, RZ ;  /* 0x0000000b031ad210 */ /* 0x080fe40007f5e0ff */
[----:B------:R-:W-:Y:S02]  /*9a90*/  @!P5 IADD3 R14, P3, R14, R11, RZ ;  /* 0x0000000b0e0ed210 */ /* 0x000fe40007f7e0ff */
[----:B------:R-:W-:-:S02]  /*9aa0*/  CS2R R28, SRZ ;  /* 0x00000000001c7805 */ /* 0x000fc4000001ff00 */
[C---:B---3--:R-:W-:Y:S02]  /*9ab0*/  @!P5 IADD3.X R27, R0.reuse, R15, RZ, P2, !PT ;  /* 0x0000000f001bd210 */ /* 0x048fe400017fe4ff */
[----:B------:R-:W-:Y:S01]  /*9ac0*/  CS2R R30, SRZ ;  /* 0x00000000001e7805 */ /* 0x000fe2000001ff00 */
[--C-:B------:R-:W-:Y:S02]  /*9ad0*/  @!P4 IMAD.X R11, R0, 0x1, R9.reuse, P0 ;  /* 0x00000001000bc824 */ /* 0x100fe400000e0609 */
[C---:B------:R-:W-:Y:S01]  /*9ae0*/  @!P4 IMAD.X R13, R4.reuse, 0x1, R9, P1 ;  /* 0x00000001040dc824 */ /* 0x040fe200008e0609 */
[----:B------:R0:W5:Y:S01]  /*9af0*/  @!P5 LD.E.64 R24, desc[UR54][R26.64] ;  /* 0x000000361a18d980 */ /* 0x000162000c101b00 */
[----:B------:R-:W-:-:S03]  /*9b00*/  @!P5 IMAD.X R15, R4, 0x1, R15, P3 ;  /* 0x00000001040fd824 */ /* 0x000fc600018e060f */
[----:B------:R0:W5:Y:S04]  /*9b10*/  @!P4 LD.E.64 R28, desc[UR54][R10.64] ;  /* 0x000000360a1cc980 */ /* 0x000168000c101b00 */
[----:B------:R0:W5:Y:S04]  /*9b20*/  @!P5 LD.E.64 R20, desc[UR54][R14.64] ;  /* 0x000000360e14d980 */ /* 0x000168000c101b00 */
[----:B------:R0:W5:Y:S02]  /*9b30*/  @!P4 LD.E.64 R30, desc[UR54][R12.64] ;  /* 0x000000360c1ec980 */ /* 0x000164000c101b00 */
.L_x_8335:
[----:B------:R-:W-:Y:S05]  /*9b40*/  BSYNC B1 ;  /* 0x0000000000017941 */ /* 0x000fea0003800000 */
.L_x_8334:
[----:B---3-5:R-:W-:Y:S01]  /*9b50*/  IMAD.MOV.U32 R0, RZ, RZ, R30 ;  /* 0x000000ffff007224 */ /* 0x028fe200078e001e */
[----:B------:R-:W-:Y:S01]  /*9b60*/  MOV R9, R21 ;  /* 0x0000001500097202 */ /* 0x000fe20000000f00 */
[----:B----4-:R-:W-:Y:S01]  /*9b70*/  IMAD.MOV.U32 R3, RZ, RZ, R31 ;  /* 0x000000ffff037224 */ /* 0x010fe200078e001f */
[----:B------:R-:W-:Y:S01]  /*9b80*/  UMOV UR4, 0xffffffff ;  /* 0xffffffff00047882 */ /* 0x000fe20000000000 */
[----:B0-----:R-:W-:Y:S01]  /*9b90*/  IMAD.MOV.U32 R4, RZ, RZ, R20 ;  /* 0x000000ffff047224 */ /* 0x001fe200078e0014 */
[----:B------:R-:W-:Y:S02]  /*9ba0*/  CS2R R26, SRZ ;  /* 0x00000000001a7805 */ /* 0x000fe4000001ff00 */
[----:B------:R-:W-:Y:S01]  /*9bb0*/  PRMT R53, R0, 0x5410, R3 ;  /* 0x0000541000357816 */ /* 0x000fe20000000003 */
[----:B------:R-:W-:Y:S01]  /*9bc0*/  IMAD.MOV.U32 R0, RZ, RZ, R28 ;  /* 0x000000ffff007224 */ /* 0x000fe200078e001c */
[----:B------:R-:W-:Y:S01]  /*9bd0*/  PRMT R43, R4, 0x5410, R9 ;  /* 0x00005410042b7816 */ /* 0x000fe20000000009 */
[----:B------:R-:W-:-:S02]  /*9be0*/  IMAD.MOV.U32 R3, RZ, RZ, R29 ;  /* 0x000000ffff037224 */ /* 0x000fc400078e001d */
[----:B------:R-:W-:Y:S02]  /*9bf0*/  IMAD.MOV.U32 R4, RZ, RZ, R24 ;  /* 0x000000ffff047224 */ /* 0x000fe400078e0018 */
[----:B------:R-:W-:Y:S01]  /*9c00*/  IMAD.MOV.U32 R9, RZ, RZ, R25 ;  /* 0x000000ffff097224 */ /* 0x000fe200078e0019 */
[----:B------:R-:W-:-:S04]  /*9c10*/  PRMT R54, R0, 0x5410, R3 ;  /* 0x0000541000367816 */ /* 0x000fc80000000003 */
[----:B------:R-:W-:Y:S01]  /*9c20*/  PRMT R50, R4, 0x5410, R9 ;  /* 0x0000541004327816 */ /* 0x000fe20000000009 */
[----:B------:R-:W-:Y:S06]  /*9c30*/  BRA.DIV UR4, `(.L_x_8336) ;  /* 0x000001b204b47947 */ /* 0x000fec000b800000 */
[----:B------:R0:W3:Y:S04]  /*9c40*/  SHFL.IDX PT, R0, R6, 0x3, 0x181f ;  /* 0x00781f0006007f89 */ /* 0x0000e800000e0000 */
[----:B------:R0:W4:Y:S04]  /*9c50*/  SHFL.IDX PT, R3, R5, 0x3, 0x181f ;  /* 0x00781f0005037f89 */ /* 0x00012800000e0000 */
[----:B------:R0:W0:Y:S04]  /*9c60*/  SHFL.IDX PT, R4, R8, 0x3, 0x181f ;  /* 0x00781f0008047f89 */ /* 0x00002800000e0000 */
[----:B------:R0:W0:Y:S02]  /*9c70*/  SHFL.IDX PT, R14, R7, 0x3, 0x181f ;  /* 0x00781f00070e7f89 */ /* 0x00002400000e0000 */
.L_x_8689:
[----:B------:R-:W-:Y:S01]  /*9c80*/  VIADD R57, R57, 0x60 ;  /* 0x0000006039397836 */ /* 0x000fe20000000000 */
[----:B------:R-:W-:Y:S01]  /*9c90*/  BSSY B1, `(.L_x_8337) ;  /* 0x000001d000017945 */ /* 0x000fe20003800000 */
[----:B------:R-:W-:Y:S02]  /*9ca0*/  CS2R R10, SRZ ;  /* 0x00000000000a7805 */ /* 0x000fe4000001ff00 */
[----:B------:R-:W-:Y:S02]  /*9cb0*/  CS2R R12, SRZ ;  /* 0x00000000000c7805 */ /* 0x000fe4000001ff00 */
[----:B0-2---:R-:W-:Y:S02]  /*9cc0*/  CS2R R8, SRZ ;  /* 0x0000000000087805 */ /* 0x005fe4000001ff00 */
[----:B------:R-:W-:-:S13]  /*9cd0*/  ISETP.GE.AND P0, PT, R57, R64, PT ;  /* 0x000000403900720c */ /* 0x000fda0003f06270 */
[----:B------:R-:W-:Y:S05]  /*9ce0*/  @P0 BRA `(.L_x_8338) ;  /* 0x00000000005c0947 */ /* 0x000fea0003800000 */
[----:B------:R-:W-:Y:S01]  /*9cf0*/  ULDC UR4, c[0x0][0x3f4] ;  /* 0x0000fd0000047ab9 */ /* 0x000fe20000000800 */
[----:B------:R-:W-:Y:S02]  /*9d00*/  CS2R R8, SRZ ;  /* 0x0000000000087805 */ /* 0x000fe4000001ff00 */
[----:B------:R-:W-:Y:S02]  /*9d10*/  ISETP.GE.AND P4, PT, R22, UR4, PT ;  /* 0x0000000416007c0c */ /* 0x000fe4000bf86270 */
[----:B------:R-:W-:-:S11]  /*9d20*/  ISETP.GE.AND P5, PT, R186, UR4, PT ;  /* 0x00000004ba007c0c */ /* 0x000fd6000bfa6270 */
[C---:B------:R-:W-:Y:S01]  /*9d30*/  @!P4 IMAD.SHL.U32 R56, R22.reuse, 0x2, RZ ;  /* 0x000000021638c824 */ /* 0x040fe200078e00ff */
[----:B------:R-:W-:Y:S02]  /*9d40*/  @!P4 SHF.L.U64.HI R5, R22, 0x1, R23 ;  /* 0x000000011605c819 */ /* 0x000fe40000010217 */
[----:B------:R-:W-:Y:S02]  /*9d50*/  @!P5 SHF.L.U32 R15, R186, 0x1, RZ ;  /* 0x00000001ba0fd819 */ /* 0x000fe400000006ff */
[-C--:B----4-:R-:W-:Y:S02]  /*9d60*/  @!P4 IADD3 R6, P0, R3, R56.reuse, RZ ;  /* 0x000000380306c210 */ /* 0x090fe40007f1e0ff */
[----:B------:R-:W-:Y:S02]  /*9d70*/  @!P4 IADD3 R56, P1, R14, R56, RZ ;  /* 0x000000380e38c210 */ /* 0x000fe40007f3e0ff */
[----:B------:R-:W-:Y:S02]  /*9d80*/  @!P5 SHF.L.U64.HI R11, R186, 0x1, R210 ;  /* 0x00000001ba0bd819 */ /* 0x000fe400000102d2 */
[----:B------:R-:W-:-:S02]  /*9d90*/  CS2R R12, SRZ ;  /* 0x00000000000c7805 */ /* 0x000fc4000001ff00 */
[-C--:B------:R-:W-:Y:S02]  /*9da0*/  @!P5 IADD3 R62, P2, R3, R15.reuse, RZ ;  /* 0x0000000f033ed210 */ /* 0x080fe40007f5e0ff */
[----:B------:R-:W-:Y:S02]  /*9db0*/  CS2R R26, SRZ ;  /* 0x00000000001a7805 */ /* 0x000fe4000001ff00 */
[----:B------:R-:W-:Y:S01]  /*9dc0*/  @!P5 IADD3 R14, P3, R14, R15, RZ ;  /* 0x0000000f0e0ed210 */ /* 0x000fe20007f7e0ff */
[C---:B-1-3--:R-:W-:Y:S02]  /*9dd0*/  @!P4 IMAD.X R7, R0.reuse, 0x1, R5, P0 ;  /* 0x000000010007c824 */ /* 0x04afe400000e0605 */
[--C-:B------:R-:W-:Y:S02]  /*9de0*/  @!P5 IMAD.X R63, R0, 0x1, R11.reuse, P2 ;  /* 0x00000001003fd824 */ /* 0x100fe400010e060b */
[C---:B------:R-:W-:Y:S01]  /*9df0*/  @!P5 IMAD.X R15, R4.reuse, 0x1, R11, P3 ;  /* 0x00000001040fd824 */ /* 0x040fe200018e060b */
[----:B------:R-:W-:Y:S01]  /*9e00*/  CS2R R10, SRZ ;  /* 0x00000000000a7805 */ /* 0x000fe2000001ff00 */
[----:B------:R-:W-:Y:S01]  /*9e10*/  @!P4 IMAD.X R57, R4, 0x1, R5, P1 ;  /* 0x000000010439c824 */ /* 0x000fe200008e0605 */
[----:B------:R0:W5:Y:S04]  /*9e20*/  @!P5 LD.E.64 R8, desc[UR54][R62.64] ;  /* 0x000000363e08d980 */ /* 0x000168000c101b00 */
[----:B------:R0:W5:Y:S04]  /*9e30*/  @!P5 LD.E.64 R10, desc[UR54][R14.64] ;  /* 0x000000360e0ad980 */ /* 0x000168000c101b00 */
[----:B------:R0:W5:Y:S04]  /*9e40*/  @!P4 LD.E.64 R12, desc[UR54][R6.64] ;  /* 0x00000036060cc980 */ /* 0x000168000c101b00 */
[----:B------:R0:W5:Y:S02]  /*9e50*/  @!P4 LD.E.64 R26, desc[UR54][R56.64] ;  /* 0x00000036381ac980 */ /* 0x000164000c101b00 */
.L_x_8338:
[----:B------:R-:W-:Y:S05]  /*9e60*/  BSYNC B1 ;  /* 0x0000000000017941 */ /* 0x000fea0003800000 */
.L_x_8337:
[----:B------:R-:W-:Y:S01]  /*9e70*/  ULEA.HI UR4, UR37, UR37, URZ, 0x1 ;  /* 0x0000002525047291 */ /* 0x000fe2000f8f083f */
[----:B----45:R-:W-:Y:S01]  /*9e80*/  IMAD.MOV.U32 R3, RZ, RZ, R26 ;  /* 0x000000ffff037224 */ /* 0x030fe200078e001a */
[----:B------:R-:W-:Y:S01]  /*9e90*/  MOV R4, R27 ;  /* 0x0000001b00047202 */ /* 0x000fe20000000f00 */
[----:B0-----:R-:W-:Y:S01]  /*9ea0*/  IMAD.MOV.U32 R6, RZ, RZ, R12 ;  /* 0x000000ffff067224 */ /* 0x001fe200078e000c */
[----:B------:R-:W-:Y:S01]  /*9eb0*/  ULOP3.LUT UR4, UR4, 0xfffffffe, URZ, 0xc0, !UPT ;  /* 0xfffffffe04047892 */ /* 0x000fe2000f8ec03f */
[----:B-1----:R-:W-:Y:S01]  /*9ec0*/  IMAD.MOV.U32 R7, RZ, RZ, R13 ;  /* 0x000000ffff077224 */ /* 0x002fe200078e000d */
[----:B------:R-:W-:Y:S01]  /*9ed0*/  PRMT R15, R3, 0x5410, R4 ;  /* 0x00005410030f7816 */ /* 0x000fe20000000004 */
[----:B------:R-:W-:Y:S01]  /*9ee0*/  IMAD.MOV.U32 R3, RZ, RZ, R10 ;  /* 0x000000ffff037224 */ /* 0x000fe200078e000a */
[----:B------:R-:W-:Y:S01]  /*9ef0*/  UIADD3 UR4, UR37, -UR4, URZ ;  /* 0x8000000425047290 */ /* 0x000fe2000fffe03f */
[----:B------:R-:W-:Y:S01]  /*9f00*/  IMAD.MOV.U32 R4, RZ, RZ, R11 ;  /* 0x000000ffff047224 */ /* 0x000fe200078e000b */
[----:B---3--:R-:W-:Y:S01]  /*9f10*/  VIADDMNMX R0, R64, -R193, 0x80, PT ;  /* 0x0000008040007446 */ /* 0x008fe200038009c1 */
[----:B------:R-:W-:Y:S01]  /*9f20*/  BSSY B1, `(.L_x_8339) ;  /* 0x000000a000017945 */ /* 0x000fe20003800000 */
[----:B------:R-:W-:Y:S01]  /*9f30*/  PRMT R56, R6, 0x5410, R7 ;  /* 0x0000541006387816 */ /* 0x000fe20000000007 */
[----:B------:R-:W-:Y:S01]  /*9f40*/  IMAD.MOV.U32 R6, RZ, RZ, R9 ;  /* 0x000000ffff067224 */ /* 0x000fe200078e0009 */
[----:B------:R-:W-:Y:S01]  /*9f50*/  PRMT R3, R3, 0x5410, R4 ;  /* 0x0000541003037816 */ /* 0x000fe20000000004 */
[----:B------:R-:W-:Y:S01]  /*9f60*/  IMAD.U32 R5, RZ, RZ, UR4 ;  /* 0x00000004ff057e24 */ /* 0x000fe2000f8e00ff */
[----:B------:R-:W-:Y:S01]  /*9f70*/  ISETP.GE.AND P1, PT, R188, R0, PT ;  /* 0x00000000bc00720c */ /* 0x000fe20003f26270 */
[----:B------:R-:W-:-:S03]  /*9f80*/  IMAD.MOV.U32 R4, RZ, RZ, R8 ;  /* 0x000000ffff047224 */ /* 0x000fc600078e0008 */
[----:B------:R-:W-:-:S04]  /*9f90*/  SHF.L.U32 R5, R5, 0x1f, RZ ;  /* 0x0000001f05057819 */ /* 0x000fc800000006ff */
[----:B------:R-:W0:Y:S02]  /*9fa0*/  SYNCS.PHASECHK.TRANS64.TRYWAIT P0, [R18+URZ+0x28800], R5 ;  /* 0x02880005120075a7 */ /* 0x000e24000800017f */
[----:B0-----:R-:W-:Y:S05]  /*9fb0*/  @!P0 BRA `(.L_x_8340) ;  /* 0x000001b000448947 */ /* 0x001fea0003800000 */
.L_x_8690:
[----:B------:R-:W-:Y:S05]  /*9fc0*/  BSYNC B1 ;  /* 0x0000000000017941 */ /* 0x000fea0003800000 */
.L_x_8339:
[----:B------:R-:W-:Y:S01]  /*9fd0*/  BSSY B1, `(.L_x_8341) ;  /* 0x000005e000017945 */ /* 0x000fe20003800000 */
[----:B------:R-:W-:-:S03]  /*9fe0*/  PRMT R14, R4, 0x5410, R6 ;  /* 0x00005410040e7816 */ /* 0x000fc60000000006 */
[----:B------:R-:W-:Y:S05]  /*9ff0*/  @P1 BRA `(.L_x_8342) ;  /* 0x00000004006c1947 */ /* 0x000fea0003800000 */
[----:B0-----:R-:W0:Y:S01]  /*a000*/  LDC R5, c[0x0][0x3f4] ;  /* 0x0000fd00ff057b82 */ /* 0x001e220000000800 */
[----:B------:R-:W-:Y:S01]  /*a010*/  BSSY B2, `(.L_x_8343) ;  /* 0x000002e000027945 */ /* 0x000fe20003800000 */
[-C--:B0-----:R-:W-:Y:S02]  /*a020*/  ISETP.GE.AND P0, PT, R22, R5.reuse, PT ;  /* 0x000000051600720c */ /* 0x081fe40003f06270 */
[----:B------:R-:W-:-:S11]  /*a030*/  ISETP.GE.AND P1, PT, R186, R5, PT ;  /* 0x00000005ba00720c */ /* 0x000fd60003f26270 */
[----:B------:R-:W-:Y:S05]  /*a040*/  @P0 BRA `(.L_x_8344) ;  /* 0x0000000000a80947 */ /* 0x000fea0003800000 */
[----:B------:R-:W0:Y:S01]  /*a050*/  LDS.128 R4, [R205] ;  /* 0x00000000cd047984 */ /* 0x000e220000000c00 */
        /* <DEDUP_REMOVED lines=8> */
[----:B0-----:R-:W-:-:S02]  /*a0e0*/  HADD2.F32 R48, -RZ, R7.H0_H0 ;  /* 0x20000007ff307230 */ /* 0x001fc40000004100 */
[----:B------:R-:W-:Y:S02]  /*a0f0*/  HADD2.F32 R49, -RZ, R7.H1_H1 ;  /* 0x30000007ff317230 */ /* 0x000fe40000004100 */
[--C-:B------:R-:W-:Y:S02]  /*a100*/  HADD2.F32 R7, -RZ, R4.reuse.H0_H0 ;  /* 0x20000004ff077230 */ /* 0x100fe40000004100 */
[----:B------:R-:W-:Y:S02]  /*a110*/  HADD2.F32 R4, -RZ, R4.H1_H1 ;  /* 0x30000004ff047230 */ /* 0x000fe40000004100 */
[C---:B------:R-:W-:Y:S01]  /*a120*/  FMUL.FTZ R66, R49.reuse, R61 ;  /* 0x0000003d31427220 */ /* 0x040fe20000410000 */
[----:B------:R-:W-:Y:S01]  /*a130*/  FMUL.FTZ R65, R49, R63 ;  /* 0x0000003f31417220 */ /* 0x000fe20000410000 */
[--C-:B------:R-:W-:Y:S02]  /*a140*/  HADD2.F32 R46, -RZ, R6.reuse.H0_H0 ;  /* 0x20000006ff2e7230 */ /* 0x100fe40000004100 */
[----:B------:R-:W-:Y:S01]  /*a150*/  FMUL.FTZ R64, R4, R62 ;  /* 0x0000003e04407220 */ /* 0x000fe20000410000 */
[----:B------:R-:W-:-:S02]  /*a160*/  HADD2.F32 R47, -RZ, R6.H1_H1 ;  /* 0x30000006ff2f7230 */ /* 0x000fc40000004100 */
[C---:B------:R-:W-:Y:S01]  /*a170*/  FFMA.FTZ R68, R48.reuse, R63, R66 ;  /* 0x0000003f30447223 */ /* 0x040fe20000010042 */
[--C-:B------:R-:W-:Y:S02]  /*a180*/  HADD2.F32 R6, -RZ, R5.reuse.H0_H0 ;  /* 0x20000005ff067230 */ /* 0x100fe40000004100 */
[----:B------:R-:W-:Y:S01]  /*a190*/  FFMA.FTZ R65, R48, R61, -R65 ;  /* 0x0000003d30417223 */ /* 0x000fe20000010841 */
[-C--:B------:R-:W-:Y:S01]  /*a1a0*/  FMUL.FTZ R66, R4, R57.reuse ;  /* 0x0000003904427220 */ /* 0x080fe20000410000 */
[C---:B------:R-:W-:Y:S01]  /*a1b0*/  FFMA.FTZ R64, R7.reuse, R57, -R64 ;  /* 0x0000003907407223 */ /* 0x040fe20000010840 */
[----:B------:R-:W-:Y:S02]  /*a1c0*/  HADD2.F32 R5, -RZ, R5.H1_H1 ;  /* 0x30000005ff057230 */ /* 0x000fe40000004100 */
[--C-:B------:R-:W-:Y:S02]  /*a1d0*/  HADD2.F32 R57, -RZ, R70.reuse.H0_H0 ;  /* 0x20000046ff397230 */ /* 0x100fe40000004100 */
[----:B------:R-:W-:Y:S01]  /*a1e0*/  FFMA.FTZ R61, R7, R62, R66 ;  /* 0x0000003e073d7223 */ /* 0x000fe20000010042 */
[----:B------:R-:W-:-:S02]  /*a1f0*/  HADD2.F32 R48, -RZ, R70.H1_H1 ;  /* 0x30000046ff307230 */ /* 0x000fc40000004100 */
        /* <DEDUP_REMOVED lines=15> */
.L_x_8344:
[----:B------:R-:W-:Y:S05]  /*a2f0*/  BSYNC B2 ;  /* 0x0000000000027941 */ /* 0x000fea0003800000 */
.L_x_8343:
[----:B------:R-:W-:Y:S05]  /*a300*/  @P1 BRA `(.L_x_8342) ;  /* 0x0000000000a81947 */ /* 0x000fea0003800000 */
[----:B0-----:R-:W0:Y:S01]  /*a310*/  LDS.128 R4, [R205+0x4000] ;  /* 0x00400000cd047984 */ /* 0x001e220000000c00 */
[----:B------:R-:W-:Y:S01]  /*a320*/  SHF.R.U32.HI R48, RZ, 0x10, R45 ;  /* 0x00000010ff307819 */ /* 0x000fe2000001162d */
[--C-:B------:R-:W-:Y:S01]  /*a330*/  HADD2.F32 R46, -RZ, R60.reuse.H1_H1 ;  /* 0x3000003cff2e7230 */ /* 0x100fe20000004100 */
[----:B------:R-:W-:Y:S01]  /*a340*/  SHF.R.U32.HI R47, RZ, 0x10, R41 ;  /* 0x00000010ff2f7819 */ /* 0x000fe20000011629 */
        /* <DEDUP_REMOVED lines=38> */
.L_x_8342:
[----:B------:R-:W-:Y:S05]  /*a5b0*/  BSYNC B1 ;  /* 0x0000000000017941 */ /* 0x000fea0003800000 */
.L_x_8341:
[----:B------:R-:W-:Y:S01]  /*a5c0*/  ISETP.GE.AND P0, PT, R217, R0, PT ;  /* 0x00000000d900720c */ /* 0x000fe20003f06270 */
[----:B------:R-:W-:-:S12]  /*a5d0*/  BSSY B1, `(.L_x_8345) ;  /* 0x000005d000017945 */ /* 0x000fd80003800000 */
[----:B------:R-:W-:Y:S05]  /*a5e0*/  @P0 BRA `(.L_x_8346) ;  /* 0x00000004006c0947 */ /* 0x000fea0003800000 */
[----:B01----:R-:W0:Y:S01]  /*a5f0*/  LDC R5, c[0x0][0x3f4] ;  /* 0x0000fd00ff057b82 */ /* 0x003e220000000800 */
[----:B------:R-:W-:Y:S01]  /*a600*/  BSSY B2, `(.L_x_8347) ;  /* 0x000002e000027945 */ /* 0x000fe20003800000 */
[-C--:B0-----:R-:W-:Y:S02]  /*a610*/  ISETP.GE.AND P0, PT, R22, R5.reuse, PT ;  /* 0x000000051600720c */ /* 0x081fe40003f06270 */
[----:B------:R-:W-:-:S11]  /*a620*/  ISETP.GE.AND P1, PT, R186, R5, PT ;  /* 0x00000005ba00720c */ /* 0x000fd60003f26270 */
[----:B------:R-:W-:Y:S05]  /*a630*/  @P0 BRA `(.L_x_8348) ;  /* 0x0000000000a80947 */ /* 0x000fea0003800000 */
[----:B------:R-:W0:Y:S01]  /*a640*/  LDS.128 R4, [R205+0x1000] ;  /* 0x00100000cd047984 */ /* 0x000e220000000c00 */
        /* <DEDUP_REMOVED lines=41> */
.L_x_8348:
[----:B------:R-:W-:Y:S05]  /*a8e0*/  BSYNC B2 ;  /* 0x0000000000027941 */ /* 0x000fea0003800000 */
.L_x_8347:
[----:B------:R-:W-:Y:S05]  /*a8f0*/  @P1 BRA `(.L_x_8346) ;  /* 0x0000000000a81947 */ /* 0x000fea0003800000 */
[----:B0-----:R-:W0:Y:S01]  /*a900*/  LDS.128 R4, [R205+0x5000] ;  /* 0x00500000cd047984 */ /* 0x001e220000000c00 */
        /* <DEDUP_REMOVED lines=41> */
.L_x_8346:
[----:B------:R-:W-:Y:S05]  /*aba0*/  BSYNC B1 ;  /* 0x0000000000017941 */ /* 0x000fea0003800000 */
.L_x_8345:
[----:B------:R-:W-:Y:S01]  /*abb0*/  ISETP.GE.AND P0, PT, R216, R0, PT ;  /* 0x00000000d800720c */ /* 0x000fe20003f06270 */
[----:B------:R-:W-:-:S12]  /*abc0*/  BSSY B1, `(.L_x_8349) ;  /* 0x000005d000017945 */ /* 0x000fd80003800000 */
[----:B------:R-:W-:Y:S05]  /*abd0*/  @P0 BRA `(.L_x_8350) ;  /* 0x00000004006c0947 */ /* 0x000fea0003800000 */
[----:B012---:R-:W0:Y:S01]  /*abe0*/  LDC R5, c[0x0][0x3f4] ;  /* 0x0000fd00ff057b82 */ /* 0x007e220000000800 */
[----:B------:R-:W-:Y:S01]  /*abf0*/  BSSY B2, `(.L_x_8351) ;  /* 0x000002e000027945 */ /* 0x000fe20003800000 */
[-C--:B0-----:R-:W-:Y:S02]  /*ac00*/  ISETP.GE.AND P0, PT, R22, R5.reuse, PT ;  /* 0x000000051600720c */ /* 0x081fe40003f06270 */
[----:B------:R-:W-:-:S11]  /*ac10*/  ISETP.GE.AND P1, PT, R186, R5, PT ;  /* 0x00000005ba00720c */ /* 0x000fd60003f26270 */
[----:B------:R-:W-:Y:S05]  /*ac20*/  @P0 BRA `(.L_x_8352) ;  /* 0x0000000000a80947 */ /* 0x000fea0003800000 */
        /* <DEDUP_REMOVED lines=42> */
.L_x_8352:
[----:B------:R-:W-:Y:S05]  /*aed0*/  BSYNC B2 ;  /* 0x0000000000027941 */ /* 0x000fea0003800000 */
.L_x_8351:
[----:B------:R-:W-:Y:S05]  /*aee0*/  @P1 BRA `(.L_x_8350) ;  /* 0x0000000000a81947 */ /* 0x000fea0003800000 */
[----:B0-----:R-:W0:Y:S01]  /*aef0*/  LDS.128 R4, [R205+0x6000] ;  /* 0x00600000cd047984 */ /* 0x001e220000000c00 */
        /* <DEDUP_REMOVED lines=41> */
.L_x_8350:
[----:B------:R-:W-:Y:S05]  /*b190*/  BSYNC B1 ;  /* 0x0000000000017941 */ /* 0x000fea0003800000 */
.L_x_8349:
[----:B------:R-:W-:-:S13]  /*b1a0*/  ISETP.GE.AND P0, PT, R215, R0, PT ;  /* 0x00000000d700720c */ /* 0x000fda0003f06270 */
[----:B------:R-:W-:Y:S05]  /*b1b0*/  @P0 BRA `(.L_x_8353) ;  /* 0x0000002800a80947 */ /* 0x000fea0003800000 */
[----:B0123--:R-:W0:Y:S01]  /*b1c0*/  LDC R5, c[0x0][0x3f4] ;  /* 0x0000fd00ff057b82 */ /* 0x00fe220000000800 */
[----:B------:R-:W-:Y:S01]  /*b1d0*/  BSSY B1, `(.L_x_8354) ;  /* 0x000002e000017945 */ /* 0x000fe20003800000 */
[-C--:B0-----:R-:W-:Y:S02]  /*b1e0*/  ISETP.GE.AND P0, PT, R22, R5.reuse, PT ;  /* 0x000000051600720c */ /* 0x081fe40003f06270 */
[----:B------:R-:W-:-:S11]  /*b1f0*/  ISETP.GE.AND P1, PT, R186, R5, PT ;  /* 0x00000005ba00720c */ /* 0x000fd60003f26270 */
[----:B------:R-:W-:Y:S05]  /*b200*/  @P0 BRA `(.L_x_8355) ;  /* 0x0000000000a80947 */ /* 0x000fea0003800000 */
[----:B------:R-:W0:Y:S01]  /*b210*/  LDS.128 R4, [R205+0x3000] ;  /* 0x00300000cd047984 */ /* 0x000e220000000c00 */
[----:B------:R-:W-:Y:S01]  /*b220*/  SHF.R.U32.HI R24, RZ, 0x10, R13 ;  /* 0x00000010ff187819 */ /* 0x000fe2000001160d */
[----:B------:R-:W-:Y:S01]  /*b230*/  HADD2.F32 R21, -RZ, R56.H0_H0 ;  /* 0x20000038ff157230 */ /* 0x000fe20000004100 */
[--C-:B------:R-:W-:Y:S01]  /*b240*/  SHF.R.U64 R30, R26, 0x10, R27.reuse ;  /* 0x000000101a1e7819 */ /* 0x100fe2000000121b */
[--C-:B------:R-:W-:Y:S01]  /*b250*/  HADD2.F32 R25, -RZ, R15.reuse.H0_H0 ;  /* 0x2000000fff197230 */ /* 0x100fe20000004100 */
[----:B------:R-:W-:Y:S01]  /*b260*/  SHF.R.U32.HI R26, RZ, 0x10, R27 ;  /* 0x00000010ff1a7819 */ /* 0x000fe2000001161b */
[----:B------:R-:W-:Y:S01]  /*b270*/  HADD2.F32 R24, -RZ, R24.H0_H0 ;  /* 0x20000018ff187230 */ /* 0x000fe20000004100 */
[----:B------:R-:W-:Y:S01]  /*b280*/  SHF.R.U64 R32, R12, 0x10, R13 ;  /* 0x000000100c207819 */ /* 0x000fe2000000120d */
[----:B------:R-:W-:Y:S02]  /*b290*/  HADD2.F32 R15, -RZ, R15.H1_H1 ;  /* 0x3000000fff0f7230 */ /* 0x000fe40000004100 */
        /* <DEDUP_REMOVED lines=9> */
[C---:B------:R-:W-:Y:S01]  /*b330*/  FFMA.FTZ R31, R13.reuse, R26, R29 ;  /* 0x0000001a0d1f7223 */ /* 0x040fe2000001001d */
[----:B------:R-:W-:Y:S02]  /*b340*/  HADD2.F32 R12, -RZ, R6.H1_H1 ;  /* 0x30000006ff0c7230 */ /* 0x000fe40000004100 */
[C---:B------:R-:W-:Y:S01]  /*b350*/  FMUL.FTZ R27, R4.reuse, R25 ;  /* 0x00000019041b7220 */ /* 0x040fe20000410000 */
[--C-:B------:R-:W-:Y:S02]  /*b360*/  HADD2.F32 R6, -RZ, R5.reuse.H0_H0 ;  /* 0x20000005ff067230 */ /* 0x100fe40000004100 */
[----:B------:R-:W-:Y:S01]  /*b370*/  FFMA.FTZ R28, R13, R24, -R28 ;  /* 0x000000180d1c7223 */ /* 0x000fe2000001081c */
[-C--:B------:R-:W-:Y:S01]  /*b380*/  FMUL.FTZ R29, R4, R21.reuse ;  /* 0x00000015041d7220 */ /* 0x080fe20000410000 */
[----:B------:R-:W-:Y:S02]  /*b390*/  HADD2.F32 R5, -RZ, R5.H1_H1 ;  /* 0x30000005ff057230 */ /* 0x000fe40000004100 */
[----:B------:R-:W-:Y:S01]  /*b3a0*/  FFMA.FTZ R27, R0, R21, -R27 ;  /* 0x00000015001b7223 */ /* 0x000fe2000001081b */
[----:B------:R-:W-:-:S02]  /*b3b0*/  HADD2.F32 R13, -RZ, R30.H0_H0 ;  /* 0x2000001eff0d7230 */ /* 0x000fc40000004100 */
[C---:B------:R-:W-:Y:S01]  /*b3c0*/  FMUL.FTZ R20, R12.reuse, R15 ;  /* 0x0000000f0c147220 */ /* 0x040fe20000410000 */
[----:B------:R-:W-:Y:S02]  /*b3d0*/  HADD2.F32 R4, -RZ, R32.H0_H0 ;  /* 0x20000020ff047230 */ /* 0x000fe40000004100 */
[-C--:B------:R-:W-:Y:S01]  /*b3e0*/  FMUL.FTZ R24, R12, R56.reuse ;  /* 0x000000380c187220 */ /* 0x080fe20000410000 */
[----:B------:R-:W-:Y:S01]  /*b3f0*/  FFMA.FTZ R0, R0, R25, R29 ;  /* 0x0000001900007223 */ /* 0x000fe2000001001d */
[----:B------:R-:W-:Y:S01]  /*b400*/  FMUL.FTZ R21, R5, R13 ;  /* 0x0000000d05157220 */ /* 0x000fe20000410000 */
[----:B------:R-:W-:Y:S01]  /*b410*/  FFMA.FTZ R20, R7, R56, -R20 ;  /* 0x0000003807147223 */ /* 0x000fe20000010814 */
        /* <DEDUP_REMOVED lines=9> */
.L_x_8355:
[----:B------:R-:W-:Y:S05]  /*b4b0*/  BSYNC B1 ;  /* 0x0000000000017941 */ /* 0x000fea0003800000 */
.L_x_8354:
[----:B------:R-:W-:Y:S05]  /*b4c0*/  @P1 BRA `(.L_x_8353) ;  /* 0x0000002400e41947 */ /* 0x000fea0003800000 */
[----:B0-----:R-:W0:Y:S01]  /*b4d0*/  LDS.128 R4, [R205+0x7000] ;  /* 0x00700000cd047984 */ /* 0x001e220000000c00 */
        /* <DEDUP_REMOVED lines=13> */
[----:B------:R-:W-:Y:S01]  /*b5b0*/  FMUL.FTZ R10, R10, R12 ;  /* 0x0000000c0a0a7220 */ /* 0x000fe20000410000 */
[----:B------:R-:W-:-:S02]  /*b5c0*/  HADD2.F32 R4, -RZ, R4.H1_H1 ;  /* 0x30000004ff047230 */ /* 0x000fc40000004100 */
[C---:B------:R-:W-:Y:S01]  /*b5d0*/  FFMA.FTZ R20, R9.reuse, R12, -R20 ;  /* 0x0000000c09147223 */ /* 0x040fe20000010814 */
[----:B------:R-:W-:Y:S01]  /*b5e0*/  FFMA.FTZ R25, R9, R15, R10 ;  /* 0x0000000f09197223 */ /* 0x000fe2000001000a */
[--C-:B------:R-:W-:Y:S02]  /*b5f0*/  HADD2.F32 R7, -RZ, R6.reuse.H0_H0 ;  /* 0x20000006ff077230 */ /* 0x100fe40000004100 */
[C---:B------:R-:W-:Y:S01]  /*b600*/  FMUL.FTZ R21, R4.reuse, R13 ;  /* 0x0000000d04157220 */ /* 0x040fe20000410000 */
[----:B------:R-:W-:Y:S02]  /*b610*/  HADD2.F32 R8, -RZ, R6.H1_H1 ;  /* 0x30000006ff087230 */ /* 0x000fe40000004100 */
[-C--:B------:R-:W-:Y:S01]  /*b620*/  FMUL.FTZ R15, R4, R11.reuse ;  /* 0x0000000b040f7220 */ /* 0x080fe20000410000 */
[----:B------:R-:W-:Y:S02]  /*b630*/  HADD2.F32 R9, -RZ, R3.H1_H1 ;  /* 0x30000003ff097230 */ /* 0x000fe40000004100 */
[----:B------:R-:W-:Y:S01]  /*b640*/  FFMA.FTZ R21, R0, R11, -R21 ;  /* 0x0000000b00157223 */ /* 0x000fe20000010815 */
[----:B------:R-:W-:-:S02]  /*b650*/  HADD2.F32 R6, -RZ, R5.H0_H0 ;  /* 0x20000005ff067230 */ /* 0x000fc40000004100 */
[----:B------:R-:W-:Y:S01]  /*b660*/  FFMA.FTZ R0, R0, R13, R15 ;  /* 0x0000000d00007223 */ /* 0x000fe2000001000f */
[----:B------:R-:W-:Y:S02]  /*b670*/  HADD2.F32 R5, -RZ, R5.H1_H1 ;  /* 0x30000005ff057230 */ /* 0x000fe40000004100 */
[CC--:B------:R-:W-:Y:S01]  /*b680*/  FMUL.FTZ R10, R8.reuse, R9.reuse ;  /* 0x00000009080a7220 */ /* 0x0c0fe20000410000 */
[----:B------:R-:W-:Y:S02]  /*b690*/  HADD2.F32 R4, -RZ, R24.H0_H0 ;  /* 0x20000018ff047230 */ /* 0x000fe40000004100 */
[-C--:B------:R-:W-:Y:S01]  /*b6a0*/  FMUL.FTZ R8, R8, R14.reuse ;  /* 0x0000000e08087220 */ /* 0x080fe20000410000 */
[----:B------:R-:W-:Y:S02]  /*b6b0*/  HADD2.F32 R3, -RZ, R26.H0_H0 ;  /* 0x2000001aff037230 */ /* 0x000fe40000004100 */
[----:B------:R-:W-:Y:S01]  /*b6c0*/  FFMA.FTZ R10, R7, R14, -R10 ;  /* 0x0000000e070a7223 */ /* 0x000fe2000001080a */
[----:B------:R-:W-:Y:S01]  /*b6d0*/  FMUL.FTZ R11, R5, R4 ;  /* 0x00000004050b7220 */ /* 0x000fe20000410000 */
[----:B------:R-:W-:Y:S01]  /*b6e0*/  FFMA.FTZ R9, R7, R9, R8 ;  /* 0x0000000907097223 */ /* 0x000fe20000010008 */
[-C--:B------:R-:W-:Y:S01]  /*b6f0*/  FMUL.FTZ R13, R5, R3.reuse ;  /* 0x00000003050d7220 */ /* 0x080fe20000410000 */
[----:B------:R-:W-:Y:S01]  /*b700*/  F2FP.F16.F32.PACK_AB R7, R25, R20 ;  /* 0x000000141907723e */ /* 0x000fe200000000ff */
[----:B------:R-:W-:-:S02]  /*b710*/  FFMA.FTZ R5, R6, R3, -R11 ;  /* 0x0000000306057223 */ /* 0x000fc4000001080b */
[----:B------:R-:W-:Y:S01]  /*b720*/  FFMA.FTZ R8, R6, R4, R13 ;  /* 0x0000000406087223 */ /* 0x000fe2000001000d */
[----:B------:R-:W-:Y:S02]  /*b730*/  F2FP.F16.F32.PACK_AB R6, R9, R10 ;  /* 0x0000000a0906723e */ /* 0x000fe400000000ff */
[----:B------:R-:W-:Y:S02]  /*b740*/  F2FP.F16.F32.PACK_AB R4, R0, R21 ;  /* 0x000000150004723e */ /* 0x000fe400000000ff */
[----:B------:R-:W-:-:S05]  /*b750*/  F2FP.F16.F32.PACK_AB R5, R8, R5 ;  /* 0x000000050805723e */ /* 0x000fca00000000ff */
[----:B------:R0:W-:Y:S01]  /*b760*/  STS.128 [R205+0x7000], R4 ;  /* 0x00700004cd007388 */ /* 0x0001e20000000c00 */
[----:B------:R-:W-:Y:S05]  /*b770*/  BRA `(.L_x_8353) ;  /* 0x0000002400387947 */ /* 0x000fea0003800000 */
.L_x_8326:
[----:B------:R-:W3:Y:S01]  /*b780*/  LDC R0, c[0x0][0x448] ;  /* 0x00011200ff007b82 */ /* 0x000ee20000000800 */
[----:B------:R-:W-:Y:S01]  /*b790*/  ULDC.64 UR4, c[0x0][0x3f8] ;  /* 0x0000fe0000047ab9 */ /* 0x000fe20000000a00 */
[----:B------:R-:W-:Y:S01]  /*b7a0*/  MOV R27, R29 ;  /* 0x0000001d001b7202 */ /* 0x000fe20000000f00 */
[----:B------:R-:W-:Y:S01]  /*b7b0*/  ULDC.64 UR6, c[0x0][0x408] ;  /* 0x0001020000067ab9 */ /* 0x000fe20000000a00 */
        /* <DEDUP_REMOVED lines=23> */
[----:B------:R-:W3:Y:S01]  /*b930*/  LDC R56, c[0x0][0x3f4] ;  /* 0x0000fd00ff387b82 */ /* 0x000ee20000000800 */
[----:B------:R-:W4:Y:S01]  /*b940*/  SHFL.IDX PT, R4, R10, RZ, 0x181f ;  /* 0x00181fff0a047589 */ /* 0x000f2200000e0000 */
[----:B------:R-:W-:-:S03]  /*b950*/  IMAD R0, R189, R0, RZ ;  /* 0x00000000bd007224 */ /* 0x000fc600078e02ff */
[----:B------:R-:W5:Y:S04]  /*b960*/  SHFL.IDX PT, R3, R43, RZ, 0x181f ;  /* 0x00181fff2b037589 */ /* 0x000f6800000e0000 */
[----:B------:R-:W0:Y:S04]  /*b970*/  SHFL.IDX PT, R14, R44, RZ, 0x181f ;  /* 0x00181fff2c0e7589 */ /* 0x000e2800000e0000 */
[----:B------:R-:W1:Y:S01]  /*b980*/  SHFL.IDX PT, R5, R45, RZ, 0x181f ;  /* 0x00181fff2d057589 */ /* 0x000e6200000e0000 */
[----:B---3--:R-:W-:-:S04]  /*b990*/  ISETP.GE.AND P0, PT, R16, R56, PT ;  /* 0x000000381000720c */ /* 0x008fc80003f06270 */
[----:B------:R-:W-:-:S13]  /*b9a0*/  ISETP.GE.OR P1, PT, R57, R0, P0 ;  /* 0x000000003900720c */ /* 0x000fda0000726670 */
[C---:B------:R-:W-:Y:S01]  /*b9b0*/  @!P1 IMAD.SHL.U32 R7, R16.reuse, 0x2, RZ ;  /* 0x0000000210079824 */ /* 0x040fe200078e00ff */
[----:B------:R-:W-:-:S04]  /*b9c0*/  @!P1 SHF.L.U64.HI R6, R16, 0x1, R17 ;  /* 0x0000000110069819 */ /* 0x000fc80000010211 */
[----:B----4-:R-:W-:-:S05]  /*b9d0*/  @!P1 IADD3 R4, P2, R4, R7, RZ ;  /* 0x0000000704049210 */ /* 0x010fca0007f5e0ff */
[----:B-----5:R-:W-:Y:S02]  /*b9e0*/  @!P1 IMAD.X R3, R3, 0x1, R6, P2 ;  /* 0x0000000103039824 */ /* 0x020fe400010e0606 */
[----:B------:R-:W-:-:S03]  /*b9f0*/  @!P1 IMAD.MOV.U32 R24, RZ, RZ, R4 ;  /* 0x000000ffff189224 */ /* 0x000fc600078e0004 */
[----:B------:R-:W-:-:S06]  /*ba00*/  @!P1 MOV R25, R3 ;  /* 0x0000000300199202 */ /* 0x000fcc0000000f00 */
[----:B------:R-:W3:Y:S01]  /*ba10*/  @!P1 LD.E.128 R24, desc[UR54][R24.64] ;  /* 0x0000003618189980 */ /* 0x000ee2000c101d00 */
[----:B0-----:R-:W-:-:S05]  /*ba20*/  @!P1 IADD3 R14, P2, R14, R7, RZ ;  /* 0x000000070e0e9210 */ /* 0x001fca0007f5e0ff */
[----:B-1----:R-:W-:Y:S02]  /*ba30*/  @!P1 IMAD.X R5, R5, 0x1, R6, P2 ;  /* 0x0000000105059824 */ /* 0x002fe400010e0606 */
[----:B------:R-:W-:-:S06]  /*ba40*/  @!P1 IMAD.MOV.U32 R4, RZ, RZ, R14 ;  /* 0x000000ffff049224 */ /* 0x000fcc00078e000e */
[----:B------:R-:W4:Y:S01]  /*ba50*/  @!P1 LD.E.128 R4, desc[UR54][R4.64] ;  /* 0x0000003604049980 */ /* 0x000f22000c101d00 */
[----:B------:R-:W-:Y:S02]  /*ba60*/  CS2R R48, SRZ ;  /* 0x0000000000307805 */ /* 0x000fe4000001ff00 */
[----:B------:R-:W-:Y:S02]  /*ba70*/  CS2R R50, SRZ ;  /* 0x0000000000327805 */ /* 0x000fe4000001ff00 */
[----:B------:R-:W-:Y:S01]  /*ba80*/  CS2R R36, SRZ ;  /* 0x0000000000247805 */ /* 0x000fe2000001ff00 */
[----:B------:R0:W1:Y:S01]  /*ba90*/  SHFL.IDX PT, R9, R45, 0x1, 0x181f ;  /* 0x00381f002d097f89 */ /* 0x00006200000e0000 */
[----:B------:R-:W-:-:S03]  /*baa0*/  CS2R R20, SRZ ;  /* 0x0000000000147805 */ /* 0x000fc6000001ff00 */
[----:B------:R0:W0:Y:S01]  /*bab0*/  SHFL.IDX PT, R14, R44, 0x1, 0x181f ;  /* 0x00381f002c0e7f89 */ /* 0x00002200000e0000 */
[----:B---3--:R-:W-:Y:S01]  /*bac0*/  @!P1 IMAD.MOV.U32 R48, RZ, RZ, R24 ;  /* 0x000000ffff309224 */ /* 0x008fe200078e0018 */
[----:B------:R-:W-:Y:S01]  /*bad0*/  @!P1 MOV R50, R26 ;  /* 0x0000001a00329202 */ /* 0x000fe20000000f00 */
[----:B------:R-:W-:Y:S01]  /*bae0*/  @!P1 IMAD.MOV.U32 R49, RZ, RZ, R25 ;  /* 0x000000ffff319224 */ /* 0x000fe200078e0019 */
[----:B------:R-:W-:Y:S01]  /*baf0*/  CS2R R24, SRZ ;  /* 0x0000000000187805 */ /* 0x000fe2000001ff00 */
[----:B------:R-:W-:Y:S02]  /*bb00*/  IMAD.MOV.U32 R3, RZ, RZ, R48 ;  /* 0x000000ffff037224 */ /* 0x000fe400078e0030 */
[----:B------:R-:W-:Y:S02]  /*bb10*/  IMAD.MOV.U32 R8, RZ, RZ, R49 ;  /* 0x000000ffff087224 */ /* 0x000fe400078e0031 */
[----:B------:R-:W-:Y:S01]  /*bb20*/  @!P1 IMAD.MOV.U32 R51, RZ, RZ, R27 ;  /* 0x000000ffff339224 */ /* 0x000fe200078e001b */
[----:B------:R-:W-:Y:S01]  /*bb30*/  PRMT R65, R65, 0x5410, R3 ;  /* 0x0000541041417816 */ /* 0x000fe20000000003 */
[----:B------:R-:W-:Y:S01]  /*bb40*/  IMAD.MOV.U32 R11, RZ, RZ, R50 ;  /* 0x000000ffff0b7224 */ /* 0x000fe200078e0032 */
[----:B------:R-:W-:Y:S01]  /*bb50*/  PRMT R67, R8, 0x7610, R67 ;  /* 0x0000761008437816 */ /* 0x000fe20000000043 */
[----:B------:R3:W0:Y:S01]  /*bb60*/  SHFL.IDX PT, R3, R43, 0x1, 0x181f ;  /* 0x00381f002b037f89 */ /* 0x00062200000e0000 */
[----:B------:R-:W-:Y:S01]  /*bb70*/  IMAD.MOV.U32 R12, RZ, RZ, R51 ;  /* 0x000000ffff0c7224 */ /* 0x000fe200078e0033 */
[----:B----4-:R-:W-:Y:S01]  /*bb80*/  @!P1 MOV R37, R7 ;  /* 0x0000000700259202 */ /* 0x010fe20000000f00 */
[----:B------:R-:W-:Y:S01]  /*bb90*/  @!P1 IMAD.MOV.U32 R20, RZ, RZ, R4 ;  /* 0x000000ffff149224 */ /* 0x000fe200078e0004 */
[----:B------:R3:W4:Y:S01]  /*bba0*/  SHFL.IDX PT, R8, R10, 0x1, 0x181f ;  /* 0x00381f000a087f89 */ /* 0x00072200000e0000 */
[----:B------:R-:W-:Y:S01]  /*bbb0*/  @!P1 IMAD.MOV.U32 R21, RZ, RZ, R5 ;  /* 0x000000ffff159224 */ /* 0x000fe200078e0005 */
[----:B------:R-:W-:Y:S01]  /*bbc0*/  PRMT R46, R11, 0x5410, R12 ;  /* 0x000054100b2e7816 */ /* 0x000fe2000000000c */
[----:B------:R-:W-:-:S02]  /*bbd0*/  @!P1 IMAD.MOV.U32 R36, RZ, RZ, R6 ;  /* 0x000000ffff249224 */ /* 0x000fc400078e0006 */
[----:B------:R-:W-:Y:S02]  /*bbe0*/  IMAD.MOV.U32 R4, RZ, RZ, R20 ;  /* 0x000000ffff047224 */ /* 0x000fe400078e0014 */
[----:B------:R-:W-:Y:S02]  /*bbf0*/  IMAD.MOV.U32 R5, RZ, RZ, R21 ;  /* 0x000000ffff057224 */ /* 0x000fe400078e0015 */
[----:B------:R-:W-:Y:S02]  /*bc00*/  IMAD.MOV.U32 R6, RZ, RZ, R36 ;  /* 0x000000ffff067224 */ /* 0x000fe400078e0024 */
[----:B------:R-:W-:Y:S01]  /*bc10*/  IMAD.MOV.U32 R7, RZ, RZ, R37 ;  /* 0x000000ffff077224 */ /* 0x000fe200078e0025 */
[----:B------:R-:W-:Y:S02]  /*bc20*/  PRMT R67, R67, 0x5410, R5 ;  /* 0x0000541043437816 */ /* 0x000fe40000000005 */
[----:B------:R-:W-:Y:S02]  /*bc30*/  PRMT R66, R6, 0x5410, R4 ;  /* 0x0000541006427816 */ /* 0x000fe40000000004 */
[----:B-1-3--:R-:W-:-:S07]  /*bc40*/  PRMT R65, R7, 0x7610, R65 ;  /* 0x0000761007417816 */ /* 0x00afce0000000041 */
.L_x_8700:
[----:B------:R-:W-:Y:S01]  /*bc50*/  VIADD R5, R57, 0x20 ;  /* 0x0000002039057836 */ /* 0x000fe20000000000 */
[----:B------:R-:W-:Y:S01]  /*bc60*/  BSSY B1, `(.L_x_8357) ;  /* 0x0000012000017945 */ /* 0x000fe20003800000 */
[----:B------:R-:W-:Y:S02]  /*bc70*/  CS2R R26, SRZ ;  /* 0x00000000001a7805 */ /* 0x000fe4000001ff00 */
[----:B------:R-:W-:Y:S02]  /*bc80*/  CS2R R6, SRZ ;  /* 0x0000000000067805 */ /* 0x000fe4000001ff00 */
[----:B------:R-:W-:Y:S02]  /*bc90*/  ISETP.GE.AND P1, PT, R5, R0, PT ;  /* 0x000000000500720c */ /* 0x000fe40003f26270 */
[----:B------:R-:W-:-:S11]  /*bca0*/  CS2R R4, SRZ ;  /* 0x0000000000047805 */ /* 0x000fd6000001ff00 */
[----:B------:R-:W-:Y:S05]  /*bcb0*/  @P1 BRA `(.L_x_8358) ;  /* 0x0000000000301947 */ /* 0x000fea0003800000 */
[----:B------:R-:W-:Y:S02]  /*bcc0*/  CS2R R26, SRZ ;  /* 0x00000000001a7805 */ /* 0x000fe4000001ff00 */
[----:B------:R-:W-:Y:S02]  /*bcd0*/  CS2R R4, SRZ ;  /* 0x0000000000047805 */ /* 0x000fe4000001ff00 */
[----:B------:R-:W-:Y:S01]  /*bce0*/  CS2R R6, SRZ ;  /* 0x0000000000067805 */ /* 0x000fe2000001ff00 */
[----:B------:R-:W-:Y:S06]  /*bcf0*/  @P0 BRA `(.L_x_8358) ;  /* 0x0000000000200947 */ /* 0x000fec0003800000 */
[C---:B------:R-:W-:Y:S01]  /*bd00*/  IMAD.SHL.U32 R15, R16.reuse, 0x2, RZ ;  /* 0x00000002100f7824 */ /* 0x040fe200078e00ff */
[----:B------:R-:W-:-:S04]  /*bd10*/  SHF.L.U64.HI R6, R16, 0x1, R17 ;  /* 0x0000000110067819 */ /* 0x000fc80000010211 */
[-C--:B----4-:R-:W-:Y:S02]  /*bd20*/  IADD3 R4, P1, R8, R15.reuse, RZ ;  /* 0x0000000f08047210 */ /* 0x090fe40007f3e0ff */
[----:B0-----:R-:W-:Y:S02]  /*bd30*/  IADD3 R14, P2, R14, R15, RZ ;  /* 0x0000000f0e0e7210 */ /* 0x001fe40007f5e0ff */
[----:B------:R-:W-:-:S03]  /*bd40*/  IADD3.X R5, R3, R6, RZ, P1, !PT ;  /* 0x0000000603057210 */ /* 0x000fc60000ffe4ff */
[----:B------:R-:W-:-:S03]  /*bd50*/  IMAD.X R15, R9, 0x1, R6, P2 ;  /* 0x00000001090f7824 */ /* 0x000fc600010e0606 */
[----:B------:R-:W5:Y:S04]  /*bd60*/  LD.E.128 R4, desc[UR54][R4.64] ;  /* 0x0000003604047980 */ /* 0x000f68000c101d00 */
[----:B------:R1:W5:Y:S02]  /*bd70*/  LD.E.128 R24, desc[UR54][R14.64] ;  /* 0x000000360e187980 */ /* 0x000364000c101d00 */
.L_x_8358:
[----:B------:R-:W-:Y:S05]  /*bd80*/  BSYNC B1 ;  /* 0x0000000000017941 */ /* 0x000fea0003800000 */
.L_x_8357:
[----:B0----5:R-:W-:Y:S01]  /*bd90*/  IMAD.MOV.U32 R3, RZ, RZ, R24 ;  /* 0x000000ffff037224 */ /* 0x021fe200078e0018 */
[----:B------:R-:W-:Y:S01]  /*bda0*/  UMOV UR4, 0xffffffff ;  /* 0xffffffff00047882 */ /* 0x000fe20000000000 */
[----:B----4-:R-:W-:Y:S02]  /*bdb0*/  IMAD.MOV.U32 R8, RZ, RZ, R25 ;  /* 0x000000ffff087224 */ /* 0x010fe400078e0019 */
        /* <DEDUP_REMOVED lines=8> */
[----:B------:R-:W-:-:S05]  /*be40*/  IMAD.MOV.U32 R11, RZ, RZ, R7 ;  /* 0x000000ffff0b7224 */ /* 0x000fca00078e0007 */
[----:B------:R-:W-:Y:S01]  /*be50*/  PRMT R61, R9, 0x5410, R11 ;  /* 0x00005410093d7816 */ /* 0x000fe2000000000b */
[----:B------:R-:W-:Y:S06]  /*be60*/  BRA.DIV UR4, `(.L_x_8359) ;  /* 0x0000019a04147947 */ /* 0x000fec000b800000 */
[----:B------:R-:W0:Y:S01]  /*be70*/  SHFL.IDX PT, R8, R10, 0x2, 0x181f ;  /* 0x00581f000a087f89 */ /* 0x000e2200000e0000 */
[----:B------:R-:W-:-:S03]  /*be80*/  VIADD R9, R57, 0x40 ;  /* 0x0000004039097836 */ /* 0x000fc60000000000 */
[----:B------:R-:W3:Y:S02]  /*be90*/  SHFL.IDX PT, R3, R43, 0x2, 0x181f ;  /* 0x00581f002b037f89 */ /* 0x000ee400000e0000 */
[----:B------:R-:W-:Y:S02]  /*bea0*/  ISETP.GE.OR P1, PT, R9, R0, P0 ;  /* 0x000000000900720c */ /* 0x000fe40000726670 */
[----:B-1----:R-:W1:Y:S04]  /*beb0*/  SHFL.IDX PT, R14, R44, 0x2, 0x181f ;  /* 0x00581f002c0e7f89 */ /* 0x002e6800000e0000 */
[----:B------:R-:W4:Y:S07]  /*bec0*/  SHFL.IDX PT, R9, R45, 0x2, 0x181f ;  /* 0x00581f002d097f89 */ /* 0x000f2e00000e0000 */
[C---:B------:R-:W-:Y:S01]  /*bed0*/  @!P1 IMAD.SHL.U32 R29, R16.reuse, 0x2, RZ ;  /* 0x00000002101d9824 */ /* 0x040fe200078e00ff */
[----:B------:R-:W-:-:S04]  /*bee0*/  @!P1 SHF.L.U64.HI R28, R16, 0x1, R17 ;  /* 0x00000001101c9819 */ /* 0x000fc80000010211 */
[----:B0-----:R-:W-:-:S05]  /*bef0*/  @!P1 IADD3 R8, P2, R8, R29, RZ ;  /* 0x0000001d08089210 */ /* 0x001fca0007f5e0ff */
[----:B---3--:R-:W-:Y:S02]  /*bf00*/  @!P1 IMAD.X R3, R3, 0x1, R28, P2 ;  /* 0x0000000103039824 */ /* 0x008fe400010e061c */
[----:B------:R-:W-:-:S03]  /*bf10*/  @!P1 IMAD.MOV.U32 R32, RZ, RZ, R8 ;  /* 0x000000ffff209224 */ /* 0x000fc600078e0008 */
[----:B------:R-:W-:-:S06]  /*bf20*/  @!P1 MOV R33, R3 ;  /* 0x0000000300219202 */ /* 0x000fcc0000000f00 */
[----:B------:R-:W3:Y:S01]  /*bf30*/  @!P1 LD.E.128 R32, desc[UR54][R32.64] ;  /* 0x0000003620209980 */ /* 0x000ee2000c101d00 */
[----:B-1----:R-:W-:-:S05]  /*bf40*/  @!P1 IADD3 R14, P2, R14, R29, RZ ;  /* 0x0000001d0e0e9210 */ /* 0x002fca0007f5e0ff */
[----:B----4-:R-:W-:-:S04]  /*bf50*/  @!P1 IMAD.X R9, R9, 0x1, R28, P2 ;  /* 0x0000000109099824 */ /* 0x010fc800010e061c */
[----:B------:R-:W-:-:S05]  /*bf60*/  @!P1 IMAD.MOV.U32 R15, RZ, RZ, R9 ;  /* 0x000000ffff0f9224 */ /* 0x000fca00078e0009 */
[----:B------:R-:W4:Y:S01]  /*bf70*/  @!P1 LD.E.128 R28, desc[UR54][R14.64] ;  /* 0x000000360e1c9980 */ /* 0x000f22000c101d00 */
[----:B------:R-:W-:Y:S02]  /*bf80*/  CS2R R52, SRZ ;  /* 0x0000000000347805 */ /* 0x000fe4000001ff00 */
[----:B------:R-:W-:Y:S02]  /*bf90*/  CS2R R54, SRZ ;  /* 0x0000000000367805 */ /* 0x000fe4000001ff00 */
[----:B------:R-:W-:Y:S02]  /*bfa0*/  CS2R R38, SRZ ;  /* 0x0000000000267805 */ /* 0x000fe4000001ff00 */
[----:B------:R-:W-:Y:S01]  /*bfb0*/  CS2R R40, SRZ ;  /* 0x0000000000287805 */ /* 0x000fe2000001ff00 */
[----:B---3--:R-:W-:Y:S01]  /*bfc0*/  @!P1 IMAD.MOV.U32 R52, RZ, RZ, R32 ;  /* 0x000000ffff349224 */ /* 0x008fe200078e0020 */
[----:B------:R-:W-:Y:S01]  /*bfd0*/  @!P1 MOV R54, R34 ;  /* 0x0000002200369202 */ /* 0x000fe20000000f00 */
[----:B------:R-:W-:Y:S01]  /*bfe0*/  @!P1 IMAD.MOV.U32 R53, RZ, RZ, R33 ;  /* 0x000000ffff359224 */ /* 0x000fe200078e0021 */
[----:B------:R-:W0:Y:S01]  /*bff0*/  SHFL.IDX PT, R34, R44, 0x3, 0x181f ;  /* 0x00781f002c227f89 */ /* 0x000e2200000e0000 */
[----:B------:R-:W-:-:S02]  /*c000*/  IMAD.MOV.U32 R3, RZ, RZ, R52 ;  /* 0x000000ffff037224 */ /* 0x000fc400078e0034 */
[----:B------:R-:W-:Y:S01]  /*c010*/  IMAD.MOV.U32 R8, RZ, RZ, R53 ;  /* 0x000000ffff087224 */ /* 0x000fe200078e0035 */
[----:B------:R-:W1:Y:S01]  /*c020*/  SHFL.IDX PT, R33, R45, 0x3, 0x181f ;  /* 0x00781f002d217f89 */ /* 0x000e6200000e0000 */
[----:B------:R-:W-:-:S03]  /*c030*/  @!P1 IMAD.MOV.U32 R55, RZ, RZ, R35 ;  /* 0x000000ffff379224 */ /* 0x000fc600078e0023 */
[----:B------:R-:W-:Y:S01]  /*c040*/  PRMT R62, R3, 0x5410, R8 ;  /* 0x00005410033e7816 */ /* 0x000fe20000000008 */
[----:B------:R-:W-:Y:S01]  /*c050*/  IMAD.MOV.U32 R8, RZ, RZ, R54 ;  /* 0x000000ffff087224 */ /* 0x000fe200078e0036 */
[----:B------:R-:W3:Y:S01]  /*c060*/  SHFL.IDX PT, R3, R43, 0x3, 0x181f ;  /* 0x00781f002b037f89 */ /* 0x000ee200000e0000 */
[----:B------:R-:W-:Y:S01]  /*c070*/  IMAD.MOV.U32 R9, RZ, RZ, R55 ;  /* 0x000000ffff097224 */ /* 0x000fe200078e0037 */
[----:B----4-:R-:W-:Y:S01]  /*c080*/  @!P1 MOV R41, R31 ;  /* 0x0000001f00299202 */ /* 0x010fe20000000f00 */
[----:B------:R-:W-:Y:S01]  /*c090*/  @!P1 IMAD.MOV.U32 R38, RZ, RZ, R28 ;  /* 0x000000ffff269224 */ /* 0x000fe200078e001c */
[----:B------:R4:W0:Y:S01]  /*c0a0*/  SHFL.IDX PT, R32, R10, 0x3, 0x181f ;  /* 0x00781f000a207f89 */ /* 0x00082200000e0000 */
[----:B------:R-:W-:Y:S01]  /*c0b0*/  @!P1 IMAD.MOV.U32 R39, RZ, RZ, R29 ;  /* 0x000000ffff279224 */ /* 0x000fe200078e001d */
[----:B------:R-:W-:Y:S01]  /*c0c0*/  PRMT R47, R8, 0x5410, R9 ;  /* 0x00005410082f7816 */ /* 0x000fe20000000009 */
[----:B------:R-:W-:Y:S02]  /*c0d0*/  @!P1 IMAD.MOV.U32 R40, RZ, RZ, R30 ;  /* 0x000000ffff289224 */ /* 0x000fe400078e001e */
[----:B------:R-:W-:-:S02]  /*c0e0*/  IMAD.MOV.U32 R8, RZ, RZ, R38 ;  /* 0x000000ffff087224 */ /* 0x000fc400078e0026 */
[----:B------:R-:W-:Y:S02]  /*c0f0*/  IMAD.MOV.U32 R9, RZ, RZ, R39 ;  /* 0x000000ffff097224 */ /* 0x000fe400078e0027 */
[----:B----4-:R-:W-:Y:S02]  /*c100*/  IMAD.MOV.U32 R10, RZ, RZ, R40 ;  /* 0x000000ffff0a7224 */ /* 0x010fe400078e0028 */
[----:B------:R-:W-:Y:S01]  /*c110*/  IMAD.MOV.U32 R11, RZ, RZ, R41 ;  /* 0x000000ffff0b7224 */ /* 0x000fe200078e0029 */
[----:B------:R-:W-:Y:S02]  /*c120*/  PRMT R63, R8, 0x5410, R9 ;  /* 0x00005410083f7816 */ /* 0x000fe40000000009 */
[----:B------:R-:W-:Y:S02]  /*c130*/  CS2R R8, SRZ ;  /* 0x0000000000087805 */ /* 0x000fe4000001ff00 */
[----:B-1----:R-:W-:-:S07]  /*c140*/  PRMT R64, R10, 0x5410, R11 ;  /* 0x000054100a407816 */ /* 0x002fce000000000b */
.L_x_8710:
[----:B------:R-:W-:Y:S01]  /*c150*/  VIADD R57, R57, 0x60 ;  /* 0x0000006039397836 */ /* 0x000fe20000000000 */
[----:B------:R-:W-:Y:S01]  /*c160*/  BSSY B1, `(.L_x_8360) ;  /* 0x0000012000017945 */ /* 0x000fe20003800000 */
[----:B------:R-:W-:Y:S02]  /*c170*/  CS2R R10, SRZ ;  /* 0x00000000000a7805 */ /* 0x000fe4000001ff00 */
[----:B--2---:R-:W-:Y:S02]  /*c180*/  CS2R R12, SRZ ;  /* 0x00000000000c7805 */ /* 0x004fe4000001ff00 */
[----:B------:R-:W-:Y:S02]  /*c190*/  CS2R R14, SRZ ;  /* 0x00000000000e7805 */ /* 0x000fe4000001ff00 */
[----:B------:R-:W-:-:S13]  /*c1a0*/  ISETP.GE.AND P1, PT, R57, R0, PT ;  /* 0x000000003900720c */ /* 0x000fda0003f26270 */
[----:B------:R-:W-:Y:S05]  /*c1b0*/  @P1 BRA `(.L_x_8361) ;  /* 0x0000000000301947 */ /* 0x000fea0003800000 */
[----:B------:R-:W-:Y:S02]  /*c1c0*/  CS2R R10, SRZ ;  /* 0x00000000000a7805 */ /* 0x000fe4000001ff00 */
[----:B------:R-:W-:Y:S02]  /*c1d0*/  CS2R R12, SRZ ;  /* 0x00000000000c7805 */ /* 0x000fe4000001ff00 */
[----:B------:R-:W-:Y:S01]  /*c1e0*/  CS2R R14, SRZ ;  /* 0x00000000000e7805 */ /* 0x000fe2000001ff00 */
[----:B------:R-:W-:Y:S06]  /*c1f0*/  @P0 BRA `(.L_x_8361) ;  /* 0x0000000000200947 */ /* 0x000fec0003800000 */
[C---:B------:R-:W-:Y:S01]  /*c200*/  IMAD.SHL.U32 R9, R16.reuse, 0x2, RZ ;  /* 0x0000000210097824 */ /* 0x040fe200078e00ff */
[----:B------:R-:W-:-:S04]  /*c210*/  SHF.L.U64.HI R10, R16, 0x1, R17 ;  /* 0x00000001100a7819 */ /* 0x000fc80000010211 */
[-C--:B0-----:R-:W-:Y:S02]  /*c220*/  IADD3 R8, P2, R34, R9.reuse, RZ ;  /* 0x0000000922087210 */ /* 0x081fe40007f5e0ff */
[----:B------:R-:W-:-:S03]  /*c230*/  IADD3 R12, P1, R32, R9, RZ ;  /* 0x00000009200c7210 */ /* 0x000fc60007f3e0ff */
[----:B------:R-:W-:Y:S01]  /*c240*/  IMAD.X R9, R33, 0x1, R10, P2 ;  /* 0x0000000121097824 */ /* 0x000fe200010e060a */
[----:B---3--:R-:W-:-:S05]  /*c250*/  IADD3.X R13, R3, R10, RZ, P1, !PT ;  /* 0x0000000a030d7210 */ /* 0x008fca0000ffe4ff */
[----:B------:R-:W5:Y:S04]  /*c260*/  LD.E.128 R8, desc[UR54][R8.64] ;  /* 0x0000003608087980 */ /* 0x000f68000c101d00 */
[----:B------:R-:W5:Y:S02]  /*c270*/  LD.E.128 R12, desc[UR54][R12.64] ;  /* 0x000000360c0c7980 */ /* 0x000f64000c101d00 */
.L_x_8361:
[----:B------:R-:W-:Y:S05]  /*c280*/  BSYNC B1 ;  /* 0x0000000000017941 */ /* 0x000fea0003800000 */
.L_x_8360:
[----:B------:R-:W-:Y:S01]  /*c290*/  ULEA.HI UR4, UR37, UR37, URZ, 0x1 ;  /* 0x0000002525047291 */ /* 0x000fe2000f8f083f */
[----:B------:R-:W-:Y:S01]  /*c2a0*/  VIADDMNMX R0, R0, -R193, 0x80, PT ;  /* 0x0000008000007446 */ /* 0x000fe200038009c1 */
[----:B---3-5:R-:W-:Y:S01]  /*c2b0*/  IMAD.MOV.U32 R3, RZ, RZ, R8 ;  /* 0x000000ffff037224 */ /* 0x028fe200078e0008 */
[----:B------:R-:W-:Y:S01]  /*c2c0*/  BSSY B1, `(.L_x_8362) ;  /* 0x0000015000017945 */ /* 0x000fe20003800000 */
[----:B------:R-:W-:Y:S01]  /*c2d0*/  ULOP3.LUT UR4, UR4, 0xfffffffe, URZ, 0xc0, !UPT ;  /* 0xfffffffe04047892 */ /* 0x000fe2000f8ec03f */
[----:B------:R-:W-:Y:S01]  /*c2e0*/  IMAD.MOV.U32 R28, RZ, RZ, R9 ;  /* 0x000000ffff1c7224 */ /* 0x000fe200078e0009 */
[-C--:B------:R-:W-:Y:S01]  /*c2f0*/  ISETP.GE.OR P3, PT, R188, R0.reuse, P0 ;  /* 0x00000000bc00720c */ /* 0x080fe20000766670 */
[----:B------:R-:W-:Y:S01]  /*c300*/  IMAD.MOV.U32 R30, RZ, RZ, R13 ;  /* 0x000000ffff1e7224 */ /* 0x000fe200078e000d */
[----:B------:R-:W-:Y:S01]  /*c310*/  UIADD3 UR4, UR37, -UR4, URZ ;  /* 0x8000000425047290 */ /* 0x000fe2000fffe03f */
[-C--:B------:R-:W-:Y:S02]  /*c320*/  ISETP.GE.OR P2, PT, R217, R0.reuse, P0 ;  /* 0x00000000d900720c */ /* 0x080fe40000746670 */
[----:B------:R-:W-:-:S02]  /*c330*/  ISETP.GE.OR P1, PT, R216, R0, P0 ;  /* 0x00000000d800720c */ /* 0x000fc40000726670 */
[----:B------:R-:W-:Y:S01]  /*c340*/  ISETP.GE.OR P0, PT, R215, R0, P0 ;  /* 0x00000000d700720c */ /* 0x000fe20000706670 */
[----:B------:R-:W-:Y:S01]  /*c350*/  IMAD.U32 R29, RZ, RZ, UR4 ;  /* 0x00000004ff1d7e24 */ /* 0x000fe2000f8e00ff */
[----:B------:R-:W-:Y:S01]  /*c360*/  PRMT R43, R3, 0x5410, R28 ;  /* 0x00005410032b7816 */ /* 0x000fe2000000001c */
[----:B------:R-:W-:Y:S01]  /*c370*/  IMAD.MOV.U32 R0, RZ, RZ, R10 ;  /* 0x000000ffff007224 */ /* 0x000fe200078e000a */
[----:B------:R-:W-:Y:S01]  /*c380*/  MOV R28, R12 ;  /* 0x0000000c001c7202 */ /* 0x000fe20000000f00 */
[----:B------:R-:W-:Y:S01]  /*c390*/  IMAD.MOV.U32 R3, RZ, RZ, R11 ;  /* 0x000000ffff037224 */ /* 0x000fe200078e000b */
[----:B------:R-:W-:Y:S02]  /*c3a0*/  SHF.L.U32 R29, R29, 0x1f, RZ ;  /* 0x0000001f1d1d7819 */ /* 0x000fe400000006ff */
[----:B------:R-:W-:Y:S02]  /*c3b0*/  PRMT R45, R28, 0x5410, R30 ;  /* 0x000054101c2d7816 */ /* 0x000fe4000000001e */
[----:B------:R-:W1:Y:S01]  /*c3c0*/  SYNCS.PHASECHK.TRANS64.TRYWAIT P4, [R18+URZ+0x28800], R29 ;  /* 0x0288001d120075a7 */ /* 0x000e62000808017f */
[----:B------:R-:W-:Y:S01]  /*c3d0*/  PRMT R44, R0, 0x5410, R3 ;  /* 0x00005410002c7816 */ /* 0x000fe20000000003 */
[----:B------:R-:W-:-:S02]  /*c3e0*/  IMAD.MOV.U32 R0, RZ, RZ, R14 ;  /* 0x000000ffff007224 */ /* 0x000fc400078e000e */
[----:B------:R-:W-:Y:S01]  /*c3f0*/  IMAD.MOV.U32 R3, RZ, RZ, R15 ;  /* 0x000000ffff037224 */ /* 0x000fe200078e000f */
[----:B-1----:R-:W-:Y:S06]  /*c400*/  @!P4 BRA `(.L_x_8363) ;  /* 0x00000198000cc947 */ /* 0x002fec0003800000 */
.L_x_8711:
[----:B------:R-:W-:Y:S05]  /*c410*/  BSYNC B1 ;  /* 0x0000000000017941 */ /* 0x000fea0003800000 */
.L_x_8362:
[----:B------:R-:W-:Y:S04]  /*c420*/  BSSY B1, `(.L_x_8364) ;  /* 0x0000061000017945 */ /* 0x000fe80003800000 */
[----:B------:R-:W-:Y:S05]  /*c430*/  @P3 BRA `(.L_x_8365) ;  /* 0x00000004007c3947 */ /* 0x000fea0003800000 */
[----:B------:R-:W-:Y:S01]  /*c440*/  LEA.HI R28, R56, R207, RZ, 0x1d ;  /* 0x000000cf381c7211 */ /* 0x000fe200078fe8ff */
[--C-:B------:R-:W-:Y:S01]  /*c450*/  HADD2.F32 R68, -RZ, R67.reuse.H0_H0 ;  /* 0x20000043ff447230 */ /* 0x100fe20000004100 */
[----:B------:R-:W-:Y:S01]  /*c460*/  SHF.R.U64 R81, R48, 0x10, R49 ;  /* 0x0000001030517819 */ /* 0x000fe20000001231 */
[----:B------:R-:W-:Y:S01]  /*c470*/  HADD2.F32 R69, -RZ, R67.H1_H1 ;  /* 0x30000043ff457230 */ /* 0x000fe20000004100 */
[----:B------:R-:W-:Y:S01]  /*c480*/  SHF.R.S32.HI R31, RZ, 0x1f, R28 ;  /* 0x0000001fff1f7819 */ /* 0x000fe2000001141c */
[----:B-1----:R-:W-:Y:S01]  /*c490*/  IMAD.SHL.U32 R29, R28, 0x8, RZ ;  /* 0x000000081c1d7824 */ /* 0x002fe200078e00ff */
[--C-:B------:R-:W-:Y:S01]  /*c4a0*/  SHF.R.U32.HI R70, RZ, 0x10, R21.reuse ;  /* 0x00000010ff467819 */ /* 0x100fe20000011615 */
[----:B------:R-:W-:Y:S01]  /*c4b0*/  HADD2.F32 R67, -RZ, R66.H1_H1 ;  /* 0x30000042ff437230 */ /* 0x000fe20000004100 */
[----:B------:R-:W-:Y:S02]  /*c4c0*/  LEA.HI R31, R31, R28, RZ, 0x3 ;  /* 0x0000001c1f1f7211 */ /* 0x000fe400078f18ff */
[----:B------:R-:W-:Y:S01]  /*c4d0*/  LOP3.LUT R29, R29, 0x38, RZ, 0xc0, !PT ;  /* 0x000000381d1d7812 */ /* 0x000fe200078ec0ff */
[----:B------:R-:W-:Y:S01]  /*c4e0*/  HADD2.F32 R70, -RZ, R70.H0_H0 ;  /* 0x20000046ff467230 */ /* 0x000fe20000004100 */
[----:B------:R-:W-:Y:S01]  /*c4f0*/  SHF.R.U64 R78, R20, 0x10, R21 ;  /* 0x00000010144e7819 */ /* 0x000fe20000001215 */
[----:B------:R-:W-:Y:S01]  /*c500*/  IMAD.SHL.U32 R31, R31, 0x400, RZ ;  /* 0x000004001f1f7824 */ /* 0x000fe200078e00ff */
[----:B------:R-:W-:-:S02]  /*c510*/  LOP3.LUT R28, R29, 0x1c0, R222, 0xf8, !PT ;  /* 0x000001c01d1c7812 */ /* 0x000fc400078ef8de */
[----:B------:R-:W-:Y:S02]  /*c520*/  SHF.R.U32.HI R71, RZ, 0x10, R49 ;  /* 0x00000010ff477819 */ /* 0x000fe40000011631 */
[----:B0-----:R-:W-:Y:S02]  /*c530*/  LOP3.LUT R32, R28, R203, RZ, 0x3c, !PT ;  /* 0x000000cb1c207212 */ /* 0x001fe400078e3cff */
[----:B------:R-:W-:Y:S02]  /*c540*/  LOP3.LUT R33, R31, 0x7fffe000, RZ, 0xc0, !PT ;  /* 0x7fffe0001f217812 */ /* 0x000fe400078ec0ff */
[----:B------:R-:W0:Y:S01]  /*c550*/  LDS.128 R28, [R205] ;  /* 0x00000000cd1c7984 */ /* 0x000e220000000c00 */
[--C-:B------:R-:W-:Y:S02]  /*c560*/  SHF.R.U64 R80, R50, 0x10, R51.reuse ;  /* 0x0000001032507819 */ /* 0x100fe40000001233 */
[----:B------:R-:W-:Y:S02]  /*c570*/  IADD3 R33, R32, R33, R204 ;  /* 0x0000002120217210 */ /* 0x000fe40007ffe0cc */
[----:B------:R-:W-:-:S02]  /*c580*/  SHF.R.U32.HI R79, RZ, 0x10, R51 ;  /* 0x00000010ff4f7819 */ /* 0x000fc40000011633 */
[--C-:B------:R-:W-:Y:S01]  /*c590*/  SHF.R.U32.HI R75, RZ, 0x10, R37.reuse ;  /* 0x00000010ff4b7819 */ /* 0x100fe20000011625 */
[----:B------:R-:W-:Y:S01]  /*c5a0*/  IMAD R57, R33, 0x2, R18 ;  /* 0x0000000221397824 */ /* 0x000fe200078e0212 */
[----:B------:R-:W-:-:S04]  /*c5b0*/  SHF.R.U64 R77, R36, 0x10, R37 ;  /* 0x00000010244d7819 */ /* 0x000fc80000001225 */
[----:B------:R-:W1:Y:S01]  /*c5c0*/  LDS.128 R32, [R57+0x10400] ;  /* 0x0104000039207984 */ /* 0x000e620000000c00 */
[--C-:B0-----:R-:W-:Y:S02]  /*c5d0*/  HADD2.F32 R21, -RZ, R29.reuse.H0_H0 ;  /* 0x2000001dff157230 */ /* 0x101fe40000004100 */
[----:B------:R-:W-:Y:S02]  /*c5e0*/  HADD2.F32 R29, -RZ, R29.H1_H1 ;  /* 0x3000001dff1d7230 */ /* 0x000fe40000004100 */
[----:B------:R-:W-:Y:S02]  /*c5f0*/  HADD2.F32 R20, -RZ, R28.H0_H0 ;  /* 0x2000001cff147230 */ /* 0x000fe40000004100 */
[----:B------:R-:W-:Y:S02]  /*c600*/  HADD2.F32 R36, -RZ, R30.H0_H0 ;  /* 0x2000001eff247230 */ /* 0x000fe40000004100 */
[--C-:B------:R-:W-:Y:S02]  /*c610*/  HADD2.F32 R37, -RZ, R31.reuse.H0_H0 ;  /* 0x2000001fff257230 */ /* 0x100fe40000004100 */
[----:B------:R-:W-:-:S02]  /*c620*/  HADD2.F32 R31, -RZ, R31.H1_H1 ;  /* 0x3000001fff1f7230 */ /* 0x000fc40000004100 */
[----:B------:R-:W-:Y:S02]  /*c630*/  HADD2.F32 R28, -RZ, R28.H1_H1 ;  /* 0x3000001cff1c7230 */ /* 0x000fe40000004100 */
[--C-:B-1----:R-:W-:Y:S02]  /*c640*/  HADD2.F32 R48, -RZ, R33.reuse.H0_H0 ;  /* 0x20000021ff307230 */ /* 0x102fe40000004100 */
[----:B------:R-:W-:Y:S02]  /*c650*/  HADD2.F32 R49, -RZ, R33.H1_H1 ;  /* 0x30000021ff317230 */ /* 0x000fe40000004100 */
[----:B------:R-:W-:Y:S02]  /*c660*/  HADD2.F32 R33, -RZ, R32.H0_H0 ;  /* 0x20000020ff217230 */ /* 0x000fe40000004100 */
[C---:B------:R-:W-:Y:S01]  /*c670*/  FMUL.FTZ R72, R48.reuse, R69 ;  /* 0x0000004530487220 */ /* 0x040fe20000410000 */
[----:B------:R-:W-:Y:S01]  /*c680*/  FMUL.FTZ R74, R48, R68 ;  /* 0x00000044304a7220 */ /* 0x000fe20000410000 */
[----:B------:R-:W-:-:S02]  /*c690*/  HADD2.F32 R48, -RZ, R71.H0_H0 ;  /* 0x20000047ff307230 */ /* 0x000fc40000004100 */
[C---:B------:R-:W-:Y:S01]  /*c6a0*/  FFMA.FTZ R72, R21.reuse, R68, -R72 ;  /* 0x0000004415487223 */ /* 0x040fe20000010848 */
[----:B------:R-:W-:Y:S01]  /*c6b0*/  FFMA.FTZ R74, R21, R69, R74 ;  /* 0x00000045154a7223 */ /* 0x000fe2000001004a */
[C---:B------:R-:W-:Y:S01]  /*c6c0*/  FMUL.FTZ R68, R49.reuse, R70 ;  /* 0x0000004631447220 */ /* 0x040fe20000410000 */
[----:B------:R-:W-:Y:S02]  /*c6d0*/  HADD2.F32 R21, -RZ, R65.H1_H1 ;  /* 0x30000041ff157230 */ /* 0x000fe40000004100 */
[-C--:B------:R-:W-:Y:S01]  /*c6e0*/  FMUL.FTZ R76, R49, R48.reuse ;  /* 0x00000030314c7220 */ /* 0x080fe20000410000 */
[----:B------:R-:W-:Y:S01]  /*c6f0*/  FMUL.FTZ R69, R33, R67 ;  /* 0x0000004321457220 */ /* 0x000fe20000410000 */
[----:B------:R-:W-:Y:S01]  /*c700*/  FFMA.FTZ R71, R29, R48, -R68 ;  /* 0x000000301d477223 */ /* 0x000fe20000010844 */
[----:B------:R-:W-:Y:S02]  /*c710*/  HADD2.F32 R50, -RZ, R34.H0_H0 ;  /* 0x20000022ff327230 */ /* 0x000fe40000004100 */
[-C--:B------:R-:W-:Y:S01]  /*c720*/  FMUL.FTZ R48, R33, R21.reuse ;  /* 0x0000001521307220 */ /* 0x080fe20000410000 */
[----:B------:R-:W-:Y:S01]  /*c730*/  FFMA.FTZ R69, R20, R21, -R69 ;  /* 0x0000001514457223 */ /* 0x000fe20000010845 */
[----:B------:R-:W-:-:S02]  /*c740*/  HADD2.F32 R49, -RZ, R66.H0_H0 ;  /* 0x20000042ff317230 */ /* 0x000fc40000004100 */
[----:B------:R-:W-:Y:S01]  /*c750*/  FFMA.FTZ R73, R29, R70, R76 ;  /* 0x000000461d497223 */ /* 0x000fe2000001004c */
[--C-:B------:R-:W-:Y:S02]  /*c760*/  HADD2.F32 R21, -RZ, R46.reuse.H0_H0 ;  /* 0x2000002eff157230 */ /* 0x100fe40000004100 */
[----:B------:R-:W-:Y:S01]  /*c770*/  FFMA.FTZ R67, R20, R67, R48 ;  /* 0x0000004314437223 */ /* 0x000fe20000010030 */
[----:B------:R-:W-:Y:S02]  /*c780*/  HADD2.F32 R51, -RZ, R35.H0_H0 ;  /* 0x20000023ff337230 */ /* 0x000fe40000004100 */
[C---:B------:R-:W-:Y:S01]  /*c790*/  FMUL.FTZ R29, R50.reuse, R49 ;  /* 0x00000031321d7220 */ /* 0x040fe20000410000 */
[----:B------:R-:W-:Y:S02]  /*c7a0*/  HADD2.F32 R48, -RZ, R65.H0_H0 ;  /* 0x20000041ff307230 */ /* 0x000fe40000004100 */
[----:B------:R-:W-:Y:S01]  /*c7b0*/  FMUL.FTZ R33, R50, R21 ;  /* 0x0000001532217220 */ /* 0x000fe20000410000 */
[----:B------:R-:W-:-:S02]  /*c7c0*/  HADD2.F32 R46, -RZ, R46.H1_H1 ;  /* 0x3000002eff2e7230 */ /* 0x000fc40000004100 */
[C---:B------:R-:W-:Y:S01]  /*c7d0*/  FFMA.FTZ R65, R36.reuse, R21, -R29 ;  /* 0x0000001524417223 */ /* 0x040fe2000001081d */
[----:B------:R-:W-:Y:S02]  /*c7e0*/  HADD2.F32 R35, -RZ, R35.H1_H1 ;  /* 0x30000023ff237230 */ /* 0x000fe40000004100 */
[C---:B------:R-:W-:Y:S01]  /*c7f0*/  FMUL.FTZ R66, R51.reuse, R48 ;  /* 0x0000003033427220 */ /* 0x040fe20000410000 */
[----:B------:R-:W-:Y:S02]  /*c800*/  HADD2.F32 R50, -RZ, R75.H0_H0 ;  /* 0x2000004bff327230 */ /* 0x000fe40000004100 */
[-C--:B------:R-:W-:Y:S01]  /*c810*/  FMUL.FTZ R51, R51, R46.reuse ;  /* 0x0000002e33337220 */ /* 0x080fe20000410000 */
[----:B------:R-:W-:Y:S02]  /*c820*/  HADD2.F32 R20, -RZ, R79.H0_H0 ;  /* 0x2000004fff147230 */ /* 0x000fe40000004100 */
[----:B------:R-:W-:Y:S01]  /*c830*/  FFMA.FTZ R66, R37, R46, -R66 ;  /* 0x0000002e25427223 */ /* 0x000fe20000010842 */
[----:B------:R-:W-:Y:S01]  /*c840*/  FFMA.FTZ R36, R36, R49, R33 ;  /* 0x0000003124247223 */ /* 0x000fe20000010021 */
[----:B------:R-:W-:Y:S01]  /*c850*/  FMUL.FTZ R68, R35, R50 ;  /* 0x0000003223447220 */ /* 0x000fe20000410000 */
[----:B------:R-:W-:-:S02]  /*c860*/  HADD2.F32 R32, -RZ, R32.H1_H1 ;  /* 0x30000020ff207230 */ /* 0x000fc40000004100 */
[----:B------:R-:W-:Y:S01]  /*c870*/  FMUL.FTZ R46, R35, R20 ;  /* 0x00000014232e7220 */ /* 0x000fe20000410000 */
[----:B------:R-:W-:Y:S02]  /*c880*/  HADD2.F32 R34, -RZ, R34.H1_H1 ;  /* 0x30000022ff227230 */ /* 0x000fe40000004100 */
[----:B------:R-:W-:Y:S01]  /*c890*/  FFMA.FTZ R51, R37, R48, R51 ;  /* 0x0000003025337223 */ /* 0x000fe20000010033 */
        /* <DEDUP_REMOVED lines=9> */
[-C--:B------:R-:W-:Y:S01]  /*c930*/  FMUL.FTZ R32, R32, R21.reuse ;  /* 0x0000001520207220 */ /* 0x080fe20000410000 */
[----:B------:R-:W-:Y:S01]  /*c940*/  FFMA.FTZ R20, R28, R21, -R31 ;  /* 0x000000151c147223 */ /* 0x000fe2000001081f */
[-C--:B------:R-:W-:Y:S01]  /*c950*/  FMUL.FTZ R46, R34, R29.reuse ;  /* 0x0000001d222e7220 */ /* 0x080fe20000410000 */
        /* <DEDUP_REMOVED lines=13> */
.L_x_8365:
[----:B------:R-:W-:Y:S05]  /*ca30*/  BSYNC B1 ;  /* 0x0000000000017941 */ /* 0x000fea0003800000 */
.L_x_8364:
[----:B------:R-:W-:Y:S04]  /*ca40*/  BSSY B1, `(.L_x_8366) ;  /* 0x0000060000017945 */ /* 0x000fe80003800000 */
[----:B------:R-:W-:Y:S05]  /*ca50*/  @P2 BRA `(.L_x_8367) ;  /* 0x0000000400782947 */ /* 0x000fea0003800000 */
[----:B------:R-:W-:Y:S01]  /*ca60*/  LEA.HI R20, R56, R207, RZ, 0x1d ;  /* 0x000000cf38147211 */ /* 0x000fe200078fe8ff */
[----:B------:R-:W-:Y:S01]  /*ca70*/  HADD2.F32 R36, -RZ, R58.H1_H1 ;  /* 0x3000003aff247230 */ /* 0x000fe20000004100 */
[----:B------:R-:W-:Y:S02]  /*ca80*/  SHF.R.U64 R65, R24, 0x10, R25 ;  /* 0x0000001018417819 */ /* 0x000fe40000001219 */
[----:B------:R-:W-:Y:S02]  /*ca90*/  SHF.R.S32.HI R21, RZ, 0x1f, R20 ;  /* 0x0000001fff157819 */ /* 0x000fe40000011414 */
[----:B--2---:R-:W-:Y:S02]  /*caa0*/  SHF.L.U32 R28, R20, 0x3, RZ ;  /* 0x00000003141c7819 */ /* 0x004fe400000006ff */
[----:B------:R-:W-:Y:S02]  /*cab0*/  LEA.HI R21, R21, R20, RZ, 0x3 ;  /* 0x0000001415157211 */ /* 0x000fe400078f18ff */
[----:B------:R-:W-:-:S02]  /*cac0*/  LOP3.LUT R20, R199, 0x38, R28, 0xf8, !PT ;  /* 0x00000038c7147812 */ /* 0x000fc400078ef81c */
[--C-:B------:R-:W-:Y:S01]  /*cad0*/  SHF.R.U64 R57, R26, 0x10, R27.reuse ;  /* 0x000000101a397819 */ /* 0x100fe2000000121b */
[----:B------:R-:W-:Y:S01]  /*cae0*/  IMAD.SHL.U32 R28, R21, 0x400, RZ ;  /* 0x00000400151c7824 */ /* 0x000fe200078e00ff */
[----:B------:R-:W-:Y:S02]  /*caf0*/  LOP3.LUT R21, R20, R225, RZ, 0x3c, !PT ;  /* 0x000000e114157212 */ /* 0x000fe400078e3cff */
[----:B------:R-:W-:Y:S01]  /*cb00*/  SHF.R.U32.HI R51, RZ, 0x10, R27 ;  /* 0x00000010ff337819 */ /* 0x000fe2000001161b */
[----:B------:R-:W-:Y:S01]  /*cb10*/  HADD2.F32 R27, -RZ, R60.H1_H1 ;  /* 0x3000003cff1b7230 */ /* 0x000fe20000004100 */
[----:B------:R-:W-:Y:S02]  /*cb20*/  LOP3.LUT R20, R28, 0x7fffe000, RZ, 0xc0, !PT ;  /* 0x7fffe0001c147812 */ /* 0x000fe400078ec0ff */
[----:B-1----:R-:W1:Y:S01]  /*cb30*/  LDS.128 R28, [R214] ;  /* 0x00000000d61c7984 */ /* 0x002e620000000c00 */
[----:B------:R-:W-:Y:S02]  /*cb40*/  SHF.R.U64 R68, R4, 0x10, R5 ;  /* 0x0000001004447819 */ /* 0x000fe40000001205 */
[----:B------:R-:W-:-:S02]  /*cb50*/  IADD3 R21, R21, R20, R202 ;  /* 0x0000001415157210 */ /* 0x000fc40007ffe0ca */
[----:B------:R-:W-:Y:S02]  /*cb60*/  SHF.R.U32.HI R37, RZ, 0x10, R5 ;  /* 0x00000010ff257819 */ /* 0x000fe40000011605 */
[----:B------:R-:W-:Y:S01]  /*cb70*/  SHF.R.U32.HI R46, RZ, 0x10, R25 ;  /* 0x00000010ff2e7819 */ /* 0x000fe20000011619 */
[----:B------:R-:W-:Y:S01]  /*cb80*/  IMAD R21, R21, 0x2, R18 ;  /* 0x0000000215157824 */ /* 0x000fe200078e0212 */
[--C-:B------:R-:W-:Y:S02]  /*cb90*/  SHF.R.U32.HI R66, RZ, 0x10, R7.reuse ;  /* 0x00000010ff427819 */ /* 0x100fe40000011607 */
[----:B------:R-:W-:Y:S01]  /*cba0*/  SHF.R.U64 R67, R6, 0x10, R7 ;  /* 0x0000001006437819 */ /* 0x000fe20000001207 */
[----:B------:R-:W-:Y:S01]  /*cbb0*/  HADD2.F32 R46, -RZ, R46.H0_H0 ;  /* 0x2000002eff2e7230 */ /* 0x000fe20000004100 */
[----:B0-----:R-:W0:Y:S01]  /*cbc0*/  LDS.128 R32, [R21+0x10400] ;  /* 0x0104000015207984 */ /* 0x001e220000000c00 */
[--C-:B-1----:R-:W-:Y:S02]  /*cbd0*/  HADD2.F32 R5, -RZ, R29.reuse.H0_H0 ;  /* 0x2000001dff057230 */ /* 0x102fe40000004100 */
[----:B------:R-:W-:-:S02]  /*cbe0*/  HADD2.F32 R29, -RZ, R29.H1_H1 ;  /* 0x3000001dff1d7230 */ /* 0x000fc40000004100 */
[----:B------:R-:W-:Y:S02]  /*cbf0*/  HADD2.F32 R4, -RZ, R28.H0_H0 ;  /* 0x2000001cff047230 */ /* 0x000fe40000004100 */
[----:B------:R-:W-:Y:S02]  /*cc00*/  HADD2.F32 R6, -RZ, R30.H0_H0 ;  /* 0x2000001eff067230 */ /* 0x000fe40000004100 */
[--C-:B------:R-:W-:Y:S02]  /*cc10*/  HADD2.F32 R7, -RZ, R31.reuse.H0_H0 ;  /* 0x2000001fff077230 */ /* 0x100fe40000004100 */
[----:B------:R-:W-:Y:S02]  /*cc20*/  HADD2.F32 R31, -RZ, R31.H1_H1 ;  /* 0x3000001fff1f7230 */ /* 0x000fe40000004100 */
[----:B------:R-:W-:Y:S02]  /*cc30*/  HADD2.F32 R28, -RZ, R28.H1_H1 ;  /* 0x3000001cff1c7230 */ /* 0x000fe40000004100 */
[----:B0-----:R-:W-:-:S02]  /*cc40*/  HADD2.F32 R24, -RZ, R33.H0_H0 ;  /* 0x20000021ff187230 */ /* 0x001fc40000004100 */
[----:B------:R-:W-:Y:S02]  /*cc50*/  HADD2.F32 R33, -RZ, R33.H1_H1 ;  /* 0x30000021ff217230 */ /* 0x000fe40000004100 */
[----:B------:R-:W-:Y:S02]  /*cc60*/  HADD2.F32 R20, -RZ, R32.H0_H0 ;  /* 0x20000020ff147230 */ /* 0x000fe40000004100 */
[CC--:B------:R-:W-:Y:S01]  /*cc70*/  FMUL.FTZ R48, R24.reuse, R36.reuse ;  /* 0x0000002418307220 */ /* 0x0c0fe20000410000 */
[-C--:B------:R-:W-:Y:S01]  /*cc80*/  FMUL.FTZ R50, R24, R27.reuse ;  /* 0x0000001b18327220 */ /* 0x080fe20000410000 */
[----:B------:R-:W-:Y:S02]  /*cc90*/  HADD2.F32 R24, -RZ, R37.H0_H0 ;  /* 0x20000025ff187230 */ /* 0x000fe40000004100 */
[C---:B------:R-:W-:Y:S01]  /*cca0*/  FFMA.FTZ R48, R5.reuse, R27, -R48 ;  /* 0x0000001b05307223 */ /* 0x040fe20000010830 */
[----:B------:R-:W-:Y:S02]  /*ccb0*/  HADD2.F32 R27, -RZ, R58.H0_H0 ;  /* 0x2000003aff1b7230 */ /* 0x000fe40000004100 */
[----:B------:R-:W-:Y:S01]  /*ccc0*/  FFMA.FTZ R50, R5, R36, R50 ;  /* 0x0000002405327223 */ /* 0x000fe20000010032 */
[----:B------:R-:W-:Y:S01]  /*ccd0*/  FMUL.FTZ R58, R33, R46 ;  /* 0x0000002e213a7220 */ /* 0x000fe20000410000 */
[----:B------:R-:W-:-:S02]  /*cce0*/  HADD2.F32 R5, -RZ, R60.H0_H0 ;  /* 0x2000003cff057230 */ /* 0x000fc40000004100 */
[-C--:B------:R-:W-:Y:S01]  /*ccf0*/  FMUL.FTZ R36, R33, R24.reuse ;  /* 0x0000001821247220 */ /* 0x080fe20000410000 */
[C---:B------:R-:W-:Y:S01]  /*cd00*/  FMUL.FTZ R33, R20.reuse, R27 ;  /* 0x0000001b14217220 */ /* 0x040fe20000410000 */
[C---:B------:R-:W-:Y:S01]  /*cd10*/  FFMA.FTZ R37, R29.reuse, R24, -R58 ;  /* 0x000000181d257223 */ /* 0x040fe2000001083a */
[----:B------:R-:W-:Y:S02]  /*cd20*/  HADD2.F32 R25, -RZ, R34.H0_H0 ;  /* 0x20000022ff197230 */ /* 0x000fe40000004100 */
[-C--:B------:R-:W-:Y:S01]  /*cd30*/  FMUL.FTZ R20, R20, R5.reuse ;  /* 0x0000000514147220 */ /* 0x080fe20000410000 */
[----:B------:R-:W-:Y:S02]  /*cd40*/  HADD2.F32 R24, -RZ, R59.H0_H0 ;  /* 0x2000003bff187230 */ /* 0x000fe40000004100 */
[----:B------:R-:W-:Y:S01]  /*cd50*/  FFMA.FTZ R33, R4, R5, -R33 ;  /* 0x0000000504217223 */ /* 0x000fe20000010821 */
[----:B------:R-:W-:Y:S02]  /*cd60*/  HADD2.F32 R5, -RZ, R61.H0_H0 ;  /* 0x2000003dff057230 */ /* 0x000fe40000004100 */
[----:B------:R-:W-:Y:S01]  /*cd70*/  FFMA.FTZ R49, R29, R46, R36 ;  /* 0x0000002e1d317223 */ /* 0x000fe20000010024 */
[----:B------:R-:W-:-:S02]  /*cd80*/  HADD2.F32 R26, -RZ, R35.H0_H0 ;  /* 0x20000023ff1a7230 */ /* 0x000fc40000004100 */
[----:B------:R-:W-:Y:S01]  /*cd90*/  FFMA.FTZ R29, R4, R27, R20 ;  /* 0x0000001b041d7223 */ /* 0x000fe20000010014 */
        /* <DEDUP_REMOVED lines=26> */
[-C--:B------:R-:W-:Y:S01]  /*cf40*/  FMUL.FTZ R32, R32, R5.reuse ;  /* 0x0000000520207220 */ /* 0x080fe20000410000 */
[----:B------:R-:W-:Y:S01]  /*cf50*/  FFMA.FTZ R4, R28, R5, -R31 ;  /* 0x000000051c047223 */ /* 0x000fe2000001081f */
[-C--:B------:R-:W-:Y:S01]  /*cf60*/  FMUL.FTZ R34, R34, R7.reuse ;  /* 0x0000000722227220 */ /* 0x080fe20000410000 */
        /* <DEDUP_REMOVED lines=13> */
.L_x_8367:
[----:B------:R-:W-:Y:S05]  /*d040*/  BSYNC B1 ;  /* 0x0000000000017941 */ /* 0x000fea0003800000 */
.L_x_8366:
[----:B------:R-:W-:Y:S04]  /*d050*/  BSSY B1, `(.L_x_8368) ;  /* 0x0000060000017945 */ /* 0x000fe80003800000 */
[----:B------:R-:W-:Y:S05]  /*d060*/  @P1 BRA `(.L_x_8369) ;  /* 0x0000000400781947 */ /* 0x000fea0003800000 */
[----:B---3--:R-:W-:Y:S01]  /*d070*/  LEA.HI R4, R56, R207, RZ, 0x1d ;  /* 0x000000cf38047211 */ /* 0x008fe200078fe8ff */
[--C-:B--2---:R-:W-:Y:S01]  /*d080*/  HADD2.F32 R35, -RZ, R62.reuse.H1_H1 ;  /* 0x3000003eff237230 */ /* 0x104fe20000004100 */
[----:B------:R-:W-:Y:S01]  /*d090*/  SHF.R.U64 R57, R52, 0x10, R53 ;  /* 0x0000001034397819 */ /* 0x000fe20000001235 */
[--C-:B------:R-:W-:Y:S01]  /*d0a0*/  HADD2.F32 R37, -RZ, R63.reuse.H1_H1 ;  /* 0x3000003fff257230 */ /* 0x100fe20000004100 */
[----:B------:R-:W-:Y:S01]  /*d0b0*/  SHF.R.S32.HI R5, RZ, 0x1f, R4 ;  /* 0x0000001fff057819 */ /* 0x000fe20000011404 */
        /* <DEDUP_REMOVED lines=8> */
[----:B------:R-:W-:Y:S02]  /*d140*/  LOP3.LUT R20, R5, R224, RZ, 0x3c, !PT ;  /* 0x000000e005147212 */ /* 0x000fe400078e3cff */
[----:B------:R-:W-:Y:S02]  /*d150*/  SHF.R.U32.HI R39, RZ, 0x10, R39 ;  /* 0x00000010ff277819 */ /* 0x000fe40000011627 */
[----:B------:R-:W-:Y:S02]  /*d160*/  LOP3.LUT R21, R4, 0x7fffe000, RZ, 0xc0, !PT ;  /* 0x7fffe00004157812 */ /* 0x000fe400078ec0ff */
[----:B------:R-:W2:Y:S01]  /*d170*/  LDS.128 R4, [R213] ;  /* 0x00000000d5047984 */ /* 0x000ea20000000c00 */
[----:B------:R-:W-:Y:S01]  /*d180*/  SHF.R.U64 R50, R40, 0x10, R41 ;  /* 0x0000001028327819 */ /* 0x000fe20000001229 */
[----:B------:R-:W-:Y:S01]  /*d190*/  HADD2.F32 R39, -RZ, R39.H0_H0 ;  /* 0x20000027ff277230 */ /* 0x000fe20000004100 */
[----:B------:R-:W-:-:S02]  /*d1a0*/  IADD3 R21, R20, R21, R201 ;  /* 0x0000001514157210 */ /* 0x000fc40007ffe0c9 */
[----:B------:R-:W-:Y:S02]  /*d1b0*/  SHF.R.U32.HI R48, RZ, 0x10, R41 ;  /* 0x00000010ff307819 */ /* 0x000fe40000011629 */
[--C-:B------:R-:W-:Y:S01]  /*d1c0*/  SHF.R.U64 R52, R54, 0x10, R55.reuse ;  /* 0x0000001036347819 */ /* 0x100fe20000001237 */
[----:B------:R-:W-:Y:S01]  /*d1d0*/  IMAD R21, R21, 0x2, R18 ;  /* 0x0000000215157824 */ /* 0x000fe200078e0212 */
[----:B------:R-:W-:-:S04]  /*d1e0*/  SHF.R.U32.HI R54, RZ, 0x10, R55 ;  /* 0x00000010ff367819 */ /* 0x000fc80000011637 */
[----:B------:R-:W3:Y:S01]  /*d1f0*/  LDS.128 R24, [R21+0x10400] ;  /* 0x0104000015187984 */ /* 0x000ee20000000c00 */
[--C-:B--2---:R-:W-:Y:S02]  /*d200*/  HADD2.F32 R20, -RZ, R5.reuse.H0_H0 ;  /* 0x20000005ff147230 */ /* 0x104fe40000004100 */
[----:B------:R-:W-:Y:S02]  /*d210*/  HADD2.F32 R28, -RZ, R5.H1_H1 ;  /* 0x30000005ff1c7230 */ /* 0x000fe40000004100 */
[----:B------:R-:W-:Y:S02]  /*d220*/  HADD2.F32 R5, -RZ, R4.H0_H0 ;  /* 0x20000004ff057230 */ /* 0x000fe40000004100 */
[----:B-1----:R-:W-:Y:S02]  /*d230*/  HADD2.F32 R29, -RZ, R6.H0_H0 ;  /* 0x20000006ff1d7230 */ /* 0x002fe40000004100 */
[--C-:B------:R-:W-:Y:S02]  /*d240*/  HADD2.F32 R30, -RZ, R7.reuse.H0_H0 ;  /* 0x20000007ff1e7230 */ /* 0x100fe40000004100 */
[----:B------:R-:W-:-:S02]  /*d250*/  HADD2.F32 R7, -RZ, R7.H1_H1 ;  /* 0x30000007ff077230 */ /* 0x000fc40000004100 */
[----:B------:R-:W-:Y:S02]  /*d260*/  HADD2.F32 R4, -RZ, R4.H1_H1 ;  /* 0x30000004ff047230 */ /* 0x000fe40000004100 */
[--C-:B---3--:R-:W-:Y:S02]  /*d270*/  HADD2.F32 R31, -RZ, R25.reuse.H0_H0 ;  /* 0x20000019ff1f7230 */ /* 0x108fe40000004100 */
[----:B0-----:R-:W-:Y:S02]  /*d280*/  HADD2.F32 R32, -RZ, R25.H1_H1 ;  /* 0x30000019ff207230 */ /* 0x001fe40000004100 */
[----:B------:R-:W-:Y:S02]  /*d290*/  HADD2.F32 R25, -RZ, R24.H0_H0 ;  /* 0x20000018ff197230 */ /* 0x000fe40000004100 */
[C---:B------:R-:W-:Y:S01]  /*d2a0*/  FMUL.FTZ R41, R31.reuse, R37 ;  /* 0x000000251f297220 */ /* 0x040fe20000410000 */
[----:B------:R-:W-:Y:S01]  /*d2b0*/  FMUL.FTZ R49, R31, R35 ;  /* 0x000000231f317220 */ /* 0x000fe20000410000 */
[----:B------:R-:W-:-:S02]  /*d2c0*/  HADD2.F32 R31, -RZ, R53.H0_H0 ;  /* 0x20000035ff1f7230 */ /* 0x000fc40000004100 */
[C---:B------:R-:W-:Y:S01]  /*d2d0*/  FFMA.FTZ R41, R20.reuse, R35, -R41 ;  /* 0x0000002314297223 */ /* 0x040fe20000010829 */
[----:B------:R-:W-:Y:S01]  /*d2e0*/  FFMA.FTZ R49, R20, R37, R49 ;  /* 0x0000002514317223 */ /* 0x000fe20000010031 */
[C---:B------:R-:W-:Y:S01]  /*d2f0*/  FMUL.FTZ R20, R25.reuse, R36 ;  /* 0x0000002419147220 */ /* 0x040fe20000410000 */
[C---:B------:R-:W-:Y:S01]  /*d300*/  FMUL.FTZ R35, R32.reuse, R39 ;  /* 0x0000002720237220 */ /* 0x040fe20000410000 */
[----:B------:R-:W-:Y:S01]  /*d310*/  FMUL.FTZ R37, R32, R31 ;  /* 0x0000001f20257220 */ /* 0x000fe20000410000 */
[-C--:B------:R-:W-:Y:S01]  /*d320*/  FMUL.FTZ R25, R25, R62.reuse ;  /* 0x0000003e19197220 */ /* 0x080fe20000410000 */
[----:B------:R-:W-:Y:S02]  /*d330*/  HADD2.F32 R33, -RZ, R26.H0_H0 ;  /* 0x2000001aff217230 */ /* 0x000fe40000004100 */
[C---:B------:R-:W-:Y:S01]  /*d340*/  FFMA.FTZ R62, R5.reuse, R62, -R20 ;  /* 0x0000003e053e7223 */ /* 0x040fe20000010814 */
[----:B------:R-:W-:Y:S02]  /*d350*/  HADD2.F32 R32, -RZ, R64.H0_H0 ;  /* 0x20000040ff207230 */ /* 0x000fe40000004100 */
[----:B------:R-:W-:Y:S01]  /*d360*/  FFMA.FTZ R36, R5, R36, R25 ;  /* 0x0000002405247223 */ /* 0x000fe20000010019 */
[----:B------:R-:W-:-:S02]  /*d370*/  HADD2.F32 R34, -RZ, R27.H0_H0 ;  /* 0x2000001bff227230 */ /* 0x000fc40000004100 */
[C---:B------:R-:W-:Y:S01]  /*d380*/  FFMA.FTZ R38, R28.reuse, R31, -R35 ;  /* 0x0000001f1c267223 */ /* 0x040fe20000010823 */
[----:B------:R-:W-:Y:S01]  /*d390*/  FFMA.FTZ R40, R28, R39, R37 ;  /* 0x000000271c287223 */ /* 0x000fe20000010025 */
[--C-:B------:R-:W-:Y:S02]  /*d3a0*/  HADD2.F32 R20, -RZ, R47.reuse.H0_H0 ;  /* 0x2000002fff147230 */ /* 0x100fe40000004100 */
[C---:B------:R-:W-:Y:S01]  /*d3b0*/  FMUL.FTZ R28, R33.reuse, R32 ;  /* 0x00000020211c7220 */ /* 0x040fe20000410000 */
[----:B------:R-:W-:Y:S02]  /*d3c0*/  HADD2.F32 R5, -RZ, R64.H1_H1 ;  /* 0x30000040ff057230 */ /* 0x000fe40000004100 */
[----:B------:R-:W-:Y:S02]  /*d3d0*/  HADD2.F32 R47, -RZ, R47.H1_H1 ;  /* 0x3000002fff2f7230 */ /* 0x000fe40000004100 */
[-C--:B------:R-:W-:Y:S01]  /*d3e0*/  FMUL.FTZ R46, R33, R20.reuse ;  /* 0x00000014212e7220 */ /* 0x080fe20000410000 */
[----:B------:R-:W-:Y:S01]  /*d3f0*/  FFMA.FTZ R35, R29, R20, -R28 ;  /* 0x000000141d237223 */ /* 0x000fe2000001081c */
[----:B------:R-:W-:Y:S01]  /*d400*/  FMUL.FTZ R25, R34, R5 ;  /* 0x0000000522197220 */ /* 0x000fe20000410000 */
[----:B------:R-:W-:-:S02]  /*d410*/  HADD2.F32 R27, -RZ, R27.H1_H1 ;  /* 0x3000001bff1b7230 */ /* 0x000fc40000004100 */
[-C--:B------:R-:W-:Y:S01]  /*d420*/  FMUL.FTZ R34, R34, R47.reuse ;  /* 0x0000002f22227220 */ /* 0x080fe20000410000 */
[----:B------:R-:W-:Y:S02]  /*d430*/  HADD2.F32 R28, -RZ, R48.H0_H0 ;  /* 0x20000030ff1c7230 */ /* 0x000fe40000004100 */
[----:B------:R-:W-:Y:S01]  /*d440*/  FFMA.FTZ R46, R29, R32, R46 ;  /* 0x000000201d2e7223 */ /* 0x000fe2000001002e */
[----:B------:R-:W-:Y:S02]  /*d450*/  HADD2.F32 R20, -RZ, R54.H0_H0 ;  /* 0x20000036ff147230 */ /* 0x000fe40000004100 */
[C---:B------:R-:W-:Y:S01]  /*d460*/  FFMA.FTZ R47, R30.reuse, R47, -R25 ;  /* 0x0000002f1e2f7223 */ /* 0x040fe20000010819 */
[----:B------:R-:W-:Y:S01]  /*d470*/  FFMA.FTZ R34, R30, R5, R34 ;  /* 0x000000051e227223 */ /* 0x000fe20000010022 */
[C---:B------:R-:W-:Y:S01]  /*d480*/  FMUL.FTZ R32, R27.reuse, R28 ;  /* 0x0000001c1b207220 */ /* 0x040fe20000410000 */
[----:B------:R-:W-:Y:S02]  /*d490*/  HADD2.F32 R24, -RZ, R24.H1_H1 ;  /* 0x30000018ff187230 */ /* 0x000fe40000004100 */
[----:B------:R-:W-:Y:S01]  /*d4a0*/  FMUL.FTZ R30, R27, R20 ;  /* 0x000000141b1e7220 */ /* 0x000fe20000410000 */
[----:B------:R-:W-:-:S02]  /*d4b0*/  HADD2.F32 R26, -RZ, R26.H1_H1 ;  /* 0x3000001aff1a7230 */ /* 0x000fc40000004100 */
[C---:B------:R-:W-:Y:S01]  /*d4c0*/  FFMA.FTZ R32, R7.reuse, R20, -R32 ;  /* 0x0000001407207223 */ /* 0x040fe20000010820 */
[----:B------:R-:W-:Y:S02]  /*d4d0*/  HADD2.F32 R27, -RZ, R51.H0_H0 ;  /* 0x20000033ff1b7230 */ /* 0x000fe40000004100 */
[----:B------:R-:W-:Y:S01]  /*d4e0*/  FFMA.FTZ R39, R7, R28, R30 ;  /* 0x0000001c07277223 */ /* 0x000fe2000001001e */
[----:B------:R-:W-:Y:S02]  /*d4f0*/  HADD2.F32 R29, -RZ, R50.H0_H0 ;  /* 0x20000032ff1d7230 */ /* 0x000fe40000004100 */
[----:B------:R-:W-:Y:S02]  /*d500*/  HADD2.F32 R5, -RZ, R57.H0_H0 ;  /* 0x20000039ff057230 */ /* 0x000fe40000004100 */
[----:B------:R-:W-:Y:S01]  /*d510*/  FMUL.FTZ R7, R24, R27 ;  /* 0x0000001b18077220 */ /* 0x000fe20000410000 */
[----:B------:R-:W-:Y:S02]  /*d520*/  HADD2.F32 R25, -RZ, R52.H0_H0 ;  /* 0x20000034ff197230 */ /* 0x000fe40000004100 */
[----:B------:R-:W-:Y:S01]  /*d530*/  FMUL.FTZ R37, R26, R29 ;  /* 0x0000001d1a257220 */ /* 0x000fe20000410000 */
[----:B------:R-:W-:-:S02]  /*d540*/  HADD2.F32 R6, -RZ, R6.H1_H1 ;  /* 0x30000006ff067230 */ /* 0x000fc40000004100 */
[-C--:B------:R-:W-:Y:S01]  /*d550*/  FMUL.FTZ R24, R24, R5.reuse ;  /* 0x0000000518187220 */ /* 0x080fe20000410000 */
[----:B------:R-:W-:Y:S01]  /*d560*/  FFMA.FTZ R31, R4, R5, -R7 ;  /* 0x00000005041f7223 */ /* 0x000fe20000010807 */
[----:B------:R-:W-:Y:S01]  /*d570*/  FMUL.FTZ R26, R26, R25 ;  /* 0x000000191a1a7220 */ /* 0x000fe20000410000 */
        /* <DEDUP_REMOVED lines=13> */
.L_x_8369:
[----:B------:R-:W-:Y:S05]  /*d650*/  BSYNC B1 ;  /* 0x0000000000017941 */ /* 0x000fea0003800000 */
.L_x_8368:
[----:B0-2---:R-:W-:Y:S01]  /*d660*/  PRMT R32, R0, 0x5410, R3 ;  /* 0x0000541000207816 */ /* 0x005fe20000000003 */
[----:B------:R-:W-:Y:S06]  /*d670*/  @P0 BRA `(.L_x_8353) ;  /* 0x0000000400780947 */ /* 0x000fec0003800000 */
[----:B------:R-:W-:Y:S01]  /*d680*/  LEA.HI R56, R56, R207, RZ, 0x1d ;  /* 0x000000cf38387211 */ /* 0x000fe200078fe8ff */
[--C-:B---34-:R-:W-:Y:S01]  /*d690*/  HADD2.F32 R21, -RZ, R43.reuse.H1_H1 ;  /* 0x3000002bff157230 */ /* 0x118fe20000004100 */
[----:B------:R-:W-:Y:S01]  /*d6a0*/  SHF.R.U32.HI R20, RZ, 0x10, R9 ;  /* 0x00000010ff147819 */ /* 0x000fe20000011609 */
[----:B------:R-:W-:Y:S01]  /*d6b0*/  HADD2.F32 R43, -RZ, R43.H0_H0 ;  /* 0x2000002bff2b7230 */ /* 0x000fe20000004100 */
        /* <DEDUP_REMOVED lines=9> */
[----:B------:R-:W0:Y:S01]  /*d750*/  LDS.128 R4, [R212] ;  /* 0x00000000d4047984 */ /* 0x000e220000000c00 */
[--C-:B------:R-:W-:Y:S02]  /*d760*/  SHF.R.U64 R37, R14, 0x10, R15.reuse ;  /* 0x000000100e257819 */ /* 0x100fe4000000120f */
[----:B------:R-:W-:Y:S02]  /*d770*/  IADD3 R3, R3, R0, R200 ;  /* 0x0000000003037210 */ /* 0x000fe40007ffe0c8 */
[----:B------:R-:W-:Y:S01]  /*d780*/  SHF.R.U32.HI R34, RZ, 0x10, R15 ;  /* 0x00000010ff227819 */ /* 0x000fe2000001160f */
[--C-:B------:R-:W-:Y:S01]  /*d790*/  HADD2.F32 R15, -RZ, R45.reuse.H1_H1 ;  /* 0x3000002dff0f7230 */ /* 0x100fe20000004100 */
[----:B------:R-:W-:Y:S01]  /*d7a0*/  SHF.R.U32.HI R28, RZ, 0x10, R13 ;  /* 0x00000010ff1c7819 */ /* 0x000fe2000001160d */
[----:B------:R-:W-:Y:S01]  /*d7b0*/  IMAD R3, R3, 0x2, R18 ;  /* 0x0000000203037824 */ /* 0x000fe200078e0212 */
[----:B------:R-:W-:Y:S01]  /*d7c0*/  SHF.R.U64 R36, R8, 0x10, R9 ;  /* 0x0000001008247819 */ /* 0x000fe20000001209 */
[----:B------:R-:W-:Y:S01]  /*d7d0*/  HADD2.F32 R45, -RZ, R45.H0_H0 ;  /* 0x2000002dff2d7230 */ /* 0x000fe20000004100 */
[----:B------:R-:W-:-:S02]  /*d7e0*/  SHF.R.U64 R35, R10, 0x10, R11 ;  /* 0x000000100a237819 */ /* 0x000fc4000000120b */
[----:B------:R-:W2:Y:S01]  /*d7f0*/  LDS.128 R24, [R3+0x10400] ;  /* 0x0104000003187984 */ /* 0x000ea20000000c00 */
[----:B------:R-:W-:Y:S01]  /*d800*/  SHF.R.U32.HI R33, RZ, 0x10, R11 ;  /* 0x00000010ff217819 */ /* 0x000fe2000001160b */
[--C-:B0-----:R-:W-:Y:S02]  /*d810*/  HADD2.F32 R8, -RZ, R5.reuse.H0_H0 ;  /* 0x20000005ff087230 */ /* 0x101fe40000004100 */
[----:B------:R-:W-:Y:S02]  /*d820*/  HADD2.F32 R5, -RZ, R5.H1_H1 ;  /* 0x30000005ff057230 */ /* 0x000fe40000004100 */
[----:B------:R-:W-:Y:S02]  /*d830*/  HADD2.F32 R0, -RZ, R4.H0_H0 ;  /* 0x20000004ff007230 */ /* 0x000fe40000004100 */
[----:B------:R-:W-:Y:S02]  /*d840*/  HADD2.F32 R9, -RZ, R6.H0_H0 ;  /* 0x20000006ff097230 */ /* 0x000fe40000004100 */
[----:B------:R-:W-:-:S02]  /*d850*/  HADD2.F32 R10, -RZ, R7.H0_H0 ;  /* 0x20000007ff0a7230 */ /* 0x000fc40000004100 */
[----:B------:R-:W-:Y:S02]  /*d860*/  HADD2.F32 R7, -RZ, R7.H1_H1 ;  /* 0x30000007ff077230 */ /* 0x000fe40000004100 */
[----:B------:R-:W-:Y:S02]  /*d870*/  HADD2.F32 R4, -RZ, R4.H1_H1 ;  /* 0x30000004ff047230 */ /* 0x000fe40000004100 */
[--C-:B--2---:R-:W-:Y:S02]  /*d880*/  HADD2.F32 R12, -RZ, R25.reuse.H0_H0 ;  /* 0x20000019ff0c7230 */ /* 0x104fe40000004100 */
[----:B------:R-:W-:Y:S02]  /*d890*/  HADD2.F32 R25, -RZ, R25.H1_H1 ;  /* 0x30000019ff197230 */ /* 0x000fe40000004100 */
[----:B------:R-:W-:Y:S02]  /*d8a0*/  HADD2.F32 R11, -RZ, R24.H0_H0 ;  /* 0x20000018ff0b7230 */ /* 0x000fe40000004100 */
[C---:B-1----:R-:W-:Y:S01]  /*d8b0*/  FMUL.FTZ R29, R12.reuse, R21 ;  /* 0x000000150c1d7220 */ /* 0x042fe20000410000 */
[----:B------:R-:W-:Y:S01]  /*d8c0*/  FMUL.FTZ R31, R12, R15 ;  /* 0x0000000f0c1f7220 */ /* 0x000fe20000410000 */
[----:B------:R-:W-:-:S02]  /*d8d0*/  HADD2.F32 R12, -RZ, R28.H0_H0 ;  /* 0x2000001cff0c7230 */ /* 0x000fc40000004100 */
[C---:B------:R-:W-:Y:S01]  /*d8e0*/  FMUL.FTZ R28, R25.reuse, R20 ;  /* 0x00000014191c7220 */ /* 0x040fe20000410000 */
[C---:B------:R-:W-:Y:S01]  /*d8f0*/  FFMA.FTZ R29, R8.reuse, R15, -R29 ;  /* 0x0000000f081d7223 */ /* 0x040fe2000001081d */
[----:B------:R-:W-:Y:S01]  /*d900*/  FFMA.FTZ R31, R8, R21, R31 ;  /* 0x00000015081f7223 */ /* 0x000fe2000001001f */
[----:B------:R-:W-:Y:S02]  /*d910*/  HADD2.F32 R13, -RZ, R26.H0_H0 ;  /* 0x2000001aff0d7230 */ /* 0x000fe40000004100 */
        /* <DEDUP_REMOVED lines=14> */
[----:B------:R-:W-:-:S02]  /*da00*/  HADD2.F32 R27, -RZ, R27.H1_H1 ;  /* 0x3000001bff1b7230 */ /* 0x000fc40000004100 */
[C---:B------:R-:W-:Y:S01]  /*da10*/  FFMA.FTZ R25, R9.reuse, R8, -R0 ;  /* 0x0000000809197223 */ /* 0x040fe20000010800 */
[C---:B------:R-:W-:Y:S01]  /*da20*/  FMUL.FTZ R13, R14.reuse, R11 ;  /* 0x0000000b0e0d7220 */ /* 0x040fe20000410000 */
[----:B------:R-:W-:Y:S02]  /*da30*/  HADD2.F32 R8, -RZ, R33.H0_H0 ;  /* 0x20000021ff087230 */ /* 0x000fe40000004100 */
[-C--:B------:R-:W-:Y:S01]  /*da40*/  FMUL.FTZ R14, R14, R5.reuse ;  /* 0x000000050e0e7220 */ /* 0x080fe20000410000 */
[----:B------:R-:W-:Y:S02]  /*da50*/  HADD2.F32 R0, -RZ, R34.H0_H0 ;  /* 0x20000022ff007230 */ /* 0x000fe40000004100 */
[----:B------:R-:W-:Y:S01]  /*da60*/  FFMA.FTZ R32, R9, R12, R32 ;  /* 0x0000000c09207223 */ /* 0x000fe20000010020 */
[C---:B------:R-:W-:Y:S01]  /*da70*/  FFMA.FTZ R12, R10.reuse, R5, -R13 ;  /* 0x000000050a0c7223 */ /* 0x040fe2000001080d */
[----:B------:R-:W-:Y:S01]  /*da80*/  FFMA.FTZ R14, R10, R11, R14 ;  /* 0x0000000b0a0e7223 */ /* 0x000fe2000001000e */
[----:B------:R-:W-:-:S02]  /*da90*/  HADD2.F32 R24, -RZ, R24.H1_H1 ;  /* 0x30000018ff187230 */ /* 0x000fc40000004100 */
[C---:B------:R-:W-:Y:S01]  /*daa0*/  FMUL.FTZ R34, R27.reuse, R8 ;  /* 0x000000081b227220 */ /* 0x040fe20000410000 */
[----:B------:R-:W-:Y:S02]  /*dab0*/  HADD2.F32 R26, -RZ, R26.H1_H1 ;  /* 0x3000001aff1a7230 */ /* 0x000fe40000004100 */
        /* <DEDUP_REMOVED lines=26> */
.L_x_8353:
[----:B------:R-:W-:Y:S05]  /*dc60*/  BSYNC B0 ;  /* 0x0000000000007941 */ /* 0x000fea0003800000 */
.L_x_8325:
        /* <DEDUP_REMOVED lines=8> */
.L_x_8323:
[----:B------:R-:W-:-:S05]  /*dcf0*/  IMAD.U32 R0, RZ, RZ, UR39 ;  /* 0x00000027ff007e24 */ /* 0x000fca000f8e00ff */
[----:B------:R-:W-:-:S13]  /*dd00*/  ISETP.NE.AND P0, PT, R0, 0x3, PT ;  /* 0x000000030000780c */ /* 0x000fda0003f05270 */
[----:B------:R-:W-:Y:S05]  /*dd10*/  @!P0 BRA `(.L_x_8370) ;  /* 0x0000000000048947 */ /* 0x000fea0003800000 */
[----:B------:R-:W-:Y:S01]  /*dd20*/  BPT.TRAP 0x1 ;  /* 0x000000040000795c */ /* 0x000fe20000300000 */
.L_x_8370:
[----:B0-----:R-:W-:Y:S01]  /*dd30*/  IMAD R11, R184, 0x8, R18 ;  /* 0x00000008b80b7824 */ /* 0x001fe200078e0212 */
[----:B------:R-:W-:-:S04]  /*dd40*/  SHF.L.U32 R0, R187, 0x1f, RZ ;  /* 0x0000001fbb007819 */ /* 0x000fc800000006ff */
[----:B------:R0:W0:Y:S01]  /*dd50*/  SYNCS.PHASECHK.TRANS64.TRYWAIT P1, [R11+URZ+0x28830], R0 ;  /* 0x028830000b0075a7 */ /* 0x000022000802017f */
[----:B------:R-:W-:Y:S05]  /*dd60*/  @!P0 BRA `(.L_x_8371) ;  /* 0x0000000000048947 */ /* 0x000fea0003800000 */
[----:B------:R-:W-:Y:S01]  /*dd70*/  BPT.TRAP 0x1 ;  /* 0x000000040000795c */ /* 0x000fe20000300000 */
.L_x_8371:
[----:B0-----:R-:W-:Y:S05]  /*dd80*/  @P1 BRA `(.L_x_8372) ;  /* 0x0000000000081947 */ /* 0x001fea0003800000 */
[----:B------:R-:W0:Y:S02]  /*dd90*/  SYNCS.PHASECHK.TRANS64.TRYWAIT P1, [R11+URZ+0x28830], R0 ;  /* 0x028830000b0075a7 */ /* 0x000e24000802017f */
[----:B0-----:R-:W-:Y:S05]  /*dda0*/  @!P1 BRA `(.L_x_8373) ;  /* 0x0000017c00b89947 */ /* 0x001fea0003800000 */
.L_x_8372:
[----:B------:R-:W-:Y:S05]  /*ddb0*/  WARPSYNC.ALL ;  /* 0x0000000000007948 */ /* 0x000fea0003800000 */
[----:B------:R-:W-:Y:S01]  /*ddc0*/  VIADD R0, R18, 0x18400 ;  /* 0x0001840012007836 */ /* 0x000fe20000000000 */
[----:B------:R-:W-:Y:S01]  /*ddd0*/  R2UR UR32, R42 ;  /* 0x000000002a2072ca */ /* 0x000fe200000e0000 */
[----:B-1234-:R-:W-:Y:S01]  /*dde0*/  IMAD.MOV.U32 R5, RZ, RZ, 0x40000040 ;  /* 0x40000040ff057424 */ /* 0x01efe200078e00ff */
[----:B-----5:R-:W-:Y:S01]  /*ddf0*/  WARPGROUP.ARRIVE ;  /* 0x00000000000079c5 */ /* 0x020fe20000000000 */
[----:B------:R-:W-:Y:S01]  /*de00*/  UMOV UR33, 0x40000040 ;  /* 0x4000004000217882 */ /* 0x000fe20000000000 */
[----:B------:R-:W-:Y:S01]  /*de10*/  SHF.R.U32.HI R0, RZ, 0x4, R0 ;  /* 0x00000004ff007819 */ /* 0x000fe20000011600 */
[----:B------:R-:W-:Y:S01]  /*de20*/  IMAD.MOV.U32 R9, RZ, RZ, 0x40000040 ;  /* 0x40000040ff097424 */ /* 0x000fe200078e00ff */
[----:B------:R-:W-:Y:S01]  /*de30*/  R2UR UR35, R5 ;  /* 0x00000000052372ca */ /* 0x000fe200000e0000 */
[----:B------:R-:W-:Y:S01]  /*de40*/  UMOV UR5, 0x40000040 ;  /* 0x4000004000057882 */ /* 0x000fe20000000000 */
[----:B------:R-:W-:Y:S01]  /*de50*/  LOP3.LUT R0, R0, 0x3fff, RZ, 0xc0, !PT ;  /* 0x00003fff00007812 */ /* 0x000fe200078ec0ff */
[----:B------:R-:W-:Y:S01]  /*de60*/  UMOV UR9, 0x40000040 ;  /* 0x4000004000097882 */ /* 0x000fe20000000000 */
[----:B------:R-:W-:Y:S01]  /*de70*/  R2UR UR7, R9 ;  /* 0x00000000090772ca */ /* 0x000fe200000e0000 */
[----:B------:R-:W-:Y:S01]  /*de80*/  IMAD.MOV.U32 R9, RZ, RZ, 0x40000040 ;  /* 0x40000040ff097424 */ /* 0x000fe200078e00ff */
[----:B------:R-:W-:Y:S01]  /*de90*/  LOP3.LUT R7, R0, 0x10000, RZ, 0xfc, !PT ;  /* 0x0001000000077812 */ /* 0x000fe200078efcff */
[----:B------:R-:W-:Y:S01]  /*dea0*/  ULOP3.LUT UR32, UR32, 0x10000, URZ, 0xfc, !UPT ;  /* 0x0001000020207892 */ /* 0x000fe2000f8efc3f */
[----:B------:R-:W-:Y:S01]  /*deb0*/  IMAD.MOV.U32 R5, RZ, RZ, 0x40000040 ;  /* 0x40000040ff057424 */ /* 0x000fe200078e00ff */
[----:B------:R-:W-:Y:S01]  /*dec0*/  UMOV UR13, 0x40000040 ;  /* 0x40000040000d7882 */ /* 0x000fe20000000000 */
[----:B------:R-:W-:Y:S01]  /*ded0*/  R2UR UR11, R9 ;  /* 0x00000000090b72ca */ /* 0x000fe200000e0000 */
[----:B------:R-:W-:Y:S01]  /*dee0*/  IMAD R4, R184, 0x800, R7 ;  /* 0x00000800b8047824 */ /* 0x000fe200078e0207 */
[----:B------:R-:W-:Y:S01]  /*def0*/  UIADD3 UR4, UR32, 0x2, URZ ;  /* 0x0000000220047890 */ /* 0x000fe2000fffe03f */
[----:B------:R-:W-:Y:S01]  /*df00*/  IMAD.MOV.U32 R9, RZ, RZ, 0x40000040 ;  /* 0x40000040ff097424 */ /* 0x000fe200078e00ff */
[----:B------:R-:W-:Y:S01]  /*df10*/  UIADD3 UR8, UR32, 0x4, URZ ;  /* 0x0000000420087890 */ /* 0x000fe2000fffe03f */
[----:B------:R-:W-:Y:S01]  /*df20*/  R2UR UR31, R5 ;  /* 0x00000000051f72ca */ /* 0x000fe200000e0000 */
[----:B------:R-:W-:Y:S01]  /*df30*/  UIADD3 UR12, UR32, 0x6, URZ ;  /* 0x00000006200c7890 */ /* 0x000fe2000fffe03f */
[C---:B------:R-:W-:Y:S01]  /*df40*/  R2UR UR34, R4.reuse ;  /* 0x00000000042272ca */ /* 0x040fe200000e0000 */
[----:B------:R-:W-:Y:S01]  /*df50*/  UIADD3 UR16, UR32, 0x400, URZ ;  /* 0x0000040020107890 */ /* 0x000fe2000fffe03f */
[----:B------:R-:W-:Y:S01]  /*df60*/  IADD3 R8, R4, 0x2, RZ ;  /* 0x0000000204087810 */ /* 0x000fe20007ffe0ff */
[----:B------:R-:W-:Y:S01]  /*df70*/  UMOV UR17, 0x40000040 ;  /* 0x4000004000117882 */ /* 0x000fe20000000000 */
[----:B------:R-:W-:Y:S01]  /*df80*/  R2UR UR15, R9 ;  /* 0x00000000090f72ca */ /* 0x000fe200000e0000 */
[----:B------:R-:W-:Y:S01]  /*df90*/  UIADD3 UR20, UR32, 0x402, URZ ;  /* 0x0000040220147890 */ /* 0x000fe2000fffe03f */
[----:B------:R-:W-:Y:S01]  /*dfa0*/  R2UR UR6, R8 ;  /* 0x00000000080672ca */ /* 0x000fe200000e0000 */
[----:B------:R-:W-:Y:S01]  /*dfb0*/  VIADD R8, R4, 0x4 ;  /* 0x0000000404087836 */ /* 0x000fe20000000000 */
[----:B------:R-:W-:Y:S01]  /*dfc0*/  MOV R9, 0x40000040 ;  /* 0x4000004000097802 */ /* 0x000fe20000000f00 */
[----:B------:R-:W-:Y:S01]  /*dfd0*/  UMOV UR21, 0x40000040 ;  /* 0x4000004000157882 */ /* 0x000fe20000000000 */
[----:B------:R-:W-:-:S02]  /*dfe0*/  UIADD3 UR24, UR32, 0x404, URZ ;  /* 0x0000040420187890 */ /* 0x000fc4000fffe03f */
[----:B------:R-:W-:Y:S01]  /*dff0*/  R2UR UR10, R8 ;  /* 0x00000000080a72ca */ /* 0x000fe200000e0000 */
[----:B------:R-:W-:Y:S01]  /*e000*/  HGMMA.64x128x16.F32 R24, gdesc[UR32], RZ, !UPT, gsb0 ;  /* 0x01e00000201879f0 */ /* 0x000fe2000c0008ff */
[----:B------:R-:W-:Y:S01]  /*e010*/  VIADD R8, R4, 0x6 ;  /* 0x0000000604087836 */ /* 0x000fe20000000000 */
[----:B------:R-:W-:Y:S01]  /*e020*/  R2UR UR19, R9 ;  /* 0x00000000091372ca */ /* 0x000fe200000e0000 */
[----:B------:R-:W-:Y:S01]  /*e030*/  IMAD.MOV.U32 R9, RZ, RZ, 0x40000040 ;  /* 0x40000040ff097424 */ /* 0x000fe200078e00ff */
[----:B------:R-:W-:Y:S01]  /*e040*/  UMOV UR25, 0x40000040 ;  /* 0x4000004000197882 */ /* 0x000fe20000000000 */
[----:B------:R-:W-:Y:S01]  /*e050*/  UIADD3 UR28, UR32, 0x406, URZ ;  /* 0x00000406201c7890 */ /* 0x000fe2000fffe03f */
[----:B------:R-:W-:Y:S01]  /*e060*/  R2UR UR14, R8 ;  /* 0x00000000080e72ca */ /* 0x000fe200000e0000 */
[----:B------:R-:W-:Y:S01]  /*e070*/  VIADD R8, R4, 0x400 ;  /* 0x0000040004087836 */ /* 0x000fe20000000000 */
[----:B------:R-:W-:Y:S01]  /*e080*/  R2UR UR23, R9 ;  /* 0x00000000091772ca */ /* 0x000fe200000e0000 */
[----:B------:R-:W-:Y:S01]  /*e090*/  IMAD.MOV.U32 R9, RZ, RZ, 0x40000040 ;  /* 0x40000040ff097424 */ /* 0x000fe200078e00ff */
[----:B------:R-:W-:-:S02]  /*e0a0*/  UMOV UR29, 0x40000040 ;  /* 0x40000040001d7882 */ /* 0x000fc40000000000 */
[----:B------:R-:W-:Y:S01]  /*e0b0*/  R2UR UR18, R8 ;  /* 0x00000000081272ca */ /* 0x000fe200000e0000 */
[----:B------:R-:W-:Y:S01]  /*e0c0*/  VIADD R8, R4, 0x402 ;  /* 0x0000040204087836 */ /* 0x000fe20000000000 */
[----:B------:R-:W-:-:S04]  /*e0d0*/  R2UR UR27, R9 ;  /* 0x00000000091b72ca */ /* 0x000fc800000e0000 */
        /* <DEDUP_REMOVED lines=29> */
.L_x_8374:
[----:B------:R-:W0:Y:S01]  /*e2b0*/  LDC R0, c[0x0][0x448] ;  /* 0x00011200ff007b82 */ /* 0x000e220000000800 */
[----:B------:R-:W-:Y:S01]  /*e2c0*/  ULDC UR51, c[0x0][0x9dc] ;  /* 0x0002770000337ab9 */ /* 0x000fe20000000800 */
[----:B------:R-:W-:Y:S01]  /*e2d0*/  LEA R12, R89, 0xffffff80, 0x7 ;  /* 0xffffff80590c7811 */ /* 0x000fe200078e38ff */
[----:B------:R-:W-:-:S05]  /*e2e0*/  ULOP3.LUT UR6, URZ, UR51, URZ, 0x33, !UPT ;  /* 0x000000333f067292 */ /* 0x000fca000f8e333f */
[----:B------:R-:W1:Y:S01]  /*e2f0*/  LDC.64 R8, c[0x0][0x9e0] ;  /* 0x00027800ff087b82 */ /* 0x000e620000000a00 */
[----:B0-----:R-:W-:Y:S02]  /*e300*/  ISETP.NE.AND P1, PT, R0, 0x1, PT ;  /* 0x000000010000780c */ /* 0x001fe40003f25270 */
[----:B------:R-:W-:Y:S02]  /*e310*/  IADD3 R0, R195, R193, RZ ;  /* 0x000000c1c3007210 */ /* 0x000fe40007ffe0ff */
[----:B-1----:R-:W-:-:S09]  /*e320*/  ISETP.GE.AND P2, PT, R9, 0x1, PT ;  /* 0x000000010900780c */ /* 0x002fd20003f46270 */
[----:B------:R-:W0:Y:S08]  /*e330*/  @P1 LDC R3, c[0x0][0x44c] ;  /* 0x00011300ff031b82 */ /* 0x000e300000000800 */
[----:B------:R-:W1:Y:S01]  /*e340*/  @P1 LDC R5, c[0x0][0x450] ;  /* 0x00011400ff051b82 */ /* 0x000e620000000800 */
[----:B0-----:R-:W-:-:S04]  /*e350*/  @P1 IMAD.HI.U32 R4, R0, R3, RZ ;  /* 0x0000000300041227 */ /* 0x001fc800078e00ff */
[----:B------:R-:W-:Y:S02]  /*e360*/  IMAD.MOV.U32 R3, RZ, RZ, R0 ;  /* 0x000000ffff037224 */ /* 0x000fe400078e0000 */
[----:B------:R-:W-:Y:S01]  /*e370*/  VIADD R0, R11, 0x28840 ;  /* 0x000288400b007836 */ /* 0x000fe20000000000 */
[----:B-1----:R-:W-:Y:S01]  /*e380*/  @P1 SHF.R.U32.HI R3, RZ, R5, R4 ;  /* 0x00000005ff031219 */ /* 0x002fe20000011604 */
[----:B------:R-:W-:Y:S02]  /*e390*/  IMAD.MOV.U32 R4, RZ, RZ, -0x80 ;  /* 0xffffff80ff047424 */ /* 0x000fe400078e00ff */
[----:B------:R-:W-:Y:S02]  /*e3a0*/  IMAD.U32 R5, RZ, RZ, UR38 ;  /* 0x00000026ff057e24 */ /* 0x000fe4000f8e00ff */
[----:B------:R-:W0:Y:S01]  /*e3b0*/  SHFL.IDX PT, R15, R3, RZ, 0x1c1f ;  /* 0x001c1fff030f7589 */ /* 0x000e2200000e0000 */
[----:B------:R-:W-:Y:S02]  /*e3c0*/  IMAD R11, R89, R4, 0x80 ;  /* 0x00000080590b7424 */ /* 0x000fe400078e0204 */
[----:B------:R-:W-:-:S02]  /*e3d0*/  PRMT R0, R5, 0x654, R0 ;  /* 0x0000065405007816 */ /* 0x000fc40000000000 */
[----:B------:R-:W-:Y:S02]  /*e3e0*/  VIADD R4, R11, 0x1 ;  /* 0x000000010b047836 */ /* 0x000fe40000000000 */
[----:B------:R1:W-:Y:S02]  /*e3f0*/  SYNCS.ARRIVE.TRANS64.RED.A1T0 RZ, [R0+URZ], RZ ;  /* 0x000000ff00ff79a7 */ /* 0x0003e4000810043f */
[----:B------:R-:W-:-:S05]  /*e400*/  IMAD R4, R191, -0x2, R4 ;  /* 0xfffffffebf047824 */ /* 0x000fca00078e0204 */
[----:B------:R-:W-:Y:S01]  /*e410*/  IADD3 R5, -R189, R4, R190 ;  /* 0x00000004bd057210 */ /* 0x000fe20007ffe1be */
[----:B-1----:R-:W-:-:S03]  /*e420*/  IMAD.IADD R0, R190, 0x1, R11 ;  /* 0x00000001be007824 */ /* 0x002fc600078e020b */
[----:B------:R-:W-:Y:S01]  /*e430*/  IADD3 R14, R5, UR6, RZ ;  /* 0x00000006050e7c10 */ /* 0x000fe2000fffe0ff */
[----:B------:R-:W-:Y:S02]  /*e440*/  IMAD R10, R191, -0x2, R0 ;  /* 0xfffffffebf0a7824 */ /* 0x000fe400078e0200 */
[----:B------:R-:W-:Y:S02]  /*e450*/  IMAD.IADD R13, R5, 0x1, R8 ;  /* 0x00000001050d7824 */ /* 0x000fe400078e0208 */
        /* <DEDUP_REMOVED lines=14> */
.L_x_8377:
[----:B------:R-:W-:-:S13]  /*e540*/  ISETP.NE.AND P3, PT, R9, 0x1, PT ;  /* 0x000000010900780c */ /* 0x000fda0003f65270 */
[----:B------:R-:W0:Y:S02]  /*e550*/  @P3 LDC.64 R20, c[0x0][0x9e8] ;  /* 0x00027a00ff143b82 */ /* 0x000e240000000a00 */
[----:B0-----:R-:W-:-:S05]  /*e560*/  @P3 IMAD.HI.U32 R6, R5, R20, RZ ;  /* 0x0000001405063227 */ /* 0x001fca00078e00ff */
[----:B------:R-:W-:-:S07]  /*e570*/  @P3 SHF.R.U32.HI R5, RZ, R21, R6 ;  /* 0x00000015ff053219 */ /* 0x000fce0000011606 */
.L_x_8378:
[----:B------:R-:W-:Y:S05]  /*e580*/  BSYNC B0 ;  /* 0x0000000000007941 */ /* 0x000fea0003800000 */
.L_x_8376:
[----:B------:R-:W-:-:S04]  /*e590*/  IMAD R6, R5, R9, -R12 ;  /* 0x0000000905067224 */ /* 0x000fc800078e0a0c */
[----:B------:R-:W-:-:S05]  /*e5a0*/  IMAD R5, R191, -0x2, R6 ;  /* 0xfffffffebf057824 */ /* 0x000fca00078e0206 */
[----:B------:R-:W-:Y:S02]  /*e5b0*/  VIMNMX R4, R4, R5, !PT ;  /* 0x0000000504047248 */ /* 0x000fe40007fe0100 */
[----:B------:R-:W-:-:S07]  /*e5c0*/  VIADDMNMX R0, R5, R9, R0, PT ;  /* 0x0000000905007246 */ /* 0x000fce0003800100 */
.L_x_8375:
[C---:B------:R-:W-:Y:S01]  /*e5d0*/  ISETP.GE.AND P3, PT, R11.reuse, 0x2, PT ;  /* 0x000000020b00780c */ /* 0x040fe20003f66270 */
[----:B------:R-:W0:Y:S01]  /*e5e0*/  SHFL.IDX PT, R3, R3, 0x1, 0x1c1f ;  /* 0x003c1f0003037f89 */ /* 0x000e2200000e0000 */
[----:B------:R-:W-:Y:S02]  /*e5f0*/  ISETP.GE.AND P5, PT, R11, 0x9, PT ;  /* 0x000000090b00780c */ /* 0x000fe40003fa6270 */
[----:B------:R-:W-:Y:S02]  /*e600*/  ISETP.GT.AND P4, PT, R4, 0x1, !P3 ;  /* 0x000000010400780c */ /* 0x000fe40005f84270 */
[----:B------:R-:W-:Y:S02]  /*e610*/  P2R R20, PR, RZ, 0x20 ;  /* 0x00000020ff147803 */ /* 0x000fe40000000000 */
[----:B------:R-:W-:-:S04]  /*e620*/  ISETP.LT.OR P4, PT, R0, 0x2, P4 ;  /* 0x000000020000780c */ /* 0x000fc80002781670 */
[----:B------:R-:W-:Y:S02]  /*e630*/  FSEL R25, R25, -INF , !P4 ;  /* 0xff80000019197808 */ /* 0x000fe40006000000 */
[----:B------:R-:W-:Y:S02]  /*e640*/  ISETP.GT.AND P4, PT, R4, 0x8, !P5 ;  /* 0x000000080400780c */ /* 0x000fe40006f84270 */
[----:B------:R-:W-:Y:S02]  /*e650*/  ISETP.GE.AND P5, PT, R11, 0xa, PT ;  /* 0x0000000a0b00780c */ /* 0x000fe40003fa6270 */
[----:B------:R-:W-:Y:S02]  /*e660*/  ISETP.LT.OR P4, PT, R0, 0x9, P4 ;  /* 0x000000090000780c */ /* 0x000fe40002781670 */
[----:B------:R-:W-:Y:S02]  /*e670*/  P2R R21, PR, RZ, 0x20 ;  /* 0x00000020ff157803 */ /* 0x000fe40000000000 */
[----:B------:R-:W-:-:S02]  /*e680*/  FSEL R28, R28, -INF , !P4 ;  /* 0xff8000001c1c7808 */ /* 0x000fc40006000000 */
[----:B------:R-:W-:Y:S02]  /*e690*/  ISETP.GT.AND P4, PT, R4, 0x9, !P5 ;  /* 0x000000090400780c */ /* 0x000fe40006f84270 */
[----:B------:R-:W-:Y:S02]  /*e6a0*/  ISETP.GE.AND P5, PT, R11, 0x11, PT ;  /* 0x000000110b00780c */ /* 0x000fe40003fa6270 */
[----:B------:R-:W-:Y:S02]  /*e6b0*/  ISETP.LT.OR P4, PT, R0, 0xa, P4 ;  /* 0x0000000a0000780c */ /* 0x000fe40002781670 */
[----:B------:R-:W-:Y:S02]  /*e6c0*/  P2R R88, PR, RZ, 0x20 ;  /* 0x00000020ff587803 */ /* 0x000fe40000000000 */
[----:B------:R-:W-:Y:S02]  /*e6d0*/  FSEL R29, R29, -INF , !P4 ;  /* 0xff8000001d1d7808 */ /* 0x000fe40006000000 */
[----:B------:R-:W-:-:S02]  /*e6e0*/  ISETP.GT.AND P4, PT, R4, 0x10, !P5 ;  /* 0x000000100400780c */ /* 0x000fc40006f84270 */
[C---:B------:R-:W-:Y:S02]  /*e6f0*/  ISETP.GE.AND P5, PT, R11.reuse, 0x12, PT ;  /* 0x000000120b00780c */ /* 0x040fe40003fa6270 */
[----:B------:R-:W-:Y:S02]  /*e700*/  ISETP.LT.OR P4, PT, R0, 0x11, P4 ;  /* 0x000000110000780c */ /* 0x000fe40002781670 */
[----:B------:R-:W-:Y:S02]  /*e710*/  P2R R90, PR, RZ, 0x20 ;  /* 0x00000020ff5a7803 */ /* 0x000fe40000000000 */
[----:B------:R-:W-:Y:S02]  /*e720*/  FSEL R32, R32, -INF , !P4 ;  /* 0xff80000020207808 */ /* 0x000fe40006000000 */
[----:B------:R-:W-:Y:S02]  /*e730*/  ISETP.GT.AND P4, PT, R4, 0x11, !P5 ;  /* 0x000000110400780c */ /* 0x000fe40006f84270 */
[----:B------:R-:W-:-:S02]  /*e740*/  ISETP.GE.AND P5, PT, R11, 0x19, PT ;  /* 0x000000190b00780c */ /* 0x000fc40003fa6270 */
[----:B------:R-:W-:Y:S02]  /*e750*/  ISETP.LT.OR P4, PT, R0, 0x12, P4 ;  /* 0x000000120000780c */ /* 0x000fe40002781670 */
[----:B------:R-:W-:Y:S02]  /*e760*/  P2R R91, PR, RZ, 0x20 ;  /* 0x00000020ff5b7803 */ /* 0x000fe40000000000 */
[----:B------:R-:W-:Y:S02]  /*e770*/  FSEL R33, R33, -INF , !P4 ;  /* 0xff80000021217808 */ /* 0x000fe40006000000 */
[----:B------:R-:W-:Y:S02]  /*e780*/  ISETP.GT.AND P4, PT, R4, 0x18, !P5 ;  /* 0x000000180400780c */ /* 0x000fe40006f84270 */
[----:B------:R-:W-:Y:S02]  /*e790*/  ISETP.GE.AND P5, PT, R11, 0x1a, PT ;  /* 0x0000001a0b00780c */ /* 0x000fe40003fa6270 */
[----:B------:R-:W-:-:S02]  /*e7a0*/  ISETP.LT.OR P4, PT, R0, 0x19, P4 ;  /* 0x000000190000780c */ /* 0x000fc40002781670 */
[----:B------:R-:W-:Y:S02]  /*e7b0*/  P2R R92, PR, RZ, 0x20 ;  /* 0x00000020ff5c7803 */ /* 0x000fe40000000000 */
[----:B------:R-:W-:Y:S02]  /*e7c0*/  FSEL R36, R36, -INF , !P4 ;  /* 0xff80000024247808 */ /* 0x000fe40006000000 */
[----:B------:R-:W-:Y:S02]  /*e7d0*/  ISETP.GT.AND P4, PT, R4, 0x19, !P5 ;  /* 0x000000190400780c */ /* 0x000fe40006f84270 */
[----:B------:R-:W-:Y:S02]  /*e7e0*/  ISETP.GE.AND P5, PT, R11, 0x21, PT ;  /* 0x000000210b00780c */ /* 0x000fe40003fa6270 */
[----:B------:R-:W-:Y:S02]  /*e7f0*/  ISETP.LT.OR P4, PT, R0, 0x1a, P4 ;  /* 0x0000001a0000780c */ /* 0x000fe40002781670 */
[----:B------:R-:W-:-:S02]  /*e800*/  P2R R93, PR, RZ, 0x20 ;  /* 0x00000020ff5d7803 */ /* 0x000fc40000000000 */
        /* <DEDUP_REMOVED lines=123> */
[----:B------:R-:W-:Y:S01]  /*efc0*/  FSEL R85, R85, -INF , !P6 ;  /* 0xff80000055557808 */ /* 0x000fe20007000000 */
[----:B------:R-:W-:Y:S08]  /*efd0*/  @!P2 BRA `(.L_x_8379) ;  /* 0x000000000050a947 */ /* 0x000ff00003800000 */
        /* <DEDUP_REMOVED lines=11> */
.L_x_8381:
[----:B------:R-:W-:-:S13]  /*f090*/  ISETP.NE.AND P6, PT, R9, 0x1, PT ;  /* 0x000000010900780c */ /* 0x000fda0003fc5270 */
[----:B------:R-:W0:Y:S02]  /*f0a0*/  @P6 LDC.64 R10, c[0x0][0x9e8] ;  /* 0x00027a00ff0a6b82 */ /* 0x000e240000000a00 */
[----:B0-----:R-:W-:-:S05]  /*f0b0*/  @P6 IMAD.HI.U32 R10, R3, R10, RZ ;  /* 0x0000000a030a6227 */ /* 0x001fca00078e00ff */
[----:B------:R-:W-:-:S07]  /*f0c0*/  @P6 SHF.R.U32.HI R3, RZ, R11, R10 ;  /* 0x0000000bff036219 */ /* 0x000fce000001160a */
.L_x_8382:
[----:B------:R-:W-:Y:S05]  /*f0d0*/  BSYNC B0 ;  /* 0x0000000000007941 */ /* 0x000fea0003800000 */
.L_x_8380:
[----:B------:R-:W-:-:S04]  /*f0e0*/  IMAD R6, R3, R9, -R12 ;  /* 0x0000000903067224 */ /* 0x000fc800078e0a0c */
[----:B------:R-:W-:-:S05]  /*f0f0*/  IMAD R3, R191, -0x2, R6 ;  /* 0xfffffffebf037824 */ /* 0x000fca00078e0206 */
[----:B------:R-:W-:Y:S02]  /*f100*/  VIMNMX R4, R4, R3, !PT ;  /* 0x0000000304047248 */ /* 0x000fe40007fe0100 */
[----:B------:R-:W-:-:S07]  /*f110*/  VIADDMNMX R0, R3, R9, R0, PT ;  /* 0x0000000903007246 */ /* 0x000fce0003800100 */
.L_x_8379:
[----:B------:R-:W-:Y:S01]  /*f120*/  ISETP.GT.AND P3, PT, R4, 0x1, !P3 ;  /* 0x000000010400780c */ /* 0x000fe20005f64270 */
[----:B------:R-:W-:Y:S01]  /*f130*/  ULDC UR52, c[0x0][0x988] ;  /* 0x0002620000347ab9 */ /* 0x000fe20000000800 */
        /* <DEDUP_REMOVED lines=77> */
[----:B------:R-:W-:Y:S01]  /*f610*/  ISETP.GT.AND P4, PT, R4, 0x71, !P4 ;  /* 0x000000710400780c */ /* 0x000fe20006784270 */
[----:B------:R-:W0:Y:S01]  /*f620*/  SHFL.BFLY PT, R3, R6, 0x2, 0x1f ;  /* 0x0c401f0006037f89 */ /* 0x000e2200000e0000 */
[----:B------:R-:W-:Y:S02]  /*f630*/  FSEL R50, R50, -INF , !P3 ;  /* 0xff80000032327808 */ /* 0x000fe40005800000 */
[----:B------:R-:W-:Y:S02]  /*f640*/  ISETP.NE.AND P3, PT, R99, RZ, PT ;  /* 0x000000ff6300720c */ /* 0x000fe40003f65270 */
[C---:B------:R-:W-:Y:S02]  /*f650*/  ISETP.GT.AND P5, PT, R4.reuse, 0x78, !P5 ;  /* 0x000000780400780c */ /* 0x040fe40006fa4270 */
[----:B------:R-:W-:Y:S02]  /*f660*/  ISETP.GT.AND P3, PT, R4, 0x31, !P3 ;  /* 0x000000310400780c */ /* 0x000fe40005f64270 */
[----:B------:R-:W-:-:S02]  /*f670*/  ISETP.LT.OR P4, PT, R0, 0x72, P4 ;  /* 0x000000720000780c */ /* 0x000fc40002781670 */
[C---:B------:R-:W-:Y:S02]  /*f680*/  ISETP.LT.OR P3, PT, R0.reuse, 0x32, P3 ;  /* 0x000000320000780c */ /* 0x040fe40001f61670 */
[----:B------:R-:W-:Y:S02]  /*f690*/  ISETP.LT.OR P5, PT, R0, 0x79, P5 ;  /* 0x000000790000780c */ /* 0x000fe40002fa1670 */
[----:B------:R-:W-:Y:S02]  /*f6a0*/  FSEL R51, R51, -INF , !P3 ;  /* 0xff80000033337808 */ /* 0x000fe40005800000 */
[----:B------:R-:W-:Y:S02]  /*f6b0*/  ISETP.NE.AND P3, PT, R100, RZ, PT ;  /* 0x000000ff6400720c */ /* 0x000fe40003f65270 */
[----:B------:R-:W-:Y:S02]  /*f6c0*/  FSEL R83, R83, -INF , !P4 ;  /* 0xff80000053537808 */ /* 0x000fe40006000000 */
[----:B------:R-:W-:-:S02]  /*f6d0*/  ISETP.GT.AND P3, PT, R4, 0x38, !P3 ;  /* 0x000000380400780c */ /* 0x000fc40005f64270 */
        /* <DEDUP_REMOVED lines=57> */
[----:B0-----:R-:W-:Y:S02]  /*fa70*/  FMNMX.FTZ R5, R6, R3, !PT ;  /* 0x0000000306057209 */ /* 0x001fe40007810000 */
[----:B------:R-:W-:-:S03]  /*fa80*/  ISETP.LT.OR P3, PT, R0, 0x71, P3 ;  /* 0x000000710000780c */ /* 0x000fc60001f61670 */
[----:B------:R-:W0:Y:S01]  /*fa90*/  SHFL.BFLY PT, R10, R5, 0x1, 0x1f ;  /* 0x0c201f00050a7f89 */ /* 0x000e2200000e0000 */
[----:B------:R-:W-:Y:S02]  /*faa0*/  FSEL R82, R82, -INF , !P3 ;  /* 0xff80000052527808 */ /* 0x000fe40005800000 */
[----:B0-----:R-:W-:-:S04]  /*fab0*/  FMNMX.FTZ R3, R5, R10, !PT ;  /* 0x0000000a05037209 */ /* 0x001fc80007810000 */
[C---:B------:R-:W-:Y:S01]  /*fac0*/  FSETP.NEU.FTZ.AND P3, PT, R3.reuse, -INF , PT ;  /* 0xff8000000300780b */ /* 0x040fe20003f7d000 */
[----:B------:R-:W-:-:S05]  /*fad0*/  FMUL.FTZ R10, R3, UR52 ;  /* 0x00000034030a7c20 */ /* 0x000fca0008410000 */
[----:B------:R-:W-:Y:S02]  /*fae0*/  FSEL R10, R10, RZ, P3 ;  /* 0x000000ff0a0a7208 */ /* 0x000fe40001800000 */
[----:B------:R-:W-:Y:S02]  /*faf0*/  ISETP.GT.AND P3, PT, R4, RZ, !P6 ;  /* 0x000000ff0400720c */ /* 0x000fe40007764270 */
[----:B------:R-:W-:Y:S01]  /*fb00*/  ISETP.NE.AND P6, PT, R15, RZ, PT ;  /* 0x000000ff0f00720c */ /* 0x000fe20003fc5270 */
[--C-:B------:R-:W-:Y:S01]  /*fb10*/  FFMA.FTZ R5, R25, UR52, -R10.reuse ;  /* 0x0000003419057c23 */ /* 0x100fe2000801080a */
[----:B------:R-:W-:Y:S01]  /*fb20*/  ISETP.LT.OR P3, PT, R0, 0x1, P3 ;  /* 0x000000010000780c */ /* 0x000fe20001f61670 */
[--C-:B------:R-:W-:Y:S01]  /*fb30*/  FFMA.FTZ R11, R29, UR52, -R10.reuse ;  /* 0x000000341d0b7c23 */ /* 0x100fe2000801080a */
[--C-:B------:R-:W-:Y:S01]  /*fb40*/  FFMA.FTZ R33, R33, UR52, -R10.reuse ;  /* 0x0000003421217c23 */ /* 0x100fe2000801080a */
[--C-:B------:R-:W-:Y:S01]  /*fb50*/  FFMA.FTZ R37, R37, UR52, -R10.reuse ;  /* 0x0000003425257c23 */ /* 0x100fe2000801080a */
[----:B------:R-:W-:Y:S01]  /*fb60*/  FSEL R26, R26, -INF , !P3 ;  /* 0xff8000001a1a7808 */ /* 0x000fe20005800000 */
[--C-:B------:R-:W-:Y:S01]  /*fb70*/  FFMA.FTZ R41, R41, UR52, -R10.reuse ;  /* 0x0000003429297c23 */ /* 0x100fe2000801080a */
[----:B------:R-:W-:Y:S01]  /*fb80*/  ISETP.GT.AND P3, PT, R4, 0x79, !P6 ;  /* 0x000000790400780c */ /* 0x000fe20007764270 */
[--C-:B------:R-:W-:Y:S01]  /*fb90*/  FFMA.FTZ R53, R53, UR52, -R10.reuse ;  /* 0x0000003435357c23 */ /* 0x100fe2000801080a */
[----:B------:R-:W-:Y:S01]  /*fba0*/  FMNMX.FTZ R13, R26, R27, !PT ;  /* 0x0000001b1a0d7209 */ /* 0x000fe20007810000 */
[--C-:B------:R-:W-:Y:S01]  /*fbb0*/  FFMA.FTZ R45, R45, UR52, -R10.reuse ;  /* 0x000000342d2d7c23 */ /* 0x100fe2000801080a */
[----:B------:R-:W-:Y:S01]  /*fbc0*/  ISETP.LT.OR P3, PT, R0, 0x7a, P3 ;  /* 0x0000007a0000780c */ /* 0x000fe20001f61670 */
[--C-:B------:R-:W-:Y:S01]  /*fbd0*/  FFMA.FTZ R180, R24, UR52, -R10.reuse ;  /* 0x0000003418b47c23 */ /* 0x100fe2000801080a */
[----:B------:R-:W-:Y:S01]  /*fbe0*/  FMNMX.FTZ R6, R30, R13, !PT ;  /* 0x0000000d1e067209 */ /* 0x000fe20007810000 */
[--C-:B------:R-:W-:Y:S01]  /*fbf0*/  FFMA.FTZ R182, R28, UR52, -R10.reuse ;  /* 0x000000341cb67c23 */ /* 0x100fe2000801080a */
[----:B------:R-:W-:Y:S01]  /*fc00*/  FSEL R87, R87, -INF , !P3 ;  /* 0xff80000057577808 */ /* 0x000fe20005800000 */
[----:B------:R-:W-:Y:S01]  /*fc10*/  MUFU.EX2 R5, R5 ;  /* 0x0000000500057308 */ /* 0x000fe20000000800 */
[----:B------:R-:W-:Y:S01]  /*fc20*/  FMNMX.FTZ R13, R31, R6, !PT ;  /* 0x000000061f0d7209 */ /* 0x000fe20007810000 */
[--C-:B------:R-:W-:Y:S01]  /*fc30*/  FFMA.FTZ R176, R32, UR52, -R10.reuse ;  /* 0x0000003420b07c23 */ /* 0x100fe2000801080a */
[--C-:B------:R-:W-:Y:S01]  /*fc40*/  FFMA.FTZ R178, R36, UR52, -R10.reuse ;  /* 0x0000003424b27c23 */ /* 0x100fe2000801080a */
[--C-:B------:R-:W-:Y:S01]  /*fc50*/  FFMA.FTZ R49, R49, UR52, -R10.reuse ;  /* 0x0000003431317c23 */ /* 0x100fe2000801080a */
[----:B------:R-:W-:Y:S01]  /*fc60*/  FMNMX.FTZ R6, R34, R13, !PT ;  /* 0x0000000d22067209 */ /* 0x000fe20007810000 */
[--C-:B------:R-:W-:Y:S01]  /*fc70*/  FFMA.FTZ R57, R57, UR52, -R10.reuse ;  /* 0x0000003439397c23 */ /* 0x100fe2000801080a */
[--C-:B------:R-:W-:Y:S01]  /*fc80*/  FFMA.FTZ R172, R40, UR52, -R10.reuse ;  /* 0x0000003428ac7c23 */ /* 0x100fe2000801080a */
        /* <DEDUP_REMOVED lines=8> */
[----:B------:R-:W0:Y:S01]  /*fd10*/  MUFU.EX2 R180, R180 ;  /* 0x000000b400b47308 */ /* 0x000e220000000800 */
        /* <DEDUP_REMOVED lines=9> */
[----:B------:R-:W-:Y:S01]  /*fdb0*/  FFMA.FTZ R154, R84, UR52, -R10 ;  /* 0x00000034549a7c23 */ /* 0x000fe2000801080a */
[----:B------:R-:W1:Y:S02]  /*fdc0*/  @P1 LDC R40, c[0x0][0x450] ;  /* 0x00011400ff281b82 */ /* 0x000e640000000800 */
[----:B------:R-:W-:-:S03]  /*fdd0*/  FMNMX.FTZ R6, R46, R21, !PT ;  /* 0x000000152e067209 */ /* 0x000fc60007810000 */
[----:B------:R-:W2:Y:S01]  /*fde0*/  MUFU.EX2 R182, R182 ;  /* 0x000000b600b67308 */ /* 0x000ea20000000800 */
[----:B------:R-:W-:-:S04]  /*fdf0*/  FMNMX.FTZ R21, R47, R6, !PT ;  /* 0x000000062f157209 */ /* 0x000fc80007810000 */
[----:B------:R-:W-:-:S03]  /*fe00*/  FMNMX.FTZ R6, R50, R21, !PT ;  /* 0x0000001532067209 */ /* 0x000fc60007810000 */
[----:B------:R-:W-:Y:S01]  /*fe10*/  MUFU.EX2 R21, R41 ;  /* 0x0000002900157308 */ /* 0x000fe20000000800 */
[----:B------:R-:W-:-:S04]  /*fe20*/  FMNMX.FTZ R25, R51, R6, !PT ;  /* 0x0000000633197209 */ /* 0x000fc80007810000 */
[----:B------:R-:W-:-:S03]  /*fe30*/  FMNMX.FTZ R6, R54, R25, !PT ;  /* 0x0000001936067209 */ /* 0x000fc60007810000 */
[----:B------:R-:W3:Y:S01]  /*fe40*/  MUFU.EX2 R11, R11 ;  /* 0x0000000b000b7308 */ /* 0x000ee20000000800 */
[----:B------:R-:W-:-:S04]  /*fe50*/  FMNMX.FTZ R25, R55, R6, !PT ;  /* 0x0000000637197209 */ /* 0x000fc80007810000 */
[----:B------:R-:W-:-:S03]  /*fe60*/  FMNMX.FTZ R6, R58, R25, !PT ;  /* 0x000000193a067209 */ /* 0x000fc60007810000 */
[----:B------:R4:W-:Y:S01]  /*fe70*/  MUFU.EX2 R25, R45 ;  /* 0x0000002d00197308 */ /* 0x0009e20000000800 */
[----:B------:R-:W-:-:S04]  /*fe80*/  FMNMX.FTZ R29, R59, R6, !PT ;  /* 0x000000063b1d7209 */ /* 0x000fc80007810000 */
[----:B------:R-:W-:-:S03]  /*fe90*/  FMNMX.FTZ R6, R62, R29, !PT ;  /* 0x0000001d3e067209 */ /* 0x000fc60007810000 */
[----:B------:R-:W5:Y:S01]  /*fea0*/  MUFU.EX2 R176, R176 ;  /* 0x000000b000b07308 */ /* 0x000f620000000800 */
[----:B------:R-:W-:Y:S01]  /*feb0*/  FMNMX.FTZ R29, R63, R6, !PT ;  /* 0x000000063f1d7209 */ /* 0x000fe20007810000 */
[----:B----4-:R-:W-:-:S03]  /*fec0*/  FFMA.FTZ R45, R65, UR52, -R10 ;  /* 0x00000034412d7c23 */ /* 0x010fc6000801080a */
[----:B------:R-:W-:-:S03]  /*fed0*/  FMNMX.FTZ R6, R66, R29, !PT ;  /* 0x0000001d42067209 */ /* 0x000fc60007810000 */
[----:B------:R-:W4:Y:S01]  /*fee0*/  MUFU.EX2 R178, R178 ;  /* 0x000000b200b27308 */ /* 0x000f220000000800 */
[----:B------:R-:W-:-:S04]  /*fef0*/  FMNMX.FTZ R33, R67, R6, !PT ;  /* 0x0000000643217209 */ /* 0x000fc80007810000 */
[----:B------:R-:W-:-:S03]  /*ff00*/  FMNMX.FTZ R6, R70, R33, !PT ;  /* 0x0000002146067209 */ /* 0x000fc60007810000 */
[----:B------:R0:W-:Y:S01]  /*ff10*/  MUFU.EX2 R29, R49 ;  /* 0x00000031001d7308 */ /* 0x0001e20000000800 */
[----:B------:R-:W-:-:S04]  /*ff20*/  FMNMX.FTZ R33, R71, R6, !PT ;  /* 0x0000000647217209 */ /* 0x000fc80007810000 */
[----:B------:R-:W-:-:S03]  /*ff30*/  FMNMX.FTZ R6, R74, R33, !PT ;  /* 0x000000214a067209 */ /* 0x000fc60007810000 */
[----:B------:R-:W-:Y:S01]  /*ff40*/  MUFU.EX2 R33, R53 ;  /* 0x0000003500217308 */ /* 0x000fe20000000800 */
[----:B------:R-:W-:Y:S01]  /*ff50*/  FMNMX.FTZ R37, R75, R6, !PT ;  /* 0x000000064b257209 */ /* 0x000fe20007810000 */
[----:B0-----:R-:W-:-:S03]  /*ff60*/  FFMA.FTZ R49, R69, UR52, -R10 ;  /* 0x0000003445317c23 */ /* 0x001fc6000801080a */
[----:B------:R-:W-:-:S03]  /*ff70*/  FMNMX.FTZ R6, R78, R37, !PT ;  /* 0x000000254e067209 */ /* 0x000fc60007810000 */
[----:B------:R-:W0:Y:S01]  /*ff80*/  MUFU.EX2 R172, R172 ;  /* 0x000000ac00ac7308 */ /* 0x000e220000000800 */
[----:B------:R-:W-:-:S04]  /*ff90*/  FMNMX.FTZ R37, R79, R6, !PT ;  /* 0x000000064f257209 */ /* 0x000fc80007810000 */
[----:B------:R-:W-:-:S03]  /*ffa0*/  FMNMX.FTZ R4, R82, R37, !PT ;  /* 0x0000002552047209 */ /* 0x000fc60007810000 */
[----:B------:R2:W-:Y:S01]  /*ffb0*/  MUFU.EX2 R37, R57 ;  /* 0x0000003900257308 */ /* 0x0005e20000000800 */
[----:B------:R-:W-:-:S04]  /*ffc0*/  FMNMX.FTZ R41, R83, R4, !PT ;  /* 0x0000000453297209 */ /* 0x000fc80007810000 */
[----:B------:R-:W-:Y:S01]  /*ffd0*/  FMNMX.FTZ R0, R86, R41, !PT ;  /* 0x0000002956007209 */ /* 0x000fe20007810000 */
[--C-:B------:R-:W-:Y:S01]  /*ffe0*/  FFMA.FTZ R41, R61, UR52, -R10.reuse ;  /* 0x000000343d297c23 */ /* 0x100fe2000801080a */
[--C-:B------:R-:W-:Y:S01]  /*fff0*/  FFMA.FTZ R61, R81, UR52, -R10.reuse ;  /* 0x00000034513d7c23 */ /* 0x100fe2000801080a */
[----:B------:R-:W-:Y:S01]  /*10000*/  MUFU.EX2 R174, R174 ;  /* 0x000000ae00ae7308 */ /* 0x000fe20000000800 */
[----:B------:R-:W-:Y:S01]  /*10010*/  FMNMX.FTZ R0, R87, R0, !PT ;  /* 0x0000000057007209 */ /* 0x000fe20007810000 */
[----:B--2---:R-:W-:-:S04]  /*10020*/  FFMA.FTZ R57, R77, UR52, -R10 ;  /* 0x000000344d397c23 */ /* 0x004fc8000801080a */
[----:B------:R-:W2:Y:S02]  /*10030*/  SHFL.BFLY PT, R53, R0, 0x2, 0x1f ;  /* 0x0c401f0000357f89 */ /* 0x000ea400000e0000 */
[----:B------:R-:W-:Y:S08]  /*10040*/  MUFU.EX2 R168, R168 ;  /* 0x000000a800a87308 */ /* 0x000ff00000000800 */
[----:B------:R-:W-:Y:S08]  /*10050*/  MUFU.EX2 R170, R170 ;  /* 0x000000aa00aa7308 */ /* 0x000ff00000000800 */
[----:B------:R-:W-:Y:S01]  /*10060*/  MUFU.EX2 R164, R164 ;  /* 0x000000a400a47308 */ /* 0x000fe20000000800 */
[----:B--2---:R-:W-:Y:S01]  /*10070*/  FMNMX.FTZ R4, R0, R53, !PT ;  /* 0x0000003500047209 */ /* 0x004fe20007810000 */
[----:B------:R-:W-:-:S06]  /*10080*/  FFMA.FTZ R53, R73, UR52, -R10 ;  /* 0x0000003449357c23 */ /* 0x000fcc000801080a */
[----:B------:R-:W-:Y:S01]  /*10090*/  MUFU.EX2 R166, R166 ;  /* 0x000000a600a67308 */ /* 0x000fe20000000800 */
[----:B------:R-:W2:Y:S07]  /*100a0*/  SHFL.BFLY PT, R65, R4, 0x1, 0x1f ;  /* 0x0c201f0004417f89 */ /* 0x000eae00000e0000 */
[----:B------:R-:W-:Y:S08]  /*100b0*/  MUFU.EX2 R41, R41 ;  /* 0x0000002900297308 */ /* 0x000ff00000000800 */
[----:B------:R-:W-:Y:S08]  /*100c0*/  MUFU.EX2 R160, R160 ;  /* 0x000000a000a07308 */ /* 0x000ff00000000800 */
[----:B------:R-:W-:Y:S01]  /*100d0*/  MUFU.EX2 R45, R45 ;  /* 0x0000002d002d7308 */ /* 0x000fe20000000800 */
[----:B--2---:R-:W-:Y:S01]  /*100e0*/  FMNMX.FTZ R0, R4, R65, !PT ;  /* 0x0000004104007209 */ /* 0x004fe20007810000 */
[----:B------:R-:W-:-:S03]  /*100f0*/  FFMA.FTZ R65, R85, UR52, -R10 ;  /* 0x0000003455417c23 */ /* 0x000fc6000801080a */
[C---:B------:R-:W-:Y:S01]  /*10100*/  FSETP.NEU.FTZ.AND P3, PT, R0.reuse, -INF , PT ;  /* 0xff8000000000780b */ /* 0x040fe20003f7d000 */
[----:B------:R-:W-:Y:S02]  /*10110*/  FMUL.FTZ R4, R0, UR52 ;  /* 0x0000003400047c20 */ /* 0x000fe40008410000 */
[----:B------:R-:W-:Y:S03]  /*10120*/  MUFU.EX2 R162, R162 ;  /* 0x000000a200a27308 */ /* 0x000fe60000000800 */
[----:B------:R-:W-:-:S05]  /*10130*/  FSEL R6, R4, RZ, P3 ;  /* 0x000000ff04067208 */ /* 0x000fca0001800000 */
[----:B------:R-:W-:Y:S01]  /*10140*/  MUFU.EX2 R49, R49 ;  /* 0x0000003100317308 */ /* 0x000fe20000000800 */
[--C-:B------:R-:W-:Y:S01]  /*10150*/  FFMA.FTZ R181, R26, UR52, -R6.reuse ;  /* 0x000000341ab57c23 */ /* 0x100fe20008010806 */
[--C-:B------:R-:W-:Y:S01]  /*10160*/  FFMA.FTZ R4, R27, UR52, -R6.reuse ;  /* 0x000000341b047c23 */ /* 0x100fe20008010806 */
[----:B------:R-:W-:Y:S01]  /*10170*/  FADD.FTZ R27, R180, R5 ;  /* 0x00000005b41b7221 */ /* 0x000fe20000010000 */
[--C-:B------:R-:W-:Y:S01]  /*10180*/  FFMA.FTZ R183, R30, UR52, -R6.reuse ;  /* 0x000000341eb77c23 */ /* 0x100fe20008010806 */
[--C-:B------:R-:W-:Y:S01]  /*10190*/  FFMA.FTZ R10, R31, UR52, -R6.reuse ;  /* 0x000000341f0a7c23 */ /* 0x100fe20008010806 */
[--C-:B------:R-:W-:Y:S01]  /*101a0*/  FFMA.FTZ R177, R34, UR52, -R6.reuse ;  /* 0x0000003422b17c23 */ /* 0x100fe20008010806 */
[----:B------:R-:W-:Y:S01]  /*101b0*/  FADD.FTZ R30, R182, R27 ;  /* 0x0000001bb61e7221 */ /* 0x000fe20000010000 */
[----:B------:R-:W-:Y:S01]  /*101c0*/  MUFU.EX2 R181, R181 ;  /* 0x000000b500b57308 */ /* 0x000fe20000000800 */
[--C-:B------:R-:W-:Y:S01]  /*101d0*/  FFMA.FTZ R12, R35, UR52, -R6.reuse ;  /* 0x00000034230c7c23 */ /* 0x100fe20008010806 */
[----:B------:R-:W-:Y:S01]  /*101e0*/  FFMA.FTZ R179, R38, UR52, -R6 ;  /* 0x0000003426b37c23 */ /* 0x000fe20008010806 */
[----:B---3--:R-:W-:Y:S01]  /*101f0*/  FADD.FTZ R27, R11, R30 ;  /* 0x0000001e0b1b7221 */ /* 0x008fe20000010000 */
[--C-:B------:R-:W-:Y:S01]  /*10200*/  FFMA.FTZ R14, R39, UR52, -R6.reuse ;  /* 0x00000034270e7c23 */ /* 0x100fe20008010806 */
[--C-:B------:R-:W-:Y:S01]  /*10210*/  FFMA.FTZ R173, R42, UR52, -R6.reuse ;  /* 0x000000342aad7c23 */ /* 0x100fe20008010806 */
[--C-:B------:R-:W-:Y:S01]  /*10220*/  FFMA.FTZ R20, R43, UR52, -R6.reuse ;  /* 0x000000342b147c23 */ /* 0x100fe20008010806 */
[----:B-----5:R-:W-:Y:S01]  /*10230*/  FADD.FTZ R32, R176, R27 ;  /* 0x0000001bb0207221 */ /* 0x020fe20000010000 */
[----:B------:R-:W2:Y:S01]  /*10240*/  MUFU.EX2 R4, R4 ;  /* 0x0000000400047308 */ /* 0x000ea20000000800 */
[--C-:B------:R-:W-:Y:S01]  /*10250*/  FFMA.FTZ R175, R46, UR52, -R6.reuse ;  /* 0x000000342eaf7c23 */ /* 0x100fe20008010806 */
[----:B------:R-:W-:Y:S01]  /*10260*/  FFMA.FTZ R24, R47, UR52, -R6 ;  /* 0x000000342f187c23 */ /* 0x000fe20008010806 */
[----:B------:R-:W-:Y:S01]  /*10270*/  FADD.FTZ R27, R13, R32 ;  /* 0x000000200d1b7221 */ /* 0x000fe20000010000 */
[--C-:B------:R-:W-:Y:S01]  /*10280*/  FFMA.FTZ R169, R50, UR52, -R6.reuse ;  /* 0x0000003432a97c23 */ /* 0x100fe20008010806 */
[--C-:B------:R-:W-:Y:S01]  /*10290*/  FFMA.FTZ R26, R51, UR52, -R6.reuse ;  /* 0x00000034331a7c23 */ /* 0x100fe20008010806 */
[--C-:B------:R-:W-:Y:S01]  /*102a0*/  FFMA.FTZ R171, R54, UR52, -R6.reuse ;  /* 0x0000003436ab7c23 */ /* 0x100fe20008010806 */
[----:B----4-:R-:W-:Y:S01]  /*102b0*/  FADD.FTZ R32, R178, R27 ;  /* 0x0000001bb2207221 */ /* 0x010fe20000010000 */
[----:B------:R-:W3:Y:S01]  /*102c0*/  MUFU.EX2 R183, R183 ;  /* 0x000000b700b77308 */ /* 0x000ee20000000800 */
[--C-:B------:R-:W-:Y:S01]  /*102d0*/  FFMA.FTZ R28, R55, UR52, -R6.reuse ;  /* 0x00000034371c7c23 */ /* 0x100fe20008010806 */
[----:B------:R-:W-:Y:S01]  /*102e0*/  FFMA.FTZ R165, R58, UR52, -R6 ;  /* 0x000000343aa57c23 */ /* 0x000fe20008010806 */
[----:B------:R-:W-:Y:S01]  /*102f0*/  FADD.FTZ R31, R15, R32 ;  /* 0x000000200f1f7221 */ /* 0x000fe20000010000 */
[--C-:B------:R-:W-:Y:S01]  /*10300*/  FFMA.FTZ R30, R59, UR52, -R6.reuse ;  /* 0x000000343b1e7c23 */ /* 0x100fe20008010806 */
[--C-:B------:R-:W-:Y:S01]  /*10310*/  FFMA.FTZ R167, R62, UR52, -R6.reuse ;  /* 0x000000343ea77c23 */ /* 0x100fe20008010806 */
[----:B------:R-:W-:Y:S01]  /*10320*/  FFMA.FTZ R32, R63, UR52, -R6 ;  /* 0x000000343f207c23 */ /* 0x000fe20008010806 */
[----:B0-----:R-:W-:Y:S01]  /*10330*/  FADD.FTZ R36, R172, R31 ;  /* 0x0000001fac247221 */ /* 0x001fe20000010000 */
[----:B------:R-:W0:Y:S01]  /*10340*/  MUFU.EX2 R10, R10 ;  /* 0x0000000a000a7308 */ /* 0x000e220000000800 */
[----:B--2---:R-:W-:Y:S01]  /*10350*/  FADD.FTZ R34, R181, R4 ;  /* 0x00000004b5227221 */ /* 0x004fe20000010000 */
[----:B------:R-:W-:Y:S01]  /*10360*/  FFMA.FTZ R66, R66, UR52, -R6 ;  /* 0x0000003442427c23 */ /* 0x000fe20008010806 */
[----:B------:R-:W-:Y:S01]  /*10370*/  FADD.FTZ R31, R21, R36 ;  /* 0x00000024151f7221 */ /* 0x000fe20000010000 */
[--C-:B------:R-:W-:Y:S01]  /*10380*/  FFMA.FTZ R67, R67, UR52, -R6.reuse ;  /* 0x0000003443437c23 */ /* 0x100fe20008010806 */
[--C-:B------:R-:W-:Y:S01]  /*10390*/  FFMA.FTZ R70, R70, UR52, -R6.reuse ;  /* 0x0000003446467c23 */ /* 0x100fe20008010806 */
[----:B------:R-:W-:Y:S01]  /*103a0*/  FFMA.FTZ R71, R71, UR52, -R6 ;  /* 0x0000003447477c23 */ /* 0x000fe20008010806 */
[----:B------:R-:W-:Y:S01]  /*103b0*/  FADD.FTZ R36, R174, R31 ;  /* 0x0000001fae247221 */ /* 0x000fe20000010000 */
[----:B------:R-:W2:Y:S01]  /*103c0*/  MUFU.EX2 R177, R177 ;  /* 0x000000b100b17308 */ /* 0x000ea20000000800 */
[----:B---3--:R-:W-:Y:S01]  /*103d0*/  FADD.FTZ R27, R183, R34 ;  /* 0x00000022b71b7221 */ /* 0x008fe20000010000 */
[----:B------:R-:W-:Y:S01]  /*103e0*/  FFMA.FTZ R74, R74, UR52, -R6 ;  /* 0x000000344a4a7c23 */ /* 0x000fe20008010806 */
[----:B------:R-:W-:Y:S01]  /*103f0*/  FADD.FTZ R31, R25, R36 ;  /* 0x00000024191f7221 */ /* 0x000fe20000010000 */
[--C-:B------:R-:W-:Y:S01]  /*10400*/  FFMA.FTZ R75, R75, UR52, -R6.reuse ;  /* 0x000000344b4b7c23 */ /* 0x100fe20008010806 */
[--C-:B------:R-:W-:Y:S01]  /*10410*/  FFMA.FTZ R78, R78, UR52, -R6.reuse ;  /* 0x000000344e4e7c23 */ /* 0x100fe20008010806 */
[--C-:B------:R-:W-:Y:S01]  /*10420*/  FFMA.FTZ R79, R79, UR52, -R6.reuse ;  /* 0x000000344f4f7c23 */ /* 0x100fe20008010806 */
[----:B------:R-:W-:Y:S01]  /*10430*/  FADD.FTZ R36, R168, R31 ;  /* 0x0000001fa8247221 */ /* 0x000fe20000010000 */
[----:B------:R-:W3:Y:S01]  /*10440*/  MUFU.EX2 R12, R12 ;  /* 0x0000000c000c7308 */ /* 0x000ee20000000800 */
[----:B0-----:R-:W-:Y:S01]  /*10450*/  FADD.FTZ R34, R10, R27 ;  /* 0x0000001b0a227221 */ /* 0x001fe20000010000 */
[----:B------:R-:W-:Y:S01]  /*10460*/  FFMA.FTZ R82, R82, UR52, -R6 ;  /* 0x0000003452527c23 */ /* 0x000fe20008010806 */
[----:B------:R-:W-:Y:S01]  /*10470*/  FADD.FTZ R31, R29, R36 ;  /* 0x000000241d1f7221 */ /* 0x000fe20000010000 */
[--C-:B------:R-:W-:Y:S01]  /*10480*/  FFMA.FTZ R83, R83, UR52, -R6.reuse ;  /* 0x0000003453537c23 */ /* 0x100fe20008010806 */
[--C-:B------:R-:W-:Y:S01]  /*10490*/  FFMA.FTZ R86, R86, UR52, -R6.reuse ;  /* 0x0000003456567c23 */ /* 0x100fe20008010806 */
[----:B------:R-:W-:Y:S01]  /*104a0*/  FFMA.FTZ R87, R87, UR52, -R6 ;  /* 0x0000003457577c23 */ /* 0x000fe20008010806 */
[----:B------:R-:W-:Y:S01]  /*104b0*/  FADD.FTZ R36, R170, R31 ;  /* 0x0000001faa247221 */ /* 0x000fe20000010000 */
[----:B------:R-:W0:Y:S01]  /*104c0*/  MUFU.EX2 R179, R179 ;  /* 0x000000b300b37308 */ /* 0x000e220000000800 */
[----:B--2---:R-:W-:Y:S01]  /*104d0*/  FADD.FTZ R27, R177, R34 ;  /* 0x00000022b11b7221 */ /* 0x004fe20000010000 */
[----:B------:R-:W-:Y:S01]  /*104e0*/  F2FP.F16.F32.PACK_AB R180, R5, R180 ;  /* 0x000000b405b4723e */ /* 0x000fe200000000ff */
[----:B------:R-:W-:Y:S01]  /*104f0*/  FADD.FTZ R31, R33, R36 ;  /* 0x00000024211f7221 */ /* 0x000fe20000010000 */
[----:B------:R-:W-:Y:S01]  /*10500*/  F2FP.F16.F32.PACK_AB R182, R11, R182 ;  /* 0x000000b60bb6723e */ /* 0x000fe200000000ff */
[----:B------:R-:W2:Y:S01]  /*10510*/  @P1 LDC R38, c[0x0][0x44c] ;  /* 0x00011300ff261b82 */ /* 0x000ea20000000800 */
[----:B------:R-:W-:Y:S01]  /*10520*/  F2FP.F16.F32.PACK_AB R181, R4, R181 ;  /* 0x000000b504b5723e */ /* 0x000fe200000000ff */
[----:B------:R-:W-:Y:S01]  /*10530*/  FADD.FTZ R36, R164, R31 ;  /* 0x0000001fa4247221 */ /* 0x000fe20000010000 */
[----:B------:R-:W4:Y:S01]  /*10540*/  MUFU.EX2 R14, R14 ;  /* 0x0000000e000e7308 */ /* 0x000f220000000800 */
[----:B---3--:R-:W-:Y:S01]  /*10550*/  FADD.FTZ R34, R12, R27 ;  /* 0x0000001b0c227221 */ /* 0x008fe20000010000 */
[----:B------:R-:W-:Y:S01]  /*10560*/  F2FP.F16.F32.PACK_AB R176, R13, R176 ;  /* 0x000000b00db0723e */ /* 0x000fe200000000ff */
[----:B------:R-:W-:Y:S01]  /*10570*/  FADD.FTZ R31, R37, R36 ;  /* 0x00000024251f7221 */ /* 0x000fe20000010000 */
[----:B------:R-:W-:-:S02]  /*10580*/  F2FP.F16.F32.PACK_AB R178, R15, R178 ;  /* 0x000000b20fb2723e */ /* 0x000fc400000000ff */
[----:B------:R-:W-:Y:S01]  /*10590*/  F2FP.F16.F32.PACK_AB R172, R21, R172 ;  /* 0x000000ac15ac723e */ /* 0x000fe200000000ff */
[----:B------:R-:W-:Y:S01]  /*105a0*/  FADD.FTZ R36, R166, R31 ;  /* 0x0000001fa6247221 */ /* 0x000fe20000010000 */
[----:B------:R-:W3:Y:S01]  /*105b0*/  MUFU.EX2 R173, R173 ;  /* 0x000000ad00ad7308 */ /* 0x000ee20000000800 */
[----:B0-----:R-:W-:Y:S01]  /*105c0*/  FADD.FTZ R27, R179, R34 ;  /* 0x00000022b31b7221 */ /* 0x001fe20000010000 */
[----:B------:R-:W-:Y:S01]  /*105d0*/  F2FP.F16.F32.PACK_AB R174, R25, R174 ;  /* 0x000000ae19ae723e */ /* 0x000fe200000000ff */
[----:B------:R-:W-:Y:S01]  /*105e0*/  FADD.FTZ R31, R41, R36 ;  /* 0x00000024291f7221 */ /* 0x000fe20000010000 */
[----:B------:R-:W-:Y:S02]  /*105f0*/  F2FP.F16.F32.PACK_AB R168, R29, R168 ;  /* 0x000000a81da8723e */ /* 0x000fe400000000ff */
[----:B------:R-:W-:Y:S02]  /*10600*/  F2FP.F16.F32.PACK_AB R170, R33, R170 ;  /* 0x000000aa21aa723e */ /* 0x000fe400000000ff */
[----:B------:R-:W0:Y:S01]  /*10610*/  MUFU.EX2 R20, R20 ;  /* 0x0000001400147308 */ /* 0x000e220000000800 */
[----:B----4-:R-:W-:Y:S01]  /*10620*/  FADD.FTZ R34, R14, R27 ;  /* 0x0000001b0e227221 */ /* 0x010fe20000010000 */
[----:B------:R-:W-:-:S02]  /*10630*/  F2FP.F16.F32.PACK_AB R164, R37, R164 ;  /* 0x000000a425a4723e */ /* 0x000fc400000000ff */
[----:B------:R-:W-:Y:S01]  /*10640*/  F2FP.F16.F32.PACK_AB R166, R41, R166 ;  /* 0x000000a629a6723e */ /* 0x000fe200000000ff */
[----:B--2---:R-:W-:Y:S01]  /*10650*/  @P1 IMAD.HI.U32 R35, R193, R38, RZ ;  /* 0x00000026c1231227 */ /* 0x004fe200078e00ff */
[----:B------:R-:W-:Y:S02]  /*10660*/  F2FP.F16.F32.PACK_AB R183, R10, R183 ;  /* 0x000000b70ab7723e */ /* 0x000fe400000000ff */
[----:B------:R-:W2:Y:S01]  /*10670*/  MUFU.EX2 R175, R175 ;  /* 0x000000af00af7308 */ /* 0x000ea20000000800 */
[----:B---3--:R-:W-:Y:S01]  /*10680*/  FADD.FTZ R27, R173, R34 ;  /* 0x00000022ad1b7221 */ /* 0x008fe20000010000 */
[----:B------:R-:W-:Y:S01]  /*10690*/  IMAD.MOV.U32 R38, RZ, RZ, R193 ;  /* 0x000000ffff267224 */ /* 0x000fe200078e00c1 */
[----:B-1----:R-:W-:Y:S02]  /*106a0*/  @P1 SHF.R.U32.HI R38, RZ, R40, R35 ;  /* 0x00000028ff261219 */ /* 0x002fe40000011623 */
[----:B------:R-:W-:Y:S02]  /*106b0*/  F2FP.F16.F32.PACK_AB R177, R12, R177 ;  /* 0x000000b10cb1723e */ /* 0x000fe400000000ff */
[----:B------:R-:W-:Y:S01]  /*106c0*/  F2FP.F16.F32.PACK_AB R179, R14, R179 ;  /* 0x000000b30eb3723e */ /* 0x000fe200000000ff */
[----:B------:R-:W1:Y:S01]  /*106d0*/  MUFU.EX2 R24, R24 ;  /* 0x0000001800187308 */ /* 0x000e620000000800 */
[C---:B0-----:R-:W-:Y:S01]  /*106e0*/  FADD.FTZ R34, R20.reuse, R27 ;  /* 0x0000001b14227221 */ /* 0x041fe20000010000 */
[----:B------:R-:W-:Y:S01]  /*106f0*/  IMAD.IADD R95, R95, 0x1, R38 ;  /* 0x000000015f5f7824 */ /* 0x000fe200078e0226 */
[----:B------:R-:W-:-:S04]  /*10700*/  F2FP.F16.F32.PACK_AB R173, R20, R173 ;  /* 0x000000ad14ad723e */ /* 0x000fc800000000ff */
[----:B------:R-:W-:Y:S01]  /*10710*/  IADD3 R8, R95, R8, RZ ;  /* 0x000000085f087210 */ /* 0x000fe20007ffe0ff */
        /* <DEDUP_REMOVED lines=11> */
[----:B-1----:R-:W-:Y:S01]  /*107d0*/  FADD.FTZ R27, R171, R34 ;  /* 0x00000022ab1b7221 */ /* 0x002fe20000010000 */
[----:B------:R-:W-:Y:S01]  /*107e0*/  FADD.FTZ R34, R160, R31 ;  /* 0x0000001fa0227221 */ /* 0x000fe20000010000 */
[----:B------:R-:W-:-:S05]  /*107f0*/  F2FP.F16.F32.PACK_AB R160, R45, R160 ;  /* 0x000000a02da0723e */ /* 0x000fca00000000ff */
[----:B------:R-:W1:Y:S01]  /*10800*/  MUFU.EX2 R30, R30 ;  /* 0x0000001e001e7308 */ /* 0x000e620000000800 */
[C---:B0-----:R-:W-:Y:S01]  /*10810*/  FADD.FTZ R6, R28.reuse, R27 ;  /* 0x0000001b1c067221 */ /* 0x041fe20000010000 */
[----:B------:R-:W-:Y:S01]  /*10820*/  FADD.FTZ R27, R45, R34 ;  /* 0x000000222d1b7221 */ /* 0x000fe20000010000 */
[----:B------:R-:W-:-:S03]  /*10830*/  F2FP.F16.F32.PACK_AB R171, R28, R171 ;  /* 0x000000ab1cab723e */ /* 0x000fc600000000ff */
[----:B------:R-:W-:Y:S01]  /*10840*/  FADD.FTZ R34, R162, R27 ;  /* 0x0000001ba2227221 */ /* 0x000fe20000010000 */
[----:B------:R-:W-:Y:S01]  /*10850*/  F2FP.F16.F32.PACK_AB R162, R49, R162 ;  /* 0x000000a231a2723e */ /* 0x000fe200000000ff */
[----:B------:R-:W0:Y:S01]  /*10860*/  MUFU.EX2 R167, R167 ;  /* 0x000000a700a77308 */ /* 0x000e220000000800 */
[----:B--2---:R-:W-:Y:S01]  /*10870*/  FADD.FTZ R5, R165, R6 ;  /* 0x00000006a5057221 */ /* 0x004fe20000010000 */
[----:B------:R-:W-:-:S06]  /*10880*/  FADD.FTZ R11, R49, R34 ;  /* 0x00000022310b7221 */ /* 0x000fcc0000010000 */
        /* <DEDUP_REMOVED lines=51> */
[----:B--2---:R-:W-:Y:S01]  /*10bc0*/  FADD.FTZ R34, R154, R11 ;  /* 0x0000000b9a227221 */ /* 0x004fe20000010000 */
[C---:B-1----:R-:W-:Y:S01]  /*10bd0*/  FADD.FTZ R5, R87.reuse, R4 ;  /* 0x0000000457057221 */ /* 0x042fe20000010000 */
[----:B------:R-:W-:Y:S01]  /*10be0*/  F2FP.F16.F32.PACK_AB R155, R87, R86 ;  /* 0x00000056579b723e */ /* 0x000fe200000000ff */
[----:B------:R-:W-:Y:S02]  /*10bf0*/  VIADD R4, R89, 0xfffffffe ;  /* 0xfffffffe59047836 */ /* 0x000fe40000000000 */
[C---:B0-----:R-:W-:Y:S01]  /*10c00*/  FADD.FTZ R6, R65.reuse, R34 ;  /* 0x0000002241067221 */ /* 0x041fe20000010000 */
[----:B------:R-:W-:Y:S01]  /*10c10*/  F2FP.F16.F32.PACK_AB R154, R65, R154 ;  /* 0x0000009a419a723e */ /* 0x000fe200000000ff */
        /* <DEDUP_REMOVED lines=12> */
.L_x_8385:
[----:B------:R-:W-:-:S13]  /*10ce0*/  ISETP.NE.AND P3, PT, R9, 0x1, PT ;  /* 0x000000010900780c */ /* 0x000fda0003f65270 */
[----:B------:R-:W0:Y:S02]  /*10cf0*/  @P3 LDC.64 R12, c[0x0][0x9e8] ;  /* 0x00027a00ff0c3b82 */ /* 0x000e240000000a00 */
[----:B0-----:R-:W-:-:S05]  /*10d00*/  @P3 IMAD.HI.U32 R12, R10, R12, RZ ;  /* 0x0000000c0a0c3227 */ /* 0x001fca00078e00ff */
[----:B------:R-:W-:-:S07]  /*10d10*/  @P3 SHF.R.U32.HI R10, RZ, R13, R12 ;  /* 0x0000000dff0a3219 */ /* 0x000fce000001160c */
.L_x_8386:
[----:B------:R-:W-:Y:S05]  /*10d20*/  BSYNC B0 ;  /* 0x0000000000007941 */ /* 0x000fea0003800000 */
.L_x_8384:
[----:B------:R-:W-:-:S05]  /*10d30*/  IMAD R9, R10, R9, R9 ;  /* 0x000000090a097224 */ /* 0x000fca00078e0209 */
[----:B------:R-:W-:-:S07]  /*10d40*/  VIMNMX R8, R8, R9, PT ;  /* 0x0000000908087248 */ /* 0x000fce0003fe0100 */
.L_x_8383:
[----:B------:R-:W-:Y:S01]  /*10d50*/  SHF.R.S32.HI R9, RZ, 0x1f, R8 ;  /* 0x0000001fff097819 */ /* 0x000fe20000011408 */
[----:B------:R-:W-:Y:S01]  /*10d60*/  ULDC UR46, c[0x0][0x9e4] ;  /* 0x00027900002e7ab9 */ /* 0x000fe20000000800 */
[----:B------:R-:W-:Y:S01]  /*10d70*/  ULDC UR43, c[0x0][0x9e4] ;  /* 0x00027900002b7ab9 */ /* 0x000fe20000000800 */
[----:B------:R-:W-:Y:S01]  /*10d80*/  ULDC UR47, c[0x0][0x9dc] ;  /* 0x00027700002f7ab9 */ /* 0x000fe20000000800 */
[----:B------:R-:W-:Y:S01]  /*10d90*/  LEA.HI R9, R9, R8, RZ, 0x7 ;  /* 0x0000000809097211 */ /* 0x000fe200078f38ff */
[----:B------:R-:W-:Y:S01]  /*10da0*/  ULDC UR49, c[0x0][0x9dc] ;  /* 0x0002770000317ab9 */ /* 0x000fe20000000800 */
[----:B------:R-:W-:Y:S01]  /*10db0*/  ULDC UR42, c[0x0][0x988] ;  /* 0x00026200002a7ab9 */ /* 0x000fe20000000800 */
[----:B------:R-:W-:Y:S01]  /*10dc0*/  ULDC UR45, c[0x0][0x988] ;  /* 0x00026200002d7ab9 */ /* 0x000fe20000000800 */
[----:B------:R-:W-:Y:S01]  /*10dd0*/  SHF.R.S32.HI R9, RZ, 0x7, R9 ;  /* 0x00000007ff097819 */ /* 0x000fe20000011409 */
[----:B------:R-:W-:Y:S01]  /*10de0*/  ULDC UR44, c[0x0][0x988] ;  /* 0x00026200002c7ab9 */ /* 0x000fe20000000800 */
[----:B------:R-:W-:Y:S01]  /*10df0*/  ULDC UR50, c[0x0][0x9e0] ;  /* 0x0002780000327ab9 */ /* 0x000fe20000000800 */
[----:B------:R-:W-:Y:S01]  /*10e00*/  ULDC UR48, c[0x0][0x9e0] ;  /* 0x0002780000307ab9 */ /* 0x000fe20000000800 */
[----:B------:R-:W-:-:S02]  /*10e10*/  VIMNMX R12, R198, R9, !PT ;  /* 0x00000009c60c7248 */ /* 0x000fc40007fe0100 */
[----:B------:R-:W-:Y:S02]  /*10e20*/  CS2R R150, SRZ ;  /* 0x0000000000967805 */ /* 0x000fe4000001ff00 */
        /* <DEDUP_REMOVED lines=32> */
[----:B------:R-:W-:Y:S06]  /*11030*/  @!P3 BRA `(.L_x_8387) ;  /* 0x0000003000c0b947 */ /* 0x000fec0003800000 */
[----:B------:R-:W-:-:S07]  /*11040*/  IMAD.MOV.U32 R151, RZ, RZ, RZ ;  /* 0x000000ffff977224 */ /* 0x000fce00078e00ff */
.L_x_8407:
[----:B------:R-:W-:Y:S01]  /*11050*/  ISETP.NE.AND P3, PT, R194, RZ, PT ;  /* 0x000000ffc200720c */ /* 0x000fe20003f65270 */
[----:B------:R-:W-:Y:S01]  /*11060*/  VIADD R13, R184, 0x1 ;  /* 0x00000001b80d7836 */ /* 0x000fe20000000000 */
[----:B------:R-:W-:Y:S05]  /*11070*/  YIELD ;  /* 0x0000000000007946 */ /* 0x000fea0003800000 */
[----:B------:R-:W-:-:S04]  /*11080*/  ISETP.NE.AND P4, PT, R13, 0x2, PT ;  /* 0x000000020d00780c */ /* 0x000fc80003f85270 */
[----:B------:R-:W-:Y:S02]  /*11090*/  SEL R14, RZ, 0x1, P4 ;  /* 0x00000001ff0e7807 */ /* 0x000fe40002000000 */
[----:B------:R-:W-:Y:S02]  /*110a0*/  SEL R13, R13, RZ, P4 ;  /* 0x000000ff0d0d7207 */ /* 0x000fe40002000000 */
[----:B------:R-:W-:Y:S01]  /*110b0*/  LOP3.LUT R14, R187, R14, RZ, 0x3c, !PT ;  /* 0x0000000ebb0e7212 */ /* 0x000fe200078e3cff */
[----:B------:R-:W-:Y:S06]  /*110c0*/  @P3 BRA `(.L_x_8388) ;  /* 0x0000000000303947 */ /* 0x000fec0003800000 */
[----:B------:R-:W-:Y:S05]  /*110d0*/  @!P0 BRA `(.L_x_8389) ;  /* 0x0000000000048947 */ /* 0x000fea0003800000 */
[----:B------:R-:W-:Y:S01]  /*110e0*/  BPT.TRAP 0x1 ;  /* 0x000000040000795c */ /* 0x000fe20000300000 */
.L_x_8389:
[----:B------:R-:W-:Y:S01]  /*110f0*/  IMAD R9, R13, 0x8, R18 ;  /* 0x000000080d097824 */ /* 0x000fe200078e0212 */
[----:B------:R-:W-:-:S04]  /*11100*/  SHF.L.U32 R8, R14, 0x1f, RZ ;  /* 0x0000001f0e087819 */ /* 0x000fc800000006ff */
[----:B------:R0:W1:Y:S01]  /*11110*/  SYNCS.PHASECHK.TRANS64.TRYWAIT P4, [R9+URZ+0x28830], R8 ;  /* 0x02883008090075a7 */ /* 0x000062000808017f */
[----:B------:R-:W-:Y:S05]  /*11120*/  @!P0 BRA `(.L_x_8390) ;  /* 0x0000000000048947 */ /* 0x000fea0003800000 */
[----:B------:R-:W-:Y:S01]  /*11130*/  BPT.TRAP 0x1 ;  /* 0x000000040000795c */ /* 0x000fe20000300000 */
.L_x_8390:
[----:B------:R-:W-:Y:S04]  /*11140*/  BSSY B0, `(.L_x_8388) ;  /* 0x0000004000007945 */ /* 0x000fe80003800000 */
[----:B-1----:R-:W-:Y:S05]  /*11150*/  @P4 BRA `(.L_x_8391) ;  /* 0x0000000000084947 */ /* 0x002fea0003800000 */
[----:B------:R-:W1:Y:S02]  /*11160*/  SYNCS.PHASECHK.TRANS64.TRYWAIT P4, [R9+URZ+0x28830], R8 ;  /* 0x02883008090075a7 */ /* 0x000e64000808017f */
[----:B-1----:R-:W-:Y:S05]  /*11170*/  @!P4 BRA `(.L_x_8392) ;  /* 0x0000014800d8c947 */ /* 0x002fea0003800000 */
.L_x_8391:
[----:B------:R-:W-:Y:S05]  /*11180*/  BSYNC B0 ;  /* 0x0000000000007941 */ /* 0x000fea0003800000 */
.L_x_8388:
[----:B------:R-:W2:Y:S01]  /*11190*/  S2R R10, SR_TID.X ;  /* 0x00000000000a7919 */ /* 0x000ea20000002100 */
[----:B01----:R-:W-:Y:S01]  /*111a0*/  MOV R9, 0x40000040 ;  /* 0x4000004000097802 */ /* 0x003fe20000000f00 */
[----:B------:R-:W-:Y:S05]  /*111b0*/  WARPSYNC.ALL ;  /* 0x0000000000007948 */ /* 0x000fea0003800000 */
[----:B------:R-:W-:Y:S01]  /*111c0*/  R2UR UR35, R9 ;  /* 0x00000000092372ca */ /* 0x000fe200000e0000 */
[----:B------:R-:W-:Y:S02]  /*111d0*/  IMAD R8, R13, 0x800, R7 ;  /* 0x000008000d087824 */ /* 0x000fe400078e0207 */
[----:B------:R-:W-:-:S03]  /*111e0*/  IMAD.MOV.U32 R11, RZ, RZ, 0x40000040 ;  /* 0x40000040ff0b7424 */ /* 0x000fc600078e00ff */
[----:B------:R-:W-:Y:S02]  /*111f0*/  R2UR UR34, R8 ;  /* 0x00000000082272ca */ /* 0x000fe400000e0000 */
[----:B------:R-:W-:Y:S01]  /*11200*/  R2UR UR7, R11 ;  /* 0x000000000b0772ca */ /* 0x000fe200000e0000 */
[----:B------:R-:W-:-:S05]  /*11210*/  IMAD.MOV.U32 R11, RZ, RZ, 0x40000040 ;  /* 0x40000040ff0b7424 */ /* 0x000fca00078e00ff */
[----:B------:R-:W-:Y:S02]  /*11220*/  R2UR UR11, R11 ;  /* 0x000000000b0b72ca */ /* 0x000fe400000e0000 */
[----:B------:R-:W-:-:S04]  /*11230*/  MOV R11, 0x40000040 ;  /* 0x40000040000b7802 */ /* 0x000fc80000000f00 */
[----:B------:R-:W-:Y:S01]  /*11240*/  R2UR UR15, R11 ;  /* 0x000000000b0f72ca */ /* 0x000fe200000e0000 */
[----:B------:R-:W-:Y:S01]  /*11250*/  IMAD.MOV.U32 R11, RZ, RZ, 0x40000040 ;  /* 0x40000040ff0b7424 */ /* 0x000fe200078e00ff */
[----:B--2---:R-:W-:-:S04]  /*11260*/  SHF.R.U32.HI R10, RZ, 0x7, R10 ;  /* 0x00000007ff0a7819 */ /* 0x004fc8000001160a */
[----:B------:R-:W-:Y:S01]  /*11270*/  R2UR UR19, R11 ;  /* 0x000000000b1372ca */ /* 0x000fe200000e0000 */
[----:B------:R-:W-:Y:S02]  /*11280*/  IMAD.MOV.U32 R11, RZ, RZ, 0x40000040 ;  /* 0x40000040ff0b7424 */ /* 0x000fe400078e00ff */
[----:B------:R-:W-:Y:S02]  /*11290*/  VIADD R9, R10, 0x8 ;  /* 0x000000080a097836 */ /* 0x000fe40000000000 */
[----:B------:R-:W-:Y:S01]  /*112a0*/  VIADD R10, R8, 0x2 ;  /* 0x00000002080a7836 */ /* 0x000fe20000000000 */
[----:B------:R-:W-:Y:S01]  /*112b0*/  R2UR UR23, R11 ;  /* 0x000000000b1772ca */ /* 0x000fe200000e0000 */
[----:B------:R-:W-:Y:S01]  /*112c0*/  IMAD.MOV.U32 R11, RZ, RZ, 0x40000040 ;  /* 0x40000040ff0b7424 */ /* 0x000fe200078e00ff */
[----:B------:R0:W-:Y:S02]  /*112d0*/  BAR.SYNC.DEFER_BLOCKING R9, 0x100 ;  /* 0x000400090000751d */ /* 0x0001e40000010000 */
[----:B------:R-:W-:Y:S01]  /*112e0*/  R2UR UR6, R10 ;  /* 0x000000000a0672ca */ /* 0x000fe200000e0000 */
[----:B------:R-:W-:Y:S01]  /*112f0*/  VIADD R10, R8, 0x4 ;  /* 0x00000004080a7836 */ /* 0x000fe20000000000 */
[----:B------:R-:W-:-:S04]  /*11300*/  R2UR UR27, R11 ;  /* 0x000000000b1b72ca */ /* 0x000fc800000e0000 */
[----:B------:R-:W-:Y:S01]  /*11310*/  R2UR UR10, R10 ;  /* 0x000000000a0a72ca */ /* 0x000fe200000e0000 */
[----:B------:R-:W-:Y:S02]  /*11320*/  VIADD R10, R8, 0x6 ;  /* 0x00000006080a7836 */ /* 0x000fe40000000000 */
[----:B0-----:R-:W-:-:S03]  /*11330*/  IMAD.MOV.U32 R9, RZ, RZ, 0x40000040 ;  /* 0x40000040ff097424 */ /* 0x001fc600078e00ff */
[----:B------:R-:W-:Y:S01]  /*11340*/  R2UR UR14, R10 ;  /* 0x000000000a0e72ca */ /* 0x000fe200000e0000 */
[----:B------:R-:W-:Y:S01]  /*11350*/  VIADD R10, R8, 0x400 ;  /* 0x00000400080a7836 */ /* 0x000fe20000000000 */
[----:B------:R-:W-:-:S04]  /*11360*/  R2UR UR31, R9 ;  /* 0x00000000091f72ca */ /* 0x000fc800000e0000 */
[----:B------:R-:W-:Y:S01]  /*11370*/  R2UR UR18, R10 ;  /* 0x000000000a1272ca */ /* 0x000fe200000e0000 */
[----:B------:R-:W-:Y:S01]  /*11380*/  VIADD R10, R8, 0x402 ;  /* 0x00000402080a7836 */ /* 0x000fe20000000000 */
[----:B------:R-:W-:-:S04]  /*11390*/  WARPGROUP.ARRIVE ;  /* 0x00000000000079c5 */ /* 0x000fc80000000000 */
[----:B------:R-:W-:Y:S01]  /*113a0*/  R2UR UR22, R10 ;  /* 0x000000000a1672ca */ /* 0x000fe200000e0000 */
[C---:B------:R-:W-:Y:S01]  /*113b0*/  VIADD R10, R8.reuse, 0x404 ;  /* 0x00000404080a7836 */ /* 0x040fe20000000000 */
[----:B------:R-:W-:Y:S01]  /*113c0*/  IADD3 R8, R8, 0x406, RZ ;  /* 0x0000040608087810 */ /* 0x000fe20007ffe0ff */
[----:B------:R-:W-:Y:S03]  /*113d0*/  HGMMA.64x128x16.F32 R24, gdesc[UR32], RZ, !UPT, gsb0 ;  /* 0x01e00000201879f0 */ /* 0x000fe6000c0008ff */
        /* <DEDUP_REMOVED lines=24> */
[----:B------:R-:W-:Y:S05]  /*11560*/  @P3 BRA `(.L_x_8393) ;  /* 0x0000000000283947 */ /* 0x000fea0003800000 */
[----:B------:R-:W-:Y:S05]  /*11570*/  @!P0 BRA `(.L_x_8394) ;  /* 0x0000000000048947 */ /* 0x000fea0003800000 */
[----:B------:R-:W-:Y:S01]  /*11580*/  BPT.TRAP 0x1 ;  /* 0x000000040000795c */ /* 0x000fe20000300000 */
.L_x_8394:
[----:B------:R-:W-:Y:S01]  /*11590*/  SHF.L.U32 R8, R187, 0x1f, RZ ;  /* 0x0000001fbb087819 */ /* 0x000fe200000006ff */
[----:B------:R-:W-:-:S04]  /*115a0*/  IMAD R9, R184, 0x8, R18 ;  /* 0x00000008b8097824 */ /* 0x000fc800078e0212 */
[----:B------:R0:W1:Y:S01]  /*115b0*/  SYNCS.PHASECHK.TRANS64.TRYWAIT P3, [R9+URZ+0x28850], R8 ;  /* 0x02885008090075a7 */ /* 0x000062000806017f */
[----:B------:R-:W-:Y:S05]  /*115c0*/  @!P0 BRA `(.L_x_8395) ;  /* 0x0000000000048947 */ /* 0x000fea0003800000 */
[----:B------:R-:W-:Y:S01]  /*115d0*/  BPT.TRAP 0x1 ;  /* 0x000000040000795c */ /* 0x000fe20000300000 */
.L_x_8395:
[----:B-1----:R-:W-:Y:S05]  /*115e0*/  @P3 BRA `(.L_x_8393) ;  /* 0x0000000000083947 */ /* 0x002fea0003800000 */
[----:B------:R-:W1:Y:S02]  /*115f0*/  SYNCS.PHASECHK.TRANS64.TRYWAIT P3, [R9+URZ+0x28850], R8 ;  /* 0x02885008090075a7 */ /* 0x000e64000806017f */
[----:B-1----:R-:W-:Y:S05]  /*11600*/  @!P3 BRA `(.L_x_8396) ;  /* 0x0000014400c8b947 */ /* 0x002fea0003800000 */
.L_x_8393:
[----:B01----:R-:W-:Y:S01]  /*11610*/  VIADD R8, R18, 0x400 ;  /* 0x0000040012087836 */ /* 0x003fe20000000000 */
[----:B------:R-:W-:Y:S05]  /*11620*/  WARPSYNC.ALL ;  /* 0x0000000000007948 */ /* 0x000fea0003800000 */
[----:B------:R-:W-:Y:S01]  /*11630*/  SHF.R.U32.HI R8, RZ, 0x4, R8 ;  /* 0x00000004ff087819 */ /* 0x000fe20000011608 */
[----:B------:R-:W-:Y:S01]  /*11640*/  WARPGROUP.ARRIVE ;  /* 0x00000000000079c5 */ /* 0x000fe20000000000 */
[----:B------:R-:W-:-:S05]  /*11650*/  MOV R11, 0x40000040 ;  /* 0x40000040000b7802 */ /* 0x000fca0000000f00 */
[----:B------:R-:W0:Y:S01]  /*11660*/  S2R R15, SR_TID.X ;  /* 0x00000000000f7919 */ /* 0x000e220000002100 */
[----:B------:R-:W-:-:S04]  /*11670*/  LOP3.LUT R8, R8, 0x3fff, RZ, 0xc0, !PT ;  /* 0x00003fff08087812 */ /* 0x000fc800078ec0ff */
[----:B------:R-:W-:-:S05]  /*11680*/  LOP3.LUT R9, R8, 0x4000000, RZ, 0xfc, !PT ;  /* 0x0400000008097812 */ /* 0x000fca00078efcff */
[----:B------:R-:W-:Y:S02]  /*11690*/  IMAD R8, R184, 0x800, R9 ;  /* 0x00000800b8087824 */ /* 0x000fe400078e0209 */
[----:B------:R-:W-:Y:S02]  /*116a0*/  IMAD.MOV.U32 R9, RZ, RZ, 0x40000040 ;  /* 0x40000040ff097424 */ /* 0x000fe400078e00ff */
[C---:B------:R-:W-:Y:S01]  /*116b0*/  VIADD R10, R8.reuse, 0x80 ;  /* 0x00000080080a7836 */ /* 0x040fe20000000000 */
[----:B------:R-:W-:Y:S02]  /*116c0*/  R2UR UR6, R8 ;  /* 0x00000000080672ca */ /* 0x000fe400000e0000 */
[----:B------:R-:W-:Y:S01]  /*116d0*/  R2UR UR7, R9 ;  /* 0x00000000090772ca */ /* 0x000fe200000e0000 */
[----:B------:R-:W-:-:S12]  /*116e0*/  IMAD.MOV.U32 R9, RZ, RZ, 0x40000040 ;  /* 0x40000040ff097424 */ /* 0x000fd800078e00ff */
[----:B------:R-:W-:Y:S01]  /*116f0*/  HGMMA.64x128x16.F32 R88, R180, gdesc[UR4].tnspB, R88, gsb0 ;  /* 0x41e00004b4587df0 */ /* 0x000fe20008000858 */
[----:B------:R-:W-:Y:S01]  /*11700*/  R2UR UR6, R10 ;  /* 0x000000000a0672ca */ /* 0x000fe200000e0000 */
[----:B------:R-:W-:Y:S01]  /*11710*/  VIADD R10, R8, 0x100 ;  /* 0x00000100080a7836 */ /* 0x000fe20000000000 */
[----:B------:R-:W-:Y:S01]  /*11720*/  R2UR UR7, R11 ;  /* 0x000000000b0772ca */ /* 0x000fe200000e0000 */
[----:B------:R-:W-:Y:S01]  /*11730*/  IMAD.MOV.U32 R11, RZ, RZ, 0x40000040 ;  /* 0x40000040ff0b7424 */ /* 0x000fe200078e00ff */
[----:B0-----:R-:W-:Y:S01]  /*11740*/  SHF.R.U32.HI R15, RZ, 0x7, R15 ;  /* 0x00000007ff0f7819 */ /* 0x001fe2000001160f */
        /* <DEDUP_REMOVED lines=27> */
[----:B------:R-:W-:Y:S02]  /*11900*/  IMAD.MOV.U32 R11, RZ, RZ, 0x40000040 ;  /* 0x40000040ff0b7424 */ /* 0x000fe400078e00ff */
[----:B------:R-:W-:Y:S01]  /*11910*/  VIADD R8, R8, 0x380 ;  /* 0x0000038008087836 */ /* 0x000fe20000000000 */
[----:B------:R-:W-:Y:S02]  /*11920*/  WARPGROUP.DEPBAR.LE gsb0, 0x0 ;  /* 0x00008000000079c5 */ /* 0x000fe40000010000 */
[----:B------:R-:W-:-:S07]  /*11930*/  WARPGROUP.ARRIVE ;  /* 0x00000000000079c5 */ /* 0x000fce0000000000 */
        /* <DEDUP_REMOVED lines=16> */
.L_x_8397:
[----:B------:R-:W1:Y:S01]  /*11a40*/  @P1 LDC R9, c[0x0][0x44c] ;  /* 0x00011300ff091b82 */ /* 0x000e620000000800 */
[----:B------:R-:W-:Y:S01]  /*11a50*/  IMAD.IADD R20, R195, 0x1, R193 ;  /* 0x00000001c3147824 */ /* 0x000fe200078e02c1 */
[----:B0-----:R-:W-:Y:S01]  /*11a60*/  LEA R8, R13, R18, 0x3 ;  /* 0x000000120d087211 */ /* 0x001fe200078e18ff */
[----:B------:R-:W-:Y:S02]  /*11a70*/  UMOV UR51, UR47 ;  /* 0x0000002f00337c82 */ /* 0x000fe40008000000 */
[----:B------:R-:W-:Y:S02]  /*11a80*/  ULOP3.LUT UR6, URZ, UR51, URZ, 0x33, !UPT ;  /* 0x000000333f067292 */ /* 0x000fe4000f8e333f */
[----:B------:R-:W-:Y:S01]  /*11a90*/  VIADD R8, R8, 0x28840 ;  /* 0x0002884008087836 */ /* 0x000fe20000000000 */
[----:B------:R-:W0:Y:S01]  /*11aa0*/  @P1 LDC R10, c[0x0][0x450] ;  /* 0x00011400ff0a1b82 */ /* 0x000e220000000800 */
[----:B-1----:R-:W-:-:S05]  /*11ab0*/  @P1 IMAD.HI.U32 R9, R20, R9, RZ ;  /* 0x0000000914091227 */ /* 0x002fca00078e00ff */
[----:B0-----:R-:W-:Y:S01]  /*11ac0*/  @P1 SHF.R.U32.HI R20, RZ, R10, R9 ;  /* 0x0000000aff141219 */ /* 0x001fe20000011609 */
[----:B------:R-:W-:Y:S02]  /*11ad0*/  IMAD.SHL.U32 R10, R4, 0x80, RZ ;  /* 0x00000080040a7824 */ /* 0x000fe400078e00ff */
[----:B------:R-:W-:Y:S02]  /*11ae0*/  IMAD.U32 R9, RZ, RZ, UR38 ;  /* 0x00000026ff097e24 */ /* 0x000fe4000f8e00ff */
[----:B------:R-:W0:Y:S01]  /*11af0*/  SHFL.IDX PT, R154, R20, RZ, 0x1c1f ;  /* 0x001c1fff149a7589 */ /* 0x000e2200000e0000 */
[----:B------:R-:W-:Y:S02]  /*11b00*/  IADD3 R152, -R10, 0x1, RZ ;  /* 0x000000010a987810 */ /* 0x000fe40007ffe1ff */
[----:B------:R-:W-:-:S03]  /*11b10*/  PRMT R8, R9, 0x654, R8 ;  /* 0x0000065409087816 */ /* 0x000fc60000000008 */
[----:B------:R-:W-:Y:S01]  /*11b20*/  IMAD R152, R191, -0x2, R152 ;  /* 0xfffffffebf987824 */ /* 0x000fe200078e0298 */
[----:B------:R1:W-:Y:S04]  /*11b30*/  SYNCS.ARRIVE.TRANS64.RED.A1T0 RZ, [R8+URZ], RZ ;  /* 0x000000ff08ff79a7 */ /* 0x0003e8000810043f */
[----:B------:R-:W-:-:S05]  /*11b40*/  IADD3 R152, -R189, R152, R190 ;  /* 0x00000098bd987210 */ /* 0x000fca0007ffe1be */
[C---:B------:R-:W-:Y:S02]  /*11b50*/  VIADD R11, R152.reuse, UR6 ;  /* 0x00000006980b7c36 */ /* 0x040fe40008000000 */
[----:B------:R-:W-:-:S04]  /*11b60*/  VIADD R15, R152, UR50 ;  /* 0x00000032980f7c36 */ /* 0x000fc80008000000 */
[----:B0-----:R-:W-:Y:S01]  /*11b70*/  IMAD.IADD R21, R15, 0x1, R154 ;  /* 0x000000010f157824 */ /* 0x001fe200078e029a */
[----:B------:R-:W-:Y:S01]  /*11b80*/  IADD3 R152, R11, R154, RZ ;  /* 0x0000009a0b987210 */ /* 0x000fe20007ffe0ff */
[----:B-1----:R-:W-:Y:S06]  /*11b90*/  @!P2 BRA `(.L_x_8398) ;  /* 0x000000000058a947 */ /* 0x002fec0003800000 */
        /* <DEDUP_REMOVED lines=12> */
.L_x_8400:
[----:B------:R-:W-:-:S05]  /*11c60*/  IMAD.U32 R154, RZ, RZ, UR46 ;  /* 0x0000002eff9a7e24 */ /* 0x000fca000f8e00ff */
[----:B------:R-:W-:-:S13]  /*11c70*/  ISETP.NE.AND P3, PT, R154, 0x1, PT ;  /* 0x000000019a00780c */ /* 0x000fda0003f65270 */
[----:B------:R-:W0:Y:S02]  /*11c80*/  @P3 LDC.64 R8, c[0x0][0x9e8] ;  /* 0x00027a00ff083b82 */ /* 0x000e240000000a00 */
[----:B0-----:R-:W-:-:S05]  /*11c90*/  @P3 IMAD.HI.U32 R8, R153, R8, RZ ;  /* 0x0000000899083227 */ /* 0x001fca00078e00ff */
[----:B------:R-:W-:-:S07]  /*11ca0*/  @P3 SHF.R.U32.HI R153, RZ, R9, R8 ;  /* 0x00000009ff993219 */ /* 0x000fce0000011608 */
.L_x_8401:
[----:B------:R-:W-:Y:S05]  /*11cb0*/  BSYNC B0 ;  /* 0x0000000000007941 */ /* 0x000fea0003800000 */
.L_x_8399:
[----:B------:R-:W-:-:S04]  /*11cc0*/  IMAD R8, R153, R154, -R10 ;  /* 0x0000009a99087224 */ /* 0x000fc800078e0a0a */
[----:B------:R-:W-:-:S05]  /*11cd0*/  IMAD R8, R191, -0x2, R8 ;  /* 0xfffffffebf087824 */ /* 0x000fca00078e0208 */
[----:B------:R-:W-:Y:S02]  /*11ce0*/  VIADDMNMX R21, R8, R154, R21, PT ;  /* 0x0000009a08157246 */ /* 0x000fe40003800115 */
[----:B------:R-:W-:-:S07]  /*11cf0*/  VIMNMX R152, R152, R8, !PT ;  /* 0x0000000898987248 */ /* 0x000fce0007fe0100 */
.L_x_8398:
[----:B------:R-:W-:Y:S01]  /*11d00*/  ISETP.GT.AND P3, PT, R4, -0x1, PT ;  /* 0xffffffff0400780c */ /* 0x000fe20003f64270 */
[----:B------:R-:W0:Y:S03]  /*11d10*/  SHFL.IDX PT, R20, R20, 0x1, 0x1c1f ;  /* 0x003c1f0014147f89 */ /* 0x000e2600000e0000 */
[C---:B------:R-:W-:Y:S02]  /*11d20*/  ISETP.GT.AND P5, PT, R152.reuse, RZ, P3 ;  /* 0x000000ff9800720c */ /* 0x040fe40001fa4270 */
[----:B------:R-:W-:Y:S02]  /*11d30*/  ISETP.GT.AND P4, PT, R152, 0x1, P3 ;  /* 0x000000019800780c */ /* 0x000fe40001f84270 */
[C---:B------:R-:W-:Y:S02]  /*11d40*/  ISETP.LT.OR P5, PT, R21.reuse, 0x1, P5 ;  /* 0x000000011500780c */ /* 0x040fe40002fa1670 */
[----:B------:R-:W-:-:S02]  /*11d50*/  ISETP.LT.OR P4, PT, R21, 0x2, P4 ;  /* 0x000000021500780c */ /* 0x000fc40002781670 */
[----:B------:R-:W-:Y:S02]  /*11d60*/  FSEL R24, R24, -INF , !P5 ;  /* 0xff80000018187808 */ /* 0x000fe40006800000 */
[----:B------:R-:W-:Y:S02]  /*11d70*/  FSEL R25, R25, -INF , !P4 ;  /* 0xff80000019197808 */ /* 0x000fe40006000000 */
[C---:B------:R-:W-:Y:S02]  /*11d80*/  ISETP.GT.AND P5, PT, R152.reuse, 0x8, P3 ;  /* 0x000000089800780c */ /* 0x040fe40001fa4270 */
[----:B------:R-:W-:Y:S02]  /*11d90*/  ISETP.GT.AND P4, PT, R152, 0x9, P3 ;  /* 0x000000099800780c */ /* 0x000fe40001f84270 */
[C---:B------:R-:W-:Y:S02]  /*11da0*/  ISETP.LT.OR P5, PT, R21.reuse, 0x9, P5 ;  /* 0x000000091500780c */ /* 0x040fe40002fa1670 */
[----:B------:R-:W-:-:S02]  /*11db0*/  ISETP.LT.OR P4, PT, R21, 0xa, P4 ;  /* 0x0000000a1500780c */ /* 0x000fc40002781670 */
[----:B------:R-:W-:Y:S01]  /*11dc0*/  FSEL R28, R28, -INF , !P5 ;  /* 0xff8000001c1c7808 */ /* 0x000fe20006800000 */
[--C-:B0-----:R-:W-:Y:S01]  /*11dd0*/  IMAD.IADD R15, R15, 0x1, R20.reuse ;  /* 0x000000010f0f7824 */ /* 0x101fe200078e0214 */
[----:B------:R-:W-:Y:S01]  /*11de0*/  FSEL R29, R29, -INF , !P4 ;  /* 0xff8000001d1d7808 */ /* 0x000fe20006000000 */
[----:B------:R-:W-:Y:S01]  /*11df0*/  IMAD.IADD R11, R11, 0x1, R20 ;  /* 0x000000010b0b7824 */ /* 0x000fe200078e0214 */
[C---:B------:R-:W-:Y:S02]  /*11e00*/  ISETP.GT.AND P5, PT, R152.reuse, 0x10, P3 ;  /* 0x000000109800780c */ /* 0x040fe40001fa4270 */
        /* <DEDUP_REMOVED lines=82> */
[----:B------:R-:W-:Y:S01]  /*12330*/  FSEL R85, R85, -INF , !P4 ;  /* 0xff80000055557808 */ /* 0x000fe20006000000 */
[----:B------:R-:W-:Y:S08]  /*12340*/  @!P2 BRA `(.L_x_8402) ;  /* 0x000000000058a947 */ /* 0x000ff00003800000 */
        /* <DEDUP_REMOVED lines=12> */
.L_x_8404:
[----:B------:R-:W-:-:S05]  /*12410*/  IMAD.U32 R20, RZ, RZ, UR46 ;  /* 0x0000002eff147e24 */ /* 0x000fca000f8e00ff */
[----:B------:R-:W-:-:S13]  /*12420*/  ISETP.NE.AND P4, PT, R20, 0x1, PT ;  /* 0x000000011400780c */ /* 0x000fda0003f85270 */
[----:B------:R-:W0:Y:S02]  /*12430*/  @P4 LDC.64 R8, c[0x0][0x9e8] ;  /* 0x00027a00ff084b82 */ /* 0x000e240000000a00 */
[----:B0-----:R-:W-:-:S05]  /*12440*/  @P4 IMAD.HI.U32 R8, R21, R8, RZ ;  /* 0x0000000815084227 */ /* 0x001fca00078e00ff */
[----:B------:R-:W-:-:S07]  /*12450*/  @P4 SHF.R.U32.HI R21, RZ, R9, R8 ;  /* 0x00000009ff154219 */ /* 0x000fce0000011608 */
.L_x_8405:
[----:B------:R-:W-:Y:S05]  /*12460*/  BSYNC B0 ;  /* 0x0000000000007941 */ /* 0x000fea0003800000 */
.L_x_8403:
[----:B------:R-:W-:-:S04]  /*12470*/  IMAD R10, R21, R20, -R10 ;  /* 0x00000014150a7224 */ /* 0x000fc800078e0a0a */
[----:B------:R-:W-:-:S05]  /*12480*/  IMAD R10, R191, -0x2, R10 ;  /* 0xfffffffebf0a7824 */ /* 0x000fca00078e020a */
[----:B------:R-:W-:Y:S02]  /*12490*/  VIADDMNMX R15, R10, R20, R15, PT ;  /* 0x000000140a0f7246 */ /* 0x000fe4000380010f */
[----:B------:R-:W-:-:S07]  /*124a0*/  VIMNMX R11, R11, R10, !PT ;  /* 0x0000000a0b0b7248 */ /* 0x000fce0007fe0100 */
.L_x_8402:
[----:B------:R-:W-:Y:S01]  /*124b0*/  FMNMX.FTZ R8, R24, R3, !PT ;  /* 0x0000000318087209 */ /* 0x000fe20007810000 */
[----:B------:R-:W-:Y:S01]  /*124c0*/  UMOV UR52, UR45 ;  /* 0x0000002d00347c82 */ /* 0x000fe20008000000 */
        /* <DEDUP_REMOVED lines=63> */
[----:B------:R-:W-:Y:S01]  /*128c0*/  ISETP.GT.AND P4, PT, R11, 0x21, P3 ;  /* 0x000000210b00780c */ /* 0x000fe20001f84270 */
[----:B------:R-:W0:Y:S01]  /*128d0*/  SHFL.BFLY PT, R9, R8, 0x2, 0x1f ;  /* 0x0c401f0008097f89 */ /* 0x000e2200000e0000 */
[----:B------:R-:W-:-:S02]  /*128e0*/  FSEL R54, R54, -INF , !P5 ;  /* 0xff80000036367808 */ /* 0x000fc40006800000 */
[----:B------:R-:W-:Y:S02]  /*128f0*/  ISETP.GT.AND P5, PT, R11, 0x40, P3 ;  /* 0x000000400b00780c */ /* 0x000fe40001fa4270 */
[C---:B------:R-:W-:Y:S02]  /*12900*/  ISETP.LT.OR P4, PT, R15.reuse, 0x22, P4 ;  /* 0x000000220f00780c */ /* 0x040fe40002781670 */
[----:B------:R-:W-:Y:S02]  /*12910*/  ISETP.LT.OR P5, PT, R15, 0x41, P5 ;  /* 0x000000410f00780c */ /* 0x000fe40002fa1670 */
[----:B------:R-:W-:Y:S02]  /*12920*/  FSEL R43, R43, -INF , !P4 ;  /* 0xff8000002b2b7808 */ /* 0x000fe40006000000 */
[----:B------:R-:W-:Y:S02]  /*12930*/  ISETP.GT.AND P4, PT, R11, 0x29, P3 ;  /* 0x000000290b00780c */ /* 0x000fe40001f84270 */
[----:B------:R-:W-:-:S02]  /*12940*/  FSEL R58, R58, -INF , !P5 ;  /* 0xff8000003a3a7808 */ /* 0x000fc40006800000 */
[----:B------:R-:W-:Y:S02]  /*12950*/  ISETP.GT.AND P5, PT, R11, 0x41, P3 ;  /* 0x000000410b00780c */ /* 0x000fe40001fa4270 */
[C---:B------:R-:W-:Y:S02]  /*12960*/  ISETP.LT.OR P4, PT, R15.reuse, 0x2a, P4 ;  /* 0x0000002a0f00780c */ /* 0x040fe40002781670 */
[----:B------:R-:W-:Y:S02]  /*12970*/  ISETP.LT.OR P5, PT, R15, 0x42, P5 ;  /* 0x000000420f00780c */ /* 0x000fe40002fa1670 */
[----:B------:R-:W-:Y:S02]  /*12980*/  FSEL R47, R47, -INF , !P4 ;  /* 0xff8000002f2f7808 */ /* 0x000fe40006000000 */
[----:B------:R-:W-:Y:S02]  /*12990*/  ISETP.GT.AND P4, PT, R11, 0x31, P3 ;  /* 0x000000310b00780c */ /* 0x000fe40001f84270 */
[----:B0-----:R-:W-:-:S02]  /*129a0*/  FMNMX.FTZ R8, R8, R9, !PT ;  /* 0x0000000908087209 */ /* 0x001fc40007810000 */
[----:B------:R-:W-:Y:S02]  /*129b0*/  FSEL R59, R59, -INF , !P5 ;  /* 0xff8000003b3b7808 */ /* 0x000fe40006800000 */
[----:B------:R-:W-:Y:S01]  /*129c0*/  ISETP.GT.AND P5, PT, R11, 0x48, P3 ;  /* 0x000000480b00780c */ /* 0x000fe20001fa4270 */
[----:B------:R-:W0:Y:S01]  /*129d0*/  SHFL.BFLY PT, R9, R8, 0x1, 0x1f ;  /* 0x0c201f0008097f89 */ /* 0x000e2200000e0000 */
[C---:B------:R-:W-:Y:S02]  /*129e0*/  ISETP.LT.OR P4, PT, R15.reuse, 0x32, P4 ;  /* 0x000000320f00780c */ /* 0x040fe40002781670 */
[----:B------:R-:W-:Y:S02]  /*129f0*/  ISETP.LT.OR P5, PT, R15, 0x49, P5 ;  /* 0x000000490f00780c */ /* 0x000fe40002fa1670 */
[----:B------:R-:W-:Y:S02]  /*12a00*/  FSEL R51, R51, -INF , !P4 ;  /* 0xff80000033337808 */ /* 0x000fe40006000000 */
[----:B------:R-:W-:-:S02]  /*12a10*/  ISETP.GT.AND P4, PT, R11, 0x39, P3 ;  /* 0x000000390b00780c */ /* 0x000fc40001f84270 */
[----:B------:R-:W-:Y:S02]  /*12a20*/  FSEL R62, R62, -INF , !P5 ;  /* 0xff8000003e3e7808 */ /* 0x000fe40006800000 */
[----:B------:R-:W-:Y:S02]  /*12a30*/  ISETP.GT.AND P5, PT, R11, RZ, P3 ;  /* 0x000000ff0b00720c */ /* 0x000fe40001fa4270 */
[C---:B------:R-:W-:Y:S02]  /*12a40*/  ISETP.LT.OR P4, PT, R15.reuse, 0x3a, P4 ;  /* 0x0000003a0f00780c */ /* 0x040fe40002781670 */
[----:B------:R-:W-:Y:S02]  /*12a50*/  ISETP.LT.OR P5, PT, R15, 0x1, P5 ;  /* 0x000000010f00780c */ /* 0x000fe40002fa1670 */
[----:B------:R-:W-:Y:S02]  /*12a60*/  FSEL R55, R55, -INF , !P4 ;  /* 0xff80000037377808 */ /* 0x000fe40006000000 */
[----:B------:R-:W-:-:S02]  /*12a70*/  FSEL R153, R26, -INF , !P5 ;  /* 0xff8000001a997808 */ /* 0x000fc40006800000 */
[----:B------:R-:W-:Y:S02]  /*12a80*/  ISETP.GT.AND P5, PT, R11, 0x49, P3 ;  /* 0x000000490b00780c */ /* 0x000fe40001fa4270 */
[----:B------:R-:W-:Y:S02]  /*12a90*/  FMNMX.FTZ R20, R153, R0, !PT ;  /* 0x0000000099147209 */ /* 0x000fe40007810000 */
[----:B0-----:R-:W-:Y:S02]  /*12aa0*/  FMNMX.FTZ R8, R8, R9, !PT ;  /* 0x0000000908087209 */ /* 0x001fe40007810000 */
[----:B------:R-:W-:Y:S02]  /*12ab0*/  ISETP.LT.OR P5, PT, R15, 0x4a, P5 ;  /* 0x0000004a0f00780c */ /* 0x000fe40002fa1670 */
[C---:B------:R-:W-:Y:S01]  /*12ac0*/  FSETP.NEU.FTZ.AND P4, PT, R8.reuse, -INF , PT ;  /* 0xff8000000800780b */ /* 0x040fe20003f9d000 */
[----:B------:R-:W-:Y:S01]  /*12ad0*/  FMUL.FTZ R10, R8, UR52 ;  /* 0x00000034080a7c20 */ /* 0x000fe20008410000 */
[----:B------:R-:W-:-:S02]  /*12ae0*/  FSEL R63, R63, -INF , !P5 ;  /* 0xff8000003f3f7808 */ /* 0x000fc40006800000 */
[----:B------:R-:W-:Y:S02]  /*12af0*/  ISETP.GT.AND P5, PT, R11, 0x50, P3 ;  /* 0x000000500b00780c */ /* 0x000fe40001fa4270 */
[----:B------:R-:W-:Y:S02]  /*12b00*/  FSEL R10, R10, RZ, P4 ;  /* 0x000000ff0a0a7208 */ /* 0x000fe40002000000 */
[----:B------:R-:W-:-:S03]  /*12b10*/  ISETP.LT.OR P5, PT, R15, 0x51, P5 ;  /* 0x000000510f00780c */ /* 0x000fc60002fa1670 */
[--C-:B------:R-:W-:Y:S01]  /*12b20*/  FFMA.FTZ R21, R29, UR52, -R10.reuse ;  /* 0x000000341d157c23 */ /* 0x100fe2000801080a */
[----:B------:R-:W-:Y:S01]  /*12b30*/  FMNMX.FTZ R29, R27, R20, !PT ;  /* 0x000000141b1d7209 */ /* 0x000fe20007810000 */
[--C-:B------:R-:W-:Y:S01]  /*12b40*/  FFMA.FTZ R180, R25, UR52, -R10.reuse ;  /* 0x0000003419b47c23 */ /* 0x100fe2000801080a */
[--C-:B------:R-:W-:Y:S01]  /*12b50*/  FFMA.FTZ R25, R33, UR52, -R10.reuse ;  /* 0x0000003421197c23 */ /* 0x100fe2000801080a */
[----:B------:R-:W-:Y:S01]  /*12b60*/  FSEL R66, R66, -INF , !P5 ;  /* 0xff80000042427808 */ /* 0x000fe20006800000 */
[--C-:B------:R-:W-:Y:S01]  /*12b70*/  FFMA.FTZ R9, R24, UR52, -R10.reuse ;  /* 0x0000003418097c23 */ /* 0x100fe2000801080a */
[----:B------:R-:W-:Y:S01]  /*12b80*/  FMNMX.FTZ R20, R30, R29, !PT ;  /* 0x0000001d1e147209 */ /* 0x000fe20007810000 */
[--C-:B------:R-:W-:Y:S01]  /*12b90*/  FFMA.FTZ R57, R57, UR52, -R10.reuse ;  /* 0x0000003439397c23 */ /* 0x100fe2000801080a */
[----:B------:R-:W-:Y:S01]  /*12ba0*/  ISETP.GT.AND P5, PT, R11, 0x51, P3 ;  /* 0x000000510b00780c */ /* 0x000fe20001fa4270 */
        /* <DEDUP_REMOVED lines=36> */
[----:B------:R-:W-:Y:S01]  /*12df0*/  MUFU.EX2 R9, R9 ;  /* 0x0000000900097308 */ /* 0x000fe20000000800 */
[----:B------:R-:W-:Y:S01]  /*12e00*/  FMNMX.FTZ R20, R50, R37, !PT ;  /* 0x0000002532147209 */ /* 0x000fe20007810000 */
[----:B------:R-:W-:Y:S01]  /*12e10*/  FFMA.FTZ R37, R45, UR52, -R10 ;  /* 0x000000342d257c23 */ /* 0x000fe2000801080a */
[----:B------:R-:W-:-:S02]  /*12e20*/  ISETP.LT.OR P5, PT, R15, 0x61, P5 ;  /* 0x000000610f00780c */ /* 0x000fc40002fa1670 */
[----:B------:R-:W-:Y:S02]  /*12e30*/  FMNMX.FTZ R41, R51, R20, !PT ;  /* 0x0000001433297209 */ /* 0x000fe40007810000 */
[----:B------:R-:W-:Y:S01]  /*12e40*/  FSEL R74, R74, -INF , !P5 ;  /* 0xff8000004a4a7808 */ /* 0x000fe20006800000 */
[----:B------:R-:W-:Y:S01]  /*12e50*/  MUFU.EX2 R180, R180 ;  /* 0x000000b400b47308 */ /* 0x000fe20000000800 */
[----:B------:R-:W-:Y:S02]  /*12e60*/  FMNMX.FTZ R20, R54, R41, !PT ;  /* 0x0000002936147209 */ /* 0x000fe40007810000 */
[----:B------:R-:W-:Y:S02]  /*12e70*/  ISETP.GT.AND P5, PT, R11, 0x61, P3 ;  /* 0x000000610b00780c */ /* 0x000fe40001fa4270 */
[----:B------:R-:W-:Y:S02]  /*12e80*/  FMNMX.FTZ R41, R55, R20, !PT ;  /* 0x0000001437297209 */ /* 0x000fe40007810000 */
[----:B------:R-:W-:Y:S01]  /*12e90*/  ISETP.LT.OR P5, PT, R15, 0x62, P5 ;  /* 0x000000620f00780c */ /* 0x000fe20002fa1670 */
[----:B------:R-:W-:Y:S01]  /*12ea0*/  MUFU.EX2 R182, R182 ;  /* 0x000000b600b67308 */ /* 0x000fe20000000800 */
[----:B------:R-:W-:Y:S01]  /*12eb0*/  FMNMX.FTZ R20, R58, R41, !PT ;  /* 0x000000293a147209 */ /* 0x000fe20007810000 */
[--C-:B------:R-:W-:Y:S01]  /*12ec0*/  FFMA.FTZ R41, R49, UR52, -R10.reuse ;  /* 0x0000003431297c23 */ /* 0x100fe2000801080a */
[----:B------:R-:W-:Y:S01]  /*12ed0*/  FSEL R24, R75, -INF , !P5 ;  /* 0xff8000004b187808 */ /* 0x000fe20006800000 */
[--C-:B------:R-:W-:Y:S01]  /*12ee0*/  FFMA.FTZ R75, R61, UR52, -R10.reuse ;  /* 0x000000343d4b7c23 */ /* 0x100fe2000801080a */
[----:B------:R-:W-:Y:S01]  /*12ef0*/  FMNMX.FTZ R45, R59, R20, !PT ;  /* 0x000000143b2d7209 */ /* 0x000fe20007810000 */
[----:B------:R-:W-:Y:S01]  /*12f00*/  FFMA.FTZ R61, R65, UR52, -R10 ;  /* 0x00000034413d7c23 */ /* 0x000fe2000801080a */
[----:B------:R-:W-:Y:S01]  /*12f10*/  ISETP.GT.AND P5, PT, R11, 0x68, P3 ;  /* 0x000000680b00780c */ /* 0x000fe20001fa4270 */
[----:B------:R-:W-:Y:S01]  /*12f20*/  MUFU.EX2 R21, R21 ;  /* 0x0000001500157308 */ /* 0x000fe20000000800 */
[----:B------:R-:W-:-:S02]  /*12f30*/  FMNMX.FTZ R20, R62, R45, !PT ;  /* 0x0000002d3e147209 */ /* 0x000fc40007810000 */
[----:B------:R-:W-:Y:S02]  /*12f40*/  ISETP.LT.OR P5, PT, R15, 0x69, P5 ;  /* 0x000000690f00780c */ /* 0x000fe40002fa1670 */
[----:B------:R-:W-:Y:S02]  /*12f50*/  FMNMX.FTZ R45, R63, R20, !PT ;  /* 0x000000143f2d7209 */ /* 0x000fe40007810000 */
[----:B------:R-:W-:Y:S01]  /*12f60*/  FSEL R78, R78, -INF , !P5 ;  /* 0xff8000004e4e7808 */ /* 0x000fe20006800000 */
[----:B------:R-:W-:Y:S01]  /*12f70*/  MUFU.EX2 R176, R176 ;  /* 0x000000b000b07308 */ /* 0x000fe20000000800 */
[----:B------:R-:W-:Y:S01]  /*12f80*/  FMNMX.FTZ R20, R66, R45, !PT ;  /* 0x0000002d42147209 */ /* 0x000fe20007810000 */
[----:B------:R-:W-:Y:S01]  /*12f90*/  FFMA.FTZ R45, R53, UR52, -R10 ;  /* 0x00000034352d7c23 */ /* 0x000fe2000801080a */
[----:B------:R-:W-:Y:S02]  /*12fa0*/  ISETP.GT.AND P5, PT, R11, 0x69, P3 ;  /* 0x000000690b00780c */ /* 0x000fe40001fa4270 */
[----:B------:R-:W-:-:S02]  /*12fb0*/  FMNMX.FTZ R49, R67, R20, !PT ;  /* 0x0000001443317209 */ /* 0x000fc40007810000 */
[----:B------:R-:W-:Y:S01]  /*12fc0*/  ISETP.LT.OR P5, PT, R15, 0x6a, P5 ;  /* 0x0000006a0f00780c */ /* 0x000fe20002fa1670 */
[----:B------:R-:W-:Y:S01]  /*12fd0*/  MUFU.EX2 R25, R25 ;  /* 0x0000001900197308 */ /* 0x000fe20000000800 */
[----:B------:R-:W-:Y:S02]  /*12fe0*/  FMNMX.FTZ R20, R70, R49, !PT ;  /* 0x0000003146147209 */ /* 0x000fe40007810000 */
[----:B------:R-:W-:Y:S02]  /*12ff0*/  FSEL R79, R79, -INF , !P5 ;  /* 0xff8000004f4f7808 */ /* 0x000fe40006800000 */
[----:B------:R-:W-:Y:S02]  /*13000*/  ISETP.GT.AND P5, PT, R11, 0x70, P3 ;  /* 0x000000700b00780c */ /* 0x000fe40001fa4270 */
[----:B------:R-:W-:Y:S01]  /*13010*/  FMNMX.FTZ R49, R71, R20, !PT ;  /* 0x0000001447317209 */ /* 0x000fe20007810000 */
[----:B------:R-:W-:Y:S01]  /*13020*/  MUFU.EX2 R178, R178 ;  /* 0x000000b200b27308 */ /* 0x000fe20000000800 */
[----:B------:R-:W-:-:S02]  /*13030*/  ISETP.LT.OR P5, PT, R15, 0x71, P5 ;  /* 0x000000710f00780c */ /* 0x000fc40002fa1670 */
[----:B------:R-:W-:Y:S02]  /*13040*/  FMNMX.FTZ R49, R74, R49, !PT ;  /* 0x000000314a317209 */ /* 0x000fe40007810000 */
[----:B------:R-:W-:Y:S02]  /*13050*/  FSEL R82, R82, -INF , !P5 ;  /* 0xff80000052527808 */ /* 0x000fe40006800000 */
[----:B------:R-:W-:Y:S01]  /*13060*/  ISETP.GT.AND P5, PT, R11, 0x71, P3 ;  /* 0x000000710b00780c */ /* 0x000fe20001fa4270 */
[----:B------:R-:W-:Y:S01]  /*13070*/  MUFU.EX2 R29, R29 ;  /* 0x0000001d001d7308 */ /* 0x000fe20000000800 */
[----:B------:R-:W-:Y:S02]  /*13080*/  FMNMX.FTZ R53, R24, R49, !PT ;  /* 0x0000003118357209 */ /* 0x000fe40007810000 */
[----:B------:R-:W-:Y:S02]  /*13090*/  ISETP.LT.OR P5, PT, R15, 0x72, P5 ;  /* 0x000000720f00780c */ /* 0x000fe40002fa1670 */
[----:B------:R-:W-:-:S02]  /*130a0*/  FMNMX.FTZ R20, R78, R53, !PT ;  /* 0x000000354e147209 */ /* 0x000fc40007810000 */
[----:B------:R-:W-:Y:S01]  /*130b0*/  FSEL R83, R83, -INF , !P5 ;  /* 0xff80000053537808 */ /* 0x000fe20006800000 */
[----:B------:R0:W-:Y:S01]  /*130c0*/  MUFU.EX2 R49, R57 ;  /* 0x0000003900317308 */ /* 0x0001e20000000800 */
[----:B------:R-:W-:Y:S02]  /*130d0*/  ISETP.GT.AND P5, PT, R11, 0x78, P3 ;  /* 0x000000780b00780c */ /* 0x000fe40001fa4270 */
[----:B------:R-:W-:Y:S02]  /*130e0*/  FMNMX.FTZ R53, R79, R20, !PT ;  /* 0x000000144f357209 */ /* 0x000fe40007810000 */
[----:B------:R-:W-:Y:S02]  /*130f0*/  ISETP.GT.AND P3, PT, R11, 0x79, P3 ;  /* 0x000000790b00780c */ /* 0x000fe40001f64270 */
[----:B------:R-:W-:Y:S01]  /*13100*/  ISETP.LT.OR P5, PT, R15, 0x79, P5 ;  /* 0x000000790f00780c */ /* 0x000fe20002fa1670 */
[----:B------:R-:W-:Y:S01]  /*13110*/  MUFU.EX2 R172, R172 ;  /* 0x000000ac00ac7308 */ /* 0x000fe20000000800 */
[----:B------:R-:W-:Y:S01]  /*13120*/  FMNMX.FTZ R20, R82, R53, !PT ;  /* 0x0000003552147209 */ /* 0x000fe20007810000 */
[--C-:B0-----:R-:W-:Y:S01]  /*13130*/  FFMA.FTZ R57, R69, UR52, -R10.reuse ;  /* 0x0000003445397c23 */ /* 0x101fe2000801080a */
[----:B------:R-:W-:Y:S01]  /*13140*/  ISETP.LT.OR P3, PT, R15, 0x7a, P3 ;  /* 0x0000007a0f00780c */ /* 0x000fe20001f61670 */
[--C-:B------:R-:W-:Y:S01]  /*13150*/  FFMA.FTZ R53, R73, UR52, -R10.reuse ;  /* 0x0000003449357c23 */ /* 0x100fe2000801080a */
[----:B------:R-:W-:Y:S01]  /*13160*/  FSEL R86, R86, -INF , !P5 ;  /* 0xff80000056567808 */ /* 0x000fe20006800000 */
[----:B------:R-:W-:Y:S01]  /*13170*/  FFMA.FTZ R15, R77, UR52, -R10 ;  /* 0x000000344d0f7c23 */ /* 0x000fe2000801080a */
[----:B------:R-:W-:Y:S01]  /*13180*/  FMNMX.FTZ R11, R83, R20, !PT ;  /* 0x00000014530b7209 */ /* 0x000fe20007810000 */
[----:B------:R-:W-:Y:S01]  /*13190*/  MUFU.EX2 R33, R33 ;  /* 0x0000002100217308 */ /* 0x000fe20000000800 */
[----:B------:R-:W-:-:S02]  /*131a0*/  FSEL R87, R87, -INF , !P3 ;  /* 0xff80000057577808 */ /* 0x000fc40005800000 */
        /* <DEDUP_REMOVED lines=8> */
[----:B------:R-:W-:Y:S01]  /*13230*/  FFMA.FTZ R11, R81, UR52, -R10 ;  /* 0x00000034510b7c23 */ /* 0x000fe2000801080a */
[----:B------:R-:W-:-:S05]  /*13240*/  FSEL R20, R8, RZ, P4 ;  /* 0x000000ff08147208 */ /* 0x000fca0002000000 */
[----:B------:R-:W-:Y:S01]  /*13250*/  MUFU.EX2 R170, R170 ;  /* 0x000000aa00aa7308 */ /* 0x000fe20000000800 */
[----:B------:R-:W0:Y:S01]  /*13260*/  SHFL.BFLY PT, R65, R26, 0x1, 0x1f ;  /* 0x0c201f001a417f89 */ /* 0x000e2200000e0000 */
[----:B------:R-:W-:-:S04]  /*13270*/  FADD.FTZ R20, -R20, R3 ;  /* 0x0000000314147221 */ /* 0x000fc80000010100 */
[----:B------:R-:W-:Y:S02]  /*13280*/  FMUL.FTZ R20, R20, UR52 ;  /* 0x0000003414147c20 */ /* 0x000fe40008410000 */
[----:B------:R-:W-:Y:S08]  /*13290*/  MUFU.EX2 R45, R45 ;  /* 0x0000002d002d7308 */ /* 0x000ff00000000800 */
[----:B------:R-:W1:Y:S08]  /*132a0*/  MUFU.EX2 R20, R20 ;  /* 0x0000001400147308 */ /* 0x000e700000000800 */
[----:B------:R-:W-:Y:S01]  /*132b0*/  MUFU.EX2 R164, R164 ;  /* 0x000000a400a47308 */ /* 0x000fe20000000800 */
[----:B0-----:R-:W-:-:S04]  /*132c0*/  FMNMX.FTZ R10, R26, R65, !PT ;  /* 0x000000411a0a7209 */ /* 0x001fc80007810000 */
[C---:B------:R-:W-:Y:S01]  /*132d0*/  FSETP.NEU.FTZ.AND P3, PT, R10.reuse, -INF , PT ;  /* 0xff8000000a00780b */ /* 0x040fe20003f7d000 */
[----:B------:R-:W-:Y:S02]  /*132e0*/  FMUL.FTZ R26, R10, UR52 ;  /* 0x000000340a1a7c20 */ /* 0x000fe40008410000 */
[----:B------:R-:W-:Y:S03]  /*132f0*/  MUFU.EX2 R166, R166 ;  /* 0x000000a600a67308 */ /* 0x000fe60000000800 */
[----:B------:R-:W-:-:S05]  /*13300*/  FSEL R26, R26, RZ, P3 ;  /* 0x000000ff1a1a7208 */ /* 0x000fca0001800000 */
        /* <DEDUP_REMOVED lines=11> */
[----:B-1----:R-:W-:Y:S01]  /*133c0*/  FFMA.FTZ R27, R20, R6, R9 ;  /* 0x00000006141b7223 */ /* 0x002fe20000010009 */
[--C-:B------:R-:W-:Y:S01]  /*133d0*/  FFMA.FTZ R34, R39, UR52, -R26.reuse ;  /* 0x0000003427227c23 */ /* 0x100fe2000801081a */
[--C-:B------:R-:W-:Y:S01]  /*133e0*/  FFMA.FTZ R173, R42, UR52, -R26.reuse ;  /* 0x000000342aad7c23 */ /* 0x100fe2000801081a */
[--C-:B------:R-:W-:Y:S01]  /*133f0*/  FFMA.FTZ R36, R43, UR52, -R26.reuse ;  /* 0x000000342b247c23 */ /* 0x100fe2000801081a */
        /* <DEDUP_REMOVED lines=18> */
[--C-:B------:R-:W-:Y:S01]  /*13520*/  FFMA.FTZ R161, R66, UR52, -R26.reuse ;  /* 0x0000003442a17c23 */ /* 0x100fe2000801081a */
[--C-:B------:R-:W-:Y:S01]  /*13530*/  FFMA.FTZ R48, R67, UR52, -R26.reuse ;  /* 0x0000003443307c23 */ /* 0x100fe2000801081a */
[--C-:B------:R-:W-:Y:S01]  /*13540*/  FFMA.FTZ R163, R70, UR52, -R26.reuse ;  /* 0x0000003446a37c23 */ /* 0x100fe2000801081a */
[----:B------:R-:W-:Y:S01]  /*13550*/  FADD.FTZ R50, R178, R27 ;  /* 0x0000001bb2327221 */ /* 0x000fe20000010000 */
[--C-:B------:R-:W-:Y:S01]  /*13560*/  FFMA.FTZ R157, R74, UR52, -R26.reuse ;  /* 0x000000344a9d7c23 */ /* 0x100fe2000801081a */
[----:B------:R-:W-:Y:S01]  /*13570*/  FFMA.FTZ R24, R24, UR52, -R26 ;  /* 0x0000003418187c23 */ /* 0x000fe2000801081a */
[----:B------:R-:W2:Y:S01]  /*13580*/  MUFU.EX2 R30, R30 ;  /* 0x0000001e001e7308 */ /* 0x000ea20000000800 */
[----:B0-----:R-:W-:Y:S01]  /*13590*/  FFMA.FTZ R5, R0, R5, R181 ;  /* 0x0000000500057223 */ /* 0x001fe200000100b5 */
[----:B------:R-:W-:Y:S01]  /*135a0*/  FADD.FTZ R27, R29, R50 ;  /* 0x000000321d1b7221 */ /* 0x000fe20000010000 */
[--C-:B------:R-:W-:Y:S01]  /*135b0*/  FFMA.FTZ R159, R78, UR52, -R26.reuse ;  /* 0x000000344e9f7c23 */ /* 0x100fe2000801081a */
[--C-:B------:R-:W-:Y:S01]  /*135c0*/  FFMA.FTZ R153, R82, UR52, -R26.reuse ;  /* 0x0000003452997c23 */ /* 0x100fe2000801081a */
[----:B------:R-:W-:Y:S01]  /*135d0*/  FADD.FTZ R6, R28, R5 ;  /* 0x000000051c067221 */ /* 0x000fe20000010000 */
[----:B------:R-:W-:Y:S01]  /*135e0*/  FADD.FTZ R50, R172, R27 ;  /* 0x0000001bac327221 */ /* 0x000fe20000010000 */
[----:B------:R-:W-:Y:S01]  /*135f0*/  FFMA.FTZ R155, R86, UR52, -R26 ;  /* 0x00000034569b7c23 */ /* 0x000fe2000801081a */
[----:B------:R-:W0:Y:S01]  /*13600*/  MUFU.EX2 R177, R177 ;  /* 0x000000b100b17308 */ /* 0x000e220000000800 */
[----:B-1----:R-:W-:Y:S01]  /*13610*/  FADD.FTZ R5, R183, R6 ;  /* 0x00000006b7057221 */ /* 0x002fe20000010000 */
[----:B------:R-:W-:Y:S01]  /*13620*/  FADD.FTZ R27, R33, R50 ;  /* 0x00000032211b7221 */ /* 0x000fe20000010000 */
[----:B------:R-:W-:-:S03]  /*13630*/  FFMA.FTZ R50, R71, UR52, -R26 ;  /* 0x0000003447327c23 */ /* 0x000fc6000801081a */
        /* <DEDUP_REMOVED lines=16> */
[----:B------:R-:W-:-:S03]  /*13740*/  FFMA.FTZ R52, R79, UR52, -R26 ;  /* 0x000000344f347c23 */ /* 0x000fc6000801081a */
[----:B------:R-:W-:Y:S02]  /*13750*/  FADD.FTZ R54, R166, R27 ;  /* 0x0000001ba6367221 */ /* 0x000fe40000010000 */
        /* <DEDUP_REMOVED lines=78> */
.L_x_8406:
[----:B------:R-:W-:Y:S01]  /*13c40*/  LEA R27, R184, R18, 0x3 ;  /* 0x00000012b81b7211 */ /* 0x000fe200078e18ff */
[----:B------:R-:W-:Y:S01]  /*13c50*/  IMAD.U32 R56, RZ, RZ, UR38 ;  /* 0x00000026ff387e24 */ /* 0x000fe2000f8e00ff */
[----:B------:R-:W-:Y:S01]  /*13c60*/  ISETP.GT.AND P3, PT, R4, R12, PT ;  /* 0x0000000c0400720c */ /* 0x000fe20003f64270 */
[----:B------:R-:W-:Y:S01]  /*13c70*/  FMUL.FTZ R90, R90, R0 ;  /* 0x000000005a5a7220 */ /* 0x000fe20000410000 */
[----:B------:R-:W-:Y:S01]  /*13c80*/  F2FP.F16.F32.PACK_AB R154, R3, R154 ;  /* 0x0000009a039a723e */ /* 0x000fe200000000ff */
[----:B------:R-:W-:Y:S02]  /*13c90*/  VIADD R27, R27, 0x28860 ;  /* 0x000288601b1b7836 */ /* 0x000fe40000000000 */
[-C--:B------:R-:W-:Y:S01]  /*13ca0*/  FMUL.FTZ R91, R91, R0.reuse ;  /* 0x000000005b5b7220 */ /* 0x080fe20000410000 */
[-C--:B------:R-:W-:Y:S01]  /*13cb0*/  FMUL.FTZ R94, R94, R0.reuse ;  /* 0x000000005e5e7220 */ /* 0x080fe20000410000 */
[-C--:B------:R-:W-:Y:S01]  /*13cc0*/  FMUL.FTZ R95, R95, R0.reuse ;  /* 0x000000005f5f7220 */ /* 0x080fe20000410000 */
[-C--:B------:R-:W-:Y:S01]  /*13cd0*/  FMUL.FTZ R98, R98, R0.reuse ;  /* 0x0000000062627220 */ /* 0x080fe20000410000 */
[----:B------:R-:W-:Y:S01]  /*13ce0*/  PRMT R27, R56, 0x654, R27 ;  /* 0x00000654381b7816 */ /* 0x000fe2000000001b */
[-C--:B------:R-:W-:Y:S01]  /*13cf0*/  FMUL.FTZ R99, R99, R0.reuse ;  /* 0x0000000063637220 */ /* 0x080fe20000410000 */
[-C--:B------:R-:W-:Y:S01]  /*13d00*/  FMUL.FTZ R102, R102, R0.reuse ;  /* 0x0000000066667220 */ /* 0x080fe20000410000 */
        /* <DEDUP_REMOVED lines=86> */
[----:B------:R-:W-:Y:S01]  /*14270*/  F2FP.F16.F32.PACK_AB R155, R26, R155 ;  /* 0x0000009b1a9b723e */ /* 0x000fe200000000ff */
[-C--:B------:R-:W-:Y:S01]  /*14280*/  FMUL.FTZ R148, R148, R20.reuse ;  /* 0x0000001494947220 */ /* 0x080fe20000410000 */
[----:B------:R-:W-:Y:S01]  /*14290*/  FMUL.FTZ R149, R149, R20 ;  /* 0x0000001495957220 */ /* 0x000fe20000410000 */
[----:B------:R-:W-:Y:S01]  /*142a0*/  VIADD R4, R4, 0xffffffff ;  /* 0xffffffff04047836 */ /* 0x000fe20000000000 */
[----:B------:R-:W-:Y:S01]  /*142b0*/  MOV R184, R13 ;  /* 0x0000000d00b87202 */ /* 0x000fe20000000f00 */
[----:B------:R-:W-:-:S02]  /*142c0*/  IMAD.MOV.U32 R0, RZ, RZ, R10 ;  /* 0x000000ffff007224 */ /* 0x000fc400078e000a */
[----:B------:R-:W-:Y:S02]  /*142d0*/  IMAD.MOV.U32 R3, RZ, RZ, R8 ;  /* 0x000000ffff037224 */ /* 0x000fe400078e0008 */
[----:B------:R-:W-:Y:S01]  /*142e0*/  IMAD.MOV.U32 R187, RZ, RZ, R14 ;  /* 0x000000ffffbb7224 */ /* 0x000fe200078e000e */
[----:B0-----:R-:W-:Y:S06]  /*142f0*/  @P3 BRA `(.L_x_8407) ;  /* 0xffffffcc00543947 */ /* 0x001fec000383ffff */
[----:B------:R-:W-:Y:S02]  /*14300*/  IMAD.MOV.U32 R0, RZ, RZ, R10 ;  /* 0x000000ffff007224 */ /* 0x000fe400078e000a */
[----:B------:R-:W-:Y:S02]  /*14310*/  IMAD.MOV.U32 R3, RZ, RZ, R8 ;  /* 0x000000ffff037224 */ /* 0x000fe400078e0008 */
[----:B------:R-:W-:Y:S02]  /*14320*/  IMAD.MOV.U32 R184, RZ, RZ, R13 ;  /* 0x000000ffffb87224 */ /* 0x000fe400078e000d */
[----:B------:R-:W-:-:S07]  /*14330*/  IMAD.MOV.U32 R187, RZ, RZ, R14 ;  /* 0x000000ffffbb7224 */ /* 0x000fce00078e000e */
.L_x_8387:
[----:B------:R-:W0:Y:S01]  /*14340*/  LDC R8, c[0x0][0x448] ;  /* 0x00011200ff087b82 */ /* 0x000e220000000800 */
[----:B------:R-:W-:-:S07]  /*14350*/  IADD3 R11, R190, 0x1, -R189 ;  /* 0x00000001be0b7810 */ /* 0x000fce0007ffe8bd */
[----:B------:R-:W1:Y:S01]  /*14360*/  LDC R13, c[0x0][0x9e4] ;  /* 0x00027900ff0d7b82 */ /* 0x000e620000000800 */
[----:B0-----:R-:W-:Y:S01]  /*14370*/  ISETP.NE.AND P4, PT, R8, 0x1, PT ;  /* 0x000000010800780c */ /* 0x001fe20003f85270 */
[----:B------:R-:W-:Y:S01]  /*14380*/  VIADD R8, R193, 0x7f ;  /* 0x0000007fc1087836 */ /* 0x000fe20000000000 */
[----:B-1----:R-:W-:-:S11]  /*14390*/  ISETP.GE.AND P5, PT, R13, 0x1, PT ;  /* 0x000000010d00780c */ /* 0x002fd60003fa6270 */
[----:B------:R-:W0:Y:S08]  /*143a0*/  @P4 LDC R9, c[0x0][0x44c] ;  /* 0x00011300ff094b82 */ /* 0x000e300000000800 */
[----:B------:R-:W1:Y:S01]  /*143b0*/  @P4 LDC R10, c[0x0][0x450] ;  /* 0x00011400ff0a4b82 */ /* 0x000e620000000800 */
[----:B0-----:R-:W-:-:S05]  /*143c0*/  @P4 IMAD.HI.U32 R9, R8, R9, RZ ;  /* 0x0000000908094227 */ /* 0x001fca00078e00ff */
[----:B-1----:R-:W-:-:S05]  /*143d0*/  @P4 SHF.R.U32.HI R8, RZ, R10, R9 ;  /* 0x0000000aff084219 */ /* 0x002fca0000011609 */
        /* <DEDUP_REMOVED lines=13> */
.L_x_8410:
[----:B------:R-:W-:-:S13]  /*144b0*/  ISETP.NE.AND P1, PT, R13, 0x1, PT ;  /* 0x000000010d00780c */ /* 0x000fda0003f25270 */
[----:B------:R-:W0:Y:S02]  /*144c0*/  @P1 LDC.64 R10, c[0x0][0x9e8] ;  /* 0x00027a00ff0a1b82 */ /* 0x000e240000000a00 */
[----:B0-----:R-:W-:-:S05]  /*144d0*/  @P1 IMAD.HI.U32 R10, R8, R10, RZ ;  /* 0x0000000a080a1227 */ /* 0x001fca00078e00ff */
[----:B------:R-:W-:-:S07]  /*144e0*/  @P1 SHF.R.U32.HI R8, RZ, R11, R10 ;  /* 0x0000000bff081219 */ /* 0x000fce000001160a */
.L_x_8411:
[----:B------:R-:W-:Y:S05]  /*144f0*/  BSYNC B0 ;  /* 0x0000000000007941 */ /* 0x000fea0003800000 */
.L_x_8409:
[----:B------:R-:W-:-:S05]  /*14500*/  IMAD R8, R8, R13, RZ ;  /* 0x0000000d08087224 */ /* 0x000fca00078e02ff */
[----:B------:R-:W-:-:S07]  /*14510*/  VIMNMX R9, R9, R8, !PT ;  /* 0x0000000809097248 */ /* 0x000fce0007fe0100 */
.L_x_8408:
[----:B------:R-:W-:-:S05]  /*14520*/  VIADD R9, R9, 0x7f ;  /* 0x0000007f09097836 */ /* 0x000fca0000000000 */
[----:B------:R-:W-:-:S04]  /*14530*/  SHF.R.S32.HI R8, RZ, 0x1f, R9 ;  /* 0x0000001fff087819 */ /* 0x000fc80000011409 */
[----:B------:R-:W-:-:S04]  /*14540*/  LEA.HI R8, R8, R9, RZ, 0x7 ;  /* 0x0000000908087211 */ /* 0x000fc800078f38ff */
[----:B------:R-:W-:-:S04]  /*14550*/  SHF.R.S32.HI R9, RZ, 0x7, R8 ;  /* 0x00000007ff097819 */ /* 0x000fc80000011408 */
[----:B------:R-:W-:-:S04]  /*14560*/  VIMNMX R12, R198, R9, !PT ;  /* 0x00000009c60c7248 */ /* 0x000fc80007fe0100 */
[----:B------:R-:W-:-:S13]  /*14570*/  ISETP.GE.AND P1, PT, R4, R12, PT ;  /* 0x0000000c0400720c */ /* 0x000fda0003f26270 */
[----:B------:R-:W-:Y:S05]  /*14580*/  @!P1 BRA `(.L_x_8412) ;  /* 0x0000002000ac9947 */ /* 0x000fea0003800000 */
[----:B------:R-:W-:Y:S02]  /*14590*/  IMAD.MOV.U32 R13, RZ, RZ, R0 ;  /* 0x000000ffff0d7224 */ /* 0x000fe400078e0000 */
[----:B------:R-:W-:Y:S02]  /*145a0*/  IMAD.MOV.U32 R14, RZ, RZ, R3 ;  /* 0x000000ffff0e7224 */ /* 0x000fe400078e0003 */
[----:B------:R-:W-:Y:S02]  /*145b0*/  IMAD.MOV.U32 R20, RZ, RZ, R187 ;  /* 0x000000ffff147224 */ /* 0x000fe400078e00bb */
[----:B------:R-:W-:-:S07]  /*145c0*/  IMAD.MOV.U32 R15, RZ, RZ, R184 ;  /* 0x000000ffff0f7224 */ /* 0x000fce00078e00b8 */
.L_x_8424:
        /* <DEDUP_REMOVED lines=8> */
.L_x_8414:
        /* <DEDUP_REMOVED lines=8> */
.L_x_8415:
[----:B------:R-:W-:Y:S04]  /*146d0*/  BSSY B0, `(.L_x_8413) ;  /* 0x0000004000007945 */ /* 0x000fe80003800000 */
[----:B-1----:R-:W-:Y:S05]  /*146e0*/  @P2 BRA `(.L_x_8416) ;  /* 0x0000000000082947 */ /* 0x002fea0003800000 */
[----:B------:R-:W1:Y:S02]  /*146f0*/  SYNCS.PHASECHK.TRANS64.TRYWAIT P2, [R3+URZ+0x28830], R0 ;  /* 0x02883000030075a7 */ /* 0x000e64000804017f */
[----:B-1----:R-:W-:Y:S05]  /*14700*/  @!P2 BRA `(.L_x_8417) ;  /* 0x00000114009ca947 */ /* 0x002fea0003800000 */
.L_x_8416:
[----:B------:R-:W-:Y:S05]  /*14710*/  BSYNC B0 ;  /* 0x0000000000007941 */ /* 0x000fea0003800000 */
.L_x_8413:
[----:B01----:R-:W0:Y:S01]  /*14720*/  S2R R0, SR_TID.X ;  /* 0x0000000000007919 */ /* 0x003e220000002100 */
[----:B------:R-:W-:Y:S01]  /*14730*/  VIADD R184, R15, 0x1 ;  /* 0x000000010fb87836 */ /* 0x000fe20000000000 */
[----:B------:R-:W-:Y:S05]  /*14740*/  WARPSYNC.ALL ;  /* 0x0000000000007948 */ /* 0x000fea0003800000 */
[C---:B------:R-:W-:Y:S01]  /*14750*/  ISETP.NE.AND P2, PT, R184.reuse, 0x2, PT ;  /* 0x00000002b800780c */ /* 0x040fe20003f45270 */
[----:B------:R-:W-:Y:S02]  /*14760*/  IMAD.MOV.U32 R9, RZ, RZ, 0x40000040 ;  /* 0x40000040ff097424 */ /* 0x000fe400078e00ff */
[----:B------:R-:W-:Y:S01]  /*14770*/  IMAD.MOV.U32 R11, RZ, RZ, 0x40000040 ;  /* 0x40000040ff0b7424 */ /* 0x000fe200078e00ff */
[----:B------:R-:W-:-:S02]  /*14780*/  SEL R184, R184, RZ, P2 ;  /* 0x000000ffb8b87207 */ /* 0x000fc40001000000 */
[----:B------:R-:W-:Y:S01]  /*14790*/  R2UR UR35, R9 ;  /* 0x00000000092372ca */ /* 0x000fe200000e0000 */
[----:B------:R-:W-:Y:S01]  /*147a0*/  IMAD.MOV.U32 R9, RZ, RZ, 0x40000040 ;  /* 0x40000040ff097424 */ /* 0x000fe200078e00ff */
[----:B------:R-:W-:Y:S01]  /*147b0*/  R2UR UR7, R11 ;  /* 0x000000000b0772ca */ /* 0x000fe200000e0000 */
[----:B------:R-:W-:Y:S02]  /*147c0*/  IMAD R8, R184, 0x800, R7 ;  /* 0x00000800b8087824 */ /* 0x000fe400078e0207 */
[----:B------:R-:W-:Y:S01]  /*147d0*/  IMAD.MOV.U32 R11, RZ, RZ, 0x40000040 ;  /* 0x40000040ff0b7424 */ /* 0x000fe200078e00ff */
[----:B------:R-:W-:Y:S01]  /*147e0*/  R2UR UR31, R9 ;  /* 0x00000000091f72ca */ /* 0x000fe200000e0000 */
[C---:B------:R-:W-:Y:S01]  /*147f0*/  VIADD R10, R8.reuse, 0x2 ;  /* 0x00000002080a7836 */ /* 0x040fe20000000000 */
[----:B------:R-:W-:Y:S02]  /*14800*/  R2UR UR34, R8 ;  /* 0x00000000082272ca */ /* 0x000fe400000e0000 */
[----:B------:R-:W-:Y:S01]  /*14810*/  R2UR UR11, R11 ;  /* 0x000000000b0b72ca */ /* 0x000fe200000e0000 */
[----:B------:R-:W-:Y:S01]  /*14820*/  IMAD.MOV.U32 R11, RZ, RZ, 0x40000040 ;  /* 0x40000040ff0b7424 */ /* 0x000fe200078e00ff */
[----:B------:R-:W-:-:S02]  /*14830*/  R2UR UR6, R10 ;  /* 0x000000000a0672ca */ /* 0x000fc400000e0000 */
[----:B------:R-:W-:Y:S02]  /*14840*/  IADD3 R10, R8, 0x4, RZ ;  /* 0x00000004080a7810 */ /* 0x000fe40007ffe0ff */
[----:B------:R-:W-:Y:S01]  /*14850*/  R2UR UR15, R11 ;  /* 0x000000000b0f72ca */ /* 0x000fe200000e0000 */
[----:B------:R-:W-:Y:S01]  /*14860*/  IMAD.MOV.U32 R11, RZ, RZ, 0x40000040 ;  /* 0x40000040ff0b7424 */ /* 0x000fe200078e00ff */
[----:B------:R-:W-:Y:S01]  /*14870*/  R2UR UR10, R10 ;  /* 0x000000000a0a72ca */ /* 0x000fe200000e0000 */
[----:B------:R-:W-:Y:S01]  /*14880*/  VIADD R10, R8, 0x6 ;  /* 0x00000006080a7836 */ /* 0x000fe20000000000 */
[----:B0-----:R-:W-:Y:S02]  /*14890*/  SHF.R.U32.HI R0, RZ, 0x7, R0 ;  /* 0x00000007ff007819 */ /* 0x001fe40000011600 */
[----:B------:R-:W-:Y:S02]  /*148a0*/  R2UR UR19, R11 ;  /* 0x000000000b1372ca */ /* 0x000fe400000e0000 */
[----:B------:R-:W-:Y:S01]  /*148b0*/  R2UR UR14, R10 ;  /* 0x000000000a0e72ca */ /* 0x000fe200000e0000 */
[----:B------:R-:W-:Y:S01]  /*148c0*/  VIADD R0, R0, 0x8 ;  /* 0x0000000800007836 */ /* 0x000fe20000000000 */
[----:B------:R-:W-:Y:S01]  /*148d0*/  MOV R11, 0x40000040 ;  /* 0x40000040000b7802 */ /* 0x000fe20000000f00 */
[----:B------:R-:W-:-:S03]  /*148e0*/  VIADD R10, R8, 0x400 ;  /* 0x00000400080a7836 */ /* 0x000fc60000000000 */
[----:B------:R0:W-:Y:S01]  /*148f0*/  BAR.SYNC.DEFER_BLOCKING R0, 0x100 ;  /* 0x000400000000751d */ /* 0x0001e20000010000 */
[----:B------:R-:W-:Y:S01]  /*14900*/  R2UR UR23, R11 ;  /* 0x000000000b1772ca */ /* 0x000fe200000e0000 */
[----:B------:R-:W-:Y:S01]  /*14910*/  IMAD.MOV.U32 R11, RZ, RZ, 0x40000040 ;  /* 0x40000040ff0b7424 */ /* 0x000fe200078e00ff */
[----:B------:R-:W-:Y:S01]  /*14920*/  R2UR UR18, R10 ;  /* 0x000000000a1272ca */ /* 0x000fe200000e0000 */
[----:B------:R-:W-:-:S03]  /*14930*/  VIADD R10, R8, 0x402 ;  /* 0x00000402080a7836 */ /* 0x000fc60000000000 */
[----:B------:R-:W-:Y:S02]  /*14940*/  R2UR UR27, R11 ;  /* 0x000000000b1b72ca */ /* 0x000fe400000e0000 */
[----:B------:R-:W-:Y:S01]  /*14950*/  R2UR UR22, R10 ;  /* 0x000000000a1672ca */ /* 0x000fe200000e0000 */
[C---:B------:R-:W-:Y:S02]  /*14960*/  VIADD R10, R8.reuse, 0x404 ;  /* 0x00000404080a7836 */ /* 0x040fe40000000000 */
[----:B------:R-:W-:-:S03]  /*14970*/  VIADD R8, R8, 0x406 ;  /* 0x0000040608087836 */ /* 0x000fc60000000000 */
        /* <DEDUP_REMOVED lines=29> */
.L_x_8419:
[----:B------:R-:W-:Y:S01]  /*14b50*/  SHF.L.U32 R0, R20, 0x1f, RZ ;  /* 0x0000001f14007819 */ /* 0x000fe200000006ff */
[----:B------:R-:W-:-:S04]  /*14b60*/  IMAD R3, R15, 0x8, R18 ;  /* 0x000000080f037824 */ /* 0x000fc800078e0212 */
[----:B------:R0:W1:Y:S01]  /*14b70*/  SYNCS.PHASECHK.TRANS64.TRYWAIT P1, [R3+URZ+0x28850], R0 ;  /* 0x02885000030075a7 */ /* 0x000062000802017f */
[----:B------:R-:W-:Y:S05]  /*14b80*/  @!P0 BRA `(.L_x_8420) ;  /* 0x0000000000048947 */ /* 0x000fea0003800000 */
[----:B------:R-:W-:Y:S01]  /*14b90*/  BPT.TRAP 0x1 ;  /* 0x000000040000795c */ /* 0x000fe20000300000 */
.L_x_8420:
[----:B-1----:R-:W-:Y:S05]  /*14ba0*/  @P1 BRA `(.L_x_8418) ;  /* 0x0000000000081947 */ /* 0x002fea0003800000 */
[----:B------:R-:W1:Y:S02]  /*14bb0*/  SYNCS.PHASECHK.TRANS64.TRYWAIT P1, [R3+URZ+0x28850], R0 ;  /* 0x02885000030075a7 */ /* 0x000e64000802017f */
[----:B-1----:R-:W-:Y:S05]  /*14bc0*/  @!P1 BRA `(.L_x_8421) ;  /* 0x0000011000809947 */ /* 0x002fea0003800000 */
.L_x_8418:
[----:B01----:R-:W-:Y:S01]  /*14bd0*/  VIADD R0, R18, 0x400 ;  /* 0x0000040012007836 */ /* 0x003fe20000000000 */
[----:B------:R-:W-:Y:S05]  /*14be0*/  WARPSYNC.ALL ;  /* 0x0000000000007948 */ /* 0x000fea0003800000 */
[----:B------:R-:W-:Y:S01]  /*14bf0*/  SHF.R.U32.HI R0, RZ, 0x4, R0 ;  /* 0x00000004ff007819 */ /* 0x000fe20000011600 */
[----:B------:R-:W-:Y:S01]  /*14c00*/  IMAD.MOV.U32 R9, RZ, RZ, 0x40000040 ;  /* 0x40000040ff097424 */ /* 0x000fe200078e00ff */
[----:B------:R-:W-:Y:S01]  /*14c10*/  WARPGROUP.ARRIVE ;  /* 0x00000000000079c5 */ /* 0x000fe20000000000 */
[----:B------:R-:W-:Y:S01]  /*14c20*/  IMAD.MOV.U32 R11, RZ, RZ, 0x40000040 ;  /* 0x40000040ff0b7424 */ /* 0x000fe200078e00ff */
[----:B------:R-:W-:-:S04]  /*14c30*/  LOP3.LUT R0, R0, 0x3fff, RZ, 0xc0, !PT ;  /* 0x00003fff00007812 */ /* 0x000fc800078ec0ff */
[----:B------:R-:W0:Y:S01]  /*14c40*/  S2R R20, SR_TID.X ;  /* 0x0000000000147919 */ /* 0x000e220000002100 */
[----:B------:R-:W-:Y:S01]  /*14c50*/  R2UR UR7, R9 ;  /* 0x00000000090772ca */ /* 0x000fe200000e0000 */
[----:B------:R-:W-:Y:S01]  /*14c60*/  IMAD.MOV.U32 R9, RZ, RZ, 0x40000040 ;  /* 0x40000040ff097424 */ /* 0x000fe200078e00ff */
[----:B------:R-:W-:-:S04]  /*14c70*/  LOP3.LUT R0, R0, 0x4000000, RZ, 0xfc, !PT ;  /* 0x0400000000007812 */ /* 0x000fc800078efcff */
[----:B------:R-:W-:-:S04]  /*14c80*/  LEA R8, R15, R0, 0xb ;  /* 0x000000000f087211 */ /* 0x000fc800078e58ff */
[C---:B------:R-:W-:Y:S01]  /*14c90*/  R2UR UR6, R8.reuse ;  /* 0x00000000080672ca */ /* 0x040fe200000e0000 */
[----:B------:R-:W-:-:S12]  /*14ca0*/  VIADD R10, R8, 0x80 ;  /* 0x00000080080a7836 */ /* 0x000fd80000000000 */
[----:B------:R-:W-:Y:S01]  /*14cb0*/  HGMMA.64x128x16.F32 R88, R180, gdesc[UR4].tnspB, R88, gsb0 ;  /* 0x41e00004b4587df0 */ /* 0x000fe20008000858 */
[----:B------:R-:W-:Y:S01]  /*14cc0*/  R2UR UR6, R10 ;  /* 0x000000000a0672ca */ /* 0x000fe200000e0000 */
[----:B------:R-:W-:Y:S01]  /*14cd0*/  VIADD R10, R8, 0x100 ;  /* 0x00000100080a7836 */ /* 0x000fe20000000000 */
[----:B------:R-:W-:Y:S01]  /*14ce0*/  R2UR UR7, R11 ;  /* 0x000000000b0772ca */ /* 0x000fe200000e0000 */
[----:B------:R-:W-:Y:S01]  /*14cf0*/  IMAD.MOV.U32 R11, RZ, RZ, 0x40000040 ;  /* 0x40000040ff0b7424 */ /* 0x000fe200078e00ff */
[----:B0-----:R-:W-:-:S04]  /*14d00*/  SHF.R.U32.HI R20, RZ, 0x7, R20 ;  /* 0x00000007ff147819 */ /* 0x001fc80000011614 */
[----:B------:R-:W-:Y:S01]  /*14d10*/  IADD3 R0, -R20, 0xb, RZ ;  /* 0x0000000b14007810 */ /* 0x000fe20007ffe1ff */
        /* <DEDUP_REMOVED lines=25> */
[C---:B------:R-:W-:Y:S01]  /*14eb0*/  VIADD R10, R8.reuse, 0x300 ;  /* 0x00000300080a7836 */ /* 0x040fe20000000000 */
[----:B------:R-:W-:Y:S01]  /*14ec0*/  R2UR UR7, R11 ;  /* 0x000000000b0772ca */ /* 0x000fe200000e0000 */
[----:B------:R-:W-:Y:S01]  /*14ed0*/  IMAD.MOV.U32 R11, RZ, RZ, 0x40000040 ;  /* 0x40000040ff0b7424 */ /* 0x000fe200078e00ff */
[----:B------:R-:W-:Y:S01]  /*14ee0*/  IADD3 R8, R8, 0x380, RZ ;  /* 0x0000038008087810 */ /* 0x000fe20007ffe0ff */
        /* <DEDUP_REMOVED lines=10> */
[----:B------:R-:W-:Y:S02]  /*14f90*/  WARPGROUP.DEPBAR.LE gsb0, 0x0 ;  /* 0x00008000000079c5 */ /* 0x000fe40000010000 */
[----:B------:R-:W-:-:S10]  /*14fa0*/  WARPGROUP.ARRIVE ;  /* 0x00000000000079c5 */ /* 0x000fd40000000000 */
[----:B------:R-:W-:Y:S03]  /*14fb0*/  HGMMA.64x128x16.F32 R88, R152, gdesc[UR4].tnspB, R88, gsb0 ;  /* 0x41e0000498587df0 */ /* 0x000fe60008000858 */
[----:B------:R-:W-:Y:S02]  /*14fc0*/  WARPGROUP.DEPBAR.LE gsb0, 0x0 ;  /* 0x00008000000079c5 */ /* 0x000fe40000010000 */
[----:B------:R0:W-:Y:S06]  /*14fd0*/  BAR.ARV R0, 0x100 ;  /* 0x000400000000751d */ /* 0x0001ec0000002000 */
[----:B------:R-:W-:Y:S05]  /*14fe0*/  @!P0 BRA `(.L_x_8422) ;  /* 0x0000000000048947 */ /* 0x000fea0003800000 */
[----:B------:R-:W-:Y:S01]  /*14ff0*/  BPT.TRAP 0x1 ;  /* 0x000000040000795c */ /* 0x000fe20000300000 */
.L_x_8422:
[----:B0-----:R-:W-:Y:S01]  /*15000*/  FMNMX.FTZ R0, R24, R14, !PT ;  /* 0x0000000e18007209 */ /* 0x001fe20007810000 */
[----:B------:R-:W-:Y:S01]  /*15010*/  UMOV UR52, UR44 ;  /* 0x0000002c00347c82 */ /* 0x000fe20008000000 */
        /* <DEDUP_REMOVED lines=73> */
[----:B------:R-:W-:-:S03]  /*154b0*/  FADD.FTZ R10, -R0, R13 ;  /* 0x0000000d000a7221 */ /* 0x000fc60000010100 */
[----:B------:R0:W-:Y:S01]  /*154c0*/  MUFU.EX2 R9, R14 ;  /* 0x0000000e00097308 */ /* 0x0001e20000000800 */
[----:B------:R-:W-:Y:S01]  /*154d0*/  FMUL.FTZ R8, R10, UR52 ;  /* 0x000000340a087c20 */ /* 0x000fe20008410000 */
[----:B------:R-:W-:-:S04]  /*154e0*/  FMUL.FTZ R10, R3, UR52 ;  /* 0x00000034030a7c20 */ /* 0x000fc80008410000 */
        /* <DEDUP_REMOVED lines=33> */
[----:B------:R-:W1:Y:S01]  /*15700*/  MUFU.EX2 R180, R180 ;  /* 0x000000b400b47308 */ /* 0x000e620000000800 */
[----:B------:R-:W-:-:S02]  /*15710*/  IMAD R52, R184, 0x8, R18 ;  /* 0x00000008b8347824 */ /* 0x000fc400078e0212 */
        /* <DEDUP_REMOVED lines=23> */
[----:B------:R-:W-:Y:S01]  /*15890*/  FFMA.FTZ R38, R63, UR52, -R10 ;  /* 0x000000343f267c23 */ /* 0x000fe2000801080a */
[----:B------:R-:W-:-:S05]  /*158a0*/  IMAD.U32 R54, RZ, RZ, UR38 ;  /* 0x00000026ff367e24 */ /* 0x000fca000f8e00ff */
[----:B------:R-:W2:Y:S01]  /*158b0*/  MUFU.EX2 R14, R14 ;  /* 0x0000000e000e7308 */ /* 0x000ea20000000800 */
[----:B0-----:R-:W-:-:S07]  /*158c0*/  FFMA.FTZ R5, R8, R5, R181 ;  /* 0x0000000508057223 */ /* 0x001fce00000100b5 */
        /* <DEDUP_REMOVED lines=103> */
[----:B-1----:R-:W-:Y:S01]  /*15f40*/  FADD.FTZ R6, R42, R5 ;  /* 0x000000052a067221 */ /* 0x002fe20000010000 */
[----:B------:R-:W-:-:S05]  /*15f50*/  VIADD R5, R52, 0x28840 ;  /* 0x0002884034057836 */ /* 0x000fca0000000000 */
[----:B------:R-:W-:Y:S01]  /*15f60*/  PRMT R5, R54, 0x654, R5 ;  /* 0x0000065436057816 */ /* 0x000fe20000000005 */
[----:B------:R-:W1:Y:S01]  /*15f70*/  MUFU.EX2 R21, R21 ;  /* 0x0000001500157308 */ /* 0x000e620000000800 */
[----:B--2---:R-:W-:Y:S02]  /*15f80*/  FADD.FTZ R50, R156, R51 ;  /* 0x000000339c327221 */ /* 0x004fe40000010000 */
[----:B------:R2:W-:Y:S05]  /*15f90*/  SYNCS.ARRIVE.TRANS64.RED.A1T0 RZ, [R5+URZ], RZ ;  /* 0x000000ff05ff79a7 */ /* 0x0005ea000810043f */
[----:B------:R-:W3:Y:S01]  /*15fa0*/  MUFU.EX2 R44, R44 ;  /* 0x0000002c002c7308 */ /* 0x000ee20000000800 */
[----:B0-----:R-:W-:-:S07]  /*15fb0*/  FADD.FTZ R51, R35, R6 ;  /* 0x0000000623337221 */ /* 0x001fce0000010000 */
[----:B------:R-:W0:Y:S01]  /*15fc0*/  MUFU.EX2 R158, R158 ;  /* 0x0000009e009e7308 */ /* 0x000e220000000800 */
[----:B-1----:R-:W-:-:S07]  /*15fd0*/  FADD.FTZ R53, R21, R50 ;  /* 0x0000003215357221 */ /* 0x002fce0000010000 */
        /* <DEDUP_REMOVED lines=26> */
.L_x_8423:
[----:B------:R-:W-:Y:S01]  /*16180*/  IMAD R15, R15, 0x8, R18 ;  /* 0x000000080f0f7824 */ /* 0x000fe200078e0212 */
[----:B------:R-:W-:Y:S01]  /*16190*/  ISETP.GT.AND P1, PT, R4, R12, PT ;  /* 0x0000000c0400720c */ /* 0x000fe20003f24270 */
[----:B------:R-:W-:Y:S01]  /*161a0*/  IMAD.U32 R50, RZ, RZ, UR38 ;  /* 0x00000026ff327e24 */ /* 0x000fe2000f8e00ff */
[----:B------:R-:W-:Y:S01]  /*161b0*/  F2FP.F16.F32.PACK_AB R180, R163, R180 ;  /* 0x000000b4a3b4723e */ /* 0x000fe200000000ff */
[-C--:B------:R-:W-:Y:S01]  /*161c0*/  FMUL.FTZ R88, R88, R9.reuse ;  /* 0x0000000958587220 */ /* 0x080fe20000410000 */
[----:B------:R-:W-:Y:S01]  /*161d0*/  IADD3 R15, R15, 0x28860, RZ ;  /* 0x000288600f0f7810 */ /* 0x000fe20007ffe0ff */
[----:B------:R-:W-:Y:S01]  /*161e0*/  FMUL.FTZ R89, R89, R9 ;  /* 0x0000000959597220 */ /* 0x000fe20000410000 */
[----:B------:R-:W-:Y:S01]  /*161f0*/  F2FP.F16.F32.PACK_AB R181, R14, R181 ;  /* 0x000000b50eb5723e */ /* 0x000fe200000000ff */
[-C--:B------:R-:W-:Y:S01]  /*16200*/  FMUL.FTZ R92, R92, R9.reuse ;  /* 0x000000095c5c7220 */ /* 0x080fe20000410000 */
[----:B------:R-:W-:Y:S01]  /*16210*/  PRMT R15, R50, 0x654, R15 ;  /* 0x00000654320f7816 */ /* 0x000fe2000000000f */
[-C--:B------:R-:W-:Y:S01]  /*16220*/  FMUL.FTZ R93, R93, R9.reuse ;  /* 0x000000095d5d7220 */ /* 0x080fe20000410000 */
[----:B------:R-:W-:Y:S01]  /*16230*/  F2FP.F16.F32.PACK_AB R182, R161, R182 ;  /* 0x000000b6a1b6723e */ /* 0x000fe200000000ff */
[----:B------:R-:W-:Y:S01]  /*16240*/  FMUL.FTZ R96, R96, R9 ;  /* 0x0000000960607220 */ /* 0x000fe20000410000 */
        /* <DEDUP_REMOVED lines=89> */
[----:B------:R-:W-:-:S02]  /*167e0*/  VIADD R4, R4, 0xffffffff ;  /* 0xffffffff04047836 */ /* 0x000fc40000000000 */
[----:B------:R-:W-:Y:S02]  /*167f0*/  IMAD.MOV.U32 R13, RZ, RZ, R0 ;  /* 0x000000ffff0d7224 */ /* 0x000fe400078e0000 */
[----:B------:R-:W-:Y:S02]  /*16800*/  IMAD.MOV.U32 R14, RZ, RZ, R3 ;  /* 0x000000ffff0e7224 */ /* 0x000fe400078e0003 */
[----:B------:R-:W-:Y:S02]  /*16810*/  IMAD.MOV.U32 R20, RZ, RZ, R187 ;  /* 0x000000ffff147224 */ /* 0x000fe400078e00bb */
[----:B0-----:R-:W-:Y:S01]  /*16820*/  IMAD.MOV.U32 R15, RZ, RZ, R184 ;  /* 0x000000ffff0f7224 */ /* 0x001fe200078e00b8 */
[----:B------:R-:W-:Y:S06]  /*16830*/  @P1 BRA `(.L_x_8424) ;  /* 0xffffffdc00641947 */ /* 0x000fec000383ffff */
.L_x_8412:
[----:B------:R-:W-:-:S13]  /*16840*/  ISETP.GE.AND P1, PT, R4, R198, PT ;  /* 0x000000c60400720c */ /* 0x000fda0003f26270 */
[----:B------:R-:W-:Y:S05]  /*16850*/  @!P1 BRA `(.L_x_8425) ;  /* 0x0000003000c89947 */ /* 0x000fea0003800000 */
[----:B------:R-:W-:Y:S01]  /*16860*/  IMAD.MOV.U32 R12, RZ, RZ, R0 ;  /* 0x000000ffff0c7224 */ /* 0x000fe200078e0000 */
[----:B------:R-:W-:Y:S01]  /*16870*/  MOV R13, R3 ;  /* 0x00000003000d7202 */ /* 0x000fe20000000f00 */
[----:B------:R-:W-:Y:S02]  /*16880*/  IMAD.MOV.U32 R15, RZ, RZ, R187 ;  /* 0x000000ffff0f7224 */ /* 0x000fe400078e00bb */
[----:B------:R-:W-:-:S07]  /*16890*/  IMAD.MOV.U32 R14, RZ, RZ, R184 ;  /* 0x000000ffff0e7224 */ /* 0x000fce00078e00b8 */
.L_x_8445:
        /* <DEDUP_REMOVED lines=8> */
.L_x_8427:
[----:B------:R-:W-:-:S05]  /*16920*/  VIADD R0, R14, 0x1 ;  /* 0x000000010e007836 */ /* 0x000fca0000000000 */
[----:B------:R-:W-:-:S04]  /*16930*/  ISETP.NE.AND P2, PT, R0, 0x2, PT ;  /* 0x000000020000780c */ /* 0x000fc80003f45270 */
[----:B------:R-:W-:Y:S02]  /*16940*/  SEL R3, R0, RZ, P2 ;  /* 0x000000ff00037207 */ /* 0x000fe40001000000 */
[----:B------:R-:W-:-:S03]  /*16950*/  SHF.L.U32 R0, R187, 0x1f, RZ ;  /* 0x0000001fbb007819 */ /* 0x000fc600000006ff */
[----:B------:R-:W-:-:S04]  /*16960*/  IMAD R3, R3, 0x8, R18 ;  /* 0x0000000803037824 */ /* 0x000fc800078e0212 */
[----:B------:R0:W1:Y:S01]  /*16970*/  SYNCS.PHASECHK.TRANS64.TRYWAIT P2, [R3+URZ+0x28830], R0 ;  /* 0x02883000030075a7 */ /* 0x000062000804017f */
[----:B------:R-:W-:Y:S05]  /*16980*/  @!P0 BRA `(.L_x_8428) ;  /* 0x0000000000048947 */ /* 0x000fea0003800000 */
[----:B------:R-:W-:Y:S01]  /*16990*/  BPT.TRAP 0x1 ;  /* 0x000000040000795c */ /* 0x000fe20000300000 */
.L_x_8428:
[----:B------:R-:W-:Y:S04]  /*169a0*/  BSSY B0, `(.L_x_8426) ;  /* 0x0000004000007945 */ /* 0x000fe80003800000 */
[----:B-1----:R-:W-:Y:S05]  /*169b0*/  @P2 BRA `(.L_x_8429) ;  /* 0x0000000000082947 */ /* 0x002fea0003800000 */
[----:B------:R-:W1:Y:S02]  /*169c0*/  SYNCS.PHASECHK.TRANS64.TRYWAIT P2, [R3+URZ+0x28830], R0 ;  /* 0x02883000030075a7 */ /* 0x000e64000804017f */
[----:B-1----:R-:W-:Y:S05]  /*169d0*/  @!P2 BRA `(.L_x_8430) ;  /* 0x000000f40010a947 */ /* 0x002fea0003800000 */
.L_x_8429:
[----:B------:R-:W-:Y:S05]  /*169e0*/  BSYNC B0 ;  /* 0x0000000000007941 */ /* 0x000fea0003800000 */
.L_x_8426:
[----:B01----:R-:W0:Y:S01]  /*169f0*/  S2R R0, SR_TID.X ;  /* 0x0000000000007919 */ /* 0x003e220000002100 */
[----:B------:R-:W-:Y:S01]  /*16a00*/  VIADD R184, R14, 0x1 ;  /* 0x000000010eb87836 */ /* 0x000fe20000000000 */
[----:B------:R-:W-:Y:S05]  /*16a10*/  WARPSYNC.ALL ;  /* 0x0000000000007948 */ /* 0x000fea0003800000 */
[C---:B------:R-:W-:Y:S01]  /*16a20*/  ISETP.NE.AND P2, PT, R184.reuse, 0x2, PT ;  /* 0x00000002b800780c */ /* 0x040fe20003f45270 */
[----:B------:R-:W-:Y:S01]  /*16a30*/  IMAD.MOV.U32 R11, RZ, RZ, 0x40000040 ;  /* 0x40000040ff0b7424 */ /* 0x000fe200078e00ff */
[----:B------:R-:W-:Y:S02]  /*16a40*/  MOV R9, 0x40000040 ;  /* 0x4000004000097802 */ /* 0x000fe40000000f00 */
        /* <DEDUP_REMOVED lines=9> */
[----:B------:R-:W-:-:S02]  /*16ae0*/  R2UR UR11, R11 ;  /* 0x000000000b0b72ca */ /* 0x000fc400000e0000 */
[----:B------:R-:W-:Y:S01]  /*16af0*/  R2UR UR6, R10 ;  /* 0x000000000a0672ca */ /* 0x000fe200000e0000 */
[----:B------:R-:W-:Y:S01]  /*16b00*/  VIADD R10, R8, 0x4 ;  /* 0x00000004080a7836 */ /* 0x000fe20000000000 */
[----:B------:R-:W-:-:S04]  /*16b10*/  MOV R11, 0x40000040 ;  /* 0x40000040000b7802 */ /* 0x000fc80000000f00 */
[----:B------:R-:W-:Y:S01]  /*16b20*/  R2UR UR10, R10 ;  /* 0x000000000a0a72ca */ /* 0x000fe200000e0000 */
[----:B------:R-:W-:Y:S01]  /*16b30*/  VIADD R10, R8, 0x6 ;  /* 0x00000006080a7836 */ /* 0x000fe20000000000 */
[----:B0-----:R-:W-:Y:S02]  /*16b40*/  SHF.R.U32.HI R0, RZ, 0x7, R0 ;  /* 0x00000007ff007819 */ /* 0x001fe40000011600 */
[----:B------:R-:W-:Y:S01]  /*16b50*/  R2UR UR15, R11 ;  /* 0x000000000b0f72ca */ /* 0x000fe200000e0000 */
[----:B------:R-:W-:Y:S01]  /*16b60*/  IMAD.MOV.U32 R11, RZ, RZ, 0x40000040 ;  /* 0x40000040ff0b7424 */ /* 0x000fe200078e00ff */
[----:B------:R-:W-:Y:S01]  /*16b70*/  R2UR UR14, R10 ;  /* 0x000000000a0e72ca */ /* 0x000fe200000e0000 */
[----:B------:R-:W-:Y:S02]  /*16b80*/  VIADD R0, R0, 0x8 ;  /* 0x0000000800007836 */ /* 0x000fe40000000000 */
[----:B------:R-:W-:Y:S01]  /*16b90*/  VIADD R10, R8, 0x400 ;  /* 0x00000400080a7836 */ /* 0x000fe20000000000 */
[----:B------:R-:W-:Y:S01]  /*16ba0*/  R2UR UR19, R11 ;  /* 0x000000000b1372ca */ /* 0x000fe200000e0000 */
[----:B------:R-:W-:Y:S01]  /*16bb0*/  IMAD.MOV.U32 R11, RZ, RZ, 0x40000040 ;  /* 0x40000040ff0b7424 */ /* 0x000fe200078e00ff */
[----:B------:R0:W-:Y:S02]  /*16bc0*/  BAR.SYNC.DEFER_BLOCKING R0, 0x100 ;  /* 0x000400000000751d */ /* 0x0001e40000010000 */
[----:B------:R-:W-:Y:S01]  /*16bd0*/  R2UR UR18, R10 ;  /* 0x000000000a1272ca */ /* 0x000fe200000e0000 */
[----:B------:R-:W-:Y:S01]  /*16be0*/  VIADD R10, R8, 0x402 ;  /* 0x00000402080a7836 */ /* 0x000fe20000000000 */
[----:B------:R-:W-:Y:S01]  /*16bf0*/  R2UR UR23, R11 ;  /* 0x000000000b1772ca */ /* 0x000fe200000e0000 */
[----:B------:R-:W-:-:S03]  /*16c00*/  IMAD.MOV.U32 R11, RZ, RZ, 0x40000040 ;  /* 0x40000040ff0b7424 */ /* 0x000fc600078e00ff */
[----:B------:R-:W-:Y:S01]  /*16c10*/  R2UR UR22, R10 ;  /* 0x000000000a1672ca */ /* 0x000fe200000e0000 */
[C---:B------:R-:W-:Y:S01]  /*16c20*/  VIADD R10, R8.reuse, 0x404 ;  /* 0x00000404080a7836 */ /* 0x040fe20000000000 */
[----:B------:R-:W-:Y:S02]  /*16c30*/  R2UR UR27, R11 ;  /* 0x000000000b1b72ca */ /* 0x000fe400000e0000 */
[----:B------:R-:W-:Y:S02]  /*16c40*/  IADD3 R8, R8, 0x406, RZ ;  /* 0x0000040608087810 */ /* 0x000fe40007ffe0ff */
        /* <DEDUP_REMOVED lines=29> */
.L_x_8432:
[----:B------:R-:W-:Y:S01]  /*16e20*/  SHF.L.U32 R0, R15, 0x1f, RZ ;  /* 0x0000001f0f007819 */ /* 0x000fe200000006ff */
[----:B------:R-:W-:-:S04]  /*16e30*/  IMAD R3, R14, 0x8, R18 ;  /* 0x000000080e037824 */ /* 0x000fc800078e0212 */
[----:B------:R0:W1:Y:S01]  /*16e40*/  SYNCS.PHASECHK.TRANS64.TRYWAIT P1, [R3+URZ+0x28850], R0 ;  /* 0x02885000030075a7 */ /* 0x000062000802017f */
[----:B------:R-:W-:Y:S05]  /*16e50*/  @!P0 BRA `(.L_x_8433) ;  /* 0x0000000000048947 */ /* 0x000fea0003800000 */
[----:B------:R-:W-:Y:S01]  /*16e60*/  BPT.TRAP 0x1 ;  /* 0x000000040000795c */ /* 0x000fe20000300000 */
.L_x_8433:
[----:B-1----:R-:W-:Y:S05]  /*16e70*/  @P1 BRA `(.L_x_8431) ;  /* 0x0000000000081947 */ /* 0x002fea0003800000 */
[----:B------:R-:W1:Y:S02]  /*16e80*/  SYNCS.PHASECHK.TRANS64.TRYWAIT P1, [R3+URZ+0x28850], R0 ;  /* 0x02885000030075a7 */ /* 0x000e64000802017f */
[----:B-1----:R-:W-:Y:S05]  /*16e90*/  @!P1 BRA `(.L_x_8434) ;  /* 0x000000ec00f49947 */ /* 0x002fea0003800000 */
.L_x_8431:
        /* <DEDUP_REMOVED lines=67> */
.L_x_8435:
[----:B------:R-:W1:Y:S01]  /*172d0*/  @P4 LDC R3, c[0x0][0x44c] ;  /* 0x00011300ff034b82 */ /* 0x000e620000000800 */
[----:B------:R-:W-:Y:S01]  /*172e0*/  IMAD.IADD R20, R195, 0x1, R193 ;  /* 0x00000001c3147824 */ /* 0x000fe200078e02c1 */
[----:B0-----:R-:W-:Y:S01]  /*172f0*/  LEA R0, R184, R18, 0x3 ;  /* 0x00000012b8007211 */ /* 0x001fe200078e18ff */
[----:B------:R-:W-:-:S05]  /*17300*/  ULOP3.LUT UR6, URZ, UR49, URZ, 0x33, !UPT ;  /* 0x000000313f067292 */ /* 0x000fca000f8e333f */
[----:B------:R-:W0:Y:S01]  /*17310*/  @P4 LDC R8, c[0x0][0x450] ;  /* 0x00011400ff084b82 */ /* 0x000e220000000800 */
[----:B-1----:R-:W-:-:S05]  /*17320*/  @P4 IMAD.HI.U32 R3, R20, R3, RZ ;  /* 0x0000000314034227 */ /* 0x002fca00078e00ff */
[----:B0-----:R-:W-:Y:S01]  /*17330*/  @P4 SHF.R.U32.HI R20, RZ, R8, R3 ;  /* 0x00000008ff144219 */ /* 0x001fe20000011603 */
[----:B------:R-:W-:Y:S02]  /*17340*/  IMAD.U32 R8, RZ, RZ, UR38 ;  /* 0x00000026ff087e24 */ /* 0x000fe4000f8e00ff */
[----:B------:R-:W-:Y:S02]  /*17350*/  VIADD R3, R0, 0x28840 ;  /* 0x0002884000037836 */ /* 0x000fe40000000000 */
[----:B------:R-:W-:Y:S01]  /*17360*/  IMAD.SHL.U32 R0, R4, 0x80, RZ ;  /* 0x0000008004007824 */ /* 0x000fe200078e00ff */
[----:B------:R-:W0:Y:S02]  /*17370*/  SHFL.IDX PT, R21, R20, RZ, 0x1c1f ;  /* 0x001c1fff14157589 */ /* 0x000e2400000e0000 */
[----:B------:R-:W-:Y:S02]  /*17380*/  PRMT R3, R8, 0x654, R3 ;  /* 0x0000065408037816 */ /* 0x000fe40000000003 */
[----:B------:R-:W-:-:S02]  /*17390*/  IADD3 R8, -R0, 0x1, RZ ;  /* 0x0000000100087810 */ /* 0x000fc40007ffe1ff */
[----:B------:R1:W-:Y:S03]  /*173a0*/  SYNCS.ARRIVE.TRANS64.RED.A1T0 RZ, [R3+URZ], RZ ;  /* 0x000000ff03ff79a7 */ /* 0x0003e6000810043f */
[----:B------:R-:W-:-:S05]  /*173b0*/  IMAD R8, R191, -0x2, R8 ;  /* 0xfffffffebf087824 */ /* 0x000fca00078e0208 */
[----:B------:R-:W-:-:S05]  /*173c0*/  IADD3 R8, -R189, R8, R190 ;  /* 0x00000008bd087210 */ /* 0x000fca0007ffe1be */
[C---:B------:R-:W-:Y:S02]  /*173d0*/  VIADD R10, R8.reuse, UR6 ;  /* 0x00000006080a7c36 */ /* 0x040fe40008000000 */
[----:B------:R-:W-:-:S03]  /*173e0*/  VIADD R11, R8, UR48 ;  /* 0x00000030080b7c36 */ /* 0x000fc60008000000 */
[----:B0-----:R-:W-:Y:S01]  /*173f0*/  IADD3 R15, R10, R21, RZ ;  /* 0x000000150a0f7210 */ /* 0x001fe20007ffe0ff */
[----:B-1----:R-:W-:Y:S01]  /*17400*/  IMAD.IADD R3, R11, 0x1, R21 ;  /* 0x000000010b037824 */ /* 0x002fe200078e0215 */
        /* <DEDUP_REMOVED lines=13> */
.L_x_8438:
[----:B------:R-:W-:-:S05]  /*174e0*/  IMAD.U32 R152, RZ, RZ, UR43 ;  /* 0x0000002bff987e24 */ /* 0x000fca000f8e00ff */
[----:B------:R-:W-:-:S13]  /*174f0*/  ISETP.NE.AND P1, PT, R152, 0x1, PT ;  /* 0x000000019800780c */ /* 0x000fda0003f25270 */
[----:B------:R-:W0:Y:S02]  /*17500*/  @P1 LDC.64 R8, c[0x0][0x9e8] ;  /* 0x00027a00ff081b82 */ /* 0x000e240000000a00 */
[----:B0-----:R-:W-:-:S05]  /*17510*/  @P1 IMAD.HI.U32 R8, R21, R8, RZ ;  /* 0x0000000815081227 */ /* 0x001fca00078e00ff */
[----:B------:R-:W-:-:S07]  /*17520*/  @P1 SHF.R.U32.HI R21, RZ, R9, R8 ;  /* 0x00000009ff151219 */ /* 0x000fce0000011608 */
.L_x_8439:
[----:B------:R-:W-:Y:S05]  /*17530*/  BSYNC B0 ;  /* 0x0000000000007941 */ /* 0x000fea0003800000 */
.L_x_8437:
[----:B------:R-:W-:-:S04]  /*17540*/  IMAD R8, R21, R152, -R0 ;  /* 0x0000009815087224 */ /* 0x000fc800078e0a00 */
[----:B------:R-:W-:-:S05]  /*17550*/  IMAD R8, R191, -0x2, R8 ;  /* 0xfffffffebf087824 */ /* 0x000fca00078e0208 */
[----:B------:R-:W-:Y:S02]  /*17560*/  VIADDMNMX R3, R8, R152, R3, PT ;  /* 0x0000009808037246 */ /* 0x000fe40003800103 */
[----:B------:R-:W-:-:S07]  /*17570*/  VIMNMX R15, R15, R8, !PT ;  /* 0x000000080f0f7248 */ /* 0x000fce0007fe0100 */
.L_x_8436:
        /* <DEDUP_REMOVED lines=113> */
.L_x_8442:
[----:B------:R-:W-:-:S05]  /*17c90*/  IMAD.U32 R15, RZ, RZ, UR43 ;  /* 0x0000002bff0f7e24 */ /* 0x000fca000f8e00ff */
[----:B------:R-:W-:-:S13]  /*17ca0*/  ISETP.NE.AND P2, PT, R15, 0x1, PT ;  /* 0x000000010f00780c */ /* 0x000fda0003f45270 */
[----:B------:R-:W0:Y:S02]  /*17cb0*/  @P2 LDC.64 R8, c[0x0][0x9e8] ;  /* 0x00027a00ff082b82 */ /* 0x000e240000000a00 */
[----:B0-----:R-:W-:-:S05]  /*17cc0*/  @P2 IMAD.HI.U32 R8, R3, R8, RZ ;  /* 0x0000000803082227 */ /* 0x001fca00078e00ff */
[----:B------:R-:W-:-:S07]  /*17cd0*/  @P2 SHF.R.U32.HI R3, RZ, R9, R8 ;  /* 0x00000009ff032219 */ /* 0x000fce0000011608 */
.L_x_8443:
[----:B------:R-:W-:Y:S05]  /*17ce0*/  BSYNC B0 ;  /* 0x0000000000007941 */ /* 0x000fea0003800000 */
.L_x_8441:
[----:B------:R-:W-:-:S04]  /*17cf0*/  IMAD R0, R3, R15, -R0 ;  /* 0x0000000f03007224 */ /* 0x000fc800078e0a00 */
[----:B------:R-:W-:-:S05]  /*17d00*/  IMAD R0, R191, -0x2, R0 ;  /* 0xfffffffebf007824 */ /* 0x000fca00078e0200 */
[----:B------:R-:W-:Y:S02]  /*17d10*/  VIADDMNMX R11, R0, R15, R11, PT ;  /* 0x0000000f000b7246 */ /* 0x000fe4000380010b */
[----:B------:R-:W-:-:S07]  /*17d20*/  VIMNMX R10, R10, R0, !PT ;  /* 0x000000000a0a7248 */ /* 0x000fce0007fe0100 */
.L_x_8440:
        /* <DEDUP_REMOVED lines=65> */
[C---:B------:R-:W-:Y:S01]  /*18140*/  ISETP.LT.OR P2, PT, R11.reuse, 0x22, P2 ;  /* 0x000000220b00780c */ /* 0x040fe20001741670 */
[----:B------:R-:W0:Y:S01]  /*18150*/  SHFL.BFLY PT, R3, R0, 0x2, 0x1f ;  /* 0x0c401f0000037f89 */ /* 0x000e2200000e0000 */
[----:B------:R-:W-:-:S02]  /*18160*/  ISETP.LT.OR P3, PT, R11, 0x39, P3 ;  /* 0x000000390b00780c */ /* 0x000fc40001f61670 */
[----:B------:R-:W-:Y:S02]  /*18170*/  FSEL R43, R43, -INF , !P2 ;  /* 0xff8000002b2b7808 */ /* 0x000fe40005000000 */
[----:B------:R-:W-:Y:S02]  /*18180*/  ISETP.GT.AND P2, PT, R10, 0x29, P1 ;  /* 0x000000290a00780c */ /* 0x000fe40000f44270 */
[----:B------:R-:W-:Y:S02]  /*18190*/  FSEL R54, R54, -INF , !P3 ;  /* 0xff80000036367808 */ /* 0x000fe40005800000 */
[----:B------:R-:W-:Y:S02]  /*181a0*/  ISETP.GT.AND P3, PT, R10, 0x40, P1 ;  /* 0x000000400a00780c */ /* 0x000fe40000f64270 */
[C---:B------:R-:W-:Y:S02]  /*181b0*/  ISETP.LT.OR P2, PT, R11.reuse, 0x2a, P2 ;  /* 0x0000002a0b00780c */ /* 0x040fe40001741670 */
[----:B------:R-:W-:-:S02]  /*181c0*/  ISETP.LT.OR P3, PT, R11, 0x41, P3 ;  /* 0x000000410b00780c */ /* 0x000fc40001f61670 */
[----:B------:R-:W-:Y:S02]  /*181d0*/  FSEL R47, R47, -INF , !P2 ;  /* 0xff8000002f2f7808 */ /* 0x000fe40005000000 */
[----:B------:R-:W-:Y:S02]  /*181e0*/  ISETP.GT.AND P2, PT, R10, 0x31, P1 ;  /* 0x000000310a00780c */ /* 0x000fe40000f44270 */
[----:B------:R-:W-:Y:S02]  /*181f0*/  FSEL R58, R58, -INF , !P3 ;  /* 0xff8000003a3a7808 */ /* 0x000fe40005800000 */
[----:B------:R-:W-:Y:S02]  /*18200*/  ISETP.GT.AND P3, PT, R10, 0x41, P1 ;  /* 0x000000410a00780c */ /* 0x000fe40000f64270 */
[----:B------:R-:W-:Y:S02]  /*18210*/  ISETP.LT.OR P2, PT, R11, 0x32, P2 ;  /* 0x000000320b00780c */ /* 0x000fe40001741670 */
[----:B0-----:R-:W-:-:S02]  /*18220*/  FMNMX.FTZ R3, R0, R3, !PT ;  /* 0x0000000300037209 */ /* 0x001fc40007810000 */
[----:B------:R-:W-:Y:S02]  /*18230*/  ISETP.LT.OR P3, PT, R11, 0x42, P3 ;  /* 0x000000420b00780c */ /* 0x000fe40001f61670 */
[----:B------:R-:W-:Y:S01]  /*18240*/  FSEL R51, R51, -INF , !P2 ;  /* 0xff80000033337808 */ /* 0x000fe20005000000 */
[----:B------:R-:W0:Y:S01]  /*18250*/  SHFL.BFLY PT, R0, R3, 0x1, 0x1f ;  /* 0x0c201f0003007f89 */ /* 0x000e2200000e0000 */
[C---:B------:R-:W-:Y:S02]  /*18260*/  ISETP.GT.AND P2, PT, R10.reuse, 0x39, P1 ;  /* 0x000000390a00780c */ /* 0x040fe40000f44270 */
[----:B------:R-:W-:Y:S02]  /*18270*/  FSEL R59, R59, -INF , !P3 ;  /* 0xff8000003b3b7808 */ /* 0x000fe40005800000 */
[----:B------:R-:W-:Y:S02]  /*18280*/  ISETP.GT.AND P3, PT, R10, 0x48, P1 ;  /* 0x000000480a00780c */ /* 0x000fe40000f64270 */
[----:B------:R-:W-:-:S02]  /*18290*/  ISETP.LT.OR P2, PT, R11, 0x3a, P2 ;  /* 0x0000003a0b00780c */ /* 0x000fc40001741670 */
[----:B------:R-:W-:Y:S02]  /*182a0*/  ISETP.LT.OR P3, PT, R11, 0x49, P3 ;  /* 0x000000490b00780c */ /* 0x000fe40001f61670 */
[----:B------:R-:W-:Y:S02]  /*182b0*/  FSEL R55, R55, -INF , !P2 ;  /* 0xff80000037377808 */ /* 0x000fe40005000000 */
[----:B------:R-:W-:Y:S02]  /*182c0*/  FSEL R62, R62, -INF , !P3 ;  /* 0xff8000003e3e7808 */ /* 0x000fe40005800000 */
[----:B------:R-:W-:-:S04]  /*182d0*/  ISETP.GT.AND P3, PT, R10, RZ, P1 ;  /* 0x000000ff0a00720c */ /* 0x000fc80000f64270 */
[----:B------:R-:W-:Y:S02]  /*182e0*/  ISETP.LT.OR P3, PT, R11, 0x1, P3 ;  /* 0x000000010b00780c */ /* 0x000fe40001f61670 */
[----:B0-----:R-:W-:-:S04]  /*182f0*/  FMNMX.FTZ R3, R3, R0, !PT ;  /* 0x0000000003037209 */ /* 0x001fc80007810000 */
[C---:B------:R-:W-:Y:S01]  /*18300*/  FSETP.NEU.FTZ.AND P2, PT, R3.reuse, -INF , PT ;  /* 0xff8000000300780b */ /* 0x040fe20003f5d000 */
[----:B------:R-:W-:-:S05]  /*18310*/  FMUL.FTZ R0, R3, UR52 ;  /* 0x0000003403007c20 */ /* 0x000fca0008410000 */
[----:B------:R-:W-:-:S05]  /*18320*/  FSEL R0, R0, RZ, P2 ;  /* 0x000000ff00007208 */ /* 0x000fca0001000000 */
[--C-:B------:R-:W-:Y:S01]  /*18330*/  FFMA.FTZ R15, R29, UR52, -R0.reuse ;  /* 0x000000341d0f7c23 */ /* 0x100fe20008010800 */
[----:B------:R-:W-:Y:S01]  /*18340*/  FSEL R29, R26, -INF , !P3 ;  /* 0xff8000001a1d7808 */ /* 0x000fe20005800000 */
        /* <DEDUP_REMOVED lines=44> */
[----:B------:R-:W-:Y:S01]  /*18610*/  FFMA.FTZ R85, R85, UR52, -R0 ;  /* 0x0000003455557c23 */ /* 0x000fe20008010800 */
[----:B------:R-:W-:Y:S01]  /*18620*/  FSEL R70, R70, -INF , !P3 ;  /* 0xff80000046467808 */ /* 0x000fe20005800000 */
[----:B------:R-:W-:Y:S01]  /*18630*/  MUFU.EX2 R9, R9 ;  /* 0x0000000900097308 */ /* 0x000fe20000000800 */
[----:B------:R-:W-:-:S02]  /*18640*/  FMNMX.FTZ R37, R47, R8, !PT ;  /* 0x000000082f257209 */ /* 0x000fc40007810000 */
[----:B------:R-:W-:Y:S02]  /*18650*/  ISETP.GT.AND P3, PT, R10, 0x59, P1 ;  /* 0x000000590a00780c */ /* 0x000fe40000f64270 */
[----:B------:R-:W-:Y:S01]  /*18660*/  FMNMX.FTZ R8, R50, R37, !PT ;  /* 0x0000002532087209 */ /* 0x000fe20007810000 */
[----:B------:R-:W-:Y:S01]  /*18670*/  FFMA.FTZ R37, R45, UR52, -R0 ;  /* 0x000000342d257c23 */ /* 0x000fe20008010800 */
[----:B------:R-:W-:Y:S01]  /*18680*/  ISETP.LT.OR P3, PT, R11, 0x5a, P3 ;  /* 0x0000005a0b00780c */ /* 0x000fe20001f61670 */
[----:B------:R-:W-:Y:S01]  /*18690*/  MUFU.EX2 R180, R180 ;  /* 0x000000b400b47308 */ /* 0x000fe20000000800 */
[----:B------:R-:W-:Y:S02]  /*186a0*/  FMNMX.FTZ R41, R51, R8, !PT ;  /* 0x0000000833297209 */ /* 0x000fe40007810000 */
[----:B------:R-:W-:Y:S02]  /*186b0*/  FSEL R71, R71, -INF , !P3 ;  /* 0xff80000047477808 */ /* 0x000fe40005800000 */
[----:B------:R-:W-:-:S02]  /*186c0*/  ISETP.GT.AND P3, PT, R10, 0x60, P1 ;  /* 0x000000600a00780c */ /* 0x000fc40000f64270 */
[----:B------:R-:W-:Y:S01]  /*186d0*/  FMNMX.FTZ R8, R54, R41, !PT ;  /* 0x0000002936087209 */ /* 0x000fe20007810000 */
[----:B------:R-:W-:Y:S01]  /*186e0*/  MUFU.EX2 R182, R182 ;  /* 0x000000b600b67308 */ /* 0x000fe20000000800 */
[----:B------:R-:W-:Y:S02]  /*186f0*/  ISETP.LT.OR P3, PT, R11, 0x61, P3 ;  /* 0x000000610b00780c */ /* 0x000fe40001f61670 */
[----:B------:R-:W-:Y:S02]  /*18700*/  FMNMX.FTZ R41, R55, R8, !PT ;  /* 0x0000000837297209 */ /* 0x000fe40007810000 */
[----:B------:R-:W-:Y:S02]  /*18710*/  FSEL R74, R74, -INF , !P3 ;  /* 0xff8000004a4a7808 */ /* 0x000fe40005800000 */
[----:B------:R-:W-:Y:S01]  /*18720*/  ISETP.GT.AND P3, PT, R10, 0x61, P1 ;  /* 0x000000610a00780c */ /* 0x000fe20000f64270 */
[----:B------:R-:W-:Y:S01]  /*18730*/  MUFU.EX2 R15, R15 ;  /* 0x0000000f000f7308 */ /* 0x000fe20000000800 */
[----:B------:R-:W-:Y:S01]  /*18740*/  FMNMX.FTZ R8, R58, R41, !PT ;  /* 0x000000293a087209 */ /* 0x000fe20007810000 */
[----:B------:R-:W-:Y:S01]  /*18750*/  FFMA.FTZ R41, R49, UR52, -R0 ;  /* 0x0000003431297c23 */ /* 0x000fe20008010800 */
[----:B------:R-:W-:-:S02]  /*18760*/  ISETP.LT.OR P3, PT, R11, 0x62, P3 ;  /* 0x000000620b00780c */ /* 0x000fc40001f61670 */
[----:B------:R-:W-:Y:S02]  /*18770*/  FMNMX.FTZ R45, R59, R8, !PT ;  /* 0x000000083b2d7209 */ /* 0x000fe40007810000 */
[----:B------:R-:W-:Y:S01]  /*18780*/  FSEL R20, R75, -INF , !P3 ;  /* 0xff8000004b147808 */ /* 0x000fe20005800000 */
[--C-:B------:R-:W-:Y:S01]  /*18790*/  FFMA.FTZ R75, R61, UR52, -R0.reuse ;  /* 0x000000343d4b7c23 */ /* 0x100fe20008010800 */
[----:B------:R-:W-:Y:S01]  /*187a0*/  ISETP.GT.AND P3, PT, R10, 0x68, P1 ;  /* 0x000000680a00780c */ /* 0x000fe20000f64270 */
[----:B------:R-:W-:Y:S01]  /*187b0*/  FFMA.FTZ R61, R69, UR52, -R0 ;  /* 0x00000034453d7c23 */ /* 0x000fe20008010800 */
[----:B------:R-:W-:Y:S01]  /*187c0*/  FMNMX.FTZ R8, R62, R45, !PT ;  /* 0x0000002d3e087209 */ /* 0x000fe20007810000 */
[----:B------:R-:W-:Y:S01]  /*187d0*/  MUFU.EX2 R176, R176 ;  /* 0x000000b000b07308 */ /* 0x000fe20000000800 */
[----:B------:R-:W-:Y:S02]  /*187e0*/  ISETP.LT.OR P3, PT, R11, 0x69, P3 ;  /* 0x000000690b00780c */ /* 0x000fe40001f61670 */
[----:B------:R-:W-:-:S02]  /*187f0*/  FMNMX.FTZ R45, R63, R8, !PT ;  /* 0x000000083f2d7209 */ /* 0x000fc40007810000 */
[----:B------:R-:W-:Y:S02]  /*18800*/  FSEL R78, R78, -INF , !P3 ;  /* 0xff8000004e4e7808 */ /* 0x000fe40005800000 */
[----:B------:R-:W-:Y:S01]  /*18810*/  FMNMX.FTZ R8, R66, R45, !PT ;  /* 0x0000002d42087209 */ /* 0x000fe20007810000 */
[----:B------:R-:W-:Y:S01]  /*18820*/  FFMA.FTZ R45, R53, UR52, -R0 ;  /* 0x00000034352d7c23 */ /* 0x000fe20008010800 */
[----:B------:R-:W-:Y:S01]  /*18830*/  ISETP.GT.AND P3, PT, R10, 0x69, P1 ;  /* 0x000000690a00780c */ /* 0x000fe20000f64270 */
[----:B------:R-:W-:Y:S01]  /*18840*/  MUFU.EX2 R21, R21 ;  /* 0x0000001500157308 */ /* 0x000fe20000000800 */
[----:B------:R-:W-:Y:S02]  /*18850*/  FMNMX.FTZ R49, R67, R8, !PT ;  /* 0x0000000843317209 */ /* 0x000fe40007810000 */
[----:B------:R-:W-:Y:S02]  /*18860*/  ISETP.LT.OR P3, PT, R11, 0x6a, P3 ;  /* 0x0000006a0b00780c */ /* 0x000fe40001f61670 */
[----:B------:R-:W-:-:S02]  /*18870*/  FMNMX.FTZ R8, R70, R49, !PT ;  /* 0x0000003146087209 */ /* 0x000fc40007810000 */
[----:B------:R-:W-:Y:S01]  /*18880*/  FSEL R79, R79, -INF , !P3 ;  /* 0xff8000004f4f7808 */ /* 0x000fe20005800000 */
[----:B------:R-:W-:Y:S01]  /*18890*/  MUFU.EX2 R178, R178 ;  /* 0x000000b200b27308 */ /* 0x000fe20000000800 */
[----:B------:R-:W-:Y:S02]  /*188a0*/  ISETP.GT.AND P3, PT, R10, 0x70, P1 ;  /* 0x000000700a00780c */ /* 0x000fe40000f64270 */
[----:B------:R-:W-:Y:S02]  /*188b0*/  FMNMX.FTZ R49, R71, R8, !PT ;  /* 0x0000000847317209 */ /* 0x000fe40007810000 */
[----:B------:R-:W-:Y:S02]  /*188c0*/  ISETP.LT.OR P3, PT, R11, 0x71, P3 ;  /* 0x000000710b00780c */ /* 0x000fe40001f61670 */
[----:B------:R-:W-:Y:S01]  /*188d0*/  FMNMX.FTZ R49, R74, R49, !PT ;  /* 0x000000314a317209 */ /* 0x000fe20007810000 */
[----:B------:R-:W-:Y:S01]  /*188e0*/  MUFU.EX2 R25, R25 ;  /* 0x0000001900197308 */ /* 0x000fe20000000800 */
[----:B------:R-:W-:-:S02]  /*188f0*/  FSEL R82, R82, -INF , !P3 ;  /* 0xff80000052527808 */ /* 0x000fc40005800000 */
[----:B------:R-:W-:Y:S02]  /*18900*/  ISETP.GT.AND P3, PT, R10, 0x71, P1 ;  /* 0x000000710a00780c */ /* 0x000fe40000f64270 */
[----:B------:R-:W-:Y:S02]  /*18910*/  FMNMX.FTZ R53, R20, R49, !PT ;  /* 0x0000003114357209 */ /* 0x000fe40007810000 */
[----:B------:R-:W-:Y:S01]  /*18920*/  ISETP.LT.OR P3, PT, R11, 0x72, P3 ;  /* 0x000000720b00780c */ /* 0x000fe20001f61670 */
[----:B------:R0:W-:Y:S01]  /*18930*/  MUFU.EX2 R49, R57 ;  /* 0x0000003900317308 */ /* 0x0001e20000000800 */
[----:B------:R-:W-:Y:S02]  /*18940*/  FMNMX.FTZ R8, R78, R53, !PT ;  /* 0x000000354e087209 */ /* 0x000fe40007810000 */
[----:B------:R-:W-:Y:S02]  /*18950*/  FSEL R83, R83, -INF , !P3 ;  /* 0xff80000053537808 */ /* 0x000fe40005800000 */
[----:B------:R-:W-:-:S02]  /*18960*/  ISETP.GT.AND P3, PT, R10, 0x78, P1 ;  /* 0x000000780a00780c */ /* 0x000fc40000f64270 */
[----:B------:R-:W-:Y:S01]  /*18970*/  FMNMX.FTZ R53, R79, R8, !PT ;  /* 0x000000084f357209 */ /* 0x000fe20007810000 */
[----:B------:R-:W-:Y:S01]  /*18980*/  MUFU.EX2 R172, R172 ;  /* 0x000000ac00ac7308 */ /* 0x000fe20000000800 */
[----:B------:R-:W-:Y:S01]  /*18990*/  ISETP.GT.AND P1, PT, R10, 0x79, P1 ;  /* 0x000000790a00780c */ /* 0x000fe20000f24270 */
[--C-:B0-----:R-:W-:Y:S01]  /*189a0*/  FFMA.FTZ R57, R73, UR52, -R0.reuse ;  /* 0x0000003449397c23 */ /* 0x101fe20008010800 */
[----:B------:R-:W-:Y:S02]  /*189b0*/  ISETP.LT.OR P3, PT, R11, 0x79, P3 ;  /* 0x000000790b00780c */ /* 0x000fe40001f61670 */
[----:B------:R-:W-:Y:S01]  /*189c0*/  FMNMX.FTZ R8, R82, R53, !PT ;  /* 0x0000003552087209 */ /* 0x000fe20007810000 */
[----:B------:R-:W-:Y:S01]  /*189d0*/  FFMA.FTZ R53, R77, UR52, -R0 ;  /* 0x000000344d357c23 */ /* 0x000fe20008010800 */
[----:B------:R-:W-:Y:S01]  /*189e0*/  ISETP.LT.OR P1, PT, R11, 0x7a, P1 ;  /* 0x0000007a0b00780c */ /* 0x000fe20000f21670 */
[----:B------:R-:W-:Y:S01]  /*189f0*/  MUFU.EX2 R33, R33 ;  /* 0x0000002100217308 */ /* 0x000fe20000000800 */
[----:B------:R-:W-:-:S02]  /*18a00*/  FSEL R86, R86, -INF , !P3 ;  /* 0xff80000056567808 */ /* 0x000fc40005800000 */
[----:B------:R-:W-:Y:S02]  /*18a10*/  FMNMX.FTZ R11, R83, R8, !PT ;  /* 0x00000008530b7209 */ /* 0x000fe40007810000 */
[----:B------:R-:W-:Y:S02]  /*18a20*/  FSEL R87, R87, -INF , !P1 ;  /* 0xff80000057577808 */ /* 0x000fe40004800000 */
[----:B------:R-:W-:Y:S01]  /*18a30*/  FMNMX.FTZ R8, R86, R11, !PT ;  /* 0x0000000b56087209 */ /* 0x000fe20007810000 */
[----:B------:R-:W-:Y:S03]  /*18a40*/  MUFU.EX2 R174, R174 ;  /* 0x000000ae00ae7308 */ /* 0x000fe60000000800 */
[----:B------:R-:W-:-:S05]  /*18a50*/  FMNMX.FTZ R8, R87, R8, !PT ;  /* 0x0000000857087209 */ /* 0x000fca0007810000 */
[----:B------:R-:W0:Y:S01]  /*18a60*/  SHFL.BFLY PT, R11, R8, 0x2, 0x1f ;  /* 0x0c401f00080b7f89 */ /* 0x000e2200000e0000 */
        /* <DEDUP_REMOVED lines=165> */
.L_x_8444:
[----:B------:R-:W-:Y:S01]  /*194c0*/  LEA R14, R14, R18, 0x3 ;  /* 0x000000120e0e7211 */ /* 0x000fe200078e18ff */
[----:B------:R-:W-:Y:S01]  /*194d0*/  IMAD.U32 R27, RZ, RZ, UR38 ;  /* 0x00000026ff1b7e24 */ /* 0x000fe2000f8e00ff */
[----:B------:R-:W-:Y:S01]  /*194e0*/  ISETP.GT.AND P1, PT, R4, R198, PT ;  /* 0x000000c60400720c */ /* 0x000fe20003f24270 */
[----:B------:R-:W-:Y:S01]  /*194f0*/  FMUL.FTZ R88, R88, R8 ;  /* 0x0000000858587220 */ /* 0x000fe20000410000 */
[----:B------:R-:W-:Y:S01]  /*19500*/  F2FP.F16.F32.PACK_AB R182, R15, R182 ;  /* 0x000000b60fb6723e */ /* 0x000fe200000000ff */
[----:B------:R-:W-:Y:S01]  /*19510*/  VIADD R14, R14, 0x28860 ;  /* 0x000288600e0e7836 */ /* 0x000fe20000000000 */
[----:B------:R-:W-:Y:S01]  /*19520*/  F2FP.F16.F32.PACK_AB R171, R12, R171 ;  /* 0x000000ab0cab723e */ /* 0x000fe200000000ff */
[----:B------:R-:W-:Y:S01]  /*19530*/  FMUL.FTZ R89, R89, R8 ;  /* 0x0000000859597220 */ /* 0x000fe20000410000 */
        /* <DEDUP_REMOVED lines=94> */
[----:B------:R-:W-:Y:S01]  /*19b20*/  VIADD R4, R4, 0xffffffff ;  /* 0xffffffff04047836 */ /* 0x000fe20000000000 */
[----:B0-----:R-:W-:Y:S01]  /*19b30*/  MOV R14, R184 ;  /* 0x000000b8000e7202 */ /* 0x001fe20000000f00 */
[----:B------:R-:W-:-:S02]  /*19b40*/  IMAD.MOV.U32 R12, RZ, RZ, R0 ;  /* 0x000000ffff0c7224 */ /* 0x000fc400078e0000 */
[----:B------:R-:W-:Y:S02]  /*19b50*/  IMAD.MOV.U32 R13, RZ, RZ, R3 ;  /* 0x000000ffff0d7224 */ /* 0x000fe400078e0003 */
[----:B------:R-:W-:Y:S01]  /*19b60*/  IMAD.MOV.U32 R15, RZ, RZ, R187 ;  /* 0x000000ffff0f7224 */ /* 0x000fe200078e00bb */
[----:B------:R-:W-:Y:S06]  /*19b70*/  @P1 BRA `(.L_x_8445) ;  /* 0xffffffcc00481947 */ /* 0x000fec000383ffff */
.L_x_8425:
[----:B------:R-:W-:Y:S05]  /*19b80*/  WARPSYNC.ALL ;  /* 0x0000000000007948 */ /* 0x000fea0003800000 */
[----:B------:R-:W-:Y:S06]  /*19b90*/  BAR.ARV 0x8, 0x180 ;  /* 0x0206000000007b1d */ /* 0x000fec0000002000 */
[----:B------:R-:W-:Y:S05]  /*19ba0*/  @!P0 BRA `(.L_x_8446) ;  /* 0x0000000000048947 */ /* 0x000fea0003800000 */
[----:B------:R-:W-:Y:S01]  /*19bb0*/  BPT.TRAP 0x1 ;  /* 0x000000040000795c */ /* 0x000fe20000300000 */
.L_x_8446:
[----:B------:R-:W-:Y:S01]  /*19bc0*/  IMAD R11, R184, 0x8, R18 ;  /* 0x00000008b80b7824 */ /* 0x000fe200078e0212 */
[----:B------:R-:W-:-:S04]  /*19bd0*/  SHF.L.U32 R4, R187, 0x1f, RZ ;  /* 0x0000001fbb047819 */ /* 0x000fc800000006ff */
[----:B------:R0:W1:Y:S01]  /*19be0*/  SYNCS.PHASECHK.TRANS64.TRYWAIT P1, [R11+URZ+0x28850], R4 ;  /* 0x028850040b0075a7 */ /* 0x000062000802017f */
[----:B------:R-:W-:Y:S05]  /*19bf0*/  @!P0 BRA `(.L_x_8447) ;  /* 0x0000000000048947 */ /* 0x000fea0003800000 */
[----:B------:R-:W-:Y:S01]  /*19c00*/  BPT.TRAP 0x1 ;  /* 0x000000040000795c */ /* 0x000fe20000300000 */
.L_x_8447:
[----:B------:R-:W-:-:S05]  /*19c10*/  VIADD R18, R18, 0x400 ;  /* 0x0000040012127836 */ /* 0x000fca0000000000 */
[----:B------:R-:W-:-:S04]  /*19c20*/  SHF.R.U32.HI R18, RZ, 0x4, R18 ;  /* 0x00000004ff127819 */ /* 0x000fc80000011612 */
[----:B------:R-:W-:-:S04]  /*19c30*/  LOP3.LUT R18, R18, 0x3fff, RZ, 0xc0, !PT ;  /* 0x00003fff12127812 */ /* 0x000fc800078ec0ff */
[----:B------:R-:W-:Y:S01]  /*19c40*/  LOP3.LUT R9, R18, 0x4000000, RZ, 0xfc, !PT ;  /* 0x0400000012097812 */ /* 0x000fe200078efcff */
[----:B-1----:R-:W-:Y:S06]  /*19c50*/  @P1 BRA `(.L_x_8448) ;  /* 0x0000000000081947 */ /* 0x002fec0003800000 */
[----:B------:R-:W1:Y:S02]  /*19c60*/  SYNCS.PHASECHK.TRANS64.TRYWAIT P1, [R11+URZ+0x28850], R4 ;  /* 0x028850040b0075a7 */ /* 0x000e64000802017f */
[----:B-1----:R-:W-:Y:S05]  /*19c70*/  @!P1 BRA `(.L_x_8449) ;  /* 0x000000c000909947 */ /* 0x002fea0003800000 */
.L_x_8448:
[----:B------:R-:W-:Y:S01]  /*19c80*/  IMAD R8, R184, 0x800, R9 ;  /* 0x00000800b8087824 */ /* 0x000fe200078e0209 */
[----:B------:R-:W-:Y:S05]  /*19c90*/  WARPSYNC.ALL ;  /* 0x0000000000007948 */ /* 0x000fea0003800000 */
[----:B------:R-:W-:Y:S01]  /*19ca0*/  IMAD.MOV.U32 R9, RZ, RZ, 0x40000040 ;  /* 0x40000040ff097424 */ /* 0x000fe200078e00ff */
[C---:B------:R-:W-:Y:S01]  /*19cb0*/  R2UR UR6, R8.reuse ;  /* 0x00000000080672ca */ /* 0x040fe200000e0000 */
[----:B------:R-:W-:Y:S01]  /*19cc0*/  WARPGROUP.ARRIVE ;  /* 0x00000000000079c5 */ /* 0x000fe20000000000 */
[----:B------:R-:W-:Y:S01]  /*19cd0*/  VIADD R12, R8, 0x80 ;  /* 0x00000080080c7836 */ /* 0x000fe20000000000 */
[----:B------:R-:W2:Y:S01]  /*19ce0*/  SHFL.BFLY PT, R7, R6, 0x2, 0x1f ;  /* 0x0c401f0006077f89 */ /* 0x000ea200000e0000 */
[----:B------:R-:W-:Y:S01]  /*19cf0*/  R2UR UR7, R9 ;  /* 0x00000000090772ca */ /* 0x000fe200000e0000 */
[----:B------:R-:W-:Y:S01]  /*19d00*/  IMAD.MOV.U32 R13, RZ, RZ, 0x40000040 ;  /* 0x40000040ff0d7424 */ /* 0x000fe200078e00ff */
[----:B------:R-:W-:Y:S01]  /*19d10*/  MOV R20, 0xff800000 ;  /* 0xff80000000147802 */ /* 0x000fe20000000f00 */
[----:B------:R-:W-:Y:S01]  /*19d20*/  IMAD.MOV.U32 R9, RZ, RZ, 0x40000040 ;  /* 0x40000040ff097424 */ /* 0x000fe200078e00ff */
[----:B01----:R-:W0:Y:S01]  /*19d30*/  SHFL.BFLY PT, R4, R5, 0x2, 0x1f ;  /* 0x0c401f0005047f89 */ /* 0x003e2200000e0000 */
[----:B------:R-:W-:-:S08]  /*19d40*/  IMAD.MOV.U32 R21, RZ, RZ, -0x800000 ;  /* 0xff800000ff157424 */ /* 0x000fd000078e00ff */
[----:B------:R-:W-:Y:S01]  /*19d50*/  HGMMA.64x128x16.F32 R88, R180, gdesc[UR4].tnspB, R88, gsb0 ;  /* 0x41e00004b4587df0 */ /* 0x000fe20008000858 */
[----:B------:R-:W-:Y:S02]  /*19d60*/  R2UR UR6, R12 ;  /* 0x000000000c0672ca */ /* 0x000fe400000e0000 */
[----:B------:R-:W-:Y:S01]  /*19d70*/  R2UR UR7, R13 ;  /* 0x000000000d0772ca */ /* 0x000fe200000e0000 */
[----:B------:R-:W-:Y:S01]  /*19d80*/  IMAD.MOV.U32 R13, RZ, RZ, 0x40000040 ;  /* 0x40000040ff0d7424 */ /* 0x000fe200078e00ff */
[----:B------:R-:W-:Y:S01]  /*19d90*/  IADD3 R12, R8, 0x100, RZ ;  /* 0x00000100080c7810 */ /* 0x000fe20007ffe0ff */
[----:B--2---:R-:W-:Y:S01]  /*19da0*/  FADD.FTZ R7, R7, R6 ;  /* 0x0000000607077221 */ /* 0x004fe20000010000 */
[----:B------:R-:W-:Y:S01]  /*19db0*/  IMAD.U32 R6, RZ, RZ, UR52 ;  /* 0x00000034ff067e24 */ /* 0x000fe2000f8e00ff */
        /* <DEDUP_REMOVED lines=37> */
[----:B------:R-:W-:Y:S01]  /*1a010*/  R2UR UR6, R8 ;  /* 0x00000000080672ca */ /* 0x000fe200000e0000 */
[----:B0-----:R-:W-:Y:S01]  /*1a020*/  FADD.FTZ R8, R4, R5 ;  /* 0x0000000504087221 */ /* 0x001fe20000010000 */
[----:B------:R-:W-:Y:S01]  /*1a030*/  R2UR UR7, R9 ;  /* 0x00000000090772ca */ /* 0x000fe200000e0000 */
[----:B------:R-:W0:Y:S04]  /*1a040*/  SHFL.BFLY PT, R4, R7, 0x1, 0x1f ;  /* 0x0c201f0007047f89 */ /* 0x000e2800000e0000 */
[----:B------:R-:W1:Y:S01]  /*1a050*/  SHFL.BFLY PT, R9, R8, 0x1, 0x1f ;  /* 0x0c201f0008097f89 */ /* 0x000e6200000e0000 */
[----:B0-----:R-:W-:Y:S01]  /*1a060*/  FADD.FTZ R12, R7, R4 ;  /* 0x00000004070c7221 */ /* 0x001fe20000010000 */
[----:B------:R-:W-:Y:S01]  /*1a070*/  CS2R R4, SRZ ;  /* 0x0000000000047805 */ /* 0x000fe2000001ff00 */
[----:B-1----:R-:W-:-:S03]  /*1a080*/  FADD.FTZ R13, R8, R9 ;  /* 0x00000009080d7221 */ /* 0x002fc60000010000 */
[----:B------:R-:W-:Y:S01]  /*1a090*/  FSETP.NE.FTZ.AND P1, PT, R12, RZ, PT ;  /* 0x000000ff0c00720b */ /* 0x000fe20003f35000 */
[----:B------:R-:W-:Y:S01]  /*1a0a0*/  IMAD.U32 R8, RZ, RZ, UR52 ;  /* 0x00000034ff087e24 */ /* 0x000fe2000f8e00ff */
[----:B------:R-:W-:-:S11]  /*1a0b0*/  FSETP.NE.FTZ.AND P2, PT, R13, RZ, PT ;  /* 0x000000ff0d00720b */ /* 0x000fd60003f55000 */
[----:B------:R-:W0:Y:S01]  /*1a0c0*/  @P1 MUFU.LG2 R9, R12 ;  /* 0x0000000c00091308 */ /* 0x000e220000000c00 */
[----:B------:R-:W-:Y:S01]  /*1a0d0*/  @P1 FMUL.FTZ R6, R6, 0.69314718246459960938 ;  /* 0x3f31721806061820 */ /* 0x000fe20000410000 */
        /* <DEDUP_REMOVED lines=10> */
[----:B------:R-:W-:Y:S03]  /*1a180*/  HGMMA.64x128x16.F32 R88, R152, gdesc[UR4].tnspB, R88, gsb0 ;  /* 0x41e0000498587df0 */ /* 0x000fe60008000858 */
[----:B------:R-:W-:Y:S02]  /*1a190*/  WARPGROUP.DEPBAR.LE gsb0, 0x0 ;  /* 0x00008000000079c5 */ /* 0x000fe40000010000 */
[----:B--23--:R-:W-:Y:S05]  /*1a1a0*/  @!P0 BRA `(.L_x_8450) ;  /* 0x0000000000048947 */ /* 0x00cfea0003800000 */
[----:B------:R-:W-:Y:S01]  /*1a1b0*/  BPT.TRAP 0x1 ;  /* 0x000000040000795c */ /* 0x000fe20000300000 */
.L_x_8450:
[----:B------:R-:W-:Y:S02]  /*1a1c0*/  VIADD R0, R11, 0x28860 ;  /* 0x000288600b007836 */ /* 0x000fe40000000000 */
[-C--:B------:R-:W-:Y:S01]  /*1a1d0*/  FMUL.FTZ R88, R88, R4.reuse ;  /* 0x0000000458587220 */ /* 0x080fe20000410000 */
[----:B------:R-:W-:Y:S02]  /*1a1e0*/  IMAD.U32 R7, RZ, RZ, UR38 ;  /* 0x00000026ff077e24 */ /* 0x000fe4000f8e00ff */
        /* <DEDUP_REMOVED lines=16> */
[----:B-1----:R-:W-:Y:S01]  /*1a2f0*/  SEL R0, RZ, 0x1, P1 ;  /* 0x00000001ff007807 */ /* 0x002fe20000800000 */
        /* <DEDUP_REMOVED lines=52> */
[----:B------:R-:W-:Y:S01]  /*1a640*/  LOP3.LUT R187, R187, R0, RZ, 0x3c, !PT ;  /* 0x00000000bbbb7212 */ /* 0x000fe200078e3cff */
[----:B------:R-:W-:Y:S01]  /*1a650*/  UIADD3 UR37, UR37, 0x1, URZ ;  /* 0x0000000125257890 */ /* 0x000fe2000fffe03f */
[----:B------:R-:W-:-:S11]  /*1a660*/  SEL R184, R184, RZ, P1 ;  /* 0x000000ffb8b87207 */ /* 0x000fd60000800000 */
.L_x_8316:
[----:B------:R-:W-:Y:S05]  /*1a670*/  WARPSYNC.ALL ;  /* 0x0000000000007948 */ /* 0x000fea0003800000 */
[----:B------:R-:W0:Y:S08]  /*1a680*/  S2UR UR38, SR_CgaCtaId ;  /* 0x00000000002679c3 */ /* 0x000e300000008800 */
[----:B------:R-:W-:Y:S06]  /*1a690*/  BAR.SYNC.DEFER_BLOCKING 0x5, 0x180 ;  /* 0x0146000000007b1d */ /* 0x000fec0000010000 */
[----:B------:R-:W-:Y:S01]  /*1a6a0*/  UMOV UR4, 0x400 ;  /* 0x0000040000047882 */ /* 0x000fe20000000000 */
[----:B------:R-:W-:Y:S01]  /*1a6b0*/  BSSY B0, `(.L_x_8451) ;  /* 0x00001fc000007945 */ /* 0x000fe20003800000 */
[----:B0-----:R-:W-:-:S06]  /*1a6c0*/  ULEA UR4, UR38, UR4, 0x18 ;  /* 0x0000000426047291 */ /* 0x001fcc000f8ec03f */
[----:B------:R-:W-:-:S05]  /*1a6d0*/  IMAD.U32 R18, RZ, RZ, UR4 ;  /* 0x00000004ff127e24 */ /* 0x000fca000f8e00ff */
[----:B------:R0:W3:Y:S01]  /*1a6e0*/  LDS.128 R40, [R18+0x288d0] ;  /* 0x0288d00012287984 */ /* 0x0000e20000000c00 */
[----:B------:R-:W-:Y:S06]  /*1a6f0*/  BAR.ARV 0x4, 0x180 ;  /* 0x0106000000007b1d */ /* 0x000fec0000002000 */
[----:B------:R-:W-:Y:S05]  /*1a700*/  @P0 BRA `(.L_x_8452) ;  /* 0x0000001400080947 */ /* 0x000fea0003800000 */
[----:B------:R-:W4:Y:S01]  /*1a710*/  S2R R5, SR_SWINHI ;  /* 0x0000000000057919 */ /* 0x000f220000002f00 */
[----:B------:R-:W-:Y:S05]  /*1a720*/  WARPSYNC.ALL ;  /* 0x0000000000007948 */ /* 0x000fea0003800000 */
[----:B------:R-:W-:Y:S01]  /*1a730*/  BAR.SYNC.DEFER_BLOCKING 0x1, 0x100 ;  /* 0x0044000000007b1d */ /* 0x000fe20000010000 */
[----:B------:R-:W-:Y:S01]  /*1a740*/  F2FP.F16.F32.PACK_AB R6, R93, R6 ;  /* 0x000000065d06723e */ /* 0x000fe200000000ff */
[----:B------:R-:W-:Y:S01]  /*1a750*/  IMAD.MOV.U32 R48, RZ, RZ, RZ ;  /* 0x000000ffff307224 */ /* 0x000fe200078e00ff */
        /* <DEDUP_REMOVED lines=8> */
[----:B------:R-:W-:Y:S02]  /*1a7e0*/  MOV R36, R18 ;  /* 0x0000001200247202 */ /* 0x000fe40000000f00 */
[----:B----4-:R-:W-:-:S03]  /*1a7f0*/  MOV R37, R5 ;  /* 0x0000000500257202 */ /* 0x010fc60000000f00 */
[----:B------:R-:W-:-:S03]  /*1a800*/  IMAD.WIDE R4, R220, 0x2, R36 ;  /* 0x00000002dc047825 */ /* 0x000fc600078e0224 */
[C---:B------:R-:W-:Y:S02]  /*1a810*/  IADD3 R39, P5, R4.reuse, 0x20, RZ ;  /* 0x0000002004277810 */ /* 0x040fe40007fbe0ff */
[C---:B------:R-:W-:Y:S02]  /*1a820*/  IADD3 R45, P0, R4.reuse, 0x40, RZ ;  /* 0x00000040042d7810 */ /* 0x040fe40007f1e0ff */
[----:B------:R-:W-:Y:S01]  /*1a830*/  LOP3.LUT R0, R39, 0x380, RZ, 0xc0, !PT ;  /* 0x0000038027007812 */ /* 0x000fe200078ec0ff */
[----:B------:R-:W-:Y:S01]  /*1a840*/  IMAD.X R9, RZ, RZ, R5, P5 ;  /* 0x000000ffff097224 */ /* 0x000fe200028e0605 */
[----:B------:R-:W-:Y:S02]  /*1a850*/  LOP3.LUT R29, R4, 0x380, RZ, 0xc0, !PT ;  /* 0x00000380041d7812 */ /* 0x000fe400078ec0ff */
[----:B------:R-:W-:Y:S02]  /*1a860*/  IADD3.X R11, RZ, R5, RZ, P0, !PT ;  /* 0x00000005ff0b7210 */ /* 0x000fe400007fe4ff */
[----:B------:R-:W-:-:S02]  /*1a870*/  ISETP.NE.U32.AND P0, PT, RZ, UR4, PT ;  /* 0x00000004ff007c0c */ /* 0x000fc4000bf05070 */
[----:B------:R-:W-:Y:S02]  /*1a880*/  IADD3 R49, P2, R4, 0x4000, RZ ;  /* 0x0000400004317810 */ /* 0x000fe40007f5e0ff */
[----:B------:R-:W-:Y:S02]  /*1a890*/  SHF.R.U64 R0, R0, 0x3, RZ ;  /* 0x0000000300007819 */ /* 0x000fe400000012ff */
[C---:B-1----:R-:W-:Y:S01]  /*1a8a0*/  IADD3 R47, P1, R4.reuse, 0x60, RZ ;  /* 0x00000060042f7810 */ /* 0x042fe20007f3e0ff */
[--C-:B------:R-:W-:Y:S01]  /*1a8b0*/  IMAD.X R15, RZ, RZ, R5.reuse, P2 ;  /* 0x000000ffff0f7224 */ /* 0x100fe200010e0605 */
[----:B------:R-:W-:Y:S02]  /*1a8c0*/  SHF.R.U64 R29, R29, 0x3, RZ ;  /* 0x000000031d1d7819 */ /* 0x000fe400000012ff */
[C---:B------:R-:W-:Y:S01]  /*1a8d0*/  IADD3 R51, P3, R4.reuse, 0x4020, RZ ;  /* 0x0000402004337810 */ /* 0x040fe20007f7e0ff */
[----:B--2---:R-:W-:Y:S01]  /*1a8e0*/  IMAD.X R13, RZ, RZ, R5, P1 ;  /* 0x000000ffff0d7224 */ /* 0x004fe200008e0605 */
[----:B------:R-:W-:-:S02]  /*1a8f0*/  IADD3 R53, P4, R4, 0x4040, RZ ;  /* 0x0000404004357810 */ /* 0x000fc40007f9e0ff */
[----:B------:R-:W-:Y:S01]  /*1a900*/  LOP3.LUT R10, R45, 0x380, RZ, 0xc0, !PT ;  /* 0x000003802d0a7812 */ /* 0x000fe200078ec0ff */
[--C-:B------:R-:W-:Y:S01]  /*1a910*/  IMAD.X R25, RZ, RZ, R5.reuse, P3 ;  /* 0x000000ffff197224 */ /* 0x100fe200018e0605 */
[----:B------:R-:W-:Y:S01]  /*1a920*/  IADD3 R55, P5, R4, 0x4060, RZ ;  /* 0x0000406004377810 */ /* 0x000fe20007fbe0ff */
[--C-:B------:R-:W-:Y:S01]  /*1a930*/  IMAD.X R27, RZ, RZ, R5.reuse, P4 ;  /* 0x000000ffff1b7224 */ /* 0x100fe200020e0605 */
[----:B------:R-:W-:Y:S01]  /*1a940*/  ISETP.NE.AND.EX P0, PT, RZ, UR5, PT, P0 ;  /* 0x00000005ff007c0c */ /* 0x000fe2000bf05300 */
[----:B------:R-:W-:Y:S01]  /*1a950*/  ULDC.64 UR4, c[0x0][0xc08] ;  /* 0x0003020000047ab9 */ /* 0x000fe20000000a00 */
[----:B------:R-:W-:Y:S02]  /*1a960*/  LOP3.LUT R8, R0, R39, RZ, 0x3c, !PT ;  /* 0x0000002700087212 */ /* 0x000fe400078e3cff */
[----:B------:R-:W-:Y:S02]  /*1a970*/  LOP3.LUT R12, R47, 0x380, RZ, 0xc0, !PT ;  /* 0x000003802f0c7812 */ /* 0x000fe400078ec0ff */
[----:B------:R-:W-:Y:S01]  /*1a980*/  LOP3.LUT R4, R29, R4, RZ, 0x3c, !PT ;  /* 0x000000041d047212 */ /* 0x000fe200078e3cff */
[----:B------:R-:W-:Y:S01]  /*1a990*/  IMAD.X R29, RZ, RZ, R5, P5 ;  /* 0x000000ffff1d7224 */ /* 0x000fe200028e0605 */
[----:B------:R-:W-:-:S02]  /*1a9a0*/  LOP3.LUT R0, R49, 0x380, RZ, 0xc0, !PT ;  /* 0x0000038031007812 */ /* 0x000fc400078ec0ff */
[----:B------:R-:W-:Y:S02]  /*1a9b0*/  SHF.R.U64 R10, R10, 0x3, RZ ;  /* 0x000000030a0a7819 */ /* 0x000fe400000012ff */
[----:B-----5:R-:W-:Y:S02]  /*1a9c0*/  LOP3.LUT R24, R51, 0x380, RZ, 0xc0, !PT ;  /* 0x0000038033187812 */ /* 0x020fe400078ec0ff */
[----:B------:R-:W-:Y:S02]  /*1a9d0*/  LOP3.LUT R26, R53, 0x380, RZ, 0xc0, !PT ;  /* 0x00000380351a7812 */ /* 0x000fe400078ec0ff */
[----:B------:R-:W-:Y:S02]  /*1a9e0*/  ISETP.NE.U32.AND P2, PT, RZ, UR4, PT ;  /* 0x00000004ff007c0c */ /* 0x000fe4000bf45070 */
[----:B------:R-:W-:Y:S02]  /*1a9f0*/  LOP3.LUT R28, R55, 0x380, RZ, 0xc0, !PT ;  /* 0x00000380371c7812 */ /* 0x000fe400078ec0ff */
[----:B------:R-:W-:-:S02]  /*1aa00*/  SHF.R.U64 R12, R12, 0x3, RZ ;  /* 0x000000030c0c7819 */ /* 0x000fc400000012ff */
[----:B------:R-:W-:Y:S02]  /*1aa10*/  SHF.R.U64 R0, R0, 0x3, RZ ;  /* 0x0000000300007819 */ /* 0x000fe400000012ff */
[----:B------:R-:W-:Y:S02]  /*1aa20*/  MOV R38, R4 ;  /* 0x0000000400267202 */ /* 0x000fe40000000f00 */
[----:B------:R-:W-:Y:S02]  /*1aa30*/  LOP3.LUT R10, R10, R45, RZ, 0x3c, !PT ;  /* 0x0000002d0a0a7212 */ /* 0x000fe400078e3cff */
[----:B------:R-:W-:Y:S02]  /*1aa40*/  SHF.R.U64 R24, R24, 0x3, RZ ;  /* 0x0000000318187819 */ /* 0x000fe400000012ff */
[----:B------:R-:W-:Y:S02]  /*1aa50*/  SHF.R.U64 R26, R26, 0x3, RZ ;  /* 0x000000031a1a7819 */ /* 0x000fe400000012ff */
[----:B------:R-:W-:-:S02]  /*1aa60*/  F2FP.F16.F32.PACK_AB R4, R3, R88 ;  /* 0x000000580304723e */ /* 0x000fc400000000ff */
[----:B------:R-:W-:Y:S02]  /*1aa70*/  F2FP.F16.F32.PACK_AB R5, R91, R90 ;  /* 0x0000005a5b05723e */ /* 0x000fe400000000ff */
[----:B------:R-:W-:Y:S02]  /*1aa80*/  ISETP.NE.AND.EX P2, PT, RZ, UR5, PT, P2 ;  /* 0x00000005ff007c0c */ /* 0x000fe4000bf45320 */
[----:B------:R-:W-:Y:S01]  /*1aa90*/  SHF.R.U64 R28, R28, 0x3, RZ ;  /* 0x000000031c1c7819 */ /* 0x000fe200000012ff */
[----:B------:R1:W-:Y:S01]  /*1aaa0*/  STSM.16.M88.4 [R38], R4 ;  /* 0x0000000426007844 */ /* 0x0003e20000000200 */
[----:B------:R-:W-:Y:S02]  /*1aab0*/  LOP3.LUT R12, R12, R47, RZ, 0x3c, !PT ;  /* 0x0000002f0c0c7212 */ /* 0x000fe400078e3cff */
[----:B------:R-:W-:Y:S02]  /*1aac0*/  LOP3.LUT R14, R0, R49, RZ, 0x3c, !PT ;  /* 0x00000031000e7212 */ /* 0x000fe400078e3cff */
[----:B------:R-:W-:-:S02]  /*1aad0*/  LOP3.LUT R24, R24, R51, RZ, 0x3c, !PT ;  /* 0x0000003318187212 */ /* 0x000fc400078e3cff */
[----:B------:R-:W-:Y:S02]  /*1aae0*/  LOP3.LUT R26, R26, R53, RZ, 0x3c, !PT ;  /* 0x000000351a1a7212 */ /* 0x000fe400078e3cff */
[----:B------:R-:W-:Y:S02]  /*1aaf0*/  MOV R47, R8 ;  /* 0x00000008002f7202 */ /* 0x000fe40000000f00 */
[----:B------:R-:W-:Y:S02]  /*1ab00*/  MOV R46, R10 ;  /* 0x0000000a002e7202 */ /* 0x000fe40000000f00 */
[----:B------:R-:W-:Y:S02]  /*1ab10*/  LOP3.LUT R28, R28, R55, RZ, 0x3c, !PT ;  /* 0x000000371c1c7212 */ /* 0x000fe400078e3cff */
[----:B------:R-:W-:Y:S01]  /*1ab20*/  F2FP.F16.F32.PACK_AB R8, R97, R96 ;  /* 0x000000606108723e */ /* 0x000fe200000000ff */
[----:B-1----:R-:W1:Y:S01]  /*1ab30*/  LDC.64 R38, c[0x0][0xc00] ;  /* 0x00030000ff267b82 */ /* 0x002e620000000a00 */
[----:B------:R-:W-:-:S02]  /*1ab40*/  F2FP.F16.F32.PACK_AB R9, R99, R98 ;  /* 0x000000626309723e */ /* 0x000fc400000000ff */
[----:B------:R-:W-:Y:S02]  /*1ab50*/  F2FP.F16.F32.PACK_AB R10, R101, R100 ;  /* 0x00000064650a723e */ /* 0x000fe400000000ff */
[----:B------:R-:W-:Y:S02]  /*1ab60*/  F2FP.F16.F32.PACK_AB R11, R103, R102 ;  /* 0x00000066670b723e */ /* 0x000fe400000000ff */
[----:B------:R-:W-:Y:S01]  /*1ab70*/  F2FP.F16.F32.PACK_AB R4, R105, R104 ;  /* 0x000000686904723e */ /* 0x000fe200000000ff */
[----:B------:R-:W-:Y:S01]  /*1ab80*/  ULDC UR4, c[0x0][0xa88] ;  /* 0x0002a20000047ab9 */ /* 0x000fe20000000800 */
[----:B------:R-:W-:Y:S01]  /*1ab90*/  F2FP.F16.F32.PACK_AB R5, R107, R106 ;  /* 0x0000006a6b05723e */ /* 0x000fe200000000ff */
[----:B------:R2:W-:Y:S01]  /*1aba0*/  STSM.16.M88.4 [R47], R8 ;  /* 0x000000082f007844 */ /* 0x0005e20000000200 */
[----:B------:R-:W-:Y:S01]  /*1abb0*/  F2FP.F16.F32.PACK_AB R6, R109, R108 ;  /* 0x0000006c6d06723e */ /* 0x000fe200000000ff */
[----:B------:R-:W4:Y:S01]  /*1abc0*/  LDC R55, c[0x0][0xbe8] ;  /* 0x0002fa00ff377b82 */ /* 0x000f220000000800 */
[----:B------:R-:W-:-:S02]  /*1abd0*/  F2FP.F16.F32.PACK_AB R7, R111, R110 ;  /* 0x0000006e6f07723e */ /* 0x000fc400000000ff */
[----:B------:R-:W-:Y:S02]  /*1abe0*/  MOV R45, R12 ;  /* 0x0000000c002d7202 */ /* 0x000fe40000000f00 */
[----:B------:R-:W-:Y:S01]  /*1abf0*/  MOV R44, R14 ;  /* 0x0000000e002c7202 */ /* 0x000fe20000000f00 */
[----:B------:R0:W-:Y:S01]  /*1ac00*/  STSM.16.M88.4 [R46], R4 ;  /* 0x000000042e007844 */ /* 0x0001e20000000200 */
[----:B---3--:R-:W-:Y:S02]  /*1ac10*/  MOV R40, R24 ;  /* 0x0000001800287202 */ /* 0x008fe40000000f00 */
[----:B------:R-:W-:Y:S02]  /*1ac20*/  MOV R3, R26 ;  /* 0x0000001a00037202 */ /* 0x000fe40000000f00 */
[----:B------:R-:W-:Y:S01]  /*1ac30*/  F2FP.F16.F32.PACK_AB R12, R113, R112 ;  /* 0x00000070710c723e */ /* 0x000fe200000000ff */
[----:B-1----:R-:W-:Y:S01]  /*1ac40*/  IMAD.WIDE R38, R209, 0x4, R38 ;  /* 0x00000004d1267825 */ /* 0x002fe200078e0226 */
[----:B------:R-:W-:Y:S01]  /*1ac50*/  F2FP.F16.F32.PACK_AB R13, R115, R114 ;  /* 0x00000072730d723e */ /* 0x000fe200000000ff */
[----:B--2---:R-:W1:Y:S01]  /*1ac60*/  @P2 LDC.64 R8, c[0x0][0xc08] ;  /* 0x00030200ff082b82 */ /* 0x004e620000000a00 */
[----:B------:R-:W-:-:S02]  /*1ac70*/  F2FP.F16.F32.PACK_AB R14, R117, R116 ;  /* 0x00000074750e723e */ /* 0x000fc400000000ff */
[----:B------:R-:W-:Y:S02]  /*1ac80*/  F2FP.F16.F32.PACK_AB R15, R119, R118 ;  /* 0x00000076770f723e */ /* 0x000fe400000000ff */
[----:B------:R-:W-:Y:S02]  /*1ac90*/  MOV R0, R28 ;  /* 0x0000001c00007202 */ /* 0x000fe40000000f00 */
[----:B------:R-:W-:Y:S01]  /*1aca0*/  F2FP.F16.F32.PACK_AB R24, R121, R120 ;  /* 0x000000787918723e */ /* 0x000fe200000000ff */
[----:B------:R-:W-:Y:S01]  /*1acb0*/  STSM.16.M88.4 [R45], R12 ;  /* 0x0000000c2d007844 */ /* 0x000fe20000000200 */
[----:B------:R-:W-:Y:S02]  /*1acc0*/  F2FP.F16.F32.PACK_AB R25, R123, R122 ;  /* 0x0000007a7b19723e */ /* 0x000fe400000000ff */
[----:B------:R-:W-:Y:S02]  /*1acd0*/  F2FP.F16.F32.PACK_AB R26, R125, R124 ;  /* 0x0000007c7d1a723e */ /* 0x000fe400000000ff */
[----:B------:R-:W-:-:S02]  /*1ace0*/  F2FP.F16.F32.PACK_AB R27, R127, R126 ;  /* 0x0000007e7f1b723e */ /* 0x000fc400000000ff */
[----:B------:R-:W-:Y:S02]  /*1acf0*/  F2FP.F16.F32.PACK_AB R28, R129, R128 ;  /* 0x00000080811c723e */ /* 0x000fe400000000ff */
[----:B------:R-:W-:Y:S01]  /*1ad00*/  F2FP.F16.F32.PACK_AB R29, R131, R130 ;  /* 0x00000082831d723e */ /* 0x000fe200000000ff */
[----:B------:R-:W-:Y:S01]  /*1ad10*/  STSM.16.M88.4 [R44], R24 ;  /* 0x000000182c007844 */ /* 0x000fe20000000200 */
[----:B0-----:R-:W-:Y:S02]  /*1ad20*/  F2FP.F16.F32.PACK_AB R4, R145, R144 ;  /* 0x000000909104723e */ /* 0x001fe400000000ff */
[----:B------:R-:W-:Y:S01]  /*1ad30*/  F2FP.F16.F32.PACK_AB R5, R147, R146 ;  /* 0x000000929305723e */ /* 0x000fe200000000ff */
[----:B------:R-:W-:Y:S01]  /*1ad40*/  STSM.16.M88.4 [R40], R28 ;  /* 0x0000001c28007844 */ /* 0x000fe20000000200 */
[----:B------:R-:W-:Y:S02]  /*1ad50*/  F2FP.F16.F32.PACK_AB R6, R149, R148 ;  /* 0x000000949506723e */ /* 0x000fe400000000ff */
[----:B------:R-:W-:Y:S01]  /*1ad60*/  F2FP.F16.F32.PACK_AB R7, R151, R150 ;  /* 0x000000969707723e */ /* 0x000fe200000000ff */
[----:B------:R-:W-:Y:S04]  /*1ad70*/  STSM.16.M88.4 [R3], R32 ;  /* 0x0000002003007844 */ /* 0x000fe80000000200 */
[----:B------:R0:W-:Y:S01]  /*1ad80*/  STSM.16.M88.4 [R0], R4 ;  /* 0x0000000400007844 */ /* 0x0001e20000000200 */
[----:B------:R-:W-:Y:S01]  /*1ad90*/  BAR.SYNC.DEFER_BLOCKING 0x1, 0x100 ;  /* 0x0044000000007b1d */ /* 0x000fe20000010000 */
[----:B0-----:R-:W-:Y:S01]  /*1ada0*/  MOV R0, UR4 ;  /* 0x0000000400007c02 */ /* 0x001fe20008000f00 */
[----:B-1----:R-:W-:-:S04]  /*1adb0*/  @P2 IMAD.WIDE R4, R209, 0x4, R8 ;  /* 0x00000004d1042825 */ /* 0x002fc800078e0208 */
[----:B------:R0:W5:Y:S01]  /*1adc0*/  @P0 LDG.E R48, desc[UR54][R38.64] ;  /* 0x0000003626300981 */ /* 0x000162000c1e1900 */
[----:B----4-:R-:W-:Y:S01]  /*1add0*/  ISETP.NE.AND P1, PT, R55, 0x1, PT ;  /* 0x000000013700780c */ /* 0x010fe20003f25270 */
[----:B------:R-:W-:Y:S02]  /*1ade0*/  IMAD.IADD R13, R195, 0x1, R193 ;  /* 0x00000001c30d7824 */ /* 0x000fe400078e02c1 */
[----:B------:R0:W5:Y:S10]  /*1adf0*/  @P2 LDG.E R0, desc[UR54][R4.64] ;  /* 0x0000003604002981 */ /* 0x000174000c1e1900 */
[----:B------:R-:W1:Y:S08]  /*1ae00*/  @P1 LDC R10, c[0x0][0xbec] ;  /* 0x0002fb00ff0a1b82 */ /* 0x000e700000000800 */
[----:B------:R-:W2:Y:S01]  /*1ae10*/  @P1 LDC R11, c[0x0][0xbf0] ;  /* 0x0002fc00ff0b1b82 */ /* 0x000ea20000000800 */
[----:B0-----:R-:W-:Y:S05]  /*1ae20*/  @P2 BRA `(.L_x_8453) ;  /* 0x0000000000102947 */ /* 0x001fea0003800000 */
[----:B------:R-:W-:Y:S05]  /*1ae30*/  @!P0 BRA `(.L_x_8453) ;  /* 0x00000000000c8947 */ /* 0x000fea0003800000 */
[----:B------:R-:W3:Y:S04]  /*1ae40*/  LDG.E R3, desc[UR54][R38.64] ;  /* 0x0000003626037981 */ /* 0x000ee8000c1e1900 */
[----:B-----5:R-:W3:Y:S02]  /*1ae50*/  LDG.E R0, desc[UR54][R38.64+0x4] ;  /* 0x0000043626007981 */ /* 0x020ee4000c1e1900 */
[----:B---3--:R-:W-:-:S07]  /*1ae60*/  IMAD.IADD R0, R0, 0x1, -R3 ;  /* 0x0000000100007824 */ /* 0x008fce00078e0a03 */
.L_x_8453:
[----:B------:R-:W-:Y:S01]  /*1ae70*/  SHF.R.S32.HI R54, RZ, 0x1f, R208 ;  /* 0x0000001fff367819 */ /* 0x000fe200000114d0 */
[----:B-1----:R-:W-:Y:S01]  /*1ae80*/  @P1 IMAD.HI.U32 R4, R13, R10, RZ ;  /* 0x0000000a0d041227 */ /* 0x002fe200078e00ff */
[----:B------:R-:W-:Y:S01]  /*1ae90*/  ULDC.64 UR4, c[0x0][0xb90] ;  /* 0x0002e40000047ab9 */ /* 0x000fe20000000a00 */
[----:B-----5:R-:W-:Y:S02]  /*1aea0*/  SHF.R.S32.HI R49, RZ, 0x1f, R48 ;  /* 0x0000001fff317819 */ /* 0x020fe40000011430 */
[----:B------:R-:W-:Y:S01]  /*1aeb0*/  IMAD R7, R54, UR4, RZ ;  /* 0x0000000436077c24 */ /* 0x000fe2000f8e02ff */
[----:B------:R-:W-:Y:S01]  /*1aec0*/  SHF.R.S32.HI R6, RZ, 0x1f, R209 ;  /* 0x0000001fff067819 */ /* 0x000fe200000114d1 */
[----:B------:R-:W-:Y:S01]  /*1aed0*/  IMAD.MOV.U32 R3, RZ, RZ, R13 ;  /* 0x000000ffff037224 */ /* 0x000fe200078e000d */
[----:B--2---:R-:W-:Y:S01]  /*1aee0*/  @P1 SHF.R.U32.HI R3, RZ, R11, R4 ;  /* 0x0000000bff031219 */ /* 0x004fe20000011604 */
[----:B------:R-:W-:Y:S01]  /*1aef0*/  IMAD.WIDE.U32 R4, R208, UR4, R48 ;  /* 0x00000004d0047c25 */ /* 0x000fe2000f8e0030 */
[----:B------:R-:W-:-:S02]  /*1af00*/  SEL R40, R6, RZ, !P0 ;  /* 0x000000ff06287207 */ /* 0x000fc40004000000 */
[----:B------:R-:W-:Y:S01]  /*1af10*/  SEL R57, R209, RZ, !P0 ;  /* 0x000000ffd1397207 */ /* 0x000fe20004000000 */
[----:B------:R-:W-:Y:S01]  /*1af20*/  IMAD R7, R208, UR5, R7 ;  /* 0x00000005d0077c24 */ /* 0x000fe2000f8e0207 */
[----:B------:R-:W-:Y:S01]  /*1af30*/  ULDC.64 UR4, c[0x0][0xb98] ;  /* 0x0002e60000047ab9 */ /* 0x000fe20000000a00 */
[----:B------:R-:W-:Y:S02]  /*1af40*/  IMAD.MOV R8, RZ, RZ, -R3 ;  /* 0x000000ffff087224 */ /* 0x000fe400078e0a03 */
[----:B------:R-:W-:Y:S02]  /*1af50*/  IMAD.IADD R5, R5, 0x1, R7 ;  /* 0x0000000105057824 */ /* 0x000fe400078e0207 */
[----:B------:R-:W-:Y:S02]  /*1af60*/  IMAD.IADD R9, R16, 0x1, R222 ;  /* 0x0000000110097824 */ /* 0x000fe400078e02de */
[----:B------:R-:W-:Y:S02]  /*1af70*/  IMAD R7, R55, R8, R13 ;  /* 0x0000000837077224 */ /* 0x000fe400078e020d */
[----:B------:R-:W-:-:S02]  /*1af80*/  IMAD R6, R40, UR4, RZ ;  /* 0x0000000428067c24 */ /* 0x000fc4000f8e02ff */
[----:B------:R-:W-:-:S04]  /*1af90*/  IMAD.WIDE.U32 R4, R57, UR4, R4 ;  /* 0x0000000439047c25 */ /* 0x000fc8000f8e0004 */
[----:B------:R-:W-:Y:S01]  /*1afa0*/  IMAD.WIDE R36, R9, 0x2, R36 ;  /* 0x0000000209247825 */ /* 0x000fe200078e0224 */
[----:B------:R-:W-:Y:S02]  /*1afb0*/  SHF.R.S32.HI R9, RZ, 0x1f, R3 ;  /* 0x0000001fff097819 */ /* 0x000fe40000011403 */
[----:B------:R-:W-:Y:S01]  /*1afc0*/  IADD3 R4, P2, R3, R4, RZ ;  /* 0x0000000403047210 */ /* 0x000fe20007f5e0ff */
[----:B------:R-:W-:Y:S01]  /*1afd0*/  IMAD R8, R57, UR5, R6 ;  /* 0x0000000539087c24 */ /* 0x000fe2000f8e0206 */
[----:B------:R-:W-:Y:S01]  /*1afe0*/  SHF.R.S32.HI R6, RZ, 0x1f, R7 ;  /* 0x0000001fff067819 */ /* 0x000fe20000011407 */
[----:B------:R-:W-:Y:S01]  /*1aff0*/  ULDC.64 UR4, c[0x0][0xb88] ;  /* 0x0002e20000047ab9 */ /* 0x000fe20000000a00 */
[----:B------:R-:W-:Y:S01]  /*1b000*/  IADD3 R3, P0, R36, 0x1000, RZ ;  /* 0x0000100024037810 */ /* 0x000fe20007f1e0ff */
[----:B------:R-:W-:Y:S01]  /*1b010*/  IMAD.IADD R10, R219, 0x1, R193 ;  /* 0x00000001db0a7824 */ /* 0x000fe200078e02c1 */
[----:B------:R-:W-:Y:S01]  /*1b020*/  IADD3.X R5, R9, R5, R8, P2, !PT ;  /* 0x0000000509057210 */ /* 0x000fe200017fe408 */
[----:B------:R-:W-:Y:S01]  /*1b030*/  IMAD R6, R6, UR4, RZ ;  /* 0x0000000406067c24 */ /* 0x000fe2000f8e02ff */
[----:B------:R-:W-:Y:S01]  /*1b040*/  IADD3 R29, P3, R36, 0x4000, RZ ;  /* 0x00004000241d7810 */ /* 0x000fe20007f7e0ff */
[----:B------:R-:W-:Y:S01]  /*1b050*/  IMAD R59, R0, R55, RZ ;  /* 0x00000037003b7224 */ /* 0x000fe200078e02ff */
[----:B------:R-:W-:Y:S01]  /*1b060*/  LOP3.LUT R8, R3, 0x380, RZ, 0xc0, !PT ;  /* 0x0000038003087812 */ /* 0x000fe200078ec0ff */
[----:B------:R-:W-:Y:S01]  /*1b070*/  IMAD R9, R7, UR5, R6 ;  /* 0x0000000507097c24 */ /* 0x000fe2000f8e0206 */
[----:B------:R-:W-:Y:S01]  /*1b080*/  LOP3.LUT R28, R29, 0x380, RZ, 0xc0, !PT ;  /* 0x000003801d1c7812 */ /* 0x000fe200078ec0ff */
[----:B------:R-:W-:Y:S01]  /*1b090*/  IMAD.WIDE.U32 R4, R7, UR4, R4 ;  /* 0x0000000407047c25 */ /* 0x000fe2000f8e0004 */
[----:B------:R-:W-:Y:S01]  /*1b0a0*/  ULDC.64 UR4, c[0x0][0xb50] ;  /* 0x0002d40000047ab9 */ /* 0x000fe20000000a00 */
[----:B------:R-:W-:-:S02]  /*1b0b0*/  SHF.R.U64 R8, R8, 0x3, RZ ;  /* 0x0000000308087819 */ /* 0x000fc400000012ff */
[----:B------:R-:W-:Y:S01]  /*1b0c0*/  SHF.R.U64 R28, R28, 0x3, RZ ;  /* 0x000000031c1c7819 */ /* 0x000fe200000012ff */
[----:B------:R-:W-:Y:S01]  /*1b0d0*/  VIADD R0, R10, 0x8 ;  /* 0x000000080a007836 */ /* 0x000fe20000000000 */
[----:B------:R-:W-:Y:S01]  /*1b0e0*/  IADD3 R5, R5, R9, RZ ;  /* 0x0000000905057210 */ /* 0x000fe20007ffe0ff */
[----:B------:R-:W-:Y:S01]  /*1b0f0*/  IMAD.X R9, RZ, RZ, R37, P0 ;  /* 0x000000ffff097224 */ /* 0x000fe200000e0625 */
[C---:B------:R-:W-:Y:S02]  /*1b100*/  LEA R6, P2, R4.reuse, UR4, 0x2 ;  /* 0x0000000404067c11 */ /* 0x040fe4000f8410ff */
[----:B------:R-:W-:Y:S02]  /*1b110*/  LOP3.LUT P0, RZ, R211, 0x3, RZ, 0xc0, !PT ;  /* 0x00000003d3ff7812 */ /* 0x000fe4000780c0ff */
[----:B------:R-:W-:Y:S01]  /*1b120*/  LEA.HI.X R4, R4, UR5, R5, 0x2, P2 ;  /* 0x0000000504047c11 */ /* 0x000fe200090f1405 */
[----:B------:R-:W-:Y:S01]  /*1b130*/  SHFL.IDX PT, R50, R6, RZ, 0x1c1f ;  /* 0x001c1fff06327589 */ /* 0x000fe200000e0000 */
[----:B------:R-:W-:Y:S01]  /*1b140*/  IADD3 R25, P2, R36, 0x3000, RZ ;  /* 0x0000300024197810 */ /* 0x000fe20007f5e0ff */
[----:B------:R-:W-:Y:S01]  /*1b150*/  ULDC.64 UR4, c[0x0][0xaa0] ;  /* 0x0002a80000047ab9 */ /* 0x000fe20000000a00 */
[----:B------:R-:W-:Y:S01]  /*1b160*/  LOP3.LUT R28, R28, R29, RZ, 0x3c, !PT ;  /* 0x0000001d1c1c7212 */ /* 0x000fe200078e3cff */
[----:B------:R-:W0:Y:S01]  /*1b170*/  SHFL.IDX PT, R51, R4, RZ, 0x1c1f ;  /* 0x001c1fff04337589 */ /* 0x000e2200000e0000 */
[----:B------:R-:W-:Y:S01]  /*1b180*/  LOP3.LUT R24, R25, 0x380, RZ, 0xc0, !PT ;  /* 0x0000038019187812 */ /* 0x000fe200078ec0ff */
[----:B------:R-:W-:Y:S01]  /*1b190*/  IMAD.X R29, RZ, RZ, R37, P3 ;  /* 0x000000ffff1d7224 */ /* 0x000fe200018e0625 */
[----:B------:R-:W-:Y:S01]  /*1b1a0*/  LOP3.LUT R8, R8, R3, RZ, 0x3c, !PT ;  /* 0x0000000308087212 */ /* 0x000fe200078e3cff */
[----:B------:R-:W-:Y:S01]  /*1b1b0*/  SHFL.IDX PT, R52, R6, 0x1, 0x1c1f ;  /* 0x003c1f0006347f89 */ /* 0x000fe200000e0000 */
[----:B------:R-:W-:-:S02]  /*1b1c0*/  SHF.R.U64 R24, R24, 0x3, RZ ;  /* 0x0000000318187819 */ /* 0x000fc400000012ff */
[----:B------:R-:W-:Y:S01]  /*1b1d0*/  IADD3 R3, P3, R36, 0x7000, RZ ;  /* 0x0000700024037810 */ /* 0x000fe20007f7e0ff */
[----:B------:R-:W1:Y:S01]  /*1b1e0*/  SHFL.IDX PT, R53, R4, 0x1, 0x1c1f ;  /* 0x003c1f0004357f89 */ /* 0x000e6200000e0000 */
[----:B------:R-:W-:Y:S01]  /*1b1f0*/  LOP3.LUT R24, R24, R25, RZ, 0x3c, !PT ;  /* 0x0000001918187212 */ /* 0x000fe200078e3cff */
[--C-:B------:R-:W-:Y:S01]  /*1b200*/  IMAD.X R25, RZ, RZ, R37.reuse, P2 ;  /* 0x000000ffff197224 */ /* 0x100fe200010e0625 */
[-C--:B------:R-:W-:Y:S01]  /*1b210*/  ISETP.GE.OR P2, PT, R10, R59.reuse, P0 ;  /* 0x0000003b0a00720c */ /* 0x080fe20000746670 */
[----:B------:R-:W-:Y:S01]  /*1b220*/  IMAD.X R45, RZ, RZ, R37, P3 ;  /* 0x000000ffff2d7224 */ /* 0x000fe200018e0625 */
[----:B------:R-:W-:Y:S02]  /*1b230*/  ISETP.GE.OR P0, PT, R0, R59, P0 ;  /* 0x0000003b0000720c */ /* 0x000fe40000706670 */
[----:B------:R-:W-:Y:S02]  /*1b240*/  LOP3.LUT R0, R3, 0x380, RZ, 0xc0, !PT ;  /* 0x0000038003007812 */ /* 0x000fe400078ec0ff */
[----:B------:R-:W-:-:S02]  /*1b250*/  IADD3 R13, P4, R36, 0x2000, RZ ;  /* 0x00002000240d7810 */ /* 0x000fc40007f9e0ff */
[----:B------:R-:W-:Y:S02]  /*1b260*/  SHF.R.U64 R0, R0, 0x3, RZ ;  /* 0x0000000300007819 */ /* 0x000fe400000012ff */
[----:B------:R-:W-:Y:S02]  /*1b270*/  LOP3.LUT R12, R13, 0x380, RZ, 0xc0, !PT ;  /* 0x000003800d0c7812 */ /* 0x000fe400078ec0ff */
[----:B------:R-:W-:Y:S01]  /*1b280*/  LOP3.LUT R44, R0, R3, RZ, 0x3c, !PT ;  /* 0x00000003002c7212 */ /* 0x000fe200078e3cff */
[----:B0-----:R0:W-:Y:S01]  /*1b290*/  @!P2 ST.E desc[UR54][R50.64], R20 ;  /* 0x000000143200a985 */ /* 0x0011e2000c101936 */
[----:B------:R-:W-:Y:S01]  /*1b2a0*/  IMAD R3, R49, UR4, RZ ;  /* 0x0000000431037c24 */ /* 0x000fe2000f8e02ff */
[----:B------:R-:W-:Y:S01]  /*1b2b0*/  SHF.R.U64 R12, R12, 0x3, RZ ;  /* 0x000000030c0c7819 */ /* 0x000fe200000012ff */
[----:B------:R-:W2:Y:S01]  /*1b2c0*/  @P1 LDC R49, c[0x0][0xbf0] ;  /* 0x0002fc00ff311b82 */ /* 0x000ea20000000800 */
[C---:B------:R-:W-:Y:S02]  /*1b2d0*/  IADD3 R33, P5, R36.reuse, 0x5000, RZ ;  /* 0x0000500024217810 */ /* 0x040fe40007fbe0ff */
[----:B------:R-:W-:-:S05]  /*1b2e0*/  LOP3.LUT R5, R36, 0x380, RZ, 0xc0, !PT ;  /* 0x0000038024057812 */ /* 0x000fca00078ec0ff */
[----:B0-----:R-:W0:Y:S01]  /*1b2f0*/  @P1 LDC R51, c[0x0][0xbec] ;  /* 0x0002fb00ff331b82 */ /* 0x001e220000000800 */
[----:B-1----:R1:W-:Y:S01]  /*1b300*/  @!P0 ST.E desc[UR54][R52.64], R21 ;  /* 0x0000001534008985 */ /* 0x0023e2000c101936 */
[----:B------:R-:W-:Y:S01]  /*1b310*/  IMAD R3, R48, UR5, R3 ;  /* 0x0000000530037c24 */ /* 0x000fe2000f8e0203 */
[----:B------:R-:W-:Y:S01]  /*1b320*/  LOP3.LUT R12, R12, R13, RZ, 0x3c, !PT ;  /* 0x0000000d0c0c7212 */ /* 0x000fe200078e3cff */
[----:B------:R-:W-:Y:S01]  /*1b330*/  IMAD.X R13, RZ, RZ, R37, P4 ;  /* 0x000000ffff0d7224 */ /* 0x000fe200020e0625 */
[----:B------:R-:W-:Y:S01]  /*1b340*/  IADD3 R39, P4, R36, 0x6000, RZ ;  /* 0x0000600024277810 */ /* 0x000fe20007f9e0ff */
[----:B------:R-:W5:Y:S01]  /*1b350*/  LD.E.128 R8, desc[UR54][R8.64] ;  /* 0x0000003608087980 */ /* 0x000f62000c101d00 */
[----:B------:R-:W-:Y:S02]  /*1b360*/  LOP3.LUT R32, R33, 0x380, RZ, 0xc0, !PT ;  /* 0x0000038021207812 */ /* 0x000fe400078ec0ff */
[----:B------:R-:W-:Y:S01]  /*1b370*/  LOP3.LUT R38, R39, 0x380, RZ, 0xc0, !PT ;  /* 0x0000038027267812 */ /* 0x000fe200078ec0ff */
[----:B------:R-:W5:Y:S01]  /*1b380*/  LD.E.128 R12, desc[UR54][R12.64] ;  /* 0x000000360c0c7980 */ /* 0x000f62000c101d00 */
[----:B------:R-:W-:Y:S01]  /*1b390*/  SHF.R.U64 R32, R32, 0x3, RZ ;  /* 0x0000000320207819 */ /* 0x000fe200000012ff */
[----:B-1----:R-:W-:Y:S01]  /*1b3a0*/  IMAD.WIDE.U32 R20, R48, UR4, RZ ;  /* 0x0000000430147c25 */ /* 0x002fe2000f8e00ff */
[----:B------:R-:W-:Y:S01]  /*1b3b0*/  ULDC.64 UR4, c[0x0][0xae8] ;  /* 0x0002ba0000047ab9 */ /* 0x000fe20000000a00 */
[----:B------:R-:W-:Y:S01]  /*1b3c0*/  SHF.R.U64 R38, R38, 0x3, RZ ;  /* 0x0000000326267819 */ /* 0x000fe200000012ff */
[----:B------:R-:W5:Y:S01]  /*1b3d0*/  LD.E.128 R24, desc[UR54][R24.64] ;  /* 0x0000003618187980 */ /* 0x000f62000c101d00 */
[----:B------:R-:W-:Y:S01]  /*1b3e0*/  IMAD R48, R207, 0x20, R188 ;  /* 0x00000020cf307824 */ /* 0x000fe200078e02bc */
[----:B------:R-:W-:Y:S01]  /*1b3f0*/  SHF.R.U64 R5, R5, 0x3, RZ ;  /* 0x0000000305057819 */ /* 0x000fe200000012ff */
[----:B------:R-:W-:Y:S01]  /*1b400*/  IMAD.IADD R21, R21, 0x1, R3 ;  /* 0x0000000115157824 */ /* 0x000fe200078e0203 */
[----:B------:R-:W-:Y:S01]  /*1b410*/  LOP3.LUT R32, R32, R33, RZ, 0x3c, !PT ;  /* 0x0000002120207212 */ /* 0x000fe200078e3cff */
[----:B------:R-:W-:Y:S01]  /*1b420*/  IMAD R3, R54, UR4, RZ ;  /* 0x0000000436037c24 */ /* 0x000fe2000f8e02ff */
[----:B------:R-:W-:Y:S01]  /*1b430*/  LOP3.LUT R38, R38, R39, RZ, 0x3c, !PT ;  /* 0x0000002726267212 */ /* 0x000fe200078e3cff */
[----:B------:R-:W-:Y:S01]  /*1b440*/  IMAD.IADD R48, R193, 0x1, R48 ;  /* 0x00000001c1307824 */ /* 0x000fe200078e0230 */
[----:B------:R-:W-:Y:S01]  /*1b450*/  LOP3.LUT R4, R5, R36, RZ, 0x3c, !PT ;  /* 0x0000002405047212 */ /* 0x000fe200078e3cff */
[C---:B------:R-:W-:Y:S01]  /*1b460*/  IMAD R3, R208.reuse, UR5, R3 ;  /* 0x00000005d0037c24 */ /* 0x040fe2000f8e0203 */
[----:B------:R-:W-:Y:S01]  /*1b470*/  IADD3.X R33, RZ, R37, RZ, P5, !PT ;  /* 0x00000025ff217210 */ /* 0x000fe20002ffe4ff */
[----:B------:R-:W-:Y:S01]  /*1b480*/  IMAD.WIDE.U32 R20, R208, UR4, R20 ;  /* 0x00000004d0147c25 */ /* 0x000fe2000f8e0014 */
[----:B------:R-:W-:Y:S01]  /*1b490*/  ULDC.64 UR4, c[0x0][0xaf0] ;  /* 0x0002bc0000047ab9 */ /* 0x000fe20000000a00 */
[----:B------:R-:W5:Y:S02]  /*1b4a0*/  LD.E.128 R28, desc[UR54][R28.64] ;  /* 0x000000361c1c7980 */ /* 0x000f64000c101d00 */
[----:B0-----:R-:W-:Y:S01]  /*1b4b0*/  @P1 IMAD.HI.U32 R0, R48, R51, RZ ;  /* 0x0000003330001227 */ /* 0x001fe200078e00ff */
[----:B------:R-:W-:Y:S01]  /*1b4c0*/  IADD3 R21, R21, R3, RZ ;  /* 0x0000000315157210 */ /* 0x000fe20007ffe0ff */
[----:B------:R-:W5:Y:S02]  /*1b4d0*/  LD.E.128 R32, desc[UR54][R32.64] ;  /* 0x0000003620207980 */ /* 0x000f64000c101d00 */
[----:B------:R-:W-:Y:S01]  /*1b4e0*/  IMAD.MOV.U32 R3, RZ, RZ, R48 ;  /* 0x000000ffff037224 */ /* 0x000fe200078e0030 */
[----:B--2---:R-:W-:Y:S01]  /*1b4f0*/  @P1 SHF.R.U32.HI R3, RZ, R49, R0 ;  /* 0x00000031ff031219 */ /* 0x004fe20000011600 */
[----:B------:R-:W-:Y:S01]  /*1b500*/  IMAD R40, R40, UR4, RZ ;  /* 0x0000000428287c24 */ /* 0x000fe2000f8e02ff */
[----:B------:R-:W5:Y:S01]  /*1b510*/  LD.E.128 R44, desc[UR54][R44.64] ;  /* 0x000000362c2c7980 */ /* 0x000f62000c101d00 */
[----:B------:R-:W-:Y:S01]  /*1b520*/  IMAD.WIDE.U32 R20, R57, UR4, R20 ;  /* 0x0000000439147c25 */ /* 0x000fe2000f8e0014 */
[----:B------:R-:W-:-:S03]  /*1b530*/  SHF.R.S32.HI R0, RZ, 0x1f, R3 ;  /* 0x0000001fff007819 */ /* 0x000fc60000011403 */
[----:B------:R-:W-:Y:S01]  /*1b540*/  IMAD R49, R57, UR5, R40 ;  /* 0x0000000539317c24 */ /* 0x000fe2000f8e0228 */
[----:B------:R-:W-:Y:S01]  /*1b550*/  ULDC.64 UR4, c[0x0][0xae0] ;  /* 0x0002b80000047ab9 */ /* 0x000fe20000000a00 */
[----:B------:R-:W-:Y:S02]  /*1b560*/  IMAD.MOV R40, RZ, RZ, -R3 ;  /* 0x000000ffff287224 */ /* 0x000fe400078e0a03 */
[--C-:B------:R-:W-:Y:S02]  /*1b570*/  IMAD.X R39, RZ, RZ, R37.reuse, P4 ;  /* 0x000000ffff277224 */ /* 0x100fe400020e0625 */
[----:B------:R-:W-:Y:S02]  /*1b580*/  IMAD.MOV.U32 R5, RZ, RZ, R37 ;  /* 0x000000ffff057224 */ /* 0x000fe400078e0025 */
[----:B------:R-:W-:Y:S02]  /*1b590*/  IMAD.IADD R21, R21, 0x1, R49 ;  /* 0x0000000115157824 */ /* 0x000fe400078e0231 */
        /* <DEDUP_REMOVED lines=44> */
.L_x_8455:
[----:B------:R-:W-:Y:S05]  /*1b860*/  BSYNC B1 ;  /* 0x0000000000017941 */ /* 0x000fea0003800000 */
.L_x_8454:
[----:B---3-5:R3:W4:Y:S01]  /*1b870*/  SHFL.IDX PT, R7, R3, 0x1, 0x181f ;  /* 0x00381f0003077f89 */ /* 0x02872200000e0000 */
        /* <DEDUP_REMOVED lines=8> */
[-C--:B----4-:R-:W-:Y:S02]  /*1b900*/  @!P3 LEA.HI.X R5, R16, R7.reuse, R17, 0x1, P0 ;  /* 0x000000071005b211 */ /* 0x090fe400000f0c11 */
[----:B------:R-:W-:-:S03]  /*1b910*/  @!P4 LEA.HI.X R7, R2, R7, R185, 0x1, P2 ;  /* 0x000000070207c211 */ /* 0x000fc600010f0cb9 */
[----:B------:R0:W-:Y:S04]  /*1b920*/  @!P3 ST.E.128 desc[UR54][R4.64], R8 ;  /* 0x000000080400b985 */ /* 0x0001e8000c101d36 */
[----:B------:R0:W-:Y:S02]  /*1b930*/  @!P4 ST.E.128 desc[UR54][R6.64], R32 ;  /* 0x000000200600c985 */ /* 0x0001e4000c101d36 */
.L_x_8457:
[----:B------:R-:W-:Y:S05]  /*1b940*/  BSYNC B1 ;  /* 0x0000000000017941 */ /* 0x000fea0003800000 */
.L_x_8456:
[----:B0---4-:R0:W4:Y:S01]  /*1b950*/  SHFL.IDX PT, R7, R3, 0x2, 0x181f ;  /* 0x00581f0003077f89 */ /* 0x01112200000e0000 */
        /* <DEDUP_REMOVED lines=12> */
.L_x_8459:
[----:B------:R-:W-:Y:S05]  /*1ba20*/  BSYNC B1 ;  /* 0x0000000000017941 */ /* 0x000fea0003800000 */
.L_x_8458:
[----:B------:R-:W-:Y:S01]  /*1ba30*/  VIADD R0, R50, 0x60 ;  /* 0x0000006032007836 */ /* 0x000fe20000000000 */
[----:B0--3--:R-:W0:Y:S04]  /*1ba40*/  SHFL.IDX PT, R3, R3, 0x3, 0x181f ;  /* 0x00781f0003037f89 */ /* 0x009e2800000e0000 */
[----:B------:R-:W-:Y:S01]  /*1ba50*/  ISETP.GE.AND P0, PT, R0, R59, PT ;  /* 0x0000003b0000720c */ /* 0x000fe20003f06270 */
[----:B----4-:R3:W4:-:S12]  /*1ba60*/  SHFL.IDX PT, R7, R40, 0x3, 0x181f ;  /* 0x00781f0028077f89 */ /* 0x01071800000e0000 */
[----:B---3--:R-:W-:Y:S05]  /*1ba70*/  @P0 BRA `(.L_x_8460) ;  /* 0x0000000800fc0947 */ /* 0x008fea0003800000 */
[----:B------:R-:W-:Y:S02]  /*1ba80*/  ULDC UR4, c[0x0][0xac8] ;  /* 0x0002b20000047ab9 */ /* 0x000fe40000000800 */
[----:B------:R-:W-:-:S13]  /*1ba90*/  ISETP.GE.AND P1, PT, R16, UR4, PT ;  /* 0x0000000410007c0c */ /* 0x000fda000bf26270 */
[----:B----4-:R-:W-:-:S04]  /*1baa0*/  @!P1 LEA R4, P0, R16, R7, 0x1 ;  /* 0x0000000710049211 */ /* 0x010fc800078008ff */
[----:B0-----:R-:W-:Y:S02]  /*1bab0*/  @!P1 LEA.HI.X R5, R16, R3, R17, 0x1, P0 ;  /* 0x0000000310059211 */ /* 0x001fe400000f0c11 */
[----:B------:R-:W-:-:S03]  /*1bac0*/  ISETP.GE.AND P0, PT, R2, UR4, PT ;  /* 0x0000000402007c0c */ /* 0x000fc6000bf06270 */
[----:B------:R3:W-:Y:S10]  /*1bad0*/  @!P1 ST.E.128 desc[UR54][R4.64], R24 ;  /* 0x0000001804009985 */ /* 0x0007f4000c101d36 */
[----:B------:R-:W-:Y:S05]  /*1bae0*/  @P0 BRA `(.L_x_8460) ;  /* 0x0000000800e00947 */ /* 0x000fea0003800000 */
[----:B---3--:R-:W-:-:S04]  /*1baf0*/  LEA R4, P0, R2, R7, 0x1 ;  /* 0x0000000702047211 */ /* 0x008fc800078008ff */
[----:B------:R-:W-:-:S05]  /*1bb00*/  LEA.HI.X R5, R2, R3, R185, 0x1, P0 ;  /* 0x0000000302057211 */ /* 0x000fca00000f0cb9 */
[----:B------:R0:W-:Y:S01]  /*1bb10*/  ST.E.128 desc[UR54][R4.64], R44 ;  /* 0x0000002c04007985 */ /* 0x0001e2000c101d36 */
[----:B------:R-:W-:Y:S05]  /*1bb20*/  BRA `(.L_x_8460) ;  /* 0x0000000800d07947 */ /* 0x000fea0003800000 */
.L_x_8452:
[----:B------:R-:W-:Y:S01]  /*1bb30*/  ULDC.64 UR4, c[0x0][0xc00] ;  /* 0x0003000000047ab9 */ /* 0x000fe20000000a00 */
[----:B------:R-:W4:Y:S01]  /*1bb40*/  LDC.64 R4, c[0x0][0xc00] ;  /* 0x00030000ff047b82 */ /* 0x000f220000000a00 */
[----:B------:R-:W-:Y:S01]  /*1bb50*/  ISETP.NE.U32.AND P0, PT, RZ, UR4, PT ;  /* 0x00000004ff007c0c */ /* 0x000fe2000bf05070 */
[----:B------:R-:W-:-:S03]  /*1bb60*/  IMAD.MOV.U32 R0, RZ, RZ, RZ ;  /* 0x000000ffff007224 */ /* 0x000fc600078e00ff */
[----:B------:R-:W-:Y:S01]  /*1bb70*/  ISETP.NE.AND.EX P0, PT, RZ, UR5, PT, P0 ;  /* 0x00000005ff007c0c */ /* 0x000fe2000bf05300 */
[----:B------:R-:W-:Y:S02]  /*1bb80*/  ULDC.64 UR4, c[0x0][0xc08] ;  /* 0x0003020000047ab9 */ /* 0x000fe40000000a00 */
[----:B------:R-:W-:Y:S01]  /*1bb90*/  ISETP.NE.U32.AND P1, PT, RZ, UR4, PT ;  /* 0x00000004ff007c0c */ /* 0x000fe2000bf25070 */
[----:B------:R-:W1:Y:S03]  /*1bba0*/  LDC R25, c[0x0][0xbe8] ;  /* 0x0002fa00ff197b82 */ /* 0x000e660000000800 */
[----:B------:R-:W-:Y:S01]  /*1bbb0*/  ISETP.NE.AND.EX P1, PT, RZ, UR5, PT, P1 ;  /* 0x00000005ff007c0c */ /* 0x000fe2000bf25310 */
[----:B----4-:R-:W-:-:S12]  /*1bbc0*/  IMAD.WIDE R4, R209, 0x4, R4 ;  /* 0x00000004d1047825 */ /* 0x010fd800078e0204 */
[----:B------:R-:W4:Y:S01]  /*1bbd0*/  @P1 LDC.64 R6, c[0x0][0xc08] ;  /* 0x00030200ff061b82 */ /* 0x000f220000000a00 */
[----:B------:R-:W-:Y:S02]  /*1bbe0*/  ULDC UR4, c[0x0][0xa88] ;  /* 0x0002a20000047ab9 */ /* 0x000fe40000000800 */
[----:B------:R-:W-:Y:S01]  /*1bbf0*/  IMAD.U32 R8, RZ, RZ, UR4 ;  /* 0x00000004ff087e24 */ /* 0x000fe2000f8e00ff */
[----:B------:R0:W5:Y:S01]  /*1bc00*/  @P0 LDG.E R0, desc[UR54][R4.64] ;  /* 0x0000003604000981 */ /* 0x000162000c1e1900 */
[----:B----4-:R-:W-:-:S05]  /*1bc10*/  @P1 IMAD.WIDE R6, R209, 0x4, R6 ;  /* 0x00000004d1061825 */ /* 0x010fca00078e0206 */
[----:B------:R0:W5:Y:S01]  /*1bc20*/  @P1 LDG.E R8, desc[UR54][R6.64] ;  /* 0x0000003606081981 */ /* 0x000162000c1e1900 */
[----:B-1----:R-:W-:Y:S02]  /*1bc30*/  ISETP.NE.AND P2, PT, R25, 0x1, PT ;  /* 0x000000011900780c */ /* 0x002fe40003f45270 */
[----:B------:R-:W-:Y:S02]  /*1bc40*/  ISETP.GE.AND P3, PT, R226, 0x80, PT ;  /* 0x00000080e200780c */ /* 0x000fe40003f66270 */
[----:B------:R-:W-:-:S09]  /*1bc50*/  SHF.R.S32.HI R9, RZ, 0x1f, R209 ;  /* 0x0000001fff097819 */ /* 0x000fd200000114d1 */
[----:B------:R-:W1:Y:S08]  /*1bc60*/  @P2 LDC R20, c[0x0][0xbec] ;  /* 0x0002fb00ff142b82 */ /* 0x000e700000000800 */
[----:B------:R-:W4:Y:S01]  /*1bc70*/  @P2 LDC R27, c[0x0][0xbf0] ;  /* 0x0002fc00ff1b2b82 */ /* 0x000f220000000800 */
[----:B0-----:R-:W-:Y:S05]  /*1bc80*/  @P1 BRA `(.L_x_8461) ;  /* 0x0000000000101947 */ /* 0x001fea0003800000 */
[----:B------:R-:W-:Y:S05]  /*1bc90*/  @!P0 BRA `(.L_x_8461) ;  /* 0x00000000000c8947 */ /* 0x000fea0003800000 */
[----:B------:R-:W2:Y:S04]  /*1bca0*/  LDG.E R3, desc[UR54][R4.64] ;  /* 0x0000003604037981 */ /* 0x000ea8000c1e1900 */
[----:B-----5:R-:W2:Y:S02]  /*1bcb0*/  LDG.E R8, desc[UR54][R4.64+0x4] ;  /* 0x0000043604087981 */ /* 0x020ea4000c1e1900 */
[----:B--2---:R-:W-:-:S07]  /*1bcc0*/  IMAD.IADD R8, R8, 0x1, -R3 ;  /* 0x0000000108087824 */ /* 0x004fce00078e0a03 */
.L_x_8461:
[----:B------:R-:W-:Y:S01]  /*1bcd0*/  BSSY B1, `(.L_x_8462) ;  /* 0x000002d000017945 */ /* 0x000fe20003800000 */
[----:B------:R-:W-:Y:S02]  /*1bce0*/  SHF.R.S32.HI R12, RZ, 0x1f, R208 ;  /* 0x0000001fff0c7819 */ /* 0x000fe400000114d0 */
[----:B--2---:R-:W-:Y:S02]  /*1bcf0*/  SEL R13, R209, RZ, !P0 ;  /* 0x000000ffd10d7207 */ /* 0x004fe40004000000 */
[----:B------:R-:W-:Y:S02]  /*1bd00*/  SEL R14, R9, RZ, !P0 ;  /* 0x000000ff090e7207 */ /* 0x000fe40004000000 */
[----:B-----5:R-:W-:Y:S01]  /*1bd10*/  SHF.R.S32.HI R11, RZ, 0x1f, R0 ;  /* 0x0000001fff0b7819 */ /* 0x020fe20000011400 */
[----:B------:R-:W-:Y:S06]  /*1bd20*/  @P3 BRA `(.L_x_8463) ;  /* 0x00000000009c3947 */ /* 0x000fec0003800000 */
[----:B------:R-:W0:Y:S01]  /*1bd30*/  S2R R10, SR_TID.X ;  /* 0x00000000000a7919 */ /* 0x000e220000002100 */
[----:B------:R-:W2:Y:S02]  /*1bd40*/  LDC R9, c[0x0][0xbe8] ;  /* 0x0002fa00ff097b82 */ /* 0x000ea40000000800 */
[----:B--2---:R-:W-:Y:S01]  /*1bd50*/  IMAD R3, R8, R9, RZ ;  /* 0x0000000908037224 */ /* 0x004fe200078e02ff */
[----:B0-----:R-:W-:-:S04]  /*1bd60*/  IADD3 R10, R193, -0x80, R10 ;  /* 0xffffff80c10a7810 */ /* 0x001fc80007ffe00a */
        /* <DEDUP_REMOVED lines=11> */
[----:B------:R-:W0:Y:S01]  /*1be20*/  @P0 LDC R15, c[0x0][0xbec] ;  /* 0x0002fb00ff0f0b82 */ /* 0x000e220000000800 */
[----:B------:R-:W-:Y:S02]  /*1be30*/  IMAD.IADD R5, R5, 0x1, R7 ;  /* 0x0000000105057824 */ /* 0x000fe400078e0207 */
[----:B------:R-:W-:-:S05]  /*1be40*/  IMAD.WIDE.U32 R4, R13, UR4, R4 ;  /* 0x000000040d047c25 */ /* 0x000fca000f8e0004 */
[----:B------:R-:W2:Y:S01]  /*1be50*/  @P0 LDC R21, c[0x0][0xbf0] ;  /* 0x0002fc00ff150b82 */ /* 0x000ea20000000800 */
[----:B0-----:R-:W-:-:S05]  /*1be60*/  @P0 IMAD.HI.U32 R6, R10, R15, RZ ;  /* 0x0000000f0a060227 */ /* 0x001fca00078e00ff */
[----:B--2---:R-:W-:Y:S01]  /*1be70*/  @P0 SHF.R.U32.HI R3, RZ, R21, R6 ;  /* 0x00000015ff030219 */ /* 0x004fe20000011606 */
[----:B------:R-:W-:-:S03]  /*1be80*/  IMAD R6, R14, UR4, RZ ;  /* 0x000000040e067c24 */ /* 0x000fc6000f8e02ff */
[----:B------:R-:W-:Y:S01]  /*1be90*/  IADD3 R4, P0, R3, R4, RZ ;  /* 0x0000000403047210 */ /* 0x000fe20007f1e0ff */
[--C-:B------:R-:W-:Y:S02]  /*1bea0*/  IMAD.MOV R7, RZ, RZ, -R3.reuse ;  /* 0x000000ffff077224 */ /* 0x100fe400078e0a03 */
        /* <DEDUP_REMOVED lines=15> */
.L_x_8463:
[----:B------:R-:W-:Y:S05]  /*1bfa0*/  BSYNC B1 ;  /* 0x0000000000017941 */ /* 0x000fea0003800000 */
.L_x_8462:
[----:B------:R-:W-:Y:S02]  /*1bfb0*/  ULDC.64 UR4, c[0x0][0xaa0] ;  /* 0x0002a80000047ab9 */ /* 0x000fe40000000a00 */
[----:B0-----:R-:W-:Y:S02]  /*1bfc0*/  IMAD R3, R11, UR4, RZ ;  /* 0x000000040b037c24 */ /* 0x001fe4000f8e02ff */
[----:B------:R-:W-:-:S04]  /*1bfd0*/  IMAD.WIDE.U32 R4, R0, UR4, RZ ;  /* 0x0000000400047c25 */ /* 0x000fc8000f8e00ff */
[----:B------:R-:W-:Y:S01]  /*1bfe0*/  IMAD R3, R0, UR5, R3 ;  /* 0x0000000500037c24 */ /* 0x000fe2000f8e0203 */
[----:B------:R-:W-:Y:S01]  /*1bff0*/  LEA R0, R207, R188, 0x5 ;  /* 0x000000bccf007211 */ /* 0x000fe200078e28ff */
[----:B------:R-:W-:Y:S02]  /*1c000*/  ULDC.64 UR4, c[0x0][0xae8] ;  /* 0x0002ba0000047ab9 */ /* 0x000fe40000000a00 */
[----:B------:R-:W-:Y:S02]  /*1c010*/  IMAD.IADD R5, R5, 0x1, R3 ;  /* 0x0000000105057824 */ /* 0x000fe400078e0203 */
[----:B------:R-:W-:Y:S02]  /*1c020*/  IMAD.IADD R9, R193, 0x1, R0 ;  /* 0x00000001c1097824 */ /* 0x000fe400078e0200 */
[----:B------:R-:W-:Y:S02]  /*1c030*/  IMAD R7, R12, UR4, RZ ;  /* 0x000000040c077c24 */ /* 0x000fe4000f8e02ff */
[----:B-1----:R-:W-:-:S04]  /*1c040*/  @P2 IMAD.HI.U32 R0, R9, R20, RZ ;  /* 0x0000001409002227 */ /* 0x002fc800078e00ff */
        /* <DEDUP_REMOVED lines=19> */
[----:B------:R-:W-:Y:S01]  /*1c180*/  IMAD.IADD R193, R188, 0x1, R193 ;  /* 0x00000001bcc17824 */ /* 0x000fe200078e02c1 */
        /* <DEDUP_REMOVED lines=10> */
[----:B------:R0:W1:Y:S04]  /*1c230*/  SHFL.IDX PT, R3, R4, RZ, 0x181f ;  /* 0x00181fff04037589 */ /* 0x00006800000e0000 */
[----:B------:R0:W2:Y:S02]  /*1c240*/  SHFL.IDX PT, R14, R0, RZ, 0x181f ;  /* 0x00181fff000e7589 */ /* 0x0000a400000e0000 */
.L_x_8714:
[----:B------:R-:W-:Y:S01]  /*1c250*/  IMAD R8, R8, R25, RZ ;  /* 0x0000001908087224 */ /* 0x000fe200078e02ff */
[----:B------:R-:W-:Y:S04]  /*1c260*/  BSSY B1, `(.L_x_8465) ;  /* 0x000000c000017945 */ /* 0x000fe80003800000 */
[----:B------:R-:W-:-:S13]  /*1c270*/  ISETP.GE.AND P0, PT, R193, R8, PT ;  /* 0x00000008c100720c */ /* 0x000fda0003f06270 */
[----:B------:R-:W-:Y:S05]  /*1c280*/  @P0 BRA `(.L_x_8466) ;  /* 0x0000000000240947 */ /* 0x000fea0003800000 */
[----:B------:R-:W-:Y:S02]  /*1c290*/  ULDC UR4, c[0x0][0xac8] ;  /* 0x0002b20000047ab9 */ /* 0x000fe40000000800 */
[----:B------:R-:W-:Y:S02]  /*1c2a0*/  ISETP.GE.AND P2, PT, R16, UR4, PT ;  /* 0x0000000410007c0c */ /* 0x000fe4000bf46270 */
[----:B------:R-:W-:-:S11]  /*1c2b0*/  ISETP.GE.AND P3, PT, R2, UR4, PT ;  /* 0x0000000402007c0c */ /* 0x000fd6000bf66270 */
[-C--:B--2---:R-:W-:Y:S02]  /*1c2c0*/  @!P2 LEA R6, P0, R16, R14.reuse, 0x1 ;  /* 0x0000000e1006a211 */ /* 0x084fe400078008ff */
[----:B------:R-:W-:Y:S02]  /*1c2d0*/  @!P3 LEA R14, P1, R2, R14, 0x1 ;  /* 0x0000000e020eb211 */ /* 0x000fe400078208ff */
[-C--:B-1----:R-:W-:Y:S02]  /*1c2e0*/  @!P2 LEA.HI.X R7, R16, R3.reuse, R17, 0x1, P0 ;  /* 0x000000031007a211 */ /* 0x082fe400000f0c11 */
[----:B------:R-:W-:-:S03]  /*1c2f0*/  @!P3 LEA.HI.X R15, R2, R3, R185, 0x1, P1 ;  /* 0x00000003020fb211 */ /* 0x000fc600008f0cb9 */
[----:B------:R4:W-:Y:S04]  /*1c300*/  @!P2 ST.E.128 desc[UR54][R6.64], RZ ;  /* 0x000000ff0600a985 */ /* 0x0009e8000c101d36 */
[----:B------:R4:W-:Y:S02]  /*1c310*/  @!P3 ST.E.128 desc[UR54][R14.64], RZ ;  /* 0x000000ff0e00b985 */ /* 0x0009e4000c101d36 */
.L_x_8466:
[----:B------:R-:W-:Y:S05]  /*1c320*/  BSYNC B1 ;  /* 0x0000000000017941 */ /* 0x000fea0003800000 */
.L_x_8465:
[----:B------:R-:W-:-:S03]  /*1c330*/  UMOV UR4, 0xffffffff ;  /* 0xffffffff00047882 */ /* 0x000fc60000000000 */
[----:B------:R-:W-:Y:S05]  /*1c340*/  BRA.DIV UR4, `(.L_x_8467) ;  /* 0x0000009e04247947 */ /* 0x000fea000b800000 */
[----:B-1----:R1:W0:Y:S04]  /*1c350*/  SHFL.IDX PT, R3, R4, 0x1, 0x181f ;  /* 0x00381f0004037f89 */ /* 0x00222800000e0000 */
[----:B--2-4-:R1:W2:Y:S02]  /*1c360*/  SHFL.IDX PT, R14, R0, 0x1, 0x181f ;  /* 0x00381f00000e7f89 */ /* 0x0142a400000e0000 */
.L_x_8718:
[----:B------:R-:W-:Y:S01]  /*1c370*/  VIADD R5, R193, 0x20 ;  /* 0x00000020c1057836 */ /* 0x000fe20000000000 */
        /* <DEDUP_REMOVED lines=12> */
.L_x_8469:
[----:B------:R-:W-:Y:S05]  /*1c440*/  BSYNC B1 ;  /* 0x0000000000017941 */ /* 0x000fea0003800000 */
.L_x_8468:
[----:B------:R-:W-:-:S03]  /*1c450*/  UMOV UR4, 0xffffffff ;  /* 0xffffffff00047882 */ /* 0x000fc60000000000 */
[----:B------:R-:W-:Y:S05]  /*1c460*/  BRA.DIV UR4, `(.L_x_8470) ;  /* 0x0000009e04247947 */ /* 0x000fea000b800000 */
[----:B0-----:R0:W0:Y:S04]  /*1c470*/  SHFL.IDX PT, R3, R4, 0x2, 0x181f ;  /* 0x00581f0004037f89 */ /* 0x00102800000e0000 */
[----:B--2-4-:R2:W4:Y:S02]  /*1c480*/  SHFL.IDX PT, R14, R0, 0x2, 0x181f ;  /* 0x00581f00000e7f89 */ /* 0x01452400000e0000 */
.L_x_8722:
        /* <DEDUP_REMOVED lines=13> */
.L_x_8472:
[----:B------:R-:W-:Y:S05]  /*1c560*/  BSYNC B1 ;  /* 0x0000000000017941 */ /* 0x000fea0003800000 */
.L_x_8471:
[----:B------:R-:W-:-:S03]  /*1c570*/  UMOV UR4, 0xffffffff ;  /* 0xffffffff00047882 */ /* 0x000fc60000000000 */
[----:B------:R-:W-:Y:S05]  /*1c580*/  BRA.DIV UR4, `(.L_x_8473) ;  /* 0x0000009e04247947 */ /* 0x000fea000b800000 */
[----:B0-----:R0:W0:Y:S04]  /*1c590*/  SHFL.IDX PT, R3, R4, 0x3, 0x181f ;  /* 0x00781f0004037f89 */ /* 0x00102800000e0000 */
[----:B----4-:R4:W0:Y:S02]  /*1c5a0*/  SHFL.IDX PT, R14, R0, 0x3, 0x181f ;  /* 0x00781f00000e7f89 */ /* 0x01082400000e0000 */
.L_x_8726:
[----:B-12-4-:R-:W-:-:S05]  /*1c5b0*/  VIADD R0, R193, 0x60 ;  /* 0x00000060c1007836 */ /* 0x016fca0000000000 */
        /* <DEDUP_REMOVED lines=11> */
.L_x_8460:
[----:B------:R-:W-:Y:S05]  /*1c670*/  BSYNC B0 ;  /* 0x0000000000007941 */ /* 0x000fea0003800000 */
.L_x_8451:
[----:B------:R-:W-:Y:S02]  /*1c680*/  ULDC UR4, c[0x0][0xc3c] ;  /* 0x00030f0000047ab9 */ /* 0x000fe40000000800 */
[----:B---3--:R-:W-:-:S13]  /*1c690*/  ISETP.GE.AND P0, PT, R43, UR4, PT ;  /* 0x000000042b007c0c */ /* 0x008fda000bf06270 */
[----:B------:R-:W-:Y:S05]  /*1c6a0*/  @!P0 BRA `(.L_x_8474) ;  /* 0xfffffe48009c8947 */ /* 0x000fea000383ffff */
[----:B------:R-:W-:Y:S05]  /*1c6b0*/  BRA `(.L_x_8192) ;  /* 0x0000007000c47947 */ /* 0x000fea0003800000 */
.L_x_8190:
        /* <DEDUP_REMOVED lines=16> */
.L_x_8475:
        /* <DEDUP_REMOVED lines=41> */
.L_x_8481:
[----:B------:R-:W-:Y:S01]  /*1ca50*/  UIADD3 UR4, UR4, 0x1f, URZ ;  /* 0x0000001f04047890 */ /* 0x000fe2000fffe03f */
[----:B------:R-:W-:-:S05]  /*1ca60*/  IMAD.U32 R19, RZ, RZ, UR7 ;  /* 0x00000007ff137e24 */ /* 0x000fca000f8e00ff */
        /* <DEDUP_REMOVED lines=10> */
.L_x_8480:
[----:B------:R-:W-:Y:S05]  /*1cb10*/  BSYNC B0 ;  /* 0x0000000000007941 */ /* 0x000fea0003800000 */
.L_x_8479:
        /* <DEDUP_REMOVED lines=20> */
.L_x_8477:
        /* <DEDUP_REMOVED lines=20> */
.L_x_8482:
[----:B---3--:R-:W-:Y:S01]  /*1cda0*/  IMAD R16, R16, UR5, R13 ;  /* 0x0000000510107c24 */ /* 0x008fe2000f8e020d */
[----:B------:R-:W-:Y:S02]  /*1cdb0*/  IABS R2, R6 ;  /* 0x0000000600027213 */ /* 0x000fe40000000000 */
[----:B01----:R-:W-:Y:S02]  /*1cdc0*/  IADD3 R11, RZ, -R3, RZ ;  /* 0x80000003ff0b7210 */ /* 0x003fe40007ffe0ff */
        /* <DEDUP_REMOVED lines=23> */
[----:B------:R-:W-:Y:S01]  /*1cf40*/  IMAD R6, R6, R2, R9 ;  /* 0x0000000206067224 */ /* 0x000fe200078e0209 */
[----:B------:R-:W-:Y:S02]  /*1cf50*/  MOV R2, RZ ;  /* 0x000000ff00027202 */ /* 0x000fe40000000f00 */
[----:B------:R-:W-:Y:S02]  /*1cf60*/  VIADDMNMX R15, R8, UR5, R7, PT ;  /* 0x00000005080f7c46 */ /* 0x000fe4000b800107 */
[----:B------:R-:W-:-:S02]  /*1cf70*/  IABS R11, R6 ;  /* 0x00000006000b7213 */ /* 0x000fc40000000000 */
[----:B------:R-:W-:Y:S02]  /*1cf80*/  IABS R8, R15 ;  /* 0x0000000f00087213 */ /* 0x000fe40000000000 */
[----:B------:R-:W-:Y:S02]  /*1cf90*/  IADD3 R18, -R15, RZ, RZ ;  /* 0x000000ff0f127210 */ /* 0x000fe40007ffe1ff */
        /* <DEDUP_REMOVED lines=27> */
.L_x_8478:
[----:B------:R-:W-:Y:S02]  /*1d150*/  IMAD.MOV.U32 R17, RZ, RZ, RZ ;  /* 0x000000ffff117224 */ /* 0x000fe400078e00ff */
[----:B------:R-:W-:Y:S02]  /*1d160*/  IMAD.U32 R16, RZ, RZ, UR6 ;  /* 0x00000006ff107e24 */ /* 0x000fe4000f8e00ff */
[----:B------:R-:W-:-:S07]  /*1d170*/  IMAD.MOV.U32 R18, RZ, RZ, RZ ;  /* 0x000000ffff127224 */ /* 0x000fce00078e00ff */
.L_x_8483:
[----:B------:R-:W-:-:S13]  /*1d180*/  ISETP.NE.AND P0, PT, R5, RZ, PT ;  /* 0x000000ff0500720c */ /* 0x000fda0003f05270 */
[----:B------:R-:W0:Y:S01]  /*1d190*/  @!P0 S2R R3, SR_CgaCtaId ;  /* 0x0000000000038919 */ /* 0x000e220000008800 */
[----:B------:R-:W-:-:S04]  /*1d1a0*/  @!P0 MOV R2, 0x400 ;  /* 0x0000040000028802 */ /* 0x000fc80000000f00 */
[----:B0-----:R-:W-:-:S05]  /*1d1b0*/  @!P0 LEA R2, R3, R2, 0x18 ;  /* 0x0000000203028211 */ /* 0x001fca00078ec0ff */
[----:B------:R0:W-:Y:S01]  /*1d1c0*/  @!P0 STS.128 [R2+0x288d0], R16 ;  /* 0x0288d01002008388 */ /* 0x0001e20000000c00 */
[----:B------:R-:W-:Y:S06]  /*1d1d0*/  BAR.ARV 0x5, 0x180 ;  /* 0x0146000000007b1d */ /* 0x000fec0000002000 */
.L_x_8476:
        /* <DEDUP_REMOVED lines=9> */
[----:B0-----:R-:W-:Y:S01]  /*1d270*/  LOP3.LUT R2, R0, 0x7f, RZ, 0xc0, !PT ;  /* 0x0000007f00027812 */ /* 0x001fe200078ec0ff */
[----:B------:R0:W-:Y:S01]  /*1d280*/  STL [R1+0x20], RZ ;  /* 0x000020ff01007387 */ /* 0x0001e20000100800 */
[C---:B------:R-:W-:Y:S01]  /*1d290*/  LOP3.LUT R3, R31.reuse, 0x1f8, RZ, 0xc0, !PT ;  /* 0x000001f81f037812 */ /* 0x040fe200078ec0ff */
[----:B------:R-:W-:Y:S01]  /*1d2a0*/  BSSY B8, `(.L_x_8484) ;  /* 0x000063b000087945 */ /* 0x000fe20003800000 */
[----:B------:R-:W-:Y:S01]  /*1d2b0*/  LOP3.LUT R31, R31, 0x38, RZ, 0xc0, !PT ;  /* 0x000000381f1f7812 */ /* 0x000fe200078ec0ff */
[----:B------:R-:W-:Y:S01]  /*1d2c0*/  IMAD.SHL.U32 R36, R2, 0x8, RZ ;  /* 0x0000000802247824 */ /* 0x000fe200078e00ff */
[----:B------:R-:W-:Y:S01]  /*1d2d0*/  LOP3.LUT R3, R3, 0x38, R0, 0x78, !PT ;  /* 0x0000003803037812 */ /* 0x000fe200078e7800 */
[----:B------:R-:W-:Y:S01]  /*1d2e0*/  IMAD.SHL.U32 R0, R0, 0x10, RZ ;  /* 0x0000001000007824 */ /* 0x000fe200078e00ff */
[----:B------:R-:W-:Y:S01]  /*1d2f0*/  SHF.R.U32.HI R2, RZ, 0x3, R2 ;  /* 0x00000003ff027819 */ /* 0x000fe20000011602 */
[----:B------:R-:W-:Y:S01]  /*1d300*/  IMAD.MOV.U32 R29, RZ, RZ, 0x1 ;  /* 0x00000001ff1d7424 */ /* 0x000fe200078e00ff */
[----:B------:R-:W-:Y:S01]  /*1d310*/  LOP3.LUT R36, R3, 0x200, R36, 0xf8, !PT ;  /* 0x0000020003247812 */ /* 0x000fe200078ef824 */
[----:B------:R-:W-:Y:S01]  /*1d320*/  IMAD.MOV.U32 R26, RZ, RZ, RZ ;  /* 0x000000ffff1a7224 */ /* 0x000fe200078e00ff */
[----:B------:R-:W-:Y:S01]  /*1d330*/  LOP3.LUT R0, R0, 0x70, RZ, 0xc0, !PT ;  /* 0x0000007000007812 */ /* 0x000fe200078ec0ff */
[----:B------:R-:W-:Y:S01]  /*1d340*/  IMAD.MOV.U32 R24, RZ, RZ, RZ ;  /* 0x000000ffff187224 */ /* 0x000fe200078e00ff */
[----:B------:R-:W-:Y:S01]  /*1d350*/  MOV R28, 0x1 ;  /* 0x00000001001c7802 */ /* 0x000fe20000000f00 */
[----:B------:R-:W-:Y:S01]  /*1d360*/  ULOP3.LUT UR38, UR36, 0x2, URZ, 0xfc, !UPT ;  /* 0x0000000224267892 */ /* 0x000fe2000f8efc3f */
[----:B------:R-:W-:Y:S01]  /*1d370*/  LOP3.LUT R2, R2, R0, RZ, 0xfc, !PT ;  /* 0x0000000002027212 */ /* 0x000fe200078efcff */
[----:B------:R-:W-:Y:S01]  /*1d380*/  ULDC.64 UR40, c[0x0][0x198] ;  /* 0x0000660000287ab9 */ /* 0x000fe20000000a00 */
[----:B------:R-:W-:Y:S01]  /*1d390*/  LOP3.LUT R30, R31, 0x40, RZ, 0xfc, !PT ;  /* 0x000000401f1e7812 */ /* 0x000fe200078efcff */
[----:B------:R-:W-:Y:S01]  /*1d3a0*/  ULDC UR37, c[0x0][0xc] ;  /* 0x0000030000257ab9 */ /* 0x000fe20000000800 */
[----:B-1----:R-:W-:-:S06]  /*1d3b0*/  ULEA UR4, UR5, UR4, 0x18 ;  /* 0x0000000405047291 */ /* 0x002fcc000f8ec03f */
[----:B------:R-:W-:-:S04]  /*1d3c0*/  IMAD.U32 R22, RZ, RZ, UR4 ;  /* 0x00000004ff167e24 */ /* 0x000fc8000f8e00ff */
[----:B------:R-:W-:-:S05]  /*1d3d0*/  IMAD R0, R36, 0x2, R22 ;  /* 0x0000000224007824 */ /* 0x000fca00078e0216 */
[----:B------:R0:W-:Y:S02]  /*1d3e0*/  STL [R1+0xc], R0 ;  /* 0x00000c0001007387 */ /* 0x0001e40000100800 */
.L_x_8599:
[----:B------:R-:W-:Y:S05]  /*1d3f0*/  YIELD ;  /* 0x0000000000007946 */ /* 0x000fea0003800000 */
[----:B------:R-:W-:Y:S01]  /*1d400*/  ULDC.64 UR4, c[0x0][0xa28] ;  /* 0x00028a0000047ab9 */ /* 0x000fe20000000a00 */
[----:B------:R-:W-:Y:S01]  /*1d410*/  IMAD.MOV.U32 R11, RZ, RZ, RZ ;  /* 0x000000ffff0b7224 */ /* 0x000fe200078e00ff */
[----:B------:R-:W-:Y:S01]  /*1d420*/  ISETP.NE.U32.AND P0, PT, RZ, UR4, PT ;  /* 0x00000004ff007c0c */ /* 0x000fe2000bf05070 */
[----:B-1----:R-:W1:Y:S01]  /*1d430*/  LDC.64 R4, c[0x0][0xa00] ;  /* 0x00028000ff047b82 */ /* 0x002e620000000a00 */
[----:B------:R-:W-:Y:S01]  /*1d440*/  IMAD.MOV.U32 R8, RZ, RZ, RZ ;  /* 0x000000ffff087224 */ /* 0x000fe200078e00ff */
[----:B------:R-:W-:Y:S01]  /*1d450*/  ULDC.64 UR6, c[0x0][0xa10] ;  /* 0x0002840000067ab9 */ /* 0x000fe20000000a00 */
[----:B------:R-:W-:Y:S01]  /*1d460*/  ISETP.NE.AND.EX P0, PT, RZ, UR5, PT, P0 ;  /* 0x00000005ff007c0c */ /* 0x000fe2000bf05300 */
[----:B------:R-:W-:-:S12]  /*1d470*/  ULDC.64 UR4, c[0x0][0xa18] ;  /* 0x0002860000047ab9 */ /* 0x000fd80000000a00 */
[----:B------:R-:W2:Y:S02]  /*1d480*/  @P0 LDC.64 R2, c[0x0][0xa28] ;  /* 0x00028a00ff020b82 */ /* 0x000ea40000000a00 */
[----:B--2---:R-:W-:-:S05]  /*1d490*/  @P0 IMAD.WIDE R2, R19, 0x4, R2 ;  /* 0x0000000413020825 */ /* 0x004fca00078e0202 */
[----:B---3--:R2:W3:Y:S01]  /*1d4a0*/  @P0 LDG.E R11, desc[UR54][R2.64] ;  /* 0x00000036020b0981 */ /* 0x0084e2000c1e1900 */
[----:B------:R-:W-:Y:S01]  /*1d4b0*/  ISETP.NE.U32.AND P0, PT, RZ, UR4, PT ;  /* 0x00000004ff007c0c */ /* 0x000fe2000bf05070 */
[----:B-1----:R-:W-:Y:S01]  /*1d4c0*/  IMAD.WIDE R4, R19, 0x4, R4 ;  /* 0x0000000413047825 */ /* 0x002fe200078e0204 */
[----:B------:R-:W-:Y:S02]  /*1d4d0*/  ISETP.NE.U32.AND P1, PT, RZ, UR6, PT ;  /* 0x00000006ff007c0c */ /* 0x000fe4000bf25070 */
[----:B------:R-:W-:Y:S01]  /*1d4e0*/  ISETP.NE.AND.EX P2, PT, RZ, UR5, PT, P0 ;  /* 0x00000005ff007c0c */ /* 0x000fe2000bf45300 */
[----:B------:R-:W-:Y:S01]  /*1d4f0*/  ULDC.64 UR4, c[0x0][0xa00] ;  /* 0x0002800000047ab9 */ /* 0x000fe20000000a00 */
[----:B------:R-:W-:Y:S01]  /*1d500*/  ISETP.NE.AND.EX P1, PT, RZ, UR7, PT, P1 ;  /* 0x00000007ff007c0c */ /* 0x000fe2000bf25310 */
[----:B0-----:R-:W-:Y:S01]  /*1d510*/  IMAD.MOV.U32 R0, RZ, RZ, RZ ;  /* 0x000000ffff007224 */ /* 0x001fe200078e00ff */
[----:B------:R-:W-:Y:S01]  /*1d520*/  ISETP.NE.U32.AND P0, PT, RZ, UR4, PT ;  /* 0x00000004ff007c0c */ /* 0x000fe2000bf05070 */
[----:B--2---:R-:W0:Y:S03]  /*1d530*/  LDC.64 R2, c[0x0][0xa10] ;  /* 0x00028400ff027b82 */ /* 0x004e260000000a00 */
[----:B------:R-:W-:-:S05]  /*1d540*/  ISETP.NE.AND.EX P0, PT, RZ, UR5, PT, P0 ;  /* 0x00000005ff007c0c */ /* 0x000fca000bf05300 */
[----:B------:R-:W1:Y:S08]  /*1d550*/  @P2 LDC.64 R6, c[0x0][0xa18] ;  /* 0x00028600ff062b82 */ /* 0x000e700000000a00 */
[----:B------:R-:W2:Y:S01]  /*1d560*/  @P0 LDG.E R8, desc[UR54][R4.64] ;  /* 0x0000003604080981 */ /* 0x000ea2000c1e1900 */
        /* <DEDUP_REMOVED lines=14> */
[----:B------:R-:W-:Y:S01]  /*1d650*/  MOV R10, UR4 ;  /* 0x00000004000a7c02 */ /* 0x000fe20008000f00 */
[----:B0-----:R-:W-:Y:S01]  /*1d660*/  IMAD.U32 R6, RZ, RZ, UR5 ;  /* 0x00000005ff067e24 */ /* 0x001fe2000f8e00ff */
[----:B---3--:R0:W-:Y:S04]  /*1d670*/  STL [R1+0x4], R11 ;  /* 0x0000040b01007387 */ /* 0x0081e80000100800 */
[----:B--2---:R0:W-:Y:S01]  /*1d680*/  STL [R1+0x10], R8 ;  /* 0x0000100801007387 */ /* 0x0041e20000100800 */
[----:B------:R-:W-:Y:S05]  /*1d690*/  @P2 BRA `(.L_x_8485) ;  /* 0x0000000000102947 */ /* 0x000fea0003800000 */
[----:B------:R-:W-:Y:S05]  /*1d6a0*/  @!P0 BRA `(.L_x_8485) ;  /* 0x00000000000c8947 */ /* 0x000fea0003800000 */
[----:B0-----:R-:W2:Y:S04]  /*1d6b0*/  LDG.E R8, desc[UR54][R4.64] ;  /* 0x0000003604087981 */ /* 0x001ea8000c1e1900 */
[----:B-----5:R-:W2:Y:S02]  /*1d6c0*/  LDG.E R33, desc[UR54][R4.64+0x4] ;  /* 0x0000043604217981 */ /* 0x020ea4000c1e1900 */
[----:B--2---:R-:W-:-:S07]  /*1d6d0*/  IMAD.IADD R33, R33, 0x1, -R8 ;  /* 0x0000000121217824 */ /* 0x004fce00078e0a08 */
.L_x_8485:
        /* <DEDUP_REMOVED lines=8> */
.L_x_8486:
        /* <DEDUP_REMOVED lines=9> */
.L_x_8487:
[----:B-1----:R-:W2:Y:S01]  /*1d7f0*/  @P1 LDG.E R5, desc[UR54][R2.64] ;  /* 0x0000003602051981 */ /* 0x002ea2000c1e1900 */
[----:B------:R-:W1:Y:S03]  /*1d800*/  LDC R7, c[0x0][0x448] ;  /* 0x00011200ff077b82 */ /* 0x000e660000000800 */
[----:B------:R3:W2:Y:S01]  /*1d810*/  @P1 LDG.E R4, desc[UR54][R2.64+0x4] ;  /* 0x0000043602041981 */ /* 0x0006a2000c1e1900 */
[----:B------:R-:W-:Y:S02]  /*1d820*/  IMAD.SHL.U32 R27, R17, 0x80, RZ ;  /* 0x00000080111b7824 */ /* 0x000fe400078e00ff */
[----:B-----5:R-:W-:Y:S02]  /*1d830*/  IMAD.IADD R10, R10, 0x1, -R11 ;  /* 0x000000010a0a7824 */ /* 0x020fe400078e0a0b */
[----:B---3--:R-:W3:Y:S01]  /*1d840*/  LDC.64 R2, c[0x0][0x9e0] ;  /* 0x00027800ff027b82 */ /* 0x008ee20000000a00 */
[----:B-1----:R-:W-:Y:S01]  /*1d850*/  ISETP.NE.AND P2, PT, R7, 0x1, PT ;  /* 0x000000010700780c */ /* 0x002fe20003f45270 */
[----:B------:R-:W-:-:S12]  /*1d860*/  VIADD R7, R27, 0x7f ;  /* 0x0000007f1b077836 */ /* 0x000fd80000000000 */
[----:B0-----:R-:W0:Y:S01]  /*1d870*/  @P2 LDC R8, c[0x0][0x44c] ;  /* 0x00011300ff082b82 */ /* 0x001e220000000800 */
[----:B---3--:R-:W-:-:S07]  /*1d880*/  ISETP.GE.AND P3, PT, R3, 0x1, PT ;  /* 0x000000010300780c */ /* 0x008fce0003f66270 */
[----:B------:R-:W1:Y:S01]  /*1d890*/  @P2 LDC R9, c[0x0][0x450] ;  /* 0x00011400ff092b82 */ /* 0x000e620000000800 */
[----:B--2---:R-:W-:Y:S02]  /*1d8a0*/  @P1 IMAD.IADD R6, R4, 0x1, -R5 ;  /* 0x0000000104061824 */ /* 0x004fe400078e0a05 */
[----:B0-----:R-:W-:-:S03]  /*1d8b0*/  @P2 IMAD.HI.U32 R4, R7, R8, RZ ;  /* 0x0000000807042227 */ /* 0x001fc600078e00ff */
[----:B------:R-:W-:Y:S02]  /*1d8c0*/  IADD3 R37, R10, R6, RZ ;  /* 0x000000060a257210 */ /* 0x000fe40007ffe0ff */
[----:B-1----:R-:W-:Y:S02]  /*1d8d0*/  @P2 SHF.R.U32.HI R7, RZ, R9, R4 ;  /* 0x00000009ff072219 */ /* 0x002fe40000011604 */
[C---:B------:R-:W-:Y:S01]  /*1d8e0*/  IADD3 R8, R37.reuse, 0x1, -R33 ;  /* 0x0000000125087810 */ /* 0x040fe20007ffe821 */
[----:B------:R-:W-:-:S04]  /*1d8f0*/  VIADD R4, R37, 0x7f ;  /* 0x0000007f25047836 */ /* 0x000fc80000000000 */
[----:B------:R-:W-:Y:S01]  /*1d900*/  IMAD.IADD R7, R8, 0x1, R7 ;  /* 0x0000000108077824 */ /* 0x000fe200078e0207 */
[----:B------:R-:W-:-:S03]  /*1d910*/  SHF.R.S32.HI R5, RZ, 0x1f, R4 ;  /* 0x0000001fff057819 */ /* 0x000fc60000011404 */
[----:B------:R-:W-:Y:S01]  /*1d920*/  IMAD.IADD R2, R7, 0x1, R2 ;  /* 0x0000000107027824 */ /* 0x000fe200078e0202 */
[----:B------:R-:W-:-:S04]  /*1d930*/  LEA.HI R5, R5, R4, RZ, 0x7 ;  /* 0x0000000405057211 */ /* 0x000fc800078f38ff */
        /* <DEDUP_REMOVED lines=13> */
.L_x_8490:
[----:B------:R-:W-:-:S13]  /*1da10*/  ISETP.NE.AND P0, PT, R3, 0x1, PT ;  /* 0x000000010300780c */ /* 0x000fda0003f05270 */
[----:B------:R-:W0:Y:S02]  /*1da20*/  @P0 LDC.64 R4, c[0x0][0x9e8] ;  /* 0x00027a00ff040b82 */ /* 0x000e240000000a00 */
[----:B0-----:R-:W-:-:S05]  /*1da30*/  @P0 IMAD.HI.U32 R4, R11, R4, RZ ;  /* 0x000000040b040227 */ /* 0x001fca00078e00ff */
[----:B------:R-:W-:-:S07]  /*1da40*/  @P0 SHF.R.U32.HI R11, RZ, R5, R4 ;  /* 0x00000005ff0b0219 */ /* 0x000fce0000011604 */
.L_x_8491:
[----:B------:R-:W-:Y:S05]  /*1da50*/  BSYNC B0 ;  /* 0x0000000000007941 */ /* 0x000fea0003800000 */
.L_x_8489:
[----:B------:R-:W-:-:S05]  /*1da60*/  IMAD R11, R11, R3, R3 ;  /* 0x000000030b0b7224 */ /* 0x000fca00078e0203 */
[----:B------:R-:W-:-:S07]  /*1da70*/  VIMNMX R2, R2, R11, PT ;  /* 0x0000000b02027248 */ /* 0x000fce0003fe0100 */
.L_x_8488:
[----:B------:R-:W0:Y:S01]  /*1da80*/  @P2 LDC R4, c[0x0][0x44c] ;  /* 0x00011300ff042b82 */ /* 0x000e220000000800 */
[----:B------:R-:W-:Y:S01]  /*1da90*/  IADD3 R7, R37, -R33, RZ ;  /* 0x8000002125077210 */ /* 0x000fe20007ffe0ff */
        /* <DEDUP_REMOVED lines=18> */
.L_x_8494:
[----:B------:R-:W-:-:S13]  /*1dbc0*/  ISETP.NE.AND P0, PT, R3, 0x1, PT ;  /* 0x000000010300780c */ /* 0x000fda0003f05270 */
[----:B------:R-:W0:Y:S02]  /*1dbd0*/  @P0 LDC.64 R4, c[0x0][0x9e8] ;  /* 0x00027a00ff040b82 */ /* 0x000e240000000a00 */
[----:B0-----:R-:W-:-:S05]  /*1dbe0*/  @P0 IMAD.HI.U32 R4, R12, R4, RZ ;  /* 0x000000040c040227 */ /* 0x001fca00078e00ff */
[----:B------:R-:W-:-:S07]  /*1dbf0*/  @P0 SHF.R.U32.HI R12, RZ, R5, R4 ;  /* 0x00000005ff0c0219 */ /* 0x000fce0000011604 */
.L_x_8495:
[----:B------:R-:W-:Y:S05]  /*1dc00*/  BSYNC B0 ;  /* 0x0000000000007941 */ /* 0x000fea0003800000 */
.L_x_8493:
[----:B------:R-:W-:-:S05]  /*1dc10*/  IMAD R12, R12, R3, RZ ;  /* 0x000000030c0c7224 */ /* 0x000fca00078e02ff */
[----:B------:R-:W-:-:S07]  /*1dc20*/  VIMNMX R11, R11, R12, !PT ;  /* 0x0000000c0b0b7248 */ /* 0x000fce0007fe0100 */
.L_x_8492:
[----:B------:R-:W-:Y:S01]  /*1dc30*/  VIADD R2, R2, 0x7f ;  /* 0x0000007f02027836 */ /* 0x000fe20000000000 */
[----:B------:R-:W-:Y:S04]  /*1dc40*/  BSSY B0, `(.L_x_8496) ;  /* 0x000011b000007945 */ /* 0x000fe80003800000 */
[----:B------:R-:W-:-:S04]  /*1dc50*/  SHF.R.S32.HI R3, RZ, 0x1f, R2 ;  /* 0x0000001fff037819 */ /* 0x000fc80000011402 */
[----:B------:R-:W-:Y:S02]  /*1dc60*/  LEA.HI R3, R3, R2, RZ, 0x7 ;  /* 0x0000000203037211 */ /* 0x000fe400078f38ff */
[----:B------:R-:W-:-:S04]  /*1dc70*/  SHF.R.S32.HI R2, RZ, 0x1f, R11 ;  /* 0x0000001fff027819 */ /* 0x000fc8000001140b */
[----:B------:R-:W-:Y:S02]  /*1dc80*/  LEA.HI R11, R2, R11, RZ, 0x7 ;  /* 0x0000000b020b7211 */ /* 0x000fe400078f38ff */
[----:B------:R-:W-:Y:S02]  /*1dc90*/  SHF.R.S32.HI R2, RZ, 0x7, R3 ;  /* 0x00000007ff027819 */ /* 0x000fe40000011403 */
[----:B------:R-:W-:Y:S02]  /*1dca0*/  SHF.R.S32.HI R11, RZ, 0x7, R11 ;  /* 0x00000007ff0b7819 */ /* 0x000fe4000001140b */
[----:B------:R-:W-:Y:S02]  /*1dcb0*/  VIMNMX R3, R9, R2, PT ;  /* 0x0000000209037248 */ /* 0x000fe40003fe0100 */
[----:B------:R-:W-:-:S03]  /*1dcc0*/  VIMNMX R11, RZ, R11, !PT ;  /* 0x0000000bff0b7248 */ /* 0x000fc60007fe0100 */
[--C-:B------:R-:W-:Y:S02]  /*1dcd0*/  IMAD R3, R3, 0x80, -R10.reuse ;  /* 0x0000008003037824 */ /* 0x100fe400078e0a0a */
[----:B------:R-:W-:-:S03]  /*1dce0*/  IMAD R11, R11, 0x80, -R10 ;  /* 0x000000800b0b7824 */ /* 0x000fc600078e0a0a */
[----:B------:R-:W-:Y:S02]  /*1dcf0*/  VIMNMX R2, R3, R6, PT ;  /* 0x0000000603027248 */ /* 0x000fe40003fe0100 */
[----:B------:R-:W-:-:S04]  /*1dd00*/  VIMNMX R11, RZ, R11, !PT ;  /* 0x0000000bff0b7248 */ /* 0x000fc80007fe0100 */
[----:B------:R-:W-:Y:S02]  /*1dd10*/  ISETP.GT.AND P0, PT, R2, R11, PT ;  /* 0x0000000b0200720c */ /* 0x000fe40003f04270 */
[----:B------:R-:W-:-:S04]  /*1dd20*/  SHF.R.U32.HI R5, RZ, 0x7, R11 ;  /* 0x00000007ff057819 */ /* 0x000fc8000001160b */
[----:B------:R-:W-:-:S07]  /*1dd30*/  MOV R6, R5 ;  /* 0x0000000500067202 */ /* 0x000fce0000000f00 */
[----:B------:R-:W-:-:S05]  /*1dd40*/  @P0 VIADD R2, R2, 0x7f ;  /* 0x0000007f02020836 */ /* 0x000fca0000000000 */
[----:B------:R-:W-:-:S04]  /*1dd50*/  @P0 SHF.R.S32.HI R3, RZ, 0x1f, R2 ;  /* 0x0000001fff030819 */ /* 0x000fc80000011402 */
[----:B------:R-:W-:-:S04]  /*1dd60*/  @P0 LEA.HI R3, R3, R2, RZ, 0x7 ;  /* 0x0000000203030211 */ /* 0x000fc800078f38ff */
        /* <DEDUP_REMOVED lines=11> */
.L_x_8729:
[----:B-1----:R-:W-:Y:S02]  /*1de20*/  ISETP.NE.AND P0, PT, R14, RZ, PT ;  /* 0x000000ff0e00720c */ /* 0x002fe40003f05270 */
[----:B------:R-:W-:-:S11]  /*1de30*/  PLOP3.LUT P6, PT, PT, PT, PT, 0x8, 0x0 ;  /* 0x000000000000781c */ /* 0x000fd60003fce170 */
[----:B------:R-:W-:Y:S05]  /*1de40*/  @P0 BRA `(.L_x_8499) ;  /* 0x00000000000c0947 */ /* 0x000fea0003800000 */
[----:B------:R-:W-:-:S03]  /*1de50*/  UMOV UR4, 0xffffffff ;  /* 0xffffffff00047882 */ /* 0x000fc60000000000 */
[----:B------:R-:W-:Y:S05]  /*1de60*/  BRA.DIV UR4, `(.L_x_8500) ;  /* 0x0000008604687947 */ /* 0x000fea000b800000 */
[----:B------:R-:W-:-:S13]  /*1de70*/  ELECT P6, URZ, PT ;  /* 0x00000000003f782f */ /* 0x000fda00038c0000 */
.L_x_8499:
        /* <DEDUP_REMOVED lines=9> */
.L_x_8732:
[----:B------:R-:W-:Y:S05]  /*1df10*/  BSYNC B1 ;  /* 0x0000000000017941 */ /* 0x000fea0003800000 */
.L_x_8501:
        /* <DEDUP_REMOVED lines=10> */
.L_x_8733:
[----:B------:R-:W-:Y:S05]  /*1dfc0*/  BSYNC B2 ;  /* 0x0000000000027941 */ /* 0x000fea0003800000 */
.L_x_8505:
        /* <DEDUP_REMOVED lines=9> */
.L_x_8508:
[----:B------:R-:W-:Y:S05]  /*1e060*/  BSYNC B2 ;  /* 0x0000000000027941 */ /* 0x000fea0003800000 */
.L_x_8507:
[----:B------:R-:W-:Y:S01]  /*1e070*/  IMAD.MOV.U32 R15, RZ, RZ, RZ ;  /* 0x000000ffff0f7224 */ /* 0x000fe200078e00ff */
[----:B------:R-:W-:Y:S01]  /*1e080*/  UIADD3 UR4, UP0, UR40, 0x570, URZ ;  /* 0x0000057028047890 */ /* 0x000fe2000ff1e03f */
[----:B------:R-:W-:Y:S01]  /*1e090*/  IMAD R10, R6, 0x80, R0 ;  /* 0x00000080060a7824 */ /* 0x000fe200078e0200 */
[----:B------:R-:W-:Y:S01]  /*1e0a0*/  PLOP3.LUT P0, PT, PT, PT, PT, 0x80, 0x0 ;  /* 0x000000000000781c */ /* 0x000fe20003f0f070 */
[C---:B0-----:R-:W-:Y:S01]  /*1e0b0*/  IMAD R3, R26.reuse, 0x8000, R22 ;  /* 0x000080001a037824 */ /* 0x041fe200078e0216 */
[----:B------:R-:W-:Y:S01]  /*1e0c0*/  R2UR UR10, R15 ;  /* 0x000000000f0a72ca */ /* 0x000fe200000e0000 */
[----:B------:R-:W-:Y:S01]  /*1e0d0*/  IMAD.SHL.U32 R12, R26, 0x4000, RZ ;  /* 0x000040001a0c7824 */ /* 0x000fe200078e00ff */
[----:B------:R-:W-:Y:S01]  /*1e0e0*/  IADD3 R10, R10, -0x80, RZ ;  /* 0xffffff800a0a7810 */ /* 0x000fe20007ffe0ff */
[----:B------:R-:W-:Y:S01]  /*1e0f0*/  VIADD R2, R11, 0x28890 ;  /* 0x000288900b027836 */ /* 0x000fe20000000000 */
[----:B------:R-:W-:Y:S01]  /*1e100*/  UIADD3.X UR5, URZ, UR41, URZ, UP0, !UPT ;  /* 0x000000293f057290 */ /* 0x000fe200087fe43f */
[----:B------:R-:W-:Y:S01]  /*1e110*/  VIADD R13, R3, 0x18400 ;  /* 0x00018400030d7836 */ /* 0x000fe20000000000 */
[----:B------:R-:W-:Y:S01]  /*1e120*/  UMOV UR6, 0x0 ;  /* 0x0000000000067882 */ /* 0x000fe20000000000 */
[----:B------:R-:W-:-:S09]  /*1e130*/  UMOV UR7, 0x12f00000 ;  /* 0x12f0000000077882 */ /* 0x000fd20000000000 */
.L_x_8509:
        /* <DEDUP_REMOVED lines=16> */
.L_x_8510:
        /* <DEDUP_REMOVED lines=13> */
.L_x_8734:
[----:B------:R-:W-:Y:S05]  /*1e310*/  BSYNC B2 ;  /* 0x0000000000027941 */ /* 0x000fea0003800000 */
.L_x_8511:
[----:B------:R-:W-:Y:S01]  /*1e320*/  BSSY B2, `(.L_x_8513) ;  /* 0x000000b000027945 */ /* 0x000fe20003800000 */
[----:B------:R-:W-:Y:S01]  /*1e330*/  MOV R2, 0x0 ;  /* 0x0000000000027802 */ /* 0x000fe20000000f00 */
[----:B------:R-:W-:Y:S02]  /*1e340*/  IMAD.MOV.U32 R3, RZ, RZ, 0x12f00000 ;  /* 0x12f00000ff037424 */ /* 0x000fe400078e00ff */
        /* <DEDUP_REMOVED lines=8> */
.L_x_8514:
[----:B------:R-:W-:Y:S05]  /*1e3d0*/  BSYNC B2 ;  /* 0x0000000000027941 */ /* 0x000fea0003800000 */
.L_x_8513:
[----:B------:R-:W-:Y:S01]  /*1e3e0*/  R2UR UR10, R15 ;  /* 0x000000000f0a72ca */ /* 0x000fe200000e0000 */
[----:B------:R-:W-:Y:S01]  /*1e3f0*/  IMAD R12, R12, 0x2, R22 ;  /* 0x000000020c0c7824 */ /* 0x000fe200078e0216 */
[----:B------:R-:W-:Y:S01]  /*1e400*/  R2UR UR6, R2 ;  /* 0x00000000020672ca */ /* 0x000fe200000e0000 */
[----:B------:R-:W-:Y:S01]  /*1e410*/  UIADD3 UR4, UP0, UR40, 0x670, URZ ;  /* 0x0000067028047890 */ /* 0x000fe2000ff1e03f */
[----:B------:R-:W-:Y:S01]  /*1e420*/  R2UR UR7, R3 ;  /* 0x00000000030772ca */ /* 0x000fe200000e0000 */
[----:B01----:R-:W-:Y:S01]  /*1e430*/  VIADD R11, R11, 0x288b0 ;  /* 0x000288b00b0b7836 */ /* 0x003fe20000000000 */
[----:B------:R-:W-:Y:S01]  /*1e440*/  PLOP3.LUT P0, PT, PT, PT, PT, 0x80, 0x0 ;  /* 0x000000000000781c */ /* 0x000fe20003f0f070 */
[----:B------:R-:W-:Y:S01]  /*1e450*/  VIADD R14, R12, 0x400 ;  /* 0x000004000c0e7836 */ /* 0x000fe20000000000 */
[----:B------:R-:W-:-:S12]  /*1e460*/  UIADD3.X UR5, URZ, UR41, URZ, UP0, !UPT ;  /* 0x000000293f057290 */ /* 0x000fd800087fe43f */
.L_x_8515:
        /* <DEDUP_REMOVED lines=15> */
.L_x_8516:
        /* <DEDUP_REMOVED lines=10> */
.L_x_8504:
[----:B------:R-:W-:Y:S05]  /*1e600*/  BSYNC B1 ;  /* 0x0000000000017941 */ /* 0x000fea0003800000 */
.L_x_8503:
        /* <DEDUP_REMOVED lines=9> */
.L_x_8531:
[----:B------:R-:W-:Y:S05]  /*1e6a0*/  YIELD ;  /* 0x0000000000007946 */ /* 0x000fea0003800000 */
[----:B------:R-:W-:Y:S04]  /*1e6b0*/  BSSY B1, `(.L_x_8517) ;  /* 0x000006b000017945 */ /* 0x000fe80003800000 */
[----:B------:R-:W-:Y:S05]  /*1e6c0*/  @!P6 BRA `(.L_x_8518) ;  /* 0x0000000400a4e947 */ /* 0x000fea0003800000 */
[----:B------:R-:W-:Y:S01]  /*1e6d0*/  IMAD R12, R26, 0x8, R22 ;  /* 0x000000081a0c7824 */ /* 0x000fe200078e0216 */
[----:B------:R-:W-:Y:S01]  /*1e6e0*/  SHF.L.U32 R2, R29, 0x1f, RZ ;  /* 0x0000001f1d027819 */ /* 0x000fe200000006ff */
[----:B0-----:R-:W0:Y:S01]  /*1e6f0*/  S2R R3, SR_TID.X ;  /* 0x0000000000037919 */ /* 0x001e220000002100 */
[----:B------:R-:W-:Y:S02]  /*1e700*/  BSSY B2, `(.L_x_8519) ;  /* 0x0000005000027945 */ /* 0x000fe40003800000 */
[----:B------:R-:W1:Y:S01]  /*1e710*/  SYNCS.PHASECHK.TRANS64.TRYWAIT P1, [R12+URZ+0x288a0], R2 ;  /* 0x0288a0020c0075a7 */ /* 0x000e62000802017f */
[----:B0-----:R-:W-:-:S04]  /*1e720*/  LOP3.LUT R3, R3, 0x7f, RZ, 0xc0, !PT ;  /* 0x0000007f03037812 */ /* 0x001fc800078ec0ff */
[----:B------:R-:W-:Y:S01]  /*1e730*/  ISETP.NE.AND P2, PT, R3, RZ, PT ;  /* 0x000000ff0300720c */ /* 0x000fe20003f45270 */
[----:B-1----:R-:W-:-:S12]  /*1e740*/  @!P1 BRA `(.L_x_8520) ;  /* 0x0000007c008c9947 */ /* 0x002fd80003800000 */
.L_x_8735:
[----:B------:R-:W-:Y:S05]  /*1e750*/  BSYNC B2 ;  /* 0x0000000000027941 */ /* 0x000fea0003800000 */
.L_x_8519:
        /* <DEDUP_REMOVED lines=9> */
.L_x_8522:
[----:B------:R-:W-:Y:S05]  /*1e7f0*/  BSYNC B2 ;  /* 0x0000000000027941 */ /* 0x000fea0003800000 */
.L_x_8521:
        /* <DEDUP_REMOVED lines=11> */
.L_x_8523:
        /* <DEDUP_REMOVED lines=16> */
.L_x_8524:
        /* <DEDUP_REMOVED lines=13> */
.L_x_8736:
[----:B------:R-:W-:Y:S05]  /*1ea80*/  BSYNC B2 ;  /* 0x0000000000027941 */ /* 0x000fea0003800000 */
.L_x_8525:
[----:B------:R-:W-:Y:S01]  /*1ea90*/  BSSY B2, `(.L_x_8527) ;  /* 0x000000b000027945 */ /* 0x000fe20003800000 */
[----:B01----:R-:W-:Y:S02]  /*1eaa0*/  IMAD.MOV.U32 R2, RZ, RZ, 0x0 ;  /* 0x00000000ff027424 */ /* 0x003fe400078e00ff */
[----:B------:R-:W-:Y:S01]  /*1eab0*/  IMAD.MOV.U32 R3, RZ, RZ, 0x12f00000 ;  /* 0x12f00000ff037424 */ /* 0x000fe200078e00ff */
[----:B------:R-:W-:Y:S06]  /*1eac0*/  @P2 BRA `(.L_x_8528) ;  /* 0x00000000001c2947 */ /* 0x000fec0003800000 */
[----:B------:R-:W0:Y:S01]  /*1ead0*/  S2R R17, SR_TID.X ;  /* 0x0000000000117919 */ /* 0x000e220000002100 */
[----:B------:R-:W-:-:S04]  /*1eae0*/  IMAD.MOV.U32 R15, RZ, RZ, 0x8000 ;  /* 0x00008000ff0f7424 */ /* 0x000fc800078e00ff */
[----:B------:R1:W-:Y:S01]  /*1eaf0*/  SYNCS.ARRIVE.TRANS64 RZ, [R12+URZ+0x288b0], R15 ;  /* 0x0288b00f0cff79a7 */ /* 0x0003e2000800003f */
[----:B0-----:R-:W-:-:S04]  /*1eb00*/  LOP3.LUT R17, R17, 0x1f, RZ, 0xc0, !PT ;  /* 0x0000001f11117812 */ /* 0x001fc800078ec0ff */
[----:B------:R-:W-:-:S13]  /*1eb10*/  ISETP.NE.AND P1, PT, R17, RZ, PT ;  /* 0x000000ff1100720c */ /* 0x000fda0003f25270 */
[----:B-1----:R-:W-:Y:S05]  /*1eb20*/  @!P1 BRA `(.L_x_8528) ;  /* 0x0000000000049947 */ /* 0x002fea0003800000 */
[----:B------:R-:W-:Y:S01]  /*1eb30*/  BPT.TRAP 0x1 ;  /* 0x000000040000795c */ /* 0x000fe20000300000 */
.L_x_8528:
[----:B------:R-:W-:Y:S05]  /*1eb40*/  BSYNC B2 ;  /* 0x0000000000027941 */ /* 0x000fea0003800000 */
.L_x_8527:
[----:B------:R-:W-:Y:S01]  /*1eb50*/  R2UR UR6, R2 ;  /* 0x00000000020672ca */ /* 0x000fe200000e0000 */
[----:B------:R-:W-:Y:S01]  /*1eb60*/  UIADD3 UR4, UP0, UR40, 0x670, URZ ;  /* 0x0000067028047890 */ /* 0x000fe2000ff1e03f */
[----:B------:R-:W-:Y:S02]  /*1eb70*/  R2UR UR7, R3 ;  /* 0x00000000030772ca */ /* 0x000fe400000e0000 */
[----:B------:R-:W-:Y:S01]  /*1eb80*/  R2UR UR10, R11 ;  /* 0x000000000b0a72ca */ /* 0x000fe200000e0000 */
[----:B------:R-:W-:Y:S01]  /*1eb90*/  VIADD R11, R10, 0x400 ;  /* 0x000004000a0b7836 */ /* 0x000fe20000000000 */
[----:B------:R-:W-:Y:S01]  /*1eba0*/  PLOP3.LUT P1, PT, PT, PT, PT, 0x80, 0x0 ;  /* 0x000000000000781c */ /* 0x000fe20003f2f070 */
[----:B------:R-:W-:Y:S01]  /*1ebb0*/  UIADD3.X UR5, URZ, UR41, URZ, UP0, !UPT ;  /* 0x000000293f057290 */ /* 0x000fe200087fe43f */
[----:B------:R-:W-:-:S11]  /*1ebc0*/  IADD3 R12, R12, 0x288b0, RZ ;  /* 0x000288b00c0c7810 */ /* 0x000fd60007ffe0ff */
.L_x_8529:
        /* <DEDUP_REMOVED lines=15> */
.L_x_8530:
        /* <DEDUP_REMOVED lines=10> */
.L_x_8518:
[----:B------:R-:W-:Y:S05]  /*1ed60*/  BSYNC B1 ;  /* 0x0000000000017941 */ /* 0x000fea0003800000 */
.L_x_8517:
        /* <DEDUP_REMOVED lines=8> */
.L_x_8497:
[----:B------:R-:W-:Y:S05]  /*1edf0*/  BSYNC B0 ;  /* 0x0000000000007941 */ /* 0x000fea0003800000 */
.L_x_8496:
[----:B------:R-:W1:Y:S01]  /*1ee00*/  LDC R0, c[0x0][0x448] ;  /* 0x00011200ff007b82 */ /* 0x000e620000000800 */
[----:B------:R-:W-:Y:S01]  /*1ee10*/  VIADD R5, R27, 0x7f ;  /* 0x0000007f1b057836 */ /* 0x000fe20000000000 */
[----:B------:R-:W-:Y:S06]  /*1ee20*/  @!P0 WARPSYNC.ALL ;  /* 0x0000000000008948 */ /* 0x000fec0003800000 */
[----:B0-----:R-:W0:Y:S08]  /*1ee30*/  LDC.64 R2, c[0x0][0x9e0] ;  /* 0x00027800ff027b82 */ /* 0x001e300000000a00 */
[----:B------:R-:W-:Y:S01]  /*1ee40*/  @!P0 BAR.SYNC.DEFER_BLOCKING 0xc, 0x180 ;  /* 0x0306000000008b1d */ /* 0x000fe20000010000 */
[----:B-1----:R-:W-:-:S02]  /*1ee50*/  ISETP.NE.AND P1, PT, R0, 0x1, PT ;  /* 0x000000010000780c */ /* 0x002fc40003f25270 */
[----:B0-----:R-:W-:-:S11]  /*1ee60*/  ISETP.GE.AND P2, PT, R3, 0x1, PT ;  /* 0x000000010300780c */ /* 0x001fd60003f46270 */
[----:B------:R-:W0:Y:S08]  /*1ee70*/  @P1 LDC R0, c[0x0][0x44c] ;  /* 0x00011300ff001b82 */ /* 0x000e300000000800 */
[----:B------:R-:W1:Y:S01]  /*1ee80*/  @P1 LDC R11, c[0x0][0x450] ;  /* 0x00011400ff0b1b82 */ /* 0x000e620000000800 */
[----:B0-----:R-:W-:-:S05]  /*1ee90*/  @P1 IMAD.HI.U32 R0, R5, R0, RZ ;  /* 0x0000000005001227 */ /* 0x001fca00078e00ff */
[----:B-1----:R-:W-:-:S05]  /*1eea0*/  @P1 SHF.R.U32.HI R5, RZ, R11, R0 ;  /* 0x0000000bff051219 */ /* 0x002fca0000011600 */
[----:B------:R-:W-:-:S05]  /*1eeb0*/  IMAD.IADD R11, R8, 0x1, R5 ;  /* 0x00000001080b7824 */ /* 0x000fca00078e0205 */
[----:B------:R-:W-:Y:S01]  /*1eec0*/  IADD3 R2, R11, R2, RZ ;  /* 0x000000020b027210 */ /* 0x000fe20007ffe0ff */
        /* <DEDUP_REMOVED lines=12> */
.L_x_8534:
[----:B------:R-:W-:-:S13]  /*1ef90*/  ISETP.NE.AND P0, PT, R3, 0x1, PT ;  /* 0x000000010300780c */ /* 0x000fda0003f05270 */
[----:B------:R-:W0:Y:S02]  /*1efa0*/  @P0 LDC.64 R4, c[0x0][0x9e8] ;  /* 0x00027a00ff040b82 */ /* 0x000e240000000a00 */
[----:B0-----:R-:W-:-:S05]  /*1efb0*/  @P0 IMAD.HI.U32 R4, R0, R4, RZ ;  /* 0x0000000400040227 */ /* 0x001fca00078e00ff */
[----:B------:R-:W-:-:S07]  /*1efc0*/  @P0 SHF.R.U32.HI R0, RZ, R5, R4 ;  /* 0x00000005ff000219 */ /* 0x000fce0000011604 */
.L_x_8535:
[----:B------:R-:W-:Y:S05]  /*1efd0*/  BSYNC B0 ;  /* 0x0000000000007941 */ /* 0x000fea0003800000 */
.L_x_8533:
[----:B------:R-:W-:-:S05]  /*1efe0*/  IMAD R5, R0, R3, R3 ;  /* 0x0000000300057224 */ /* 0x000fca00078e0203 */
[----:B------:R-:W-:-:S07]  /*1eff0*/  VIMNMX R2, R2, R5, PT ;  /* 0x0000000502027248 */ /* 0x000fce0003fe0100 */
.L_x_8532:
[----:B------:R-:W0:Y:S01]  /*1f000*/  @P1 LDC R0, c[0x0][0x44c] ;  /* 0x00011300ff001b82 */ /* 0x000e220000000800 */
[----:B------:R-:W-:Y:S01]  /*1f010*/  VIADD R2, R2, 0x7f ;  /* 0x0000007f02027836 */ /* 0x000fe20000000000 */
[----:B------:R-:W-:-:S04]  /*1f020*/  ULDC UR4, c[0x0][0x9dc] ;  /* 0x0002770000047ab9 */ /* 0x000fc80000000800 */
[----:B------:R-:W-:Y:S02]  /*1f030*/  SHF.R.S32.HI R5, RZ, 0x1f, R2 ;  /* 0x0000001fff057819 */ /* 0x000fe40000011402 */
[----:B------:R-:W1:Y:S02]  /*1f040*/  @P1 LDC R11, c[0x0][0x450] ;  /* 0x00011400ff0b1b82 */ /* 0x000e640000000800 */
[----:B------:R-:W-:Y:S01]  /*1f050*/  LEA.HI R5, R5, R2, RZ, 0x7 ;  /* 0x0000000205057211 */ /* 0x000fe200078f38ff */
[----:B------:R-:W-:Y:S02]  /*1f060*/  IMAD.MOV.U32 R2, RZ, RZ, R27 ;  /* 0x000000ffff027224 */ /* 0x000fe400078e001b */
[----:B0-----:R-:W-:-:S05]  /*1f070*/  @P1 IMAD.HI.U32 R0, R27, R0, RZ ;  /* 0x000000001b001227 */ /* 0x001fca00078e00ff */
[----:B-1----:R-:W-:Y:S02]  /*1f080*/  @P1 SHF.R.U32.HI R2, RZ, R11, R0 ;  /* 0x0000000bff021219 */ /* 0x002fe40000011600 */
[----:B------:R-:W-:-:S03]  /*1f090*/  SHF.R.S32.HI R0, RZ, 0x7, R5 ;  /* 0x00000007ff007819 */ /* 0x000fc60000011405 */
[----:B------:R-:W-:Y:S01]  /*1f0a0*/  IMAD.IADD R7, R7, 0x1, R2 ;  /* 0x0000000107077824 */ /* 0x000fe200078e0202 */
        /* <DEDUP_REMOVED lines=14> */
.L_x_8538:
[----:B------:R-:W-:-:S13]  /*1f190*/  ISETP.NE.AND P0, PT, R3, 0x1, PT ;  /* 0x000000010300780c */ /* 0x000fda0003f05270 */
[----:B------:R-:W1:Y:S02]  /*1f1a0*/  @P0 LDC.64 R4, c[0x0][0x9e8] ;  /* 0x00027a00ff040b82 */ /* 0x000e640000000a00 */
[----:B-1----:R-:W-:-:S05]  /*1f1b0*/  @P0 IMAD.HI.U32 R4, R7, R4, RZ ;  /* 0x0000000407040227 */ /* 0x002fca00078e00ff */
[----:B------:R-:W-:-:S07]  /*1f1c0*/  @P0 SHF.R.U32.HI R7, RZ, R5, R4 ;  /* 0x00000005ff070219 */ /* 0x000fce0000011604 */
.L_x_8539:
[----:B------:R-:W-:Y:S05]  /*1f1d0*/  BSYNC B0 ;  /* 0x0000000000007941 */ /* 0x000fea0003800000 */
.L_x_8537:
[----:B------:R-:W-:-:S05]  /*1f1e0*/  IMAD R3, R7, R3, RZ ;  /* 0x0000000307037224 */ /* 0x000fca00078e02ff */
[----:B------:R-:W-:-:S07]  /*1f1f0*/  VIMNMX R0, R0, R3, !PT ;  /* 0x0000000300007248 */ /* 0x000fce0007fe0100 */
.L_x_8536:
[----:B------:R-:W-:Y:S01]  /*1f200*/  SHF.R.S32.HI R3, RZ, 0x1f, R0 ;  /* 0x0000001fff037819 */ /* 0x000fe20000011400 */
[----:B------:R-:W-:Y:S03]  /*1f210*/  BSSY B7, `(.L_x_8540) ;  /* 0x0000382000077945 */ /* 0x000fe60003800000 */
[----:B------:R-:W-:-:S04]  /*1f220*/  LEA.HI R3, R3, R0, RZ, 0x7 ;  /* 0x0000000003037211 */ /* 0x000fc800078f38ff */
[----:B------:R-:W-:-:S04]  /*1f230*/  SHF.R.S32.HI R3, RZ, 0x7, R3 ;  /* 0x00000007ff037819 */ /* 0x000fc80000011403 */
[----:B------:R-:W-:-:S04]  /*1f240*/  VIMNMX R2, RZ, R3, !PT ;  /* 0x00000003ff027248 */ /* 0x000fc80007fe0100 */
[----:B------:R-:W-:Y:S01]  /*1f250*/  ISETP.GT.AND P0, PT, R23, R2, PT ;  /* 0x000000021700720c */ /* 0x000fe20003f04270 */
[----:B------:R1:W-:-:S12]  /*1f260*/  STL [R1], R2 ;  /* 0x0000000201007387 */ /* 0x0003d80000100800 */
        /* <DEDUP_REMOVED lines=18> */
.L_x_8541:
        /* <DEDUP_REMOVED lines=9> */
[----:B------:R-:W-:Y:S01]  /*1f420*/  MOV R8, 0x70 ;  /* 0x0000007000087802 */ /* 0x000fe20000000f00 */
[----:B------:R-:W1:Y:S01]  /*1f430*/  LDC.64 R2, c[0x4][R2] ;  /* 0x0100000002027b82 */ /* 0x000e620000000a00 */
        /* <DEDUP_REMOVED lines=8> */
[----:B01----:R-:W-:Y:S05]  /*1f4c0*/  CALL.ABS.NOINC R2 ;  /* 0x0000000002007343 */ /* 0x003fea0003c00000 */
.L_x_8544:
[----:B------:R-:W-:Y:S05]  /*1f4d0*/  BSYNC B6 ;  /* 0x0000000000067941 */ /* 0x000fea0003800000 */
.L_x_8543:
        /* <DEDUP_REMOVED lines=20> */
.L_x_8547:
        /* <DEDUP_REMOVED lines=15> */
.L_x_8546:
[----:B------:R-:W-:Y:S05]  /*1f710*/  BSYNC B6 ;  /* 0x0000000000067941 */ /* 0x000fea0003800000 */
.L_x_8545:
[----:B------:R-:W-:Y:S01]  /*1f720*/  ULDC.64 UR4, c[0x0][0x9f8] ;  /* 0x00027e0000047ab9 */ /* 0x000fe20000000a00 */
[----:B------:R-:W2:Y:S01]  /*1f730*/  LDL R17, [R1+0x4] ;  /* 0x0000040001117983 */ /* 0x000ea20000100800 */
[----:B------:R-:W-:Y:S01]  /*1f740*/  ISETP.NE.U32.AND P0, PT, RZ, UR4, PT ;  /* 0x00000004ff007c0c */ /* 0x000fe2000bf05070 */
[----:B------:R-:W-:Y:S01]  /*1f750*/  IMAD.MOV.U32 R35, RZ, RZ, R19 ;  /* 0x000000ffff237224 */ /* 0x000fe200078e0013 */
[----:B------:R-:W1:Y:S01]  /*1f760*/  LDC R0, c[0x0][0x430] ;  /* 0x00010c00ff007b82 */ /* 0x000e620000000800 */
[----:B------:R-:W3:Y:S01]  /*1f770*/  S2R R21, SR_TID.X ;  /* 0x0000000000157919 */ /* 0x000ee20000002100 */
[----:B------:R-:W-:Y:S01]  /*1f780*/  ISETP.NE.AND.EX P0, PT, RZ, UR5, PT, P0 ;  /* 0x00000005ff007c0c */ /* 0x000fe2000bf05300 */
[----:B------:R-:W4:Y:S01]  /*1f790*/  S2R R20, SR_TID.X ;  /* 0x0000000000147919 */ /* 0x000f220000002100 */
[----:B------:R-:W-:Y:S01]  /*1f7a0*/  VIADD R25, R23, 0xffffffff ;  /* 0xffffffff17197836 */ /* 0x000fe20000000000 */
[----:B------:R-:W-:-:S10]  /*1f7b0*/  ULDC UR4, c[0x0][0x2f4] ;  /* 0x0000bd0000047ab9 */ /* 0x000fd40000000800 */
[----:B------:R-:W0:Y:S01]  /*1f7c0*/  @P0 LDC.64 R2, c[0x0][0x9f8] ;  /* 0x00027e00ff020b82 */ /* 0x000e220000000a00 */
[----:B-1----:R-:W-:Y:S01]  /*1f7d0*/  ISETP.NE.AND P1, PT, R0, 0x1, PT ;  /* 0x000000010000780c */ /* 0x002fe20003f25270 */
[----:B------:R-:W-:Y:S02]  /*1f7e0*/  IMAD.SHL.U32 R8, R25, 0x80, RZ ;  /* 0x0000008019087824 */ /* 0x000fe400078e00ff */
[----:B---3--:R-:W-:Y:S01]  /*1f7f0*/  IMAD.SHL.U32 R21, R21, 0x10, RZ ;  /* 0x0000001015157824 */ /* 0x008fe200078e00ff */
[----:B----4-:R-:W-:-:S09]  /*1f800*/  LOP3.LUT R20, R20, 0x7f, RZ, 0xc0, !PT ;  /* 0x0000007f14147812 */ /* 0x010fd200078ec0ff */
[----:B------:R-:W1:Y:S01]  /*1f810*/  @P1 LDC R10, c[0x0][0x434] ;  /* 0x00010d00ff0a1b82 */ /* 0x000e620000000800 */
[----:B0-----:R-:W-:-:S05]  /*1f820*/  @P0 IMAD.WIDE R2, R19, 0x4, R2 ;  /* 0x0000000413020825 */ /* 0x001fca00078e0202 */
[----:B------:R0:W3:Y:S01]  /*1f830*/  @P0 LDG.E R35, desc[UR54][R2.64] ;  /* 0x0000003602230981 */ /* 0x0000e2000c1e1900 */
[----:B------:R-:W-:Y:S01]  /*1f840*/  SHF.R.U32.HI R20, RZ, 0x3, R20 ;  /* 0x00000003ff147819 */ /* 0x000fe20000011614 */
[----:B------:R-:W4:Y:S01]  /*1f850*/  @P1 LDC R6, c[0x0][0x438] ;  /* 0x00010e00ff061b82 */ /* 0x000f220000000800 */
[----:B------:R-:W-:-:S04]  /*1f860*/  LOP3.LUT R21, R21, 0x70, RZ, 0xc0, !PT ;  /* 0x0000007015157812 */ /* 0x000fc800078ec0ff */
[----:B------:R-:W-:-:S04]  /*1f870*/  LOP3.LUT R4, R8, R20, R21, 0xfe, !PT ;  /* 0x0000001408047212 */ /* 0x000fc800078efe15 */
[----:B------:R-:W-:-:S13]  /*1f880*/  ISETP.GE.AND P0, PT, R4, R37, PT ;  /* 0x000000250400720c */ /* 0x000fda0003f06270 */
[----:B0-----:R-:W0:Y:S01]  /*1f890*/  @!P0 LDC.64 R2, c[0x0][0x428] ;  /* 0x00010a00ff028b82 */ /* 0x001e220000000a00 */
[----:B------:R-:W-:Y:S01]  /*1f8a0*/  LOP3.LUT R32, R32, 0xfffffffb, RZ, 0xc0, !PT ;  /* 0xfffffffb20207812 */ /* 0x000fe200078ec0ff */
[----:B------:R-:W-:Y:S01]  /*1f8b0*/  UMOV UR5, 0xffffffff ;  /* 0xffffffff00057882 */ /* 0x000fe20000000000 */
[----:B--2---:R-:W-:-:S04]  /*1f8c0*/  IMAD.IADD R5, R4, 0x1, R17 ;  /* 0x0000000104057824 */ /* 0x004fc800078e0211 */
[----:B-1----:R-:W-:-:S04]  /*1f8d0*/  @P1 IMAD.HI.U32 R7, R5, R10, RZ ;  /* 0x0000000a05071227 */ /* 0x002fc800078e00ff */
[----:B------:R-:W-:Y:S01]  /*1f8e0*/  IMAD.MOV.U32 R4, RZ, RZ, R5 ;  /* 0x000000ffff047224 */ /* 0x000fe200078e0005 */
[----:B----4-:R-:W-:-:S04]  /*1f8f0*/  @P1 SHF.R.U32.HI R4, RZ, R6, R7 ;  /* 0x00000006ff041219 */ /* 0x010fc80000011607 */
[----:B------:R-:W-:-:S05]  /*1f900*/  IADD3 R6, -R4, RZ, RZ ;  /* 0x000000ff04067210 */ /* 0x000fca0007ffe1ff */
[----:B------:R-:W-:Y:S01]  /*1f910*/  IMAD R0, R0, R6, R5 ;  /* 0x0000000600007224 */ /* 0x000fe200078e0205 */
[--C-:B------:R-:W-:Y:S02]  /*1f920*/  @!P0 SHF.R.S32.HI R5, RZ, 0x1f, R4.reuse ;  /* 0x0000001fff058819 */ /* 0x100fe40000011404 */
[----:B---3--:R-:W-:Y:S01]  /*1f930*/  SHF.R.S32.HI R9, RZ, 0x1f, R35 ;  /* 0x0000001fff097819 */ /* 0x008fe20000011423 */
[----:B0-----:R-:W-:-:S04]  /*1f940*/  @!P0 IMAD.WIDE.U32 R4, R35, R2, R4 ;  /* 0x0000000223048225 */ /* 0x001fc800078e0004 */
[----:B------:R-:W-:Y:S01]  /*1f950*/  @!P0 IMAD R6, R9, R2, RZ ;  /* 0x0000000209068224 */ /* 0x000fe200078e02ff */
[----:B------:R0:W-:Y:S03]  /*1f960*/  STL [R1+0x8], R9 ;  /* 0x0000080901007387 */ /* 0x0001e60000100800 */
[----:B------:R-:W-:Y:S02]  /*1f970*/  @!P0 IMAD R7, R35, R3, R6 ;  /* 0x0000000323078224 */ /* 0x000fe400078e0206 */
[----:B------:R-:W1:Y:S02]  /*1f980*/  @!P0 LDC.64 R2, c[0x0][0x418] ;  /* 0x00010600ff028b82 */ /* 0x000e640000000a00 */
[----:B------:R-:W-:Y:S02]  /*1f990*/  @!P0 IMAD.IADD R5, R5, 0x1, R7 ;  /* 0x0000000105058824 */ /* 0x000fe400078e0207 */
[----:B0-----:R-:W-:-:S05]  /*1f9a0*/  IMAD.U32 R9, RZ, RZ, UR38 ;  /* 0x00000026ff097e24 */ /* 0x001fca000f8e00ff */
[----:B------:R-:W-:Y:S02]  /*1f9b0*/  ISETP.NE.AND P2, PT, R9, 0x3, PT ;  /* 0x000000030900780c */ /* 0x000fe40003f45270 */
[----:B-1----:R-:W-:-:S04]  /*1f9c0*/  @!P0 LEA R2, P1, R4, R2, 0x2 ;  /* 0x0000000204028211 */ /* 0x002fc800078210ff */
[----:B------:R-:W-:Y:S01]  /*1f9d0*/  @!P0 LEA.HI.X R3, R4, R3, R5, 0x2, P1 ;  /* 0x0000000304038211 */ /* 0x000fe200008f1405 */
[----:B------:R-:W-:-:S06]  /*1f9e0*/  IMAD.MOV.U32 R4, RZ, RZ, RZ ;  /* 0x000000ffff047224 */ /* 0x000fcc00078e00ff */
        /* <DEDUP_REMOVED lines=8> */
[----:B0-----:R-:W-:Y:S06]  /*1fa70*/  BRA.DIV UR5, `(.L_x_8548) ;  /* 0x0000006a05e87947 */ /* 0x001fec000b800000 */
.L_x_8739:
[----:B------:R-:W-:Y:S01]  /*1fa80*/  SHF.R.S32.HI R34, RZ, 0x1f, R18 ;  /* 0x0000001fff227819 */ /* 0x000fe20000011412 */
[----:B------:R-:W-:Y:S06]  /*1fa90*/  @!P2 BRA `(.L_x_8549) ;  /* 0x000000000004a947 */ /* 0x000fec0003800000 */
[----:B------:R-:W-:Y:S01]  /*1faa0*/  BPT.TRAP 0x1 ;  /* 0x000000040000795c */ /* 0x000fe20000300000 */
.L_x_8549:
        /* <DEDUP_REMOVED lines=25> */
.L_x_8740:
[----:B------:R-:W-:Y:S05]  /*1fc40*/  BSYNC B0 ;  /* 0x0000000000007941 */ /* 0x000fea0003800000 */
.L_x_8550:
        /* <DEDUP_REMOVED lines=32> */
[----:B-1----:R-:W-:-:S05]  /*1fe50*/  @P0 IMAD.X R2, RZ, RZ, R2, P1 ;  /* 0x000000ffff020224 */ /* 0x002fca00008e0602 */
        /* <DEDUP_REMOVED lines=74> */
.L_x_8758:
        /* <DEDUP_REMOVED lines=11> */
.L_x_8553:
        /* <DEDUP_REMOVED lines=11> */
.L_x_8554:
[----:B-1----:R1:W5:Y:S01]  /*20460*/  LDL.LU R3, [R1+0x10] ;  /* 0x0000100001037983 */ /* 0x0023620000300800 */
[----:B------:R1:W-:Y:S02]  /*20470*/  SYNCS.ARRIVE.TRANS64.A1T0 RZ, [R7+URZ+0x28830], RZ ;  /* 0x028830ff07ff79a7 */ /* 0x0003e4000810003f */
        /* <DEDUP_REMOVED lines=8> */
[----:B------:R-:W-:Y:S01]  /*20500*/  BSSY B6, `(.L_x_8555) ;  /* 0x000001e000067945 */ /* 0x000fe20003800000 */
[----:B------:R-:W-:-:S04]  /*20510*/  SHF.R.S32.HI R2, RZ, 0x1f, R19 ;  /* 0x0000001fff027819 */ /* 0x000fc80000011413 */
[----:B------:R-:W-:Y:S02]  /*20520*/  SEL R2, R2, RZ, !P0 ;  /* 0x000000ff02027207 */ /* 0x000fe40004000000 */
[----:B-----5:R-:W-:Y:S01]  /*20530*/  SHF.R.S32.HI R0, RZ, 0x1f, R3 ;  /* 0x0000001fff007819 */ /* 0x020fe20000011403 */
[----:B0-----:R-:W-:-:S04]  /*20540*/  IMAD.WIDE.U32 R4, R3, UR4, RZ ;  /* 0x0000000403047c25 */ /* 0x001fc8000f8e00ff */
[----:B------:R-:W-:Y:S01]  /*20550*/  IMAD R0, R0, UR4, RZ ;  /* 0x0000000400007c24 */ /* 0x000fe2000f8e02ff */
[----:B------:R0:W-:Y:S03]  /*20560*/  STL.64 [R1+0x10], R4 ;  /* 0x0000100401007387 */ /* 0x0001e60000100a00 */
[----:B------:R-:W-:-:S04]  /*20570*/  IMAD R0, R3, UR5, R0 ;  /* 0x0000000503007c24 */ /* 0x000fc8000f8e0200 */
[----:B------:R-:W-:Y:S01]  /*20580*/  IMAD.IADD R3, R5, 0x1, R0 ;  /* 0x0000000105037824 */ /* 0x000fe200078e0200 */
[----:B------:R-:W-:-:S04]  /*20590*/  SEL R0, R19, RZ, !P0 ;  /* 0x000000ff13007207 */ /* 0x000fc80004000000 */
[----:B------:R0:W-:Y:S04]  /*205a0*/  STL [R1+0x24], R3 ;  /* 0x0000240301007387 */ /* 0x0001e80000100800 */
        /* <DEDUP_REMOVED lines=19> */
.L_x_8556:
[----:B------:R-:W-:Y:S05]  /*206e0*/  BSYNC B6 ;  /* 0x0000000000067941 */ /* 0x000fea0003800000 */
.L_x_8555:
[----:B------:R-:W2:Y:S01]  /*206f0*/  LDL.LU R20, [R1+0x24] ;  /* 0x0000240001147983 */ /* 0x000ea20000300800 */
[----:B------:R-:W-:Y:S01]  /*20700*/  ULDC.64 UR4, c[0x0][0x2d8] ;  /* 0x0000b60000047ab9 */ /* 0x000fe20000000a00 */
[----:B-1----:R-:W1:Y:S01]  /*20710*/  LDC R7, c[0x0][0x448] ;  /* 0x00011200ff077b82 */ /* 0x002e620000000800 */
[----:B------:R-:W-:Y:S01]  /*20720*/  ULDC.64 UR6, c[0x0][0x280] ;  /* 0x0000a00000067ab9 */ /* 0x000fe20000000a00 */
[----:B0-----:R-:W2:Y:S04]  /*20730*/  LDL.LU.64 R2, [R1+0x10] ;  /* 0x0000100001027983 */ /* 0x001ea80000300a00 */
[----:B------:R-:W3:Y:S04]  /*20740*/  LDL.LU R4, [R1+0x28] ;  /* 0x0000280001047983 */ /* 0x000ee80000300800 */
[----:B------:R-:W4:Y:S01]  /*20750*/  LDL.LU R21, [R1+0x18] ;  /* 0x0000180001157983 */ /* 0x000f220000300800 */
[----:B------:R-:W-:-:S03]  /*20760*/  IMAD R0, R34, UR4, RZ ;  /* 0x0000000422007c24 */ /* 0x000fc6000f8e02ff */
[----:B------:R0:W5:Y:S01]  /*20770*/  LDL R8, [R1+0xc] ;  /* 0x00000c0001087983 */ /* 0x0001620000100800 */
[----:B------:R-:W-:Y:S01]  /*20780*/  IMAD R0, R18, UR5, R0 ;  /* 0x0000000512007c24 */ /* 0x000fe2000f8e0200 */
[----:B-1----:R-:W-:-:S13]  /*20790*/  ISETP.NE.AND P0, PT, R7, 0x1, PT ;  /* 0x000000010700780c */ /* 0x002fda0003f05270 */
[----:B------:R-:W1:Y:S01]  /*207a0*/  @P0 LDC R6, c[0x0][0x44c] ;  /* 0x00011300ff060b82 */ /* 0x000e620000000800 */
[----:B--2---:R-:W-:Y:S02]  /*207b0*/  IMAD.MOV.U32 R3, RZ, RZ, R20 ;  /* 0x000000ffff037224 */ /* 0x004fe400078e0014 */
[----:B------:R-:W2:Y:S01]  /*207c0*/  S2R R20, SR_TID.X ;  /* 0x0000000000147919 */ /* 0x000ea20000002100 */
[----:B------:R-:W-:Y:S01]  /*207d0*/  IMAD.WIDE.U32 R2, R18, UR4, R2 ;  /* 0x0000000412027c25 */ /* 0x000fe2000f8e0002 */
[----:B------:R-:W-:-:S03]  /*207e0*/  ULDC.64 UR4, c[0x0][0x2e0] ;  /* 0x0000b80000047ab9 */ /* 0x000fc60000000a00 */
[----:B------:R-:W-:Y:S02]  /*207f0*/  IMAD.IADD R3, R3, 0x1, R0 ;  /* 0x0000000103037824 */ /* 0x000fe400078e0200 */
[----:B---3--:R-:W-:Y:S02]  /*20800*/  IMAD R0, R4, UR4, RZ ;  /* 0x0000000404007c24 */ /* 0x008fe4000f8e02ff */
[----:B----4-:R-:W-:-:S04]  /*20810*/  IMAD.WIDE.U32 R2, R21, UR4, R2 ;  /* 0x0000000415027c25 */ /* 0x010fc8000f8e0002 */
[----:B------:R-:W-:Y:S01]  /*20820*/  IMAD R0, R21, UR5, R0 ;  /* 0x0000000515007c24 */ /* 0x000fe2000f8e0200 */
[----:B------:R-:W-:Y:S01]  /*20830*/  ULDC.64 UR4, c[0x0][0x2d0] ;  /* 0x0000b40000047ab9 */ /* 0x000fe20000000a00 */
[----:B------:R-:W3:Y:S02]  /*20840*/  S2R R21, SR_TID.X ;  /* 0x0000000000157919 */ /* 0x000ee40000002100 */
[----:B------:R-:W-:Y:S02]  /*20850*/  IMAD.IADD R3, R3, 0x1, R0 ;  /* 0x0000000103037824 */ /* 0x000fe400078e0200 */
[----:B------:R-:W4:Y:S01]  /*20860*/  @P0 LDC R0, c[0x0][0x450] ;  /* 0x00011400ff000b82 */ /* 0x000f220000000800 */
[----:B--2---:R-:W-:-:S04]  /*20870*/  LOP3.LUT R20, R20, 0x7f, RZ, 0xc0, !PT ;  /* 0x0000007f14147812 */ /* 0x004fc800078ec0ff */
[----:B------:R-:W-:Y:S02]  /*20880*/  SHF.R.U32.HI R20, RZ, 0x3, R20 ;  /* 0x00000003ff147819 */ /* 0x000fe40000011614 */
[----:B---3--:R-:W-:-:S04]  /*20890*/  SHF.L.U32 R21, R21, 0x4, RZ ;  /* 0x0000000415157819 */ /* 0x008fc800000006ff */
[----:B------:R-:W-:-:S04]  /*208a0*/  LOP3.LUT R21, R21, 0x70, RZ, 0xc0, !PT ;  /* 0x0000007015157812 */ /* 0x000fc800078ec0ff */
[----:B------:R-:W-:-:S05]  /*208b0*/  LOP3.LUT R20, R20, R21, RZ, 0xfc, !PT ;  /* 0x0000001514147212 */ /* 0x000fca00078efcff */
[----:B------:R-:W-:-:S04]  /*208c0*/  IMAD.IADD R5, R20, 0x1, R27 ;  /* 0x0000000114057824 */ /* 0x000fc800078e021b */
[----:B-1----:R-:W-:-:S04]  /*208d0*/  @P0 IMAD.HI.U32 R6, R5, R6, RZ ;  /* 0x0000000605060227 */ /* 0x002fc800078e00ff */
[----:B------:R-:W-:Y:S01]  /*208e0*/  IMAD.MOV.U32 R4, RZ, RZ, R5 ;  /* 0x000000ffff047224 */ /* 0x000fe200078e0005 */
[----:B----4-:R-:W-:Y:S01]  /*208f0*/  @P0 SHF.R.U32.HI R4, RZ, R0, R6 ;  /* 0x00000000ff040219 */ /* 0x010fe20000011606 */
        /* <DEDUP_REMOVED lines=19> */
[----:B-1----:R-:W-:Y:S02]  /*20a30*/  LOP3.LUT R20, R20, 0x7f, RZ, 0xc0, !PT ;  /* 0x0000007f14147812 */ /* 0x002fe400078ec0ff */
[----:B------:R-:W-:Y:S02]  /*20a40*/  LEA.HI.X R4, R2, UR7, R4, 0x1, P2 ;  /* 0x0000000702047c11 */ /* 0x000fe400090f0c04 */
[----:B------:R-:W-:Y:S01]  /*20a50*/  SHF.R.U32.HI R9, RZ, 0x3, R20 ;  /* 0x00000003ff097819 */ /* 0x000fe20000011614 */
[----:B0-----:R-:W-:Y:S06]  /*20a60*/  BRA.DIV UR4, `(.L_x_8557) ;  /* 0x0000006a040c7947 */ /* 0x001fec000b800000 */
[----:B------:R-:W0:Y:S01]  /*20a70*/  SHFL.IDX PT, R3, R0, RZ, 0x181f ;  /* 0x00181fff00037589 */ /* 0x000e2200000e0000 */
[----:B------:R-:W-:Y:S01]  /*20a80*/  IMAD R33, R33, R7, RZ ;  /* 0x0000000721217224 */ /* 0x000fe200078e02ff */
[----:B------:R-:W-:Y:S02]  /*20a90*/  IADD3 R27, R9, R27, RZ ;  /* 0x0000001b091b7210 */ /* 0x000fe40007ffe0ff */
[----:B------:R-:W1:Y:S02]  /*20aa0*/  SHFL.IDX PT, R2, R4, RZ, 0x181f ;  /* 0x00181fff04027589 */ /* 0x000e6400000e0000 */
[C---:B------:R-:W-:Y:S01]  /*20ab0*/  ISETP.GE.AND P3, PT, R27.reuse, R33, PT ;  /* 0x000000211b00720c */ /* 0x040fe20003f66270 */
[----:B------:R-:W-:Y:S01]  /*20ac0*/  VIADD R6, R27, 0x10 ;  /* 0x000000101b067836 */ /* 0x000fe20000000000 */
[----:B------:R-:W2:Y:S11]  /*20ad0*/  SHFL.IDX PT, R14, R0, 0x1, 0x181f ;  /* 0x00381f00000e7f89 */ /* 0x000eb600000e0000 */
[----:B0-----:R-:W-:-:S05]  /*20ae0*/  @!P3 LEA R5, P2, R31, R3, 0x1 ;  /* 0x000000031f05b211 */ /* 0x001fca00078408ff */
[----:B-1----:R-:W-:Y:S02]  /*20af0*/  @!P3 IMAD.X R3, RZ, RZ, R2, P2 ;  /* 0x000000ffff03b224 */ /* 0x002fe400010e0602 */
[----:B------:R-:W-:-:S05]  /*20b00*/  @!P3 IMAD.MOV.U32 R2, RZ, RZ, R5 ;  /* 0x000000ffff02b224 */ /* 0x000fca00078e0005 */
[----:B-----5:R-:W-:Y:S04]  /*20b10*/  @!P3 LDGSTS.E.BYPASS.LTC128B.128 [R8+0x10400], desc[UR54][R2.64], !P0 ;  /* 0x104000000208bfae */ /* 0x020fe8000c101d76 */
[----:B------:R0:W-:Y:S01]  /*20b20*/  @!P3 LDGSTS.E.BYPASS.LTC128B.128 [R8+0x14400], desc[UR54][R2.64+0x80], !P1 ;  /* 0x144000800208bfae */ /* 0x0001e2000c901d76 */
[----:B------:R-:W-:-:S03]  /*20b30*/  ISETP.GE.AND P3, PT, R6, R33, PT ;  /* 0x000000210600720c */ /* 0x000fc60003f66270 */
[----:B0-----:R-:W0:Y:S10]  /*20b40*/  SHFL.IDX PT, R2, R4, 0x1, 0x181f ;  /* 0x00381f0004027f89 */ /* 0x001e3400000e0000 */
[----:B--2---:R-:W-:-:S02]  /*20b50*/  @!P3 LEA R5, P2, R31, R14, 0x1 ;  /* 0x0000000e1f05b211 */ /* 0x004fc400078408ff */
[----:B------:R-:W1:Y:S03]  /*20b60*/  SHFL.IDX PT, R14, R0, 0x2, 0x181f ;  /* 0x00581f00000e7f89 */ /* 0x000e6600000e0000 */
[----:B0-----:R-:W-:Y:S02]  /*20b70*/  @!P3 IMAD.X R6, RZ, RZ, R2, P2 ;  /* 0x000000ffff06b224 */ /* 0x001fe400010e0602 */
[----:B------:R-:W-:Y:S02]  /*20b80*/  @!P3 IMAD.MOV.U32 R2, RZ, RZ, R5 ;  /* 0x000000ffff02b224 */ /* 0x000fe400078e0005 */
[----:B------:R-:W-:Y:S01]  /*20b90*/  @!P3 IMAD.MOV.U32 R3, RZ, RZ, R6 ;  /* 0x000000ffff03b224 */ /* 0x000fe200078e0006 */
[----:B------:R-:W-:-:S04]  /*20ba0*/  IADD3 R6, R27, 0x20, RZ ;  /* 0x000000201b067810 */ /* 0x000fc80007ffe0ff */
[----:B------:R-:W-:Y:S04]  /*20bb0*/  @!P3 LDGSTS.E.BYPASS.LTC128B.128 [R8+0x10c00], desc[UR54][R2.64], !P0 ;  /* 0x10c000000208bfae */ /* 0x000fe8000c101d76 */
[----:B------:R0:W-:Y:S01]  /*20bc0*/  @!P3 LDGSTS.E.BYPASS.LTC128B.128 [R8+0x14c00], desc[UR54][R2.64+0x80], !P1 ;  /* 0x14c000800208bfae */ /* 0x0001e2000c901d76 */
[----:B------:R-:W-:-:S03]  /*20bd0*/  ISETP.GE.AND P3, PT, R6, R33, PT ;  /* 0x000000210600720c */ /* 0x000fc60003f66270 */
[----:B0-----:R-:W0:Y:S10]  /*20be0*/  SHFL.IDX PT, R2, R4, 0x2, 0x181f ;  /* 0x00581f0004027f89 */ /* 0x001e3400000e0000 */
[----:B-1----:R-:W-:-:S02]  /*20bf0*/  @!P3 LEA R5, P2, R31, R14, 0x1 ;  /* 0x0000000e1f05b211 */ /* 0x002fc400078408ff */
[----:B------:R-:W1:Y:S03]  /*20c00*/  SHFL.IDX PT, R14, R0, 0x3, 0x181f ;  /* 0x00781f00000e7f89 */ /* 0x000e6600000e0000 */
[----:B0-----:R-:W-:Y:S02]  /*20c10*/  @!P3 IMAD.X R6, RZ, RZ, R2, P2 ;  /* 0x000000ffff06b224 */ /* 0x001fe400010e0602 */
[----:B------:R-:W-:Y:S02]  /*20c20*/  @!P3 IMAD.MOV.U32 R2, RZ, RZ, R5 ;  /* 0x000000ffff02b224 */ /* 0x000fe400078e0005 */
[----:B------:R-:W-:Y:S02]  /*20c30*/  @!P3 IMAD.MOV.U32 R3, RZ, RZ, R6 ;  /* 0x000000ffff03b224 */ /* 0x000fe400078e0006 */
[----:B------:R-:W-:-:S03]  /*20c40*/  VIADD R6, R27, 0x30 ;  /* 0x000000301b067836 */ /* 0x000fc60000000000 */
[----:B------:R-:W-:Y:S04]  /*20c50*/  @!P3 LDGSTS.E.BYPASS.LTC128B.128 [R8+0x11400], desc[UR54][R2.64], !P0 ;  /* 0x114000000208bfae */ /* 0x000fe8000c101d76 */
[----:B------:R0:W-:Y:S01]  /*20c60*/  @!P3 LDGSTS.E.BYPASS.LTC128B.128 [R8+0x15400], desc[UR54][R2.64+0x80], !P1 ;  /* 0x154000800208bfae */ /* 0x0001e2000c901d76 */
[----:B------:R-:W-:-:S03]  /*20c70*/  ISETP.GE.AND P3, PT, R6, R33, PT ;  /* 0x000000210600720c */ /* 0x000fc60003f66270 */
[----:B0-----:R-:W0:Y:S10]  /*20c80*/  SHFL.IDX PT, R2, R4, 0x3, 0x181f ;  /* 0x00781f0004027f89 */ /* 0x001e3400000e0000 */
[----:B-1----:R-:W-:-:S02]  /*20c90*/  @!P3 LEA R5, P2, R31, R14, 0x1 ;  /* 0x0000000e1f05b211 */ /* 0x002fc400078408ff */
[----:B------:R-:W1:Y:S03]  /*20ca0*/  SHFL.IDX PT, R14, R0, 0x4, 0x181f ;  /* 0x00981f00000e7f89 */ /* 0x000e6600000e0000 */
[----:B0-----:R-:W-:Y:S02]  /*20cb0*/  @!P3 IMAD.X R6, RZ, RZ, R2, P2 ;  /* 0x000000ffff06b224 */ /* 0x001fe400010e0602 */
[----:B------:R-:W-:-:S03]  /*20cc0*/  @!P3 IMAD.MOV.U32 R2, RZ, RZ, R5 ;  /* 0x000000ffff02b224 */ /* 0x000fc600078e0005 */
[----:B------:R-:W-:Y:S01]  /*20cd0*/  @!P3 MOV R3, R6 ;  /* 0x000000060003b202 */ /* 0x000fe20000000f00 */
[----:B------:R-:W-:-:S04]  /*20ce0*/  VIADD R6, R27, 0x40 ;  /* 0x000000401b067836 */ /* 0x000fc80000000000 */
        /* <DEDUP_REMOVED lines=15> */
[----:B------:R-:W-:Y:S03]  /*20de0*/  SHFL.IDX PT, R14, R0, 0x7, 0x181f ;  /* 0x00f81f00000e7f89 */ /* 0x000fe600000e0000 */
[----:B0-----:R-:W-:Y:S01]  /*20df0*/  @!P3 IMAD.X R6, RZ, RZ, R2, P2 ;  /* 0x000000ffff06b224 */ /* 0x001fe200010e0602 */
[----:B------:R-:W-:-:S03]  /*20e00*/  @!P3 MOV R2, R5 ;  /* 0x000000050002b202 */ /* 0x000fc60000000f00 */
[----:B------:R-:W-:Y:S02]  /*20e10*/  @!P3 IMAD.MOV.U32 R3, RZ, RZ, R6 ;  /* 0x000000ffff03b224 */ /* 0x000fe400078e0006 */
[----:B------:R-:W-:-:S03]  /*20e20*/  VIADD R6, R27, 0x60 ;  /* 0x000000601b067836 */ /* 0x000fc60000000000 */
        /* <DEDUP_REMOVED lines=11> */
[----:B--2---:R0:W-:Y:S02]  /*20ee0*/  @!P3 LDGSTS.E.BYPASS.LTC128B.128 [R8+0x17400], desc[UR54][R2.64+0x80], !P1 ;  /* 0x174000800208bfae */ /* 0x0041e4000c901d76 */
.L_x_8775:
[----:B------:R-:W-:Y:S01]  /*20ef0*/  VIADD R0, R27, 0x70 ;  /* 0x000000701b007836 */ /* 0x000fe20000000000 */
[----:B------:R-:W-:Y:S04]  /*20f00*/  BSSY B0, `(.L_x_8558) ;  /* 0x000000a000007945 */ /* 0x000fe80003800000 */
[----:B------:R-:W-:-:S13]  /*20f10*/  ISETP.GE.AND P2, PT, R0, R33, PT ;  /* 0x000000210000720c */ /* 0x000fda0003f46270 */
[----:B------:R-:W-:Y:S05]  /*20f20*/  @P2 BRA `(.L_x_8559) ;  /* 0x00000000001c2947 */ /* 0x000fea0003800000 */
[----:B0-----:R-:W-:-:S04]  /*20f30*/  LEA R2, P2, R31, R14, 0x1 ;  /* 0x0000000e1f027211 */ /* 0x001fc800078408ff */
[----:B------:R-:W-:-:S05]  /*20f40*/  IADD3.X R3, RZ, R4, RZ, P2, !PT ;  /* 0x00000004ff037210 */ /* 0x000fca00017fe4ff */
[----:B------:R-:W-:Y:S01]  /*20f50*/  @!PT LDS RZ, [RZ] ;  /* 0x00000000fffff984 */ /* 0x000fe20000000800 */
[----:B------:R-:W-:Y:S01]  /*20f60*/  @!PT LDS RZ, [RZ] ;  /* 0x00000000fffff984 */ /* 0x000fe20000000800 */
[----:B------:R-:W-:Y:S01]  /*20f70*/  @!PT LDS RZ, [RZ] ;  /* 0x00000000fffff984 */ /* 0x000fe20000000800 */
[----:B------:R1:W-:Y:S04]  /*20f80*/  LDGSTS.E.BYPASS.LTC128B.128 [R8+0x13c00], desc[UR54][R2.64], !P0 ;  /* 0x13c0000002087fae */ /* 0x0003e8000c101d76 */
[----:B------:R1:W-:Y:S02]  /*20f90*/  LDGSTS.E.BYPASS.LTC128B.128 [R8+0x17c00], desc[UR54][R2.64+0x80], !P1 ;  /* 0x17c0008002087fae */ /* 0x0003e4000c901d76 */
.L_x_8559:
[----:B------:R-:W-:Y:S05]  /*20fa0*/  BSYNC B0 ;  /* 0x0000000000007941 */ /* 0x000fea0003800000 */
.L_x_8558:
[----:B------:R-:W-:Y:S01]  /*20fb0*/  NOP ;  /* 0x0000000000007918 */ /* 0x000fe20000000000 */
[----:B------:R-:W-:-:S13]  /*20fc0*/  PLOP3.LUT P0, PT, PT, PT, PT, 0x80, 0x0 ;  /* 0x000000000000781c */ /* 0x000fda0003f0f070 */
.L_x_8560:
        /* <DEDUP_REMOVED lines=14> */
[----:B------:R-:W2:Y:S01]  /*210b0*/  LDL.LU R4, [R1+0x1c] ;  /* 0x00001c0001047983 */ /* 0x000ea20000300800 */
[----:B------:R1:W-:Y:S03]  /*210c0*/  SYNCS.ARRIVE.TRANS64.A1T0 RZ, [R22+URZ+0x28800], RZ ;  /* 0x028800ff16ff79a7 */ /* 0x0003e6000810003f */
[----:B0-----:R-:W3:Y:S01]  /*210d0*/  LDL R2, [R1] ;  /* 0x0000000001027983 */ /* 0x001ee20000100800 */
[----:B------:R-:W-:Y:S01]  /*210e0*/  BSSY B0, `(.L_x_8561) ;  /* 0x0000005000007945 */ /* 0x000fe20003800000 */
[----:B------:R-:W0:Y:S01]  /*210f0*/  SYNCS.PHASECHK.TRANS64.TRYWAIT P0, [R22+URZ+0x28820], R3 ;  /* 0x02882003160075a7 */ /* 0x000e22000800017f */
[----:B--2---:R-:W-:-:S05]  /*21100*/  VIADD R6, R4, 0xfffffffe ;  /* 0xfffffffe04067836 */ /* 0x004fca0000000000 */
[----:B---3--:R-:W-:Y:S01]  /*21110*/  ISETP.GE.AND P1, PT, R6, R2, PT ;  /* 0x000000020600720c */ /* 0x008fe20003f26270 */
[----:B01----:R-:W-:-:S12]  /*21120*/  @!P0 BRA `(.L_x_8562) ;  /* 0x0000006800e48947 */ /* 0x003fd80003800000 */
.L_x_8776:
[----:B------:R-:W-:Y:S05]  /*21130*/  BSYNC B0 ;  /* 0x0000000000007941 */ /* 0x000fea0003800000 */
.L_x_8561:
        /* <DEDUP_REMOVED lines=8> */
.L_x_8577:
[----:B------:R-:W2:Y:S01]  /*211c0*/  LDL R8, [R1+0x4] ;  /* 0x0000040001087983 */ /* 0x000ea20000100800 */
[----:B------:R-:W1:Y:S03]  /*211d0*/  LDC R0, c[0x0][0x430] ;  /* 0x00010c00ff007b82 */ /* 0x000e660000000800 */
[----:B------:R-:W3:Y:S01]  /*211e0*/  LDL R7, [R1+0x8] ;  /* 0x0000080001077983 */ /* 0x000ee20000100800 */
[----:B------:R-:W-:Y:S05]  /*211f0*/  YIELD ;  /* 0x0000000000007946 */ /* 0x000fea0003800000 */
[----:B0-----:R-:W0:Y:S01]  /*21200*/  S2R R3, SR_TID.X ;  /* 0x0000000000037919 */ /* 0x001e220000002100 */
[----:B------:R-:W-:Y:S01]  /*21210*/  ULDC.64 UR4, c[0x0][0x428] ;  /* 0x00010a0000047ab9 */ /* 0x000fe20000000a00 */
[----:B------:R-:W4:Y:S01]  /*21220*/  S2R R2, SR_TID.X ;  /* 0x0000000000027919 */ /* 0x000f220000002100 */
[----:B-1----:R-:W-:-:S13]  /*21230*/  ISETP.NE.AND P0, PT, R0, 0x1, PT ;  /* 0x000000010000780c */ /* 0x002fda0003f05270 */
[----:B------:R-:W1:Y:S01]  /*21240*/  @P0 LDC R4, c[0x0][0x434] ;  /* 0x00010d00ff040b82 */ /* 0x000e620000000800 */
[----:B0-----:R-:W-:-:S04]  /*21250*/  LOP3.LUT R3, R3, 0x7f, RZ, 0xc0, !PT ;  /* 0x0000007f03037812 */ /* 0x001fc800078ec0ff */
[----:B------:R-:W-:-:S03]  /*21260*/  SHF.R.U32.HI R5, RZ, 0x3, R3 ;  /* 0x00000003ff057819 */ /* 0x000fc60000011603 */
[----:B------:R-:W0:Y:S01]  /*21270*/  @P0 LDC R3, c[0x0][0x438] ;  /* 0x00010e00ff030b82 */ /* 0x000e220000000800 */
[----:B----4-:R-:W-:Y:S01]  /*21280*/  SHF.L.U32 R2, R2, 0x4, RZ ;  /* 0x0000000402027819 */ /* 0x010fe200000006ff */
[----:B------:R-:W-:-:S03]  /*21290*/  IMAD R5, R6, 0x80, R5 ;  /* 0x0000008006057824 */ /* 0x000fc600078e0205 */
[----:B------:R-:W-:-:S04]  /*212a0*/  LOP3.LUT R2, R2, 0x70, RZ, 0xc0, !PT ;  /* 0x0000007002027812 */ /* 0x000fc800078ec0ff */
[----:B--2---:R-:W-:-:S05]  /*212b0*/  IADD3 R5, R2, R5, R8 ;  /* 0x0000000502057210 */ /* 0x004fca0007ffe008 */
[----:B-1----:R-:W-:-:S04]  /*212c0*/  @P0 IMAD.HI.U32 R4, R5, R4, RZ ;  /* 0x0000000405040227 */ /* 0x002fc800078e00ff */
[----:B------:R-:W-:Y:S01]  /*212d0*/  IMAD.MOV.U32 R2, RZ, RZ, R5 ;  /* 0x000000ffff027224 */ /* 0x000fe200078e0005 */
[----:B0-----:R-:W-:Y:S01]  /*212e0*/  @P0 SHF.R.U32.HI R2, RZ, R3, R4 ;  /* 0x00000003ff020219 */ /* 0x001fe20000011604 */
[----:B---3--:R-:W-:-:S04]  /*212f0*/  IMAD R4, R7, UR4, RZ ;  /* 0x0000000407047c24 */ /* 0x008fc8000f8e02ff */
[----:B------:R-:W-:-:S04]  /*21300*/  IMAD.MOV R3, RZ, RZ, -R2 ;  /* 0x000000ffff037224 */ /* 0x000fc800078e0a02 */
[----:B------:R-:W-:Y:S01]  /*21310*/  IMAD R0, R0, R3, R5 ;  /* 0x0000000300007224 */ /* 0x000fe200078e0205 */
[----:B------:R-:W-:Y:S01]  /*21320*/  SHF.R.S32.HI R3, RZ, 0x1f, R2 ;  /* 0x0000001fff037819 */ /* 0x000fe20000011402 */
[C---:B------:R-:W-:Y:S02]  /*21330*/  IMAD R5, R35.reuse, UR5, R4 ;  /* 0x0000000523057c24 */ /* 0x040fe4000f8e0204 */
[----:B------:R-:W-:Y:S01]  /*21340*/  IMAD.WIDE.U32 R2, R35, UR4, R2 ;  /* 0x0000000423027c25 */ /* 0x000fe2000f8e0002 */
[----:B------:R-:W-:-:S03]  /*21350*/  ULDC.64 UR4, c[0x0][0x418] ;  /* 0x0001060000047ab9 */ /* 0x000fc60000000a00 */
[----:B------:R-:W-:Y:S01]  /*21360*/  IMAD.IADD R5, R5, 0x1, R3 ;  /* 0x0000000105057824 */ /* 0x000fe200078e0203 */
[----:B------:R-:W-:-:S04]  /*21370*/  LEA R4, P0, R2, UR4, 0x2 ;  /* 0x0000000402047c11 */ /* 0x000fc8000f8010ff */
[----:B------:R-:W-:-:S05]  /*21380*/  LEA.HI.X R5, R2, UR5, R5, 0x2, P0 ;  /* 0x0000000502057c11 */ /* 0x000fca00080f1405 */
[----:B------:R-:W2:Y:S01]  /*21390*/  LDG.E R4, desc[UR54][R4.64] ;  /* 0x0000003604047981 */ /* 0x000ea2000c1e1900 */
[----:B------:R-:W-:Y:S01]  /*213a0*/  IMAD.U32 R7, RZ, RZ, UR38 ;  /* 0x00000026ff077e24 */ /* 0x000fe2000f8e00ff */
[----:B------:R-:W-:Y:S01]  /*213b0*/  MOV R25, R6 ;  /* 0x0000000600197202 */ /* 0x000fe20000000f00 */
[----:B------:R-:W-:-:S03]  /*213c0*/  VIADD R24, R10, 0x1 ;  /* 0x000000010a187836 */ /* 0x000fc60000000000 */
[----:B------:R-:W-:Y:S02]  /*213d0*/  ISETP.NE.AND P3, PT, R7, 0x3, PT ;  /* 0x000000030700780c */ /* 0x000fe40003f65270 */
[----:B------:R-:W-:-:S04]  /*213e0*/  ISETP.NE.AND P0, PT, R24, 0x2, PT ;  /* 0x000000021800780c */ /* 0x000fc80003f05270 */
[----:B------:R-:W-:Y:S02]  /*213f0*/  SEL R3, RZ, 0x1, P0 ;  /* 0x00000001ff037807 */ /* 0x000fe40000000000 */
[----:B------:R-:W-:Y:S02]  /*21400*/  SEL R24, R24, RZ, P0 ;  /* 0x000000ff18187207 */ /* 0x000fe40000000000 */
[----:B------:R-:W-:Y:S02]  /*21410*/  LOP3.LUT R28, R20, R3, RZ, 0x3c, !PT ;  /* 0x00000003141c7212 */ /* 0x000fe400078e3cff */
[----:B--2---:R-:W-:Y:S01]  /*21420*/  SHF.R.S32.HI R27, RZ, 0x1f, R4 ;  /* 0x0000001fff1b7819 */ /* 0x004fe20000011404 */
[----:B------:R-:W-:Y:S06]  /*21430*/  @!P3 BRA `(.L_x_8565) ;  /* 0x000000000004b947 */ /* 0x000fec0003800000 */
[----:B------:R-:W-:Y:S01]  /*21440*/  BPT.TRAP 0x1 ;  /* 0x000000040000795c */ /* 0x000fe20000300000 */
.L_x_8565:
[----:B------:R-:W-:Y:S01]  /*21450*/  IMAD R6, R24, 0x8, R22 ;  /* 0x0000000818067824 */ /* 0x000fe200078e0216 */
[----:B------:R-:W-:Y:S01]  /*21460*/  SHF.L.U32 R2, R28, 0x1f, RZ ;  /* 0x0000001f1c027819 */ /* 0x000fe200000006ff */
[----:B------:R-:W-:Y:S03]  /*21470*/  BSSY B1, `(.L_x_8566) ;  /* 0x0000003000017945 */ /* 0x000fe60003800000 */
[----:B------:R-:W0:Y:S02]  /*21480*/  SYNCS.PHASECHK.TRANS64.TRYWAIT P0, [R6+URZ+0x28840], R2 ;  /* 0x02884002060075a7 */ /* 0x000e24000800017f */
[----:B0-----:R-:W-:Y:S05]  /*21490*/  @!P0 BRA `(.L_x_8567) ;  /* 0x00000068001c8947 */ /* 0x001fea0003800000 */
.L_x_8777:
[----:B------:R-:W-:Y:S05]  /*214a0*/  BSYNC B1 ;  /* 0x0000000000017941 */ /* 0x000fea0003800000 */
.L_x_8566:
        /* <DEDUP_REMOVED lines=71> */
.L_x_8795:
        /* <DEDUP_REMOVED lines=9> */
.L_x_8569:
        /* <DEDUP_REMOVED lines=11> */
.L_x_8570:
[----:B------:R1:W-:Y:S01]  /*21a60*/  SYNCS.ARRIVE.TRANS64.A1T0 RZ, [R6+URZ+0x28830], RZ ;  /* 0x028830ff06ff79a7 */ /* 0x0003e2000810003f */
[----:B------:R-:W-:Y:S05]  /*21a70*/  @!P4 BRA `(.L_x_8571) ;  /* 0x000000000004c947 */ /* 0x000fea0003800000 */
[----:B------:R-:W-:Y:S01]  /*21a80*/  BPT.TRAP 0x1 ;  /* 0x000000040000795c */ /* 0x000fe20000300000 */
.L_x_8571:
[----:B------:R-:W-:Y:S01]  /*21a90*/  SHF.L.U32 R2, R20, 0x1f, RZ ;  /* 0x0000001f14027819 */ /* 0x000fe200000006ff */
[----:B-1----:R-:W-:Y:S01]  /*21aa0*/  IMAD R6, R10, 0x8, R22 ;  /* 0x000000080a067824 */ /* 0x002fe200078e0216 */
[----:B------:R-:W-:Y:S03]  /*21ab0*/  BSSY B1, `(.L_x_8572) ;  /* 0x0000003000017945 */ /* 0x000fe60003800000 */
[----:B------:R-:W1:Y:S02]  /*21ac0*/  SYNCS.PHASECHK.TRANS64.TRYWAIT P0, [R6+URZ+0x28860], R2 ;  /* 0x02886002060075a7 */ /* 0x000e64000800017f */
[----:B-1----:R-:W-:Y:S05]  /*21ad0*/  @!P0 BRA `(.L_x_8573) ;  /* 0x0000006800ec8947 */ /* 0x002fea0003800000 */
.L_x_8796:
[----:B------:R-:W-:Y:S05]  /*21ae0*/  BSYNC B1 ;  /* 0x0000000000017941 */ /* 0x000fea0003800000 */
.L_x_8572:
[----:B------:R-:W2:Y:S01]  /*21af0*/  S2R R3, SR_TID.X ;  /* 0x0000000000037919 */ /* 0x000ea20000002100 */
[----:B------:R-:W-:Y:S01]  /*21b00*/  UMOV UR4, 0xffffffff ;  /* 0xffffffff00047882 */ /* 0x000fe20000000000 */
[----:B------:R-:W-:Y:S02]  /*21b10*/  IMAD R8, R33, -0x80, R37 ;  /* 0xffffff8021087824 */ /* 0x000fe400078e0225 */
[----:B0-----:R-:W-:Y:S01]  /*21b20*/  IMAD R7, R10, 0x4000, R36 ;  /* 0x000040000a077824 */ /* 0x001fe200078e0224 */
[----:B--2---:R-:W-:-:S04]  /*21b30*/  LOP3.LUT R3, R3, 0x7f, RZ, 0xc0, !PT ;  /* 0x0000007f03037812 */ /* 0x004fc800078ec0ff */
[----:B------:R-:W-:-:S05]  /*21b40*/  SHF.R.U32.HI R3, RZ, 0x3, R3 ;  /* 0x00000003ff037819 */ /* 0x000fca0000011603 */
        /* <DEDUP_REMOVED lines=60> */
[----:B------:R0:W-:Y:S04]  /*21f10*/  LDGSTS.E.BYPASS.LTC128B.128 [R7+0x7400], desc[UR54][R2.64+0x80], !P0 ;  /* 0x0740008002077fae */ /* 0x0001e8000c101d76 */
[----:B0-2---:R0:W1:Y:S02]  /*21f20*/  SHFL.IDX PT, R2, R17, 0x7, 0x181f ;  /* 0x00f81f0011027f89 */ /* 0x00506400000e0000 */
.L_x_8814:
[----:B-1----:R-:W-:Y:S01]  /*21f30*/  IADD3 R2, P0, R2, R5, RZ ;  /* 0x0000000502027210 */ /* 0x002fe20007f1e0ff */
        /* <DEDUP_REMOVED lines=11> */
[----:B-1----:R-:W-:Y:S01]  /*21ff0*/  IMAD.WIDE.U32 R2, R0, UR4, RZ ;  /* 0x0000000400027c25 */ /* 0x002fe2000f8e00ff */
        /* <DEDUP_REMOVED lines=16> */
.L_x_8575:
        /* <DEDUP_REMOVED lines=11> */
.L_x_8576:
[----:B------:R-:W2:Y:S01]  /*221b0*/  LDL R0, [R1] ;  /* 0x0000000001007983 */ /* 0x000ea20000100800 */
[----:B------:R0:W-:Y:S01]  /*221c0*/  SYNCS.ARRIVE.TRANS64.A1T0 RZ, [R6+URZ+0x28850], RZ ;  /* 0x028850ff06ff79a7 */ /* 0x0001e2000810003f */
[----:B------:R-:W-:Y:S01]  /*221d0*/  IMAD.MOV.U32 R10, RZ, RZ, R24 ;  /* 0x000000ffff0a7224 */ /* 0x000fe200078e0018 */
[----:B------:R-:W-:Y:S01]  /*221e0*/  MOV R20, R28 ;  /* 0x0000001c00147202 */ /* 0x000fe20000000f00 */
[----:B------:R-:W-:Y:S02]  /*221f0*/  IMAD.MOV.U32 R33, RZ, RZ, R25 ;  /* 0x000000ffff217224 */ /* 0x000fe400078e0019 */
[C---:B0-----:R-:W-:Y:S01]  /*22200*/  VIADD R6, R25.reuse, 0xffffffff ;  /* 0xffffffff19067836 */ /* 0x041fe20000000000 */
[----:B--2---:R-:W-:-:S13]  /*22210*/  ISETP.GT.AND P0, PT, R25, R0, PT ;  /* 0x000000001900720c */ /* 0x004fda0003f04270 */
[----:B------:R-:W-:Y:S05]  /*22220*/  @P0 BRA `(.L_x_8577) ;  /* 0xffffffec00e40947 */ /* 0x000fea000383ffff */
.L_x_8564:
[----:B------:R-:W-:Y:S05]  /*22230*/  BSYNC B0 ;  /* 0x0000000000007941 */ /* 0x000fea0003800000 */
.L_x_8563:
        /* <DEDUP_REMOVED lines=11> */
[----:B0-----:R-:W2:Y:S01]  /*222f0*/  @P0 ATOMG.E.ADD.STRONG.GPU PT, R3, desc[UR54][R2.64], R5 ;  /* 0x00000005020309a8 */ /* 0x001ea200081ee1f6 */
[----:B------:R-:W0:Y:S02]  /*22300*/  S2R R4, SR_LTMASK ;  /* 0x0000000000047919 */ /* 0x000e240000003900 */
[----:B0-----:R-:W-:-:S04]  /*22310*/  LOP3.LUT R4, R4, UR4, RZ, 0xc0, !PT ;  /* 0x0000000404047c12 */ /* 0x001fc8000f8ec0ff */
[----:B------:R-:W0:Y:S01]  /*22320*/  POPC R7, R4 ;  /* 0x0000000400077309 */ /* 0x000e220000000000 */
[----:B--2---:R-:W0:Y:S02]  /*22330*/  SHFL.IDX PT, R0, R3, R0, 0x1f ;  /* 0x00001f0003007589 */ /* 0x004e2400000e0000 */
[----:B0-----:R-:W-:-:S07]  /*22340*/  IADD3 R16, R0, UR37, R7 ;  /* 0x0000002500107c10 */ /* 0x001fce000fffe007 */
.L_x_8579:
[----:B------:R-:W-:Y:S05]  /*22350*/  BSYNC B0 ;  /* 0x0000000000007941 */ /* 0x000fea0003800000 */
.L_x_8578:
[----:B------:R-:W-:-:S05]  /*22360*/  IMAD.U32 R0, RZ, RZ, UR38 ;  /* 0x00000026ff007e24 */ /* 0x000fca000f8e00ff */
[----:B------:R-:W-:-:S13]  /*22370*/  ISETP.NE.AND P0, PT, R0, 0x3, PT ;  /* 0x000000030000780c */ /* 0x000fda0003f05270 */
[----:B------:R-:W-:Y:S05]  /*22380*/  @!P0 BRA `(.L_x_8580) ;  /* 0x0000000000048947 */ /* 0x000fea0003800000 */
[----:B------:R-:W-:Y:S01]  /*22390*/  BPT.TRAP 0x1 ;  /* 0x000000040000795c */ /* 0x000fe20000300000 */
.L_x_8580:
[----:B------:R-:W-:Y:S01]  /*223a0*/  IMAD R0, R24, 0x8, R22 ;  /* 0x0000000818007824 */ /* 0x000fe200078e0216 */
[----:B0-----:R-:W-:Y:S01]  /*223b0*/  SHF.L.U32 R3, R28, 0x1f, RZ ;  /* 0x0000001f1c037819 */ /* 0x001fe200000006ff */
[----:B------:R-:W-:Y:S01]  /*223c0*/  BSSY B0, `(.L_x_8581) ;  /* 0x0000004000007945 */ /* 0x000fe20003800000 */
[----:B------:R-:W-:Y:S02]  /*223d0*/  IMAD R6, R25, -0x80, R37 ;  /* 0xffffff8019067824 */ /* 0x000fe400078e0225 */
[----:B------:R-:W0:Y:S02]  /*223e0*/  SYNCS.PHASECHK.TRANS64.TRYWAIT P0, [R0+URZ+0x28860], R3 ;  /* 0x02886003000075a7 */ /* 0x000e24000800017f */
[----:B0-----:R-:W-:Y:S05]  /*223f0*/  @!P0 BRA `(.L_x_8582) ;  /* 0x0000006c00448947 */ /* 0x001fea0003800000 */
.L_x_8815:
[----:B------:R-:W-:Y:S05]  /*22400*/  BSYNC B0 ;  /* 0x0000000000007941 */ /* 0x000fea0003800000 */
.L_x_8581:
        /* <DEDUP_REMOVED lines=12> */
[----:B------:R-:W-:Y:S02]  /*224d0*/  ISETP.GE.AND P0, PT, R30, UR4, PT ;  /* 0x000000041e007c0c */ /* 0x000fe4000bf06270 */
[C---:B------:R-:W-:Y:S01]  /*224e0*/  ISETP.LT.OR P2, PT, R6.reuse, 0x1, P1 ;  /* 0x000000010600780c */ /* 0x040fe20000f41670 */
[----:B------:R-:W2:Y:S01]  /*224f0*/  SHFL.IDX PT, R10, R17, 0x1, 0x181f ;  /* 0x00381f00110a7f89 */ /* 0x000ea200000e0000 */
[----:B------:R-:W-:Y:S02]  /*22500*/  ISETP.LT.OR P3, PT, R6, 0x1, P0 ;  /* 0x000000010600780c */ /* 0x000fe40000761670 */
[----:B------:R-:W-:Y:S01]  /*22510*/  LEA R4, R9, R22, 0x1 ;  /* 0x0000001609047211 */ /* 0x000fe200078e08ff */
        /* <DEDUP_REMOVED lines=49> */
[----:B---3--:R-:W-:-:S04]  /*22830*/  IADD3 R2, P4, R10, R5, RZ ;  /* 0x000000050a027210 */ /* 0x008fc80007f9e0ff */
[----:B-1----:R-:W-:-:S05]  /*22840*/  IADD3.X R3, RZ, R8, RZ, P4, !PT ;  /* 0x00000008ff037210 */ /* 0x002fca00027fe4ff */
[----:B------:R1:W-:Y:S04]  /*22850*/  LDGSTS.E.BYPASS.LTC128B.128 [R4+0x3400], desc[UR54][R2.64], !P2 ;  /* 0x0340000002047fae */ /* 0x0003e8000d101d76 */
[----:B0---4-:R1:W-:Y:S02]  /*22860*/  LDGSTS.E.BYPASS.LTC128B.128 [R4+0x7400], desc[UR54][R2.64+0x80], !P3 ;  /* 0x0740008002047fae */ /* 0x0113e4000d901d76 */
.L_x_8833:
        /* <DEDUP_REMOVED lines=11> */
.L_x_8584:
        /* <DEDUP_REMOVED lines=11> */
.L_x_8585:
[----:B------:R1:W-:Y:S01]  /*229d0*/  SYNCS.ARRIVE.TRANS64.A1T0 RZ, [R0+URZ+0x28850], RZ ;  /* 0x028850ff00ff79a7 */ /* 0x0003e2000810003f */
[----:B------:R-:W-:-:S05]  /*229e0*/  VIADD R24, R24, 0x1 ;  /* 0x0000000118187836 */ /* 0x000fca0000000000 */
[----:B------:R-:W-:-:S04]  /*229f0*/  ISETP.NE.AND P0, PT, R24, 0x2, PT ;  /* 0x000000021800780c */ /* 0x000fc80003f05270 */
[----:B------:R-:W-:Y:S02]  /*22a00*/  SEL R3, RZ, 0x1, P0 ;  /* 0x00000001ff037807 */ /* 0x000fe40000000000 */
[----:B------:R-:W-:Y:S02]  /*22a10*/  SEL R24, R24, RZ, P0 ;  /* 0x000000ff18187207 */ /* 0x000fe40000000000 */
[----:B-1----:R-:W-:-:S07]  /*22a20*/  LOP3.LUT R28, R28, R3, RZ, 0x3c, !PT ;  /* 0x000000031c1c7212 */ /* 0x002fce00078e3cff */
.L_x_8542:
[----:B------:R-:W-:Y:S05]  /*22a30*/  BSYNC B7 ;  /* 0x0000000000077941 */ /* 0x000fea0003800000 */
.L_x_8540:
        /* <DEDUP_REMOVED lines=11> */
.L_x_8586:
        /* <DEDUP_REMOVED lines=16> */
[----:B------:R-:W-:Y:S01]  /*22bf0*/  ISETP.GE.U32.AND P5, PT, R8, 0x10, PT ;  /* 0x000000100800780c */ /* 0x000fe20003fa6070 */
[----:B------:R-:W-:Y:S01]  /*22c00*/  SHFL.IDX PT, R4, R16, 0x1, 0x1f ;  /* 0x00201f0010047f89 */ /* 0x000fe200000e0000 */
[----:B--2---:R-:W-:-:S02]  /*22c10*/  @!P1 MOV R5, R2 ;  /* 0x0000000200059202 */ /* 0x004fc40000000f00 */
[----:B------:R-:W-:-:S03]  /*22c20*/  ISETP.NE.AND P1, PT, R8, RZ, PT ;  /* 0x000000ff0800720c */ /* 0x000fc60003f25270 */
        /* <DEDUP_REMOVED lines=16> */
.L_x_8843:
[----:B------:R-:W-:Y:S02]  /*22d30*/  ULDC UR4, c[0x0][0xc38] ;  /* 0x00030e0000047ab9 */ /* 0x000fe40000000800 */
[----:B------:R-:W-:-:S04]  /*22d40*/  IMAD.U32 R7, RZ, RZ, UR4 ;  /* 0x00000004ff077e24 */ /* 0x000fc8000f8e00ff */
[----:B--2---:R-:W-:-:S05]  /*22d50*/  IMAD R14, R14, R7, RZ ;  /* 0x000000070e0e7224 */ /* 0x004fca00078e02ff */
[----:B------:R-:W-:-:S04]  /*22d60*/  IADD3 R9, R4, R14, RZ ;  /* 0x0000000e04097210 */ /* 0x000fc80007ffe0ff */
[----:B------:R-:W-:-:S13]  /*22d70*/  ISETP.GT.AND P6, PT, R9, R0, PT ;  /* 0x000000000900720c */ /* 0x000fda0003fc4270 */
[----:B------:R-:W-:Y:S05]  /*22d80*/  @P6 BRA `(.L_x_8589) ;  /* 0x00000000009c6947 */ /* 0x000fea0003800000 */
.L_x_8594:
        /* <DEDUP_REMOVED lines=14> */
.L_x_8592:
[----:B------:R-:W-:Y:S05]  /*22e70*/  BSYNC B0 ;  /* 0x0000000000007941 */ /* 0x000fea0003800000 */
.L_x_8591:
        /* <DEDUP_REMOVED lines=18> */
.L_x_8851:
[----:B------:R-:W-:Y:S02]  /*22fa0*/  ULDC UR4, c[0x0][0xc38] ;  /* 0x00030e0000047ab9 */ /* 0x000fe40000000800 */
[----:B------:R-:W-:-:S04]  /*22fb0*/  IMAD.U32 R7, RZ, RZ, UR4 ;  /* 0x00000004ff077e24 */ /* 0x000fc8000f8e00ff */
[----:B--2---:R-:W-:-:S04]  /*22fc0*/  IMAD R14, R14, R7, RZ ;  /* 0x000000070e0e7224 */ /* 0x004fc800078e02ff */
[----:B------:R-:W-:-:S05]  /*22fd0*/  IMAD.IADD R9, R14, 0x1, R9 ;  /* 0x000000010e097824 */ /* 0x000fca00078e0209 */
[----:B------:R-:W-:-:S13]  /*22fe0*/  ISETP.GT.AND P6, PT, R9, R0, PT ;  /* 0x000000000900720c */ /* 0x000fda0003fc4270 */
[----:B------:R-:W-:Y:S05]  /*22ff0*/  @!P6 BRA `(.L_x_8594) ;  /* 0xfffffffc0064e947 */ /* 0x000fea000383ffff */
.L_x_8589:
        /* <DEDUP_REMOVED lines=8> */
.L_x_8855:
[----:B------:R-:W-:Y:S01]  /*23080*/  ISETP.NE.AND P0, PT, R2, RZ, PT ;  /* 0x000000ff0200720c */ /* 0x000fe20003f05270 */
[----:B------:R-:W-:-:S12]  /*23090*/  IMAD.MOV.U32 R14, RZ, RZ, RZ ;  /* 0x000000ffff0e7224 */ /* 0x000fd800078e00ff */
[----:B------:R-:W-:Y:S05]  /*230a0*/  @!P0 BRA `(.L_x_8596) ;  /* 0x0000000000108947 */ /* 0x000fea0003800000 */
[----:B------:R-:W-:Y:S01]  /*230b0*/  UMOV UR4, 0xffffffff ;  /* 0xffffffff00047882 */ /* 0x000fe20000000000 */
[----:B------:R-:W-:Y:S02]  /*230c0*/  VIADD R12, R4, 0xffffffff ;  /* 0xffffffff040c7836 */ /* 0x000fe40000000000 */
[----:B------:R-:W-:Y:S05]  /*230d0*/  BRA.DIV UR4, `(.L_x_8597) ;  /* 0x0000007204c47947 */ /* 0x000fea000b800000 */
[----:B------:R4:W0:Y:S02]  /*230e0*/  SHFL.IDX PT, R14, R6, R12, 0x1f ;  /* 0x00001f0c060e7589 */ /* 0x00082400000e0000 */
.L_x_8596:
[----:B------:R-:W5:Y:S01]  /*230f0*/  LDC.64 R2, c[0x0][0xc90] ;  /* 0x00032400ff027b82 */ /* 0x000f620000000a00 */
[----:B------:R-:W-:-:S05]  /*23100*/  IADD3 R19, R4, R19, RZ ;  /* 0x0000001304137210 */ /* 0x000fca0007ffe0ff */
        /* <DEDUP_REMOVED lines=64> */
.L_x_8590:
[----:B------:R-:W-:Y:S01]  /*23510*/  UMOV UR4, URZ ;  /* 0x0000003f00047c82 */ /* 0x000fe20008000000 */
[----:B------:R-:W-:Y:S01]  /*23520*/  UMOV UR5, URZ ;  /* 0x0000003f00057c82 */ /* 0x000fe20008000000 */
[----:B------:R-:W-:Y:S01]  /*23530*/  ULDC UR6, c[0x0][0xc3c] ;  /* 0x00030f0000067ab9 */ /* 0x000fe20000000800 */
[----:B------:R-:W-:Y:S02]  /*23540*/  IMAD.MOV.U32 R16, RZ, RZ, R0 ;  /* 0x000000ffff107224 */ /* 0x000fe400078e0000 */
[----:B------:R-:W-:Y:S02]  /*23550*/  IMAD.U32 R17, RZ, RZ, UR4 ;  /* 0x00000004ff117e24 */ /* 0x000fe4000f8e00ff */
[----:B------:R-:W-:Y:S02]  /*23560*/  IMAD.U32 R18, RZ, RZ, UR5 ;  /* 0x00000005ff127e24 */ /* 0x000fe4000f8e00ff */
[----:B------:R-:W-:-:S07]  /*23570*/  IMAD.U32 R19, RZ, RZ, UR6 ;  /* 0x00000006ff137e24 */ /* 0x000fce000f8e00ff */
.L_x_8598:
        /* <DEDUP_REMOVED lines=10> */
.L_x_8587:
[----:B------:R-:W-:Y:S02]  /*23620*/  ULDC UR4, c[0x0][0xc3c] ;  /* 0x00030f0000047ab9 */ /* 0x000fe40000000800 */
[----:B--2---:R-:W-:-:S13]  /*23630*/  ISETP.GE.AND P0, PT, R19, UR4, PT ;  /* 0x0000000413007c0c */ /* 0x004fda000bf06270 */
[----:B------:R-:W-:Y:S05]  /*23640*/  @!P0 BRA `(.L_x_8599) ;  /* 0xffffff9c00688947 */ /* 0x000fea000383ffff */
[----:B------:R-:W-:Y:S05]  /*23650*/  BSYNC B8 ;  /* 0x0000000000087941 */ /* 0x000fea0003800000 */
.L_x_8484:
[----:B------:R-:W2:Y:S01]  /*23660*/  LDL.LU R0, [R1+0x20] ;  /* 0x0000200001007983 */ /* 0x000ea20000300800 */
[----:B------:R-:W-:Y:S01]  /*23670*/  BSSY B0, `(.L_x_8600) ;  /* 0x000000b000007945 */ /* 0x000fe20003800000 */
[----:B------:R-:W4:Y:S01]  /*23680*/  S2R R5, SR_CgaCtaId ;  /* 0x0000000000057919 */ /* 0x000f220000008800 */
[----:B--2---:R-:W-:-:S05]  /*23690*/  VIADD R0, R0, 0x1 ;  /* 0x0000000100007836 */ /* 0x004fca0000000000 */
[----:B0-----:R-:W-:-:S04]  /*236a0*/  LEA.HI R2, R0, R0, RZ, 0x1 ;  /* 0x0000000000027211 */ /* 0x001fc800078f08ff */
[----:B------:R-:W-:Y:S02]  /*236b0*/  LOP3.LUT R3, R2, 0xfffffffe, RZ, 0xc0, !PT ;  /* 0xfffffffe02037812 */ /* 0x000fe400078ec0ff */
[----:B------:R-:W-:Y:S02]  /*236c0*/  MOV R2, 0x400 ;  /* 0x0000040000027802 */ /* 0x000fe40000000f00 */
[----:B------:R-:W-:Y:S02]  /*236d0*/  IADD3 R0, R0, -R3, RZ ;  /* 0x8000000300007210 */ /* 0x000fe40007ffe0ff */
[----:B----4-:R-:W-:Y:S02]  /*236e0*/  LEA R7, R5, R2, 0x18 ;  /* 0x0000000205077211 */ /* 0x010fe400078ec0ff */
[----:B------:R-:W-:-:S04]  /*236f0*/  SHF.L.U32 R0, R0, 0x1f, RZ ;  /* 0x0000001f00007819 */ /* 0x000fc800000006ff */
[----:B------:R-:W0:Y:S02]  /*23700*/  SYNCS.PHASECHK.TRANS64.TRYWAIT P0, [R7+URZ+0x28820], R0 ;  /* 0x02882000070075a7 */ /* 0x000e24000800017f */
[----:B0-----:R-:W-:Y:S05]  /*23710*/  @!P0 BRA `(.L_x_8601) ;  /* 0x0000006c00588947 */ /* 0x001fea0003800000 */
.L_x_8858:
[----:B------:R-:W-:Y:S05]  /*23720*/  BSYNC B0 ;  /* 0x0000000000007941 */ /* 0x000fea0003800000 */
.L_x_8600:
[----:B------:R-:W-:-:S03]  /*23730*/  UMOV UR4, 0xffffffff ;  /* 0xffffffff00047882 */ /* 0x000fc60000000000 */
[----:B------:R-:W-:Y:S05]  /*23740*/  BRA.DIV UR4, `(.L_x_8602) ;  /* 0x0000006e04607947 */ /* 0x000fea000b800000 */
[----:B0-----:R-:W0:Y:S02]  /*23750*/  S2R R0, SR_TID.X ;  /* 0x0000000000007919 */ /* 0x001e240000002100 */
[----:B0-----:R-:W-:-:S04]  /*23760*/  SHF.R.U32.HI R0, RZ, 0x5, R0 ;  /* 0x00000005ff007819 */ /* 0x001fc80000011600 */
[----:B------:R-:W-:-:S05]  /*23770*/  LOP3.LUT R0, R0, 0x3, RZ, 0xc0, !PT ;  /* 0x0000000300007812 */ /* 0x000fca00078ec0ff */
[----:B------:R0:W2:Y:S02]  /*23780*/  SHFL.IDX PT, R14, R0, RZ, 0x1f ;  /* 0x00001fff000e7589 */ /* 0x0000a400000e0000 */
.L_x_8861:
[----:B--2---:R-:W-:-:S13]  /*23790*/  ISETP.NE.AND P0, PT, R14, RZ, PT ;  /* 0x000000ff0e00720c */ /* 0x004fda0003f05270 */
[----:B------:R-:W-:Y:S05]  /*237a0*/  @P0 BRA `(.L_x_8192) ;  /* 0x0000000000880947 */ /* 0x000fea0003800000 */
[----:B------:R-:W-:-:S03]  /*237b0*/  UMOV UR4, 0xffffffff ;  /* 0xffffffff00047882 */ /* 0x000fc60000000000 */
[----:B------:R-:W-:Y:S05]  /*237c0*/  BRA.DIV UR4, `(.L_x_8603) ;  /* 0x0000006e04747947 */ /* 0x000fea000b800000 */
[----:B------:R-:W-:-:S13]  /*237d0*/  ELECT P6, URZ, PT ;  /* 0x00000000003f782f */ /* 0x000fda00038c0000 */
.L_x_8864:
[----:B------:R-:W-:Y:S05]  /*237e0*/  @!P6 BRA `(.L_x_8192) ;  /* 0x000000000078e947 */ /* 0x000fea0003800000 */
[----:B------:R-:W-:-:S06]  /*237f0*/  ULOP3.LUT UR4, UR36, 0x2, URZ, 0xfc, !UPT ;  /* 0x0000000224047892 */ /* 0x000fcc000f8efc3f */
[----:B0-----:R-:W-:-:S05]  /*23800*/  IMAD.U32 R0, RZ, RZ, UR4 ;  /* 0x00000004ff007e24 */ /* 0x001fca000f8e00ff */
[----:B------:R-:W-:-:S13]  /*23810*/  ISETP.NE.AND P0, PT, R0, 0x3, PT ;  /* 0x000000030000780c */ /* 0x000fda0003f05270 */
[----:B------:R-:W-:Y:S05]  /*23820*/  @!P0 BRA `(.L_x_8604) ;  /* 0x0000000000048947 */ /* 0x000fea0003800000 */
[----:B------:R-:W-:Y:S01]  /*23830*/  BPT.TRAP 0x1 ;  /* 0x000000040000795c */ /* 0x000fe20000300000 */
.L_x_8604:
[----:B------:R-:W-:Y:S01]  /*23840*/  IMAD R5, R24, 0x8, R7 ;  /* 0x0000000818057824 */ /* 0x000fe200078e0207 */
[----:B------:R-:W-:Y:S01]  /*23850*/  SHF.L.U32 R0, R28, 0x1f, RZ ;  /* 0x0000001f1c007819 */ /* 0x000fe200000006ff */
[----:B------:R-:W-:-:S03]  /*23860*/  VIADD R24, R24, 0x1 ;  /* 0x0000000118187836 */ /* 0x000fc60000000000 */
[----:B------:R-:W0:Y:S02]  /*23870*/  SYNCS.PHASECHK.TRANS64.TRYWAIT P1, [R5+URZ+0x28840], R0 ;  /* 0x02884000050075a7 */ /* 0x000e24000802017f */
[----:B------:R-:W-:-:S04]  /*23880*/  ISETP.NE.AND P2, PT, R24, 0x2, PT ;  /* 0x000000021800780c */ /* 0x000fc80003f45270 */
[----:B------:R-:W-:Y:S01]  /*23890*/  SEL R3, RZ, 0x1, P2 ;  /* 0x00000001ff037807 */ /* 0x000fe20001000000 */
[----:B0-----:R-:W-:Y:S08]  /*238a0*/  @!P1 BRA `(.L_x_8605) ;  /* 0x0000006c005c9947 */ /* 0x001ff00003800000 */
.L_x_8865:
[----:B------:R-:W-:Y:S02]  /*238b0*/  SEL R24, R24, RZ, P2 ;  /* 0x000000ff18187207 */ /* 0x000fe40001000000 */
[----:B------:R-:W-:Y:S01]  /*238c0*/  LOP3.LUT R2, R28, R3, RZ, 0x3c, !PT ;  /* 0x000000031c027212 */ /* 0x000fe200078e3cff */
[----:B------:R-:W-:Y:S06]  /*238d0*/  @!P0 BRA `(.L_x_8606) ;  /* 0x0000000000048947 */ /* 0x000fec0003800000 */
[----:B------:R-:W-:Y:S01]  /*238e0*/  BPT.TRAP 0x1 ;  /* 0x000000040000795c */ /* 0x000fe20000300000 */
.L_x_8606:
[----:B------:R-:W-:Y:S01]  /*238f0*/  IMAD R3, R24, 0x8, R7 ;  /* 0x0000000818037824 */ /* 0x000fe200078e0207 */
[----:B------:R-:W-:-:S04]  /*23900*/  SHF.L.U32 R2, R2, 0x1f, RZ ;  /* 0x0000001f02027819 */ /* 0x000fc800000006ff */
[----:B------:R-:W2:Y:S02]  /*23910*/  SYNCS.PHASECHK.TRANS64.TRYWAIT P1, [R3+URZ+0x28840], R2 ;  /* 0x02884002030075a7 */ /* 0x000ea4000802017f */
[----:B--2---:R-:W-:Y:S05]  /*23920*/  @!P1 BRA `(.L_x_8607) ;  /* 0x0000006c00509947 */ /* 0x004fea0003800000 */
.L_x_8866:
[----:B------:R-:W-:Y:S05]  /*23930*/  @!P0 BRA `(.L_x_8608) ;  /* 0x0000000000048947 */ /* 0x000fea0003800000 */
[----:B------:R-:W-:Y:S01]  /*23940*/  BPT.TRAP 0x1 ;  /* 0x000000040000795c */ /* 0x000fe20000300000 */
.L_x_8608:
[----:B------:R-:W4:Y:S02]  /*23950*/  SYNCS.PHASECHK.TRANS64.TRYWAIT P1, [R5+URZ+0x28860], R0 ;  /* 0x02886000050075a7 */ /* 0x000f24000802017f */
[----:B----4-:R-:W-:Y:S05]  /*23960*/  @!P1 BRA `(.L_x_8609) ;  /* 0x0000006c00549947 */ /* 0x010fea0003800000 */
.L_x_8867:
[----:B------:R-:W-:Y:S05]  /*23970*/  @!P0 BRA `(.L_x_8610) ;  /* 0x0000000000048947 */ /* 0x000fea0003800000 */
[----:B------:R-:W-:Y:S01]  /*23980*/  BPT.TRAP 0x1 ;  /* 0x000000040000795c */ /* 0x000fe20000300000 */
.L_x_8610:
[----:B------:R0:W0:Y:S02]  /*23990*/  SYNCS.PHASECHK.TRANS64.TRYWAIT P0, [R3+URZ+0x28860], R2 ;  /* 0x02886002030075a7 */ /* 0x000024000800017f */
[----:B0-----:R-:W-:Y:S05]  /*239a0*/  @!P0 NANOSLEEP.SYNCS 0x989680 ;  /* 0x009896800000895d */ /* 0x001fea0003900000 */
[----:B------:R-:W0:Y:S02]  /*239b0*/  @!P0 SYNCS.PHASECHK.TRANS64 P0, [R3+URZ+0x28860], R2 ;  /* 0x02886002030085a7 */ /* 0x000e24000800007f */
[----:B0-----:R-:W-:Y:S05]  /*239c0*/  @!P0 BRA `(.L_x_8610) ;  /* 0xfffffffc00f08947 */ /* 0x001fea000383ffff */
.L_x_8192:
[----:B------:R-:W-:Y:S05]  /*239d0*/  BSYNC B9 ;  /* 0x0000000000097941 */ /* 0x000fea0003800000 */
.L_x_8189:
[----:B------:R-:W-:Y:S05]  /*239e0*/  EXIT ;  /* 0x000000000000794d */ /* 0x000fea0003800000 */
.L_x_8222:
[----:B0-----:R0:W1:Y:S02]  /*239f0*/  SYNCS.PHASECHK.TRANS64.TRYWAIT P6, [R91+URZ+0x28890], R102 ;  /* 0x028890665b0075a7 */ /* 0x00106400080c017f */
[----:B-1----:R-:W-:Y:S05]  /*23a00*/  @!P6 NANOSLEEP.SYNCS 0x989680 ;  /* 0x009896800000e95d */ /* 0x002fea0003900000 */
[----:B------:R-:W1:Y:S02]  /*23a10*/  @!P6 SYNCS.PHASECHK.TRANS64 P6, [R91+URZ+0x28890], R102 ;  /* 0x028890665b00e5a7 */ /* 0x000e6400080c007f */
[----:B-1----:R-:W-:Y:S05]  /*23a20*/  @!P6 BRA `(.L_x_8222) ;  /* 0xfffffffc00f0e947 */ /* 0x002fea000383ffff */
[----:B------:R-:W-:Y:S05]  /*23a30*/  BRA `(.L_x_8611) ;  /* 0xfffffdf800307947 */ /* 0x000fea000383ffff */
.L_x_8223:
        /* <DEDUP_REMOVED lines=8> */
.L_x_8613:
[----:B------:R-:W-:Y:S05]  /*23ac0*/  BSYNC B1 ;  /* 0x0000000000017941 */ /* 0x000fea0003800000 */
.L_x_8612:
        /* <DEDUP_REMOVED lines=8> */
.L_x_8614:
[----:B------:R-:W-:Y:S01]  /*23b50*/  MOV R105, R14 ;  /* 0x0000000e00697202 */ /* 0x000fe20000000f00 */
[----:B------:R-:W-:Y:S06]  /*23b60*/  BRA `(.L_x_8615) ;  /* 0xfffffdf400f87947 */ /* 0x000fec000383ffff */
.L_x_8232:
[----:B------:R-:W-:Y:S01]  /*23b70*/  BSSY B1, `(.L_x_8616) ;  /* 0x0000008000017945 */ /* 0x000fe20003800000 */
[----:B0---4-:R-:W-:Y:S02]  /*23b80*/  IMAD.MOV.U32 R13, RZ, RZ, R103 ;  /* 0x000000ffff0d7224 */ /* 0x011fe400078e0067 */
[----:B------:R-:W-:Y:S02]  /*23b90*/  IMAD.MOV.U32 R12, RZ, RZ, 0x1 ;  /* 0x00000001ff0c7424 */ /* 0x000fe400078e00ff */
[----:B------:R-:W-:Y:S02]  /*23ba0*/  IMAD.MOV.U32 R11, RZ, RZ, 0x181f ;  /* 0x0000181fff0b7424 */ /* 0x000fe400078e00ff */
[----:B------:R-:W-:-:S07]  /*23bb0*/  IMAD.MOV.U32 R15, RZ, RZ, -0x1 ;  /* 0xffffffffff0f7424 */ /* 0x000fce00078e00ff */
[----:B-123--:R-:W-:Y:S05]  /*23bc0*/  WARPSYNC.COLLECTIVE R15, `(.L_x_8617) ;  /* 0x000000000f087348 */ /* 0x00efea0003c00000 */
[----:B------:R0:W4:Y:S02]  /*23bd0*/  SHFL.IDX P6, R14, R13, R12, R11 ;  /* 0x0000000c0d0e7389 */ /* 0x00012400000c000b */
[----:B01234-:R-:W-:Y:S01]  /*23be0*/  ENDCOLLECTIVE ;  /* 0x000000000000791b */ /* 0x01ffe20003800000 */
.L_x_8617:
[----:B------:R-:W-:Y:S05]  /*23bf0*/  BSYNC B1 ;  /* 0x0000000000017941 */ /* 0x000fea0003800000 */
.L_x_8616:
        /* <DEDUP_REMOVED lines=8> */
.L_x_8618:
[----:B------:R-:W-:Y:S01]  /*23c80*/  IMAD.MOV.U32 R73, RZ, RZ, R14 ;  /* 0x000000ffff497224 */ /* 0x000fe200078e000e */
[----:B------:R-:W-:Y:S06]  /*23c90*/  BRA `(.L_x_8619) ;  /* 0xfffffdfc005c7947 */ /* 0x000fec000383ffff */
.L_x_8241:
[----:B------:R-:W-:Y:S01]  /*23ca0*/  BSSY B1, `(.L_x_8620) ;  /* 0x0000008000017945 */ /* 0x000fe20003800000 */
[----:B0---4-:R-:W-:Y:S01]  /*23cb0*/  IMAD.MOV.U32 R13, RZ, RZ, R103 ;  /* 0x000000ffff0d7224 */ /* 0x011fe200078e0067 */
[----:B------:R-:W-:Y:S01]  /*23cc0*/  MOV R15, 0xffffffff ;  /* 0xffffffff000f7802 */ /* 0x000fe20000000f00 */
[----:B------:R-:W-:Y:S02]  /*23cd0*/  IMAD.MOV.U32 R12, RZ, RZ, 0x2 ;  /* 0x00000002ff0c7424 */ /* 0x000fe400078e00ff */
[----:B------:R-:W-:-:S07]  /*23ce0*/  IMAD.MOV.U32 R11, RZ, RZ, 0x181f ;  /* 0x0000181fff0b7424 */ /* 0x000fce00078e00ff */
[----:B-123--:R-:W-:Y:S05]  /*23cf0*/  WARPSYNC.COLLECTIVE R15, `(.L_x_8621) ;  /* 0x000000000f087348 */ /* 0x00efea0003c00000 */
[----:B------:R0:W4:Y:S02]  /*23d00*/  SHFL.IDX P6, R14, R13, R12, R11 ;  /* 0x0000000c0d0e7389 */ /* 0x00012400000c000b */
[----:B01234-:R-:W-:Y:S01]  /*23d10*/  ENDCOLLECTIVE ;  /* 0x000000000000791b */ /* 0x01ffe20003800000 */
.L_x_8621:
[----:B------:R-:W-:Y:S05]  /*23d20*/  BSYNC B1 ;  /* 0x0000000000017941 */ /* 0x000fea0003800000 */
.L_x_8620:
        /* <DEDUP_REMOVED lines=8> */
.L_x_8622:
[----:B------:R-:W-:Y:S01]  /*23db0*/  IMAD.MOV.U32 R63, RZ, RZ, R14 ;  /* 0x000000ffff3f7224 */ /* 0x000fe200078e000e */
[----:B------:R-:W-:Y:S06]  /*23dc0*/  BRA `(.L_x_8623) ;  /* 0xfffffe0000c07947 */ /* 0x000fec000383ffff */
.L_x_8250:
        /* <DEDUP_REMOVED lines=8> */
.L_x_8625:
[----:B------:R-:W-:Y:S05]  /*23e50*/  BSYNC B1 ;  /* 0x0000000000017941 */ /* 0x000fea0003800000 */
.L_x_8624:
        /* <DEDUP_REMOVED lines=8> */
.L_x_8626:
[----:B------:R-:W-:Y:S01]  /*23ee0*/  IMAD.MOV.U32 R53, RZ, RZ, R14 ;  /* 0x000000ffff357224 */ /* 0x000fe200078e000e */
[----:B------:R-:W-:Y:S06]  /*23ef0*/  BRA `(.L_x_8627) ;  /* 0xfffffe0800207947 */ /* 0x000fec000383ffff */
.L_x_8262:
[----:B--2---:R2:W3:Y:S02]  /*23f00*/  SYNCS.PHASECHK.TRANS64.TRYWAIT P4, [R91+URZ+0x28890], R102 ;  /* 0x028890665b0075a7 */ /* 0x0044e4000808017f */
[----:B---3--:R-:W-:Y:S05]  /*23f10*/  @!P4 NANOSLEEP.SYNCS 0x989680 ;  /* 0x009896800000c95d */ /* 0x008fea0003900000 */
[----:B------:R-:W3:Y:S02]  /*23f20*/  @!P4 SYNCS.PHASECHK.TRANS64 P4, [R91+URZ+0x28890], R102 ;  /* 0x028890665b00c5a7 */ /* 0x000ee4000808007f */
[----:B---3--:R-:W-:Y:S05]  /*23f30*/  @!P4 BRA `(.L_x_8262) ;  /* 0xfffffffc00f0c947 */ /* 0x008fea000383ffff */
[----:B------:R-:W-:Y:S05]  /*23f40*/  BRA `(.L_x_8628) ;  /* 0xfffffe1400ec7947 */ /* 0x000fea000383ffff */
.L_x_8263:
[----:B------:R-:W-:Y:S01]  /*23f50*/  BSSY B1, `(.L_x_8629) ;  /* 0x0000008000017945 */ /* 0x000fe20003800000 */
[----:B------:R-:W-:Y:S02]  /*23f60*/  IMAD.MOV.U32 R13, RZ, RZ, R103 ;  /* 0x000000ffff0d7224 */ /* 0x000fe400078e0067 */
[----:B------:R-:W-:Y:S02]  /*23f70*/  IMAD.MOV.U32 R12, RZ, RZ, RZ ;  /* 0x000000ffff0c7224 */ /* 0x000fe400078e00ff */
[----:B------:R-:W-:Y:S02]  /*23f80*/  IMAD.MOV.U32 R11, RZ, RZ, 0x181f ;  /* 0x0000181fff0b7424 */ /* 0x000fe400078e00ff */
[----:B------:R-:W-:-:S07]  /*23f90*/  IMAD.MOV.U32 R15, RZ, RZ, -0x1 ;  /* 0xffffffffff0f7424 */ /* 0x000fce00078e00ff */
[----:B0-2---:R-:W-:Y:S05]  /*23fa0*/  WARPSYNC.COLLECTIVE R15, `(.L_x_8630) ;  /* 0x000000000f087348 */ /* 0x005fea0003c00000 */
[----:B------:R1:W3:Y:S02]  /*23fb0*/  SHFL.IDX P6, R14, R13, R12, R11 ;  /* 0x0000000c0d0e7389 */ /* 0x0002e400000c000b */
[----:B0123--:R-:W-:Y:S01]  /*23fc0*/  ENDCOLLECTIVE ;  /* 0x000000000000791b */ /* 0x00ffe20003800000 */
.L_x_8630:
[----:B------:R-:W-:Y:S05]  /*23fd0*/  BSYNC B1 ;  /* 0x0000000000017941 */ /* 0x000fea0003800000 */
.L_x_8629:
[----:B------:R-:W-:Y:S01]  /*23fe0*/  IMAD.MOV.U32 R13, RZ, RZ, R108 ;  /* 0x000000ffff0d7224 */ /* 0x000fe200078e006c */
[----:B------:R-:W-:Y:S01]  /*23ff0*/  MOV R107, R14 ;  /* 0x0000000e006b7202 */ /* 0x000fe20000000f00 */
[----:B------:R-:W-:Y:S02]  /*24000*/  IMAD.MOV.U32 R12, RZ, RZ, RZ ;  /* 0x000000ffff0c7224 */ /* 0x000fe400078e00ff */
[----:B------:R-:W-:Y:S02]  /*24010*/  IMAD.MOV.U32 R11, RZ, RZ, 0x181f ;  /* 0x0000181fff0b7424 */ /* 0x000fe400078e00ff */
[----:B------:R-:W-:-:S07]  /*24020*/  IMAD.MOV.U32 R15, RZ, RZ, -0x1 ;  /* 0xffffffffff0f7424 */ /* 0x000fce00078e00ff */
[----:B------:R-:W-:Y:S05]  /*24030*/  WARPSYNC.COLLECTIVE R15, `(.L_x_8631) ;  /* 0x000000000f087348 */ /* 0x000fea0003c00000 */
[----:B------:R0:W1:Y:S02]  /*24040*/  SHFL.IDX P6, R14, R13, R12, R11 ;  /* 0x0000000c0d0e7389 */ /* 0x00006400000c000b */
[----:B01----:R-:W-:Y:S01]  /*24050*/  ENDCOLLECTIVE ;  /* 0x000000000000791b */ /* 0x003fe20003800000 */
.L_x_8631:
[----:B------:R-:W-:Y:S01]  /*24060*/  IMAD.MOV.U32 R106, RZ, RZ, R14 ;  /* 0x000000ffff6a7224 */ /* 0x000fe200078e000e */
[----:B------:R-:W-:Y:S06]  /*24070*/  BRA `(.L_x_8632) ;  /* 0xfffffe1400b87947 */ /* 0x000fec000383ffff */
.L_x_8268:
[----:B------:R-:W-:Y:S01]  /*24080*/  BSSY B1, `(.L_x_8633) ;  /* 0x0000008000017945 */ /* 0x000fe20003800000 */
[----:B0-----:R-:W-:Y:S01]  /*24090*/  IMAD.MOV.U32 R13, RZ, RZ, R103 ;  /* 0x000000ffff0d7224 */ /* 0x001fe200078e0067 */
[----:B------:R-:W-:Y:S01]  /*240a0*/  MOV R12, 0x1 ;  /* 0x00000001000c7802 */ /* 0x000fe20000000f00 */
[----:B------:R-:W-:Y:S02]  /*240b0*/  IMAD.MOV.U32 R11, RZ, RZ, 0x181f ;  /* 0x0000181fff0b7424 */ /* 0x000fe400078e00ff */
[----:B------:R-:W-:-:S07]  /*240c0*/  IMAD.MOV.U32 R15, RZ, RZ, -0x1 ;  /* 0xffffffffff0f7424 */ /* 0x000fce00078e00ff */
[----:B-1234-:R-:W-:Y:S05]  /*240d0*/  WARPSYNC.COLLECTIVE R15, `(.L_x_8634) ;  /* 0x000000000f087348 */ /* 0x01efea0003c00000 */
[----:B------:R0:W0:Y:S02]  /*240e0*/  SHFL.IDX P6, R14, R13, R12, R11 ;  /* 0x0000000c0d0e7389 */ /* 0x00002400000c000b */
[----:B01234-:R-:W-:Y:S01]  /*240f0*/  ENDCOLLECTIVE ;  /* 0x000000000000791b */ /* 0x01ffe20003800000 */
.L_x_8634:
[----:B------:R-:W-:Y:S05]  /*24100*/  BSYNC B1 ;  /* 0x0000000000017941 */ /* 0x000fea0003800000 */
.L_x_8633:
        /* <DEDUP_REMOVED lines=8> */
.L_x_8635:
[----:B------:R-:W-:Y:S01]  /*24190*/  IMAD.MOV.U32 R50, RZ, RZ, R14 ;  /* 0x000000ffff327224 */ /* 0x000fe200078e000e */
[----:B------:R-:W-:Y:S06]  /*241a0*/  BRA `(.L_x_8636) ;  /* 0xfffffe1c00547947 */ /* 0x000fec000383ffff */
.L_x_8273:
[----:B------:R-:W-:Y:S01]  /*241b0*/  BSSY B1, `(.L_x_8637) ;  /* 0x0000008000017945 */ /* 0x000fe20003800000 */
[----:B0-----:R-:W-:Y:S02]  /*241c0*/  IMAD.MOV.U32 R13, RZ, RZ, R103 ;  /* 0x000000ffff0d7224 */ /* 0x001fe400078e0067 */
[----:B------:R-:W-:Y:S02]  /*241d0*/  IMAD.MOV.U32 R12, RZ, RZ, 0x2 ;  /* 0x00000002ff0c7424 */ /* 0x000fe400078e00ff */
[----:B------:R-:W-:Y:S02]  /*241e0*/  IMAD.MOV.U32 R11, RZ, RZ, 0x181f ;  /* 0x0000181fff0b7424 */ /* 0x000fe400078e00ff */
[----:B------:R-:W-:-:S07]  /*241f0*/  IMAD.MOV.U32 R15, RZ, RZ, -0x1 ;  /* 0xffffffffff0f7424 */ /* 0x000fce00078e00ff */
[----:B-1234-:R-:W-:Y:S05]  /*24200*/  WARPSYNC.COLLECTIVE R15, `(.L_x_8638) ;  /* 0x000000000f087348 */ /* 0x01efea0003c00000 */
[----:B------:R0:W0:Y:S02]  /*24210*/  SHFL.IDX P6, R14, R13, R12, R11 ;  /* 0x0000000c0d0e7389 */ /* 0x00002400000c000b */
[----:B01234-:R-:W-:Y:S01]  /*24220*/  ENDCOLLECTIVE ;  /* 0x000000000000791b */ /* 0x01ffe20003800000 */
.L_x_8638:
[----:B------:R-:W-:Y:S05]  /*24230*/  BSYNC B1 ;  /* 0x0000000000017941 */ /* 0x000fea0003800000 */
.L_x_8637:
        /* <DEDUP_REMOVED lines=8> */
.L_x_8639:
[----:B------:R-:W-:Y:S05]  /*242c0*/  BRA `(.L_x_8640) ;  /* 0xfffffe2000f87947 */ /* 0x000fea000383ffff */
.L_x_8278:
[----:B------:R-:W-:Y:S01]  /*242d0*/  BSSY B1, `(.L_x_8641) ;  /* 0x0000008000017945 */ /* 0x000fe20003800000 */
[----:B0-----:R-:W-:Y:S01]  /*242e0*/  IMAD.MOV.U32 R13, RZ, RZ, R103 ;  /* 0x000000ffff0d7224 */ /* 0x001fe200078e0067 */
[----:B------:R-:W-:Y:S01]  /*242f0*/  MOV R15, 0xffffffff ;  /* 0xffffffff000f7802 */ /* 0x000fe20000000f00 */
[----:B------:R-:W-:Y:S02]  /*24300*/  IMAD.MOV.U32 R12, RZ, RZ, 0x3 ;  /* 0x00000003ff0c7424 */ /* 0x000fe400078e00ff */
[----:B------:R-:W-:-:S07]  /*24310*/  IMAD.MOV.U32 R11, RZ, RZ, 0x181f ;  /* 0x0000181fff0b7424 */ /* 0x000fce00078e00ff */
[----:B-1234-:R-:W-:Y:S05]  /*24320*/  WARPSYNC.COLLECTIVE R15, `(.L_x_8642) ;  /* 0x000000000f087348 */ /* 0x01efea0003c00000 */
[----:B------:R0:W0:Y:S02]  /*24330*/  SHFL.IDX P6, R14, R13, R12, R11 ;  /* 0x0000000c0d0e7389 */ /* 0x00002400000c000b */
[----:B01234-:R-:W-:Y:S01]  /*24340*/  ENDCOLLECTIVE ;  /* 0x000000000000791b */ /* 0x01ffe20003800000 */
.L_x_8642:
[----:B------:R-:W-:Y:S05]  /*24350*/  BSYNC B1 ;  /* 0x0000000000017941 */ /* 0x000fea0003800000 */
.L_x_8641:
        /* <DEDUP_REMOVED lines=8> */
.L_x_8643:
[----:B------:R-:W-:Y:S01]  /*243e0*/  IMAD.MOV.U32 R108, RZ, RZ, R14 ;  /* 0x000000ffff6c7224 */ /* 0x000fe200078e000e */
[----:B------:R-:W-:Y:S06]  /*243f0*/  BRA `(.L_x_8644) ;  /* 0xfffffe2800987947 */ /* 0x000fec000383ffff */
.L_x_8283:
[----:B0-----:R0:W1:Y:S02]  /*24400*/  SYNCS.PHASECHK.TRANS64.TRYWAIT P3, [R91+URZ+0x28890], R102 ;  /* 0x028890665b0075a7 */ /* 0x001064000806017f */
[----:B-1----:R-:W-:Y:S05]  /*24410*/  @!P3 NANOSLEEP.SYNCS 0x989680 ;  /* 0x009896800000b95d */ /* 0x002fea0003900000 */
[----:B------:R-:W1:Y:S02]  /*24420*/  @!P3 SYNCS.PHASECHK.TRANS64 P3, [R91+URZ+0x28890], R102 ;  /* 0x028890665b00b5a7 */ /* 0x000e64000806007f */
[----:B-1----:R-:W-:Y:S05]  /*24430*/  @!P3 BRA `(.L_x_8283) ;  /* 0xfffffffc00f0b947 */ /* 0x002fea000383ffff */
[----:B------:R-:W-:Y:S05]  /*24440*/  BRA `(.L_x_8645) ;  /* 0xfffffe3000847947 */ /* 0x000fea000383ffff */
.L_x_8284:
        /* <DEDUP_REMOVED lines=8> */
.L_x_8647:
[----:B------:R-:W-:Y:S05]  /*244d0*/  BSYNC B1 ;  /* 0x0000000000017941 */ /* 0x000fea0003800000 */
.L_x_8646:
        /* <DEDUP_REMOVED lines=8> */
.L_x_8648:
[----:B------:R-:W-:Y:S05]  /*24560*/  BRA `(.L_x_8649) ;  /* 0xfffffe3000ac7947 */ /* 0x000fea000383ffff */
.L_x_8287:
[----:B------:R-:W-:Y:S01]  /*24570*/  BSSY B1, `(.L_x_8650) ;  /* 0x0000008000017945 */ /* 0x000fe20003800000 */
[----:B----4-:R-:W-:Y:S02]  /*24580*/  IMAD.MOV.U32 R13, RZ, RZ, R46 ;  /* 0x000000ffff0d7224 */ /* 0x010fe400078e002e */
[----:B------:R-:W-:Y:S02]  /*24590*/  IMAD.MOV.U32 R12, RZ, RZ, 0x1 ;  /* 0x00000001ff0c7424 */ /* 0x000fe400078e00ff */
[----:B------:R-:W-:Y:S02]  /*245a0*/  IMAD.MOV.U32 R11, RZ, RZ, 0x181f ;  /* 0x0000181fff0b7424 */ /* 0x000fe400078e00ff */
[----:B------:R-:W-:-:S07]  /*245b0*/  IMAD.MOV.U32 R15, RZ, RZ, -0x1 ;  /* 0xffffffffff0f7424 */ /* 0x000fce00078e00ff */
[----:B0123--:R-:W-:Y:S05]  /*245c0*/  WARPSYNC.COLLECTIVE R15, `(.L_x_8651) ;  /* 0x000000000f087348 */ /* 0x00ffea0003c00000 */
[----:B---3--:R3:W4:Y:S02]  /*245d0*/  SHFL.IDX P6, R14, R13, R12, R11 ;  /* 0x0000000c0d0e7389 */ /* 0x00872400000c000b */
[----:B01234-:R-:W-:Y:S01]  /*245e0*/  ENDCOLLECTIVE ;  /* 0x000000000000791b */ /* 0x01ffe20003800000 */
.L_x_8651:
[----:B------:R-:W-:Y:S05]  /*245f0*/  BSYNC B1 ;  /* 0x0000000000017941 */ /* 0x000fea0003800000 */
.L_x_8650:
        /* <DEDUP_REMOVED lines=8> */
.L_x_8652:
[----:B------:R-:W-:Y:S05]  /*24680*/  BRA `(.L_x_8653) ;  /* 0xfffffe3000ac7947 */ /* 0x000fea000383ffff */
.L_x_8290:
[----:B------:R-:W-:Y:S01]  /*24690*/  BSSY B1, `(.L_x_8654) ;  /* 0x0000008000017945 */ /* 0x000fe20003800000 */
[----:B----4-:R-:W-:Y:S01]  /*246a0*/  IMAD.MOV.U32 R13, RZ, RZ, R46 ;  /* 0x000000ffff0d7224 */ /* 0x010fe200078e002e */
[----:B------:R-:W-:Y:S01]  /*246b0*/  MOV R15, 0xffffffff ;  /* 0xffffffff000f7802 */ /* 0x000fe20000000f00 */
[----:B------:R-:W-:Y:S02]  /*246c0*/  IMAD.MOV.U32 R12, RZ, RZ, 0x2 ;  /* 0x00000002ff0c7424 */ /* 0x000fe400078e00ff */
[----:B------:R-:W-:-:S07]  /*246d0*/  IMAD.MOV.U32 R11, RZ, RZ, 0x181f ;  /* 0x0000181fff0b7424 */ /* 0x000fce00078e00ff */
[----:B0123--:R-:W-:Y:S05]  /*246e0*/  WARPSYNC.COLLECTIVE R15, `(.L_x_8655) ;  /* 0x000000000f087348 */ /* 0x00ffea0003c00000 */
[----:B---3--:R3:W4:Y:S02]  /*246f0*/  SHFL.IDX P6, R14, R13, R12, R11 ;  /* 0x0000000c0d0e7389 */ /* 0x00872400000c000b */
[----:B01234-:R-:W-:Y:S01]  /*24700*/  ENDCOLLECTIVE ;  /* 0x000000000000791b */ /* 0x01ffe20003800000 */
.L_x_8655:
[----:B------:R-:W-:Y:S05]  /*24710*/  BSYNC B1 ;  /* 0x0000000000017941 */ /* 0x000fea0003800000 */
.L_x_8654:
        /* <DEDUP_REMOVED lines=8> */
.L_x_8656:
[----:B------:R-:W-:Y:S05]  /*247a0*/  BRA `(.L_x_8657) ;  /* 0xfffffe3000b07947 */ /* 0x000fea000383ffff */
.L_x_8293:
        /* <DEDUP_REMOVED lines=8> */
.L_x_8659:
[----:B------:R-:W-:Y:S05]  /*24830*/  BSYNC B1 ;  /* 0x0000000000017941 */ /* 0x000fea0003800000 */
.L_x_8658:
        /* <DEDUP_REMOVED lines=8> */
.L_x_8660:
[----:B------:R-:W-:Y:S05]  /*248c0*/  BRA `(.L_x_8661) ;  /* 0xfffffe3000b47947 */ /* 0x000fea000383ffff */
.L_x_8297:
[----:B------:R0:W0:Y:S02]  /*248d0*/  SYNCS.PHASECHK.TRANS64.TRYWAIT P4, [R91+URZ+0x288b0], R102 ;  /* 0x0288b0665b0075a7 */ /* 0x000024000808017f */
[----:B0-----:R-:W-:Y:S05]  /*248e0*/  @!P4 NANOSLEEP.SYNCS 0x989680 ;  /* 0x009896800000c95d */ /* 0x001fea0003900000 */
[----:B------:R-:W0:Y:S02]  /*248f0*/  @!P4 SYNCS.PHASECHK.TRANS64 P4, [R91+URZ+0x288b0], R102 ;  /* 0x0288b0665b00c5a7 */ /* 0x000e24000808007f */
[----:B0-----:R-:W-:Y:S05]  /*24900*/  @!P4 BRA `(.L_x_8297) ;  /* 0xfffffffc00f0c947 */ /* 0x001fea000383ffff */
[----:B------:R-:W-:Y:S05]  /*24910*/  BRA `(.L_x_8662) ;  /* 0xfffffe3400307947 */ /* 0x000fea000383ffff */
.L_x_8317:
[----:B------:R-:W-:Y:S01]  /*24920*/  BSSY B0, `(.L_x_8663) ;  /* 0x0000008000007945 */ /* 0x000fe20003800000 */
[----:B--2---:R-:W-:Y:S02]  /*24930*/  IMAD.MOV.U32 R13, RZ, RZ, R218 ;  /* 0x000000ffff0d7224 */ /* 0x004fe400078e00da */
[----:B------:R-:W-:Y:S02]  /*24940*/  IMAD.MOV.U32 R12, RZ, RZ, RZ ;  /* 0x000000ffff0c7224 */ /* 0x000fe400078e00ff */
[----:B------:R-:W-:Y:S02]  /*24950*/  IMAD.MOV.U32 R11, RZ, RZ, 0x1f ;  /* 0x0000001fff0b7424 */ /* 0x000fe400078e00ff */
[----:B------:R-:W-:-:S07]  /*24960*/  IMAD.MOV.U32 R15, RZ, RZ, -0x1 ;  /* 0xffffffffff0f7424 */ /* 0x000fce00078e00ff */
[----:B-1---5:R-:W-:Y:S05]  /*24970*/  WARPSYNC.COLLECTIVE R15, `(.L_x_8664) ;  /* 0x000000000f087348 */ /* 0x022fea0003c00000 */
[----:B------:R0:W2:Y:S02]  /*24980*/  SHFL.IDX P6, R14, R13, R12, R11 ;  /* 0x0000000c0d0e7389 */ /* 0x0000a400000c000b */
[----:B012--5:R-:W-:Y:S01]  /*24990*/  ENDCOLLECTIVE ;  /* 0x000000000000791b */ /* 0x027fe20003800000 */
.L_x_8664:
[----:B------:R-:W-:Y:S05]  /*249a0*/  BSYNC B0 ;  /* 0x0000000000007941 */ /* 0x000fea0003800000 */
.L_x_8663:
[----:B------:R-:W-:Y:S01]  /*249b0*/  IMAD.MOV.U32 R194, RZ, RZ, R14 ;  /* 0x000000ffffc27224 */ /* 0x000fe200078e000e */
[----:B------:R-:W-:Y:S06]  /*249c0*/  BRA `(.L_x_8665) ;  /* 0xfffffe4000747947 */ /* 0x000fec000383ffff */
.L_x_8327:
[----:B------:R-:W-:Y:S01]  /*249d0*/  BSSY B1, `(.L_x_8666) ;  /* 0x0000008000017945 */ /* 0x000fe20003800000 */
[----:B------:R-:W-:Y:S01]  /*249e0*/  IMAD.MOV.U32 R13, RZ, RZ, R6 ;  /* 0x000000ffff0d7224 */ /* 0x000fe200078e0006 */
[----:B------:R-:W-:Y:S01]  /*249f0*/  MOV R12, RZ ;  /* 0x000000ff000c7202 */ /* 0x000fe20000000f00 */
[----:B------:R-:W-:Y:S02]  /*24a00*/  IMAD.MOV.U32 R11, RZ, RZ, 0x181f ;  /* 0x0000181fff0b7424 */ /* 0x000fe400078e00ff */
[----:B------:R-:W-:-:S07]  /*24a10*/  IMAD.MOV.U32 R15, RZ, RZ, -0x1 ;  /* 0xffffffffff0f7424 */ /* 0x000fce00078e00ff */
[----:B01----:R-:W-:Y:S05]  /*24a20*/  WARPSYNC.COLLECTIVE R15, `(.L_x_8667) ;  /* 0x000000000f087348 */ /* 0x003fea0003c00000 */
[----:B------:R2:W3:Y:S02]  /*24a30*/  SHFL.IDX P6, R14, R13, R12, R11 ;  /* 0x0000000c0d0e7389 */ /* 0x0004e400000c000b */
[----:B0123--:R-:W-:Y:S01]  /*24a40*/  ENDCOLLECTIVE ;  /* 0x000000000000791b */ /* 0x00ffe20003800000 */
.L_x_8667:
[----:B------:R-:W-:Y:S05]  /*24a50*/  BSYNC B1 ;  /* 0x0000000000017941 */ /* 0x000fea0003800000 */
.L_x_8666:
[----:B------:R-:W-:Y:S01]  /*24a60*/  IMAD.MOV.U32 R13, RZ, RZ, R5 ;  /* 0x000000ffff0d7224 */ /* 0x000fe200078e0005 */
[----:B------:R-:W-:Y:S01]  /*24a70*/  MOV R15, 0xffffffff ;  /* 0xffffffff000f7802 */ /* 0x000fe20000000f00 */
[----:B------:R-:W-:Y:S02]  /*24a80*/  IMAD.MOV.U32 R12, RZ, RZ, RZ ;  /* 0x000000ffff0c7224 */ /* 0x000fe400078e00ff */
[----:B------:R-:W-:Y:S02]  /*24a90*/  IMAD.MOV.U32 R11, RZ, RZ, 0x181f ;  /* 0x0000181fff0b7424 */ /* 0x000fe400078e00ff */
[----:B------:R-:W-:-:S07]  /*24aa0*/  IMAD.MOV.U32 R0, RZ, RZ, R14 ;  /* 0x000000ffff007224 */ /* 0x000fce00078e000e */
[----:B------:R-:W-:Y:S05]  /*24ab0*/  WARPSYNC.COLLECTIVE R15, `(.L_x_8668) ;  /* 0x000000000f087348 */ /* 0x000fea0003c00000 */
[----:B------:R0:W1:Y:S02]  /*24ac0*/  SHFL.IDX P6, R14, R13, R12, R11 ;  /* 0x0000000c0d0e7389 */ /* 0x00006400000c000b */
[----:B01----:R-:W-:Y:S01]  /*24ad0*/  ENDCOLLECTIVE ;  /* 0x000000000000791b */ /* 0x003fe20003800000 */
.L_x_8668:
[----:B------:R-:W-:Y:S02]  /*24ae0*/  IMAD.MOV.U32 R13, RZ, RZ, R8 ;  /* 0x000000ffff0d7224 */ /* 0x000fe400078e0008 */
[----:B------:R-:W-:-:S07]  /*24af0*/  IMAD.MOV.U32 R3, RZ, RZ, R14 ;  /* 0x000000ffff037224 */ /* 0x000fce00078e000e */
[----:B------:R-:W-:Y:S05]  /*24b00*/  WARPSYNC.COLLECTIVE R15, `(.L_x_8669) ;  /* 0x000000000f087348 */ /* 0x000fea0003c00000 */
[----:B------:R0:W1:Y:S02]  /*24b10*/  SHFL.IDX P6, R14, R13, R12, R11 ;  /* 0x0000000c0d0e7389 */ /* 0x00006400000c000b */
[----:B01----:R-:W-:Y:S01]  /*24b20*/  ENDCOLLECTIVE ;  /* 0x000000000000791b */ /* 0x003fe20003800000 */
.L_x_8669:
[----:B------:R-:W-:Y:S02]  /*24b30*/  IMAD.MOV.U32 R13, RZ, RZ, R7 ;  /* 0x000000ffff0d7224 */ /* 0x000fe400078e0007 */
[----:B------:R-:W-:-:S07]  /*24b40*/  IMAD.MOV.U32 R4, RZ, RZ, R14 ;  /* 0x000000ffff047224 */ /* 0x000fce00078e000e */
[----:B------:R-:W-:Y:S05]  /*24b50*/  WARPSYNC.COLLECTIVE R15, `(.L_x_8670) ;  /* 0x000000000f087348 */ /* 0x000fea0003c00000 */
[----:B------:R0:W1:Y:S02]  /*24b60*/  SHFL.IDX P6, R14, R13, R12, R11 ;  /* 0x0000000c0d0e7389 */ /* 0x00006400000c000b */
[----:B01----:R-:W-:Y:S01]  /*24b70*/  ENDCOLLECTIVE ;  /* 0x000000000000791b */ /* 0x003fe20003800000 */
.L_x_8670:
[----:B------:R-:W-:Y:S05]  /*24b80*/  BRA `(.L_x_8671) ;  /* 0xfffffe4400c87947 */ /* 0x000fea000383ffff */
.L_x_8330:
[----:B------:R-:W-:Y:S01]  /*24b90*/  BSSY B1, `(.L_x_8672) ;  /* 0x0000008000017945 */ /* 0x000fe20003800000 */
[----:B-1----:R-:W-:Y:S01]  /*24ba0*/  IMAD.MOV.U32 R13, RZ, RZ, R6 ;  /* 0x000000ffff0d7224 */ /* 0x002fe200078e0006 */
[----:B------:R-:W-:Y:S01]  /*24bb0*/  MOV R11, 0x181f ;  /* 0x0000181f000b7802 */ /* 0x000fe20000000f00 */
[----:B------:R-:W-:Y:S02]  /*24bc0*/  IMAD.MOV.U32 R12, RZ, RZ, 0x1 ;  /* 0x00000001ff0c7424 */ /* 0x000fe400078e00ff */
[----:B------:R-:W-:-:S07]  /*24bd0*/  IMAD.MOV.U32 R15, RZ, RZ, -0x1 ;  /* 0xffffffffff0f7424 */ /* 0x000fce00078e00ff */
[----:B--2---:R-:W-:Y:S05]  /*24be0*/  WARPSYNC.COLLECTIVE R15, `(.L_x_8673) ;  /* 0x000000000f087348 */ /* 0x004fea0003c00000 */
[----:B------:R0:W1:Y:S02]  /*24bf0*/  SHFL.IDX P6, R14, R13, R12, R11 ;  /* 0x0000000c0d0e7389 */ /* 0x00006400000c000b */
[----:B012---:R-:W-:Y:S01]  /*24c00*/  ENDCOLLECTIVE ;  /* 0x000000000000791b */ /* 0x007fe20003800000 */
.L_x_8673:
[----:B------:R-:W-:Y:S05]  /*24c10*/  BSYNC B1 ;  /* 0x0000000000017941 */ /* 0x000fea0003800000 */
.L_x_8672:
        /* <DEDUP_REMOVED lines=8> */
.L_x_8674:
[----:B------:R-:W-:Y:S01]  /*24ca0*/  IMAD.MOV.U32 R13, RZ, RZ, R8 ;  /* 0x000000ffff0d7224 */ /* 0x000fe200078e0008 */
[----:B------:R-:W-:-:S07]  /*24cb0*/  MOV R3, R14 ;  /* 0x0000000e00037202 */ /* 0x000fce0000000f00 */
[----:B------:R-:W-:Y:S05]  /*24cc0*/  WARPSYNC.COLLECTIVE R15, `(.L_x_8675) ;  /* 0x000000000f087348 */ /* 0x000fea0003c00000 */
[----:B------:R0:W1:Y:S02]  /*24cd0*/  SHFL.IDX P6, R14, R13, R12, R11 ;  /* 0x0000000c0d0e7389 */ /* 0x00006400000c000b */
[----:B01----:R-:W-:Y:S01]  /*24ce0*/  ENDCOLLECTIVE ;  /* 0x000000000000791b */ /* 0x003fe20003800000 */
.L_x_8675:
[----:B------:R-:W-:Y:S02]  /*24cf0*/  IMAD.MOV.U32 R13, RZ, RZ, R7 ;  /* 0x000000ffff0d7224 */ /* 0x000fe400078e0007 */
[----:B------:R-:W-:-:S07]  /*24d00*/  IMAD.MOV.U32 R4, RZ, RZ, R14 ;  /* 0x000000ffff047224 */ /* 0x000fce00078e000e */
[----:B------:R-:W-:Y:S05]  /*24d10*/  WARPSYNC.COLLECTIVE R15, `(.L_x_8676) ;  /* 0x000000000f087348 */ /* 0x000fea0003c00000 */
[----:B------:R0:W1:Y:S02]  /*24d20*/  SHFL.IDX P6, R14, R13, R12, R11 ;  /* 0x0000000c0d0e7389 */ /* 0x00006400000c000b */
[----:B01----:R-:W-:Y:S01]  /*24d30*/  ENDCOLLECTIVE ;  /* 0x000000000000791b */ /* 0x003fe20003800000 */
.L_x_8676:
[----:B------:R-:W-:Y:S05]  /*24d40*/  BRA `(.L_x_8677) ;  /* 0xfffffe4800347947 */ /* 0x000fea000383ffff */
.L_x_8333:
[----:B------:R-:W-:Y:S01]  /*24d50*/  BSSY B1, `(.L_x_8678) ;  /* 0x0000008000017945 */ /* 0x000fe20003800000 */
[----:B------:R-:W-:Y:S01]  /*24d60*/  IMAD.MOV.U32 R13, RZ, RZ, R6 ;  /* 0x000000ffff0d7224 */ /* 0x000fe200078e0006 */
[----:B------:R-:W-:Y:S01]  /*24d70*/  MOV R15, 0xffffffff ;  /* 0xffffffff000f7802 */ /* 0x000fe20000000f00 */
[----:B------:R-:W-:Y:S02]  /*24d80*/  IMAD.MOV.U32 R12, RZ, RZ, 0x2 ;  /* 0x00000002ff0c7424 */ /* 0x000fe400078e00ff */
[----:B------:R-:W-:-:S07]  /*24d90*/  IMAD.MOV.U32 R11, RZ, RZ, 0x181f ;  /* 0x0000181fff0b7424 */ /* 0x000fce00078e00ff */
[----:B-12---:R-:W-:Y:S05]  /*24da0*/  WARPSYNC.COLLECTIVE R15, `(.L_x_8679) ;  /* 0x000000000f087348 */ /* 0x006fea0003c00000 */
[----:B------:R0:W3:Y:S02]  /*24db0*/  SHFL.IDX P6, R14, R13, R12, R11 ;  /* 0x0000000c0d0e7389 */ /* 0x0000e400000c000b */
[----:B0123--:R-:W-:Y:S01]  /*24dc0*/  ENDCOLLECTIVE ;  /* 0x000000000000791b */ /* 0x00ffe20003800000 */
.L_x_8679:
[----:B------:R-:W-:Y:S05]  /*24dd0*/  BSYNC B1 ;  /* 0x0000000000017941 */ /* 0x000fea0003800000 */
.L_x_8678:
        /* <DEDUP_REMOVED lines=8> */
.L_x_8680:
[----:B------:R-:W-:Y:S01]  /*24e60*/  MOV R13, R8 ;  /* 0x00000008000d7202 */ /* 0x000fe20000000f00 */
[----:B------:R-:W-:-:S07]  /*24e70*/  IMAD.MOV.U32 R3, RZ, RZ, R14 ;  /* 0x000000ffff037224 */ /* 0x000fce00078e000e */
[----:B------:R-:W-:Y:S05]  /*24e80*/  WARPSYNC.COLLECTIVE R15, `(.L_x_8681) ;  /* 0x000000000f087348 */ /* 0x000fea0003c00000 */
[----:B------:R0:W1:Y:S02]  /*24e90*/  SHFL.IDX P6, R14, R13, R12, R11 ;  /* 0x0000000c0d0e7389 */ /* 0x00006400000c000b */
[----:B01----:R-:W-:Y:S01]  /*24ea0*/  ENDCOLLECTIVE ;  /* 0x000000000000791b */ /* 0x003fe20003800000 */
.L_x_8681:
[----:B------:R-:W-:Y:S02]  /*24eb0*/  IMAD.MOV.U32 R13, RZ, RZ, R7 ;  /* 0x000000ffff0d7224 */ /* 0x000fe400078e0007 */
[----:B------:R-:W-:-:S07]  /*24ec0*/  IMAD.MOV.U32 R4, RZ, RZ, R14 ;  /* 0x000000ffff047224 */ /* 0x000fce00078e000e */
[----:B------:R-:W-:Y:S05]  /*24ed0*/  WARPSYNC.COLLECTIVE R15, `(.L_x_8682) ;  /* 0x000000000f087348 */ /* 0x000fea0003c00000 */
[----:B------:R0:W1:Y:S02]  /*24ee0*/  SHFL.IDX P6, R14, R13, R12, R11 ;  /* 0x0000000c0d0e7389 */ /* 0x00006400000c000b */
[----:B01----:R-:W-:Y:S01]  /*24ef0*/  ENDCOLLECTIVE ;  /* 0x000000000000791b */ /* 0x003fe20003800000 */
.L_x_8682:
[----:B------:R-:W-:Y:S05]  /*24f00*/  BRA `(.L_x_8683) ;  /* 0xfffffe4800907947 */ /* 0x000fea000383ffff */
.L_x_8336:
[----:B------:R-:W-:Y:S01]  /*24f10*/  BSSY B1, `(.L_x_8684) ;  /* 0x0000008000017945 */ /* 0x000fe20003800000 */
[----:B------:R-:W-:Y:S02]  /*24f20*/  IMAD.MOV.U32 R13, RZ, RZ, R6 ;  /* 0x000000ffff0d7224 */ /* 0x000fe400078e0006 */
[----:B------:R-:W-:Y:S02]  /*24f30*/  IMAD.MOV.U32 R12, RZ, RZ, 0x3 ;  /* 0x00000003ff0c7424 */ /* 0x000fe400078e00ff */
[----:B------:R-:W-:Y:S02]  /*24f40*/  IMAD.MOV.U32 R11, RZ, RZ, 0x181f ;  /* 0x0000181fff0b7424 */ /* 0x000fe400078e00ff */
[----:B------:R-:W-:-:S07]  /*24f50*/  IMAD.MOV.U32 R15, RZ, RZ, -0x1 ;  /* 0xffffffffff0f7424 */ /* 0x000fce00078e00ff */
[----:B-12---:R-:W-:Y:S05]  /*24f60*/  WARPSYNC.COLLECTIVE R15, `(.L_x_8685) ;  /* 0x000000000f087348 */ /* 0x006fea0003c00000 */
[----:B------:R0:W3:Y:S02]  /*24f70*/  SHFL.IDX P6, R14, R13, R12, R11 ;  /* 0x0000000c0d0e7389 */ /* 0x0000e400000c000b */
[----:B0123--:R-:W-:Y:S01]  /*24f80*/  ENDCOLLECTIVE ;  /* 0x000000000000791b */ /* 0x00ffe20003800000 */
.L_x_8685:
[----:B------:R-:W-:Y:S05]  /*24f90*/  BSYNC B1 ;  /* 0x0000000000017941 */ /* 0x000fea0003800000 */
.L_x_8684:
        /* <DEDUP_REMOVED lines=8> */
.L_x_8686:
[----:B------:R-:W-:Y:S02]  /*25020*/  IMAD.MOV.U32 R13, RZ, RZ, R8 ;  /* 0x000000ffff0d7224 */ /* 0x000fe400078e0008 */
[----:B------:R-:W-:-:S07]  /*25030*/  IMAD.MOV.U32 R3, RZ, RZ, R14 ;  /* 0x000000ffff037224 */ /* 0x000fce00078e000e */
[----:B------:R-:W-:Y:S05]  /*25040*/  WARPSYNC.COLLECTIVE R15, `(.L_x_8687) ;  /* 0x000000000f087348 */ /* 0x000fea0003c00000 */
[----:B------:R0:W1:Y:S02]  /*25050*/  SHFL.IDX P6, R14, R13, R12, R11 ;  /* 0x0000000c0d0e7389 */ /* 0x00006400000c000b */
[----:B01----:R-:W-:Y:S01]  /*25060*/  ENDCOLLECTIVE ;  /* 0x000000000000791b */ /* 0x003fe20003800000 */
.L_x_8687:
[----:B------:R-:W-:Y:S01]  /*25070*/  IMAD.MOV.U32 R13, RZ, RZ, R7 ;  /* 0x000000ffff0d7224 */ /* 0x000fe200078e0007 */
[----:B------:R-:W-:-:S07]  /*25080*/  MOV R4, R14 ;  /* 0x0000000e00047202 */ /* 0x000fce0000000f00 */
[----:B------:R-:W-:Y:S05]  /*25090*/  WARPSYNC.COLLECTIVE R15, `(.L_x_8688) ;  /* 0x000000000f087348 */ /* 0x000fea0003c00000 */
[----:B------:R0:W1:Y:S02]  /*250a0*/  SHFL.IDX P6, R14, R13, R12, R11 ;  /* 0x0000000c0d0e7389 */ /* 0x00006400000c000b */
[----:B01----:R-:W-:Y:S01]  /*250b0*/  ENDCOLLECTIVE ;  /* 0x000000000000791b */ /* 0x003fe20003800000 */
.L_x_8688:
[----:B------:R-:W-:Y:S05]  /*250c0*/  BRA `(.L_x_8689) ;  /* 0xfffffe4800ec7947 */ /* 0x000fea000383ffff */
.L_x_8340:
[----:B0-----:R0:W1:Y:S02]  /*250d0*/  SYNCS.PHASECHK.TRANS64.TRYWAIT P0, [R18+URZ+0x28800], R5 ;  /* 0x02880005120075a7 */ /* 0x001064000800017f */
[----:B-1----:R-:W-:Y:S05]  /*250e0*/  @!P0 NANOSLEEP.SYNCS 0x989680 ;  /* 0x009896800000895d */ /* 0x002fea0003900000 */
[----:B------:R-:W1:Y:S02]  /*250f0*/  @!P0 SYNCS.PHASECHK.TRANS64 P0, [R18+URZ+0x28800], R5 ;  /* 0x02880005120085a7 */ /* 0x000e64000800007f */
[----:B-1----:R-:W-:Y:S05]  /*25100*/  @!P0 BRA `(.L_x_8340) ;  /* 0xfffffffc00f08947 */ /* 0x002fea000383ffff */
[----:B------:R-:W-:Y:S05]  /*25110*/  BRA `(.L_x_8690) ;  /* 0xfffffe4c00a87947 */ /* 0x000fea000383ffff */
.L_x_8356:
[----:B------:R-:W3:Y:S01]  /*25120*/  LDC R56, c[0x0][0x3f4] ;  /* 0x0000fd00ff387b82 */ /* 0x000ee20000000800 */
[----:B------:R-:W-:Y:S01]  /*25130*/  BSSY B1, `(.L_x_8691) ;  /* 0x0000008000017945 */ /* 0x000fe20003800000 */
[----:B--2---:R-:W-:Y:S02]  /*25140*/  IMAD.MOV.U32 R13, RZ, RZ, R43 ;  /* 0x000000ffff0d7224 */ /* 0x004fe400078e002b */
[----:B------:R-:W-:Y:S02]  /*25150*/  IMAD.MOV.U32 R12, RZ, RZ, RZ ;  /* 0x000000ffff0c7224 */ /* 0x000fe400078e00ff */
[----:B------:R-:W-:Y:S02]  /*25160*/  IMAD.MOV.U32 R11, RZ, RZ, 0x181f ;  /* 0x0000181fff0b7424 */ /* 0x000fe400078e00ff */
[----:B------:R-:W-:-:S07]  /*25170*/  IMAD.MOV.U32 R15, RZ, RZ, -0x1 ;  /* 0xffffffffff0f7424 */ /* 0x000fce00078e00ff */
[----:B01-3--:R-:W-:Y:S05]  /*25180*/  WARPSYNC.COLLECTIVE R15, `(.L_x_8692) ;  /* 0x000000000f087348 */ /* 0x00bfea0003c00000 */
[----:B------:R2:W4:Y:S02]  /*25190*/  SHFL.IDX P6, R14, R13, R12, R11 ;  /* 0x0000000c0d0e7389 */ /* 0x00052400000c000b */
[----:B01234-:R-:W-:Y:S01]  /*251a0*/  ENDCOLLECTIVE ;  /* 0x000000000000791b */ /* 0x01ffe20003800000 */
.L_x_8692:
[----:B------:R-:W-:Y:S05]  /*251b0*/  BSYNC B1 ;  /* 0x0000000000017941 */ /* 0x000fea0003800000 */
.L_x_8691:
[----:B------:R-:W-:Y:S01]  /*251c0*/  MOV R13, R10 ;  /* 0x0000000a000d7202 */ /* 0x000fe20000000f00 */
[----:B------:R-:W-:Y:S01]  /*251d0*/  IMAD.MOV.U32 R12, RZ, RZ, RZ ;  /* 0x000000ffff0c7224 */ /* 0x000fe200078e00ff */
[----:B------:R-:W-:Y:S01]  /*251e0*/  ISETP.GE.AND P0, PT, R16, R56, PT ;  /* 0x000000381000720c */ /* 0x000fe20003f06270 */
[----:B------:R-:W-:Y:S02]  /*251f0*/  IMAD.MOV.U32 R11, RZ, RZ, 0x181f ;  /* 0x0000181fff0b7424 */ /* 0x000fe400078e00ff */
[----:B------:R-:W-:Y:S02]  /*25200*/  IMAD.MOV.U32 R15, RZ, RZ, -0x1 ;  /* 0xffffffffff0f7424 */ /* 0x000fe400078e00ff */
[----:B------:R-:W-:Y:S02]  /*25210*/  IMAD.MOV.U32 R3, RZ, RZ, R14 ;  /* 0x000000ffff037224 */ /* 0x000fe400078e000e */
[----:B------:R-:W-:-:S07]  /*25220*/  IMAD R0, R189, R0, RZ ;  /* 0x00000000bd007224 */ /* 0x000fce00078e02ff */
[----:B------:R-:W-:Y:S05]  /*25230*/  WARPSYNC.COLLECTIVE R15, `(.L_x_8693) ;  /* 0x000000000f087348 */ /* 0x000fea0003c00000 */
[----:B------:R0:W1:Y:S02]  /*25240*/  SHFL.IDX P6, R14, R13, R12, R11 ;  /* 0x0000000c0d0e7389 */ /* 0x00006400000c000b */
[----:B01----:R-:W-:Y:S01]  /*25250*/  ENDCOLLECTIVE ;  /* 0x000000000000791b */ /* 0x003fe20003800000 */
.L_x_8693:
[----:B------:R-:W-:Y:S01]  /*25260*/  ISETP.GE.OR P1, PT, R57, R0, P0 ;  /* 0x000000003900720c */ /* 0x000fe20000726670 */
[----:B------:R-:W-:-:S12]  /*25270*/  IMAD.MOV.U32 R13, RZ, RZ, R45 ;  /* 0x000000ffff0d7224 */ /* 0x000fd800078e002d */
[C---:B------:R-:W-:Y:S01]  /*25280*/  @!P1 IMAD.SHL.U32 R7, R16.reuse, 0x2, RZ ;  /* 0x0000000210079824 */ /* 0x040fe200078e00ff */
[----:B------:R-:W-:Y:S01]  /*25290*/  @!P1 SHF.L.U64.HI R6, R16, 0x1, R17 ;  /* 0x0000000110069819 */ /* 0x000fe20000010211 */
[----:B------:R-:W-:-:S07]  /*252a0*/  IMAD.MOV.U32 R4, RZ, RZ, R14 ;  /* 0x000000ffff047224 */ /* 0x000fce00078e000e */
[----:B------:R-:W-:Y:S05]  /*252b0*/  WARPSYNC.COLLECTIVE R15, `(.L_x_8694) ;  /* 0x000000000f087348 */ /* 0x000fea0003c00000 */
[----:B------:R0:W1:Y:S02]  /*252c0*/  SHFL.IDX P6, R14, R13, R12, R11 ;  /* 0x0000000c0d0e7389 */ /* 0x00006400000c000b */
[----:B01----:R-:W-:Y:S01]  /*252d0*/  ENDCOLLECTIVE ;  /* 0x000000000000791b */ /* 0x003fe20003800000 */
.L_x_8694:
[----:B------:R-:W-:-:S05]  /*252e0*/  @!P1 IADD3 R4, P2, R4, R7, RZ ;  /* 0x0000000704049210 */ /* 0x000fca0007f5e0ff */
[----:B------:R-:W-:Y:S02]  /*252f0*/  @!P1 IMAD.X R3, R3, 0x1, R6, P2 ;  /* 0x0000000103039824 */ /* 0x000fe400010e0606 */
[----:B------:R-:W-:Y:S02]  /*25300*/  @!P1 IMAD.MOV.U32 R24, RZ, RZ, R4 ;  /* 0x000000ffff189224 */ /* 0x000fe400078e0004 */
[----:B------:R-:W-:Y:S01]  /*25310*/  @!P1 IMAD.MOV.U32 R25, RZ, RZ, R3 ;  /* 0x000000ffff199224 */ /* 0x000fe200078e0003 */
[----:B------:R-:W-:-:S05]  /*25320*/  MOV R13, R44 ;  /* 0x0000002c000d7202 */ /* 0x000fca0000000f00 */
[----:B------:R-:W5:Y:S01]  /*25330*/  @!P1 LD.E.128 R24, desc[UR54][R24.64] ;  /* 0x0000003618189980 */ /* 0x000f62000c101d00 */
[----:B------:R-:W-:-:S07]  /*25340*/  IMAD.MOV.U32 R5, RZ, RZ, R14 ;  /* 0x000000ffff057224 */ /* 0x000fce00078e000e */
[----:B-----5:R-:W-:Y:S05]  /*25350*/  WARPSYNC.COLLECTIVE R15, `(.L_x_8695) ;  /* 0x000000000f087348 */ /* 0x020fea0003c00000 */
[----:B------:R0:W1:Y:S02]  /*25360*/  SHFL.IDX P6, R14, R13, R12, R11 ;  /* 0x0000000c0d0e7389 */ /* 0x00006400000c000b */
[----:B01---5:R-:W-:Y:S01]  /*25370*/  ENDCOLLECTIVE ;  /* 0x000000000000791b */ /* 0x023fe20003800000 */
.L_x_8695:
[----:B------:R-:W-:-:S05]  /*25380*/  @!P1 IADD3 R14, P2, R14, R7, RZ ;  /* 0x000000070e0e9210 */ /* 0x000fca0007f5e0ff */
[----:B------:R-:W-:Y:S02]  /*25390*/  @!P1 IMAD.X R5, R5, 0x1, R6, P2 ;  /* 0x0000000105059824 */ /* 0x000fe400010e0606 */
[----:B------:R-:W-:-:S06]  /*253a0*/  @!P1 IMAD.MOV.U32 R4, RZ, RZ, R14 ;  /* 0x000000ffff049224 */ /* 0x000fcc00078e000e */
[----:B------:R-:W5:Y:S01]  /*253b0*/  @!P1 LD.E.128 R4, desc[UR54][R4.64] ;  /* 0x0000003604049980 */ /* 0x000f62000c101d00 */
[----:B------:R-:W-:Y:S01]  /*253c0*/  IMAD.MOV.U32 R13, RZ, RZ, R43 ;  /* 0x000000ffff0d7224 */ /* 0x000fe200078e002b */
[----:B------:R-:W-:-:S07]  /*253d0*/  MOV R12, 0x1 ;  /* 0x00000001000c7802 */ /* 0x000fce0000000f00 */
[----:B-----5:R-:W-:Y:S05]  /*253e0*/  WARPSYNC.COLLECTIVE R15, `(.L_x_8696) ;  /* 0x000000000f087348 */ /* 0x020fea0003c00000 */
[----:B------:R0:W1:Y:S02]  /*253f0*/  SHFL.IDX P6, R14, R13, R12, R11 ;  /* 0x0000000c0d0e7389 */ /* 0x00006400000c000b */
[----:B01---5:R-:W-:Y:S01]  /*25400*/  ENDCOLLECTIVE ;  /* 0x000000000000791b */ /* 0x023fe20003800000 */
.L_x_8696:
[----:B------:R-:W-:Y:S01]  /*25410*/  CS2R R48, SRZ ;  /* 0x0000000000307805 */ /* 0x000fe2000001ff00 */
[----:B------:R-:W-:Y:S01]  /*25420*/  IMAD.MOV.U32 R13, RZ, RZ, R10 ;  /* 0x000000ffff0d7224 */ /* 0x000fe200078e000a */
[----:B------:R-:W-:Y:S02]  /*25430*/  CS2R R50, SRZ ;  /* 0x0000000000327805 */ /* 0x000fe4000001ff00 */
[----:B------:R-:W-:Y:S02]  /*25440*/  CS2R R20, SRZ ;  /* 0x0000000000147805 */ /* 0x000fe4000001ff00 */
[----:B------:R-:W-:Y:S02]  /*25450*/  CS2R R36, SRZ ;  /* 0x0000000000247805 */ /* 0x000fe4000001ff00 */
[----:B------:R-:W-:-:S05]  /*25460*/  @!P1 MOV R48, R24 ;  /* 0x0000001800309202 */ /* 0x000fca0000000f00 */
[----:B------:R-:W-:-:S05]  /*25470*/  IMAD.MOV.U32 R3, RZ, RZ, R48 ;  /* 0x000000ffff037224 */ /* 0x000fca00078e0030 */
[----:B------:R-:W-:Y:S01]  /*25480*/  PRMT R65, R65, 0x5410, R3 ;  /* 0x0000541041417816 */ /* 0x000fe20000000003 */
[----:B------:R-:W-:-:S07]  /*25490*/  IMAD.MOV.U32 R3, RZ, RZ, R14 ;  /* 0x000000ffff037224 */ /* 0x000fce00078e000e */
[----:B------:R-:W-:Y:S05]  /*254a0*/  WARPSYNC.COLLECTIVE R15, `(.L_x_8697) ;  /* 0x000000000f087348 */ /* 0x000fea0003c00000 */
[----:B------:R0:W1:Y:S02]  /*254b0*/  SHFL.IDX P6, R14, R13, R12, R11 ;  /* 0x0000000c0d0e7389 */ /* 0x00006400000c000b */
[----:B01----:R-:W-:Y:S01]  /*254c0*/  ENDCOLLECTIVE ;  /* 0x000000000000791b */ /* 0x003fe20003800000 */
.L_x_8697:
[----:B------:R-:W-:-:S04]  /*254d0*/  @!P1 IMAD.MOV.U32 R49, RZ, RZ, R25 ;  /* 0x000000ffff319224 */ /* 0x000fc800078e0019 */
[----:B------:R-:W-:-:S05]  /*254e0*/  IMAD.MOV.U32 R8, RZ, RZ, R49 ;  /* 0x000000ffff087224 */ /* 0x000fca00078e0031 */
[----:B------:R-:W-:Y:S01]  /*254f0*/  PRMT R67, R8, 0x7610, R67 ;  /* 0x0000761008437816 */ /* 0x000fe20000000043 */
[----:B------:R-:W-:Y:S02]  /*25500*/  IMAD.MOV.U32 R13, RZ, RZ, R45 ;  /* 0x000000ffff0d7224 */ /* 0x000fe400078e002d */
[----:B------:R-:W-:-:S07]  /*25510*/  IMAD.MOV.U32 R8, RZ, RZ, R14 ;  /* 0x000000ffff087224 */ /* 0x000fce00078e000e */
[----:B------:R-:W-:Y:S05]  /*25520*/  WARPSYNC.COLLECTIVE R15, `(.L_x_8698) ;  /* 0x000000000f087348 */ /* 0x000fea0003c00000 */
[----:B------:R0:W1:Y:S02]  /*25530*/  SHFL.IDX P6, R14, R13, R12, R11 ;  /* 0x0000000c0d0e7389 */ /* 0x00006400000c000b */
[----:B01----:R-:W-:Y:S01]  /*25540*/  ENDCOLLECTIVE ;  /* 0x000000000000791b */ /* 0x003fe20003800000 */
.L_x_8698:
[----:B------:R-:W-:Y:S02]  /*25550*/  IMAD.MOV.U32 R13, RZ, RZ, R44 ;  /* 0x000000ffff0d7224 */ /* 0x000fe400078e002c */
[----:B------:R-:W-:-:S07]  /*25560*/  IMAD.MOV.U32 R9, RZ, RZ, R14 ;  /* 0x000000ffff097224 */ /* 0x000fce00078e000e */
[----:B------:R-:W-:Y:S05]  /*25570*/  WARPSYNC.COLLECTIVE R15, `(.L_x_8699) ;  /* 0x000000000f087348 */ /* 0x000fea0003c00000 */
[----:B------:R0:W1:Y:S02]  /*25580*/  SHFL.IDX P6, R14, R13, R12, R11 ;  /* 0x0000000c0d0e7389 */ /* 0x00006400000c000b */
[----:B01----:R-:W-:Y:S01]  /*25590*/  ENDCOLLECTIVE ;  /* 0x000000000000791b */ /* 0x003fe20003800000 */
.L_x_8699:
[----:B------:R-:W-:Y:S02]  /*255a0*/  @!P1 IMAD.MOV.U32 R50, RZ, RZ, R26 ;  /* 0x000000ffff329224 */ /* 0x000fe400078e001a */
[----:B------:R-:W-:Y:S02]  /*255b0*/  @!P1 IMAD.MOV.U32 R51, RZ, RZ, R27 ;  /* 0x000000ffff339224 */ /* 0x000fe400078e001b */
[----:B------:R-:W-:Y:S02]  /*255c0*/  @!P1 IMAD.MOV.U32 R20, RZ, RZ, R4 ;  /* 0x000000ffff149224 */ /* 0x000fe400078e0004 */
[----:B------:R-:W-:Y:S02]  /*255d0*/  @!P1 IMAD.MOV.U32 R21, RZ, RZ, R5 ;  /* 0x000000ffff159224 */ /* 0x000fe400078e0005 */
[----:B------:R-:W-:Y:S02]  /*255e0*/  @!P1 IMAD.MOV.U32 R36, RZ, RZ, R6 ;  /* 0x000000ffff249224 */ /* 0x000fe400078e0006 */
[----:B------:R-:W-:Y:S01]  /*255f0*/  @!P1 IMAD.MOV.U32 R37, RZ, RZ, R7 ;  /* 0x000000ffff259224 */ /* 0x000fe200078e0007 */
[----:B------:R-:W-:Y:S01]  /*25600*/  MOV R24, R50 ;  /* 0x0000003200187202 */ /* 0x000fe20000000f00 */
[----:B------:R-:W-:Y:S01]  /*25610*/  IMAD.MOV.U32 R25, RZ, RZ, R51 ;  /* 0x000000ffff197224 */ /* 0x000fe200078e0033 */
[----:B------:R-:W-:Y:S01]  /*25620*/  MOV R5, R21 ;  /* 0x0000001500057202 */ /* 0x000fe20000000f00 */
[----:B------:R-:W-:-:S02]  /*25630*/  IMAD.MOV.U32 R4, RZ, RZ, R20 ;  /* 0x000000ffff047224 */ /* 0x000fc400078e0014 */
[----:B------:R-:W-:Y:S02]  /*25640*/  IMAD.MOV.U32 R6, RZ, RZ, R36 ;  /* 0x000000ffff067224 */ /* 0x000fe400078e0024 */
[----:B------:R-:W-:Y:S01]  /*25650*/  IMAD.MOV.U32 R7, RZ, RZ, R37 ;  /* 0x000000ffff077224 */ /* 0x000fe200078e0025 */
[----:B------:R-:W-:Y:S02]  /*25660*/  PRMT R46, R24, 0x5410, R25 ;  /* 0x00005410182e7816 */ /* 0x000fe40000000019 */
[----:B------:R-:W-:Y:S02]  /*25670*/  CS2R R24, SRZ ;  /* 0x0000000000187805 */ /* 0x000fe4000001ff00 */
[----:B------:R-:W-:Y:S02]  /*25680*/  PRMT R66, R6, 0x5410, R4 ;  /* 0x0000541006427816 */ /* 0x000fe40000000004 */
[----:B------:R-:W-:Y:S02]  /*25690*/  PRMT R67, R67, 0x5410, R5 ;  /* 0x0000541043437816 */ /* 0x000fe40000000005 */
[----:B------:R-:W-:Y:S01]  /*256a0*/  PRMT R65, R7, 0x7610, R65 ;  /* 0x0000761007417816 */ /* 0x000fe20000000041 */
[----:B------:R-:W-:Y:S06]  /*256b0*/  BRA `(.L_x_8700) ;  /* 0xfffffe6400647947 */ /* 0x000fec000383ffff */
.L_x_8359:
[----:B------:R-:W-:Y:S01]  /*256c0*/  BSSY B1, `(.L_x_8701) ;  /* 0x0000008000017945 */ /* 0x000fe20003800000 */
[----:B--2---:R-:W-:Y:S02]  /*256d0*/  IMAD.MOV.U32 R13, RZ, RZ, R43 ;  /* 0x000000ffff0d7224 */ /* 0x004fe400078e002b */
[----:B------:R-:W-:Y:S02]  /*256e0*/  IMAD.MOV.U32 R12, RZ, RZ, 0x2 ;  /* 0x00000002ff0c7424 */ /* 0x000fe400078e00ff */
[----:B------:R-:W-:Y:S02]  /*256f0*/  IMAD.MOV.U32 R11, RZ, RZ, 0x181f ;  /* 0x0000181fff0b7424 */ /* 0x000fe400078e00ff */
[----:B-1----:R-:W-:-:S07]  /*25700*/  IMAD.MOV.U32 R15, RZ, RZ, -0x1 ;  /* 0xffffffffff0f7424 */ /* 0x002fce00078e00ff */
[----:B------:R-:W-:Y:S05]  /*25710*/  WARPSYNC.COLLECTIVE R15, `(.L_x_8702) ;  /* 0x000000000f087348 */ /* 0x000fea0003c00000 */
[----:B------:R0:W1:Y:S02]  /*25720*/  SHFL.IDX P6, R14, R13, R12, R11 ;  /* 0x0000000c0d0e7389 */ /* 0x00006400000c000b */
[----:B01----:R-:W-:Y:S01]  /*25730*/  ENDCOLLECTIVE ;  /* 0x000000000000791b */ /* 0x003fe20003800000 */
.L_x_8702:
[----:B------:R-:W-:Y:S05]  /*25740*/  BSYNC B1 ;  /* 0x0000000000017941 */ /* 0x000fea0003800000 */
.L_x_8701:
[----:B------:R-:W-:Y:S01]  /*25750*/  IMAD.MOV.U32 R13, RZ, RZ, R10 ;  /* 0x000000ffff0d7224 */ /* 0x000fe200078e000a */
[----:B------:R-:W-:Y:S01]  /*25760*/  MOV R3, R14 ;  /* 0x0000000e00037202 */ /* 0x000fe20000000f00 */
[----:B------:R-:W-:Y:S02]  /*25770*/  IMAD.MOV.U32 R12, RZ, RZ, 0x2 ;  /* 0x00000002ff0c7424 */ /* 0x000fe400078e00ff */
[----:B------:R-:W-:Y:S02]  /*25780*/  IMAD.MOV.U32 R11, RZ, RZ, 0x181f ;  /* 0x0000181fff0b7424 */ /* 0x000fe400078e00ff */
[----:B------:R-:W-:Y:S02]  /*25790*/  IMAD.MOV.U32 R15, RZ, RZ, -0x1 ;  /* 0xffffffffff0f7424 */ /* 0x000fe400078e00ff */
[----:B------:R-:W-:-:S07]  /*257a0*/  VIADD R9, R57, 0x40 ;  /* 0x0000004039097836 */ /* 0x000fce0000000000 */
[----:B------:R-:W-:Y:S05]  /*257b0*/  WARPSYNC.COLLECTIVE R15, `(.L_x_8703) ;  /* 0x000000000f087348 */ /* 0x000fea0003c00000 */
[----:B------:R0:W1:Y:S02]  /*257c0*/  SHFL.IDX P6, R14, R13, R12, R11 ;  /* 0x0000000c0d0e7389 */ /* 0x00006400000c000b */
[----:B01----:R-:W-:Y:S01]  /*257d0*/  ENDCOLLECTIVE ;  /* 0x000000000000791b */ /* 0x003fe20003800000 */
.L_x_8703:
[----:B------:R-:W-:Y:S02]  /*257e0*/  ISETP.GE.OR P1, PT, R9, R0, P0 ;  /* 0x000000000900720c */ /* 0x000fe40000726670 */
[----:B------:R-:W-:-:S11]  /*257f0*/  MOV R13, R45 ;  /* 0x0000002d000d7202 */ /* 0x000fd60000000f00 */
[C---:B------:R-:W-:Y:S01]  /*25800*/  @!P1 IMAD.SHL.U32 R29, R16.reuse, 0x2, RZ ;  /* 0x00000002101d9824 */ /* 0x040fe200078e00ff */
[----:B------:R-:W-:Y:S01]  /*25810*/  @!P1 SHF.L.U64.HI R28, R16, 0x1, R17 ;  /* 0x00000001101c9819 */ /* 0x000fe20000010211 */
[----:B------:R-:W-:-:S07]  /*25820*/  IMAD.MOV.U32 R8, RZ, RZ, R14 ;  /* 0x000000ffff087224 */ /* 0x000fce00078e000e */
[----:B------:R-:W-:Y:S05]  /*25830*/  WARPSYNC.COLLECTIVE R15, `(.L_x_8704) ;  /* 0x000000000f087348 */ /* 0x000fea0003c00000 */
[----:B------:R0:W1:Y:S02]  /*25840*/  SHFL.IDX P6, R14, R13, R12, R11 ;  /* 0x0000000c0d0e7389 */ /* 0x00006400000c000b */
[----:B01----:R-:W-:Y:S01]  /*25850*/  ENDCOLLECTIVE ;  /* 0x000000000000791b */ /* 0x003fe20003800000 */
.L_x_8704:
[----:B------:R-:W-:-:S05]  /*25860*/  @!P1 IADD3 R8, P2, R8, R29, RZ ;  /* 0x0000001d08089210 */ /* 0x000fca0007f5e0ff */
[----:B------:R-:W-:Y:S02]  /*25870*/  @!P1 IMAD.X R3, R3, 0x1, R28, P2 ;  /* 0x0000000103039824 */ /* 0x000fe400010e061c */
[----:B------:R-:W-:Y:S02]  /*25880*/  @!P1 IMAD.MOV.U32 R32, RZ, RZ, R8 ;  /* 0x000000ffff209224 */ /* 0x000fe400078e0008 */
[----:B------:R-:W-:Y:S02]  /*25890*/  @!P1 IMAD.MOV.U32 R33, RZ, RZ, R3 ;  /* 0x000000ffff219224 */ /* 0x000fe400078e0003 */
[----:B------:R-:W-:-:S04]  /*258a0*/  IMAD.MOV.U32 R13, RZ, RZ, R44 ;  /* 0x000000ffff0d7224 */ /* 0x000fc800078e002c */
[----:B------:R-:W5:Y:S01]  /*258b0*/  @!P1 LD.E.128 R32, desc[UR54][R32.64] ;  /* 0x0000003620209980 */ /* 0x000f62000c101d00 */
[----:B------:R-:W-:-:S07]  /*258c0*/  IMAD.MOV.U32 R9, RZ, RZ, R14 ;  /* 0x000000ffff097224 */ /* 0x000fce00078e000e */
[----:B-----5:R-:W-:Y:S05]  /*258d0*/  WARPSYNC.COLLECTIVE R15, `(.L_x_8705) ;  /* 0x000000000f087348 */ /* 0x020fea0003c00000 */
[----:B------:R0:W1:Y:S02]  /*258e0*/  SHFL.IDX P6, R14, R13, R12, R11 ;  /* 0x0000000c0d0e7389 */ /* 0x00006400000c000b */
[----:B01---5:R-:W-:Y:S01]  /*258f0*/  ENDCOLLECTIVE ;  /* 0x000000000000791b */ /* 0x023fe20003800000 */
.L_x_8705:
[----:B------:R-:W-:-:S04]  /*25900*/  @!P1 IADD3 R14, P2, R14, R29, RZ ;  /* 0x0000001d0e0e9210 */ /* 0x000fc80007f5e0ff */
[----:B------:R-:W-:-:S05]  /*25910*/  @!P1 IADD3.X R9, R9, R28, RZ, P2, !PT ;  /* 0x0000001c09099210 */ /* 0x000fca00017fe4ff */
[----:B------:R-:W-:-:S05]  /*25920*/  @!P1 IMAD.MOV.U32 R15, RZ, RZ, R9 ;  /* 0x000000ffff0f9224 */ /* 0x000fca00078e0009 */
[----:B------:R0:W5:Y:S01]  /*25930*/  @!P1 LD.E.128 R28, desc[UR54][R14.64] ;  /* 0x000000360e1c9980 */ /* 0x000162000c101d00 */
[----:B------:R-:W-:Y:S02]  /*25940*/  IMAD.MOV.U32 R13, RZ, RZ, R43 ;  /* 0x000000ffff0d7224 */ /* 0x000fe400078e002b */
[----:B------:R-:W-:Y:S02]  /*25950*/  IMAD.MOV.U32 R12, RZ, RZ, 0x3 ;  /* 0x00000003ff0c7424 */ /* 0x000fe400078e00ff */
[----:B0-----:R-:W-:-:S07]  /*25960*/  IMAD.MOV.U32 R15, RZ, RZ, -0x1 ;  /* 0xffffffffff0f7424 */ /* 0x001fce00078e00ff */
[----:B-----5:R-:W-:Y:S05]  /*25970*/  WARPSYNC.COLLECTIVE R15, `(.L_x_8706) ;  /* 0x000000000f087348 */ /* 0x020fea0003c00000 */
[----:B------:R0:W1:Y:S02]  /*25980*/  SHFL.IDX P6, R14, R13, R12, R11 ;  /* 0x0000000c0d0e7389 */ /* 0x00006400000c000b */
[----:B01---5:R-:W-:Y:S01]  /*25990*/  ENDCOLLECTIVE ;  /* 0x000000000000791b */ /* 0x023fe20003800000 */
.L_x_8706:
[----:B------:R-:W-:Y:S01]  /*259a0*/  CS2R R52, SRZ ;  /* 0x0000000000347805 */ /* 0x000fe2000001ff00 */
[----:B------:R-:W-:Y:S01]  /*259b0*/  IMAD.MOV.U32 R13, RZ, RZ, R10 ;  /* 0x000000ffff0d7224 */ /* 0x000fe200078e000a */
[----:B------:R-:W-:Y:S02]  /*259c0*/  CS2R R54, SRZ ;  /* 0x0000000000367805 */ /* 0x000fe4000001ff00 */
[----:B------:R-:W-:Y:S02]  /*259d0*/  CS2R R38, SRZ ;  /* 0x0000000000267805 */ /* 0x000fe4000001ff00 */
[----:B------:R-:W-:Y:S01]  /*259e0*/  CS2R R40, SRZ ;  /* 0x0000000000287805 */ /* 0x000fe2000001ff00 */
[----:B------:R-:W-:Y:S02]  /*259f0*/  @!P1 IMAD.MOV.U32 R52, RZ, RZ, R32 ;  /* 0x000000ffff349224 */ /* 0x000fe400078e0020 */
[----:B------:R-:W-:Y:S02]  /*25a00*/  @!P1 IMAD.MOV.U32 R53, RZ, RZ, R33 ;  /* 0x000000ffff359224 */ /* 0x000fe400078e0021 */
[----:B------:R-:W-:-:S02]  /*25a10*/  IMAD.MOV.U32 R3, RZ, RZ, R52 ;  /* 0x000000ffff037224 */ /* 0x000fc400078e0034 */
[----:B------:R-:W-:-:S05]  /*25a20*/  IMAD.MOV.U32 R8, RZ, RZ, R53 ;  /* 0x000000ffff087224 */ /* 0x000fca00078e0035 */
[----:B------:R-:W-:Y:S01]  /*25a30*/  PRMT R62, R3, 0x5410, R8 ;  /* 0x00005410033e7816 */ /* 0x000fe20000000008 */
[----:B------:R-:W-:-:S07]  /*25a40*/  IMAD.MOV.U32 R3, RZ, RZ, R14 ;  /* 0x000000ffff037224 */ /* 0x000fce00078e000e */
[----:B------:R-:W-:Y:S05]  /*25a50*/  WARPSYNC.COLLECTIVE R15, `(.L_x_8707) ;  /* 0x000000000f087348 */ /* 0x000fea0003c00000 */
[----:B------:R0:W1:Y:S02]  /*25a60*/  SHFL.IDX P6, R14, R13, R12, R11 ;  /* 0x0000000c0d0e7389 */ /* 0x00006400000c000b */
[----:B01----:R-:W-:Y:S01]  /*25a70*/  ENDCOLLECTIVE ;  /* 0x000000000000791b */ /* 0x003fe20003800000 */
.L_x_8707:
[----:B------:R-:W-:Y:S01]  /*25a80*/  MOV R13, R45 ;  /* 0x0000002d000d7202 */ /* 0x000fe20000000f00 */
[----:B------:R-:W-:-:S07]  /*25a90*/  IMAD.MOV.U32 R32, RZ, RZ, R14 ;  /* 0x000000ffff207224 */ /* 0x000fce00078e000e */
[----:B------:R-:W-:Y:S05]  /*25aa0*/  WARPSYNC.COLLECTIVE R15, `(.L_x_8708) ;  /* 0x000000000f087348 */ /* 0x000fea0003c00000 */
[----:B------:R0:W1:Y:S02]  /*25ab0*/  SHFL.IDX P6, R14, R13, R12, R11 ;  /* 0x0000000c0d0e7389 */ /* 0x00006400000c000b */
[----:B01----:R-:W-:Y:S01]  /*25ac0*/  ENDCOLLECTIVE ;  /* 0x000000000000791b */ /* 0x003fe20003800000 */
.L_x_8708:
[----:B------:R-:W-:Y:S01]  /*25ad0*/  @!P1 MOV R55, R35 ;  /* 0x0000002300379202 */ /* 0x000fe20000000f00 */
[----:B------:R-:W-:Y:S02]  /*25ae0*/  IMAD.MOV.U32 R13, RZ, RZ, R44 ;  /* 0x000000ffff0d7224 */ /* 0x000fe400078e002c */
[----:B------:R-:W-:-:S07]  /*25af0*/  IMAD.MOV.U32 R33, RZ, RZ, R14 ;  /* 0x000000ffff217224 */ /* 0x000fce00078e000e */
[----:B------:R-:W-:Y:S05]  /*25b00*/  WARPSYNC.COLLECTIVE R15, `(.L_x_8709) ;  /* 0x000000000f087348 */ /* 0x000fea0003c00000 */
[----:B------:R0:W1:Y:S02]  /*25b10*/  SHFL.IDX P6, R14, R13, R12, R11 ;  /* 0x0000000c0d0e7389 */ /* 0x00006400000c000b */
[----:B01----:R-:W-:Y:S01]  /*25b20*/  ENDCOLLECTIVE ;  /* 0x000000000000791b */ /* 0x003fe20003800000 */
.L_x_8709:
[----:B------:R-:W-:Y:S01]  /*25b30*/  @!P1 IMAD.MOV.U32 R54, RZ, RZ, R34 ;  /* 0x000000ffff369224 */ /* 0x000fe200078e0022 */
[----:B------:R-:W-:Y:S01]  /*25b40*/  @!P1 MOV R39, R29 ;  /* 0x0000001d00279202 */ /* 0x000fe20000000f00 */
[----:B------:R-:W-:Y:S02]  /*25b50*/  IMAD.MOV.U32 R9, RZ, RZ, R55 ;  /* 0x000000ffff097224 */ /* 0x000fe400078e0037 */
[----:B------:R-:W-:Y:S02]  /*25b60*/  IMAD.MOV.U32 R8, RZ, RZ, R54 ;  /* 0x000000ffff087224 */ /* 0x000fe400078e0036 */
[----:B------:R-:W-:Y:S02]  /*25b70*/  @!P1 IMAD.MOV.U32 R38, RZ, RZ, R28 ;  /* 0x000000ffff269224 */ /* 0x000fe400078e001c */
[----:B------:R-:W-:Y:S02]  /*25b80*/  @!P1 IMAD.MOV.U32 R40, RZ, RZ, R30 ;  /* 0x000000ffff289224 */ /* 0x000fe400078e001e */
[----:B------:R-:W-:Y:S01]  /*25b90*/  @!P1 IMAD.MOV.U32 R41, RZ, RZ, R31 ;  /* 0x000000ffff299224 */ /* 0x000fe200078e001f */
[----:B------:R-:W-:Y:S01]  /*25ba0*/  PRMT R47, R8, 0x5410, R9 ;  /* 0x00005410082f7816 */ /* 0x000fe20000000009 */
[----:B------:R-:W-:-:S02]  /*25bb0*/  IMAD.MOV.U32 R8, RZ, RZ, R38 ;  /* 0x000000ffff087224 */ /* 0x000fc400078e0026 */
[----:B------:R-:W-:Y:S02]  /*25bc0*/  IMAD.MOV.U32 R9, RZ, RZ, R39 ;  /* 0x000000ffff097224 */ /* 0x000fe400078e0027 */
[----:B------:R-:W-:Y:S02]  /*25bd0*/  IMAD.MOV.U32 R10, RZ, RZ, R40 ;  /* 0x000000ffff0a7224 */ /* 0x000fe400078e0028 */
[----:B------:R-:W-:Y:S01]  /*25be0*/  IMAD.MOV.U32 R11, RZ, RZ, R41 ;  /* 0x000000ffff0b7224 */ /* 0x000fe200078e0029 */
[----:B------:R-:W-:Y:S02]  /*25bf0*/  PRMT R63, R8, 0x5410, R9 ;  /* 0x00005410083f7816 */ /* 0x000fe40000000009 */
[----:B------:R-:W-:Y:S01]  /*25c00*/  CS2R R8, SRZ ;  /* 0x0000000000087805 */ /* 0x000fe2000001ff00 */
[----:B------:R-:W-:Y:S01]  /*25c10*/  IMAD.MOV.U32 R34, RZ, RZ, R14 ;  /* 0x000000ffff227224 */ /* 0x000fe200078e000e */
[----:B------:R-:W-:Y:S01]  /*25c20*/  PRMT R64, R10, 0x5410, R11 ;  /* 0x000054100a407816 */ /* 0x000fe2000000000b */
[----:B------:R-:W-:Y:S06]  /*25c30*/  BRA `(.L_x_8710) ;  /* 0xfffffe6400447947 */ /* 0x000fec000383ffff */
.L_x_8363:
[----:B-1----:R1:W2:Y:S02]  /*25c40*/  SYNCS.PHASECHK.TRANS64.TRYWAIT P4, [R18+URZ+0x28800], R29 ;  /* 0x0288001d120075a7 */ /* 0x0022a4000808017f */
[----:B--2---:R-:W-:Y:S05]  /*25c50*/  @!P4 NANOSLEEP.SYNCS 0x989680 ;  /* 0x009896800000c95d */ /* 0x004fea0003900000 */
[----:B------:R-:W2:Y:S02]  /*25c60*/  @!P4 SYNCS.PHASECHK.TRANS64 P4, [R18+URZ+0x28800], R29 ;  /* 0x0288001d1200c5a7 */ /* 0x000ea4000808007f */
[----:B--2---:R-:W-:Y:S05]  /*25c70*/  @!P4 BRA `(.L_x_8363) ;  /* 0xfffffffc00f0c947 */ /* 0x004fea000383ffff */
[----:B------:R-:W-:Y:S05]  /*25c80*/  BRA `(.L_x_8711) ;  /* 0xfffffe6400e07947 */ /* 0x000fea000383ffff */
.L_x_8373:
[----:B------:R0:W0:Y:S02]  /*25c90*/  SYNCS.PHASECHK.TRANS64.TRYWAIT P1, [R11+URZ+0x28830], R0 ;  /* 0x028830000b0075a7 */ /* 0x000024000802017f */
[----:B0-----:R-:W-:Y:S05]  /*25ca0*/  @!P1 NANOSLEEP.SYNCS 0x989680 ;  /* 0x009896800000995d */ /* 0x001fea0003900000 */
[----:B------:R-:W0:Y:S02]  /*25cb0*/  @!P1 SYNCS.PHASECHK.TRANS64 P1, [R11+URZ+0x28830], R0 ;  /* 0x028830000b0095a7 */ /* 0x000e24000802007f */
[----:B0-----:R-:W-:Y:S05]  /*25cc0*/  @!P1 BRA `(.L_x_8373) ;  /* 0xfffffffc00f09947 */ /* 0x001fea000383ffff */
[----:B------:R-:W-:Y:S05]  /*25cd0*/  BRA `(.L_x_8372) ;  /* 0xfffffe8000347947 */ /* 0x000fea000383ffff */
.L_x_8392:
[----:B-1----:R1:W2:Y:S02]  /*25ce0*/  SYNCS.PHASECHK.TRANS64.TRYWAIT P4, [R9+URZ+0x28830], R8 ;  /* 0x02883008090075a7 */ /* 0x0022a4000808017f */
[----:B--2---:R-:W-:Y:S05]  /*25cf0*/  @!P4 NANOSLEEP.SYNCS 0x989680 ;  /* 0x009896800000c95d */ /* 0x004fea0003900000 */
[----:B------:R-:W2:Y:S02]  /*25d00*/  @!P4 SYNCS.PHASECHK.TRANS64 P4, [R9+URZ+0x28830], R8 ;  /* 0x028830080900c5a7 */ /* 0x000ea4000808007f */
[----:B--2---:R-:W-:Y:S05]  /*25d10*/  @!P4 BRA `(.L_x_8392) ;  /* 0xfffffffc00f0c947 */ /* 0x004fea000383ffff */
[----:B------:R-:W-:Y:S05]  /*25d20*/  BRA `(.L_x_8391) ;  /* 0xfffffeb400147947 */ /* 0x000fea000383ffff */
.L_x_8396:
[----:B-1----:R1:W2:Y:S02]  /*25d30*/  SYNCS.PHASECHK.TRANS64.TRYWAIT P3, [R9+URZ+0x28850], R8 ;  /* 0x02885008090075a7 */ /* 0x0022a4000806017f */
[----:B--2---:R-:W-:Y:S05]  /*25d40*/  @!P3 NANOSLEEP.SYNCS 0x989680 ;  /* 0x009896800000b95d */ /* 0x004fea0003900000 */
[----:B------:R-:W2:Y:S02]  /*25d50*/  @!P3 SYNCS.PHASECHK.TRANS64 P3, [R9+URZ+0x28850], R8 ;  /* 0x028850080900b5a7 */ /* 0x000ea4000806007f */
[----:B--2---:R-:W-:Y:S05]  /*25d60*/  @!P3 BRA `(.L_x_8396) ;  /* 0xfffffffc00f0b947 */ /* 0x004fea000383ffff */
[----:B------:R-:W-:Y:S05]  /*25d70*/  BRA `(.L_x_8393) ;  /* 0xfffffeb800247947 */ /* 0x000fea000383ffff */
.L_x_8417:
[----:B-1----:R1:W2:Y:S02]  /*25d80*/  SYNCS.PHASECHK.TRANS64.TRYWAIT P2, [R3+URZ+0x28830], R0 ;  /* 0x02883000030075a7 */ /* 0x0022a4000804017f */
[----:B--2---:R-:W-:Y:S05]  /*25d90*/  @!P2 NANOSLEEP.SYNCS 0x989680 ;  /* 0x009896800000a95d */ /* 0x004fea0003900000 */
[----:B------:R-:W2:Y:S02]  /*25da0*/  @!P2 SYNCS.PHASECHK.TRANS64 P2, [R3+URZ+0x28830], R0 ;  /* 0x028830000300a5a7 */ /* 0x000ea4000804007f */
[----:B--2---:R-:W-:Y:S05]  /*25db0*/  @!P2 BRA `(.L_x_8417) ;  /* 0xfffffffc00f0a947 */ /* 0x004fea000383ffff */
[----:B------:R-:W-:Y:S05]  /*25dc0*/  BRA `(.L_x_8416) ;  /* 0xfffffee800507947 */ /* 0x000fea000383ffff */
.L_x_8421:
[----:B-1----:R1:W2:Y:S02]  /*25dd0*/  SYNCS.PHASECHK.TRANS64.TRYWAIT P1, [R3+URZ+0x28850], R0 ;  /* 0x02885000030075a7 */ /* 0x0022a4000802017f */
[----:B--2---:R-:W-:Y:S05]  /*25de0*/  @!P1 NANOSLEEP.SYNCS 0x989680 ;  /* 0x009896800000995d */ /* 0x004fea0003900000 */
[----:B------:R-:W2:Y:S02]  /*25df0*/  @!P1 SYNCS.PHASECHK.TRANS64 P1, [R3+URZ+0x28850], R0 ;  /* 0x02885000030095a7 */ /* 0x000ea4000802007f */
[----:B--2---:R-:W-:Y:S05]  /*25e00*/  @!P1 BRA `(.L_x_8421) ;  /* 0xfffffffc00f09947 */ /* 0x004fea000383ffff */
[----:B------:R-:W-:Y:S05]  /*25e10*/  BRA `(.L_x_8418) ;  /* 0xfffffeec006c7947 */ /* 0x000fea000383ffff */
.L_x_8430:
[----:B-1----:R1:W2:Y:S02]  /*25e20*/  SYNCS.PHASECHK.TRANS64.TRYWAIT P2, [R3+URZ+0x28830], R0 ;  /* 0x02883000030075a7 */ /* 0x0022a4000804017f */
[----:B--2---:R-:W-:Y:S05]  /*25e30*/  @!P2 NANOSLEEP.SYNCS 0x989680 ;  /* 0x009896800000a95d */ /* 0x004fea0003900000 */
[----:B------:R-:W2:Y:S02]  /*25e40*/  @!P2 SYNCS.PHASECHK.TRANS64 P2, [R3+URZ+0x28830], R0 ;  /* 0x028830000300a5a7 */ /* 0x000ea4000804007f */
[----:B--2---:R-:W-:Y:S05]  /*25e50*/  @!P2 BRA `(.L_x_8430) ;  /* 0xfffffffc00f0a947 */ /* 0x004fea000383ffff */
[----:B------:R-:W-:Y:S05]  /*25e60*/  BRA `(.L_x_8429) ;  /* 0xffffff0800dc7947 */ /* 0x000fea000383ffff */
.L_x_8434:
[----:B-1----:R1:W2:Y:S02]  /*25e70*/  SYNCS.PHASECHK.TRANS64.TRYWAIT P1, [R3+URZ+0x28850], R0 ;  /* 0x02885000030075a7 */ /* 0x0022a4000802017f */
[----:B--2---:R-:W-:Y:S05]  /*25e80*/  @!P1 NANOSLEEP.SYNCS 0x989680 ;  /* 0x009896800000995d */ /* 0x004fea0003900000 */
[----:B------:R-:W2:Y:S02]  /*25e90*/  @!P1 SYNCS.PHASECHK.TRANS64 P1, [R3+URZ+0x28850], R0 ;  /* 0x02885000030095a7 */ /* 0x000ea4000802007f */
[----:B--2---:R-:W-:Y:S05]  /*25ea0*/  @!P1 BRA `(.L_x_8434) ;  /* 0xfffffffc00f09947 */ /* 0x004fea000383ffff */
[----:B------:R-:W-:Y:S05]  /*25eb0*/  BRA `(.L_x_8431) ;  /* 0xffffff0c00f87947 */ /* 0x000fea000383ffff */
.L_x_8449:
[----:B-1----:R1:W2:Y:S02]  /*25ec0*/  SYNCS.PHASECHK.TRANS64.TRYWAIT P1, [R11+URZ+0x28850], R4 ;  /* 0x028850040b0075a7 */ /* 0x0022a4000802017f */
[----:B--2---:R-:W-:Y:S05]  /*25ed0*/  @!P1 NANOSLEEP.SYNCS 0x989680 ;  /* 0x009896800000995d */ /* 0x004fea0003900000 */
[----:B------:R-:W2:Y:S02]  /*25ee0*/  @!P1 SYNCS.PHASECHK.TRANS64 P1, [R11+URZ+0x28850], R4 ;  /* 0x028850040b0095a7 */ /* 0x000ea4000802007f */
[----:B--2---:R-:W-:Y:S05]  /*25ef0*/  @!P1 BRA `(.L_x_8449) ;  /* 0xfffffffc00f09947 */ /* 0x004fea000383ffff */
[----:B------:R-:W-:Y:S05]  /*25f00*/  BRA `(.L_x_8448) ;  /* 0xffffff3c005c7947 */ /* 0x000fea000383ffff */
.L_x_8464:
[----:B------:R-:W-:Y:S01]  /*25f10*/  MOV R13, R4 ;  /* 0x00000004000d7202 */ /* 0x000fe20000000f00 */
[----:B------:R-:W-:Y:S02]  /*25f20*/  IMAD.MOV.U32 R12, RZ, RZ, RZ ;  /* 0x000000ffff0c7224 */ /* 0x000fe400078e00ff */
[----:B------:R-:W-:Y:S02]  /*25f30*/  IMAD.MOV.U32 R11, RZ, RZ, 0x181f ;  /* 0x0000181fff0b7424 */ /* 0x000fe400078e00ff */
[----:B------:R-:W-:-:S07]  /*25f40*/  IMAD.MOV.U32 R15, RZ, RZ, -0x1 ;  /* 0xffffffffff0f7424 */ /* 0x000fce00078e00ff */
[----:B---3--:R-:W-:Y:S05]  /*25f50*/  WARPSYNC.COLLECTIVE R15, `(.L_x_8712) ;  /* 0x000000000f087348 */ /* 0x008fea0003c00000 */
[----:B------:R0:W1:Y:S02]  /*25f60*/  SHFL.IDX P6, R14, R13, R12, R11 ;  /* 0x0000000c0d0e7389 */ /* 0x00006400000c000b */
[----:B01-3--:R-:W-:Y:S01]  /*25f70*/  ENDCOLLECTIVE ;  /* 0x000000000000791b */ /* 0x00bfe20003800000 */
.L_x_8712:
[----:B------:R-:W-:Y:S02]  /*25f80*/  IMAD.MOV.U32 R13, RZ, RZ, R0 ;  /* 0x000000ffff0d7224 */ /* 0x000fe400078e0000 */
[----:B------:R-:W-:-:S07]  /*25f90*/  IMAD.MOV.U32 R3, RZ, RZ, R14 ;  /* 0x000000ffff037224 */ /* 0x000fce00078e000e */
[----:B------:R-:W-:Y:S05]  /*25fa0*/  WARPSYNC.COLLECTIVE R15, `(.L_x_8713) ;  /* 0x000000000f087348 */ /* 0x000fea0003c00000 */
[----:B------:R0:W1:Y:S02]  /*25fb0*/  SHFL.IDX P6, R14, R13, R12, R11 ;  /* 0x0000000c0d0e7389 */ /* 0x00006400000c000b */
[----:B01----:R-:W-:Y:S01]  /*25fc0*/  ENDCOLLECTIVE ;  /* 0x000000000000791b */ /* 0x003fe20003800000 */
.L_x_8713:
[----:B------:R-:W-:Y:S05]  /*25fd0*/  BRA `(.L_x_8714) ;  /* 0xffffff60009c7947 */ /* 0x000fea000383ffff */
.L_x_8467:
[----:B------:R-:W-:Y:S01]  /*25fe0*/  BSSY B1, `(.L_x_8715) ;  /* 0x0000008000017945 */ /* 0x000fe20003800000 */
[----:B------:R-:W-:Y:S01]  /*25ff0*/  IMAD.MOV.U32 R13, RZ, RZ, R4 ;  /* 0x000000ffff0d7224 */ /* 0x000fe200078e0004 */
[----:B------:R-:W-:Y:S01]  /*26000*/  MOV R12, 0x1 ;  /* 0x00000001000c7802 */ /* 0x000fe20000000f00 */
[----:B------:R-:W-:Y:S02]  /*26010*/  IMAD.MOV.U32 R11, RZ, RZ, 0x181f ;  /* 0x0000181fff0b7424 */ /* 0x000fe400078e00ff */
[----:B----4-:R-:W-:-:S07]  /*26020*/  IMAD.MOV.U32 R15, RZ, RZ, -0x1 ;  /* 0xffffffffff0f7424 */ /* 0x010fce00078e00ff */
[----:B0123--:R-:W-:Y:S05]  /*26030*/  WARPSYNC.COLLECTIVE R15, `(.L_x_8716) ;  /* 0x000000000f087348 */ /* 0x00ffea0003c00000 */
[----:B--2---:R2:W4:Y:S02]  /*26040*/  SHFL.IDX P6, R14, R13, R12, R11 ;  /* 0x0000000c0d0e7389 */ /* 0x00452400000c000b */
[----:B01234-:R-:W-:Y:S01]  /*26050*/  ENDCOLLECTIVE ;  /* 0x000000000000791b */ /* 0x01ffe20003800000 */
.L_x_8716:
[----:B------:R-:W-:Y:S05]  /*26060*/  BSYNC B1 ;  /* 0x0000000000017941 */ /* 0x000fea0003800000 */
.L_x_8715:
        /* <DEDUP_REMOVED lines=8> */
.L_x_8717:
[----:B------:R-:W-:Y:S05]  /*260f0*/  BRA `(.L_x_8718) ;  /* 0xffffff60009c7947 */ /* 0x000fea000383ffff */
.L_x_8470:
[----:B------:R-:W-:Y:S01]  /*26100*/  BSSY B1, `(.L_x_8719) ;  /* 0x0000008000017945 */ /* 0x000fe20003800000 */
[----:B------:R-:W-:Y:S02]  /*26110*/  IMAD.MOV.U32 R13, RZ, RZ, R4 ;  /* 0x000000ffff0d7224 */ /* 0x000fe400078e0004 */
[----:B------:R-:W-:Y:S02]  /*26120*/  IMAD.MOV.U32 R12, RZ, RZ, 0x2 ;  /* 0x00000002ff0c7424 */ /* 0x000fe400078e00ff */
[----:B------:R-:W-:Y:S02]  /*26130*/  IMAD.MOV.U32 R11, RZ, RZ, 0x181f ;  /* 0x0000181fff0b7424 */ /* 0x000fe400078e00ff */
[----:B----4-:R-:W-:-:S07]  /*26140*/  IMAD.MOV.U32 R15, RZ, RZ, -0x1 ;  /* 0xffffffffff0f7424 */ /* 0x010fce00078e00ff */
[----:B0123--:R-:W-:Y:S05]  /*26150*/  WARPSYNC.COLLECTIVE R15, `(.L_x_8720) ;  /* 0x000000000f087348 */ /* 0x00ffea0003c00000 */
[----:B--2---:R2:W4:Y:S02]  /*26160*/  SHFL.IDX P6, R14, R13, R12, R11 ;  /* 0x0000000c0d0e7389 */ /* 0x00452400000c000b */
[----:B01234-:R-:W-:Y:S01]  /*26170*/  ENDCOLLECTIVE ;  /* 0x000000000000791b */ /* 0x01ffe20003800000 */
.L_x_8720:
[----:B------:R-:W-:Y:S05]  /*26180*/  BSYNC B1 ;  /* 0x0000000000017941 */ /* 0x000fea0003800000 */
.L_x_8719:
        /* <DEDUP_REMOVED lines=8> */
.L_x_8721:
[----:B------:R-:W-:Y:S05]  /*26210*/  BRA `(.L_x_8722) ;  /* 0xffffff60009c7947 */ /* 0x000fea000383ffff */
.L_x_8473:
[----:B------:R-:W-:Y:S01]  /*26220*/  BSSY B1, `(.L_x_8723) ;  /* 0x0000008000017945 */ /* 0x000fe20003800000 */
[----:B------:R-:W-:Y:S02]  /*26230*/  IMAD.MOV.U32 R13, RZ, RZ, R4 ;  /* 0x000000ffff0d7224 */ /* 0x000fe400078e0004 */
[----:B------:R-:W-:Y:S02]  /*26240*/  IMAD.MOV.U32 R12, RZ, RZ, 0x3 ;  /* 0x00000003ff0c7424 */ /* 0x000fe400078e00ff */
[----:B------:R-:W-:Y:S02]  /*26250*/  IMAD.MOV.U32 R11, RZ, RZ, 0x181f ;  /* 0x0000181fff0b7424 */ /* 0x000fe400078e00ff */
[----:B0-----:R-:W-:-:S07]  /*26260*/  IMAD.MOV.U32 R15, RZ, RZ, -0x1 ;  /* 0xffffffffff0f7424 */ /* 0x001fce00078e00ff */
[----:B-1234-:R-:W-:Y:S05]  /*26270*/  WARPSYNC.COLLECTIVE R15, `(.L_x_8724) ;  /* 0x000000000f087348 */ /* 0x01efea0003c00000 */
[----:B----4-:R0:W4:Y:S02]  /*26280*/  SHFL.IDX P6, R14, R13, R12, R11 ;  /* 0x0000000c0d0e7389 */ /* 0x01012400000c000b */
[----:B01234-:R-:W-:Y:S01]  /*26290*/  ENDCOLLECTIVE ;  /* 0x000000000000791b */ /* 0x01ffe20003800000 */
.L_x_8724:
[----:B------:R-:W-:Y:S05]  /*262a0*/  BSYNC B1 ;  /* 0x0000000000017941 */ /* 0x000fea0003800000 */
.L_x_8723:
        /* <DEDUP_REMOVED lines=8> */
.L_x_8725:
[----:B------:R-:W-:Y:S05]  /*26330*/  BRA `(.L_x_8726) ;  /* 0xffffff60009c7947 */ /* 0x000fea000383ffff */
.L_x_8498:
[----:B------:R-:W0:Y:S01]  /*26340*/  S2R R12, SR_TID.X ;  /* 0x00000000000c7919 */ /* 0x000e220000002100 */
[----:B------:R-:W-:Y:S01]  /*26350*/  BSSY B1, `(.L_x_8727) ;  /* 0x000000a000017945 */ /* 0x000fe20003800000 */
[----:B------:R-:W-:Y:S01]  /*26360*/  MOV R11, 0x1f ;  /* 0x0000001f000b7802 */ /* 0x000fe20000000f00 */
        /* <DEDUP_REMOVED lines=8> */
.L_x_8728:
[----:B------:R-:W-:Y:S05]  /*263f0*/  BSYNC B1 ;  /* 0x0000000000017941 */ /* 0x000fea0003800000 */
.L_x_8727:
[----:B------:R-:W-:Y:S05]  /*26400*/  BRA `(.L_x_8729) ;  /* 0xffffff7800847947 */ /* 0x000fea000383ffff */
.L_x_8500:
[----:B------:R-:W-:Y:S01]  /*26410*/  BSSY B1, `(.L_x_8730) ;  /* 0x0000006000017945 */ /* 0x000fe20003800000 */
[----:B------:R-:W-:-:S07]  /*26420*/  IMAD.MOV.U32 R15, RZ, RZ, -0x1 ;  /* 0xffffffffff0f7424 */ /* 0x000fce00078e00ff */
[----:B0-----:R-:W-:Y:S05]  /*26430*/  WARPSYNC.COLLECTIVE R15, `(.L_x_8731) ;  /* 0x000000000f0c7348 */ /* 0x001fea0003c00000 */
[----:B------:R-:W-:Y:S02]  /*26440*/  ELECT P6, UR62, PT ;  /* 0x00000000003e782f */ /* 0x000fe400038c0000 */
[----:B------:R-:W-:Y:S01]  /*26450*/  MOV R14, UR62 ;  /* 0x0000003e000e7c02 */ /* 0x000fe20008000f00 */
[----:B0-----:R-:W-:Y:S10]  /*26460*/  ENDCOLLECTIVE ;  /* 0x000000000000791b */ /* 0x001ff40003800000 */
.L_x_8731:
[----:B------:R-:W-:Y:S05]  /*26470*/  BSYNC B1 ;  /* 0x0000000000017941 */ /* 0x000fea0003800000 */
.L_x_8730:
[----:B------:R-:W-:Y:S05]  /*26480*/  BRA `(.L_x_8499) ;  /* 0xffffff78007c7947 */ /* 0x000fea000383ffff */
.L_x_8502:
[----:B0-----:R0:W1:Y:S02]  /*26490*/  SYNCS.PHASECHK.TRANS64.TRYWAIT P0, [R22+URZ+0x28820], R3 ;  /* 0x02882003160075a7 */ /* 0x001064000800017f */
[----:B-1----:R-:W-:Y:S05]  /*264a0*/  @!P0 NANOSLEEP.SYNCS 0x989680 ;  /* 0x009896800000895d */ /* 0x002fea0003900000 */
[----:B------:R-:W1:Y:S02]  /*264b0*/  @!P0 SYNCS.PHASECHK.TRANS64 P0, [R22+URZ+0x28820], R3 ;  /* 0x02882003160085a7 */ /* 0x000e64000800007f */
[----:B-1----:R-:W-:Y:S05]  /*264c0*/  @!P0 BRA `(.L_x_8502) ;  /* 0xfffffffc00f08947 */ /* 0x002fea000383ffff */
[----:B------:R-:W-:Y:S05]  /*264d0*/  BRA `(.L_x_8732) ;  /* 0xffffff78008c7947 */ /* 0x000fea000383ffff */
.L_x_8506:
[----:B-1----:R1:W2:Y:S02]  /*264e0*/  SYNCS.PHASECHK.TRANS64.TRYWAIT P0, [R11+URZ+0x288a0], R14 ;  /* 0x0288a00e0b0075a7 */ /* 0x0022a4000800017f */
[----:B--2---:R-:W-:Y:S05]  /*264f0*/  @!P0 NANOSLEEP.SYNCS 0x989680 ;  /* 0x009896800000895d */ /* 0x004fea0003900000 */
[----:B------:R-:W2:Y:S02]  /*26500*/  @!P0 SYNCS.PHASECHK.TRANS64 P0, [R11+URZ+0x288a0], R14 ;  /* 0x0288a00e0b0085a7 */ /* 0x000ea4000800007f */
[----:B--2---:R-:W-:Y:S05]  /*26510*/  @!P0 BRA `(.L_x_8506) ;  /* 0xfffffffc00f08947 */ /* 0x004fea000383ffff */
[----:B------:R-:W-:Y:S05]  /*26520*/  BRA `(.L_x_8733) ;  /* 0xffffff7800a47947 */ /* 0x000fea000383ffff */
.L_x_8512:
[----:B0-----:R0:W2:Y:S02]  /*26530*/  SYNCS.PHASECHK.TRANS64.TRYWAIT P0, [R11+URZ+0x288c0], R14 ;  /* 0x0288c00e0b0075a7 */ /* 0x0010a4000800017f */
[----:B--2---:R-:W-:Y:S05]  /*26540*/  @!P0 NANOSLEEP.SYNCS 0x989680 ;  /* 0x009896800000895d */ /* 0x004fea0003900000 */
[----:B------:R-:W2:Y:S02]  /*26550*/  @!P0 SYNCS.PHASECHK.TRANS64 P0, [R11+URZ+0x288c0], R14 ;  /* 0x0288c00e0b0085a7 */ /* 0x000ea4000800007f */
[----:B--2---:R-:W-:Y:S05]  /*26560*/  @!P0 BRA `(.L_x_8512) ;  /* 0xfffffffc00f08947 */ /* 0x004fea000383ffff */
[----:B------:R-:W-:Y:S05]  /*26570*/  BRA `(.L_x_8734) ;  /* 0xffffff7c00647947 */ /* 0x000fea000383ffff */
.L_x_8520:
[----:B0-----:R0:W1:Y:S02]  /*26580*/  SYNCS.PHASECHK.TRANS64.TRYWAIT P1, [R12+URZ+0x288a0], R2 ;  /* 0x0288a0020c0075a7 */ /* 0x001064000802017f */
[----:B-1----:R-:W-:Y:S05]  /*26590*/  @!P1 NANOSLEEP.SYNCS 0x989680 ;  /* 0x009896800000995d */ /* 0x002fea0003900000 */
[----:B------:R-:W1:Y:S02]  /*265a0*/  @!P1 SYNCS.PHASECHK.TRANS64 P1, [R12+URZ+0x288a0], R2 ;  /* 0x0288a0020c0095a7 */ /* 0x000e64000802007f */
[----:B-1----:R-:W-:Y:S05]  /*265b0*/  @!P1 BRA `(.L_x_8520) ;  /* 0xfffffffc00f09947 */ /* 0x002fea000383ffff */
[----:B------:R-:W-:Y:S05]  /*265c0*/  BRA `(.L_x_8735) ;  /* 0xffffff8000607947 */ /* 0x000fea000383ffff */
.L_x_8526:
[----:B-1----:R1:W2:Y:S02]  /*265d0*/  SYNCS.PHASECHK.TRANS64.TRYWAIT P1, [R12+URZ+0x288c0], R2 ;  /* 0x0288c0020c0075a7 */ /* 0x0022a4000802017f */
[----:B--2---:R-:W-:Y:S05]  /*265e0*/  @!P1 NANOSLEEP.SYNCS 0x989680 ;  /* 0x009896800000995d */ /* 0x004fea0003900000 */
[----:B------:R-:W2:Y:S02]  /*265f0*/  @!P1 SYNCS.PHASECHK.TRANS64 P1, [R12+URZ+0x288c0], R2 ;  /* 0x0288c0020c0095a7 */ /* 0x000ea4000802007f */
[----:B--2---:R-:W-:Y:S05]  /*26600*/  @!P1 BRA `(.L_x_8526) ;  /* 0xfffffffc00f09947 */ /* 0x004fea000383ffff */
[----:B------:R-:W-:Y:S05]  /*26610*/  BRA `(.L_x_8736) ;  /* 0xffffff8400187947 */ /* 0x000fea000383ffff */
.L_x_8548:
        /* <DEDUP_REMOVED lines=11> */
.L_x_8738:
[----:B------:R-:W-:Y:S05]  /*266d0*/  BSYNC B0 ;  /* 0x0000000000007941 */ /* 0x000fea0003800000 */
.L_x_8737:
[----:B------:R-:W-:Y:S05]  /*266e0*/  BRA `(.L_x_8739) ;  /* 0xffffff9000e47947 */ /* 0x000fea000383ffff */
.L_x_8551:
[----:B0-----:R0:W1:Y:S02]  /*266f0*/  SYNCS.PHASECHK.TRANS64.TRYWAIT P0, [R7+URZ+0x28840], R2 ;  /* 0x02884002070075a7 */ /* 0x001064000800017f */
[----:B-1----:R-:W-:Y:S05]  /*26700*/  @!P0 NANOSLEEP.SYNCS 0x989680 ;  /* 0x009896800000895d */ /* 0x002fea0003900000 */
[----:B------:R-:W1:Y:S02]  /*26710*/  @!P0 SYNCS.PHASECHK.TRANS64 P0, [R7+URZ+0x28840], R2 ;  /* 0x02884002070085a7 */ /* 0x000e64000800007f */
[----:B-1----:R-:W-:Y:S05]  /*26720*/  @!P0 BRA `(.L_x_8551) ;  /* 0xfffffffc00f08947 */ /* 0x002fea000383ffff */
[----:B------:R-:W-:Y:S05]  /*26730*/  BRA `(.L_x_8740) ;  /* 0xffffff9400407947 */ /* 0x000fea000383ffff */
.L_x_8552:
        /* <DEDUP_REMOVED lines=8> */
.L_x_8742:
[----:B------:R-:W-:Y:S05]  /*267c0*/  BSYNC B0 ;  /* 0x0000000000007941 */ /* 0x000fea0003800000 */
.L_x_8741:
[----:B------:R-:W-:Y:S01]  /*267d0*/  IMAD.MOV.U32 R13, RZ, RZ, R4 ;  /* 0x000000ffff0d7224 */ /* 0x000fe200078e0004 */
[----:B------:R-:W-:Y:S01]  /*267e0*/  MOV R11, 0x181f ;  /* 0x0000181f000b7802 */ /* 0x000fe20000000f00 */
[----:B------:R-:W-:Y:S02]  /*267f0*/  IMAD.MOV.U32 R12, RZ, RZ, RZ ;  /* 0x000000ffff0c7224 */ /* 0x000fe400078e00ff */
[----:B------:R-:W-:Y:S02]  /*26800*/  IMAD.MOV.U32 R15, RZ, RZ, -0x1 ;  /* 0xffffffffff0f7424 */ /* 0x000fe400078e00ff */
[----:B------:R-:W-:Y:S02]  /*26810*/  IMAD.MOV.U32 R2, RZ, RZ, R14 ;  /* 0x000000ffff027224 */ /* 0x000fe400078e000e */
[----:B------:R-:W-:-:S07]  /*26820*/  @P0 IMAD R8, R5, 0x2, R22 ;  /* 0x0000000205080824 */ /* 0x000fce00078e0216 */
[----:B------:R-:W-:Y:S05]  /*26830*/  WARPSYNC.COLLECTIVE R15, `(.L_x_8743) ;  /* 0x000000000f087348 */ /* 0x000fea0003c00000 */
[----:B------:R0:W1:Y:S02]  /*26840*/  SHFL.IDX P6, R14, R13, R12, R11 ;  /* 0x0000000c0d0e7389 */ /* 0x00006400000c000b */
[----:B01----:R-:W-:Y:S01]  /*26850*/  ENDCOLLECTIVE ;  /* 0x000000000000791b */ /* 0x003fe20003800000 */
.L_x_8743:
[----:B------:R-:W-:Y:S02]  /*26860*/  IMAD.MOV.U32 R13, RZ, RZ, R0 ;  /* 0x000000ffff0d7224 */ /* 0x000fe400078e0000 */
[----:B------:R-:W-:Y:S02]  /*26870*/  IMAD.MOV.U32 R12, RZ, RZ, 0x1 ;  /* 0x00000001ff0c7424 */ /* 0x000fe400078e00ff */
[----:B------:R-:W-:-:S07]  /*26880*/  IMAD.MOV.U32 R3, RZ, RZ, R14 ;  /* 0x000000ffff037224 */ /* 0x000fce00078e000e */
[----:B------:R-:W-:Y:S05]  /*26890*/  WARPSYNC.COLLECTIVE R15, `(.L_x_8744) ;  /* 0x000000000f087348 */ /* 0x000fea0003c00000 */
[----:B------:R0:W1:Y:S02]  /*268a0*/  SHFL.IDX P6, R14, R13, R12, R11 ;  /* 0x0000000c0d0e7389 */ /* 0x00006400000c000b */
[----:B01----:R-:W-:Y:S01]  /*268b0*/  ENDCOLLECTIVE ;  /* 0x000000000000791b */ /* 0x003fe20003800000 */
.L_x_8744:
        /* <DEDUP_REMOVED lines=16> */
.L_x_8745:
[----:B------:R-:W-:Y:S02]  /*269c0*/  @P0 IMAD R8, R5, 0x2, R22 ;  /* 0x0000000205080824 */ /* 0x000fe400078e0216 */
[----:B------:R-:W-:Y:S02]  /*269d0*/  IMAD.MOV.U32 R13, RZ, RZ, R0 ;  /* 0x000000ffff0d7224 */ /* 0x000fe400078e0000 */
[----:B------:R-:W-:Y:S02]  /*269e0*/  IMAD.MOV.U32 R12, RZ, RZ, 0x2 ;  /* 0x00000002ff0c7424 */ /* 0x000fe400078e00ff */
[----:B------:R-:W-:-:S07]  /*269f0*/  IMAD.MOV.U32 R3, RZ, RZ, R14 ;  /* 0x000000ffff037224 */ /* 0x000fce00078e000e */
[----:B------:R-:W-:Y:S05]  /*26a00*/  WARPSYNC.COLLECTIVE R15, `(.L_x_8746) ;  /* 0x000000000f087348 */ /* 0x000fea0003c00000 */
[----:B------:R0:W1:Y:S02]  /*26a10*/  SHFL.IDX P6, R14, R13, R12, R11 ;  /* 0x0000000c0d0e7389 */ /* 0x00006400000c000b */
[----:B01----:R-:W-:Y:S01]  /*26a20*/  ENDCOLLECTIVE ;  /* 0x000000000000791b */ /* 0x003fe20003800000 */
.L_x_8746:
        /* <DEDUP_REMOVED lines=16> */
.L_x_8747:
[----:B------:R-:W-:Y:S02]  /*26b30*/  @P0 IMAD R8, R5, 0x2, R22 ;  /* 0x0000000205080824 */ /* 0x000fe400078e0216 */
[----:B------:R-:W-:Y:S02]  /*26b40*/  IMAD.MOV.U32 R13, RZ, RZ, R0 ;  /* 0x000000ffff0d7224 */ /* 0x000fe400078e0000 */
[----:B------:R-:W-:Y:S02]  /*26b50*/  IMAD.MOV.U32 R12, RZ, RZ, 0x3 ;  /* 0x00000003ff0c7424 */ /* 0x000fe400078e00ff */
[----:B------:R-:W-:-:S07]  /*26b60*/  IMAD.MOV.U32 R3, RZ, RZ, R14 ;  /* 0x000000ffff037224 */ /* 0x000fce00078e000e */
[----:B------:R-:W-:Y:S05]  /*26b70*/  WARPSYNC.COLLECTIVE R15, `(.L_x_8748) ;  /* 0x000000000f087348 */ /* 0x000fea0003c00000 */
[----:B------:R0:W1:Y:S02]  /*26b80*/  SHFL.IDX P6, R14, R13, R12, R11 ;  /* 0x0000000c0d0e7389 */ /* 0x00006400000c000b */
[----:B01----:R-:W-:Y:S01]  /*26b90*/  ENDCOLLECTIVE ;  /* 0x000000000000791b */ /* 0x003fe20003800000 */
.L_x_8748:
        /* <DEDUP_REMOVED lines=16> */
.L_x_8749:
[----:B------:R-:W-:Y:S02]  /*26ca0*/  @P0 IMAD R8, R5, 0x2, R22 ;  /* 0x0000000205080824 */ /* 0x000fe400078e0216 */
[----:B------:R-:W-:Y:S01]  /*26cb0*/  IMAD.MOV.U32 R13, RZ, RZ, R0 ;  /* 0x000000ffff0d7224 */ /* 0x000fe200078e0000 */
[----:B------:R-:W-:Y:S01]  /*26cc0*/  MOV R12, 0x4 ;  /* 0x00000004000c7802 */ /* 0x000fe20000000f00 */
[----:B------:R-:W-:-:S07]  /*26cd0*/  IMAD.MOV.U32 R3, RZ, RZ, R14 ;  /* 0x000000ffff037224 */ /* 0x000fce00078e000e */
[----:B------:R-:W-:Y:S05]  /*26ce0*/  WARPSYNC.COLLECTIVE R15, `(.L_x_8750) ;  /* 0x000000000f087348 */ /* 0x000fea0003c00000 */
[----:B------:R0:W1:Y:S02]  /*26cf0*/  SHFL.IDX P6, R14, R13, R12, R11 ;  /* 0x0000000c0d0e7389 */ /* 0x00006400000c000b */
[----:B01----:R-:W-:Y:S01]  /*26d00*/  ENDCOLLECTIVE ;  /* 0x000000000000791b */ /* 0x003fe20003800000 */
.L_x_8750:
        /* <DEDUP_REMOVED lines=16> */
.L_x_8751:
[----:B------:R-:W-:Y:S01]  /*26e10*/  @P0 IMAD R8, R5, 0x2, R22 ;  /* 0x0000000205080824 */ /* 0x000fe200078e0216 */
[----:B------:R-:W-:Y:S01]  /*26e20*/  MOV R13, R0 ;  /* 0x00000000000d7202 */ /* 0x000fe20000000f00 */
[----:B------:R-:W-:Y:S02]  /*26e30*/  IMAD.MOV.U32 R12, RZ, RZ, 0x5 ;  /* 0x00000005ff0c7424 */ /* 0x000fe400078e00ff */
[----:B------:R-:W-:-:S07]  /*26e40*/  IMAD.MOV.U32 R3, RZ, RZ, R14 ;  /* 0x000000ffff037224 */ /* 0x000fce00078e000e */
[----:B------:R-:W-:Y:S05]  /*26e50*/  WARPSYNC.COLLECTIVE R15, `(.L_x_8752) ;  /* 0x000000000f087348 */ /* 0x000fea0003c00000 */
[----:B------:R0:W1:Y:S02]  /*26e60*/  SHFL.IDX P6, R14, R13, R12, R11 ;  /* 0x0000000c0d0e7389 */ /* 0x00006400000c000b */
[----:B01----:R-:W-:Y:S01]  /*26e70*/  ENDCOLLECTIVE ;  /* 0x000000000000791b */ /* 0x003fe20003800000 */
.L_x_8752:
        /* <DEDUP_REMOVED lines=16> */
.L_x_8753:
[----:B------:R-:W-:Y:S01]  /*26f80*/  @P0 LEA R8, R5, R22, 0x1 ;  /* 0x0000001605080211 */ /* 0x000fe200078e08ff */
[----:B------:R-:W-:Y:S02]  /*26f90*/  IMAD.MOV.U32 R13, RZ, RZ, R0 ;  /* 0x000000ffff0d7224 */ /* 0x000fe400078e0000 */
[----:B------:R-:W-:Y:S02]  /*26fa0*/  IMAD.MOV.U32 R12, RZ, RZ, 0x6 ;  /* 0x00000006ff0c7424 */ /* 0x000fe400078e00ff */
[----:B------:R-:W-:-:S07]  /*26fb0*/  IMAD.MOV.U32 R3, RZ, RZ, R14 ;  /* 0x000000ffff037224 */ /* 0x000fce00078e000e */
[----:B------:R-:W-:Y:S05]  /*26fc0*/  WARPSYNC.COLLECTIVE R15, `(.L_x_8754) ;  /* 0x000000000f087348 */ /* 0x000fea0003c00000 */
[----:B------:R0:W1:Y:S02]  /*26fd0*/  SHFL.IDX P6, R14, R13, R12, R11 ;  /* 0x0000000c0d0e7389 */ /* 0x00006400000c000b */
[----:B01----:R-:W-:Y:S01]  /*26fe0*/  ENDCOLLECTIVE ;  /* 0x000000000000791b */ /* 0x003fe20003800000 */
.L_x_8754:
        /* <DEDUP_REMOVED lines=16> */
.L_x_8755:
[----:B------:R-:W-:Y:S02]  /*270f0*/  @P0 IMAD R8, R5, 0x2, R22 ;  /* 0x0000000205080824 */ /* 0x000fe400078e0216 */
[----:B------:R-:W-:Y:S02]  /*27100*/  IMAD.MOV.U32 R13, RZ, RZ, R0 ;  /* 0x000000ffff0d7224 */ /* 0x000fe400078e0000 */
[----:B------:R-:W-:Y:S02]  /*27110*/  IMAD.MOV.U32 R12, RZ, RZ, 0x7 ;  /* 0x00000007ff0c7424 */ /* 0x000fe400078e00ff */
[----:B------:R-:W-:-:S07]  /*27120*/  IMAD.MOV.U32 R3, RZ, RZ, R14 ;  /* 0x000000ffff037224 */ /* 0x000fce00078e000e */
[----:B------:R-:W-:Y:S05]  /*27130*/  WARPSYNC.COLLECTIVE R15, `(.L_x_8756) ;  /* 0x000000000f087348 */ /* 0x000fea0003c00000 */
[----:B------:R0:W1:Y:S02]  /*27140*/  SHFL.IDX P6, R14, R13, R12, R11 ;  /* 0x0000000c0d0e7389 */ /* 0x00006400000c000b */
[----:B01----:R-:W-:Y:S01]  /*27150*/  ENDCOLLECTIVE ;  /* 0x000000000000791b */ /* 0x003fe20003800000 */
.L_x_8756:
        /* <DEDUP_REMOVED lines=14> */
.L_x_8757:
[----:B------:R-:W-:Y:S01]  /*27240*/  @!PT LDS RZ, [RZ] ;  /* 0x00000000fffff984 */ /* 0x000fe20000000800 */
[----:B------:R-:W-:Y:S01]  /*27250*/  @!PT LDS RZ, [RZ] ;  /* 0x00000000fffff984 */ /* 0x000fe20000000800 */
[----:B------:R-:W-:Y:S01]  /*27260*/  @!PT LDS RZ, [RZ] ;  /* 0x00000000fffff984 */ /* 0x000fe20000000800 */
[----:B------:R0:W-:Y:S02]  /*27270*/  @P0 LDGSTS.E.BYPASS.LTC128B.128 [R8+0x1f400], desc[UR54][R2.64+0x80], !P2 ;  /* 0x1f40008002080fae */ /* 0x0001e4000d101d76 */
[----:B0-----:R-:W-:Y:S01]  /*27280*/  MOV R2, R14 ;  /* 0x0000000e00027202 */ /* 0x001fe20000000f00 */
[----:B------:R-:W-:Y:S06]  /*27290*/  BRA `(.L_x_8758) ;  /* 0xffffff9000187947 */ /* 0x000fec000383ffff */
.L_x_8557:
        /* <DEDUP_REMOVED lines=9> */
.L_x_8759:
[C---:B------:R-:W-:Y:S01]  /*27330*/  VIADD R6, R27.reuse, 0x10 ;  /* 0x000000101b067836 */ /* 0x040fe20000000000 */
[----:B------:R-:W-:Y:S02]  /*27340*/  ISETP.GE.AND P3, PT, R27, R33, PT ;  /* 0x000000211b00720c */ /* 0x000fe40003f66270 */
[----:B------:R-:W-:Y:S01]  /*27350*/  MOV R13, R0 ;  /* 0x00000000000d7202 */ /* 0x000fe20000000f00 */
[----:B------:R-:W-:-:S10]  /*27360*/  IMAD.MOV.U32 R2, RZ, RZ, R14 ;  /* 0x000000ffff027224 */ /* 0x000fd400078e000e */
[----:B------:R-:W-:Y:S05]  /*27370*/  WARPSYNC.COLLECTIVE R15, `(.L_x_8760) ;  /* 0x000000000f087348 */ /* 0x000fea0003c00000 */
[----:B------:R0:W1:Y:S02]  /*27380*/  SHFL.IDX P6, R14, R13, R12, R11 ;  /* 0x0000000c0d0e7389 */ /* 0x00006400000c000b */
[----:B01----:R-:W-:Y:S01]  /*27390*/  ENDCOLLECTIVE ;  /* 0x000000000000791b */ /* 0x003fe20003800000 */
.L_x_8760:
[----:B------:R-:W-:Y:S01]  /*273a0*/  MOV R13, R4 ;  /* 0x00000004000d7202 */ /* 0x000fe20000000f00 */
[----:B------:R-:W-:Y:S02]  /*273b0*/  IMAD.MOV.U32 R12, RZ, RZ, 0x1 ;  /* 0x00000001ff0c7424 */ /* 0x000fe400078e00ff */
[----:B------:R-:W-:-:S07]  /*273c0*/  IMAD.MOV.U32 R3, RZ, RZ, R14 ;  /* 0x000000ffff037224 */ /* 0x000fce00078e000e */
[----:B------:R-:W-:Y:S05]  /*273d0*/  WARPSYNC.COLLECTIVE R15, `(.L_x_8761) ;  /* 0x000000000f087348 */ /* 0x000fea0003c00000 */
[----:B------:R0:W1:Y:S02]  /*273e0*/  SHFL.IDX P6, R14, R13, R12, R11 ;  /* 0x0000000c0d0e7389 */ /* 0x00006400000c000b */
[----:B01----:R-:W-:Y:S01]  /*273f0*/  ENDCOLLECTIVE ;  /* 0x000000000000791b */ /* 0x003fe20003800000 */
.L_x_8761:
        /* <DEDUP_REMOVED lines=8> */
[----:B------:R0:W-:Y:S01]  /*27480*/  @!P3 LDGSTS.E.BYPASS.LTC128B.128 [R8+0x14400], desc[UR54][R2.64+0x80], !P1 ;  /* 0x144000800208bfae */ /* 0x0001e2000c901d76 */
[----:B------:R-:W-:Y:S01]  /*27490*/  ISETP.GE.AND P3, PT, R6, R33, PT ;  /* 0x000000210600720c */ /* 0x000fe20003f66270 */
[----:B0-----:R-:W-:-:S12]  /*274a0*/  IMAD.MOV.U32 R2, RZ, RZ, R14 ;  /* 0x000000ffff027224 */ /* 0x001fd800078e000e */
[----:B------:R-:W-:Y:S05]  /*274b0*/  WARPSYNC.COLLECTIVE R15, `(.L_x_8762) ;  /* 0x000000000f087348 */ /* 0x000fea0003c00000 */
[----:B------:R0:W1:Y:S02]  /*274c0*/  SHFL.IDX P6, R14, R13, R12, R11 ;  /* 0x0000000c0d0e7389 */ /* 0x00006400000c000b */
[----:B01----:R-:W-:Y:S01]  /*274d0*/  ENDCOLLECTIVE ;  /* 0x000000000000791b */ /* 0x003fe20003800000 */
.L_x_8762:
[----:B------:R-:W-:Y:S02]  /*274e0*/  IMAD.MOV.U32 R13, RZ, RZ, R4 ;  /* 0x000000ffff0d7224 */ /* 0x000fe400078e0004 */
[----:B------:R-:W-:Y:S01]  /*274f0*/  IMAD.MOV.U32 R12, RZ, RZ, 0x2 ;  /* 0x00000002ff0c7424 */ /* 0x000fe200078e00ff */
[----:B------:R-:W-:-:S13]  /*27500*/  @!P3 LEA R5, P2, R31, R14, 0x1 ;  /* 0x0000000e1f05b211 */ /* 0x000fda00078408ff */
[----:B------:R-:W-:Y:S05]  /*27510*/  WARPSYNC.COLLECTIVE R15, `(.L_x_8763) ;  /* 0x000000000f087348 */ /* 0x000fea0003c00000 */
[----:B------:R0:W1:Y:S02]  /*27520*/  SHFL.IDX P6, R14, R13, R12, R11 ;  /* 0x0000000c0d0e7389 */ /* 0x00006400000c000b */
[----:B01----:R-:W-:Y:S01]  /*27530*/  ENDCOLLECTIVE ;  /* 0x000000000000791b */ /* 0x003fe20003800000 */
.L_x_8763:
[----:B------:R-:W-:Y:S02]  /*27540*/  @!P3 IMAD.X R6, RZ, RZ, R2, P2 ;  /* 0x000000ffff06b224 */ /* 0x000fe400010e0602 */
[----:B------:R-:W-:-:S03]  /*27550*/  @!P3 IMAD.MOV.U32 R2, RZ, RZ, R5 ;  /* 0x000000ffff02b224 */ /* 0x000fc600078e0005 */
[----:B------:R-:W-:Y:S01]  /*27560*/  @!P3 MOV R3, R6 ;  /* 0x000000060003b202 */ /* 0x000fe20000000f00 */
[----:B------:R-:W-:-:S04]  /*27570*/  VIADD R6, R27, 0x20 ;  /* 0x000000201b067836 */ /* 0x000fc80000000000 */
[----:B------:R-:W-:Y:S01]  /*27580*/  @!PT LDS RZ, [RZ] ;  /* 0x00000000fffff984 */ /* 0x000fe20000000800 */
[----:B------:R-:W-:Y:S01]  /*27590*/  @!PT LDS RZ, [RZ] ;  /* 0x00000000fffff984 */ /* 0x000fe20000000800 */
[----:B------:R-:W-:Y:S01]  /*275a0*/  @!PT LDS RZ, [RZ] ;  /* 0x00000000fffff984 */ /* 0x000fe20000000800 */
        /* <DEDUP_REMOVED lines=8> */
.L_x_8764:
[----:B------:R-:W-:Y:S02]  /*27630*/  IMAD.MOV.U32 R13, RZ, RZ, R4 ;  /* 0x000000ffff0d7224 */ /* 0x000fe400078e0004 */
[----:B------:R-:W-:Y:S01]  /*27640*/  IMAD.MOV.U32 R12, RZ, RZ, 0x3 ;  /* 0x00000003ff0c7424 */ /* 0x000fe200078e00ff */
[----:B------:R-:W-:-:S13]  /*27650*/  @!P3 LEA R5, P2, R31, R14, 0x1 ;  /* 0x0000000e1f05b211 */ /* 0x000fda00078408ff */
[----:B------:R-:W-:Y:S05]  /*27660*/  WARPSYNC.COLLECTIVE R15, `(.L_x_8765) ;  /* 0x000000000f087348 */ /* 0x000fea0003c00000 */
[----:B------:R0:W1:Y:S02]  /*27670*/  SHFL.IDX P6, R14, R13, R12, R11 ;  /* 0x0000000c0d0e7389 */ /* 0x00006400000c000b */
[----:B01----:R-:W-:Y:S01]  /*27680*/  ENDCOLLECTIVE ;  /* 0x000000000000791b */ /* 0x003fe20003800000 */
.L_x_8765:
[----:B------:R-:W-:Y:S01]  /*27690*/  @!P3 IADD3.X R6, RZ, R2, RZ, P2, !PT ;  /* 0x00000002ff06b210 */ /* 0x000fe200017fe4ff */
[----:B------:R-:W-:-:S04]  /*276a0*/  @!P3 IMAD.MOV.U32 R2, RZ, RZ, R5 ;  /* 0x000000ffff02b224 */ /* 0x000fc800078e0005 */
[----:B------:R-:W-:Y:S02]  /*276b0*/  @!P3 IMAD.MOV.U32 R3, RZ, RZ, R6 ;  /* 0x000000ffff03b224 */ /* 0x000fe400078e0006 */
[----:B------:R-:W-:-:S03]  /*276c0*/  VIADD R6, R27, 0x30 ;  /* 0x000000301b067836 */ /* 0x000fc60000000000 */
[----:B------:R-:W-:Y:S01]  /*276d0*/  @!PT LDS RZ, [RZ] ;  /* 0x00000000fffff984 */ /* 0x000fe20000000800 */
[----:B------:R-:W-:Y:S01]  /*276e0*/  @!PT LDS RZ, [RZ] ;  /* 0x00000000fffff984 */ /* 0x000fe20000000800 */
[----:B------:R-:W-:Y:S01]  /*276f0*/  @!PT LDS RZ, [RZ] ;  /* 0x00000000fffff984 */ /* 0x000fe20000000800 */
[----:B------:R-:W-:Y:S01]  /*27700*/  @!P3 LDGSTS.E.BYPASS.LTC128B.128 [R8+0x11400], desc[UR54][R2.64], !P0 ;  /* 0x114000000208bfae */ /* 0x000fe2000c101d76 */
[----:B------:R-:W-:-:S03]  /*27710*/  IMAD.MOV.U32 R13, RZ, RZ, R0 ;  /* 0x000000ffff0d7224 */ /* 0x000fc600078e0000 */
[----:B------:R0:W-:Y:S01]  /*27720*/  @!P3 LDGSTS.E.BYPASS.LTC128B.128 [R8+0x15400], desc[UR54][R2.64+0x80], !P1 ;  /* 0x154000800208bfae */ /* 0x0001e2000c901d76 */
[----:B------:R-:W-:Y:S02]  /*27730*/  ISETP.GE.AND P3, PT, R6, R33, PT ;  /* 0x000000210600720c */ /* 0x000fe40003f66270 */
[----:B0-----:R-:W-:-:S11]  /*27740*/  MOV R2, R14 ;  /* 0x0000000e00027202 */ /* 0x001fd60000000f00 */
[----:B------:R-:W-:Y:S05]  /*27750*/  WARPSYNC.COLLECTIVE R15, `(.L_x_8766) ;  /* 0x000000000f087348 */ /* 0x000fea0003c00000 */
[----:B------:R0:W1:Y:S02]  /*27760*/  SHFL.IDX P6, R14, R13, R12, R11 ;  /* 0x0000000c0d0e7389 */ /* 0x00006400000c000b */
[----:B01----:R-:W-:Y:S01]  /*27770*/  ENDCOLLECTIVE ;  /* 0x000000000000791b */ /* 0x003fe20003800000 */
.L_x_8766:
[----:B------:R-:W-:Y:S01]  /*27780*/  MOV R13, R4 ;  /* 0x00000004000d7202 */ /* 0x000fe20000000f00 */
[----:B------:R-:W-:Y:S01]  /*27790*/  IMAD.MOV.U32 R12, RZ, RZ, 0x4 ;  /* 0x00000004ff0c7424 */ /* 0x000fe200078e00ff */
[----:B------:R-:W-:-:S13]  /*277a0*/  @!P3 LEA R5, P2, R31, R14, 0x1 ;  /* 0x0000000e1f05b211 */ /* 0x000fda00078408ff */
[----:B------:R-:W-:Y:S05]  /*277b0*/  WARPSYNC.COLLECTIVE R15, `(.L_x_8767) ;  /* 0x000000000f087348 */ /* 0x000fea0003c00000 */
[----:B------:R0:W1:Y:S02]  /*277c0*/  SHFL.IDX P6, R14, R13, R12, R11 ;  /* 0x0000000c0d0e7389 */ /* 0x00006400000c000b */
[----:B01----:R-:W-:Y:S01]  /*277d0*/  ENDCOLLECTIVE ;  /* 0x000000000000791b */ /* 0x003fe20003800000 */
.L_x_8767:
[----:B------:R-:W-:Y:S02]  /*277e0*/  @!P3 IMAD.X R6, RZ, RZ, R2, P2 ;  /* 0x000000ffff06b224 */ /* 0x000fe400010e0602 */
[----:B------:R-:W-:Y:S02]  /*277f0*/  @!P3 IMAD.MOV.U32 R2, RZ, RZ, R5 ;  /* 0x000000ffff02b224 */ /* 0x000fe400078e0005 */
        /* <DEDUP_REMOVED lines=13> */
.L_x_8768:
[----:B------:R-:W-:Y:S02]  /*278d0*/  IMAD.MOV.U32 R13, RZ, RZ, R4 ;  /* 0x000000ffff0d7224 */ /* 0x000fe400078e0004 */
[----:B------:R-:W-:Y:S01]  /*278e0*/  IMAD.MOV.U32 R12, RZ, RZ, 0x5 ;  /* 0x00000005ff0c7424 */ /* 0x000fe200078e00ff */
[----:B------:R-:W-:-:S13]  /*278f0*/  @!P3 LEA R5, P2, R31, R14, 0x1 ;  /* 0x0000000e1f05b211 */ /* 0x000fda00078408ff */
[----:B------:R-:W-:Y:S05]  /*27900*/  WARPSYNC.COLLECTIVE R15, `(.L_x_8769) ;  /* 0x000000000f087348 */ /* 0x000fea0003c00000 */
[----:B------:R0:W1:Y:S02]  /*27910*/  SHFL.IDX P6, R14, R13, R12, R11 ;  /* 0x0000000c0d0e7389 */ /* 0x00006400000c000b */
[----:B01----:R-:W-:Y:S01]  /*27920*/  ENDCOLLECTIVE ;  /* 0x000000000000791b */ /* 0x003fe20003800000 */
.L_x_8769:
        /* <DEDUP_REMOVED lines=15> */
.L_x_8770:
[----:B------:R-:W-:Y:S02]  /*27a20*/  IMAD.MOV.U32 R13, RZ, RZ, R4 ;  /* 0x000000ffff0d7224 */ /* 0x000fe400078e0004 */
[----:B------:R-:W-:Y:S01]  /*27a30*/  IMAD.MOV.U32 R12, RZ, RZ, 0x6 ;  /* 0x00000006ff0c7424 */ /* 0x000fe200078e00ff */
[----:B------:R-:W-:-:S13]  /*27a40*/  @!P3 LEA R5, P2, R31, R14, 0x1 ;  /* 0x0000000e1f05b211 */ /* 0x000fda00078408ff */
[----:B------:R-:W-:Y:S05]  /*27a50*/  WARPSYNC.COLLECTIVE R15, `(.L_x_8771) ;  /* 0x000000000f087348 */ /* 0x000fea0003c00000 */
[----:B------:R0:W1:Y:S02]  /*27a60*/  SHFL.IDX P6, R14, R13, R12, R11 ;  /* 0x0000000c0d0e7389 */ /* 0x00006400000c000b */
[----:B01----:R-:W-:Y:S01]  /*27a70*/  ENDCOLLECTIVE ;  /* 0x000000000000791b */ /* 0x003fe20003800000 */
.L_x_8771:
        /* <DEDUP_REMOVED lines=15> */
.L_x_8772:
[----:B------:R-:W-:Y:S01]  /*27b70*/  MOV R13, R4 ;  /* 0x00000004000d7202 */ /* 0x000fe20000000f00 */
[----:B------:R-:W-:Y:S02]  /*27b80*/  IMAD.MOV.U32 R12, RZ, RZ, 0x7 ;  /* 0x00000007ff0c7424 */ /* 0x000fe400078e00ff */
[----:B------:R-:W-:-:S07]  /*27b90*/  IMAD.MOV.U32 R3, RZ, RZ, R14 ;  /* 0x000000ffff037224 */ /* 0x000fce00078e000e */
[----:B------:R-:W-:Y:S05]  /*27ba0*/  WARPSYNC.COLLECTIVE R15, `(.L_x_8773) ;  /* 0x000000000f087348 */ /* 0x000fea0003c00000 */
[----:B------:R0:W1:Y:S02]  /*27bb0*/  SHFL.IDX P6, R14, R13, R12, R11 ;  /* 0x0000000c0d0e7389 */ /* 0x00006400000c000b */
[----:B01----:R-:W-:Y:S01]  /*27bc0*/  ENDCOLLECTIVE ;  /* 0x000000000000791b */ /* 0x003fe20003800000 */
.L_x_8773:
        /* <DEDUP_REMOVED lines=10> */
[----:B------:R-:W-:-:S07]  /*27c70*/  IMAD.MOV.U32 R4, RZ, RZ, R14 ;  /* 0x000000ffff047224 */ /* 0x000fce00078e000e */
[----:B0-----:R-:W-:Y:S05]  /*27c80*/  WARPSYNC.COLLECTIVE R15, `(.L_x_8774) ;  /* 0x000000000f087348 */ /* 0x001fea0003c00000 */
[----:B------:R1:W2:Y:S02]  /*27c90*/  SHFL.IDX P6, R14, R13, R12, R11 ;  /* 0x0000000c0d0e7389 */ /* 0x0002a400000c000b */
[----:B012---:R-:W-:Y:S01]  /*27ca0*/  ENDCOLLECTIVE ;  /* 0x000000000000791b */ /* 0x007fe20003800000 */
.L_x_8774:
[----:B------:R-:W-:Y:S05]  /*27cb0*/  BRA `(.L_x_8775) ;  /* 0xffffff90008c7947 */ /* 0x000fea000383ffff */
.L_x_8562:
[----:B0-----:R0:W1:Y:S02]  /*27cc0*/  SYNCS.PHASECHK.TRANS64.TRYWAIT P0, [R22+URZ+0x28820], R3 ;  /* 0x02882003160075a7 */ /* 0x001064000800017f */
[----:B-1----:R-:W-:Y:S05]  /*27cd0*/  @!P0 NANOSLEEP.SYNCS 0x989680 ;  /* 0x009896800000895d */ /* 0x002fea0003900000 */
[----:B------:R-:W1:Y:S02]  /*27ce0*/  @!P0 SYNCS.PHASECHK.TRANS64 P0, [R22+URZ+0x28820], R3 ;  /* 0x02882003160085a7 */ /* 0x000e64000800007f */
[----:B-1----:R-:W-:Y:S05]  /*27cf0*/  @!P0 BRA `(.L_x_8562) ;  /* 0xfffffffc00f08947 */ /* 0x002fea000383ffff */
[----:B------:R-:W-:Y:S05]  /*27d00*/  BRA `(.L_x_8776) ;  /* 0xffffff9400087947 */ /* 0x000fea000383ffff */
.L_x_8567:
[----:B0-----:R0:W1:Y:S02]  /*27d10*/  SYNCS.PHASECHK.TRANS64.TRYWAIT P0, [R6+URZ+0x28840], R2 ;  /* 0x02884002060075a7 */ /* 0x001064000800017f */
[----:B-1----:R-:W-:Y:S05]  /*27d20*/  @!P0 NANOSLEEP.SYNCS 0x989680 ;  /* 0x009896800000895d */ /* 0x002fea0003900000 */
[----:B------:R-:W1:Y:S02]  /*27d30*/  @!P0 SYNCS.PHASECHK.TRANS64 P0, [R6+URZ+0x28840], R2 ;  /* 0x02884002060085a7 */ /* 0x000e64000800007f */
[----:B-1----:R-:W-:Y:S05]  /*27d40*/  @!P0 BRA `(.L_x_8567) ;  /* 0xfffffffc00f08947 */ /* 0x002fea000383ffff */
[----:B------:R-:W-:Y:S05]  /*27d50*/  BRA `(.L_x_8777) ;  /* 0xffffff9400d07947 */ /* 0x000fea000383ffff */
.L_x_8568:
        /* <DEDUP_REMOVED lines=8> */
.L_x_8779:
[----:B------:R-:W-:Y:S05]  /*27de0*/  BSYNC B1 ;  /* 0x0000000000017941 */ /* 0x000fea0003800000 */
.L_x_8778:
        /* <DEDUP_REMOVED lines=9> */
.L_x_8780:
[----:B------:R-:W-:Y:S02]  /*27e80*/  IMAD R8, R8, 0x2, R22 ;  /* 0x0000000208087824 */ /* 0x000fe400078e0216 */
[----:B------:R-:W-:Y:S01]  /*27e90*/  IMAD.MOV.U32 R13, RZ, RZ, R9 ;  /* 0x000000ffff0d7224 */ /* 0x000fe200078e0009 */
[----:B------:R-:W-:Y:S01]  /*27ea0*/  MOV R12, 0x1 ;  /* 0x00000001000c7802 */ /* 0x000fe20000000f00 */
[----:B------:R-:W-:-:S07]  /*27eb0*/  IMAD.MOV.U32 R2, RZ, RZ, R14 ;  /* 0x000000ffff027224 */ /* 0x000fce00078e000e */
[----:B------:R-:W-:Y:S05]  /*27ec0*/  WARPSYNC.COLLECTIVE R15, `(.L_x_8781) ;  /* 0x000000000f087348 */ /* 0x000fea0003c00000 */
[----:B------:R0:W1:Y:S02]  /*27ed0*/  SHFL.IDX P6, R14, R13, R12, R11 ;  /* 0x0000000c0d0e7389 */ /* 0x00006400000c000b */
[----:B01----:R-:W-:Y:S01]  /*27ee0*/  ENDCOLLECTIVE ;  /* 0x000000000000791b */ /* 0x003fe20003800000 */
.L_x_8781:
        /* <DEDUP_REMOVED lines=12> */
.L_x_8782:
[----:B------:R-:W-:Y:S01]  /*27fb0*/  IMAD.MOV.U32 R13, RZ, RZ, R9 ;  /* 0x000000ffff0d7224 */ /* 0x000fe200078e0009 */
[----:B------:R-:W-:Y:S01]  /*27fc0*/  MOV R12, 0x2 ;  /* 0x00000002000c7802 */ /* 0x000fe20000000f00 */
[----:B------:R-:W-:-:S07]  /*27fd0*/  IMAD.MOV.U32 R2, RZ, RZ, R14 ;  /* 0x000000ffff027224 */ /* 0x000fce00078e000e */
[----:B------:R-:W-:Y:S05]  /*27fe0*/  WARPSYNC.COLLECTIVE R15, `(.L_x_8783) ;  /* 0x000000000f087348 */ /* 0x000fea0003c00000 */
[----:B------:R0:W1:Y:S02]  /*27ff0*/  SHFL.IDX P6, R14, R13, R12, R11 ;  /* 0x0000000c0d0e7389 */ /* 0x00006400000c000b */
[----:B01----:R-:W-:Y:S01]  /*28000*/  ENDCOLLECTIVE ;  /* 0x000000000000791b */ /* 0x003fe20003800000 */
.L_x_8783:
        /* <DEDUP_REMOVED lines=12> */
.L_x_8784:
[----:B------:R-:W-:Y:S01]  /*280d0*/  IMAD.MOV.U32 R13, RZ, RZ, R9 ;  /* 0x000000ffff0d7224 */ /* 0x000fe200078e0009 */
[----:B------:R-:W-:Y:S01]  /*280e0*/  MOV R12, 0x3 ;  /* 0x00000003000c7802 */ /* 0x000fe20000000f00 */
[----:B------:R-:W-:-:S07]  /*280f0*/  IMAD.MOV.U32 R2, RZ, RZ, R14 ;  /* 0x000000ffff027224 */ /* 0x000fce00078e000e */
[----:B------:R-:W-:Y:S05]  /*28100*/  WARPSYNC.COLLECTIVE R15, `(.L_x_8785) ;  /* 0x000000000f087348 */ /* 0x000fea0003c00000 */
[----:B------:R0:W1:Y:S02]  /*28110*/  SHFL.IDX P6, R14, R13, R12, R11 ;  /* 0x0000000c0d0e7389 */ /* 0x00006400000c000b */
[----:B01----:R-:W-:Y:S01]  /*28120*/  ENDCOLLECTIVE ;  /* 0x000000000000791b */ /* 0x003fe20003800000 */
.L_x_8785:
        /* <DEDUP_REMOVED lines=12> */
.L_x_8786:
[----:B------:R-:W-:Y:S01]  /*281f0*/  IMAD.MOV.U32 R13, RZ, RZ, R9 ;  /* 0x000000ffff0d7224 */ /* 0x000fe200078e0009 */
[----:B------:R-:W-:Y:S01]  /*28200*/  MOV R12, 0x4 ;  /* 0x00000004000c7802 */ /* 0x000fe20000000f00 */
[----:B------:R-:W-:-:S07]  /*28210*/  IMAD.MOV.U32 R2, RZ, RZ, R14 ;  /* 0x000000ffff027224 */ /* 0x000fce00078e000e */
[----:B------:R-:W-:Y:S05]  /*28220*/  WARPSYNC.COLLECTIVE R15, `(.L_x_8787) ;  /* 0x000000000f087348 */ /* 0x000fea0003c00000 */
[----:B------:R0:W1:Y:S02]  /*28230*/  SHFL.IDX P6, R14, R13, R12, R11 ;  /* 0x0000000c0d0e7389 */ /* 0x00006400000c000b */
[----:B01----:R-:W-:Y:S01]  /*28240*/  ENDCOLLECTIVE ;  /* 0x000000000000791b */ /* 0x003fe20003800000 */
.L_x_8787:
        /* <DEDUP_REMOVED lines=12> */
.L_x_8788:
[----:B------:R-:W-:Y:S01]  /*28310*/  IMAD.MOV.U32 R13, RZ, RZ, R9 ;  /* 0x000000ffff0d7224 */ /* 0x000fe200078e0009 */
[----:B------:R-:W-:Y:S01]  /*28320*/  MOV R12, 0x5 ;  /* 0x00000005000c7802 */ /* 0x000fe20000000f00 */
[----:B------:R-:W-:-:S07]  /*28330*/  IMAD.MOV.U32 R2, RZ, RZ, R14 ;  /* 0x000000ffff027224 */ /* 0x000fce00078e000e */
[----:B------:R-:W-:Y:S05]  /*28340*/  WARPSYNC.COLLECTIVE R15, `(.L_x_8789) ;  /* 0x000000000f087348 */ /* 0x000fea0003c00000 */
[----:B------:R0:W1:Y:S02]  /*28350*/  SHFL.IDX P6, R14, R13, R12, R11 ;  /* 0x0000000c0d0e7389 */ /* 0x00006400000c000b */
[----:B01----:R-:W-:Y:S01]  /*28360*/  ENDCOLLECTIVE ;  /* 0x000000000000791b */ /* 0x003fe20003800000 */
.L_x_8789:
        /* <DEDUP_REMOVED lines=12> */
.L_x_8790:
[----:B------:R-:W-:Y:S01]  /*28430*/  IMAD.MOV.U32 R13, RZ, RZ, R9 ;  /* 0x000000ffff0d7224 */ /* 0x000fe200078e0009 */
[----:B------:R-:W-:Y:S01]  /*28440*/  MOV R12, 0x6 ;  /* 0x00000006000c7802 */ /* 0x000fe20000000f00 */
[----:B------:R-:W-:-:S07]  /*28450*/  IMAD.MOV.U32 R2, RZ, RZ, R14 ;  /* 0x000000ffff027224 */ /* 0x000fce00078e000e */
[----:B------:R-:W-:Y:S05]  /*28460*/  WARPSYNC.COLLECTIVE R15, `(.L_x_8791) ;  /* 0x000000000f087348 */ /* 0x000fea0003c00000 */
[----:B------:R0:W1:Y:S02]  /*28470*/  SHFL.IDX P6, R14, R13, R12, R11 ;  /* 0x0000000c0d0e7389 */ /* 0x00006400000c000b */
[----:B01----:R-:W-:Y:S01]  /*28480*/  ENDCOLLECTIVE ;  /* 0x000000000000791b */ /* 0x003fe20003800000 */
.L_x_8791:
        /* <DEDUP_REMOVED lines=12> */
.L_x_8792:
[----:B------:R-:W-:Y:S01]  /*28550*/  IMAD.MOV.U32 R13, RZ, RZ, R9 ;  /* 0x000000ffff0d7224 */ /* 0x000fe200078e0009 */
[----:B------:R-:W-:Y:S01]  /*28560*/  MOV R12, 0x7 ;  /* 0x00000007000c7802 */ /* 0x000fe20000000f00 */
[----:B------:R-:W-:-:S07]  /*28570*/  IMAD.MOV.U32 R2, RZ, RZ, R14 ;  /* 0x000000ffff027224 */ /* 0x000fce00078e000e */
[----:B------:R-:W-:Y:S05]  /*28580*/  WARPSYNC.COLLECTIVE R15, `(.L_x_8793) ;  /* 0x000000000f087348 */ /* 0x000fea0003c00000 */
[----:B------:R0:W1:Y:S02]  /*28590*/  SHFL.IDX P6, R14, R13, R12, R11 ;  /* 0x0000000c0d0e7389 */ /* 0x00006400000c000b */
[----:B01----:R-:W-:Y:S01]  /*285a0*/  ENDCOLLECTIVE ;  /* 0x000000000000791b */ /* 0x003fe20003800000 */
.L_x_8793:
        /* <DEDUP_REMOVED lines=12> */
.L_x_8794:
[----:B------:R-:W-:Y:S01]  /*28670*/  IMAD.MOV.U32 R2, RZ, RZ, R14 ;  /* 0x000000ffff027224 */ /* 0x000fe200078e000e */
[----:B------:R-:W-:Y:S06]  /*28680*/  BRA `(.L_x_8795) ;  /* 0xffffff9000a47947 */ /* 0x000fec000383ffff */
.L_x_8573:
[----:B-1----:R1:W2:Y:S02]  /*28690*/  SYNCS.PHASECHK.TRANS64.TRYWAIT P0, [R6+URZ+0x28860], R2 ;  /* 0x02886002060075a7 */ /* 0x0022a4000800017f */
[----:B--2---:R-:W-:Y:S05]  /*286a0*/  @!P0 NANOSLEEP.SYNCS 0x989680 ;  /* 0x009896800000895d */ /* 0x004fea0003900000 */
[----:B------:R-:W2:Y:S02]  /*286b0*/  @!P0 SYNCS.PHASECHK.TRANS64 P0, [R6+URZ+0x28860], R2 ;  /* 0x02886002060085a7 */ /* 0x000ea4000800007f */
[----:B--2---:R-:W-:Y:S05]  /*286c0*/  @!P0 BRA `(.L_x_8573) ;  /* 0xfffffffc00f08947 */ /* 0x004fea000383ffff */
[----:B------:R-:W-:Y:S05]  /*286d0*/  BRA `(.L_x_8796) ;  /* 0xffffff9400007947 */ /* 0x000fea000383ffff */
.L_x_8574:
        /* <DEDUP_REMOVED lines=8> */
.L_x_8798:
[----:B------:R-:W-:Y:S05]  /*28760*/  BSYNC B1 ;  /* 0x0000000000017941 */ /* 0x000fea0003800000 */
.L_x_8797:
[----:B------:R-:W-:Y:S01]  /*28770*/  IMAD.MOV.U32 R13, RZ, RZ, R17 ;  /* 0x000000ffff0d7224 */ /* 0x000fe200078e0011 */
[----:B------:R-:W-:Y:S01]  /*28780*/  MOV R15, 0xffffffff ;  /* 0xffffffff000f7802 */ /* 0x000fe20000000f00 */
[----:B------:R-:W-:Y:S02]  /*28790*/  IMAD.MOV.U32 R12, RZ, RZ, RZ ;  /* 0x000000ffff0c7224 */ /* 0x000fe400078e00ff */
[----:B------:R-:W-:Y:S02]  /*287a0*/  IMAD.MOV.U32 R11, RZ, RZ, 0x181f ;  /* 0x0000181fff0b7424 */ /* 0x000fe400078e00ff */
[----:B------:R-:W-:Y:S02]  /*287b0*/  IMAD.MOV.U32 R3, RZ, RZ, R14 ;  /* 0x000000ffff037224 */ /* 0x000fe400078e000e */
[----:B------:R-:W-:-:S07]  /*287c0*/  IMAD R7, R7, 0x2, R22 ;  /* 0x0000000207077824 */ /* 0x000fce00078e0216 */
[----:B------:R-:W-:Y:S05]  /*287d0*/  WARPSYNC.COLLECTIVE R15, `(.L_x_8799) ;  /* 0x000000000f087348 */ /* 0x000fea0003c00000 */
[----:B------:R0:W1:Y:S02]  /*287e0*/  SHFL.IDX P6, R14, R13, R12, R11 ;  /* 0x0000000c0d0e7389 */ /* 0x00006400000c000b */
[----:B01----:R-:W-:Y:S01]  /*287f0*/  ENDCOLLECTIVE ;  /* 0x000000000000791b */ /* 0x003fe20003800000 */
.L_x_8799:
[----:B------:R-:W-:Y:S02]  /*28800*/  IMAD.MOV.U32 R13, RZ, RZ, R23 ;  /* 0x000000ffff0d7224 */ /* 0x000fe400078e0017 */
[----:B------:R-:W-:Y:S02]  /*28810*/  IMAD.MOV.U32 R12, RZ, RZ, 0x1 ;  /* 0x00000001ff0c7424 */ /* 0x000fe400078e00ff */
[----:B------:R-:W-:-:S07]  /*28820*/  IMAD.MOV.U32 R2, RZ, RZ, R14 ;  /* 0x000000ffff027224 */ /* 0x000fce00078e000e */
[----:B------:R-:W-:Y:S05]  /*28830*/  WARPSYNC.COLLECTIVE R15, `(.L_x_8800) ;  /* 0x000000000f087348 */ /* 0x000fea0003c00000 */
[----:B------:R0:W1:Y:S02]  /*28840*/  SHFL.IDX P6, R14, R13, R12, R11 ;  /* 0x0000000c0d0e7389 */ /* 0x00006400000c000b */
[----:B01----:R-:W-:Y:S01]  /*28850*/  ENDCOLLECTIVE ;  /* 0x000000000000791b */ /* 0x003fe20003800000 */
.L_x_8800:
        /* <DEDUP_REMOVED lines=14> */
.L_x_8801:
[----:B------:R-:W-:Y:S02]  /*28940*/  IMAD.MOV.U32 R13, RZ, RZ, R23 ;  /* 0x000000ffff0d7224 */ /* 0x000fe400078e0017 */
[----:B------:R-:W-:Y:S02]  /*28950*/  IMAD.MOV.U32 R12, RZ, RZ, 0x2 ;  /* 0x00000002ff0c7424 */ /* 0x000fe400078e00ff */
[----:B------:R-:W-:-:S07]  /*28960*/  IMAD.MOV.U32 R2, RZ, RZ, R14 ;  /* 0x000000ffff027224 */ /* 0x000fce00078e000e */
[----:B------:R-:W-:Y:S05]  /*28970*/  WARPSYNC.COLLECTIVE R15, `(.L_x_8802) ;  /* 0x000000000f087348 */ /* 0x000fea0003c00000 */
[----:B------:R0:W1:Y:S02]  /*28980*/  SHFL.IDX P6, R14, R13, R12, R11 ;  /* 0x0000000c0d0e7389 */ /* 0x00006400000c000b */
[----:B01----:R-:W-:Y:S01]  /*28990*/  ENDCOLLECTIVE ;  /* 0x000000000000791b */ /* 0x003fe20003800000 */
.L_x_8802:
        /* <DEDUP_REMOVED lines=14> */
.L_x_8803:
[----:B------:R-:W-:Y:S02]  /*28a80*/  IMAD.MOV.U32 R13, RZ, RZ, R23 ;  /* 0x000000ffff0d7224 */ /* 0x000fe400078e0017 */
[----:B------:R-:W-:Y:S02]  /*28a90*/  IMAD.MOV.U32 R12, RZ, RZ, 0x3 ;  /* 0x00000003ff0c7424 */ /* 0x000fe400078e00ff */
[----:B------:R-:W-:-:S07]  /*28aa0*/  IMAD.MOV.U32 R2, RZ, RZ, R14 ;  /* 0x000000ffff027224 */ /* 0x000fce00078e000e */
[----:B------:R-:W-:Y:S05]  /*28ab0*/  WARPSYNC.COLLECTIVE R15, `(.L_x_8804) ;  /* 0x000000000f087348 */ /* 0x000fea0003c00000 */
[----:B------:R0:W1:Y:S02]  /*28ac0*/  SHFL.IDX P6, R14, R13, R12, R11 ;  /* 0x0000000c0d0e7389 */ /* 0x00006400000c000b */
[----:B01----:R-:W-:Y:S01]  /*28ad0*/  ENDCOLLECTIVE ;  /* 0x000000000000791b */ /* 0x003fe20003800000 */
.L_x_8804:
        /* <DEDUP_REMOVED lines=14> */
.L_x_8805:
[----:B------:R-:W-:Y:S02]  /*28bc0*/  IMAD.MOV.U32 R13, RZ, RZ, R23 ;  /* 0x000000ffff0d7224 */ /* 0x000fe400078e0017 */
[----:B------:R-:W-:Y:S02]  /*28bd0*/  IMAD.MOV.U32 R12, RZ, RZ, 0x4 ;  /* 0x00000004ff0c7424 */ /* 0x000fe400078e00ff */
[----:B------:R-:W-:-:S07]  /*28be0*/  IMAD.MOV.U32 R2, RZ, RZ, R14 ;  /* 0x000000ffff027224 */ /* 0x000fce00078e000e */
[----:B------:R-:W-:Y:S05]  /*28bf0*/  WARPSYNC.COLLECTIVE R15, `(.L_x_8806) ;  /* 0x000000000f087348 */ /* 0x000fea0003c00000 */
[----:B------:R0:W1:Y:S02]  /*28c00*/  SHFL.IDX P6, R14, R13, R12, R11 ;  /* 0x0000000c0d0e7389 */ /* 0x00006400000c000b */
[----:B01----:R-:W-:Y:S01]  /*28c10*/  ENDCOLLECTIVE ;  /* 0x000000000000791b */ /* 0x003fe20003800000 */
.L_x_8806:
        /* <DEDUP_REMOVED lines=14> */
.L_x_8807:
[----:B------:R-:W-:Y:S02]  /*28d00*/  IMAD.MOV.U32 R13, RZ, RZ, R23 ;  /* 0x000000ffff0d7224 */ /* 0x000fe400078e0017 */
[----:B------:R-:W-:Y:S02]  /*28d10*/  IMAD.MOV.U32 R12, RZ, RZ, 0x5 ;  /* 0x00000005ff0c7424 */ /* 0x000fe400078e00ff */
[----:B------:R-:W-:-:S07]  /*28d20*/  IMAD.MOV.U32 R2, RZ, RZ, R14 ;  /* 0x000000ffff027224 */ /* 0x000fce00078e000e */
[----:B------:R-:W-:Y:S05]  /*28d30*/  WARPSYNC.COLLECTIVE R15, `(.L_x_8808) ;  /* 0x000000000f087348 */ /* 0x000fea0003c00000 */
[----:B------:R0:W1:Y:S02]  /*28d40*/  SHFL.IDX P6, R14, R13, R12, R11 ;  /* 0x0000000c0d0e7389 */ /* 0x00006400000c000b */
[----:B01----:R-:W-:Y:S01]  /*28d50*/  ENDCOLLECTIVE ;  /* 0x000000000000791b */ /* 0x003fe20003800000 */
.L_x_8808:
        /* <DEDUP_REMOVED lines=14> */
.L_x_8809:
[----:B------:R-:W-:Y:S02]  /*28e40*/  IMAD.MOV.U32 R13, RZ, RZ, R23 ;  /* 0x000000ffff0d7224 */ /* 0x000fe400078e0017 */
[----:B------:R-:W-:Y:S02]  /*28e50*/  IMAD.MOV.U32 R12, RZ, RZ, 0x6 ;  /* 0x00000006ff0c7424 */ /* 0x000fe400078e00ff */
[----:B------:R-:W-:-:S07]  /*28e60*/  IMAD.MOV.U32 R2, RZ, RZ, R14 ;  /* 0x000000ffff027224 */ /* 0x000fce00078e000e */
[----:B------:R-:W-:Y:S05]  /*28e70*/  WARPSYNC.COLLECTIVE R15, `(.L_x_8810) ;  /* 0x000000000f087348 */ /* 0x000fea0003c00000 */
[----:B------:R0:W1:Y:S02]  /*28e80*/  SHFL.IDX P6, R14, R13, R12, R11 ;  /* 0x0000000c0d0e7389 */ /* 0x00006400000c000b */
[----:B01----:R-:W-:Y:S01]  /*28e90*/  ENDCOLLECTIVE ;  /* 0x000000000000791b */ /* 0x003fe20003800000 */
.L_x_8810:
        /* <DEDUP_REMOVED lines=14> */
.L_x_8811:
[----:B------:R-:W-:Y:S02]  /*28f80*/  IMAD.MOV.U32 R13, RZ, RZ, R23 ;  /* 0x000000ffff0d7224 */ /* 0x000fe400078e0017 */
[----:B------:R-:W-:Y:S02]  /*28f90*/  IMAD.MOV.U32 R12, RZ, RZ, 0x7 ;  /* 0x00000007ff0c7424 */ /* 0x000fe400078e00ff */
[----:B------:R-:W-:-:S07]  /*28fa0*/  IMAD.MOV.U32 R2, RZ, RZ, R14 ;  /* 0x000000ffff027224 */ /* 0x000fce00078e000e */
[----:B------:R-:W-:Y:S05]  /*28fb0*/  WARPSYNC.COLLECTIVE R15, `(.L_x_8812) ;  /* 0x000000000f087348 */ /* 0x000fea0003c00000 */
[----:B------:R0:W1:Y:S02]  /*28fc0*/  SHFL.IDX P6, R14, R13, R12, R11 ;  /* 0x0000000c0d0e7389 */ /* 0x00006400000c000b */
[----:B01----:R-:W-:Y:S01]  /*28fd0*/  ENDCOLLECTIVE ;  /* 0x000000000000791b */ /* 0x003fe20003800000 */
.L_x_8812:
        /* <DEDUP_REMOVED lines=13> */
.L_x_8813:
[----:B------:R-:W-:Y:S01]  /*290b0*/  @!PT LDS RZ, [RZ] ;  /* 0x00000000fffff984 */ /* 0x000fe20000000800 */
[----:B------:R-:W-:Y:S01]  /*290c0*/  @!PT LDS RZ, [RZ] ;  /* 0x00000000fffff984 */ /* 0x000fe20000000800 */
[----:B------:R-:W-:Y:S01]  /*290d0*/  @!PT LDS RZ, [RZ] ;  /* 0x00000000fffff984 */ /* 0x000fe20000000800 */
[----:B------:R0:W-:Y:S02]  /*290e0*/  LDGSTS.E.BYPASS.LTC128B.128 [R7+0x7400], desc[UR54][R2.64+0x80], !P0 ;  /* 0x0740008002077fae */ /* 0x0001e4000c101d76 */
[----:B0-----:R-:W-:Y:S01]  /*290f0*/  IMAD.MOV.U32 R2, RZ, RZ, R14 ;  /* 0x000000ffff027224 */ /* 0x001fe200078e000e */
[----:B------:R-:W-:Y:S06]  /*29100*/  BRA `(.L_x_8814) ;  /* 0xffffff8c00887947 */ /* 0x000fec000383ffff */
.L_x_8582:
[----:B0-----:R0:W1:Y:S02]  /*29110*/  SYNCS.PHASECHK.TRANS64.TRYWAIT P0, [R0+URZ+0x28860], R3 ;  /* 0x02886003000075a7 */ /* 0x001064000800017f */
[----:B-1----:R-:W-:Y:S05]  /*29120*/  @!P0 NANOSLEEP.SYNCS 0x989680 ;  /* 0x009896800000895d */ /* 0x002fea0003900000 */
[----:B------:R-:W1:Y:S02]  /*29130*/  @!P0 SYNCS.PHASECHK.TRANS64 P0, [R0+URZ+0x28860], R3 ;  /* 0x02886003000085a7 */ /* 0x000e64000800007f */
[----:B-1----:R-:W-:Y:S05]  /*29140*/  @!P0 BRA `(.L_x_8582) ;  /* 0xfffffffc00f08947 */ /* 0x002fea000383ffff */
[----:B------:R-:W-:Y:S05]  /*29150*/  BRA `(.L_x_8815) ;  /* 0xffffff9000a87947 */ /* 0x000fea000383ffff */
.L_x_8583:
        /* <DEDUP_REMOVED lines=8> */
.L_x_8817:
[----:B------:R-:W-:Y:S05]  /*291e0*/  BSYNC B0 ;  /* 0x0000000000007941 */ /* 0x000fea0003800000 */
.L_x_8816:
[----:B------:R-:W-:Y:S01]  /*291f0*/  IMAD.MOV.U32 R13, RZ, RZ, R17 ;  /* 0x000000ffff0d7224 */ /* 0x000fe200078e0011 */
[----:B------:R-:W-:Y:S01]  /*29200*/  SHF.L.U32 R5, R31, 0x1, RZ ;  /* 0x000000011f057819 */ /* 0x000fe200000006ff */
        /* <DEDUP_REMOVED lines=8> */
.L_x_8818:
[----:B------:R-:W-:Y:S02]  /*29290*/  ULDC UR4, c[0x0][0x2f4] ;  /* 0x0000bd0000047ab9 */ /* 0x000fe40000000800 */
        /* <DEDUP_REMOVED lines=10> */
.L_x_8819:
        /* <DEDUP_REMOVED lines=13> */
.L_x_8820:
[----:B------:R-:W-:Y:S02]  /*29410*/  IMAD.MOV.U32 R13, RZ, RZ, R23 ;  /* 0x000000ffff0d7224 */ /* 0x000fe400078e0017 */
[----:B------:R-:W-:Y:S02]  /*29420*/  IMAD.MOV.U32 R12, RZ, RZ, 0x2 ;  /* 0x00000002ff0c7424 */ /* 0x000fe400078e00ff */
[----:B------:R-:W-:-:S07]  /*29430*/  IMAD.MOV.U32 R10, RZ, RZ, R14 ;  /* 0x000000ffff0a7224 */ /* 0x000fce00078e000e */
[----:B------:R-:W-:Y:S05]  /*29440*/  WARPSYNC.COLLECTIVE R15, `(.L_x_8821) ;  /* 0x000000000f087348 */ /* 0x000fea0003c00000 */
[----:B------:R0:W1:Y:S02]  /*29450*/  SHFL.IDX P6, R14, R13, R12, R11 ;  /* 0x0000000c0d0e7389 */ /* 0x00006400000c000b */
[----:B01----:R-:W-:Y:S01]  /*29460*/  ENDCOLLECTIVE ;  /* 0x000000000000791b */ /* 0x003fe20003800000 */
.L_x_8821:
        /* <DEDUP_REMOVED lines=14> */
.L_x_8822:
[----:B------:R-:W-:Y:S02]  /*29550*/  IMAD.MOV.U32 R13, RZ, RZ, R23 ;  /* 0x000000ffff0d7224 */ /* 0x000fe400078e0017 */
[----:B------:R-:W-:Y:S01]  /*29560*/  IMAD.MOV.U32 R12, RZ, RZ, 0x3 ;  /* 0x00000003ff0c7424 */ /* 0x000fe200078e00ff */
[----:B------:R-:W-:-:S13]  /*29570*/  IADD3 R2, P2, R14, R5, RZ ;  /* 0x000000050e027210 */ /* 0x000fda0007f5e0ff */
[----:B------:R-:W-:Y:S05]  /*29580*/  WARPSYNC.COLLECTIVE R15, `(.L_x_8823) ;  /* 0x000000000f087348 */ /* 0x000fea0003c00000 */
[----:B------:R0:W1:Y:S02]  /*29590*/  SHFL.IDX P6, R14, R13, R12, R11 ;  /* 0x0000000c0d0e7389 */ /* 0x00006400000c000b */
[----:B01----:R-:W-:Y:S01]  /*295a0*/  ENDCOLLECTIVE ;  /* 0x000000000000791b */ /* 0x003fe20003800000 */
.L_x_8823:
        /* <DEDUP_REMOVED lines=13> */
.L_x_8824:
[----:B------:R-:W-:Y:S02]  /*29680*/  IMAD.MOV.U32 R13, RZ, RZ, R23 ;  /* 0x000000ffff0d7224 */ /* 0x000fe400078e0017 */
[----:B------:R-:W-:Y:S01]  /*29690*/  IMAD.MOV.U32 R12, RZ, RZ, 0x4 ;  /* 0x00000004ff0c7424 */ /* 0x000fe200078e00ff */
[----:B------:R-:W-:-:S13]  /*296a0*/  IADD3 R2, P2, R14, R5, RZ ;  /* 0x000000050e027210 */ /* 0x000fda0007f5e0ff */
[----:B------:R-:W-:Y:S05]  /*296b0*/  WARPSYNC.COLLECTIVE R15, `(.L_x_8825) ;  /* 0x000000000f087348 */ /* 0x000fea0003c00000 */
[----:B------:R0:W1:Y:S02]  /*296c0*/  SHFL.IDX P6, R14, R13, R12, R11 ;  /* 0x0000000c0d0e7389 */ /* 0x00006400000c000b */
[----:B01----:R-:W-:Y:S01]  /*296d0*/  ENDCOLLECTIVE ;  /* 0x000000000000791b */ /* 0x003fe20003800000 */
.L_x_8825:
        /* <DEDUP_REMOVED lines=13> */
.L_x_8826:
[----:B------:R-:W-:Y:S02]  /*297b0*/  IMAD.MOV.U32 R13, RZ, RZ, R23 ;  /* 0x000000ffff0d7224 */ /* 0x000fe400078e0017 */
[----:B------:R-:W-:Y:S02]  /*297c0*/  IMAD.MOV.U32 R12, RZ, RZ, 0x5 ;  /* 0x00000005ff0c7424 */ /* 0x000fe400078e00ff */
[----:B------:R-:W-:-:S07]  /*297d0*/  IMAD.MOV.U32 R10, RZ, RZ, R14 ;  /* 0x000000ffff0a7224 */ /* 0x000fce00078e000e */
[----:B------:R-:W-:Y:S05]  /*297e0*/  WARPSYNC.COLLECTIVE R15, `(.L_x_8827) ;  /* 0x000000000f087348 */ /* 0x000fea0003c00000 */
[----:B------:R0:W1:Y:S02]  /*297f0*/  SHFL.IDX P6, R14, R13, R12, R11 ;  /* 0x0000000c0d0e7389 */ /* 0x00006400000c000b */
[----:B01----:R-:W-:Y:S01]  /*29800*/  ENDCOLLECTIVE ;  /* 0x000000000000791b */ /* 0x003fe20003800000 */
.L_x_8827:
        /* <DEDUP_REMOVED lines=9> */
[----:B------:R-:W-:Y:S01]  /*298a0*/  ISETP.LT.OR P4, PT, R6, 0x51, P0 ;  /* 0x000000510600780c */ /* 0x000fe20000781670 */
[----:B------:R-:W-:-:S12]  /*298b0*/  IMAD.MOV.U32 R7, RZ, RZ, R14 ;  /* 0x000000ffff077224 */ /* 0x000fd800078e000e */
[----:B0-----:R-:W-:Y:S05]  /*298c0*/  WARPSYNC.COLLECTIVE R15, `(.L_x_8828) ;  /* 0x000000000f087348 */ /* 0x001fea0003c00000 */
[----:B------:R1:W2:Y:S02]  /*298d0*/  SHFL.IDX P6, R14, R13, R12, R11 ;  /* 0x0000000c0d0e7389 */ /* 0x0002a400000c000b */
[----:B012---:R-:W-:Y:S01]  /*298e0*/  ENDCOLLECTIVE ;  /* 0x000000000000791b */ /* 0x007fe20003800000 */
.L_x_8828:
[----:B------:R-:W-:Y:S01]  /*298f0*/  MOV R13, R23 ;  /* 0x00000017000d7202 */ /* 0x000fe20000000f00 */
[----:B------:R-:W-:Y:S01]  /*29900*/  IMAD.MOV.U32 R12, RZ, RZ, 0x6 ;  /* 0x00000006ff0c7424 */ /* 0x000fe200078e00ff */
[----:B------:R-:W-:-:S13]  /*29910*/  IADD3 R2, P2, R14, R5, RZ ;  /* 0x000000050e027210 */ /* 0x000fda0007f5e0ff */
[----:B------:R-:W-:Y:S05]  /*29920*/  WARPSYNC.COLLECTIVE R15, `(.L_x_8829) ;  /* 0x000000000f087348 */ /* 0x000fea0003c00000 */
[----:B------:R0:W1:Y:S02]  /*29930*/  SHFL.IDX P6, R14, R13, R12, R11 ;  /* 0x0000000c0d0e7389 */ /* 0x00006400000c000b */
[----:B01----:R-:W-:Y:S01]  /*29940*/  ENDCOLLECTIVE ;  /* 0x000000000000791b */ /* 0x003fe20003800000 */
.L_x_8829:
        /* <DEDUP_REMOVED lines=13> */
.L_x_8830:
[----:B------:R-:W-:Y:S01]  /*29a20*/  MOV R13, R23 ;  /* 0x00000017000d7202 */ /* 0x000fe20000000f00 */
[----:B------:R-:W-:Y:S02]  /*29a30*/  IMAD.MOV.U32 R12, RZ, RZ, 0x7 ;  /* 0x00000007ff0c7424 */ /* 0x000fe400078e00ff */
[----:B------:R-:W-:-:S07]  /*29a40*/  IMAD.MOV.U32 R10, RZ, RZ, R14 ;  /* 0x000000ffff0a7224 */ /* 0x000fce00078e000e */
[----:B------:R-:W-:Y:S05]  /*29a50*/  WARPSYNC.COLLECTIVE R15, `(.L_x_8831) ;  /* 0x000000000f087348 */ /* 0x000fea0003c00000 */
[----:B------:R0:W1:Y:S02]  /*29a60*/  SHFL.IDX P6, R14, R13, R12, R11 ;  /* 0x0000000c0d0e7389 */ /* 0x00006400000c000b */
[----:B01----:R-:W-:Y:S01]  /*29a70*/  ENDCOLLECTIVE ;  /* 0x000000000000791b */ /* 0x003fe20003800000 */
.L_x_8831:
        /* <DEDUP_REMOVED lines=12> */
.L_x_8832:
[----:B------:R-:W-:Y:S05]  /*29b40*/  BRA `(.L_x_8833) ;  /* 0xffffff8c00487947 */ /* 0x000fea000383ffff */
.L_x_8588:
        /* <DEDUP_REMOVED lines=8> */
.L_x_8835:
[----:B------:R-:W-:Y:S05]  /*29bd0*/  BSYNC B0 ;  /* 0x0000000000007941 */ /* 0x000fea0003800000 */
.L_x_8834:
        /* <DEDUP_REMOVED lines=9> */
.L_x_8836:
[----:B------:R-:W-:Y:S02]  /*29c70*/  ULDC UR4, c[0x0][0xc3c] ;  /* 0x00030f0000047ab9 */ /* 0x000fe40000000800 */
[----:B------:R-:W-:-:S13]  /*29c80*/  ISETP.GE.OR P1, PT, R5, UR4, !P0 ;  /* 0x0000000405007c0c */ /* 0x000fda000c726670 */
[----:B------:R-:W0:Y:S01]  /*29c90*/  @!P1 LDC.64 R2, c[0x0][0xc80] ;  /* 0x00032000ff029b82 */ /* 0x000e220000000a00 */
[----:B------:R-:W-:Y:S01]  /*29ca0*/  MOV R11, RZ ;  /* 0x000000ff000b7202 */ /* 0x000fe20000000f00 */
        /* <DEDUP_REMOVED lines=14> */
.L_x_8837:
[----:B------:R-:W-:Y:S01]  /*29d90*/  IMAD.MOV.U32 R12, RZ, RZ, 0x2 ;  /* 0x00000002ff0c7424 */ /* 0x000fe200078e00ff */
[----:B------:R-:W-:-:S05]  /*29da0*/  SEL R6, R14, RZ, P1 ;  /* 0x000000ff0e067207 */ /* 0x000fca0000800000 */
[----:B------:R-:W-:-:S04]  /*29db0*/  IMAD.IADD R6, R5, 0x1, R6 ;  /* 0x0000000105067824 */ /* 0x000fc800078e0206 */
[----:B------:R-:W-:-:S07]  /*29dc0*/  IMAD.MOV.U32 R13, RZ, RZ, R6 ;  /* 0x000000ffff0d7224 */ /* 0x000fce00078e0006 */
[----:B------:R-:W-:Y:S05]  /*29dd0*/  WARPSYNC.COLLECTIVE R15, `(.L_x_8838) ;  /* 0x000000000f087348 */ /* 0x000fea0003c00000 */
[----:B------:R0:W1:Y:S02]  /*29de0*/  SHFL.UP P6, R14, R13, R12, R11 ;  /* 0x0400000c0d0e7389 */ /* 0x00006400000c000b */
[----:B01----:R-:W-:Y:S01]  /*29df0*/  ENDCOLLECTIVE ;  /* 0x000000000000791b */ /* 0x003fe20003800000 */
.L_x_8838:
[----:B------:R-:W-:Y:S02]  /*29e00*/  MOV R12, 0x4 ;  /* 0x00000004000c7802 */ /* 0x000fe40000000f00 */
[----:B------:R-:W-:-:S05]  /*29e10*/  SEL R7, R14, RZ, P2 ;  /* 0x000000ff0e077207 */ /* 0x000fca0001000000 */
[----:B------:R-:W-:-:S04]  /*29e20*/  IMAD.IADD R7, R6, 0x1, R7 ;  /* 0x0000000106077824 */ /* 0x000fc800078e0207 */
[----:B------:R-:W-:-:S07]  /*29e30*/  IMAD.MOV.U32 R13, RZ, RZ, R7 ;  /* 0x000000ffff0d7224 */ /* 0x000fce00078e0007 */
[----:B------:R-:W-:Y:S05]  /*29e40*/  WARPSYNC.COLLECTIVE R15, `(.L_x_8839) ;  /* 0x000000000f087348 */ /* 0x000fea0003c00000 */
[----:B------:R0:W1:Y:S02]  /*29e50*/  SHFL.UP P6, R14, R13, R12, R11 ;  /* 0x0400000c0d0e7389 */ /* 0x00006400000c000b */
[----:B01----:R-:W-:Y:S01]  /*29e60*/  ENDCOLLECTIVE ;  /* 0x000000000000791b */ /* 0x003fe20003800000 */
.L_x_8839:
[----:B------:R-:W-:Y:S01]  /*29e70*/  IMAD.MOV.U32 R12, RZ, RZ, 0x8 ;  /* 0x00000008ff0c7424 */ /* 0x000fe200078e00ff */
[----:B------:R-:W-:-:S05]  /*29e80*/  SEL R2, R14, RZ, P3 ;  /* 0x000000ff0e027207 */ /* 0x000fca0001800000 */
[----:B------:R-:W-:-:S04]  /*29e90*/  IMAD.IADD R2, R7, 0x1, R2 ;  /* 0x0000000107027824 */ /* 0x000fc800078e0202 */
[----:B------:R-:W-:-:S07]  /*29ea0*/  IMAD.MOV.U32 R13, RZ, RZ, R2 ;  /* 0x000000ffff0d7224 */ /* 0x000fce00078e0002 */
[----:B------:R-:W-:Y:S05]  /*29eb0*/  WARPSYNC.COLLECTIVE R15, `(.L_x_8840) ;  /* 0x000000000f087348 */ /* 0x000fea0003c00000 */
[----:B------:R0:W1:Y:S02]  /*29ec0*/  SHFL.UP P6, R14, R13, R12, R11 ;  /* 0x0400000c0d0e7389 */ /* 0x00006400000c000b */
[----:B01----:R-:W-:Y:S01]  /*29ed0*/  ENDCOLLECTIVE ;  /* 0x000000000000791b */ /* 0x003fe20003800000 */
.L_x_8840:
[----:B------:R-:W-:Y:S02]  /*29ee0*/  MOV R12, 0x10 ;  /* 0x00000010000c7802 */ /* 0x000fe40000000f00 */
[----:B------:R-:W-:-:S05]  /*29ef0*/  SEL R3, R14, RZ, P4 ;  /* 0x000000ff0e037207 */ /* 0x000fca0002000000 */
[----:B------:R-:W-:-:S04]  /*29f00*/  IMAD.IADD R3, R2, 0x1, R3 ;  /* 0x0000000102037824 */ /* 0x000fc800078e0203 */
[----:B------:R-:W-:-:S07]  /*29f10*/  IMAD.MOV.U32 R13, RZ, RZ, R3 ;  /* 0x000000ffff0d7224 */ /* 0x000fce00078e0003 */
[----:B------:R-:W-:Y:S05]  /*29f20*/  WARPSYNC.COLLECTIVE R15, `(.L_x_8841) ;  /* 0x000000000f087348 */ /* 0x000fea0003c00000 */
[----:B------:R0:W1:Y:S02]  /*29f30*/  SHFL.UP P6, R14, R13, R12, R11 ;  /* 0x0400000c0d0e7389 */ /* 0x00006400000c000b */
[----:B01----:R-:W-:Y:S01]  /*29f40*/  ENDCOLLECTIVE ;  /* 0x000000000000791b */ /* 0x003fe20003800000 */
.L_x_8841:
        /* <DEDUP_REMOVED lines=8> */
.L_x_8842:
[----:B------:R-:W-:Y:S05]  /*29fd0*/  BRA `(.L_x_8843) ;  /* 0xffffff8c00547947 */ /* 0x000fea000383ffff */
.L_x_8593:
[----:B------:R-:W-:Y:S01]  /*29fe0*/  BSSY B0, `(.L_x_8844) ;  /* 0x0000008000007945 */ /* 0x000fe20003800000 */
[----:B-----5:R-:W-:Y:S01]  /*29ff0*/  IMAD.MOV.U32 R13, RZ, RZ, R5 ;  /* 0x000000ffff0d7224 */ /* 0x020fe200078e0005 */
[----:B------:R-:W-:Y:S01]  /*2a000*/  MOV R12, 0x1 ;  /* 0x00000001000c7802 */ /* 0x000fe20000000f00 */
[----:B------:R-:W-:Y:S02]  /*2a010*/  IMAD.MOV.U32 R11, RZ, RZ, RZ ;  /* 0x000000ffff0b7224 */ /* 0x000fe400078e00ff */
[----:B------:R-:W-:-:S07]  /*2a020*/  IMAD.MOV.U32 R15, RZ, RZ, -0x1 ;  /* 0xffffffffff0f7424 */ /* 0x000fce00078e00ff */
[----:B012---:R-:W-:Y:S05]  /*2a030*/  WARPSYNC.COLLECTIVE R15, `(.L_x_8845) ;  /* 0x000000000f087348 */ /* 0x007fea0003c00000 */
[----:B------:R3:W4:Y:S02]  /*2a040*/  SHFL.UP P6, R14, R13, R12, R11 ;  /* 0x0400000c0d0e7389 */ /* 0x00072400000c000b */
[----:B01234-:R-:W-:Y:S01]  /*2a050*/  ENDCOLLECTIVE ;  /* 0x000000000000791b */ /* 0x01ffe20003800000 */
.L_x_8845:
[----:B------:R-:W-:Y:S05]  /*2a060*/  BSYNC B0 ;  /* 0x0000000000007941 */ /* 0x000fea0003800000 */
.L_x_8844:
        /* <DEDUP_REMOVED lines=8> */
.L_x_8846:
[----:B------:R-:W-:Y:S01]  /*2a0f0*/  IMAD.MOV.U32 R12, RZ, RZ, 0x4 ;  /* 0x00000004ff0c7424 */ /* 0x000fe200078e00ff */
[----:B------:R-:W-:-:S05]  /*2a100*/  SEL R2, R14, RZ, P2 ;  /* 0x000000ff0e027207 */ /* 0x000fca0001000000 */
[----:B------:R-:W-:-:S04]  /*2a110*/  IMAD.IADD R2, R13, 0x1, R2 ;  /* 0x000000010d027824 */ /* 0x000fc800078e0202 */
[----:B------:R-:W-:-:S07]  /*2a120*/  IMAD.MOV.U32 R13, RZ, RZ, R2 ;  /* 0x000000ffff0d7224 */ /* 0x000fce00078e0002 */
[----:B------:R-:W-:Y:S05]  /*2a130*/  WARPSYNC.COLLECTIVE R15, `(.L_x_8847) ;  /* 0x000000000f087348 */ /* 0x000fea0003c00000 */
[----:B------:R0:W1:Y:S02]  /*2a140*/  SHFL.UP P6, R14, R13, R12, R11 ;  /* 0x0400000c0d0e7389 */ /* 0x00006400000c000b */
[----:B01----:R-:W-:Y:S01]  /*2a150*/  ENDCOLLECTIVE ;  /* 0x000000000000791b */ /* 0x003fe20003800000 */
.L_x_8847:
[----:B------:R-:W-:Y:S02]  /*2a160*/  MOV R12, 0x8 ;  /* 0x00000008000c7802 */ /* 0x000fe40000000f00 */
[----:B------:R-:W-:-:S05]  /*2a170*/  SEL R3, R14, RZ, P3 ;  /* 0x000000ff0e037207 */ /* 0x000fca0001800000 */
[----:B------:R-:W-:-:S04]  /*2a180*/  IMAD.IADD R3, R2, 0x1, R3 ;  /* 0x0000000102037824 */ /* 0x000fc800078e0203 */
[----:B------:R-:W-:-:S07]  /*2a190*/  IMAD.MOV.U32 R13, RZ, RZ, R3 ;  /* 0x000000ffff0d7224 */ /* 0x000fce00078e0003 */
[----:B------:R-:W-:Y:S05]  /*2a1a0*/  WARPSYNC.COLLECTIVE R15, `(.L_x_8848) ;  /* 0x000000000f087348 */ /* 0x000fea0003c00000 */
[----:B------:R0:W1:Y:S02]  /*2a1b0*/  SHFL.UP P6, R14, R13, R12, R11 ;  /* 0x0400000c0d0e7389 */ /* 0x00006400000c000b */
[----:B01----:R-:W-:Y:S01]  /*2a1c0*/  ENDCOLLECTIVE ;  /* 0x000000000000791b */ /* 0x003fe20003800000 */
.L_x_8848:
[----:B------:R-:W-:Y:S01]  /*2a1d0*/  IMAD.MOV.U32 R12, RZ, RZ, 0x10 ;  /* 0x00000010ff0c7424 */ /* 0x000fe200078e00ff */
[----:B------:R-:W-:-:S05]  /*2a1e0*/  SEL R4, R14, RZ, P4 ;  /* 0x000000ff0e047207 */ /* 0x000fca0002000000 */
[----:B------:R-:W-:-:S04]  /*2a1f0*/  IMAD.IADD R4, R3, 0x1, R4 ;  /* 0x0000000103047824 */ /* 0x000fc800078e0204 */
[----:B------:R-:W-:-:S07]  /*2a200*/  IMAD.MOV.U32 R13, RZ, RZ, R4 ;  /* 0x000000ffff0d7224 */ /* 0x000fce00078e0004 */
[----:B------:R-:W-:Y:S05]  /*2a210*/  WARPSYNC.COLLECTIVE R15, `(.L_x_8849) ;  /* 0x000000000f087348 */ /* 0x000fea0003c00000 */
[----:B------:R0:W1:Y:S02]  /*2a220*/  SHFL.UP P6, R14, R13, R12, R11 ;  /* 0x0400000c0d0e7389 */ /* 0x00006400000c000b */
[----:B01----:R-:W-:Y:S01]  /*2a230*/  ENDCOLLECTIVE ;  /* 0x000000000000791b */ /* 0x003fe20003800000 */
.L_x_8849:
        /* <DEDUP_REMOVED lines=8> */
.L_x_8850:
[----:B------:R-:W-:Y:S05]  /*2a2c0*/  BRA `(.L_x_8851) ;  /* 0xffffff8c00347947 */ /* 0x000fea000383ffff */
.L_x_8595:
[----:B------:R-:W-:Y:S01]  /*2a2d0*/  BSSY B0, `(.L_x_8852) ;  /* 0x0000006000007945 */ /* 0x000fe20003800000 */
[----:B------:R-:W-:Y:S01]  /*2a2e0*/  PLOP3.LUT P6, PT, P6, PT, PT, 0x8, 0x0 ;  /* 0x000000000000781c */ /* 0x000fe200037ce170 */
[----:B------:R-:W-:-:S12]  /*2a2f0*/  IMAD.MOV.U32 R15, RZ, RZ, -0x1 ;  /* 0xffffffffff0f7424 */ /* 0x000fd800078e00ff */
[----:B01----:R-:W-:Y:S05]  /*2a300*/  WARPSYNC.COLLECTIVE R15, `(.L_x_8853) ;  /* 0x000000000f087348 */ /* 0x003fea0003c00000 */
[----:B------:R-:W-:Y:S01]  /*2a310*/  VOTE.ANY R14, PT, P6 ;  /* 0x00000000000e7806 */ /* 0x000fe200030e0100 */
[----:B01----:R-:W-:Y:S06]  /*2a320*/  ENDCOLLECTIVE ;  /* 0x000000000000791b */ /* 0x003fec0003800000 */
.L_x_8853:
[----:B------:R-:W-:Y:S05]  /*2a330*/  BSYNC B0 ;  /* 0x0000000000007941 */ /* 0x000fea0003800000 */
.L_x_8852:
        /* <DEDUP_REMOVED lines=9> */
.L_x_8854:
[----:B------:R-:W-:Y:S01]  /*2a3d0*/  IMAD.MOV.U32 R5, RZ, RZ, R14 ;  /* 0x000000ffff057224 */ /* 0x000fe200078e000e */
[----:B------:R-:W-:Y:S06]  /*2a3e0*/  BRA `(.L_x_8855) ;  /* 0xffffff8c00247947 */ /* 0x000fec000383ffff */
.L_x_8597:
[----:B------:R-:W-:Y:S01]  /*2a3f0*/  BSSY B0, `(.L_x_8856) ;  /* 0x0000007000007945 */ /* 0x000fe20003800000 */
[----:B------:R-:W-:Y:S02]  /*2a400*/  IMAD.MOV.U32 R13, RZ, RZ, R6 ;  /* 0x000000ffff0d7224 */ /* 0x000fe400078e0006 */
[----:B------:R-:W-:Y:S02]  /*2a410*/  IMAD.MOV.U32 R11, RZ, RZ, 0x1f ;  /* 0x0000001fff0b7424 */ /* 0x000fe400078e00ff */
[----:B------:R-:W-:-:S07]  /*2a420*/  IMAD.MOV.U32 R15, RZ, RZ, -0x1 ;  /* 0xffffffffff0f7424 */ /* 0x000fce00078e00ff */
[----:B0123--:R-:W-:Y:S05]  /*2a430*/  WARPSYNC.COLLECTIVE R15, `(.L_x_8857) ;  /* 0x000000000f087348 */ /* 0x00ffea0003c00000 */
[----:B------:R4:W0:Y:S02]  /*2a440*/  SHFL.IDX P6, R14, R13, R12, R11 ;  /* 0x0000000c0d0e7389 */ /* 0x00082400000c000b */
[----:B01234-:R-:W-:Y:S01]  /*2a450*/  ENDCOLLECTIVE ;  /* 0x000000000000791b */ /* 0x01ffe20003800000 */
.L_x_8857:
[----:B------:R-:W-:Y:S05]  /*2a460*/  BSYNC B0 ;  /* 0x0000000000007941 */ /* 0x000fea0003800000 */
.L_x_8856:
[----:B------:R-:W-:Y:S05]  /*2a470*/  BRA `(.L_x_8596) ;  /* 0xffffff8c001c7947 */ /* 0x000fea000383ffff */
.L_x_8601:
[----:B0-----:R0:W2:Y:S02]  /*2a480*/  SYNCS.PHASECHK.TRANS64.TRYWAIT P0, [R7+URZ+0x28820], R0 ;  /* 0x02882000070075a7 */ /* 0x0010a4000800017f */
[----:B--2---:R-:W-:Y:S05]  /*2a490*/  @!P0 NANOSLEEP.SYNCS 0x989680 ;  /* 0x009896800000895d */ /* 0x004fea0003900000 */
[----:B------:R-:W2:Y:S02]  /*2a4a0*/  @!P0 SYNCS.PHASECHK.TRANS64 P0, [R7+URZ+0x28820], R0 ;  /* 0x02882000070085a7 */ /* 0x000ea4000800007f */
[----:B--2---:R-:W-:Y:S05]  /*2a4b0*/  @!P0 BRA `(.L_x_8601) ;  /* 0xfffffffc00f08947 */ /* 0x004fea000383ffff */
[----:B------:R-:W-:Y:S05]  /*2a4c0*/  BRA `(.L_x_8858) ;  /* 0xffffff9000947947 */ /* 0x000fea000383ffff */
.L_x_8602:
        /* <DEDUP_REMOVED lines=11> */
.L_x_8860:
[----:B------:R-:W-:Y:S05]  /*2a580*/  BSYNC B0 ;  /* 0x0000000000007941 */ /* 0x000fea0003800000 */
.L_x_8859:
[----:B------:R-:W-:Y:S05]  /*2a590*/  BRA `(.L_x_8861) ;  /* 0xffffff90007c7947 */ /* 0x000fea000383ffff */
.L_x_8603:
[----:B------:R-:W-:Y:S01]  /*2a5a0*/  BSSY B0, `(.L_x_8862) ;  /* 0x0000006000007945 */ /* 0x000fe20003800000 */
[----:B------:R-:W-:-:S07]  /*2a5b0*/  IMAD.MOV.U32 R15, RZ, RZ, -0x1 ;  /* 0xffffffffff0f7424 */ /* 0x000fce00078e00ff */
[----:B01-3--:R-:W-:Y:S05]  /*2a5c0*/  WARPSYNC.COLLECTIVE R15, `(.L_x_8863) ;  /* 0x000000000f0c7348 */ /* 0x00bfea0003c00000 */
[----:B------:R-:W-:Y:S02]  /*2a5d0*/  ELECT P6, UR62, PT ;  /* 0x00000000003e782f */ /* 0x000fe400038c0000 */
[----:B------:R-:W-:Y:S01]  /*2a5e0*/  MOV R14, UR62 ;  /* 0x0000003e000e7c02 */ /* 0x000fe20008000f00 */
[----:B01-3--:R-:W-:Y:S10]  /*2a5f0*/  ENDCOLLECTIVE ;  /* 0x000000000000791b */ /* 0x00bff40003800000 */
.L_x_8863:
[----:B------:R-:W-:Y:S05]  /*2a600*/  BSYNC B0 ;  /* 0x0000000000007941 */ /* 0x000fea0003800000 */
.L_x_8862:
[----:B------:R-:W-:Y:S05]  /*2a610*/  BRA `(.L_x_8864) ;  /* 0xffffff9000707947 */ /* 0x000fea000383ffff */
.L_x_8605:
[----:B0-----:R0:W2:Y:S02]  /*2a620*/  SYNCS.PHASECHK.TRANS64.TRYWAIT P1, [R5+URZ+0x28840], R0 ;  /* 0x02884000050075a7 */ /* 0x0010a4000802017f */
[----:B--2---:R-:W-:Y:S05]  /*2a630*/  @!P1 NANOSLEEP.SYNCS 0x989680 ;  /* 0x009896800000995d */ /* 0x004fea0003900000 */
[----:B------:R-:W2:Y:S02]  /*2a640*/  @!P1 SYNCS.PHASECHK.TRANS64 P1, [R5+URZ+0x28840], R0 ;  /* 0x02884000050095a7 */ /* 0x000ea4000802007f */
[----:B--2---:R-:W-:Y:S05]  /*2a650*/  @!P1 BRA `(.L_x_8605) ;  /* 0xfffffffc00f09947 */ /* 0x004fea000383ffff */
[----:B------:R-:W-:Y:S05]  /*2a660*/  BRA `(.L_x_8865) ;  /* 0xffffff9000907947 */ /* 0x000fea000383ffff */
.L_x_8607:
[----:B--2---:R2:W4:Y:S02]  /*2a670*/  SYNCS.PHASECHK.TRANS64.TRYWAIT P1, [R3+URZ+0x28840], R2 ;  /* 0x02884002030075a7 */ /* 0x004524000802017f */
[----:B----4-:R-:W-:Y:S05]  /*2a680*/  @!P1 NANOSLEEP.SYNCS 0x989680 ;  /* 0x009896800000995d */ /* 0x010fea0003900000 */
[----:B------:R-:W4:Y:S02]  /*2a690*/  @!P1 SYNCS.PHASECHK.TRANS64 P1, [R3+URZ+0x28840], R2 ;  /* 0x02884002030095a7 */ /* 0x000f24000802007f */
[----:B----4-:R-:W-:Y:S05]  /*2a6a0*/  @!P1 BRA `(.L_x_8607) ;  /* 0xfffffffc00f09947 */ /* 0x010fea000383ffff */
[----:B------:R-:W-:Y:S05]  /*2a6b0*/  BRA `(.L_x_8866) ;  /* 0xffffff90009c7947 */ /* 0x000fea000383ffff */
.L_x_8609:
[----:B----4-:R4:W0:Y:S02]  /*2a6c0*/  SYNCS.PHASECHK.TRANS64.TRYWAIT P1, [R5+URZ+0x28860], R0 ;  /* 0x02886000050075a7 */ /* 0x010824000802017f */
[----:B0-----:R-:W-:Y:S05]  /*2a6d0*/  @!P1 NANOSLEEP.SYNCS 0x989680 ;  /* 0x009896800000995d */ /* 0x001fea0003900000 */
[----:B------:R-:W0:Y:S02]  /*2a6e0*/  @!P1 SYNCS.PHASECHK.TRANS64 P1, [R5+URZ+0x28860], R0 ;  /* 0x02886000050095a7 */ /* 0x000e24000802007f */
[----:B0-----:R-:W-:Y:S05]  /*2a6f0*/  @!P1 BRA `(.L_x_8609) ;  /* 0xfffffffc00f09947 */ /* 0x001fea000383ffff */
[----:B------:R-:W-:Y:S05]  /*2a700*/  BRA `(.L_x_8867) ;  /* 0xffffff9000987947 */ /* 0x000fea000383ffff */
.L_x_8868:
        /* <DEDUP_REMOVED lines=15> */
.L_x_15859:


//--------------------- .text._ZN7cutlass13device_kernelIN5flash11enable_sm90INS1_16FlashAttnFwdSm90INS1_25CollectiveMainloopFwdSm90ILi2EN4cute5tupleIJNS5_1CILi1EEES8_S8_EEENS6_IJNS7_ILi128EEESA_SA_EEELi128ENS_6half_tEfNS_4arch4Sm90ELb1ELb0ELb0ELb0ELb1ELb0ELb0ELb1ELb1ELb1ELb0ELb0EEENS1_21CollectiveEpilogueFwdISB_S9_SC_SE_Li256ELb0ELb1ELb0ELb0EEENS1_30DynamicPersistentTileSchedulerILi256ELi128ELb0ELb1ELb1EEEEEEEEEvNT_6ParamsE --------------------------
	.section	.text._ZN7cutlass13device_kernelIN5flash11enable_sm90INS1_16FlashAttnFwdSm90INS1_25CollectiveMainloopFwdSm90ILi2EN4cute5tupleIJNS5_1CILi1EEES8_S8_EEENS6_IJNS7_ILi128EEESA_SA_EEELi128ENS_6half_tEfNS_4arch4Sm90ELb1ELb0ELb0ELb0ELb1ELb0ELb0ELb1ELb1ELb1ELb0ELb0EEENS1_21CollectiveEpilogueFwdISB_S9_SC_SE_Li256ELb0ELb1ELb0ELb0EEENS1_30DynamicPersistentTileSchedulerILi256ELi128ELb0ELb1ELb1EEEEEEEEEvNT_6ParamsE,"ax",@progbits
	.align	128
.text._ZN7cutlass13device_kernelIN5flash11enable_sm90INS1_16FlashAttnFwdSm90INS1_25CollectiveMainloopFwdSm90ILi2EN4cute5tupleIJNS5_1CILi1EEES8_S8_EEENS6_IJNS7_ILi128EEESA_SA_EEELi128ENS_6half_tEfNS_4arch4Sm90ELb1ELb0ELb0ELb0ELb1ELb0ELb0ELb1ELb1ELb1ELb0ELb0EEENS1_21CollectiveEpilogueFwdISB_S9_SC_SE_Li256ELb0ELb1ELb0ELb0EEENS1_30DynamicPersistentTileSchedulerILi256ELi128ELb0ELb1ELb1EEEEEEEEEvNT_6ParamsE:
        .type           _ZN7cutlass13device_kernelIN5flash11enable_sm90INS1_16FlashAttnFwdSm90INS1_25CollectiveMainloopFwdSm90ILi2EN4cute5tupleIJNS5_1CILi1EEES8_S8_EEENS6_IJNS7_ILi128EEESA_SA_EEELi128ENS_6half_tEfNS_4arch4Sm90ELb1ELb0ELb0ELb0ELb1ELb0ELb0ELb1ELb1ELb1ELb0ELb0EEENS1_21CollectiveEpilogueFwdISB_S9_SC_SE_Li256ELb0ELb1ELb0ELb0EEENS1_30DynamicPersistentTileSchedulerILi256ELi128ELb0ELb1ELb1EEEEEEEEEvNT_6ParamsE,@function
        .size           _ZN7cutlass13device_kernelIN5flash11enable_sm90INS1_16FlashAttnFwdSm90INS1_25CollectiveMainloopFwdSm90ILi2EN4cute5tupleIJNS5_1CILi1EEES8_S8_EEENS6_IJNS7_ILi128EEESA_SA_EEELi128ENS_6half_tEfNS_4arch4Sm90ELb1ELb0ELb0ELb0ELb1ELb0ELb0ELb1ELb1ELb1ELb0ELb0EEENS1_21CollectiveEpilogueFwdISB_S9_SC_SE_Li256ELb0ELb1ELb0ELb0EEENS1_30DynamicPersistentTileSchedulerILi256ELi128ELb0ELb1ELb1EEEEEEEEEvNT_6ParamsE,(.L_x_15860 - _ZN7cutlass13device_kernelIN5flash11enable_sm90INS1_16FlashAttnFwdSm90INS1_25CollectiveMainloopFwdSm90ILi2EN4cute5tupleIJNS5_1CILi1EEES8_S8_EEENS6_IJNS7_ILi128EEESA_SA_EEELi128ENS_6half_tEfNS_4arch4Sm90ELb1ELb0ELb0ELb0ELb1ELb0ELb0ELb1ELb1ELb1ELb0ELb0EEENS1_21CollectiveEpilogueFwdISB_S9_SC_SE_Li256ELb0ELb1ELb0ELb0EEENS1_30DynamicPersistentTileSchedulerILi256ELi128ELb0ELb1ELb1EEEEEEEEEvNT_6ParamsE)
        .other          _ZN7cutlass13device_kernelIN5flash11enable_sm90INS1_16FlashAttnFwdSm90INS1_25CollectiveMainloopFwdSm90ILi2EN4cute5tupleIJNS5_1CILi1EEES8_S8_EEENS6_IJNS7_ILi128EEESA_SA_EEELi128ENS_6half_tEfNS_4arch4Sm90ELb1ELb0ELb0ELb0ELb1ELb0ELb0ELb1ELb1ELb1ELb0ELb0EEENS1_21CollectiveEpilogueFwdISB_S9_SC_SE_Li256ELb0ELb1ELb0ELb0EEENS1_30DynamicPersistentTileSchedulerILi256ELi128ELb0ELb1ELb1EEEEEEEEEvNT_6ParamsE,@"STO_CUDA_ENTRY STV_DEFAULT"
_ZN7cutlass13device_kernelIN5flash11enable_sm90INS1_16FlashAttnFwdSm90INS1_25CollectiveMainloopFwdSm90ILi2EN4cute5tupleIJNS5_1CILi1EEES8_S8_EEENS6_IJNS7_ILi128EEESA_SA_EEELi128ENS_6half_tEfNS_4arch4Sm90ELb1ELb0ELb0ELb0ELb1ELb0ELb0ELb1ELb1ELb1ELb0ELb0EEENS1_21CollectiveEpilogueFwdISB_S9_SC_SE_Li256ELb0ELb1ELb0ELb0EEENS1_30DynamicPersistentTileSchedulerILi256ELi128ELb0ELb1ELb1EEEEEEEEEvNT_6ParamsE:
        /* <DEDUP_REMOVED lines=44> */
.L_x_8869:
        /* <DEDUP_REMOVED lines=22> */
.L_x_8870:
        /* <DEDUP_REMOVED lines=18> */
.L_x_8871:
        /* <DEDUP_REMOVED lines=22> */
.L_x_8872:
        /* <DEDUP_REMOVED lines=23> */
.L_x_8873:
        /* <DEDUP_REMOVED lines=8> */
.L_x_8875:
        /* <DEDUP_REMOVED lines=21> */
[CC--:B------:R-:W-:Y:S02]  /*09e0*/  LEA.HI R4, R3.reuse, R190.reuse, RZ, 0x5 ;  /* 0x000000be03047211 */ /* 0x0c0fe400078f28ff */
[----:B------:R-:W-:Y:S02]  /*09f0*/  LOP3.LUT R5, R0, 0xffffff80, RZ, 0xc0, !PT ;  /* 0xffffff8000057812 */ /* 0x000fe400078ec0ff */
[----:B------:R-:W-:Y:S01]  /*0a00*/  LEA.HI R2, R3, R190, RZ, 0x4 ;  /* 0x000000be03027211 */ /* 0x000fe200078f20ff */
[----:B------:R-:W-:Y:S01]  /*0a10*/  IMAD.SHL.U32 R4, R4, 0x20, RZ ;  /* 0x0000002004047824 */ /* 0x000fe200078e00ff */
[----:B------:R-:W-:Y:S01]  /*0a20*/  SHF.R.S32.HI R185, RZ, 0x7, R0 ;  /* 0x00000007ffb97819 */ /* 0x000fe20000011400 */
[----:B------:R-:W-:Y:S01]  /*0a30*/  IMAD.IADD R184, R190, 0x1, -R5 ;  /* 0x00000001beb87824 */ /* 0x000fe200078e0a05 */
[----:B------:R-:W-:-:S02]  /*0a40*/  SHF.R.S32.HI R7, RZ, 0x4, R2 ;  /* 0x00000004ff077819 */ /* 0x000fc40000011402 */
[----:B------:R-:W-:Y:S02]  /*0a50*/  LOP3.LUT R5, R2, 0x3fffff0, RZ, 0xc0, !PT ;  /* 0x03fffff002057812 */ /* 0x000fe400078ec0ff */
[----:B------:R-:W-:Y:S02]  /*0a60*/  LOP3.LUT R4, R4, 0xfffffc00, RZ, 0xc0, !PT ;  /* 0xfffffc0004047812 */ /* 0x000fe400078ec0ff */
[----:B------:R-:W-:Y:S01]  /*0a70*/  LEA.HI R2, R2, R7, RZ, 0x1 ;  /* 0x0000000702027211 */ /* 0x000fe200078f08ff */
[----:B------:R-:W-:Y:S01]  /*0a80*/  IMAD.IADD R5, R190, 0x1, -R5 ;  /* 0x00000001be057824 */ /* 0x000fe200078e0a05 */
[----:B------:R-:W-:Y:S02]  /*0a90*/  SHF.R.S32.HI R9, RZ, 0x1f, R184 ;  /* 0x0000001fff097819 */ /* 0x000fe400000114b8 */
[----:B------:R-:W-:Y:S01]  /*0aa0*/  LOP3.LUT R2, R2, 0x1ffffffe, RZ, 0xc0, !PT ;  /* 0x1ffffffe02027812 */ /* 0x000fe200078ec0ff */
[----:B------:R-:W-:Y:S01]  /*0ab0*/  IMAD R5, R5, 0x40, R4 ;  /* 0x0000004005057824 */ /* 0x000fe200078e0204 */
[----:B------:R-:W-:-:S02]  /*0ac0*/  LEA.HI R4, R3, R190, RZ, 0x2 ;  /* 0x000000be03047211 */ /* 0x000fc400078f10ff */
[----:B------:R-:W-:Y:S01]  /*0ad0*/  LEA.HI R6, R9, R184, RZ, 0x2 ;  /* 0x000000b809067211 */ /* 0x000fe200078f10ff */
[----:B------:R-:W-:Y:S01]  /*0ae0*/  IMAD.IADD R2, R7, 0x1, -R2 ;  /* 0x0000000107027824 */ /* 0x000fe200078e0a02 */
[----:B------:R-:W-:Y:S02]  /*0af0*/  LOP3.LUT R7, R4, 0xfffffffc, RZ, 0xc0, !PT ;  /* 0xfffffffc04077812 */ /* 0x000fe400078ec0ff */
[--C-:B------:R-:W-:Y:S01]  /*0b00*/  SHF.R.S32.HI R8, RZ, 0x2, R6.reuse ;  /* 0x00000002ff087819 */ /* 0x100fe20000011406 */
[----:B------:R-:W-:Y:S01]  /*0b10*/  IMAD R187, R2, 0x8, R5 ;  /* 0x0000000802bb7824 */ /* 0x000fe200078e0205 */
[----:B------:R-:W-:Y:S01]  /*0b20*/  SHF.R.S32.HI R11, RZ, 0x1f, R6 ;  /* 0x0000001fff0b7819 */ /* 0x000fe20000011406 */
[----:B------:R-:W-:Y:S01]  /*0b30*/  IMAD.IADD R7, R190, 0x1, -R7 ;  /* 0x00000001be077824 */ /* 0x000fe200078e0a07 */
[----:B------:R-:W-:Y:S02]  /*0b40*/  LEA.HI R3, R3, R190, RZ, 0x3 ;  /* 0x000000be03037211 */ /* 0x000fe400078f18ff */
[----:B------:R-:W-:-:S02]  /*0b50*/  LEA.HI R11, R11, R8, RZ, 0x3 ;  /* 0x000000080b0b7211 */ /* 0x000fc400078f18ff */
[----:B------:R-:W-:Y:S02]  /*0b60*/  LEA.HI R2, R7, R7, RZ, 0x1 ;  /* 0x0000000707027211 */ /* 0x000fe400078f08ff */
[----:B------:R-:W-:Y:S02]  /*0b70*/  LOP3.LUT R19, R3, 0xfffffff8, RZ, 0xc0, !PT ;  /* 0xfffffff803137812 */ /* 0x000fe400078ec0ff */
[----:B------:R-:W-:Y:S02]  /*0b80*/  LOP3.LUT R11, R11, 0xfffffff8, RZ, 0xc0, !PT ;  /* 0xfffffff80b0b7812 */ /* 0x000fe400078ec0ff */
[----:B------:R-:W-:Y:S01]  /*0b90*/  LEA.HI R9, R9, R184, RZ, 0x5 ;  /* 0x000000b809097211 */ /* 0x000fe200078f28ff */
[----:B------:R-:W-:Y:S01]  /*0ba0*/  IMAD.IADD R19, R190, 0x1, -R19 ;  /* 0x00000001be137824 */ /* 0x000fe200078e0a13 */
[----:B------:R-:W-:Y:S01]  /*0bb0*/  LEA.HI R0, R0, R185, RZ, 0x1 ;  /* 0x000000b900007211 */ /* 0x000fe200078f08ff */
[----:B------:R-:W-:Y:S01]  /*0bc0*/  IMAD.IADD R8, R8, 0x1, -R11 ;  /* 0x0000000108087824 */ /* 0x000fe200078e0a0b */
[----:B------:R-:W-:-:S02]  /*0bd0*/  LOP3.LUT R2, R2, 0x1ffffffe, RZ, 0xc0, !PT ;  /* 0x1ffffffe02027812 */ /* 0x000fc400078ec0ff */
[----:B------:R-:W-:Y:S02]  /*0be0*/  SHF.R.S32.HI R9, RZ, 0x5, R9 ;  /* 0x00000005ff097819 */ /* 0x000fe40000011409 */
[----:B------:R-:W-:Y:S01]  /*0bf0*/  LOP3.LUT R0, R0, 0x3fffffe, RZ, 0xc0, !PT ;  /* 0x03fffffe00007812 */ /* 0x000fe200078ec0ff */
[----:B------:R-:W-:Y:S01]  /*0c00*/  IMAD.IADD R17, R7, 0x1, -R2 ;  /* 0x0000000107117824 */ /* 0x000fe200078e0a02 */
[----:B------:R-:W-:Y:S01]  /*0c10*/  LOP3.LUT R5, R6, 0x7ffffffc, RZ, 0xc0, !PT ;  /* 0x7ffffffc06057812 */ /* 0x000fe200078ec0ff */
[----:B------:R-:W-:Y:S01]  /*0c20*/  IMAD.SHL.U32 R2, R19, 0x8, RZ ;  /* 0x0000000813027824 */ /* 0x000fe200078e00ff */
[----:B------:R-:W-:Y:S01]  /*0c30*/  SHF.R.S32.HI R22, RZ, 0x3, R3 ;  /* 0x00000003ff167819 */ /* 0x000fe20000011403 */
[----:B------:R-:W-:Y:S02]  /*0c40*/  IMAD R9, R9, 0x10, R8 ;  /* 0x0000001009097824 */ /* 0x000fe400078e0208 */
[----:B------:R-:W-:Y:S01]  /*0c50*/  IMAD.IADD R0, R185, 0x1, -R0 ;  /* 0x00000001b9007824 */ /* 0x000fe200078e0a00 */
[----:B------:R-:W-:Y:S01]  /*0c60*/  SHF.R.S32.HI R189, RZ, 0x1f, R2 ;  /* 0x0000001fffbd7819 */ /* 0x000fe20000011402 */
[----:B------:R-:W-:-:S02]  /*0c70*/  VIADD R18, R2, 0x40 ;  /* 0x0000004002127836 */ /* 0x000fc40000000000 */
[----:B------:R-:W-:Y:S02]  /*0c80*/  IMAD R186, R0, 0x40, R9 ;  /* 0x0000004000ba7824 */ /* 0x000fe400078e0209 */
[----:B------:R-:W-:Y:S01]  /*0c90*/  IMAD.IADD R16, R184, 0x1, -R5 ;  /* 0x00000001b8107824 */ /* 0x000fe200078e0a05 */
[----:B------:R-:W-:Y:S01]  /*0ca0*/  SHF.R.S32.HI R188, RZ, 0x1f, R18 ;  /* 0x0000001fffbc7819 */ /* 0x000fe20000011412 */
[----:B------:R-:W-:-:S07]  /*0cb0*/  IMAD R17, R17, 0x8, R186 ;  /* 0x0000000811117824 */ /* 0x000fce00078e02ba */
.L_x_8932:
        /* <DEDUP_REMOVED lines=21> */
.L_x_8876:
[----:B------:R-:W-:Y:S01]  /*0e10*/  ULDC UR7, c[0x0][0xc54] ;  /* 0x0003150000077ab9 */ /* 0x000fe20000000800 */
[----:B------:R-:W-:Y:S01]  /*0e20*/  UMOV UR6, UR9 ;  /* 0x0000000900067c82 */ /* 0x000fe20008000000 */
[----:B------:R-:W-:-:S11]  /*0e30*/  UISETP.NE.AND UP0, UPT, UR7, 0x1, UPT ;  /* 0x000000010700788c */ /* 0x000fd6000bf05270 */
[----:B------:R-:W-:Y:S02]  /*0e40*/  @UP0 ULDC.64 UR10, c[0x0][0xc58] ;  /* 0x00031600000a0ab9 */ /* 0x000fe40000000a00 */
[----:B------:R-:W-:-:S04]  /*0e50*/  UIMAD.WIDE.U32 UR4, UR9, UR10, URZ ;  /* 0x0000000a090472a5 */ /* 0x000fc8000f8e003f */
[----:B------:R-:W-:-:S04]  /*0e60*/  @UP0 USHF.R.U32.HI UR6, URZ, UR11, UR5 ;  /* 0x0000000b3f060299 */ /* 0x000fc80008011605 */
[----:B------:R-:W-:-:S12]  /*0e70*/  UIMAD UR4, UR6, UR7, URZ ;  /* 0x00000007060472a4 */ /* 0x000fd8000f8e023f */
.L_x_8877:
[----:B------:R-:W-:Y:S01]  /*0e80*/  ULDC.64 UR10, c[0x0][0x418] ;  /* 0x00010600000a7ab9 */ /* 0x000fe20000000a00 */
[----:B------:R-:W-:Y:S01]  /*0e90*/  ULOP3.LUT UR6, URZ, UR6, URZ, 0x33, !UPT ;  /* 0x000000063f067292 */ /* 0x000fe2000f8e333f */
[----:B------:R-:W-:Y:S01]  /*0ea0*/  PLOP3.LUT P0, PT, PT, PT, PT, 0x80, 0x0 ;  /* 0x000000000000781c */ /* 0x000fe20003f0f070 */
[----:B------:R-:W-:Y:S01]  /*0eb0*/  UISETP.NE.U32.AND UP0, UPT, UR10, URZ, UPT ;  /* 0x0000003f0a00728c */ /* 0x000fe2000bf05070 */
[----:B------:R-:W-:Y:S01]  /*0ec0*/  MOV R3, RZ ;  /* 0x000000ff00037202 */ /* 0x000fe20000000f00 */
[----:B------:R-:W-:Y:S01]  /*0ed0*/  ULDC UR5, c[0x0][0xc3c] ;  /* 0x00030f0000057ab9 */ /* 0x000fe20000000800 */
[----:B------:R-:W-:Y:S01]  /*0ee0*/  UIADD3 UR4, UR9, -UR4, URZ ;  /* 0x8000000409047290 */ /* 0x000fe2000fffe03f */
[----:B------:R-:W-:Y:S01]  /*0ef0*/  IMAD.MOV.U32 R38, RZ, RZ, RZ ;  /* 0x000000ffff267224 */ /* 0x000fe200078e00ff */
[----:B------:R-:W-:Y:S01]  /*0f00*/  UISETP.NE.AND.EX UP0, UPT, UR11, URZ, UPT, UP0 ;  /* 0x0000003f0b00728c */ /* 0x000fe2000bf05300 */
[----:B------:R-:W-:Y:S01]  /*0f10*/  CS2R R150, SRZ ;  /* 0x0000000000967805 */ /* 0x000fe2000001ff00 */
[----:B------:R-:W-:Y:S01]  /*0f20*/  UIADD3 UR6, UR6, UR5, URZ ;  /* 0x0000000506067290 */ /* 0x000fe2000fffe03f */
[----:B------:R-:W-:Y:S01]  /*0f30*/  CS2R R148, SRZ ;  /* 0x0000000000947805 */ /* 0x000fe2000001ff00 */
[----:B------:R-:W-:Y:S01]  /*0f40*/  ULDC UR11, c[0x0][0x448] ;  /* 0x00011200000b7ab9 */ /* 0x000fe20000000800 */
[----:B------:R-:W-:Y:S01]  /*0f50*/  ULDC UR10, c[0x0][0xc54] ;  /* 0x00031500000a7ab9 */ /* 0x000fe20000000800 */
[----:B------:R-:W-:Y:S01]  /*0f60*/  UISETP.NE.AND UP2, UPT, UR11, 0x1, UPT ;  /* 0x000000010b00788c */ /* 0x000fe2000bf45270 */
[----:B------:R-:W-:Y:S01]  /*0f70*/  CS2R R146, SRZ ;  /* 0x0000000000927805 */ /* 0x000fe2000001ff00 */
[----:B------:R-:W-:Y:S01]  /*0f80*/  USHF.L.U32 UR37, UR6, 0x7, URZ ;  /* 0x0000000706257899 */ /* 0x000fe2000800063f */
[----:B------:R-:W-:Y:S01]  /*0f90*/  CS2R R144, SRZ ;  /* 0x0000000000907805 */ /* 0x000fe2000001ff00 */
[----:B------:R-:W-:Y:S01]  /*0fa0*/  UIMAD UR10, UR8, UR10, UR4 ;  /* 0x0000000a080a72a4 */ /* 0x000fe2000f8e0204 */
[----:B------:R-:W-:Y:S01]  /*0fb0*/  CS2R R142, SRZ ;  /* 0x00000000008e7805 */ /* 0x000fe2000001ff00 */
[----:B------:R-:W-:Y:S01]  /*0fc0*/  UIADD3 UR6, UR37, 0x7f, URZ ;  /* 0x0000007f25067890 */ /* 0x000fe2000fffe03f */
[----:B------:R-:W-:Y:S01]  /*0fd0*/  CS2R R140, SRZ ;  /* 0x00000000008c7805 */ /* 0x000fe2000001ff00 */
[----:B------:R-:W-:Y:S01]  /*0fe0*/  ULDC UR48, c[0x0][0x424] ;  /* 0x0001090000307ab9 */ /* 0x000fe20000000800 */
[----:B------:R-:W-:Y:S01]  /*0ff0*/  ULDC UR7, c[0x0][0x288] ;  /* 0x0000a20000077ab9 */ /* 0x000fe20000000800 */
[----:B------:R-:W-:Y:S01]  /*1000*/  USEL UR48, UR48, 0x1, UP0 ;  /* 0x0000000130307887 */ /* 0x000fe20008000000 */
[----:B------:R-:W-:Y:S01]  /*1010*/  CS2R R138, SRZ ;  /* 0x00000000008a7805 */ /* 0x000fe2000001ff00 */
[----:B------:R-:W-:Y:S01]  /*1020*/  @UP2 ULDC UR4, c[0x0][0x44c] ;  /* 0x0001130000042ab9 */ /* 0x000fe20000000800 */
[----:B------:R-:W-:Y:S01]  /*1030*/  UIADD3 UR7, -UR7, 0x80, URZ ;  /* 0x0000008007077890 */ /* 0x000fe2000fffe13f */
[----:B------:R-:W-:Y:S01]  /*1040*/  CS2R R136, SRZ ;  /* 0x0000000000887805 */ /* 0x000fe2000001ff00 */
[----:B------:R-:W-:Y:S01]  /*1050*/  UIMAD.WIDE.U32 UR4, UR6, UR4, URZ ;  /* 0x00000004060472a5 */ /* 0x000fe2000f8e003f */
        /* <DEDUP_REMOVED lines=11> */
[----:B------:R-:W-:Y:S01]  /*1110*/  USHF.R.S32.HI UR5, URZ, 0x1f, UR4 ;  /* 0x0000001f3f057899 */ /* 0x000fe20008011404 */
[----:B------:R-:W-:Y:S01]  /*1120*/  CS2R R124, SRZ ;  /* 0x00000000007c7805 */ /* 0x000fe2000001ff00 */
[----:B------:R-:W-:Y:S01]  /*1130*/  USHF.R.S32.HI UR7, URZ, 0x1f, UR6 ;  /* 0x0000001f3f077899 */ /* 0x000fe20008011406 */
[----:B------:R-:W-:Y:S01]  /*1140*/  CS2R R122, SRZ ;  /* 0x00000000007a7805 */ /* 0x000fe2000001ff00 */
[----:B------:R-:W-:Y:S01]  /*1150*/  ULEA.HI UR5, UR5, UR4, URZ, 0x7 ;  /* 0x0000000405057291 */ /* 0x000fe2000f8f383f */
[----:B------:R-:W-:Y:S01]  /*1160*/  CS2R R120, SRZ ;  /* 0x0000000000787805 */ /* 0x000fe2000001ff00 */
[----:B------:R-:W-:Y:S01]  /*1170*/  ULEA.HI UR7, UR7, UR6, URZ, 0x7 ;  /* 0x0000000607077291 */ /* 0x000fe2000f8f383f */
[----:B------:R-:W-:Y:S01]  /*1180*/  CS2R R118, SRZ ;  /* 0x0000000000767805 */ /* 0x000fe2000001ff00 */
[----:B------:R-:W-:Y:S01]  /*1190*/  USHF.R.S32.HI UR55, URZ, 0x7, UR5 ;  /* 0x000000073f377899 */ /* 0x000fe20008011405 */
[----:B------:R-:W-:Y:S01]  /*11a0*/  CS2R R116, SRZ ;  /* 0x0000000000747805 */ /* 0x000fe2000001ff00 */
[----:B------:R-:W-:Y:S01]  /*11b0*/  USHF.R.S32.HI UR7, URZ, 0x7, UR7 ;  /* 0x000000073f077899 */ /* 0x000fe20008011407 */
[----:B------:R-:W-:Y:S01]  /*11c0*/  CS2R R114, SRZ ;  /* 0x0000000000727805 */ /* 0x000fe2000001ff00 */
[----:B------:R-:W-:Y:S01]  /*11d0*/  ULDC UR38, c[0x0][0xc48] ;  /* 0x0003120000267ab9 */ /* 0x000fe20000000800 */
[----:B------:R-:W-:Y:S01]  /*11e0*/  UMOV UR42, UR10 ;  /* 0x0000000a002a7c82 */ /* 0x000fe20008000000 */
[----:B------:R-:W-:Y:S01]  /*11f0*/  UISETP.LT.AND UP0, UPT, UR55, UR7, UPT ;  /* 0x000000073700728c */ /* 0x000fe2000bf01270 */
[----:B------:R-:W-:Y:S01]  /*1200*/  CS2R R112, SRZ ;  /* 0x0000000000707805 */ /* 0x000fe2000001ff00 */
[----:B------:R-:W-:Y:S01]  /*1210*/  UISETP.NE.AND UP1, UPT, UR38, 0x1, UPT ;  /* 0x000000012600788c */ /* 0x000fe2000bf25270 */
[----:B------:R-:W-:Y:S01]  /*1220*/  CS2R R110, SRZ ;  /* 0x00000000006e7805 */ /* 0x000fe2000001ff00 */
[----:B------:R-:W-:Y:S01]  /*1230*/  USEL UR55, UR55, UR7, UP0 ;  /* 0x0000000737377287 */ /* 0x000fe20008000000 */
[----:B------:R-:W-:Y:S01]  /*1240*/  CS2R R108, SRZ ;  /* 0x00000000006c7805 */ /* 0x000fe2000001ff00 */
[----:B------:R-:W-:Y:S01]  /*1250*/  UP2UR UR49, UPR, URZ, 0x4 ;  /* 0x000000043f317883 */ /* 0x000fe20008000000 */
[----:B------:R-:W-:Y:S01]  /*1260*/  CS2R R106, SRZ ;  /* 0x00000000006a7805 */ /* 0x000fe2000001ff00 */
[----:B------:R-:W-:Y:S01]  /*1270*/  UISETP.GE.AND UP0, UPT, UR55, 0x1, UPT ;  /* 0x000000013700788c */ /* 0x000fe2000bf06270 */
[----:B------:R-:W-:-:S02]  /*1280*/  CS2R R104, SRZ ;  /* 0x0000000000687805 */ /* 0x000fc4000001ff00 */
[----:B------:R-:W-:Y:S02]  /*1290*/  CS2R R102, SRZ ;  /* 0x0000000000667805 */ /* 0x000fe4000001ff00 */
[----:B------:R-:W-:Y:S02]  /*12a0*/  CS2R R100, SRZ ;  /* 0x0000000000647805 */ /* 0x000fe4000001ff00 */
[----:B------:R-:W-:Y:S01]  /*12b0*/  CS2R R98, SRZ ;  /* 0x0000000000627805 */ /* 0x000fe2000001ff00 */
[----:B------:R-:W-:Y:S01]  /*12c0*/  @UP1 ULDC UR8, c[0x0][0xc4c] ;  /* 0x0003130000081ab9 */ /* 0x000fe20000000800 */
[----:B------:R-:W-:Y:S01]  /*12d0*/  PLOP3.LUT P1, PT, PT, PT, UP0, 0x80, 0x0 ;  /* 0x000000000000781c */ /* 0x000fe20003f2f008 */
[----:B------:R-:W-:Y:S01]  /*12e0*/  UIMAD.WIDE.U32 UR4, UR10, UR8, URZ ;  /* 0x000000080a0472a5 */ /* 0x000fe2000f8e003f */
[----:B------:R-:W-:Y:S01]  /*12f0*/  CS2R R96, SRZ ;  /* 0x0000000000607805 */ /* 0x000fe2000001ff00 */
[----:B------:R-:W-:Y:S01]  /*1300*/  @UP1 ULDC UR6, c[0x0][0xc50] ;  /* 0x0003140000061ab9 */ /* 0x000fe20000000800 */
[----:B------:R-:W-:Y:S01]  /*1310*/  CS2R R6, SRZ ;  /* 0x0000000000067805 */ /* 0x000fe2000001ff00 */
[----:B------:R-:W-:Y:S01]  /*1320*/  @UP1 USHF.R.U32.HI UR42, URZ, UR6, UR5 ;  /* 0x000000063f2a1299 */ /* 0x000fe20008011605 */
[----:B------:R-:W-:Y:S01]  /*1330*/  IMAD.MOV.U32 R94, RZ, RZ, RZ ;  /* 0x000000ffff5e7224 */ /* 0x000fe200078e00ff */
[----:B------:R-:W-:Y:S01]  /*1340*/  CS2R R90, SRZ ;  /* 0x00000000005a7805 */ /* 0x000fe2000001ff00 */
[----:B------:R-:W-:Y:S01]  /*1350*/  IMAD.MOV.U32 R93, RZ, RZ, RZ ;  /* 0x000000ffff5d7224 */ /* 0x000fe200078e00ff */
[----:B------:R-:W-:Y:S01]  /*1360*/  UIADD3 UR4, -UR42, URZ, URZ ;  /* 0x0000003f2a047290 */ /* 0x000fe2000fffe13f */
[----:B------:R-:W-:-:S03]  /*1370*/  CS2R R88, SRZ ;  /* 0x0000000000587805 */ /* 0x000fc6000001ff00 */
[----:B------:R-:W-:Y:S01]  /*1380*/  UIMAD UR38, UR38, UR4, UR10 ;  /* 0x00000004262672a4 */ /* 0x000fe2000f8e020a */
[----:B------:R-:W-:Y:S11]  /*1390*/  @!P1 BRA `(.L_x_8878) ;  /* 0x0000007800c49947 */ /* 0x000ff60003800000 */
        /* <DEDUP_REMOVED lines=31> */
.L_x_8879:
        /* <DEDUP_REMOVED lines=9> */
.L_x_8996:
[----:B------:R-:W-:Y:S05]  /*1620*/  @!P0 BRA `(.L_x_8881) ;  /* 0x0000000000048947 */ /* 0x000fea0003800000 */
[----:B------:R-:W-:Y:S01]  /*1630*/  BPT.TRAP 0x1 ;  /* 0x000000040000795c */ /* 0x000fe20000300000 */
.L_x_8881:
[----:B0-----:R-:W-:Y:S02]  /*1640*/  IMAD.U32 R3, RZ, RZ, UR43 ;  /* 0x0000002bff037e24 */ /* 0x001fe4000f8e00ff */
[----:B------:R-:W-:-:S03]  /*1650*/  IMAD.U32 R0, RZ, RZ, UR44 ;  /* 0x0000002cff007e24 */ /* 0x000fc6000f8e00ff */
[----:B------:R-:W-:Y:S02]  /*1660*/  LEA R3, R3, UR41, 0x3 ;  /* 0x0000002903037c11 */ /* 0x000fe4000f8e18ff */
[----:B------:R-:W-:-:S04]  /*1670*/  SHF.L.U32 R0, R0, 0x1f, RZ ;  /* 0x0000001f00007819 */ /* 0x000fc800000006ff */
[----:B------:R0:W1:Y:S01]  /*1680*/  SYNCS.PHASECHK.TRANS64.TRYWAIT P1, [R3+URZ+0x28830], R0 ;  /* 0x02883000030075a7 */ /* 0x000062000802017f */
[----:B------:R-:W-:Y:S05]  /*1690*/  @!P0 BRA `(.L_x_8882) ;  /* 0x0000000000048947 */ /* 0x000fea0003800000 */
[----:B------:R-:W-:Y:S01]  /*16a0*/  BPT.TRAP 0x1 ;  /* 0x000000040000795c */ /* 0x000fe20000300000 */
.L_x_8882:
[----:B-1----:R-:W-:Y:S05]  /*16b0*/  @P1 BRA `(.L_x_8883) ;  /* 0x0000000000081947 */ /* 0x002fea0003800000 */
[----:B------:R-:W1:Y:S02]  /*16c0*/  SYNCS.PHASECHK.TRANS64.TRYWAIT P1, [R3+URZ+0x28830], R0 ;  /* 0x02883000030075a7 */ /* 0x000e64000802017f */
[----:B-1----:R-:W-:Y:S05]  /*16d0*/  @!P1 BRA `(.L_x_8884) ;  /* 0x000000d400e49947 */ /* 0x002fea0003800000 */
.L_x_8883:
        /* <DEDUP_REMOVED lines=63> */
.L_x_8885:
[----:B------:R-:W-:Y:S01]  /*1ad0*/  UISETP.NE.AND UP0, UPT, UR49, URZ, UPT ;  /* 0x0000003f3100728c */ /* 0x000fe2000bf05270 */
[----:B------:R-:W-:Y:S01]  /*1ae0*/  VIADD R4, R17, UR37 ;  /* 0x0000002511047c36 */ /* 0x000fe20008000000 */
[----:B------:R-:W-:Y:S01]  /*1af0*/  ULDC UR11, c[0x0][0x2f0] ;  /* 0x0000bc00000b7ab9 */ /* 0x000fe20000000800 */
[----:B------:R-:W-:Y:S01]  /*1b00*/  ULDC UR14, c[0x0][0x288] ;  /* 0x0000a200000e7ab9 */ /* 0x000fe20000000800 */
[----:B------:R-:W-:Y:S01]  /*1b10*/  IMAD.U32 R9, RZ, RZ, UR11 ;  /* 0x0000000bff097e24 */ /* 0x000fe2000f8e00ff */
[----:B------:R-:W-:Y:S01]  /*1b20*/  R2UR UR15, R3 ;  /* 0x00000000030f72ca */ /* 0x000fe200000e0000 */
[----:B------:R-:W-:Y:S01]  /*1b30*/  UMOV UR10, UR37 ;  /* 0x00000025000a7c82 */ /* 0x000fe20008000000 */
[----:B------:R-:W-:Y:S02]  /*1b40*/  PLOP3.LUT P1, PT, PT, PT, UP0, 0x80, 0x0 ;  /* 0x000000000000781c */ /* 0x000fe40003f2f008 */
[----:B------:R-:W-:Y:S02]  /*1b50*/  CS2R R150, SRZ ;  /* 0x0000000000967805 */ /* 0x000fe4000001ff00 */
[----:B------:R-:W-:-:S02]  /*1b60*/  PLOP3.LUT P2, PT, PT, PT, UP0, 0x80, 0x0 ;  /* 0x000000000000781c */ /* 0x000fc40003f4f008 */
[----:B------:R-:W-:Y:S01]  /*1b70*/  CS2R R148, SRZ ;  /* 0x0000000000947805 */ /* 0x000fe2000001ff00 */
[----:B------:R-:W-:Y:S01]  /*1b80*/  @UP0 ULDC UR6, c[0x0][0x44c] ;  /* 0x0001130000060ab9 */ /* 0x000fe20000000800 */
[----:B------:R-:W-:Y:S01]  /*1b90*/  @UP0 ULDC UR18, c[0x0][0x450] ;  /* 0x0001140000120ab9 */ /* 0x000fe20000000800 */
[----:B------:R-:W-:Y:S02]  /*1ba0*/  CS2R R146, SRZ ;  /* 0x0000000000927805 */ /* 0x000fe4000001ff00 */
[----:B------:R-:W-:Y:S02]  /*1bb0*/  CS2R R144, SRZ ;  /* 0x0000000000907805 */ /* 0x000fe4000001ff00 */
[----:B------:R-:W-:Y:S02]  /*1bc0*/  CS2R R142, SRZ ;  /* 0x00000000008e7805 */ /* 0x000fe4000001ff00 */
[----:B------:R-:W-:Y:S02]  /*1bd0*/  CS2R R140, SRZ ;  /* 0x00000000008c7805 */ /* 0x000fe4000001ff00 */
[----:B------:R-:W-:-:S02]  /*1be0*/  CS2R R138, SRZ ;  /* 0x00000000008a7805 */ /* 0x000fc4000001ff00 */
[----:B------:R-:W-:Y:S02]  /*1bf0*/  CS2R R136, SRZ ;  /* 0x0000000000887805 */ /* 0x000fe4000001ff00 */
[----:B------:R-:W-:Y:S01]  /*1c00*/  CS2R R134, SRZ ;  /* 0x0000000000867805 */ /* 0x000fe2000001ff00 */
[----:B01----:R-:W-:Y:S01]  /*1c10*/  @P1 IMAD.HI.U32 R0, R4, UR6, RZ ;  /* 0x0000000604001c27 */ /* 0x003fe2000f8e00ff */
[----:B------:R-:W-:Y:S01]  /*1c20*/  @UP0 ULDC UR6, c[0x0][0x450] ;  /* 0x0001140000060ab9 */ /* 0x000fe20000000800 */
[----:B------:R-:W-:Y:S02]  /*1c30*/  CS2R R132, SRZ ;  /* 0x0000000000847805 */ /* 0x000fe4000001ff00 */
[----:B------:R-:W-:Y:S02]  /*1c40*/  CS2R R130, SRZ ;  /* 0x0000000000827805 */ /* 0x000fe4000001ff00 */
[----:B------:R-:W-:Y:S02]  /*1c50*/  CS2R R128, SRZ ;  /* 0x0000000000807805 */ /* 0x000fe4000001ff00 */
[----:B------:R-:W-:Y:S01]  /*1c60*/  @P2 SHF.R.U32.HI R4, RZ, UR6, R0 ;  /* 0x00000006ff042c19 */ /* 0x000fe20008011600 */
[----:B------:R-:W-:Y:S01]  /*1c70*/  UMOV UR6, 0xffffff80 ;  /* 0xffffff8000067882 */ /* 0x000fe20000000000 */
[----:B------:R-:W-:Y:S01]  /*1c80*/  CS2R R126, SRZ ;  /* 0x00000000007e7805 */ /* 0x000fe2000001ff00 */
[----:B------:R-:W-:Y:S01]  /*1c90*/  UIMAD UR6, UR55, UR6, 0x80 ;  /* 0x00000080370674a4 */ /* 0x000fe2000f8e0206 */
[----:B------:R-:W-:Y:S01]  /*1ca0*/  CS2R R124, SRZ ;  /* 0x00000000007c7805 */ /* 0x000fe2000001ff00 */
[----:B------:R-:W0:Y:S01]  /*1cb0*/  SHFL.IDX PT, R7, R4, 0x1, 0x1c1f ;  /* 0x003c1f0004077f89 */ /* 0x000e2200000e0000 */
[----:B------:R-:W-:Y:S01]  /*1cc0*/  UIADD3 UR55, UR55, -0x2, URZ ;  /* 0xfffffffe37377890 */ /* 0x000fe2000fffe03f */
[----:B------:R-:W-:Y:S01]  /*1cd0*/  CS2R R122, SRZ ;  /* 0x00000000007a7805 */ /* 0x000fe2000001ff00 */
[----:B------:R-:W-:Y:S01]  /*1ce0*/  UIADD3 UR7, UR6, 0x1, URZ ;  /* 0x0000000106077890 */ /* 0x000fe2000fffe03f */
[----:B------:R-:W1:Y:S01]  /*1cf0*/  SHFL.IDX PT, R4, R4, RZ, 0x1c1f ;  /* 0x001c1fff04047589 */ /* 0x000e6200000e0000 */
[----:B------:R-:W-:Y:S01]  /*1d00*/  UIMAD UR6, UR48, UR11, UR6 ;  /* 0x0000000b300672a4 */ /* 0x000fe2000f8e0206 */
[----:B------:R-:W-:Y:S01]  /*1d10*/  CS2R R120, SRZ ;  /* 0x0000000000787805 */ /* 0x000fe2000001ff00 */
[----:B------:R-:W-:Y:S01]  /*1d20*/  UIMAD UR11, UR48, UR11, -UR14 ;  /* 0x0000000b300b72a4 */ /* 0x000fe2000f8e0a0e */
[----:B------:R-:W-:-:S02]  /*1d30*/  CS2R R118, SRZ ;  /* 0x0000000000767805 */ /* 0x000fc4000001ff00 */
[----:B------:R-:W-:Y:S02]  /*1d40*/  MOV R5, UR7 ;  /* 0x0000000700057c02 */ /* 0x000fe40008000f00 */
[----:B------:R-:W-:Y:S02]  /*1d50*/  CS2R R116, SRZ ;  /* 0x0000000000747805 */ /* 0x000fe4000001ff00 */
[----:B------:R-:W-:Y:S02]  /*1d60*/  CS2R R114, SRZ ;  /* 0x0000000000727805 */ /* 0x000fe4000001ff00 */
[----:B------:R-:W-:Y:S02]  /*1d70*/  CS2R R112, SRZ ;  /* 0x0000000000707805 */ /* 0x000fe4000001ff00 */
[----:B------:R-:W-:Y:S01]  /*1d80*/  CS2R R110, SRZ ;  /* 0x00000000006e7805 */ /* 0x000fe2000001ff00 */
[----:B------:R-:W-:Y:S02]  /*1d90*/  IMAD R0, R16, -0x2, R5 ;  /* 0xfffffffe10007824 */ /* 0x000fe400078e0205 */
[----:B------:R-:W-:Y:S01]  /*1da0*/  IMAD.U32 R5, RZ, RZ, UR6 ;  /* 0x00000006ff057e24 */ /* 0x000fe2000f8e00ff */
[----:B------:R-:W-:Y:S01]  /*1db0*/  ULDC UR6, c[0x0][0x988] ;  /* 0x0002620000067ab9 */ /* 0x000fe20000000800 */
[----:B------:R-:W-:-:S02]  /*1dc0*/  IMAD R6, R9, UR48, R0 ;  /* 0x0000003009067c24 */ /* 0x000fc4000f8e0200 */
[----:B------:R-:W-:-:S03]  /*1dd0*/  IMAD R5, R16, -0x2, R5 ;  /* 0xfffffffe10057824 */ /* 0x000fc600078e0205 */
[----:B0-----:R-:W-:Y:S01]  /*1de0*/  IADD3 R0, R7, -UR14, R6 ;  /* 0x8000000e07007c10 */ /* 0x001fe2000fffe006 */
[----:B------:R-:W-:-:S03]  /*1df0*/  VIADD R6, R6, -UR14 ;  /* 0x8000000e06067c36 */ /* 0x000fc60008000000 */
[----:B------:R-:W-:Y:S02]  /*1e00*/  VIMNMX R0, R5, R0, PT ;  /* 0x0000000005007248 */ /* 0x000fe40003fe0100 */
[----:B-1----:R-:W-:Y:S02]  /*1e10*/  VIADDMNMX R5, R4, R6, R5, PT ;  /* 0x0000000604057246 */ /* 0x002fe40003800105 */
[C---:B------:R-:W-:Y:S02]  /*1e20*/  ISETP.GT.AND P1, PT, R0.reuse, RZ, PT ;  /* 0x000000ff0000720c */ /* 0x040fe40003f24270 */
[C---:B------:R-:W-:Y:S02]  /*1e30*/  ISETP.GT.AND P2, PT, R0.reuse, 0x1, PT ;  /* 0x000000010000780c */ /* 0x040fe40003f44270 */
[----:B------:R-:W-:Y:S02]  /*1e40*/  ISETP.GT.AND P3, PT, R0, 0x8, PT ;  /* 0x000000080000780c */ /* 0x000fe40003f64270 */
[----:B------:R-:W-:-:S02]  /*1e50*/  FSEL R26, R26, -INF , P1 ;  /* 0xff8000001a1a7808 */ /* 0x000fc40000800000 */
[----:B------:R-:W-:Y:S02]  /*1e60*/  FSEL R8, R27, -INF , P2 ;  /* 0xff8000001b087808 */ /* 0x000fe40001000000 */
        /* <DEDUP_REMOVED lines=88> */
[----:B------:R-:W-:-:S02]  /*23f0*/  FMNMX.FTZ R0, R86, R7, !PT ;  /* 0x0000000756007209 */ /* 0x000fc40007810000 */
[----:B------:R-:W-:Y:S02]  /*2400*/  ISETP.GT.AND P2, PT, R5, 0x1, PT ;  /* 0x000000010500780c */ /* 0x000fe40003f44270 */
[----:B------:R-:W-:Y:S02]  /*2410*/  FMNMX.FTZ R11, R87, R0, !PT ;  /* 0x00000000570b7209 */ /* 0x000fe40007810000 */
[----:B------:R-:W-:Y:S02]  /*2420*/  ISETP.GT.AND P3, PT, R5, 0x8, PT ;  /* 0x000000080500780c */ /* 0x000fe40003f64270 */
[----:B------:R-:W-:Y:S01]  /*2430*/  FSEL R25, R25, -INF , P2 ;  /* 0xff80000019197808 */ /* 0x000fe20001000000 */
[----:B------:R-:W0:Y:S01]  /*2440*/  SHFL.BFLY PT, R0, R11, 0x2, 0x1f ;  /* 0x0c401f000b007f89 */ /* 0x000e2200000e0000 */
[----:B------:R-:W-:-:S04]  /*2450*/  ISETP.GT.AND P2, PT, R5, 0x10, PT ;  /* 0x000000100500780c */ /* 0x000fc80003f44270 */
[----:B------:R-:W-:Y:S02]  /*2460*/  FSEL R15, R32, -INF , P2 ;  /* 0xff800000200f7808 */ /* 0x000fe40001000000 */
[----:B------:R-:W-:-:S04]  /*2470*/  ISETP.GT.AND P2, PT, R5, 0x18, PT ;  /* 0x000000180500780c */ /* 0x000fc80003f44270 */
[----:B------:R-:W-:Y:S02]  /*2480*/  FSEL R21, R36, -INF , P2 ;  /* 0xff80000024157808 */ /* 0x000fe40001000000 */
[----:B------:R-:W-:-:S04]  /*2490*/  ISETP.GT.AND P2, PT, R5, 0x20, PT ;  /* 0x000000200500780c */ /* 0x000fc80003f44270 */
[----:B------:R-:W-:Y:S02]  /*24a0*/  FSEL R27, R40, -INF , P2 ;  /* 0xff800000281b7808 */ /* 0x000fe40001000000 */
[----:B------:R-:W-:-:S04]  /*24b0*/  ISETP.GT.AND P2, PT, R5, 0x28, PT ;  /* 0x000000280500780c */ /* 0x000fc80003f44270 */
[----:B------:R-:W-:Y:S02]  /*24c0*/  FSEL R31, R44, -INF , P2 ;  /* 0xff8000002c1f7808 */ /* 0x000fe40001000000 */
[----:B0-----:R-:W-:Y:S01]  /*24d0*/  FMNMX.FTZ R13, R11, R0, !PT ;  /* 0x000000000b0d7209 */ /* 0x001fe20007810000 */
[----:B------:R-:W-:Y:S01]  /*24e0*/  IMAD.U32 R0, RZ, RZ, UR6 ;  /* 0x00000006ff007e24 */ /* 0x000fe2000f8e00ff */
[C---:B------:R-:W-:Y:S01]  /*24f0*/  ISETP.GT.AND P2, PT, R5.reuse, 0x30, PT ;  /* 0x000000300500780c */ /* 0x040fe20003f44270 */
[----:B------:R-:W-:Y:S02]  /*2500*/  @UP0 ULDC UR6, c[0x0][0x44c] ;  /* 0x0001130000060ab9 */ /* 0x000fe40000000800 */
[----:B------:R-:W0:Y:S01]  /*2510*/  SHFL.BFLY PT, R108, R13, 0x1, 0x1f ;  /* 0x0c201f000d6c7f89 */ /* 0x000e2200000e0000 */
[----:B------:R-:W-:Y:S01]  /*2520*/  FSEL R35, R48, -INF , P2 ;  /* 0xff80000030237808 */ /* 0x000fe20001000000 */
[----:B------:R-:W-:Y:S01]  /*2530*/  UIMAD.WIDE.U32 UR6, UR37, UR6, URZ ;  /* 0x00000006250672a5 */ /* 0x000fe2000f8e003f */
[----:B------:R-:W-:Y:S01]  /*2540*/  ISETP.GT.AND P2, PT, R5, 0x38, PT ;  /* 0x000000380500780c */ /* 0x000fe20003f44270 */
[----:B------:R-:W-:-:S02]  /*2550*/  UIADD3 UR6, UR15, 0x28840, URZ ;  /* 0x000288400f067890 */ /* 0x000fc4000fffe03f */
[----:B------:R-:W-:Y:S01]  /*2560*/  @UP0 USHF.R.U32.HI UR10, URZ, UR18, UR7 ;  /* 0x000000123f0a0299 */ /* 0x000fe20008011607 */
[----:B------:R-:W-:Y:S01]  /*2570*/  FSEL R39, R52, -INF , P2 ;  /* 0xff80000034277808 */ /* 0x000fe20001000000 */
[----:B------:R-:W-:Y:S01]  /*2580*/  UPRMT UR6, UR39, 0x654, UR6 ;  /* 0x0000065427067896 */ /* 0x000fe20008000006 */
[----:B------:R-:W-:Y:S01]  /*2590*/  ISETP.GT.AND P2, PT, R5, 0x40, PT ;  /* 0x000000400500780c */ /* 0x000fe20003f44270 */
[----:B------:R-:W-:-:S03]  /*25a0*/  UIADD3 UR11, UR11, UR10, URZ ;  /* 0x0000000a0b0b7290 */ /* 0x000fc6000fffe03f */
[----:B------:R-:W-:Y:S01]  /*25b0*/  FSEL R43, R56, -INF , P2 ;  /* 0xff800000382b7808 */ /* 0x000fe20001000000 */
[----:B------:R-:W-:Y:S01]  /*25c0*/  USHF.R.S32.HI UR7, URZ, 0x1f, UR11 ;  /* 0x0000001f3f077899 */ /* 0x000fe2000801140b */
[C---:B------:R-:W-:Y:S02]  /*25d0*/  ISETP.GT.AND P2, PT, R5.reuse, 0x48, PT ;  /* 0x000000480500780c */ /* 0x040fe40003f44270 */
[----:B------:R-:W-:Y:S01]  /*25e0*/  SYNCS.ARRIVE.TRANS64.RED.A1T0 RZ, [UR6], RZ ;  /* 0x000000ffffff79a7 */ /* 0x000fe20008100406 */
[----:B------:R-:W-:Y:S01]  /*25f0*/  ULEA.HI UR7, UR7, UR11, URZ, 0x7 ;  /* 0x0000000b07077291 */ /* 0x000fe2000f8f383f */
[----:B------:R-:W-:Y:S02]  /*2600*/  FSEL R47, R60, -INF , P2 ;  /* 0xff8000003c2f7808 */ /* 0x000fe40001000000 */
[----:B------:R-:W-:Y:S01]  /*2610*/  ISETP.GT.AND P2, PT, R5, 0x50, PT ;  /* 0x000000500500780c */ /* 0x000fe20003f44270 */
[----:B------:R-:W-:Y:S01]  /*2620*/  USHF.R.S32.HI UR7, URZ, 0x7, UR7 ;  /* 0x000000073f077899 */ /* 0x000fe20008011407 */
[----:B0-----:R-:W-:-:S02]  /*2630*/  FMNMX.FTZ R7, R13, R108, !PT ;  /* 0x0000006c0d077209 */ /* 0x001fc40007810000 */
[----:B------:R-:W-:Y:S02]  /*2640*/  CS2R R108, SRZ ;  /* 0x00000000006c7805 */ /* 0x000fe4000001ff00 */
[----:B------:R-:W-:Y:S01]  /*2650*/  FSEL R13, R28, -INF , P3 ;  /* 0xff8000001c0d7808 */ /* 0x000fe20001800000 */
[----:B------:R-:W-:Y:S01]  /*2660*/  UISETP.LT.AND UP0, UPT, URZ, UR7, UPT ;  /* 0x000000073f00728c */ /* 0x000fe2000bf01270 */
[C---:B------:R-:W-:Y:S01]  /*2670*/  FSETP.NEU.FTZ.AND P1, PT, R7.reuse, -INF , PT ;  /* 0xff8000000700780b */ /* 0x040fe20003f3d000 */
[----:B------:R-:W-:Y:S01]  /*2680*/  FMUL.FTZ R9, R7, R0 ;  /* 0x0000000007097220 */ /* 0x000fe20000410000 */
[----:B------:R-:W-:Y:S01]  /*2690*/  FSEL R51, R64, -INF , P2 ;  /* 0xff80000040337808 */ /* 0x000fe20001000000 */
[----:B------:R-:W-:Y:S01]  /*26a0*/  USEL UR53, URZ, UR7, !UP0 ;  /* 0x000000073f357287 */ /* 0x000fe2000c000000 */
[----:B------:R-:W-:Y:S02]  /*26b0*/  ISETP.GT.AND P2, PT, R5, 0x58, PT ;  /* 0x000000580500780c */ /* 0x000fe40003f44270 */
[----:B------:R-:W-:Y:S01]  /*26c0*/  FSEL R9, R9, RZ, P1 ;  /* 0x000000ff09097208 */ /* 0x000fe20000800000 */
[----:B------:R-:W-:Y:S01]  /*26d0*/  UISETP.GE.AND UP0, UPT, UR55, UR53, UPT ;  /* 0x000000353700728c */ /* 0x000fe2000bf06270 */
[----:B------:R-:W-:-:S02]  /*26e0*/  ISETP.GT.AND P1, PT, R5, RZ, PT ;  /* 0x000000ff0500720c */ /* 0x000fc40003f24270 */
[----:B------:R-:W-:Y:S01]  /*26f0*/  FSEL R55, R68, -INF , P2 ;  /* 0xff80000044377808 */ /* 0x000fe20001000000 */
[-CC-:B------:R-:W-:Y:S01]  /*2700*/  FFMA.FTZ R4, R8, R0.reuse, -R9.reuse ;  /* 0x0000000008047223 */ /* 0x180fe20000010809 */
[----:B------:R-:W-:Y:S01]  /*2710*/  FSEL R11, R24, -INF , P1 ;  /* 0xff800000180b7808 */ /* 0x000fe20000800000 */
[-CC-:B------:R-:W-:Y:S01]  /*2720*/  FFMA.FTZ R10, R10, R0.reuse, -R9.reuse ;  /* 0x000000000a0a7223 */ /* 0x180fe20000010809 */
[----:B------:R-:W-:Y:S01]  /*2730*/  ISETP.GT.AND P1, PT, R5, 0x9, PT ;  /* 0x000000090500780c */ /* 0x000fe20003f24270 */
[-CC-:B------:R-:W-:Y:S01]  /*2740*/  FFMA.FTZ R12, R12, R0.reuse, -R9.reuse ;  /* 0x000000000c0c7223 */ /* 0x180fe20000010809 */
[----:B------:R-:W-:Y:S01]  /*2750*/  FMNMX.FTZ R6, R11, R25, !PT ;  /* 0x000000190b067209 */ /* 0x000fe20007810000 */
[-CC-:B------:R-:W-:Y:S01]  /*2760*/  FFMA.FTZ R14, R14, R0.reuse, -R9.reuse ;  /* 0x000000000e0e7223 */ /* 0x180fe20000010809 */
[----:B------:R-:W-:Y:S01]  /*2770*/  FSEL R29, R29, -INF , P1 ;  /* 0xff8000001d1d7808 */ /* 0x000fe20000800000 */
[--C-:B------:R-:W-:Y:S01]  /*2780*/  FFMA.FTZ R20, R20, R0, -R9.reuse ;  /* 0x0000000014147223 */ /* 0x100fe20000010809 */
[----:B------:R-:W-:Y:S01]  /*2790*/  FMNMX.FTZ R6, R13, R6, !PT ;  /* 0x000000060d067209 */ /* 0x000fe20007810000 */
[-CC-:B------:R-:W-:Y:S01]  /*27a0*/  FFMA.FTZ R181, R26, R0.reuse, -R9.reuse ;  /* 0x000000001ab57223 */ /* 0x180fe20000010809 */
[----:B------:R-:W-:Y:S01]  /*27b0*/  ISETP.GT.AND P1, PT, R5, 0x11, PT ;  /* 0x000000110500780c */ /* 0x000fe20003f24270 */
[--C-:B------:R-:W-:Y:S01]  /*27c0*/  FFMA.FTZ R179, R38, R0, -R9.reuse ;  /* 0x0000000026b37223 */ /* 0x100fe20000010809 */
[----:B------:R-:W-:Y:S01]  /*27d0*/  FMNMX.FTZ R6, R29, R6, !PT ;  /* 0x000000061d067209 */ /* 0x000fe20007810000 */
[--C-:B------:R-:W-:Y:S01]  /*27e0*/  FFMA.FTZ R183, R30, R0, -R9.reuse ;  /* 0x000000001eb77223 */ /* 0x100fe20000010809 */
[----:B------:R-:W-:Y:S01]  /*27f0*/  FSEL R33, R33, -INF , P1 ;  /* 0xff80000021217808 */ /* 0x000fe20000800000 */
[----:B------:R-:W-:Y:S01]  /*2800*/  MUFU.EX2 R181, R181 ;  /* 0x000000b500b57308 */ /* 0x000fe20000000800 */
[----:B------:R-:W-:Y:S01]  /*2810*/  FMNMX.FTZ R8, R15, R6, !PT ;  /* 0x000000060f087209 */ /* 0x000fe20007810000 */
[-CC-:B------:R-:W-:Y:S01]  /*2820*/  FFMA.FTZ R177, R34, R0.reuse, -R9.reuse ;  /* 0x0000000022b17223 */ /* 0x180fe20000010809 */
[----:B------:R-:W-:Y:S01]  /*2830*/  ISETP.GT.AND P1, PT, R5, 0x19, PT ;  /* 0x000000190500780c */ /* 0x000fe20003f24270 */
[--C-:B------:R-:W-:Y:S01]  /*2840*/  FFMA.FTZ R173, R42, R0, -R9.reuse ;  /* 0x000000002aad7223 */ /* 0x100fe20000010809 */
[----:B------:R-:W-:Y:S01]  /*2850*/  FMNMX.FTZ R8, R33, R8, !PT ;  /* 0x0000000821087209 */ /* 0x000fe20007810000 */
[--C-:B------:R-:W-:Y:S01]  /*2860*/  FFMA.FTZ R175, R46, R0, -R9.reuse ;  /* 0x000000002eaf7223 */ /* 0x100fe20000010809 */
[----:B------:R-:W-:Y:S01]  /*2870*/  FSEL R37, R37, -INF , P1 ;  /* 0xff80000025257808 */ /* 0x000fe20000800000 */
[----:B------:R0:W-:Y:S01]  /*2880*/  MUFU.EX2 R6, R10 ;  /* 0x0000000a00067308 */ /* 0x0001e20000000800 */
[----:B------:R-:W-:Y:S01]  /*2890*/  FMNMX.FTZ R8, R21, R8, !PT ;  /* 0x0000000815087209 */ /* 0x000fe20007810000 */
[-CC-:B------:R-:W-:Y:S01]  /*28a0*/  FFMA.FTZ R88, R88, R0.reuse, -R9.reuse ;  /* 0x0000000058587223 */ /* 0x180fe20000010809 */
[----:B------:R-:W-:Y:S01]  /*28b0*/  ISETP.GT.AND P1, PT, R5, 0x21, PT ;  /* 0x000000210500780c */ /* 0x000fe20003f24270 */
[--C-:B------:R-:W-:Y:S01]  /*28c0*/  FFMA.FTZ R169, R50, R0, -R9.reuse ;  /* 0x0000000032a97223 */ /* 0x100fe20000010809 */
[----:B------:R-:W-:Y:S01]  /*28d0*/  FMNMX.FTZ R8, R37, R8, !PT ;  /* 0x0000000825087209 */ /* 0x000fe20007810000 */
[--C-:B------:R-:W-:Y:S01]  /*28e0*/  FFMA.FTZ R90, R90, R0, -R9.reuse ;  /* 0x000000005a5a7223 */ /* 0x100fe20000010809 */
[----:B------:R-:W-:Y:S01]  /*28f0*/  FSEL R41, R41, -INF , P1 ;  /* 0xff80000029297808 */ /* 0x000fe20000800000 */
[----:B------:R-:W1:Y:S01]  /*2900*/  MUFU.EX2 R4, R4 ;  /* 0x0000000400047308 */ /* 0x000e620000000800 */
[----:B0-----:R-:W-:Y:S01]  /*2910*/  FMNMX.FTZ R10, R27, R8, !PT ;  /* 0x000000081b0a7209 */ /* 0x001fe20007810000 */
        /* <DEDUP_REMOVED lines=15> */
[----:B0-----:R-:W-:Y:S01]  /*2a10*/  FMNMX.FTZ R12, R35, R10, !PT ;  /* 0x0000000a230c7209 */ /* 0x001fe20007810000 */
[----:B-1----:R-:W-:Y:S01]  /*2a20*/  FADD.FTZ R44, R181, R4 ;  /* 0x00000004b52c7221 */ /* 0x002fe20000010000 */
        /* <DEDUP_REMOVED lines=15> */
[-CC-:B------:R-:W-:Y:S01]  /*2b20*/  FFMA.FTZ R36, R104, R0.reuse, -R9.reuse ;  /* 0x0000000068247223 */ /* 0x180fe20000010809 */
[----:B------:R-:W-:Y:S01]  /*2b30*/  ISETP.GT.AND P1, PT, R5, 0x49, PT ;  /* 0x000000490500780c */ /* 0x000fe20003f24270 */
[--C-:B------:R-:W-:Y:S01]  /*2b40*/  FFMA.FTZ R157, R82, R0, -R9.reuse ;  /* 0x00000000529d7223 */ /* 0x100fe20000010809 */
[----:B------:R-:W-:Y:S01]  /*2b50*/  FMNMX.FTZ R14, R57, R14, !PT ;  /* 0x0000000e390e7209 */ /* 0x000fe20007810000 */
[----:B------:R-:W-:Y:S01]  /*2b60*/  FFMA.FTZ R159, R86, R0, -R9 ;  /* 0x00000000569f7223 */ /* 0x000fe20000010809 */
[----:B------:R-:W-:Y:S01]  /*2b70*/  FSEL R61, R61, -INF , P1 ;  /* 0xff8000003d3d7808 */ /* 0x000fe20000800000 */
[----:B------:R0:W-:Y:S01]  /*2b80*/  MUFU.EX2 R12, R20 ;  /* 0x00000014000c7308 */ /* 0x0001e20000000800 */
[----:B------:R-:W-:-:S02]  /*2b90*/  FMNMX.FTZ R14, R47, R14, !PT ;  /* 0x0000000e2f0e7209 */ /* 0x000fc40007810000 */
[----:B------:R-:W-:Y:S02]  /*2ba0*/  CS2R R104, SRZ ;  /* 0x0000000000687805 */ /* 0x000fe4000001ff00 */
[----:B------:R-:W-:Y:S02]  /*2bb0*/  ISETP.GT.AND P1, PT, R5, 0x51, PT ;  /* 0x000000510500780c */ /* 0x000fe40003f24270 */
[----:B------:R-:W-:Y:S02]  /*2bc0*/  CS2R R102, SRZ ;  /* 0x0000000000667805 */ /* 0x000fe4000001ff00 */
[----:B------:R-:W-:Y:S02]  /*2bd0*/  FMNMX.FTZ R14, R61, R14, !PT ;  /* 0x0000000e3d0e7209 */ /* 0x000fe40007810000 */
[----:B------:R-:W-:Y:S02]  /*2be0*/  CS2R R98, SRZ ;  /* 0x0000000000627805 */ /* 0x000fe4000001ff00 */
[----:B------:R-:W-:Y:S01]  /*2bf0*/  FSEL R65, R65, -INF , P1 ;  /* 0xff80000041417808 */ /* 0x000fe20000800000 */
[----:B------:R-:W-:Y:S01]  /*2c00*/  MUFU.EX2 R179, R179 ;  /* 0x000000b300b37308 */ /* 0x000fe20000000800 */
[----:B0-----:R-:W-:-:S02]  /*2c10*/  FMNMX.FTZ R20, R51, R14, !PT ;  /* 0x0000000e33147209 */ /* 0x001fc40007810000 */
[----:B------:R-:W-:Y:S02]  /*2c20*/  CS2R R96, SRZ ;  /* 0x0000000000607805 */ /* 0x000fe4000001ff00 */
[----:B------:R-:W-:Y:S02]  /*2c30*/  ISETP.GT.AND P1, PT, R5, 0x59, PT ;  /* 0x000000590500780c */ /* 0x000fe40003f24270 */
[----:B------:R-:W-:Y:S02]  /*2c40*/  FMNMX.FTZ R20, R65, R20, !PT ;  /* 0x0000001441147209 */ /* 0x000fe40007810000 */
[----:B------:R-:W-:Y:S01]  /*2c50*/  ISETP.GT.AND P2, PT, R5, 0x60, PT ;  /* 0x000000600500780c */ /* 0x000fe20003f44270 */
[----:B------:R-:W-:Y:S01]  /*2c60*/  MUFU.EX2 R173, R173 ;  /* 0x000000ad00ad7308 */ /* 0x000fe20000000800 */
[----:B------:R-:W-:Y:S02]  /*2c70*/  FSEL R69, R69, -INF , P1 ;  /* 0xff80000045457808 */ /* 0x000fe40000800000 */
[----:B------:R-:W-:-:S02]  /*2c80*/  FMNMX.FTZ R20, R55, R20, !PT ;  /* 0x0000001437147209 */ /* 0x000fc40007810000 */
[----:B------:R-:W-:Y:S02]  /*2c90*/  ISETP.GT.AND P1, PT, R5, 0x61, PT ;  /* 0x000000610500780c */ /* 0x000fe40003f24270 */
[----:B------:R-:W-:Y:S01]  /*2ca0*/  FSEL R59, R72, -INF , P2 ;  /* 0xff800000483b7808 */ /* 0x000fe20001000000 */
[----:B------:R-:W-:Y:S01]  /*2cb0*/  MUFU.EX2 R175, R175 ;  /* 0x000000af00af7308 */ /* 0x000fe20000000800 */
[----:B------:R-:W-:Y:S02]  /*2cc0*/  FMNMX.FTZ R20, R69, R20, !PT ;  /* 0x0000001445147209 */ /* 0x000fe40007810000 */
[----:B------:R-:W-:Y:S02]  /*2cd0*/  ISETP.GT.AND P2, PT, R5, 0x68, PT ;  /* 0x000000680500780c */ /* 0x000fe40003f44270 */
[----:B------:R-:W-:Y:S02]  /*2ce0*/  FSEL R73, R73, -INF , P1 ;  /* 0xff80000049497808 */ /* 0x000fe40000800000 */
[----:B------:R-:W-:Y:S01]  /*2cf0*/  FMNMX.FTZ R24, R59, R20, !PT ;  /* 0x000000143b187209 */ /* 0x000fe20007810000 */
[----:B------:R0:W-:Y:S01]  /*2d00*/  MUFU.EX2 R14, R88 ;  /* 0x00000058000e7308 */ /* 0x0001e20000000800 */
[----:B------:R-:W-:-:S02]  /*2d10*/  ISETP.GT.AND P1, PT, R5, 0x69, PT ;  /* 0x000000690500780c */ /* 0x000fc40003f24270 */
[----:B------:R-:W-:Y:S02]  /*2d20*/  FSEL R63, R76, -INF , P2 ;  /* 0xff8000004c3f7808 */ /* 0x000fe40001000000 */
[----:B------:R-:W-:Y:S02]  /*2d30*/  FMNMX.FTZ R24, R73, R24, !PT ;  /* 0x0000001849187209 */ /* 0x000fe40007810000 */
[----:B------:R-:W-:Y:S01]  /*2d40*/  ISETP.GT.AND P2, PT, R5, 0x70, PT ;  /* 0x000000700500780c */ /* 0x000fe20003f44270 */
[----:B------:R-:W-:Y:S01]  /*2d50*/  MUFU.EX2 R169, R169 ;  /* 0x000000a900a97308 */ /* 0x000fe20000000800 */
[----:B------:R-:W-:Y:S02]  /*2d60*/  FSEL R77, R77, -INF , P1 ;  /* 0xff8000004d4d7808 */ /* 0x000fe40000800000 */
[----:B0-----:R-:W-:Y:S02]  /*2d70*/  CS2R R88, SRZ ;  /* 0x0000000000587805 */ /* 0x001fe4000001ff00 */
[----:B------:R-:W-:-:S02]  /*2d80*/  FMNMX.FTZ R24, R63, R24, !PT ;  /* 0x000000183f187209 */ /* 0x000fc40007810000 */
[----:B------:R-:W-:Y:S02]  /*2d90*/  ISETP.GT.AND P1, PT, R5, 0x71, PT ;  /* 0x000000710500780c */ /* 0x000fe40003f24270 */
[----:B------:R-:W-:Y:S01]  /*2da0*/  FSEL R67, R80, -INF , P2 ;  /* 0xff80000050437808 */ /* 0x000fe20001000000 */
[----:B------:R0:W-:Y:S01]  /*2db0*/  MUFU.EX2 R20, R90 ;  /* 0x0000005a00147308 */ /* 0x0001e20000000800 */
[----:B------:R-:W-:Y:S02]  /*2dc0*/  FMNMX.FTZ R24, R77, R24, !PT ;  /* 0x000000184d187209 */ /* 0x000fe40007810000 */
[----:B------:R-:W-:Y:S02]  /*2dd0*/  ISETP.GT.AND P2, PT, R5, 0x78, PT ;  /* 0x000000780500780c */ /* 0x000fe40003f44270 */
[----:B------:R-:W-:Y:S02]  /*2de0*/  FSEL R81, R81, -INF , P1 ;  /* 0xff80000051517808 */ /* 0x000fe40000800000 */
[----:B------:R-:W-:Y:S01]  /*2df0*/  FMNMX.FTZ R26, R67, R24, !PT ;  /* 0x00000018431a7209 */ /* 0x000fe20007810000 */
[----:B------:R-:W-:Y:S01]  /*2e00*/  MUFU.EX2 R171, R171 ;  /* 0x000000ab00ab7308 */ /* 0x000fe20000000800 */
[----:B------:R-:W-:-:S02]  /*2e10*/  ISETP.GT.AND P1, PT, R5, 0x79, PT ;  /* 0x000000790500780c */ /* 0x000fc40003f24270 */
[----:B0-----:R-:W-:Y:S02]  /*2e20*/  CS2R R90, SRZ ;  /* 0x00000000005a7805 */ /* 0x001fe4000001ff00 */
[----:B------:R-:W-:Y:S02]  /*2e30*/  FSEL R71, R84, -INF , P2 ;  /* 0xff80000054477808 */ /* 0x000fe40001000000 */
[----:B------:R-:W-:Y:S02]  /*2e40*/  FMNMX.FTZ R26, R81, R26, !PT ;  /* 0x0000001a511a7209 */ /* 0x000fe40007810000 */
[----:B------:R-:W-:Y:S01]  /*2e50*/  FSEL R85, R85, -INF , P1 ;  /* 0xff80000055557808 */ /* 0x000fe20000800000 */
[----:B------:R0:W-:Y:S01]  /*2e60*/  MUFU.EX2 R24, R92 ;  /* 0x0000005c00187308 */ /* 0x0001e20000000800 */
[----:B------:R-:W-:Y:S02]  /*2e70*/  FMNMX.FTZ R26, R71, R26, !PT ;  /* 0x0000001a471a7209 */ /* 0x000fe40007810000 */
[----:B------:R-:W-:-:S02]  /*2e80*/  F2FP.F16.F32.PACK_AB R181, R4, R181 ;  /* 0x000000b504b5723e */ /* 0x000fc400000000ff */
[----:B------:R-:W-:Y:S01]  /*2e90*/  FMNMX.FTZ R5, R85, R26, !PT ;  /* 0x0000001a55057209 */ /* 0x000fe20007810000 */
[--C-:B------:R-:W-:Y:S01]  /*2ea0*/  FFMA.FTZ R26, R94, R0, -R9.reuse ;  /* 0x000000005e1a7223 */ /* 0x100fe20000010809 */
[----:B------:R-:W-:Y:S01]  /*2eb0*/  CS2R R94, SRZ ;  /* 0x00000000005e7805 */ /* 0x000fe2000001ff00 */
[----:B------:R-:W-:Y:S01]  /*2ec0*/  MUFU.EX2 R165, R165 ;  /* 0x000000a500a57308 */ /* 0x000fe20000000800 */
[----:B0-----:R-:W-:Y:S01]  /*2ed0*/  CS2R R92, SRZ ;  /* 0x00000000005c7805 */ /* 0x001fe2000001ff00 */
[----:B------:R-:W0:Y:S06]  /*2ee0*/  SHFL.BFLY PT, R32, R5, 0x2, 0x1f ;  /* 0x0c401f0005207f89 */ /* 0x000e2c00000e0000 */
[----:B------:R-:W-:Y:S08]  /*2ef0*/  MUFU.EX2 R26, R26 ;  /* 0x0000001a001a7308 */ /* 0x000ff00000000800 */
[----:B------:R-:W-:Y:S08]  /*2f00*/  MUFU.EX2 R167, R167 ;  /* 0x000000a700a77308 */ /* 0x000ff00000000800 */
[----:B------:R-:W-:Y:S01]  /*2f10*/  MUFU.EX2 R28, R28 ;  /* 0x0000001c001c7308 */ /* 0x000fe20000000800 */
[----:B0-----:R-:W-:Y:S01]  /*2f20*/  FMNMX.FTZ R38, R5, R32, !PT ;  /* 0x0000002005267209 */ /* 0x001fe20007810000 */
[----:B------:R-:W-:Y:S01]  /*2f30*/  FFMA.FTZ R32, R100, R0, -R9 ;  /* 0x0000000064207223 */ /* 0x000fe20000010809 */
[----:B------:R-:W-:-:S03]  /*2f40*/  CS2R R100, SRZ ;  /* 0x0000000000647805 */ /* 0x000fc6000001ff00 */
[----:B------:R-:W0:Y:S02]  /*2f50*/  SHFL.BFLY PT, R5, R38, 0x1, 0x1f ;  /* 0x0c201f0026057f89 */ /* 0x000e2400000e0000 */
[----:B------:R-:W-:Y:S08]  /*2f60*/  MUFU.EX2 R161, R161 ;  /* 0x000000a100a17308 */ /* 0x000ff00000000800 */
[----:B------:R-:W-:Y:S08]  /*2f70*/  MUFU.EX2 R30, R30 ;  /* 0x0000001e001e7308 */ /* 0x000ff00000000800 */
[----:B------:R-:W-:Y:S01]  /*2f80*/  MUFU.EX2 R163, R163 ;  /* 0x000000a300a37308 */ /* 0x000fe20000000800 */
[----:B0-----:R-:W-:-:S07]  /*2f90*/  FMNMX.FTZ R5, R38, R5, !PT ;  /* 0x0000000526057209 */ /* 0x001fce0007810000 */
[----:B------:R-:W-:Y:S01]  /*2fa0*/  MUFU.EX2 R32, R32 ;  /* 0x0000002000207308 */ /* 0x000fe20000000800 */
[-CC-:B------:R-:W-:Y:S01]  /*2fb0*/  FFMA.FTZ R38, R106, R0.reuse, -R9.reuse ;  /* 0x000000006a267223 */ /* 0x180fe20000010809 */
[-C--:B------:R-:W-:Y:S01]  /*2fc0*/  FFMA.FTZ R9, R87, R0.reuse, -R9 ;  /* 0x0000000057097223 */ /* 0x080fe20000010809 */
[C---:B------:R-:W-:Y:S01]  /*2fd0*/  FSETP.NEU.FTZ.AND P1, PT, R5.reuse, -INF , PT ;  /* 0xff8000000500780b */ /* 0x040fe20003f3d000 */
[----:B------:R-:W-:Y:S01]  /*2fe0*/  FMUL.FTZ R40, R5, R0 ;  /* 0x0000000005287220 */ /* 0x000fe20000410000 */
[----:B------:R-:W-:-:S03]  /*2ff0*/  CS2R R106, SRZ ;  /* 0x00000000006a7805 */ /* 0x000fc6000001ff00 */
[----:B------:R-:W-:Y:S01]  /*3000*/  MUFU.EX2 R153, R153 ;  /* 0x0000009900997308 */ /* 0x000fe20000000800 */
[----:B------:R-:W-:Y:S02]  /*3010*/  FSEL R40, R40, RZ, P1 ;  /* 0x000000ff28287208 */ /* 0x000fe40000800000 */
[----:B------:R-:W-:-:S03]  /*3020*/  PLOP3.LUT P1, PT, PT, PT, UP0, 0x80, 0x0 ;  /* 0x000000000000781c */ /* 0x000fc60003f2f008 */
        /* <DEDUP_REMOVED lines=29> */
[----:B------:R2:W3:Y:S01]  /*3200*/  MUFU.EX2 R182, R29 ;  /* 0x0000001d00b67308 */ /* 0x0004e20000000800 */
[----:B0-----:R-:W-:Y:S01]  /*3210*/  FADD.FTZ R42, R11, R180 ;  /* 0x000000b40b2a7221 */ /* 0x001fe20000010000 */
[----:B------:R-:W-:Y:S01]  /*3220*/  F2FP.F16.F32.PACK_AB R180, R180, R11 ;  /* 0x0000000bb4b4723e */ /* 0x000fe200000000ff */
[-CC-:B------:R-:W-:Y:S01]  /*3230*/  FFMA.FTZ R63, R63, R0.reuse, -R40.reuse ;  /* 0x000000003f3f7223 */ /* 0x180fe20000010828 */
[-CC-:B------:R-:W-:Y:S01]  /*3240*/  FFMA.FTZ R77, R77, R0.reuse, -R40.reuse ;  /* 0x000000004d4d7223 */ /* 0x180fe20000010828 */
[-CC-:B------:R-:W-:Y:S01]  /*3250*/  FFMA.FTZ R67, R67, R0.reuse, -R40.reuse ;  /* 0x0000000043437223 */ /* 0x180fe20000010828 */
[-CC-:B------:R-:W-:Y:S01]  /*3260*/  FFMA.FTZ R81, R81, R0.reuse, -R40.reuse ;  /* 0x0000000051517223 */ /* 0x180fe20000010828 */
[-C--:B------:R-:W-:Y:S01]  /*3270*/  FFMA.FTZ R71, R71, R0.reuse, -R40 ;  /* 0x0000000047477223 */ /* 0x080fe20000010828 */
[----:B------:R-:W0:Y:S01]  /*3280*/  MUFU.EX2 R15, R15 ;  /* 0x0000000f000f7308 */ /* 0x000e220000000800 */
[----:B-1----:R-:W-:Y:S01]  /*3290*/  FADD.FTZ R25, R13, R42 ;  /* 0x0000002a0d197221 */ /* 0x002fe20000010000 */
[----:B--2---:R-:W-:Y:S01]  /*32a0*/  FADD.FTZ R29, R183, R44 ;  /* 0x0000002cb71d7221 */ /* 0x004fe20000010000 */
[----:B------:R-:W-:Y:S01]  /*32b0*/  F2FP.F16.F32.PACK_AB R183, R6, R183 ;  /* 0x000000b706b7723e */ /* 0x000fe200000000ff */
[----:B------:R-:W-:-:S02]  /*32c0*/  FFMA.FTZ R40, R85, R0, -R40 ;  /* 0x0000000055287223 */ /* 0x000fc40000010828 */
[----:B------:R-:W-:Y:S02]  /*32d0*/  FADD.FTZ R44, R6, R29 ;  /* 0x0000001d062c7221 */ /* 0x000fe40000010000 */
[----:B------:R-:W1:Y:S01]  /*32e0*/  MUFU.EX2 R176, R33 ;  /* 0x0000002100b07308 */ /* 0x000e620000000800 */
[----:B---3--:R-:W-:Y:S01]  /*32f0*/  FADD.FTZ R42, R182, R25 ;  /* 0x00000019b62a7221 */ /* 0x008fe20000010000 */
[----:B------:R-:W-:Y:S01]  /*3300*/  FADD.FTZ R25, R177, R44 ;  /* 0x0000002cb1197221 */ /* 0x000fe20000010000 */
[----:B------:R-:W-:Y:S02]  /*3310*/  F2FP.F16.F32.PACK_AB R177, R8, R177 ;  /* 0x000000b108b1723e */ /* 0x000fe400000000ff */
[----:B------:R-:W-:Y:S01]  /*3320*/  F2FP.F16.F32.PACK_AB R182, R182, R13 ;  /* 0x0000000db6b6723e */ /* 0x000fe200000000ff */
[----:B------:R-:W-:Y:S02]  /*3330*/  FADD.FTZ R44, R8, R25 ;  /* 0x00000019082c7221 */ /* 0x000fe40000010000 */
        /* <DEDUP_REMOVED lines=9> */
[----:B------:R-:W-:Y:S01]  /*33d0*/  F2FP.F16.F32.PACK_AB R176, R176, R15 ;  /* 0x0000000fb0b0723e */ /* 0x000fe200000000ff */
[----:B------:R-:W-:Y:S02]  /*33e0*/  FADD.FTZ R44, R12, R25 ;  /* 0x000000190c2c7221 */ /* 0x000fe40000010000 */
[----:B------:R-:W1:Y:S01]  /*33f0*/  MUFU.EX2 R27, R27 ;  /* 0x0000001b001b7308 */ /* 0x000e620000000800 */
[----:B--2---:R-:W-:Y:S01]  /*3400*/  FADD.FTZ R3, R21, R42 ;  /* 0x0000002a15037221 */ /* 0x004fe20000010000 */
[----:B------:R-:W-:Y:S01]  /*3410*/  FADD.FTZ R25, R175, R44 ;  /* 0x0000002caf197221 */ /* 0x000fe20000010000 */
[----:B------:R-:W-:-:S03]  /*3420*/  F2FP.F16.F32.PACK_AB R175, R14, R175 ;  /* 0x000000af0eaf723e */ /* 0x000fc600000000ff */
[----:B------:R-:W-:Y:S02]  /*3430*/  FADD.FTZ R44, R14, R25 ;  /* 0x000000190e2c7221 */ /* 0x000fe40000010000 */
[----:B------:R-:W2:Y:S01]  /*3440*/  MUFU.EX2 R172, R41 ;  /* 0x0000002900ac7308 */ /* 0x000ea20000000800 */
[----:B0-----:R-:W-:Y:S01]  /*3450*/  FADD.FTZ R42, R178, R3 ;  /* 0x00000003b22a7221 */ /* 0x001fe20000010000 */
[----:B------:R-:W-:Y:S01]  /*3460*/  FADD.FTZ R25, R169, R44 ;  /* 0x0000002ca9197221 */ /* 0x000fe20000010000 */
[----:B------:R-:W-:Y:S02]  /*3470*/  F2FP.F16.F32.PACK_AB R169, R20, R169 ;  /* 0x000000a914a9723e */ /* 0x000fe400000000ff */
[----:B------:R-:W-:Y:S01]  /*3480*/  F2FP.F16.F32.PACK_AB R178, R178, R21 ;  /* 0x00000015b2b2723e */ /* 0x000fe200000000ff */
[----:B------:R-:W-:Y:S02]  /*3490*/  FADD.FTZ R6, R20, R25 ;  /* 0x0000001914067221 */ /* 0x000fe40000010000 */
[----:B------:R-:W0:Y:S01]  /*34a0*/  MUFU.EX2 R31, R31 ;  /* 0x0000001f001f7308 */ /* 0x000e220000000800 */
[----:B-1----:R-:W-:Y:S01]  /*34b0*/  FADD.FTZ R3, R27, R42 ;  /* 0x0000002a1b037221 */ /* 0x002fe20000010000 */
[----:B------:R-:W-:Y:S01]  /*34c0*/  FADD.FTZ R25, R171, R6 ;  /* 0x00000006ab197221 */ /* 0x000fe20000010000 */
[----:B------:R-:W-:-:S03]  /*34d0*/  F2FP.F16.F32.PACK_AB R171, R24, R171 ;  /* 0x000000ab18ab723e */ /* 0x000fc600000000ff */
[----:B------:R-:W-:Y:S02]  /*34e0*/  FADD.FTZ R6, R24, R25 ;  /* 0x0000001918067221 */ /* 0x000fe40000010000 */
[----:B------:R-:W1:Y:S01]  /*34f0*/  MUFU.EX2 R174, R45 ;  /* 0x0000002d00ae7308 */ /* 0x000e620000000800 */
[C---:B--2---:R-:W-:Y:S01]  /*3500*/  FADD.FTZ R42, R172.reuse, R3 ;  /* 0x00000003ac2a7221 */ /* 0x044fe20000010000 */
[----:B------:R-:W-:Y:S01]  /*3510*/  FADD.FTZ R25, R165, R6 ;  /* 0x00000006a5197221 */ /* 0x000fe20000010000 */
[----:B------:R-:W-:Y:S02]  /*3520*/  F2FP.F16.F32.PACK_AB R172, R172, R27 ;  /* 0x0000001bacac723e */ /* 0x000fe400000000ff */
[C---:B------:R-:W-:Y:S01]  /*3530*/  F2FP.F16.F32.PACK_AB R165, R26.reuse, R165 ;  /* 0x000000a51aa5723e */ /* 0x040fe200000000ff */
[----:B------:R-:W-:Y:S02]  /*3540*/  FADD.FTZ R6, R26, R25 ;  /* 0x000000191a067221 */ /* 0x000fe40000010000 */
[----:B------:R-:W2:Y:S01]  /*3550*/  MUFU.EX2 R35, R35 ;  /* 0x0000002300237308 */ /* 0x000ea20000000800 */
[----:B0-----:R-:W-:Y:S01]  /*3560*/  FADD.FTZ R3, R31, R42 ;  /* 0x0000002a1f037221 */ /* 0x001fe20000010000 */
[----:B------:R-:W-:Y:S01]  /*3570*/  FADD.FTZ R11, R167, R6 ;  /* 0x00000006a70b7221 */ /* 0x000fe20000010000 */
[----:B------:R-:W-:-:S03]  /*3580*/  F2FP.F16.F32.PACK_AB R167, R28, R167 ;  /* 0x000000a71ca7723e */ /* 0x000fc600000000ff */
[----:B------:R-:W-:Y:S02]  /*3590*/  FADD.FTZ R6, R28, R11 ;  /* 0x0000000b1c067221 */ /* 0x000fe40000010000 */
[----:B------:R-:W0:Y:S01]  /*35a0*/  MUFU.EX2 R168, R49 ;  /* 0x0000003100a87308 */ /* 0x000e220000000800 */
[C---:B-1----:R-:W-:Y:S01]  /*35b0*/  FADD.FTZ R42, R174.reuse, R3 ;  /* 0x00000003ae2a7221 */ /* 0x042fe20000010000 */
[----:B------:R-:W-:Y:S01]  /*35c0*/  FADD.FTZ R11, R161, R6 ;  /* 0x00000006a10b7221 */ /* 0x000fe20000010000 */
[----:B------:R-:W-:Y:S02]  /*35d0*/  F2FP.F16.F32.PACK_AB R174, R174, R31 ;  /* 0x0000001faeae723e */ /* 0x000fe400000000ff */
[C---:B------:R-:W-:Y:S01]  /*35e0*/  F2FP.F16.F32.PACK_AB R161, R30.reuse, R161 ;  /* 0x000000a11ea1723e */ /* 0x040fe200000000ff */
[----:B------:R-:W-:Y:S02]  /*35f0*/  FADD.FTZ R6, R30, R11 ;  /* 0x0000000b1e067221 */ /* 0x000fe40000010000 */
[----:B------:R-:W1:Y:S01]  /*3600*/  MUFU.EX2 R39, R39 ;  /* 0x0000002700277308 */ /* 0x000e620000000800 */
[----:B--2---:R-:W-:Y:S01]  /*3610*/  FADD.FTZ R3, R35, R42 ;  /* 0x0000002a23037221 */ /* 0x004fe20000010000 */
[----:B------:R-:W-:Y:S01]  /*3620*/  FADD.FTZ R11, R163, R6 ;  /* 0x00000006a30b7221 */ /* 0x000fe20000010000 */
[----:B------:R-:W-:-:S03]  /*3630*/  F2FP.F16.F32.PACK_AB R163, R32, R163 ;  /* 0x000000a320a3723e */ /* 0x000fc600000000ff */
[----:B------:R-:W-:Y:S02]  /*3640*/  FADD.FTZ R6, R32, R11 ;  /* 0x0000000b20067221 */ /* 0x000fe40000010000 */
[----:B------:R-:W2:Y:S01]  /*3650*/  MUFU.EX2 R170, R53 ;  /* 0x0000003500aa7308 */ /* 0x000ea20000000800 */
[C---:B0-----:R-:W-:Y:S01]  /*3660*/  FADD.FTZ R4, R168.reuse, R3 ;  /* 0x00000003a8047221 */ /* 0x041fe20000010000 */
[----:B------:R-:W-:Y:S01]  /*3670*/  FADD.FTZ R11, R153, R6 ;  /* 0x00000006990b7221 */ /* 0x000fe20000010000 */
[----:B------:R-:W-:-:S05]  /*3680*/  F2FP.F16.F32.PACK_AB R168, R168, R35 ;  /* 0x00000023a8a8723e */ /* 0x000fca00000000ff */
        /* <DEDUP_REMOVED lines=47> */
[----:B------:R-:W-:Y:S01]  /*3980*/  MUFU.EX2 R159, R159 ;  /* 0x0000009f009f7308 */ /* 0x000fe20000000800 */
[C---:B--2---:R-:W-:Y:S01]  /*3990*/  FADD.FTZ R8, R38.reuse, R11 ;  /* 0x0000000b26087221 */ /* 0x044fe20000010000 */
[----:B------:R-:W-:-:S06]  /*39a0*/  F2FP.F16.F32.PACK_AB R157, R38, R157 ;  /* 0x0000009d269d723e */ /* 0x000fcc00000000ff */
[----:B------:R-:W1:Y:S01]  /*39b0*/  MUFU.EX2 R71, R71 ;  /* 0x0000004700477308 */ /* 0x000e620000000800 */
[C---:B0-----:R-:W-:Y:S01]  /*39c0*/  FADD.FTZ R4, R156.reuse, R3 ;  /* 0x000000039c047221 */ /* 0x041fe20000010000 */
[----:B------:R-:W-:-:S06]  /*39d0*/  F2FP.F16.F32.PACK_AB R156, R156, R67 ;  /* 0x000000439c9c723e */ /* 0x000fcc00000000ff */
[----:B------:R-:W0:Y:S08]  /*39e0*/  MUFU.EX2 R40, R40 ;  /* 0x0000002800287308 */ /* 0x000e300000000800 */
[----:B------:R2:W3:Y:S01]  /*39f0*/  MUFU.EX2 R6, R9 ;  /* 0x0000000900067308 */ /* 0x0004e20000000800 */
[----:B-1----:R-:W-:Y:S01]  /*3a00*/  FADD.FTZ R3, R71, R4 ;  /* 0x0000000447037221 */ /* 0x002fe20000010000 */
[----:B--2---:R-:W-:-:S03]  /*3a10*/  FADD.FTZ R9, R159, R8 ;  /* 0x000000089f097221 */ /* 0x004fc60000010000 */
[C---:B0-----:R-:W-:Y:S01]  /*3a20*/  FADD.FTZ R3, R40.reuse, R3 ;  /* 0x0000000328037221 */ /* 0x041fe20000010000 */
[----:B------:R-:W-:Y:S01]  /*3a30*/  F2FP.F16.F32.PACK_AB R158, R40, R71 ;  /* 0x00000047289e723e */ /* 0x000fe200000000ff */
[C---:B---3--:R-:W-:Y:S01]  /*3a40*/  FADD.FTZ R4, R6.reuse, R9 ;  /* 0x0000000906047221 */ /* 0x048fe20000010000 */
[----:B------:R-:W-:Y:S01]  /*3a50*/  F2FP.F16.F32.PACK_AB R159, R6, R159 ;  /* 0x0000009f069f723e */ /* 0x000fe200000000ff */
[----:B------:R-:W-:Y:S06]  /*3a60*/  @!P1 BRA `(.L_x_8886) ;  /* 0x0000002800809947 */ /* 0x000fec0003800000 */
[----:B------:R-:W-:Y:S01]  /*3a70*/  IMAD.MOV.U32 R8, RZ, RZ, R7 ;  /* 0x000000ffff087224 */ /* 0x000fe200078e0007 */
[----:B------:R-:W-:Y:S01]  /*3a80*/  UMOV UR56, UR44 ;  /* 0x0000002c00387c82 */ /* 0x000fe20008000000 */
[----:B------:R-:W-:Y:S01]  /*3a90*/  IMAD.MOV.U32 R6, RZ, RZ, R5 ;  /* 0x000000ffff067224 */ /* 0x000fe200078e0005 */
[----:B------:R-:W-:Y:S01]  /*3aa0*/  UMOV UR54, UR43 ;  /* 0x0000002b00367c82 */ /* 0x000fe20008000000 */
[----:B------:R-:W-:Y:S01]  /*3ab0*/  IMAD.MOV.U32 R151, RZ, RZ, RZ ;  /* 0x000000ffff977224 */ /* 0x000fe200078e00ff */
[----:B------:R-:W-:-:S06]  /*3ac0*/  ULDC UR52, c[0x0][0x288] ;  /* 0x0000a20000347ab9 */ /* 0x000fcc0000000800 */
.L_x_8897:
[----:B------:R-:W-:Y:S01]  /*3ad0*/  ISETP.NE.AND P2, PT, RZ, UR40, PT ;  /* 0x00000028ff007c0c */ /* 0x000fe2000bf45270 */
[----:B------:R-:W-:-:S04]  /*3ae0*/  UISETP.NE.AND UP0, UPT, UR54, 0x1, UPT ;  /* 0x000000013600788c */ /* 0x000fc8000bf05270 */
[----:B------:R-:W-:-:S04]  /*3af0*/  USEL UR44, URZ, 0x1, UP0 ;  /* 0x000000013f2c7887 */ /* 0x000fc80008000000 */
[----:B------:R-:W-:-:S04]  /*3b00*/  ULOP3.LUT UR44, UR56, UR44, URZ, 0x3c, !UPT ;  /* 0x0000002c382c7292 */ /* 0x000fc8000f8e3c3f */
[----:B------:R-:W-:Y:S08]  /*3b10*/  @P2 BRA `(.L_x_8887) ;  /* 0x0000000000382947 */ /* 0x000ff00003800000 */
[----:B------:R-:W-:Y:S05]  /*3b20*/  @!P0 BRA `(.L_x_8888) ;  /* 0x0000000000048947 */ /* 0x000fea0003800000 */
[----:B------:R-:W-:Y:S01]  /*3b30*/  BPT.TRAP 0x1 ;  /* 0x000000040000795c */ /* 0x000fe20000300000 */
.L_x_8888:
        /* <DEDUP_REMOVED lines=9> */
.L_x_8889:
[----:B-1----:R-:W-:Y:S05]  /*3bd0*/  @P1 BRA `(.L_x_8887) ;  /* 0x0000000000081947 */ /* 0x002fea0003800000 */
[----:B------:R-:W1:Y:S02]  /*3be0*/  SYNCS.PHASECHK.TRANS64.TRYWAIT P1, [UR6+0x28830], R0 ;  /* 0x02883000ff0075a7 */ /* 0x000e640008020146 */
[----:B-1----:R-:W-:Y:S05]  /*3bf0*/  @!P1 BRA `(.L_x_8890) ;  /* 0x000000b000b09947 */ /* 0x002fea0003800000 */
.L_x_8887:
        /* <DEDUP_REMOVED lines=48> */
.L_x_8892:
[----:B------:R-:W-:Y:S01]  /*3f00*/  ULEA UR6, UR54, UR41, 0x3 ;  /* 0x0000002936067291 */ /* 0x000fe2000f8e183f */
[----:B------:R-:W-:-:S05]  /*3f10*/  IMAD.U32 R0, RZ, RZ, UR56 ;  /* 0x00000038ff007e24 */ /* 0x000fca000f8e00ff */
[----:B------:R-:W-:-:S04]  /*3f20*/  SHF.L.U32 R0, R0, 0x1f, RZ ;  /* 0x0000001f00007819 */ /* 0x000fc800000006ff */
[----:B------:R0:W1:Y:S01]  /*3f30*/  SYNCS.PHASECHK.TRANS64.TRYWAIT P1, [UR6+0x28850], R0 ;  /* 0x02885000ff0075a7 */ /* 0x0000620008020146 */
[----:B------:R-:W-:Y:S05]  /*3f40*/  @!P0 BRA `(.L_x_8893) ;  /* 0x0000000000048947 */ /* 0x000fea0003800000 */
[----:B------:R-:W-:Y:S01]  /*3f50*/  BPT.TRAP 0x1 ;  /* 0x000000040000795c */ /* 0x000fe20000300000 */
.L_x_8893:
[----:B-1----:R-:W-:Y:S05]  /*3f60*/  @P1 BRA `(.L_x_8891) ;  /* 0x0000000000081947 */ /* 0x002fea0003800000 */
[----:B------:R-:W1:Y:S02]  /*3f70*/  SYNCS.PHASECHK.TRANS64.TRYWAIT P1, [UR6+0x28850], R0 ;  /* 0x02885000ff0075a7 */ /* 0x000e640008020146 */
[----:B-1----:R-:W-:Y:S05]  /*3f80*/  @!P1 BRA `(.L_x_8894) ;  /* 0x000000ac00e49947 */ /* 0x002fea0003800000 */
.L_x_8891:
        /* <DEDUP_REMOVED lines=49> */
.L_x_8895:
[----:B------:R-:W-:Y:S01]  /*42a0*/  UISETP.NE.AND UP0, UPT, UR49, URZ, UPT ;  /* 0x0000003f3100728c */ /* 0x000fe2000bf05270 */
[----:B------:R-:W-:Y:S01]  /*42b0*/  VIADD R11, R17, UR37 ;  /* 0x00000025110b7c36 */ /* 0x000fe20008000000 */
[----:B------:R-:W1:Y:S04]  /*42c0*/  LDC R7, c[0x0][0x2f0] ;  /* 0x0000bc00ff077b82 */ /* 0x000e680000000800 */
[----:B------:R-:W-:Y:S02]  /*42d0*/  PLOP3.LUT P1, PT, PT, PT, UP0, 0x80, 0x0 ;  /* 0x000000000000781c */ /* 0x000fe40003f2f008 */
[----:B------:R-:W-:-:S03]  /*42e0*/  PLOP3.LUT P2, PT, PT, PT, UP0, 0x80, 0x0 ;  /* 0x000000000000781c */ /* 0x000fc60003f4f008 */
[----:B------:R-:W-:-:S08]  /*42f0*/  @UP0 ULDC UR6, c[0x0][0x44c] ;  /* 0x0001130000060ab9 */ /* 0x000fd00000000800 */
[----:B0-----:R-:W-:Y:S01]  /*4300*/  @P1 IMAD.HI.U32 R0, R11, UR6, RZ ;  /* 0x000000060b001c27 */ /* 0x001fe2000f8e00ff */
[----:B------:R-:W-:-:S04]  /*4310*/  @UP0 ULDC UR6, c[0x0][0x450] ;  /* 0x0001140000060ab9 */ /* 0x000fc80000000800 */
[----:B------:R-:W-:Y:S01]  /*4320*/  @P2 SHF.R.U32.HI R11, RZ, UR6, R0 ;  /* 0x00000006ff0b2c19 */ /* 0x000fe20008011600 */
[----:B------:R-:W-:Y:S02]  /*4330*/  UMOV UR6, 0xffffff80 ;  /* 0xffffff8000067882 */ /* 0x000fe40000000000 */
[----:B------:R-:W-:Y:S02]  /*4340*/  UIMAD UR6, UR55, UR6, 0x1 ;  /* 0x00000001370674a4 */ /* 0x000fe4000f8e0206 */
[----:B------:R-:W0:Y:S04]  /*4350*/  SHFL.IDX PT, R5, R11, RZ, 0x1c1f ;  /* 0x001c1fff0b057589 */ /* 0x000e2800000e0000 */
[----:B------:R-:W-:Y:S01]  /*4360*/  IMAD.U32 R9, RZ, RZ, UR6 ;  /* 0x00000006ff097e24 */ /* 0x000fe2000f8e00ff */
[----:B------:R-:W2:Y:S01]  /*4370*/  SHFL.IDX PT, R11, R11, 0x1, 0x1c1f ;  /* 0x003c1f000b0b7f89 */ /* 0x000ea200000e0000 */
[----:B------:R-:W-:-:S02]  /*4380*/  ULEA UR6, UR43, UR41, 0x3 ;  /* 0x000000292b067291 */ /* 0x000fc4000f8e183f */
[----:B------:R-:W-:Y:S02]  /*4390*/  IMAD R0, R16, -0x2, R9 ;  /* 0xfffffffe10007824 */ /* 0x000fe400078e0209 */
[----:B------:R-:W-:Y:S02]  /*43a0*/  UIADD3 UR6, UR6, 0x28840, URZ ;  /* 0x0002884006067890 */ /* 0x000fe4000fffe03f */
[----:B-1----:R-:W-:Y:S02]  /*43b0*/  IMAD R12, R7, UR48, R0 ;  /* 0x00000030070c7c24 */ /* 0x002fe4000f8e0200 */
[----:B------:R-:W-:-:S09]  /*43c0*/  UPRMT UR6, UR39, 0x654, UR6 ;  /* 0x0000065427067896 */ /* 0x000fd20008000006 */
[----:B------:R-:W-:Y:S01]  /*43d0*/  SYNCS.ARRIVE.TRANS64.RED.A1T0 RZ, [UR6], RZ ;  /* 0x000000ffffff79a7 */ /* 0x000fe20008100406 */
        /* <DEDUP_REMOVED lines=96> */
[----:B--2---:R-:W-:-:S02]  /*49e0*/  IADD3 R12, R11, -UR52, R12 ;  /* 0x800000340b0c7c10 */ /* 0x004fc4000fffe00c */
[----:B------:R-:W-:Y:S02]  /*49f0*/  FMNMX.FTZ R14, R85, R0, !PT ;  /* 0x00000000550e7209 */ /* 0x000fe40007810000 */
[----:B------:R-:W0:Y:S01]  /*4a00*/  LDC R0, c[0x0][0x988] ;  /* 0x00026200ff007b82 */ /* 0x000e220000000800 */
[C---:B------:R-:W-:Y:S02]  /*4a10*/  ISETP.GT.AND P2, PT, R12.reuse, RZ, PT ;  /* 0x000000ff0c00720c */ /* 0x040fe40003f44270 */
[----:B------:R-:W1:Y:S01]  /*4a20*/  SHFL.BFLY PT, R5, R14, 0x2, 0x1f ;  /* 0x0c401f000e057f89 */ /* 0x000e6200000e0000 */
[----:B------:R-:W-:-:S04]  /*4a30*/  ISETP.GT.AND P3, PT, R12, 0x1, PT ;  /* 0x000000010c00780c */ /* 0x000fc80003f64270 */
[----:B------:R-:W-:Y:S02]  /*4a40*/  FSEL R27, R27, -INF , P3 ;  /* 0xff8000001b1b7808 */ /* 0x000fe40001800000 */
[----:B------:R-:W-:Y:S02]  /*4a50*/  ISETP.GT.AND P3, PT, R12, 0x9, PT ;  /* 0x000000090c00780c */ /* 0x000fe40003f64270 */
[----:B-1----:R-:W-:-:S05]  /*4a60*/  FMNMX.FTZ R20, R14, R5, !PT ;  /* 0x000000050e147209 */ /* 0x002fca0007810000 */
[----:B------:R-:W1:Y:S02]  /*4a70*/  SHFL.BFLY PT, R5, R20, 0x1, 0x1f ;  /* 0x0c201f0014057f89 */ /* 0x000e6400000e0000 */
[----:B-1----:R-:W-:-:S04]  /*4a80*/  FMNMX.FTZ R5, R20, R5, !PT ;  /* 0x0000000514057209 */ /* 0x002fc80007810000 */
[C---:B------:R-:W-:Y:S01]  /*4a90*/  FSETP.NEU.FTZ.AND P1, PT, R5.reuse, -INF , PT ;  /* 0xff8000000500780b */ /* 0x040fe20003f3d000 */
[----:B0-----:R-:W-:-:S05]  /*4aa0*/  FMUL.FTZ R10, R5, R0 ;  /* 0x00000000050a7220 */ /* 0x001fca0000410000 */
[----:B------:R-:W-:-:S05]  /*4ab0*/  FSEL R10, R10, RZ, P1 ;  /* 0x000000ff0a0a7208 */ /* 0x000fca0000800000 */
[-CC-:B------:R-:W-:Y:S01]  /*4ac0*/  FFMA.FTZ R180, R157, R0.reuse, -R10.reuse ;  /* 0x000000009db47223 */ /* 0x180fe2000001080a */
[----:B------:R-:W-:Y:S01]  /*4ad0*/  FSEL R157, R26, -INF , P2 ;  /* 0xff8000001a9d7808 */ /* 0x000fe20001000000 */
[-CC-:B------:R-:W-:Y:S01]  /*4ae0*/  FFMA.FTZ R182, R159, R0.reuse, -R10.reuse ;  /* 0x000000009fb67223 */ /* 0x180fe2000001080a */
[----:B------:R-:W-:Y:S01]  /*4af0*/  ISETP.GT.AND P2, PT, R12, 0x8, PT ;  /* 0x000000080c00780c */ /* 0x000fe20003f44270 */
[--C-:B------:R-:W-:Y:S01]  /*4b00*/  FFMA.FTZ R11, R163, R0, -R10.reuse ;  /* 0x00000000a30b7223 */ /* 0x100fe2000001080a */
[----:B------:R-:W-:Y:S01]  /*4b10*/  FMNMX.FTZ R14, R157, R8, !PT ;  /* 0x000000089d0e7209 */ /* 0x000fe20007810000 */
[-CC-:B------:R-:W-:Y:S01]  /*4b20*/  FFMA.FTZ R176, R171, R0.reuse, -R10.reuse ;  /* 0x00000000abb07223 */ /* 0x180fe2000001080a */
[----:B------:R-:W-:Y:S01]  /*4b30*/  FSEL R159, R30, -INF , P2 ;  /* 0xff8000001e9f7808 */ /* 0x000fe20001000000 */
[--C-:B------:R-:W-:Y:S01]  /*4b40*/  FFMA.FTZ R178, R177, R0, -R10.reuse ;  /* 0x00000000b1b27223 */ /* 0x100fe2000001080a */
[----:B------:R-:W-:Y:S01]  /*4b50*/  FMNMX.FTZ R14, R27, R14, !PT ;  /* 0x0000000e1b0e7209 */ /* 0x000fe20007810000 */
[-CC-:B------:R-:W-:Y:S01]  /*4b60*/  FFMA.FTZ R172, R173, R0.reuse, -R10.reuse ;  /* 0x00000000adac7223 */ /* 0x180fe2000001080a */
[C---:B------:R-:W-:Y:S01]  /*4b70*/  ISETP.GT.AND P2, PT, R12.reuse, 0x10, PT ;  /* 0x000000100c00780c */ /* 0x040fe20003f44270 */
[-CC-:B------:R-:W-:Y:S01]  /*4b80*/  FFMA.FTZ R174, R165, R0.reuse, -R10.reuse ;  /* 0x00000000a5ae7223 */ /* 0x180fe2000001080a */
        /* <DEDUP_REMOVED lines=47> */
[----:B------:R-:W-:Y:S01]  /*4e80*/  FFMA.FTZ R41, R85, R0, -R10 ;  /* 0x0000000055297223 */ /* 0x000fe2000001080a */
        /* <DEDUP_REMOVED lines=8> */
[----:B------:R-:W-:Y:S01]  /*4f10*/  FSEL R173, R51, -INF , P3 ;  /* 0xff80000033ad7808 */ /* 0x000fe20001800000 */
[----:B------:R-:W-:Y:S01]  /*4f20*/  FFMA.FTZ R51, R153, R0, -R10 ;  /* 0x0000000099337223 */ /* 0x000fe2000001080a */
        /* <DEDUP_REMOVED lines=65> */
[----:B------:R-:W-:Y:S02]  /*5340*/  FSEL R87, R87, -INF , P3 ;  /* 0xff80000057577808 */ /* 0x000fe40001800000 */
[----:B------:R-:W-:Y:S01]  /*5350*/  FMNMX.FTZ R14, R193, R14, !PT ;  /* 0x0000000ec10e7209 */ /* 0x000fe20007810000 */
[----:B------:R-:W-:Y:S01]  /*5360*/  MUFU.EX2 R49, R49 ;  /* 0x0000003100317308 */ /* 0x000fe20000000800 */
[----:B------:R-:W-:-:S02]  /*5370*/  FSEL R69, R5, RZ, P1 ;  /* 0x000000ff05457208 */ /* 0x000fc40000800000 */
[----:B------:R-:W-:-:S03]  /*5380*/  FMNMX.FTZ R14, R87, R14, !PT ;  /* 0x0000000e570e7209 */ /* 0x000fc60007810000 */
[----:B------:R-:W-:Y:S02]  /*5390*/  FADD.FTZ R69, -R69, R6 ;  /* 0x0000000645457221 */ /* 0x000fe40000010100 */
[----:B------:R-:W0:Y:S01]  /*53a0*/  SHFL.BFLY PT, R61, R14, 0x2, 0x1f ;  /* 0x0c401f000e3d7f89 */ /* 0x000e2200000e0000 */
[----:B------:R-:W-:Y:S01]  /*53b0*/  MUFU.EX2 R164, R164 ;  /* 0x000000a400a47308 */ /* 0x000fe20000000800 */
[----:B------:R-:W-:-:S07]  /*53c0*/  FMUL.FTZ R6, R69, R0 ;  /* 0x0000000045067220 */ /* 0x000fce0000410000 */
[----:B------:R-:W1:Y:S08]  /*53d0*/  MUFU.EX2 R6, R6 ;  /* 0x0000000600067308 */ /* 0x000e700000000800 */
[----:B------:R-:W-:Y:S01]  /*53e0*/  MUFU.EX2 R45, R45 ;  /* 0x0000002d002d7308 */ /* 0x000fe20000000800 */
[----:B0-----:R-:W-:-:S07]  /*53f0*/  FMNMX.FTZ R61, R14, R61, !PT ;  /* 0x0000003d0e3d7209 */ /* 0x001fce0007810000 */
[----:B------:R-:W-:Y:S01]  /*5400*/  MUFU.EX2 R166, R166 ;  /* 0x000000a600a67308 */ /* 0x000fe20000000800 */
[----:B-1----:R-:W-:Y:S01]  /*5410*/  FFMA.FTZ R3, R6, R3, R9 ;  /* 0x0000000306037223 */ /* 0x002fe20000010009 */
[----:B------:R-:W0:Y:S03]  /*5420*/  SHFL.BFLY PT, R12, R61, 0x1, 0x1f ;  /* 0x0c201f003d0c7f89 */ /* 0x000e2600000e0000 */
[----:B------:R-:W-:-:S03]  /*5430*/  FADD.FTZ R3, R180, R3 ;  /* 0x00000003b4037221 */ /* 0x000fc60000010000 */
        /* <DEDUP_REMOVED lines=41> */
[--C-:B------:R-:W-:Y:S01]  /*56d0*/  FFMA.FTZ R53, R53, R0, -R10.reuse ;  /* 0x0000000035357223 */ /* 0x100fe2000001080a */
[----:B------:R-:W2:Y:S01]  /*56e0*/  MUFU.EX2 R14, R14 ;  /* 0x0000000e000e7308 */ /* 0x000ea20000000800 */
[----:B0-----:R-:W-:Y:S01]  /*56f0*/  FFMA.FTZ R59, R8, R4, R61 ;  /* 0x00000004083b7223 */ /* 0x001fe2000001003d */
[----:B------:R-:W-:Y:S01]  /*5700*/  FADD.FTZ R4, R182, R3 ;  /* 0x00000003b6047221 */ /* 0x000fe20000010000 */
[-CC-:B------:R-:W-:Y:S01]  /*5710*/  FFMA.FTZ R83, R83, R0.reuse, -R10.reuse ;  /* 0x0000000053537223 */ /* 0x180fe2000001080a */
[----:B------:R-:W-:-:S02]  /*5720*/  FFMA.FTZ R193, R193, R0, -R10 ;  /* 0x00000000c1c17223 */ /* 0x000fc4000001080a */
        /* <DEDUP_REMOVED lines=24> */
[----:B--2---:R-:W-:Y:S01]  /*58b0*/  FADD.FTZ R40, R26, R59 ;  /* 0x0000003b1a287221 */ /* 0x004fe20000010000 */
[----:B------:R-:W-:-:S06]  /*58c0*/  FADD.FTZ R59, R43, R42 ;  /* 0x0000002a2b3b7221 */ /* 0x000fcc0000010000 */
[----:B------:R-:W2:Y:S01]  /*58d0*/  MUFU.EX2 R28, R28 ;  /* 0x0000001c001c7308 */ /* 0x000ea20000000800 */
[----:B0-----:R-:W-:Y:S01]  /*58e0*/  FADD.FTZ R4, R65, R40 ;  /* 0x0000002841047221 */ /* 0x001fe20000010000 */
[-CC-:B------:R-:W-:Y:S01]  /*58f0*/  FFMA.FTZ R40, R71, R0.reuse, -R10.reuse ;  /* 0x0000000047287223 */ /* 0x180fe2000001080a */
[----:B------:R-:W-:-:S05]  /*5900*/  FFMA.FTZ R10, R87, R0, -R10 ;  /* 0x00000000570a7223 */ /* 0x000fca000001080a */
        /* <DEDUP_REMOVED lines=40> */
[----:B------:R-:W-:Y:S01]  /*5b90*/  MUFU.EX2 R29, R29 ;  /* 0x0000001d001d7308 */ /* 0x000fe20000000800 */
[----:B0-----:R-:W-:-:S07]  /*5ba0*/  FADD.FTZ R4, R152, R59 ;  /* 0x0000003b98047221 */ /* 0x001fce0000010000 */
[----:B------:R-:W0:Y:S01]  /*5bb0*/  MUFU.EX2 R75, R75 ;  /* 0x0000004b004b7308 */ /* 0x000e220000000800 */
[----:B-1----:R-:W-:-:S07]  /*5bc0*/  FADD.FTZ R3, R44, R3 ;  /* 0x000000032c037221 */ /* 0x002fce0000010000 */
[----:B------:R-:W-:Y:S08]  /*5bd0*/  MUFU.EX2 R154, R154 ;  /* 0x0000009a009a7308 */ /* 0x000ff00000000800 */
[----:B------:R-:W1:Y:S01]  /*5be0*/  MUFU.EX2 R46, R191 ;  /* 0x000000bf002e7308 */ /* 0x000e620000000800 */
[----:B0-----:R-:W-:-:S07]  /*5bf0*/  FADD.FTZ R3, R75, R3 ;  /* 0x000000034b037221 */ /* 0x001fce0000010000 */
[----:B------:R-:W-:Y:S08]  /*5c00*/  MUFU.EX2 R33, R33 ;  /* 0x0000002100217308 */ /* 0x000ff00000000800 */
[----:B------:R-:W0:Y:S01]  /*5c10*/  MUFU.EX2 R79, R79 ;  /* 0x0000004f004f7308 */ /* 0x000e220000000800 */
[----:B-1----:R-:W-:-:S07]  /*5c20*/  FADD.FTZ R3, R46, R3 ;  /* 0x000000032e037221 */ /* 0x002fce0000010000 */
[----:B------:R-:W-:Y:S08]  /*5c30*/  MUFU.EX2 R156, R156 ;  /* 0x0000009c009c7308 */ /* 0x000ff00000000800 */
[----:B------:R1:W2:Y:S01]  /*5c40*/  MUFU.EX2 R48, R53 ;  /* 0x0000003500307308 */ /* 0x0002a20000000800 */
[----:B0-----:R-:W-:-:S07]  /*5c50*/  FADD.FTZ R3, R79, R3 ;  /* 0x000000034f037221 */ /* 0x001fce0000010000 */
[----:B------:R-:W0:Y:S01]  /*5c60*/  MUFU.EX2 R37, R37 ;  /* 0x0000002500257308 */ /* 0x000e220000000800 */
[----:B-1----:R-:W-:-:S04]  /*5c70*/  FADD.FTZ R53, R29, R4 ;  /* 0x000000041d357221 */ /* 0x002fc80000010000 */
[----:B------:R-:W-:-:S03]  /*5c80*/  FADD.FTZ R4, R154, R53 ;  /* 0x000000359a047221 */ /* 0x000fc60000010000 */
[----:B------:R-:W1:Y:S01]  /*5c90*/  MUFU.EX2 R83, R83 ;  /* 0x0000005300537308 */ /* 0x000e620000000800 */
[----:B------:R-:W-:Y:S01]  /*5ca0*/  FADD.FTZ R53, R33, R4 ;  /* 0x0000000421357221 */ /* 0x000fe20000010000 */
[----:B--2---:R-:W-:-:S03]  /*5cb0*/  FADD.FTZ R3, R48, R3 ;  /* 0x0000000330037221 */ /* 0x004fc60000010000 */
[----:B------:R-:W-:-:S03]  /*5cc0*/  FADD.FTZ R4, R156, R53 ;  /* 0x000000359c047221 */ /* 0x000fc60000010000 */
        /* <DEDUP_REMOVED lines=12> */
.L_x_8896:
[----:B------:R-:W-:Y:S01]  /*5d90*/  UISETP.GT.AND UP0, UPT, UR55, UR53, UPT ;  /* 0x000000353700728c */ /* 0x000fe2000bf04270 */
[-C--:B------:R-:W-:Y:S01]  /*5da0*/  FMUL.FTZ R88, R88, R6.reuse ;  /* 0x0000000658587220 */ /* 0x080fe20000410000 */
[----:B------:R-:W-:Y:S01]  /*5db0*/  ULEA UR6, UR54, UR41, 0x3 ;  /* 0x0000002936067291 */ /* 0x000fe2000f8e183f */
[-C--:B------:R-:W-:Y:S01]  /*5dc0*/  FMUL.FTZ R89, R89, R6.reuse ;  /* 0x0000000659597220 */ /* 0x080fe20000410000 */
[----:B------:R-:W-:Y:S01]  /*5dd0*/  UIADD3 UR7, UR55, -0x1, URZ ;  /* 0xffffffff37077890 */ /* 0x000fe2000fffe03f */
[-C--:B------:R-:W-:Y:S01]  /*5de0*/  FMUL.FTZ R92, R92, R6.reuse ;  /* 0x000000065c5c7220 */ /* 0x080fe20000410000 */
[----:B------:R-:W-:Y:S01]  /*5df0*/  UIADD3 UR6, UR6, 0x28860, URZ ;  /* 0x0002886006067890 */ /* 0x000fe2000fffe03f */
[----:B------:R-:W-:Y:S01]  /*5e00*/  PLOP3.LUT P1, PT, PT, PT, UP0, 0x80, 0x0 ;  /* 0x000000000000781c */ /* 0x000fe20003f2f008 */
        /* <DEDUP_REMOVED lines=100> */
[----:B------:R-:W-:Y:S06]  /*6450*/  @P1 BRA `(.L_x_8897) ;  /* 0xffffffd4009c1947 */ /* 0x000fec000383ffff */
[----:B------:R-:W-:-:S05]  /*6460*/  UMOV UR55, UR7 ;  /* 0x0000000700377c82 */ /* 0x000fca0008000000 */
.L_x_8886:
[----:B------:R-:W-:-:S13]  /*6470*/  ISETP.LE.AND P1, PT, RZ, UR55, PT ;  /* 0x00000037ff007c0c */ /* 0x000fda000bf23270 */
[----:B------:R-:W-:Y:S05]  /*6480*/  @!P1 BRA `(.L_x_8898) ;  /* 0x0000002000109947 */ /* 0x000fea0003800000 */
[----:B------:R-:W-:Y:S01]  /*6490*/  IMAD.MOV.U32 R8, RZ, RZ, R7 ;  /* 0x000000ffff087224 */ /* 0x000fe200078e0007 */
[----:B------:R-:W-:Y:S01]  /*64a0*/  UMOV UR49, UR44 ;  /* 0x0000002c00317c82 */ /* 0x000fe20008000000 */
[----:B------:R-:W-:Y:S01]  /*64b0*/  IMAD.MOV.U32 R6, RZ, RZ, R5 ;  /* 0x000000ffff067224 */ /* 0x000fe200078e0005 */
[----:B------:R-:W-:-:S06]  /*64c0*/  UMOV UR48, UR43 ;  /* 0x0000002b00307c82 */ /* 0x000fcc0008000000 */
.L_x_8909:
[----:B------:R-:W-:Y:S01]  /*64d0*/  ISETP.NE.AND P2, PT, RZ, UR40, PT ;  /* 0x00000028ff007c0c */ /* 0x000fe2000bf45270 */
[----:B------:R-:W-:-:S04]  /*64e0*/  UISETP.NE.AND UP0, UPT, UR48, 0x1, UPT ;  /* 0x000000013000788c */ /* 0x000fc8000bf05270 */
[----:B------:R-:W-:-:S04]  /*64f0*/  USEL UR44, URZ, 0x1, UP0 ;  /* 0x000000013f2c7887 */ /* 0x000fc80008000000 */
[----:B------:R-:W-:-:S04]  /*6500*/  ULOP3.LUT UR44, UR49, UR44, URZ, 0x3c, !UPT ;  /* 0x0000002c312c7292 */ /* 0x000fc8000f8e3c3f */
[----:B------:R-:W-:Y:S08]  /*6510*/  @P2 BRA `(.L_x_8899) ;  /* 0x0000000000382947 */ /* 0x000ff00003800000 */
[----:B------:R-:W-:Y:S05]  /*6520*/  @!P0 BRA `(.L_x_8900) ;  /* 0x0000000000048947 */ /* 0x000fea0003800000 */
[----:B------:R-:W-:Y:S01]  /*6530*/  BPT.TRAP 0x1 ;  /* 0x000000040000795c */ /* 0x000fe20000300000 */
.L_x_8900:
        /* <DEDUP_REMOVED lines=9> */
.L_x_8901:
[----:B-1----:R-:W-:Y:S05]  /*65d0*/  @P1 BRA `(.L_x_8899) ;  /* 0x0000000000081947 */ /* 0x002fea0003800000 */
[----:B------:R-:W1:Y:S02]  /*65e0*/  SYNCS.PHASECHK.TRANS64.TRYWAIT P1, [UR6+0x28830], R0 ;  /* 0x02883000ff0075a7 */ /* 0x000e640008020146 */
[----:B-1----:R-:W-:Y:S05]  /*65f0*/  @!P1 BRA `(.L_x_8902) ;  /* 0x0000008800609947 */ /* 0x002fea0003800000 */
.L_x_8899:
[----:B01----:R-:W-:Y:S01]  /*6600*/  IADD3 R0, R23, 0x8, RZ ;  /* 0x0000000817007810 */ /* 0x003fe20007ffe0ff */
        /* <DEDUP_REMOVED lines=47> */
.L_x_8904:
[----:B------:R-:W-:Y:S01]  /*6900*/  ULEA UR6, UR48, UR41, 0x3 ;  /* 0x0000002930067291 */ /* 0x000fe2000f8e183f */
[----:B------:R-:W-:-:S05]  /*6910*/  IMAD.U32 R0, RZ, RZ, UR49 ;  /* 0x00000031ff007e24 */ /* 0x000fca000f8e00ff */
[----:B------:R-:W-:-:S04]  /*6920*/  SHF.L.U32 R0, R0, 0x1f, RZ ;  /* 0x0000001f00007819 */ /* 0x000fc800000006ff */
[----:B------:R0:W1:Y:S01]  /*6930*/  SYNCS.PHASECHK.TRANS64.TRYWAIT P1, [UR6+0x28850], R0 ;  /* 0x02885000ff0075a7 */ /* 0x0000620008020146 */
[----:B------:R-:W-:Y:S05]  /*6940*/  @!P0 BRA `(.L_x_8905) ;  /* 0x0000000000048947 */ /* 0x000fea0003800000 */
[----:B------:R-:W-:Y:S01]  /*6950*/  BPT.TRAP 0x1 ;  /* 0x000000040000795c */ /* 0x000fe20000300000 */
.L_x_8905:
[----:B-1----:R-:W-:Y:S05]  /*6960*/  @P1 BRA `(.L_x_8903) ;  /* 0x0000000000081947 */ /* 0x002fea0003800000 */
[----:B------:R-:W1:Y:S02]  /*6970*/  SYNCS.PHASECHK.TRANS64.TRYWAIT P1, [UR6+0x28850], R0 ;  /* 0x02885000ff0075a7 */ /* 0x000e640008020146 */
[----:B-1----:R-:W-:Y:S05]  /*6980*/  @!P1 BRA `(.L_x_8906) ;  /* 0x0000008400949947 */ /* 0x002fea0003800000 */
.L_x_8903:
        /* <DEDUP_REMOVED lines=49> */
.L_x_8907:
        /* <DEDUP_REMOVED lines=130> */
[----:B------:R-:W-:Y:S01]  /*74c0*/  FFMA.FTZ R160, R64, R0, -R153 ;  /* 0x0000000040a07223 */ /* 0x000fe20000010899 */
        /* <DEDUP_REMOVED lines=148> */
.L_x_8908:
        /* <DEDUP_REMOVED lines=108> */
.L_x_8898:
[----:B------:R-:W-:Y:S06]  /*84d0*/  BAR.ARV 0x8, 0x180 ;  /* 0x0206000000007b1d */ /* 0x000fec0000002000 */
[----:B------:R-:W-:Y:S05]  /*84e0*/  @!P0 BRA `(.L_x_8910) ;  /* 0x0000000000048947 */ /* 0x000fea0003800000 */
[----:B------:R-:W-:Y:S01]  /*84f0*/  BPT.TRAP 0x1 ;  /* 0x000000040000795c */ /* 0x000fe20000300000 */
.L_x_8910:
[----:B------:R-:W-:Y:S01]  /*8500*/  ULEA UR5, UR43, UR41, 0x3 ;  /* 0x000000292b057291 */ /* 0x000fe2000f8e183f */
[----:B------:R-:W-:-:S05]  /*8510*/  IMAD.U32 R6, RZ, RZ, UR44 ;  /* 0x0000002cff067e24 */ /* 0x000fca000f8e00ff */
[----:B------:R-:W-:-:S04]  /*8520*/  SHF.L.U32 R6, R6, 0x1f, RZ ;  /* 0x0000001f06067819 */ /* 0x000fc800000006ff */
[----:B------:R0:W1:Y:S01]  /*8530*/  SYNCS.PHASECHK.TRANS64.TRYWAIT P1, [UR5+0x28850], R6 ;  /* 0x02885006ff0075a7 */ /* 0x0000620008020145 */
[----:B------:R-:W-:Y:S05]  /*8540*/  @!P0 BRA `(.L_x_8911) ;  /* 0x0000000000048947 */ /* 0x000fea0003800000 */
[----:B------:R-:W-:Y:S01]  /*8550*/  BPT.TRAP 0x1 ;  /* 0x000000040000795c */ /* 0x000fe20000300000 */
.L_x_8911:
[----:B-1----:R-:W-:Y:S05]  /*8560*/  @P1 BRA `(.L_x_8912) ;  /* 0x0000000000081947 */ /* 0x002fea0003800000 */
[----:B------:R-:W1:Y:S02]  /*8570*/  SYNCS.PHASECHK.TRANS64.TRYWAIT P1, [UR5+0x28850], R6 ;  /* 0x02885006ff0075a7 */ /* 0x000e640008020145 */
[----:B-1----:R-:W-:Y:S05]  /*8580*/  @!P1 BRA `(.L_x_8913) ;  /* 0x0000006800ac9947 */ /* 0x002fea0003800000 */
.L_x_8912:
        /* <DEDUP_REMOVED lines=16> */
[----:B------:R-:W-:Y:S02]  /*8690*/  IMAD.MOV.U32 R3, RZ, RZ, -0x800000 ;  /* 0xff800000ff037424 */ /* 0x000fe400078e00ff */
[----:B-1----:R-:W-:Y:S01]  /*86a0*/  FADD.FTZ R8, R9, R4 ;  /* 0x0000000409087221 */ /* 0x002fe20000010000 */
[----:B------:R-:W-:Y:S01]  /*86b0*/  IMAD.MOV.U32 R4, RZ, RZ, RZ ;  /* 0x000000ffff047224 */ /* 0x000fe200078e00ff */
        /* <DEDUP_REMOVED lines=53> */
.L_x_8914:
        /* <DEDUP_REMOVED lines=74> */
.L_x_8878:
        /* <DEDUP_REMOVED lines=11> */
[----:B------:R-:W-:Y:S01]  /*8f60*/  IMAD R9, R22, 0x40, R2 ;  /* 0x0000004016097824 */ /* 0x000fe200078e0202 */
        /* <DEDUP_REMOVED lines=18> */
[----:B------:R-:W-:Y:S01]  /*9090*/  UIMAD UR8, UR42, UR11, UR8 ;  /* 0x0000000b2a0872a4 */ /* 0x000fe2000f8e0208 */
[----:B------:R-:W-:Y:S01]  /*90a0*/  F2FP.F16.F32.PACK_AB R147, R151, R150 ;  /* 0x000000969793723e */ /* 0x000fe200000000ff */
[----:B------:R-:W-:Y:S01]  /*90b0*/  UIMAD.WIDE.U32 UR6, UR42, UR10, UR6 ;  /* 0x0000000a2a0672a5 */ /* 0x000fe2000f8e0006 */
[----:B------:R-:W-:-:S02]  /*90c0*/  ULDC UR5, c[0x0][0xa88] ;  /* 0x0002a20000057ab9 */ /* 0x000fc40000000800 */
[----:B------:R-:W-:Y:S01]  /*90d0*/  ULDC.64 UR10, c[0x0][0xaf0] ;  /* 0x0002bc00000a7ab9 */ /* 0x000fe20000000a00 */
[----:B-1----:R-:W-:Y:S01]  /*90e0*/  IMAD R64, R39, UR5, RZ ;  /* 0x0000000527407c24 */ /* 0x002fe2000f8e02ff */
[----:B------:R-:W-:Y:S02]  /*90f0*/  MOV R36, R0 ;  /* 0x0000000000247202 */ /* 0x000fe40000000f00 */
[----:B0-----:R-:W-:-:S03]  /*9100*/  MOV R37, R5 ;  /* 0x0000000500257202 */ /* 0x001fc60000000f00 */
[----:B------:R-:W-:-:S04]  /*9110*/  IMAD.WIDE R4, R187, 0x2, R36 ;  /* 0x00000002bb047825 */ /* 0x000fc800078e0224 */
[----:B------:R-:W-:Y:S01]  /*9120*/  IMAD.WIDE R36, R9, 0x2, R36 ;  /* 0x0000000209247825 */ /* 0x000fe200078e0224 */
[C---:B------:R-:W-:Y:S02]  /*9130*/  IADD3 R21, P6, R4.reuse, 0x20, RZ ;  /* 0x0000002004157810 */ /* 0x040fe40007fde0ff */
[C---:B------:R-:W-:Y:S02]  /*9140*/  IADD3 R33, P1, R4.reuse, 0x4040, RZ ;  /* 0x0000404004217810 */ /* 0x040fe40007f3e0ff */
[----:B------:R-:W-:Y:S01]  /*9150*/  IADD3 R45, P0, R4, 0x4060, RZ ;  /* 0x00004060042d7810 */ /* 0x000fe20007f1e0ff */
[--C-:B------:R-:W-:Y:S01]  /*9160*/  IMAD.X R13, RZ, RZ, R5.reuse, P6 ;  /* 0x000000ffff0d7224 */ /* 0x100fe200030e0605 */
[----:B------:R-:W-:Y:S01]  /*9170*/  IADD3 R35, P6, R36, 0x1000, RZ ;  /* 0x0000100024237810 */ /* 0x000fe20007fde0ff */
[----:B------:R-:W-:Y:S01]  /*9180*/  IMAD.X R43, RZ, RZ, R5, P1 ;  /* 0x000000ffff2b7224 */ /* 0x000fe200008e0605 */
[----:B------:R-:W-:Y:S02]  /*9190*/  ISETP.NE.AND P1, PT, R39, 0x1, PT ;  /* 0x000000012700780c */ /* 0x000fe40003f25270 */
[----:B------:R-:W-:-:S02]  /*91a0*/  LOP3.LUT R34, R35, 0x380, RZ, 0xc0, !PT ;  /* 0x0000038023227812 */ /* 0x000fc400078ec0ff */
[----:B------:R-:W-:Y:S02]  /*91b0*/  IADD3 R31, P2, R4, 0x4020, RZ ;  /* 0x00004020041f7810 */ /* 0x000fe40007f5e0ff */
[----:B------:R-:W-:Y:S02]  /*91c0*/  SHF.R.U64 R34, R34, 0x3, RZ ;  /* 0x0000000322227819 */ /* 0x000fe400000012ff */
[----:B------:R-:W-:Y:S01]  /*91d0*/  LOP3.LUT R9, R4, 0x380, RZ, 0xc0, !PT ;  /* 0x0000038004097812 */ /* 0x000fe200078ec0ff */
[----:B------:R-:W-:Y:S01]  /*91e0*/  IMAD.X R41, RZ, RZ, R5, P2 ;  /* 0x000000ffff297224 */ /* 0x000fe200010e0605 */
[----:B------:R-:W-:Y:S01]  /*91f0*/  LOP3.LUT R34, R34, R35, RZ, 0x3c, !PT ;  /* 0x0000002322227212 */ /* 0x000fe200078e3cff */
[----:B------:R-:W-:Y:S01]  /*9200*/  IMAD.X R35, RZ, RZ, R37, P6 ;  /* 0x000000ffff237224 */ /* 0x000fe200030e0625 */
[----:B------:R-:W-:Y:S01]  /*9210*/  IADD3 R47, P6, R36, 0x7000, RZ ;  /* 0x00007000242f7810 */ /* 0x000fe20007fde0ff */
[----:B------:R-:W0:Y:S01]  /*9220*/  @P1 LDC R48, c[0x0][0xbf0] ;  /* 0x0002fc00ff301b82 */ /* 0x000e220000000800 */
[----:B------:R-:W-:-:S02]  /*9230*/  LOP3.LUT R14, R33, 0x380, RZ, 0xc0, !PT ;  /* 0x00000380210e7812 */ /* 0x000fc400078ec0ff */
[----:B------:R-:W-:Y:S02]  /*9240*/  LOP3.LUT R20, R47, 0x380, RZ, 0xc0, !PT ;  /* 0x000003802f147812 */ /* 0x000fe400078ec0ff */
[----:B------:R-:W-:Y:S02]  /*9250*/  LOP3.LUT R44, R45, 0x380, RZ, 0xc0, !PT ;  /* 0x000003802d2c7812 */ /* 0x000fe400078ec0ff */
[----:B------:R-:W-:Y:S02]  /*9260*/  SHF.R.U64 R20, R20, 0x3, RZ ;  /* 0x0000000314147819 */ /* 0x000fe400000012ff */
[----:B------:R-:W-:Y:S02]  /*9270*/  LOP3.LUT R12, R31, 0x380, RZ, 0xc0, !PT ;  /* 0x000003801f0c7812 */ /* 0x000fe400078ec0ff */
[----:B------:R-:W-:Y:S02]  /*9280*/  LOP3.LUT R20, R20, R47, RZ, 0x3c, !PT ;  /* 0x0000002f14147212 */ /* 0x000fe400078e3cff */
[----:B------:R-:W1:Y:S01]  /*9290*/  @P1 LDC R47, c[0x0][0xbec] ;  /* 0x0002fb00ff2f1b82 */ /* 0x000e620000000800 */
[----:B------:R-:W-:-:S02]  /*92a0*/  SHF.R.U64 R9, R9, 0x3, RZ ;  /* 0x0000000309097819 */ /* 0x000fc400000012ff */
[----:B------:R-:W-:Y:S02]  /*92b0*/  LOP3.LUT R8, R21, 0x380, RZ, 0xc0, !PT ;  /* 0x0000038015087812 */ /* 0x000fe400078ec0ff */
[----:B------:R-:W-:Y:S02]  /*92c0*/  SHF.R.U64 R14, R14, 0x3, RZ ;  /* 0x000000030e0e7819 */ /* 0x000fe400000012ff */
[----:B------:R-:W-:Y:S02]  /*92d0*/  SHF.R.U64 R44, R44, 0x3, RZ ;  /* 0x000000032c2c7819 */ /* 0x000fe400000012ff */
[C---:B------:R-:W-:Y:S02]  /*92e0*/  IADD3 R29, P3, R4.reuse, 0x4000, RZ ;  /* 0x00004000041d7810 */ /* 0x040fe40007f7e0ff */
[C---:B------:R-:W-:Y:S02]  /*92f0*/  IADD3 R27, P4, R4.reuse, 0x60, RZ ;  /* 0x00000060041b7810 */ /* 0x040fe40007f9e0ff */
[----:B------:R-:W-:Y:S01]  /*9300*/  IADD3 R25, P5, R4, 0x40, RZ ;  /* 0x0000004004197810 */ /* 0x000fe20007fbe0ff */
[--C-:B------:R-:W-:Y:S01]  /*9310*/  IMAD.X R15, RZ, RZ, R5.reuse, P3 ;  /* 0x000000ffff0f7224 */ /* 0x100fe200018e0605 */
[----:B------:R-:W-:Y:S01]  /*9320*/  SHF.R.U64 R12, R12, 0x3, RZ ;  /* 0x000000030c0c7819 */ /* 0x000fe200000012ff */
[--C-:B------:R-:W-:Y:S01]  /*9330*/  IMAD.X R11, RZ, RZ, R5.reuse, P4 ;  /* 0x000000ffff0b7224 */ /* 0x100fe200020e0605 */
[----:B------:R-:W-:Y:S01]  /*9340*/  LOP3.LUT R4, R9, R4, RZ, 0x3c, !PT ;  /* 0x0000000409047212 */ /* 0x000fe200078e3cff */
[----:B------:R-:W-:Y:S01]  /*9350*/  IMAD.X R9, RZ, RZ, R5, P5 ;  /* 0x000000ffff097224 */ /* 0x000fe200028e0605 */
[----:B------:R-:W-:-:S02]  /*9360*/  SHF.R.U64 R8, R8, 0x3, RZ ;  /* 0x0000000308087819 */ /* 0x000fc400000012ff */
[----:B------:R-:W-:Y:S02]  /*9370*/  LOP3.LUT R42, R14, R33, RZ, 0x3c, !PT ;  /* 0x000000210e2a7212 */ /* 0x000fe400078e3cff */
[----:B------:R-:W-:Y:S01]  /*9380*/  LOP3.LUT R44, R44, R45, RZ, 0x3c, !PT ;  /* 0x0000002d2c2c7212 */ /* 0x000fe200078e3cff */
[----:B------:R-:W-:Y:S01]  /*9390*/  IMAD.X R45, RZ, RZ, R5, P0 ;  /* 0x000000ffff2d7224 */ /* 0x000fe200000e0605 */
[----:B------:R-:W-:Y:S02]  /*93a0*/  LOP3.LUT R10, R29, 0x380, RZ, 0xc0, !PT ;  /* 0x000003801d0a7812 */ /* 0x000fe400078ec0ff */
[----:B------:R-:W-:Y:S02]  /*93b0*/  LOP3.LUT R40, R12, R31, RZ, 0x3c, !PT ;  /* 0x0000001f0c287212 */ /* 0x000fe400078e3cff */
[----:B------:R-:W-:Y:S02]  /*93c0*/  LOP3.LUT R12, R8, R21, RZ, 0x3c, !PT ;  /* 0x00000015080c7212 */ /* 0x000fe400078e3cff */
[----:B------:R-:W-:-:S02]  /*93d0*/  MOV R46, R4 ;  /* 0x00000004002e7202 */ /* 0x000fc40000000f00 */
[----:B------:R-:W-:Y:S02]  /*93e0*/  LOP3.LUT R8, R25, 0x380, RZ, 0xc0, !PT ;  /* 0x0000038019087812 */ /* 0x000fe400078ec0ff */
[----:B------:R-:W-:Y:S02]  /*93f0*/  F2FP.F16.F32.PACK_AB R4, R89, R88 ;  /* 0x000000585904723e */ /* 0x000fe400000000ff */
[----:B------:R-:W-:Y:S01]  /*9400*/  F2FP.F16.F32.PACK_AB R5, R91, R90 ;  /* 0x0000005a5b05723e */ /* 0x000fe200000000ff */
[----:B------:R-:W-:Y:S01]  /*9410*/  BAR.SYNC.DEFER_BLOCKING 0x1, 0x100 ;  /* 0x0044000000007b1d */ /* 0x000fe20000010000 */
[----:B------:R-:W-:Y:S01]  /*9420*/  MOV R66, R42 ;  /* 0x0000002a00427202 */ /* 0x000fe20000000f00 */
[----:B------:R-:W-:Y:S01]  /*9430*/  VIADD R42, R17, UR37 ;  /* 0x00000025112a7c36 */ /* 0x000fe20008000000 */
[----:B------:R-:W-:Y:S01]  /*9440*/  SHF.R.U64 R10, R10, 0x3, RZ ;  /* 0x000000030a0a7819 */ /* 0x000fe200000012ff */
[----:B------:R-:W-:Y:S01]  /*9450*/  VIADD R43, R186, UR37 ;  /* 0x00000025ba2b7c36 */ /* 0x000fe20008000000 */
[----:B------:R-:W-:-:S02]  /*9460*/  SHF.R.U64 R8, R8, 0x3, RZ ;  /* 0x0000000308087819 */ /* 0x000fc400000012ff */
[----:B------:R-:W-:Y:S02]  /*9470*/  LOP3.LUT R14, R10, R29, RZ, 0x3c, !PT ;  /* 0x0000001d0a0e7212 */ /* 0x000fe400078e3cff */
[----:B------:R-:W-:Y:S02]  /*9480*/  LOP3.LUT R10, R27, 0x380, RZ, 0xc0, !PT ;  /* 0x000003801b0a7812 */ /* 0x000fe400078ec0ff */
[----:B------:R-:W-:Y:S02]  /*9490*/  LOP3.LUT R8, R8, R25, RZ, 0x3c, !PT ;  /* 0x0000001908087212 */ /* 0x000fe400078e3cff */
[----:B------:R-:W-:Y:S02]  /*94a0*/  IADD3 R25, P0, R36, 0x6000, RZ ;  /* 0x0000600024197810 */ /* 0x000fe40007f1e0ff */
[----:B------:R-:W-:Y:S02]  /*94b0*/  SHF.R.U64 R10, R10, 0x3, RZ ;  /* 0x000000030a0a7819 */ /* 0x000fe400000012ff */
[----:B------:R-:W-:-:S02]  /*94c0*/  LOP3.LUT R24, R25, 0x380, RZ, 0xc0, !PT ;  /* 0x0000038019187812 */ /* 0x000fc400078ec0ff */
[----:B------:R-:W-:Y:S02]  /*94d0*/  LOP3.LUT R10, R10, R27, RZ, 0x3c, !PT ;  /* 0x0000001b0a0a7212 */ /* 0x000fe400078e3cff */
[----:B------:R-:W-:Y:S02]  /*94e0*/  SHF.R.U64 R24, R24, 0x3, RZ ;  /* 0x0000000318187819 */ /* 0x000fe400000012ff */
[----:B------:R-:W-:Y:S01]  /*94f0*/  MOV R54, R10 ;  /* 0x0000000a00367202 */ /* 0x000fe20000000f00 */
[----:B------:R1:W-:Y:S01]  /*9500*/  STSM.16.M88.4 [R46], R4 ;  /* 0x000000042e007844 */ /* 0x0003e20000000200 */
[----:B------:R-:W-:Y:S01]  /*9510*/  LOP3.LUT R24, R24, R25, RZ, 0x3c, !PT ;  /* 0x0000001918187212 */ /* 0x000fe200078e3cff */
[----:B------:R-:W-:Y:S01]  /*9520*/  IMAD.X R25, RZ, RZ, R37, P0 ;  /* 0x000000ffff197224 */ /* 0x000fe200000e0625 */
[----:B------:R-:W-:Y:S01]  /*9530*/  MOV R53, R14 ;  /* 0x0000000e00357202 */ /* 0x000fe20000000f00 */
[----:B------:R-:W-:Y:S01]  /*9540*/  IMAD.U32 R14, RZ, RZ, UR8 ;  /* 0x00000008ff0e7e24 */ /* 0x000fe2000f8e00ff */
[----:B------:R-:W-:Y:S01]  /*9550*/  MOV R15, R12 ;  /* 0x0000000c000f7202 */ /* 0x000fe20000000f00 */
[----:B------:R-:W-:Y:S01]  /*9560*/  ULDC.64 UR8, c[0x0][0xae8] ;  /* 0x0002ba0000087ab9 */ /* 0x000fe20000000a00 */
[----:B------:R-:W-:-:S02]  /*9570*/  IADD3 R29, P3, R36, 0x4000, RZ ;  /* 0x00004000241d7810 */ /* 0x000fc40007f7e0ff */
[----:B------:R-:W-:Y:S02]  /*9580*/  IADD3 R27, P2, R36, 0x5000, RZ ;  /* 0x00005000241b7810 */ /* 0x000fe40007f5e0ff */
[----:B------:R-:W-:Y:S02]  /*9590*/  LOP3.LUT R28, R29, 0x380, RZ, 0xc0, !PT ;  /* 0x000003801d1c7812 */ /* 0x000fe400078ec0ff */
[----:B------:R-:W-:Y:S02]  /*95a0*/  LOP3.LUT R26, R27, 0x380, RZ, 0xc0, !PT ;  /* 0x000003801b1a7812 */ /* 0x000fe400078ec0ff */
[----:B------:R-:W-:Y:S01]  /*95b0*/  SHF.R.U64 R28, R28, 0x3, RZ ;  /* 0x000000031c1c7819 */ /* 0x000fe200000012ff */
[----:B-1----:R-:W-:Y:S01]  /*95c0*/  @P1 IMAD.HI.U32 R5, R42, R47, RZ ;  /* 0x0000002f2a051227 */ /* 0x002fe200078e00ff */
[----:B------:R-:W-:Y:S02]  /*95d0*/  F2FP.F16.F32.PACK_AB R7, R103, R102 ;  /* 0x000000666707723e */ /* 0x000fe400000000ff */
[----:B------:R-:W-:Y:S01]  /*95e0*/  MOV R52, R40 ;  /* 0x0000002800347202 */ /* 0x000fe20000000f00 */
[----:B------:R-:W-:Y:S01]  /*95f0*/  IMAD.MOV.U32 R4, RZ, RZ, R42 ;  /* 0x000000ffff047224 */ /* 0x000fe200078e002a */
[----:B0-----:R-:W-:-:S02]  /*9600*/  @P1 SHF.R.U32.HI R4, RZ, R48, R5 ;  /* 0x00000030ff041219 */ /* 0x001fc40000011605 */
[----:B------:R-:W-:Y:S02]  /*9610*/  SHF.R.U64 R26, R26, 0x3, RZ ;  /* 0x000000031a1a7819 */ /* 0x000fe400000012ff */
[--C-:B------:R-:W-:Y:S01]  /*9620*/  SHF.R.S32.HI R5, RZ, 0x1f, R4.reuse ;  /* 0x0000001fff057819 */ /* 0x100fe20000011404 */
[----:B------:R-:W-:Y:S01]  /*9630*/  IMAD.MOV R6, RZ, RZ, -R4 ;  /* 0x000000ffff067224 */ /* 0x000fe200078e0a04 */
[----:B------:R-:W-:Y:S02]  /*9640*/  IADD3 R12, P0, R4, UR6, RZ ;  /* 0x00000006040c7c10 */ /* 0x000fe4000ff1e0ff */
[----:B------:R-:W-:Y:S01]  /*9650*/  F2FP.F16.F32.PACK_AB R4, R97, R96 ;  /* 0x000000606104723e */ /* 0x000fe200000000ff */
[----:B------:R-:W-:Y:S01]  /*9660*/  IMAD R11, R39, R6, R42 ;  /* 0x00000006270b7224 */ /* 0x000fe200078e022a */
[----:B------:R-:W-:Y:S01]  /*9670*/  IADD3.X R13, R5, UR7, R14, P0, !PT ;  /* 0x00000007050d7c10 */ /* 0x000fe200087fe40e */
[----:B------:R-:W-:Y:S01]  /*9680*/  ULDC.64 UR6, c[0x0][0xb88] ;  /* 0x0002e20000067ab9 */ /* 0x000fe20000000a00 */
[----:B------:R-:W-:-:S02]  /*9690*/  F2FP.F16.F32.PACK_AB R5, R99, R98 ;  /* 0x000000626305723e */ /* 0x000fc400000000ff */
[----:B------:R-:W-:Y:S01]  /*96a0*/  SHF.R.S32.HI R10, RZ, 0x1f, R11 ;  /* 0x0000001fff0a7819 */ /* 0x000fe2000001140b */
[----:B------:R-:W-:Y:S01]  /*96b0*/  IMAD.WIDE.U32 R12, R11, UR6, R12 ;  /* 0x000000060b0c7c25 */ /* 0x000fe2000f8e000c */
[----:B------:R-:W-:Y:S02]  /*96c0*/  F2FP.F16.F32.PACK_AB R6, R101, R100 ;  /* 0x000000646506723e */ /* 0x000fe400000000ff */
[----:B------:R-:W-:Y:S01]  /*96d0*/  LOP3.LUT R28, R28, R29, RZ, 0x3c, !PT ;  /* 0x0000001d1c1c7212 */ /* 0x000fe200078e3cff */
[----:B------:R-:W-:Y:S01]  /*96e0*/  IMAD R10, R10, UR6, RZ ;  /* 0x000000060a0a7c24 */ /* 0x000fe2000f8e02ff */
[----:B------:R-:W-:Y:S01]  /*96f0*/  MOV R14, R8 ;  /* 0x00000008000e7202 */ /* 0x000fe20000000f00 */
[----:B------:R0:W-:Y:S01]  /*9700*/  STSM.16.M88.4 [R15], R4 ;  /* 0x000000040f007844 */ /* 0x0001e20000000200 */
[----:B------:R-:W-:Y:S01]  /*9710*/  IMAD.X R29, RZ, RZ, R37, P3 ;  /* 0x000000ffff1d7224 */ /* 0x000fe200018e0625 */
[----:B------:R-:W-:Y:S01]  /*9720*/  LOP3.LUT P0, RZ, R184, 0x3, RZ, 0xc0, !PT ;  /* 0x00000003b8ff7812 */ /* 0x000fe2000780c0ff */
[----:B------:R-:W-:Y:S01]  /*9730*/  IMAD R41, R11, UR7, R10 ;  /* 0x000000070b297c24 */ /* 0x000fe2000f8e020a */
[----:B------:R-:W-:Y:S01]  /*9740*/  ULDC.64 UR6, c[0x0][0xb50] ;  /* 0x0002d40000067ab9 */ /* 0x000fe20000000a00 */
[----:B------:R-:W-:-:S02]  /*9750*/  F2FP.F16.F32.PACK_AB R8, R105, R104 ;  /* 0x000000686908723e */ /* 0x000fc400000000ff */
[----:B------:R-:W-:Y:S02]  /*9760*/  F2FP.F16.F32.PACK_AB R9, R107, R106 ;  /* 0x0000006a6b09723e */ /* 0x000fe400000000ff */
[----:B------:R-:W-:Y:S02]  /*9770*/  F2FP.F16.F32.PACK_AB R10, R109, R108 ;  /* 0x0000006c6d0a723e */ /* 0x000fe400000000ff */
[----:B------:R-:W-:Y:S02]  /*9780*/  F2FP.F16.F32.PACK_AB R11, R111, R110 ;  /* 0x0000006e6f0b723e */ /* 0x000fe400000000ff */
[----:B------:R-:W-:Y:S02]  /*9790*/  LEA R40, P3, R12, UR6, 0x2 ;  /* 0x000000060c287c11 */ /* 0x000fe4000f8610ff */
[----:B------:R-:W-:Y:S01]  /*97a0*/  LOP3.LUT R26, R26, R27, RZ, 0x3c, !PT ;  /* 0x0000001b1a1a7212 */ /* 0x000fe200078e3cff */
[----:B0-----:R-:W-:Y:S01]  /*97b0*/  VIADD R5, R43, 0x8 ;  /* 0x000000082b057836 */ /* 0x001fe20000000000 */
[----:B------:R0:W-:Y:S01]  /*97c0*/  STSM.16.M88.4 [R14], R8 ;  /* 0x000000080e007844 */ /* 0x0001e20000000200 */
[----:B------:R-:W-:Y:S01]  /*97d0*/  IMAD.IADD R7, R13, 0x1, R41 ;  /* 0x000000010d077824 */ /* 0x000fe200078e0229 */
[----:B------:R-:W-:Y:S01]  /*97e0*/  F2FP.F16.F32.PACK_AB R4, R113, R112 ;  /* 0x000000707104723e */ /* 0x000fe200000000ff */
[----:B------:R-:W-:Y:S01]  /*97f0*/  IMAD.X R27, RZ, RZ, R37, P2 ;  /* 0x000000ffff1b7224 */ /* 0x000fe200010e0625 */
[-C--:B------:R-:W-:Y:S01]  /*9800*/  ISETP.GE.OR P2, PT, R43, R64.reuse, P0 ;  /* 0x000000402b00720c */ /* 0x080fe20000746670 */
[----:B------:R-:W-:Y:S01]  /*9810*/  SHFL.IDX PT, R60, R40, RZ, 0x1c1f ;  /* 0x001c1fff283c7589 */ /* 0x000fe200000e0000 */
[----:B------:R-:W-:-:S02]  /*9820*/  ISETP.GE.OR P0, PT, R5, R64, P0 ;  /* 0x000000400500720c */ /* 0x000fc40000706670 */
[----:B------:R-:W-:Y:S01]  /*9830*/  LEA.HI.X R41, R12, UR7, R7, 0x2, P3 ;  /* 0x000000070c297c11 */ /* 0x000fe200098f1407 */
[----:B------:R-:W-:Y:S01]  /*9840*/  SHFL.IDX PT, R62, R40, 0x1, 0x1c1f ;  /* 0x003c1f00283e7f89 */ /* 0x000fe200000e0000 */
[----:B------:R-:W-:Y:S02]  /*9850*/  F2FP.F16.F32.PACK_AB R5, R115, R114 ;  /* 0x000000727305723e */ /* 0x000fe400000000ff */
[----:B------:R-:W-:Y:S01]  /*9860*/  F2FP.F16.F32.PACK_AB R6, R117, R116 ;  /* 0x000000747506723e */ /* 0x000fe200000000ff */
[----:B------:R-:W1:Y:S01]  /*9870*/  SHFL.IDX PT, R61, R41, RZ, 0x1c1f ;  /* 0x001c1fff293d7589 */ /* 0x000e6200000e0000 */
[----:B------:R-:W-:Y:S02]  /*9880*/  F2FP.F16.F32.PACK_AB R7, R119, R118 ;  /* 0x000000767707723e */ /* 0x000fe400000000ff */
[----:B------:R-:W-:Y:S01]  /*9890*/  F2FP.F16.F32.PACK_AB R12, R121, R120 ;  /* 0x00000078790c723e */ /* 0x000fe200000000ff */
[----:B------:R-:W2:Y:S01]  /*98a0*/  SHFL.IDX PT, R63, R41, 0x1, 0x1c1f ;  /* 0x003c1f00293f7f89 */ /* 0x000ea200000e0000 */
[----:B------:R-:W-:-:S02]  /*98b0*/  F2FP.F16.F32.PACK_AB R13, R123, R122 ;  /* 0x0000007a7b0d723e */ /* 0x000fc400000000ff */
[----:B0-----:R-:W-:Y:S01]  /*98c0*/  F2FP.F16.F32.PACK_AB R14, R125, R124 ;  /* 0x0000007c7d0e723e */ /* 0x001fe200000000ff */
[----:B------:R-:W-:Y:S01]  /*98d0*/  STSM.16.M88.4 [R54], R4 ;  /* 0x0000000436007844 */ /* 0x000fe20000000200 */
[----:B------:R-:W-:Y:S02]  /*98e0*/  F2FP.F16.F32.PACK_AB R15, R127, R126 ;  /* 0x0000007e7f0f723e */ /* 0x000fe400000000ff */
[----:B------:R-:W-:Y:S02]  /*98f0*/  F2FP.F16.F32.PACK_AB R8, R129, R128 ;  /* 0x000000808108723e */ /* 0x000fe400000000ff */
[----:B------:R-:W-:Y:S01]  /*9900*/  F2FP.F16.F32.PACK_AB R9, R131, R130 ;  /* 0x000000828309723e */ /* 0x000fe200000000ff */
[----:B------:R-:W-:Y:S01]  /*9910*/  STSM.16.M88.4 [R53], R12 ;  /* 0x0000000c35007844 */ /* 0x000fe20000000200 */
[----:B------:R-:W-:Y:S02]  /*9920*/  F2FP.F16.F32.PACK_AB R10, R133, R132 ;  /* 0x00000084850a723e */ /* 0x000fe400000000ff */
[----:B------:R-:W-:-:S02]  /*9930*/  F2FP.F16.F32.PACK_AB R11, R135, R134 ;  /* 0x00000086870b723e */ /* 0x000fc400000000ff */
[----:B------:R-:W-:Y:S02]  /*9940*/  MOV R65, R44 ;  /* 0x0000002c00417202 */ /* 0x000fe40000000f00 */
[C---:B------:R-:W-:Y:S01]  /*9950*/  LOP3.LUT R21, R36.reuse, 0x380, RZ, 0xc0, !PT ;  /* 0x0000038024157812 */ /* 0x040fe200078ec0ff */
[----:B------:R-:W-:Y:S01]  /*9960*/  STSM.16.M88.4 [R52], R8 ;  /* 0x0000000834007844 */ /* 0x000fe20000000200 */
[C---:B------:R-:W-:Y:S02]  /*9970*/  IADD3 R33, P5, R36.reuse, 0x2000, RZ ;  /* 0x0000200024217810 */ /* 0x040fe40007fbe0ff */
[----:B------:R-:W-:Y:S01]  /*9980*/  SHF.R.U64 R21, R21, 0x3, RZ ;  /* 0x0000000315157819 */ /* 0x000fe200000012ff */
[----:B------:R0:W-:Y:S01]  /*9990*/  STSM.16.M88.4 [R66], R136 ;  /* 0x0000008842007844 */ /* 0x0001e20000000200 */
[----:B------:R-:W-:Y:S01]  /*99a0*/  IADD3 R31, P4, R36, 0x3000, RZ ;  /* 0x00003000241f7810 */ /* 0x000fe20007f9e0ff */
[----:B------:R-:W-:Y:S01]  /*99b0*/  UIMAD UR5, UR12, UR8, URZ ;  /* 0x000000080c0572a4 */ /* 0x000fe2000f8e023f */
[----:B------:R-:W-:Y:S01]  /*99c0*/  LOP3.LUT R36, R21, R36, RZ, 0x3c, !PT ;  /* 0x0000002415247212 */ /* 0x000fe200078e3cff */
[----:B------:R-:W-:Y:S01]  /*99d0*/  STSM.16.M88.4 [R65], R144 ;  /* 0x0000009041007844 */ /* 0x000fe20000000200 */
[----:B------:R-:W-:Y:S01]  /*99e0*/  IMAD.X R21, RZ, RZ, R37, P6 ;  /* 0x000000ffff157224 */ /* 0x000fe200030e0625 */
[----:B------:R-:W-:Y:S01]  /*99f0*/  UIMAD.WIDE.U32 UR6, UR38, UR8, URZ ;  /* 0x00000008260672a5 */ /* 0x000fe2000f8e003f */
[----:B------:R-:W-:Y:S01]  /*9a00*/  LOP3.LUT R32, R33, 0x380, RZ, 0xc0, !PT ;  /* 0x0000038021207812 */ /* 0x000fe200078ec0ff */
[----:B------:R-:W-:Y:S08]  /*9a10*/  BAR.SYNC.DEFER_BLOCKING 0x1, 0x100 ;  /* 0x0044000000007b1d */ /* 0x000ff00000010000 */
[----:B0-----:R-:W0:Y:S01]  /*9a20*/  @P1 LDC R66, c[0x0][0xbec] ;  /* 0x0002fb00ff421b82 */ /* 0x001e220000000800 */
[----:B------:R-:W-:Y:S01]  /*9a30*/  UIMAD UR5, UR38, UR9, UR5 ;  /* 0x00000009260572a4 */ /* 0x000fe2000f8e0205 */
[----:B------:R-:W-:Y:S01]  /*9a40*/  LOP3.LUT R30, R31, 0x380, RZ, 0xc0, !PT ;  /* 0x000003801f1e7812 */ /* 0x000fe200078ec0ff */
[----:B------:R-:W-:Y:S01]  /*9a50*/  UIMAD UR8, UR13, UR10, URZ ;  /* 0x0000000a0d0872a4 */ /* 0x000fe2000f8e023f */
[----:B------:R-:W-:Y:S01]  /*9a60*/  SHF.R.U64 R32, R32, 0x3, RZ ;  /* 0x0000000320207819 */ /* 0x000fe200000012ff */
[----:B-1----:R1:W-:Y:S01]  /*9a70*/  @!P2 ST.E desc[UR50][R60.64], R38 ;  /* 0x000000263c00a985 */ /* 0x0023e2000c101932 */
[----:B------:R-:W-:Y:S01]  /*9a80*/  UIADD3 UR7, UR7, UR5, URZ ;  /* 0x0000000507077290 */ /* 0x000fe2000fffe03f */
[----:B------:R-:W-:-:S02]  /*9a90*/  SHF.R.U64 R30, R30, 0x3, RZ ;  /* 0x000000031e1e7819 */ /* 0x000fc400000012ff */
[----:B--2---:R2:W-:Y:S01]  /*9aa0*/  @!P0 ST.E desc[UR50][R62.64], R3 ;  /* 0x000000033e008985 */ /* 0x0045e2000c101932 */
[----:B------:R-:W-:Y:S01]  /*9ab0*/  LOP3.LUT R32, R32, R33, RZ, 0x3c, !PT ;  /* 0x0000002120207212 */ /* 0x000fe200078e3cff */
[----:B-1----:R-:W1:Y:S02]  /*9ac0*/  @P1 LDC R61, c[0x0][0xbf0] ;  /* 0x0002fc00ff3d1b82 */ /* 0x002e640000000800 */
[----:B------:R3:W5:Y:S01]  /*9ad0*/  LD.E.128 R12, desc[UR50][R24.64] ;  /* 0x00000032180c7980 */ /* 0x000762000c101d00 */
[----:B------:R-:W-:Y:S01]  /*9ae0*/  UIMAD UR5, UR42, UR11, UR8 ;  /* 0x0000000b2a0572a4 */ /* 0x000fe2000f8e0208 */
[----:B------:R-:W-:Y:S01]  /*9af0*/  LOP3.LUT R30, R30, R31, RZ, 0x3c, !PT ;  /* 0x0000001f1e1e7212 */ /* 0x000fe200078e3cff */
[----:B--2---:R-:W-:Y:S01]  /*9b00*/  IMAD R3, R19, 0x20, R22 ;  /* 0x0000002013037824 */ /* 0x004fe200078e0216 */
[----:B------:R0:W5:Y:S01]  /*9b10*/  LD.E.128 R8, desc[UR50][R20.64] ;  /* 0x0000003214087980 */ /* 0x000162000c101d00 */
[----:B------:R-:W-:Y:S01]  /*9b20*/  UIMAD.WIDE.U32 UR6, UR42, UR10, UR6 ;  /* 0x0000000a2a0672a5 */ /* 0x000fe2000f8e0006 */
[----:B------:R-:W-:Y:S01]  /*9b30*/  IADD3.X R33, RZ, R37, RZ, P5, !PT ;  /* 0x00000025ff217210 */ /* 0x000fe20002ffe4ff */
[----:B------:R-:W-:Y:S01]  /*9b40*/  IMAD.X R31, RZ, RZ, R37, P4 ;  /* 0x000000ffff1f7224 */ /* 0x000fe200020e0625 */
[----:B------:R2:W5:Y:S01]  /*9b50*/  LD.E.128 R52, desc[UR50][R26.64] ;  /* 0x000000321a347980 */ /* 0x000562000c101d00 */
[----:B------:R-:W-:Y:S01]  /*9b60*/  ULDC.64 UR8, c[0x0][0xae0] ;  /* 0x0002b80000087ab9 */ /* 0x000fe20000000a00 */
[----:B---3--:R-:W-:Y:S01]  /*9b70*/  VIADD R25, R3, UR37 ;  /* 0x0000002503197c36 */ /* 0x008fe20008000000 */
[----:B------:R-:W-:Y:S01]  /*9b80*/  UIADD3 UR5, UR7, UR5, URZ ;  /* 0x0000000507057290 */ /* 0x000fe2000fffe03f */
[----:B------:R-:W5:Y:S02]  /*9b90*/  LD.E.128 R48, desc[UR50][R36.64] ;  /* 0x0000003224307980 */ /* 0x000f64000c101d00 */
[----:B0-----:R-:W-:Y:S01]  /*9ba0*/  @P1 IMAD.HI.U32 R20, R25, R66, RZ ;  /* 0x0000004219141227 */ /* 0x001fe200078e00ff */
[----:B------:R-:W-:Y:S01]  /*9bb0*/  MOV R21, UR7 ;  /* 0x0000000700157c02 */ /* 0x000fe20008000f00 */
[----:B------:R-:W5:Y:S02]  /*9bc0*/  LD.E.128 R44, desc[UR50][R34.64] ;  /* 0x00000032222c7980 */ /* 0x000f64000c101d00 */
[----:B------:R-:W-:-:S02]  /*9bd0*/  IMAD.MOV.U32 R3, RZ, RZ, R25 ;  /* 0x000000ffff037224 */ /* 0x000fc400078e0019 */
[----:B------:R-:W5:Y:S01]  /*9be0*/  LD.E.128 R40, desc[UR50][R32.64] ;  /* 0x0000003220287980 */ /* 0x000f62000c101d00 */
[----:B-1----:R-:W-:-:S03]  /*9bf0*/  @P1 SHF.R.U32.HI R3, RZ, R61, R20 ;  /* 0x0000003dff031219 */ /* 0x002fc60000011614 */
[----:B------:R-:W5:Y:S01]  /*9c00*/  LD.E.128 R4, desc[UR50][R30.64] ;  /* 0x000000321e047980 */ /* 0x000f62000c101d00 */
[--C-:B------:R-:W-:Y:S01]  /*9c10*/  SHF.R.S32.HI R24, RZ, 0x1f, R3.reuse ;  /* 0x0000001fff187819 */ /* 0x100fe20000011403 */
[----:B--2---:R-:W-:Y:S02]  /*9c20*/  IMAD.MOV R26, RZ, RZ, -R3 ;  /* 0x000000ffff1a7224 */ /* 0x004fe400078e0a03 */
[----:B------:R0:W5:Y:S01]  /*9c30*/  LD.E.128 R56, desc[UR50][R28.64] ;  /* 0x000000321c387980 */ /* 0x000162000c101d00 */
[----:B------:R-:W-:Y:S01]  /*9c40*/  IMAD.U32 R20, RZ, RZ, UR6 ;  /* 0x00000006ff147e24 */ /* 0x000fe2000f8e00ff */
[----:B------:R-:W-:Y:S01]  /*9c50*/  ULDC.64 UR6, c[0x0][0xad8] ;  /* 0x0002b60000067ab9 */ /* 0x000fe20000000a00 */
[----:B------:R-:W-:Y:S01]  /*9c60*/  IMAD.U32 R21, RZ, RZ, UR5 ;  /* 0x00000005ff157e24 */ /* 0x000fe2000f8e00ff */
[----:B------:R-:W-:Y:S01]  /*9c70*/  @!PT LDS RZ, [RZ] ;  /* 0x00000000fffff984 */ /* 0x000fe20000000800 */
[----:B------:R-:W-:Y:S01]  /*9c80*/  @!PT LDS RZ, [RZ] ;  /* 0x00000000fffff984 */ /* 0x000fe20000000800 */
[----:B------:R-:W-:Y:S01]  /*9c90*/  @!PT LDS RZ, [RZ] ;  /* 0x00000000fffff984 */ /* 0x000fe20000000800 */
[----:B------:R-:W-:Y:S01]  /*9ca0*/  @!PT LDS RZ, [RZ] ;  /* 0x00000000fffff984 */ /* 0x000fe20000000800 */
[----:B------:R1:W-:Y:S06]  /*9cb0*/  MEMBAR.ALL.CTA ;  /* 0x0000000000007992 */ /* 0x0003ec0000008000 */
[----:B-1----:R-:W1:Y:S01]  /*9cc0*/  FENCE.VIEW.ASYNC.S ;  /* 0x00000000000073c6 */ /* 0x002e620000000000 */
[----:B------:R-:W-:-:S02]  /*9cd0*/  IMAD R24, R24, UR8, RZ ;  /* 0x0000000818187c24 */ /* 0x000fc4000f8e02ff */
[----:B------:R-:W-:Y:S02]  /*9ce0*/  IMAD R39, R39, R26, R25 ;  /* 0x0000001a27277224 */ /* 0x000fe400078e0219 */
[C---:B------:R-:W-:Y:S02]  /*9cf0*/  IMAD R25, R3.reuse, UR9, R24 ;  /* 0x0000000903197c24 */ /* 0x040fe4000f8e0218 */
[----:B------:R-:W-:Y:S01]  /*9d00*/  IMAD.WIDE.U32 R20, R3, UR8, R20 ;  /* 0x0000000803147c25 */ /* 0x000fe2000f8e0014 */
[----:B------:R-:W-:-:S03]  /*9d10*/  SHF.R.S32.HI R3, RZ, 0x1f, R39 ;  /* 0x0000001fff037819 */ /* 0x000fc60000011427 */
[----:B------:R-:W-:Y:S02]  /*9d20*/  IMAD.IADD R21, R21, 0x1, R25 ;  /* 0x0000000115157824 */ /* 0x000fe400078e0219 */
[----:B------:R-:W-:Y:S02]  /*9d30*/  IMAD R24, R3, UR6, RZ ;  /* 0x0000000603187c24 */ /* 0x000fe4000f8e02ff */
[----:B0-----:R-:W-:Y:S02]  /*9d40*/  VIADD R29, R22, UR37 ;  /* 0x00000025161d7c36 */ /* 0x001fe40008000000 */
        /* <DEDUP_REMOVED lines=8> */
[-C--:B------:R-:W-:Y:S01]  /*9dd0*/  ISETP.GE.AND P0, PT, R3, R64.reuse, PT ;  /* 0x000000400300720c */ /* 0x080fe20003f06270 */
[----:B------:R-:W-:Y:S01]  /*9de0*/  VIADD R3, R29, 0x40 ;  /* 0x000000401d037836 */ /* 0x000fe20000000000 */
[----:B------:R-:W-:Y:S02]  /*9df0*/  LEA.HI.X R27, R20, UR7, R21, 0x1, P3 ;  /* 0x00000007141b7c11 */ /* 0x000fe400098f0c15 */
[----:B------:R-:W-:Y:S01]  /*9e00*/  PRMT R0, RZ, 0x654, R0 ;  /* 0x00000654ff007816 */ /* 0x000fe20000000000 */
[----:B-1----:R0:W1:Y:S01]  /*9e10*/  SHFL.IDX PT, R25, R26, RZ, 0x181f ;  /* 0x00181fff1a197589 */ /* 0x00206200000e0000 */
[----:B------:R-:W-:Y:S01]  /*9e20*/  ISETP.GE.AND P1, PT, R3, R64, PT ;  /* 0x000000400300720c */ /* 0x000fe20003f26270 */
[----:B------:R-:W-:Y:S01]  /*9e30*/  BSSY B1, `(.L_x_8917) ;  /* 0x000000d000017945 */ /* 0x000fe20003800000 */
[----:B------:R0:W-:Y:S01]  /*9e40*/  SYNCS.ARRIVE.TRANS64.RED.A1T0 RZ, [R0+URZ], RZ ;  /* 0x000000ff00ff79a7 */ /* 0x0001e2000810043f */
[----:B------:R0:W2:Y:S02]  /*9e50*/  SHFL.IDX PT, R3, R27, RZ, 0x181f ;  /* 0x00181fff1b037589 */ /* 0x0000a400000e0000 */
[----:B------:R-:W-:Y:S08]  /*9e60*/  @P2 BRA `(.L_x_8918) ;  /* 0x0000000000242947 */ /* 0x000ff00003800000 */
        /* <DEDUP_REMOVED lines=9> */
.L_x_8918:
[----:B------:R-:W-:Y:S05]  /*9f00*/  BSYNC B1 ;  /* 0x0000000000017941 */ /* 0x000fea0003800000 */
.L_x_8917:
[----:B--2---:R2:W4:Y:S01]  /*9f10*/  SHFL.IDX PT, R3, R27, 0x1, 0x181f ;  /* 0x00381f001b037f89 */ /* 0x00452200000e0000 */
[----:B------:R-:W-:Y:S03]  /*9f20*/  BSSY B1, `(.L_x_8919) ;  /* 0x000000c000017945 */ /* 0x000fe60003800000 */
[----:B-1-3--:R2:W1:Y:S01]  /*9f30*/  SHFL.IDX PT, R25, R26, 0x1, 0x181f ;  /* 0x00381f001a197f89 */ /* 0x00a46200000e0000 */
        /* <DEDUP_REMOVED lines=8> */
[----:B-----5:R3:W-:Y:S04]  /*9fc0*/  @!P3 ST.E.128 desc[UR50][R20.64], R44 ;  /* 0x0000002c1400b985 */ /* 0x0207e8000c101d32 */
[----:B------:R3:W-:Y:S02]  /*9fd0*/  @!P4 ST.E.128 desc[UR50][R24.64], R52 ;  /* 0x000000341800c985 */ /* 0x0007e4000c101d32 */
.L_x_8920:
[----:B------:R-:W-:Y:S05]  /*9fe0*/  BSYNC B1 ;  /* 0x0000000000017941 */ /* 0x000fea0003800000 */
.L_x_8919:
[----:B----4-:R4:W0:Y:S01]  /*9ff0*/  SHFL.IDX PT, R3, R27, 0x2, 0x181f ;  /* 0x00581f001b037f89 */ /* 0x01082200000e0000 */
        /* <DEDUP_REMOVED lines=8> */
[-C--:B0-----:R-:W-:Y:S02]  /*a080*/  @!P2 LEA.HI.X R21, R2, R3.reuse, R189, 0x1, P0 ;  /* 0x000000030215a211 */ /* 0x081fe400000f0cbd */
[----:B------:R-:W-:-:S03]  /*a090*/  @!P3 LEA.HI.X R25, R18, R3, R188, 0x1, P1 ;  /* 0x000000031219b211 */ /* 0x000fc600008f0cbc */
[----:B-----5:R3:W-:Y:S04]  /*a0a0*/  @!P2 ST.E.128 desc[UR50][R20.64], R40 ;  /* 0x000000281400a985 */ /* 0x0207e8000c101d32 */
[----:B------:R3:W-:Y:S02]  /*a0b0*/  @!P3 ST.E.128 desc[UR50][R24.64], R12 ;  /* 0x0000000c1800b985 */ /* 0x0007e4000c101d32 */
.L_x_8922:
[----:B------:R-:W-:Y:S05]  /*a0c0*/  BSYNC B1 ;  /* 0x0000000000017941 */ /* 0x000fea0003800000 */
.L_x_8921:
[----:B0-----:R-:W-:Y:S01]  /*a0d0*/  VIADD R3, R29, 0x60 ;  /* 0x000000601d037836 */ /* 0x001fe20000000000 */
[----:B--2-4-:R-:W0:Y:S04]  /*a0e0*/  SHFL.IDX PT, R27, R27, 0x3, 0x181f ;  /* 0x00781f001b1b7f89 */ /* 0x014e2800000e0000 */
[----:B------:R-:W-:Y:S01]  /*a0f0*/  ISETP.GE.AND P0, PT, R3, R64, PT ;  /* 0x000000400300720c */ /* 0x000fe20003f06270 */
[----:B---3-5:R2:W3:-:S12]  /*a100*/  SHFL.IDX PT, R15, R26, 0x3, 0x181f ;  /* 0x00781f001a0f7f89 */ /* 0x0284d800000e0000 */
[----:B--2---:R-:W-:Y:S05]  /*a110*/  @P0 BRA `(.L_x_8923) ;  /* 0x0000000800800947 */ /* 0x004fea0003800000 */
[----:B------:R-:W-:Y:S02]  /*a120*/  ULDC UR5, c[0x0][0xac8] ;  /* 0x0002b20000057ab9 */ /* 0x000fe40000000800 */
[----:B------:R-:W-:-:S13]  /*a130*/  ISETP.GE.AND P1, PT, R2, UR5, PT ;  /* 0x0000000502007c0c */ /* 0x000fda000bf26270 */
[----:B---3--:R-:W-:-:S04]  /*a140*/  @!P1 LEA R12, P0, R2, R15, 0x1 ;  /* 0x0000000f020c9211 */ /* 0x008fc800078008ff */
[----:B0-----:R-:W-:Y:S02]  /*a150*/  @!P1 LEA.HI.X R13, R2, R27, R189, 0x1, P0 ;  /* 0x0000001b020d9211 */ /* 0x001fe400000f0cbd */
[----:B------:R-:W-:-:S03]  /*a160*/  ISETP.GE.AND P0, PT, R18, UR5, PT ;  /* 0x0000000512007c0c */ /* 0x000fc6000bf06270 */
[----:B------:R0:W-:Y:S10]  /*a170*/  @!P1 ST.E.128 desc[UR50][R12.64], R4 ;  /* 0x000000040c009985 */ /* 0x0001f4000c101d32 */
[----:B------:R-:W-:Y:S05]  /*a180*/  @P0 BRA `(.L_x_8923) ;  /* 0x0000000800640947 */ /* 0x000fea0003800000 */
[----:B0-----:R-:W-:-:S04]  /*a190*/  LEA R4, P0, R18, R15, 0x1 ;  /* 0x0000000f12047211 */ /* 0x001fc800078008ff */
[----:B------:R-:W-:-:S05]  /*a1a0*/  LEA.HI.X R5, R18, R27, R188, 0x1, P0 ;  /* 0x0000001b12057211 */ /* 0x000fca00000f0cbc */
[----:B------:R0:W-:Y:S01]  /*a1b0*/  ST.E.128 desc[UR50][R4.64], R8 ;  /* 0x0000000804007985 */ /* 0x0001e2000c101d32 */
[----:B------:R-:W-:Y:S05]  /*a1c0*/  BRA `(.L_x_8923) ;  /* 0x0000000800547947 */ /* 0x000fea0003800000 */
.L_x_8916:
        /* <DEDUP_REMOVED lines=50> */
.L_x_8925:
[----:B------:R-:W-:Y:S05]  /*a4f0*/  BSYNC B1 ;  /* 0x0000000000017941 */ /* 0x000fea0003800000 */
.L_x_8924:
        /* <DEDUP_REMOVED lines=14> */
[----:B------:R-:W-:Y:S01]  /*a5e0*/  SHF.R.S32.HI R0, RZ, 0x1f, R3 ;  /* 0x0000001fff007819 */ /* 0x000fe20000011403 */
[----:B------:R-:W-:Y:S01]  /*a5f0*/  ULDC.64 UR8, c[0x0][0xae0] ;  /* 0x0002b80000087ab9 */ /* 0x000fe20000000a00 */
[----:B------:R-:W-:Y:S01]  /*a600*/  IADD3 R7, -R3, RZ, RZ ;  /* 0x000000ff03077210 */ /* 0x000fe20007ffe1ff */
        /* <DEDUP_REMOVED lines=38> */
.L_x_8927:
[----:B------:R-:W-:Y:S05]  /*a870*/  BSYNC B1 ;  /* 0x0000000000017941 */ /* 0x000fea0003800000 */
.L_x_8926:
        /* <DEDUP_REMOVED lines=13> */
.L_x_8929:
[----:B------:R-:W-:Y:S05]  /*a950*/  BSYNC B1 ;  /* 0x0000000000017941 */ /* 0x000fea0003800000 */
.L_x_8928:
        /* <DEDUP_REMOVED lines=11> */
[----:B------:R3:W-:Y:S04]  /*aa10*/  @!P2 ST.E.128 desc[UR50][R10.64], RZ ;  /* 0x000000ff0a00a985 */ /* 0x0007e8000c101d32 */
[----:B------:R3:W-:Y:S02]  /*aa20*/  @!P3 ST.E.128 desc[UR50][R4.64], RZ ;  /* 0x000000ff0400b985 */ /* 0x0007e4000c101d32 */
.L_x_8931:
[----:B------:R-:W-:Y:S05]  /*aa30*/  BSYNC B1 ;  /* 0x0000000000017941 */ /* 0x000fea0003800000 */
.L_x_8930:
[----:B------:R-:W-:Y:S01]  /*aa40*/  VIADD R0, R8, 0x60 ;  /* 0x0000006008007836 */ /* 0x000fe20000000000 */
[----:B0-----:R0:W0:Y:S04]  /*aa50*/  SHFL.IDX PT, R3, R7, 0x3, 0x181f ;  /* 0x00781f0007037f89 */ /* 0x00102800000e0000 */
[----:B------:R-:W-:Y:S01]  /*aa60*/  ISETP.GE.AND P0, PT, R0, R9, PT ;  /* 0x000000090000720c */ /* 0x000fe20003f06270 */
[----:B-1-3--:R1:W3:-:S12]  /*aa70*/  SHFL.IDX PT, R5, R6, 0x3, 0x181f ;  /* 0x00781f0006057f89 */ /* 0x00a2d800000e0000 */
[----:B-1----:R-:W-:Y:S05]  /*aa80*/  @P0 BRA `(.L_x_8923) ;  /* 0x0000000000240947 */ /* 0x002fea0003800000 */
[----:B------:R-:W-:Y:S02]  /*aa90*/  ULDC UR5, c[0x0][0xac8] ;  /* 0x0002b20000057ab9 */ /* 0x000fe40000000800 */
[----:B------:R-:W-:Y:S02]  /*aaa0*/  ISETP.GE.AND P2, PT, R2, UR5, PT ;  /* 0x0000000502007c0c */ /* 0x000fe4000bf46270 */
[----:B------:R-:W-:-:S11]  /*aab0*/  ISETP.GE.AND P3, PT, R18, UR5, PT ;  /* 0x0000000512007c0c */ /* 0x000fd6000bf66270 */
[-C--:B--234-:R-:W-:Y:S02]  /*aac0*/  @!P2 LEA R6, P0, R2, R5.reuse, 0x1 ;  /* 0x000000050206a211 */ /* 0x09cfe400078008ff */
[----:B------:R-:W-:Y:S02]  /*aad0*/  @!P3 LEA R4, P1, R18, R5, 0x1 ;  /* 0x000000051204b211 */ /* 0x000fe400078208ff */
[-C--:B0-----:R-:W-:Y:S02]  /*aae0*/  @!P2 LEA.HI.X R7, R2, R3.reuse, R189, 0x1, P0 ;  /* 0x000000030207a211 */ /* 0x081fe400000f0cbd */
[----:B------:R-:W-:-:S03]  /*aaf0*/  @!P3 LEA.HI.X R5, R18, R3, R188, 0x1, P1 ;  /* 0x000000031205b211 */ /* 0x000fc600008f0cbc */
[----:B------:R1:W-:Y:S04]  /*ab00*/  @!P2 ST.E.128 desc[UR50][R6.64], RZ ;  /* 0x000000ff0600a985 */ /* 0x0003e8000c101d32 */
[----:B------:R1:W-:Y:S02]  /*ab10*/  @!P3 ST.E.128 desc[UR50][R4.64], RZ ;  /* 0x000000ff0400b985 */ /* 0x0003e4000c101d32 */
.L_x_8923:
[----:B------:R-:W-:Y:S05]  /*ab20*/  BSYNC B0 ;  /* 0x0000000000007941 */ /* 0x000fea0003800000 */
.L_x_8915:
[----:B------:R-:W-:Y:S02]  /*ab30*/  ULDC UR5, c[0x0][0xc38] ;  /* 0x00030e0000057ab9 */ /* 0x000fe40000000800 */
[----:B------:R-:W-:-:S06]  /*ab40*/  UISETP.GE.AND UP0, UPT, UR4, UR5, UPT ;  /* 0x000000050400728c */ /* 0x000fcc000bf06270 */
[----:B------:R-:W-:-:S13]  /*ab50*/  PLOP3.LUT P0, PT, PT, PT, UP0, 0x80, 0x0 ;  /* 0x000000000000781c */ /* 0x000fda0003f0f008 */
[----:B------:R-:W-:Y:S05]  /*ab60*/  @!P0 BRA `(.L_x_8932) ;  /* 0xffffff6000548947 */ /* 0x000fea000383ffff */
[----:B------:R-:W-:Y:S05]  /*ab70*/  EXIT ;  /* 0x000000000000794d */ /* 0x000fea0003800000 */
.L_x_8874:
        /* <DEDUP_REMOVED lines=18> */
[----:B------:R-:W-:Y:S01]  /*aca0*/  UISETP.NE.U32.AND UP0, UPT, UR6, URZ, UPT ;  /* 0x0000003f0600728c */ /* 0x000fe2000bf05070 */
[----:B------:R-:W-:Y:S01]  /*acb0*/  LOP3.LUT R19, R19, 0xfffffffe, RZ, 0xc0, !PT ;  /* 0xfffffffe13137812 */ /* 0x000fe200078ec0ff */
[----:B------:R-:W1:Y:S01]  /*acc0*/  S2UR UR8, SR_CgaCtaId ;  /* 0x00000000000879c3 */ /* 0x000e620000008800 */
[----:B------:R-:W-:Y:S01]  /*acd0*/  ULDC UR4, c[0x0][0x424] ;  /* 0x0001090000047ab9 */ /* 0x000fe20000000800 */
[----:B------:R-:W-:Y:S01]  /*ace0*/  UISETP.NE.AND.EX UP0, UPT, UR7, URZ, UPT, UP0 ;  /* 0x0000003f0700728c */ /* 0x000fe2000bf05300 */
[----:B------:R-:W-:Y:S01]  /*acf0*/  IMAD.U32 R34, RZ, RZ, UR5 ;  /* 0x00000005ff227e24 */ /* 0x000fe2000f8e00ff */
[----:B------:R-:W-:Y:S01]  /*ad00*/  ULDC UR39, c[0x0][0x288] ;  /* 0x0000a20000277ab9 */ /* 0x000fe20000000800 */
[----:B------:R-:W-:Y:S01]  /*ad10*/  ULDC.64 UR6, c[0x0][0x2f0] ;  /* 0x0000bc0000067ab9 */ /* 0x000fe20000000a00 */
[----:B------:R-:W-:Y:S01]  /*ad20*/  USEL UR4, UR4, 0x1, UP0 ;  /* 0x0000000104047887 */ /* 0x000fe20008000000 */
[----:B------:R-:W-:Y:S01]  /*ad30*/  IMAD.MOV.U32 R26, RZ, RZ, 0x1 ;  /* 0x00000001ff1a7424 */ /* 0x000fe200078e00ff */
[----:B------:R-:W-:Y:S01]  /*ad40*/  ULDC UR38, c[0x0][0x448] ;  /* 0x0001120000267ab9 */ /* 0x000fe20000000800 */
[----:B------:R-:W-:Y:S01]  /*ad50*/  MOV R36, RZ ;  /* 0x000000ff00247202 */ /* 0x000fe20000000f00 */
[----:B------:R-:W-:Y:S01]  /*ad60*/  UIMAD UR37, UR4, UR6, URZ ;  /* 0x00000006042572a4 */ /* 0x000fe2000f8e023f */
[----:B------:R-:W-:Y:S01]  /*ad70*/  IMAD.MOV.U32 R23, RZ, RZ, RZ ;  /* 0x000000ffff177224 */ /* 0x000fe200078e00ff */
[----:B------:R-:W-:Y:S01]  /*ad80*/  UIMAD UR38, UR38, UR39, URZ ;  /* 0x00000027262672a4 */ /* 0x000fe2000f8e023f */
[----:B------:R-:W-:Y:S01]  /*ad90*/  UMOV UR6, 0x400 ;  /* 0x0000040000067882 */ /* 0x000fe20000000000 */
[----:B------:R-:W-:-:S02]  /*ada0*/  UIADD3 UR4, UR37, 0x7f, URZ ;  /* 0x0000007f25047890 */ /* 0x000fc4000fffe03f */
[----:B------:R-:W-:Y:S02]  /*adb0*/  ULOP3.LUT UR45, UR36, 0x2, URZ, 0xfc, !UPT ;  /* 0x00000002242d7892 */ /* 0x000fe4000f8efc3f */
[----:B------:R-:W-:Y:S02]  /*adc0*/  USHF.R.S32.HI UR5, URZ, 0x1f, UR4 ;  /* 0x0000001f3f057899 */ /* 0x000fe40008011404 */
[----:B------:R-:W-:Y:S02]  /*add0*/  UIADD3 UR39, UR37, 0x80, -UR39 ;  /* 0x0000008025277890 */ /* 0x000fe4000fffe827 */
[----:B------:R-:W-:Y:S02]  /*ade0*/  ULEA.HI UR5, UR5, UR4, URZ, 0x7 ;  /* 0x0000000405057291 */ /* 0x000fe4000f8f383f */
[----:B-1----:R-:W-:Y:S01]  /*adf0*/  ULEA UR6, UR8, UR6, 0x18 ;  /* 0x0000000608067291 */ /* 0x002fe2000f8ec03f */
[C---:B0-----:R-:W-:Y:S01]  /*ae00*/  IMAD.SHL.U32 R30, R5.reuse, 0x8, RZ ;  /* 0x00000008051e7824 */ /* 0x041fe200078e00ff */
[----:B------:R-:W-:Y:S01]  /*ae10*/  LOP3.LUT R4, R5, 0x7f, RZ, 0xc0, !PT ;  /* 0x0000007f05047812 */ /* 0x000fe200078ec0ff */
[----:B------:R-:W-:-:S03]  /*ae20*/  USHF.R.S32.HI UR40, URZ, 0x7, UR5 ;  /* 0x000000073f287899 */ /* 0x000fc60008011405 */
[----:B------:R-:W-:Y:S01]  /*ae30*/  IMAD.U32 R16, RZ, RZ, UR6 ;  /* 0x00000006ff107e24 */ /* 0x000fe2000f8e00ff */
[C---:B------:R-:W-:Y:S01]  /*ae40*/  LOP3.LUT R0, R30.reuse, 0x1f8, RZ, 0xc0, !PT ;  /* 0x000001f81e007812 */ /* 0x040fe200078ec0ff */
[----:B------:R-:W-:Y:S01]  /*ae50*/  ULDC UR46, c[0x0][0xc] ;  /* 0x00000300002e7ab9 */ /* 0x000fe20000000800 */
[----:B------:R-:W-:Y:S02]  /*ae60*/  LOP3.LUT R35, R30, 0x38, RZ, 0xc0, !PT ;  /* 0x000000381e237812 */ /* 0x000fe400078ec0ff */
[----:B------:R-:W-:Y:S02]  /*ae70*/  LOP3.LUT R3, R0, 0x38, R5, 0x78, !PT ;  /* 0x0000003800037812 */ /* 0x000fe400078e7805 */
[----:B------:R-:W-:Y:S02]  /*ae80*/  LOP3.LUT R0, R35, 0x40, RZ, 0xfc, !PT ;  /* 0x0000004023007812 */ /* 0x000fe400078efcff */
[----:B------:R-:W-:Y:S02]  /*ae90*/  LOP3.LUT R30, R3, 0x200, R30, 0xf8, !PT ;  /* 0x00000200031e7812 */ /* 0x000fe400078ef81e */
[----:B------:R-:W-:-:S02]  /*aea0*/  ISETP.GE.AND P1, PT, R0, UR7, PT ;  /* 0x0000000700007c0c */ /* 0x000fc4000bf26270 */
[----:B------:R-:W-:Y:S01]  /*aeb0*/  ISETP.GE.AND P2, PT, R0, UR9, PT ;  /* 0x0000000900007c0c */ /* 0x000fe2000bf46270 */
[----:B------:R-:W-:Y:S01]  /*aec0*/  IMAD R33, R30, 0x2, R16 ;  /* 0x000000021e217824 */ /* 0x000fe200078e0210 */
[----:B------:R-:W-:Y:S01]  /*aed0*/  ISETP.GE.AND P0, PT, R0, UR7, PT ;  /* 0x0000000700007c0c */ /* 0x000fe2000bf06270 */
[----:B------:R-:W-:Y:S01]  /*aee0*/  IMAD.SHL.U32 R0, R5, 0x10, RZ ;  /* 0x0000001005007824 */ /* 0x000fe200078e00ff */
[----:B------:R-:W-:-:S04]  /*aef0*/  SHF.R.U32.HI R37, RZ, 0x3, R4 ;  /* 0x00000003ff257819 */ /* 0x000fc80000011604 */
[----:B------:R-:W-:-:S03]  /*af00*/  LOP3.LUT R2, R0, 0x70, RZ, 0xc0, !PT ;  /* 0x0000007000027812 */ /* 0x000fc600078ec0ff */
[----:B------:R-:W-:Y:S02]  /*af10*/  @P1 LOP3.LUT R19, R19, 0x1, RZ, 0xfc, !PT ;  /* 0x0000000113131812 */ /* 0x000fe400078efcff */
[----:B------:R-:W-:Y:S02]  /*af20*/  ISETP.GE.AND P1, PT, R35, UR7, PT ;  /* 0x0000000723007c0c */ /* 0x000fe4000bf26270 */
[----:B------:R-:W-:Y:S02]  /*af30*/  LOP3.LUT R19, R19, 0xffffffbf, RZ, 0xc0, !PT ;  /* 0xffffffbf13137812 */ /* 0x000fe400078ec0ff */
[----:B------:R-:W-:Y:S02]  /*af40*/  LOP3.LUT R0, R37, R2, RZ, 0xfc, !PT ;  /* 0x0000000225007212 */ /* 0x000fe400078efcff */
[----:B------:R-:W-:-:S04]  /*af50*/  @P2 LOP3.LUT R19, R19, 0x40, RZ, 0xfc, !PT ;  /* 0x0000004013132812 */ /* 0x000fc800078efcff */
        /* <DEDUP_REMOVED lines=10> */
.L_x_8982:
        /* <DEDUP_REMOVED lines=22> */
.L_x_8934:
[----:B------:R-:W-:Y:S01]  /*b160*/  ULDC UR8, c[0x0][0xc54] ;  /* 0x0003150000087ab9 */ /* 0x000fe20000000800 */
[----:B------:R-:W-:Y:S01]  /*b170*/  UMOV UR6, UR7 ;  /* 0x0000000700067c82 */ /* 0x000fe20008000000 */
[----:B------:R-:W-:-:S11]  /*b180*/  UISETP.NE.AND UP0, UPT, UR8, 0x1, UPT ;  /* 0x000000010800788c */ /* 0x000fd6000bf05270 */
[----:B------:R-:W-:Y:S02]  /*b190*/  @UP0 ULDC.64 UR10, c[0x0][0xc58] ;  /* 0x00031600000a0ab9 */ /* 0x000fe40000000a00 */
[----:B------:R-:W-:-:S04]  /*b1a0*/  UIMAD.WIDE.U32 UR4, UR7, UR10, URZ ;  /* 0x0000000a070472a5 */ /* 0x000fc8000f8e003f */
[----:B------:R-:W-:-:S04]  /*b1b0*/  @UP0 USHF.R.U32.HI UR6, URZ, UR11, UR5 ;  /* 0x0000000b3f060299 */ /* 0x000fc80008011605 */
[----:B------:R-:W-:-:S12]  /*b1c0*/  UIMAD UR4, UR6, UR8, URZ ;  /* 0x00000008060472a4 */ /* 0x000fd8000f8e023f */
.L_x_8935:
        /* <DEDUP_REMOVED lines=34> */
[----:B------:R-:W-:-:S04]  /*b3f0*/  USHF.R.S32.HI UR4, URZ, 0x1f, UR6 ;  /* 0x0000001f3f047899 */ /* 0x000fc80008011406 */
[----:B------:R-:W-:-:S04]  /*b400*/  ULEA.HI UR4, UR4, UR6, URZ, 0x7 ;  /* 0x0000000604047291 */ /* 0x000fc8000f8f383f */
[----:B------:R-:W-:-:S04]  /*b410*/  USHF.R.S32.HI UR4, URZ, 0x7, UR4 ;  /* 0x000000073f047899 */ /* 0x000fc80008011404 */
        /* <DEDUP_REMOVED lines=21> */
.L_x_8937:
        /* <DEDUP_REMOVED lines=20> */
.L_x_8940:
[----:B------:R-:W-:Y:S05]  /*b6b0*/  BSYNC B6 ;  /* 0x0000000000067941 */ /* 0x000fea0003800000 */
.L_x_8939:
        /* <DEDUP_REMOVED lines=20> */
.L_x_8943:
        /* <DEDUP_REMOVED lines=15> */
.L_x_8942:
[----:B------:R-:W-:Y:S05]  /*b8f0*/  BSYNC B6 ;  /* 0x0000000000067941 */ /* 0x000fea0003800000 */
.L_x_8941:
        /* <DEDUP_REMOVED lines=8> */
[----:B------:R-:W-:Y:S01]  /*b980*/  MOV R2, UR4 ;  /* 0x0000000400027c02 */ /* 0x000fe20008000f00 */
[----:B------:R-:W-:Y:S01]  /*b990*/  IMAD.U32 R3, RZ, RZ, UR5 ;  /* 0x00000005ff037e24 */ /* 0x000fe2000f8e00ff */
[----:B------:R-:W-:-:S04]  /*b9a0*/  ULDC UR4, c[0x0][0xc48] ;  /* 0x0003120000047ab9 */ /* 0x000fc80000000800 */
[----:B------:R1:W5:Y:S01]  /*b9b0*/  @P0 LDG.E R29, desc[UR50][R2.64] ;  /* 0x00000032021d0981 */ /* 0x000362000c1e1900 */
[----:B------:R-:W-:Y:S01]  /*b9c0*/  UMOV UR5, 0xffffffff ;  /* 0xffffffff00057882 */ /* 0x000fe20000000000 */
[----:B------:R-:W-:Y:S02]  /*b9d0*/  IMAD.U32 R22, RZ, RZ, UR4 ;  /* 0x00000004ff167e24 */ /* 0x000fe4000f8e00ff */
[----:B------:R-:W-:Y:S05]  /*b9e0*/  BRA.DIV UR5, `(.L_x_8944) ;  /* 0x0000003605ac7947 */ /* 0x000fea000b800000 */
.L_x_8998:
        /* <DEDUP_REMOVED lines=42> */
.L_x_8945:
        /* <DEDUP_REMOVED lines=20> */
[----:B------:R-:W-:-:S04]  /*bdd0*/  LEA R7, R23, R16, 0x3 ;  /* 0x0000001017077211 */ /* 0x000fc800078e18ff */
[----:B------:R-:W-:Y:S02]  /*bde0*/  LEA.HI.X R18, R2, UR5, R3, 0x1, P0 ;  /* 0x0000000502127c11 */ /* 0x000fe400080f0c03 */
[----:B------:R-:W-:-:S04]  /*bdf0*/  SHF.L.U32 R2, R26, 0x1f, RZ ;  /* 0x0000001f1a027819 */ /* 0x000fc800000006ff */
[----:B------:R-:W0:Y:S02]  /*be00*/  SYNCS.PHASECHK.TRANS64.TRYWAIT P0, [R7+URZ+0x28840], R2 ;  /* 0x02884002070075a7 */ /* 0x000e24000800017f */
[----:B0-----:R-:W-:Y:S05]  /*be10*/  @!P0 BRA `(.L_x_8947) ;  /* 0x0000003000cc8947 */ /* 0x001fea0003800000 */
.L_x_8999:
[----:B------:R-:W-:Y:S05]  /*be20*/  BSYNC B0 ;  /* 0x0000000000007941 */ /* 0x000fea0003800000 */
.L_x_8946:
        /* <DEDUP_REMOVED lines=57> */
[----:B------:R-:W-:-:S03]  /*c1c0*/  @P0 IMAD R25, R5, 0x2, R16 ;  /* 0x0000000205190824 */ /* 0x000fc600078e0210 */
[----:B--2---:R-:W-:Y:S01]  /*c1d0*/  @P0 MOV R2, R14 ;  /* 0x0000000e00020202 */ /* 0x004fe20000000f00 */
        /* <DEDUP_REMOVED lines=36> */
.L_x_9017:
        /* <DEDUP_REMOVED lines=11> */
.L_x_8949:
        /* <DEDUP_REMOVED lines=11> */
.L_x_8950:
        /* <DEDUP_REMOVED lines=14> */
[----:B------:R-:W-:Y:S02]  /*c660*/  IMAD.U32 R6, RZ, RZ, UR6 ;  /* 0x00000006ff067e24 */ /* 0x000fe4000f8e00ff */
[----:B-1----:R-:W-:Y:S02]  /*c670*/  IMAD.U32 R7, RZ, RZ, UR7 ;  /* 0x00000007ff077e24 */ /* 0x002fe4000f8e00ff */
[----:B------:R-:W-:-:S02]  /*c680*/  IMAD.U32 R10, RZ, RZ, UR8 ;  /* 0x00000008ff0a7e24 */ /* 0x000fc4000f8e00ff */
[----:B------:R-:W-:Y:S02]  /*c690*/  IMAD.U32 R11, RZ, RZ, UR9 ;  /* 0x00000009ff0b7e24 */ /* 0x000fe4000f8e00ff */
[----:B------:R-:W-:Y:S02]  /*c6a0*/  IMAD.MOV.U32 R8, RZ, RZ, 0x70 ;  /* 0x00000070ff087424 */ /* 0x000fe400078e00ff */
[----:B------:R-:W-:Y:S02]  /*c6b0*/  IMAD.MOV.U32 R12, RZ, RZ, 0x1 ;  /* 0x00000001ff0c7424 */ /* 0x000fe400078e00ff */
[----:B------:R-:W-:-:S07]  /*c6c0*/  IMAD.MOV.U32 R13, RZ, RZ, RZ ;  /* 0x000000ffff0d7224 */ /* 0x000fce00078e00ff */
[----:B------:R-:W-:-:S07]  /*c6d0*/  LEPC R20, `(.L_x_8952) ;  /* 0x000000001014794e */ /* 0x000fce0000000000 */
[----:B0-----:R-:W-:Y:S05]  /*c6e0*/  CALL.ABS.NOINC R2 ;  /* 0x0000000002007343 */ /* 0x001fea0003c00000 */
.L_x_8952:
[----:B------:R-:W-:Y:S05]  /*c6f0*/  BSYNC B6 ;  /* 0x0000000000067941 */ /* 0x000fea0003800000 */
.L_x_8951:
        /* <DEDUP_REMOVED lines=8> */
[----:B------:R-:W-:Y:S01]  /*c780*/  LOP3.LUT P5, RZ, R19, 0x40, RZ, 0xc0, !PT ;  /* 0x0000004013ff7812 */ /* 0x000fe200078ac0ff */
[----:B------:R-:W-:-:S04]  /*c790*/  @UP0 ULDC UR4, c[0x0][0x44c] ;  /* 0x0001130000040ab9 */ /* 0x000fc80000000800 */
[----:B------:R-:W-:-:S04]  /*c7a0*/  UIMAD UR6, UR6, UR8, URZ ;  /* 0x00000008060672a4 */ /* 0x000fc8000f8e023f */
[----:B------:R-:W-:Y:S02]  /*c7b0*/  UIMAD UR7, UR7, UR9, UR6 ;  /* 0x00000009070772a4 */ /* 0x000fe4000f8e0206 */
[----:B------:R-:W-:Y:S01]  /*c7c0*/  USHF.R.S32.HI UR6, URZ, 0x1f, UR42 ;  /* 0x0000001f3f067899 */ /* 0x000fe2000801142a */
[----:B0-----:R-:W-:-:S05]  /*c7d0*/  IMAD.SHL.U32 R2, R2, 0x10, RZ ;  /* 0x0000001002027824 */ /* 0x001fca00078e00ff */
[----:B------:R-:W-:-:S04]  /*c7e0*/  LOP3.LUT R2, R2, 0x70, RZ, 0xc0, !PT ;  /* 0x0000007002027812 */ /* 0x000fc800078ec0ff */
[----:B------:R-:W-:-:S05]  /*c7f0*/  LOP3.LUT R2, R37, R2, RZ, 0xfc, !PT ;  /* 0x0000000225027212 */ /* 0x000fca00078efcff */
[----:B------:R-:W-:-:S04]  /*c800*/  IMAD R0, R0, 0x80, R2 ;  /* 0x0000008000007824 */ /* 0x000fc800078e0202 */
        /* <DEDUP_REMOVED lines=36> */
[----:B------:R-:W1:Y:S02]  /*ca50*/  SHFL.IDX PT, R2, R4, RZ, 0x181f ;  /* 0x00181fff04027589 */ /* 0x000e6400000e0000 */
[----:B------:R-:W-:Y:S02]  /*ca60*/  LEA R5, R6, R37, 0x7 ;  /* 0x0000002506057211 */ /* 0x000fe400078e38ff */
[----:B------:R-:W-:Y:S02]  /*ca70*/  SHFL.IDX PT, R6, R4, 0x1, 0x181f ;  /* 0x00381f0004067f89 */ /* 0x000fe400000e0000 */
[C---:B------:R-:W-:Y:S01]  /*ca80*/  ISETP.GE.AND P0, PT, R5.reuse, UR38, PT ;  /* 0x0000002605007c0c */ /* 0x040fe2000bf06270 */
[----:B------:R-:W-:-:S12]  /*ca90*/  VIADD R7, R5, 0x10 ;  /* 0x0000001005077836 */ /* 0x000fd80000000000 */
        /* <DEDUP_REMOVED lines=40> */
[----:B------:R-:W-:Y:S02]  /*cd20*/  SHFL.IDX PT, R6, R4, 0x5, 0x181f ;  /* 0x00b81f0004067f89 */ /* 0x000fe400000e0000 */
[----:B------:R-:W-:Y:S01]  /*cd30*/  @!P0 MOV R3, R7 ;  /* 0x0000000700038202 */ /* 0x000fe20000000f00 */
[----:B------:R-:W-:Y:S01]  /*cd40*/  VIADD R7, R5, 0x50 ;  /* 0x0000005005077836 */ /* 0x000fe20000000000 */
        /* <DEDUP_REMOVED lines=22> */
.L_x_9034:
        /* <DEDUP_REMOVED lines=11> */
.L_x_8954:
        /* <DEDUP_REMOVED lines=16> */
.L_x_9035:
[----:B------:R-:W-:Y:S05]  /*d060*/  BSYNC B0 ;  /* 0x0000000000007941 */ /* 0x000fea0003800000 */
.L_x_8955:
        /* <DEDUP_REMOVED lines=8> */
[----:B------:R-:W-:-:S07]  /*d0f0*/  IMAD.U32 R6, RZ, RZ, UR4 ;  /* 0x00000004ff067e24 */ /* 0x000fce000f8e00ff */
.L_x_8970:
[----:B0-----:R-:W0:Y:S01]  /*d100*/  LDC R3, c[0x0][0x430] ;  /* 0x00010c00ff037b82 */ /* 0x001e220000000800 */
[----:B------:R-:W1:Y:S01]  /*d110*/  S2R R0, SR_TID.X ;  /* 0x0000000000007919 */ /* 0x000e620000002100 */
[----:B------:R-:W-:Y:S01]  /*d120*/  LEA R7, R6, R37, 0x7 ;  /* 0x0000002506077211 */ /* 0x000fe200078e38ff */
        /* <DEDUP_REMOVED lines=35> */
.L_x_8958:
[----:B------:R-:W-:Y:S01]  /*d360*/  IMAD R6, R23, 0x8, R16 ;  /* 0x0000000817067824 */ /* 0x000fe200078e0210 */
[----:B------:R-:W-:Y:S01]  /*d370*/  SHF.L.U32 R3, R26, 0x1f, RZ ;  /* 0x0000001f1a037819 */ /* 0x000fe200000006ff */
[----:B------:R-:W-:Y:S03]  /*d380*/  BSSY B1, `(.L_x_8959) ;  /* 0x0000003000017945 */ /* 0x000fe60003800000 */
[----:B------:R-:W0:Y:S02]  /*d390*/  SYNCS.PHASECHK.TRANS64.TRYWAIT P0, [R6+URZ+0x28840], R3 ;  /* 0x02884003060075a7 */ /* 0x000e24000800017f */
[----:B0-----:R-:W-:Y:S05]  /*d3a0*/  @!P0 BRA `(.L_x_8960) ;  /* 0x00000030009c8947 */ /* 0x001fea0003800000 */
.L_x_9036:
[----:B------:R-:W-:Y:S05]  /*d3b0*/  BSYNC B1 ;  /* 0x0000000000017941 */ /* 0x000fea0003800000 */
.L_x_8959:
        /* <DEDUP_REMOVED lines=70> */
.L_x_9054:
        /* <DEDUP_REMOVED lines=9> */
.L_x_8962:
        /* <DEDUP_REMOVED lines=11> */
.L_x_8963:
[----:B------:R0:W-:Y:S01]  /*d960*/  SYNCS.ARRIVE.TRANS64.A1T0 RZ, [R6+URZ+0x28830], RZ ;  /* 0x028830ff06ff79a7 */ /* 0x0001e2000810003f */
[----:B------:R-:W-:Y:S05]  /*d970*/  @!P2 BRA `(.L_x_8964) ;  /* 0x000000000004a947 */ /* 0x000fea0003800000 */
[----:B------:R-:W-:Y:S01]  /*d980*/  BPT.TRAP 0x1 ;  /* 0x000000040000795c */ /* 0x000fe20000300000 */
.L_x_8964:
[----:B------:R-:W-:Y:S01]  /*d990*/  SHF.L.U32 R3, R20, 0x1f, RZ ;  /* 0x0000001f14037819 */ /* 0x000fe200000006ff */
[----:B0-----:R-:W-:Y:S01]  /*d9a0*/  IMAD R6, R10, 0x8, R16 ;  /* 0x000000080a067824 */ /* 0x001fe200078e0210 */
[----:B------:R-:W-:Y:S03]  /*d9b0*/  BSSY B1, `(.L_x_8965) ;  /* 0x0000003000017945 */ /* 0x000fe60003800000 */
[----:B------:R-:W0:Y:S02]  /*d9c0*/  SYNCS.PHASECHK.TRANS64.TRYWAIT P0, [R6+URZ+0x28860], R3 ;  /* 0x02886003060075a7 */ /* 0x000e24000800017f */
[----:B0-----:R-:W-:Y:S05]  /*d9d0*/  @!P0 BRA `(.L_x_8966) ;  /* 0x00000034006c8947 */ /* 0x001fea0003800000 */
.L_x_9055:
[----:B------:R-:W-:Y:S05]  /*d9e0*/  BSYNC B1 ;  /* 0x0000000000017941 */ /* 0x000fea0003800000 */
.L_x_8965:
        /* <DEDUP_REMOVED lines=67> */
.L_x_9073:
        /* <DEDUP_REMOVED lines=29> */
.L_x_8968:
        /* <DEDUP_REMOVED lines=11> */
.L_x_8969:
[C---:B------:R-:W-:Y:S01]  /*e0a0*/  ISETP.GT.AND P0, PT, R24.reuse, RZ, PT ;  /* 0x000000ff1800720c */ /* 0x040fe20003f04270 */
[----:B------:R0:W-:Y:S01]  /*e0b0*/  SYNCS.ARRIVE.TRANS64.A1T0 RZ, [R6+URZ+0x28850], RZ ;  /* 0x028850ff06ff79a7 */ /* 0x0001e2000810003f */
[----:B------:R-:W-:Y:S02]  /*e0c0*/  IMAD.MOV.U32 R20, RZ, RZ, R26 ;  /* 0x000000ffff147224 */ /* 0x000fe400078e001a */
[----:B------:R-:W-:Y:S02]  /*e0d0*/  IMAD.MOV.U32 R10, RZ, RZ, R23 ;  /* 0x000000ffff0a7224 */ /* 0x000fe400078e0017 */
[----:B------:R-:W-:Y:S02]  /*e0e0*/  IMAD.MOV.U32 R27, RZ, RZ, R24 ;  /* 0x000000ffff1b7224 */ /* 0x000fe400078e0018 */
[----:B0-----:R-:W-:-:S05]  /*e0f0*/  VIADD R6, R24, 0xffffffff ;  /* 0xffffffff18067836 */ /* 0x001fca0000000000 */
[----:B------:R-:W-:Y:S05]  /*e100*/  @P0 BRA `(.L_x_8970) ;  /* 0xffffffec00fc0947 */ /* 0x000fea000383ffff */
[----:B------:R-:W-:Y:S05]  /*e110*/  BSYNC B0 ;  /* 0x0000000000007941 */ /* 0x000fea0003800000 */
.L_x_8957:
        /* <DEDUP_REMOVED lines=17> */
.L_x_8972:
[----:B------:R-:W-:Y:S05]  /*e230*/  BSYNC B0 ;  /* 0x0000000000007941 */ /* 0x000fea0003800000 */
.L_x_8971:
[----:B------:R-:W-:-:S05]  /*e240*/  IMAD.U32 R0, RZ, RZ, UR45 ;  /* 0x0000002dff007e24 */ /* 0x000fca000f8e00ff */
[----:B------:R-:W-:-:S13]  /*e250*/  ISETP.NE.AND P0, PT, R0, 0x3, PT ;  /* 0x000000030000780c */ /* 0x000fda0003f05270 */
[----:B------:R-:W-:Y:S05]  /*e260*/  @!P0 BRA `(.L_x_8973) ;  /* 0x0000000000048947 */ /* 0x000fea0003800000 */
[----:B------:R-:W-:Y:S01]  /*e270*/  BPT.TRAP 0x1 ;  /* 0x000000040000795c */ /* 0x000fe20000300000 */
.L_x_8973:
[----:B------:R-:W-:Y:S01]  /*e280*/  IMAD R4, R23, 0x8, R16 ;  /* 0x0000000817047824 */ /* 0x000fe200078e0210 */
[----:B0-----:R-:W-:Y:S01]  /*e290*/  SHF.L.U32 R3, R26, 0x1f, RZ ;  /* 0x0000001f1a037819 */ /* 0x001fe200000006ff */
[----:B------:R-:W-:Y:S01]  /*e2a0*/  IMAD.MOV.U32 R5, RZ, RZ, -0x80 ;  /* 0xffffff80ff057424 */ /* 0x000fe200078e00ff */
[----:B------:R-:W-:Y:S02]  /*e2b0*/  BSSY B0, `(.L_x_8974) ;  /* 0x0000004000007945 */ /* 0x000fe40003800000 */
[----:B------:R-:W0:Y:S01]  /*e2c0*/  SYNCS.PHASECHK.TRANS64.TRYWAIT P0, [R4+URZ+0x28860], R3 ;  /* 0x02886003040075a7 */ /* 0x000e22000800017f */
[----:B------:R-:W-:Y:S01]  /*e2d0*/  IMAD R24, R24, R5, UR37 ;  /* 0x0000002518187e24 */ /* 0x000fe2000f8e0205 */
[----:B0-----:R-:W-:Y:S06]  /*e2e0*/  @!P0 BRA `(.L_x_8975) ;  /* 0x0000003400a88947 */ /* 0x001fec0003800000 */
.L_x_9074:
[----:B------:R-:W-:Y:S05]  /*e2f0*/  BSYNC B0 ;  /* 0x0000000000007941 */ /* 0x000fea0003800000 */
.L_x_8974:
        /* <DEDUP_REMOVED lines=62> */
[----:B------:R1:W0:-:S12]  /*e6e0*/  SHFL.IDX PT, R7, R18, 0x7, 0x181f ;  /* 0x00f81f0012077f89 */ /* 0x00021800000e0000 */
[----:B------:R1:W-:Y:S01]  /*e6f0*/  LDGSTS.E.BYPASS.LTC128B.128 [R0+0x3400], desc[UR50][R2.64], !P0 ;  /* 0x0340000002007fae */ /* 0x0003e2000c101d72 */
[----:B------:R-:W-:-:S13]  /*e700*/  ISETP.LT.OR P0, PT, R5, 0x61, P1 ;  /* 0x000000610500780c */ /* 0x000fda0000f01670 */
[----:B0-2---:R1:W-:Y:S02]  /*e710*/  LDGSTS.E.BYPASS.LTC128B.128 [R0+0x7400], desc[UR50][R2.64+0x80], !P0 ;  /* 0x0740008002007fae */ /* 0x0053e4000c101d72 */
.L_x_9092:
        /* <DEDUP_REMOVED lines=11> */
.L_x_8977:
        /* <DEDUP_REMOVED lines=11> */
.L_x_8978:
[----:B------:R0:W-:Y:S01]  /*e880*/  SYNCS.ARRIVE.TRANS64.A1T0 RZ, [R4+URZ+0x28850], RZ ;  /* 0x028850ff04ff79a7 */ /* 0x0001e2000810003f */
[----:B------:R-:W-:-:S05]  /*e890*/  VIADD R23, R23, 0x1 ;  /* 0x0000000117177836 */ /* 0x000fca0000000000 */
[----:B------:R-:W-:-:S04]  /*e8a0*/  ISETP.NE.AND P0, PT, R23, 0x2, PT ;  /* 0x000000021700780c */ /* 0x000fc80003f05270 */
[----:B------:R-:W-:Y:S02]  /*e8b0*/  SEL R3, RZ, 0x1, P0 ;  /* 0x00000001ff037807 */ /* 0x000fe40000000000 */
[----:B------:R-:W-:Y:S02]  /*e8c0*/  SEL R23, R23, RZ, P0 ;  /* 0x000000ff17177207 */ /* 0x000fe40000000000 */
[----:B0-----:R-:W-:-:S07]  /*e8d0*/  LOP3.LUT R26, R26, R3, RZ, 0x3c, !PT ;  /* 0x000000031a1a7212 */ /* 0x001fce00078e3cff */
.L_x_8938:
[----:B------:R-:W-:Y:S05]  /*e8e0*/  BSYNC B7 ;  /* 0x0000000000077941 */ /* 0x000fea0003800000 */
.L_x_8936:
        /* <DEDUP_REMOVED lines=11> */
.L_x_8979:
[----:B------:R-:W-:-:S03]  /*e9a0*/  UMOV UR4, 0xffffffff ;  /* 0xffffffff00047882 */ /* 0x000fc60000000000 */
[----:B------:R-:W-:Y:S05]  /*e9b0*/  BRA.DIV UR4, `(.L_x_8981) ;  /* 0x0000003a04c07947 */ /* 0x000fea000b800000 */
[----:B------:R0:W1:Y:S02]  /*e9c0*/  SHFL.IDX PT, R14, R34, RZ, 0x1f ;  /* 0x00001fff220e7589 */ /* 0x00006400000e0000 */
.L_x_9095:
        /* <DEDUP_REMOVED lines=8> */
.L_x_8980:
[----:B------:R-:W-:Y:S02]  /*ea50*/  ULDC UR4, c[0x0][0xc38] ;  /* 0x00030e0000047ab9 */ /* 0x000fe40000000800 */
[----:B-1----:R-:W-:-:S13]  /*ea60*/  ISETP.GE.AND P0, PT, R34, UR4, PT ;  /* 0x0000000422007c0c */ /* 0x002fda000bf06270 */
[----:B------:R-:W-:Y:S05]  /*ea70*/  @!P0 BRA `(.L_x_8982) ;  /* 0xffffffc400608947 */ /* 0x000fea000383ffff */
.L_x_8933:
        /* <DEDUP_REMOVED lines=11> */
.L_x_9096:
[----:B------:R-:W-:Y:S05]  /*eb30*/  BSYNC B0 ;  /* 0x0000000000007941 */ /* 0x000fea0003800000 */
.L_x_8983:
[----:B------:R-:W-:-:S03]  /*eb40*/  UMOV UR4, 0xffffffff ;  /* 0xffffffff00047882 */ /* 0x000fc60000000000 */
[----:B------:R-:W-:Y:S05]  /*eb50*/  BRA.DIV UR4, `(.L_x_8985) ;  /* 0x0000003a04947947 */ /* 0x000fea000b800000 */
[----:B-1----:R-:W1:Y:S02]  /*eb60*/  S2R R0, SR_TID.X ;  /* 0x0000000000007919 */ /* 0x002e640000002100 */
[----:B-1----:R-:W-:-:S04]  /*eb70*/  SHF.R.U32.HI R0, RZ, 0x5, R0 ;  /* 0x00000005ff007819 */ /* 0x002fc80000011600 */
[----:B------:R-:W-:-:S05]  /*eb80*/  LOP3.LUT R0, R0, 0x3, RZ, 0xc0, !PT ;  /* 0x0000000300007812 */ /* 0x000fca00078ec0ff */
[----:B------:R1:W2:Y:S02]  /*eb90*/  SHFL.IDX PT, R14, R0, RZ, 0x1f ;  /* 0x00001fff000e7589 */ /* 0x0002a400000e0000 */
.L_x_9099:
[----:B--2---:R-:W-:Y:S01]  /*eba0*/  ISETP.NE.AND P0, PT, R14, RZ, PT ;  /* 0x000000ff0e00720c */ /* 0x004fe20003f05270 */
[----:B------:R-:W-:-:S12]  /*ebb0*/  BSSY B0, `(.L_x_8986) ;  /* 0x0000024000007945 */ /* 0x000fd80003800000 */
[----:B------:R-:W-:Y:S05]  /*ebc0*/  @P0 BRA `(.L_x_8987) ;  /* 0x0000000000880947 */ /* 0x000fea0003800000 */
[----:B------:R-:W-:-:S03]  /*ebd0*/  UMOV UR4, 0xffffffff ;  /* 0xffffffff00047882 */ /* 0x000fc60000000000 */
[----:B------:R-:W-:Y:S05]  /*ebe0*/  BRA.DIV UR4, `(.L_x_8988) ;  /* 0x0000003a04a47947 */ /* 0x000fea000b800000 */
[----:B------:R-:W-:-:S13]  /*ebf0*/  ELECT P6, URZ, PT ;  /* 0x00000000003f782f */ /* 0x000fda00038c0000 */
.L_x_9102:
[----:B------:R-:W-:Y:S05]  /*ec00*/  @!P6 BRA `(.L_x_8987) ;  /* 0x000000000078e947 */ /* 0x000fea0003800000 */
[----:B------:R-:W-:-:S06]  /*ec10*/  ULOP3.LUT UR4, UR36, 0x2, URZ, 0xfc, !UPT ;  /* 0x0000000224047892 */ /* 0x000fcc000f8efc3f */
[----:B-1----:R-:W-:-:S05]  /*ec20*/  IMAD.U32 R0, RZ, RZ, UR4 ;  /* 0x00000004ff007e24 */ /* 0x002fca000f8e00ff */
[----:B------:R-:W-:-:S13]  /*ec30*/  ISETP.NE.AND P0, PT, R0, 0x3, PT ;  /* 0x000000030000780c */ /* 0x000fda0003f05270 */
[----:B------:R-:W-:Y:S05]  /*ec40*/  @!P0 BRA `(.L_x_8989) ;  /* 0x0000000000048947 */ /* 0x000fea0003800000 */
[----:B------:R-:W-:Y:S01]  /*ec50*/  BPT.TRAP 0x1 ;  /* 0x000000040000795c */ /* 0x000fe20000300000 */
.L_x_8989:
[C---:B------:R-:W-:Y:S01]  /*ec60*/  IMAD R5, R23.reuse, 0x8, R4 ;  /* 0x0000000817057824 */ /* 0x040fe200078e0204 */
[----:B------:R-:W-:Y:S01]  /*ec70*/  SHF.L.U32 R0, R26, 0x1f, RZ ;  /* 0x0000001f1a007819 */ /* 0x000fe200000006ff */
[----:B------:R-:W-:-:S03]  /*ec80*/  VIADD R23, R23, 0x1 ;  /* 0x0000000117177836 */ /* 0x000fc60000000000 */
[----:B------:R-:W1:Y:S02]  /*ec90*/  SYNCS.PHASECHK.TRANS64.TRYWAIT P1, [R5+URZ+0x28840], R0 ;  /* 0x02884000050075a7 */ /* 0x000e64000802017f */
[----:B------:R-:W-:-:S04]  /*eca0*/  ISETP.NE.AND P2, PT, R23, 0x2, PT ;  /* 0x000000021700780c */ /* 0x000fc80003f45270 */
[----:B------:R-:W-:Y:S01]  /*ecb0*/  SEL R3, RZ, 0x1, P2 ;  /* 0x00000001ff037807 */ /* 0x000fe20001000000 */
[----:B-1----:R-:W-:Y:S08]  /*ecc0*/  @!P1 BRA `(.L_x_8990) ;  /* 0x00000038008c9947 */ /* 0x002ff00003800000 */
.L_x_9103:
[----:B------:R-:W-:Y:S02]  /*ecd0*/  SEL R23, R23, RZ, P2 ;  /* 0x000000ff17177207 */ /* 0x000fe40001000000 */
[----:B------:R-:W-:Y:S01]  /*ece0*/  LOP3.LUT R2, R26, R3, RZ, 0x3c, !PT ;  /* 0x000000031a027212 */ /* 0x000fe200078e3cff */
[----:B------:R-:W-:Y:S06]  /*ecf0*/  @!P0 BRA `(.L_x_8991) ;  /* 0x0000000000048947 */ /* 0x000fec0003800000 */
[----:B------:R-:W-:Y:S01]  /*ed00*/  BPT.TRAP 0x1 ;  /* 0x000000040000795c */ /* 0x000fe20000300000 */
.L_x_8991:
[----:B------:R-:W-:Y:S01]  /*ed10*/  IMAD R23, R23, 0x8, R4 ;  /* 0x0000000817177824 */ /* 0x000fe200078e0204 */
[----:B------:R-:W-:-:S04]  /*ed20*/  SHF.L.U32 R2, R2, 0x1f, RZ ;  /* 0x0000001f02027819 */ /* 0x000fc800000006ff */
[----:B------:R-:W2:Y:S02]  /*ed30*/  SYNCS.PHASECHK.TRANS64.TRYWAIT P1, [R23+URZ+0x28840], R2 ;  /* 0x02884002170075a7 */ /* 0x000ea4000802017f */
[----:B--2---:R-:W-:Y:S05]  /*ed40*/  @!P1 BRA `(.L_x_8992) ;  /* 0x0000003800809947 */ /* 0x004fea0003800000 */
.L_x_9104:
[----:B------:R-:W-:Y:S05]  /*ed50*/  @!P0 BRA `(.L_x_8993) ;  /* 0x0000000000048947 */ /* 0x000fea0003800000 */
[----:B------:R-:W-:Y:S01]  /*ed60*/  BPT.TRAP 0x1 ;  /* 0x000000040000795c */ /* 0x000fe20000300000 */
.L_x_8993:
[----:B------:R-:W3:Y:S02]  /*ed70*/  SYNCS.PHASECHK.TRANS64.TRYWAIT P1, [R5+URZ+0x28860], R0 ;  /* 0x02886000050075a7 */ /* 0x000ee4000802017f */
[----:B---3--:R-:W-:Y:S05]  /*ed80*/  @!P1 BRA `(.L_x_8994) ;  /* 0x0000003800849947 */ /* 0x008fea0003800000 */
.L_x_9105:
[----:B------:R-:W-:Y:S05]  /*ed90*/  @!P0 BRA `(.L_x_8995) ;  /* 0x0000000000048947 */ /* 0x000fea0003800000 */
[----:B------:R-:W-:Y:S01]  /*eda0*/  BPT.TRAP 0x1 ;  /* 0x000000040000795c */ /* 0x000fe20000300000 */
.L_x_8995:
[----:B----4-:R4:W0:Y:S02]  /*edb0*/  SYNCS.PHASECHK.TRANS64.TRYWAIT P0, [R23+URZ+0x28860], R2 ;  /* 0x02886002170075a7 */ /* 0x010824000800017f */
[----:B0-----:R-:W-:Y:S05]  /*edc0*/  @!P0 NANOSLEEP.SYNCS 0x989680 ;  /* 0x009896800000895d */ /* 0x001fea0003900000 */
[----:B------:R-:W0:Y:S02]  /*edd0*/  @!P0 SYNCS.PHASECHK.TRANS64 P0, [R23+URZ+0x28860], R2 ;  /* 0x02886002170085a7 */ /* 0x000e24000800007f */
[----:B0-----:R-:W-:Y:S05]  /*ede0*/  @!P0 BRA `(.L_x_8995) ;  /* 0xfffffffc00f08947 */ /* 0x001fea000383ffff */
.L_x_8987:
[----:B------:R-:W-:Y:S05]  /*edf0*/  BSYNC B0 ;  /* 0x0000000000007941 */ /* 0x000fea0003800000 */
.L_x_8986:
[----:B------:R-:W-:Y:S05]  /*ee00*/  EXIT ;  /* 0x000000000000794d */ /* 0x000fea0003800000 */
.L_x_8880:
[----:B0-----:R-:W-:-:S04]  /*ee10*/  IMAD.U32 R3, RZ, RZ, UR41 ;  /* 0x00000029ff037e24 */ /* 0x001fc8000f8e00ff */
[----:B------:R0:W1:Y:S03]  /*ee20*/  SYNCS.PHASECHK.TRANS64.TRYWAIT P1, [R3+URZ+0x28800], R0 ;  /* 0x02880000030075a7 */ /* 0x000066000802017f */
[----:B-1----:R-:W-:Y:S05]  /*ee30*/  @!P1 NANOSLEEP.SYNCS 0x989680 ;  /* 0x009896800000995d */ /* 0x002fea0003900000 */
[----:B------:R-:W1:Y:S02]  /*ee40*/  @!P1 SYNCS.PHASECHK.TRANS64 P1, [R3+URZ+0x28800], R0 ;  /* 0x02880000030095a7 */ /* 0x000e64000802007f */
[----:B-1----:R-:W-:Y:S05]  /*ee50*/  @!P1 BRA `(.L_x_8880) ;  /* 0xfffffffc00ec9947 */ /* 0x002fea000383ffff */
[----:B------:R-:W-:Y:S05]  /*ee60*/  BRA `(.L_x_8996) ;  /* 0xffffff2400ec7947 */ /* 0x000fea000383ffff */
.L_x_8884:
[----:B-1----:R1:W2:Y:S02]  /*ee70*/  SYNCS.PHASECHK.TRANS64.TRYWAIT P1, [R3+URZ+0x28830], R0 ;  /* 0x02883000030075a7 */ /* 0x0022a4000802017f */
[----:B--2---:R-:W-:Y:S05]  /*ee80*/  @!P1 NANOSLEEP.SYNCS 0x989680 ;  /* 0x009896800000995d */ /* 0x004fea0003900000 */
[----:B------:R-:W2:Y:S02]  /*ee90*/  @!P1 SYNCS.PHASECHK.TRANS64 P1, [R3+URZ+0x28830], R0 ;  /* 0x02883000030095a7 */ /* 0x000ea4000802007f */
[----:B--2---:R-:W-:Y:S05]  /*eea0*/  @!P1 BRA `(.L_x_8884) ;  /* 0xfffffffc00f09947 */ /* 0x004fea000383ffff */
[----:B------:R-:W-:Y:S05]  /*eeb0*/  BRA `(.L_x_8883) ;  /* 0xffffff2800087947 */ /* 0x000fea000383ffff */
.L_x_8890:
[----:B-1----:R-:W-:-:S04]  /*eec0*/  IMAD.U32 R5, RZ, RZ, UR6 ;  /* 0x00000006ff057e24 */ /* 0x002fc8000f8e00ff */
[----:B------:R1:W2:Y:S03]  /*eed0*/  SYNCS.PHASECHK.TRANS64.TRYWAIT P1, [R5+URZ+0x28830], R0 ;  /* 0x02883000050075a7 */ /* 0x0002a6000802017f */
[----:B--2---:R-:W-:Y:S05]  /*eee0*/  @!P1 NANOSLEEP.SYNCS 0x989680 ;  /* 0x009896800000995d */ /* 0x004fea0003900000 */
[----:B------:R-:W2:Y:S02]  /*eef0*/  @!P1 SYNCS.PHASECHK.TRANS64 P1, [R5+URZ+0x28830], R0 ;  /* 0x02883000050095a7 */ /* 0x000ea4000802007f */
[----:B--2---:R-:W-:Y:S05]  /*ef00*/  @!P1 BRA `(.L_x_8890) ;  /* 0xfffffffc00ec9947 */ /* 0x004fea000383ffff */
[----:B------:R-:W-:Y:S05]  /*ef10*/  BRA `(.L_x_8887) ;  /* 0xffffff4c00387947 */ /* 0x000fea000383ffff */
.L_x_8894:
[----:B-1----:R-:W-:-:S04]  /*ef20*/  MOV R5, UR6 ;  /* 0x0000000600057c02 */ /* 0x002fc80008000f00 */
[----:B------:R1:W2:Y:S03]  /*ef30*/  SYNCS.PHASECHK.TRANS64.TRYWAIT P1, [R5+URZ+0x28850], R0 ;  /* 0x02885000050075a7 */ /* 0x0002a6000802017f */
[----:B--2---:R-:W-:Y:S05]  /*ef40*/  @!P1 NANOSLEEP.SYNCS 0x989680 ;  /* 0x009896800000995d */ /* 0x004fea0003900000 */
[----:B------:R-:W2:Y:S02]  /*ef50*/  @!P1 SYNCS.PHASECHK.TRANS64 P1, [R5+URZ+0x28850], R0 ;  /* 0x02885000050095a7 */ /* 0x000ea4000802007f */
[----:B--2---:R-:W-:Y:S05]  /*ef60*/  @!P1 BRA `(.L_x_8894) ;  /* 0xfffffffc00ec9947 */ /* 0x004fea000383ffff */
[----:B------:R-:W-:Y:S05]  /*ef70*/  BRA `(.L_x_8891) ;  /* 0xffffff5000047947 */ /* 0x000fea000383ffff */
.L_x_8902:
[----:B-1----:R-:W-:-:S04]  /*ef80*/  IMAD.U32 R5, RZ, RZ, UR6 ;  /* 0x00000006ff057e24 */ /* 0x002fc8000f8e00ff */
[----:B------:R1:W2:Y:S03]  /*ef90*/  SYNCS.PHASECHK.TRANS64.TRYWAIT P1, [R5+URZ+0x28830], R0 ;  /* 0x02883000050075a7 */ /* 0x0002a6000802017f */
[----:B--2---:R-:W-:Y:S05]  /*efa0*/  @!P1 NANOSLEEP.SYNCS 0x989680 ;  /* 0x009896800000995d */ /* 0x004fea0003900000 */
[----:B------:R-:W2:Y:S02]  /*efb0*/  @!P1 SYNCS.PHASECHK.TRANS64 P1, [R5+URZ+0x28830], R0 ;  /* 0x02883000050095a7 */ /* 0x000ea4000802007f */
[----:B--2---:R-:W-:Y:S05]  /*efc0*/  @!P1 BRA `(.L_x_8902) ;  /* 0xfffffffc00ec9947 */ /* 0x004fea000383ffff */
[----:B------:R-:W-:Y:S05]  /*efd0*/  BRA `(.L_x_8899) ;  /* 0xffffff7400887947 */ /* 0x000fea000383ffff */
.L_x_8906:
[----:B-1----:R-:W-:-:S04]  /*efe0*/  IMAD.U32 R5, RZ, RZ, UR6 ;  /* 0x00000006ff057e24 */ /* 0x002fc8000f8e00ff */
[----:B------:R1:W2:Y:S03]  /*eff0*/  SYNCS.PHASECHK.TRANS64.TRYWAIT P1, [R5+URZ+0x28850], R0 ;  /* 0x02885000050075a7 */ /* 0x0002a6000802017f */
[----:B--2---:R-:W-:Y:S05]  /*f000*/  @!P1 NANOSLEEP.SYNCS 0x989680 ;  /* 0x009896800000995d */ /* 0x004fea0003900000 */
[----:B------:R-:W2:Y:S02]  /*f010*/  @!P1 SYNCS.PHASECHK.TRANS64 P1, [R5+URZ+0x28850], R0 ;  /* 0x02885000050095a7 */ /* 0x000ea4000802007f */
[----:B--2---:R-:W-:Y:S05]  /*f020*/  @!P1 BRA `(.L_x_8906) ;  /* 0xfffffffc00ec9947 */ /* 0x004fea000383ffff */
[----:B------:R-:W-:Y:S05]  /*f030*/  BRA `(.L_x_8903) ;  /* 0xffffff7800547947 */ /* 0x000fea000383ffff */
.L_x_8913:
[----:B-1----:R-:W-:-:S04]  /*f040*/  IMAD.U32 R9, RZ, RZ, UR5 ;  /* 0x00000005ff097e24 */ /* 0x002fc8000f8e00ff */
[----:B------:R1:W2:Y:S03]  /*f050*/  SYNCS.PHASECHK.TRANS64.TRYWAIT P1, [R9+URZ+0x28850], R6 ;  /* 0x02885006090075a7 */ /* 0x0002a6000802017f */
[----:B--2---:R-:W-:Y:S05]  /*f060*/  @!P1 NANOSLEEP.SYNCS 0x989680 ;  /* 0x009896800000995d */ /* 0x004fea0003900000 */
[----:B------:R-:W2:Y:S02]  /*f070*/  @!P1 SYNCS.PHASECHK.TRANS64 P1, [R9+URZ+0x28850], R6 ;  /* 0x02885006090095a7 */ /* 0x000ea4000802007f */
[----:B--2---:R-:W-:Y:S05]  /*f080*/  @!P1 BRA `(.L_x_8913) ;  /* 0xfffffffc00ec9947 */ /* 0x004fea000383ffff */
[----:B------:R-:W-:Y:S05]  /*f090*/  BRA `(.L_x_8912) ;  /* 0xffffff94003c7947 */ /* 0x000fea000383ffff */
.L_x_8944:
        /* <DEDUP_REMOVED lines=10> */
.L_x_8997:
[----:B------:R-:W-:Y:S05]  /*f140*/  BRA `(.L_x_8998) ;  /* 0xffffffc800287947 */ /* 0x000fea000383ffff */
.L_x_8947:
[----:B0-----:R0:W1:Y:S02]  /*f150*/  SYNCS.PHASECHK.TRANS64.TRYWAIT P0, [R7+URZ+0x28840], R2 ;  /* 0x02884002070075a7 */ /* 0x001064000800017f */
[----:B-1----:R-:W-:Y:S05]  /*f160*/  @!P0 NANOSLEEP.SYNCS 0x989680 ;  /* 0x009896800000895d */ /* 0x002fea0003900000 */
[----:B------:R-:W1:Y:S02]  /*f170*/  @!P0 SYNCS.PHASECHK.TRANS64 P0, [R7+URZ+0x28840], R2 ;  /* 0x02884002070085a7 */ /* 0x000e64000800007f */
[----:B-1----:R-:W-:Y:S05]  /*f180*/  @!P0 BRA `(.L_x_8947) ;  /* 0xfffffffc00f08947 */ /* 0x002fea000383ffff */
[----:B------:R-:W-:Y:S05]  /*f190*/  BRA `(.L_x_8999) ;  /* 0xffffffcc00207947 */ /* 0x000fea000383ffff */
.L_x_8948:
        /* <DEDUP_REMOVED lines=8> */
.L_x_9001:
[----:B------:R-:W-:Y:S05]  /*f220*/  BSYNC B0 ;  /* 0x0000000000007941 */ /* 0x000fea0003800000 */
.L_x_9000:
[----:B------:R-:W-:Y:S01]  /*f230*/  IMAD.MOV.U32 R13, RZ, RZ, R4 ;  /* 0x000000ffff0d7224 */ /* 0x000fe200078e0004 */
[----:B------:R-:W-:Y:S01]  /*f240*/  @P0 LEA R9, R5, R16, 0x1 ;  /* 0x0000001005090211 */ /* 0x000fe200078e08ff */
[----:B------:R-:W-:Y:S02]  /*f250*/  IMAD.MOV.U32 R12, RZ, RZ, RZ ;  /* 0x000000ffff0c7224 */ /* 0x000fe400078e00ff */
[----:B------:R-:W-:Y:S02]  /*f260*/  IMAD.MOV.U32 R11, RZ, RZ, 0x181f ;  /* 0x0000181fff0b7424 */ /* 0x000fe400078e00ff */
[----:B------:R-:W-:Y:S02]  /*f270*/  IMAD.MOV.U32 R15, RZ, RZ, -0x1 ;  /* 0xffffffffff0f7424 */ /* 0x000fe400078e00ff */
[----:B------:R-:W-:-:S07]  /*f280*/  IMAD.MOV.U32 R2, RZ, RZ, R14 ;  /* 0x000000ffff027224 */ /* 0x000fce00078e000e */
[----:B------:R-:W-:Y:S05]  /*f290*/  WARPSYNC.COLLECTIVE R15, `(.L_x_9002) ;  /* 0x000000000f087348 */ /* 0x000fea0003c00000 */
[----:B------:R0:W1:Y:S02]  /*f2a0*/  SHFL.IDX P6, R14, R13, R12, R11 ;  /* 0x0000000c0d0e7389 */ /* 0x00006400000c000b */
[----:B01----:R-:W-:Y:S01]  /*f2b0*/  ENDCOLLECTIVE ;  /* 0x000000000000791b */ /* 0x003fe20003800000 */
.L_x_9002:
        /* <DEDUP_REMOVED lines=8> */
.L_x_9003:
        /* <DEDUP_REMOVED lines=12> */
.L_x_9004:
[----:B------:R-:W-:Y:S02]  /*f400*/  IMAD.MOV.U32 R13, RZ, RZ, R0 ;  /* 0x000000ffff0d7224 */ /* 0x000fe400078e0000 */
[----:B------:R-:W-:Y:S01]  /*f410*/  IMAD.MOV.U32 R12, RZ, RZ, 0x2 ;  /* 0x00000002ff0c7424 */ /* 0x000fe200078e00ff */
[----:B------:R-:W-:-:S05]  /*f420*/  @P0 LEA R14, P1, R35, R14, 0x1 ;  /* 0x0000000e230e0211 */ /* 0x000fca00078208ff */
[----:B------:R-:W-:-:S08]  /*f430*/  @P0 IMAD.MOV.U32 R2, RZ, RZ, R14 ;  /* 0x000000ffff020224 */ /* 0x000fd000078e000e */
[----:B------:R-:W-:Y:S05]  /*f440*/  WARPSYNC.COLLECTIVE R15, `(.L_x_9005) ;  /* 0x000000000f087348 */ /* 0x000fea0003c00000 */
[----:B------:R0:W1:Y:S02]  /*f450*/  SHFL.IDX P6, R14, R13, R12, R11 ;  /* 0x0000000c0d0e7389 */ /* 0x00006400000c000b */
[----:B01----:R-:W-:Y:S01]  /*f460*/  ENDCOLLECTIVE ;  /* 0x000000000000791b */ /* 0x003fe20003800000 */
.L_x_9005:
        /* <DEDUP_REMOVED lines=13> */
.L_x_9006:
[----:B------:R-:W-:Y:S01]  /*f540*/  @P0 IMAD R21, R5, 0x2, R16 ;  /* 0x0000000205150824 */ /* 0x000fe200078e0210 */
[----:B------:R-:W-:Y:S01]  /*f550*/  MOV R13, R0 ;  /* 0x00000000000d7202 */ /* 0x000fe20000000f00 */
[----:B------:R-:W-:Y:S01]  /*f560*/  IMAD.MOV.U32 R12, RZ, RZ, 0x3 ;  /* 0x00000003ff0c7424 */ /* 0x000fe200078e00ff */
[----:B------:R-:W-:-:S05]  /*f570*/  @P0 LEA R14, P1, R35, R14, 0x1 ;  /* 0x0000000e230e0211 */ /* 0x000fca00078208ff */
[----:B------:R-:W-:-:S08]  /*f580*/  @P0 IMAD.MOV.U32 R2, RZ, RZ, R14 ;  /* 0x000000ffff020224 */ /* 0x000fd000078e000e */
[----:B------:R-:W-:Y:S05]  /*f590*/  WARPSYNC.COLLECTIVE R15, `(.L_x_9007) ;  /* 0x000000000f087348 */ /* 0x000fea0003c00000 */
[----:B------:R0:W1:Y:S02]  /*f5a0*/  SHFL.IDX P6, R14, R13, R12, R11 ;  /* 0x0000000c0d0e7389 */ /* 0x00006400000c000b */
[----:B01----:R-:W-:Y:S01]  /*f5b0*/  ENDCOLLECTIVE ;  /* 0x000000000000791b */ /* 0x003fe20003800000 */
.L_x_9007:
        /* <DEDUP_REMOVED lines=13> */
.L_x_9008:
        /* <DEDUP_REMOVED lines=8> */
.L_x_9009:
        /* <DEDUP_REMOVED lines=13> */
.L_x_9010:
        /* <DEDUP_REMOVED lines=8> */
.L_x_9011:
        /* <DEDUP_REMOVED lines=13> */
.L_x_9012:
        /* <DEDUP_REMOVED lines=8> */
.L_x_9013:
        /* <DEDUP_REMOVED lines=13> */
.L_x_9014:
        /* <DEDUP_REMOVED lines=8> */
.L_x_9015:
        /* <DEDUP_REMOVED lines=12> */
.L_x_9016:
[----:B------:R-:W-:Y:S05]  /*fbc0*/  BRA `(.L_x_9017) ;  /* 0xffffffc800147947 */ /* 0x000fea000383ffff */
.L_x_8953:
[----:B------:R-:W-:Y:S01]  /*fbd0*/  MOV R13, R4 ;  /* 0x00000004000d7202 */ /* 0x000fe20000000f00 */
[----:B------:R-:W-:Y:S02]  /*fbe0*/  IMAD.MOV.U32 R12, RZ, RZ, RZ ;  /* 0x000000ffff0c7224 */ /* 0x000fe400078e00ff */
[----:B------:R-:W-:Y:S02]  /*fbf0*/  IMAD.MOV.U32 R11, RZ, RZ, 0x181f ;  /* 0x0000181fff0b7424 */ /* 0x000fe400078e00ff */
[----:B------:R-:W-:Y:S02]  /*fc00*/  IMAD.MOV.U32 R15, RZ, RZ, -0x1 ;  /* 0xffffffffff0f7424 */ /* 0x000fe400078e00ff */
[----:B------:R-:W-:-:S07]  /*fc10*/  IMAD.U32 R6, RZ, RZ, UR43 ;  /* 0x0000002bff067e24 */ /* 0x000fce000f8e00ff */
[----:B------:R-:W-:Y:S05]  /*fc20*/  WARPSYNC.COLLECTIVE R15, `(.L_x_9018) ;  /* 0x000000000f087348 */ /* 0x000fea0003c00000 */
[----:B------:R0:W1:Y:S02]  /*fc30*/  SHFL.IDX P6, R14, R13, R12, R11 ;  /* 0x0000000c0d0e7389 */ /* 0x00006400000c000b */
[----:B01----:R-:W-:Y:S01]  /*fc40*/  ENDCOLLECTIVE ;  /* 0x000000000000791b */ /* 0x003fe20003800000 */
.L_x_9018:
        /* <DEDUP_REMOVED lines=8> */
.L_x_9019:
        /* <DEDUP_REMOVED lines=8> */
.L_x_9020:
        /* <DEDUP_REMOVED lines=11> */
.L_x_9021:
[----:B------:R-:W-:Y:S02]  /*fe00*/  IMAD.MOV.U32 R13, RZ, RZ, R4 ;  /* 0x000000ffff0d7224 */ /* 0x000fe400078e0004 */
[----:B------:R-:W-:Y:S01]  /*fe10*/  IMAD.MOV.U32 R12, RZ, RZ, 0x2 ;  /* 0x00000002ff0c7424 */ /* 0x000fe200078e00ff */
[----:B------:R-:W-:-:S05]  /*fe20*/  @!P0 LEA R14, P1, R35, R14, 0x1 ;  /* 0x0000000e230e8211 */ /* 0x000fca00078208ff */
[----:B------:R-:W-:-:S08]  /*fe30*/  @!P0 IMAD.MOV.U32 R2, RZ, RZ, R14 ;  /* 0x000000ffff028224 */ /* 0x000fd000078e000e */
[----:B------:R-:W-:Y:S05]  /*fe40*/  WARPSYNC.COLLECTIVE R15, `(.L_x_9022) ;  /* 0x000000000f087348 */ /* 0x000fea0003c00000 */
[----:B------:R0:W1:Y:S02]  /*fe50*/  SHFL.IDX P6, R14, R13, R12, R11 ;  /* 0x0000000c0d0e7389 */ /* 0x00006400000c000b */
[----:B01----:R-:W-:Y:S01]  /*fe60*/  ENDCOLLECTIVE ;  /* 0x000000000000791b */ /* 0x003fe20003800000 */
.L_x_9022:
        /* <DEDUP_REMOVED lines=14> */
.L_x_9023:
[----:B------:R-:W-:Y:S02]  /*ff50*/  IMAD.MOV.U32 R13, RZ, RZ, R4 ;  /* 0x000000ffff0d7224 */ /* 0x000fe400078e0004 */
[----:B------:R-:W-:Y:S01]  /*ff60*/  IMAD.MOV.U32 R12, RZ, RZ, 0x3 ;  /* 0x00000003ff0c7424 */ /* 0x000fe200078e00ff */
[----:B------:R-:W-:-:S05]  /*ff70*/  @!P0 LEA R14, P1, R35, R14, 0x1 ;  /* 0x0000000e230e8211 */ /* 0x000fca00078208ff */
[----:B------:R-:W-:-:S08]  /*ff80*/  @!P0 IMAD.MOV.U32 R2, RZ, RZ, R14 ;  /* 0x000000ffff028224 */ /* 0x000fd000078e000e */
[----:B------:R-:W-:Y:S05]  /*ff90*/  WARPSYNC.COLLECTIVE R15, `(.L_x_9024) ;  /* 0x000000000f087348 */ /* 0x000fea0003c00000 */
[----:B------:R0:W1:Y:S02]  /*ffa0*/  SHFL.IDX P6, R14, R13, R12, R11 ;  /* 0x0000000c0d0e7389 */ /* 0x00006400000c000b */
[----:B01----:R-:W-:Y:S01]  /*ffb0*/  ENDCOLLECTIVE ;  /* 0x000000000000791b */ /* 0x003fe20003800000 */
.L_x_9024:
        /* <DEDUP_REMOVED lines=14> */
.L_x_9025:
[----:B------:R-:W-:Y:S01]  /*100a0*/  IMAD.MOV.U32 R13, RZ, RZ, R4 ;  /* 0x000000ffff0d7224 */ /* 0x000fe200078e0004 */
[----:B------:R-:W-:Y:S02]  /*100b0*/  MOV R12, 0x4 ;  /* 0x00000004000c7802 */ /* 0x000fe40000000f00 */
[----:B------:R-:W-:-:S05]  /*100c0*/  @!P0 LEA R14, P1, R35, R14, 0x1 ;  /* 0x0000000e230e8211 */ /* 0x000fca00078208ff */
[----:B------:R-:W-:-:S08]  /*100d0*/  @!P0 IMAD.MOV.U32 R2, RZ, RZ, R14 ;  /* 0x000000ffff028224 */ /* 0x000fd000078e000e */
[----:B------:R-:W-:Y:S05]  /*100e0*/  WARPSYNC.COLLECTIVE R15, `(.L_x_9026) ;  /* 0x000000000f087348 */ /* 0x000fea0003c00000 */
[----:B------:R0:W1:Y:S02]  /*100f0*/  SHFL.IDX P6, R14, R13, R12, R11 ;  /* 0x0000000c0d0e7389 */ /* 0x00006400000c000b */
[----:B01----:R-:W-:Y:S01]  /*10100*/  ENDCOLLECTIVE ;  /* 0x000000000000791b */ /* 0x003fe20003800000 */
.L_x_9026:
        /* <DEDUP_REMOVED lines=14> */
.L_x_9027:
[----:B------:R-:W-:Y:S02]  /*101f0*/  IMAD.MOV.U32 R13, RZ, RZ, R4 ;  /* 0x000000ffff0d7224 */ /* 0x000fe400078e0004 */
[----:B------:R-:W-:Y:S01]  /*10200*/  IMAD.MOV.U32 R12, RZ, RZ, 0x5 ;  /* 0x00000005ff0c7424 */ /* 0x000fe200078e00ff */
[----:B------:R-:W-:-:S05]  /*10210*/  @!P0 LEA R14, P1, R35, R14, 0x1 ;  /* 0x0000000e230e8211 */ /* 0x000fca00078208ff */
[----:B------:R-:W-:-:S08]  /*10220*/  @!P0 IMAD.MOV.U32 R2, RZ, RZ, R14 ;  /* 0x000000ffff028224 */ /* 0x000fd000078e000e */
[----:B------:R-:W-:Y:S05]  /*10230*/  WARPSYNC.COLLECTIVE R15, `(.L_x_9028) ;  /* 0x000000000f087348 */ /* 0x000fea0003c00000 */
[----:B------:R0:W1:Y:S02]  /*10240*/  SHFL.IDX P6, R14, R13, R12, R11 ;  /* 0x0000000c0d0e7389 */ /* 0x00006400000c000b */
[----:B01----:R-:W-:Y:S01]  /*10250*/  ENDCOLLECTIVE ;  /* 0x000000000000791b */ /* 0x003fe20003800000 */
.L_x_9028:
        /* <DEDUP_REMOVED lines=14> */
.L_x_9029:
[----:B------:R-:W-:Y:S02]  /*10340*/  IMAD.MOV.U32 R13, RZ, RZ, R4 ;  /* 0x000000ffff0d7224 */ /* 0x000fe400078e0004 */
[----:B------:R-:W-:Y:S01]  /*10350*/  IMAD.MOV.U32 R12, RZ, RZ, 0x6 ;  /* 0x00000006ff0c7424 */ /* 0x000fe200078e00ff */
[----:B------:R-:W-:-:S05]  /*10360*/  @!P0 LEA R14, P1, R35, R14, 0x1 ;  /* 0x0000000e230e8211 */ /* 0x000fca00078208ff */
[----:B------:R-:W-:-:S08]  /*10370*/  @!P0 IMAD.MOV.U32 R2, RZ, RZ, R14 ;  /* 0x000000ffff028224 */ /* 0x000fd000078e000e */
[----:B------:R-:W-:Y:S05]  /*10380*/  WARPSYNC.COLLECTIVE R15, `(.L_x_9030) ;  /* 0x000000000f087348 */ /* 0x000fea0003c00000 */
[----:B------:R0:W1:Y:S02]  /*10390*/  SHFL.IDX P6, R14, R13, R12, R11 ;  /* 0x0000000c0d0e7389 */ /* 0x00006400000c000b */
[----:B01----:R-:W-:Y:S01]  /*103a0*/  ENDCOLLECTIVE ;  /* 0x000000000000791b */ /* 0x003fe20003800000 */
.L_x_9030:
[----:B------:R-:W-:Y:S02]  /*103b0*/  @!P0 IMAD.X R7, RZ, RZ, R6, P1 ;  /* 0x000000ffff078224 */ /* 0x000fe400008e0606 */
[----:B------:R-:W-:Y:S02]  /*103c0*/  VIADD R6, R5, 0x60 ;  /* 0x0000006005067836 */ /* 0x000fe40000000000 */
[----:B------:R-:W-:-:S05]  /*103d0*/  @!P0 IMAD.MOV.U32 R3, RZ, RZ, R7 ;  /* 0x000000ffff038224 */ /* 0x000fca00078e0007 */
[----:B------:R-:W-:Y:S01]  /*103e0*/  @!PT LDS RZ, [RZ] ;  /* 0x00000000fffff984 */ /* 0x000fe20000000800 */
[----:B------:R-:W-:Y:S01]  /*103f0*/  @!PT LDS RZ, [RZ] ;  /* 0x00000000fffff984 */ /* 0x000fe20000000800 */
[----:B------:R-:W-:Y:S01]  /*10400*/  @!PT LDS RZ, [RZ] ;  /* 0x00000000fffff984 */ /* 0x000fe20000000800 */
        /* <DEDUP_REMOVED lines=8> */
.L_x_9031:
[----:B------:R-:W-:Y:S02]  /*10490*/  IMAD.MOV.U32 R13, RZ, RZ, R4 ;  /* 0x000000ffff0d7224 */ /* 0x000fe400078e0004 */
[----:B------:R-:W-:Y:S01]  /*104a0*/  IMAD.MOV.U32 R12, RZ, RZ, 0x7 ;  /* 0x00000007ff0c7424 */ /* 0x000fe200078e00ff */
[----:B------:R-:W-:-:S05]  /*104b0*/  @!P0 LEA R14, P1, R35, R14, 0x1 ;  /* 0x0000000e230e8211 */ /* 0x000fca00078208ff */
[----:B------:R-:W-:-:S08]  /*104c0*/  @!P0 IMAD.MOV.U32 R2, RZ, RZ, R14 ;  /* 0x000000ffff028224 */ /* 0x000fd000078e000e */
[----:B------:R-:W-:Y:S05]  /*104d0*/  WARPSYNC.COLLECTIVE R15, `(.L_x_9032) ;  /* 0x000000000f087348 */ /* 0x000fea0003c00000 */
[----:B------:R0:W1:Y:S02]  /*104e0*/  SHFL.IDX P6, R14, R13, R12, R11 ;  /* 0x0000000c0d0e7389 */ /* 0x00006400000c000b */
[----:B01----:R-:W-:Y:S01]  /*104f0*/  ENDCOLLECTIVE ;  /* 0x000000000000791b */ /* 0x003fe20003800000 */
.L_x_9032:
        /* <DEDUP_REMOVED lines=12> */
.L_x_9033:
[----:B------:R-:W-:Y:S05]  /*105c0*/  BRA `(.L_x_9034) ;  /* 0xffffffc800387947 */ /* 0x000fea000383ffff */
.L_x_8956:
[----:B0-----:R0:W1:Y:S02]  /*105d0*/  SYNCS.PHASECHK.TRANS64.TRYWAIT P0, [R16+URZ+0x28820], R3 ;  /* 0x02882003100075a7 */ /* 0x001064000800017f */
[----:B-1----:R-:W-:Y:S05]  /*105e0*/  @!P0 NANOSLEEP.SYNCS 0x989680 ;  /* 0x009896800000895d */ /* 0x002fea0003900000 */
[----:B------:R-:W1:Y:S02]  /*105f0*/  @!P0 SYNCS.PHASECHK.TRANS64 P0, [R16+URZ+0x28820], R3 ;  /* 0x02882003100085a7 */ /* 0x000e64000800007f */
[----:B-1----:R-:W-:Y:S05]  /*10600*/  @!P0 BRA `(.L_x_8956) ;  /* 0xfffffffc00f08947 */ /* 0x002fea000383ffff */
[----:B------:R-:W-:Y:S05]  /*10610*/  BRA `(.L_x_9035) ;  /* 0xffffffc800907947 */ /* 0x000fea000383ffff */
.L_x_8960:
[----:B0-----:R0:W1:Y:S02]  /*10620*/  SYNCS.PHASECHK.TRANS64.TRYWAIT P0, [R6+URZ+0x28840], R3 ;  /* 0x02884003060075a7 */ /* 0x001064000800017f */
[----:B-1----:R-:W-:Y:S05]  /*10630*/  @!P0 NANOSLEEP.SYNCS 0x989680 ;  /* 0x009896800000895d */ /* 0x002fea0003900000 */
[----:B------:R-:W1:Y:S02]  /*10640*/  @!P0 SYNCS.PHASECHK.TRANS64 P0, [R6+URZ+0x28840], R3 ;  /* 0x02884003060085a7 */ /* 0x000e64000800007f */
[----:B-1----:R-:W-:Y:S05]  /*10650*/  @!P0 BRA `(.L_x_8960) ;  /* 0xfffffffc00f08947 */ /* 0x002fea000383ffff */
[----:B------:R-:W-:Y:S05]  /*10660*/  BRA `(.L_x_9036) ;  /* 0xffffffcc00507947 */ /* 0x000fea000383ffff */
.L_x_8961:
        /* <DEDUP_REMOVED lines=8> */
.L_x_9038:
[----:B------:R-:W-:Y:S05]  /*106f0*/  BSYNC B1 ;  /* 0x0000000000017941 */ /* 0x000fea0003800000 */
.L_x_9037:
        /* <DEDUP_REMOVED lines=10> */
.L_x_9039:
[----:B------:R-:W-:Y:S02]  /*107a0*/  IMAD.MOV.U32 R13, RZ, RZ, R9 ;  /* 0x000000ffff0d7224 */ /* 0x000fe400078e0009 */
[----:B------:R-:W-:Y:S02]  /*107b0*/  IMAD.MOV.U32 R12, RZ, RZ, 0x1 ;  /* 0x00000001ff0c7424 */ /* 0x000fe400078e00ff */
[----:B------:R-:W-:-:S07]  /*107c0*/  IMAD.MOV.U32 R2, RZ, RZ, R14 ;  /* 0x000000ffff027224 */ /* 0x000fce00078e000e */
[----:B------:R-:W-:Y:S05]  /*107d0*/  WARPSYNC.COLLECTIVE R15, `(.L_x_9040) ;  /* 0x000000000f087348 */ /* 0x000fea0003c00000 */
[----:B------:R0:W1:Y:S02]  /*107e0*/  SHFL.IDX P6, R14, R13, R12, R11 ;  /* 0x0000000c0d0e7389 */ /* 0x00006400000c000b */
[----:B01----:R-:W-:Y:S01]  /*107f0*/  ENDCOLLECTIVE ;  /* 0x000000000000791b */ /* 0x003fe20003800000 */
.L_x_9040:
        /* <DEDUP_REMOVED lines=12> */
.L_x_9041:
[----:B------:R-:W-:Y:S02]  /*108c0*/  IMAD.MOV.U32 R13, RZ, RZ, R9 ;  /* 0x000000ffff0d7224 */ /* 0x000fe400078e0009 */
[----:B------:R-:W-:Y:S02]  /*108d0*/  IMAD.MOV.U32 R12, RZ, RZ, 0x2 ;  /* 0x00000002ff0c7424 */ /* 0x000fe400078e00ff */
[----:B------:R-:W-:-:S07]  /*108e0*/  IMAD.MOV.U32 R2, RZ, RZ, R14 ;  /* 0x000000ffff027224 */ /* 0x000fce00078e000e */
[----:B------:R-:W-:Y:S05]  /*108f0*/  WARPSYNC.COLLECTIVE R15, `(.L_x_9042) ;  /* 0x000000000f087348 */ /* 0x000fea0003c00000 */
[----:B------:R0:W1:Y:S02]  /*10900*/  SHFL.IDX P6, R14, R13, R12, R11 ;  /* 0x0000000c0d0e7389 */ /* 0x00006400000c000b */
[----:B01----:R-:W-:Y:S01]  /*10910*/  ENDCOLLECTIVE ;  /* 0x000000000000791b */ /* 0x003fe20003800000 */
.L_x_9042:
        /* <DEDUP_REMOVED lines=12> */
.L_x_9043:
[----:B------:R-:W-:Y:S02]  /*109e0*/  IMAD.MOV.U32 R13, RZ, RZ, R9 ;  /* 0x000000ffff0d7224 */ /* 0x000fe400078e0009 */
[----:B------:R-:W-:Y:S02]  /*109f0*/  IMAD.MOV.U32 R12, RZ, RZ, 0x3 ;  /* 0x00000003ff0c7424 */ /* 0x000fe400078e00ff */
[----:B------:R-:W-:-:S07]  /*10a00*/  IMAD.MOV.U32 R2, RZ, RZ, R14 ;  /* 0x000000ffff027224 */ /* 0x000fce00078e000e */
[----:B------:R-:W-:Y:S05]  /*10a10*/  WARPSYNC.COLLECTIVE R15, `(.L_x_9044) ;  /* 0x000000000f087348 */ /* 0x000fea0003c00000 */
[----:B------:R0:W1:Y:S02]  /*10a20*/  SHFL.IDX P6, R14, R13, R12, R11 ;  /* 0x0000000c0d0e7389 */ /* 0x00006400000c000b */
[----:B01----:R-:W-:Y:S01]  /*10a30*/  ENDCOLLECTIVE ;  /* 0x000000000000791b */ /* 0x003fe20003800000 */
.L_x_9044:
        /* <DEDUP_REMOVED lines=12> */
.L_x_9045:
[----:B------:R-:W-:Y:S02]  /*10b00*/  IMAD.MOV.U32 R13, RZ, RZ, R9 ;  /* 0x000000ffff0d7224 */ /* 0x000fe400078e0009 */
[----:B------:R-:W-:Y:S02]  /*10b10*/  IMAD.MOV.U32 R12, RZ, RZ, 0x4 ;  /* 0x00000004ff0c7424 */ /* 0x000fe400078e00ff */
[----:B------:R-:W-:-:S07]  /*10b20*/  IMAD.MOV.U32 R2, RZ, RZ, R14 ;  /* 0x000000ffff027224 */ /* 0x000fce00078e000e */
[----:B------:R-:W-:Y:S05]  /*10b30*/  WARPSYNC.COLLECTIVE R15, `(.L_x_9046) ;  /* 0x000000000f087348 */ /* 0x000fea0003c00000 */
[----:B------:R0:W1:Y:S02]  /*10b40*/  SHFL.IDX P6, R14, R13, R12, R11 ;  /* 0x0000000c0d0e7389 */ /* 0x00006400000c000b */
[----:B01----:R-:W-:Y:S01]  /*10b50*/  ENDCOLLECTIVE ;  /* 0x000000000000791b */ /* 0x003fe20003800000 */
.L_x_9046:
        /* <DEDUP_REMOVED lines=12> */
.L_x_9047:
[----:B------:R-:W-:Y:S02]  /*10c20*/  IMAD.MOV.U32 R13, RZ, RZ, R9 ;  /* 0x000000ffff0d7224 */ /* 0x000fe400078e0009 */
[----:B------:R-:W-:Y:S02]  /*10c30*/  IMAD.MOV.U32 R12, RZ, RZ, 0x5 ;  /* 0x00000005ff0c7424 */ /* 0x000fe400078e00ff */
[----:B------:R-:W-:-:S07]  /*10c40*/  IMAD.MOV.U32 R2, RZ, RZ, R14 ;  /* 0x000000ffff027224 */ /* 0x000fce00078e000e */
[----:B------:R-:W-:Y:S05]  /*10c50*/  WARPSYNC.COLLECTIVE R15, `(.L_x_9048) ;  /* 0x000000000f087348 */ /* 0x000fea0003c00000 */
[----:B------:R0:W1:Y:S02]  /*10c60*/  SHFL.IDX P6, R14, R13, R12, R11 ;  /* 0x0000000c0d0e7389 */ /* 0x00006400000c000b */
[----:B01----:R-:W-:Y:S01]  /*10c70*/  ENDCOLLECTIVE ;  /* 0x000000000000791b */ /* 0x003fe20003800000 */
.L_x_9048:
        /* <DEDUP_REMOVED lines=12> */
.L_x_9049:
[----:B------:R-:W-:Y:S02]  /*10d40*/  IMAD.MOV.U32 R13, RZ, RZ, R9 ;  /* 0x000000ffff0d7224 */ /* 0x000fe400078e0009 */
[----:B------:R-:W-:Y:S02]  /*10d50*/  IMAD.MOV.U32 R12, RZ, RZ, 0x6 ;  /* 0x00000006ff0c7424 */ /* 0x000fe400078e00ff */
[----:B------:R-:W-:-:S07]  /*10d60*/  IMAD.MOV.U32 R2, RZ, RZ, R14 ;  /* 0x000000ffff027224 */ /* 0x000fce00078e000e */
[----:B------:R-:W-:Y:S05]  /*10d70*/  WARPSYNC.COLLECTIVE R15, `(.L_x_9050) ;  /* 0x000000000f087348 */ /* 0x000fea0003c00000 */
[----:B------:R0:W1:Y:S02]  /*10d80*/  SHFL.IDX P6, R14, R13, R12, R11 ;  /* 0x0000000c0d0e7389 */ /* 0x00006400000c000b */
[----:B01----:R-:W-:Y:S01]  /*10d90*/  ENDCOLLECTIVE ;  /* 0x000000000000791b */ /* 0x003fe20003800000 */
.L_x_9050:
        /* <DEDUP_REMOVED lines=12> */
.L_x_9051:
[----:B------:R-:W-:Y:S02]  /*10e60*/  IMAD.MOV.U32 R13, RZ, RZ, R9 ;  /* 0x000000ffff0d7224 */ /* 0x000fe400078e0009 */
[----:B------:R-:W-:Y:S02]  /*10e70*/  IMAD.MOV.U32 R12, RZ, RZ, 0x7 ;  /* 0x00000007ff0c7424 */ /* 0x000fe400078e00ff */
[----:B------:R-:W-:-:S07]  /*10e80*/  IMAD.MOV.U32 R2, RZ, RZ, R14 ;  /* 0x000000ffff027224 */ /* 0x000fce00078e000e */
[----:B------:R-:W-:Y:S05]  /*10e90*/  WARPSYNC.COLLECTIVE R15, `(.L_x_9052) ;  /* 0x000000000f087348 */ /* 0x000fea0003c00000 */
[----:B------:R0:W1:Y:S02]  /*10ea0*/  SHFL.IDX P6, R14, R13, R12, R11 ;  /* 0x0000000c0d0e7389 */ /* 0x00006400000c000b */
[----:B01----:R-:W-:Y:S01]  /*10eb0*/  ENDCOLLECTIVE ;  /* 0x000000000000791b */ /* 0x003fe20003800000 */
.L_x_9052:
        /* <DEDUP_REMOVED lines=12> */
.L_x_9053:
[----:B------:R-:W-:Y:S05]  /*10f80*/  BRA `(.L_x_9054) ;  /* 0xffffffc800247947 */ /* 0x000fea000383ffff */
.L_x_8966:
[----:B0-----:R0:W1:Y:S02]  /*10f90*/  SYNCS.PHASECHK.TRANS64.TRYWAIT P0, [R6+URZ+0x28860], R3 ;  /* 0x02886003060075a7 */ /* 0x001064000800017f */
[----:B-1----:R-:W-:Y:S05]  /*10fa0*/  @!P0 NANOSLEEP.SYNCS 0x989680 ;  /* 0x009896800000895d */ /* 0x002fea0003900000 */
[----:B------:R-:W1:Y:S02]  /*10fb0*/  @!P0 SYNCS.PHASECHK.TRANS64 P0, [R6+URZ+0x28860], R3 ;  /* 0x02886003060085a7 */ /* 0x000e64000800007f */
[----:B-1----:R-:W-:Y:S05]  /*10fc0*/  @!P0 BRA `(.L_x_8966) ;  /* 0xfffffffc00f08947 */ /* 0x002fea000383ffff */
[----:B------:R-:W-:Y:S05]  /*10fd0*/  BRA `(.L_x_9055) ;  /* 0xffffffc800807947 */ /* 0x000fea000383ffff */
.L_x_8967:
        /* <DEDUP_REMOVED lines=8> */
.L_x_9057:
[----:B------:R-:W-:Y:S05]  /*11060*/  BSYNC B1 ;  /* 0x0000000000017941 */ /* 0x000fea0003800000 */
.L_x_9056:
        /* <DEDUP_REMOVED lines=9> */
.L_x_9058:
[----:B------:R-:W-:Y:S01]  /*11100*/  MOV R13, R18 ;  /* 0x00000012000d7202 */ /* 0x000fe20000000f00 */
[----:B------:R-:W-:Y:S01]  /*11110*/  IMAD.MOV.U32 R12, RZ, RZ, 0x1 ;  /* 0x00000001ff0c7424 */ /* 0x000fe200078e00ff */
[----:B------:R-:W-:-:S13]  /*11120*/  IADD3 R2, P0, R14, R5, RZ ;  /* 0x000000050e027210 */ /* 0x000fda0007f1e0ff */
[----:B------:R-:W-:Y:S05]  /*11130*/  WARPSYNC.COLLECTIVE R15, `(.L_x_9059) ;  /* 0x000000000f087348 */ /* 0x000fea0003c00000 */
[----:B------:R0:W1:Y:S02]  /*11140*/  SHFL.IDX P6, R14, R13, R12, R11 ;  /* 0x0000000c0d0e7389 */ /* 0x00006400000c000b */
[----:B01----:R-:W-:Y:S01]  /*11150*/  ENDCOLLECTIVE ;  /* 0x000000000000791b */ /* 0x003fe20003800000 */
.L_x_9059:
        /* <DEDUP_REMOVED lines=13> */
.L_x_9060:
[----:B------:R-:W-:Y:S02]  /*11230*/  IMAD.MOV.U32 R13, RZ, RZ, R18 ;  /* 0x000000ffff0d7224 */ /* 0x000fe400078e0012 */
[----:B------:R-:W-:Y:S01]  /*11240*/  IMAD.MOV.U32 R12, RZ, RZ, 0x2 ;  /* 0x00000002ff0c7424 */ /* 0x000fe200078e00ff */
[----:B------:R-:W-:-:S13]  /*11250*/  IADD3 R2, P0, R14, R5, RZ ;  /* 0x000000050e027210 */ /* 0x000fda0007f1e0ff */
[----:B------:R-:W-:Y:S05]  /*11260*/  WARPSYNC.COLLECTIVE R15, `(.L_x_9061) ;  /* 0x000000000f087348 */ /* 0x000fea0003c00000 */
[----:B------:R0:W1:Y:S02]  /*11270*/  SHFL.IDX P6, R14, R13, R12, R11 ;  /* 0x0000000c0d0e7389 */ /* 0x00006400000c000b */
[----:B01----:R-:W-:Y:S01]  /*11280*/  ENDCOLLECTIVE ;  /* 0x000000000000791b */ /* 0x003fe20003800000 */
.L_x_9061:
        /* <DEDUP_REMOVED lines=13> */
.L_x_9062:
[----:B------:R-:W-:Y:S02]  /*11360*/  IMAD.MOV.U32 R13, RZ, RZ, R18 ;  /* 0x000000ffff0d7224 */ /* 0x000fe400078e0012 */
[----:B------:R-:W-:Y:S01]  /*11370*/  IMAD.MOV.U32 R12, RZ, RZ, 0x3 ;  /* 0x00000003ff0c7424 */ /* 0x000fe200078e00ff */
[----:B------:R-:W-:-:S13]  /*11380*/  IADD3 R2, P0, R14, R5, RZ ;  /* 0x000000050e027210 */ /* 0x000fda0007f1e0ff */
[----:B------:R-:W-:Y:S05]  /*11390*/  WARPSYNC.COLLECTIVE R15, `(.L_x_9063) ;  /* 0x000000000f087348 */ /* 0x000fea0003c00000 */
[----:B------:R0:W1:Y:S02]  /*113a0*/  SHFL.IDX P6, R14, R13, R12, R11 ;  /* 0x0000000c0d0e7389 */ /* 0x00006400000c000b */
[----:B01----:R-:W-:Y:S01]  /*113b0*/  ENDCOLLECTIVE ;  /* 0x000000000000791b */ /* 0x003fe20003800000 */
.L_x_9063:
        /* <DEDUP_REMOVED lines=13> */
.L_x_9064:
[----:B------:R-:W-:Y:S02]  /*11490*/  IMAD.MOV.U32 R13, RZ, RZ, R18 ;  /* 0x000000ffff0d7224 */ /* 0x000fe400078e0012 */
[----:B------:R-:W-:Y:S01]  /*114a0*/  IMAD.MOV.U32 R12, RZ, RZ, 0x4 ;  /* 0x00000004ff0c7424 */ /* 0x000fe200078e00ff */
[----:B------:R-:W-:-:S13]  /*114b0*/  IADD3 R2, P0, R14, R5, RZ ;  /* 0x000000050e027210 */ /* 0x000fda0007f1e0ff */
[----:B------:R-:W-:Y:S05]  /*114c0*/  WARPSYNC.COLLECTIVE R15, `(.L_x_9065) ;  /* 0x000000000f087348 */ /* 0x000fea0003c00000 */
[----:B------:R0:W1:Y:S02]  /*114d0*/  SHFL.IDX P6, R14, R13, R12, R11 ;  /* 0x0000000c0d0e7389 */ /* 0x00006400000c000b */
[----:B01----:R-:W-:Y:S01]  /*114e0*/  ENDCOLLECTIVE ;  /* 0x000000000000791b */ /* 0x003fe20003800000 */
.L_x_9065:
        /* <DEDUP_REMOVED lines=13> */
.L_x_9066:
[----:B------:R-:W-:Y:S02]  /*115c0*/  IMAD.MOV.U32 R13, RZ, RZ, R18 ;  /* 0x000000ffff0d7224 */ /* 0x000fe400078e0012 */
[----:B------:R-:W-:Y:S01]  /*115d0*/  IMAD.MOV.U32 R12, RZ, RZ, 0x5 ;  /* 0x00000005ff0c7424 */ /* 0x000fe200078e00ff */
[----:B------:R-:W-:-:S13]  /*115e0*/  IADD3 R2, P0, R14, R5, RZ ;  /* 0x000000050e027210 */ /* 0x000fda0007f1e0ff */
[----:B------:R-:W-:Y:S05]  /*115f0*/  WARPSYNC.COLLECTIVE R15, `(.L_x_9067) ;  /* 0x000000000f087348 */ /* 0x000fea0003c00000 */
[----:B------:R0:W1:Y:S02]  /*11600*/  SHFL.IDX P6, R14, R13, R12, R11 ;  /* 0x0000000c0d0e7389 */ /* 0x00006400000c000b */
[----:B01----:R-:W-:Y:S01]  /*11610*/  ENDCOLLECTIVE ;  /* 0x000000000000791b */ /* 0x003fe20003800000 */
.L_x_9067:
        /* <DEDUP_REMOVED lines=13> */
.L_x_9068:
[----:B------:R-:W-:Y:S02]  /*116f0*/  IMAD.MOV.U32 R13, RZ, RZ, R18 ;  /* 0x000000ffff0d7224 */ /* 0x000fe400078e0012 */
[----:B------:R-:W-:Y:S01]  /*11700*/  IMAD.MOV.U32 R12, RZ, RZ, 0x6 ;  /* 0x00000006ff0c7424 */ /* 0x000fe200078e00ff */
[----:B------:R-:W-:-:S13]  /*11710*/  IADD3 R2, P0, R14, R5, RZ ;  /* 0x000000050e027210 */ /* 0x000fda0007f1e0ff */
[----:B------:R-:W-:Y:S05]  /*11720*/  WARPSYNC.COLLECTIVE R15, `(.L_x_9069) ;  /* 0x000000000f087348 */ /* 0x000fea0003c00000 */
[----:B------:R0:W1:Y:S02]  /*11730*/  SHFL.IDX P6, R14, R13, R12, R11 ;  /* 0x0000000c0d0e7389 */ /* 0x00006400000c000b */
[----:B01----:R-:W-:Y:S01]  /*11740*/  ENDCOLLECTIVE ;  /* 0x000000000000791b */ /* 0x003fe20003800000 */
.L_x_9069:
        /* <DEDUP_REMOVED lines=13> */
.L_x_9070:
[----:B------:R-:W-:Y:S02]  /*11820*/  IMAD.MOV.U32 R13, RZ, RZ, R18 ;  /* 0x000000ffff0d7224 */ /* 0x000fe400078e0012 */
[----:B------:R-:W-:Y:S01]  /*11830*/  IMAD.MOV.U32 R12, RZ, RZ, 0x7 ;  /* 0x00000007ff0c7424 */ /* 0x000fe200078e00ff */
[----:B------:R-:W-:-:S13]  /*11840*/  IADD3 R2, P0, R14, R5, RZ ;  /* 0x000000050e027210 */ /* 0x000fda0007f1e0ff */
[----:B------:R-:W-:Y:S05]  /*11850*/  WARPSYNC.COLLECTIVE R15, `(.L_x_9071) ;  /* 0x000000000f087348 */ /* 0x000fea0003c00000 */
[----:B------:R0:W1:Y:S02]  /*11860*/  SHFL.IDX P6, R14, R13, R12, R11 ;  /* 0x0000000c0d0e7389 */ /* 0x00006400000c000b */
[----:B01----:R-:W-:Y:S01]  /*11870*/  ENDCOLLECTIVE ;  /* 0x000000000000791b */ /* 0x003fe20003800000 */
.L_x_9071:
        /* <DEDUP_REMOVED lines=12> */
.L_x_9072:
[----:B------:R-:W-:Y:S01]  /*11940*/  @!PT LDS RZ, [RZ] ;  /* 0x00000000fffff984 */ /* 0x000fe20000000800 */
[----:B------:R-:W-:Y:S01]  /*11950*/  @!PT LDS RZ, [RZ] ;  /* 0x00000000fffff984 */ /* 0x000fe20000000800 */
[----:B------:R-:W-:Y:S01]  /*11960*/  @!PT LDS RZ, [RZ] ;  /* 0x00000000fffff984 */ /* 0x000fe20000000800 */
[----:B------:R0:W-:Y:S01]  /*11970*/  LDGSTS.E.BYPASS.LTC128B.128 [R7+0x7400], desc[UR50][R2.64+0x80], !P0 ;  /* 0x0740008002077fae */ /* 0x0001e2000c101d72 */
[----:B------:R-:W-:Y:S05]  /*11980*/  BRA `(.L_x_9073) ;  /* 0xffffffc400247947 */ /* 0x000fea000383ffff */
.L_x_8975:
[----:B0-----:R0:W1:Y:S02]  /*11990*/  SYNCS.PHASECHK.TRANS64.TRYWAIT P0, [R4+URZ+0x28860], R3 ;  /* 0x02886003040075a7 */ /* 0x001064000800017f */
[----:B-1----:R-:W-:Y:S05]  /*119a0*/  @!P0 NANOSLEEP.SYNCS 0x989680 ;  /* 0x009896800000895d */ /* 0x002fea0003900000 */
[----:B------:R-:W1:Y:S02]  /*119b0*/  @!P0 SYNCS.PHASECHK.TRANS64 P0, [R4+URZ+0x28860], R3 ;  /* 0x02886003040085a7 */ /* 0x000e64000800007f */
[----:B-1----:R-:W-:Y:S05]  /*119c0*/  @!P0 BRA `(.L_x_8975) ;  /* 0xfffffffc00f08947 */ /* 0x002fea000383ffff */
[----:B------:R-:W-:Y:S05]  /*119d0*/  BRA `(.L_x_9074) ;  /* 0xffffffc800447947 */ /* 0x000fea000383ffff */
.L_x_8976:
        /* <DEDUP_REMOVED lines=8> */
.L_x_9076:
[----:B------:R-:W-:Y:S05]  /*11a60*/  BSYNC B0 ;  /* 0x0000000000007941 */ /* 0x000fea0003800000 */
.L_x_9075:
        /* <DEDUP_REMOVED lines=9> */
.L_x_9077:
[----:B------:R-:W-:Y:S02]  /*11b00*/  IMAD.MOV.U32 R13, RZ, RZ, R18 ;  /* 0x000000ffff0d7224 */ /* 0x000fe400078e0012 */
[----:B------:R-:W-:Y:S01]  /*11b10*/  IMAD.MOV.U32 R12, RZ, RZ, 0x1 ;  /* 0x00000001ff0c7424 */ /* 0x000fe200078e00ff */
[----:B------:R-:W-:-:S13]  /*11b20*/  IADD3 R2, P0, R14, R6, RZ ;  /* 0x000000060e027210 */ /* 0x000fda0007f1e0ff */
[----:B------:R-:W-:Y:S05]  /*11b30*/  WARPSYNC.COLLECTIVE R15, `(.L_x_9078) ;  /* 0x000000000f087348 */ /* 0x000fea0003c00000 */
[----:B------:R0:W1:Y:S02]  /*11b40*/  SHFL.IDX P6, R14, R13, R12, R11 ;  /* 0x0000000c0d0e7389 */ /* 0x00006400000c000b */
[----:B01----:R-:W-:Y:S01]  /*11b50*/  ENDCOLLECTIVE ;  /* 0x000000000000791b */ /* 0x003fe20003800000 */
.L_x_9078:
        /* <DEDUP_REMOVED lines=13> */
.L_x_9079:
        /* <DEDUP_REMOVED lines=10> */
.L_x_9080:
        /* <DEDUP_REMOVED lines=12> */
.L_x_9081:
        /* <DEDUP_REMOVED lines=10> */
.L_x_9082:
        /* <DEDUP_REMOVED lines=12> */
.L_x_9083:
        /* <DEDUP_REMOVED lines=10> */
.L_x_9084:
        /* <DEDUP_REMOVED lines=12> */
.L_x_9085:
        /* <DEDUP_REMOVED lines=10> */
.L_x_9086:
        /* <DEDUP_REMOVED lines=12> */
.L_x_9087:
[----:B------:R-:W-:Y:S01]  /*121b0*/  @!PT LDS RZ, [RZ] ;  /* 0x00000000fffff984 */ /* 0x000fe20000000800 */
[----:B------:R-:W-:Y:S01]  /*121c0*/  @!PT LDS RZ, [RZ] ;  /* 0x00000000fffff984 */ /* 0x000fe20000000800 */
[----:B------:R-:W-:Y:S01]  /*121d0*/  @!PT LDS RZ, [RZ] ;  /* 0x00000000fffff984 */ /* 0x000fe20000000800 */
[----:B------:R0:W-:Y:S01]  /*121e0*/  LDGSTS.E.BYPASS.LTC128B.128 [R0+0x6400], desc[UR50][R2.64+0x80], !P0 ;  /* 0x0640008002007fae */ /* 0x0001e2000c101d72 */
[----:B------:R-:W-:Y:S01]  /*121f0*/  IMAD.MOV.U32 R13, RZ, RZ, R18 ;  /* 0x000000ffff0d7224 */ /* 0x000fe200078e0012 */
[----:B------:R-:W-:Y:S02]  /*12200*/  MOV R12, 0x6 ;  /* 0x00000006000c7802 */ /* 0x000fe40000000f00 */
[----:B0-----:R-:W-:-:S13]  /*12210*/  IADD3 R2, P0, R14, R6, RZ ;  /* 0x000000060e027210 */ /* 0x001fda0007f1e0ff */
[----:B------:R-:W-:Y:S05]  /*12220*/  WARPSYNC.COLLECTIVE R15, `(.L_x_9088) ;  /* 0x000000000f087348 */ /* 0x000fea0003c00000 */
[----:B------:R0:W1:Y:S02]  /*12230*/  SHFL.IDX P6, R14, R13, R12, R11 ;  /* 0x0000000c0d0e7389 */ /* 0x00006400000c000b */
[----:B01----:R-:W-:Y:S01]  /*12240*/  ENDCOLLECTIVE ;  /* 0x000000000000791b */ /* 0x003fe20003800000 */
.L_x_9088:
        /* <DEDUP_REMOVED lines=12> */
.L_x_9089:
        /* <DEDUP_REMOVED lines=10> */
.L_x_9090:
        /* <DEDUP_REMOVED lines=12> */
.L_x_9091:
[----:B------:R-:W-:Y:S01]  /*12470*/  @!PT LDS RZ, [RZ] ;  /* 0x00000000fffff984 */ /* 0x000fe20000000800 */
[----:B------:R-:W-:Y:S01]  /*12480*/  @!PT LDS RZ, [RZ] ;  /* 0x00000000fffff984 */ /* 0x000fe20000000800 */
[----:B------:R-:W-:Y:S01]  /*12490*/  @!PT LDS RZ, [RZ] ;  /* 0x00000000fffff984 */ /* 0x000fe20000000800 */
[----:B------:R0:W-:Y:S01]  /*124a0*/  LDGSTS.E.BYPASS.LTC128B.128 [R0+0x7400], desc[UR50][R2.64+0x80], !P0 ;  /* 0x0740008002007fae */ /* 0x0001e2000c101d72 */
[----:B------:R-:W-:Y:S05]  /*124b0*/  BRA `(.L_x_9092) ;  /* 0xffffffc000987947 */ /* 0x000fea000383ffff */
.L_x_8981:
        /* <DEDUP_REMOVED lines=8> */
.L_x_9094:
[----:B------:R-:W-:Y:S05]  /*12540*/  BSYNC B0 ;  /* 0x0000000000007941 */ /* 0x000fea0003800000 */
.L_x_9093:
[----:B------:R-:W-:Y:S05]  /*12550*/  BRA `(.L_x_9095) ;  /* 0xffffffc4001c7947 */ /* 0x000fea000383ffff */
.L_x_8984:
[----:B-1----:R1:W2:Y:S02]  /*12560*/  SYNCS.PHASECHK.TRANS64.TRYWAIT P0, [R4+URZ+0x28820], R0 ;  /* 0x02882000040075a7 */ /* 0x0022a4000800017f */
[----:B--2---:R-:W-:Y:S05]  /*12570*/  @!P0 NANOSLEEP.SYNCS 0x989680 ;  /* 0x009896800000895d */ /* 0x004fea0003900000 */
[----:B------:R-:W2:Y:S02]  /*12580*/  @!P0 SYNCS.PHASECHK.TRANS64 P0, [R4+URZ+0x28820], R0 ;  /* 0x02882000040085a7 */ /* 0x000ea4000800007f */
[----:B--2---:R-:W-:Y:S05]  /*12590*/  @!P0 BRA `(.L_x_8984) ;  /* 0xfffffffc00f08947 */ /* 0x004fea000383ffff */
[----:B------:R-:W-:Y:S05]  /*125a0*/  BRA `(.L_x_9096) ;  /* 0xffffffc400607947 */ /* 0x000fea000383ffff */
.L_x_8985:
        /* <DEDUP_REMOVED lines=11> */
.L_x_9098:
[----:B------:R-:W-:Y:S05]  /*12660*/  BSYNC B0 ;  /* 0x0000000000007941 */ /* 0x000fea0003800000 */
.L_x_9097:
[----:B------:R-:W-:Y:S05]  /*12670*/  BRA `(.L_x_9099) ;  /* 0xffffffc400487947 */ /* 0x000fea000383ffff */
.L_x_8988:
[----:B------:R-:W-:Y:S01]  /*12680*/  BSSY B1, `(.L_x_9100) ;  /* 0x0000006000017945 */ /* 0x000fe20003800000 */
[----:B------:R-:W-:-:S07]  /*12690*/  IMAD.MOV.U32 R15, RZ, RZ, -0x1 ;  /* 0xffffffffff0f7424 */ /* 0x000fce00078e00ff */
[----:B01---5:R-:W-:Y:S05]  /*126a0*/  WARPSYNC.COLLECTIVE R15, `(.L_x_9101) ;  /* 0x000000000f0c7348 */ /* 0x023fea0003c00000 */
[----:B------:R-:W-:Y:S02]  /*126b0*/  ELECT P6, UR62, PT ;  /* 0x00000000003e782f */ /* 0x000fe400038c0000 */
[----:B------:R-:W-:Y:S01]  /*126c0*/  MOV R14, UR62 ;  /* 0x0000003e000e7c02 */ /* 0x000fe20008000f00 */
[----:B01---5:R-:W-:Y:S10]  /*126d0*/  ENDCOLLECTIVE ;  /* 0x000000000000791b */ /* 0x023ff40003800000 */
.L_x_9101:
[----:B------:R-:W-:Y:S05]  /*126e0*/  BSYNC B1 ;  /* 0x0000000000017941 */ /* 0x000fea0003800000 */
.L_x_9100:
[----:B------:R-:W-:Y:S05]  /*126f0*/  BRA `(.L_x_9102) ;  /* 0xffffffc400407947 */ /* 0x000fea000383ffff */
.L_x_8990:
[----:B-1----:R1:W2:Y:S02]  /*12700*/  SYNCS.PHASECHK.TRANS64.TRYWAIT P1, [R5+URZ+0x28840], R0 ;  /* 0x02884000050075a7 */ /* 0x0022a4000802017f */
[----:B--2---:R-:W-:Y:S05]  /*12710*/  @!P1 NANOSLEEP.SYNCS 0x989680 ;  /* 0x009896800000995d */ /* 0x004fea0003900000 */
[----:B------:R-:W2:Y:S02]  /*12720*/  @!P1 SYNCS.PHASECHK.TRANS64 P1, [R5+URZ+0x28840], R0 ;  /* 0x02884000050095a7 */ /* 0x000ea4000802007f */
[----:B--2---:R-:W-:Y:S05]  /*12730*/  @!P1 BRA `(.L_x_8990) ;  /* 0xfffffffc00f09947 */ /* 0x004fea000383ffff */
[----:B------:R-:W-:Y:S05]  /*12740*/  BRA `(.L_x_9103) ;  /* 0xffffffc400607947 */ /* 0x000fea000383ffff */
.L_x_8992:
[----:B--2---:R2:W3:Y:S02]  /*12750*/  SYNCS.PHASECHK.TRANS64.TRYWAIT P1, [R23+URZ+0x28840], R2 ;  /* 0x02884002170075a7 */ /* 0x0044e4000802017f */
[----:B---3--:R-:W-:Y:S05]  /*12760*/  @!P1 NANOSLEEP.SYNCS 0x989680 ;  /* 0x009896800000995d */ /* 0x008fea0003900000 */
[----:B------:R-:W3:Y:S02]  /*12770*/  @!P1 SYNCS.PHASECHK.TRANS64 P1, [R23+URZ+0x28840], R2 ;  /* 0x02884002170095a7 */ /* 0x000ee4000802007f */
[----:B---3--:R-:W-:Y:S05]  /*12780*/  @!P1 BRA `(.L_x_8992) ;  /* 0xfffffffc00f09947 */ /* 0x008fea000383ffff */
[----:B------:R-:W-:Y:S05]  /*12790*/  BRA `(.L_x_9104) ;  /* 0xffffffc4006c7947 */ /* 0x000fea000383ffff */
.L_x_8994:
[----:B---3--:R3:W4:Y:S02]  /*127a0*/  SYNCS.PHASECHK.TRANS64.TRYWAIT P1, [R5+URZ+0x28860], R0 ;  /* 0x02886000050075a7 */ /* 0x008724000802017f */
[----:B----4-:R-:W-:Y:S05]  /*127b0*/  @!P1 NANOSLEEP.SYNCS 0x989680 ;  /* 0x009896800000995d */ /* 0x010fea0003900000 */
[----:B------:R-:W4:Y:S02]  /*127c0*/  @!P1 SYNCS.PHASECHK.TRANS64 P1, [R5+URZ+0x28860], R0 ;  /* 0x02886000050095a7 */ /* 0x000f24000802007f */
[----:B----4-:R-:W-:Y:S05]  /*127d0*/  @!P1 BRA `(.L_x_8994) ;  /* 0xfffffffc00f09947 */ /* 0x010fea000383ffff */
[----:B------:R-:W-:Y:S05]  /*127e0*/  BRA `(.L_x_9105) ;  /* 0xffffffc400687947 */ /* 0x000fea000383ffff */
.L_x_9106:
        /* <DEDUP_REMOVED lines=9> */
.L_x_15860:


//--------------------- .text._ZN7cutlass13device_kernelIN5flash11enable_sm90INS1_16FlashAttnFwdSm90INS1_25CollectiveMainloopFwdSm90ILi2EN4cute5tupleIJNS5_1CILi1EEES8_S8_EEENS6_IJNS7_ILi128EEESA_SA_EEELi128ENS_6half_tEfNS_4arch4Sm90ELb1ELb0ELb0ELb1ELb1ELb0ELb0ELb1ELb1ELb1ELb0ELb0EEENS1_21CollectiveEpilogueFwdISB_S9_SC_SE_Li256ELb1ELb1ELb0ELb0EEENS1_36VarlenDynamicPersistentTileSchedulerILi128ELi128ELi256ELi128ELb0ELb1ELb1ELb1ELb1ELb1EEEEEEEEEvNT_6ParamsE --------------------------
	.section	.text._ZN7cutlass13device_kernelIN5flash11enable_sm90INS1_16FlashAttnFwdSm90INS1_25CollectiveMainloopFwdSm90ILi2EN4cute5tupleIJNS5_1CILi1EEES8_S8_EEENS6_IJNS7_ILi128EEESA_SA_EEELi128ENS_6half_tEfNS_4arch4Sm90ELb1ELb0ELb0ELb1ELb1ELb0ELb0ELb1ELb1ELb1ELb0ELb0EEENS1_21CollectiveEpilogueFwdISB_S9_SC_SE_Li256ELb1ELb1ELb0ELb0EEENS1_36VarlenDynamicPersistentTileSchedulerILi128ELi128ELi256ELi128ELb0ELb1ELb1ELb1ELb1ELb1EEEEEEEEEvNT_6ParamsE,"ax",@progbits
	.align	128
.text._ZN7cutlass13device_kernelIN5flash11enable_sm90INS1_16FlashAttnFwdSm90INS1_25CollectiveMainloopFwdSm90ILi2EN4cute5tupleIJNS5_1CILi1EEES8_S8_EEENS6_IJNS7_ILi128EEESA_SA_EEELi128ENS_6half_tEfNS_4arch4Sm90ELb1ELb0ELb0ELb1ELb1ELb0ELb0ELb1ELb1ELb1ELb0ELb0EEENS1_21CollectiveEpilogueFwdISB_S9_SC_SE_Li256ELb1ELb1ELb0ELb0EEENS1_36VarlenDynamicPersistentTileSchedulerILi128ELi128ELi256ELi128ELb0ELb1ELb1ELb1ELb1ELb1EEEEEEEEEvNT_6ParamsE:
        .type           _ZN7cutlass13device_kernelIN5flash11enable_sm90INS1_16FlashAttnFwdSm90INS1_25CollectiveMainloopFwdSm90ILi2EN4cute5tupleIJNS5_1CILi1EEES8_S8_EEENS6_IJNS7_ILi128EEESA_SA_EEELi128ENS_6half_tEfNS_4arch4Sm90ELb1ELb0ELb0ELb1ELb1ELb0ELb0ELb1ELb1ELb1ELb0ELb0EEENS1_21CollectiveEpilogueFwdISB_S9_SC_SE_Li256ELb1ELb1ELb0ELb0EEENS1_36VarlenDynamicPersistentTileSchedulerILi128ELi128ELi256ELi128ELb0ELb1ELb1ELb1ELb1ELb1EEEEEEEEEvNT_6ParamsE,@function
        .size           _ZN7cutlass13device_kernelIN5flash11enable_sm90INS1_16FlashAttnFwdSm90INS1_25CollectiveMainloopFwdSm90ILi2EN4cute5tupleIJNS5_1CILi1EEES8_S8_EEENS6_IJNS7_ILi128EEESA_SA_EEELi128ENS_6half_tEfNS_4arch4Sm90ELb1ELb0ELb0ELb1ELb1ELb0ELb0ELb1ELb1ELb1ELb0ELb0EEENS1_21CollectiveEpilogueFwdISB_S9_SC_SE_Li256ELb1ELb1ELb0ELb0EEENS1_36VarlenDynamicPersistentTileSchedulerILi128ELi128ELi256ELi128ELb0ELb1ELb1ELb1ELb1ELb1EEEEEEEEEvNT_6ParamsE,(.L_x_15861 - _ZN7cutlass13device_kernelIN5flash11enable_sm90INS1_16FlashAttnFwdSm90INS1_25CollectiveMainloopFwdSm90ILi2EN4cute5tupleIJNS5_1CILi1EEES8_S8_EEENS6_IJNS7_ILi128EEESA_SA_EEELi128ENS_6half_tEfNS_4arch4Sm90ELb1ELb0ELb0ELb1ELb1ELb0ELb0ELb1ELb1ELb1ELb0ELb0EEENS1_21CollectiveEpilogueFwdISB_S9_SC_SE_Li256ELb1ELb1ELb0ELb0EEENS1_36VarlenDynamicPersistentTileSchedulerILi128ELi128ELi256ELi128ELb0ELb1ELb1ELb1ELb1ELb1EEEEEEEEEvNT_6ParamsE)
        .other          _ZN7cutlass13device_kernelIN5flash11enable_sm90INS1_16FlashAttnFwdSm90INS1_25CollectiveMainloopFwdSm90ILi2EN4cute5tupleIJNS5_1CILi1EEES8_S8_EEENS6_IJNS7_ILi128EEESA_SA_EEELi128ENS_6half_tEfNS_4arch4Sm90ELb1ELb0ELb0ELb1ELb1ELb0ELb0ELb1ELb1ELb1ELb0ELb0EEENS1_21CollectiveEpilogueFwdISB_S9_SC_SE_Li256ELb1ELb1ELb0ELb0EEENS1_36VarlenDynamicPersistentTileSchedulerILi128ELi128ELi256ELi128ELb0ELb1ELb1ELb1ELb1ELb1EEEEEEEEEvNT_6ParamsE,@"STO_CUDA_ENTRY STV_DEFAULT"
_ZN7cutlass13device_kernelIN5flash11enable_sm90INS1_16FlashAttnFwdSm90INS1_25CollectiveMainloopFwdSm90ILi2EN4cute5tupleIJNS5_1CILi1EEES8_S8_EEENS6_IJNS7_ILi128EEESA_SA_EEELi128ENS_6half_tEfNS_4arch4Sm90ELb1ELb0ELb0ELb1ELb1ELb0ELb0ELb1ELb1ELb1ELb0ELb0EEENS1_21CollectiveEpilogueFwdISB_S9_SC_SE_Li256ELb1ELb1ELb0ELb0EEENS1_36VarlenDynamicPersistentTileSchedulerILi128ELi128ELi256ELi128ELb0ELb1ELb1ELb1ELb1ELb1EEEEEEEEEvNT_6ParamsE:
        /* <DEDUP_REMOVED lines=45> */
.L_x_9107:
        /* <DEDUP_REMOVED lines=22> */
.L_x_9108:
        /* <DEDUP_REMOVED lines=18> */
.L_x_9109:
        /* <DEDUP_REMOVED lines=22> */
.L_x_9110:
        /* <DEDUP_REMOVED lines=23> */
.L_x_9111:
        /* <DEDUP_REMOVED lines=8> */
.L_x_9113:
        /* <DEDUP_REMOVED lines=25> */
[----:B------:R-:W-:Y:S02]  /*0a30*/  UMOV UR44, URZ ;  /* 0x0000003f002c7c82 */ /* 0x000fe40008000000 */
[CC--:B------:R-:W-:Y:S02]  /*0a40*/  LEA.HI R0, R3.reuse, R190.reuse, RZ, 0x7 ;  /* 0x000000be03007211 */ /* 0x0c0fe400078f38ff */
[----:B------:R-:W-:-:S02]  /*0a50*/  LEA.HI R2, R3, R190, RZ, 0x4 ;  /* 0x000000be03027211 */ /* 0x000fc400078f20ff */
[----:B------:R-:W-:Y:S02]  /*0a60*/  LOP3.LUT R5, R0, 0xffffff80, RZ, 0xc0, !PT ;  /* 0xffffff8000057812 */ /* 0x000fe400078ec0ff */
[----:B------:R-:W-:Y:S02]  /*0a70*/  SHF.R.S32.HI R7, RZ, 0x4, R2 ;  /* 0x00000004ff077819 */ /* 0x000fe40000011402 */
[----:B------:R-:W-:Y:S01]  /*0a80*/  LEA.HI R4, R3, R190, RZ, 0x5 ;  /* 0x000000be03047211 */ /* 0x000fe200078f28ff */
[----:B------:R-:W-:Y:S01]  /*0a90*/  IMAD.IADD R184, R190, 0x1, -R5 ;  /* 0x00000001beb87824 */ /* 0x000fe200078e0a05 */
[C---:B------:R-:W-:Y:S02]  /*0aa0*/  LOP3.LUT R5, R2.reuse, 0x3fffff0, RZ, 0xc0, !PT ;  /* 0x03fffff002057812 */ /* 0x040fe400078ec0ff */
[----:B------:R-:W-:Y:S01]  /*0ab0*/  LEA.HI R2, R2, R7, RZ, 0x1 ;  /* 0x0000000702027211 */ /* 0x000fe200078f08ff */
[----:B------:R-:W-:Y:S01]  /*0ac0*/  IMAD.SHL.U32 R4, R4, 0x20, RZ ;  /* 0x0000002004047824 */ /* 0x000fe200078e00ff */
[----:B------:R-:W-:Y:S01]  /*0ad0*/  SHF.R.S32.HI R9, RZ, 0x1f, R184 ;  /* 0x0000001fff097819 */ /* 0x000fe200000114b8 */
[----:B------:R-:W-:Y:S01]  /*0ae0*/  IMAD.IADD R5, R190, 0x1, -R5 ;  /* 0x00000001be057824 */ /* 0x000fe200078e0a05 */
[----:B------:R-:W-:-:S02]  /*0af0*/  LOP3.LUT R2, R2, 0x1ffffffe, RZ, 0xc0, !PT ;  /* 0x1ffffffe02027812 */ /* 0x000fc400078ec0ff */
[----:B------:R-:W-:Y:S02]  /*0b00*/  LEA.HI R6, R9, R184, RZ, 0x2 ;  /* 0x000000b809067211 */ /* 0x000fe400078f10ff */
[-C--:B------:R-:W-:Y:S01]  /*0b10*/  LEA.HI R10, R3, R190.reuse, RZ, 0x2 ;  /* 0x000000be030a7211 */ /* 0x080fe200078f10ff */
[----:B------:R-:W-:Y:S01]  /*0b20*/  IMAD.IADD R2, R7, 0x1, -R2 ;  /* 0x0000000107027824 */ /* 0x000fe200078e0a02 */
[--C-:B------:R-:W-:Y:S02]  /*0b30*/  SHF.R.S32.HI R8, RZ, 0x2, R6.reuse ;  /* 0x00000002ff087819 */ /* 0x100fe40000011406 */
[----:B------:R-:W-:Y:S02]  /*0b40*/  SHF.R.S32.HI R11, RZ, 0x1f, R6 ;  /* 0x0000001fff0b7819 */ /* 0x000fe40000011406 */
[----:B------:R-:W-:Y:S02]  /*0b50*/  LOP3.LUT R7, R10, 0xfffffffc, RZ, 0xc0, !PT ;  /* 0xfffffffc0a077812 */ /* 0x000fe400078ec0ff */
[----:B------:R-:W-:-:S02]  /*0b60*/  LEA.HI R3, R3, R190, RZ, 0x3 ;  /* 0x000000be03037211 */ /* 0x000fc400078f18ff */
[----:B------:R-:W-:Y:S01]  /*0b70*/  LEA.HI R11, R11, R8, RZ, 0x3 ;  /* 0x000000080b0b7211 */ /* 0x000fe200078f18ff */
[----:B------:R-:W-:Y:S01]  /*0b80*/  IMAD.IADD R7, R190, 0x1, -R7 ;  /* 0x00000001be077824 */ /* 0x000fe200078e0a07 */
[----:B------:R-:W-:Y:S02]  /*0b90*/  SHF.R.S32.HI R185, RZ, 0x7, R0 ;  /* 0x00000007ffb97819 */ /* 0x000fe40000011400 */
[----:B------:R-:W-:Y:S02]  /*0ba0*/  LOP3.LUT R4, R4, 0xfffffc00, RZ, 0xc0, !PT ;  /* 0xfffffc0004047812 */ /* 0x000fe400078ec0ff */
        /* <DEDUP_REMOVED lines=8> */
[----:B------:R-:W-:Y:S01]  /*0c30*/  IMAD R187, R2, 0x8, R5 ;  /* 0x0000000802bb7824 */ /* 0x000fe200078e0205 */
[----:B------:R-:W-:Y:S01]  /*0c40*/  LEA.HI R4, R7, R7, RZ, 0x1 ;  /* 0x0000000707047211 */ /* 0x000fe200078f08ff */
[----:B------:R-:W-:Y:S01]  /*0c50*/  IMAD.SHL.U32 R2, R19, 0x8, RZ ;  /* 0x0000000813027824 */ /* 0x000fe200078e00ff */
        /* <DEDUP_REMOVED lines=13> */
.L_x_9173:
[----:B012---:R-:W0:Y:S01]  /*0d30*/  LDC.64 R4, c[0x0][0xc88] ;  /* 0x00032200ff047b82 */ /* 0x007e220000000a00 */
[----:B------:R-:W-:Y:S01]  /*0d40*/  ULDC.64 UR8, c[0x0][0xa28] ;  /* 0x00028a0000087ab9 */ /* 0x000fe20000000a00 */
[----:B------:R-:W-:Y:S01]  /*0d50*/  ULDC.64 UR10, c[0x0][0xa18] ;  /* 0x00028600000a7ab9 */ /* 0x000fe20000000a00 */
[----:B------:R-:W-:Y:S01]  /*0d60*/  ULDC UR4, c[0x0][0x424] ;  /* 0x0001090000047ab9 */ /* 0x000fe20000000800 */
        /* <DEDUP_REMOVED lines=11> */
[----:B------:R-:W-:-:S04]  /*0e20*/  @UP0 ULEA UR8, UP2, UR36, UR8, 0x2 ;  /* 0x0000000824080291 */ /* 0x000fc8000f84103f */
[----:B------:R-:W-:Y:S02]  /*0e30*/  @UP0 ULEA.HI.X UR9, UR36, UR9, UR37, 0x2, UP2 ;  /* 0x0000000924090291 */ /* 0x000fe400090f1425 */
[----:B------:R-:W-:Y:S01]  /*0e40*/  @UP1 ULEA UR10, UP0, UR36, UR10, 0x2 ;  /* 0x0000000a240a1291 */ /* 0x000fe2000f80103f */
[----:B------:R-:W-:-:S03]  /*0e50*/  IMAD.U32 R4, RZ, RZ, UR8 ;  /* 0x00000008ff047e24 */ /* 0x000fc6000f8e00ff */
[----:B------:R-:W-:Y:S01]  /*0e60*/  @UP1 ULEA.HI.X UR11, UR36, UR11, UR37, 0x2, UP0 ;  /* 0x0000000b240b1291 */ /* 0x000fe200080f1425 */
[----:B------:R-:W-:Y:S01]  /*0e70*/  IMAD.U32 R5, RZ, RZ, UR9 ;  /* 0x00000009ff057e24 */ /* 0x000fe2000f8e00ff */
[----:B------:R-:W-:Y:S01]  /*0e80*/  ULDC.64 UR8, c[0x0][0x418] ;  /* 0x0001060000087ab9 */ /* 0x000fe20000000a00 */
[----:B------:R-:W-:-:S03]  /*0e90*/  IMAD.U32 R6, RZ, RZ, UR10 ;  /* 0x0000000aff067e24 */ /* 0x000fc6000f8e00ff */
[----:B------:R-:W-:Y:S01]  /*0ea0*/  MOV R7, UR11 ;  /* 0x0000000b00077c02 */ /* 0x000fe20008000f00 */
[----:B------:R-:W2:Y:S04]  /*0eb0*/  @P0 LDG.E R4, desc[UR52][R4.64] ;  /* 0x0000003404040981 */ /* 0x000ea8000c1e1900 */
[----:B---3--:R-:W3:Y:S01]  /*0ec0*/  @P2 LDG.E R6, desc[UR52][R6.64] ;  /* 0x0000003406062981 */ /* 0x008ee2000c1e1900 */
[----:B------:R-:W-:Y:S01]  /*0ed0*/  UISETP.NE.U32.AND UP0, UPT, UR8, URZ, UPT ;  /* 0x0000003f0800728c */ /* 0x000fe2000bf05070 */
[----:B------:R-:W-:Y:S01]  /*0ee0*/  UMOV UR48, URZ ;  /* 0x0000003f00307c82 */ /* 0x000fe20008000000 */
[----:B------:R-:W-:Y:S02]  /*0ef0*/  UMOV UR38, UR6 ;  /* 0x0000000600267c82 */ /* 0x000fe40008000000 */
        /* <DEDUP_REMOVED lines=23> */
.L_x_9114:
[----:B------:R-:W-:Y:S05]  /*1070*/  @!P1 BRA `(.L_x_9115) ;  /* 0x00000000001c9947 */ /* 0x000fea0003800000 */
[----:B------:R-:W-:-:S04]  /*1080*/  ULEA UR4, UP0, UR36, UR8, 0x2 ;  /* 0x0000000824047291 */ /* 0x000fc8000f80103f */
[----:B------:R-:W-:Y:S02]  /*1090*/  ULEA.HI.X UR6, UR36, UR9, UR37, 0x2, UP0 ;  /* 0x0000000924067291 */ /* 0x000fe400080f1425 */
[----:B------:R-:W-:-:S04]  /*10a0*/  IMAD.U32 R4, RZ, RZ, UR4 ;  /* 0x00000004ff047e24 */ /* 0x000fc8000f8e00ff */
[----:B------:R-:W-:-:S05]  /*10b0*/  IMAD.U32 R5, RZ, RZ, UR6 ;  /* 0x00000006ff057e24 */ /* 0x000fca000f8e00ff */
[----:B------:R-:W2:Y:S02]  /*10c0*/  LDG.E R4, desc[UR52][R4.64] ;  /* 0x0000003404047981 */ /* 0x000ea4000c1e1900 */
[----:B--2---:R-:W-:Y:S01]  /*10d0*/  R2UR UR4, R4 ;  /* 0x00000000040472ca */ /* 0x004fe200000e0000 */
[----:B------:R-:W-:-:S14]  /*10e0*/  BRA `(.L_x_9116) ;  /* 0x0000000000347947 */ /* 0x000fdc0003800000 */
.L_x_9115:
        /* <DEDUP_REMOVED lines=13> */
.L_x_9116:
[----:B------:R-:W-:Y:S01]  /*11c0*/  UIADD3 UR48, -UR48, UR4, URZ ;  /* 0x0000000430307290 */ /* 0x000fe2000fffe13f */
[----:B------:R-:W-:Y:S01]  /*11d0*/  PLOP3.LUT P0, PT, PT, PT, PT, 0x80, 0x0 ;  /* 0x000000000000781c */ /* 0x000fe20003f0f070 */
[----:B------:R-:W-:Y:S01]  /*11e0*/  USHF.L.U32 UR39, UR5, 0x7, URZ ;  /* 0x0000000705277899 */ /* 0x000fe2000800063f */
[----:B------:R-:W-:Y:S01]  /*11f0*/  IMAD.MOV.U32 R3, RZ, RZ, RZ ;  /* 0x000000ffff037224 */ /* 0x000fe200078e00ff */
[----:B------:R-:W-:Y:S01]  /*1200*/  ULDC UR4, c[0x0][0x448] ;  /* 0x0001120000047ab9 */ /* 0x000fe20000000800 */
[----:B------:R-:W-:Y:S01]  /*1210*/  UIADD3 UR7, UR48, 0x80, -UR50 ;  /* 0x0000008030077890 */ /* 0x000fe2000fffe832 */
[----:B------:R-:W-:Y:S01]  /*1220*/  CS2R R20, SRZ ;  /* 0x0000000000147805 */ /* 0x000fe2000001ff00 */
        /* <DEDUP_REMOVED lines=19> */
[----:B------:R-:W-:Y:S01]  /*1360*/  USHF.R.S32.HI UR5, URZ, 0x1f, UR4 ;  /* 0x0000001f3f057899 */ /* 0x000fe20008011404 */
[----:B------:R-:W-:Y:S01]  /*1370*/  CS2R R128, SRZ ;  /* 0x0000000000807805 */ /* 0x000fe2000001ff00 */
[----:B------:R-:W-:Y:S01]  /*1380*/  UIADD3 UR6, UR7, UR6, URZ ;  /* 0x0000000607067290 */ /* 0x000fe2000fffe03f */
[----:B------:R-:W-:Y:S01]  /*1390*/  CS2R R126, SRZ ;  /* 0x00000000007e7805 */ /* 0x000fe2000001ff00 */
[----:B------:R-:W-:Y:S01]  /*13a0*/  ULEA.HI UR5, UR5, UR4, URZ, 0x7 ;  /* 0x0000000405057291 */ /* 0x000fe2000f8f383f */
[----:B------:R-:W-:Y:S01]  /*13b0*/  CS2R R124, SRZ ;  /* 0x00000000007c7805 */ /* 0x000fe2000001ff00 */
[----:B------:R-:W-:Y:S01]  /*13c0*/  USHF.R.S32.HI UR7, URZ, 0x1f, UR6 ;  /* 0x0000001f3f077899 */ /* 0x000fe20008011406 */
[----:B------:R-:W-:Y:S01]  /*13d0*/  CS2R R122, SRZ ;  /* 0x00000000007a7805 */ /* 0x000fe2000001ff00 */
[----:B------:R-:W-:Y:S01]  /*13e0*/  USHF.R.S32.HI UR5, URZ, 0x7, UR5 ;  /* 0x000000073f057899 */ /* 0x000fe20008011405 */
[----:B------:R-:W-:Y:S01]  /*13f0*/  CS2R R120, SRZ ;  /* 0x0000000000787805 */ /* 0x000fe2000001ff00 */
[----:B------:R-:W-:Y:S01]  /*1400*/  ULEA.HI UR7, UR7, UR6, URZ, 0x7 ;  /* 0x0000000607077291 */ /* 0x000fe2000f8f383f */
[----:B------:R-:W-:-:S02]  /*1410*/  CS2R R118, SRZ ;  /* 0x0000000000767805 */ /* 0x000fc4000001ff00 */
[----:B------:R-:W-:Y:S02]  /*1420*/  CS2R R116, SRZ ;  /* 0x0000000000747805 */ /* 0x000fe4000001ff00 */
[----:B------:R-:W-:Y:S01]  /*1430*/  CS2R R114, SRZ ;  /* 0x0000000000727805 */ /* 0x000fe2000001ff00 */
[----:B------:R-:W-:Y:S01]  /*1440*/  USHF.R.S32.HI UR7, URZ, 0x7, UR7 ;  /* 0x000000073f077899 */ /* 0x000fe20008011407 */
        /* <DEDUP_REMOVED lines=13> */
[----:B------:R-:W-:Y:S01]  /*1520*/  IMAD.MOV.U32 R94, RZ, RZ, RZ ;  /* 0x000000ffff5e7224 */ /* 0x000fe200078e00ff */
[----:B------:R-:W-:-:S02]  /*1530*/  CS2R R90, SRZ ;  /* 0x00000000005a7805 */ /* 0x000fc4000001ff00 */
[----:B------:R-:W-:Y:S02]  /*1540*/  CS2R R88, SRZ ;  /* 0x0000000000587805 */ /* 0x000fe4000001ff00 */
[----:B------:R-:W-:-:S13]  /*1550*/  PLOP3.LUT P1, PT, PT, PT, UP0, 0x80, 0x0 ;  /* 0x000000000000781c */ /* 0x000fda0003f2f008 */
[----:B------:R-:W-:Y:S05]  /*1560*/  @!P1 BRA `(.L_x_9117) ;  /* 0x00000078009c9947 */ /* 0x000fea0003800000 */
        /* <DEDUP_REMOVED lines=31> */
.L_x_9118:
        /* <DEDUP_REMOVED lines=9> */
.L_x_9260:
[----:B------:R-:W-:Y:S05]  /*17f0*/  @!P0 BRA `(.L_x_9120) ;  /* 0x0000000000048947 */ /* 0x000fea0003800000 */
[----:B------:R-:W-:Y:S01]  /*1800*/  BPT.TRAP 0x1 ;  /* 0x000000040000795c */ /* 0x000fe20000300000 */
.L_x_9120:
[----:B0-----:R-:W-:Y:S02]  /*1810*/  IMAD.U32 R3, RZ, RZ, UR44 ;  /* 0x0000002cff037e24 */ /* 0x001fe4000f8e00ff */
[----:B------:R-:W-:-:S03]  /*1820*/  IMAD.U32 R0, RZ, RZ, UR45 ;  /* 0x0000002dff007e24 */ /* 0x000fc6000f8e00ff */
[----:B------:R-:W-:Y:S02]  /*1830*/  LEA R3, R3, UR41, 0x3 ;  /* 0x0000002903037c11 */ /* 0x000fe4000f8e18ff */
[----:B------:R-:W-:-:S04]  /*1840*/  SHF.L.U32 R0, R0, 0x1f, RZ ;  /* 0x0000001f00007819 */ /* 0x000fc800000006ff */
[----:B------:R0:W1:Y:S01]  /*1850*/  SYNCS.PHASECHK.TRANS64.TRYWAIT P1, [R3+URZ+0x28830], R0 ;  /* 0x02883000030075a7 */ /* 0x000062000802017f */
[----:B------:R-:W-:Y:S05]  /*1860*/  @!P0 BRA `(.L_x_9121) ;  /* 0x0000000000048947 */ /* 0x000fea0003800000 */
[----:B------:R-:W-:Y:S01]  /*1870*/  BPT.TRAP 0x1 ;  /* 0x000000040000795c */ /* 0x000fe20000300000 */
.L_x_9121:
[----:B-1----:R-:W-:Y:S05]  /*1880*/  @P1 BRA `(.L_x_9122) ;  /* 0x0000000000081947 */ /* 0x002fea0003800000 */
[----:B------:R-:W1:Y:S02]  /*1890*/  SYNCS.PHASECHK.TRANS64.TRYWAIT P1, [R3+URZ+0x28830], R0 ;  /* 0x02883000030075a7 */ /* 0x000e64000802017f */
[----:B-1----:R-:W-:Y:S05]  /*18a0*/  @!P1 BRA `(.L_x_9123) ;  /* 0x000000f000b09947 */ /* 0x002fea0003800000 */
.L_x_9122:
        /* <DEDUP_REMOVED lines=63> */
.L_x_9124:
[----:B------:R-:W-:Y:S01]  /*1ca0*/  UISETP.NE.AND UP0, UPT, UR51, URZ, UPT ;  /* 0x0000003f3300728c */ /* 0x000fe2000bf05270 */
[----:B------:R-:W-:Y:S01]  /*1cb0*/  VIADD R4, R17, UR39 ;  /* 0x0000002711047c36 */ /* 0x000fe20008000000 */
[----:B------:R-:W-:Y:S01]  /*1cc0*/  R2UR UR11, R3 ;  /* 0x00000000030b72ca */ /* 0x000fe200000e0000 */
[----:B------:R-:W-:Y:S01]  /*1cd0*/  UMOV UR10, UR39 ;  /* 0x00000027000a7c82 */ /* 0x000fe20008000000 */
[----:B------:R-:W-:Y:S02]  /*1ce0*/  CS2R R150, SRZ ;  /* 0x0000000000967805 */ /* 0x000fe4000001ff00 */
[----:B------:R-:W-:Y:S02]  /*1cf0*/  CS2R R148, SRZ ;  /* 0x0000000000947805 */ /* 0x000fe4000001ff00 */
[----:B------:R-:W-:Y:S02]  /*1d00*/  PLOP3.LUT P1, PT, PT, PT, UP0, 0x80, 0x0 ;  /* 0x000000000000781c */ /* 0x000fe40003f2f008 */
[----:B------:R-:W-:-:S02]  /*1d10*/  CS2R R146, SRZ ;  /* 0x0000000000927805 */ /* 0x000fc4000001ff00 */
[----:B------:R-:W-:Y:S02]  /*1d20*/  PLOP3.LUT P2, PT, PT, PT, UP0, 0x80, 0x0 ;  /* 0x000000000000781c */ /* 0x000fe40003f4f008 */
[----:B------:R-:W-:Y:S02]  /*1d30*/  CS2R R144, SRZ ;  /* 0x0000000000907805 */ /* 0x000fe4000001ff00 */
[----:B------:R-:W-:Y:S01]  /*1d40*/  CS2R R142, SRZ ;  /* 0x00000000008e7805 */ /* 0x000fe2000001ff00 */
[----:B------:R-:W-:Y:S01]  /*1d50*/  @UP0 ULDC UR6, c[0x0][0x44c] ;  /* 0x0001130000060ab9 */ /* 0x000fe20000000800 */
[----:B------:R-:W-:Y:S01]  /*1d60*/  @UP0 ULDC UR14, c[0x0][0x450] ;  /* 0x00011400000e0ab9 */ /* 0x000fe20000000800 */
[----:B------:R-:W-:Y:S02]  /*1d70*/  CS2R R140, SRZ ;  /* 0x00000000008c7805 */ /* 0x000fe4000001ff00 */
[----:B------:R-:W-:Y:S02]  /*1d80*/  CS2R R138, SRZ ;  /* 0x00000000008a7805 */ /* 0x000fe4000001ff00 */
[----:B------:R-:W-:-:S02]  /*1d90*/  CS2R R136, SRZ ;  /* 0x0000000000887805 */ /* 0x000fc4000001ff00 */
[----:B------:R-:W-:Y:S02]  /*1da0*/  CS2R R134, SRZ ;  /* 0x0000000000867805 */ /* 0x000fe4000001ff00 */
[----:B------:R-:W-:Y:S02]  /*1db0*/  CS2R R132, SRZ ;  /* 0x0000000000847805 */ /* 0x000fe4000001ff00 */
[----:B------:R-:W-:Y:S01]  /*1dc0*/  CS2R R130, SRZ ;  /* 0x0000000000827805 */ /* 0x000fe2000001ff00 */
[----:B01----:R-:W-:Y:S01]  /*1dd0*/  @P1 IMAD.HI.U32 R0, R4, UR6, RZ ;  /* 0x0000000604001c27 */ /* 0x003fe2000f8e00ff */
[----:B------:R-:W-:Y:S01]  /*1de0*/  @UP0 ULDC UR6, c[0x0][0x450] ;  /* 0x0001140000060ab9 */ /* 0x000fe20000000800 */
[----:B------:R-:W-:Y:S02]  /*1df0*/  CS2R R128, SRZ ;  /* 0x0000000000807805 */ /* 0x000fe4000001ff00 */
[----:B------:R-:W-:Y:S02]  /*1e00*/  CS2R R126, SRZ ;  /* 0x00000000007e7805 */ /* 0x000fe4000001ff00 */
[----:B------:R-:W-:-:S02]  /*1e10*/  CS2R R124, SRZ ;  /* 0x00000000007c7805 */ /* 0x000fc4000001ff00 */
        /* <DEDUP_REMOVED lines=10> */
[----:B------:R-:W-:Y:S01]  /*1ec0*/  UIADD3 UR6, UR48, UR6, URZ ;  /* 0x0000000630067290 */ /* 0x000fe2000fffe03f */
[----:B------:R-:W-:-:S02]  /*1ed0*/  CS2R R116, SRZ ;  /* 0x0000000000747805 */ /* 0x000fc4000001ff00 */
[----:B------:R-:W-:Y:S02]  /*1ee0*/  CS2R R114, SRZ ;  /* 0x0000000000727805 */ /* 0x000fe4000001ff00 */
[----:B------:R-:W-:Y:S02]  /*1ef0*/  CS2R R112, SRZ ;  /* 0x0000000000707805 */ /* 0x000fe4000001ff00 */
[----:B------:R-:W-:Y:S02]  /*1f00*/  MOV R9, UR7 ;  /* 0x0000000700097c02 */ /* 0x000fe40008000f00 */
[----:B------:R-:W-:Y:S01]  /*1f10*/  CS2R R110, SRZ ;  /* 0x00000000006e7805 */ /* 0x000fe2000001ff00 */
[----:B------:R-:W-:Y:S01]  /*1f20*/  IMAD.U32 R5, RZ, RZ, UR6 ;  /* 0x00000006ff057e24 */ /* 0x000fe2000f8e00ff */
[----:B------:R-:W-:Y:S01]  /*1f30*/  ULDC UR6, c[0x0][0x988] ;  /* 0x0002620000067ab9 */ /* 0x000fe20000000800 */
[----:B------:R-:W-:Y:S02]  /*1f40*/  IMAD R0, R16, -0x2, R9 ;  /* 0xfffffffe10007824 */ /* 0x000fe400078e0209 */
[----:B------:R-:W-:-:S02]  /*1f50*/  IMAD.U32 R9, RZ, RZ, UR50 ;  /* 0x00000032ff097e24 */ /* 0x000fc4000f8e00ff */
[----:B------:R-:W-:-:S03]  /*1f60*/  IMAD R5, R16, -0x2, R5 ;  /* 0xfffffffe10057824 */ /* 0x000fc600078e0205 */
[----:B------:R-:W-:-:S04]  /*1f70*/  IADD3 R6, -R9, UR48, R0 ;  /* 0x0000003009067c10 */ /* 0x000fc8000fffe100 */
[-CC-:B0-----:R-:W-:Y:S02]  /*1f80*/  VIADDMNMX R7, R7, R6.reuse, R5.reuse, PT ;  /* 0x0000000607077246 */ /* 0x181fe40003800105 */
[----:B-1----:R-:W-:Y:S02]  /*1f90*/  VIADDMNMX R5, R4, R6, R5, PT ;  /* 0x0000000604057246 */ /* 0x002fe40003800105 */
[C---:B------:R-:W-:Y:S02]  /*1fa0*/  ISETP.GT.AND P1, PT, R7.reuse, RZ, PT ;  /* 0x000000ff0700720c */ /* 0x040fe40003f24270 */
[C---:B------:R-:W-:Y:S02]  /*1fb0*/  ISETP.GT.AND P2, PT, R7.reuse, 0x1, PT ;  /* 0x000000010700780c */ /* 0x040fe40003f44270 */
[----:B------:R-:W-:Y:S02]  /*1fc0*/  ISETP.GT.AND P3, PT, R7, 0x8, PT ;  /* 0x000000080700780c */ /* 0x000fe40003f64270 */
[----:B------:R-:W-:-:S02]  /*1fd0*/  FSEL R26, R26, -INF , P1 ;  /* 0xff8000001a1a7808 */ /* 0x000fc40000800000 */
[----:B------:R-:W-:Y:S02]  /*1fe0*/  FSEL R8, R27, -INF , P2 ;  /* 0xff8000001b087808 */ /* 0x000fe40001000000 */
[C---:B------:R-:W-:Y:S02]  /*1ff0*/  ISETP.GT.AND P1, PT, R7.reuse, 0x9, PT ;  /* 0x000000090700780c */ /* 0x040fe40003f24270 */
[----:B------:R-:W-:Y:S02]  /*2000*/  FSEL R30, R30, -INF , P3 ;  /* 0xff8000001e1e7808 */ /* 0x000fe40001800000 */
[----:B------:R-:W-:Y:S02]  /*2010*/  FMNMX.FTZ R9, R26, R8, !PT ;  /* 0x000000081a097209 */ /* 0x000fe40007810000 */
[----:B------:R-:W-:Y:S02]  /*2020*/  ISETP.GT.AND P2, PT, R7, 0x10, PT ;  /* 0x000000100700780c */ /* 0x000fe40003f44270 */
[----:B------:R-:W-:-:S02]  /*2030*/  FSEL R10, R31, -INF , P1 ;  /* 0xff8000001f0a7808 */ /* 0x000fc40000800000 */
[----:B------:R-:W-:Y:S02]  /*2040*/  FMNMX.FTZ R9, R30, R9, !PT ;  /* 0x000000091e097209 */ /* 0x000fe40007810000 */
        /* <DEDUP_REMOVED lines=109> */
[----:B------:R-:W-:-:S03]  /*2720*/  UIADD3 UR7, UR10, UR48, -UR50 ;  /* 0x000000300a077290 */ /* 0x000fc6000fffe832 */
        /* <DEDUP_REMOVED lines=336> */
[----:B------:R-:W-:-:S07]  /*3c30*/  IMAD.MOV.U32 R151, RZ, RZ, RZ ;  /* 0x000000ffff977224 */ /* 0x000fce00078e00ff */
.L_x_9136:
[----:B------:R-:W-:Y:S01]  /*3c40*/  ISETP.NE.AND P2, PT, RZ, UR43, PT ;  /* 0x0000002bff007c0c */ /* 0x000fe2000bf45270 */
[----:B------:R-:W-:-:S04]  /*3c50*/  UISETP.NE.AND UP0, UPT, UR55, 0x1, UPT ;  /* 0x000000013700788c */ /* 0x000fc8000bf05270 */
[----:B------:R-:W-:-:S04]  /*3c60*/  USEL UR45, URZ, 0x1, UP0 ;  /* 0x000000013f2d7887 */ /* 0x000fc80008000000 */
[----:B------:R-:W-:-:S04]  /*3c70*/  ULOP3.LUT UR45, UR57, UR45, URZ, 0x3c, !UPT ;  /* 0x0000002d392d7292 */ /* 0x000fc8000f8e3c3f */
[----:B------:R-:W-:Y:S08]  /*3c80*/  @P2 BRA `(.L_x_9126) ;  /* 0x0000000000382947 */ /* 0x000ff00003800000 */
[----:B------:R-:W-:Y:S05]  /*3c90*/  @!P0 BRA `(.L_x_9127) ;  /* 0x0000000000048947 */ /* 0x000fea0003800000 */
[----:B------:R-:W-:Y:S01]  /*3ca0*/  BPT.TRAP 0x1 ;  /* 0x000000040000795c */ /* 0x000fe20000300000 */
.L_x_9127:
        /* <DEDUP_REMOVED lines=9> */
.L_x_9128:
[----:B-1----:R-:W-:Y:S05]  /*3d40*/  @P1 BRA `(.L_x_9126) ;  /* 0x0000000000081947 */ /* 0x002fea0003800000 */
[----:B------:R-:W1:Y:S02]  /*3d50*/  SYNCS.PHASECHK.TRANS64.TRYWAIT P1, [UR6+0x28830], R0 ;  /* 0x02883000ff0075a7 */ /* 0x000e640008020146 */
[----:B-1----:R-:W-:Y:S05]  /*3d60*/  @!P1 BRA `(.L_x_9129) ;  /* 0x000000cc00949947 */ /* 0x002fea0003800000 */
.L_x_9126:
        /* <DEDUP_REMOVED lines=48> */
.L_x_9131:
[----:B------:R-:W-:Y:S01]  /*4070*/  ULEA UR6, UR55, UR41, 0x3 ;  /* 0x0000002937067291 */ /* 0x000fe2000f8e183f */
[----:B------:R-:W-:-:S05]  /*4080*/  IMAD.U32 R0, RZ, RZ, UR57 ;  /* 0x00000039ff007e24 */ /* 0x000fca000f8e00ff */
[----:B------:R-:W-:-:S04]  /*4090*/  SHF.L.U32 R0, R0, 0x1f, RZ ;  /* 0x0000001f00007819 */ /* 0x000fc800000006ff */
[----:B------:R0:W1:Y:S01]  /*40a0*/  SYNCS.PHASECHK.TRANS64.TRYWAIT P1, [UR6+0x28850], R0 ;  /* 0x02885000ff0075a7 */ /* 0x0000620008020146 */
[----:B------:R-:W-:Y:S05]  /*40b0*/  @!P0 BRA `(.L_x_9132) ;  /* 0x0000000000048947 */ /* 0x000fea0003800000 */
[----:B------:R-:W-:Y:S01]  /*40c0*/  BPT.TRAP 0x1 ;  /* 0x000000040000795c */ /* 0x000fe20000300000 */
.L_x_9132:
[----:B-1----:R-:W-:Y:S05]  /*40d0*/  @P1 BRA `(.L_x_9130) ;  /* 0x0000000000081947 */ /* 0x002fea0003800000 */
[----:B------:R-:W1:Y:S02]  /*40e0*/  SYNCS.PHASECHK.TRANS64.TRYWAIT P1, [UR6+0x28850], R0 ;  /* 0x02885000ff0075a7 */ /* 0x000e640008020146 */
[----:B-1----:R-:W-:Y:S05]  /*40f0*/  @!P1 BRA `(.L_x_9133) ;  /* 0x000000c800c89947 */ /* 0x002fea0003800000 */
.L_x_9130:
        /* <DEDUP_REMOVED lines=49> */
.L_x_9134:
[----:B------:R-:W-:Y:S01]  /*4410*/  UISETP.NE.AND UP0, UPT, UR51, URZ, UPT ;  /* 0x0000003f3300728c */ /* 0x000fe2000bf05270 */
[----:B------:R-:W-:-:S05]  /*4420*/  VIADD R11, R17, UR39 ;  /* 0x00000027110b7c36 */ /* 0x000fca0008000000 */
        /* <DEDUP_REMOVED lines=10> */
[----:B------:R-:W1:Y:S01]  /*44d0*/  SHFL.IDX PT, R11, R11, 0x1, 0x1c1f ;  /* 0x003c1f000b0b7f89 */ /* 0x000e6200000e0000 */
[----:B------:R-:W-:-:S02]  /*44e0*/  ULEA UR6, UR44, UR41, 0x3 ;  /* 0x000000292c067291 */ /* 0x000fc4000f8e183f */
[----:B------:R-:W-:Y:S02]  /*44f0*/  IMAD R0, R16, -0x2, R7 ;  /* 0xfffffffe10007824 */ /* 0x000fe400078e0207 */
[----:B------:R-:W-:Y:S01]  /*4500*/  IMAD.U32 R7, RZ, RZ, UR50 ;  /* 0x00000032ff077e24 */ /* 0x000fe2000f8e00ff */
[----:B------:R-:W-:-:S04]  /*4510*/  UIADD3 UR6, UR6, 0x28840, URZ ;  /* 0x0002884006067890 */ /* 0x000fc8000fffe03f */
[----:B------:R-:W-:Y:S01]  /*4520*/  IADD3 R12, -R7, UR48, R0 ;  /* 0x00000030070c7c10 */ /* 0x000fe2000fffe100 */
[----:B------:R-:W-:-:S04]  /*4530*/  UPRMT UR6, UR40, 0x654, UR6 ;  /* 0x0000065428067896 */ /* 0x000fc80008000006 */
[----:B0-----:R-:W-:-:S05]  /*4540*/  IMAD.IADD R5, R12, 0x1, R5 ;  /* 0x000000010c057824 */ /* 0x001fca00078e0205 */
[----:B------:R-:W-:Y:S01]  /*4550*/  SYNCS.ARRIVE.TRANS64.RED.A1T0 RZ, [UR6], RZ ;  /* 0x000000ffffff79a7 */ /* 0x000fe20008100406 */
[C---:B------:R-:W-:Y:S01]  /*4560*/  ISETP.GT.AND P1, PT, R5.reuse, RZ, PT ;  /* 0x000000ff0500720c */ /* 0x040fe20003f24270 */
[----:B-1----:R-:W-:Y:S01]  /*4570*/  IMAD.IADD R12, R12, 0x1, R11 ;  /* 0x000000010c0c7824 */ /* 0x002fe200078e020b */
        /* <DEDUP_REMOVED lines=96> */
[----:B------:R-:W0:Y:S01]  /*4b80*/  LDC R0, c[0x0][0x988] ;  /* 0x00026200ff007b82 */ /* 0x000e220000000800 */
[C---:B------:R-:W-:Y:S02]  /*4b90*/  ISETP.GT.AND P3, PT, R12.reuse, 0x1, PT ;  /* 0x000000010c00780c */ /* 0x040fe40003f64270 */
[----:B------:R-:W1:Y:S02]  /*4ba0*/  SHFL.BFLY PT, R5, R14, 0x2, 0x1f ;  /* 0x0c401f000e057f89 */ /* 0x000e6400000e0000 */
        /* <DEDUP_REMOVED lines=309> */
.L_x_9135:
        /* <DEDUP_REMOVED lines=110> */
.L_x_9125:
[----:B------:R-:W-:-:S13]  /*65e0*/  ISETP.LE.AND P1, PT, RZ, UR56, PT ;  /* 0x00000038ff007c0c */ /* 0x000fda000bf23270 */
[----:B------:R-:W-:Y:S05]  /*65f0*/  @!P1 BRA `(.L_x_9137) ;  /* 0x0000002000009947 */ /* 0x000fea0003800000 */
[----:B------:R-:W-:Y:S01]  /*6600*/  IMAD.MOV.U32 R8, RZ, RZ, R7 ;  /* 0x000000ffff087224 */ /* 0x000fe200078e0007 */
[----:B------:R-:W-:Y:S01]  /*6610*/  UMOV UR50, UR45 ;  /* 0x0000002d00327c82 */ /* 0x000fe20008000000 */
[----:B------:R-:W-:Y:S01]  /*6620*/  IMAD.MOV.U32 R6, RZ, RZ, R5 ;  /* 0x000000ffff067224 */ /* 0x000fe200078e0005 */
[----:B------:R-:W-:-:S06]  /*6630*/  UMOV UR48, UR44 ;  /* 0x0000002c00307c82 */ /* 0x000fcc0008000000 */
.L_x_9148:
        /* <DEDUP_REMOVED lines=9> */
.L_x_9139:
[----:B------:R-:W-:Y:S01]  /*66d0*/  ULEA UR6, UR44, UR41, 0x3 ;  /* 0x000000292c067291 */ /* 0x000fe2000f8e183f */
[----:B------:R-:W-:-:S05]  /*66e0*/  IMAD.U32 R0, RZ, RZ, UR45 ;  /* 0x0000002dff007e24 */ /* 0x000fca000f8e00ff */
[----:B------:R-:W-:-:S04]  /*66f0*/  SHF.L.U32 R0, R0, 0x1f, RZ ;  /* 0x0000001f00007819 */ /* 0x000fc800000006ff */
[----:B------:R0:W1:Y:S01]  /*6700*/  SYNCS.PHASECHK.TRANS64.TRYWAIT P1, [UR6+0x28830], R0 ;  /* 0x02883000ff0075a7 */ /* 0x0000620008020146 */
[----:B------:R-:W-:Y:S05]  /*6710*/  @!P0 BRA `(.L_x_9140) ;  /* 0x0000000000048947 */ /* 0x000fea0003800000 */
[----:B------:R-:W-:Y:S01]  /*6720*/  BPT.TRAP 0x1 ;  /* 0x000000040000795c */ /* 0x000fe20000300000 */
.L_x_9140:
[----:B-1----:R-:W-:Y:S05]  /*6730*/  @P1 BRA `(.L_x_9138) ;  /* 0x0000000000081947 */ /* 0x002fea0003800000 */
[----:B------:R-:W1:Y:S02]  /*6740*/  SYNCS.PHASECHK.TRANS64.TRYWAIT P1, [UR6+0x28830], R0 ;  /* 0x02883000ff0075a7 */ /* 0x000e640008020146 */
[----:B-1----:R-:W-:Y:S05]  /*6750*/  @!P1 BRA `(.L_x_9141) ;  /* 0x000000a400489947 */ /* 0x002fea0003800000 */
.L_x_9138:
        /* <DEDUP_REMOVED lines=45> */
.L_x_9143:
[----:B------:R-:W-:Y:S01]  /*6a30*/  ULEA UR6, UR48, UR41, 0x3 ;  /* 0x0000002930067291 */ /* 0x000fe2000f8e183f */
[----:B------:R-:W-:-:S05]  /*6a40*/  IMAD.U32 R0, RZ, RZ, UR50 ;  /* 0x00000032ff007e24 */ /* 0x000fca000f8e00ff */
[----:B------:R-:W-:-:S04]  /*6a50*/  SHF.L.U32 R0, R0, 0x1f, RZ ;  /* 0x0000001f00007819 */ /* 0x000fc800000006ff */
[----:B------:R0:W1:Y:S01]  /*6a60*/  SYNCS.PHASECHK.TRANS64.TRYWAIT P1, [UR6+0x28850], R0 ;  /* 0x02885000ff0075a7 */ /* 0x0000620008020146 */
[----:B------:R-:W-:Y:S05]  /*6a70*/  @!P0 BRA `(.L_x_9144) ;  /* 0x0000000000048947 */ /* 0x000fea0003800000 */
[----:B------:R-:W-:Y:S01]  /*6a80*/  BPT.TRAP 0x1 ;  /* 0x000000040000795c */ /* 0x000fe20000300000 */
.L_x_9144:
[----:B-1----:R-:W-:Y:S05]  /*6a90*/  @P1 BRA `(.L_x_9142) ;  /* 0x0000000000081947 */ /* 0x002fea0003800000 */
[----:B------:R-:W1:Y:S02]  /*6aa0*/  SYNCS.PHASECHK.TRANS64.TRYWAIT P1, [UR6+0x28850], R0 ;  /* 0x02885000ff0075a7 */ /* 0x000e640008020146 */
[----:B-1----:R-:W-:Y:S05]  /*6ab0*/  @!P1 BRA `(.L_x_9145) ;  /* 0x000000a000889947 */ /* 0x002fea0003800000 */
.L_x_9142:
        /* <DEDUP_REMOVED lines=49> */
.L_x_9146:
        /* <DEDUP_REMOVED lines=279> */
.L_x_9147:
        /* <DEDUP_REMOVED lines=105> */
[----:B------:R-:W-:Y:S01]  /*85d0*/  IMAD.MOV.U32 R8, RZ, RZ, R7 ;  /* 0x000000ffff087224 */ /* 0x000fe200078e0007 */
[----:B------:R-:W-:Y:S01]  /*85e0*/  MOV R6, R5 ;  /* 0x0000000500067202 */ /* 0x000fe20000000f00 */
[----:B------:R-:W-:Y:S06]  /*85f0*/  @P1 BRA `(.L_x_9148) ;  /* 0xffffffe000101947 */ /* 0x000fec000383ffff */
.L_x_9137:
[----:B------:R-:W-:Y:S06]  /*8600*/  BAR.ARV 0x8, 0x180 ;  /* 0x0206000000007b1d */ /* 0x000fec0000002000 */
[----:B------:R-:W-:Y:S05]  /*8610*/  @!P0 BRA `(.L_x_9149) ;  /* 0x0000000000048947 */ /* 0x000fea0003800000 */
[----:B------:R-:W-:Y:S01]  /*8620*/  BPT.TRAP 0x1 ;  /* 0x000000040000795c */ /* 0x000fe20000300000 */
.L_x_9149:
[----:B------:R-:W-:Y:S01]  /*8630*/  ULEA UR5, UR44, UR41, 0x3 ;  /* 0x000000292c057291 */ /* 0x000fe2000f8e183f */
[----:B------:R-:W-:-:S05]  /*8640*/  IMAD.U32 R6, RZ, RZ, UR45 ;  /* 0x0000002dff067e24 */ /* 0x000fca000f8e00ff */
[----:B------:R-:W-:-:S04]  /*8650*/  SHF.L.U32 R6, R6, 0x1f, RZ ;  /* 0x0000001f06067819 */ /* 0x000fc800000006ff */
[----:B------:R0:W1:Y:S01]  /*8660*/  SYNCS.PHASECHK.TRANS64.TRYWAIT P1, [UR5+0x28850], R6 ;  /* 0x02885006ff0075a7 */ /* 0x0000620008020145 */
[----:B------:R-:W-:Y:S05]  /*8670*/  @!P0 BRA `(.L_x_9150) ;  /* 0x0000000000048947 */ /* 0x000fea0003800000 */
[----:B------:R-:W-:Y:S01]  /*8680*/  BPT.TRAP 0x1 ;  /* 0x000000040000795c */ /* 0x000fe20000300000 */
.L_x_9150:
[----:B-1----:R-:W-:Y:S05]  /*8690*/  @P1 BRA `(.L_x_9151) ;  /* 0x0000000000081947 */ /* 0x002fea0003800000 */
[----:B------:R-:W1:Y:S02]  /*86a0*/  SYNCS.PHASECHK.TRANS64.TRYWAIT P1, [UR5+0x28850], R6 ;  /* 0x02885006ff0075a7 */ /* 0x000e640008020145 */
[----:B-1----:R-:W-:Y:S05]  /*86b0*/  @!P1 BRA `(.L_x_9152) ;  /* 0x0000008400a09947 */ /* 0x002fea0003800000 */
.L_x_9151:
        /* <DEDUP_REMOVED lines=72> */
.L_x_9153:
        /* <DEDUP_REMOVED lines=74> */
.L_x_9117:
        /* <DEDUP_REMOVED lines=32> */
[----:B0-----:R-:W-:-:S03]  /*91e0*/  MOV R25, R5 ;  /* 0x0000000500197202 */ /* 0x001fc60000000f00 */
[----:B------:R-:W-:-:S03]  /*91f0*/  IMAD.WIDE R4, R187, 0x2, R24 ;  /* 0x00000002bb047825 */ /* 0x000fc600078e0218 */
[C---:B------:R-:W-:Y:S02]  /*9200*/  IADD3 R33, P6, R4.reuse, 0x20, RZ ;  /* 0x0000002004217810 */ /* 0x040fe40007fde0ff */
[C---:B------:R-:W-:Y:S02]  /*9210*/  IADD3 R35, P5, R4.reuse, 0x40, RZ ;  /* 0x0000004004237810 */ /* 0x040fe40007fbe0ff */
[----:B------:R-:W-:Y:S01]  /*9220*/  LOP3.LUT R8, R33, 0x380, RZ, 0xc0, !PT ;  /* 0x0000038021087812 */ /* 0x000fe200078ec0ff */
[--C-:B------:R-:W-:Y:S01]  /*9230*/  IMAD.X R31, RZ, RZ, R5.reuse, P6 ;  /* 0x000000ffff1f7224 */ /* 0x100fe200030e0605 */
[----:B------:R-:W-:Y:S01]  /*9240*/  LOP3.LUT R10, R35, 0x380, RZ, 0xc0, !PT ;  /* 0x00000380230a7812 */ /* 0x000fe200078ec0ff */
[----:B------:R-:W-:Y:S01]  /*9250*/  IMAD.X R29, RZ, RZ, R5, P5 ;  /* 0x000000ffff1d7224 */ /* 0x000fe200028e0605 */
[C---:B------:R-:W-:Y:S02]  /*9260*/  IADD3 R37, P4, R4.reuse, 0x60, RZ ;  /* 0x0000006004257810 */ /* 0x040fe40007f9e0ff */
[----:B------:R-:W-:-:S02]  /*9270*/  IADD3 R39, P3, R4, 0x4000, RZ ;  /* 0x0000400004277810 */ /* 0x000fc40007f7e0ff */
[----:B------:R-:W-:Y:S01]  /*9280*/  SHF.R.U64 R8, R8, 0x3, RZ ;  /* 0x0000000308087819 */ /* 0x000fe200000012ff */
[--C-:B------:R-:W-:Y:S01]  /*9290*/  IMAD.X R15, RZ, RZ, R5.reuse, P4 ;  /* 0x000000ffff0f7224 */ /* 0x100fe200020e0605 */
[C---:B------:R-:W-:Y:S01]  /*92a0*/  LOP3.LUT R9, R4.reuse, 0x380, RZ, 0xc0, !PT ;  /* 0x0000038004097812 */ /* 0x040fe200078ec0ff */
[--C-:B------:R-:W-:Y:S01]  /*92b0*/  IMAD.X R13, RZ, RZ, R5.reuse, P3 ;  /* 0x000000ffff0d7224 */ /* 0x100fe200018e0605 */
[----:B------:R-:W-:Y:S02]  /*92c0*/  IADD3 R41, P2, R4, 0x4020, RZ ;  /* 0x0000402004297810 */ /* 0x000fe40007f5e0ff */
[----:B------:R-:W-:Y:S02]  /*92d0*/  SHF.R.U64 R10, R10, 0x3, RZ ;  /* 0x000000030a0a7819 */ /* 0x000fe400000012ff */
[----:B------:R-:W-:Y:S01]  /*92e0*/  IADD3 R32, P1, R4, 0x4040, RZ ;  /* 0x0000404004207810 */ /* 0x000fe20007f3e0ff */
[----:B------:R-:W-:Y:S01]  /*92f0*/  IMAD.X R11, RZ, RZ, R5, P2 ;  /* 0x000000ffff0b7224 */ /* 0x000fe200010e0605 */
[----:B------:R-:W-:-:S02]  /*9300*/  LOP3.LUT R12, R37, 0x380, RZ, 0xc0, !PT ;  /* 0x00000380250c7812 */ /* 0x000fc400078ec0ff */
[----:B------:R-:W-:Y:S02]  /*9310*/  LOP3.LUT R26, R39, 0x380, RZ, 0xc0, !PT ;  /* 0x00000380271a7812 */ /* 0x000fe400078ec0ff */
[----:B------:R-:W-:Y:S02]  /*9320*/  LOP3.LUT R30, R8, R33, RZ, 0x3c, !PT ;  /* 0x00000021081e7212 */ /* 0x000fe400078e3cff */
[----:B------:R-:W-:Y:S02]  /*9330*/  SHF.R.U64 R9, R9, 0x3, RZ ;  /* 0x0000000309097819 */ /* 0x000fe400000012ff */
[----:B------:R-:W-:Y:S02]  /*9340*/  LOP3.LUT R28, R10, R35, RZ, 0x3c, !PT ;  /* 0x000000230a1c7212 */ /* 0x000fe400078e3cff */
[----:B------:R-:W-:Y:S02]  /*9350*/  LOP3.LUT R8, R41, 0x380, RZ, 0xc0, !PT ;  /* 0x0000038029087812 */ /* 0x000fe400078ec0ff */
[----:B------:R-:W-:-:S02]  /*9360*/  LOP3.LUT R10, R32, 0x380, RZ, 0xc0, !PT ;  /* 0x00000380200a7812 */ /* 0x000fc400078ec0ff */
[----:B------:R-:W-:Y:S02]  /*9370*/  SHF.R.U64 R12, R12, 0x3, RZ ;  /* 0x000000030c0c7819 */ /* 0x000fe400000012ff */
[----:B------:R-:W-:Y:S02]  /*9380*/  IADD3 R43, P0, R4, 0x4060, RZ ;  /* 0x00004060042b7810 */ /* 0x000fe40007f1e0ff */
[----:B------:R-:W-:Y:S02]  /*9390*/  SHF.R.U64 R26, R26, 0x3, RZ ;  /* 0x000000031a1a7819 */ /* 0x000fe400000012ff */
[----:B------:R-:W-:Y:S01]  /*93a0*/  LOP3.LUT R4, R9, R4, RZ, 0x3c, !PT ;  /* 0x0000000409047212 */ /* 0x000fe200078e3cff */
[--C-:B------:R-:W-:Y:S01]  /*93b0*/  IMAD.X R9, RZ, RZ, R5.reuse, P1 ;  /* 0x000000ffff097224 */ /* 0x100fe200008e0605 */
[----:B------:R-:W-:Y:S01]  /*93c0*/  SHF.R.U64 R8, R8, 0x3, RZ ;  /* 0x0000000308087819 */ /* 0x000fe200000012ff */
[----:B------:R-:W-:Y:S01]  /*93d0*/  IMAD.X R27, RZ, RZ, R5, P0 ;  /* 0x000000ffff1b7224 */ /* 0x000fe200000e0605 */
[----:B------:R-:W-:-:S02]  /*93e0*/  SHF.R.U64 R21, R10, 0x3, RZ ;  /* 0x000000030a157819 */ /* 0x000fc400000012ff */
[----:B------:R-:W-:Y:S02]  /*93f0*/  LOP3.LUT R14, R12, R37, RZ, 0x3c, !PT ;  /* 0x000000250c0e7212 */ /* 0x000fe400078e3cff */
[----:B------:R-:W-:Y:S02]  /*9400*/  LOP3.LUT R12, R26, R39, RZ, 0x3c, !PT ;  /* 0x000000271a0c7212 */ /* 0x000fe400078e3cff */
[----:B------:R-:W-:Y:S02]  /*9410*/  MOV R37, R4 ;  /* 0x0000000400257202 */ /* 0x000fe40000000f00 */
[----:B------:R-:W-:Y:S02]  /*9420*/  LOP3.LUT R26, R43, 0x380, RZ, 0xc0, !PT ;  /* 0x000003802b1a7812 */ /* 0x000fe400078ec0ff */
[----:B------:R-:W-:Y:S02]  /*9430*/  LOP3.LUT R10, R8, R41, RZ, 0x3c, !PT ;  /* 0x00000029080a7212 */ /* 0x000fe400078e3cff */
[----:B------:R-:W-:-:S02]  /*9440*/  F2FP.F16.F32.PACK_AB R4, R89, R88 ;  /* 0x000000585904723e */ /* 0x000fc400000000ff */
[----:B------:R-:W-:Y:S01]  /*9450*/  F2FP.F16.F32.PACK_AB R5, R91, R90 ;  /* 0x0000005a5b05723e */ /* 0x000fe200000000ff */
[----:B------:R-:W-:Y:S01]  /*9460*/  BAR.SYNC.DEFER_BLOCKING 0x1, 0x100 ;  /* 0x0044000000007b1d */ /* 0x000fe20000010000 */
[----:B------:R-:W-:Y:S02]  /*9470*/  LOP3.LUT R8, R21, R32, RZ, 0x3c, !PT ;  /* 0x0000002015087212 */ /* 0x000fe400078e3cff */
[----:B------:R-:W-:Y:S02]  /*9480*/  SHF.R.U64 R26, R26, 0x3, RZ ;  /* 0x000000031a1a7819 */ /* 0x000fe400000012ff */
        /* <DEDUP_REMOVED lines=8> */
[----:B------:R-:W-:-:S02]  /*9510*/  MOV R34, R14 ;  /* 0x0000000e00227202 */ /* 0x000fc40000000f00 */
[----:B------:R-:W-:Y:S01]  /*9520*/  MOV R33, R12 ;  /* 0x0000000c00217202 */ /* 0x000fe20000000f00 */
[----:B------:R0:W-:Y:S01]  /*9530*/  STSM.16.M88.4 [R37], R4 ;  /* 0x0000000425007844 */ /* 0x0001e20000000200 */
[----:B------:R-:W-:Y:S02]  /*9540*/  LOP3.LUT R26, R26, R43, RZ, 0x3c, !PT ;  /* 0x0000002b1a1a7212 */ /* 0x000fe400078e3cff */
[----:B------:R-:W-:Y:S01]  /*9550*/  F2FP.F16.F32.PACK_AB R12, R113, R112 ;  /* 0x00000070710c723e */ /* 0x000fe200000000ff */
[----:B------:R-:W-:Y:S01]  /*9560*/  STSM.16.M88.4 [R36], R8 ;  /* 0x0000000824007844 */ /* 0x000fe20000000200 */
[----:B------:R-:W-:Y:S02]  /*9570*/  F2FP.F16.F32.PACK_AB R13, R115, R114 ;  /* 0x00000072730d723e */ /* 0x000fe400000000ff */
[----:B------:R-:W-:Y:S02]  /*9580*/  F2FP.F16.F32.PACK_AB R14, R117, R116 ;  /* 0x00000074750e723e */ /* 0x000fe400000000ff */
[----:B------:R-:W-:-:S02]  /*9590*/  F2FP.F16.F32.PACK_AB R15, R119, R118 ;  /* 0x00000076770f723e */ /* 0x000fc400000000ff */
[----:B------:R-:W-:Y:S02]  /*95a0*/  F2FP.F16.F32.PACK_AB R28, R121, R120 ;  /* 0x00000078791c723e */ /* 0x000fe400000000ff */
[----:B------:R-:W-:Y:S02]  /*95b0*/  F2FP.F16.F32.PACK_AB R29, R123, R122 ;  /* 0x0000007a7b1d723e */ /* 0x000fe400000000ff */
[----:B------:R-:W-:Y:S02]  /*95c0*/  F2FP.F16.F32.PACK_AB R30, R125, R124 ;  /* 0x0000007c7d1e723e */ /* 0x000fe400000000ff */
[----:B0-----:R-:W-:Y:S02]  /*95d0*/  F2FP.F16.F32.PACK_AB R4, R105, R104 ;  /* 0x000000686904723e */ /* 0x001fe400000000ff */
[----:B------:R-:W-:Y:S02]  /*95e0*/  F2FP.F16.F32.PACK_AB R5, R107, R106 ;  /* 0x0000006a6b05723e */ /* 0x000fe400000000ff */
[----:B------:R-:W-:-:S02]  /*95f0*/  F2FP.F16.F32.PACK_AB R6, R109, R108 ;  /* 0x0000006c6d06723e */ /* 0x000fc400000000ff */
[----:B------:R-:W-:Y:S02]  /*9600*/  F2FP.F16.F32.PACK_AB R7, R111, R110 ;  /* 0x0000006e6f07723e */ /* 0x000fe400000000ff */
[----:B------:R-:W-:Y:S02]  /*9610*/  F2FP.F16.F32.PACK_AB R31, R127, R126 ;  /* 0x0000007e7f1f723e */ /* 0x000fe400000000ff */
[----:B------:R-:W-:Y:S01]  /*9620*/  MOV R26, R26 ;  /* 0x0000001a001a7202 */ /* 0x000fe20000000f00 */
[----:B------:R0:W-:Y:S01]  /*9630*/  STSM.16.M88.4 [R35], R4 ;  /* 0x0000000423007844 */ /* 0x0001e20000000200 */
[----:B------:R-:W-:-:S03]  /*9640*/  PLOP3.LUT P0, PT, PT, PT, UP0, 0x80, 0x0 ;  /* 0x000000000000781c */ /* 0x000fc60003f0f008 */
        /* <DEDUP_REMOVED lines=9> */
[----:B------:R-:W3:Y:S01]  /*96e0*/  @P0 LDG.E R6, desc[UR52][R4.64] ;  /* 0x0000003404060981 */ /* 0x000ee2000c1e1900 */
[----:B------:R-:W-:Y:S01]  /*96f0*/  UISETP.NE.U32.AND UP1, UPT, UR8, URZ, UPT ;  /* 0x0000003f0800728c */ /* 0x000fe2000bf25070 */
[----:B-1----:R-:W-:Y:S01]  /*9700*/  ISETP.NE.AND P1, PT, R51, 0x1, PT ;  /* 0x000000013300780c */ /* 0x002fe20003f25270 */
[----:B------:R-:W-:Y:S01]  /*9710*/  ULDC UR7, c[0x0][0xa88] ;  /* 0x0002a20000077ab9 */ /* 0x000fe20000000800 */
[----:B------:R-:W-:Y:S01]  /*9720*/  UMOV UR4, URZ ;  /* 0x0000003f00047c82 */ /* 0x000fe20008000000 */
        /* <DEDUP_REMOVED lines=16> */
.L_x_9156:
[----:B------:R-:W-:Y:S01]  /*9830*/  USHF.R.S32.HI UR14, URZ, 0x1f, UR38 ;  /* 0x0000001f3f0e7899 */ /* 0x000fe20008011426 */
[----:B--2---:R-:W-:Y:S01]  /*9840*/  VIADD R10, R17, UR39 ;  /* 0x00000027110a7c36 */ /* 0x004fe20008000000 */
[----:B------:R-:W-:Y:S01]  /*9850*/  ULDC.64 UR12, c[0x0][0xb90] ;  /* 0x0002e400000c7ab9 */ /* 0x000fe20000000a00 */
[----:B------:R-:W-:Y:S01]  /*9860*/  USHF.R.S32.HI UR11, URZ, 0x1f, UR4 ;  /* 0x0000001f3f0b7899 */ /* 0x000fe20008011404 */
[----:B------:R-:W-:Y:S01]  /*9870*/  VIADD R21, R186, UR39 ;  /* 0x00000027ba157c36 */ /* 0x000fe20008000000 */
        /* <DEDUP_REMOVED lines=12> */
[----:B------:R-:W-:Y:S01]  /*9940*/  IMAD.MOV R8, RZ, RZ, -R4 ;  /* 0x000000ffff087224 */ /* 0x000fe200078e0a04 */
[----:B------:R-:W-:Y:S01]  /*9950*/  UIMAD UR7, UR37, UR12, URZ ;  /* 0x0000000c250772a4 */ /* 0x000fe2000f8e023f */
[----:B------:R-:W-:Y:S01]  /*9960*/  IMAD.WIDE R24, R5, 0x2, R24 ;  /* 0x0000000205187825 */ /* 0x000fe200078e0218 */
[----:B------:R-:W-:Y:S01]  /*9970*/  UIMAD.WIDE.U32 UR8, UR36, UR12, UR8 ;  /* 0x0000000c240872a5 */ /* 0x000fe2000f8e0008 */
[----:B------:R-:W-:Y:S01]  /*9980*/  SHF.R.S32.HI R5, RZ, 0x1f, R4 ;  /* 0x0000001fff057819 */ /* 0x000fe20000011404 */
[----:B------:R-:W-:Y:S01]  /*9990*/  UIMAD UR7, UR36, UR13, UR7 ;  /* 0x0000000d240772a4 */ /* 0x000fe2000f8e0207 */
[----:B------:R-:W-:Y:S01]  /*99a0*/  IMAD R7, R51, R8, R10 ;  /* 0x0000000833077224 */ /* 0x000fe200078e020a */
[----:B------:R-:W-:Y:S01]  /*99b0*/  IADD3 R11, P3, R24, 0x2000, RZ ;  /* 0x00002000180b7810 */ /* 0x000fe20007f7e0ff */
[----:B-----5:R-:W-:Y:S01]  /*99c0*/  IMAD R50, R6, R51, RZ ;  /* 0x0000003306327224 */ /* 0x020fe200078e02ff */
[----:B------:R-:W-:Y:S01]  /*99d0*/  IADD3 R4, P2, R4, UR8, RZ ;  /* 0x0000000804047c10 */ /* 0x000fe2000ff5e0ff */
[----:B------:R-:W-:Y:S01]  /*99e0*/  ULDC.64 UR12, c[0x0][0xaa0] ;  /* 0x0002a800000c7ab9 */ /* 0x000fe20000000a00 */
[----:B------:R-:W-:-:S02]  /*99f0*/  MOV R10, UR7 ;  /* 0x00000007000a7c02 */ /* 0x000fc40008000f00 */
[----:B------:R-:W-:Y:S02]  /*9a00*/  SHF.R.S32.HI R8, RZ, 0x1f, R7 ;  /* 0x0000001fff087819 */ /* 0x000fe40000011407 */
[----:B------:R-:W-:Y:S01]  /*9a10*/  IADD3.X R5, R5, UR9, R10, P2, !PT ;  /* 0x0000000905057c10 */ /* 0x000fe200097fe40a */
[----:B------:R-:W-:Y:S01]  /*9a20*/  ULDC.64 UR8, c[0x0][0xb88] ;  /* 0x0002e20000087ab9 */ /* 0x000fe20000000a00 */
[----:B------:R-:W-:Y:S01]  /*9a30*/  LOP3.LUT R9, R11, 0x380, RZ, 0xc0, !PT ;  /* 0x000003800b097812 */ /* 0x000fe200078ec0ff */
[----:B------:R-:W-:Y:S01]  /*9a40*/  IMAD R10, R8, UR8, RZ ;  /* 0x00000008080a7c24 */ /* 0x000fe2000f8e02ff */
[C---:B------:R-:W-:Y:S01]  /*9a50*/  IADD3 R13, P0, R24.reuse, 0x1000, RZ ;  /* 0x00001000180d7810 */ /* 0x040fe20007f1e0ff */
[----:B------:R-:W-:Y:S01]  /*9a60*/  IMAD.WIDE.U32 R4, R7, UR8, R4 ;  /* 0x0000000807047c25 */ /* 0x000fe2000f8e0004 */
[----:B------:R-:W-:Y:S02]  /*9a70*/  SHF.R.U64 R8, R9, 0x3, RZ ;  /* 0x0000000309087819 */ /* 0x000fe400000012ff */
[----:B------:R-:W-:Y:S01]  /*9a80*/  LOP3.LUT R12, R13, 0x380, RZ, 0xc0, !PT ;  /* 0x000003800d0c7812 */ /* 0x000fe200078ec0ff */
[----:B------:R-:W-:Y:S01]  /*9a90*/  IMAD R9, R7, UR9, R10 ;  /* 0x0000000907097c24 */ /* 0x000fe2000f8e020a */
[----:B------:R-:W-:Y:S01]  /*9aa0*/  ULDC.64 UR8, c[0x0][0xb50] ;  /* 0x0002d40000087ab9 */ /* 0x000fe20000000a00 */
[----:B------:R-:W-:-:S02]  /*9ab0*/  IADD3 R7, P2, R24, 0x3000, RZ ;  /* 0x0000300018077810 */ /* 0x000fc40007f5e0ff */
[----:B------:R-:W-:Y:S01]  /*9ac0*/  IMAD.IADD R9, R5, 0x1, R9 ;  /* 0x0000000105097824 */ /* 0x000fe200078e0209 */
[----:B------:R-:W-:Y:S02]  /*9ad0*/  LEA R10, P4, R4, UR8, 0x2 ;  /* 0x00000008040a7c11 */ /* 0x000fe4000f8810ff */
[----:B------:R-:W-:Y:S02]  /*9ae0*/  SHF.R.U64 R12, R12, 0x3, RZ ;  /* 0x000000030c0c7819 */ /* 0x000fe400000012ff */
[----:B------:R-:W-:Y:S01]  /*9af0*/  LEA.HI.X R14, R4, UR9, R9, 0x2, P4 ;  /* 0x00000009040e7c11 */ /* 0x000fe2000a0f1409 */
[----:B------:R-:W-:Y:S01]  /*9b00*/  SHFL.IDX PT, R44, R10, RZ, 0x1c1f ;  /* 0x001c1fff0a2c7589 */ /* 0x000fe200000e0000 */
[----:B------:R-:W-:Y:S01]  /*9b10*/  LOP3.LUT R12, R12, R13, RZ, 0x3c, !PT ;  /* 0x0000000d0c0c7212 */ /* 0x000fe200078e3cff */
[--C-:B------:R-:W-:Y:S01]  /*9b20*/  IMAD.X R13, RZ, RZ, R25.reuse, P0 ;  /* 0x000000ffff0d7224 */ /* 0x100fe200000e0619 */
[----:B------:R-:W-:Y:S01]  /*9b30*/  LOP3.LUT R5, R7, 0x380, RZ, 0xc0, !PT ;  /* 0x0000038007057812 */ /* 0x000fe200078ec0ff */
[----:B------:R-:W0:Y:S01]  /*9b40*/  SHFL.IDX PT, R45, R14, RZ, 0x1c1f ;  /* 0x001c1fff0e2d7589 */ /* 0x000e2200000e0000 */
[----:B------:R-:W-:Y:S01]  /*9b50*/  LOP3.LUT P0, RZ, R184, 0x3, RZ, 0xc0, !PT ;  /* 0x00000003b8ff7812 */ /* 0x000fe2000780c0ff */
[----:B------:R-:W-:Y:S01]  /*9b60*/  UIMAD UR7, UR11, UR12, URZ ;  /* 0x0000000c0b0772a4 */ /* 0x000fe2000f8e023f */
[----:B------:R-:W-:Y:S01]  /*9b70*/  SHF.R.U64 R4, R5, 0x3, RZ ;  /* 0x0000000305047819 */ /* 0x000fe200000012ff */
[--C-:B------:R-:W-:Y:S01]  /*9b80*/  IMAD.X R5, RZ, RZ, R25.reuse, P2 ;  /* 0x000000ffff057224 */ /* 0x100fe200010e0619 */
[CC--:B------:R-:W-:Y:S01]  /*9b90*/  ISETP.GE.OR P2, PT, R21.reuse, R50.reuse, P0 ;  /* 0x000000321500720c */ /* 0x0c0fe20000746670 */
[----:B------:R-:W-:Y:S01]  /*9ba0*/  SHFL.IDX PT, R48, R10, 0x1, 0x1c1f ;  /* 0x003c1f000a307f89 */ /* 0x000fe200000e0000 */
[----:B------:R-:W-:Y:S01]  /*9bb0*/  LOP3.LUT R4, R4, R7, RZ, 0x3c, !PT ;  /* 0x0000000704047212 */ /* 0x000fe200078e3cff */
[----:B------:R-:W-:Y:S01]  /*9bc0*/  VIADD R7, R21, 0x8 ;  /* 0x0000000815077836 */ /* 0x000fe20000000000 */
[----:B------:R-:W-:Y:S01]  /*9bd0*/  UIMAD.WIDE.U32 UR8, UR4, UR12, URZ ;  /* 0x0000000c040872a5 */ /* 0x000fe2000f8e003f */
[----:B------:R-:W1:Y:S01]  /*9be0*/  SHFL.IDX PT, R49, R14, 0x1, 0x1c1f ;  /* 0x003c1f000e317f89 */ /* 0x000e6200000e0000 */
[----:B------:R-:W2:Y:S01]  /*9bf0*/  @P1 LDC R21, c[0x0][0xbf0] ;  /* 0x0002fc00ff151b82 */ /* 0x000ea20000000800 */
[----:B------:R-:W-:Y:S01]  /*9c00*/  ULDC.64 UR10, c[0x0][0xae8] ;  /* 0x0002ba00000a7ab9 */ /* 0x000fe20000000a00 */
[----:B------:R-:W-:Y:S01]  /*9c10*/  ISETP.GE.OR P0, PT, R7, R50, P0 ;  /* 0x000000320700720c */ /* 0x000fe20000706670 */
[----:B------:R-:W-:Y:S01]  /*9c20*/  IMAD.X R9, RZ, RZ, R25, P3 ;  /* 0x000000ffff097224 */ /* 0x000fe200018e0619 */
[----:B------:R-:W-:Y:S01]  /*9c30*/  LOP3.LUT R8, R8, R11, RZ, 0x3c, !PT ;  /* 0x0000000b08087212 */ /* 0x000fe200078e3cff */
[----:B------:R-:W-:Y:S01]  /*9c40*/  UIMAD UR7, UR4, UR13, UR7 ;  /* 0x0000000d040772a4 */ /* 0x000fe2000f8e0207 */
[----:B------:R-:W-:-:S02]  /*9c50*/  IADD3 R41, P6, R24, 0x4000, RZ ;  /* 0x0000400018297810 */ /* 0x000fc40007fde0ff */
[C---:B------:R-:W-:Y:S02]  /*9c60*/  IADD3 R37, P5, R24.reuse, 0x5000, RZ ;  /* 0x0000500018257810 */ /* 0x040fe40007fbe0ff */
[C---:B------:R-:W-:Y:S02]  /*9c70*/  IADD3 R33, P4, R24.reuse, 0x6000, RZ ;  /* 0x0000600018217810 */ /* 0x040fe40007f9e0ff */
[C---:B------:R-:W-:Y:S01]  /*9c80*/  LOP3.LUT R15, R24.reuse, 0x380, RZ, 0xc0, !PT ;  /* 0x00000380180f7812 */ /* 0x040fe200078ec0ff */
[----:B0-----:R0:W-:Y:S01]  /*9c90*/  @!P2 ST.E desc[UR52][R44.64], R20 ;  /* 0x000000142c00a985 */ /* 0x0011e2000c101934 */
[----:B------:R-:W-:Y:S01]  /*9ca0*/  UIADD3 UR9, UR9, UR7, URZ ;  /* 0x0000000709097290 */ /* 0x000fe2000fffe03f */
[----:B------:R-:W-:Y:S01]  /*9cb0*/  IADD3 R11, P3, R24, 0x7000, RZ ;  /* 0x00007000180b7810 */ /* 0x000fe20007f7e0ff */
[----:B------:R-:W-:Y:S01]  /*9cc0*/  UIMAD UR4, UR14, UR10, URZ ;  /* 0x0000000a0e0472a4 */ /* 0x000fe2000f8e023f */
[----:B------:R-:W-:Y:S02]  /*9cd0*/  LOP3.LUT R40, R41, 0x380, RZ, 0xc0, !PT ;  /* 0x0000038029287812 */ /* 0x000fe400078ec0ff */
[----:B------:R-:W-:-:S02]  /*9ce0*/  LOP3.LUT R36, R37, 0x380, RZ, 0xc0, !PT ;  /* 0x0000038025247812 */ /* 0x000fc400078ec0ff */
[----:B------:R-:W-:Y:S01]  /*9cf0*/  LOP3.LUT R32, R33, 0x380, RZ, 0xc0, !PT ;  /* 0x0000038021207812 */ /* 0x000fe200078ec0ff */
[----:B-1----:R1:W-:Y:S01]  /*9d00*/  @!P0 ST.E desc[UR52][R48.64], R3 ;  /* 0x0000000330008985 */ /* 0x0023e2000c101934 */
[----:B------:R-:W-:Y:S01]  /*9d10*/  SHF.R.U64 R15, R15, 0x3, RZ ;  /* 0x000000030f0f7819 */ /* 0x000fe200000012ff */
[----:B0-----:R-:W0:Y:S01]  /*9d20*/  @P1 LDC R20, c[0x0][0xbec] ;  /* 0x0002fb00ff141b82 */ /* 0x001e220000000800 */
[----:B------:R-:W-:Y:S01]  /*9d30*/  UIMAD UR4, UR38, UR11, UR4 ;  /* 0x0000000b260472a4 */ /* 0x000fe2000f8e0204 */
[----:B------:R-:W-:Y:S01]  /*9d40*/  LOP3.LUT R6, R11, 0x380, RZ, 0xc0, !PT ;  /* 0x000003800b067812 */ /* 0x000fe200078ec0ff */
[----:B------:R-:W-:Y:S01]  /*9d50*/  UIMAD.WIDE.U32 UR8, UR38, UR10, UR8 ;  /* 0x0000000a260872a5 */ /* 0x000fe2000f8e0008 */
[----:B------:R-:W-:Y:S01]  /*9d60*/  SHF.R.U64 R40, R40, 0x3, RZ ;  /* 0x0000000328287819 */ /* 0x000fe200000012ff */
[----:B------:R-:W-:Y:S01]  /*9d70*/  IMAD.X R29, RZ, RZ, R25, P3 ;  /* 0x000000ffff1d7224 */ /* 0x000fe200018e0619 */
[----:B------:R-:W-:Y:S01]  /*9d80*/  ULDC.64 UR10, c[0x0][0xaf0] ;  /* 0x0002bc00000a7ab9 */ /* 0x000fe20000000a00 */
[----:B------:R-:W-:-:S02]  /*9d90*/  SHF.R.U64 R36, R36, 0x3, RZ ;  /* 0x0000000324247819 */ /* 0x000fc400000012ff */
[----:B------:R-:W-:Y:S01]  /*9da0*/  SHF.R.U64 R32, R32, 0x3, RZ ;  /* 0x0000000320207819 */ /* 0x000fe200000012ff */
[----:B-1----:R-:W-:Y:S01]  /*9db0*/  IMAD R3, R19, 0x20, R22 ;  /* 0x0000002013037824 */ /* 0x002fe200078e0216 */
[----:B------:R-:W-:Y:S01]  /*9dc0*/  UIADD3 UR9, UR9, UR4, URZ ;  /* 0x0000000409097290 */ /* 0x000fe2000fffe03f */
[----:B------:R-:W-:Y:S02]  /*9dd0*/  SHF.R.U64 R6, R6, 0x3, RZ ;  /* 0x0000000306067819 */ /* 0x000fe400000012ff */
[----:B------:R-:W-:Y:S01]  /*9de0*/  VIADD R45, R3, UR39 ;  /* 0x00000027032d7c36 */ /* 0x000fe20008000000 */
[----:B------:R-:W-:Y:S01]  /*9df0*/  UIMAD UR4, UR37, UR10, URZ ;  /* 0x0000000a250472a4 */ /* 0x000fe2000f8e023f */
[----:B------:R-:W-:Y:S01]  /*9e00*/  LOP3.LUT R40, R40, R41, RZ, 0x3c, !PT ;  /* 0x0000002928287212 */ /* 0x000fe200078e3cff */
[----:B------:R-:W-:Y:S01]  /*9e10*/  UIMAD.WIDE.U32 UR8, UR36, UR10, UR8 ;  /* 0x0000000a240872a5 */ /* 0x000fe2000f8e0008 */
[----:B------:R-:W-:Y:S01]  /*9e20*/  IMAD.MOV.U32 R3, RZ, RZ, R45 ;  /* 0x000000ffff037224 */ /* 0x000fe200078e002d */
[----:B------:R-:W-:Y:S01]  /*9e30*/  UIMAD UR4, UR36, UR11, UR4 ;  /* 0x0000000b240472a4 */ /* 0x000fe2000f8e0204 */
[----:B------:R-:W-:Y:S01]  /*9e40*/  LOP3.LUT R36, R36, R37, RZ, 0x3c, !PT ;  /* 0x0000002524247212 */ /* 0x000fe200078e3cff */
[--C-:B------:R-:W-:Y:S01]  /*9e50*/  IMAD.X R41, RZ, RZ, R25.reuse, P6 ;  /* 0x000000ffff297224 */ /* 0x100fe200030e0619 */
[----:B------:R-:W-:Y:S01]  /*9e60*/  LOP3.LUT R32, R32, R33, RZ, 0x3c, !PT ;  /* 0x0000002120207212 */ /* 0x000fe200078e3cff */
[----:B0-----:R-:W-:Y:S01]  /*9e70*/  @P1 IMAD.HI.U32 R20, R45, R20, RZ ;  /* 0x000000142d141227 */ /* 0x001fe200078e00ff */
[----:B------:R-:W-:Y:S01]  /*9e80*/  UIADD3 UR4, UR9, UR4, URZ ;  /* 0x0000000409047290 */ /* 0x000fe2000fffe03f */
[----:B------:R-:W-:Y:S01]  /*9e90*/  LOP3.LUT R24, R15, R24, RZ, 0x3c, !PT ;  /* 0x000000180f187212 */ /* 0x000fe200078e3cff */
[----:B------:R-:W-:Y:S01]  /*9ea0*/  ULDC.64 UR10, c[0x0][0xae0] ;  /* 0x0002b800000a7ab9 */ /* 0x000fe20000000a00 */
[--C-:B------:R-:W-:Y:S01]  /*9eb0*/  IMAD.X R37, RZ, RZ, R25.reuse, P5 ;  /* 0x000000ffff257224 */ /* 0x100fe200028e0619 */
[----:B--2---:R-:W-:Y:S01]  /*9ec0*/  @P1 SHF.R.U32.HI R3, RZ, R21, R20 ;  /* 0x00000015ff031219 */ /* 0x004fe20000011614 */
[----:B------:R-:W-:Y:S01]  /*9ed0*/  IMAD.X R33, RZ, RZ, R25, P4 ;  /* 0x000000ffff217224 */ /* 0x000fe200020e0619 */
[----:B------:R-:W-:Y:S01]  /*9ee0*/  LOP3.LUT R28, R6, R11, RZ, 0x3c, !PT ;  /* 0x0000000b061c7212 */ /* 0x000fe200078e3cff */
[----:B------:R-:W-:Y:S01]  /*9ef0*/  IMAD.U32 R21, RZ, RZ, UR9 ;  /* 0x00000009ff157e24 */ /* 0x000fe2000f8e00ff */
[--C-:B------:R-:W-:Y:S01]  /*9f00*/  SHF.R.S32.HI R44, RZ, 0x1f, R3.reuse ;  /* 0x0000001fff2c7819 */ /* 0x100fe20000011403 */
[----:B------:R-:W-:Y:S01]  /*9f10*/  IMAD.MOV R46, RZ, RZ, -R3 ;  /* 0x000000ffff2e7224 */ /* 0x000fe200078e0a03 */
[----:B------:R-:W5:Y:S01]  /*9f20*/  LD.E.128 R24, desc[UR52][R24.64] ;  /* 0x0000003418187980 */ /* 0x000f62000c101d00 */
[----:B------:R-:W-:Y:S01]  /*9f30*/  IMAD.U32 R20, RZ, RZ, UR8 ;  /* 0x00000008ff147e24 */ /* 0x000fe2000f8e00ff */
[----:B------:R-:W-:Y:S01]  /*9f40*/  ULDC.64 UR8, c[0x0][0xad8] ;  /* 0x0002b60000087ab9 */ /* 0x000fe20000000a00 */
[----:B------:R-:W-:Y:S01]  /*9f50*/  IMAD.U32 R21, RZ, RZ, UR4 ;  /* 0x00000004ff157e24 */ /* 0x000fe2000f8e00ff */
[----:B------:R-:W5:Y:S01]  /*9f60*/  LD.E.128 R12, desc[UR52][R12.64] ;  /* 0x000000340c0c7980 */ /* 0x000f62000c101d00 */
[----:B------:R-:W-:-:S02]  /*9f70*/  IMAD R44, R44, UR10, RZ ;  /* 0x0000000a2c2c7c24 */ /* 0x000fc4000f8e02ff */
        /* <DEDUP_REMOVED lines=9> */
[----:B------:R-:W5:Y:S01]  /*a010*/  LD.E.128 R28, desc[UR52][R28.64] ;  /* 0x000000341c1c7980 */ /* 0x000f62000c101d00 */
[----:B------:R-:W-:Y:S01]  /*a020*/  VIADD R51, R22, UR39 ;  /* 0x0000002716337c36 */ /* 0x000fe20008000000 */
[----:B------:R-:W-:Y:S01]  /*a030*/  BSSY B1, `(.L_x_9157) ;  /* 0x0000023000017945 */ /* 0x000fe20003800000 */
[----:B------:R-:W-:Y:S01]  /*a040*/  IMAD.IADD R21, R21, 0x1, R49 ;  /* 0x0000000115157824 */ /* 0x000fe200078e0231 */
[----:B------:R-:W-:Y:S01]  /*a050*/  @!PT LDS RZ, [RZ] ;  /* 0x00000000fffff984 */ /* 0x000fe20000000800 */
[----:B------:R-:W-:Y:S01]  /*a060*/  @!PT LDS RZ, [RZ] ;  /* 0x00000000fffff984 */ /* 0x000fe20000000800 */
[----:B------:R-:W-:Y:S01]  /*a070*/  @!PT LDS RZ, [RZ] ;  /* 0x00000000fffff984 */ /* 0x000fe20000000800 */
[----:B------:R-:W-:Y:S01]  /*a080*/  @!PT LDS RZ, [RZ] ;  /* 0x00000000fffff984 */ /* 0x000fe20000000800 */
[----:B------:R0:W-:Y:S06]  /*a090*/  MEMBAR.ALL.CTA ;  /* 0x0000000000007992 */ /* 0x0001ec0000008000 */
[----:B0-----:R-:W0:Y:S01]  /*a0a0*/  FENCE.VIEW.ASYNC.S ;  /* 0x00000000000073c6 */ /* 0x001e220000000000 */
[----:B------:R-:W-:Y:S01]  /*a0b0*/  IMAD R44, R3, UR8, RZ ;  /* 0x00000008032c7c24 */ /* 0x000fe2000f8e02ff */
[C---:B------:R-:W-:Y:S01]  /*a0c0*/  ISETP.GE.AND P2, PT, R51.reuse, R50, PT ;  /* 0x000000323300720c */ /* 0x040fe20003f46270 */
[----:B------:R-:W-:-:S02]  /*a0d0*/  VIADD R3, R51, 0x20 ;  /* 0x0000002033037836 */ /* 0x000fc40000000000 */
[C---:B------:R-:W-:Y:S02]  /*a0e0*/  IMAD R49, R45.reuse, UR9, R44 ;  /* 0x000000092d317c24 */ /* 0x040fe4000f8e022c */
[----:B------:R-:W-:Y:S01]  /*a0f0*/  IMAD.WIDE.U32 R20, R45, UR8, R20 ;  /* 0x000000082d147c25 */ /* 0x000fe2000f8e0014 */
[-C--:B------:R-:W-:Y:S01]  /*a100*/  ISETP.GE.AND P0, PT, R3, R50.reuse, PT ;  /* 0x000000320300720c */ /* 0x080fe20003f06270 */
[----:B------:R-:W-:Y:S02]  /*a110*/  ULDC.64 UR8, c[0x0][0xa80] ;  /* 0x0002a00000087ab9 */ /* 0x000fe40000000a00 */
[----:B------:R-:W-:Y:S01]  /*a120*/  VIADD R3, R51, 0x40 ;  /* 0x0000004033037836 */ /* 0x000fe20000000000 */
[----:B------:R-:W-:Y:S01]  /*a130*/  IADD3 R21, R21, R49, RZ ;  /* 0x0000003115157210 */ /* 0x000fe20007ffe0ff */
[----:B------:R-:W-:Y:S01]  /*a140*/  VIADD R0, R0, 0x28820 ;  /* 0x0002882000007836 */ /* 0x000fe20000000000 */
[----:B------:R-:W-:Y:S02]  /*a150*/  LEA R46, P3, R20, UR8, 0x1 ;  /* 0x00000008142e7c11 */ /* 0x000fe4000f8608ff */
[----:B------:R-:W-:-:S02]  /*a160*/  ISETP.GE.AND P1, PT, R3, R50, PT ;  /* 0x000000320300720c */ /* 0x000fc40003f26270 */
[----:B------:R-:W-:Y:S02]  /*a170*/  LEA.HI.X R3, R20, UR9, R21, 0x1, P3 ;  /* 0x0000000914037c11 */ /* 0x000fe400098f0c15 */
[----:B------:R-:W-:Y:S01]  /*a180*/  PRMT R0, RZ, 0x654, R0 ;  /* 0x00000654ff007816 */ /* 0x000fe20000000000 */
[----:B0-----:R0:W1:Y:S03]  /*a190*/  SHFL.IDX PT, R21, R46, RZ, 0x181f ;  /* 0x00181fff2e157589 */ /* 0x00106600000e0000 */
        /* <DEDUP_REMOVED lines=12> */
.L_x_9158:
[----:B------:R-:W-:Y:S05]  /*a260*/  BSYNC B1 ;  /* 0x0000000000017941 */ /* 0x000fea0003800000 */
.L_x_9157:
        /* <DEDUP_REMOVED lines=13> */
.L_x_9160:
[----:B------:R-:W-:Y:S05]  /*a340*/  BSYNC B1 ;  /* 0x0000000000017941 */ /* 0x000fea0003800000 */
.L_x_9159:
        /* <DEDUP_REMOVED lines=13> */
.L_x_9162:
[----:B------:R-:W-:Y:S05]  /*a420*/  BSYNC B1 ;  /* 0x0000000000017941 */ /* 0x000fea0003800000 */
.L_x_9161:
        /* <DEDUP_REMOVED lines=16> */
.L_x_9155:
        /* <DEDUP_REMOVED lines=35> */
.L_x_9164:
[----:B------:R-:W-:Y:S01]  /*a760*/  USEL UR36, UR36, URZ, !UP0 ;  /* 0x0000003f24247287 */ /* 0x000fe2000c000000 */
[----:B------:R-:W-:Y:S01]  /*a770*/  BSSY B1, `(.L_x_9165) ;  /* 0x000002c000017945 */ /* 0x000fe20003800000 */
[----:B------:R-:W-:-:S03]  /*a780*/  USEL UR37, UR37, URZ, !UP0 ;  /* 0x0000003f25257287 */ /* 0x000fc6000c000000 */
[----:B------:R-:W-:Y:S09]  /*a790*/  @P1 BRA `(.L_x_9166) ;  /* 0x0000000000a41947 */ /* 0x000ff20003800000 */
        /* <DEDUP_REMOVED lines=41> */
.L_x_9166:
[----:B------:R-:W-:Y:S05]  /*aa30*/  BSYNC B1 ;  /* 0x0000000000017941 */ /* 0x000fea0003800000 */
.L_x_9165:
[----:B------:R-:W1:Y:S01]  /*aa40*/  @P0 LDC R5, c[0x0][0xbf0] ;  /* 0x0002fc00ff050b82 */ /* 0x000e620000000800 */
[----:B------:R-:W-:Y:S01]  /*aa50*/  ULDC.64 UR12, c[0x0][0xaa0] ;  /* 0x0002a800000c7ab9 */ /* 0x000fe20000000a00 */
[----:B0-----:R-:W-:Y:S01]  /*aa60*/  IMAD R3, R19, 0x20, R22 ;  /* 0x0000002013037824 */ /* 0x001fe200078e0216 */
        /* <DEDUP_REMOVED lines=24> */
[----:B------:R-:W-:Y:S01]  /*abf0*/  IMAD.U32 R4, RZ, RZ, UR8 ;  /* 0x00000008ff047e24 */ /* 0x000fe2000f8e00ff */
[----:B------:R-:W-:Y:S01]  /*ac00*/  ULDC.64 UR8, c[0x0][0xad8] ;  /* 0x0002b60000087ab9 */ /* 0x000fe20000000a00 */
[----:B------:R-:W-:Y:S02]  /*ac10*/  IMAD.U32 R5, RZ, RZ, UR4 ;  /* 0x00000004ff057e24 */ /* 0x000fe4000f8e00ff */
[----:B------:R-:W-:Y:S02]  /*ac20*/  IMAD R7, R11, R7, R8 ;  /* 0x000000070b077224 */ /* 0x000fe400078e0208 */
[----:B------:R-:W-:-:S02]  /*ac30*/  IMAD R9, R3, UR11, R6 ;  /* 0x0000000b03097c24 */ /* 0x000fc4000f8e0206 */
[----:B------:R-:W-:Y:S01]  /*ac40*/  IMAD.WIDE.U32 R4, R3, UR10, R4 ;  /* 0x0000000a03047c25 */ /* 0x000fe2000f8e0004 */
[----:B------:R-:W-:-:S03]  /*ac50*/  SHF.R.S32.HI R3, RZ, 0x1f, R7 ;  /* 0x0000001fff037819 */ /* 0x000fc60000011407 */
[----:B------:R-:W-:Y:S02]  /*ac60*/  IMAD.IADD R5, R5, 0x1, R9 ;  /* 0x0000000105057824 */ /* 0x000fe400078e0209 */
[----:B------:R-:W-:Y:S02]  /*ac70*/  IMAD R6, R3, UR8, RZ ;  /* 0x0000000803067c24 */ /* 0x000fe4000f8e02ff */
[----:B------:R-:W-:Y:S02]  /*ac80*/  VIADD R8, R22, UR39 ;  /* 0x0000002716087c36 */ /* 0x000fe40008000000 */
        /* <DEDUP_REMOVED lines=24> */
.L_x_9168:
[----:B------:R-:W-:Y:S05]  /*ae10*/  BSYNC B1 ;  /* 0x0000000000017941 */ /* 0x000fea0003800000 */
.L_x_9167:
        /* <DEDUP_REMOVED lines=13> */
.L_x_9170:
[----:B------:R-:W-:Y:S05]  /*aef0*/  BSYNC B1 ;  /* 0x0000000000017941 */ /* 0x000fea0003800000 */
.L_x_9169:
        /* <DEDUP_REMOVED lines=13> */
.L_x_9172:
[----:B------:R-:W-:Y:S05]  /*afd0*/  BSYNC B1 ;  /* 0x0000000000017941 */ /* 0x000fea0003800000 */
.L_x_9171:
        /* <DEDUP_REMOVED lines=14> */
.L_x_9163:
[----:B------:R-:W-:Y:S05]  /*b0c0*/  BSYNC B0 ;  /* 0x0000000000007941 */ /* 0x000fea0003800000 */
.L_x_9154:
[----:B------:R-:W-:Y:S02]  /*b0d0*/  ULDC UR4, c[0x0][0xc3c] ;  /* 0x00030f0000047ab9 */ /* 0x000fe40000000800 */
[----:B------:R-:W-:-:S13]  /*b0e0*/  ISETP.GE.AND P0, PT, R47, UR4, PT ;  /* 0x000000042f007c0c */ /* 0x000fda000bf06270 */
[----:B------:R-:W-:Y:S05]  /*b0f0*/  @!P0 BRA `(.L_x_9173) ;  /* 0xffffff5c000c8947 */ /* 0x000fea000383ffff */
[----:B------:R-:W-:Y:S05]  /*b100*/  EXIT ;  /* 0x000000000000794d */ /* 0x000fea0003800000 */
.L_x_9112:
        /* <DEDUP_REMOVED lines=13> */
[----:B------:R-:W1:Y:S01]  /*b1e0*/  LDS.128 R16, [UR4+0x288d0] ;  /* 0x0288d004ff107984 */ /* 0x000e620008000c00 */
[----:B------:R-:W-:Y:S06]  /*b1f0*/  BAR.ARV 0x4, 0x180 ;  /* 0x0106000000007b1d */ /* 0x000fec0000002000 */
[----:B------:R-:W-:Y:S05]  /*b200*/  BRA `(.L_x_9175) ;  /* 0x00000008008c7947 */ /* 0x000fea0003800000 */
.L_x_9174:
        /* <DEDUP_REMOVED lines=40> */
.L_x_9180:
        /* <DEDUP_REMOVED lines=12> */
.L_x_9179:
[----:B------:R-:W-:Y:S05]  /*b550*/  BSYNC B0 ;  /* 0x0000000000007941 */ /* 0x000fea0003800000 */
.L_x_9178:
        /* <DEDUP_REMOVED lines=20> */
.L_x_9176:
        /* <DEDUP_REMOVED lines=20> */
.L_x_9181:
        /* <DEDUP_REMOVED lines=29> */
[----:B0-----:R-:W-:Y:S02]  /*b9b0*/  IABS R10, R15 ;  /* 0x0000000f000a7213 */ /* 0x001fe40000000000 */
[----:B------:R-:W0:Y:S01]  /*b9c0*/  I2F.RP R6, R8 ;  /* 0x0000000800067306 */ /* 0x000e220000209400 */
[----:B------:R-:W-:Y:S02]  /*b9d0*/  IADD3 R18, -R15, RZ, RZ ;  /* 0x000000ff0f127210 */ /* 0x000fe40007ffe1ff */
[----:B------:R-:W-:-:S05]  /*b9e0*/  IABS R9, R4 ;  /* 0x0000000400097213 */ /* 0x000fca0000000000 */
        /* <DEDUP_REMOVED lines=26> */
.L_x_9177:
[----:B------:R-:W-:Y:S01]  /*bb90*/  ULDC UR4, c[0x0][0xc3c] ;  /* 0x00030f0000047ab9 */ /* 0x000fe20000000800 */
[----:B------:R-:W-:Y:S02]  /*bba0*/  IMAD.MOV.U32 R17, RZ, RZ, RZ ;  /* 0x000000ffff117224 */ /* 0x000fe400078e00ff */
[----:B------:R-:W-:Y:S02]  /*bbb0*/  IMAD.U32 R16, RZ, RZ, UR6 ;  /* 0x00000006ff107e24 */ /* 0x000fe4000f8e00ff */
[----:B------:R-:W-:Y:S02]  /*bbc0*/  IMAD.MOV.U32 R18, RZ, RZ, RZ ;  /* 0x000000ffff127224 */ /* 0x000fe400078e00ff */
[----:B------:R-:W-:-:S07]  /*bbd0*/  IMAD.U32 R19, RZ, RZ, UR4 ;  /* 0x00000004ff137e24 */ /* 0x000fce000f8e00ff */
.L_x_9182:
[----:B------:R-:W-:-:S13]  /*bbe0*/  ISETP.NE.AND P0, PT, R5, RZ, PT ;  /* 0x000000ff0500720c */ /* 0x000fda0003f05270 */
[----:B------:R-:W0:Y:S01]  /*bbf0*/  @!P0 S2R R3, SR_CgaCtaId ;  /* 0x0000000000038919 */ /* 0x000e220000008800 */
[----:B------:R-:W-:-:S04]  /*bc00*/  @!P0 MOV R0, 0x400 ;  /* 0x0000040000008802 */ /* 0x000fc80000000f00 */
[----:B0-----:R-:W-:-:S05]  /*bc10*/  @!P0 LEA R0, R3, R0, 0x18 ;  /* 0x0000000003008211 */ /* 0x001fca00078ec0ff */
[----:B------:R0:W-:Y:S01]  /*bc20*/  @!P0 STS.128 [R0+0x288d0], R16 ;  /* 0x0288d01000008388 */ /* 0x0001e20000000c00 */
[----:B------:R-:W-:Y:S06]  /*bc30*/  BAR.ARV 0x5, 0x180 ;  /* 0x0146000000007b1d */ /* 0x000fec0000002000 */
.L_x_9175:
[----:B------:R2:W-:Y:S01]  /*bc40*/  STL [R1+0x18], RZ ;  /* 0x000018ff01007387 */ /* 0x0005e20000100800 */
[----:B------:R-:W-:Y:S01]  /*bc50*/  ULDC UR4, c[0x0][0xc3c] ;  /* 0x00030f0000047ab9 */ /* 0x000fe20000000800 */
[----:B------:R-:W-:Y:S01]  /*bc60*/  IMAD.MOV.U32 R28, RZ, RZ, 0x1 ;  /* 0x00000001ff1c7424 */ /* 0x000fe200078e00ff */
[----:B-1----:R-:W-:Y:S01]  /*bc70*/  ISETP.GE.AND P0, PT, R19, UR4, PT ;  /* 0x0000000413007c0c */ /* 0x002fe2000bf06270 */
[----:B------:R-:W-:-:S12]  /*bc80*/  IMAD.MOV.U32 R25, RZ, RZ, RZ ;  /* 0x000000ffff197224 */ /* 0x000fd800078e00ff */
[----:B--2---:R-:W-:Y:S05]  /*bc90*/  @P0 BRA `(.L_x_9183) ;  /* 0x0000004800b40947 */ /* 0x004fea0003800000 */
[----:B------:R-:W1:Y:S01]  /*bca0*/  S2R R3, SR_TID.X ;  /* 0x0000000000037919 */ /* 0x000e620000002100 */
        /* <DEDUP_REMOVED lines=10> */
[C---:B-1----:R-:W-:Y:S01]  /*bd50*/  LOP3.LUT R4, R3.reuse, 0x7f, RZ, 0xc0, !PT ;  /* 0x0000007f03047812 */ /* 0x042fe200078ec0ff */
[C---:B------:R-:W-:Y:S02]  /*bd60*/  IMAD.SHL.U32 R30, R3.reuse, 0x8, RZ ;  /* 0x00000008031e7824 */ /* 0x040fe400078e00ff */
[----:B------:R-:W-:-:S03]  /*bd70*/  IMAD.SHL.U32 R2, R3, 0x10, RZ ;  /* 0x0000001003027824 */ /* 0x000fc600078e00ff */
[----:B0-----:R-:W-:Y:S02]  /*bd80*/  LOP3.LUT R0, R30, 0x1f8, RZ, 0xc0, !PT ;  /* 0x000001f81e007812 */ /* 0x001fe400078ec0ff */
        /* <DEDUP_REMOVED lines=8> */
[----:B------:R3:W-:Y:S05]  /*be10*/  STL [R1], R0 ;  /* 0x0000000001007387 */ /* 0x0007ea0000100800 */
.L_x_9246:
[----:B0-----:R-:W0:Y:S02]  /*be20*/  LDC.64 R2, c[0x0][0xc88] ;  /* 0x00032200ff027b82 */ /* 0x001e240000000a00 */
[----:B0-----:R-:W-:-:S05]  /*be30*/  IMAD.WIDE R2, R19, 0x4, R2 ;  /* 0x0000000413027825 */ /* 0x001fca00078e0202 */
[----:B------:R-:W3:Y:S01]  /*be40*/  LDG.E R31, desc[UR52][R2.64] ;  /* 0x00000034021f7981 */ /* 0x000ee2000c1e1900 */
        /* <DEDUP_REMOVED lines=24> */
[----:B--2---:R-:W2:Y:S05]  /*bfd0*/  @P2 LDG.E R0, desc[UR52][R2.64] ;  /* 0x0000003402002981 */ /* 0x004eaa000c1e1900 */
        /* <DEDUP_REMOVED lines=21> */
.L_x_9184:
[----:B------:R-:W-:Y:S01]  /*c130*/  ULDC.64 UR4, c[0x0][0xa20] ;  /* 0x0002880000047ab9 */ /* 0x000fe20000000a00 */
        /* <DEDUP_REMOVED lines=8> */
.L_x_9185:
        /* <DEDUP_REMOVED lines=9> */
.L_x_9186:
[----:B------:R-:W4:Y:S01]  /*c250*/  LDL R4, [R1+0x8] ;  /* 0x0000080001047983 */ /* 0x000f220000100800 */
[----:B012---:R-:W0:Y:S01]  /*c260*/  LDC R0, c[0x0][0x448] ;  /* 0x00011200ff007b82 */ /* 0x007e220000000800 */
[----:B-----5:R-:W-:Y:S01]  /*c270*/  IMAD.IADD R35, R35, 0x1, -R36 ;  /* 0x0000000123237824 */ /* 0x020fe200078e0a24 */
[----:B------:R-:W-:Y:S01]  /*c280*/  LOP3.LUT R27, R27, 0xffffffdf, RZ, 0xc0, !PT ;  /* 0xffffffdf1b1b7812 */ /* 0x000fe200078ec0ff */
[----:B------:R-:W-:Y:S01]  /*c290*/  BSSY B7, `(.L_x_9187) ;  /* 0x000038b000077945 */ /* 0x000fe20003800000 */
[----:B0-----:R-:W-:Y:S02]  /*c2a0*/  ISETP.NE.AND P0, PT, R0, 0x1, PT ;  /* 0x000000010000780c */ /* 0x001fe40003f05270 */
[----:B------:R-:W-:-:S05]  /*c2b0*/  SHF.L.U32 R0, R17, 0x7, RZ ;  /* 0x0000000711007819 */ /* 0x000fca00000006ff */
[----:B------:R-:W-:-:S06]  /*c2c0*/  VIADD R0, R0, 0x7f ;  /* 0x0000007f00007836 */ /* 0x000fcc0000000000 */
[----:B---3--:R-:W0:Y:S01]  /*c2d0*/  @P0 LDC R3, c[0x0][0x44c] ;  /* 0x00011300ff030b82 */ /* 0x008e220000000800 */
[----:B------:R-:W-:-:S07]  /*c2e0*/  @P0 LOP3.LUT R27, R27, 0x20, RZ, 0xfc, !PT ;  /* 0x000000201b1b0812 */ /* 0x000fce00078efcff */
[----:B------:R-:W1:Y:S01]  /*c2f0*/  @P0 LDC R5, c[0x0][0x450] ;  /* 0x00011400ff050b82 */ /* 0x000e620000000800 */
[----:B0-----:R-:W-:-:S05]  /*c300*/  @P0 IMAD.HI.U32 R2, R0, R3, RZ ;  /* 0x0000000300020227 */ /* 0x001fca00078e00ff */
[----:B-1----:R-:W-:Y:S02]  /*c310*/  @P0 SHF.R.U32.HI R0, RZ, R5, R2 ;  /* 0x00000005ff000219 */ /* 0x002fe40000011602 */
[----:B----4-:R-:W-:-:S05]  /*c320*/  IADD3 R3, R35, 0x80, -R4 ;  /* 0x0000008023037810 */ /* 0x010fca0007ffe804 */
[----:B------:R-:W-:Y:S02]  /*c330*/  IMAD.IADD R2, R3, 0x1, R0 ;  /* 0x0000000103027824 */ /* 0x000fe400078e0200 */
[----:B------:R-:W-:-:S03]  /*c340*/  VIADD R0, R35, 0x7f ;  /* 0x0000007f23007836 */ /* 0x000fc60000000000 */
[----:B------:R-:W-:Y:S02]  /*c350*/  SHF.R.S32.HI R5, RZ, 0x1f, R2 ;  /* 0x0000001fff057819 */ /* 0x000fe40000011402 */
[----:B------:R-:W-:Y:S02]  /*c360*/  SHF.R.S32.HI R3, RZ, 0x1f, R0 ;  /* 0x0000001fff037819 */ /* 0x000fe40000011400 */
[----:B------:R-:W-:Y:S02]  /*c370*/  LEA.HI R5, R5, R2, RZ, 0x7 ;  /* 0x0000000205057211 */ /* 0x000fe400078f38ff */
[----:B------:R-:W-:Y:S02]  /*c380*/  LEA.HI R3, R3, R0, RZ, 0x7 ;  /* 0x0000000003037211 */ /* 0x000fe400078f38ff */
[----:B------:R-:W-:Y:S02]  /*c390*/  SHF.R.S32.HI R0, RZ, 0x7, R5 ;  /* 0x00000007ff007819 */ /* 0x000fe40000011405 */
[----:B------:R-:W-:-:S04]  /*c3a0*/  SHF.R.S32.HI R3, RZ, 0x7, R3 ;  /* 0x00000007ff037819 */ /* 0x000fc80000011403 */
        /* <DEDUP_REMOVED lines=21> */
.L_x_9188:
        /* <DEDUP_REMOVED lines=20> */
.L_x_9191:
[----:B------:R-:W-:Y:S05]  /*c640*/  BSYNC B6 ;  /* 0x0000000000067941 */ /* 0x000fea0003800000 */
.L_x_9190:
        /* <DEDUP_REMOVED lines=17> */
[----:B0-----:R-:W-:-:S07]  /*c760*/  IMAD.MOV.U32 R13, RZ, RZ, RZ ;  /* 0x000000ffff0d7224 */ /* 0x001fce00078e00ff */
[----:B------:R-:W-:-:S07]  /*c770*/  LEPC R20, `(.L_x_9194) ;  /* 0x000000001014794e */ /* 0x000fce0000000000 */
[----:B-1----:R-:W-:Y:S05]  /*c780*/  CALL.ABS.NOINC R2 ;  /* 0x0000000002007343 */ /* 0x002fea0003c00000 */
.L_x_9194:
        /* <DEDUP_REMOVED lines=15> */
.L_x_9193:
[----:B------:R-:W-:Y:S05]  /*c880*/  BSYNC B6 ;  /* 0x0000000000067941 */ /* 0x000fea0003800000 */
.L_x_9192:
[----:B------:R-:W-:Y:S01]  /*c890*/  ULDC.64 UR4, c[0x0][0x9f8] ;  /* 0x00027e0000047ab9 */ /* 0x000fe20000000a00 */
[----:B------:R-:W0:Y:S01]  /*c8a0*/  S2R R20, SR_TID.X ;  /* 0x0000000000147919 */ /* 0x000e220000002100 */
[----:B------:R-:W-:Y:S01]  /*c8b0*/  ISETP.NE.U32.AND P0, PT, RZ, UR4, PT ;  /* 0x00000004ff007c0c */ /* 0x000fe2000bf05070 */
[----:B------:R-:W1:Y:S03]  /*c8c0*/  LDC R9, c[0x0][0x430] ;  /* 0x00010c00ff097b82 */ /* 0x000e660000000800 */
[----:B------:R-:W-:-:S13]  /*c8d0*/  ISETP.NE.AND.EX P0, PT, RZ, UR5, PT, P0 ;  /* 0x00000005ff007c0c */ /* 0x000fda000bf05300 */
[----:B------:R-:W-:Y:S01]  /*c8e0*/  @P0 IADD3 R2, P1, R23, UR4, RZ ;  /* 0x0000000417020c10 */ /* 0x000fe2000ff3e0ff */
[----:B------:R-:W2:Y:S01]  /*c8f0*/  S2R R21, SR_TID.X ;  /* 0x0000000000157919 */ /* 0x000ea20000002100 */
[----:B------:R-:W-:Y:S01]  /*c900*/  VIADD R26, R32, 0xffffffff ;  /* 0xffffffff201a7836 */ /* 0x000fe20000000000 */
[----:B------:R-:W-:Y:S01]  /*c910*/  LOP3.LUT R27, R27, 0xfffffff7, RZ, 0xc0, !PT ;  /* 0xfffffff71b1b7812 */ /* 0x000fe200078ec0ff */
[----:B------:R-:W-:Y:S01]  /*c920*/  IMAD.U32 R10, RZ, RZ, UR36 ;  /* 0x00000024ff0a7e24 */ /* 0x000fe2000f8e00ff */
[----:B------:R-:W-:Y:S01]  /*c930*/  @P0 IADD3.X R3, R24, UR5, RZ, P1, !PT ;  /* 0x0000000518030c10 */ /* 0x000fe20008ffe4ff */
[----:B------:R-:W-:-:S04]  /*c940*/  ULDC UR4, c[0x0][0x2f4] ;  /* 0x0000bd0000047ab9 */ /* 0x000fc80000000800 */
[----:B------:R3:W4:Y:S01]  /*c950*/  @P0 LDG.E R33, desc[UR52][R2.64] ;  /* 0x0000003402210981 */ /* 0x000722000c1e1900 */
[----:B-1----:R-:W-:Y:S01]  /*c960*/  ISETP.NE.AND P2, PT, R9, 0x1, PT ;  /* 0x000000010900780c */ /* 0x002fe20003f45270 */
[----:B------:R-:W-:Y:S01]  /*c970*/  IMAD.SHL.U32 R8, R26, 0x80, RZ ;  /* 0x000000801a087824 */ /* 0x000fe200078e00ff */
[----:B0-----:R-:W-:-:S04]  /*c980*/  LOP3.LUT R20, R20, 0x7f, RZ, 0xc0, !PT ;  /* 0x0000007f14147812 */ /* 0x001fc800078ec0ff */
[----:B------:R-:W-:-:S07]  /*c990*/  SHF.R.U32.HI R20, RZ, 0x3, R20 ;  /* 0x00000003ff147819 */ /* 0x000fce0000011614 */
[----:B------:R-:W3:Y:S01]  /*c9a0*/  @P2 LDC R7, c[0x0][0x434] ;  /* 0x00010d00ff072b82 */ /* 0x000ee20000000800 */
[----:B------:R-:W-:-:S07]  /*c9b0*/  @P2 LOP3.LUT R27, R27, 0x8, RZ, 0xfc, !PT ;  /* 0x000000081b1b2812 */ /* 0x000fce00078efcff */
[----:B------:R-:W0:Y:S01]  /*c9c0*/  @P2 LDC R0, c[0x0][0x438] ;  /* 0x00010e00ff002b82 */ /* 0x000e220000000800 */
[----:B--2---:R-:W-:-:S05]  /*c9d0*/  IMAD.SHL.U32 R21, R21, 0x10, RZ ;  /* 0x0000001015157824 */ /* 0x004fca00078e00ff */
[----:B------:R-:W-:-:S04]  /*c9e0*/  LOP3.LUT R21, R21, 0x70, RZ, 0xc0, !PT ;  /* 0x0000007015157812 */ /* 0x000fc800078ec0ff */
[----:B------:R-:W-:-:S04]  /*c9f0*/  LOP3.LUT R6, R8, R20, R21, 0xfe, !PT ;  /* 0x0000001408067212 */ /* 0x000fc800078efe15 */
[C---:B------:R-:W-:Y:S01]  /*ca00*/  ISETP.GE.AND P0, PT, R6.reuse, R35, PT ;  /* 0x000000230600720c */ /* 0x040fe20003f06270 */
[----:B------:R-:W-:-:S04]  /*ca10*/  IMAD.IADD R6, R6, 0x1, R36 ;  /* 0x0000000106067824 */ /* 0x000fc800078e0224 */
[----:B---3--:R-:W-:-:S04]  /*ca20*/  @P2 IMAD.HI.U32 R3, R6, R7, RZ ;  /* 0x0000000706032227 */ /* 0x008fc800078e00ff */
[----:B------:R-:W-:Y:S01]  /*ca30*/  IMAD.MOV.U32 R2, RZ, RZ, R6 ;  /* 0x000000ffff027224 */ /* 0x000fe200078e0006 */
[----:B0-----:R-:W-:-:S03]  /*ca40*/  @P2 SHF.R.U32.HI R2, RZ, R0, R3 ;  /* 0x00000000ff022219 */ /* 0x001fc60000011603 */
[----:B------:R-:W4:Y:S02]  /*ca50*/  @!P0 LDC.64 R4, c[0x0][0x428] ;  /* 0x00010a00ff048b82 */ /* 0x000f240000000a00 */
[----:B------:R-:W-:-:S04]  /*ca60*/  IMAD.MOV R3, RZ, RZ, -R2 ;  /* 0x000000ffff037224 */ /* 0x000fc800078e0a02 */
[----:B------:R-:W-:Y:S01]  /*ca70*/  IMAD R0, R9, R3, R6 ;  /* 0x0000000309007224 */ /* 0x000fe200078e0206 */
[----:B------:R-:W-:Y:S02]  /*ca80*/  @!P0 SHF.R.S32.HI R3, RZ, 0x1f, R2 ;  /* 0x0000001fff038819 */ /* 0x000fe40000011402 */
[----:B------:R-:W-:Y:S02]  /*ca90*/  ISETP.NE.AND P2, PT, R10, 0x3, PT ;  /* 0x000000030a00780c */ /* 0x000fe40003f45270 */
[----:B------:R-:W-:-:S11]  /*caa0*/  LOP3.LUT R27, R27, 0xfffffffb, RZ, 0xc0, !PT ;  /* 0xfffffffb1b1b7812 */ /* 0x000fd600078ec0ff */
[----:B------:R-:W-:-:S04]  /*cab0*/  @P2 LOP3.LUT R27, R27, 0x4, RZ, 0xfc, !PT ;  /* 0x000000041b1b2812 */ /* 0x000fc800078efcff */
[----:B------:R-:W-:Y:S01]  /*cac0*/  LOP3.LUT R27, R27, 0xfffffffd, RZ, 0xc0, !PT ;  /* 0xfffffffd1b1b7812 */ /* 0x000fe200078ec0ff */
[----:B------:R-:W-:Y:S01]  /*cad0*/  UMOV UR5, 0xffffffff ;  /* 0xffffffff00057882 */ /* 0x000fe20000000000 */
[-C--:B----4-:R-:W-:Y:S01]  /*cae0*/  @!P0 IMAD.WIDE.U32 R6, R33, R4.reuse, R2 ;  /* 0x0000000421068225 */ /* 0x090fe200078e0002 */
[----:B------:R-:W-:Y:S01]  /*caf0*/  SHF.R.S32.HI R37, RZ, 0x1f, R33 ;  /* 0x0000001fff257819 */ /* 0x000fe20000011421 */
[----:B------:R-:W0:Y:S04]  /*cb00*/  @!P0 LDC.64 R2, c[0x0][0x418] ;  /* 0x00010600ff028b82 */ /* 0x000e280000000a00 */
[----:B------:R-:W-:Y:S02]  /*cb10*/  @!P0 IMAD R9, R37, R4, RZ ;  /* 0x0000000425098224 */ /* 0x000fe400078e02ff */
[----:B------:R-:W-:-:S02]  /*cb20*/  IMAD.MOV.U32 R4, RZ, RZ, RZ ;  /* 0x000000ffff047224 */ /* 0x000fc400078e00ff */
[----:B------:R-:W-:-:S04]  /*cb30*/  @!P0 IMAD R5, R33, R5, R9 ;  /* 0x0000000521058224 */ /* 0x000fc800078e0209 */
[----:B------:R-:W-:Y:S01]  /*cb40*/  @!P0 IMAD.IADD R5, R7, 0x1, R5 ;  /* 0x0000000107058824 */ /* 0x000fe200078e0205 */
[----:B0-----:R-:W-:-:S04]  /*cb50*/  @!P0 LEA R2, P1, R6, R2, 0x2 ;  /* 0x0000000206028211 */ /* 0x001fc800078210ff */
[----:B------:R-:W-:-:S05]  /*cb60*/  @!P0 LEA.HI.X R3, R6, R3, R5, 0x2, P1 ;  /* 0x0000000306038211 */ /* 0x000fca00008f1405 */
[----:B------:R0:W5:Y:S01]  /*cb70*/  @!P0 LDG.E R4, desc[UR52][R2.64] ;  /* 0x0000003402048981 */ /* 0x000162000c1e1900 */
[----:B------:R-:W-:-:S13]  /*cb80*/  ISETP.GE.AND P0, PT, R30, UR4, PT ;  /* 0x000000041e007c0c */ /* 0x000fda000bf06270 */
[----:B------:R-:W-:Y:S02]  /*cb90*/  @P0 LOP3.LUT R27, R27, 0x2, RZ, 0xfc, !PT ;  /* 0x000000021b1b0812 */ /* 0x000fe400078efcff */
[----:B------:R-:W-:Y:S02]  /*cba0*/  ISETP.GE.AND P0, PT, R29, UR4, PT ;  /* 0x000000041d007c0c */ /* 0x000fe4000bf06270 */
[----:B------:R-:W-:-:S11]  /*cbb0*/  LOP3.LUT R27, R27, 0xfffffffe, RZ, 0xc0, !PT ;  /* 0xfffffffe1b1b7812 */ /* 0x000fd600078ec0ff */
[----:B------:R-:W-:Y:S01]  /*cbc0*/  @P0 LOP3.LUT R27, R27, 0x1, RZ, 0xfc, !PT ;  /* 0x000000011b1b0812 */ /* 0x000fe200078efcff */
[----:B0-----:R-:W-:Y:S06]  /*cbd0*/  BRA.DIV UR5, `(.L_x_9195) ;  /* 0x0000004205707947 */ /* 0x001fec000b800000 */
.L_x_9263:
[----:B------:R-:W-:Y:S01]  /*cbe0*/  SHF.R.S32.HI R32, RZ, 0x1f, R18 ;  /* 0x0000001fff207819 */ /* 0x000fe20000011412 */
[----:B------:R-:W-:Y:S06]  /*cbf0*/  @!P2 BRA `(.L_x_9196) ;  /* 0x000000000004a947 */ /* 0x000fec0003800000 */
[----:B------:R-:W-:Y:S01]  /*cc00*/  BPT.TRAP 0x1 ;  /* 0x000000040000795c */ /* 0x000fe20000300000 */
.L_x_9196:
        /* <DEDUP_REMOVED lines=25> */
.L_x_9264:
[----:B------:R-:W-:Y:S05]  /*cda0*/  BSYNC B0 ;  /* 0x0000000000007941 */ /* 0x000fea0003800000 */
.L_x_9197:
[----:B------:R-:W1:Y:S01]  /*cdb0*/  S2R R9, SR_TID.X ;  /* 0x0000000000097919 */ /* 0x000e620000002100 */
[----:B------:R-:W-:Y:S01]  /*cdc0*/  ULDC.64 UR4, c[0x0][0x300] ;  /* 0x0000c00000047ab9 */ /* 0x000fe20000000a00 */
[----:B------:R-:W-:Y:S01]  /*cdd0*/  LOP3.LUT P3, RZ, R27, 0x2, RZ, 0xc0, !PT ;  /* 0x000000021bff7812 */ /* 0x000fe2000786c0ff */
        /* <DEDUP_REMOVED lines=104> */
.L_x_9282:
        /* <DEDUP_REMOVED lines=11> */
.L_x_9200:
        /* <DEDUP_REMOVED lines=11> */
.L_x_9201:
[----:B0-----:R0:W5:Y:S01]  /*d5c0*/  LDL.LU R4, [R1+0x10] ;  /* 0x0000100001047983 */ /* 0x0011620000300800 */
[----:B------:R0:W-:Y:S03]  /*d5d0*/  SYNCS.ARRIVE.TRANS64.A1T0 RZ, [R7+URZ+0x28830], RZ ;  /* 0x028830ff07ff79a7 */ /* 0x0001e6000810003f */
[----:B-1----:R0:W5:Y:S02]  /*d5e0*/  LDL.LU R3, [R1+0x4] ;  /* 0x0000040001037983 */ /* 0x0021640000300800 */
[----:B------:R-:W-:Y:S05]  /*d5f0*/  WARPSYNC.ALL ;  /* 0x0000000000007948 */ /* 0x000fea0003800000 */
[----:B------:R-:W-:Y:S01]  /*d600*/  ULDC.64 UR4, c[0x0][0x298] ;  /* 0x0000a60000047ab9 */ /* 0x000fe20000000a00 */
[----:B------:R-:W-:Y:S01]  /*d610*/  BAR.SYNC.DEFER_BLOCKING 0x8, 0x180 ;  /* 0x0206000000007b1d */ /* 0x000fe20000010000 */
[----:B------:R-:W-:Y:S01]  /*d620*/  LOP3.LUT P0, RZ, R27, 0x10, RZ, 0xc0, !PT ;  /* 0x000000101bff7812 */ /* 0x000fe2000780c0ff */
[----:B------:R-:W-:-:S03]  /*d630*/  VIADD R2, R22, 0x10400 ;  /* 0x0001040016027836 */ /* 0x000fc60000000000 */
[----:B------:R-:W-:Y:S01]  /*d640*/  SEL R31, R31, RZ, !P0 ;  /* 0x000000ff1f1f7207 */ /* 0x000fe20004000000 */
[----:B------:R-:W-:Y:S01]  /*d650*/  BSSY B6, `(.L_x_9202) ;  /* 0x000001c000067945 */ /* 0x000fe20003800000 */
[----:B-----5:R-:W-:Y:S02]  /*d660*/  SEL R4, R4, RZ, !P0 ;  /* 0x000000ff04047207 */ /* 0x020fe40004000000 */
[----:B------:R-:W-:Y:S02]  /*d670*/  LOP3.LUT P0, RZ, R2, 0x3ff, RZ, 0xc0, !PT ;  /* 0x000003ff02ff7812 */ /* 0x000fe4000780c0ff */
[----:B------:R-:W-:Y:S01]  /*d680*/  SHF.R.S32.HI R0, RZ, 0x1f, R3 ;  /* 0x0000001fff007819 */ /* 0x000fe20000011403 */
[----:B------:R1:W-:Y:S04]  /*d690*/  STL [R1+0x1c], R4 ;  /* 0x00001c0401007387 */ /* 0x0003e80000100800 */
[----:B------:R-:W-:-:S04]  /*d6a0*/  IMAD R0, R0, UR4, RZ ;  /* 0x0000000400007c24 */ /* 0x000fc8000f8e02ff */
[C---:B------:R-:W-:Y:S02]  /*d6b0*/  IMAD R0, R3.reuse, UR5, R0 ;  /* 0x0000000503007c24 */ /* 0x040fe4000f8e0200 */
[----:B------:R-:W-:-:S04]  /*d6c0*/  IMAD.WIDE.U32 R2, R3, UR4, RZ ;  /* 0x0000000403027c25 */ /* 0x000fc8000f8e00ff */
[----:B------:R-:W-:Y:S01]  /*d6d0*/  IMAD.IADD R0, R3, 0x1, R0 ;  /* 0x0000000103007824 */ /* 0x000fe200078e0200 */
[----:B------:R1:W-:Y:S04]  /*d6e0*/  STL.64 [R1+0x10], R2 ;  /* 0x0000100201007387 */ /* 0x0003e80000100a00 */
[----:B------:R1:W-:Y:S01]  /*d6f0*/  STL [R1+0x4], R0 ;  /* 0x0000040001007387 */ /* 0x0003e20000100800 */
[----:B------:R-:W-:Y:S05]  /*d700*/  @!P0 BRA `(.L_x_9203) ;  /* 0x0000000000408947 */ /* 0x000fea0003800000 */
[----:B-1----:R-:W-:Y:S01]  /*d710*/  MOV R2, 0x0 ;  /* 0x0000000000027802 */ /* 0x002fe20000000f00 */
[----:B------:R-:W-:Y:S01]  /*d720*/  ULDC.64 UR4, c[0x4][0x138] ;  /* 0x01004e0000047ab9 */ /* 0x000fe20000000a00 */
[----:B------:R-:W-:Y:S01]  /*d730*/  ULDC.64 UR6, c[0x4][0x140] ;  /* 0x0100500000067ab9 */ /* 0x000fe20000000a00 */
[----:B------:R-:W-:Y:S01]  /*d740*/  ULDC.64 UR8, c[0x4][0x68] ;  /* 0x01001a0000087ab9 */ /* 0x000fe20000000a00 */
[----:B------:R-:W-:Y:S02]  /*d750*/  IMAD.U32 R4, RZ, RZ, UR4 ;  /* 0x00000004ff047e24 */ /* 0x000fe4000f8e00ff */
[----:B------:R-:W1:Y:S01]  /*d760*/  LDC.64 R2, c[0x4][R2] ;  /* 0x0100000002027b82 */ /* 0x000e620000000a00 */
[----:B------:R-:W-:Y:S02]  /*d770*/  IMAD.U32 R5, RZ, RZ, UR5 ;  /* 0x00000005ff057e24 */ /* 0x000fe4000f8e00ff */
[----:B------:R-:W-:Y:S02]  /*d780*/  IMAD.U32 R6, RZ, RZ, UR6 ;  /* 0x00000006ff067e24 */ /* 0x000fe4000f8e00ff */
[----:B0-----:R-:W-:-:S02]  /*d790*/  IMAD.U32 R7, RZ, RZ, UR7 ;  /* 0x00000007ff077e24 */ /* 0x001fc4000f8e00ff */
[----:B------:R-:W-:Y:S02]  /*d7a0*/  IMAD.U32 R10, RZ, RZ, UR8 ;  /* 0x00000008ff0a7e24 */ /* 0x000fe4000f8e00ff */
[----:B------:R-:W-:Y:S02]  /*d7b0*/  IMAD.U32 R11, RZ, RZ, UR9 ;  /* 0x00000009ff0b7e24 */ /* 0x000fe4000f8e00ff */
[----:B------:R-:W-:Y:S02]  /*d7c0*/  IMAD.MOV.U32 R8, RZ, RZ, 0x70 ;  /* 0x00000070ff087424 */ /* 0x000fe400078e00ff */
[----:B------:R-:W-:Y:S02]  /*d7d0*/  IMAD.MOV.U32 R12, RZ, RZ, 0x1 ;  /* 0x00000001ff0c7424 */ /* 0x000fe400078e00ff */
[----:B------:R-:W-:-:S07]  /*d7e0*/  IMAD.MOV.U32 R13, RZ, RZ, RZ ;  /* 0x000000ffff0d7224 */ /* 0x000fce00078e00ff */
[----:B------:R-:W-:-:S07]  /*d7f0*/  LEPC R20, `(.L_x_9203) ;  /* 0x000000001014794e */ /* 0x000fce0000000000 */
[----:B-1----:R-:W-:Y:S05]  /*d800*/  CALL.ABS.NOINC R2 ;  /* 0x0000000002007343 */ /* 0x002fea0003c00000 */
.L_x_9203:
[----:B------:R-:W-:Y:S05]  /*d810*/  BSYNC B6 ;  /* 0x0000000000067941 */ /* 0x000fea0003800000 */
.L_x_9202:
[----:B------:R-:W2:Y:S01]  /*d820*/  LDL.LU R21, [R1+0x1c] ;  /* 0x00001c0001157983 */ /* 0x000ea20000300800 */
[----:B-1----:R-:W1:Y:S01]  /*d830*/  LDC R4, c[0x0][0x448] ;  /* 0x00011200ff047b82 */ /* 0x002e620000000800 */
[----:B------:R-:W-:Y:S02]  /*d840*/  ULDC.64 UR4, c[0x0][0x2d8] ;  /* 0x0000b60000047ab9 */ /* 0x000fe40000000a00 */
[----:B------:R-:W3:Y:S04]  /*d850*/  LDL.LU R20, [R1+0x4] ;  /* 0x0000040001147983 */ /* 0x000ee80000300800 */
[----:B------:R-:W3:Y:S01]  /*d860*/  LDL.LU.64 R2, [R1+0x10] ;  /* 0x0000100001027983 */ /* 0x000ee20000300a00 */
[----:B------:R-:W-:-:S03]  /*d870*/  IMAD R0, R32, UR4, RZ ;  /* 0x0000000420007c24 */ /* 0x000fc6000f8e02ff */
[----:B------:R4:W5:Y:S01]  /*d880*/  LDL R10, [R1+0x8] ;  /* 0x00000800010a7983 */ /* 0x0009620000100800 */
[----:B------:R-:W-:-:S03]  /*d890*/  IMAD R5, R18, UR5, R0 ;  /* 0x0000000512057c24 */ /* 0x000fc6000f8e0200 */
[----:B------:R4:W5:Y:S01]  /*d8a0*/  LDL R8, [R1] ;  /* 0x0000000001087983 */ /* 0x0009620000100800 */
[----:B-1----:R-:W-:-:S13]  /*d8b0*/  ISETP.NE.AND P6, PT, R4, 0x1, PT ;  /* 0x000000010400780c */ /* 0x002fda0003fc5270 */
[----:B------:R-:W1:Y:S01]  /*d8c0*/  @P6 LDC R4, c[0x0][0x450] ;  /* 0x00011400ff046b82 */ /* 0x000e620000000800 */
[----:B---3--:R-:W-:Y:S02]  /*d8d0*/  IMAD.MOV.U32 R3, RZ, RZ, R20 ;  /* 0x000000ffff037224 */ /* 0x008fe400078e0014 */
[----:B------:R-:W3:Y:S01]  /*d8e0*/  S2R R20, SR_TID.X ;  /* 0x0000000000147919 */ /* 0x000ee20000002100 */
[----:B------:R-:W-:Y:S01]  /*d8f0*/  IMAD.WIDE.U32 R2, R18, UR4, R2 ;  /* 0x0000000412027c25 */ /* 0x000fe2000f8e0002 */
[----:B------:R-:W-:-:S03]  /*d900*/  ULDC.64 UR4, c[0x0][0x2e0] ;  /* 0x0000b80000047ab9 */ /* 0x000fc60000000a00 */
[----:B--2---:R-:W-:Y:S02]  /*d910*/  IMAD R0, R21, UR4, RZ ;  /* 0x0000000415007c24 */ /* 0x004fe4000f8e02ff */
[----:B------:R-:W2:Y:S01]  /*d920*/  S2R R21, SR_TID.X ;  /* 0x0000000000157919 */ /* 0x000ea20000002100 */
[----:B------:R-:W-:Y:S02]  /*d930*/  IMAD.IADD R3, R3, 0x1, R5 ;  /* 0x0000000103037824 */ /* 0x000fe400078e0205 */
[----:B------:R-:W0:Y:S01]  /*d940*/  @P6 LDC R5, c[0x0][0x44c] ;  /* 0x00011300ff056b82 */ /* 0x000e220000000800 */
[C---:B------:R-:W-:Y:S02]  /*d950*/  IMAD R0, R31.reuse, UR5, R0 ;  /* 0x000000051f007c24 */ /* 0x040fe4000f8e0200 */
[----:B------:R-:W-:Y:S01]  /*d960*/  IMAD.WIDE.U32 R2, R31, UR4, R2 ;  /* 0x000000041f027c25 */ /* 0x000fe2000f8e0002 */
[----:B------:R-:W-:-:S03]  /*d970*/  ULDC.64 UR4, c[0x0][0x2d0] ;  /* 0x0000b40000047ab9 */ /* 0x000fc60000000a00 */
[----:B------:R-:W-:Y:S01]  /*d980*/  IMAD.IADD R3, R3, 0x1, R0 ;  /* 0x0000000103037824 */ /* 0x000fe200078e0200 */
[----:B---3--:R-:W-:-:S04]  /*d990*/  LOP3.LUT R20, R20, 0x7f, RZ, 0xc0, !PT ;  /* 0x0000007f14147812 */ /* 0x008fc800078ec0ff */
[----:B------:R-:W-:Y:S01]  /*d9a0*/  SHF.R.U32.HI R20, RZ, 0x3, R20 ;  /* 0x00000003ff147819 */ /* 0x000fe20000011614 */
[----:B--2---:R-:W-:-:S05]  /*d9b0*/  IMAD.SHL.U32 R21, R21, 0x10, RZ ;  /* 0x0000001015157824 */ /* 0x004fca00078e00ff */
[----:B------:R-:W-:-:S04]  /*d9c0*/  LOP3.LUT R21, R21, 0x70, RZ, 0xc0, !PT ;  /* 0x0000007015157812 */ /* 0x000fc800078ec0ff */
[----:B------:R-:W-:-:S05]  /*d9d0*/  LOP3.LUT R20, R20, R21, RZ, 0xfc, !PT ;  /* 0x0000001514147212 */ /* 0x000fca00078efcff */
[----:B------:R-:W-:-:S04]  /*d9e0*/  IMAD R0, R17, 0x80, R20 ;  /* 0x0000008011007824 */ /* 0x000fc800078e0214 */
[----:B0-----:R-:W-:-:S04]  /*d9f0*/  @P6 IMAD.HI.U32 R5, R0, R5, RZ ;  /* 0x0000000500056227 */ /* 0x001fc800078e00ff */
[----:B------:R-:W-:Y:S01]  /*da00*/  IMAD.MOV.U32 R6, RZ, RZ, R0 ;  /* 0x000000ffff067224 */ /* 0x000fe200078e0000 */
[----:B-1----:R-:W-:Y:S02]  /*da10*/  @P6 SHF.R.U32.HI R6, RZ, R4, R5 ;  /* 0x00000004ff066219 */ /* 0x002fe40000011605 */
        /* <DEDUP_REMOVED lines=26> */
[----:B-----5:R-:W-:Y:S01]  /*dbc0*/  IMAD R5, R10, R5, RZ ;  /* 0x000000050a057224 */ /* 0x020fe200078e02ff */
[----:B------:R-:W-:Y:S02]  /*dbd0*/  LEA R17, R17, R9, 0x7 ;  /* 0x0000000911117211 */ /* 0x000fe400078e38ff */
[----:B------:R-:W1:Y:S02]  /*dbe0*/  SHFL.IDX PT, R2, R4, RZ, 0x181f ;  /* 0x00181fff04027589 */ /* 0x000e6400000e0000 */
[C---:B------:R-:W-:Y:S01]  /*dbf0*/  ISETP.GE.AND P2, PT, R17.reuse, R5, PT ;  /* 0x000000051100720c */ /* 0x040fe20003f46270 */
[----:B------:R-:W-:-:S12]  /*dc00*/  VIADD R6, R17, 0x10 ;  /* 0x0000001011067836 */ /* 0x000fd80000000000 */
[----:B0-----:R-:W-:-:S05]  /*dc10*/  @!P2 LEA R14, P3, R30, R14, 0x1 ;  /* 0x0000000e1e0ea211 */ /* 0x001fca00078608ff */
[----:B-1----:R-:W-:Y:S02]  /*dc20*/  @!P2 IMAD.X R3, RZ, RZ, R2, P3 ;  /* 0x000000ffff03a224 */ /* 0x002fe400018e0602 */
[----:B------:R-:W-:Y:S02]  /*dc30*/  @!P2 IMAD.MOV.U32 R2, RZ, RZ, R14 ;  /* 0x000000ffff02a224 */ /* 0x000fe400078e000e */
        /* <DEDUP_REMOVED lines=63> */
.L_x_9299:
        /* <DEDUP_REMOVED lines=11> */
.L_x_9206:
[----:B------:R-:W-:Y:S05]  /*e0e0*/  BSYNC B0 ;  /* 0x0000000000007941 */ /* 0x000fea0003800000 */
.L_x_9205:
[----:B------:R-:W-:Y:S01]  /*e0f0*/  NOP ;  /* 0x0000000000007918 */ /* 0x000fe20000000000 */
[----:B------:R-:W-:-:S13]  /*e100*/  PLOP3.LUT P0, PT, PT, PT, PT, 0x80, 0x0 ;  /* 0x000000000000781c */ /* 0x000fda0003f0f070 */
.L_x_9207:
        /* <DEDUP_REMOVED lines=14> */
[----:B0-----:R-:W3:Y:S01]  /*e1f0*/  LDL R2, [R1+0xc] ;  /* 0x00000c0001027983 */ /* 0x001ee20000100800 */
[----:B------:R0:W-:Y:S01]  /*e200*/  SYNCS.ARRIVE.TRANS64.A1T0 RZ, [R22+URZ+0x28800], RZ ;  /* 0x028800ff16ff79a7 */ /* 0x0001e2000810003f */
[----:B------:R-:W-:Y:S01]  /*e210*/  BSSY B0, `(.L_x_9208) ;  /* 0x0000004000007945 */ /* 0x000fe20003800000 */
[----:B------:R-:W1:Y:S01]  /*e220*/  SYNCS.PHASECHK.TRANS64.TRYWAIT P1, [R22+URZ+0x28820], R3 ;  /* 0x02882003160075a7 */ /* 0x000e62000802017f */
[----:B---3--:R-:W-:Y:S02]  /*e230*/  ISETP.GE.AND P0, PT, R2, 0x2, PT ;  /* 0x000000020200780c */ /* 0x008fe40003f06270 */
[----:B01----:R-:W-:Y:S11]  /*e240*/  @!P1 BRA `(.L_x_9209) ;  /* 0x0000004000689947 */ /* 0x003ff60003800000 */
.L_x_9300:
[----:B------:R-:W-:Y:S05]  /*e250*/  BSYNC B0 ;  /* 0x0000000000007941 */ /* 0x000fea0003800000 */
.L_x_9208:
[----:B------:R-:W-:Y:S04]  /*e260*/  BSSY B0, `(.L_x_9210) ;  /* 0x000010e000007945 */ /* 0x000fe80003800000 */
[----:B------:R-:W-:Y:S05]  /*e270*/  @!P0 BRA `(.L_x_9211) ;  /* 0x0000001000308947 */ /* 0x000fea0003800000 */
[----:B------:R-:W3:Y:S01]  /*e280*/  LDL.LU R0, [R1+0xc] ;  /* 0x00000c0001007983 */ /* 0x000ee20000300800 */
[----:B------:R-:W-:Y:S01]  /*e290*/  ULDC UR4, c[0x0][0x2f4] ;  /* 0x0000bd0000047ab9 */ /* 0x000fe20000000800 */
[----:B------:R-:W-:Y:S01]  /*e2a0*/  IMAD.MOV.U32 R17, RZ, RZ, R28 ;  /* 0x000000ffff117224 */ /* 0x000fe200078e001c */
[----:B------:R-:W-:Y:S01]  /*e2b0*/  ISETP.GE.AND P2, PT, R30, UR4, PT ;  /* 0x000000041e007c0c */ /* 0x000fe2000bf46270 */
[----:B------:R-:W-:Y:S01]  /*e2c0*/  IMAD.MOV.U32 R10, RZ, RZ, R25 ;  /* 0x000000ffff0a7224 */ /* 0x000fe200078e0019 */
[----:B------:R-:W-:Y:S01]  /*e2d0*/  ISETP.GE.AND P1, PT, R29, UR4, PT ;  /* 0x000000041d007c0c */ /* 0x000fe2000bf26270 */
[----:B------:R-:W-:Y:S02]  /*e2e0*/  IMAD.MOV.U32 R31, RZ, RZ, R26 ;  /* 0x000000ffff1f7224 */ /* 0x000fe400078e001a */
[----:B---3--:R-:W-:-:S10]  /*e2f0*/  VIADD R6, R0, 0xfffffffe ;  /* 0xfffffffe00067836 */ /* 0x008fd40000000000 */
.L_x_9224:
        /* <DEDUP_REMOVED lines=31> */
[----:B------:R0:W3:Y:S03]  /*e4f0*/  LDG.E R0, desc[UR52][R4.64] ;  /* 0x0000003404007981 */ /* 0x0000e6000c1e1900 */
[----:B------:R-:W-:Y:S01]  /*e500*/  SEL R28, RZ, 0x1, P0 ;  /* 0x00000001ff1c7807 */ /* 0x000fe20000000000 */
[----:B------:R-:W-:Y:S01]  /*e510*/  IMAD.MOV.U32 R26, RZ, RZ, R6 ;  /* 0x000000ffff1a7224 */ /* 0x000fe200078e0006 */
[----:B------:R-:W-:-:S02]  /*e520*/  SEL R25, R25, RZ, P0 ;  /* 0x000000ff19197207 */ /* 0x000fc40000000000 */
[----:B------:R-:W-:Y:S01]  /*e530*/  LOP3.LUT R28, R17, R28, RZ, 0x3c, !PT ;  /* 0x0000001c111c7212 */ /* 0x000fe200078e3cff */
[----:B0-----:R-:W-:Y:S01]  /*e540*/  IMAD R4, R2, UR4, R7 ;  /* 0x0000000402047c24 */ /* 0x001fe2000f8e0207 */
[----:B---3--:R-:W-:Y:S01]  /*e550*/  SHF.R.S32.HI R21, RZ, 0x1f, R0 ;  /* 0x0000001fff157819 */ /* 0x008fe20000011400 */
[----:B------:R-:W-:Y:S06]  /*e560*/  @!P3 BRA `(.L_x_9212) ;  /* 0x000000000004b947 */ /* 0x000fec0003800000 */
[----:B------:R-:W-:Y:S01]  /*e570*/  BPT.TRAP 0x1 ;  /* 0x000000040000795c */ /* 0x000fe20000300000 */
.L_x_9212:
[----:B------:R-:W-:Y:S01]  /*e580*/  LEA R6, R25, R22, 0x3 ;  /* 0x0000001619067211 */ /* 0x000fe200078e18ff */
[----:B------:R-:W-:Y:S01]  /*e590*/  BSSY B1, `(.L_x_9213) ;  /* 0x0000004000017945 */ /* 0x000fe20003800000 */
[----:B------:R-:W-:-:S04]  /*e5a0*/  SHF.L.U32 R3, R28, 0x1f, RZ ;  /* 0x0000001f1c037819 */ /* 0x000fc800000006ff */
[----:B------:R-:W0:Y:S02]  /*e5b0*/  SYNCS.PHASECHK.TRANS64.TRYWAIT P0, [R6+URZ+0x28840], R3 ;  /* 0x02884003060075a7 */ /* 0x000e24000800017f */
[----:B0-----:R-:W-:Y:S05]  /*e5c0*/  @!P0 BRA `(.L_x_9214) ;  /* 0x0000003c009c8947 */ /* 0x001fea0003800000 */
.L_x_9301:
[----:B------:R-:W-:Y:S05]  /*e5d0*/  BSYNC B1 ;  /* 0x0000000000017941 */ /* 0x000fea0003800000 */
.L_x_9213:
        /* <DEDUP_REMOVED lines=71> */
.L_x_9319:
        /* <DEDUP_REMOVED lines=9> */
.L_x_9216:
        /* <DEDUP_REMOVED lines=11> */
.L_x_9217:
[----:B------:R1:W-:Y:S01]  /*eb90*/  SYNCS.ARRIVE.TRANS64.A1T0 RZ, [R6+URZ+0x28830], RZ ;  /* 0x028830ff06ff79a7 */ /* 0x0003e2000810003f */
[----:B------:R-:W-:Y:S05]  /*eba0*/  @!P4 BRA `(.L_x_9218) ;  /* 0x000000000004c947 */ /* 0x000fea0003800000 */
[----:B------:R-:W-:Y:S01]  /*ebb0*/  BPT.TRAP 0x1 ;  /* 0x000000040000795c */ /* 0x000fe20000300000 */
.L_x_9218:
[----:B------:R-:W-:Y:S01]  /*ebc0*/  SHF.L.U32 R2, R17, 0x1f, RZ ;  /* 0x0000001f11027819 */ /* 0x000fe200000006ff */
[----:B-1----:R-:W-:Y:S01]  /*ebd0*/  IMAD R6, R10, 0x8, R22 ;  /* 0x000000080a067824 */ /* 0x002fe200078e0216 */
[----:B------:R-:W-:Y:S01]  /*ebe0*/  BSSY B1, `(.L_x_9219) ;  /* 0x0000004000017945 */ /* 0x000fe20003800000 */
[----:B------:R-:W-:Y:S02]  /*ebf0*/  IMAD R8, R31, -0x80, R35 ;  /* 0xffffff801f087824 */ /* 0x000fe400078e0223 */
[----:B------:R-:W1:Y:S02]  /*ec00*/  SYNCS.PHASECHK.TRANS64.TRYWAIT P0, [R6+URZ+0x28860], R2 ;  /* 0x02886002060075a7 */ /* 0x000e64000800017f */
[----:B-1----:R-:W-:Y:S05]  /*ec10*/  @!P0 BRA `(.L_x_9220) ;  /* 0x0000004000688947 */ /* 0x002fea0003800000 */
.L_x_9320:
[----:B------:R-:W-:Y:S05]  /*ec20*/  BSYNC B1 ;  /* 0x0000000000017941 */ /* 0x000fea0003800000 */
.L_x_9219:
[----:B------:R-:W3:Y:S01]  /*ec30*/  S2R R3, SR_TID.X ;  /* 0x0000000000037919 */ /* 0x000ee20000002100 */
[----:B------:R-:W-:Y:S01]  /*ec40*/  UMOV UR4, 0xffffffff ;  /* 0xffffffff00047882 */ /* 0x000fe20000000000 */
        /* <DEDUP_REMOVED lines=64> */
.L_x_9338:
        /* <DEDUP_REMOVED lines=29> */
.L_x_9222:
        /* <DEDUP_REMOVED lines=11> */
.L_x_9223:
[C---:B------:R-:W-:Y:S01]  /*f2d0*/  ISETP.GT.AND P0, PT, R26.reuse, RZ, PT ;  /* 0x000000ff1a00720c */ /* 0x040fe20003f04270 */
[----:B------:R0:W-:Y:S01]  /*f2e0*/  SYNCS.ARRIVE.TRANS64.A1T0 RZ, [R6+URZ+0x28850], RZ ;  /* 0x028850ff06ff79a7 */ /* 0x0001e2000810003f */
[----:B------:R-:W-:Y:S02]  /*f2f0*/  IMAD.MOV.U32 R17, RZ, RZ, R28 ;  /* 0x000000ffff117224 */ /* 0x000fe400078e001c */
[----:B------:R-:W-:Y:S02]  /*f300*/  IMAD.MOV.U32 R10, RZ, RZ, R25 ;  /* 0x000000ffff0a7224 */ /* 0x000fe400078e0019 */
[----:B------:R-:W-:Y:S02]  /*f310*/  IMAD.MOV.U32 R31, RZ, RZ, R26 ;  /* 0x000000ffff1f7224 */ /* 0x000fe400078e001a */
[----:B0-----:R-:W-:-:S05]  /*f320*/  VIADD R6, R26, 0xffffffff ;  /* 0xffffffff1a067836 */ /* 0x001fca0000000000 */
[----:B------:R-:W-:Y:S05]  /*f330*/  @P0 BRA `(.L_x_9224) ;  /* 0xffffffec00f00947 */ /* 0x000fea000383ffff */
.L_x_9211:
[----:B------:R-:W-:Y:S05]  /*f340*/  BSYNC B0 ;  /* 0x0000000000007941 */ /* 0x000fea0003800000 */
.L_x_9210:
        /* <DEDUP_REMOVED lines=17> */
.L_x_9226:
[----:B------:R-:W-:Y:S05]  /*f460*/  BSYNC B0 ;  /* 0x0000000000007941 */ /* 0x000fea0003800000 */
.L_x_9225:
[----:B------:R-:W-:-:S05]  /*f470*/  IMAD.U32 R0, RZ, RZ, UR36 ;  /* 0x00000024ff007e24 */ /* 0x000fca000f8e00ff */
[----:B------:R-:W-:-:S13]  /*f480*/  ISETP.NE.AND P0, PT, R0, 0x3, PT ;  /* 0x000000030000780c */ /* 0x000fda0003f05270 */
[----:B------:R-:W-:Y:S05]  /*f490*/  @!P0 BRA `(.L_x_9227) ;  /* 0x0000000000048947 */ /* 0x000fea0003800000 */
[----:B------:R-:W-:Y:S01]  /*f4a0*/  BPT.TRAP 0x1 ;  /* 0x000000040000795c */ /* 0x000fe20000300000 */
.L_x_9227:
[----:B------:R-:W-:Y:S01]  /*f4b0*/  IMAD R0, R25, 0x8, R22 ;  /* 0x0000000819007824 */ /* 0x000fe200078e0216 */
[----:B0-----:R-:W-:Y:S01]  /*f4c0*/  SHF.L.U32 R3, R28, 0x1f, RZ ;  /* 0x0000001f1c037819 */ /* 0x001fe200000006ff */
[----:B------:R-:W-:Y:S01]  /*f4d0*/  BSSY B0, `(.L_x_9228) ;  /* 0x0000004000007945 */ /* 0x000fe20003800000 */
[----:B------:R-:W-:Y:S02]  /*f4e0*/  IMAD R6, R26, -0x80, R35 ;  /* 0xffffff801a067824 */ /* 0x000fe400078e0223 */
[----:B------:R-:W0:Y:S02]  /*f4f0*/  SYNCS.PHASECHK.TRANS64.TRYWAIT P0, [R0+URZ+0x28860], R3 ;  /* 0x02886003000075a7 */ /* 0x000e24000800017f */
[----:B0-----:R-:W-:Y:S05]  /*f500*/  @!P0 BRA `(.L_x_9229) ;  /* 0x0000004000c88947 */ /* 0x001fea0003800000 */
.L_x_9339:
[----:B------:R-:W-:Y:S05]  /*f510*/  BSYNC B0 ;  /* 0x0000000000007941 */ /* 0x000fea0003800000 */
.L_x_9228:
        /* <DEDUP_REMOVED lines=35> */
[----:B------:R-:W0:Y:S02]  /*f750*/  SHFL.IDX PT, R14, R23, 0x3, 0x181f ;  /* 0x00781f00170e7f89 */ /* 0x000e2400000e0000 */
[----:B------:R-:W-:Y:S02]  /*f760*/  IADD3.X R3, RZ, R8, RZ, P4, !PT ;  /* 0x00000008ff037210 */ /* 0x000fe400027fe4ff */
        /* <DEDUP_REMOVED lines=33> */
.L_x_9357:
        /* <DEDUP_REMOVED lines=11> */
.L_x_9231:
        /* <DEDUP_REMOVED lines=11> */
.L_x_9232:
[----:B------:R0:W-:Y:S01]  /*fae0*/  SYNCS.ARRIVE.TRANS64.A1T0 RZ, [R0+URZ+0x28850], RZ ;  /* 0x028850ff00ff79a7 */ /* 0x0001e2000810003f */
[----:B------:R-:W-:-:S05]  /*faf0*/  VIADD R25, R25, 0x1 ;  /* 0x0000000119197836 */ /* 0x000fca0000000000 */
[----:B------:R-:W-:-:S04]  /*fb00*/  ISETP.NE.AND P0, PT, R25, 0x2, PT ;  /* 0x000000021900780c */ /* 0x000fc80003f05270 */
[----:B------:R-:W-:Y:S02]  /*fb10*/  SEL R3, RZ, 0x1, P0 ;  /* 0x00000001ff037807 */ /* 0x000fe40000000000 */
[----:B------:R-:W-:Y:S02]  /*fb20*/  SEL R25, R25, RZ, P0 ;  /* 0x000000ff19197207 */ /* 0x000fe40000000000 */
[----:B0-----:R-:W-:-:S07]  /*fb30*/  LOP3.LUT R28, R28, R3, RZ, 0x3c, !PT ;  /* 0x000000031c1c7212 */ /* 0x001fce00078e3cff */
.L_x_9189:
[----:B------:R-:W-:Y:S05]  /*fb40*/  BSYNC B7 ;  /* 0x0000000000077941 */ /* 0x000fea0003800000 */
.L_x_9187:
        /* <DEDUP_REMOVED lines=11> */
.L_x_9233:
        /* <DEDUP_REMOVED lines=20> */
[----:B0-----:R-:W-:-:S05]  /*fd40*/  SEL R5, R14, RZ, P1 ;  /* 0x000000ff0e057207 */ /* 0x001fca0000800000 */
[----:B------:R-:W-:Y:S02]  /*fd50*/  IMAD.IADD R6, R4, 0x1, R5 ;  /* 0x0000000104067824 */ /* 0x000fe400078e0205 */
        /* <DEDUP_REMOVED lines=14> */
.L_x_9367:
[----:B------:R-:W-:Y:S02]  /*fe40*/  ULDC UR4, c[0x0][0xc38] ;  /* 0x00030e0000047ab9 */ /* 0x000fe40000000800 */
[----:B------:R-:W-:-:S04]  /*fe50*/  IMAD.U32 R7, RZ, RZ, UR4 ;  /* 0x00000004ff077e24 */ /* 0x000fc8000f8e00ff */
[----:B-1----:R-:W-:-:S04]  /*fe60*/  IMAD R3, R14, R7, RZ ;  /* 0x000000070e037224 */ /* 0x002fc800078e02ff */
[----:B------:R-:W-:-:S05]  /*fe70*/  IMAD.IADD R8, R0, 0x1, R3 ;  /* 0x0000000100087824 */ /* 0x000fca00078e0203 */
[----:B------:R-:W-:-:S13]  /*fe80*/  ISETP.GT.AND P6, PT, R8, R5, PT ;  /* 0x000000050800720c */ /* 0x000fda0003fc4270 */
[----:B------:R-:W-:Y:S05]  /*fe90*/  @P6 BRA `(.L_x_9236) ;  /* 0x00000000009c6947 */ /* 0x000fea0003800000 */
.L_x_9241:
        /* <DEDUP_REMOVED lines=14> */
.L_x_9239:
[----:B------:R-:W-:Y:S05]  /*ff80*/  BSYNC B0 ;  /* 0x0000000000007941 */ /* 0x000fea0003800000 */
.L_x_9238:
        /* <DEDUP_REMOVED lines=18> */
.L_x_9375:
[----:B------:R-:W-:Y:S02]  /*100b0*/  ULDC UR4, c[0x0][0xc38] ;  /* 0x00030e0000047ab9 */ /* 0x000fe40000000800 */
[----:B------:R-:W-:-:S04]  /*100c0*/  IMAD.U32 R7, RZ, RZ, UR4 ;  /* 0x00000004ff077e24 */ /* 0x000fc8000f8e00ff */
[----:B-1----:R-:W-:-:S04]  /*100d0*/  IMAD R3, R14, R7, RZ ;  /* 0x000000070e037224 */ /* 0x002fc800078e02ff */
[----:B------:R-:W-:-:S05]  /*100e0*/  IMAD.IADD R8, R3, 0x1, R8 ;  /* 0x0000000103087824 */ /* 0x000fca00078e0208 */
[----:B------:R-:W-:-:S13]  /*100f0*/  ISETP.GT.AND P6, PT, R8, R5, PT ;  /* 0x000000050800720c */ /* 0x000fda0003fc4270 */
[----:B------:R-:W-:Y:S05]  /*10100*/  @!P6 BRA `(.L_x_9241) ;  /* 0xfffffffc0064e947 */ /* 0x000fea000383ffff */
.L_x_9236:
        /* <DEDUP_REMOVED lines=8> */
.L_x_9379:
[----:B------:R-:W-:Y:S01]  /*10190*/  ISETP.NE.AND P0, PT, R0, RZ, PT ;  /* 0x000000ff0000720c */ /* 0x000fe20003f05270 */
[----:B------:R-:W-:-:S12]  /*101a0*/  IMAD.MOV.U32 R14, RZ, RZ, RZ ;  /* 0x000000ffff0e7224 */ /* 0x000fd800078e00ff */
[----:B------:R-:W-:Y:S05]  /*101b0*/  @!P0 BRA `(.L_x_9243) ;  /* 0x0000000000108947 */ /* 0x000fea0003800000 */
[----:B------:R-:W-:Y:S01]  /*101c0*/  UMOV UR4, 0xffffffff ;  /* 0xffffffff00047882 */ /* 0x000fe20000000000 */
[----:B------:R-:W-:Y:S02]  /*101d0*/  VIADD R12, R8, 0xffffffff ;  /* 0xffffffff080c7836 */ /* 0x000fe40000000000 */
[----:B------:R-:W-:Y:S05]  /*101e0*/  BRA.DIV UR4, `(.L_x_9244) ;  /* 0x0000004a04487947 */ /* 0x000fea000b800000 */
[----:B------:R3:W4:Y:S02]  /*101f0*/  SHFL.IDX PT, R14, R6, R12, 0x1f ;  /* 0x00001f0c060e7589 */ /* 0x00072400000e0000 */
.L_x_9243:
[----:B------:R-:W5:Y:S01]  /*10200*/  LDC.64 R2, c[0x0][0xc90] ;  /* 0x00032400ff027b82 */ /* 0x000f620000000a00 */
[----:B------:R-:W-:-:S04]  /*10210*/  IMAD.IADD R19, R8, 0x1, R19 ;  /* 0x0000000108137824 */ /* 0x000fc800078e0213 */
[----:B-----5:R-:W-:-:S05]  /*10220*/  IMAD.WIDE R2, R19, 0x4, R2 ;  /* 0x0000000413027825 */ /* 0x020fca00078e0202 */
[----:B0--3--:R0:W2:Y:S01]  /*10230*/  LDG.E R6, desc[UR52][R2.64] ;  /* 0x0000003402067981 */ /* 0x0090a2000c1e1900 */
[----:B----4-:R-:W-:-:S04]  /*10240*/  IMAD R16, R14, R7, R16 ;  /* 0x000000070e107224 */ /* 0x010fc800078e0210 */
[----:B------:R-:W-:Y:S02]  /*10250*/  IMAD.IADD R5, R5, 0x1, -R16 ;  /* 0x0000000105057824 */ /* 0x000fe400078e0a10 */
[----:B0-----:R-:W-:Y:S02]  /*10260*/  IMAD.MOV.U32 R2, RZ, RZ, RZ ;  /* 0x000000ffff027224 */ /* 0x001fe400078e00ff */
[----:B--2---:R-:W-:-:S05]  /*10270*/  IMAD R0, R4, R6, RZ ;  /* 0x0000000604007224 */ /* 0x004fca00078e02ff */
[----:B-1----:R-:W-:-:S04]  /*10280*/  IABS R8, R0 ;  /* 0x0000000000087213 */ /* 0x002fc80000000000 */
        /* <DEDUP_REMOVED lines=22> */
[----:B------:R-:W-:Y:S01]  /*103f0*/  IMAD R8, R6, R2, RZ ;  /* 0x0000000206087224 */ /* 0x000fe200078e02ff */
[----:B------:R-:W-:-:S03]  /*10400*/  IADD3 R2, -R2, RZ, RZ ;  /* 0x000000ff02027210 */ /* 0x000fc60007ffe1ff */
        /* <DEDUP_REMOVED lines=33> */
.L_x_9237:
[----:B------:R-:W-:Y:S01]  /*10620*/  UMOV UR4, URZ ;  /* 0x0000003f00047c82 */ /* 0x000fe20008000000 */
[----:B------:R-:W-:Y:S01]  /*10630*/  UMOV UR5, URZ ;  /* 0x0000003f00057c82 */ /* 0x000fe20008000000 */
[----:B------:R-:W-:Y:S01]  /*10640*/  ULDC UR6, c[0x0][0xc3c] ;  /* 0x00030f0000067ab9 */ /* 0x000fe20000000800 */
[----:B------:R-:W-:Y:S02]  /*10650*/  IMAD.MOV.U32 R16, RZ, RZ, R5 ;  /* 0x000000ffff107224 */ /* 0x000fe400078e0005 */
[----:B------:R-:W-:Y:S02]  /*10660*/  IMAD.U32 R17, RZ, RZ, UR4 ;  /* 0x00000004ff117e24 */ /* 0x000fe4000f8e00ff */
[----:B------:R-:W-:Y:S02]  /*10670*/  IMAD.U32 R18, RZ, RZ, UR5 ;  /* 0x00000005ff127e24 */ /* 0x000fe4000f8e00ff */
[----:B------:R-:W-:-:S07]  /*10680*/  IMAD.U32 R19, RZ, RZ, UR6 ;  /* 0x00000006ff137e24 */ /* 0x000fce000f8e00ff */
.L_x_9245:
        /* <DEDUP_REMOVED lines=10> */
.L_x_9234:
[----:B------:R-:W-:Y:S02]  /*10730*/  ULDC UR4, c[0x0][0xc3c] ;  /* 0x00030f0000047ab9 */ /* 0x000fe40000000800 */
[----:B---3--:R-:W-:-:S13]  /*10740*/  ISETP.GE.AND P0, PT, R19, UR4, PT ;  /* 0x0000000413007c0c */ /* 0x008fda000bf06270 */
[----:B------:R-:W-:Y:S05]  /*10750*/  @!P0 BRA `(.L_x_9246) ;  /* 0xffffffb400b08947 */ /* 0x000fea000383ffff */
[----:B------:R-:W-:Y:S05]  /*10760*/  BSYNC B8 ;  /* 0x0000000000087941 */ /* 0x000fea0003800000 */
.L_x_9183:
        /* <DEDUP_REMOVED lines=12> */
.L_x_9382:
[----:B------:R-:W-:Y:S05]  /*10830*/  BSYNC B0 ;  /* 0x0000000000007941 */ /* 0x000fea0003800000 */
.L_x_9247:
[----:B------:R-:W-:-:S03]  /*10840*/  UMOV UR4, 0xffffffff ;  /* 0xffffffff00047882 */ /* 0x000fc60000000000 */
[----:B------:R-:W-:Y:S05]  /*10850*/  BRA.DIV UR4, `(.L_x_9249) ;  /* 0x0000004204e47947 */ /* 0x000fea000b800000 */
[----:B0-----:R-:W0:Y:S02]  /*10860*/  S2R R0, SR_TID.X ;  /* 0x0000000000007919 */ /* 0x001e240000002100 */
[----:B0-----:R-:W-:-:S04]  /*10870*/  SHF.R.U32.HI R0, RZ, 0x5, R0 ;  /* 0x00000005ff007819 */ /* 0x001fc80000011600 */
[----:B------:R-:W-:-:S05]  /*10880*/  LOP3.LUT R0, R0, 0x3, RZ, 0xc0, !PT ;  /* 0x0000000300007812 */ /* 0x000fca00078ec0ff */
[----:B------:R0:W3:Y:S02]  /*10890*/  SHFL.IDX PT, R14, R0, RZ, 0x1f ;  /* 0x00001fff000e7589 */ /* 0x0000e400000e0000 */
.L_x_9385:
[----:B---3--:R-:W-:Y:S01]  /*108a0*/  ISETP.NE.AND P0, PT, R14, RZ, PT ;  /* 0x000000ff0e00720c */ /* 0x008fe20003f05270 */
[----:B------:R-:W-:-:S12]  /*108b0*/  BSSY B0, `(.L_x_9250) ;  /* 0x0000024000007945 */ /* 0x000fd80003800000 */
[----:B------:R-:W-:Y:S05]  /*108c0*/  @P0 BRA `(.L_x_9251) ;  /* 0x0000000000880947 */ /* 0x000fea0003800000 */
[----:B------:R-:W-:-:S03]  /*108d0*/  UMOV UR4, 0xffffffff ;  /* 0xffffffff00047882 */ /* 0x000fc60000000000 */
[----:B------:R-:W-:Y:S05]  /*108e0*/  BRA.DIV UR4, `(.L_x_9252) ;  /* 0x0000004204f47947 */ /* 0x000fea000b800000 */
[----:B------:R-:W-:-:S13]  /*108f0*/  ELECT P6, URZ, PT ;  /* 0x00000000003f782f */ /* 0x000fda00038c0000 */
.L_x_9388:
[----:B------:R-:W-:Y:S05]  /*10900*/  @!P6 BRA `(.L_x_9251) ;  /* 0x000000000078e947 */ /* 0x000fea0003800000 */
[----:B------:R-:W-:-:S06]  /*10910*/  ULOP3.LUT UR4, UR42, 0x2, URZ, 0xfc, !UPT ;  /* 0x000000022a047892 */ /* 0x000fcc000f8efc3f */
[----:B0-----:R-:W-:-:S05]  /*10920*/  IMAD.U32 R0, RZ, RZ, UR4 ;  /* 0x00000004ff007e24 */ /* 0x001fca000f8e00ff */
[----:B------:R-:W-:-:S13]  /*10930*/  ISETP.NE.AND P0, PT, R0, 0x3, PT ;  /* 0x000000030000780c */ /* 0x000fda0003f05270 */
[----:B------:R-:W-:Y:S05]  /*10940*/  @!P0 BRA `(.L_x_9253) ;  /* 0x0000000000048947 */ /* 0x000fea0003800000 */
[----:B------:R-:W-:Y:S01]  /*10950*/  BPT.TRAP 0x1 ;  /* 0x000000040000795c */ /* 0x000fe20000300000 */
.L_x_9253:
[C---:B------:R-:W-:Y:S01]  /*10960*/  IMAD R5, R25.reuse, 0x8, R4 ;  /* 0x0000000819057824 */ /* 0x040fe200078e0204 */
[----:B------:R-:W-:Y:S01]  /*10970*/  SHF.L.U32 R0, R28, 0x1f, RZ ;  /* 0x0000001f1c007819 */ /* 0x000fe200000006ff */
[----:B------:R-:W-:-:S03]  /*10980*/  VIADD R25, R25, 0x1 ;  /* 0x0000000119197836 */ /* 0x000fc60000000000 */
[----:B------:R-:W0:Y:S02]  /*10990*/  SYNCS.PHASECHK.TRANS64.TRYWAIT P1, [R5+URZ+0x28840], R0 ;  /* 0x02884000050075a7 */ /* 0x000e24000802017f */
[----:B------:R-:W-:-:S04]  /*109a0*/  ISETP.NE.AND P2, PT, R25, 0x2, PT ;  /* 0x000000021900780c */ /* 0x000fc80003f45270 */
[----:B------:R-:W-:Y:S01]  /*109b0*/  SEL R3, RZ, 0x1, P2 ;  /* 0x00000001ff037807 */ /* 0x000fe20001000000 */
[----:B0-----:R-:W-:Y:S08]  /*109c0*/  @!P1 BRA `(.L_x_9254) ;  /* 0x0000004000dc9947 */ /* 0x001ff00003800000 */
.L_x_9389:
[----:B------:R-:W-:Y:S02]  /*109d0*/  SEL R25, R25, RZ, P2 ;  /* 0x000000ff19197207 */ /* 0x000fe40001000000 */
[----:B------:R-:W-:Y:S01]  /*109e0*/  LOP3.LUT R2, R28, R3, RZ, 0x3c, !PT ;  /* 0x000000031c027212 */ /* 0x000fe200078e3cff */
[----:B------:R-:W-:Y:S06]  /*109f0*/  @!P0 BRA `(.L_x_9255) ;  /* 0x0000000000048947 */ /* 0x000fec0003800000 */
[----:B------:R-:W-:Y:S01]  /*10a00*/  BPT.TRAP 0x1 ;  /* 0x000000040000795c */ /* 0x000fe20000300000 */
.L_x_9255:
[----:B------:R-:W-:Y:S01]  /*10a10*/  IMAD R25, R25, 0x8, R4 ;  /* 0x0000000819197824 */ /* 0x000fe200078e0204 */
[----:B------:R-:W-:-:S04]  /*10a20*/  SHF.L.U32 R2, R2, 0x1f, RZ ;  /* 0x0000001f02027819 */ /* 0x000fc800000006ff */
[----:B------:R-:W3:Y:S02]  /*10a30*/  SYNCS.PHASECHK.TRANS64.TRYWAIT P1, [R25+URZ+0x28840], R2 ;  /* 0x02884002190075a7 */ /* 0x000ee4000802017f */
[----:B---3--:R-:W-:Y:S05]  /*10a40*/  @!P1 BRA `(.L_x_9256) ;  /* 0x0000004000d09947 */ /* 0x008fea0003800000 */
.L_x_9390:
[----:B------:R-:W-:Y:S05]  /*10a50*/  @!P0 BRA `(.L_x_9257) ;  /* 0x0000000000048947 */ /* 0x000fea0003800000 */
[----:B------:R-:W-:Y:S01]  /*10a60*/  BPT.TRAP 0x1 ;  /* 0x000000040000795c */ /* 0x000fe20000300000 */
.L_x_9257:
[----:B------:R-:W4:Y:S02]  /*10a70*/  SYNCS.PHASECHK.TRANS64.TRYWAIT P1, [R5+URZ+0x28860], R0 ;  /* 0x02886000050075a7 */ /* 0x000f24000802017f */
[----:B----4-:R-:W-:Y:S05]  /*10a80*/  @!P1 BRA `(.L_x_9258) ;  /* 0x0000004000d49947 */ /* 0x010fea0003800000 */
.L_x_9391:
[----:B------:R-:W-:Y:S05]  /*10a90*/  @!P0 BRA `(.L_x_9259) ;  /* 0x0000000000048947 */ /* 0x000fea0003800000 */
[----:B------:R-:W-:Y:S01]  /*10aa0*/  BPT.TRAP 0x1 ;  /* 0x000000040000795c */ /* 0x000fe20000300000 */
.L_x_9259:
[----:B------:R0:W0:Y:S02]  /*10ab0*/  SYNCS.PHASECHK.TRANS64.TRYWAIT P0, [R25+URZ+0x28860], R2 ;  /* 0x02886002190075a7 */ /* 0x000024000800017f */
[----:B0-----:R-:W-:Y:S05]  /*10ac0*/  @!P0 NANOSLEEP.SYNCS 0x989680 ;  /* 0x009896800000895d */ /* 0x001fea0003900000 */
[----:B------:R-:W0:Y:S02]  /*10ad0*/  @!P0 SYNCS.PHASECHK.TRANS64 P0, [R25+URZ+0x28860], R2 ;  /* 0x02886002190085a7 */ /* 0x000e24000800007f */
[----:B0-----:R-:W-:Y:S05]  /*10ae0*/  @!P0 BRA `(.L_x_9259) ;  /* 0xfffffffc00f08947 */ /* 0x001fea000383ffff */
.L_x_9251:
[----:B------:R-:W-:Y:S05]  /*10af0*/  BSYNC B0 ;  /* 0x0000000000007941 */ /* 0x000fea0003800000 */
.L_x_9250:
[----:B------:R-:W-:Y:S05]  /*10b00*/  EXIT ;  /* 0x000000000000794d */ /* 0x000fea0003800000 */
.L_x_9119:
[----:B0-----:R-:W-:-:S04]  /*10b10*/  IMAD.U32 R3, RZ, RZ, UR41 ;  /* 0x00000029ff037e24 */ /* 0x001fc8000f8e00ff */
[----:B------:R0:W1:Y:S03]  /*10b20*/  SYNCS.PHASECHK.TRANS64.TRYWAIT P1, [R3+URZ+0x28800], R0 ;  /* 0x02880000030075a7 */ /* 0x000066000802017f */
[----:B-1----:R-:W-:Y:S05]  /*10b30*/  @!P1 NANOSLEEP.SYNCS 0x989680 ;  /* 0x009896800000995d */ /* 0x002fea0003900000 */
[----:B------:R-:W1:Y:S02]  /*10b40*/  @!P1 SYNCS.PHASECHK.TRANS64 P1, [R3+URZ+0x28800], R0 ;  /* 0x02880000030095a7 */ /* 0x000e64000802007f */
[----:B-1----:R-:W-:Y:S05]  /*10b50*/  @!P1 BRA `(.L_x_9119) ;  /* 0xfffffffc00ec9947 */ /* 0x002fea000383ffff */
[----:B------:R-:W-:Y:S05]  /*10b60*/  BRA `(.L_x_9260) ;  /* 0xffffff0c00207947 */ /* 0x000fea000383ffff */
.L_x_9123:
[----:B-1----:R1:W2:Y:S02]  /*10b70*/  SYNCS.PHASECHK.TRANS64.TRYWAIT P1, [R3+URZ+0x28830], R0 ;  /* 0x02883000030075a7 */ /* 0x0022a4000802017f */
[----:B--2---:R-:W-:Y:S05]  /*10b80*/  @!P1 NANOSLEEP.SYNCS 0x989680 ;  /* 0x009896800000995d */ /* 0x004fea0003900000 */
[----:B------:R-:W2:Y:S02]  /*10b90*/  @!P1 SYNCS.PHASECHK.TRANS64 P1, [R3+URZ+0x28830], R0 ;  /* 0x02883000030095a7 */ /* 0x000ea4000802007f */
[----:B--2---:R-:W-:Y:S05]  /*10ba0*/  @!P1 BRA `(.L_x_9123) ;  /* 0xfffffffc00f09947 */ /* 0x004fea000383ffff */
[----:B------:R-:W-:Y:S05]  /*10bb0*/  BRA `(.L_x_9122) ;  /* 0xffffff0c003c7947 */ /* 0x000fea000383ffff */
.L_x_9129:
[----:B-1----:R-:W-:-:S04]  /*10bc0*/  MOV R5, UR6 ;  /* 0x0000000600057c02 */ /* 0x002fc80008000f00 */
[----:B------:R1:W2:Y:S03]  /*10bd0*/  SYNCS.PHASECHK.TRANS64.TRYWAIT P1, [R5+URZ+0x28830], R0 ;  /* 0x02883000050075a7 */ /* 0x0002a6000802017f */
[----:B--2---:R-:W-:Y:S05]  /*10be0*/  @!P1 NANOSLEEP.SYNCS 0x989680 ;  /* 0x009896800000995d */ /* 0x004fea0003900000 */
[----:B------:R-:W2:Y:S02]  /*10bf0*/  @!P1 SYNCS.PHASECHK.TRANS64 P1, [R5+URZ+0x28830], R0 ;  /* 0x02883000050095a7 */ /* 0x000ea4000802007f */
[----:B--2---:R-:W-:Y:S05]  /*10c00*/  @!P1 BRA `(.L_x_9129) ;  /* 0xfffffffc00ec9947 */ /* 0x004fea000383ffff */
[----:B------:R-:W-:Y:S05]  /*10c10*/  BRA `(.L_x_9126) ;  /* 0xffffff3000547947 */ /* 0x000fea000383ffff */
.L_x_9133:
[----:B-1----:R-:W-:-:S04]  /*10c20*/  IMAD.U32 R5, RZ, RZ, UR6 ;  /* 0x00000006ff057e24 */ /* 0x002fc8000f8e00ff */
[----:B------:R1:W2:Y:S03]  /*10c30*/  SYNCS.PHASECHK.TRANS64.TRYWAIT P1, [R5+URZ+0x28850], R0 ;  /* 0x02885000050075a7 */ /* 0x0002a6000802017f */
[----:B--2---:R-:W-:Y:S05]  /*10c40*/  @!P1 NANOSLEEP.SYNCS 0x989680 ;  /* 0x009896800000995d */ /* 0x004fea0003900000 */
[----:B------:R-:W2:Y:S02]  /*10c50*/  @!P1 SYNCS.PHASECHK.TRANS64 P1, [R5+URZ+0x28850], R0 ;  /* 0x02885000050095a7 */ /* 0x000ea4000802007f */
[----:B--2---:R-:W-:Y:S05]  /*10c60*/  @!P1 BRA `(.L_x_9133) ;  /* 0xfffffffc00ec9947 */ /* 0x004fea000383ffff */
[----:B------:R-:W-:Y:S05]  /*10c70*/  BRA `(.L_x_9130) ;  /* 0xffffff3400207947 */ /* 0x000fea000383ffff */
.L_x_9141:
[----:B-1----:R-:W-:-:S04]  /*10c80*/  IMAD.U32 R5, RZ, RZ, UR6 ;  /* 0x00000006ff057e24 */ /* 0x002fc8000f8e00ff */
[----:B------:R1:W2:Y:S03]  /*10c90*/  SYNCS.PHASECHK.TRANS64.TRYWAIT P1, [R5+URZ+0x28830], R0 ;  /* 0x02883000050075a7 */ /* 0x0002a6000802017f */
[----:B--2---:R-:W-:Y:S05]  /*10ca0*/  @!P1 NANOSLEEP.SYNCS 0x989680 ;  /* 0x009896800000995d */ /* 0x004fea0003900000 */
[----:B------:R-:W2:Y:S02]  /*10cb0*/  @!P1 SYNCS.PHASECHK.TRANS64 P1, [R5+URZ+0x28830], R0 ;  /* 0x02883000050095a7 */ /* 0x000ea4000802007f */
[----:B--2---:R-:W-:Y:S05]  /*10cc0*/  @!P1 BRA `(.L_x_9141) ;  /* 0xfffffffc00ec9947 */ /* 0x004fea000383ffff */
[----:B------:R-:W-:Y:S05]  /*10cd0*/  BRA `(.L_x_9138) ;  /* 0xffffff5800a07947 */ /* 0x000fea000383ffff */
.L_x_9145:
[----:B-1----:R-:W-:-:S04]  /*10ce0*/  IMAD.U32 R5, RZ, RZ, UR6 ;  /* 0x00000006ff057e24 */ /* 0x002fc8000f8e00ff */
[----:B------:R1:W2:Y:S03]  /*10cf0*/  SYNCS.PHASECHK.TRANS64.TRYWAIT P1, [R5+URZ+0x28850], R0 ;  /* 0x02885000050075a7 */ /* 0x0002a6000802017f */
[----:B--2---:R-:W-:Y:S05]  /*10d00*/  @!P1 NANOSLEEP.SYNCS 0x989680 ;  /* 0x009896800000995d */ /* 0x004fea0003900000 */
[----:B------:R-:W2:Y:S02]  /*10d10*/  @!P1 SYNCS.PHASECHK.TRANS64 P1, [R5+URZ+0x28850], R0 ;  /* 0x02885000050095a7 */ /* 0x000ea4000802007f */
[----:B--2---:R-:W-:Y:S05]  /*10d20*/  @!P1 BRA `(.L_x_9145) ;  /* 0xfffffffc00ec9947 */ /* 0x004fea000383ffff */
[----:B------:R-:W-:Y:S05]  /*10d30*/  BRA `(.L_x_9142) ;  /* 0xffffff5c00607947 */ /* 0x000fea000383ffff */
.L_x_9152:
[----:B-1----:R-:W-:-:S04]  /*10d40*/  IMAD.U32 R9, RZ, RZ, UR5 ;  /* 0x00000005ff097e24 */ /* 0x002fc8000f8e00ff */
[----:B------:R1:W2:Y:S03]  /*10d50*/  SYNCS.PHASECHK.TRANS64.TRYWAIT P1, [R9+URZ+0x28850], R6 ;  /* 0x02885006090075a7 */ /* 0x0002a6000802017f */
[----:B--2---:R-:W-:Y:S05]  /*10d60*/  @!P1 NANOSLEEP.SYNCS 0x989680 ;  /* 0x009896800000995d */ /* 0x004fea0003900000 */
[----:B------:R-:W2:Y:S02]  /*10d70*/  @!P1 SYNCS.PHASECHK.TRANS64 P1, [R9+URZ+0x28850], R6 ;  /* 0x02885006090095a7 */ /* 0x000ea4000802007f */
[----:B--2---:R-:W-:Y:S05]  /*10d80*/  @!P1 BRA `(.L_x_9152) ;  /* 0xfffffffc00ec9947 */ /* 0x004fea000383ffff */
[----:B------:R-:W-:Y:S05]  /*10d90*/  BRA `(.L_x_9151) ;  /* 0xffffff7800487947 */ /* 0x000fea000383ffff */
.L_x_9195:
        /* <DEDUP_REMOVED lines=11> */
.L_x_9262:
[----:B------:R-:W-:Y:S05]  /*10e50*/  BSYNC B0 ;  /* 0x0000000000007941 */ /* 0x000fea0003800000 */
.L_x_9261:
[----:B------:R-:W-:Y:S05]  /*10e60*/  BRA `(.L_x_9263) ;  /* 0xffffffbc005c7947 */ /* 0x000fea000383ffff */
.L_x_9198:
[----:B0-----:R0:W1:Y:S02]  /*10e70*/  SYNCS.PHASECHK.TRANS64.TRYWAIT P0, [R7+URZ+0x28840], R2 ;  /* 0x02884002070075a7 */ /* 0x001064000800017f */
[----:B-1----:R-:W-:Y:S05]  /*10e80*/  @!P0 NANOSLEEP.SYNCS 0x989680 ;  /* 0x009896800000895d */ /* 0x002fea0003900000 */
[----:B------:R-:W1:Y:S02]  /*10e90*/  @!P0 SYNCS.PHASECHK.TRANS64 P0, [R7+URZ+0x28840], R2 ;  /* 0x02884002070085a7 */ /* 0x000e64000800007f */
[----:B-1----:R-:W-:Y:S05]  /*10ea0*/  @!P0 BRA `(.L_x_9198) ;  /* 0xfffffffc00f08947 */ /* 0x002fea000383ffff */
[----:B------:R-:W-:Y:S05]  /*10eb0*/  BRA `(.L_x_9264) ;  /* 0xffffffbc00b87947 */ /* 0x000fea000383ffff */
.L_x_9199:
        /* <DEDUP_REMOVED lines=8> */
.L_x_9266:
[----:B------:R-:W-:Y:S05]  /*10f40*/  BSYNC B0 ;  /* 0x0000000000007941 */ /* 0x000fea0003800000 */
.L_x_9265:
        /* <DEDUP_REMOVED lines=9> */
.L_x_9267:
[----:B------:R-:W-:Y:S01]  /*10fe0*/  IMAD.MOV.U32 R13, RZ, RZ, R0 ;  /* 0x000000ffff0d7224 */ /* 0x000fe200078e0000 */
[----:B------:R-:W-:Y:S01]  /*10ff0*/  MOV R12, 0x1 ;  /* 0x00000001000c7802 */ /* 0x000fe20000000f00 */
[----:B------:R-:W-:-:S07]  /*11000*/  IMAD.MOV.U32 R3, RZ, RZ, R14 ;  /* 0x000000ffff037224 */ /* 0x000fce00078e000e */
[----:B------:R-:W-:Y:S05]  /*11010*/  WARPSYNC.COLLECTIVE R15, `(.L_x_9268) ;  /* 0x000000000f087348 */ /* 0x000fea0003c00000 */
[----:B------:R0:W1:Y:S02]  /*11020*/  SHFL.IDX P6, R14, R13, R12, R11 ;  /* 0x0000000c0d0e7389 */ /* 0x00006400000c000b */
[----:B01----:R-:W-:Y:S01]  /*11030*/  ENDCOLLECTIVE ;  /* 0x000000000000791b */ /* 0x003fe20003800000 */
.L_x_9268:
        /* <DEDUP_REMOVED lines=16> */
.L_x_9269:
[----:B------:R-:W-:Y:S02]  /*11140*/  @P1 IMAD R8, R5, 0x2, R22 ;  /* 0x0000000205081824 */ /* 0x000fe400078e0216 */
[----:B------:R-:W-:Y:S02]  /*11150*/  IMAD.MOV.U32 R13, RZ, RZ, R0 ;  /* 0x000000ffff0d7224 */ /* 0x000fe400078e0000 */
[----:B------:R-:W-:Y:S02]  /*11160*/  IMAD.MOV.U32 R12, RZ, RZ, 0x2 ;  /* 0x00000002ff0c7424 */ /* 0x000fe400078e00ff */
[----:B------:R-:W-:-:S07]  /*11170*/  IMAD.MOV.U32 R3, RZ, RZ, R14 ;  /* 0x000000ffff037224 */ /* 0x000fce00078e000e */
[----:B------:R-:W-:Y:S05]  /*11180*/  WARPSYNC.COLLECTIVE R15, `(.L_x_9270) ;  /* 0x000000000f087348 */ /* 0x000fea0003c00000 */
[----:B------:R0:W1:Y:S02]  /*11190*/  SHFL.IDX P6, R14, R13, R12, R11 ;  /* 0x0000000c0d0e7389 */ /* 0x00006400000c000b */
[----:B01----:R-:W-:Y:S01]  /*111a0*/  ENDCOLLECTIVE ;  /* 0x000000000000791b */ /* 0x003fe20003800000 */
.L_x_9270:
        /* <DEDUP_REMOVED lines=16> */
.L_x_9271:
[----:B------:R-:W-:Y:S02]  /*112b0*/  @P1 IMAD R8, R5, 0x2, R22 ;  /* 0x0000000205081824 */ /* 0x000fe400078e0216 */
[----:B------:R-:W-:Y:S02]  /*112c0*/  IMAD.MOV.U32 R13, RZ, RZ, R0 ;  /* 0x000000ffff0d7224 */ /* 0x000fe400078e0000 */
[----:B------:R-:W-:Y:S02]  /*112d0*/  IMAD.MOV.U32 R12, RZ, RZ, 0x3 ;  /* 0x00000003ff0c7424 */ /* 0x000fe400078e00ff */
[----:B------:R-:W-:-:S07]  /*112e0*/  IMAD.MOV.U32 R3, RZ, RZ, R14 ;  /* 0x000000ffff037224 */ /* 0x000fce00078e000e */
[----:B------:R-:W-:Y:S05]  /*112f0*/  WARPSYNC.COLLECTIVE R15, `(.L_x_9272) ;  /* 0x000000000f087348 */ /* 0x000fea0003c00000 */
[----:B------:R0:W1:Y:S02]  /*11300*/  SHFL.IDX P6, R14, R13, R12, R11 ;  /* 0x0000000c0d0e7389 */ /* 0x00006400000c000b */
[----:B01----:R-:W-:Y:S01]  /*11310*/  ENDCOLLECTIVE ;  /* 0x000000000000791b */ /* 0x003fe20003800000 */
.L_x_9272:
        /* <DEDUP_REMOVED lines=16> */
.L_x_9273:
[----:B------:R-:W-:Y:S02]  /*11420*/  @P1 IMAD R8, R5, 0x2, R22 ;  /* 0x0000000205081824 */ /* 0x000fe400078e0216 */
[----:B------:R-:W-:Y:S02]  /*11430*/  IMAD.MOV.U32 R13, RZ, RZ, R0 ;  /* 0x000000ffff0d7224 */ /* 0x000fe400078e0000 */
[----:B------:R-:W-:Y:S02]  /*11440*/  IMAD.MOV.U32 R12, RZ, RZ, 0x4 ;  /* 0x00000004ff0c7424 */ /* 0x000fe400078e00ff */
[----:B------:R-:W-:-:S07]  /*11450*/  IMAD.MOV.U32 R3, RZ, RZ, R14 ;  /* 0x000000ffff037224 */ /* 0x000fce00078e000e */
[----:B------:R-:W-:Y:S05]  /*11460*/  WARPSYNC.COLLECTIVE R15, `(.L_x_9274) ;  /* 0x000000000f087348 */ /* 0x000fea0003c00000 */
[----:B------:R0:W1:Y:S02]  /*11470*/  SHFL.IDX P6, R14, R13, R12, R11 ;  /* 0x0000000c0d0e7389 */ /* 0x00006400000c000b */
[----:B01----:R-:W-:Y:S01]  /*11480*/  ENDCOLLECTIVE ;  /* 0x000000000000791b */ /* 0x003fe20003800000 */
.L_x_9274:
        /* <DEDUP_REMOVED lines=16> */
.L_x_9275:
[----:B------:R-:W-:Y:S02]  /*11590*/  @P1 IMAD R8, R5, 0x2, R22 ;  /* 0x0000000205081824 */ /* 0x000fe400078e0216 */
[----:B------:R-:W-:Y:S02]  /*115a0*/  IMAD.MOV.U32 R13, RZ, RZ, R0 ;  /* 0x000000ffff0d7224 */ /* 0x000fe400078e0000 */
[----:B------:R-:W-:Y:S02]  /*115b0*/  IMAD.MOV.U32 R12, RZ, RZ, 0x5 ;  /* 0x00000005ff0c7424 */ /* 0x000fe400078e00ff */
[----:B------:R-:W-:-:S07]  /*115c0*/  IMAD.MOV.U32 R3, RZ, RZ, R14 ;  /* 0x000000ffff037224 */ /* 0x000fce00078e000e */
[----:B------:R-:W-:Y:S05]  /*115d0*/  WARPSYNC.COLLECTIVE R15, `(.L_x_9276) ;  /* 0x000000000f087348 */ /* 0x000fea0003c00000 */
[----:B------:R0:W1:Y:S02]  /*115e0*/  SHFL.IDX P6, R14, R13, R12, R11 ;  /* 0x0000000c0d0e7389 */ /* 0x00006400000c000b */
[----:B01----:R-:W-:Y:S01]  /*115f0*/  ENDCOLLECTIVE ;  /* 0x000000000000791b */ /* 0x003fe20003800000 */
.L_x_9276:
        /* <DEDUP_REMOVED lines=16> */
.L_x_9277:
[----:B------:R-:W-:Y:S02]  /*11700*/  @P1 IMAD R8, R5, 0x2, R22 ;  /* 0x0000000205081824 */ /* 0x000fe400078e0216 */
[----:B------:R-:W-:Y:S02]  /*11710*/  IMAD.MOV.U32 R13, RZ, RZ, R0 ;  /* 0x000000ffff0d7224 */ /* 0x000fe400078e0000 */
[----:B------:R-:W-:Y:S02]  /*11720*/  IMAD.MOV.U32 R12, RZ, RZ, 0x6 ;  /* 0x00000006ff0c7424 */ /* 0x000fe400078e00ff */
[----:B------:R-:W-:-:S07]  /*11730*/  IMAD.MOV.U32 R3, RZ, RZ, R14 ;  /* 0x000000ffff037224 */ /* 0x000fce00078e000e */
[----:B------:R-:W-:Y:S05]  /*11740*/  WARPSYNC.COLLECTIVE R15, `(.L_x_9278) ;  /* 0x000000000f087348 */ /* 0x000fea0003c00000 */
[----:B------:R0:W1:Y:S02]  /*11750*/  SHFL.IDX P6, R14, R13, R12, R11 ;  /* 0x0000000c0d0e7389 */ /* 0x00006400000c000b */
[----:B01----:R-:W-:Y:S01]  /*11760*/  ENDCOLLECTIVE ;  /* 0x000000000000791b */ /* 0x003fe20003800000 */
.L_x_9278:
        /* <DEDUP_REMOVED lines=16> */
.L_x_9279:
[----:B------:R-:W-:Y:S02]  /*11870*/  @P1 IMAD R8, R5, 0x2, R22 ;  /* 0x0000000205081824 */ /* 0x000fe400078e0216 */
[----:B------:R-:W-:Y:S02]  /*11880*/  IMAD.MOV.U32 R13, RZ, RZ, R0 ;  /* 0x000000ffff0d7224 */ /* 0x000fe400078e0000 */
[----:B------:R-:W-:Y:S02]  /*11890*/  IMAD.MOV.U32 R12, RZ, RZ, 0x7 ;  /* 0x00000007ff0c7424 */ /* 0x000fe400078e00ff */
[----:B------:R-:W-:-:S07]  /*118a0*/  IMAD.MOV.U32 R3, RZ, RZ, R14 ;  /* 0x000000ffff037224 */ /* 0x000fce00078e000e */
[----:B------:R-:W-:Y:S05]  /*118b0*/  WARPSYNC.COLLECTIVE R15, `(.L_x_9280) ;  /* 0x000000000f087348 */ /* 0x000fea0003c00000 */
[----:B------:R0:W1:Y:S02]  /*118c0*/  SHFL.IDX P6, R14, R13, R12, R11 ;  /* 0x0000000c0d0e7389 */ /* 0x00006400000c000b */
[----:B01----:R-:W-:Y:S01]  /*118d0*/  ENDCOLLECTIVE ;  /* 0x000000000000791b */ /* 0x003fe20003800000 */
.L_x_9280:
        /* <DEDUP_REMOVED lines=10> */
.L_x_9281:
[----:B------:R-:W-:Y:S01]  /*11980*/  @!PT LDS RZ, [RZ] ;  /* 0x00000000fffff984 */ /* 0x000fe20000000800 */
[----:B------:R-:W-:Y:S01]  /*11990*/  @!PT LDS RZ, [RZ] ;  /* 0x00000000fffff984 */ /* 0x000fe20000000800 */
[----:B------:R-:W-:Y:S01]  /*119a0*/  @!PT LDS RZ, [RZ] ;  /* 0x00000000fffff984 */ /* 0x000fe20000000800 */
[----:B------:R-:W-:Y:S04]  /*119b0*/  @P1 LDGSTS.E.BYPASS.LTC128B.128 [R8+0x1b400], desc[UR52][R2.64], !P3 ;  /* 0x1b40000002081fae */ /* 0x000fe8000d901d74 */
[----:B------:R0:W-:Y:S02]  /*119c0*/  @P1 LDGSTS.E.BYPASS.LTC128B.128 [R8+0x1f400], desc[UR52][R2.64+0x80], !P2 ;  /* 0x1f40008002081fae */ /* 0x0001e4000d101d74 */
[----:B0-----:R-:W-:Y:S01]  /*119d0*/  IMAD.MOV.U32 R2, RZ, RZ, R14 ;  /* 0x000000ffff027224 */ /* 0x001fe200078e000e */
[----:B------:R-:W-:Y:S06]  /*119e0*/  BRA `(.L_x_9282) ;  /* 0xffffffb8009c7947 */ /* 0x000fec000383ffff */
.L_x_9204:
        /* <DEDUP_REMOVED lines=9> */
.L_x_9283:
[C---:B------:R-:W-:Y:S01]  /*11a80*/  VIADD R6, R17.reuse, 0x10 ;  /* 0x0000001011067836 */ /* 0x040fe20000000000 */
[----:B------:R-:W-:Y:S01]  /*11a90*/  ISETP.GE.AND P2, PT, R17, R5, PT ;  /* 0x000000051100720c */ /* 0x000fe20003f46270 */
[----:B------:R-:W-:Y:S02]  /*11aa0*/  IMAD.MOV.U32 R13, RZ, RZ, R0 ;  /* 0x000000ffff0d7224 */ /* 0x000fe400078e0000 */
[----:B------:R-:W-:-:S10]  /*11ab0*/  IMAD.MOV.U32 R2, RZ, RZ, R14 ;  /* 0x000000ffff027224 */ /* 0x000fd400078e000e */
[----:B------:R-:W-:Y:S05]  /*11ac0*/  WARPSYNC.COLLECTIVE R15, `(.L_x_9284) ;  /* 0x000000000f087348 */ /* 0x000fea0003c00000 */
[----:B------:R0:W1:Y:S02]  /*11ad0*/  SHFL.IDX P6, R14, R13, R12, R11 ;  /* 0x0000000c0d0e7389 */ /* 0x00006400000c000b */
[----:B01----:R-:W-:Y:S01]  /*11ae0*/  ENDCOLLECTIVE ;  /* 0x000000000000791b */ /* 0x003fe20003800000 */
.L_x_9284:
        /* <DEDUP_REMOVED lines=8> */
.L_x_9285:
        /* <DEDUP_REMOVED lines=12> */
.L_x_9286:
        /* <DEDUP_REMOVED lines=8> */
.L_x_9287:
        /* <DEDUP_REMOVED lines=8> */
[----:B------:R-:W-:Y:S01]  /*11d30*/  IMAD.MOV.U32 R13, RZ, RZ, R0 ;  /* 0x000000ffff0d7224 */ /* 0x000fe200078e0000 */
[----:B0-----:R-:W-:-:S09]  /*11d40*/  MOV R2, R14 ;  /* 0x0000000e00027202 */ /* 0x001fd20000000f00 */
[----:B------:R-:W-:Y:S05]  /*11d50*/  WARPSYNC.COLLECTIVE R15, `(.L_x_9288) ;  /* 0x000000000f087348 */ /* 0x000fea0003c00000 */
[----:B------:R0:W1:Y:S02]  /*11d60*/  SHFL.IDX P6, R14, R13, R12, R11 ;  /* 0x0000000c0d0e7389 */ /* 0x00006400000c000b */
[----:B01----:R-:W-:Y:S01]  /*11d70*/  ENDCOLLECTIVE ;  /* 0x000000000000791b */ /* 0x003fe20003800000 */
.L_x_9288:
        /* <DEDUP_REMOVED lines=8> */
.L_x_9289:
        /* <DEDUP_REMOVED lines=13> */
.L_x_9290:
        /* <DEDUP_REMOVED lines=8> */
.L_x_9291:
        /* <DEDUP_REMOVED lines=13> */
.L_x_9292:
        /* <DEDUP_REMOVED lines=8> */
.L_x_9293:
        /* <DEDUP_REMOVED lines=13> */
.L_x_9294:
        /* <DEDUP_REMOVED lines=8> */
.L_x_9295:
        /* <DEDUP_REMOVED lines=12> */
.L_x_9296:
        /* <DEDUP_REMOVED lines=8> */
.L_x_9297:
        /* <DEDUP_REMOVED lines=11> */
.L_x_9298:
[----:B------:R-:W-:Y:S05]  /*123e0*/  BRA `(.L_x_9299) ;  /* 0xffffffbc00107947 */ /* 0x000fea000383ffff */
.L_x_9209:
[----:B0-----:R0:W1:Y:S02]  /*123f0*/  SYNCS.PHASECHK.TRANS64.TRYWAIT P1, [R22+URZ+0x28820], R3 ;  /* 0x02882003160075a7 */ /* 0x001064000802017f */
[----:B-1----:R-:W-:Y:S05]  /*12400*/  @!P1 NANOSLEEP.SYNCS 0x989680 ;  /* 0x009896800000995d */ /* 0x002fea0003900000 */
[----:B------:R-:W1:Y:S02]  /*12410*/  @!P1 SYNCS.PHASECHK.TRANS64 P1, [R22+URZ+0x28820], R3 ;  /* 0x02882003160095a7 */ /* 0x000e64000802007f */
[----:B-1----:R-:W-:Y:S05]  /*12420*/  @!P1 BRA `(.L_x_9209) ;  /* 0xfffffffc00f09947 */ /* 0x002fea000383ffff */
[----:B------:R-:W-:Y:S05]  /*12430*/  BRA `(.L_x_9300) ;  /* 0xffffffbc00847947 */ /* 0x000fea000383ffff */
.L_x_9214:
[----:B0-----:R0:W1:Y:S02]  /*12440*/  SYNCS.PHASECHK.TRANS64.TRYWAIT P0, [R6+URZ+0x28840], R3 ;  /* 0x02884003060075a7 */ /* 0x001064000800017f */
[----:B-1----:R-:W-:Y:S05]  /*12450*/  @!P0 NANOSLEEP.SYNCS 0x989680 ;  /* 0x009896800000895d */ /* 0x002fea0003900000 */
[----:B------:R-:W1:Y:S02]  /*12460*/  @!P0 SYNCS.PHASECHK.TRANS64 P0, [R6+URZ+0x28840], R3 ;  /* 0x02884003060085a7 */ /* 0x000e64000800007f */
[----:B-1----:R-:W-:Y:S05]  /*12470*/  @!P0 BRA `(.L_x_9214) ;  /* 0xfffffffc00f08947 */ /* 0x002fea000383ffff */
[----:B------:R-:W-:Y:S05]  /*12480*/  BRA `(.L_x_9301) ;  /* 0xffffffc000507947 */ /* 0x000fea000383ffff */
.L_x_9215:
[----:B------:R-:W-:Y:S01]  /*12490*/  BSSY B1, `(.L_x_9302) ;  /* 0x0000008000017945 */ /* 0x000fe20003800000 */
[----:B------:R-:W-:Y:S01]  /*124a0*/  IMAD.MOV.U32 R13, RZ, RZ, R9 ;  /* 0x000000ffff0d7224 */ /* 0x000fe200078e0009 */
[----:B------:R-:W-:Y:S01]  /*124b0*/  MOV R15, 0xffffffff ;  /* 0xffffffff000f7802 */ /* 0x000fe20000000f00 */
[----:B------:R-:W-:Y:S02]  /*124c0*/  IMAD.MOV.U32 R12, RZ, RZ, RZ ;  /* 0x000000ffff0c7224 */ /* 0x000fe400078e00ff */
[----:B------:R-:W-:-:S07]  /*124d0*/  IMAD.MOV.U32 R11, RZ, RZ, 0x181f ;  /* 0x0000181fff0b7424 */ /* 0x000fce00078e00ff */
[----:B--2---:R-:W-:Y:S05]  /*124e0*/  WARPSYNC.COLLECTIVE R15, `(.L_x_9303) ;  /* 0x000000000f087348 */ /* 0x004fea0003c00000 */
[----:B--2---:R0:W1:Y:S02]  /*124f0*/  SHFL.IDX P6, R14, R13, R12, R11 ;  /* 0x0000000c0d0e7389 */ /* 0x00406400000c000b */
[----:B01----:R-:W-:Y:S01]  /*12500*/  ENDCOLLECTIVE ;  /* 0x000000000000791b */ /* 0x003fe20003800000 */
.L_x_9303:
[----:B------:R-:W-:Y:S05]  /*12510*/  BSYNC B1 ;  /* 0x0000000000017941 */ /* 0x000fea0003800000 */
.L_x_9302:
        /* <DEDUP_REMOVED lines=9> */
.L_x_9304:
[----:B------:R-:W-:Y:S02]  /*125b0*/  IMAD R8, R8, 0x2, R22 ;  /* 0x0000000208087824 */ /* 0x000fe400078e0216 */
[----:B------:R-:W-:Y:S02]  /*125c0*/  IMAD.MOV.U32 R13, RZ, RZ, R9 ;  /* 0x000000ffff0d7224 */ /* 0x000fe400078e0009 */
[----:B------:R-:W-:Y:S02]  /*125d0*/  IMAD.MOV.U32 R12, RZ, RZ, 0x1 ;  /* 0x00000001ff0c7424 */ /* 0x000fe400078e00ff */
[----:B------:R-:W-:-:S07]  /*125e0*/  IMAD.MOV.U32 R2, RZ, RZ, R14 ;  /* 0x000000ffff027224 */ /* 0x000fce00078e000e */
[----:B------:R-:W-:Y:S05]  /*125f0*/  WARPSYNC.COLLECTIVE R15, `(.L_x_9305) ;  /* 0x000000000f087348 */ /* 0x000fea0003c00000 */
[----:B------:R0:W1:Y:S02]  /*12600*/  SHFL.IDX P6, R14, R13, R12, R11 ;  /* 0x0000000c0d0e7389 */ /* 0x00006400000c000b */
[----:B01----:R-:W-:Y:S01]  /*12610*/  ENDCOLLECTIVE ;  /* 0x000000000000791b */ /* 0x003fe20003800000 */
.L_x_9305:
        /* <DEDUP_REMOVED lines=12> */
.L_x_9306:
[----:B------:R-:W-:Y:S02]  /*126e0*/  IMAD.MOV.U32 R13, RZ, RZ, R9 ;  /* 0x000000ffff0d7224 */ /* 0x000fe400078e0009 */
[----:B------:R-:W-:Y:S02]  /*126f0*/  IMAD.MOV.U32 R12, RZ, RZ, 0x2 ;  /* 0x00000002ff0c7424 */ /* 0x000fe400078e00ff */
[----:B------:R-:W-:-:S07]  /*12700*/  IMAD.MOV.U32 R2, RZ, RZ, R14 ;  /* 0x000000ffff027224 */ /* 0x000fce00078e000e */
[----:B------:R-:W-:Y:S05]  /*12710*/  WARPSYNC.COLLECTIVE R15, `(.L_x_9307) ;  /* 0x000000000f087348 */ /* 0x000fea0003c00000 */
[----:B------:R0:W1:Y:S02]  /*12720*/  SHFL.IDX P6, R14, R13, R12, R11 ;  /* 0x0000000c0d0e7389 */ /* 0x00006400000c000b */
[----:B01----:R-:W-:Y:S01]  /*12730*/  ENDCOLLECTIVE ;  /* 0x000000000000791b */ /* 0x003fe20003800000 */
.L_x_9307:
        /* <DEDUP_REMOVED lines=12> */
.L_x_9308:
[----:B------:R-:W-:Y:S01]  /*12800*/  MOV R13, R9 ;  /* 0x00000009000d7202 */ /* 0x000fe20000000f00 */
[----:B------:R-:W-:Y:S02]  /*12810*/  IMAD.MOV.U32 R12, RZ, RZ, 0x3 ;  /* 0x00000003ff0c7424 */ /* 0x000fe400078e00ff */
[----:B------:R-:W-:-:S07]  /*12820*/  IMAD.MOV.U32 R2, RZ, RZ, R14 ;  /* 0x000000ffff027224 */ /* 0x000fce00078e000e */
[----:B------:R-:W-:Y:S05]  /*12830*/  WARPSYNC.COLLECTIVE R15, `(.L_x_9309) ;  /* 0x000000000f087348 */ /* 0x000fea0003c00000 */
[----:B------:R0:W1:Y:S02]  /*12840*/  SHFL.IDX P6, R14, R13, R12, R11 ;  /* 0x0000000c0d0e7389 */ /* 0x00006400000c000b */
[----:B01----:R-:W-:Y:S01]  /*12850*/  ENDCOLLECTIVE ;  /* 0x000000000000791b */ /* 0x003fe20003800000 */
.L_x_9309:
        /* <DEDUP_REMOVED lines=12> */
.L_x_9310:
[----:B------:R-:W-:Y:S02]  /*12920*/  IMAD.MOV.U32 R13, RZ, RZ, R9 ;  /* 0x000000ffff0d7224 */ /* 0x000fe400078e0009 */
[----:B------:R-:W-:Y:S02]  /*12930*/  IMAD.MOV.U32 R12, RZ, RZ, 0x4 ;  /* 0x00000004ff0c7424 */ /* 0x000fe400078e00ff */
[----:B------:R-:W-:-:S07]  /*12940*/  IMAD.MOV.U32 R2, RZ, RZ, R14 ;  /* 0x000000ffff027224 */ /* 0x000fce00078e000e */
[----:B------:R-:W-:Y:S05]  /*12950*/  WARPSYNC.COLLECTIVE R15, `(.L_x_9311) ;  /* 0x000000000f087348 */ /* 0x000fea0003c00000 */
[----:B------:R0:W1:Y:S02]  /*12960*/  SHFL.IDX P6, R14, R13, R12, R11 ;  /* 0x0000000c0d0e7389 */ /* 0x00006400000c000b */
[----:B01----:R-:W-:Y:S01]  /*12970*/  ENDCOLLECTIVE ;  /* 0x000000000000791b */ /* 0x003fe20003800000 */
.L_x_9311:
        /* <DEDUP_REMOVED lines=12> */
.L_x_9312:
[----:B------:R-:W-:Y:S02]  /*12a40*/  IMAD.MOV.U32 R13, RZ, RZ, R9 ;  /* 0x000000ffff0d7224 */ /* 0x000fe400078e0009 */
[----:B------:R-:W-:Y:S02]  /*12a50*/  IMAD.MOV.U32 R12, RZ, RZ, 0x5 ;  /* 0x00000005ff0c7424 */ /* 0x000fe400078e00ff */
[----:B------:R-:W-:-:S07]  /*12a60*/  IMAD.MOV.U32 R2, RZ, RZ, R14 ;  /* 0x000000ffff027224 */ /* 0x000fce00078e000e */
[----:B------:R-:W-:Y:S05]  /*12a70*/  WARPSYNC.COLLECTIVE R15, `(.L_x_9313) ;  /* 0x000000000f087348 */ /* 0x000fea0003c00000 */
[----:B------:R0:W1:Y:S02]  /*12a80*/  SHFL.IDX P6, R14, R13, R12, R11 ;  /* 0x0000000c0d0e7389 */ /* 0x00006400000c000b */
[----:B01----:R-:W-:Y:S01]  /*12a90*/  ENDCOLLECTIVE ;  /* 0x000000000000791b */ /* 0x003fe20003800000 */
.L_x_9313:
        /* <DEDUP_REMOVED lines=12> */
.L_x_9314:
[----:B------:R-:W-:Y:S02]  /*12b60*/  IMAD.MOV.U32 R13, RZ, RZ, R9 ;  /* 0x000000ffff0d7224 */ /* 0x000fe400078e0009 */
[----:B------:R-:W-:Y:S02]  /*12b70*/  IMAD.MOV.U32 R12, RZ, RZ, 0x6 ;  /* 0x00000006ff0c7424 */ /* 0x000fe400078e00ff */
[----:B------:R-:W-:-:S07]  /*12b80*/  IMAD.MOV.U32 R2, RZ, RZ, R14 ;  /* 0x000000ffff027224 */ /* 0x000fce00078e000e */
[----:B------:R-:W-:Y:S05]  /*12b90*/  WARPSYNC.COLLECTIVE R15, `(.L_x_9315) ;  /* 0x000000000f087348 */ /* 0x000fea0003c00000 */
[----:B------:R0:W1:Y:S02]  /*12ba0*/  SHFL.IDX P6, R14, R13, R12, R11 ;  /* 0x0000000c0d0e7389 */ /* 0x00006400000c000b */
[----:B01----:R-:W-:Y:S01]  /*12bb0*/  ENDCOLLECTIVE ;  /* 0x000000000000791b */ /* 0x003fe20003800000 */
.L_x_9315:
        /* <DEDUP_REMOVED lines=12> */
.L_x_9316:
[----:B------:R-:W-:Y:S02]  /*12c80*/  IMAD.MOV.U32 R13, RZ, RZ, R9 ;  /* 0x000000ffff0d7224 */ /* 0x000fe400078e0009 */
[----:B------:R-:W-:Y:S01]  /*12c90*/  IMAD.MOV.U32 R12, RZ, RZ, 0x7 ;  /* 0x00000007ff0c7424 */ /* 0x000fe200078e00ff */
[----:B------:R-:W-:-:S07]  /*12ca0*/  MOV R2, R14 ;  /* 0x0000000e00027202 */ /* 0x000fce0000000f00 */
[----:B------:R-:W-:Y:S05]  /*12cb0*/  WARPSYNC.COLLECTIVE R15, `(.L_x_9317) ;  /* 0x000000000f087348 */ /* 0x000fea0003c00000 */
[----:B------:R0:W1:Y:S02]  /*12cc0*/  SHFL.IDX P6, R14, R13, R12, R11 ;  /* 0x0000000c0d0e7389 */ /* 0x00006400000c000b */
[----:B01----:R-:W-:Y:S01]  /*12cd0*/  ENDCOLLECTIVE ;  /* 0x000000000000791b */ /* 0x003fe20003800000 */
.L_x_9317:
        /* <DEDUP_REMOVED lines=12> */
.L_x_9318:
[----:B------:R-:W-:Y:S01]  /*12da0*/  IMAD.MOV.U32 R2, RZ, RZ, R14 ;  /* 0x000000ffff027224 */ /* 0x000fe200078e000e */
[----:B------:R-:W-:Y:S06]  /*12db0*/  BRA `(.L_x_9319) ;  /* 0xffffffbc00247947 */ /* 0x000fec000383ffff */
.L_x_9220:
[----:B-1----:R1:W3:Y:S02]  /*12dc0*/  SYNCS.PHASECHK.TRANS64.TRYWAIT P0, [R6+URZ+0x28860], R2 ;  /* 0x02886002060075a7 */ /* 0x0022e4000800017f */
[----:B---3--:R-:W-:Y:S05]  /*12dd0*/  @!P0 NANOSLEEP.SYNCS 0x989680 ;  /* 0x009896800000895d */ /* 0x008fea0003900000 */
[----:B------:R-:W3:Y:S02]  /*12de0*/  @!P0 SYNCS.PHASECHK.TRANS64 P0, [R6+URZ+0x28860], R2 ;  /* 0x02886002060085a7 */ /* 0x000ee4000800007f */
[----:B---3--:R-:W-:Y:S05]  /*12df0*/  @!P0 BRA `(.L_x_9220) ;  /* 0xfffffffc00f08947 */ /* 0x008fea000383ffff */
[----:B------:R-:W-:Y:S05]  /*12e00*/  BRA `(.L_x_9320) ;  /* 0xffffffbc00847947 */ /* 0x000fea000383ffff */
.L_x_9221:
        /* <DEDUP_REMOVED lines=8> */
.L_x_9322:
[----:B------:R-:W-:Y:S05]  /*12e90*/  BSYNC B1 ;  /* 0x0000000000017941 */ /* 0x000fea0003800000 */
.L_x_9321:
        /* <DEDUP_REMOVED lines=9> */
.L_x_9323:
[----:B------:R-:W-:Y:S02]  /*12f30*/  IMAD.MOV.U32 R13, RZ, RZ, R24 ;  /* 0x000000ffff0d7224 */ /* 0x000fe400078e0018 */
[----:B------:R-:W-:Y:S02]  /*12f40*/  IMAD.MOV.U32 R12, RZ, RZ, 0x1 ;  /* 0x00000001ff0c7424 */ /* 0x000fe400078e00ff */
[----:B------:R-:W-:-:S07]  /*12f50*/  IMAD.MOV.U32 R2, RZ, RZ, R14 ;  /* 0x000000ffff027224 */ /* 0x000fce00078e000e */
[----:B------:R-:W-:Y:S05]  /*12f60*/  WARPSYNC.COLLECTIVE R15, `(.L_x_9324) ;  /* 0x000000000f087348 */ /* 0x000fea0003c00000 */
[----:B------:R0:W1:Y:S02]  /*12f70*/  SHFL.IDX P6, R14, R13, R12, R11 ;  /* 0x0000000c0d0e7389 */ /* 0x00006400000c000b */
[----:B01----:R-:W-:Y:S01]  /*12f80*/  ENDCOLLECTIVE ;  /* 0x000000000000791b */ /* 0x003fe20003800000 */
.L_x_9324:
        /* <DEDUP_REMOVED lines=14> */
.L_x_9325:
[----:B------:R-:W-:Y:S02]  /*13070*/  IMAD.MOV.U32 R13, RZ, RZ, R24 ;  /* 0x000000ffff0d7224 */ /* 0x000fe400078e0018 */
[----:B------:R-:W-:Y:S02]  /*13080*/  IMAD.MOV.U32 R12, RZ, RZ, 0x2 ;  /* 0x00000002ff0c7424 */ /* 0x000fe400078e00ff */
[----:B------:R-:W-:-:S07]  /*13090*/  IMAD.MOV.U32 R2, RZ, RZ, R14 ;  /* 0x000000ffff027224 */ /* 0x000fce00078e000e */
[----:B------:R-:W-:Y:S05]  /*130a0*/  WARPSYNC.COLLECTIVE R15, `(.L_x_9326) ;  /* 0x000000000f087348 */ /* 0x000fea0003c00000 */
[----:B------:R0:W1:Y:S02]  /*130b0*/  SHFL.IDX P6, R14, R13, R12, R11 ;  /* 0x0000000c0d0e7389 */ /* 0x00006400000c000b */
[----:B01----:R-:W-:Y:S01]  /*130c0*/  ENDCOLLECTIVE ;  /* 0x000000000000791b */ /* 0x003fe20003800000 */
.L_x_9326:
        /* <DEDUP_REMOVED lines=14> */
.L_x_9327:
[----:B------:R-:W-:Y:S02]  /*131b0*/  IMAD.MOV.U32 R13, RZ, RZ, R24 ;  /* 0x000000ffff0d7224 */ /* 0x000fe400078e0018 */
[----:B------:R-:W-:Y:S02]  /*131c0*/  IMAD.MOV.U32 R12, RZ, RZ, 0x3 ;  /* 0x00000003ff0c7424 */ /* 0x000fe400078e00ff */
[----:B------:R-:W-:-:S07]  /*131d0*/  IMAD.MOV.U32 R2, RZ, RZ, R14 ;  /* 0x000000ffff027224 */ /* 0x000fce00078e000e */
[----:B------:R-:W-:Y:S05]  /*131e0*/  WARPSYNC.COLLECTIVE R15, `(.L_x_9328) ;  /* 0x000000000f087348 */ /* 0x000fea0003c00000 */
[----:B------:R0:W1:Y:S02]  /*131f0*/  SHFL.IDX P6, R14, R13, R12, R11 ;  /* 0x0000000c0d0e7389 */ /* 0x00006400000c000b */
[----:B01----:R-:W-:Y:S01]  /*13200*/  ENDCOLLECTIVE ;  /* 0x000000000000791b */ /* 0x003fe20003800000 */
.L_x_9328:
        /* <DEDUP_REMOVED lines=14> */
.L_x_9329:
[----:B------:R-:W-:Y:S02]  /*132f0*/  IMAD.MOV.U32 R13, RZ, RZ, R24 ;  /* 0x000000ffff0d7224 */ /* 0x000fe400078e0018 */
[----:B------:R-:W-:Y:S02]  /*13300*/  IMAD.MOV.U32 R12, RZ, RZ, 0x4 ;  /* 0x00000004ff0c7424 */ /* 0x000fe400078e00ff */
[----:B------:R-:W-:-:S07]  /*13310*/  IMAD.MOV.U32 R2, RZ, RZ, R14 ;  /* 0x000000ffff027224 */ /* 0x000fce00078e000e */
[----:B------:R-:W-:Y:S05]  /*13320*/  WARPSYNC.COLLECTIVE R15, `(.L_x_9330) ;  /* 0x000000000f087348 */ /* 0x000fea0003c00000 */
[----:B------:R0:W1:Y:S02]  /*13330*/  SHFL.IDX P6, R14, R13, R12, R11 ;  /* 0x0000000c0d0e7389 */ /* 0x00006400000c000b */
[----:B01----:R-:W-:Y:S01]  /*13340*/  ENDCOLLECTIVE ;  /* 0x000000000000791b */ /* 0x003fe20003800000 */
.L_x_9330:
        /* <DEDUP_REMOVED lines=14> */
.L_x_9331:
[----:B------:R-:W-:Y:S01]  /*13430*/  IMAD.MOV.U32 R13, RZ, RZ, R24 ;  /* 0x000000ffff0d7224 */ /* 0x000fe200078e0018 */
[----:B------:R-:W-:Y:S01]  /*13440*/  MOV R12, 0x5 ;  /* 0x00000005000c7802 */ /* 0x000fe20000000f00 */
[----:B------:R-:W-:-:S07]  /*13450*/  IMAD.MOV.U32 R2, RZ, RZ, R14 ;  /* 0x000000ffff027224 */ /* 0x000fce00078e000e */
[----:B------:R-:W-:Y:S05]  /*13460*/  WARPSYNC.COLLECTIVE R15, `(.L_x_9332) ;  /* 0x000000000f087348 */ /* 0x000fea0003c00000 */
[----:B------:R0:W1:Y:S02]  /*13470*/  SHFL.IDX P6, R14, R13, R12, R11 ;  /* 0x0000000c0d0e7389 */ /* 0x00006400000c000b */
[----:B01----:R-:W-:Y:S01]  /*13480*/  ENDCOLLECTIVE ;  /* 0x000000000000791b */ /* 0x003fe20003800000 */
.L_x_9332:
        /* <DEDUP_REMOVED lines=14> */
.L_x_9333:
[----:B------:R-:W-:Y:S02]  /*13570*/  IMAD.MOV.U32 R13, RZ, RZ, R24 ;  /* 0x000000ffff0d7224 */ /* 0x000fe400078e0018 */
[----:B------:R-:W-:Y:S02]  /*13580*/  IMAD.MOV.U32 R12, RZ, RZ, 0x6 ;  /* 0x00000006ff0c7424 */ /* 0x000fe400078e00ff */
[----:B------:R-:W-:-:S07]  /*13590*/  IMAD.MOV.U32 R2, RZ, RZ, R14 ;  /* 0x000000ffff027224 */ /* 0x000fce00078e000e */
[----:B------:R-:W-:Y:S05]  /*135a0*/  WARPSYNC.COLLECTIVE R15, `(.L_x_9334) ;  /* 0x000000000f087348 */ /* 0x000fea0003c00000 */
[----:B------:R0:W1:Y:S02]  /*135b0*/  SHFL.IDX P6, R14, R13, R12, R11 ;  /* 0x0000000c0d0e7389 */ /* 0x00006400000c000b */
[----:B01----:R-:W-:Y:S01]  /*135c0*/  ENDCOLLECTIVE ;  /* 0x000000000000791b */ /* 0x003fe20003800000 */
.L_x_9334:
        /* <DEDUP_REMOVED lines=14> */
.L_x_9335:
[----:B------:R-:W-:Y:S02]  /*136b0*/  IMAD.MOV.U32 R13, RZ, RZ, R24 ;  /* 0x000000ffff0d7224 */ /* 0x000fe400078e0018 */
[----:B------:R-:W-:Y:S02]  /*136c0*/  IMAD.MOV.U32 R12, RZ, RZ, 0x7 ;  /* 0x00000007ff0c7424 */ /* 0x000fe400078e00ff */
[----:B------:R-:W-:-:S07]  /*136d0*/  IMAD.MOV.U32 R2, RZ, RZ, R14 ;  /* 0x000000ffff027224 */ /* 0x000fce00078e000e */
[----:B------:R-:W-:Y:S05]  /*136e0*/  WARPSYNC.COLLECTIVE R15, `(.L_x_9336) ;  /* 0x000000000f087348 */ /* 0x000fea0003c00000 */
[----:B------:R0:W1:Y:S02]  /*136f0*/  SHFL.IDX P6, R14, R13, R12, R11 ;  /* 0x0000000c0d0e7389 */ /* 0x00006400000c000b */
[----:B01----:R-:W-:Y:S01]  /*13700*/  ENDCOLLECTIVE ;  /* 0x000000000000791b */ /* 0x003fe20003800000 */
.L_x_9336:
        /* <DEDUP_REMOVED lines=13> */
.L_x_9337:
[----:B------:R-:W-:Y:S01]  /*137e0*/  @!PT LDS RZ, [RZ] ;  /* 0x00000000fffff984 */ /* 0x000fe20000000800 */
[----:B------:R-:W-:Y:S01]  /*137f0*/  @!PT LDS RZ, [RZ] ;  /* 0x00000000fffff984 */ /* 0x000fe20000000800 */
[----:B------:R-:W-:Y:S01]  /*13800*/  @!PT LDS RZ, [RZ] ;  /* 0x00000000fffff984 */ /* 0x000fe20000000800 */
[----:B------:R1:W-:Y:S01]  /*13810*/  LDGSTS.E.BYPASS.LTC128B.128 [R7+0x7400], desc[UR52][R2.64+0x80], !P0 ;  /* 0x0740008002077fae */ /* 0x0003e2000c101d74 */
[----:B------:R-:W-:Y:S05]  /*13820*/  BRA `(.L_x_9338) ;  /* 0xffffffb800087947 */ /* 0x000fea000383ffff */
.L_x_9229:
[----:B0-----:R0:W1:Y:S02]  /*13830*/  SYNCS.PHASECHK.TRANS64.TRYWAIT P0, [R0+URZ+0x28860], R3 ;  /* 0x02886003000075a7 */ /* 0x001064000800017f */
[----:B-1----:R-:W-:Y:S05]  /*13840*/  @!P0 NANOSLEEP.SYNCS 0x989680 ;  /* 0x009896800000895d */ /* 0x002fea0003900000 */
[----:B------:R-:W1:Y:S02]  /*13850*/  @!P0 SYNCS.PHASECHK.TRANS64 P0, [R0+URZ+0x28860], R3 ;  /* 0x02886003000085a7 */ /* 0x000e64000800007f */
[----:B-1----:R-:W-:Y:S05]  /*13860*/  @!P0 BRA `(.L_x_9229) ;  /* 0xfffffffc00f08947 */ /* 0x002fea000383ffff */
[----:B------:R-:W-:Y:S05]  /*13870*/  BRA `(.L_x_9339) ;  /* 0xffffffbc00247947 */ /* 0x000fea000383ffff */
.L_x_9230:
        /* <DEDUP_REMOVED lines=8> */
.L_x_9341:
[----:B------:R-:W-:Y:S05]  /*13900*/  BSYNC B0 ;  /* 0x0000000000007941 */ /* 0x000fea0003800000 */
.L_x_9340:
[----:B------:R-:W-:Y:S01]  /*13910*/  IMAD.MOV.U32 R13, RZ, RZ, R23 ;  /* 0x000000ffff0d7224 */ /* 0x000fe200078e0017 */
[----:B------:R-:W-:Y:S01]  /*13920*/  MOV R11, 0x181f ;  /* 0x0000181f000b7802 */ /* 0x000fe20000000f00 */
[----:B------:R-:W-:Y:S02]  /*13930*/  IMAD.MOV.U32 R12, RZ, RZ, RZ ;  /* 0x000000ffff0c7224 */ /* 0x000fe400078e00ff */
[----:B------:R-:W-:Y:S02]  /*13940*/  IMAD.MOV.U32 R15, RZ, RZ, -0x1 ;  /* 0xffffffffff0f7424 */ /* 0x000fe400078e00ff */
[----:B------:R-:W-:Y:S02]  /*13950*/  IMAD.MOV.U32 R3, RZ, RZ, R14 ;  /* 0x000000ffff037224 */ /* 0x000fe400078e000e */
[----:B------:R-:W-:-:S07]  /*13960*/  IMAD.SHL.U32 R5, R30, 0x2, RZ ;  /* 0x000000021e057824 */ /* 0x000fce00078e00ff */
[----:B------:R-:W-:Y:S05]  /*13970*/  WARPSYNC.COLLECTIVE R15, `(.L_x_9342) ;  /* 0x000000000f087348 */ /* 0x000fea0003c00000 */
[----:B------:R0:W1:Y:S02]  /*13980*/  SHFL.IDX P6, R14, R13, R12, R11 ;  /* 0x0000000c0d0e7389 */ /* 0x00006400000c000b */
[----:B01----:R-:W-:Y:S01]  /*13990*/  ENDCOLLECTIVE ;  /* 0x000000000000791b */ /* 0x003fe20003800000 */
.L_x_9342:
        /* <DEDUP_REMOVED lines=12> */
.L_x_9343:
        /* <DEDUP_REMOVED lines=13> */
.L_x_9344:
[----:B------:R-:W-:Y:S02]  /*13b30*/  IMAD.MOV.U32 R13, RZ, RZ, R24 ;  /* 0x000000ffff0d7224 */ /* 0x000fe400078e0018 */
[----:B------:R-:W-:Y:S02]  /*13b40*/  IMAD.MOV.U32 R12, RZ, RZ, 0x2 ;  /* 0x00000002ff0c7424 */ /* 0x000fe400078e00ff */
[----:B------:R-:W-:-:S07]  /*13b50*/  IMAD.MOV.U32 R10, RZ, RZ, R14 ;  /* 0x000000ffff0a7224 */ /* 0x000fce00078e000e */
[----:B------:R-:W-:Y:S05]  /*13b60*/  WARPSYNC.COLLECTIVE R15, `(.L_x_9345) ;  /* 0x000000000f087348 */ /* 0x000fea0003c00000 */
[----:B------:R0:W1:Y:S02]  /*13b70*/  SHFL.IDX P6, R14, R13, R12, R11 ;  /* 0x0000000c0d0e7389 */ /* 0x00006400000c000b */
[----:B01----:R-:W-:Y:S01]  /*13b80*/  ENDCOLLECTIVE ;  /* 0x000000000000791b */ /* 0x003fe20003800000 */
.L_x_9345:
        /* <DEDUP_REMOVED lines=14> */
.L_x_9346:
[----:B------:R-:W-:Y:S02]  /*13c70*/  IMAD.MOV.U32 R13, RZ, RZ, R24 ;  /* 0x000000ffff0d7224 */ /* 0x000fe400078e0018 */
[----:B------:R-:W-:Y:S01]  /*13c80*/  IMAD.MOV.U32 R12, RZ, RZ, 0x3 ;  /* 0x00000003ff0c7424 */ /* 0x000fe200078e00ff */
[----:B------:R-:W-:-:S13]  /*13c90*/  IADD3 R2, P2, R14, R5, RZ ;  /* 0x000000050e027210 */ /* 0x000fda0007f5e0ff */
[----:B------:R-:W-:Y:S05]  /*13ca0*/  WARPSYNC.COLLECTIVE R15, `(.L_x_9347) ;  /* 0x000000000f087348 */ /* 0x000fea0003c00000 */
[----:B------:R0:W1:Y:S02]  /*13cb0*/  SHFL.IDX P6, R14, R13, R12, R11 ;  /* 0x0000000c0d0e7389 */ /* 0x00006400000c000b */
[----:B01----:R-:W-:Y:S01]  /*13cc0*/  ENDCOLLECTIVE ;  /* 0x000000000000791b */ /* 0x003fe20003800000 */
.L_x_9347:
        /* <DEDUP_REMOVED lines=13> */
.L_x_9348:
[----:B------:R-:W-:Y:S01]  /*13da0*/  IMAD.MOV.U32 R13, RZ, RZ, R24 ;  /* 0x000000ffff0d7224 */ /* 0x000fe200078e0018 */
[----:B------:R-:W-:Y:S02]  /*13db0*/  MOV R12, 0x4 ;  /* 0x00000004000c7802 */ /* 0x000fe40000000f00 */
[----:B------:R-:W-:-:S13]  /*13dc0*/  IADD3 R2, P2, R14, R5, RZ ;  /* 0x000000050e027210 */ /* 0x000fda0007f5e0ff */
[----:B------:R-:W-:Y:S05]  /*13dd0*/  WARPSYNC.COLLECTIVE R15, `(.L_x_9349) ;  /* 0x000000000f087348 */ /* 0x000fea0003c00000 */
[----:B------:R0:W1:Y:S02]  /*13de0*/  SHFL.IDX P6, R14, R13, R12, R11 ;  /* 0x0000000c0d0e7389 */ /* 0x00006400000c000b */
[----:B01----:R-:W-:Y:S01]  /*13df0*/  ENDCOLLECTIVE ;  /* 0x000000000000791b */ /* 0x003fe20003800000 */
.L_x_9349:
        /* <DEDUP_REMOVED lines=13> */
.L_x_9350:
[----:B------:R-:W-:Y:S02]  /*13ed0*/  IMAD.MOV.U32 R13, RZ, RZ, R24 ;  /* 0x000000ffff0d7224 */ /* 0x000fe400078e0018 */
[----:B------:R-:W-:Y:S02]  /*13ee0*/  IMAD.MOV.U32 R12, RZ, RZ, 0x5 ;  /* 0x00000005ff0c7424 */ /* 0x000fe400078e00ff */
[----:B------:R-:W-:-:S07]  /*13ef0*/  IMAD.MOV.U32 R10, RZ, RZ, R14 ;  /* 0x000000ffff0a7224 */ /* 0x000fce00078e000e */
[----:B------:R-:W-:Y:S05]  /*13f00*/  WARPSYNC.COLLECTIVE R15, `(.L_x_9351) ;  /* 0x000000000f087348 */ /* 0x000fea0003c00000 */
[----:B------:R0:W1:Y:S02]  /*13f10*/  SHFL.IDX P6, R14, R13, R12, R11 ;  /* 0x0000000c0d0e7389 */ /* 0x00006400000c000b */
[----:B01----:R-:W-:Y:S01]  /*13f20*/  ENDCOLLECTIVE ;  /* 0x000000000000791b */ /* 0x003fe20003800000 */
.L_x_9351:
        /* <DEDUP_REMOVED lines=14> */
.L_x_9352:
[----:B------:R-:W-:Y:S02]  /*14010*/  IMAD.MOV.U32 R13, RZ, RZ, R24 ;  /* 0x000000ffff0d7224 */ /* 0x000fe400078e0018 */
[----:B------:R-:W-:Y:S01]  /*14020*/  IMAD.MOV.U32 R12, RZ, RZ, 0x6 ;  /* 0x00000006ff0c7424 */ /* 0x000fe200078e00ff */
[----:B------:R-:W-:-:S13]  /*14030*/  IADD3 R2, P2, R14, R5, RZ ;  /* 0x000000050e027210 */ /* 0x000fda0007f5e0ff */
[----:B------:R-:W-:Y:S05]  /*14040*/  WARPSYNC.COLLECTIVE R15, `(.L_x_9353) ;  /* 0x000000000f087348 */ /* 0x000fea0003c00000 */
[----:B------:R0:W1:Y:S02]  /*14050*/  SHFL.IDX P6, R14, R13, R12, R11 ;  /* 0x0000000c0d0e7389 */ /* 0x00006400000c000b */
[----:B01----:R-:W-:Y:S01]  /*14060*/  ENDCOLLECTIVE ;  /* 0x000000000000791b */ /* 0x003fe20003800000 */
.L_x_9353:
        /* <DEDUP_REMOVED lines=13> */
.L_x_9354:
[----:B------:R-:W-:Y:S02]  /*14140*/  IMAD.MOV.U32 R13, RZ, RZ, R24 ;  /* 0x000000ffff0d7224 */ /* 0x000fe400078e0018 */
[----:B------:R-:W-:Y:S02]  /*14150*/  IMAD.MOV.U32 R12, RZ, RZ, 0x7 ;  /* 0x00000007ff0c7424 */ /* 0x000fe400078e00ff */
[----:B------:R-:W-:-:S07]  /*14160*/  IMAD.MOV.U32 R10, RZ, RZ, R14 ;  /* 0x000000ffff0a7224 */ /* 0x000fce00078e000e */
[----:B------:R-:W-:Y:S05]  /*14170*/  WARPSYNC.COLLECTIVE R15, `(.L_x_9355) ;  /* 0x000000000f087348 */ /* 0x000fea0003c00000 */
[----:B------:R0:W1:Y:S02]  /*14180*/  SHFL.IDX P6, R14, R13, R12, R11 ;  /* 0x0000000c0d0e7389 */ /* 0x00006400000c000b */
[----:B01----:R-:W-:Y:S01]  /*14190*/  ENDCOLLECTIVE ;  /* 0x000000000000791b */ /* 0x003fe20003800000 */
.L_x_9355:
        /* <DEDUP_REMOVED lines=12> */
.L_x_9356:
[----:B------:R-:W-:Y:S05]  /*14260*/  BRA `(.L_x_9357) ;  /* 0xffffffb400c47947 */ /* 0x000fea000383ffff */
.L_x_9235:
        /* <DEDUP_REMOVED lines=8> */
.L_x_9359:
[----:B------:R-:W-:Y:S05]  /*142f0*/  BSYNC B0 ;  /* 0x0000000000007941 */ /* 0x000fea0003800000 */
.L_x_9358:
        /* <DEDUP_REMOVED lines=9> */
.L_x_9360:
        /* <DEDUP_REMOVED lines=18> */
.L_x_9361:
[----:B------:R-:W-:Y:S01]  /*144b0*/  IMAD.MOV.U32 R12, RZ, RZ, 0x2 ;  /* 0x00000002ff0c7424 */ /* 0x000fe200078e00ff */
[----:B------:R-:W-:-:S05]  /*144c0*/  SEL R7, R14, RZ, P1 ;  /* 0x000000ff0e077207 */ /* 0x000fca0000800000 */
[----:B------:R-:W-:-:S04]  /*144d0*/  IMAD.IADD R6, R4, 0x1, R7 ;  /* 0x0000000104067824 */ /* 0x000fc800078e0207 */
[----:B------:R-:W-:-:S07]  /*144e0*/  IMAD.MOV.U32 R13, RZ, RZ, R6 ;  /* 0x000000ffff0d7224 */ /* 0x000fce00078e0006 */
[----:B------:R-:W-:Y:S05]  /*144f0*/  WARPSYNC.COLLECTIVE R15, `(.L_x_9362) ;  /* 0x000000000f087348 */ /* 0x000fea0003c00000 */
[----:B------:R0:W1:Y:S02]  /*14500*/  SHFL.UP P6, R14, R13, R12, R11 ;  /* 0x0400000c0d0e7389 */ /* 0x00006400000c000b */
[----:B01----:R-:W-:Y:S01]  /*14510*/  ENDCOLLECTIVE ;  /* 0x000000000000791b */ /* 0x003fe20003800000 */
.L_x_9362:
[----:B------:R-:W-:Y:S01]  /*14520*/  IMAD.MOV.U32 R12, RZ, RZ, 0x4 ;  /* 0x00000004ff0c7424 */ /* 0x000fe200078e00ff */
[----:B------:R-:W-:-:S05]  /*14530*/  SEL R7, R14, RZ, P2 ;  /* 0x000000ff0e077207 */ /* 0x000fca0001000000 */
[----:B------:R-:W-:-:S04]  /*14540*/  IMAD.IADD R7, R6, 0x1, R7 ;  /* 0x0000000106077824 */ /* 0x000fc800078e0207 */
[----:B------:R-:W-:-:S07]  /*14550*/  IMAD.MOV.U32 R13, RZ, RZ, R7 ;  /* 0x000000ffff0d7224 */ /* 0x000fce00078e0007 */
[----:B------:R-:W-:Y:S05]  /*14560*/  WARPSYNC.COLLECTIVE R15, `(.L_x_9363) ;  /* 0x000000000f087348 */ /* 0x000fea0003c00000 */
[----:B------:R0:W1:Y:S02]  /*14570*/  SHFL.UP P6, R14, R13, R12, R11 ;  /* 0x0400000c0d0e7389 */ /* 0x00006400000c000b */
[----:B01----:R-:W-:Y:S01]  /*14580*/  ENDCOLLECTIVE ;  /* 0x000000000000791b */ /* 0x003fe20003800000 */
.L_x_9363:
[----:B------:R-:W-:Y:S01]  /*14590*/  IMAD.MOV.U32 R12, RZ, RZ, 0x8 ;  /* 0x00000008ff0c7424 */ /* 0x000fe200078e00ff */
[----:B------:R-:W-:-:S05]  /*145a0*/  SEL R2, R14, RZ, P3 ;  /* 0x000000ff0e027207 */ /* 0x000fca0001800000 */
[----:B------:R-:W-:-:S04]  /*145b0*/  IMAD.IADD R2, R7, 0x1, R2 ;  /* 0x0000000107027824 */ /* 0x000fc800078e0202 */
[----:B------:R-:W-:-:S07]  /*145c0*/  IMAD.MOV.U32 R13, RZ, RZ, R2 ;  /* 0x000000ffff0d7224 */ /* 0x000fce00078e0002 */
[----:B------:R-:W-:Y:S05]  /*145d0*/  WARPSYNC.COLLECTIVE R15, `(.L_x_9364) ;  /* 0x000000000f087348 */ /* 0x000fea0003c00000 */
[----:B------:R0:W1:Y:S02]  /*145e0*/  SHFL.UP P6, R14, R13, R12, R11 ;  /* 0x0400000c0d0e7389 */ /* 0x00006400000c000b */
[----:B01----:R-:W-:Y:S01]  /*145f0*/  ENDCOLLECTIVE ;  /* 0x000000000000791b */ /* 0x003fe20003800000 */
.L_x_9364:
[----:B------:R-:W-:Y:S01]  /*14600*/  IMAD.MOV.U32 R12, RZ, RZ, 0x10 ;  /* 0x00000010ff0c7424 */ /* 0x000fe200078e00ff */
[----:B------:R-:W-:-:S04]  /*14610*/  SEL R3, R14, RZ, P4 ;  /* 0x000000ff0e037207 */ /* 0x000fc80002000000 */
[----:B------:R-:W-:-:S05]  /*14620*/  IADD3 R3, R2, R3, RZ ;  /* 0x0000000302037210 */ /* 0x000fca0007ffe0ff */
[----:B------:R-:W-:-:S07]  /*14630*/  IMAD.MOV.U32 R13, RZ, RZ, R3 ;  /* 0x000000ffff0d7224 */ /* 0x000fce00078e0003 */
[----:B------:R-:W-:Y:S05]  /*14640*/  WARPSYNC.COLLECTIVE R15, `(.L_x_9365) ;  /* 0x000000000f087348 */ /* 0x000fea0003c00000 */
[----:B------:R0:W1:Y:S02]  /*14650*/  SHFL.UP P6, R14, R13, R12, R11 ;  /* 0x0400000c0d0e7389 */ /* 0x00006400000c000b */
[----:B01----:R-:W-:Y:S01]  /*14660*/  ENDCOLLECTIVE ;  /* 0x000000000000791b */ /* 0x003fe20003800000 */
.L_x_9365:
        /* <DEDUP_REMOVED lines=8> */
.L_x_9366:
[----:B------:R-:W-:Y:S05]  /*146f0*/  BRA `(.L_x_9367) ;  /* 0xffffffb400d07947 */ /* 0x000fea000383ffff */
.L_x_9240:
        /* <DEDUP_REMOVED lines=8> */
.L_x_9369:
[----:B------:R-:W-:Y:S05]  /*14780*/  BSYNC B0 ;  /* 0x0000000000007941 */ /* 0x000fea0003800000 */
.L_x_9368:
        /* <DEDUP_REMOVED lines=8> */
.L_x_9370:
[----:B------:R-:W-:Y:S01]  /*14810*/  IMAD.MOV.U32 R12, RZ, RZ, 0x4 ;  /* 0x00000004ff0c7424 */ /* 0x000fe200078e00ff */
[----:B------:R-:W-:-:S05]  /*14820*/  SEL R0, R14, RZ, P2 ;  /* 0x000000ff0e007207 */ /* 0x000fca0001000000 */
[----:B------:R-:W-:-:S04]  /*14830*/  IMAD.IADD R0, R13, 0x1, R0 ;  /* 0x000000010d007824 */ /* 0x000fc800078e0200 */
[----:B------:R-:W-:-:S07]  /*14840*/  IMAD.MOV.U32 R13, RZ, RZ, R0 ;  /* 0x000000ffff0d7224 */ /* 0x000fce00078e0000 */
[----:B------:R-:W-:Y:S05]  /*14850*/  WARPSYNC.COLLECTIVE R15, `(.L_x_9371) ;  /* 0x000000000f087348 */ /* 0x000fea0003c00000 */
[----:B------:R0:W1:Y:S02]  /*14860*/  SHFL.UP P6, R14, R13, R12, R11 ;  /* 0x0400000c0d0e7389 */ /* 0x00006400000c000b */
[----:B01----:R-:W-:Y:S01]  /*14870*/  ENDCOLLECTIVE ;  /* 0x000000000000791b */ /* 0x003fe20003800000 */
.L_x_9371:
[----:B------:R-:W-:Y:S01]  /*14880*/  IMAD.MOV.U32 R12, RZ, RZ, 0x8 ;  /* 0x00000008ff0c7424 */ /* 0x000fe200078e00ff */
[----:B------:R-:W-:-:S05]  /*14890*/  SEL R3, R14, RZ, P3 ;  /* 0x000000ff0e037207 */ /* 0x000fca0001800000 */
[----:B------:R-:W-:-:S04]  /*148a0*/  IMAD.IADD R2, R0, 0x1, R3 ;  /* 0x0000000100027824 */ /* 0x000fc800078e0203 */
[----:B------:R-:W-:-:S07]  /*148b0*/  IMAD.MOV.U32 R13, RZ, RZ, R2 ;  /* 0x000000ffff0d7224 */ /* 0x000fce00078e0002 */
[----:B------:R-:W-:Y:S05]  /*148c0*/  WARPSYNC.COLLECTIVE R15, `(.L_x_9372) ;  /* 0x000000000f087348 */ /* 0x000fea0003c00000 */
[----:B------:R0:W1:Y:S02]  /*148d0*/  SHFL.UP P6, R14, R13, R12, R11 ;  /* 0x0400000c0d0e7389 */ /* 0x00006400000c000b */
[----:B01----:R-:W-:Y:S01]  /*148e0*/  ENDCOLLECTIVE ;  /* 0x000000000000791b */ /* 0x003fe20003800000 */
.L_x_9372:
[----:B------:R-:W-:Y:S01]  /*148f0*/  IMAD.MOV.U32 R12, RZ, RZ, 0x10 ;  /* 0x00000010ff0c7424 */ /* 0x000fe200078e00ff */
[----:B------:R-:W-:-:S05]  /*14900*/  SEL R3, R14, RZ, P4 ;  /* 0x000000ff0e037207 */ /* 0x000fca0002000000 */
[----:B------:R-:W-:-:S05]  /*14910*/  IMAD.IADD R3, R2, 0x1, R3 ;  /* 0x0000000102037824 */ /* 0x000fca00078e0203 */
[----:B------:R-:W-:-:S07]  /*14920*/  MOV R13, R3 ;  /* 0x00000003000d7202 */ /* 0x000fce0000000f00 */
[----:B------:R-:W-:Y:S05]  /*14930*/  WARPSYNC.COLLECTIVE R15, `(.L_x_9373) ;  /* 0x000000000f087348 */ /* 0x000fea0003c00000 */
[----:B------:R0:W1:Y:S02]  /*14940*/  SHFL.UP P6, R14, R13, R12, R11 ;  /* 0x0400000c0d0e7389 */ /* 0x00006400000c000b */
[----:B01----:R-:W-:Y:S01]  /*14950*/  ENDCOLLECTIVE ;  /* 0x000000000000791b */ /* 0x003fe20003800000 */
.L_x_9373:
        /* <DEDUP_REMOVED lines=8> */
.L_x_9374:
[----:B------:R-:W-:Y:S05]  /*149e0*/  BRA `(.L_x_9375) ;  /* 0xffffffb400b07947 */ /* 0x000fea000383ffff */
.L_x_9242:
[----:B------:R-:W-:Y:S01]  /*149f0*/  BSSY B0, `(.L_x_9376) ;  /* 0x0000006000007945 */ /* 0x000fe20003800000 */
[----:B------:R-:W-:Y:S01]  /*14a00*/  PLOP3.LUT P6, PT, P6, PT, PT, 0x8, 0x0 ;  /* 0x000000000000781c */ /* 0x000fe200037ce170 */
[----:B------:R-:W-:-:S12]  /*14a10*/  IMAD.MOV.U32 R15, RZ, RZ, -0x1 ;  /* 0xffffffffff0f7424 */ /* 0x000fd800078e00ff */
[----:B0-----:R-:W-:Y:S05]  /*14a20*/  WARPSYNC.COLLECTIVE R15, `(.L_x_9377) ;  /* 0x000000000f087348 */ /* 0x001fea0003c00000 */
[----:B------:R-:W-:Y:S01]  /*14a30*/  VOTE.ANY R14, PT, P6 ;  /* 0x00000000000e7806 */ /* 0x000fe200030e0100 */
[----:B0-----:R-:W-:Y:S06]  /*14a40*/  ENDCOLLECTIVE ;  /* 0x000000000000791b */ /* 0x001fec0003800000 */
.L_x_9377:
[----:B------:R-:W-:Y:S05]  /*14a50*/  BSYNC B0 ;  /* 0x0000000000007941 */ /* 0x000fea0003800000 */
.L_x_9376:
        /* <DEDUP_REMOVED lines=9> */
.L_x_9378:
[----:B------:R-:W-:Y:S01]  /*14af0*/  IMAD.MOV.U32 R4, RZ, RZ, R14 ;  /* 0x000000ffff047224 */ /* 0x000fe200078e000e */
[----:B------:R-:W-:Y:S06]  /*14b00*/  BRA `(.L_x_9379) ;  /* 0xffffffb400a07947 */ /* 0x000fec000383ffff */
.L_x_9244:
[----:B------:R-:W-:Y:S01]  /*14b10*/  BSSY B0, `(.L_x_9380) ;  /* 0x0000007000007945 */ /* 0x000fe20003800000 */
[----:B------:R-:W-:Y:S02]  /*14b20*/  IMAD.MOV.U32 R13, RZ, RZ, R6 ;  /* 0x000000ffff0d7224 */ /* 0x000fe400078e0006 */
[----:B------:R-:W-:Y:S02]  /*14b30*/  IMAD.MOV.U32 R11, RZ, RZ, 0x1f ;  /* 0x0000001fff0b7424 */ /* 0x000fe400078e00ff */
[----:B------:R-:W-:-:S07]  /*14b40*/  IMAD.MOV.U32 R15, RZ, RZ, -0x1 ;  /* 0xffffffffff0f7424 */ /* 0x000fce00078e00ff */
[----:B012---:R-:W-:Y:S05]  /*14b50*/  WARPSYNC.COLLECTIVE R15, `(.L_x_9381) ;  /* 0x000000000f087348 */ /* 0x007fea0003c00000 */
[----:B------:R3:W4:Y:S02]  /*14b60*/  SHFL.IDX P6, R14, R13, R12, R11 ;  /* 0x0000000c0d0e7389 */ /* 0x00072400000c000b */
[----:B01234-:R-:W-:Y:S01]  /*14b70*/  ENDCOLLECTIVE ;  /* 0x000000000000791b */ /* 0x01ffe20003800000 */
.L_x_9381:
[----:B------:R-:W-:Y:S05]  /*14b80*/  BSYNC B0 ;  /* 0x0000000000007941 */ /* 0x000fea0003800000 */
.L_x_9380:
[----:B------:R-:W-:Y:S05]  /*14b90*/  BRA `(.L_x_9243) ;  /* 0xffffffb400987947 */ /* 0x000fea000383ffff */
.L_x_9248:
[----:B0-----:R0:W3:Y:S02]  /*14ba0*/  SYNCS.PHASECHK.TRANS64.TRYWAIT P0, [R4+URZ+0x28820], R0 ;  /* 0x02882000040075a7 */ /* 0x0010e4000800017f */
[----:B---3--:R-:W-:Y:S05]  /*14bb0*/  @!P0 NANOSLEEP.SYNCS 0x989680 ;  /* 0x009896800000895d */ /* 0x008fea0003900000 */
[----:B------:R-:W3:Y:S02]  /*14bc0*/  @!P0 SYNCS.PHASECHK.TRANS64 P0, [R4+URZ+0x28820], R0 ;  /* 0x02882000040085a7 */ /* 0x000ee4000800007f */
[----:B---3--:R-:W-:Y:S05]  /*14bd0*/  @!P0 BRA `(.L_x_9248) ;  /* 0xfffffffc00f08947 */ /* 0x008fea000383ffff */
[----:B------:R-:W-:Y:S05]  /*14be0*/  BRA `(.L_x_9382) ;  /* 0xffffffbc00107947 */ /* 0x000fea000383ffff */
.L_x_9249:
        /* <DEDUP_REMOVED lines=11> */
.L_x_9384:
[----:B------:R-:W-:Y:S05]  /*14ca0*/  BSYNC B0 ;  /* 0x0000000000007941 */ /* 0x000fea0003800000 */
.L_x_9383:
[----:B------:R-:W-:Y:S05]  /*14cb0*/  BRA `(.L_x_9385) ;  /* 0xffffffb800f87947 */ /* 0x000fea000383ffff */
.L_x_9252:
[----:B------:R-:W-:Y:S01]  /*14cc0*/  BSSY B1, `(.L_x_9386) ;  /* 0x0000006000017945 */ /* 0x000fe20003800000 */
[----:B------:R-:W-:-:S07]  /*14cd0*/  IMAD.MOV.U32 R15, RZ, RZ, -0x1 ;  /* 0xffffffffff0f7424 */ /* 0x000fce00078e00ff */
[----:B012---:R-:W-:Y:S05]  /*14ce0*/  WARPSYNC.COLLECTIVE R15, `(.L_x_9387) ;  /* 0x000000000f0c7348 */ /* 0x007fea0003c00000 */
[----:B------:R-:W-:Y:S02]  /*14cf0*/  ELECT P6, UR62, PT ;  /* 0x00000000003e782f */ /* 0x000fe400038c0000 */
[----:B------:R-:W-:Y:S01]  /*14d00*/  MOV R14, UR62 ;  /* 0x0000003e000e7c02 */ /* 0x000fe20008000f00 */
[----:B012---:R-:W-:Y:S10]  /*14d10*/  ENDCOLLECTIVE ;  /* 0x000000000000791b */ /* 0x007ff40003800000 */
.L_x_9387:
[----:B------:R-:W-:Y:S05]  /*14d20*/  BSYNC B1 ;  /* 0x0000000000017941 */ /* 0x000fea0003800000 */
.L_x_9386:
[----:B------:R-:W-:Y:S05]  /*14d30*/  BRA `(.L_x_9388) ;  /* 0xffffffb800f07947 */ /* 0x000fea000383ffff */
.L_x_9254:
[----:B0-----:R0:W3:Y:S02]  /*14d40*/  SYNCS.PHASECHK.TRANS64.TRYWAIT P1, [R5+URZ+0x28840], R0 ;  /* 0x02884000050075a7 */ /* 0x0010e4000802017f */
[----:B---3--:R-:W-:Y:S05]  /*14d50*/  @!P1 NANOSLEEP.SYNCS 0x989680 ;  /* 0x009896800000995d */ /* 0x008fea0003900000 */
[----:B------:R-:W3:Y:S02]  /*14d60*/  @!P1 SYNCS.PHASECHK.TRANS64 P1, [R5+URZ+0x28840], R0 ;  /* 0x02884000050095a7 */ /* 0x000ee4000802007f */
[----:B---3--:R-:W-:Y:S05]  /*14d70*/  @!P1 BRA `(.L_x_9254) ;  /* 0xfffffffc00f09947 */ /* 0x008fea000383ffff */
[----:B------:R-:W-:Y:S05]  /*14d80*/  BRA `(.L_x_9389) ;  /* 0xffffffbc00107947 */ /* 0x000fea000383ffff */
.L_x_9256:
[----:B---3--:R3:W4:Y:S02]  /*14d90*/  SYNCS.PHASECHK.TRANS64.TRYWAIT P1, [R25+URZ+0x28840], R2 ;  /* 0x02884002190075a7 */ /* 0x008724000802017f */
[----:B----4-:R-:W-:Y:S05]  /*14da0*/  @!P1 NANOSLEEP.SYNCS 0x989680 ;  /* 0x009896800000995d */ /* 0x010fea0003900000 */
[----:B------:R-:W4:Y:S02]  /*14db0*/  @!P1 SYNCS.PHASECHK.TRANS64 P1, [R25+URZ+0x28840], R2 ;  /* 0x02884002190095a7 */ /* 0x000f24000802007f */
[----:B----4-:R-:W-:Y:S05]  /*14dc0*/  @!P1 BRA `(.L_x_9256) ;  /* 0xfffffffc00f09947 */ /* 0x010fea000383ffff */
[----:B------:R-:W-:Y:S05]  /*14dd0*/  BRA `(.L_x_9390) ;  /* 0xffffffbc001c7947 */ /* 0x000fea000383ffff */
.L_x_9258:
[----:B----4-:R4:W0:Y:S02]  /*14de0*/  SYNCS.PHASECHK.TRANS64.TRYWAIT P1, [R5+URZ+0x28860], R0 ;  /* 0x02886000050075a7 */ /* 0x010824000802017f */
[----:B0-----:R-:W-:Y:S05]  /*14df0*/  @!P1 NANOSLEEP.SYNCS 0x989680 ;  /* 0x009896800000995d */ /* 0x001fea0003900000 */
[----:B------:R-:W0:Y:S02]  /*14e00*/  @!P1 SYNCS.PHASECHK.TRANS64 P1, [R5+URZ+0x28860], R0 ;  /* 0x02886000050095a7 */ /* 0x000e24000802007f */
[----:B0-----:R-:W-:Y:S05]  /*14e10*/  @!P1 BRA `(.L_x_9258) ;  /* 0xfffffffc00f09947 */ /* 0x001fea000383ffff */
[----:B------:R-:W-:Y:S05]  /*14e20*/  BRA `(.L_x_9391) ;  /* 0xffffffbc00187947 */ /* 0x000fea000383ffff */
.L_x_9392:
        /* <DEDUP_REMOVED lines=13> */
.L_x_15861:


//--------------------- .text._ZN7cutlass13device_kernelIN5flash11enable_sm90INS1_16FlashAttnFwdSm90INS1_25CollectiveMainloopFwdSm90ILi2EN4cute5tupleIJNS5_1CILi1EEES8_S8_EEENS6_IJNS7_ILi128EEESA_SA_EEELi128ENS_6half_tEfNS_4arch4Sm90ELb1ELb0ELb0ELb1ELb1ELb1ELb0ELb1ELb1ELb1ELb0ELb0EEENS1_21CollectiveEpilogueFwdISB_S9_SC_SE_Li256ELb1ELb1ELb0ELb0EEENS1_36VarlenDynamicPersistentTileSchedulerILi128ELi128ELi256ELi128ELb0ELb1ELb1ELb1ELb1ELb1EEEEEEEEEvNT_6ParamsE --------------------------
	.section	.text._ZN7cutlass13device_kernelIN5flash11enable_sm90INS1_16FlashAttnFwdSm90INS1_25CollectiveMainloopFwdSm90ILi2EN4cute5tupleIJNS5_1CILi1EEES8_S8_EEENS6_IJNS7_ILi128EEESA_SA_EEELi128ENS_6half_tEfNS_4arch4Sm90ELb1ELb0ELb0ELb1ELb1ELb1ELb0ELb1ELb1ELb1ELb0ELb0EEENS1_21CollectiveEpilogueFwdISB_S9_SC_SE_Li256ELb1ELb1ELb0ELb0EEENS1_36VarlenDynamicPersistentTileSchedulerILi128ELi128ELi256ELi128ELb0ELb1ELb1ELb1ELb1ELb1EEEEEEEEEvNT_6ParamsE,"ax",@progbits
	.align	128
.text._ZN7cutlass13device_kernelIN5flash11enable_sm90INS1_16FlashAttnFwdSm90INS1_25CollectiveMainloopFwdSm90ILi2EN4cute5tupleIJNS5_1CILi1EEES8_S8_EEENS6_IJNS7_ILi128EEESA_SA_EEELi128ENS_6half_tEfNS_4arch4Sm90ELb1ELb0ELb0ELb1ELb1ELb1ELb0ELb1ELb1ELb1ELb0ELb0EEENS1_21CollectiveEpilogueFwdISB_S9_SC_SE_Li256ELb1ELb1ELb0ELb0EEENS1_36VarlenDynamicPersistentTileSchedulerILi128ELi128ELi256ELi128ELb0ELb1ELb1ELb1ELb1ELb1EEEEEEEEEvNT_6ParamsE:
        .type           _ZN7cutlass13device_kernelIN5flash11enable_sm90INS1_16FlashAttnFwdSm90INS1_25CollectiveMainloopFwdSm90ILi2EN4cute5tupleIJNS5_1CILi1EEES8_S8_EEENS6_IJNS7_ILi128EEESA_SA_EEELi128ENS_6half_tEfNS_4arch4Sm90ELb1ELb0ELb0ELb1ELb1ELb1ELb0ELb1ELb1ELb1ELb0ELb0EEENS1_21CollectiveEpilogueFwdISB_S9_SC_SE_Li256ELb1ELb1ELb0ELb0EEENS1_36VarlenDynamicPersistentTileSchedulerILi128ELi128ELi256ELi128ELb0ELb1ELb1ELb1ELb1ELb1EEEEEEEEEvNT_6ParamsE,@function
        .size           _ZN7cutlass13device_kernelIN5flash11enable_sm90INS1_16FlashAttnFwdSm90INS1_25CollectiveMainloopFwdSm90ILi2EN4cute5tupleIJNS5_1CILi1EEES8_S8_EEENS6_IJNS7_ILi128EEESA_SA_EEELi128ENS_6half_tEfNS_4arch4Sm90ELb1ELb0ELb0ELb1ELb1ELb1ELb0ELb1ELb1ELb1ELb0ELb0EEENS1_21CollectiveEpilogueFwdISB_S9_SC_SE_Li256ELb1ELb1ELb0ELb0EEENS1_36VarlenDynamicPersistentTileSchedulerILi128ELi128ELi256ELi128ELb0ELb1ELb1ELb1ELb1ELb1EEEEEEEEEvNT_6ParamsE,(.L_x_15862 - _ZN7cutlass13device_kernelIN5flash11enable_sm90INS1_16FlashAttnFwdSm90INS1_25CollectiveMainloopFwdSm90ILi2EN4cute5tupleIJNS5_1CILi1EEES8_S8_EEENS6_IJNS7_ILi128EEESA_SA_EEELi128ENS_6half_tEfNS_4arch4Sm90ELb1ELb0ELb0ELb1ELb1ELb1ELb0ELb1ELb1ELb1ELb0ELb0EEENS1_21CollectiveEpilogueFwdISB_S9_SC_SE_Li256ELb1ELb1ELb0ELb0EEENS1_36VarlenDynamicPersistentTileSchedulerILi128ELi128ELi256ELi128ELb0ELb1ELb1ELb1ELb1ELb1EEEEEEEEEvNT_6ParamsE)
        .other          _ZN7cutlass13device_kernelIN5flash11enable_sm90INS1_16FlashAttnFwdSm90INS1_25CollectiveMainloopFwdSm90ILi2EN4cute5tupleIJNS5_1CILi1EEES8_S8_EEENS6_IJNS7_ILi128EEESA_SA_EEELi128ENS_6half_tEfNS_4arch4Sm90ELb1ELb0ELb0ELb1ELb1ELb1ELb0ELb1ELb1ELb1ELb0ELb0EEENS1_21CollectiveEpilogueFwdISB_S9_SC_SE_Li256ELb1ELb1ELb0ELb0EEENS1_36VarlenDynamicPersistentTileSchedulerILi128ELi128ELi256ELi128ELb0ELb1ELb1ELb1ELb1ELb1EEEEEEEEEvNT_6ParamsE,@"STO_CUDA_ENTRY STV_DEFAULT"
_ZN7cutlass13device_kernelIN5flash11enable_sm90INS1_16FlashAttnFwdSm90INS1_25CollectiveMainloopFwdSm90ILi2EN4cute5tupleIJNS5_1CILi1EEES8_S8_EEENS6_IJNS7_ILi128EEESA_SA_EEELi128ENS_6half_tEfNS_4arch4Sm90ELb1ELb0ELb0ELb1ELb1ELb1ELb0ELb1ELb1ELb1ELb0ELb0EEENS1_21CollectiveEpilogueFwdISB_S9_SC_SE_Li256ELb1ELb1ELb0ELb0EEENS1_36VarlenDynamicPersistentTileSchedulerILi128ELi128ELi256ELi128ELb0ELb1ELb1ELb1ELb1ELb1EEEEEEEEEvNT_6ParamsE:
        /* <DEDUP_REMOVED lines=18> */
.L_x_9394:
[----:B------:R-:W-:Y:S05]  /*0120*/  BSYNC B0 ;  /* 0x0000000000007941 */ /* 0x000fea0003800000 */
.L_x_9393:
        /* <DEDUP_REMOVED lines=41> */
.L_x_9395:
        /* <DEDUP_REMOVED lines=22> */
.L_x_9396:
        /* <DEDUP_REMOVED lines=18> */
.L_x_9397:
        /* <DEDUP_REMOVED lines=22> */
.L_x_9398:
        /* <DEDUP_REMOVED lines=22> */
.L_x_9399:
        /* <DEDUP_REMOVED lines=8> */
.L_x_9402:
        /* <DEDUP_REMOVED lines=19> */
[----:B------:R-:W-:Y:S02]  /*0ab0*/  R2UR UR40, R18 ;  /* 0x00000000122872ca */ /* 0x000fe400000e0000 */
[----:B------:R-:W-:Y:S02]  /*0ac0*/  CS2R R188, SRZ ;  /* 0x0000000000bc7805 */ /* 0x000fe4000001ff00 */
[----:B------:R-:W-:Y:S01]  /*0ad0*/  MOV R19, RZ ;  /* 0x000000ff00137202 */ /* 0x000fe20000000f00 */
[----:B------:R-:W-:Y:S01]  /*0ae0*/  IMAD.MOV.U32 R186, RZ, RZ, RZ ;  /* 0x000000ffffba7224 */ /* 0x000fe200078e00ff */
[----:B------:R-:W-:Y:S01]  /*0af0*/  SHF.R.S32.HI R3, RZ, 0x1f, R228 ;  /* 0x0000001fff037819 */ /* 0x000fe200000114e4 */
[----:B------:R-:W-:Y:S01]  /*0b00*/  ULOP3.LUT UR39, UR36, 0x1, URZ, 0xfc, !UPT ;  /* 0x0000000124277892 */ /* 0x000fe2000f8efc3f */
[----:B------:R-:W-:Y:S02]  /*0b10*/  UMOV UR37, URZ ;  /* 0x0000003f00257c82 */ /* 0x000fe40008000000 */
[----:B------:R-:W-:-:S02]  /*0b20*/  LEA.HI R5, R3, R228, RZ, 0x7 ;  /* 0x000000e403057211 */ /* 0x000fc400078f38ff */
[-C--:B------:R-:W-:Y:S02]  /*0b30*/  LEA.HI R2, R3, R228.reuse, RZ, 0x5 ;  /* 0x000000e403027211 */ /* 0x080fe400078f28ff */
[----:B------:R-:W-:Y:S01]  /*0b40*/  LOP3.LUT R213, R5, 0xffffff80, RZ, 0xc0, !PT ;  /* 0xffffff8005d57812 */ /* 0x000fe200078ec0ff */
[----:B------:R-:W-:Y:S01]  /*0b50*/  UIADD3 UR40, UR40, 0x10400, URZ ;  /* 0x0001040028287890 */ /* 0x000fe2000fffe03f */
[----:B------:R-:W-:Y:S01]  /*0b60*/  LEA.HI R0, R3, R228, RZ, 0x4 ;  /* 0x000000e403007211 */ /* 0x000fe200078f20ff */
[----:B------:R-:W-:Y:S01]  /*0b70*/  IMAD.SHL.U32 R2, R2, 0x20, RZ ;  /* 0x0000002002027824 */ /* 0x000fe200078e00ff */
[----:B------:R-:W-:Y:S02]  /*0b80*/  IADD3 R213, R228, -R213, RZ ;  /* 0x800000d5e4d57210 */ /* 0x000fe40007ffe0ff */
[----:B------:R-:W-:Y:S02]  /*0b90*/  LOP3.LUT R7, R0, 0x3fffff0, RZ, 0xc0, !PT ;  /* 0x03fffff000077812 */ /* 0x000fe400078ec0ff */
[----:B------:R-:W-:-:S02]  /*0ba0*/  SHF.R.S32.HI R4, RZ, 0x1f, R213 ;  /* 0x0000001fff047819 */ /* 0x000fc400000114d5 */
[----:B------:R-:W-:Y:S01]  /*0bb0*/  LOP3.LUT R2, R2, 0xfffffc00, RZ, 0xc0, !PT ;  /* 0xfffffc0002027812 */ /* 0x000fe200078ec0ff */
[----:B------:R-:W-:Y:S01]  /*0bc0*/  IMAD.IADD R7, R228, 0x1, -R7 ;  /* 0x00000001e4077824 */ /* 0x000fe200078e0a07 */
[----:B------:R-:W-:Y:S02]  /*0bd0*/  LEA.HI R6, R4, R213, RZ, 0x2 ;  /* 0x000000d504067211 */ /* 0x000fe400078f10ff */
[----:B------:R-:W-:Y:S02]  /*0be0*/  LEA.HI R10, R3, R228, RZ, 0x2 ;  /* 0x000000e4030a7211 */ /* 0x000fe400078f10ff */
[--C-:B------:R-:W-:Y:S02]  /*0bf0*/  SHF.R.S32.HI R8, RZ, 0x2, R6.reuse ;  /* 0x00000002ff087819 */ /* 0x100fe40000011406 */
[----:B------:R-:W-:Y:S02]  /*0c00*/  SHF.R.S32.HI R9, RZ, 0x1f, R6 ;  /* 0x0000001fff097819 */ /* 0x000fe40000011406 */
[----:B------:R-:W-:-:S02]  /*0c10*/  LOP3.LUT R13, R10, 0xfffffffc, RZ, 0xc0, !PT ;  /* 0xfffffffc0a0d7812 */ /* 0x000fc400078ec0ff */
[----:B------:R-:W-:Y:S02]  /*0c20*/  LEA.HI R9, R9, R8, RZ, 0x3 ;  /* 0x0000000809097211 */ /* 0x000fe400078f18ff */
[----:B------:R-:W-:Y:S01]  /*0c30*/  SHF.R.S32.HI R220, RZ, 0x7, R5 ;  /* 0x00000007ffdc7819 */ /* 0x000fe20000011405 */
[----:B------:R-:W-:Y:S01]  /*0c40*/  IMAD.IADD R13, R228, 0x1, -R13 ;  /* 0x00000001e40d7824 */ /* 0x000fe200078e0a0d */
[----:B------:R-:W-:Y:S01]  /*0c50*/  LOP3.LUT R11, R9, 0xfffffff8, RZ, 0xc0, !PT ;  /* 0xfffffff8090b7812 */ /* 0x000fe200078ec0ff */
[----:B------:R-:W-:Y:S01]  /*0c60*/  IMAD R9, R7, 0x40, R2 ;  /* 0x0000004007097824 */ /* 0x000fe200078e0202 */
[----:B------:R-:W-:Y:S02]  /*0c70*/  SHF.R.S32.HI R7, RZ, 0x4, R0 ;  /* 0x00000004ff077819 */ /* 0x000fe40000011400 */
[----:B------:R-:W-:Y:S02]  /*0c80*/  LEA.HI R187, R3, R228, RZ, 0x3 ;  /* 0x000000e403bb7211 */ /* 0x000fe400078f18ff */
[----:B------:R-:W-:-:S02]  /*0c90*/  LEA.HI R0, R0, R7, RZ, 0x1 ;  /* 0x0000000700007211 */ /* 0x000fc400078f08ff */
[----:B------:R-:W-:Y:S02]  /*0ca0*/  LEA.HI R4, R4, R213, RZ, 0x5 ;  /* 0x000000d504047211 */ /* 0x000fe400078f28ff */
[----:B------:R-:W-:Y:S02]  /*0cb0*/  LOP3.LUT R0, R0, 0x1ffffffe, RZ, 0xc0, !PT ;  /* 0x1ffffffe00007812 */ /* 0x000fe400078ec0ff */
[----:B------:R-:W-:Y:S02]  /*0cc0*/  LEA.HI R5, R5, R220, RZ, 0x1 ;  /* 0x000000dc05057211 */ /* 0x000fe400078f08ff */
[----:B------:R-:W-:Y:S01]  /*0cd0*/  LEA.HI R2, R13, R13, RZ, 0x1 ;  /* 0x0000000d0d027211 */ /* 0x000fe200078f08ff */
[----:B------:R-:W-:Y:S01]  /*0ce0*/  IMAD.IADD R0, R7, 0x1, -R0 ;  /* 0x0000000107007824 */ /* 0x000fe200078e0a00 */
[----:B------:R-:W-:Y:S02]  /*0cf0*/  IADD3 R11, R8, -R11, RZ ;  /* 0x8000000b080b7210 */ /* 0x000fe40007ffe0ff */
[----:B------:R-:W-:Y:S01]  /*0d00*/  SHF.R.S32.HI R4, RZ, 0x5, R4 ;  /* 0x00000005ff047819 */ /* 0x000fe20000011404 */
[----:B------:R-:W-:Y:S01]  /*0d10*/  IMAD R222, R0, 0x8, R9 ;  /* 0x0000000800de7824 */ /* 0x000fe200078e0209 */
[----:B------:R-:W-:-:S02]  /*0d20*/  LEA.HI R0, R3, R228, RZ, 0x6 ;  /* 0x000000e403007211 */ /* 0x000fc400078f30ff */
[----:B------:R-:W-:Y:S01]  /*0d30*/  LOP3.LUT R3, R187, 0xfffffff8, RZ, 0xc0, !PT ;  /* 0xfffffff8bb037812 */ /* 0x000fe200078ec0ff */
[----:B------:R-:W-:Y:S01]  /*0d40*/  IMAD R4, R4, 0x10, R11 ;  /* 0x0000001004047824 */ /* 0x000fe200078e020b */
[----:B------:R-:W-:Y:S01]  /*0d50*/  SHF.R.S32.HI R187, RZ, 0x3, R187 ;  /* 0x00000003ffbb7819 */ /* 0x000fe200000114bb */
[----:B------:R-:W-:Y:S01]  /*0d60*/  IMAD.SHL.U32 R0, R0, 0x8, RZ ;  /* 0x0000000800007824 */ /* 0x000fe200078e00ff */
[----:B------:R-:W-:Y:S01]  /*0d70*/  LOP3.LUT R5, R5, 0x3fffffe, RZ, 0xc0, !PT ;  /* 0x03fffffe05057812 */ /* 0x000fe200078ec0ff */
[----:B------:R-:W-:Y:S01]  /*0d80*/  IMAD.IADD R206, R228, 0x1, -R3 ;  /* 0x00000001e4ce7824 */ /* 0x000fe200078e0a03 */
[----:B------:R-:W-:Y:S01]  /*0d90*/  LOP3.LUT R2, R2, 0x1ffffffe, RZ, 0xc0, !PT ;  /* 0x1ffffffe02027812 */ /* 0x000fe200078ec0ff */
[C---:B------:R-:W-:Y:S01]  /*0da0*/  VIADD R219, R187.reuse, 0x20 ;  /* 0x00000020bbdb7836 */ /* 0x040fe20000000000 */
[C---:B------:R-:W-:Y:S01]  /*0db0*/  SHF.L.U32 R224, R187.reuse, 0x6, RZ ;  /* 0x00000006bbe07819 */ /* 0x040fe200000006ff */
[C---:B------:R-:W-:Y:S01]  /*0dc0*/  VIADD R217, R187.reuse, 0x60 ;  /* 0x00000060bbd97836 */ /* 0x040fe20000000000 */
[----:B------:R-:W-:Y:S01]  /*0dd0*/  IADD3 R5, R220, -R5, RZ ;  /* 0x80000005dc057210 */ /* 0x000fe20007ffe0ff */
[----:B------:R-:W-:Y:S01]  /*0de0*/  VIADD R218, R187, 0x40 ;  /* 0x00000040bbda7836 */ /* 0x000fe20000000000 */
[----:B------:R-:W-:Y:S01]  /*0df0*/  LOP3.LUT R201, R0, 0xfffffe00, RZ, 0xc0, !PT ;  /* 0xfffffe0000c97812 */ /* 0x000fe200078ec0ff */
[----:B------:R-:W-:Y:S01]  /*0e00*/  IMAD.IADD R204, R13, 0x1, -R2 ;  /* 0x000000010dcc7824 */ /* 0x000fe200078e0a02 */
[----:B------:R-:W-:Y:S01]  /*0e10*/  SHF.L.U32 R16, R206, 0x3, RZ ;  /* 0x00000003ce107819 */ /* 0x000fe200000006ff */
[----:B------:R-:W-:Y:S01]  /*0e20*/  IMAD R221, R5, 0x40, R4 ;  /* 0x0000004005dd7824 */ /* 0x000fe200078e0204 */
[----:B------:R-:W-:Y:S01]  /*0e30*/  LOP3.LUT R3, R224, 0x1c0, RZ, 0xc0, !PT ;  /* 0x000001c0e0037812 */ /* 0x000fe200078ec0ff */
[----:B------:R-:W-:Y:S01]  /*0e40*/  IMAD.SHL.U32 R196, R219, 0x40, RZ ;  /* 0x00000040dbc47824 */ /* 0x000fe200078e00ff */
[----:B------:R-:W-:Y:S01]  /*0e50*/  SHF.R.S32.HI R0, RZ, 0x1f, R219 ;  /* 0x0000001fff007819 */ /* 0x000fe200000114db */
[----:B------:R-:W-:Y:S01]  /*0e60*/  IMAD.SHL.U32 R195, R218, 0x40, RZ ;  /* 0x00000040dac37824 */ /* 0x000fe200078e00ff */
[----:B------:R-:W-:Y:S01]  /*0e70*/  SHF.R.S32.HI R2, RZ, 0x1f, R217 ;  /* 0x0000001fff027819 */ /* 0x000fe200000114d9 */
[----:B------:R-:W-:Y:S01]  /*0e80*/  IMAD.SHL.U32 R194, R217, 0x40, RZ ;  /* 0x00000040d9c27824 */ /* 0x000fe200078e00ff */
[----:B------:R-:W-:Y:S01]  /*0e90*/  SHF.R.S32.HI R5, RZ, 0x1f, R218 ;  /* 0x0000001fff057819 */ /* 0x000fe200000114da */
[----:B------:R-:W-:Y:S01]  /*0ea0*/  IMAD R204, R204, 0x8, R221 ;  /* 0x00000008cccc7824 */ /* 0x000fe200078e02dd */
[----:B------:R-:W-:-:S02]  /*0eb0*/  SHF.R.U32.HI R200, RZ, 0x3, R3 ;  /* 0x00000003ffc87819 */ /* 0x000fc40000011603 */
[----:B------:R-:W-:Y:S02]  /*0ec0*/  LOP3.LUT R205, R3, 0x38, R16, 0xf8, !PT ;  /* 0x0000003803cd7812 */ /* 0x000fe400078ef810 */
[----:B------:R-:W-:Y:S02]  /*0ed0*/  LEA.HI R0, R0, R219, RZ, 0x3 ;  /* 0x000000db00007211 */ /* 0x000fe400078f18ff */
[----:B------:R-:W-:Y:S01]  /*0ee0*/  LEA.HI R3, R2, R217, RZ, 0x3 ;  /* 0x000000d902037211 */ /* 0x000fe200078f18ff */
[----:B------:R-:W-:Y:S01]  /*0ef0*/  VIADD R2, R16, 0x40 ;  /* 0x0000004010027836 */ /* 0x000fe20000000000 */
[----:B------:R-:W-:Y:S01]  /*0f00*/  LEA.HI R5, R5, R218, RZ, 0x3 ;  /* 0x000000da05057211 */ /* 0x000fe200078f18ff */
[----:B------:R-:W-:Y:S01]  /*0f10*/  IMAD.SHL.U32 R0, R0, 0x40, RZ ;  /* 0x0000004000007824 */ /* 0x000fe200078e00ff */
[----:B------:R-:W-:Y:S01]  /*0f20*/  LOP3.LUT R196, R196, 0x1c0, RZ, 0xc0, !PT ;  /* 0x000001c0c4c47812 */ /* 0x000fe200078ec0ff */
[----:B------:R-:W-:Y:S01]  /*0f30*/  IMAD.SHL.U32 R3, R3, 0x40, RZ ;  /* 0x0000004003037824 */ /* 0x000fe200078e00ff */
[----:B------:R-:W-:-:S02]  /*0f40*/  LOP3.LUT R195, R195, 0x1c0, RZ, 0xc0, !PT ;  /* 0x000001c0c3c37812 */ /* 0x000fc400078ec0ff */
[----:B------:R-:W-:Y:S02]  /*0f50*/  LOP3.LUT R194, R194, 0x1c0, RZ, 0xc0, !PT ;  /* 0x000001c0c2c27812 */ /* 0x000fe400078ec0ff */
[----:B------:R-:W-:Y:S02]  /*0f60*/  SHF.L.U32 R5, R5, 0x6, RZ ;  /* 0x0000000605057819 */ /* 0x000fe400000006ff */
[----:B------:R-:W-:Y:S02]  /*0f70*/  SHF.L.U32 R22, R206, 0x2, RZ ;  /* 0x00000002ce167819 */ /* 0x000fe400000006ff */
[----:B------:R-:W-:Y:S02]  /*0f80*/  SHF.R.U32.HI R227, RZ, 0x3, R196 ;  /* 0x00000003ffe37819 */ /* 0x000fe400000116c4 */
[----:B------:R-:W-:Y:S01]  /*0f90*/  LOP3.LUT R4, R196, 0x38, R16, 0xf8, !PT ;  /* 0x00000038c4047812 */ /* 0x000fe200078ef810 */
[----:B------:R-:W-:Y:S01]  /*0fa0*/  VIADD R185, R22, 0x20 ;  /* 0x0000002016b97836 */ /* 0x000fe20000000000 */
[----:B------:R-:W-:-:S02]  /*0fb0*/  SHF.R.U32.HI R226, RZ, 0x3, R195 ;  /* 0x00000003ffe27819 */ /* 0x000fc400000116c3 */
[----:B------:R-:W-:Y:S02]  /*0fc0*/  LOP3.LUT R7, R195, 0x38, R16, 0xf8, !PT ;  /* 0x00000038c3077812 */ /* 0x000fe400078ef810 */
[----:B------:R-:W-:Y:S02]  /*0fd0*/  SHF.R.U32.HI R225, RZ, 0x3, R194 ;  /* 0x00000003ffe17819 */ /* 0x000fe400000116c2 */
[----:B------:R-:W-:Y:S02]  /*0fe0*/  LOP3.LUT R8, R194, 0x38, R16, 0xf8, !PT ;  /* 0x00000038c2087812 */ /* 0x000fe400078ef810 */
[----:B------:R-:W-:Y:S02]  /*0ff0*/  LOP3.LUT R199, R0, 0xfffffe00, RZ, 0xc0, !PT ;  /* 0xfffffe0000c77812 */ /* 0x000fe400078ec0ff */
[----:B------:R-:W-:Y:S02]  /*1000*/  LOP3.LUT R198, R5, 0xfffffe00, RZ, 0xc0, !PT ;  /* 0xfffffe0005c67812 */ /* 0x000fe400078ec0ff */
[----:B------:R-:W-:-:S02]  /*1010*/  LOP3.LUT R197, R3, 0xfffffe00, RZ, 0xc0, !PT ;  /* 0xfffffe0003c57812 */ /* 0x000fc400078ec0ff */
[----:B------:R-:W-:Y:S02]  /*1020*/  LOP3.LUT R6, R6, 0x7ffffffc, RZ, 0xc0, !PT ;  /* 0x7ffffffc06067812 */ /* 0x000fe400078ec0ff */
[----:B------:R-:W-:Y:S02]  /*1030*/  LOP3.LUT R205, R201, R205, R200, 0xf6, !PT ;  /* 0x000000cdc9cd7212 */ /* 0x000fe400078ef6c8 */
[----:B------:R-:W-:Y:S01]  /*1040*/  LOP3.LUT R4, R199, R4, R227, 0xf6, !PT ;  /* 0x00000004c7047212 */ /* 0x000fe200078ef6e3 */
[----:B------:R-:W-:Y:S01]  /*1050*/  IMAD.IADD R203, R213, 0x1, -R6 ;  /* 0x00000001d5cb7824 */ /* 0x000fe200078e0a06 */
[----:B------:R-:W-:Y:S02]  /*1060*/  LOP3.LUT R7, R198, R7, R226, 0xf6, !PT ;  /* 0x00000007c6077212 */ /* 0x000fe400078ef6e2 */
[----:B------:R-:W-:Y:S02]  /*1070*/  LOP3.LUT R8, R197, R8, R225, 0xf6, !PT ;  /* 0x00000008c5087212 */ /* 0x000fe400078ef6e1 */
[----:B------:R-:W-:-:S02]  /*1080*/  SHF.R.S32.HI R223, RZ, 0x1f, R187 ;  /* 0x0000001fffdf7819 */ /* 0x000fc400000114bb */
[----:B------:R-:W-:Y:S02]  /*1090*/  SHF.R.S32.HI R23, RZ, 0x1f, R22 ;  /* 0x0000001fff177819 */ /* 0x000fe40000011416 */
[----:B------:R-:W-:Y:S02]  /*10a0*/  SHF.R.S32.HI R17, RZ, 0x1f, R16 ;  /* 0x0000001fff117819 */ /* 0x000fe40000011410 */
[----:B------:R-:W-:Y:S02]  /*10b0*/  SHF.R.S32.HI R184, RZ, 0x1f, R2 ;  /* 0x0000001fffb87819 */ /* 0x000fe40000011402 */
[----:B------:R-:W-:Y:S02]  /*10c0*/  SHF.R.S32.HI R212, RZ, 0x1f, R185 ;  /* 0x0000001fffd47819 */ /* 0x000fe400000114b9 */
[----:B------:R-:W-:Y:S02]  /*10d0*/  LEA R202, R205, UR40, 0x1 ;  /* 0x00000028cdca7c11 */ /* 0x000fe4000f8e08ff */
[----:B------:R-:W-:-:S02]  /*10e0*/  LEA R216, R4, UR40, 0x1 ;  /* 0x0000002804d87c11 */ /* 0x000fc4000f8e08ff */
[----:B------:R-:W-:Y:S02]  /*10f0*/  LEA R215, R7, UR40, 0x1 ;  /* 0x0000002807d77c11 */ /* 0x000fe4000f8e08ff */
[----:B------:R-:W-:-:S07]  /*1100*/  LEA R214, R8, UR40, 0x1 ;  /* 0x0000002808d67c11 */ /* 0x000fce000f8e08ff */
.L_x_9624:
[----:B0---4-:R-:W0:Y:S02]  /*1110*/  LDC.64 R4, c[0x0][0xc88] ;  /* 0x00032200ff047b82 */ /* 0x011e240000000a00 */
        /* <DEDUP_REMOVED lines=15> */
[C-C-:B------:R-:W-:Y:S02]  /*1210*/  @P1 LEA.HI.X R7, R210.reuse, UR5, R211.reuse, 0x2, P2 ;  /* 0x00000005d2071c11 */ /* 0x140fe400090f14d3 */
        /* <DEDUP_REMOVED lines=33> */
.L_x_9404:
        /* <DEDUP_REMOVED lines=9> */
.L_x_9405:
[----:B------:R-:W-:Y:S05]  /*14c0*/  @!P0 BRA `(.L_x_9406) ;  /* 0x00000000000c8947 */ /* 0x000fea0003800000 */
[----:B------:R-:W2:Y:S04]  /*14d0*/  LDG.E R4, desc[UR42][R8.64] ;  /* 0x0000002a08047981 */ /* 0x000ea8000c1e1900 */
[----:B------:R-:W2:Y:S02]  /*14e0*/  LDG.E R29, desc[UR42][R8.64+0x4] ;  /* 0x0000042a081d7981 */ /* 0x000ea4000c1e1900 */
[----:B--2---:R-:W-:-:S07]  /*14f0*/  IMAD.IADD R29, R29, 0x1, -R4 ;  /* 0x000000011d1d7824 */ /* 0x004fce00078e0a04 */
.L_x_9406:
[----:B------:R-:W-:Y:S01]  /*1500*/  ULDC.64 UR4, c[0x0][0xa10] ;  /* 0x0002840000047ab9 */ /* 0x000fe20000000a00 */
[----:B------:R-:W1:Y:S01]  /*1510*/  LDC R9, c[0x0][0x448] ;  /* 0x00011200ff097b82 */ /* 0x000e620000000800 */
[----:B------:R-:W-:-:S04]  /*1520*/  ISETP.NE.U32.AND P0, PT, RZ, UR4, PT ;  /* 0x00000004ff007c0c */ /* 0x000fc8000bf05070 */
        /* <DEDUP_REMOVED lines=13> */
[----:B------:R-:W-:-:S05]  /*1600*/  IMAD.SHL.U32 R191, R41, 0x80, RZ ;  /* 0x0000008029bf7824 */ /* 0x000fca00078e00ff */
[----:B0-----:R-:W-:-:S07]  /*1610*/  IADD3 R4, R191, 0x7f, RZ ;  /* 0x0000007fbf047810 */ /* 0x001fce0007ffe0ff */
[----:B------:R-:W0:Y:S08]  /*1620*/  @P1 LDC R9, c[0x0][0x44c] ;  /* 0x00011300ff091b82 */ /* 0x000e300000000800 */
[----:B------:R-:W1:Y:S01]  /*1630*/  @P1 LDC R5, c[0x0][0x450] ;  /* 0x00011400ff051b82 */ /* 0x000e620000000800 */
[----:B--2---:R-:W-:Y:S02]  /*1640*/  @P0 IMAD.IADD R25, R8, 0x1, -R3 ;  /* 0x0000000108190824 */ /* 0x004fe400078e0a03 */
[----:B------:R-:W-:-:S02]  /*1650*/  IMAD.IADD R8, R29, 0x1, -R0 ;  /* 0x000000011d087824 */ /* 0x000fc400078e0a00 */
[----:B0-----:R-:W-:-:S04]  /*1660*/  @P1 IMAD.HI.U32 R0, R4, R9, RZ ;  /* 0x0000000904001227 */ /* 0x001fc800078e00ff */
[----:B------:R-:W-:Y:S01]  /*1670*/  IMAD.IADD R193, R8, 0x1, R25 ;  /* 0x0000000108c17824 */ /* 0x000fe200078e0219 */
[----:B-1----:R-:W-:Y:S01]  /*1680*/  @P1 SHF.R.U32.HI R4, RZ, R5, R0 ;  /* 0x00000005ff041219 */ /* 0x002fe20000011600 */
[----:B------:R-:W-:-:S03]  /*1690*/  IMAD.MOV R27, RZ, RZ, -R8 ;  /* 0x000000ffff1b7224 */ /* 0x000fc600078e0a08 */
[C---:B------:R-:W-:Y:S02]  /*16a0*/  IADD3 R95, R193.reuse, 0x80, -R192 ;  /* 0x00000080c15f7810 */ /* 0x040fe40007ffe8c0 */
[----:B------:R-:W-:Y:S02]  /*16b0*/  IADD3 R0, R193, 0x7f, RZ ;  /* 0x0000007fc1007810 */ /* 0x000fe40007ffe0ff */
[----:B------:R-:W-:Y:S01]  /*16c0*/  VIMNMX R27, RZ, R27, !PT ;  /* 0x0000001bff1b7248 */ /* 0x000fe20007fe0100 */
[----:B------:R-:W-:Y:S01]  /*16d0*/  IMAD.IADD R4, R95, 0x1, R4 ;  /* 0x000000015f047824 */ /* 0x000fe200078e0204 */
[----:B------:R-:W-:-:S04]  /*16e0*/  SHF.R.S32.HI R3, RZ, 0x1f, R0 ;  /* 0x0000001fff037819 */ /* 0x000fc80000011400 */
[----:B------:R-:W-:Y:S02]  /*16f0*/  SHF.R.S32.HI R5, RZ, 0x1f, R4 ;  /* 0x0000001fff057819 */ /* 0x000fe40000011404 */
[----:B------:R-:W-:Y:S02]  /*1700*/  LEA.HI R3, R3, R0, RZ, 0x7 ;  /* 0x0000000003037211 */ /* 0x000fe400078f38ff */
[----:B------:R-:W-:Y:S02]  /*1710*/  LEA.HI R5, R5, R4, RZ, 0x7 ;  /* 0x0000000405057211 */ /* 0x000fe400078f38ff */
[----:B------:R-:W-:Y:S02]  /*1720*/  SHF.R.S32.HI R96, RZ, 0x7, R3 ;  /* 0x00000007ff607819 */ /* 0x000fe40000011403 */
[----:B------:R-:W-:-:S04]  /*1730*/  SHF.R.S32.HI R5, RZ, 0x7, R5 ;  /* 0x00000007ff057819 */ /* 0x000fc80000011405 */
[----:B------:R-:W-:-:S05]  /*1740*/  VIMNMX R5, R96, R5, PT ;  /* 0x0000000560057248 */ /* 0x000fca0003fe0100 */
[----:B------:R-:W-:-:S05]  /*1750*/  IMAD R0, R5, 0x80, -R8 ;  /* 0x0000008005007824 */ /* 0x000fca00078e0a08 */
[----:B------:R-:W-:-:S04]  /*1760*/  VIMNMX R0, R0, R25, PT ;  /* 0x0000001900007248 */ /* 0x000fc80003fe0100 */
[----:B------:R-:W-:Y:S02]  /*1770*/  ISETP.GT.AND P0, PT, R0, R27, PT ;  /* 0x0000001b0000720c */ /* 0x000fe40003f04270 */
[----:B------:R-:W-:-:S05]  /*1780*/  SHF.R.U32.HI R27, RZ, 0x7, R27 ;  /* 0x00000007ff1b7819 */ /* 0x000fca000001161b */
[----:B------:R-:W-:-:S06]  /*1790*/  IMAD.MOV.U32 R28, RZ, RZ, R27 ;  /* 0x000000ffff1c7224 */ /* 0x000fcc00078e001b */
[----:B------:R-:W-:-:S04]  /*17a0*/  @P0 IADD3 R0, R0, 0x7f, RZ ;  /* 0x0000007f00000810 */ /* 0x000fc80007ffe0ff */
[----:B------:R-:W-:-:S04]  /*17b0*/  @P0 SHF.R.S32.HI R3, RZ, 0x1f, R0 ;  /* 0x0000001fff030819 */ /* 0x000fc80000011400 */
[----:B------:R-:W-:-:S04]  /*17c0*/  @P0 LEA.HI R3, R3, R0, RZ, 0x7 ;  /* 0x0000000003030211 */ /* 0x000fc800078f38ff */
[----:B------:R-:W-:Y:S02]  /*17d0*/  @P0 SHF.R.S32.HI R28, RZ, 0x7, R3 ;  /* 0x00000007ff1c0819 */ /* 0x000fe40000011403 */
[----:B------:R-:W-:Y:S02]  /*17e0*/  PLOP3.LUT P0, PT, PT, PT, PT, 0x80, 0x0 ;  /* 0x000000000000781c */ /* 0x000fe40003f0f070 */
[----:B------:R-:W-:-:S13]  /*17f0*/  ISETP.GT.AND P1, PT, R28, R27, PT ;  /* 0x0000001b1c00720c */ /* 0x000fda0003f24270 */
[----:B---3--:R-:W-:Y:S05]  /*1800*/  @!P1 BRA `(.L_x_9407) ;  /* 0x0000006800449947 */ /* 0x008fea0003800000 */
        /* <DEDUP_REMOVED lines=20> */
.L_x_9409:
[----:B------:R-:W-:Y:S05]  /*1950*/  BSYNC B6 ;  /* 0x0000000000067941 */ /* 0x000fea0003800000 */
.L_x_9408:
        /* <DEDUP_REMOVED lines=20> */
.L_x_9411:
[----:B------:R-:W-:Y:S05]  /*1aa0*/  BSYNC B6 ;  /* 0x0000000000067941 */ /* 0x000fea0003800000 */
.L_x_9410:
        /* <DEDUP_REMOVED lines=11> */
[----:B-----5:R-:W-:Y:S01]  /*1b60*/  SHF.R.S32.HI R13, RZ, 0x1f, R24 ;  /* 0x0000001fff0d7819 */ /* 0x020fe20000011418 */
[----:B------:R-:W0:Y:S01]  /*1b70*/  S2R R38, SR_TID.X ;  /* 0x0000000000267919 */ /* 0x000e220000002100 */
[----:B------:R-:W-:Y:S01]  /*1b80*/  SEL R3, R37, RZ, P0 ;  /* 0x000000ff25037207 */ /* 0x000fe20000000000 */
[-C--:B-1----:R-:W-:Y:S01]  /*1b90*/  IMAD R10, R223, R34.reuse, RZ ;  /* 0x00000022df0a7224 */ /* 0x082fe200078e02ff */
[C-C-:B------:R-:W-:Y:S01]  /*1ba0*/  SHF.L.U64.HI R29, R34.reuse, 0x5, R35.reuse ;  /* 0x00000005221d7819 */ /* 0x140fe20000010223 */
[C---:B------:R-:W-:Y:S01]  /*1bb0*/  IMAD.SHL.U32 R33, R34.reuse, 0x40, RZ ;  /* 0x0000004022217824 */ /* 0x040fe200078e00ff */
[----:B------:R-:W-:Y:S01]  /*1bc0*/  SHF.L.U64.HI R30, R34, 0x6, R35 ;  /* 0x00000006221e7819 */ /* 0x000fe20000010223 */
[----:B------:R-:W-:Y:S01]  /*1bd0*/  IMAD.IADD R3, R16, 0x1, R3 ;  /* 0x0000000110037824 */ /* 0x000fe200078e0203 */
[C---:B------:R-:W-:Y:S01]  /*1be0*/  SHF.L.U64.HI R31, R34.reuse, 0x7, R35 ;  /* 0x00000007221f7819 */ /* 0x040fe20000010223 */
[----:B---3--:R-:W-:Y:S01]  /*1bf0*/  IMAD.WIDE.U32 R4, R187, R34, R22 ;  /* 0x00000022bb047225 */ /* 0x008fe200078e0016 */
[----:B------:R-:W-:-:S03]  /*1c00*/  SHF.L.U32 R32, R34, 0x5, RZ ;  /* 0x0000000522207819 */ /* 0x000fc600000006ff */
[----:B--2---:R-:W-:-:S04]  /*1c10*/  IMAD.WIDE.U32 R6, R187, R14, R22 ;  /* 0x0000000ebb067225 */ /* 0x004fc800078e0016 */
[C---:B------:R-:W-:Y:S02]  /*1c20*/  IMAD R89, R187.reuse, R35, R10 ;  /* 0x00000023bb597224 */ /* 0x040fe400078e020a */
[----:B------:R-:W-:-:S04]  /*1c30*/  IMAD.WIDE.U32 R10, R187, R34, R16 ;  /* 0x00000022bb0a7225 */ /* 0x000fc800078e0010 */
[----:B------:R-:W-:Y:S01]  /*1c40*/  IMAD.MOV.U32 R82, RZ, RZ, R6 ;  /* 0x000000ffff527224 */ /* 0x000fe200078e0006 */
[----:B------:R-:W-:Y:S01]  /*1c50*/  SHF.R.S32.HI R6, RZ, 0x1f, R3 ;  /* 0x0000001fff067819 */ /* 0x000fe20000011403 */
[-C--:B------:R-:W-:Y:S02]  /*1c60*/  IMAD R8, R223, R14.reuse, RZ ;  /* 0x0000000edf087224 */ /* 0x080fe400078e02ff */
[----:B------:R-:W-:Y:S02]  /*1c70*/  IMAD.IADD R87, R5, 0x1, R89 ;  /* 0x0000000105577824 */ /* 0x000fe400078e0259 */
[----:B------:R-:W-:Y:S01]  /*1c80*/  IMAD.IADD R89, R89, 0x1, R11 ;  /* 0x0000000159597824 */ /* 0x000fe200078e020b */
[----:B------:R-:W-:Y:S01]  /*1c90*/  LEA.HI R11, R6, R3, RZ, 0x3 ;  /* 0x00000003060b7211 */ /* 0x000fe200078f18ff */
[C---:B------:R-:W-:Y:S01]  /*1ca0*/  IMAD R85, R187.reuse, R15, R8 ;  /* 0x0000000fbb557224 */ /* 0x040fe200078e0208 */
[----:B0-----:R-:W-:Y:S01]  /*1cb0*/  SHF.R.U32.HI R38, RZ, 0x7, R38 ;  /* 0x00000007ff267819 */ /* 0x001fe20000011626 */
[----:B------:R-:W-:Y:S01]  /*1cc0*/  IMAD.WIDE.U32 R8, R187, R14, R16 ;  /* 0x0000000ebb087225 */ /* 0x000fe200078e0010 */
[----:B------:R-:W-:-:S02]  /*1cd0*/  LOP3.LUT R5, R195, 0x38, R11, 0xf8, !PT ;  /* 0x00000038c3057812 */ /* 0x000fc400078ef80b */
[----:B------:R-:W-:Y:S01]  /*1ce0*/  ISETP.NE.AND P6, PT, R38, 0x1, PT ;  /* 0x000000012600780c */ /* 0x000fe20003fc5270 */
[----:B------:R-:W-:Y:S01]  /*1cf0*/  IMAD.MOV.U32 R86, RZ, RZ, R4 ;  /* 0x000000ffff567224 */ /* 0x000fe200078e0004 */
[----:B------:R-:W-:Y:S01]  /*1d00*/  LEA.HI R4, R6, R3, RZ, 0x6 ;  /* 0x0000000306047211 */ /* 0x000fe200078f30ff */
[----:B------:R-:W-:Y:S01]  /*1d10*/  IMAD.IADD R83, R7, 0x1, R85 ;  /* 0x0000000107537824 */ /* 0x000fe200078e0255 */
[----:B------:R-:W-:Y:S01]  /*1d20*/  LOP3.LUT R3, R11, 0x38, RZ, 0xc0, !PT ;  /* 0x000000380b037812 */ /* 0x000fe200078ec0ff */
[----:B------:R-:W-:Y:S01]  /*1d30*/  IMAD.MOV.U32 R88, RZ, RZ, R10 ;  /* 0x000000ffff587224 */ /* 0x000fe200078e000a */
[----:B------:R-:W-:Y:S01]  /*1d40*/  IADD3 R85, R85, R9, RZ ;  /* 0x0000000955557210 */ /* 0x000fe20007ffe0ff */
[C---:B------:R-:W-:Y:S01]  /*1d50*/  IMAD R9, R13.reuse, R14, RZ ;  /* 0x0000000e0d097224 */ /* 0x040fe200078e02ff */
[----:B------:R-:W-:Y:S01]  /*1d60*/  MOV R84, R8 ;  /* 0x0000000800547202 */ /* 0x000fe20000000f00 */
[----:B------:R-:W-:Y:S01]  /*1d70*/  IMAD R13, R13, R34, RZ ;  /* 0x000000220d0d7224 */ /* 0x000fe200078e02ff */
[----:B------:R-:W-:Y:S01]  /*1d80*/  SHF.L.U32 R4, R4, 0x7, RZ ;  /* 0x0000000704047819 */ /* 0x000fe200000006ff */
[----:B------:R-:W-:Y:S01]  /*1d90*/  IMAD R39, R24, R15, R9 ;  /* 0x0000000f18277224 */ /* 0x000fe200078e0209 */
[--C-:B------:R-:W-:Y:S01]  /*1da0*/  LOP3.LUT R8, R196, 0x38, R11.reuse, 0xf8, !PT ;  /* 0x00000038c4087812 */ /* 0x100fe200078ef80b */
[----:B------:R-:W-:Y:S05]  /*1db0*/  @!P6 WARPSYNC.ALL ;  /* 0x000000000000e948 */ /* 0x000fea0003800000 */
[----:B------:R-:W-:Y:S01]  /*1dc0*/  LOP3.LUT R10, R194, 0x38, R11, 0xf8, !PT ;  /* 0x00000038c20a7812 */ /* 0x000fe200078ef80b */
[----:B------:R-:W-:Y:S01]  /*1dd0*/  IMAD.WIDE.U32 R82, R24, R14, R82 ;  /* 0x0000000e18527225 */ /* 0x000fe200078e0052 */
[----:B------:R-:W-:Y:S01]  /*1de0*/  LOP3.LUT R3, R3, 0x1c0, R224, 0xf8, !PT ;  /* 0x000001c003037812 */ /* 0x000fe200078ef8e0 */
[----:B------:R-:W-:Y:S01]  /*1df0*/  ULDC UR4, c[0x0][0x2f4] ;  /* 0x0000bd0000047ab9 */ /* 0x000fe20000000800 */
[----:B------:R-:W-:Y:S01]  /*1e00*/  LOP3.LUT R6, R4, 0xffffe000, RZ, 0xc0, !PT ;  /* 0xffffe00004067812 */ /* 0x000fe200078ec0ff */
[C---:B------:R-:W-:Y:S01]  /*1e10*/  IMAD R13, R24.reuse, R35, R13 ;  /* 0x00000023180d7224 */ /* 0x040fe200078e020d */
[----:B------:R-:W-:Y:S01]  /*1e20*/  LOP3.LUT R5, R5, R226, RZ, 0x3c, !PT ;  /* 0x000000e205057212 */ /* 0x000fe200078e3cff */
[----:B------:R-:W-:Y:S01]  /*1e30*/  IMAD.WIDE.U32 R86, R24, R34, R86 ;  /* 0x0000002218567225 */ /* 0x000fe200078e0056 */
[----:B------:R-:W-:-:S02]  /*1e40*/  LOP3.LUT R8, R8, R227, RZ, 0x3c, !PT ;  /* 0x000000e308087212 */ /* 0x000fc400078e3cff */
[----:B------:R-:W-:Y:S01]  /*1e50*/  LOP3.LUT R10, R10, R225, RZ, 0x3c, !PT ;  /* 0x000000e10a0a7212 */ /* 0x000fe200078e3cff */
[C---:B------:R-:W-:Y:S01]  /*1e60*/  IMAD.WIDE.U32 R84, R24.reuse, R14, R84 ;  /* 0x0000000e18547225 */ /* 0x040fe200078e0054 */
[----:B------:R-:W-:Y:S02]  /*1e70*/  LOP3.LUT R7, R3, R200, RZ, 0x3c, !PT ;  /* 0x000000c803077212 */ /* 0x000fe400078e3cff */
[----:B------:R-:W-:Y:S01]  /*1e80*/  LOP3.LUT R41, R11, 0xfffffff8, RZ, 0xc0, !PT ;  /* 0xfffffff80b297812 */ /* 0x000fe200078ec0ff */
[----:B------:R-:W-:Y:S01]  /*1e90*/  IMAD.WIDE.U32 R88, R24, R34, R88 ;  /* 0x0000002218587225 */ /* 0x000fe200078e0058 */
[-C--:B------:R-:W-:Y:S02]  /*1ea0*/  IADD3 R4, R5, R6.reuse, R198 ;  /* 0x0000000605047210 */ /* 0x080fe40007ffe0c6 */
[-C--:B------:R-:W-:Y:S01]  /*1eb0*/  IADD3 R3, R8, R6.reuse, R199 ;  /* 0x0000000608037210 */ /* 0x080fe20007ffe0c7 */
[----:B------:R-:W-:Y:S01]  /*1ec0*/  IMAD.SHL.U32 R20, R14, 0x40, RZ ;  /* 0x000000400e147824 */ /* 0x000fe200078e00ff */
[-C--:B------:R-:W-:Y:S01]  /*1ed0*/  IADD3 R5, R10, R6.reuse, R197 ;  /* 0x000000060a057210 */ /* 0x080fe20007ffe0c5 */
[----:B------:R-:W-:Y:S01]  /*1ee0*/  IMAD.SHL.U32 R10, R14, 0x20, RZ ;  /* 0x000000200e0a7824 */ /* 0x000fe200078e00ff */
[----:B------:R-:W-:Y:S01]  /*1ef0*/  IADD3 R94, R38, 0x8, RZ ;  /* 0x00000008265e7810 */ /* 0x000fe20007ffe0ff */
[----:B------:R-:W-:Y:S01]  /*1f00*/  IMAD.IADD R38, R83, 0x1, R39 ;  /* 0x0000000153267824 */ /* 0x000fe200078e0227 */
[----:B------:R-:W-:Y:S01]  /*1f10*/  IADD3 R6, R7, R6, R201 ;  /* 0x0000000607067210 */ /* 0x000fe20007ffe0c9 */
[C---:B------:R-:W-:Y:S01]  /*1f20*/  IMAD.SHL.U32 R21, R14.reuse, 0x80, RZ ;  /* 0x000000800e157824 */ /* 0x040fe200078e00ff */
[--C-:B------:R-:W-:Y:S01]  /*1f30*/  SHF.L.U64.HI R7, R14, 0x5, R15.reuse ;  /* 0x000000050e077819 */ /* 0x100fe2000001020f */
[----:B------:R-:W-:Y:S01]  /*1f40*/  IMAD.SHL.U32 R34, R34, 0x80, RZ ;  /* 0x0000008022227824 */ /* 0x000fe200078e00ff */
[----:B------:R-:W-:Y:S01]  /*1f50*/  SHF.L.U64.HI R8, R14, 0x6, R15 ;  /* 0x000000060e087819 */ /* 0x000fe2000001020f */
[----:B------:R-:W-:Y:S01]  /*1f60*/  IMAD R36, R206, 0x20, R187 ;  /* 0x00000020ce247824 */ /* 0x000fe200078e02bb */
[----:B------:R-:W-:Y:S01]  /*1f70*/  SHF.L.U64.HI R9, R14, 0x7, R15 ;  /* 0x000000070e097819 */ /* 0x000fe2000001020f */
[----:B------:R-:W-:Y:S01]  /*1f80*/  IMAD.SHL.U32 R37, R37, 0x2, RZ ;  /* 0x0000000225257824 */ /* 0x000fe200078e00ff */
[----:B------:R-:W-:Y:S01]  /*1f90*/  SHF.R.S32.HI R35, RZ, 0x1f, R42 ;  /* 0x0000001fff237819 */ /* 0x000fe2000001142a */
[----:B------:R-:W-:Y:S01]  /*1fa0*/  IMAD.IADD R39, R39, 0x1, R85 ;  /* 0x0000000127277824 */ /* 0x000fe200078e0255 */
[----:B------:R-:W-:Y:S01]  /*1fb0*/  @!P6 BAR.SYNC.DEFER_BLOCKING 0x9, 0x100 ;  /* 0x024400000000eb1d */ /* 0x000fe20000010000 */
[----:B------:R-:W-:Y:S01]  /*1fc0*/  ISETP.GE.AND P1, PT, R16, UR4, PT ;  /* 0x0000000410007c0c */ /* 0x000fe2000bf26270 */
[----:B------:R-:W-:Y:S01]  /*1fd0*/  IMAD.IADD R43, R13, 0x1, R89 ;  /* 0x000000010d2b7824 */ /* 0x000fe200078e0259 */
[----:B------:R-:W-:-:S02]  /*1fe0*/  ISETP.GE.AND P2, PT, R2, UR4, PT ;  /* 0x0000000402007c0c */ /* 0x000fc4000bf46270 */
[----:B------:R-:W-:Y:S02]  /*1ff0*/  IADD3 R40, R87, R13, RZ ;  /* 0x0000000d57287210 */ /* 0x000fe40007ffe0ff */
[----:B------:R-:W-:Y:S02]  /*2000*/  SHF.R.S32.HI R80, RZ, 0x3, R11 ;  /* 0x00000003ff507819 */ /* 0x000fe4000001140b */
[----:B------:R-:W-:Y:S02]  /*2010*/  SHF.R.S32.HI R90, RZ, 0x1f, R41 ;  /* 0x0000001fff5a7819 */ /* 0x000fe40000011429 */
[----:B----4-:R-:W-:-:S07]  /*2020*/  SHF.R.S32.HI R81, RZ, 0x1f, R26 ;  /* 0x0000001fff517819 */ /* 0x010fce000001141a */
.L_x_9509:
[----:B------:R-:W0:Y:S01]  /*2030*/  LDC R100, c[0x0][0x430] ;  /* 0x00010c00ff647b82 */ /* 0x000e220000000800 */
[----:B------:R-:W-:Y:S01]  /*2040*/  VIADD R28, R28, 0xffffffff ;  /* 0xffffffff1c1c7836 */ /* 0x000fe20000000000 */
[----:B------:R-:W-:-:S03]  /*2050*/  MOV R101, RZ ;  /* 0x000000ff00657202 */ /* 0x000fc60000000f00 */
        /* <DEDUP_REMOVED lines=8> */
[----:B--2---:R-:W2:Y:S08]  /*20e0*/  @!P3 LDC.64 R46, c[0x0][0x418] ;  /* 0x00010600ff2ebb82 */ /* 0x004eb00000000a00 */
[----:B---3--:R-:W3:Y:S08]  /*20f0*/  @P4 LDC R12, c[0x0][0x434] ;  /* 0x00010d00ff0c4b82 */ /* 0x008ef00000000800 */
[----:B----4-:R-:W4:Y:S01]  /*2100*/  @P4 LDC R13, c[0x0][0x438] ;  /* 0x00010e00ff0d4b82 */ /* 0x010f220000000800 */
        /* <DEDUP_REMOVED lines=32> */
[----:B------:R-:W-:Y:S01]  /*2310*/  IMAD R14, R98, UR4, RZ ;  /* 0x00000004620e7c24 */ /* 0x000fe2000f8e02ff */
[----:B------:R-:W-:Y:S02]  /*2320*/  IADD3 R13, R13, R11, RZ ;  /* 0x0000000b0d0d7210 */ /* 0x000fe40007ffe0ff */
        /* <DEDUP_REMOVED lines=50> */
.L_x_9416:
[----:B------:R-:W-:Y:S05]  /*2650*/  BSYNC B1 ;  /* 0x0000000000017941 */ /* 0x000fea0003800000 */
.L_x_9415:
        /* <DEDUP_REMOVED lines=41> */
.L_x_9418:
[----:B------:R-:W-:Y:S05]  /*28f0*/  BSYNC B1 ;  /* 0x0000000000017941 */ /* 0x000fea0003800000 */
.L_x_9417:
        /* <DEDUP_REMOVED lines=43> */
.L_x_9420:
[----:B------:R-:W-:Y:S05]  /*2bb0*/  BSYNC B1 ;  /* 0x0000000000017941 */ /* 0x000fea0003800000 */
.L_x_9419:
[----:B------:R-:W-:Y:S01]  /*2bc0*/  ISETP.GE.AND P4, PT, R217, R97, PT ;  /* 0x00000061d900720c */ /* 0x000fe20003f86270 */
[----:B------:R-:W-:-:S12]  /*2bd0*/  BSSY B1, `(.L_x_9421) ;  /* 0x000001e000017945 */ /* 0x000fd80003800000 */
[----:B------:R-:W-:Y:S05]  /*2be0*/  @P4 BRA `(.L_x_9422) ;  /* 0x0000000000704947 */ /* 0x000fea0003800000 */
[----:B------:R-:W1:Y:S01]  /*2bf0*/  LDC.64 R44, c[0x0][0x3f8] ;  /* 0x0000fe00ff2c7b82 */ /* 0x000e620000000a00 */
[----:B------:R-:W-:Y:S01]  /*2c00*/  IMAD.MOV.U32 R15, RZ, RZ, R91 ;  /* 0x000000ffff0f7224 */ /* 0x000fe200078e005b */
[----:B------:R-:W-:Y:S01]  /*2c10*/  ULDC.64 UR4, c[0x0][0x3e8] ;  /* 0x0000fa0000047ab9 */ /* 0x000fe20000000a00 */
[----:B------:R-:W-:Y:S02]  /*2c20*/  CS2R R48, SRZ ;  /* 0x0000000000307805 */ /* 0x000fe4000001ff00 */
[----:B------:R-:W-:Y:S01]  /*2c30*/  CS2R R50, SRZ ;  /* 0x0000000000327805 */ /* 0x000fe2000001ff00 */
[----:B-1----:R-:W-:-:S04]  /*2c40*/  IMAD.WIDE.U32 R14, R44, 0x60, R14 ;  /* 0x000000602c0e7825 */ /* 0x002fc800078e000e */
[----:B------:R-:W-:Y:S01]  /*2c50*/  IMAD R13, R45, 0x60, RZ ;  /* 0x000000602d0d7824 */ /* 0x000fe200078e02ff */
[----:B------:R-:W-:-:S04]  /*2c60*/  IADD3 R45, P5, R82, R14, RZ ;  /* 0x0000000e522d7210 */ /* 0x000fc80007fbe0ff */
[----:B------:R-:W-:Y:S02]  /*2c70*/  IADD3.X R46, R38, R15, R13, P5, !PT ;  /* 0x0000000f262e7210 */ /* 0x000fe40002ffe40d */
[----:B------:R-:W1:Y:S01]  /*2c80*/  LDC.64 R14, c[0x0][0x408] ;  /* 0x00010200ff0e7b82 */ /* 0x000e620000000a00 */
[----:B------:R-:W-:-:S03]  /*2c90*/  MOV R13, R11 ;  /* 0x0000000b000d7202 */ /* 0x000fc60000000f00 */
        /* <DEDUP_REMOVED lines=17> */
.L_x_9422:
[----:B------:R-:W-:Y:S05]  /*2db0*/  BSYNC B1 ;  /* 0x0000000000017941 */ /* 0x000fea0003800000 */
.L_x_9421:
[----:B-----5:R-:W-:Y:S01]  /*2dc0*/  IMAD.MOV.U32 R11, RZ, RZ, R52 ;  /* 0x000000ffff0b7224 */ /* 0x020fe200078e0034 */
[----:B-1----:R-:W-:Y:S01]  /*2dd0*/  MOV R14, R57 ;  /* 0x00000039000e7202 */ /* 0x002fe20000000f00 */
[----:B------:R-:W-:Y:S01]  /*2de0*/  IMAD.MOV.U32 R12, RZ, RZ, R53 ;  /* 0x000000ffff0c7224 */ /* 0x000fe200078e0035 */
[----:B------:R-:W-:Y:S01]  /*2df0*/  UISETP.NE.AND UP0, UPT, UR39, 0x3, UPT ;  /* 0x000000032700788c */ /* 0x000fe2000bf05270 */
[----:B------:R-:W-:-:S03]  /*2e00*/  IMAD.MOV.U32 R13, RZ, RZ, R56 ;  /* 0x000000ffff0d7224 */ /* 0x000fc600078e0038 */
        /* <DEDUP_REMOVED lines=23> */
.L_x_9423:
[----:B------:R-:W-:Y:S01]  /*2f80*/  IMAD R91, R19, 0x8, R18 ;  /* 0x00000008135b7824 */ /* 0x000fe200078e0212 */
[----:B------:R-:W-:Y:S01]  /*2f90*/  SHF.L.U32 R102, R189, 0x1f, RZ ;  /* 0x0000001fbd667819 */ /* 0x000fe200000006ff */
[----:B------:R-:W-:Y:S03]  /*2fa0*/  BSSY B1, `(.L_x_9424) ;  /* 0x0000003000017945 */ /* 0x000fe60003800000 */
[----:B------:R-:W0:Y:S02]  /*2fb0*/  SYNCS.PHASECHK.TRANS64.TRYWAIT P6, [R91+URZ+0x28890], R102 ;  /* 0x028890665b0075a7 */ /* 0x000e2400080c017f */
[----:B0-----:R-:W-:Y:S05]  /*2fc0*/  @!P6 BRA `(.L_x_9425) ;  /* 0x000001b0006ce947 */ /* 0x001fea0003800000 */
.L_x_9745:
[----:B------:R-:W-:Y:S05]  /*2fd0*/  BSYNC B1 ;  /* 0x0000000000017941 */ /* 0x000fea0003800000 */
.L_x_9424:
[----:B------:R-:W-:-:S03]  /*2fe0*/  UMOV UR4, 0xffffffff ;  /* 0xffffffff00047882 */ /* 0x000fc60000000000 */
[----:B------:R-:W-:Y:S05]  /*2ff0*/  BRA.DIV UR4, `(.L_x_9426) ;  /* 0x000001b204747947 */ /* 0x000fea000b800000 */
[----:B------:R1:W2:Y:S04]  /*3000*/  SHFL.IDX PT, R79, R103, RZ, 0x181f ;  /* 0x00181fff674f7589 */ /* 0x0002a800000e0000 */
[----:B------:R1:W3:Y:S02]  /*3010*/  SHFL.IDX PT, R105, R108, RZ, 0x181f ;  /* 0x00181fff6c697589 */ /* 0x0002e400000e0000 */
.L_x_9749:
        /* <DEDUP_REMOVED lines=51> */
.L_x_9432:
[----:B------:R-:W-:Y:S05]  /*3350*/  BSYNC B3 ;  /* 0x0000000000037941 */ /* 0x000fea0003800000 */
.L_x_9431:
[----:B0-----:R4:W-:Y:S02]  /*3360*/  ST.E.128 desc[UR42][R76.64], R12 ;  /* 0x0000000c4c007985 */ /* 0x0019e4000c101d2a */
.L_x_9430:
[----:B------:R-:W-:Y:S05]  /*3370*/  BSYNC B2 ;  /* 0x0000000000027941 */ /* 0x000fea0003800000 */
.L_x_9429:
        /* <DEDUP_REMOVED lines=47> */
.L_x_9434:
[----:B------:R-:W-:Y:S05]  /*3670*/  BSYNC B2 ;  /* 0x0000000000027941 */ /* 0x000fea0003800000 */
.L_x_9433:
[----:B0-----:R0:W-:Y:S02]  /*3680*/  ST.E.128 desc[UR42][R72.64], R12 ;  /* 0x0000000c48007985 */ /* 0x0011e4000c101d2a */
.L_x_9428:
[----:B------:R-:W-:Y:S05]  /*3690*/  BSYNC B1 ;  /* 0x0000000000017941 */ /* 0x000fea0003800000 */
.L_x_9427:
[----:B------:R-:W-:-:S03]  /*36a0*/  UMOV UR4, 0xffffffff ;  /* 0xffffffff00047882 */ /* 0x000fc60000000000 */
[----:B------:R-:W-:Y:S05]  /*36b0*/  BRA.DIV UR4, `(.L_x_9435) ;  /* 0x000001ae04107947 */ /* 0x000fea000b800000 */
[----:B------:R1:W1:Y:S04]  /*36c0*/  SHFL.IDX PT, R71, R103, 0x1, 0x181f ;  /* 0x00381f0067477f89 */ /* 0x00026800000e0000 */
[----:B0-----:R0:W0:Y:S02]  /*36d0*/  SHFL.IDX PT, R73, R108, 0x1, 0x181f ;  /* 0x00381f006c497f89 */ /* 0x00102400000e0000 */
.L_x_9753:
        /* <DEDUP_REMOVED lines=51> */
.L_x_9441:
[----:B------:R-:W-:Y:S05]  /*3a10*/  BSYNC B3 ;  /* 0x0000000000037941 */ /* 0x000fea0003800000 */
.L_x_9440:
[----:B--2---:R0:W-:Y:S02]  /*3a20*/  ST.E.128 desc[UR42][R68.64], R12 ;  /* 0x0000000c44007985 */ /* 0x0041e4000c101d2a */
.L_x_9439:
[----:B------:R-:W-:Y:S05]  /*3a30*/  BSYNC B2 ;  /* 0x0000000000027941 */ /* 0x000fea0003800000 */
.L_x_9438:
        /* <DEDUP_REMOVED lines=47> */
.L_x_9443:
[----:B------:R-:W-:Y:S05]  /*3d30*/  BSYNC B2 ;  /* 0x0000000000027941 */ /* 0x000fea0003800000 */
.L_x_9442:
[----:B----4-:R0:W-:Y:S02]  /*3d40*/  ST.E.128 desc[UR42][R64.64], R12 ;  /* 0x0000000c40007985 */ /* 0x0101e4000c101d2a */
.L_x_9437:
[----:B------:R-:W-:Y:S05]  /*3d50*/  BSYNC B1 ;  /* 0x0000000000017941 */ /* 0x000fea0003800000 */
.L_x_9436:
[----:B------:R-:W-:-:S03]  /*3d60*/  UMOV UR4, 0xffffffff ;  /* 0xffffffff00047882 */ /* 0x000fc60000000000 */
[----:B------:R-:W-:Y:S05]  /*3d70*/  BRA.DIV UR4, `(.L_x_9444) ;  /* 0x000001a604ac7947 */ /* 0x000fea000b800000 */
[----:B------:R1:W1:Y:S04]  /*3d80*/  SHFL.IDX PT, R63, R103, 0x2, 0x181f ;  /* 0x00581f00673f7f89 */ /* 0x00026800000e0000 */
[----:B0-----:R0:W0:Y:S02]  /*3d90*/  SHFL.IDX PT, R65, R108, 0x2, 0x181f ;  /* 0x00581f006c417f89 */ /* 0x00102400000e0000 */
.L_x_9757:
        /* <DEDUP_REMOVED lines=50> */
.L_x_9450:
[----:B------:R-:W-:Y:S05]  /*40c0*/  BSYNC B3 ;  /* 0x0000000000037941 */ /* 0x000fea0003800000 */
.L_x_9449:
[----:B--2---:R0:W-:Y:S02]  /*40d0*/  ST.E.128 desc[UR42][R60.64], R12 ;  /* 0x0000000c3c007985 */ /* 0x0041e4000c101d2a */
.L_x_9448:
[----:B------:R-:W-:Y:S05]  /*40e0*/  BSYNC B2 ;  /* 0x0000000000027941 */ /* 0x000fea0003800000 */
.L_x_9447:
        /* <DEDUP_REMOVED lines=47> */
.L_x_9452:
[----:B------:R-:W-:Y:S05]  /*43e0*/  BSYNC B2 ;  /* 0x0000000000027941 */ /* 0x000fea0003800000 */
.L_x_9451:
[----:B----4-:R0:W-:Y:S02]  /*43f0*/  ST.E.128 desc[UR42][R56.64], R12 ;  /* 0x0000000c38007985 */ /* 0x0101e4000c101d2a */
.L_x_9446:
[----:B------:R-:W-:Y:S05]  /*4400*/  BSYNC B1 ;  /* 0x0000000000017941 */ /* 0x000fea0003800000 */
.L_x_9445:
[----:B------:R-:W-:-:S03]  /*4410*/  UMOV UR4, 0xffffffff ;  /* 0xffffffff00047882 */ /* 0x000fc60000000000 */
[----:B------:R-:W-:Y:S05]  /*4420*/  BRA.DIV UR4, `(.L_x_9453) ;  /* 0x000001a2044c7947 */ /* 0x000fea000b800000 */
[----:B-1----:R-:W1:Y:S04]  /*4430*/  SHFL.IDX PT, R103, R103, 0x3, 0x181f ;  /* 0x00781f0067677f89 */ /* 0x002e6800000e0000 */
[----:B------:R0:W0:Y:S02]  /*4440*/  SHFL.IDX PT, R53, R108, 0x3, 0x181f ;  /* 0x00781f006c357f89 */ /* 0x00002400000e0000 */
.L_x_9761:
[----:B------:R-:W-:Y:S05]  /*4450*/  @P4 BRA `(.L_x_9454) ;  /* 0x00000034002c4947 */ /* 0x000fea0003800000 */
[----:B------:R-:W-:Y:S04]  /*4460*/  BSSY B1, `(.L_x_9455) ;  /* 0x0000032000017945 */ /* 0x000fe80003800000 */
        /* <DEDUP_REMOVED lines=47> */
.L_x_9458:
[----:B------:R-:W-:Y:S05]  /*4760*/  BSYNC B2 ;  /* 0x0000000000027941 */ /* 0x000fea0003800000 */
.L_x_9457:
[----:B----4-:R0:W-:Y:S02]  /*4770*/  ST.E.128 desc[UR42][R54.64], R12 ;  /* 0x0000000c36007985 */ /* 0x0101e4000c101d2a */
.L_x_9456:
[----:B------:R-:W-:Y:S05]  /*4780*/  BSYNC B1 ;  /* 0x0000000000017941 */ /* 0x000fea0003800000 */
.L_x_9455:
        /* <DEDUP_REMOVED lines=47> */
.L_x_9460:
[----:B------:R-:W-:Y:S05]  /*4a80*/  BSYNC B1 ;  /* 0x0000000000017941 */ /* 0x000fea0003800000 */
.L_x_9459:
[----:B----4-:R0:W-:Y:S01]  /*4a90*/  ST.E.128 desc[UR42][R48.64], R12 ;  /* 0x0000000c30007985 */ /* 0x0101e2000c101d2a */
[----:B------:R-:W-:Y:S05]  /*4aa0*/  BRA `(.L_x_9454) ;  /* 0x0000002c00987947 */ /* 0x000fea0003800000 */
.L_x_9414:
        /* <DEDUP_REMOVED lines=38> */
[----:B------:R0:W5:Y:S01]  /*4d10*/  @!P4 LDG.E.128 R52, desc[UR42][R60.64] ;  /* 0x0000002a3c34c981 */ /* 0x000162000c1e1d00 */
[----:B------:R-:W-:Y:S02]  /*4d20*/  @!P4 LEA.HI.X R63, R44, R63, R45, 0x1, P6 ;  /* 0x0000003f2c3fc211 */ /* 0x000fe400030f0c2d */
[----:B------:R-:W-:-:S02]  /*4d30*/  CS2R R44, SRZ ;  /* 0x00000000002c7805 */ /* 0x000fc4000001ff00 */
[----:B------:R-:W5:Y:S04]  /*4d40*/  @!P5 LDG.E.128 R48, desc[UR42][R64.64] ;  /* 0x0000002a4030d981 */ /* 0x000f68000c1e1d00 */
[----:B------:R1:W5:Y:S01]  /*4d50*/  @!P4 LDG.E.128 R56, desc[UR42][R62.64] ;  /* 0x0000002a3e38c981 */ /* 0x000362000c1e1d00 */
[C---:B--2---:R-:W-:Y:S02]  /*4d60*/  @!P3 LEA R68, P4, R74.reuse, R68, 0x1 ;  /* 0x000000444a44b211 */ /* 0x044fe400078808ff */
[----:B0-----:R-:W-:Y:S01]  /*4d70*/  CS2R R60, SRZ ;  /* 0x00000000003c7805 */ /* 0x001fe2000001ff00 */
[----:B------:R0:W5:Y:S01]  /*4d80*/  @!P5 LDG.E.128 R44, desc[UR42][R66.64] ;  /* 0x0000002a422cd981 */ /* 0x000162000c1e1d00 */
[----:B------:R-:W-:Y:S02]  /*4d90*/  @!P3 LEA.HI.X R69, R74, R69, R75, 0x1, P4 ;  /* 0x000000454a45b211 */ /* 0x000fe400020f0c4b */
[----:B---3--:R-:W-:-:S04]  /*4da0*/  @!P3 LEA R70, P4, R72, R70, 0x1 ;  /* 0x000000464846b211 */ /* 0x008fc800078808ff */
[----:B------:R-:W-:Y:S02]  /*4db0*/  @!P3 LEA.HI.X R71, R72, R71, R73, 0x1, P4 ;  /* 0x000000474847b211 */ /* 0x000fe400020f0c49 */
[----:B------:R-:W-:-:S04]  /*4dc0*/  ISETP.GE.AND P4, PT, R217, R97, PT ;  /* 0x00000061d900720c */ /* 0x000fc80003f86270 */
[CC--:B------:R-:W-:Y:S02]  /*4dd0*/  ISETP.GE.OR P4, PT, R16.reuse, R104.reuse, P4 ;  /* 0x000000681000720c */ /* 0x0c0fe40002786670 */
[----:B-1----:R-:W-:Y:S02]  /*4de0*/  CS2R R62, SRZ ;  /* 0x00000000003e7805 */ /* 0x002fe4000001ff00 */
[----:B0-----:R-:W-:Y:S02]  /*4df0*/  CS2R R66, SRZ ;  /* 0x0000000000427805 */ /* 0x001fe4000001ff00 */
[----:B------:R-:W-:Y:S01]  /*4e00*/  CS2R R64, SRZ ;  /* 0x0000000000407805 */ /* 0x000fe2000001ff00 */
[----:B------:R-:W-:Y:S01]  /*4e10*/  BSSY B1, `(.L_x_9461) ;  /* 0x000001d000017945 */ /* 0x000fe20003800000 */
[----:B------:R-:W-:Y:S02]  /*4e20*/  CS2R R74, SRZ ;  /* 0x00000000004a7805 */ /* 0x000fe4000001ff00 */
[----:B------:R-:W-:Y:S01]  /*4e30*/  CS2R R72, SRZ ;  /* 0x0000000000487805 */ /* 0x000fe2000001ff00 */
[----:B------:R0:W5:Y:S04]  /*4e40*/  @!P3 LDG.E.128 R60, desc[UR42][R68.64] ;  /* 0x0000002a443cb981 */ /* 0x000168000c1e1d00 */
[----:B------:R1:W5:Y:S01]  /*4e50*/  @!P3 LDG.E.128 R64, desc[UR42][R70.64] ;  /* 0x0000002a4640b981 */ /* 0x000362000c1e1d00 */
[----:B------:R-:W-:-:S02]  /*4e60*/  ISETP.GE.AND P3, PT, R16, R104, PT ;  /* 0x000000681000720c */ /* 0x000fc40003f66270 */
[----:B0-----:R-:W-:Y:S02]  /*4e70*/  CS2R R68, SRZ ;  /* 0x0000000000447805 */ /* 0x001fe4000001ff00 */
[----:B-1----:R-:W-:Y:S01]  /*4e80*/  CS2R R70, SRZ ;  /* 0x0000000000467805 */ /* 0x002fe2000001ff00 */
[----:B------:R-:W-:Y:S08]  /*4e90*/  @P4 BRA `(.L_x_9462) ;  /* 0x0000000000504947 */ /* 0x000ff00003800000 */
[----:B------:R-:W0:Y:S01]  /*4ea0*/  LDC.64 R68, c[0x0][0x3f8] ;  /* 0x0000fe00ff447b82 */ /* 0x000e220000000a00 */
[----:B------:R-:W-:Y:S01]  /*4eb0*/  MOV R15, R91 ;  /* 0x0000005b000f7202 */ /* 0x000fe20000000f00 */
[----:B------:R-:W-:Y:S01]  /*4ec0*/  IMAD.MOV.U32 R13, RZ, RZ, R11 ;  /* 0x000000ffff0d7224 */ /* 0x000fe200078e000b */
[----:B------:R-:W-:Y:S01]  /*4ed0*/  ULDC.64 UR4, c[0x0][0x3e8] ;  /* 0x0000fa0000047ab9 */ /* 0x000fe20000000a00 */
        /* <DEDUP_REMOVED lines=16> */
.L_x_9462:
[----:B------:R-:W-:Y:S05]  /*4fe0*/  BSYNC B1 ;  /* 0x0000000000017941 */ /* 0x000fea0003800000 */
.L_x_9461:
[----:B-----5:R-:W-:Y:S01]  /*4ff0*/  IMAD.MOV.U32 R11, RZ, RZ, R70 ;  /* 0x000000ffff0b7224 */ /* 0x020fe200078e0046 */
[----:B------:R-:W-:Y:S01]  /*5000*/  MOV R13, R68 ;  /* 0x00000044000d7202 */ /* 0x000fe20000000f00 */
        /* <DEDUP_REMOVED lines=30> */
[----:B------:R-:W-:Y:S02]  /*51f0*/  PRMT R124, R13, 0x7610, R124 ;  /* 0x000076100d7c7816 */ /* 0x000fe4000000007c */
        /* <DEDUP_REMOVED lines=23> */
.L_x_9463:
[----:B------:R-:W-:Y:S01]  /*5370*/  IMAD R91, R19, 0x8, R18 ;  /* 0x00000008135b7824 */ /* 0x000fe200078e0212 */
[----:B------:R-:W-:Y:S01]  /*5380*/  SHF.L.U32 R102, R189, 0x1f, RZ ;  /* 0x0000001fbd667819 */ /* 0x000fe200000006ff */
[----:B------:R-:W0:Y:S01]  /*5390*/  LDC R110, c[0x0][0x2f4] ;  /* 0x0000bd00ff6e7b82 */ /* 0x000e220000000800 */
[----:B------:R-:W-:Y:S02]  /*53a0*/  BSSY B1, `(.L_x_9464) ;  /* 0x0000003000017945 */ /* 0x000fe40003800000 */
[----:B------:R-:W1:Y:S02]  /*53b0*/  SYNCS.PHASECHK.TRANS64.TRYWAIT P4, [R91+URZ+0x28890], R102 ;  /* 0x028890665b0075a7 */ /* 0x000e64000808017f */
[----:B-1----:R-:W-:Y:S05]  /*53c0*/  @!P4 BRA `(.L_x_9465) ;  /* 0x0000019000b0c947 */ /* 0x002fea0003800000 */
.L_x_9762:
[----:B------:R-:W-:Y:S05]  /*53d0*/  BSYNC B1 ;  /* 0x0000000000017941 */ /* 0x000fea0003800000 */
.L_x_9464:
[----:B------:R-:W-:Y:S01]  /*53e0*/  UMOV UR4, 0xffffffff ;  /* 0xffffffff00047882 */ /* 0x000fe20000000000 */
[----:B0-----:R-:W-:Y:S02]  /*53f0*/  IMAD.IADD R112, R110, 0x1, -R37 ;  /* 0x000000016e707824 */ /* 0x001fe400078e0a25 */
[----:B------:R-:W-:Y:S05]  /*5400*/  BRA.DIV UR4, `(.L_x_9466) ;  /* 0x0000019204b47947 */ /* 0x000fea000b800000 */
[----:B------:R0:W2:Y:S04]  /*5410*/  SHFL.IDX PT, R107, R103, RZ, 0x181f ;  /* 0x00181fff676b7589 */ /* 0x0000a800000e0000 */
[----:B------:R0:W3:Y:S02]  /*5420*/  SHFL.IDX PT, R106, R108, RZ, 0x181f ;  /* 0x00181fff6c6a7589 */ /* 0x0000e400000e0000 */
.L_x_9766:
        /* <DEDUP_REMOVED lines=20> */
[----:B------:R-:W-:Y:S01]  /*5570*/  IMAD R15, R19, 0x4000, R12 ;  /* 0x00004000130f7824 */ /* 0x000fe200078e020c */
[----:B------:R-:W-:-:S03]  /*5580*/  LEA R13, R13, R18, 0x1 ;  /* 0x000000120d0d7211 */ /* 0x000fc600078e08ff */
[----:B------:R-:W-:-:S03]  /*5590*/  IMAD R76, R15, 0x2, R18 ;  /* 0x000000020f4c7824 */ /* 0x000fc600078e0212 */
[----:B------:R-:W2:Y:S04]  /*55a0*/  LDS.128 R12, [R13+0x18400] ;  /* 0x018400000d0c7984 */ /* 0x000ea80000000c00 */
        /* <DEDUP_REMOVED lines=13> */
[----:B--2---:R-:W-:Y:S01]  /*5680*/  IMAD.MOV.U32 R47, RZ, RZ, R12 ;  /* 0x000000ffff2f7224 */ /* 0x004fe200078e000c */
[----:B------:R-:W-:Y:S01]  /*5690*/  SHF.R.U64 R48, R48, 0x10, R49 ;  /* 0x0000001030307819 */ /* 0x000fe20000001231 */
[----:B---3--:R-:W-:-:S02]  /*56a0*/  HADD2.F32 R46, -RZ, R77.H0_H0 ;  /* 0x2000004dff2e7230 */ /* 0x008fc40000004100 */
[----:B------:R-:W-:Y:S02]  /*56b0*/  IMAD.MOV.U32 R49, RZ, RZ, R15 ;  /* 0x000000ffff317224 */ /* 0x000fe400078e000f */
[----:B------:R-:W-:Y:S02]  /*56c0*/  HADD2.F32 R77, -RZ, R77.H1_H1 ;  /* 0x3000004dff4d7230 */ /* 0x000fe40000004100 */
        /* <DEDUP_REMOVED lines=16> */
[----:B------:R-:W-:Y:S01]  /*57d0*/  HADD2.F32 R50, -RZ, R49.H0_H0 ;  /* 0x20000031ff327230 */ /* 0x000fe20000004100 */
[----:B------:R-:W-:Y:S01]  /*57e0*/  MOV R13, R15 ;  /* 0x0000000f000d7202 */ /* 0x000fe20000000f00 */
[----:B------:R-:W-:Y:S02]  /*57f0*/  HADD2.F32 R128, -RZ, R129.H0_H0 ;  /* 0x20000081ff807230 */ /* 0x000fe40000004100 */
[-C--:B------:R-:W-:Y:S01]  /*5800*/  FMUL.FTZ R129, R51, R127.reuse ;  /* 0x0000007f33817220 */ /* 0x080fe20000410000 */
[----:B------:R-:W-:Y:S02]  /*5810*/  HADD2.F32 R77, -RZ, R126.H1_H1 ;  /* 0x3000007eff4d7230 */ /* 0x000fe40000004100 */
[----:B------:R-:W-:Y:S01]  /*5820*/  FMUL.FTZ R130, R50, R127 ;  /* 0x0000007f32827220 */ /* 0x000fe20000410000 */
[----:B------:R-:W-:-:S02]  /*5830*/  HADD2.F32 R49, -RZ, R49.H1_H1 ;  /* 0x30000031ff317230 */ /* 0x000fc40000004100 */
[-C--:B------:R-:W-:Y:S01]  /*5840*/  FMUL.FTZ R132, R79, R128.reuse ;  /* 0x000000804f847220 */ /* 0x080fe20000410000 */
[----:B------:R-:W-:Y:S02]  /*5850*/  HADD2.F32 R126, -RZ, R131.H0_H0 ;  /* 0x20000083ff7e7230 */ /* 0x000fe40000004100 */
[-C--:B------:R-:W-:Y:S01]  /*5860*/  FFMA.FTZ R130, R51, R77.reuse, R130 ;  /* 0x0000004d33827223 */ /* 0x080fe20000010082 */
[----:B------:R-:W-:Y:S01]  /*5870*/  FFMA.FTZ R129, R50, R77, -R129 ;  /* 0x0000004d32817223 */ /* 0x000fe20000010881 */
[C---:B------:R-:W-:Y:S01]  /*5880*/  FMUL.FTZ R128, R49.reuse, R128 ;  /* 0x0000008031807220 */ /* 0x040fe20000410000 */
[----:B------:R-:W-:Y:S02]  /*5890*/  HADD2.F32 R51, -RZ, R48.H0_H0 ;  /* 0x20000030ff337230 */ /* 0x000fe40000004100 */
[-C--:B------:R-:W-:Y:S01]  /*58a0*/  FFMA.FTZ R132, R49, R126.reuse, -R132 ;  /* 0x0000007e31847223 */ /* 0x080fe20000010884 */
[----:B------:R-:W-:Y:S02]  /*58b0*/  HADD2.F32 R49, -RZ, R76.H0_H0 ;  /* 0x2000004cff317230 */ /* 0x000fe40000004100 */
[----:B------:R-:W-:Y:S01]  /*58c0*/  FFMA.FTZ R127, R79, R126, R128 ;  /* 0x0000007e4f7f7223 */ /* 0x000fe20000010080 */
[----:B------:R-:W-:-:S02]  /*58d0*/  HADD2.F32 R50, -RZ, R124.H1_H1 ;  /* 0x3000007cff327230 */ /* 0x000fc40000004100 */
[--C-:B------:R-:W-:Y:S01]  /*58e0*/  HADD2.F32 R48, -RZ, R47.reuse.H0_H0 ;  /* 0x2000002fff307230 */ /* 0x100fe20000004100 */
[----:B------:R-:W-:Y:S01]  /*58f0*/  F2FP.F16.F32.PACK_AB R129, R132, R129 ;  /* 0x000000818481723e */ /* 0x000fe200000000ff */
[----:B------:R-:W-:Y:S01]  /*5900*/  HADD2.F32 R76, -RZ, R76.H1_H1 ;  /* 0x3000004cff4c7230 */ /* 0x000fe20000004100 */
[----:B------:R-:W-:Y:S01]  /*5910*/  F2FP.F16.F32.PACK_AB R127, R127, R130 ;  /* 0x000000827f7f723e */ /* 0x000fe200000000ff */
[----:B------:R-:W-:Y:S02]  /*5920*/  HADD2.F32 R124, -RZ, R124.H0_H0 ;  /* 0x2000007cff7c7230 */ /* 0x000fe40000004100 */
[----:B------:R-:W-:Y:S02]  /*5930*/  HADD2.F32 R47, -RZ, R47.H1_H1 ;  /* 0x3000002fff2f7230 */ /* 0x000fe40000004100 */
[-C--:B------:R-:W-:Y:S01]  /*5940*/  FMUL.FTZ R126, R76, R51.reuse ;  /* 0x000000334c7e7220 */ /* 0x080fe20000410000 */
[----:B------:R-:W-:Y:S02]  /*5950*/  IMAD.MOV.U32 R15, RZ, RZ, R129 ;  /* 0x000000ffff0f7224 */ /* 0x000fe400078e0081 */
[-C--:B------:R-:W-:Y:S01]  /*5960*/  FMUL.FTZ R77, R49, R124.reuse ;  /* 0x0000007c314d7220 */ /* 0x080fe20000410000 */
[C---:B------:R-:W-:Y:S01]  /*5970*/  FMUL.FTZ R124, R48.reuse, R124 ;  /* 0x0000007c307c7220 */ /* 0x040fe20000410000 */
[C---:B------:R-:W-:Y:S01]  /*5980*/  FMUL.FTZ R51, R47.reuse, R51 ;  /* 0x000000332f337220 */ /* 0x040fe20000410000 */
[-C--:B------:R-:W-:Y:S01]  /*5990*/  FFMA.FTZ R126, R47, R125.reuse, -R126 ;  /* 0x0000007d2f7e7223 */ /* 0x080fe2000001087e */
[-C--:B------:R-:W-:Y:S01]  /*59a0*/  FFMA.FTZ R77, R48, R50.reuse, -R77 ;  /* 0x00000032304d7223 */ /* 0x080fe2000001084d */
[----:B------:R-:W-:Y:S01]  /*59b0*/  FFMA.FTZ R124, R49, R50, R124 ;  /* 0x00000032317c7223 */ /* 0x000fe2000001007c */
[----:B------:R-:W-:Y:S01]  /*59c0*/  FFMA.FTZ R125, R76, R125, R51 ;  /* 0x0000007d4c7d7223 */ /* 0x000fe20000010033 */
[----:B------:R-:W-:-:S02]  /*59d0*/  HADD2.F32 R51, -RZ, R45.H0_H0 ;  /* 0x2000002dff337230 */ /* 0x000fc40000004100 */
[----:B------:R-:W-:Y:S01]  /*59e0*/  HADD2.F32 R47, -RZ, R78.H0_H0 ;  /* 0x2000004eff2f7230 */ /* 0x000fe20000004100 */
[----:B------:R-:W-:Y:S01]  /*59f0*/  F2FP.F16.F32.PACK_AB R12, R126, R77 ;  /* 0x0000004d7e0c723e */ /* 0x000fe200000000ff */
[--C-:B------:R-:W-:Y:S01]  /*5a00*/  HADD2.F32 R50, -RZ, R123.reuse.H0_H0 ;  /* 0x2000007bff327230 */ /* 0x100fe20000004100 */
[----:B------:R-:W-:Y:S01]  /*5a10*/  F2FP.F16.F32.PACK_AB R76, R125, R124 ;  /* 0x0000007c7d4c723e */ /* 0x000fe200000000ff */
[----:B------:R-:W-:Y:S02]  /*5a20*/  HADD2.F32 R45, -RZ, R14.H0_H0 ;  /* 0x2000000eff2d7230 */ /* 0x000fe40000004100 */
[----:B------:R-:W-:Y:S02]  /*5a30*/  HADD2.F32 R78, -RZ, R78.H1_H1 ;  /* 0x3000004eff4e7230 */ /* 0x000fe40000004100 */
[----:B------:R-:W-:Y:S02]  /*5a40*/  HADD2.F32 R14, -RZ, R14.H1_H1 ;  /* 0x3000000eff0e7230 */ /* 0x000fe40000004100 */
[----:B------:R-:W-:-:S02]  /*5a50*/  HADD2.F32 R48, -RZ, R123.H1_H1 ;  /* 0x3000007bff307230 */ /* 0x000fc40000004100 */
[-C--:B------:R-:W-:Y:S01]  /*5a60*/  FMUL.FTZ R79, R78, R51.reuse ;  /* 0x000000334e4f7220 */ /* 0x080fe20000410000 */
[----:B------:R-:W-:Y:S02]  /*5a70*/  HADD2.F32 R49, -RZ, R44.H0_H0 ;  /* 0x2000002cff317230 */ /* 0x000fe40000004100 */
[-C--:B------:R-:W-:Y:S01]  /*5a80*/  FMUL.FTZ R44, R47, R50.reuse ;  /* 0x000000322f2c7220 */ /* 0x080fe20000410000 */
[C---:B------:R-:W-:Y:S01]  /*5a90*/  FMUL.FTZ R50, R45.reuse, R50 ;  /* 0x000000322d327220 */ /* 0x040fe20000410000 */
[C---:B------:R-:W-:Y:S01]  /*5aa0*/  FMUL.FTZ R51, R14.reuse, R51 ;  /* 0x000000330e337220 */ /* 0x040fe20000410000 */
[----:B------:R-:W-:Y:S02]  /*5ab0*/  IMAD.MOV.U32 R77, RZ, RZ, R46 ;  /* 0x000000ffff4d7224 */ /* 0x000fe400078e002e */
[-C--:B------:R-:W-:Y:S01]  /*5ac0*/  FFMA.FTZ R44, R45, R48.reuse, -R44 ;  /* 0x000000302d2c7223 */ /* 0x080fe2000001082c */
[-C--:B------:R-:W-:Y:S01]  /*5ad0*/  FFMA.FTZ R79, R14, R49.reuse, -R79 ;  /* 0x000000310e4f7223 */ /* 0x080fe2000001084f */
[----:B------:R-:W-:Y:S01]  /*5ae0*/  FFMA.FTZ R50, R47, R48, R50 ;  /* 0x000000302f327223 */ /* 0x000fe20000010032 */
[----:B------:R-:W-:-:S03]  /*5af0*/  FFMA.FTZ R51, R78, R49, R51 ;  /* 0x000000314e337223 */ /* 0x000fc60000010033 */
[----:B------:R-:W-:Y:S01]  /*5b00*/  F2FP.F16.F32.PACK_AB R14, R79, R44 ;  /* 0x0000002c4f0e723e */ /* 0x000fe200000000ff */
[----:B------:R-:W-:Y:S01]  /*5b10*/  IMAD.MOV.U32 R79, RZ, RZ, R127 ;  /* 0x000000ffff4f7224 */ /* 0x000fe200078e007f */
[----:B------:R-:W-:-:S07]  /*5b20*/  F2FP.F16.F32.PACK_AB R78, R51, R50 ;  /* 0x00000032334e723e */ /* 0x000fce00000000ff */
.L_x_9470:
[----:B------:R-:W-:Y:S05]  /*5b30*/  BSYNC B2 ;  /* 0x0000000000027941 */ /* 0x000fea0003800000 */
.L_x_9469:
[----:B------:R-:W-:Y:S01]  /*5b40*/  ISETP.GE.AND P4, PT, R11, R110, PT ;  /* 0x0000006e0b00720c */ /* 0x000fe20003f86270 */
[----:B--2---:R4:W-:-:S12]  /*5b50*/  ST.E.128 desc[UR42][R104.64], R12 ;  /* 0x0000000c68007985 */ /* 0x0049d8000c101d2a */
[----:B------:R-:W-:-:S05]  /*5b60*/  @!P4 IMAD.WIDE R106, R11, 0x2, R106 ;  /* 0x000000020b6ac825 */ /* 0x000fca00078e026a */
[----:B---3--:R4:W-:Y:S02]  /*5b70*/  @!P4 ST.E.128 desc[UR42][R106.64], R76 ;  /* 0x0000004c6a00c985 */ /* 0x0089e4000c101d2a */
.L_x_9468:
[----:B------:R-:W-:Y:S05]  /*5b80*/  BSYNC B1 ;  /* 0x0000000000017941 */ /* 0x000fea0003800000 */
.L_x_9467:
[----:B------:R-:W-:-:S03]  /*5b90*/  UMOV UR4, 0xffffffff ;  /* 0xffffffff00047882 */ /* 0x000fc60000000000 */
[----:B------:R-:W-:Y:S05]  /*5ba0*/  BRA.DIV UR4, `(.L_x_9471) ;  /* 0x0000018e04187947 */ /* 0x000fea000b800000 */
[----:B------:R0:W0:Y:S04]  /*5bb0*/  SHFL.IDX PT, R51, R103, 0x1, 0x181f ;  /* 0x00381f0067337f89 */ /* 0x00002800000e0000 */
[----:B------:R0:W0:Y:S02]  /*5bc0*/  SHFL.IDX PT, R50, R108, 0x1, 0x181f ;  /* 0x00381f006c327f89 */ /* 0x00002400000e0000 */
.L_x_9770:
[----:B------:R-:W-:Y:S01]  /*5bd0*/  ISETP.GE.OR P4, PT, R219, R97, P1 ;  /* 0x00000061db00720c */ /* 0x000fe20000f86670 */
[----:B------:R-:W-:-:S12]  /*5be0*/  BSSY B1, `(.L_x_9472) ;  /* 0x0000074000017945 */ /* 0x000fd80003800000 */
[----:B------:R-:W-:Y:S05]  /*5bf0*/  @P4 BRA `(.L_x_9473) ;  /* 0x0000000400c84947 */ /* 0x000fea0003800000 */
[----:B------:R-:W-:Y:S01]  /*5c00*/  SEL R11, R37, R112, !P0 ;  /* 0x00000070250b7207 */ /* 0x000fe20004000000 */
[----:B------:R-:W-:Y:S01]  /*5c10*/  BSSY B2, `(.L_x_9474) ;  /* 0x000006c000027945 */ /* 0x000fe20003800000 */
[C---:B0-----:R-:W-:Y:S02]  /*5c20*/  LEA R48, P4, R41.reuse, R50, 0x1 ;  /* 0x0000003229307211 */ /* 0x041fe400078808ff */
[----:B----4-:R-:W-:Y:S02]  /*5c30*/  SHF.R.S32.HI R12, RZ, 0x1f, R11 ;  /* 0x0000001fff0c7819 */ /* 0x010fe4000001140b */
[----:B------:R-:W-:Y:S02]  /*5c40*/  LEA.HI.X R49, R41, R51, R90, 0x1, P4 ;  /* 0x0000003329317211 */ /* 0x000fe400020f0c5a */
[----:B------:R-:W-:-:S04]  /*5c50*/  LEA.HI R11, R12, R11, RZ, 0x4 ;  /* 0x0000000b0c0b7211 */ /* 0x000fc800078f20ff */
[----:B------:R-:W-:-:S04]  /*5c60*/  LEA.HI.SX32 R12, R11, R80, 0x1c ;  /* 0x000000500b0c7211 */ /* 0x000fc800078fe2ff */
[----:B------:R-:W-:Y:S02]  /*5c70*/  SHF.R.S32.HI R13, RZ, 0x1f, R12 ;  /* 0x0000001fff0d7819 */ /* 0x000fe4000001140c */
[----:B------:R-:W-:Y:S02]  /*5c80*/  SHF.L.U32 R11, R12, 0x3, RZ ;  /* 0x000000030c0b7819 */ /* 0x000fe400000006ff */
[----:B------:R-:W-:Y:S02]  /*5c90*/  LEA.HI R13, R13, R12, RZ, 0x3 ;  /* 0x0000000c0d0d7211 */ /* 0x000fe400078f18ff */
[----:B------:R-:W-:-:S03]  /*5ca0*/  LOP3.LUT R12, R196, 0x38, R11, 0xf8, !PT ;  /* 0x00000038c40c7812 */ /* 0x000fc600078ef80b */
[----:B------:R-:W-:Y:S01]  /*5cb0*/  IMAD.SHL.U32 R13, R13, 0x400, RZ ;  /* 0x000004000d0d7824 */ /* 0x000fe200078e00ff */
[----:B------:R-:W-:-:S04]  /*5cc0*/  LOP3.LUT R12, R12, R227, RZ, 0x3c, !PT ;  /* 0x000000e30c0c7212 */ /* 0x000fc800078e3cff */
[----:B------:R-:W-:-:S04]  /*5cd0*/  LOP3.LUT R13, R13, 0x7fffe000, RZ, 0xc0, !PT ;  /* 0x7fffe0000d0d7812 */ /* 0x000fc800078ec0ff */
[----:B------:R-:W-:Y:S01]  /*5ce0*/  IADD3 R12, R12, R13, R199 ;  /* 0x0000000d0c0c7210 */ /* 0x000fe20007ffe0c7 */
[----:B------:R-:W-:-:S04]  /*5cf0*/  IMAD R13, R19, 0x4000, R3 ;  /* 0x00004000130d7824 */ /* 0x000fc800078e0203 */
[----:B------:R-:W-:Y:S01]  /*5d00*/  IMAD R15, R19, 0x4000, R12 ;  /* 0x00004000130f7824 */ /* 0x000fe200078e020c */
[----:B------:R-:W-:-:S03]  /*5d10*/  LEA R13, R13, R18, 0x1 ;  /* 0x000000120d0d7211 */ /* 0x000fc600078e08ff */
[----:B------:R-:W-:-:S03]  /*5d20*/  IMAD R44, R15, 0x2, R18 ;  /* 0x000000020f2c7824 */ /* 0x000fc600078e0212 */
[----:B------:R-:W0:Y:S04]  /*5d30*/  LDS.128 R12, [R13+0x18400] ;  /* 0x018400000d0c7984 */ /* 0x000e280000000c00 */
[----:B------:R-:W4:Y:S01]  /*5d40*/  LDS.128 R44, [R44+0x18400] ;  /* 0x018400002c2c7984 */ /* 0x000f220000000c00 */
[----:B------:R-:W-:Y:S05]  /*5d50*/  @P3 BRA `(.L_x_9475) ;  /* 0x00000004005c3947 */ /* 0x000fea0003800000 */
[--C-:B--2---:R-:W-:Y:S02]  /*5d60*/  SHF.R.U64 R107, R56, 0x10, R57.reuse ;  /* 0x00000010386b7819 */ /* 0x104fe40000001239 */
[----:B------:R-:W-:Y:S01]  /*5d70*/  SHF.R.U32.HI R56, RZ, 0x10, R57 ;  /* 0x00000010ff387819 */ /* 0x000fe20000011639 */
[--C-:B------:R-:W-:Y:S01]  /*5d80*/  HADD2.F32 R57, -RZ, R120.reuse.H1_H1 ;  /* 0x30000078ff397230 */ /* 0x100fe20000004100 */
[----:B------:R-:W-:Y:S01]  /*5d90*/  SHF.R.U64 R123, R52, 0x10, R53 ;  /* 0x00000010347b7819 */ /* 0x000fe20000001235 */
[----:B------:R-:W-:Y:S01]  /*5da0*/  HADD2.F32 R120, -RZ, R120.H0_H0 ;  /* 0x20000078ff787230 */ /* 0x000fe20000004100 */
[--C-:B------:R-:W-:Y:S01]  /*5db0*/  SHF.R.U64 R52, R54, 0x10, R55.reuse ;  /* 0x0000001036347819 */ /* 0x100fe20000001237 */
[----:B----4-:R-:W-:Y:S01]  /*5dc0*/  IMAD.MOV.U32 R54, RZ, RZ, R44 ;  /* 0x000000ffff367224 */ /* 0x010fe200078e002c */
[----:B------:R-:W-:Y:S01]  /*5dd0*/  SHF.R.U32.HI R104, RZ, 0x10, R55 ;  /* 0x00000010ff687819 */ /* 0x000fe20000011637 */
[----:B0-----:R-:W-:Y:S01]  /*5de0*/  IMAD.MOV.U32 R44, RZ, RZ, R14 ;  /* 0x000000ffff2c7224 */ /* 0x001fe200078e000e */
[----:B------:R-:W-:Y:S01]  /*5df0*/  SHF.R.U32.HI R76, RZ, 0x10, R53 ;  /* 0x00000010ff4c7819 */ /* 0x000fe20000011635 */
[----:B------:R-:W-:Y:S01]  /*5e00*/  HADD2.F32 R14, -RZ, R13.H0_H0 ;  /* 0x2000000dff0e7230 */ /* 0x000fe20000004100 */
[----:B------:R-:W-:Y:S01]  /*5e10*/  MOV R55, R46 ;  /* 0x0000002e00377202 */ /* 0x000fe20000000f00 */
[--C-:B------:R-:W-:Y:S01]  /*5e20*/  HADD2.F32 R46, -RZ, R45.reuse.H0_H0 ;  /* 0x2000002dff2e7230 */ /* 0x100fe20000004100 */
[--C-:B------:R-:W-:Y:S01]  /*5e30*/  SHF.R.U64 R53, R58, 0x10, R59.reuse ;  /* 0x000000103a357819 */ /* 0x100fe2000000123b */
[----:B------:R-:W-:Y:S01]  /*5e40*/  HADD2.F32 R45, -RZ, R45.H1_H1 ;  /* 0x3000002dff2d7230 */ /* 0x000fe20000004100 */
[----:B------:R-:W-:Y:S01]  /*5e50*/  SHF.R.U32.HI R79, RZ, 0x10, R59 ;  /* 0x00000010ff4f7819 */ /* 0x000fe2000001163b */
[----:B------:R-:W-:-:S02]  /*5e60*/  HADD2.F32 R58, -RZ, R56.H0_H0 ;  /* 0x20000038ff3a7230 */ /* 0x000fc40000004100 */
[----:B------:R-:W-:Y:S02]  /*5e70*/  HADD2.F32 R13, -RZ, R13.H1_H1 ;  /* 0x3000000dff0d7230 */ /* 0x000fe40000004100 */
[----:B------:R-:W-:Y:S02]  /*5e80*/  HADD2.F32 R59, -RZ, R122.H1_H1 ;  /* 0x3000007aff3b7230 */ /* 0x000fe40000004100 */
        /* <DEDUP_REMOVED lines=11> */
[--C-:B------:R-:W-:Y:S02]  /*5f40*/  HADD2.F32 R14, -RZ, R47.reuse.H0_H0 ;  /* 0x2000002fff0e7230 */ /* 0x100fe40000004100 */
[----:B------:R-:W-:Y:S02]  /*5f50*/  HADD2.F32 R47, -RZ, R47.H1_H1 ;  /* 0x3000002fff2f7230 */ /* 0x000fe40000004100 */
[----:B------:R-:W-:Y:S01]  /*5f60*/  FMUL.FTZ R57, R13, R56 ;  /* 0x000000380d397220 */ /* 0x000fe20000410000 */
[----:B------:R-:W-:Y:S02]  /*5f70*/  HADD2.F32 R58, -RZ, R79.H0_H0 ;  /* 0x2000004fff3a7230 */ /* 0x000fe40000004100 */
[----:B------:R-:W-:-:S02]  /*5f80*/  HADD2.F32 R15, -RZ, R15.H1_H1 ;  /* 0x3000000fff0f7230 */ /* 0x000fc40000004100 */
[----:B------:R-:W-:Y:S02]  /*5f90*/  HADD2.F32 R45, -RZ, R119.H1_H1 ;  /* 0x30000077ff2d7230 */ /* 0x000fe40000004100 */
[----:B------:R-:W-:Y:S02]  /*5fa0*/  HADD2.F32 R46, -RZ, R104.H0_H0 ;  /* 0x20000068ff2e7230 */ /* 0x000fe40000004100 */
[C---:B------:R-:W-:Y:S01]  /*5fb0*/  FMUL.FTZ R104, R14.reuse, R56 ;  /* 0x000000380e687220 */ /* 0x040fe20000410000 */
[-C--:B------:R-:W-:Y:S01]  /*5fc0*/  FMUL.FTZ R56, R47, R58.reuse ;  /* 0x0000003a2f387220 */ /* 0x080fe20000410000 */
[----:B---3--:R-:W-:Y:S01]  /*5fd0*/  FMUL.FTZ R106, R15, R58 ;  /* 0x0000003a0f6a7220 */ /* 0x008fe20000410000 */
[-C--:B------:R-:W-:Y:S01]  /*5fe0*/  FFMA.FTZ R58, R14, R45.reuse, R57 ;  /* 0x0000002d0e3a7223 */ /* 0x080fe20000010039 */
[----:B------:R-:W-:Y:S02]  /*5ff0*/  HADD2.F32 R122, -RZ, R122.H0_H0 ;  /* 0x2000007aff7a7230 */ /* 0x000fe40000004100 */
[----:B------:R-:W-:Y:S01]  /*6000*/  FFMA.FTZ R104, R13, R45, -R104 ;  /* 0x0000002d0d687223 */ /* 0x000fe20000010868 */
[----:B------:R-:W-:-:S02]  /*6010*/  HADD2.F32 R14, -RZ, R54.H0_H0 ;  /* 0x20000036ff0e7230 */ /* 0x000fc40000004100 */
[-C--:B------:R-:W-:Y:S01]  /*6020*/  FFMA.FTZ R79, R15, R46.reuse, -R56 ;  /* 0x0000002e0f4f7223 */ /* 0x080fe20000010838 */
[----:B------:R-:W-:Y:S02]  /*6030*/  HADD2.F32 R45, -RZ, R107.H0_H0 ;  /* 0x2000006bff2d7230 */ /* 0x000fe40000004100 */
[----:B------:R-:W-:Y:S01]  /*6040*/  FFMA.FTZ R105, R47, R46, R106 ;  /* 0x0000002e2f697223 */ /* 0x000fe2000001006a */
[----:B------:R-:W-:Y:S02]  /*6050*/  HADD2.F32 R54, -RZ, R54.H1_H1 ;  /* 0x30000036ff367230 */ /* 0x000fe40000004100 */
[----:B------:R-:W-:Y:S01]  /*6060*/  FMUL.FTZ R46, R14, R122 ;  /* 0x0000007a0e2e7220 */ /* 0x000fe20000410000 */
[--C-:B------:R-:W-:Y:S01]  /*6070*/  HADD2.F32 R13, -RZ, R12.reuse.H0_H0 ;  /* 0x2000000cff0d7230 */ /* 0x100fe20000004100 */
[----:B------:R-:W-:Y:S01]  /*6080*/  F2FP.F16.F32.PACK_AB R79, R79, R104 ;  /* 0x000000684f4f723e */ /* 0x000fe200000000ff */
        /* <DEDUP_REMOVED lines=12> */
[----:B------:R-:W-:Y:S01]  /*6150*/  FMUL.FTZ R15, R13, R121 ;  /* 0x000000790d0f7220 */ /* 0x000fe20000410000 */
        /* <DEDUP_REMOVED lines=23> */
.L_x_9475:
[----:B------:R-:W-:Y:S05]  /*62d0*/  BSYNC B2 ;  /* 0x0000000000027941 */ /* 0x000fea0003800000 */
.L_x_9474:
[----:B------:R-:W-:Y:S01]  /*62e0*/  ISETP.GE.AND P4, PT, R11, R110, PT ;  /* 0x0000006e0b00720c */ /* 0x000fe20003f86270 */
[----:B0-----:R0:W-:-:S12]  /*62f0*/  ST.E.128 desc[UR42][R48.64], R12 ;  /* 0x0000000c30007985 */ /* 0x0011d8000c101d2a */
[----:B------:R-:W-:-:S05]  /*6300*/  @!P4 IMAD.WIDE R50, R11, 0x2, R50 ;  /* 0x000000020b32c825 */ /* 0x000fca00078e0232 */
[----:B----4-:R0:W-:Y:S02]  /*6310*/  @!P4 ST.E.128 desc[UR42][R50.64], R44 ;  /* 0x0000002c3200c985 */ /* 0x0101e4000c101d2a */
.L_x_9473:
[----:B------:R-:W-:Y:S05]  /*6320*/  BSYNC B1 ;  /* 0x0000000000017941 */ /* 0x000fea0003800000 */
.L_x_9472:
[----:B------:R-:W-:-:S03]  /*6330*/  UMOV UR4, 0xffffffff ;  /* 0xffffffff00047882 */ /* 0x000fc60000000000 */
[----:B------:R-:W-:Y:S05]  /*6340*/  BRA.DIV UR4, `(.L_x_9476) ;  /* 0x00000186047c7947 */ /* 0x000fea000b800000 */
[----:B0-----:R0:W0:Y:S04]  /*6350*/  SHFL.IDX PT, R51, R103, 0x2, 0x181f ;  /* 0x00581f0067337f89 */ /* 0x00102800000e0000 */
[----:B------:R0:W0:Y:S02]  /*6360*/  SHFL.IDX PT, R50, R108, 0x2, 0x181f ;  /* 0x00581f006c327f89 */ /* 0x00002400000e0000 */
.L_x_9774:
        /* <DEDUP_REMOVED lines=103> */
[----:B------:R-:W-:Y:S02]  /*69e0*/  F2FP.F16.F32.PACK_AB R56, R52, R47 ;  /* 0x0000002f3438723e */ /* 0x000fe400000000ff */
[----:B------:R-:W-:-:S02]  /*69f0*/  F2FP.F16.F32.PACK_AB R12, R55, R46 ;  /* 0x0000002e370c723e */ /* 0x000fc400000000ff */
[----:B------:R-:W-:Y:S01]  /*6a00*/  F2FP.F16.F32.PACK_AB R14, R44, R45 ;  /* 0x0000002d2c0e723e */ /* 0x000fe200000000ff */
[----:B------:R-:W-:Y:S01]  /*6a10*/  IMAD.MOV.U32 R44, RZ, RZ, R56 ;  /* 0x000000ffff2c7224 */ /* 0x000fe200078e0038 */
[----:B------:R-:W-:Y:S01]  /*6a20*/  F2FP.F16.F32.PACK_AB R13, R58, R59 ;  /* 0x0000003b3a0d723e */ /* 0x000fe200000000ff */
[----:B------:R-:W-:Y:S01]  /*6a30*/  IMAD.MOV.U32 R45, RZ, RZ, R57 ;  /* 0x000000ffff2d7224 */ /* 0x000fe200078e0039 */
[----:B------:R-:W-:Y:S02]  /*6a40*/  F2FP.F16.F32.PACK_AB R46, R53, R54 ;  /* 0x00000036352e723e */ /* 0x000fe400000000ff */
[----:B------:R-:W-:-:S07]  /*6a50*/  MOV R47, R63 ;  /* 0x0000003f002f7202 */ /* 0x000fce0000000f00 */
.L_x_9480:
[----:B------:R-:W-:Y:S05]  /*6a60*/  BSYNC B2 ;  /* 0x0000000000027941 */ /* 0x000fea0003800000 */
.L_x_9479:
[----:B------:R-:W-:Y:S01]  /*6a70*/  ISETP.GE.AND P4, PT, R11, R110, PT ;  /* 0x0000006e0b00720c */ /* 0x000fe20003f86270 */
[----:B0-----:R0:W-:-:S12]  /*6a80*/  ST.E.128 desc[UR42][R48.64], R12 ;  /* 0x0000000c30007985 */ /* 0x0011d8000c101d2a */
[----:B------:R-:W-:-:S05]  /*6a90*/  @!P4 IMAD.WIDE R50, R11, 0x2, R50 ;  /* 0x000000020b32c825 */ /* 0x000fca00078e0232 */
[----:B----4-:R0:W-:Y:S02]  /*6aa0*/  @!P4 ST.E.128 desc[UR42][R50.64], R44 ;  /* 0x0000002c3200c985 */ /* 0x0101e4000c101d2a */
.L_x_9478:
[----:B------:R-:W-:Y:S05]  /*6ab0*/  BSYNC B1 ;  /* 0x0000000000017941 */ /* 0x000fea0003800000 */
.L_x_9477:
[----:B------:R-:W-:-:S03]  /*6ac0*/  UMOV UR4, 0xffffffff ;  /* 0xffffffff00047882 */ /* 0x000fc60000000000 */
[----:B------:R-:W-:Y:S05]  /*6ad0*/  BRA.DIV UR4, `(.L_x_9481) ;  /* 0x0000017e04e47947 */ /* 0x000fea000b800000 */
[----:B0-----:R-:W0:Y:S04]  /*6ae0*/  SHFL.IDX PT, R103, R103, 0x3, 0x181f ;  /* 0x00781f0067677f89 */ /* 0x001e2800000e0000 */
[----:B------:R-:W0:Y:S02]  /*6af0*/  SHFL.IDX PT, R108, R108, 0x3, 0x181f ;  /* 0x00781f006c6c7f89 */ /* 0x000e2400000e0000 */
.L_x_9778:
        /* <DEDUP_REMOVED lines=8> */
[----:B----4-:R-:W-:-:S04]  /*6b80*/  LEA.HI.SX32 R12, R11, R80, 0x1c ;  /* 0x000000500b0c7211 */ /* 0x010fc800078fe2ff */
        /* <DEDUP_REMOVED lines=78> */
[----:B------:R-:W-:Y:S02]  /*7070*/  HADD2.F32 R15, -RZ, R59.H0_H0 ;  /* 0x2000003bff0f7230 */ /* 0x000fe40000004100 */
[-C--:B------:R-:W-:Y:S01]  /*7080*/  FMUL.FTZ R45, R13, R113.reuse ;  /* 0x000000710d2d7220 */ /* 0x080fe20000410000 */
[----:B------:R-:W-:Y:S02]  /*7090*/  HADD2.F32 R51, -RZ, R51.H1_H1 ;  /* 0x30000033ff337230 */ /* 0x000fe40000004100 */
[----:B------:R-:W-:Y:S01]  /*70a0*/  FMUL.FTZ R52, R12, R113 ;  /* 0x000000710c347220 */ /* 0x000fe20000410000 */
[----:B------:R-:W-:Y:S01]  /*70b0*/  HADD2.F32 R44, -RZ, R44.H1_H1 ;  /* 0x3000002cff2c7230 */ /* 0x000fe20000004100 */
[----:B------:R-:W-:Y:S01]  /*70c0*/  F2FP.F16.F32.PACK_AB R61, R62, R61 ;  /* 0x0000003d3e3d723e */ /* 0x000fe200000000ff */
        /* <DEDUP_REMOVED lines=17> */
.L_x_9483:
[----:B------:R-:W-:Y:S05]  /*71e0*/  BSYNC B1 ;  /* 0x0000000000017941 */ /* 0x000fea0003800000 */
.L_x_9482:
[----:B0-----:R0:W-:Y:S01]  /*71f0*/  ST.E.128 desc[UR42][R48.64], R12 ;  /* 0x0000000c30007985 */ /* 0x0011e2000c101d2a */
[----:B------:R-:W-:Y:S01]  /*7200*/  ISETP.GE.AND P3, PT, R11, R110, PT ;  /* 0x0000006e0b00720c */ /* 0x000fe20003f66270 */
[----:B------:R-:W-:-:S12]  /*7210*/  IMAD.MOV.U32 R109, RZ, RZ, R103 ;  /* 0x000000ffff6d7224 */ /* 0x000fd800078e0067 */
[----:B------:R-:W-:Y:S05]  /*7220*/  @P3 BRA `(.L_x_9454) ;  /* 0x0000000400b83947 */ /* 0x000fea0003800000 */
[----:B0-----:R-:W-:-:S05]  /*7230*/  IMAD.WIDE R12, R11, 0x2, R108 ;  /* 0x000000020b0c7825 */ /* 0x001fca00078e026c */
[----:B----4-:R0:W-:Y:S01]  /*7240*/  ST.E.128 desc[UR42][R12.64], R44 ;  /* 0x0000002c0c007985 */ /* 0x0101e2000c101d2a */
[----:B------:R-:W-:Y:S05]  /*7250*/  BRA `(.L_x_9454) ;  /* 0x0000000400ac7947 */ /* 0x000fea0003800000 */
.L_x_9413:
[----:B------:R-:W-:-:S06]  /*7260*/  UISETP.NE.AND UP0, UPT, UR39, 0x3, UPT ;  /* 0x000000032700788c */ /* 0x000fcc000bf05270 */
[----:B------:R-:W-:-:S13]  /*7270*/  PLOP3.LUT P5, PT, PT, PT, UP0, 0x80, 0x0 ;  /* 0x000000000000781c */ /* 0x000fda0003faf008 */
[----:B------:R-:W-:Y:S05]  /*7280*/  @!P5 BRA `(.L_x_9484) ;  /* 0x000000000004d947 */ /* 0x000fea0003800000 */
[----:B------:R-:W-:Y:S01]  /*7290*/  BPT.TRAP 0x1 ;  /* 0x000000040000795c */ /* 0x000fe20000300000 */
.L_x_9484:
[----:B------:R-:W-:Y:S01]  /*72a0*/  IMAD R91, R19, 0x8, R18 ;  /* 0x00000008135b7824 */ /* 0x000fe200078e0212 */
[----:B------:R-:W-:Y:S01]  /*72b0*/  SHF.L.U32 R102, R189, 0x1f, RZ ;  /* 0x0000001fbd667819 */ /* 0x000fe200000006ff */
[----:B------:R-:W-:Y:S01]  /*72c0*/  BSSY B1, `(.L_x_9485) ;  /* 0x0000004000017945 */ /* 0x000fe20003800000 */
[----:B------:R-:W-:Y:S02]  /*72d0*/  SHF.R.S32.HI R99, RZ, 0x1f, R100 ;  /* 0x0000001fff637819 */ /* 0x000fe40000011464 */
[----:B------:R-:W0:Y:S02]  /*72e0*/  SYNCS.PHASECHK.TRANS64.TRYWAIT P3, [R91+URZ+0x28890], R102 ;  /* 0x028890665b0075a7 */ /* 0x000e24000806017f */
[----:B0-----:R-:W-:Y:S05]  /*72f0*/  @!P3 BRA `(.L_x_9486) ;  /* 0x000001780028b947 */ /* 0x001fea0003800000 */
.L_x_9779:
[----:B------:R-:W-:Y:S05]  /*7300*/  BSYNC B1 ;  /* 0x0000000000017941 */ /* 0x000fea0003800000 */
.L_x_9485:
        /* <DEDUP_REMOVED lines=27> */
.L_x_9783:
        /* <DEDUP_REMOVED lines=13> */
.L_x_9489:
[----:B------:R-:W-:Y:S05]  /*7590*/  BSYNC B1 ;  /* 0x0000000000017941 */ /* 0x000fea0003800000 */
.L_x_9488:
[----:B------:R-:W-:-:S03]  /*75a0*/  UMOV UR4, 0xffffffff ;  /* 0xffffffff00047882 */ /* 0x000fc60000000000 */
[----:B------:R-:W-:Y:S05]  /*75b0*/  BRA.DIV UR4, `(.L_x_9490) ;  /* 0x0000017604d47947 */ /* 0x000fea000b800000 */
[----:B--2---:R2:W0:Y:S04]  /*75c0*/  SHFL.IDX PT, R45, R46, 0x1, 0x181f ;  /* 0x00381f002e2d7f89 */ /* 0x00442800000e0000 */
[----:B---34-:R2:W3:Y:S02]  /*75d0*/  SHFL.IDX PT, R14, R44, 0x1, 0x181f ;  /* 0x00381f002c0e7f89 */ /* 0x0184e400000e0000 */
.L_x_9787:
        /* <DEDUP_REMOVED lines=14> */
.L_x_9492:
[----:B------:R-:W-:Y:S05]  /*76c0*/  BSYNC B1 ;  /* 0x0000000000017941 */ /* 0x000fea0003800000 */
.L_x_9491:
[----:B------:R-:W-:-:S03]  /*76d0*/  UMOV UR4, 0xffffffff ;  /* 0xffffffff00047882 */ /* 0x000fc60000000000 */
[----:B------:R-:W-:Y:S05]  /*76e0*/  BRA.DIV UR4, `(.L_x_9493) ;  /* 0x0000017604d07947 */ /* 0x000fea000b800000 */
[----:B0-----:R0:W0:Y:S04]  /*76f0*/  SHFL.IDX PT, R45, R46, 0x2, 0x181f ;  /* 0x00581f002e2d7f89 */ /* 0x00102800000e0000 */
[----:B---34-:R3:W4:Y:S02]  /*7700*/  SHFL.IDX PT, R14, R44, 0x2, 0x181f ;  /* 0x00581f002c0e7f89 */ /* 0x01872400000e0000 */
.L_x_9791:
        /* <DEDUP_REMOVED lines=14> */
.L_x_9495:
[----:B------:R-:W-:Y:S05]  /*77f0*/  BSYNC B1 ;  /* 0x0000000000017941 */ /* 0x000fea0003800000 */
.L_x_9494:
[----:B------:R-:W-:-:S03]  /*7800*/  UMOV UR4, 0xffffffff ;  /* 0xffffffff00047882 */ /* 0x000fc60000000000 */
[----:B------:R-:W-:Y:S05]  /*7810*/  BRA.DIV UR4, `(.L_x_9496) ;  /* 0x0000017604cc7947 */ /* 0x000fea000b800000 */
[----:B0-----:R0:W0:Y:S04]  /*7820*/  SHFL.IDX PT, R45, R46, 0x3, 0x181f ;  /* 0x00781f002e2d7f89 */ /* 0x00102800000e0000 */
[----:B----4-:R4:W0:Y:S02]  /*7830*/  SHFL.IDX PT, R14, R44, 0x3, 0x181f ;  /* 0x00781f002c0e7f89 */ /* 0x01082400000e0000 */
.L_x_9795:
        /* <DEDUP_REMOVED lines=13> */
.L_x_9454:
[----:B------:R-:W-:Y:S05]  /*7910*/  BSYNC B0 ;  /* 0x0000000000007941 */ /* 0x000fea0003800000 */
.L_x_9412:
        /* <DEDUP_REMOVED lines=17> */
.L_x_9498:
[----:B------:R-:W-:Y:S05]  /*7a30*/  BSYNC B0 ;  /* 0x0000000000007941 */ /* 0x000fea0003800000 */
.L_x_9497:
[----:B------:R-:W5:Y:S01]  /*7a40*/  SYNCS.PHASECHK.TRANS64.TRYWAIT P4, [R91+URZ+0x288b0], R102 ;  /* 0x0288b0665b0075a7 */ /* 0x000f62000808017f */
[----:B------:R-:W-:Y:S01]  /*7a50*/  ULDC UR41, c[0x0][0x2f4] ;  /* 0x0000bd0000297ab9 */ /* 0x000fe20000000800 */
[----:B------:R-:W-:Y:S04]  /*7a60*/  BSSY B0, `(.L_x_9499) ;  /* 0x0000002000007945 */ /* 0x000fe80003800000 */
[----:B-----5:R-:W-:Y:S05]  /*7a70*/  @!P4 BRA `(.L_x_9500) ;  /* 0x00000174007cc947 */ /* 0x020fea0003800000 */
.L_x_9796:
[----:B------:R-:W-:Y:S05]  /*7a80*/  BSYNC B0 ;  /* 0x0000000000007941 */ /* 0x000fea0003800000 */
.L_x_9499:
        /* <DEDUP_REMOVED lines=8> */
[----:B------:R-:W-:Y:S02]  /*7b10*/  IADD3 R13, R13, R99, RZ ;  /* 0x000000630d0d7210 */ /* 0x000fe40007ffe0ff */
        /* <DEDUP_REMOVED lines=15> */
[----:B------:R-:W-:-:S13]  /*7c10*/  ISETP.GE.AND P4, PT, R16, UR41, PT ;  /* 0x0000002910007c0c */ /* 0x000fda000bf86270 */
[----:B-123--:R-:W-:-:S04]  /*7c20*/  @!P4 LEA R44, P5, R16, R47, 0x1 ;  /* 0x0000002f102cc211 */ /* 0x00efc800078a08ff */
[----:B----4-:R-:W-:Y:S02]  /*7c30*/  @!P4 LEA.HI.X R45, R16, R13, R17, 0x1, P5 ;  /* 0x0000000d102dc211 */ /* 0x010fe400028f0c11 */
[----:B------:R-:W-:-:S13]  /*7c40*/  ISETP.GE.AND P5, PT, R2, UR41, PT ;  /* 0x0000002902007c0c */ /* 0x000fda000bfa6270 */
[----:B------:R-:W-:-:S04]  /*7c50*/  @!P5 LEA R46, P6, R2, R47, 0x1 ;  /* 0x0000002f022ed211 */ /* 0x000fc800078c08ff */
[----:B------:R-:W-:Y:S02]  /*7c60*/  @!P5 LEA.HI.X R47, R2, R13, R184, 0x1, P6 ;  /* 0x0000000d022fd211 */ /* 0x000fe400030f0cb8 */
[----:B------:R-:W0:Y:S04]  /*7c70*/  @!P4 LDS.128 R12, [R93+0x400] ;  /* 0x000400005d0cc984 */ /* 0x000e280000000c00 */
[----:B0-----:R-:W-:Y:S04]  /*7c80*/  @!P4 ST.E.128 desc[UR42][R44.64], R12 ;  /* 0x0000000c2c00c985 */ /* 0x001fe8000c101d2a */
[----:B------:R-:W0:Y:S04]  /*7c90*/  @!P5 LDS.128 R12, [R93+0x4400] ;  /* 0x004400005d0cd984 */ /* 0x000e280000000c00 */
[----:B0-----:R0:W-:Y:S02]  /*7ca0*/  @!P5 ST.E.128 desc[UR42][R46.64], R12 ;  /* 0x0000000c2e00d985 */ /* 0x0011e4000c101d2a */
.L_x_9502:
[----:B------:R-:W-:Y:S05]  /*7cb0*/  BSYNC B0 ;  /* 0x0000000000007941 */ /* 0x000fea0003800000 */
.L_x_9501:
[----:B------:R-:W-:Y:S01]  /*7cc0*/  ISETP.GE.AND P4, PT, R97, 0x21, PT ;  /* 0x000000216100780c */ /* 0x000fe20003f86270 */
[----:B0---4-:R0:W4:Y:S01]  /*7cd0*/  SHFL.IDX PT, R13, R11, 0x1, 0x181f ;  /* 0x00381f000b0d7f89 */ /* 0x01112200000e0000 */
[----:B------:R-:W-:Y:S03]  /*7ce0*/  BSSY B0, `(.L_x_9503) ;  /* 0x000000d000007945 */ /* 0x000fe60003800000 */
[----:B--2---:R0:W2:Y:S08]  /*7cf0*/  SHFL.IDX PT, R47, R48, 0x1, 0x181f ;  /* 0x00381f00302f7f89 */ /* 0x0040b000000e0000 */
        /* <DEDUP_REMOVED lines=11> */
.L_x_9504:
[----:B------:R-:W-:Y:S05]  /*7db0*/  BSYNC B0 ;  /* 0x0000000000007941 */ /* 0x000fea0003800000 */
.L_x_9503:
        /* <DEDUP_REMOVED lines=15> */
.L_x_9506:
[----:B------:R-:W-:Y:S05]  /*7eb0*/  BSYNC B0 ;  /* 0x0000000000007941 */ /* 0x000fea0003800000 */
.L_x_9505:
[----:B------:R-:W-:Y:S01]  /*7ec0*/  ISETP.GE.AND P4, PT, R97, 0x61, PT ;  /* 0x000000616100780c */ /* 0x000fe20003f86270 */
[----:B------:R-:W1:Y:S01]  /*7ed0*/  SHFL.IDX PT, R11, R11, 0x3, 0x181f ;  /* 0x00781f000b0b7f89 */ /* 0x000e6200000e0000 */
[----:B------:R-:W-:Y:S03]  /*7ee0*/  BSSY B0, `(.L_x_9507) ;  /* 0x000000d000007945 */ /* 0x000fe60003800000 */
[----:B0-2---:R0:W2:Y:S08]  /*7ef0*/  SHFL.IDX PT, R47, R48, 0x3, 0x181f ;  /* 0x00781f00302f7f89 */ /* 0x0050b000000e0000 */
[----:B0-----:R-:W-:Y:S05]  /*7f00*/  @!P4 BRA `(.L_x_9508) ;  /* 0x000000000028c947 */ /* 0x001fea0003800000 */
[----:B------:R-:W-:-:S13]  /*7f10*/  ISETP.GE.AND P4, PT, R16, UR41, PT ;  /* 0x0000002910007c0c */ /* 0x000fda000bf86270 */
[----:B----4-:R-:W0:Y:S01]  /*7f20*/  @!P4 LDS.128 R12, [R93+0x3400] ;  /* 0x003400005d0cc984 */ /* 0x010e220000000c00 */
[----:B-123--:R-:W-:-:S04]  /*7f30*/  @!P4 LEA R44, P5, R16, R47, 0x1 ;  /* 0x0000002f102cc211 */ /* 0x00efc800078a08ff */
[----:B------:R-:W-:Y:S02]  /*7f40*/  @!P4 LEA.HI.X R45, R16, R11, R17, 0x1, P5 ;  /* 0x0000000b102dc211 */ /* 0x000fe400028f0c11 */
[----:B------:R-:W-:-:S13]  /*7f50*/  ISETP.GE.AND P5, PT, R2, UR41, PT ;  /* 0x0000002902007c0c */ /* 0x000fda000bfa6270 */
[----:B------:R-:W-:-:S04]  /*7f60*/  @!P5 LEA R46, P6, R2, R47, 0x1 ;  /* 0x0000002f022ed211 */ /* 0x000fc800078c08ff */
[----:B------:R-:W-:Y:S01]  /*7f70*/  @!P5 LEA.HI.X R47, R2, R11, R184, 0x1, P6 ;  /* 0x0000000b022fd211 */ /* 0x000fe200030f0cb8 */
[----:B0-----:R-:W-:Y:S04]  /*7f80*/  @!P4 ST.E.128 desc[UR42][R44.64], R12 ;  /* 0x0000000c2c00c985 */ /* 0x001fe8000c101d2a */
[----:B------:R-:W0:Y:S04]  /*7f90*/  @!P5 LDS.128 R12, [R93+0x7400] ;  /* 0x007400005d0cd984 */ /* 0x000e280000000c00 */
[----:B0-----:R0:W-:Y:S02]  /*7fa0*/  @!P5 ST.E.128 desc[UR42][R46.64], R12 ;  /* 0x0000000c2e00d985 */ /* 0x0011e4000c101d2a */
.L_x_9508:
[----:B------:R-:W-:Y:S05]  /*7fb0*/  BSYNC B0 ;  /* 0x0000000000007941 */ /* 0x000fea0003800000 */
.L_x_9507:
        /* <DEDUP_REMOVED lines=9> */
[----:B------:R-:W-:-:S02]  /*8050*/  ISETP.NE.AND P4, PT, R92, RZ, PT ;  /* 0x000000ff5c00720c */ /* 0x000fc40003f85270 */
[----:B------:R-:W-:-:S04]  /*8060*/  @!P3 PRMT R91, RZ, 0x654, R91 ;  /* 0x00000654ff5bb816 */ /* 0x000fc8000000005b */
[----:B------:R1:W-:Y:S01]  /*8070*/  @!P3 SYNCS.ARRIVE.TRANS64.RED.A1T0 RZ, [R91+URZ], RZ ;  /* 0x000000ff5bffb9a7 */ /* 0x0003e2000810043f */
[----:B------:R-:W-:-:S04]  /*8080*/  ISETP.NE.AND P3, PT, R19, 0x2, PT ;  /* 0x000000021300780c */ /* 0x000fc80003f65270 */
[----:B0-----:R-:W-:Y:S02]  /*8090*/  SEL R12, RZ, 0x1, P3 ;  /* 0x00000001ff0c7807 */ /* 0x001fe40001800000 */
[----:B------:R-:W-:Y:S02]  /*80a0*/  SEL R19, R19, RZ, P3 ;  /* 0x000000ff13137207 */ /* 0x000fe40001800000 */
[----:B------:R-:W-:Y:S01]  /*80b0*/  LOP3.LUT R189, R189, R12, RZ, 0x3c, !PT ;  /* 0x0000000cbdbd7212 */ /* 0x000fe200078e3cff */
[----:B-1----:R-:W-:Y:S06]  /*80c0*/  @P4 BRA `(.L_x_9509) ;  /* 0xffffff9c00d84947 */ /* 0x002fec000383ffff */
[----:B------:R-:W0:Y:S01]  /*80d0*/  S2R R11, SR_TID.X ;  /* 0x00000000000b7919 */ /* 0x000e220000002100 */
[----:B------:R-:W-:Y:S02]  /*80e0*/  PLOP3.LUT P0, PT, PT, PT, PT, 0x8, 0x0 ;  /* 0x000000000000781c */ /* 0x000fe40003f0e170 */
[----:B0-----:R-:W-:-:S04]  /*80f0*/  SHF.R.U32.HI R11, RZ, 0x7, R11 ;  /* 0x00000007ff0b7819 */ /* 0x001fc8000001160b */
[----:B------:R-:W-:-:S13]  /*8100*/  ISETP.NE.AND P4, PT, R11, 0x1, PT ;  /* 0x000000010b00780c */ /* 0x000fda0003f85270 */
[----:B------:R-:W-:Y:S06]  /*8110*/  @!P4 BAR.ARV 0x9, 0x100 ;  /* 0x024400000000cb1d */ /* 0x000fec0000002000 */
.L_x_9407:
[----:B------:R-:W0:Y:S01]  /*8120*/  LDC R0, c[0x0][0x448] ;  /* 0x00011200ff007b82 */ /* 0x000e220000000800 */
        /* <DEDUP_REMOVED lines=8> */
[----:B------:R-:W-:Y:S01]  /*81b0*/  MOV R138, RZ ;  /* 0x000000ff008a7202 */ /* 0x000fe20000000f00 */
        /* <DEDUP_REMOVED lines=14> */
[----:B0-----:R-:W-:Y:S01]  /*82a0*/  ISETP.NE.AND P1, PT, R0, 0x1, PT ;  /* 0x000000010000780c */ /* 0x001fe20003f25270 */
[----:B------:R-:W-:Y:S01]  /*82b0*/  VIADD R0, R191, 0x7f ;  /* 0x0000007fbf007836 */ /* 0x000fe20000000000 */
[----:B------:R-:W-:-:S02]  /*82c0*/  CS2R R110, SRZ ;  /* 0x00000000006e7805 */ /* 0x000fc4000001ff00 */
[----:B------:R-:W-:Y:S02]  /*82d0*/  CS2R R108, SRZ ;  /* 0x00000000006c7805 */ /* 0x000fe4000001ff00 */
[----:B---3--:R-:W-:Y:S02]  /*82e0*/  CS2R R106, SRZ ;  /* 0x00000000006a7805 */ /* 0x008fe4000001ff00 */
[----:B------:R-:W-:Y:S02]  /*82f0*/  CS2R R104, SRZ ;  /* 0x0000000000687805 */ /* 0x000fe4000001ff00 */
[----:B------:R-:W-:Y:S02]  /*8300*/  CS2R R102, SRZ ;  /* 0x0000000000667805 */ /* 0x000fe4000001ff00 */
[----:B------:R-:W-:Y:S02]  /*8310*/  CS2R R100, SRZ ;  /* 0x0000000000647805 */ /* 0x000fe4000001ff00 */
[----:B------:R-:W-:Y:S01]  /*8320*/  CS2R R98, SRZ ;  /* 0x0000000000627805 */ /* 0x000fe2000001ff00 */
[----:B------:R-:W-:Y:S01]  /*8330*/  IMAD.MOV.U32 R36, RZ, RZ, RZ ;  /* 0x000000ffff247224 */ /* 0x000fe200078e00ff */
[----:B------:R-:W-:-:S02]  /*8340*/  CS2R R10, SRZ ;  /* 0x00000000000a7805 */ /* 0x000fc4000001ff00 */
[----:B------:R-:W-:Y:S01]  /*8350*/  MOV R94, RZ ;  /* 0x000000ff005e7202 */ /* 0x000fe20000000f00 */
[----:B------:R-:W-:Y:S01]  /*8360*/  IMAD.MOV.U32 R93, RZ, RZ, RZ ;  /* 0x000000ffff5d7224 */ /* 0x000fe200078e00ff */
[----:B------:R-:W0:Y:S01]  /*8370*/  @P1 LDC R3, c[0x0][0x44c] ;  /* 0x00011300ff031b82 */ /* 0x000e220000000800 */
[----:B------:R-:W-:-:S07]  /*8380*/  CS2R R90, SRZ ;  /* 0x00000000005a7805 */ /* 0x000fce000001ff00 */
[----:B------:R-:W1:Y:S01]  /*8390*/  @P1 LDC R4, c[0x0][0x450] ;  /* 0x00011400ff041b82 */ /* 0x000e620000000800 */
[----:B0-----:R-:W-:-:S05]  /*83a0*/  @P1 IMAD.HI.U32 R3, R0, R3, RZ ;  /* 0x0000000300031227 */ /* 0x001fca00078e00ff */
[----:B-1----:R-:W-:Y:S02]  /*83b0*/  @P1 SHF.R.U32.HI R0, RZ, R4, R3 ;  /* 0x00000004ff001219 */ /* 0x002fe40000011603 */
[----:B------:R-:W-:-:S03]  /*83c0*/  PLOP3.LUT P1, PT, PT, PT, PT, 0x80, 0x0 ;  /* 0x000000000000781c */ /* 0x000fc60003f2f070 */
[----:B------:R-:W-:-:S05]  /*83d0*/  IMAD.IADD R0, R95, 0x1, R0 ;  /* 0x000000015f007824 */ /* 0x000fca00078e0200 */
[----:B------:R-:W-:-:S04]  /*83e0*/  SHF.R.S32.HI R3, RZ, 0x1f, R0 ;  /* 0x0000001fff037819 */ /* 0x000fc80000011400 */
[----:B------:R-:W-:Y:S02]  /*83f0*/  LEA.HI R3, R3, R0, RZ, 0x7 ;  /* 0x0000000003037211 */ /* 0x000fe400078f38ff */
[----:B------:R-:W-:Y:S02]  /*8400*/  MOV R0, RZ ;  /* 0x000000ff00007202 */ /* 0x000fe40000000f00 */
[----:B------:R-:W-:-:S04]  /*8410*/  SHF.R.S32.HI R3, RZ, 0x7, R3 ;  /* 0x00000007ff037819 */ /* 0x000fc80000011403 */
[----:B------:R-:W-:Y:S01]  /*8420*/  VIMNMX R96, R96, R3, PT ;  /* 0x0000000360607248 */ /* 0x000fe20003fe0100 */
[----:B------:R-:W-:-:S03]  /*8430*/  IMAD.MOV.U32 R3, RZ, RZ, RZ ;  /* 0x000000ffff037224 */ /* 0x000fc600078e00ff */
[----:B------:R-:W-:Y:S01]  /*8440*/  ISETP.GE.AND P2, PT, R96, 0x1, PT ;  /* 0x000000016000780c */ /* 0x000fe20003f46270 */
[----:B------:R-:W-:-:S12]  /*8450*/  @P0 BRA `(.L_x_9510) ;  /* 0x00000000000c0947 */ /* 0x000fd80003800000 */
[----:B------:R-:W0:Y:S01]  /*8460*/  FENCE.VIEW.ASYNC.G ;  /* 0x00000000000073c6 */ /* 0x000e220000000100 */
[----:B------:R-:W-:Y:S05]  /*8470*/  WARPSYNC.ALL ;  /* 0x0000000000007948 */ /* 0x000fea0003800000 */
[----:B0-----:R-:W-:Y:S06]  /*8480*/  BAR.ARV 0xc, 0x180 ;  /* 0x0306000000007b1d */ /* 0x001fec0000002000 */
.L_x_9510:
[----:B------:R-:W-:Y:S01]  /*8490*/  CS2R R88, SRZ ;  /* 0x0000000000587805 */ /* 0x000fe2000001ff00 */
[----:B------:R-:W-:Y:S06]  /*84a0*/  @!P2 BRA `(.L_x_9511) ;  /* 0x000000cc00eca947 */ /* 0x000fec0003800000 */
[----:B------:R-:W-:-:S03]  /*84b0*/  UMOV UR4, 0xffffffff ;  /* 0xffffffff00047882 */ /* 0x000fc60000000000 */
[----:B------:R-:W-:Y:S05]  /*84c0*/  BRA.DIV UR4, `(.L_x_9512) ;  /* 0x0000016a04fc7947 */ /* 0x000fea000b800000 */
[----:B------:R0:W1:Y:S02]  /*84d0*/  SHFL.IDX PT, R190, R220, RZ, 0x1f ;  /* 0x00001fffdcbe7589 */ /* 0x00006400000e0000 */
.L_x_9799:
[----:B-1----:R-:W-:-:S04]  /*84e0*/  LEA.HI R0, R190, R190, RZ, 0x1 ;  /* 0x000000bebe007211 */ /* 0x002fc800078f08ff */
[----:B------:R-:W-:Y:S01]  /*84f0*/  LOP3.LUT R3, R0, 0x1e, RZ, 0xc0, !PT ;  /* 0x0000001e00037812 */ /* 0x000fe200078ec0ff */
[----:B------:R-:W-:-:S04]  /*8500*/  IMAD.U32 R0, RZ, RZ, UR40 ;  /* 0x00000028ff007e24 */ /* 0x000fc8000f8e00ff */
[----:B------:R-:W-:Y:S01]  /*8510*/  IMAD.IADD R3, R190, 0x1, -R3 ;  /* 0x00000001be037824 */ /* 0x000fe200078e0a03 */
[----:B------:R-:W-:-:S04]  /*8520*/  LOP3.LUT P0, RZ, R0, 0x3ff, RZ, 0xc0, !PT ;  /* 0x000003ff00ff7812 */ /* 0x000fc8000780c0ff */
[----:B------:R-:W-:Y:S02]  /*8530*/  LEA R3, R3, UR40, 0xd ;  /* 0x0000002803037c11 */ /* 0x000fe4000f8e68ff */
[----:B------:R-:W-:Y:S02]  /*8540*/  P2R R25, PR, RZ, 0x1 ;  /* 0x00000001ff197803 */ /* 0x000fe40000000000 */
[----:B------:R-:W-:-:S04]  /*8550*/  SHF.R.U32.HI R3, RZ, 0x4, R3 ;  /* 0x00000004ff037819 */ /* 0x000fc80000011603 */
[----:B------:R-:W-:Y:S01]  /*8560*/  LOP3.LUT R42, R3, 0x3fff, RZ, 0xc0, !PT ;  /* 0x00003fff032a7812 */ /* 0x000fe200078ec0ff */
[----:B------:R-:W-:Y:S06]  /*8570*/  @!P0 BRA `(.L_x_9513) ;  /* 0x0000000000408947 */ /* 0x000fec0003800000 */
[----:B------:R-:W-:Y:S01]  /*8580*/  MOV R0, 0x0 ;  /* 0x0000000000007802 */ /* 0x000fe20000000f00 */
[----:B------:R-:W-:Y:S01]  /*8590*/  ULDC.64 UR4, c[0x4][0x138] ;  /* 0x01004e0000047ab9 */ /* 0x000fe20000000a00 */
[----:B------:R-:W-:Y:S01]  /*85a0*/  ULDC.64 UR6, c[0x4][0x140] ;  /* 0x0100500000067ab9 */ /* 0x000fe20000000a00 */
[----:B------:R-:W-:Y:S01]  /*85b0*/  MOV R4, UR4 ;  /* 0x0000000400047c02 */ /* 0x000fe20008000f00 */
[----:B------:R1:W3:Y:S01]  /*85c0*/  LDC.64 R14, c[0x4][R0] ;  /* 0x01000000000e7b82 */ /* 0x0002e20000000a00 */
[----:B------:R-:W-:Y:S01]  /*85d0*/  IMAD.U32 R5, RZ, RZ, UR5 ;  /* 0x00000005ff057e24 */ /* 0x000fe2000f8e00ff */
[----:B------:R-:W-:Y:S01]  /*85e0*/  ULDC.64 UR4, c[0x4][0x68] ;  /* 0x01001a0000047ab9 */ /* 0x000fe20000000a00 */
[----:B------:R-:W-:Y:S01]  /*85f0*/  IMAD.U32 R6, RZ, RZ, UR6 ;  /* 0x00000006ff067e24 */ /* 0x000fe2000f8e00ff */
[----:B------:R-:W-:Y:S01]  /*8600*/  MOV R10, UR4 ;  /* 0x00000004000a7c02 */ /* 0x000fe20008000f00 */
[----:B------:R-:W-:Y:S01]  /*8610*/  IMAD.U32 R7, RZ, RZ, UR7 ;  /* 0x00000007ff077e24 */ /* 0x000fe2000f8e00ff */
[----:B----4-:R-:W-:Y:S01]  /*8620*/  MOV R13, RZ ;  /* 0x000000ff000d7202 */ /* 0x010fe20000000f00 */
[----:B------:R-:W-:-:S02]  /*8630*/  IMAD.U32 R11, RZ, RZ, UR5 ;  /* 0x00000005ff0b7e24 */ /* 0x000fc4000f8e00ff */
[----:B------:R-:W-:Y:S02]  /*8640*/  IMAD.MOV.U32 R8, RZ, RZ, 0x70 ;  /* 0x00000070ff087424 */ /* 0x000fe400078e00ff */
[----:B-1----:R-:W-:-:S07]  /*8650*/  IMAD.MOV.U32 R12, RZ, RZ, 0x1 ;  /* 0x00000001ff0c7424 */ /* 0x002fce00078e00ff */
[----:B------:R-:W-:-:S07]  /*8660*/  LEPC R20, `(.L_x_9513) ;  /* 0x000000001014794e */ /* 0x000fce0000000000 */
[----:B0-23-5:R-:W-:Y:S05]  /*8670*/  CALL.ABS.NOINC R14 ;  /* 0x000000000e007343 */ /* 0x02dfea0003c00000 */
.L_x_9513:
        /* <DEDUP_REMOVED lines=8> */
[----:B------:R1:W3:Y:S03]  /*8700*/  SYNCS.PHASECHK.TRANS64.TRYWAIT P0, [R18+URZ+0x28800], R3 ;  /* 0x02880003120075a7 */ /* 0x0002e6000800017f */
[----:B---3--:R-:W-:Y:S05]  /*8710*/  @!P0 NANOSLEEP.SYNCS 0x989680 ;  /* 0x009896800000895d */ /* 0x008fea0003900000 */
[----:B------:R-:W3:Y:S01]  /*8720*/  @!P0 SYNCS.PHASECHK.TRANS64 P0, [R18+URZ+0x28800], R3 ;  /* 0x02880003120085a7 */ /* 0x000ee2000800007f */
[----:B------:R-:W-:Y:S04]  /*8730*/  BSSY B0, `(.L_x_9515) ;  /* 0x0000006000007945 */ /* 0x000fe80003800000 */
[----:B---3--:R-:W-:Y:S05]  /*8740*/  @P0 BRA `(.L_x_9516) ;  /* 0x0000000000100947 */ /* 0x008fea0003800000 */
.L_x_9517:
[----:B---3--:R3:W0:Y:S02]  /*8750*/  SYNCS.PHASECHK.TRANS64.TRYWAIT P0, [R18+URZ+0x28800], R3 ;  /* 0x02880003120075a7 */ /* 0x008624000800017f */
[----:B0-----:R-:W-:Y:S05]  /*8760*/  @!P0 NANOSLEEP.SYNCS 0x989680 ;  /* 0x009896800000895d */ /* 0x001fea0003900000 */
[----:B------:R-:W0:Y:S02]  /*8770*/  @!P0 SYNCS.PHASECHK.TRANS64 P0, [R18+URZ+0x28800], R3 ;  /* 0x02880003120085a7 */ /* 0x000e24000800007f */
[----:B0-----:R-:W-:Y:S05]  /*8780*/  @!P0 BRA `(.L_x_9517) ;  /* 0xfffffffc00f08947 */ /* 0x001fea000383ffff */
.L_x_9516:
[----:B------:R-:W-:Y:S05]  /*8790*/  BSYNC B0 ;  /* 0x0000000000007941 */ /* 0x000fea0003800000 */
.L_x_9515:
[----:B------:R-:W-:Y:S05]  /*87a0*/  BRA `(.L_x_9518) ;  /* 0x0000004c00987947 */ /* 0x000fea0003800000 */
.L_x_9514:
        /* <DEDUP_REMOVED lines=20> */
[----:B------:R-:W-:Y:S01]  /*88f0*/  MOV R10, UR6 ;  /* 0x00000006000a7c02 */ /* 0x000fe20008000f00 */
[----:B------:R-:W-:Y:S01]  /*8900*/  IMAD.U32 R6, RZ, RZ, UR4 ;  /* 0x00000004ff067e24 */ /* 0x000fe2000f8e00ff */
[----:B----4-:R-:W-:Y:S01]  /*8910*/  MOV R13, RZ ;  /* 0x000000ff000d7202 */ /* 0x010fe20000000f00 */
[----:B------:R-:W-:-:S02]  /*8920*/  IMAD.U32 R7, RZ, RZ, UR5 ;  /* 0x00000005ff077e24 */ /* 0x000fc4000f8e00ff */
[----:B------:R-:W-:Y:S02]  /*8930*/  IMAD.U32 R11, RZ, RZ, UR7 ;  /* 0x00000007ff0b7e24 */ /* 0x000fe4000f8e00ff */
[----:B------:R-:W-:Y:S02]  /*8940*/  IMAD.MOV.U32 R8, RZ, RZ, 0x70 ;  /* 0x00000070ff087424 */ /* 0x000fe400078e00ff */
[----:B-1----:R-:W-:-:S07]  /*8950*/  IMAD.MOV.U32 R12, RZ, RZ, 0x1 ;  /* 0x00000001ff0c7424 */ /* 0x002fce00078e00ff */
[----:B------:R-:W-:-:S07]  /*8960*/  LEPC R20, `(.L_x_9519) ;  /* 0x000000001014794e */ /* 0x000fce0000000000 */
[----:B0-23--:R-:W-:Y:S05]  /*8970*/  CALL.ABS.NOINC R14 ;  /* 0x000000000e007343 */ /* 0x00dfea0003c00000 */
.L_x_9519:
[----:B------:R-:W-:Y:S01]  /*8980*/  ULDC.U8 UR4, c[0x0][0x410] ;  /* 0x0001040000047ab9 */ /* 0x000fe20000000000 */
[----:B------:R-:W-:Y:S01]  /*8990*/  IMAD.IADD R55, R187, 0x1, R191 ;  /* 0x00000001bb377824 */ /* 0x000fe200078e02bf */
[----:B------:R-:W-:Y:S01]  /*89a0*/  ISETP.NE.AND P0, PT, RZ, UR4, PT ;  /* 0x00000004ff007c0c */ /* 0x000fe2000bf05270 */
[----:B------:R-:W-:Y:S02]  /*89b0*/  BSSY B0, `(.L_x_9520) ;  /* 0x00004bd000007945 */ /* 0x000fe40003800000 */
[----:B------:R-:W-:-:S10]  /*89c0*/  IMAD R3, R206, 0x20, R55 ;  /* 0x00000020ce037824 */ /* 0x000fd400078e0237 */
[----:B------:R-:W-:Y:S05]  /*89d0*/  @!P0 BRA `(.L_x_9521) ;  /* 0x0000002400b88947 */ /* 0x000fea0003800000 */
[----:B------:R-:W1:Y:S01]  /*89e0*/  LDC R21, c[0x0][0x448] ;  /* 0x00011200ff157b82 */ /* 0x000e620000000800 */
[----:B------:R-:W-:Y:S01]  /*89f0*/  ULDC.64 UR4, c[0x0][0x3f8] ;  /* 0x0000fe0000047ab9 */ /* 0x000fe20000000a00 */
[----:B------:R-:W-:Y:S01]  /*8a00*/  MOV R9, R29 ;  /* 0x0000001d00097202 */ /* 0x000fe20000000f00 */
[----:B------:R-:W-:Y:S01]  /*8a10*/  ULDC.64 UR6, c[0x0][0x408] ;  /* 0x0001020000067ab9 */ /* 0x000fe20000000a00 */
[----:B------:R-:W-:Y:S02]  /*8a20*/  IMAD.MOV.U32 R8, RZ, RZ, R26 ;  /* 0x000000ffff087224 */ /* 0x000fe400078e001a */
[----:B------:R-:W-:Y:S02]  /*8a30*/  IMAD.MOV.U32 R10, RZ, RZ, R24 ;  /* 0x000000ffff0a7224 */ /* 0x000fe400078e0018 */
[----:B------:R-:W-:Y:S01]  /*8a40*/  IMAD.MOV.U32 R11, RZ, RZ, R31 ;  /* 0x000000ffff0b7224 */ /* 0x000fe200078e001f */
[----:B-1----:R-:W-:-:S13]  /*8a50*/  ISETP.NE.AND P0, PT, R21, 0x1, PT ;  /* 0x000000011500780c */ /* 0x002fda0003f05270 */
[----:B------:R-:W1:Y:S08]  /*8a60*/  @P0 LDC R0, c[0x0][0x44c] ;  /* 0x00011300ff000b82 */ /* 0x000e700000000800 */
[----:B------:R-:W3:Y:S01]  /*8a70*/  @P0 LDC R5, c[0x0][0x450] ;  /* 0x00011400ff050b82 */ /* 0x000ee20000000800 */
[----:B-1----:R-:W-:-:S05]  /*8a80*/  @P0 IMAD.HI.U32 R0, R3, R0, RZ ;  /* 0x0000000003000227 */ /* 0x002fca00078e00ff */
[----:B---3--:R-:W-:-:S04]  /*8a90*/  @P0 SHF.R.U32.HI R3, RZ, R5, R0 ;  /* 0x00000005ff030219 */ /* 0x008fc80000011600 */
[----:B------:R-:W-:Y:S01]  /*8aa0*/  SHF.R.S32.HI R0, RZ, 0x1f, R3 ;  /* 0x0000001fff007819 */ /* 0x000fe20000011403 */
[----:B------:R-:W-:-:S04]  /*8ab0*/  IMAD.WIDE.U32 R8, R3, UR4, R8 ;  /* 0x0000000403087c25 */ /* 0x000fc8000f8e0008 */
[C---:B------:R-:W-:Y:S02]  /*8ac0*/  IMAD R4, R0.reuse, UR4, RZ ;  /* 0x0000000400047c24 */ /* 0x040fe4000f8e02ff */
[----:B------:R-:W-:Y:S02]  /*8ad0*/  IMAD R0, R0, UR6, RZ ;  /* 0x0000000600007c24 */ /* 0x000fe4000f8e02ff */
[C---:B----4-:R-:W-:Y:S01]  /*8ae0*/  IMAD R13, R3.reuse, UR5, R4 ;  /* 0x00000005030d7c24 */ /* 0x050fe2000f8e0204 */
        /* <DEDUP_REMOVED lines=12> */
[----:B------:R1:W3:Y:S04]  /*8bb0*/  SHFL.IDX PT, R0, R6, RZ, 0x181f ;  /* 0x00181fff06007589 */ /* 0x0002e800000e0000 */
[----:B------:R1:W4:Y:S04]  /*8bc0*/  SHFL.IDX PT, R3, R5, RZ, 0x181f ;  /* 0x00181fff05037589 */ /* 0x00032800000e0000 */
[----:B------:R1:W0:Y:S04]  /*8bd0*/  SHFL.IDX PT, R4, R8, RZ, 0x181f ;  /* 0x00181fff08047589 */ /* 0x00022800000e0000 */
[----:B------:R1:W0:Y:S02]  /*8be0*/  SHFL.IDX PT, R14, R7, RZ, 0x181f ;  /* 0x00181fff070e7589 */ /* 0x00022400000e0000 */
.L_x_9805:
[----:B------:R-:W-:Y:S01]  /*8bf0*/  IMAD R64, R192, R21, RZ ;  /* 0x00000015c0407224 */ /* 0x000fe200078e02ff */
[----:B------:R-:W-:Y:S01]  /*8c00*/  BSSY B1, `(.L_x_9523) ;  /* 0x000001e000017945 */ /* 0x000fe20003800000 */
[----:B------:R-:W-:Y:S02]  /*8c10*/  CS2R R48, SRZ ;  /* 0x0000000000307805 */ /* 0x000fe4000001ff00 */
[----:B------:R-:W-:Y:S02]  /*8c20*/  CS2R R44, SRZ ;  /* 0x00000000002c7805 */ /* 0x000fe4000001ff00 */
[----:B--2---:R-:W-:Y:S02]  /*8c30*/  CS2R R46, SRZ ;  /* 0x00000000002e7805 */ /* 0x004fe4000001ff00 */
        /* <DEDUP_REMOVED lines=19> */
[----:B------:R-:W-:Y:S02]  /*8d70*/  @!P5 IMAD.X R21, R0, 0x1, R9, P2 ;  /* 0x000000010015d824 */ /* 0x000fe400010e0609 */
[C---:B------:R-:W-:Y:S01]  /*8d80*/  @!P4 IMAD.X R13, R4.reuse, 0x1, R13, P1 ;  /* 0x00000001040dc824 */ /* 0x040fe200008e060d */
[----:B------:R2:W5:Y:S01]  /*8d90*/  @!P4 LD.E.64 R46, desc[UR42][R10.64] ;  /* 0x0000002a0a2ec980 */ /* 0x000562000c101b00 */
[----:B------:R-:W-:-:S03]  /*8da0*/  @!P5 IMAD.X R15, R4, 0x1, R9, P3 ;  /* 0x00000001040fd824 */ /* 0x000fc600018e0609 */
[----:B------:R2:W5:Y:S04]  /*8db0*/  @!P5 LD.E.64 R40, desc[UR42][R20.64] ;  /* 0x0000002a1428d980 */ /* 0x000568000c101b00 */
[----:B------:R2:W5:Y:S04]  /*8dc0*/  @!P5 LD.E.64 R44, desc[UR42][R14.64] ;  /* 0x0000002a0e2cd980 */ /* 0x000568000c101b00 */
[----:B------:R2:W5:Y:S02]  /*8dd0*/  @!P4 LD.E.64 R48, desc[UR42][R12.64] ;  /* 0x0000002a0c30c980 */ /* 0x000564000c101b00 */
.L_x_9524:
[----:B------:R-:W-:Y:S05]  /*8de0*/  BSYNC B1 ;  /* 0x0000000000017941 */ /* 0x000fea0003800000 */
.L_x_9523:
[----:B---3-5:R-:W-:Y:S01]  /*8df0*/  IMAD.MOV.U32 R0, RZ, RZ, R48 ;  /* 0x000000ffff007224 */ /* 0x028fe200078e0030 */
[----:B----4-:R-:W-:Y:S01]  /*8e00*/  MOV R3, R49 ;  /* 0x0000003100037202 */ /* 0x010fe20000000f00 */
[----:B0-----:R-:W-:Y:S01]  /*8e10*/  IMAD.MOV.U32 R4, RZ, RZ, R44 ;  /* 0x000000ffff047224 */ /* 0x001fe200078e002c */
[----:B------:R-:W-:Y:S01]  /*8e20*/  UMOV UR4, 0xffffffff ;  /* 0xffffffff00047882 */ /* 0x000fe20000000000 */
        /* <DEDUP_REMOVED lines=8> */
[----:B------:R-:W-:Y:S02]  /*8eb0*/  CS2R R38, SRZ ;  /* 0x0000000000267805 */ /* 0x000fe4000001ff00 */
[----:B------:R-:W-:Y:S02]  /*8ec0*/  MOV R3, R47 ;  /* 0x0000002f00037202 */ /* 0x000fe40000000f00 */
        /* <DEDUP_REMOVED lines=8> */
[----:B--2---:R2:W0:Y:S02]  /*8f50*/  SHFL.IDX PT, R14, R7, 0x1, 0x181f ;  /* 0x00381f00070e7f89 */ /* 0x00442400000e0000 */
.L_x_9811:
        /* <DEDUP_REMOVED lines=11> */
[----:B------:R-:W-:Y:S02]  /*9010*/  ISETP.GE.AND P5, PT, R185, UR4, PT ;  /* 0x00000004b9007c0c */ /* 0x000fe4000bfa6270 */
[----:B------:R-:W-:-:S07]  /*9020*/  CS2R R36, SRZ ;  /* 0x0000000000247805 */ /* 0x000fce000001ff00 */
[----:B------:R-:W-:-:S04]  /*9030*/  @!P4 SHF.L.U32 R12, R22, 0x1, RZ ;  /* 0x00000001160cc819 */ /* 0x000fc800000006ff */
[C---:B------:R-:W-:Y:S01]  /*9040*/  @!P5 IMAD.SHL.U32 R11, R185.reuse, 0x2, RZ ;  /* 0x00000002b90bd824 */ /* 0x040fe200078e00ff */
[----:B------:R-:W-:Y:S02]  /*9050*/  @!P5 SHF.L.U64.HI R15, R185, 0x1, R212 ;  /* 0x00000001b90fd819 */ /* 0x000fe400000102d4 */
[CC--:B----4-:R-:W-:Y:S02]  /*9060*/  @!P4 IADD3 R10, P0, R3.reuse, R12.reuse, RZ ;  /* 0x0000000c030ac210 */ /* 0x0d0fe40007f1e0ff */
[-C--:B------:R-:W-:Y:S02]  /*9070*/  @!P5 IADD3 R20, P2, R3, R11.reuse, RZ ;  /* 0x0000000b0314d210 */ /* 0x080fe40007f5e0ff */
[----:B0-----:R-:W-:Y:S02]  /*9080*/  @!P4 IADD3 R12, P1, R14, R12, RZ ;  /* 0x0000000c0e0cc210 */ /* 0x001fe40007f3e0ff */
[----:B------:R-:W-:Y:S01]  /*9090*/  @!P4 SHF.L.U64.HI R9, R22, 0x1, R23 ;  /* 0x000000011609c819 */ /* 0x000fe20000010217 */
[----:B---3--:R-:W-:Y:S01]  /*90a0*/  @!P5 IMAD.X R21, R0, 0x1, R15, P2 ;  /* 0x000000010015d824 */ /* 0x008fe200010e060f */
[----:B------:R-:W-:-:S02]  /*90b0*/  @!P5 IADD3 R14, P3, R14, R11, RZ ;  /* 0x0000000b0e0ed210 */ /* 0x000fc40007f7e0ff */
[----:B------:R-:W-:Y:S02]  /*90c0*/  CS2R R38, SRZ ;  /* 0x0000000000267805 */ /* 0x000fe4000001ff00 */
[----:B------:R-:W-:Y:S01]  /*90d0*/  @!P4 IADD3.X R13, R4, R9, RZ, P1, !PT ;  /* 0x00000009040dc210 */ /* 0x000fe20000ffe4ff */
[----:B------:R-:W-:Y:S01]  /*90e0*/  @!P4 IMAD.X R11, R0, 0x1, R9, P0 ;  /* 0x00000001000bc824 */ /* 0x000fe200000e0609 */
[----:B------:R0:W5:Y:S01]  /*90f0*/  @!P5 LD.E.64 R32, desc[UR42][R20.64] ;  /* 0x0000002a1420d980 */ /* 0x000162000c101b00 */
[----:B------:R-:W-:-:S03]  /*9100*/  @!P5 IMAD.X R15, R4, 0x1, R15, P3 ;  /* 0x00000001040fd824 */ /* 0x000fc600018e060f */
[----:B------:R0:W5:Y:S04]  /*9110*/  @!P4 LD.E.64 R36, desc[UR42][R10.64] ;  /* 0x0000002a0a24c980 */ /* 0x000168000c101b00 */
[----:B------:R0:W5:Y:S04]  /*9120*/  @!P5 LD.E.64 R34, desc[UR42][R14.64] ;  /* 0x0000002a0e22d980 */ /* 0x000168000c101b00 */
[----:B------:R0:W5:Y:S02]  /*9130*/  @!P4 LD.E.64 R38, desc[UR42][R12.64] ;  /* 0x0000002a0c26c980 */ /* 0x000164000c101b00 */
.L_x_9527:
[----:B------:R-:W-:Y:S05]  /*9140*/  BSYNC B1 ;  /* 0x0000000000017941 */ /* 0x000fea0003800000 */
.L_x_9526:
[----:B---3-5:R-:W-:Y:S01]  /*9150*/  IMAD.MOV.U32 R0, RZ, RZ, R38 ;  /* 0x000000ffff007224 */ /* 0x028fe200078e0026 */
[----:B0-----:R-:W-:Y:S01]  /*9160*/  MOV R4, R34 ;  /* 0x0000002200047202 */ /* 0x001fe20000000f00 */
[----:B----4-:R-:W-:Y:S01]  /*9170*/  IMAD.MOV.U32 R3, RZ, RZ, R39 ;  /* 0x000000ffff037224 */ /* 0x010fe200078e0027 */
        /* <DEDUP_REMOVED lines=17> */
.L_x_9817:
        /* <DEDUP_REMOVED lines=12> */
[----:B------:R-:W-:Y:S02]  /*9350*/  ISETP.GE.AND P5, PT, R185, UR4, PT ;  /* 0x00000004b9007c0c */ /* 0x000fe4000bfa6270 */
[----:B------:R-:W-:-:S07]  /*9360*/  CS2R R28, SRZ ;  /* 0x00000000001c7805 */ /* 0x000fce000001ff00 */
[C---:B------:R-:W-:Y:S01]  /*9370*/  @!P4 IMAD.SHL.U32 R12, R22.reuse, 0x2, RZ ;  /* 0x00000002160cc824 */ /* 0x040fe200078e00ff */
[----:B------:R-:W-:-:S03]  /*9380*/  @!P4 SHF.L.U64.HI R9, R22, 0x1, R23 ;  /* 0x000000011609c819 */ /* 0x000fc60000010217 */
[C---:B------:R-:W-:Y:S02]  /*9390*/  @!P5 SHF.L.U32 R11, R185.reuse, 0x1, RZ ;  /* 0x00000001b90bd819 */ /* 0x040fe400000006ff */
[----:B------:R-:W-:Y:S02]  /*93a0*/  @!P5 SHF.L.U64.HI R15, R185, 0x1, R212 ;  /* 0x00000001b90fd819 */ /* 0x000fe400000102d4 */
[CC--:B----4-:R-:W-:Y:S02]  /*93b0*/  @!P4 IADD3 R10, P0, R3.reuse, R12.reuse, RZ ;  /* 0x0000000c030ac210 */ /* 0x0d0fe40007f1e0ff */
[-C--:B------:R-:W-:Y:S02]  /*93c0*/  @!P5 IADD3 R26, P2, R3, R11.reuse, RZ ;  /* 0x0000000b031ad210 */ /* 0x080fe40007f5e0ff */
[C---:B0-----:R-:W-:Y:S02]  /*93d0*/  @!P4 IADD3 R12, P1, R14.reuse, R12, RZ ;  /* 0x0000000c0e0cc210 */ /* 0x041fe40007f3e0ff */
[----:B------:R-:W-:Y:S01]  /*93e0*/  @!P5 IADD3 R14, P3, R14, R11, RZ ;  /* 0x0000000b0e0ed210 */ /* 0x000fe20007f7e0ff */
[C---:B---3--:R-:W-:Y:S01]  /*93f0*/  @!P5 IMAD.X R27, R0.reuse, 0x1, R15, P2 ;  /* 0x00000001001bd824 */ /* 0x048fe200010e060f */
        /* <DEDUP_REMOVED lines=8> */
.L_x_9530:
[----:B------:R-:W-:Y:S05]  /*9480*/  BSYNC B1 ;  /* 0x0000000000017941 */ /* 0x000fea0003800000 */
.L_x_9529:
        /* <DEDUP_REMOVED lines=15> */
[----:B------:R0:W3:Y:S04]  /*9580*/  SHFL.IDX PT, R0, R6, 0x3, 0x181f ;  /* 0x00781f0006007f89 */ /* 0x0000e800000e0000 */
[----:B------:R0:W4:Y:S04]  /*9590*/  SHFL.IDX PT, R3, R5, 0x3, 0x181f ;  /* 0x00781f0005037f89 */ /* 0x00012800000e0000 */
[----:B------:R0:W0:Y:S04]  /*95a0*/  SHFL.IDX PT, R4, R8, 0x3, 0x181f ;  /* 0x00781f0008047f89 */ /* 0x00002800000e0000 */
[----:B------:R0:W0:Y:S02]  /*95b0*/  SHFL.IDX PT, R14, R7, 0x3, 0x181f ;  /* 0x00781f00070e7f89 */ /* 0x00002400000e0000 */
.L_x_9823:
[----:B------:R-:W-:Y:S01]  /*95c0*/  VIADD R55, R55, 0x60 ;  /* 0x0000006037377836 */ /* 0x000fe20000000000 */
[----:B------:R-:W-:Y:S01]  /*95d0*/  BSSY B1, `(.L_x_9532) ;  /* 0x000001d000017945 */ /* 0x000fe20003800000 */
[----:B------:R-:W-:Y:S02]  /*95e0*/  CS2R R10, SRZ ;  /* 0x00000000000a7805 */ /* 0x000fe4000001ff00 */
[----:B------:R-:W-:Y:S02]  /*95f0*/  CS2R R12, SRZ ;  /* 0x00000000000c7805 */ /* 0x000fe4000001ff00 */
[----:B01----:R-:W-:Y:S02]  /*9600*/  CS2R R8, SRZ ;  /* 0x0000000000087805 */ /* 0x003fe4000001ff00 */
[----:B------:R-:W-:-:S13]  /*9610*/  ISETP.GE.AND P0, PT, R55, R64, PT ;  /* 0x000000403700720c */ /* 0x000fda0003f06270 */
[----:B------:R-:W-:Y:S05]  /*9620*/  @P0 BRA `(.L_x_9533) ;  /* 0x00000000005c0947 */ /* 0x000fea0003800000 */
[----:B------:R-:W-:Y:S01]  /*9630*/  ULDC UR4, c[0x0][0x3f4] ;  /* 0x0000fd0000047ab9 */ /* 0x000fe20000000800 */
[----:B------:R-:W-:Y:S02]  /*9640*/  CS2R R8, SRZ ;  /* 0x0000000000087805 */ /* 0x000fe4000001ff00 */
[----:B------:R-:W-:Y:S02]  /*9650*/  ISETP.GE.AND P4, PT, R22, UR4, PT ;  /* 0x0000000416007c0c */ /* 0x000fe4000bf86270 */
[----:B------:R-:W-:-:S11]  /*9660*/  ISETP.GE.AND P5, PT, R185, UR4, PT ;  /* 0x00000004b9007c0c */ /* 0x000fd6000bfa6270 */
[C---:B------:R-:W-:Y:S01]  /*9670*/  @!P4 IMAD.SHL.U32 R60, R22.reuse, 0x2, RZ ;  /* 0x00000002163cc824 */ /* 0x040fe200078e00ff */
[----:B------:R-:W-:Y:S01]  /*9680*/  @!P4 SHF.L.U64.HI R5, R22, 0x1, R23 ;  /* 0x000000011605c819 */ /* 0x000fe20000010217 */
[C---:B------:R-:W-:Y:S01]  /*9690*/  @!P5 IMAD.SHL.U32 R15, R185.reuse, 0x2, RZ ;  /* 0x00000002b90fd824 */ /* 0x040fe200078e00ff */
[----:B------:R-:W-:Y:S02]  /*96a0*/  @!P5 SHF.L.U64.HI R11, R185, 0x1, R212 ;  /* 0x00000001b90bd819 */ /* 0x000fe400000102d4 */
[-C--:B----4-:R-:W-:Y:S02]  /*96b0*/  @!P4 IADD3 R6, P0, R3, R60.reuse, RZ ;  /* 0x0000003c0306c210 */ /* 0x090fe40007f1e0ff */
[C---:B------:R-:W-:Y:S02]  /*96c0*/  @!P4 IADD3 R60, P1, R14.reuse, R60, RZ ;  /* 0x0000003c0e3cc210 */ /* 0x040fe40007f3e0ff */
[----:B------:R-:W-:Y:S02]  /*96d0*/  @!P5 IADD3 R14, P3, R14, R15, RZ ;  /* 0x0000000f0e0ed210 */ /* 0x000fe40007f7e0ff */
[----:B------:R-:W-:-:S02]  /*96e0*/  CS2R R12, SRZ ;  /* 0x00000000000c7805 */ /* 0x000fc4000001ff00 */
[----:B------:R-:W-:Y:S02]  /*96f0*/  @!P5 IADD3 R62, P2, R3, R15, RZ ;  /* 0x0000000f033ed210 */ /* 0x000fe40007f5e0ff */
[----:B------:R-:W-:Y:S01]  /*9700*/  CS2R R26, SRZ ;  /* 0x00000000001a7805 */ /* 0x000fe2000001ff00 */
[C---:B--23--:R-:W-:Y:S01]  /*9710*/  @!P4 IMAD.X R7, R0.reuse, 0x1, R5, P0 ;  /* 0x000000010007c824 */ /* 0x04cfe200000e0605 */
[----:B------:R-:W-:Y:S01]  /*9720*/  @!P5 IADD3.X R63, R0, R11, RZ, P2, !PT ;  /* 0x0000000b003fd210 */ /* 0x000fe200017fe4ff */
[C---:B------:R-:W-:Y:S01]  /*9730*/  @!P5 IMAD.X R15, R4.reuse, 0x1, R11, P3 ;  /* 0x00000001040fd824 */ /* 0x040fe200018e060b */
[----:B------:R-:W-:Y:S01]  /*9740*/  CS2R R10, SRZ ;  /* 0x00000000000a7805 */ /* 0x000fe2000001ff00 */
[----:B------:R-:W-:Y:S01]  /*9750*/  @!P4 IMAD.X R61, R4, 0x1, R5, P1 ;  /* 0x00000001043dc824 */ /* 0x000fe200008e0605 */
[----:B------:R0:W5:Y:S04]  /*9760*/  @!P4 LD.E.64 R12, desc[UR42][R6.64] ;  /* 0x0000002a060cc980 */ /* 0x000168000c101b00 */
[----:B------:R0:W5:Y:S04]  /*9770*/  @!P5 LD.E.64 R8, desc[UR42][R62.64] ;  /* 0x0000002a3e08d980 */ /* 0x000168000c101b00 */
[----:B------:R0:W5:Y:S04]  /*9780*/  @!P5 LD.E.64 R10, desc[UR42][R14.64] ;  /* 0x0000002a0e0ad980 */ /* 0x000168000c101b00 */
[----:B------:R0:W5:Y:S02]  /*9790*/  @!P4 LD.E.64 R26, desc[UR42][R60.64] ;  /* 0x0000002a3c1ac980 */ /* 0x000164000c101b00 */
.L_x_9533:
[----:B------:R-:W-:Y:S05]  /*97a0*/  BSYNC B1 ;  /* 0x0000000000017941 */ /* 0x000fea0003800000 */
.L_x_9532:
[----:B------:R-:W-:Y:S01]  /*97b0*/  ULEA.HI UR4, UR37, UR37, URZ, 0x1 ;  /* 0x0000002525047291 */ /* 0x000fe2000f8f083f */
[----:B----45:R-:W-:Y:S01]  /*97c0*/  IMAD.MOV.U32 R3, RZ, RZ, R26 ;  /* 0x000000ffff037224 */ /* 0x030fe200078e001a */
[----:B---3--:R-:W-:Y:S01]  /*97d0*/  VIADDMNMX R0, R64, -R191, 0x80, PT ;  /* 0x0000008040007446 */ /* 0x008fe200038009bf */
[----:B------:R-:W-:Y:S01]  /*97e0*/  IMAD.MOV.U32 R4, RZ, RZ, R27 ;  /* 0x000000ffff047224 */ /* 0x000fe200078e001b */
[----:B------:R-:W-:Y:S01]  /*97f0*/  ULOP3.LUT UR4, UR4, 0xfffffffe, URZ, 0xc0, !UPT ;  /* 0xfffffffe04047892 */ /* 0x000fe2000f8ec03f */
[----:B0-----:R-:W-:Y:S01]  /*9800*/  IMAD.MOV.U32 R6, RZ, RZ, R12 ;  /* 0x000000ffff067224 */ /* 0x001fe200078e000c */
[----:B------:R-:W-:Y:S01]  /*9810*/  BSSY B1, `(.L_x_9534) ;  /* 0x000000f000017945 */ /* 0x000fe20003800000 */
[----:B--2---:R-:W-:Y:S01]  /*9820*/  IMAD.MOV.U32 R7, RZ, RZ, R13 ;  /* 0x000000ffff077224 */ /* 0x004fe200078e000d */
[----:B------:R-:W-:Y:S01]  /*9830*/  UIADD3 UR4, UR37, -UR4, URZ ;  /* 0x8000000425047290 */ /* 0x000fe2000fffe03f */
[----:B------:R-:W-:Y:S01]  /*9840*/  PRMT R15, R3, 0x5410, R4 ;  /* 0x00005410030f7816 */ /* 0x000fe20000000004 */
[----:B------:R-:W-:Y:S01]  /*9850*/  IMAD.MOV.U32 R3, RZ, RZ, R10 ;  /* 0x000000ffff037224 */ /* 0x000fe200078e000a */
[----:B------:R-:W-:-:S02]  /*9860*/  MOV R4, R11 ;  /* 0x0000000b00047202 */ /* 0x000fc40000000f00 */
[----:B------:R-:W-:Y:S02]  /*9870*/  PRMT R55, R6, 0x5410, R7 ;  /* 0x0000541006377816 */ /* 0x000fe40000000007 */
[----:B------:R-:W-:Y:S02]  /*9880*/  MOV R5, UR4 ;  /* 0x0000000400057c02 */ /* 0x000fe40008000f00 */
[----:B------:R-:W-:Y:S01]  /*9890*/  PRMT R3, R3, 0x5410, R4 ;  /* 0x0000541003037816 */ /* 0x000fe20000000004 */
[----:B------:R-:W-:Y:S01]  /*98a0*/  IMAD.MOV.U32 R4, RZ, RZ, R8 ;  /* 0x000000ffff047224 */ /* 0x000fe200078e0008 */
[----:B------:R-:W-:Y:S02]  /*98b0*/  SHF.L.U32 R5, R5, 0x1f, RZ ;  /* 0x0000001f05057819 */ /* 0x000fe400000006ff */
[----:B------:R-:W-:Y:S02]  /*98c0*/  ISETP.GE.AND P1, PT, R187, R0, PT ;  /* 0x00000000bb00720c */ /* 0x000fe40003f26270 */
[----:B------:R-:W0:Y:S01]  /*98d0*/  SYNCS.PHASECHK.TRANS64.TRYWAIT P0, [R18+URZ+0x28800], R5 ;  /* 0x02880005120075a7 */ /* 0x000e22000800017f */
[----:B------:R-:W-:Y:S01]  /*98e0*/  MOV R6, R9 ;  /* 0x0000000900067202 */ /* 0x000fe20000000f00 */
[----:B0-----:R-:W-:Y:S09]  /*98f0*/  @!P0 BRA `(.L_x_9535) ;  /* 0x0000015c00dc8947 */ /* 0x001ff20003800000 */
.L_x_9824:
[----:B------:R-:W-:Y:S05]  /*9900*/  BSYNC B1 ;  /* 0x0000000000017941 */ /* 0x000fea0003800000 */
.L_x_9534:
        /* <DEDUP_REMOVED lines=22> */
[-C--:B------:R-:W-:Y:S01]  /*9a70*/  FMUL.FTZ R65, R49, R63.reuse ;  /* 0x0000003f31417220 */ /* 0x080fe20000410000 */
[--C-:B------:R-:W-:Y:S02]  /*9a80*/  HADD2.F32 R46, -RZ, R6.reuse.H0_H0 ;  /* 0x20000006ff2e7230 */ /* 0x100fe40000004100 */
[----:B------:R-:W-:Y:S01]  /*9a90*/  FMUL.FTZ R64, R4, R62 ;  /* 0x0000003e04407220 */ /* 0x000fe20000410000 */
[----:B------:R-:W-:Y:S01]  /*9aa0*/  FFMA.FTZ R68, R48, R63, R66 ;  /* 0x0000003f30447223 */ /* 0x000fe20000010042 */
[----:B------:R-:W-:-:S02]  /*9ab0*/  HADD2.F32 R47, -RZ, R6.H1_H1 ;  /* 0x30000006ff2f7230 */ /* 0x000fc40000004100 */
[-C--:B------:R-:W-:Y:S01]  /*9ac0*/  FMUL.FTZ R66, R4, R60.reuse ;  /* 0x0000003c04427220 */ /* 0x080fe20000410000 */
[C---:B------:R-:W-:Y:S01]  /*9ad0*/  FFMA.FTZ R64, R7.reuse, R60, -R64 ;  /* 0x0000003c07407223 */ /* 0x040fe20000010840 */
[--C-:B------:R-:W-:Y:S02]  /*9ae0*/  HADD2.F32 R6, -RZ, R5.reuse.H0_H0 ;  /* 0x20000005ff067230 */ /* 0x100fe40000004100 */
[----:B------:R-:W-:Y:S01]  /*9af0*/  FFMA.FTZ R65, R48, R61, -R65 ;  /* 0x0000003d30417223 */ /* 0x000fe20000010841 */
[--C-:B------:R-:W-:Y:S02]  /*9b00*/  HADD2.F32 R60, -RZ, R70.reuse.H0_H0 ;  /* 0x20000046ff3c7230 */ /* 0x100fe40000004100 */
[----:B------:R-:W-:Y:S01]  /*9b10*/  FFMA.FTZ R61, R7, R62, R66 ;  /* 0x0000003e073d7223 */ /* 0x000fe20000010042 */
[----:B------:R-:W-:Y:S02]  /*9b20*/  HADD2.F32 R5, -RZ, R5.H1_H1 ;  /* 0x30000005ff057230 */ /* 0x000fe40000004100 */
[----:B------:R-:W-:-:S02]  /*9b30*/  HADD2.F32 R48, -RZ, R70.H1_H1 ;  /* 0x30000046ff307230 */ /* 0x000fc40000004100 */
[C---:B------:R-:W-:Y:S01]  /*9b40*/  FMUL.FTZ R63, R47.reuse, R60 ;  /* 0x0000003c2f3f7220 */ /* 0x040fe20000410000 */
[----:B------:R-:W-:Y:S02]  /*9b50*/  HADD2.F32 R49, -RZ, R67.H0_H0 ;  /* 0x20000043ff317230 */ /* 0x000fe40000004100 */
[----:B------:R-:W-:Y:S02]  /*9b60*/  HADD2.F32 R4, -RZ, R69.H0_H0 ;  /* 0x20000045ff047230 */ /* 0x000fe40000004100 */
[-C--:B------:R-:W-:Y:S01]  /*9b70*/  FMUL.FTZ R47, R47, R48.reuse ;  /* 0x000000302f2f7220 */ /* 0x080fe20000410000 */
[C---:B------:R-:W-:Y:S01]  /*9b80*/  FFMA.FTZ R63, R46.reuse, R48, -R63 ;  /* 0x000000302e3f7223 */ /* 0x040fe2000001083f */
[C---:B------:R-:W-:Y:S01]  /*9b90*/  FMUL.FTZ R7, R5.reuse, R49 ;  /* 0x0000003105077220 */ /* 0x040fe20000410000 */
[----:B------:R-:W-:Y:S01]  /*9ba0*/  FMUL.FTZ R62, R5, R4 ;  /* 0x00000004053e7220 */ /* 0x000fe20000410000 */
[----:B------:R-:W-:Y:S02]  /*9bb0*/  FFMA.FTZ R46, R46, R60, R47 ;  /* 0x0000003c2e2e7223 */ /* 0x000fe4000001002f */
[----:B------:R-:W-:Y:S01]  /*9bc0*/  FFMA.FTZ R5, R6, R4, -R7 ;  /* 0x0000000406057223 */ /* 0x000fe20000010807 */
[----:B------:R-:W-:Y:S01]  /*9bd0*/  F2FP.F16.F32.PACK_AB R7, R68, R65 ;  /* 0x000000414407723e */ /* 0x000fe200000000ff */
[----:B------:R-:W-:Y:S01]  /*9be0*/  FFMA.FTZ R62, R6, R49, R62 ;  /* 0x00000031063e7223 */ /* 0x000fe2000001003e */
[----:B------:R-:W-:-:S02]  /*9bf0*/  F2FP.F16.F32.PACK_AB R4, R61, R64 ;  /* 0x000000403d04723e */ /* 0x000fc400000000ff */
[----:B------:R-:W-:Y:S02]  /*9c00*/  F2FP.F16.F32.PACK_AB R6, R46, R63 ;  /* 0x0000003f2e06723e */ /* 0x000fe400000000ff */
[----:B------:R-:W-:-:S05]  /*9c10*/  F2FP.F16.F32.PACK_AB R5, R62, R5 ;  /* 0x000000053e05723e */ /* 0x000fca00000000ff */
[----:B------:R1:W-:Y:S02]  /*9c20*/  STS.128 [R202], R4 ;  /* 0x00000004ca007388 */ /* 0x0003e40000000c00 */
.L_x_9539:
[----:B------:R-:W-:Y:S05]  /*9c30*/  BSYNC B2 ;  /* 0x0000000000027941 */ /* 0x000fea0003800000 */
.L_x_9538:
[----:B------:R-:W-:Y:S05]  /*9c40*/  @P1 BRA `(.L_x_9537) ;  /* 0x0000000000a81947 */ /* 0x000fea0003800000 */
[----:B01----:R-:W0:Y:S01]  /*9c50*/  LDS.128 R4, [R202+0x4000] ;  /* 0x00400000ca047984 */ /* 0x003e220000000c00 */
        /* <DEDUP_REMOVED lines=41> */
.L_x_9537:
[----:B------:R-:W-:Y:S05]  /*9ef0*/  BSYNC B1 ;  /* 0x0000000000017941 */ /* 0x000fea0003800000 */
.L_x_9536:
        /* <DEDUP_REMOVED lines=50> */
.L_x_9543:
[----:B------:R-:W-:Y:S05]  /*a220*/  BSYNC B2 ;  /* 0x0000000000027941 */ /* 0x000fea0003800000 */
.L_x_9542:
        /* <DEDUP_REMOVED lines=43> */
.L_x_9541:
[----:B------:R-:W-:Y:S05]  /*a4e0*/  BSYNC B1 ;  /* 0x0000000000017941 */ /* 0x000fea0003800000 */
.L_x_9540:
        /* <DEDUP_REMOVED lines=50> */
.L_x_9547:
[----:B------:R-:W-:Y:S05]  /*a810*/  BSYNC B2 ;  /* 0x0000000000027941 */ /* 0x000fea0003800000 */
.L_x_9546:
[----:B------:R-:W-:Y:S05]  /*a820*/  @P1 BRA `(.L_x_9545) ;  /* 0x0000000000a81947 */ /* 0x000fea0003800000 */
[----:B01----:R-:W0:Y:S01]  /*a830*/  LDS.128 R4, [R202+0x6000] ;  /* 0x00600000ca047984 */ /* 0x003e220000000c00 */
        /* <DEDUP_REMOVED lines=41> */
.L_x_9545:
[----:B------:R-:W-:Y:S05]  /*aad0*/  BSYNC B1 ;  /* 0x0000000000017941 */ /* 0x000fea0003800000 */
.L_x_9544:
        /* <DEDUP_REMOVED lines=49> */
.L_x_9550:
[----:B------:R-:W-:Y:S05]  /*adf0*/  BSYNC B1 ;  /* 0x0000000000017941 */ /* 0x000fea0003800000 */
.L_x_9549:
[----:B------:R-:W-:Y:S05]  /*ae00*/  @P1 BRA `(.L_x_9548) ;  /* 0x0000002400dc1947 */ /* 0x000fea0003800000 */
[----:B01234-:R-:W0:Y:S01]  /*ae10*/  LDS.128 R4, [R202+0x7000] ;  /* 0x00700000ca047984 */ /* 0x01fe220000000c00 */
        /* <DEDUP_REMOVED lines=42> */
.L_x_9521:
[----:B------:R-:W1:Y:S01]  /*b0c0*/  LDC R5, c[0x0][0x448] ;  /* 0x00011200ff057b82 */ /* 0x000e620000000800 */
[----:B------:R-:W-:Y:S01]  /*b0d0*/  ULDC.64 UR4, c[0x0][0x3f8] ;  /* 0x0000fe0000047ab9 */ /* 0x000fe20000000a00 */
[----:B------:R-:W-:Y:S01]  /*b0e0*/  ULDC.64 UR6, c[0x0][0x408] ;  /* 0x0001020000067ab9 */ /* 0x000fe20000000a00 */
        /* <DEDUP_REMOVED lines=24> */
[----:B------:R-:W1:Y:S01]  /*b270*/  LDC R45, c[0x0][0x3f4] ;  /* 0x0000fd00ff2d7b82 */ /* 0x000e620000000800 */
[----:B------:R-:W3:Y:S01]  /*b280*/  SHFL.IDX PT, R4, R32, RZ, 0x181f ;  /* 0x00181fff20047589 */ /* 0x000ee200000e0000 */
[----:B------:R-:W-:-:S03]  /*b290*/  IMAD R0, R192, R5, RZ ;  /* 0x00000005c0007224 */ /* 0x000fc600078e02ff */
[----:B------:R-:W5:Y:S04]  /*b2a0*/  SHFL.IDX PT, R3, R35, RZ, 0x181f ;  /* 0x00181fff23037589 */ /* 0x000f6800000e0000 */
[----:B------:R-:W0:Y:S04]  /*b2b0*/  SHFL.IDX PT, R14, R34, RZ, 0x181f ;  /* 0x00181fff220e7589 */ /* 0x000e2800000e0000 */
[----:B------:R-:W2:Y:S01]  /*b2c0*/  SHFL.IDX PT, R5, R33, RZ, 0x181f ;  /* 0x00181fff21057589 */ /* 0x000ea200000e0000 */
[----:B-1----:R-:W-:-:S04]  /*b2d0*/  ISETP.GE.AND P0, PT, R16, R45, PT ;  /* 0x0000002d1000720c */ /* 0x002fc80003f06270 */
[----:B------:R-:W-:-:S13]  /*b2e0*/  ISETP.GE.OR P1, PT, R55, R0, P0 ;  /* 0x000000003700720c */ /* 0x000fda0000726670 */
[C---:B------:R-:W-:Y:S01]  /*b2f0*/  @!P1 IMAD.SHL.U32 R7, R16.reuse, 0x2, RZ ;  /* 0x0000000210079824 */ /* 0x040fe200078e00ff */
[----:B------:R-:W-:-:S04]  /*b300*/  @!P1 SHF.L.U64.HI R6, R16, 0x1, R17 ;  /* 0x0000000110069819 */ /* 0x000fc80000010211 */
[----:B---3--:R-:W-:-:S05]  /*b310*/  @!P1 IADD3 R4, P2, R4, R7, RZ ;  /* 0x0000000704049210 */ /* 0x008fca0007f5e0ff */
[----:B-----5:R-:W-:Y:S02]  /*b320*/  @!P1 IMAD.X R3, R3, 0x1, R6, P2 ;  /* 0x0000000103039824 */ /* 0x020fe400010e0606 */
[----:B------:R-:W-:-:S03]  /*b330*/  @!P1 IMAD.MOV.U32 R24, RZ, RZ, R4 ;  /* 0x000000ffff189224 */ /* 0x000fc600078e0004 */
[----:B------:R-:W-:-:S06]  /*b340*/  @!P1 MOV R25, R3 ;  /* 0x0000000300199202 */ /* 0x000fcc0000000f00 */
[----:B------:R-:W3:Y:S01]  /*b350*/  @!P1 LD.E.128 R24, desc[UR42][R24.64] ;  /* 0x0000002a18189980 */ /* 0x000ee2000c101d00 */
[----:B0-----:R-:W-:-:S05]  /*b360*/  @!P1 IADD3 R14, P2, R14, R7, RZ ;  /* 0x000000070e0e9210 */ /* 0x001fca0007f5e0ff */
[----:B--2---:R-:W-:Y:S02]  /*b370*/  @!P1 IMAD.X R5, R5, 0x1, R6, P2 ;  /* 0x0000000105059824 */ /* 0x004fe400010e0606 */
[----:B------:R-:W-:-:S06]  /*b380*/  @!P1 IMAD.MOV.U32 R4, RZ, RZ, R14 ;  /* 0x000000ffff049224 */ /* 0x000fcc00078e000e */
[----:B------:R-:W2:Y:S01]  /*b390*/  @!P1 LD.E.128 R4, desc[UR42][R4.64] ;  /* 0x0000002a04049980 */ /* 0x000ea2000c101d00 */
[----:B------:R-:W-:Y:S02]  /*b3a0*/  CS2R R46, SRZ ;  /* 0x00000000002e7805 */ /* 0x000fe4000001ff00 */
[----:B------:R-:W-:Y:S02]  /*b3b0*/  CS2R R48, SRZ ;  /* 0x0000000000307805 */ /* 0x000fe4000001ff00 */
[----:B------:R-:W-:Y:S01]  /*b3c0*/  CS2R R20, SRZ ;  /* 0x0000000000147805 */ /* 0x000fe2000001ff00 */
[----:B------:R0:W1:Y:S01]  /*b3d0*/  SHFL.IDX PT, R9, R33, 0x1, 0x181f ;  /* 0x00381f0021097f89 */ /* 0x00006200000e0000 */
[----:B------:R-:W-:-:S03]  /*b3e0*/  CS2R R36, SRZ ;  /* 0x0000000000247805 */ /* 0x000fc6000001ff00 */
[----:B------:R0:W0:Y:S01]  /*b3f0*/  SHFL.IDX PT, R14, R34, 0x1, 0x181f ;  /* 0x00381f00220e7f89 */ /* 0x00002200000e0000 */
[----:B---3--:R-:W-:Y:S01]  /*b400*/  @!P1 MOV R47, R25 ;  /* 0x00000019002f9202 */ /* 0x008fe20000000f00 */
[----:B------:R-:W-:Y:S01]  /*b410*/  @!P1 IMAD.MOV.U32 R46, RZ, RZ, R24 ;  /* 0x000000ffff2e9224 */ /* 0x000fe200078e0018 */
[----:B------:R-:W-:Y:S01]  /*b420*/  @!P1 MOV R49, R27 ;  /* 0x0000001b00319202 */ /* 0x000fe20000000f00 */
[----:B------:R-:W-:Y:S01]  /*b430*/  @!P1 IMAD.MOV.U32 R48, RZ, RZ, R26 ;  /* 0x000000ffff309224 */ /* 0x000fe200078e001a */
[----:B------:R-:W-:Y:S01]  /*b440*/  CS2R R24, SRZ ;  /* 0x0000000000187805 */ /* 0x000fe2000001ff00 */
[----:B------:R-:W-:Y:S02]  /*b450*/  IMAD.MOV.U32 R3, RZ, RZ, R46 ;  /* 0x000000ffff037224 */ /* 0x000fe400078e002e */
[----:B------:R-:W-:Y:S02]  /*b460*/  IMAD.MOV.U32 R8, RZ, RZ, R47 ;  /* 0x000000ffff087224 */ /* 0x000fe400078e002f */
[----:B------:R-:W-:Y:S01]  /*b470*/  IMAD.MOV.U32 R10, RZ, RZ, R48 ;  /* 0x000000ffff0a7224 */ /* 0x000fe200078e0030 */
[----:B------:R-:W-:Y:S01]  /*b480*/  PRMT R64, R64, 0x5410, R3 ;  /* 0x0000541040407816 */ /* 0x000fe20000000003 */
[----:B------:R-:W-:Y:S01]  /*b490*/  IMAD.MOV.U32 R11, RZ, RZ, R49 ;  /* 0x000000ffff0b7224 */ /* 0x000fe200078e0031 */
[----:B------:R-:W-:Y:S01]  /*b4a0*/  PRMT R66, R8, 0x7610, R66 ;  /* 0x0000761008427816 */ /* 0x000fe20000000042 */
[----:B------:R3:W0:Y:S01]  /*b4b0*/  SHFL.IDX PT, R3, R35, 0x1, 0x181f ;  /* 0x00381f0023037f89 */ /* 0x00062200000e0000 */
[----:B--2---:R-:W-:Y:S01]  /*b4c0*/  @!P1 IMAD.MOV.U32 R20, RZ, RZ, R4 ;  /* 0x000000ffff149224 */ /* 0x004fe200078e0004 */
[----:B------:R-:W-:Y:S01]  /*b4d0*/  @!P1 MOV R21, R5 ;  /* 0x0000000500159202 */ /* 0x000fe20000000f00 */
[----:B------:R-:W-:Y:S01]  /*b4e0*/  @!P1 IMAD.MOV.U32 R36, RZ, RZ, R6 ;  /* 0x000000ffff249224 */ /* 0x000fe200078e0006 */
[----:B------:R3:W2:Y:S01]  /*b4f0*/  SHFL.IDX PT, R8, R32, 0x1, 0x181f ;  /* 0x00381f0020087f89 */ /* 0x0006a200000e0000 */
[----:B------:R-:W-:Y:S01]  /*b500*/  @!P1 IMAD.MOV.U32 R37, RZ, RZ, R7 ;  /* 0x000000ffff259224 */ /* 0x000fe200078e0007 */
[----:B------:R-:W-:Y:S01]  /*b510*/  MOV R5, R21 ;  /* 0x0000001500057202 */ /* 0x000fe20000000f00 */
[----:B------:R-:W-:Y:S01]  /*b520*/  IMAD.MOV.U32 R4, RZ, RZ, R20 ;  /* 0x000000ffff047224 */ /* 0x000fe200078e0014 */
[----:B------:R-:W-:Y:S01]  /*b530*/  PRMT R43, R10, 0x5410, R11 ;  /* 0x000054100a2b7816 */ /* 0x000fe2000000000b */
[----:B------:R-:W-:Y:S01]  /*b540*/  IMAD.MOV.U32 R6, RZ, RZ, R36 ;  /* 0x000000ffff067224 */ /* 0x000fe200078e0024 */
[----:B------:R-:W-:Y:S01]  /*b550*/  PRMT R66, R66, 0x5410, R5 ;  /* 0x0000541042427816 */ /* 0x000fe20000000005 */
[----:B------:R-:W-:-:S03]  /*b560*/  IMAD.MOV.U32 R7, RZ, RZ, R37 ;  /* 0x000000ffff077224 */ /* 0x000fc600078e0025 */
[----:B------:R-:W-:Y:S02]  /*b570*/  PRMT R65, R6, 0x5410, R4 ;  /* 0x0000541006417816 */ /* 0x000fe40000000004 */
[----:B-1-3--:R-:W-:-:S07]  /*b580*/  PRMT R64, R7, 0x7610, R64 ;  /* 0x0000761007407816 */ /* 0x00afce0000000040 */
.L_x_9834:
        /* <DEDUP_REMOVED lines=11> */
[C---:B------:R-:W-:Y:S02]  /*b640*/  SHF.L.U32 R15, R16.reuse, 0x1, RZ ;  /* 0x00000001100f7819 */ /* 0x040fe400000006ff */
[----:B------:R-:W-:Y:S02]  /*b650*/  SHF.L.U64.HI R6, R16, 0x1, R17 ;  /* 0x0000000110067819 */ /* 0x000fe40000010211 */
[-C--:B--2---:R-:W-:Y:S02]  /*b660*/  IADD3 R4, P1, R8, R15.reuse, RZ ;  /* 0x0000000f08047210 */ /* 0x084fe40007f3e0ff */
[----:B0-----:R-:W-:-:S03]  /*b670*/  IADD3 R14, P2, R14, R15, RZ ;  /* 0x0000000f0e0e7210 */ /* 0x001fc60007f5e0ff */
[--C-:B------:R-:W-:Y:S02]  /*b680*/  IMAD.X R5, R3, 0x1, R6.reuse, P1 ;  /* 0x0000000103057824 */ /* 0x100fe400008e0606 */
[----:B------:R-:W-:-:S04]  /*b690*/  IMAD.X R15, R9, 0x1, R6, P2 ;  /* 0x00000001090f7824 */ /* 0x000fc800010e0606 */
[----:B------:R-:W5:Y:S04]  /*b6a0*/  LD.E.128 R4, desc[UR42][R4.64] ;  /* 0x0000002a04047980 */ /* 0x000f68000c101d00 */
[----:B------:R1:W5:Y:S02]  /*b6b0*/  LD.E.128 R24, desc[UR42][R14.64] ;  /* 0x0000002a0e187980 */ /* 0x000364000c101d00 */
.L_x_9553:
[----:B------:R-:W-:Y:S05]  /*b6c0*/  BSYNC B1 ;  /* 0x0000000000017941 */ /* 0x000fea0003800000 */
.L_x_9552:
[----:B0----5:R-:W-:Y:S01]  /*b6d0*/  IMAD.MOV.U32 R3, RZ, RZ, R24 ;  /* 0x000000ffff037224 */ /* 0x021fe200078e0018 */
[----:B--2---:R-:W-:Y:S01]  /*b6e0*/  MOV R8, R25 ;  /* 0x0000001900087202 */ /* 0x004fe20000000f00 */
[----:B------:R-:W-:Y:S01]  /*b6f0*/  IMAD.MOV.U32 R9, RZ, RZ, R26 ;  /* 0x000000ffff097224 */ /* 0x000fe200078e001a */
        /* <DEDUP_REMOVED lines=13> */
[----:B------:R-:W2:Y:S02]  /*b7d0*/  SHFL.IDX PT, R3, R35, 0x2, 0x181f ;  /* 0x00581f0023037f89 */ /* 0x000ea400000e0000 */
[----:B------:R-:W-:Y:S02]  /*b7e0*/  ISETP.GE.OR P1, PT, R9, R0, P0 ;  /* 0x000000000900720c */ /* 0x000fe40000726670 */
[----:B-1----:R-:W1:Y:S04]  /*b7f0*/  SHFL.IDX PT, R14, R34, 0x2, 0x181f ;  /* 0x00581f00220e7f89 */ /* 0x002e6800000e0000 */
[----:B------:R-:W3:Y:S07]  /*b800*/  SHFL.IDX PT, R28, R33, 0x2, 0x181f ;  /* 0x00581f00211c7f89 */ /* 0x000eee00000e0000 */
[----:B------:R-:W-:-:S02]  /*b810*/  @!P1 SHF.L.U32 R31, R16, 0x1, RZ ;  /* 0x00000001101f9819 */ /* 0x000fc400000006ff */
[----:B------:R-:W-:Y:S02]  /*b820*/  @!P1 SHF.L.U64.HI R29, R16, 0x1, R17 ;  /* 0x00000001101d9819 */ /* 0x000fe40000010211 */
[----:B0-----:R-:W-:-:S05]  /*b830*/  @!P1 IADD3 R8, P2, R8, R31, RZ ;  /* 0x0000001f08089210 */ /* 0x001fca0007f5e0ff */
[----:B--2---:R-:W-:-:S06]  /*b840*/  @!P1 IMAD.X R9, R3, 0x1, R29, P2 ;  /* 0x0000000103099824 */ /* 0x004fcc00010e061d */
[----:B------:R-:W2:Y:S01]  /*b850*/  @!P1 LD.E.128 R8, desc[UR42][R8.64] ;  /* 0x0000002a08089980 */ /* 0x000ea2000c101d00 */
[----:B-1----:R-:W-:-:S05]  /*b860*/  @!P1 IADD3 R14, P2, R14, R31, RZ ;  /* 0x0000001f0e0e9210 */ /* 0x002fca0007f5e0ff */
[----:B---3--:R-:W-:-:S04]  /*b870*/  @!P1 IMAD.X R3, R28, 0x1, R29, P2 ;  /* 0x000000011c039824 */ /* 0x008fc800010e061d */
[----:B------:R-:W-:-:S05]  /*b880*/  @!P1 IMAD.MOV.U32 R15, RZ, RZ, R3 ;  /* 0x000000ffff0f9224 */ /* 0x000fca00078e0003 */
[----:B------:R-:W3:Y:S01]  /*b890*/  @!P1 LD.E.128 R28, desc[UR42][R14.64] ;  /* 0x0000002a0e1c9980 */ /* 0x000ee2000c101d00 */
[----:B------:R-:W-:Y:S02]  /*b8a0*/  CS2R R50, SRZ ;  /* 0x0000000000327805 */ /* 0x000fe4000001ff00 */
[----:B------:R-:W-:Y:S02]  /*b8b0*/  CS2R R52, SRZ ;  /* 0x0000000000347805 */ /* 0x000fe4000001ff00 */
[----:B------:R-:W-:Y:S01]  /*b8c0*/  CS2R R38, SRZ ;  /* 0x0000000000267805 */ /* 0x000fe2000001ff00 */
[----:B------:R-:W0:Y:S01]  /*b8d0*/  SHFL.IDX PT, R32, R32, 0x3, 0x181f ;  /* 0x00781f0020207f89 */ /* 0x000e2200000e0000 */
[----:B------:R-:W-:-:S03]  /*b8e0*/  CS2R R40, SRZ ;  /* 0x0000000000287805 */ /* 0x000fc6000001ff00 */
[----:B------:R-:W1:Y:S04]  /*b8f0*/  SHFL.IDX PT, R34, R34, 0x3, 0x181f ;  /* 0x00781f0022227f89 */ /* 0x000e6800000e0000 */
[----:B------:R-:W0:Y:S01]  /*b900*/  SHFL.IDX PT, R33, R33, 0x3, 0x181f ;  /* 0x00781f0021217f89 */ /* 0x000e2200000e0000 */
[----:B--2---:R-:W-:Y:S01]  /*b910*/  @!P1 MOV R50, R8 ;  /* 0x0000000800329202 */ /* 0x004fe20000000f00 */
[----:B------:R-:W-:Y:S01]  /*b920*/  @!P1 IMAD.MOV.U32 R51, RZ, RZ, R9 ;  /* 0x000000ffff339224 */ /* 0x000fe200078e0009 */
[----:B------:R-:W-:Y:S01]  /*b930*/  @!P1 MOV R52, R10 ;  /* 0x0000000a00349202 */ /* 0x000fe20000000f00 */
[----:B------:R-:W-:Y:S02]  /*b940*/  @!P1 IMAD.MOV.U32 R53, RZ, RZ, R11 ;  /* 0x000000ffff359224 */ /* 0x000fe400078e000b */
[----:B------:R-:W-:-:S02]  /*b950*/  IMAD.MOV.U32 R3, RZ, RZ, R50 ;  /* 0x000000ffff037224 */ /* 0x000fc400078e0032 */
[----:B------:R-:W-:Y:S02]  /*b960*/  IMAD.MOV.U32 R12, RZ, RZ, R51 ;  /* 0x000000ffff0c7224 */ /* 0x000fe400078e0033 */
[----:B------:R-:W-:Y:S02]  /*b970*/  IMAD.MOV.U32 R8, RZ, RZ, R52 ;  /* 0x000000ffff087224 */ /* 0x000fe400078e0034 */
[----:B------:R-:W-:Y:S01]  /*b980*/  IMAD.MOV.U32 R9, RZ, RZ, R53 ;  /* 0x000000ffff097224 */ /* 0x000fe200078e0035 */
[----:B------:R-:W-:Y:S02]  /*b990*/  PRMT R59, R3, 0x5410, R12 ;  /* 0x00005410033b7816 */ /* 0x000fe4000000000c */
[----:B------:R2:W0:Y:S01]  /*b9a0*/  SHFL.IDX PT, R3, R35, 0x3, 0x181f ;  /* 0x00781f0023037f89 */ /* 0x00042200000e0000 */
[----:B---3--:R-:W-:Y:S01]  /*b9b0*/  @!P1 IMAD.MOV.U32 R39, RZ, RZ, R29 ;  /* 0x000000ffff279224 */ /* 0x008fe200078e001d */
[----:B------:R-:W-:Y:S01]  /*b9c0*/  @!P1 MOV R38, R28 ;  /* 0x0000001c00269202 */ /* 0x000fe20000000f00 */
[----:B------:R-:W-:Y:S01]  /*b9d0*/  @!P1 IMAD.MOV.U32 R40, RZ, RZ, R30 ;  /* 0x000000ffff289224 */ /* 0x000fe200078e001e */
[----:B------:R-:W-:Y:S01]  /*b9e0*/  PRMT R44, R8, 0x5410, R9 ;  /* 0x00005410082c7816 */ /* 0x000fe20000000009 */
[----:B------:R-:W-:Y:S01]  /*b9f0*/  @!P1 IMAD.MOV.U32 R41, RZ, RZ, R31 ;  /* 0x000000ffff299224 */ /* 0x000fe200078e001f */
[----:B------:R-:W-:Y:S01]  /*ba00*/  MOV R8, R38 ;  /* 0x0000002600087202 */ /* 0x000fe20000000f00 */
[----:B------:R-:W-:-:S02]  /*ba10*/  IMAD.MOV.U32 R9, RZ, RZ, R39 ;  /* 0x000000ffff097224 */ /* 0x000fc400078e0027 */
[----:B------:R-:W-:Y:S02]  /*ba20*/  IMAD.MOV.U32 R10, RZ, RZ, R40 ;  /* 0x000000ffff0a7224 */ /* 0x000fe400078e0028 */
[----:B------:R-:W-:Y:S01]  /*ba30*/  IMAD.MOV.U32 R11, RZ, RZ, R41 ;  /* 0x000000ffff0b7224 */ /* 0x000fe200078e0029 */
[----:B------:R-:W-:Y:S02]  /*ba40*/  PRMT R62, R8, 0x5410, R9 ;  /* 0x00005410083e7816 */ /* 0x000fe40000000009 */
[----:B------:R-:W-:Y:S02]  /*ba50*/  CS2R R8, SRZ ;  /* 0x0000000000087805 */ /* 0x000fe4000001ff00 */
[----:B-12---:R-:W-:-:S07]  /*ba60*/  PRMT R63, R10, 0x5410, R11 ;  /* 0x000054100a3f7816 */ /* 0x006fce000000000b */
.L_x_9844:
[----:B------:R-:W-:Y:S01]  /*ba70*/  IADD3 R55, R55, 0x60, RZ ;  /* 0x0000006037377810 */ /* 0x000fe20007ffe0ff */
[----:B------:R-:W-:Y:S01]  /*ba80*/  BSSY B1, `(.L_x_9555) ;  /* 0x0000012000017945 */ /* 0x000fe20003800000 */
[----:B------:R-:W-:Y:S02]  /*ba90*/  CS2R R10, SRZ ;  /* 0x00000000000a7805 */ /* 0x000fe4000001ff00 */
[----:B----4-:R-:W-:Y:S02]  /*baa0*/  CS2R R12, SRZ ;  /* 0x00000000000c7805 */ /* 0x010fe4000001ff00 */
        /* <DEDUP_REMOVED lines=11> */
[--C-:B------:R-:W-:Y:S02]  /*bb60*/  IMAD.X R13, R3, 0x1, R10.reuse, P1 ;  /* 0x00000001030d7824 */ /* 0x100fe400008e060a */
[----:B------:R-:W-:-:S04]  /*bb70*/  IMAD.X R9, R33, 0x1, R10, P2 ;  /* 0x0000000121097824 */ /* 0x000fc800010e060a */
[----:B------:R-:W5:Y:S04]  /*bb80*/  LD.E.128 R12, desc[UR42][R12.64] ;  /* 0x0000002a0c0c7980 */ /* 0x000f68000c101d00 */
[----:B------:R-:W5:Y:S02]  /*bb90*/  LD.E.128 R8, desc[UR42][R8.64] ;  /* 0x0000002a08087980 */ /* 0x000f64000c101d00 */
.L_x_9556:
[----:B------:R-:W-:Y:S05]  /*bba0*/  BSYNC B1 ;  /* 0x0000000000017941 */ /* 0x000fea0003800000 */
.L_x_9555:
[----:B------:R-:W-:Y:S01]  /*bbb0*/  ULEA.HI UR4, UR37, UR37, URZ, 0x1 ;  /* 0x0000002525047291 */ /* 0x000fe2000f8f083f */
[----:B------:R-:W-:Y:S01]  /*bbc0*/  VIADDMNMX R0, R0, -R191, 0x80, PT ;  /* 0x0000008000007446 */ /* 0x000fe200038009bf */
[----:B0----5:R-:W-:Y:S01]  /*bbd0*/  IMAD.MOV.U32 R3, RZ, RZ, R8 ;  /* 0x000000ffff037224 */ /* 0x021fe200078e0008 */
        /* <DEDUP_REMOVED lines=9> */
[----:B------:R-:W-:Y:S01]  /*bc70*/  IMAD.MOV.U32 R0, RZ, RZ, R10 ;  /* 0x000000ffff007224 */ /* 0x000fe200078e000a */
[----:B------:R-:W-:Y:S02]  /*bc80*/  MOV R29, UR4 ;  /* 0x00000004001d7c02 */ /* 0x000fe40008000f00 */
[----:B------:R-:W-:Y:S01]  /*bc90*/  PRMT R55, R3, 0x5410, R28 ;  /* 0x0000541003377816 */ /* 0x000fe2000000001c */
[----:B------:R-:W-:Y:S01]  /*bca0*/  IMAD.MOV.U32 R28, RZ, RZ, R12 ;  /* 0x000000ffff1c7224 */ /* 0x000fe200078e000c */
[----:B------:R-:W-:Y:S02]  /*bcb0*/  SHF.L.U32 R29, R29, 0x1f, RZ ;  /* 0x0000001f1d1d7819 */ /* 0x000fe400000006ff */
[----:B------:R-:W-:Y:S02]  /*bcc0*/  MOV R3, R11 ;  /* 0x0000000b00037202 */ /* 0x000fe40000000f00 */
[----:B------:R-:W0:Y:S01]  /*bcd0*/  SYNCS.PHASECHK.TRANS64.TRYWAIT P4, [R18+URZ+0x28800], R29 ;  /* 0x0288001d120075a7 */ /* 0x000e22000808017f */
[----:B------:R-:W-:-:S02]  /*bce0*/  PRMT R61, R28, 0x5410, R30 ;  /* 0x000054101c3d7816 */ /* 0x000fc4000000001e */
[----:B------:R-:W-:Y:S01]  /*bcf0*/  PRMT R60, R0, 0x5410, R3 ;  /* 0x00005410003c7816 */ /* 0x000fe20000000003 */
[----:B------:R-:W-:Y:S01]  /*bd00*/  IMAD.MOV.U32 R0, RZ, RZ, R14 ;  /* 0x000000ffff007224 */ /* 0x000fe200078e000e */
[----:B------:R-:W-:Y:S01]  /*bd10*/  MOV R3, R15 ;  /* 0x0000000f00037202 */ /* 0x000fe20000000f00 */
[----:B0-----:R-:W-:Y:S06]  /*bd20*/  @!P4 BRA `(.L_x_9558) ;  /* 0x0000014400a8c947 */ /* 0x001fec0003800000 */
.L_x_9845:
[----:B------:R-:W-:Y:S05]  /*bd30*/  BSYNC B1 ;  /* 0x0000000000017941 */ /* 0x000fea0003800000 */
.L_x_9557:
[----:B------:R-:W-:Y:S04]  /*bd40*/  BSSY B1, `(.L_x_9559) ;  /* 0x0000061000017945 */ /* 0x000fe80003800000 */
[----:B------:R-:W-:Y:S05]  /*bd50*/  @P3 BRA `(.L_x_9560) ;  /* 0x00000004007c3947 */ /* 0x000fea0003800000 */
[----:B------:R-:W-:Y:S01]  /*bd60*/  LEA.HI R28, R45, R206, RZ, 0x1d ;  /* 0x000000ce2d1c7211 */ /* 0x000fe200078fe8ff */
[--C-:B------:R-:W-:Y:S01]  /*bd70*/  HADD2.F32 R69, -RZ, R66.reuse.H1_H1 ;  /* 0x30000042ff457230 */ /* 0x100fe20000004100 */
[----:B------:R-:W-:Y:S01]  /*bd80*/  SHF.R.U64 R80, R46, 0x10, R47 ;  /* 0x000000102e507819 */ /* 0x000fe2000000122f */
[----:B------:R-:W-:Y:S01]  /*bd90*/  HADD2.F32 R68, -RZ, R66.H0_H0 ;  /* 0x20000042ff447230 */ /* 0x000fe20000004100 */
[----:B------:R-:W-:Y:S01]  /*bda0*/  SHF.R.S32.HI R31, RZ, 0x1f, R28 ;  /* 0x0000001fff1f7819 */ /* 0x000fe2000001141c */
[----:B0-----:R-:W-:Y:S01]  /*bdb0*/  IMAD.SHL.U32 R29, R28, 0x8, RZ ;  /* 0x000000081c1d7824 */ /* 0x001fe200078e00ff */
[----:B------:R-:W-:Y:S02]  /*bdc0*/  SHF.R.U64 R77, R20, 0x10, R21 ;  /* 0x00000010144d7819 */ /* 0x000fe40000001215 */
[----:B------:R-:W-:Y:S02]  /*bdd0*/  LEA.HI R31, R31, R28, RZ, 0x3 ;  /* 0x0000001c1f1f7211 */ /* 0x000fe400078f18ff */
[----:B------:R-:W-:-:S02]  /*bde0*/  LOP3.LUT R29, R29, 0x38, RZ, 0xc0, !PT ;  /* 0x000000381d1d7812 */ /* 0x000fc400078ec0ff */
[----:B------:R-:W-:Y:S01]  /*bdf0*/  SHF.R.U32.HI R70, RZ, 0x10, R21 ;  /* 0x00000010ff467819 */ /* 0x000fe20000011615 */
[----:B------:R-:W-:Y:S01]  /*be00*/  IMAD.SHL.U32 R31, R31, 0x400, RZ ;  /* 0x000004001f1f7824 */ /* 0x000fe200078e00ff */
[----:B------:R-:W-:Y:S02]  /*be10*/  LOP3.LUT R29, R29, 0x1c0, R224, 0xf8, !PT ;  /* 0x000001c01d1d7812 */ /* 0x000fe400078ef8e0 */
[----:B------:R-:W-:Y:S01]  /*be20*/  SHF.R.U32.HI R71, RZ, 0x10, R47 ;  /* 0x00000010ff477819 */ /* 0x000fe2000001162f */
[----:B------:R-:W-:Y:S01]  /*be30*/  HADD2.F32 R70, -RZ, R70.H0_H0 ;  /* 0x20000046ff467230 */ /* 0x000fe20000004100 */
[----:B------:R-:W-:Y:S02]  /*be40*/  LOP3.LUT R33, R29, R200, RZ, 0x3c, !PT ;  /* 0x000000c81d217212 */ /* 0x000fe400078e3cff */
[----:B------:R-:W-:Y:S02]  /*be50*/  LOP3.LUT R32, R31, 0x7fffe000, RZ, 0xc0, !PT ;  /* 0x7fffe0001f207812 */ /* 0x000fe400078ec0ff */
[----:B------:R-:W0:Y:S01]  /*be60*/  LDS.128 R28, [R202] ;  /* 0x00000000ca1c7984 */ /* 0x000e220000000c00 */
[----:B------:R-:W-:-:S02]  /*be70*/  SHF.R.U64 R79, R48, 0x10, R49 ;  /* 0x00000010304f7819 */ /* 0x000fc40000001231 */
[----:B------:R-:W-:Y:S02]  /*be80*/  IADD3 R33, R33, R32, R201 ;  /* 0x0000002021217210 */ /* 0x000fe40007ffe0c9 */
[----:B------:R-:W-:Y:S02]  /*be90*/  SHF.R.U32.HI R78, RZ, 0x10, R49 ;  /* 0x00000010ff4e7819 */ /* 0x000fe40000011631 */
[--C-:B------:R-:W-:Y:S01]  /*bea0*/  SHF.R.U32.HI R73, RZ, 0x10, R37.reuse ;  /* 0x00000010ff497819 */ /* 0x100fe20000011625 */
[----:B------:R-:W-:Y:S01]  /*beb0*/  IMAD R67, R33, 0x2, R18 ;  /* 0x0000000221437824 */ /* 0x000fe200078e0212 */
[----:B------:R-:W-:-:S04]  /*bec0*/  SHF.R.U64 R75, R36, 0x10, R37 ;  /* 0x00000010244b7819 */ /* 0x000fc80000001225 */
[----:B------:R-:W1:Y:S01]  /*bed0*/  LDS.128 R32, [R67+0x10400] ;  /* 0x0104000043207984 */ /* 0x000e620000000c00 */
[--C-:B0-----:R-:W-:Y:S02]  /*bee0*/  HADD2.F32 R21, -RZ, R29.reuse.H0_H0 ;  /* 0x2000001dff157230 */ /* 0x101fe40000004100 */
[----:B------:R-:W-:Y:S02]  /*bef0*/  HADD2.F32 R20, -RZ, R28.H0_H0 ;  /* 0x2000001cff147230 */ /* 0x000fe40000004100 */
[----:B------:R-:W-:Y:S02]  /*bf00*/  HADD2.F32 R29, -RZ, R29.H1_H1 ;  /* 0x3000001dff1d7230 */ /* 0x000fe40000004100 */
        /* <DEDUP_REMOVED lines=12> */
[--C-:B------:R-:W-:Y:S02]  /*bfd0*/  HADD2.F32 R66, -RZ, R65.reuse.H1_H1 ;  /* 0x30000041ff427230 */ /* 0x100fe40000004100 */
[----:B------:R-:W-:Y:S01]  /*bfe0*/  FFMA.FTZ R72, R21, R69, R72 ;  /* 0x0000004515487223 */ /* 0x000fe20000010048 */
        /* <DEDUP_REMOVED lines=8> */
[--C-:B------:R-:W-:Y:S02]  /*c070*/  HADD2.F32 R21, -RZ, R43.reuse.H0_H0 ;  /* 0x2000002bff157230 */ /* 0x100fe40000004100 */
[C---:B------:R-:W-:Y:S01]  /*c080*/  FFMA.FTZ R69, R29.reuse, R46, -R74 ;  /* 0x0000002e1d457223 */ /* 0x040fe2000001084a */
[----:B------:R-:W-:Y:S02]  /*c090*/  HADD2.F32 R64, -RZ, R64.H0_H0 ;  /* 0x20000040ff407230 */ /* 0x000fe40000004100 */
[----:B------:R-:W-:Y:S01]  /*c0a0*/  FFMA.FTZ R71, R29, R70, R76 ;  /* 0x000000461d477223 */ /* 0x000fe2000001004c */
[----:B------:R-:W-:Y:S01]  /*c0b0*/  FFMA.FTZ R66, R20, R66, R33 ;  /* 0x0000004214427223 */ /* 0x000fe20000010021 */
[----:B------:R-:W-:Y:S01]  /*c0c0*/  FMUL.FTZ R29, R48, R65 ;  /* 0x00000041301d7220 */ /* 0x000fe20000410000 */
[----:B------:R-:W-:-:S02]  /*c0d0*/  HADD2.F32 R20, -RZ, R43.H1_H1 ;  /* 0x3000002bff147230 */ /* 0x000fc40000004100 */
[-C--:B------:R-:W-:Y:S01]  /*c0e0*/  FMUL.FTZ R33, R48, R21.reuse ;  /* 0x0000001530217220 */ /* 0x080fe20000410000 */
[----:B------:R-:W-:Y:S02]  /*c0f0*/  HADD2.F32 R35, -RZ, R35.H1_H1 ;  /* 0x30000023ff237230 */ /* 0x000fe40000004100 */
[C---:B------:R-:W-:Y:S01]  /*c100*/  FMUL.FTZ R70, R49.reuse, R64 ;  /* 0x0000004031467220 */ /* 0x040fe20000410000 */
[----:B------:R-:W-:Y:S02]  /*c110*/  HADD2.F32 R48, -RZ, R73.H0_H0 ;  /* 0x20000049ff307230 */ /* 0x000fe40000004100 */
[C---:B------:R-:W-:Y:S01]  /*c120*/  FFMA.FTZ R43, R36.reuse, R21, -R29 ;  /* 0x00000015242b7223 */ /* 0x040fe2000001081d */
[----:B------:R-:W-:Y:S02]  /*c130*/  HADD2.F32 R46, -RZ, R78.H0_H0 ;  /* 0x2000004eff2e7230 */ /* 0x000fe40000004100 */
[-C--:B------:R-:W-:Y:S01]  /*c140*/  FMUL.FTZ R49, R49, R20.reuse ;  /* 0x0000001431317220 */ /* 0x080fe20000410000 */
[----:B------:R-:W-:Y:S01]  /*c150*/  FFMA.FTZ R70, R37, R20, -R70 ;  /* 0x0000001425467223 */ /* 0x000fe20000010846 */
[----:B------:R-:W-:Y:S01]  /*c160*/  FFMA.FTZ R36, R36, R65, R33 ;  /* 0x0000004124247223 */ /* 0x000fe20000010021 */
[C---:B------:R-:W-:Y:S01]  /*c170*/  FMUL.FTZ R74, R35.reuse, R48 ;  /* 0x00000030234a7220 */ /* 0x040fe20000410000 */
[----:B------:R-:W-:Y:S01]  /*c180*/  FMUL.FTZ R20, R35, R46 ;  /* 0x0000002e23147220 */ /* 0x000fe20000410000 */
[----:B------:R-:W-:-:S02]  /*c190*/  HADD2.F32 R32, -RZ, R32.H1_H1 ;  /* 0x30000020ff207230 */ /* 0x000fc40000004100 */
[----:B------:R-:W-:Y:S01]  /*c1a0*/  FFMA.FTZ R49, R37, R64, R49 ;  /* 0x0000004025317223 */ /* 0x000fe20000010031 */
[----:B------:R-:W-:Y:S02]  /*c1b0*/  HADD2.F32 R34, -RZ, R34.H1_H1 ;  /* 0x30000022ff227230 */ /* 0x000fe40000004100 */
[C---:B------:R-:W-:Y:S01]  /*c1c0*/  FFMA.FTZ R65, R31.reuse, R46, -R74 ;  /* 0x0000002e1f417223 */ /* 0x040fe2000001084a */
[----:B------:R-:W-:Y:S02]  /*c1d0*/  HADD2.F32 R33, -RZ, R77.H0_H0 ;  /* 0x2000004dff217230 */ /* 0x000fe40000004100 */
[----:B------:R-:W-:Y:S01]  /*c1e0*/  FFMA.FTZ R48, R31, R48, R20 ;  /* 0x000000301f307223 */ /* 0x000fe20000010014 */
[----:B------:R-:W-:Y:S02]  /*c1f0*/  HADD2.F32 R35, -RZ, R75.H0_H0 ;  /* 0x2000004bff237230 */ /* 0x000fe40000004100 */
[----:B------:R-:W-:Y:S02]  /*c200*/  HADD2.F32 R21, -RZ, R80.H0_H0 ;  /* 0x20000050ff157230 */ /* 0x000fe40000004100 */
[----:B------:R-:W-:Y:S01]  /*c210*/  FMUL.FTZ R31, R32, R33 ;  /* 0x00000021201f7220 */ /* 0x000fe20000410000 */
[----:B------:R-:W-:-:S02]  /*c220*/  HADD2.F32 R29, -RZ, R79.H0_H0 ;  /* 0x2000004fff1d7230 */ /* 0x000fc40000004100 */
        /* <DEDUP_REMOVED lines=18> */
.L_x_9560:
[----:B------:R-:W-:Y:S05]  /*c350*/  BSYNC B1 ;  /* 0x0000000000017941 */ /* 0x000fea0003800000 */
.L_x_9559:
[----:B------:R-:W-:Y:S04]  /*c360*/  BSSY B1, `(.L_x_9561) ;  /* 0x0000060000017945 */ /* 0x000fe80003800000 */
[----:B------:R-:W-:Y:S05]  /*c370*/  @P2 BRA `(.L_x_9562) ;  /* 0x0000000400782947 */ /* 0x000fea0003800000 */
[----:B------:R-:W-:Y:S01]  /*c380*/  LEA.HI R20, R45, R206, RZ, 0x1d ;  /* 0x000000ce2d147211 */ /* 0x000fe200078fe8ff */
[----:B------:R-:W-:Y:S01]  /*c390*/  HADD2.F32 R36, -RZ, R54.H1_H1 ;  /* 0x30000036ff247230 */ /* 0x000fe20000004100 */
[----:B------:R-:W-:Y:S02]  /*c3a0*/  SHF.R.U64 R49, R24, 0x10, R25 ;  /* 0x0000001018317819 */ /* 0x000fe40000001219 */
[----:B01----:R-:W-:Y:S02]  /*c3b0*/  SHF.R.S32.HI R29, RZ, 0x1f, R20 ;  /* 0x0000001fff1d7819 */ /* 0x003fe40000011414 */
[----:B------:R-:W-:Y:S02]  /*c3c0*/  SHF.L.U32 R21, R20, 0x3, RZ ;  /* 0x0000000314157819 */ /* 0x000fe400000006ff */
[----:B------:R-:W-:Y:S02]  /*c3d0*/  LEA.HI R29, R29, R20, RZ, 0x3 ;  /* 0x000000141d1d7211 */ /* 0x000fe400078f18ff */
[----:B------:R-:W-:-:S02]  /*c3e0*/  LOP3.LUT R20, R196, 0x38, R21, 0xf8, !PT ;  /* 0x00000038c4147812 */ /* 0x000fc400078ef815 */
[----:B------:R-:W-:Y:S01]  /*c3f0*/  SHF.R.U32.HI R46, RZ, 0x10, R25 ;  /* 0x00000010ff2e7819 */ /* 0x000fe20000011619 */
[----:B------:R-:W-:Y:S01]  /*c400*/  IMAD.SHL.U32 R29, R29, 0x400, RZ ;  /* 0x000004001d1d7824 */ /* 0x000fe200078e00ff */
[----:B------:R-:W-:Y:S02]  /*c410*/  LOP3.LUT R20, R20, R227, RZ, 0x3c, !PT ;  /* 0x000000e314147212 */ /* 0x000fe400078e3cff */
[--C-:B------:R-:W-:Y:S01]  /*c420*/  SHF.R.U64 R47, R26, 0x10, R27.reuse ;  /* 0x000000101a2f7819 */ /* 0x100fe2000000121b */
[----:B------:R-:W-:Y:S01]  /*c430*/  HADD2.F32 R46, -RZ, R46.H0_H0 ;  /* 0x2000002eff2e7230 */ /* 0x000fe20000004100 */
[----:B------:R-:W-:Y:S02]  /*c440*/  LOP3.LUT R21, R29, 0x7fffe000, RZ, 0xc0, !PT ;  /* 0x7fffe0001d157812 */ /* 0x000fe400078ec0ff */
[----:B------:R-:W0:Y:S01]  /*c450*/  LDS.128 R28, [R216] ;  /* 0x00000000d81c7984 */ /* 0x000e220000000c00 */
[----:B------:R-:W-:Y:S01]  /*c460*/  SHF.R.U32.HI R43, RZ, 0x10, R27 ;  /* 0x00000010ff2b7819 */ /* 0x000fe2000001161b */
[--C-:B------:R-:W-:Y:S01]  /*c470*/  HADD2.F32 R27, -RZ, R57.reuse.H1_H1 ;  /* 0x30000039ff1b7230 */ /* 0x100fe20000004100 */
[----:B------:R-:W-:Y:S01]  /*c480*/  IADD3 R21, R20, R21, R199 ;  /* 0x0000001514157210 */ /* 0x000fe20007ffe0c7 */
[----:B------:R-:W-:Y:S01]  /*c490*/  HADD2.F32 R57, -RZ, R57.H0_H0 ;  /* 0x20000039ff397230 */ /* 0x000fe20000004100 */
[----:B------:R-:W-:-:S02]  /*c4a0*/  SHF.R.U64 R67, R4, 0x10, R5 ;  /* 0x0000001004437819 */ /* 0x000fc40000001205 */
[----:B------:R-:W-:Y:S01]  /*c4b0*/  SHF.R.U32.HI R37, RZ, 0x10, R5 ;  /* 0x00000010ff257819 */ /* 0x000fe20000011605 */
[----:B------:R-:W-:Y:S01]  /*c4c0*/  IMAD R21, R21, 0x2, R18 ;  /* 0x0000000215157824 */ /* 0x000fe200078e0212 */
[--C-:B------:R-:W-:Y:S02]  /*c4d0*/  SHF.R.U64 R66, R6, 0x10, R7.reuse ;  /* 0x0000001006427819 */ /* 0x100fe40000001207 */
[----:B------:R-:W-:Y:S02]  /*c4e0*/  SHF.R.U32.HI R65, RZ, 0x10, R7 ;  /* 0x00000010ff417819 */ /* 0x000fe40000011607 */
[----:B------:R-:W1:Y:S01]  /*c4f0*/  LDS.128 R32, [R21+0x10400] ;  /* 0x0104000015207984 */ /* 0x000e620000000c00 */
[--C-:B0-----:R-:W-:Y:S02]  /*c500*/  HADD2.F32 R5, -RZ, R29.reuse.H0_H0 ;  /* 0x2000001dff057230 */ /* 0x101fe40000004100 */
[----:B------:R-:W-:Y:S02]  /*c510*/  HADD2.F32 R29, -RZ, R29.H1_H1 ;  /* 0x3000001dff1d7230 */ /* 0x000fe40000004100 */
[----:B------:R-:W-:-:S02]  /*c520*/  HADD2.F32 R4, -RZ, R28.H0_H0 ;  /* 0x2000001cff047230 */ /* 0x000fc40000004100 */
[----:B------:R-:W-:Y:S02]  /*c530*/  HADD2.F32 R6, -RZ, R30.H0_H0 ;  /* 0x2000001eff067230 */ /* 0x000fe40000004100 */
[--C-:B------:R-:W-:Y:S02]  /*c540*/  HADD2.F32 R7, -RZ, R31.reuse.H0_H0 ;  /* 0x2000001fff077230 */ /* 0x100fe40000004100 */
[----:B------:R-:W-:Y:S02]  /*c550*/  HADD2.F32 R31, -RZ, R31.H1_H1 ;  /* 0x3000001fff1f7230 */ /* 0x000fe40000004100 */
[----:B------:R-:W-:Y:S02]  /*c560*/  HADD2.F32 R28, -RZ, R28.H1_H1 ;  /* 0x3000001cff1c7230 */ /* 0x000fe40000004100 */
[--C-:B-1----:R-:W-:Y:S02]  /*c570*/  HADD2.F32 R24, -RZ, R33.reuse.H0_H0 ;  /* 0x20000021ff187230 */ /* 0x102fe40000004100 */
[----:B------:R-:W-:-:S02]  /*c580*/  HADD2.F32 R33, -RZ, R33.H1_H1 ;  /* 0x30000021ff217230 */ /* 0x000fc40000004100 */
[----:B------:R-:W-:Y:S02]  /*c590*/  HADD2.F32 R20, -RZ, R32.H0_H0 ;  /* 0x20000020ff147230 */ /* 0x000fe40000004100 */
[C---:B------:R-:W-:Y:S01]  /*c5a0*/  FMUL.FTZ R48, R24.reuse, R36 ;  /* 0x0000002418307220 */ /* 0x040fe20000410000 */
[-C--:B------:R-:W-:Y:S01]  /*c5b0*/  FMUL.FTZ R64, R24, R27.reuse ;  /* 0x0000001b18407220 */ /* 0x080fe20000410000 */
[----:B------:R-:W-:Y:S02]  /*c5c0*/  HADD2.F32 R24, -RZ, R37.H0_H0 ;  /* 0x20000025ff187230 */ /* 0x000fe40000004100 */
[----:B------:R-:W-:Y:S01]  /*c5d0*/  FFMA.FTZ R48, R5, R27, -R48 ;  /* 0x0000001b05307223 */ /* 0x000fe20000010830 */
[----:B------:R-:W-:Y:S02]  /*c5e0*/  HADD2.F32 R27, -RZ, R54.H0_H0 ;  /* 0x20000036ff1b7230 */ /* 0x000fe40000004100 */
[----:B------:R-:W-:Y:S01]  /*c5f0*/  FMUL.FTZ R54, R33, R46 ;  /* 0x0000002e21367220 */ /* 0x000fe20000410000 */
[----:B------:R-:W-:Y:S01]  /*c600*/  FFMA.FTZ R64, R5, R36, R64 ;  /* 0x0000002405407223 */ /* 0x000fe20000010040 */
[----:B------:R-:W-:Y:S01]  /*c610*/  FMUL.FTZ R36, R33, R24 ;  /* 0x0000001821247220 */ /* 0x000fe20000410000 */
[----:B------:R-:W-:-:S02]  /*c620*/  HADD2.F32 R25, -RZ, R34.H0_H0 ;  /* 0x20000022ff197230 */ /* 0x000fc40000004100 */
[C---:B------:R-:W-:Y:S01]  /*c630*/  FFMA.FTZ R33, R29.reuse, R24, -R54 ;  /* 0x000000181d217223 */ /* 0x040fe20000010836 */
[C---:B------:R-:W-:Y:S01]  /*c640*/  FMUL.FTZ R5, R20.reuse, R27 ;  /* 0x0000001b14057220 */ /* 0x040fe20000410000 */
[----:B------:R-:W-:Y:S02]  /*c650*/  HADD2.F32 R24, -RZ, R56.H0_H0 ;  /* 0x20000038ff187230 */ /* 0x000fe40000004100 */
[-C--:B------:R-:W-:Y:S01]  /*c660*/  FMUL.FTZ R20, R20, R57.reuse ;  /* 0x0000003914147220 */ /* 0x080fe20000410000 */
[----:B------:R-:W-:Y:S01]  /*c670*/  FFMA.FTZ R37, R29, R46, R36 ;  /* 0x0000002e1d257223 */ /* 0x000fe20000010024 */
[C---:B------:R-:W-:Y:S01]  /*c680*/  FFMA.FTZ R57, R4.reuse, R57, -R5 ;  /* 0x0000003904397223 */ /* 0x040fe20000010805 */
[----:B------:R-:W-:Y:S02]  /*c690*/  HADD2.F32 R5, -RZ, R58.H0_H0 ;  /* 0x2000003aff057230 */ /* 0x000fe40000004100 */
[----:B------:R-:W-:Y:S01]  /*c6a0*/  FFMA.FTZ R29, R4, R27, R20 ;  /* 0x0000001b041d7223 */ /* 0x000fe20000010014 */
[----:B------:R-:W-:-:S02]  /*c6b0*/  HADD2.F32 R26, -RZ, R35.H0_H0 ;  /* 0x20000023ff1a7230 */ /* 0x000fc40000004100 */
[C---:B------:R-:W-:Y:S01]  /*c6c0*/  FMUL.FTZ R27, R25.reuse, R24 ;  /* 0x00000018191b7220 */ /* 0x040fe20000410000 */
[----:B------:R-:W-:Y:S02]  /*c6d0*/  HADD2.F32 R58, -RZ, R58.H1_H1 ;  /* 0x3000003aff3a7230 */ /* 0x000fe40000004100 */
[-C--:B------:R-:W-:Y:S01]  /*c6e0*/  FMUL.FTZ R25, R25, R5.reuse ;  /* 0x0000000519197220 */ /* 0x080fe20000410000 */
[----:B------:R-:W-:Y:S02]  /*c6f0*/  HADD2.F32 R56, -RZ, R56.H1_H1 ;  /* 0x30000038ff387230 */ /* 0x000fe40000004100 */
[----:B------:R-:W-:Y:S01]  /*c700*/  FFMA.FTZ R36, R6, R5, -R27 ;  /* 0x0000000506247223 */ /* 0x000fe2000001081b */
[----:B------:R-:W-:Y:S02]  /*c710*/  HADD2.F32 R35, -RZ, R35.H1_H1 ;  /* 0x30000023ff237230 */ /* 0x000fe40000004100 */
[----:B------:R-:W-:Y:S01]  /*c720*/  FMUL.FTZ R5, R26, R58 ;  /* 0x0000003a1a057220 */ /* 0x000fe20000410000 */
[----:B------:R-:W-:-:S02]  /*c730*/  HADD2.F32 R20, -RZ, R43.H0_H0 ;  /* 0x2000002bff147230 */ /* 0x000fc40000004100 */
[----:B------:R-:W-:Y:S01]  /*c740*/  FMUL.FTZ R46, R26, R56 ;  /* 0x000000381a2e7220 */ /* 0x000fe20000410000 */
[----:B------:R-:W-:Y:S02]  /*c750*/  HADD2.F32 R4, -RZ, R65.H0_H0 ;  /* 0x20000041ff047230 */ /* 0x000fe40000004100 */
        /* <DEDUP_REMOVED lines=32> */
.L_x_9562:
[----:B------:R-:W-:Y:S05]  /*c960*/  BSYNC B1 ;  /* 0x0000000000017941 */ /* 0x000fea0003800000 */
.L_x_9561:
[----:B------:R-:W-:Y:S04]  /*c970*/  BSSY B1, `(.L_x_9563) ;  /* 0x0000060000017945 */ /* 0x000fe80003800000 */
[----:B------:R-:W-:Y:S05]  /*c980*/  @P1 BRA `(.L_x_9564) ;  /* 0x0000000400781947 */ /* 0x000fea0003800000 */
[----:B--2---:R-:W-:Y:S01]  /*c990*/  LEA.HI R4, R45, R206, RZ, 0x1d ;  /* 0x000000ce2d047211 */ /* 0x004fe200078fe8ff */
[----:B-1----:R-:W-:Y:S01]  /*c9a0*/  HADD2.F32 R35, -RZ, R59.H1_H1 ;  /* 0x3000003bff237230 */ /* 0x002fe20000004100 */
[--C-:B------:R-:W-:Y:S01]  /*c9b0*/  SHF.R.U64 R54, R50, 0x10, R51.reuse ;  /* 0x0000001032367819 */ /* 0x100fe20000001233 */
[--C-:B------:R-:W-:Y:S01]  /*c9c0*/  HADD2.F32 R36, -RZ, R62.reuse.H1_H1 ;  /* 0x3000003eff247230 */ /* 0x100fe20000004100 */
[----:B------:R-:W-:Y:S01]  /*c9d0*/  SHF.R.S32.HI R5, RZ, 0x1f, R4 ;  /* 0x0000001fff057819 */ /* 0x000fe20000011404 */
[----:B------:R-:W-:Y:S01]  /*c9e0*/  IMAD.SHL.U32 R6, R4, 0x8, RZ ;  /* 0x0000000804067824 */ /* 0x000fe200078e00ff */
[----:B------:R-:W-:Y:S01]  /*c9f0*/  SHF.R.U32.HI R50, RZ, 0x10, R51 ;  /* 0x00000010ff327819 */ /* 0x000fe20000011633 */
[----:B------:R-:W-:Y:S01]  /*ca00*/  HADD2.F32 R62, -RZ, R62.H0_H0 ;  /* 0x2000003eff3e7230 */ /* 0x000fe20000004100 */
[----:B------:R-:W-:Y:S02]  /*ca10*/  LEA.HI R4, R5, R4, RZ, 0x3 ;  /* 0x0000000405047211 */ /* 0x000fe400078f18ff */
[----:B------:R-:W-:-:S02]  /*ca20*/  LOP3.LUT R5, R195, 0x38, R6, 0xf8, !PT ;  /* 0x00000038c3057812 */ /* 0x000fc400078ef806 */
[----:B------:R-:W-:Y:S02]  /*ca30*/  SHF.L.U32 R4, R4, 0xa, RZ ;  /* 0x0000000a04047819 */ /* 0x000fe400000006ff */
[----:B------:R-:W-:Y:S02]  /*ca40*/  LOP3.LUT R21, R5, R226, RZ, 0x3c, !PT ;  /* 0x000000e205157212 */ /* 0x000fe400078e3cff */
[----:B------:R-:W-:Y:S02]  /*ca50*/  LOP3.LUT R20, R4, 0x7fffe000, RZ, 0xc0, !PT ;  /* 0x7fffe00004147812 */ /* 0x000fe400078ec0ff */
[----:B------:R-:W1:Y:S01]  /*ca60*/  LDS.128 R4, [R215] ;  /* 0x00000000d7047984 */ /* 0x000e620000000c00 */
[--C-:B------:R-:W-:Y:S02]  /*ca70*/  SHF.R.U64 R48, R38, 0x10, R39.reuse ;  /* 0x0000001026307819 */ /* 0x100fe40000001227 */
[----:B------:R-:W-:Y:S02]  /*ca80*/  IADD3 R21, R21, R20, R198 ;  /* 0x0000001415157210 */ /* 0x000fe40007ffe0c6 */
[----:B------:R-:W-:-:S02]  /*ca90*/  SHF.R.U32.HI R37, RZ, 0x10, R39 ;  /* 0x00000010ff257819 */ /* 0x000fc40000011627 */
[--C-:B------:R-:W-:Y:S01]  /*caa0*/  SHF.R.U64 R47, R40, 0x10, R41.reuse ;  /* 0x00000010282f7819 */ /* 0x100fe20000001229 */
[----:B------:R-:W-:Y:S01]  /*cab0*/  IMAD R21, R21, 0x2, R18 ;  /* 0x0000000215157824 */ /* 0x000fe200078e0212 */
[----:B------:R-:W-:Y:S01]  /*cac0*/  SHF.R.U32.HI R46, RZ, 0x10, R41 ;  /* 0x00000010ff2e7819 */ /* 0x000fe20000011629 */
[----:B------:R-:W-:Y:S01]  /*cad0*/  HADD2.F32 R37, -RZ, R37.H0_H0 ;  /* 0x20000025ff257230 */ /* 0x000fe20000004100 */
[--C-:B------:R-:W-:Y:S02]  /*cae0*/  SHF.R.U64 R49, R52, 0x10, R53.reuse ;  /* 0x0000001034317819 */ /* 0x100fe40000001235 */
[----:B------:R-:W2:Y:S01]  /*caf0*/  LDS.128 R24, [R21+0x10400] ;  /* 0x0104000015187984 */ /* 0x000ea20000000c00 */
[----:B------:R-:W-:Y:S01]  /*cb00*/  SHF.R.U32.HI R52, RZ, 0x10, R53 ;  /* 0x00000010ff347819 */ /* 0x000fe20000011635 */
[--C-:B-1----:R-:W-:Y:S02]  /*cb10*/  HADD2.F32 R20, -RZ, R5.reuse.H0_H0 ;  /* 0x20000005ff147230 */ /* 0x102fe40000004100 */
[----:B------:R-:W-:-:S02]  /*cb20*/  HADD2.F32 R28, -RZ, R5.H1_H1 ;  /* 0x30000005ff1c7230 */ /* 0x000fc40000004100 */
[----:B------:R-:W-:Y:S02]  /*cb30*/  HADD2.F32 R5, -RZ, R4.H0_H0 ;  /* 0x20000004ff057230 */ /* 0x000fe40000004100 */
[----:B0-----:R-:W-:Y:S02]  /*cb40*/  HADD2.F32 R29, -RZ, R6.H0_H0 ;  /* 0x20000006ff1d7230 */ /* 0x001fe40000004100 */
[--C-:B------:R-:W-:Y:S02]  /*cb50*/  HADD2.F32 R30, -RZ, R7.reuse.H0_H0 ;  /* 0x20000007ff1e7230 */ /* 0x100fe40000004100 */
[----:B------:R-:W-:Y:S02]  /*cb60*/  HADD2.F32 R7, -RZ, R7.H1_H1 ;  /* 0x30000007ff077230 */ /* 0x000fe40000004100 */
[----:B------:R-:W-:Y:S02]  /*cb70*/  HADD2.F32 R4, -RZ, R4.H1_H1 ;  /* 0x30000004ff047230 */ /* 0x000fe40000004100 */
[----:B--2---:R-:W-:-:S02]  /*cb80*/  HADD2.F32 R31, -RZ, R25.H0_H0 ;  /* 0x20000019ff1f7230 */ /* 0x004fc40000004100 */
[----:B------:R-:W-:Y:S02]  /*cb90*/  HADD2.F32 R32, -RZ, R25.H1_H1 ;  /* 0x30000019ff207230 */ /* 0x000fe40000004100 */
[----:B------:R-:W-:Y:S02]  /*cba0*/  HADD2.F32 R25, -RZ, R24.H0_H0 ;  /* 0x20000018ff197230 */ /* 0x000fe40000004100 */
[CC--:B------:R-:W-:Y:S01]  /*cbb0*/  FMUL.FTZ R39, R31.reuse, R36.reuse ;  /* 0x000000241f277220 */ /* 0x0c0fe20000410000 */
[-C--:B------:R-:W-:Y:S01]  /*cbc0*/  FMUL.FTZ R41, R31, R35.reuse ;  /* 0x000000231f297220 */ /* 0x080fe20000410000 */
[----:B------:R-:W-:Y:S02]  /*cbd0*/  HADD2.F32 R31, -RZ, R50.H0_H0 ;  /* 0x20000032ff1f7230 */ /* 0x000fe40000004100 */
[C---:B------:R-:W-:Y:S01]  /*cbe0*/  FFMA.FTZ R39, R20.reuse, R35, -R39 ;  /* 0x0000002314277223 */ /* 0x040fe20000010827 */
[----:B------:R-:W-:Y:S01]  /*cbf0*/  FFMA.FTZ R41, R20, R36, R41 ;  /* 0x0000002414297223 */ /* 0x000fe20000010029 */
[----:B------:R-:W-:-:S02]  /*cc00*/  HADD2.F32 R20, -RZ, R59.H0_H0 ;  /* 0x2000003bff147230 */ /* 0x000fc40000004100 */
[C---:B------:R-:W-:Y:S01]  /*cc10*/  FMUL.FTZ R35, R32.reuse, R37 ;  /* 0x0000002520237220 */ /* 0x040fe20000410000 */
[-C--:B------:R-:W-:Y:S01]  /*cc20*/  FMUL.FTZ R43, R32, R31.reuse ;  /* 0x0000001f202b7220 */ /* 0x080fe20000410000 */
[C---:B------:R-:W-:Y:S01]  /*cc30*/  FMUL.FTZ R36, R25.reuse, R62 ;  /* 0x0000003e19247220 */ /* 0x040fe20000410000 */
[----:B------:R-:W-:Y:S02]  /*cc40*/  HADD2.F32 R33, -RZ, R26.H0_H0 ;  /* 0x2000001aff217230 */ /* 0x000fe40000004100 */
[-C--:B------:R-:W-:Y:S01]  /*cc50*/  FMUL.FTZ R25, R25, R20.reuse ;  /* 0x0000001419197220 */ /* 0x080fe20000410000 */
[----:B------:R-:W-:Y:S02]  /*cc60*/  HADD2.F32 R32, -RZ, R63.H0_H0 ;  /* 0x2000003fff207230 */ /* 0x000fe40000004100 */
[----:B------:R-:W-:Y:S01]  /*cc70*/  FFMA.FTZ R36, R5, R20, -R36 ;  /* 0x0000001405247223 */ /* 0x000fe20000010824 */
[----:B------:R-:W-:Y:S02]  /*cc80*/  HADD2.F32 R34, -RZ, R27.H0_H0 ;  /* 0x2000001bff227230 */ /* 0x000fe40000004100 */
[C---:B------:R-:W-:Y:S01]  /*cc90*/  FFMA.FTZ R38, R28.reuse, R31, -R35 ;  /* 0x0000001f1c267223 */ /* 0x040fe20000010823 */
[----:B------:R-:W-:Y:S01]  /*cca0*/  FFMA.FTZ R40, R28, R37, R43 ;  /* 0x000000251c287223 */ /* 0x000fe2000001002b */
[----:B------:R-:W-:-:S02]  /*ccb0*/  HADD2.F32 R20, -RZ, R44.H0_H0 ;  /* 0x2000002cff147230 */ /* 0x000fc40000004100 */
[----:B------:R-:W-:Y:S01]  /*ccc0*/  FFMA.FTZ R62, R5, R62, R25 ;  /* 0x0000003e053e7223 */ /* 0x000fe20000010019 */
[----:B------:R-:W-:Y:S02]  /*ccd0*/  HADD2.F32 R63, -RZ, R63.H1_H1 ;  /* 0x3000003fff3f7230 */ /* 0x000fe40000004100 */
[C---:B------:R-:W-:Y:S01]  /*cce0*/  FMUL.FTZ R28, R33.reuse, R32 ;  /* 0x00000020211c7220 */ /* 0x040fe20000410000 */
[----:B------:R-:W-:Y:S02]  /*ccf0*/  HADD2.F32 R5, -RZ, R44.H1_H1 ;  /* 0x3000002cff057230 */ /* 0x000fe40000004100 */
[-C--:B------:R-:W-:Y:S01]  /*cd00*/  FMUL.FTZ R44, R33, R20.reuse ;  /* 0x00000014212c7220 */ /* 0x080fe20000410000 */
[----:B------:R-:W-:Y:S02]  /*cd10*/  HADD2.F32 R27, -RZ, R27.H1_H1 ;  /* 0x3000001bff1b7230 */ /* 0x000fe40000004100 */
[----:B------:R-:W-:Y:S01]  /*cd20*/  FFMA.FTZ R35, R29, R20, -R28 ;  /* 0x000000141d237223 */ /* 0x000fe2000001081c */
[----:B------:R-:W-:Y:S01]  /*cd30*/  FMUL.FTZ R25, R34, R63 ;  /* 0x0000003f22197220 */ /* 0x000fe20000410000 */
[----:B------:R-:W-:-:S02]  /*cd40*/  HADD2.F32 R28, -RZ, R46.H0_H0 ;  /* 0x2000002eff1c7230 */ /* 0x000fc40000004100 */
[-C--:B------:R-:W-:Y:S01]  /*cd50*/  FMUL.FTZ R34, R34, R5.reuse ;  /* 0x0000000522227220 */ /* 0x080fe20000410000 */
[----:B------:R-:W-:Y:S02]  /*cd60*/  HADD2.F32 R20, -RZ, R52.H0_H0 ;  /* 0x20000034ff147230 */ /* 0x000fe40000004100 */
[----:B------:R-:W-:Y:S01]  /*cd70*/  FFMA.FTZ R44, R29, R32, R44 ;  /* 0x000000201d2c7223 */ /* 0x000fe2000001002c */
[C---:B------:R-:W-:Y:S01]  /*cd80*/  FFMA.FTZ R32, R30.reuse, R5, -R25 ;  /* 0x000000051e207223 */ /* 0x040fe20000010819 */
[----:B------:R-:W-:Y:S01]  /*cd90*/  FFMA.FTZ R34, R30, R63, R34 ;  /* 0x0000003f1e227223 */ /* 0x000fe20000010022 */
[C---:B------:R-:W-:Y:S01]  /*cda0*/  FMUL.FTZ R46, R27.reuse, R28 ;  /* 0x0000001c1b2e7220 */ /* 0x040fe20000410000 */
[----:B------:R-:W-:Y:S01]  /*cdb0*/  FMUL.FTZ R30, R27, R20 ;  /* 0x000000141b1e7220 */ /* 0x000fe20000410000 */
[----:B------:R-:W-:Y:S02]  /*cdc0*/  HADD2.F32 R24, -RZ, R24.H1_H1 ;  /* 0x30000018ff187230 */ /* 0x000fe40000004100 */
[----:B------:R-:W-:-:S02]  /*cdd0*/  HADD2.F32 R26, -RZ, R26.H1_H1 ;  /* 0x3000001aff1a7230 */ /* 0x000fc40000004100 */
[C---:B------:R-:W-:Y:S01]  /*cde0*/  FFMA.FTZ R43, R7.reuse, R20, -R46 ;  /* 0x00000014072b7223 */ /* 0x040fe2000001082e */
[----:B------:R-:W-:Y:S02]  /*cdf0*/  HADD2.F32 R27, -RZ, R48.H0_H0 ;  /* 0x20000030ff1b7230 */ /* 0x000fe40000004100 */
        /* <DEDUP_REMOVED lines=23> */
.L_x_9564:
[----:B------:R-:W-:Y:S05]  /*cf70*/  BSYNC B1 ;  /* 0x0000000000017941 */ /* 0x000fea0003800000 */
.L_x_9563:
[----:B-1----:R-:W-:Y:S01]  /*cf80*/  PRMT R32, R0, 0x5410, R3 ;  /* 0x0000541000207816 */ /* 0x002fe20000000003 */
[----:B------:R-:W-:Y:S06]  /*cf90*/  @P0 BRA `(.L_x_9548) ;  /* 0x0000000400780947 */ /* 0x000fec0003800000 */
[----:B------:R-:W-:Y:S01]  /*cfa0*/  LEA.HI R45, R45, R206, RZ, 0x1d ;  /* 0x000000ce2d2d7211 */ /* 0x000fe200078fe8ff */
[----:B--23--:R-:W1:Y:S01]  /*cfb0*/  LDS.128 R4, [R214] ;  /* 0x00000000d6047984 */ /* 0x00ce620000000c00 */
[----:B------:R-:W-:Y:S01]  /*cfc0*/  SHF.R.U32.HI R20, RZ, 0x10, R9 ;  /* 0x00000010ff147819 */ /* 0x000fe20000011609 */
        /* <DEDUP_REMOVED lines=8> */
[--C-:B------:R-:W-:Y:S01]  /*d050*/  SHF.R.U64 R37, R14, 0x10, R15.reuse ;  /* 0x000000100e257819 */ /* 0x100fe2000000120f */
[----:B------:R-:W-:Y:S01]  /*d060*/  IMAD.SHL.U32 R45, R45, 0x400, RZ ;  /* 0x000004002d2d7824 */ /* 0x000fe200078e00ff */
[----:B------:R-:W-:Y:S02]  /*d070*/  LOP3.LUT R0, R0, R225, RZ, 0x3c, !PT ;  /* 0x000000e100007212 */ /* 0x000fe400078e3cff */
[----:B------:R-:W-:Y:S01]  /*d080*/  SHF.R.U32.HI R34, RZ, 0x10, R15 ;  /* 0x00000010ff227819 */ /* 0x000fe2000001160f */
[--C-:B------:R-:W-:Y:S01]  /*d090*/  HADD2.F32 R15, -RZ, R61.reuse.H1_H1 ;  /* 0x3000003dff0f7230 */ /* 0x100fe20000004100 */
[----:B------:R-:W-:Y:S01]  /*d0a0*/  LOP3.LUT R3, R45, 0x7fffe000, RZ, 0xc0, !PT ;  /* 0x7fffe0002d037812 */ /* 0x000fe200078ec0ff */
[----:B------:R-:W-:Y:S01]  /*d0b0*/  HADD2.F32 R61, -RZ, R61.H0_H0 ;  /* 0x2000003dff3d7230 */ /* 0x000fe20000004100 */
[----:B------:R-:W-:Y:S02]  /*d0c0*/  SHF.R.U32.HI R28, RZ, 0x10, R13 ;  /* 0x00000010ff1c7819 */ /* 0x000fe4000001160d */
[----:B------:R-:W-:-:S02]  /*d0d0*/  IADD3 R3, R0, R3, R197 ;  /* 0x0000000300037210 */ /* 0x000fc40007ffe0c5 */
[----:B------:R-:W-:Y:S02]  /*d0e0*/  SHF.R.U64 R36, R8, 0x10, R9 ;  /* 0x0000001008247819 */ /* 0x000fe40000001209 */
[----:B------:R-:W-:Y:S02]  /*d0f0*/  LEA R3, R3, R18, 0x1 ;  /* 0x0000001203037211 */ /* 0x000fe400078e08ff */
[--C-:B------:R-:W-:Y:S02]  /*d100*/  SHF.R.U64 R35, R10, 0x10, R11.reuse ;  /* 0x000000100a237819 */ /* 0x100fe4000000120b */
[----:B------:R-:W-:Y:S01]  /*d110*/  SHF.R.U32.HI R33, RZ, 0x10, R11 ;  /* 0x00000010ff217819 */ /* 0x000fe2000001160b */
[----:B------:R-:W2:Y:S01]  /*d120*/  LDS.128 R24, [R3+0x10400] ;  /* 0x0104000003187984 */ /* 0x000ea20000000c00 */
[--C-:B-1----:R-:W-:Y:S02]  /*d130*/  HADD2.F32 R8, -RZ, R5.reuse.H0_H0 ;  /* 0x20000005ff087230 */ /* 0x102fe40000004100 */
[----:B------:R-:W-:-:S02]  /*d140*/  HADD2.F32 R5, -RZ, R5.H1_H1 ;  /* 0x30000005ff057230 */ /* 0x000fc40000004100 */
[----:B------:R-:W-:Y:S02]  /*d150*/  HADD2.F32 R0, -RZ, R4.H0_H0 ;  /* 0x20000004ff007230 */ /* 0x000fe40000004100 */
[----:B------:R-:W-:Y:S02]  /*d160*/  HADD2.F32 R9, -RZ, R6.H0_H0 ;  /* 0x20000006ff097230 */ /* 0x000fe40000004100 */
[--C-:B------:R-:W-:Y:S02]  /*d170*/  HADD2.F32 R10, -RZ, R7.reuse.H0_H0 ;  /* 0x20000007ff0a7230 */ /* 0x100fe40000004100 */
[----:B------:R-:W-:Y:S02]  /*d180*/  HADD2.F32 R7, -RZ, R7.H1_H1 ;  /* 0x30000007ff077230 */ /* 0x000fe40000004100 */
[----:B------:R-:W-:Y:S02]  /*d190*/  HADD2.F32 R4, -RZ, R4.H1_H1 ;  /* 0x30000004ff047230 */ /* 0x000fe40000004100 */
[----:B------:R-:W-:-:S02]  /*d1a0*/  HADD2.F32 R6, -RZ, R6.H1_H1 ;  /* 0x30000006ff067230 */ /* 0x000fc40000004100 */
[--C-:B--2---:R-:W-:Y:S02]  /*d1b0*/  HADD2.F32 R12, -RZ, R25.reuse.H0_H0 ;  /* 0x20000019ff0c7230 */ /* 0x104fe40000004100 */
[----:B------:R-:W-:Y:S02]  /*d1c0*/  HADD2.F32 R25, -RZ, R25.H1_H1 ;  /* 0x30000019ff197230 */ /* 0x000fe40000004100 */
[----:B------:R-:W-:Y:S02]  /*d1d0*/  HADD2.F32 R11, -RZ, R24.H0_H0 ;  /* 0x20000018ff0b7230 */ /* 0x000fe40000004100 */
[C---:B0-----:R-:W-:Y:S01]  /*d1e0*/  FMUL.FTZ R29, R12.reuse, R21 ;  /* 0x000000150c1d7220 */ /* 0x041fe20000410000 */
[-C--:B------:R-:W-:Y:S01]  /*d1f0*/  FMUL.FTZ R31, R12, R15.reuse ;  /* 0x0000000f0c1f7220 */ /* 0x080fe20000410000 */
[----:B------:R-:W-:Y:S02]  /*d200*/  HADD2.F32 R12, -RZ, R28.H0_H0 ;  /* 0x2000001cff0c7230 */ /* 0x000fe40000004100 */
[----:B------:R-:W-:Y:S01]  /*d210*/  FMUL.FTZ R28, R25, R20 ;  /* 0x00000014191c7220 */ /* 0x000fe20000410000 */
[C---:B------:R-:W-:Y:S01]  /*d220*/  FFMA.FTZ R29, R8.reuse, R15, -R29 ;  /* 0x0000000f081d7223 */ /* 0x040fe2000001081d */
[----:B------:R-:W-:Y:S01]  /*d230*/  FFMA.FTZ R31, R8, R21, R31 ;  /* 0x00000015081f7223 */ /* 0x000fe2000001001f */
[----:B------:R-:W-:-:S02]  /*d240*/  HADD2.F32 R13, -RZ, R26.H0_H0 ;  /* 0x2000001aff0d7230 */ /* 0x000fc40000004100 */
[-C--:B------:R-:W-:Y:S01]  /*d250*/  FMUL.FTZ R8, R25, R12.reuse ;  /* 0x0000000c19087220 */ /* 0x080fe20000410000 */
[----:B------:R-:W-:Y:S01]  /*d260*/  FFMA.FTZ R30, R5, R12, -R28 ;  /* 0x0000000c051e7223 */ /* 0x000fe2000001081c */
[C---:B------:R-:W-:Y:S01]  /*d270*/  FMUL.FTZ R15, R11.reuse, R55 ;  /* 0x000000370b0f7220 */ /* 0x040fe20000410000 */
[----:B------:R-:W-:Y:S02]  /*d280*/  HADD2.F32 R12, -RZ, R60.H0_H0 ;  /* 0x2000003cff0c7230 */ /* 0x000fe40000004100 */
[-C--:B------:R-:W-:Y:S01]  /*d290*/  FMUL.FTZ R28, R11, R61.reuse ;  /* 0x0000003d0b1c7220 */ /* 0x080fe20000410000 */
[----:B------:R-:W-:Y:S01]  /*d2a0*/  FFMA.FTZ R20, R5, R20, R8 ;  /* 0x0000001405147223 */ /* 0x000fe20000010008 */
[----:B------:R-:W-:Y:S02]  /*d2b0*/  HADD2.F32 R8, -RZ, R32.H0_H0 ;  /* 0x20000020ff087230 */ /* 0x000fe40000004100 */
[----:B------:R-:W-:Y:S01]  /*d2c0*/  FFMA.FTZ R15, R0, R61, -R15 ;  /* 0x0000003d000f7223 */ /* 0x000fe2000001080f */
        /* <DEDUP_REMOVED lines=27> */
[-C--:B------:R-:W-:Y:S01]  /*d480*/  FMUL.FTZ R24, R24, R5.reuse ;  /* 0x0000000518187220 */ /* 0x080fe20000410000 */
[----:B------:R-:W-:Y:S01]  /*d490*/  FFMA.FTZ R0, R4, R5, -R7 ;  /* 0x0000000504007223 */ /* 0x000fe20000010807 */
[-C--:B------:R-:W-:Y:S01]  /*d4a0*/  FMUL.FTZ R26, R26, R9.reuse ;  /* 0x000000091a1a7220 */ /* 0x080fe20000410000 */
[----:B------:R-:W-:Y:S01]  /*d4b0*/  FFMA.FTZ R10, R6, R9, -R27 ;  /* 0x00000009060a7223 */ /* 0x000fe2000001081b */
[----:B------:R-:W-:Y:S01]  /*d4c0*/  FFMA.FTZ R21, R4, R11, R24 ;  /* 0x0000000b04157223 */ /* 0x000fe20000010018 */
[----:B------:R-:W-:Y:S01]  /*d4d0*/  F2FP.F16.F32.PACK_AB R7, R33, R12 ;  /* 0x0000000c2107723e */ /* 0x000fe200000000ff */
        /* <DEDUP_REMOVED lines=10> */
.L_x_9548:
[----:B------:R-:W-:Y:S05]  /*d580*/  BSYNC B0 ;  /* 0x0000000000007941 */ /* 0x000fea0003800000 */
.L_x_9520:
        /* <DEDUP_REMOVED lines=8> */
.L_x_9518:
[----:B------:R-:W-:-:S05]  /*d610*/  IMAD.U32 R0, RZ, RZ, UR39 ;  /* 0x00000027ff007e24 */ /* 0x000fca000f8e00ff */
[----:B------:R-:W-:-:S13]  /*d620*/  ISETP.NE.AND P0, PT, R0, 0x3, PT ;  /* 0x000000030000780c */ /* 0x000fda0003f05270 */
[----:B------:R-:W-:Y:S05]  /*d630*/  @!P0 BRA `(.L_x_9565) ;  /* 0x0000000000048947 */ /* 0x000fea0003800000 */
[----:B------:R-:W-:Y:S01]  /*d640*/  BPT.TRAP 0x1 ;  /* 0x000000040000795c */ /* 0x000fe20000300000 */
.L_x_9565:
[----:B------:R-:W-:Y:S01]  /*d650*/  IMAD R0, R186, 0x8, R18 ;  /* 0x00000008ba007824 */ /* 0x000fe200078e0212 */
[----:B-1-3--:R-:W-:-:S04]  /*d660*/  SHF.L.U32 R3, R188, 0x1f, RZ ;  /* 0x0000001fbc037819 */ /* 0x00afc800000006ff */
[----:B------:R1:W3:Y:S01]  /*d670*/  SYNCS.PHASECHK.TRANS64.TRYWAIT P1, [R0+URZ+0x28830], R3 ;  /* 0x02883003000075a7 */ /* 0x0002e2000802017f */
[----:B------:R-:W-:Y:S05]  /*d680*/  @!P0 BRA `(.L_x_9566) ;  /* 0x0000000000048947 */ /* 0x000fea0003800000 */
[----:B------:R-:W-:Y:S01]  /*d690*/  BPT.TRAP 0x1 ;  /* 0x000000040000795c */ /* 0x000fe20000300000 */
.L_x_9566:
[----:B---3--:R-:W-:Y:S05]  /*d6a0*/  @P1 BRA `(.L_x_9567) ;  /* 0x0000000000081947 */ /* 0x008fea0003800000 */
[----:B------:R-:W3:Y:S02]  /*d6b0*/  SYNCS.PHASECHK.TRANS64.TRYWAIT P1, [R0+URZ+0x28830], R3 ;  /* 0x02883003000075a7 */ /* 0x000ee4000802017f */
[----:B---3--:R-:W-:Y:S05]  /*d6c0*/  @!P1 BRA `(.L_x_9568) ;  /* 0x0000012c00549947 */ /* 0x008fea0003800000 */
.L_x_9567:
[----:B------:R-:W-:Y:S05]  /*d6d0*/  WARPSYNC.ALL ;  /* 0x0000000000007948 */ /* 0x000fea0003800000 */
[----:B-1-3--:R-:W-:Y:S01]  /*d6e0*/  VIADD R3, R18, 0x18400 ;  /* 0x0001840012037836 */ /* 0x00afe20000000000 */
[----:B------:R-:W-:Y:S01]  /*d6f0*/  R2UR UR32, R42 ;  /* 0x000000002a2072ca */ /* 0x000fe200000e0000 */
[----:B0-2-4-:R-:W-:Y:S01]  /*d700*/  IMAD.MOV.U32 R7, RZ, RZ, 0x40000040 ;  /* 0x40000040ff077424 */ /* 0x015fe200078e00ff */
        /* <DEDUP_REMOVED lines=14> */
[----:B------:R-:W-:Y:S01]  /*d7f0*/  LEA R6, R186, R4, 0xb ;  /* 0x00000004ba067211 */ /* 0x000fe200078e58ff */
[----:B------:R-:W-:Y:S01]  /*d800*/  UIADD3 UR4, UR32, 0x2, URZ ;  /* 0x0000000220047890 */ /* 0x000fe2000fffe03f */
[----:B------:R-:W-:Y:S01]  /*d810*/  R2UR UR11, R9 ;  /* 0x00000000090b72ca */ /* 0x000fe200000e0000 */
[----:B------:R-:W-:Y:S01]  /*d820*/  UIADD3 UR8, UR32, 0x4, URZ ;  /* 0x0000000420087890 */ /* 0x000fe2000fffe03f */
[C---:B------:R-:W-:Y:S01]  /*d830*/  R2UR UR34, R6.reuse ;  /* 0x00000000062272ca */ /* 0x040fe200000e0000 */
[----:B------:R-:W-:Y:S01]  /*d840*/  VIADD R8, R6, 0x2 ;  /* 0x0000000206087836 */ /* 0x000fe20000000000 */
[----:B------:R-:W-:Y:S01]  /*d850*/  UIADD3 UR12, UR32, 0x6, URZ ;  /* 0x00000006200c7890 */ /* 0x000fe2000fffe03f */
[----:B------:R-:W-:Y:S01]  /*d860*/  IMAD.MOV.U32 R9, RZ, RZ, 0x40000040 ;  /* 0x40000040ff097424 */ /* 0x000fe200078e00ff */
[----:B------:R-:W-:Y:S01]  /*d870*/  UIADD3 UR16, UR32, 0x400, URZ ;  /* 0x0000040020107890 */ /* 0x000fe2000fffe03f */
[----:B------:R-:W-:Y:S01]  /*d880*/  R2UR UR31, R7 ;  /* 0x00000000071f72ca */ /* 0x000fe200000e0000 */
[----:B------:R-:W-:Y:S01]  /*d890*/  UMOV UR17, 0x40000040 ;  /* 0x4000004000117882 */ /* 0x000fe20000000000 */
[----:B------:R-:W-:Y:S01]  /*d8a0*/  R2UR UR6, R8 ;  /* 0x00000000080672ca */ /* 0x000fe200000e0000 */
[----:B------:R-:W-:Y:S01]  /*d8b0*/  UIADD3 UR20, UR32, 0x402, URZ ;  /* 0x0000040220147890 */ /* 0x000fe2000fffe03f */
[----:B------:R-:W-:Y:S01]  /*d8c0*/  IADD3 R8, R6, 0x4, RZ ;  /* 0x0000000406087810 */ /* 0x000fe20007ffe0ff */
[----:B------:R-:W-:Y:S01]  /*d8d0*/  UMOV UR21, 0x40000040 ;  /* 0x4000004000157882 */ /* 0x000fe20000000000 */
[----:B------:R-:W-:Y:S01]  /*d8e0*/  R2UR UR15, R9 ;  /* 0x00000000090f72ca */ /* 0x000fe200000e0000 */
[----:B------:R-:W-:Y:S01]  /*d8f0*/  IMAD.MOV.U32 R9, RZ, RZ, 0x40000040 ;  /* 0x40000040ff097424 */ /* 0x000fe200078e00ff */
[----:B------:R-:W-:Y:S01]  /*d900*/  HGMMA.64x128x16.F32 R24, gdesc[UR32], RZ, !UPT, gsb0 ;  /* 0x01e00000201879f0 */ /* 0x000fe2000c0008ff */
[----:B------:R-:W-:Y:S01]  /*d910*/  R2UR UR10, R8 ;  /* 0x00000000080a72ca */ /* 0x000fe200000e0000 */
[----:B------:R-:W-:Y:S01]  /*d920*/  VIADD R8, R6, 0x6 ;  /* 0x0000000606087836 */ /* 0x000fe20000000000 */
[----:B------:R-:W-:Y:S01]  /*d930*/  UIADD3 UR24, UR32, 0x404, URZ ;  /* 0x0000040420187890 */ /* 0x000fe2000fffe03f */
[----:B------:R-:W-:Y:S01]  /*d940*/  R2UR UR19, R9 ;  /* 0x00000000091372ca */ /* 0x000fe200000e0000 */
[----:B------:R-:W-:Y:S01]  /*d950*/  IMAD.MOV.U32 R9, RZ, RZ, 0x40000040 ;  /* 0x40000040ff097424 */ /* 0x000fe200078e00ff */
[----:B------:R-:W-:Y:S01]  /*d960*/  UMOV UR25, 0x40000040 ;  /* 0x4000004000197882 */ /* 0x000fe20000000000 */
[----:B------:R-:W-:Y:S01]  /*d970*/  R2UR UR14, R8 ;  /* 0x00000000080e72ca */ /* 0x000fe200000e0000 */
[----:B------:R-:W-:Y:S01]  /*d980*/  UIADD3 UR28, UR32, 0x406, URZ ;  /* 0x00000406201c7890 */ /* 0x000fe2000fffe03f */
[----:B------:R-:W-:Y:S01]  /*d990*/  IADD3 R8, R6, 0x400, RZ ;  /* 0x0000040006087810 */ /* 0x000fe20007ffe0ff */
[----:B------:R-:W-:Y:S01]  /*d9a0*/  UMOV UR29, 0x40000040 ;  /* 0x40000040001d7882 */ /* 0x000fe20000000000 */
[----:B------:R-:W-:Y:S01]  /*d9b0*/  R2UR UR23, R9 ;  /* 0x00000000091772ca */ /* 0x000fe200000e0000 */
[----:B------:R-:W-:Y:S01]  /*d9c0*/  IMAD.MOV.U32 R9, RZ, RZ, 0x40000040 ;  /* 0x40000040ff097424 */ /* 0x000fe200078e00ff */
[----:B------:R-:W-:Y:S01]  /*d9d0*/  R2UR UR18, R8 ;  /* 0x00000000081272ca */ /* 0x000fe200000e0000 */
[----:B------:R-:W-:-:S03]  /*d9e0*/  VIADD R8, R6, 0x402 ;  /* 0x0000040206087836 */ /* 0x000fc60000000000 */
[----:B------:R-:W-:Y:S02]  /*d9f0*/  R2UR UR27, R9 ;  /* 0x00000000091b72ca */ /* 0x000fe400000e0000 */
[----:B------:R-:W-:Y:S02]  /*da00*/  R2UR UR22, R8 ;  /* 0x00000000081672ca */ /* 0x000fe400000e0000 */
[C---:B------:R-:W-:Y:S01]  /*da10*/  IADD3 R8, R6.reuse, 0x404, RZ ;  /* 0x0000040406087810 */ /* 0x040fe20007ffe0ff */
        /* <DEDUP_REMOVED lines=27> */
.L_x_9569:
[----:B------:R-:W0:Y:S01]  /*dbd0*/  LDC R3, c[0x0][0x448] ;  /* 0x00011200ff037b82 */ /* 0x000e220000000800 */
[----:B------:R-:W-:Y:S01]  /*dbe0*/  ULDC UR46, c[0x0][0x988] ;  /* 0x00026200002e7ab9 */ /* 0x000fe20000000800 */
[----:B------:R-:W-:Y:S01]  /*dbf0*/  VIADD R0, R0, 0x28840 ;  /* 0x0002884000007836 */ /* 0x000fe20000000000 */
[----:B------:R-:W-:Y:S01]  /*dc00*/  ULDC UR44, c[0x0][0x988] ;  /* 0x00026200002c7ab9 */ /* 0x000fe20000000800 */
[----:B------:R-:W-:Y:S01]  /*dc10*/  ULDC UR45, c[0x0][0x988] ;  /* 0x00026200002d7ab9 */ /* 0x000fe20000000800 */
        /* <DEDUP_REMOVED lines=21> */
[----:B------:R-:W-:-:S02]  /*dd70*/  IADD3 R3, R204, R191, RZ ;  /* 0x000000bfcc037210 */ /* 0x000fc40007ffe0ff */
        /* <DEDUP_REMOVED lines=8> */
[----:B------:R-:W0:Y:S08]  /*de00*/  @P1 LDC R6, c[0x0][0x44c] ;  /* 0x00011300ff061b82 */ /* 0x000e300000000800 */
[----:B------:R-:W1:Y:S01]  /*de10*/  @P1 LDC R8, c[0x0][0x450] ;  /* 0x00011400ff081b82 */ /* 0x000e620000000800 */
[----:B0-----:R-:W-:-:S04]  /*de20*/  @P1 IMAD.HI.U32 R5, R3, R6, RZ ;  /* 0x0000000603051227 */ /* 0x001fc800078e00ff */
[----:B------:R-:W-:Y:S02]  /*de30*/  IMAD.MOV.U32 R6, RZ, RZ, R3 ;  /* 0x000000ffff067224 */ /* 0x000fe400078e0003 */
[----:B------:R-:W-:Y:S01]  /*de40*/  IMAD.MOV.U32 R3, RZ, RZ, -0x80 ;  /* 0xffffff80ff037424 */ /* 0x000fe200078e00ff */
[----:B-1----:R-:W-:-:S03]  /*de50*/  @P1 SHF.R.U32.HI R6, RZ, R8, R5 ;  /* 0x00000008ff061219 */ /* 0x002fc60000011605 */
[----:B------:R-:W-:Y:S02]  /*de60*/  IMAD R8, R96, R3, 0x80 ;  /* 0x0000008060087424 */ /* 0x000fe400078e0203 */
[----:B------:R-:W0:Y:S02]  /*de70*/  SHFL.IDX PT, R5, R6, 0x1, 0x1c1f ;  /* 0x003c1f0006057f89 */ /* 0x000e2400000e0000 */
[----:B------:R-:W-:Y:S01]  /*de80*/  VIADD R10, R8, 0x1 ;  /* 0x00000001080a7836 */ /* 0x000fe20000000000 */
[----:B------:R-:W-:Y:S01]  /*de90*/  IADD3 R8, R193, R8, RZ ;  /* 0x00000008c1087210 */ /* 0x000fe20007ffe0ff */
[----:B------:R-:W1:Y:S02]  /*dea0*/  SHFL.IDX PT, R6, R6, RZ, 0x1c1f ;  /* 0x001c1fff06067589 */ /* 0x000e6400000e0000 */
[C---:B------:R-:W-:Y:S02]  /*deb0*/  IMAD R3, R203.reuse, -0x2, R10 ;  /* 0xfffffffecb037824 */ /* 0x040fe400078e020a */
[----:B------:R-:W-:-:S03]  /*dec0*/  IMAD R10, R203, -0x2, R8 ;  /* 0xfffffffecb0a7824 */ /* 0x000fc600078e0208 */
[----:B------:R-:W-:-:S04]  /*ded0*/  IADD3 R11, -R192, R3, R193 ;  /* 0x00000003c00b7210 */ /* 0x000fc80007ffe1c1 */
        /* <DEDUP_REMOVED lines=94> */
[----:B------:R-:W-:Y:S02]  /*e4c0*/  FMNMX.FTZ R8, R3, R8, !PT ;  /* 0x0000000803087209 */ /* 0x000fe40007810000 */
[----:B-1----:R-:W-:Y:S02]  /*e4d0*/  VIADDMNMX R15, R6, R11, R10, PT ;  /* 0x0000000b060f7246 */ /* 0x002fe4000380010a */
[----:B------:R-:W-:-:S02]  /*e4e0*/  FMNMX.FTZ R12, R87, R8, !PT ;  /* 0x00000008570c7209 */ /* 0x000fc40007810000 */
[C---:B------:R-:W-:Y:S02]  /*e4f0*/  ISETP.GT.AND P3, PT, R15.reuse, 0x1, PT ;  /* 0x000000010f00780c */ /* 0x040fe40003f64270 */
[----:B------:R-:W-:Y:S01]  /*e500*/  ISETP.GT.AND P4, PT, R15, 0x8, PT ;  /* 0x000000080f00780c */ /* 0x000fe20003f84270 */
[----:B------:R-:W0:Y:S01]  /*e510*/  SHFL.BFLY PT, R5, R12, 0x2, 0x1f ;  /* 0x0c401f000c057f89 */ /* 0x000e2200000e0000 */
[----:B------:R-:W-:Y:S02]  /*e520*/  FSEL R30, R25, -INF , P3 ;  /* 0xff800000191e7808 */ /* 0x000fe40001800000 */
[----:B------:R-:W-:Y:S02]  /*e530*/  FSEL R11, R28, -INF , P4 ;  /* 0xff8000001c0b7808 */ /* 0x000fe40002000000 */
[----:B------:R-:W-:-:S04]  /*e540*/  ISETP.GT.AND P3, PT, R15, 0x10, PT ;  /* 0x000000100f00780c */ /* 0x000fc80003f64270 */
[----:B------:R-:W-:Y:S02]  /*e550*/  FSEL R32, R32, -INF , P3 ;  /* 0xff80000020207808 */ /* 0x000fe40001800000 */
[----:B------:R-:W-:-:S04]  /*e560*/  ISETP.GT.AND P3, PT, R15, 0x18, PT ;  /* 0x000000180f00780c */ /* 0x000fc80003f64270 */
[----:B------:R-:W-:Y:S02]  /*e570*/  FSEL R36, R36, -INF , P3 ;  /* 0xff80000024247808 */ /* 0x000fe40001800000 */
[----:B------:R-:W-:-:S04]  /*e580*/  ISETP.GT.AND P3, PT, R15, 0x20, PT ;  /* 0x000000200f00780c */ /* 0x000fc80003f64270 */
[----:B------:R-:W-:Y:S02]  /*e590*/  FSEL R40, R40, -INF , P3 ;  /* 0xff80000028287808 */ /* 0x000fe40001800000 */
[C---:B------:R-:W-:Y:S02]  /*e5a0*/  ISETP.GT.AND P3, PT, R15.reuse, 0x28, PT ;  /* 0x000000280f00780c */ /* 0x040fe40003f64270 */
        /* <DEDUP_REMOVED lines=13> */
[----:B------:R-:W-:Y:S02]  /*e680*/  FSEL R64, R64, -INF , P3 ;  /* 0xff80000040407808 */ /* 0x000fe40001800000 */
[C---:B------:R-:W-:Y:S01]  /*e690*/  FSETP.NEU.FTZ.AND P2, PT, R5.reuse, -INF , PT ;  /* 0xff8000000500780b */ /* 0x040fe20003f5d000 */
[----:B------:R-:W-:Y:S01]  /*e6a0*/  FMUL.FTZ R8, R5, UR46 ;  /* 0x0000002e05087c20 */ /* 0x000fe20008410000 */
[----:B------:R-:W-:-:S04]  /*e6b0*/  ISETP.GT.AND P3, PT, R15, 0x58, PT ;  /* 0x000000580f00780c */ /* 0x000fc80003f64270 */
[----:B------:R-:W-:Y:S02]  /*e6c0*/  FSEL R8, R8, RZ, P2 ;  /* 0x000000ff08087208 */ /* 0x000fe40001000000 */
[----:B------:R-:W-:Y:S02]  /*e6d0*/  ISETP.GT.AND P2, PT, R15, RZ, PT ;  /* 0x000000ff0f00720c */ /* 0x000fe40003f44270 */
[----:B------:R-:W-:Y:S01]  /*e6e0*/  FSEL R68, R68, -INF , P3 ;  /* 0xff80000044447808 */ /* 0x000fe20001800000 */
[--C-:B------:R-:W-:Y:S01]  /*e6f0*/  FFMA.FTZ R181, R13, UR46, -R8.reuse ;  /* 0x0000002e0db57c23 */ /* 0x100fe20008010808 */
[----:B------:R-:W-:Y:S01]  /*e700*/  FSEL R13, R24, -INF , P2 ;  /* 0xff800000180d7808 */ /* 0x000fe20001000000 */
        /* <DEDUP_REMOVED lines=78> */
[----:B------:R-:W-:Y:S01]  /*ebf0*/  FFMA.FTZ R8, R87, UR46, -R8 ;  /* 0x0000002e57087c23 */ /* 0x000fe20008010808 */
[----:B------:R-:W-:-:S02]  /*ec00*/  FMNMX.FTZ R6, R64, R9, !PT ;  /* 0x0000000940067209 */ /* 0x000fc40007810000 */
[----:B------:R-:W-:Y:S02]  /*ec10*/  CS2R R92, SRZ ;  /* 0x00000000005c7805 */ /* 0x000fe4000001ff00 */
[----:B------:R-:W-:Y:S02]  /*ec20*/  ISETP.GT.AND P2, PT, R15, 0x59, PT ;  /* 0x000000590f00780c */ /* 0x000fe40003f44270 */
[----:B------:R-:W-:Y:S02]  /*ec30*/  CS2R R90, SRZ ;  /* 0x00000000005a7805 */ /* 0x000fe4000001ff00 */
[----:B------:R-:W-:Y:S01]  /*ec40*/  FMNMX.FTZ R9, R65, R6, !PT ;  /* 0x0000000641097209 */ /* 0x000fe20007810000 */
[----:B------:R-:W-:Y:S01]  /*ec50*/  MUFU.EX2 R24, R24 ;  /* 0x0000001800187308 */ /* 0x000fe20000000800 */
[----:B------:R-:W-:Y:S02]  /*ec60*/  ISETP.GT.AND P3, PT, R15, 0x60, PT ;  /* 0x000000600f00780c */ /* 0x000fe40003f64270 */
[----:B------:R-:W-:-:S02]  /*ec70*/  CS2R R88, SRZ ;  /* 0x0000000000587805 */ /* 0x000fc4000001ff00 */
        /* <DEDUP_REMOVED lines=33> */
[----:B------:R-:W1:Y:S04]  /*ee90*/  SHFL.BFLY PT, R7, R6, 0x2, 0x1f ;  /* 0x0c401f0006077f89 */ /* 0x000e6800000e0000 */
[----:B------:R-:W-:Y:S08]  /*eea0*/  MUFU.EX2 R38, R38 ;  /* 0x0000002600267308 */ /* 0x000ff00000000800 */
[----:B------:R-:W-:Y:S08]  /*eeb0*/  MUFU.EX2 R167, R167 ;  /* 0x000000a700a77308 */ /* 0x000ff00000000800 */
[----:B------:R-:W-:Y:S01]  /*eec0*/  MUFU.EX2 R42, R42 ;  /* 0x0000002a002a7308 */ /* 0x000fe20000000800 */
[----:B-1----:R-:W-:-:S07]  /*eed0*/  FMNMX.FTZ R7, R6, R7, !PT ;  /* 0x0000000706077209 */ /* 0x002fce0007810000 */
[----:B------:R-:W-:Y:S01]  /*eee0*/  MUFU.EX2 R161, R161 ;  /* 0x000000a100a17308 */ /* 0x000fe20000000800 */
[----:B------:R-:W1:Y:S07]  /*eef0*/  SHFL.BFLY PT, R6, R7, 0x1, 0x1f ;  /* 0x0c201f0007067f89 */ /* 0x000e6e00000e0000 */
[----:B------:R-:W-:Y:S08]  /*ef00*/  MUFU.EX2 R46, R46 ;  /* 0x0000002e002e7308 */ /* 0x000ff00000000800 */
[----:B------:R-:W-:Y:S08]  /*ef10*/  MUFU.EX2 R163, R163 ;  /* 0x000000a300a37308 */ /* 0x000ff00000000800 */
[----:B------:R-:W-:Y:S01]  /*ef20*/  MUFU.EX2 R50, R50 ;  /* 0x0000003200327308 */ /* 0x000fe20000000800 */
[----:B-1----:R-:W-:-:S04]  /*ef30*/  FMNMX.FTZ R6, R7, R6, !PT ;  /* 0x0000000607067209 */ /* 0x002fc80007810000 */
[C---:B------:R-:W-:Y:S01]  /*ef40*/  FSETP.NEU.FTZ.AND P2, PT, R6.reuse, -INF , PT ;  /* 0xff8000000600780b */ /* 0x040fe20003f5d000 */
[----:B------:R-:W-:Y:S02]  /*ef50*/  FMUL.FTZ R7, R6, UR46 ;  /* 0x0000002e06077c20 */ /* 0x000fe40008410000 */
[----:B------:R-:W-:Y:S03]  /*ef60*/  MUFU.EX2 R157, R157 ;  /* 0x0000009d009d7308 */ /* 0x000fe60000000800 */
[----:B------:R-:W-:Y:S01]  /*ef70*/  FSEL R66, R7, RZ, P2 ;  /* 0x000000ff07427208 */ /* 0x000fe20001000000 */
[----:B------:R-:W-:-:S04]  /*ef80*/  IMAD.U32 R7, RZ, RZ, UR38 ;  /* 0x00000026ff077e24 */ /* 0x000fc8000f8e00ff */
[--C-:B------:R-:W-:Y:S01]  /*ef90*/  FFMA.FTZ R9, R30, UR46, -R66.reuse ;  /* 0x0000002e1e097c23 */ /* 0x100fe20008010842 */
[--C-:B------:R-:W-:Y:S01]  /*efa0*/  FFMA.FTZ R180, R13, UR46, -R66.reuse ;  /* 0x0000002e0db47c23 */ /* 0x100fe20008010842 */
[----:B------:R-:W1:Y:S01]  /*efb0*/  @P1 LDC R30, c[0x0][0x44c] ;  /* 0x00011300ff1e1b82 */ /* 0x000e620000000800 */
[--C-:B------:R-:W-:Y:S01]  /*efc0*/  FFMA.FTZ R176, R32, UR46, -R66.reuse ;  /* 0x0000002e20b07c23 */ /* 0x100fe20008010842 */
[--C-:B------:R-:W-:Y:S01]  /*efd0*/  FFMA.FTZ R182, R11, UR46, -R66.reuse ;  /* 0x0000002e0bb67c23 */ /* 0x100fe20008010842 */
[--C-:B------:R-:W-:Y:S01]  /*efe0*/  FFMA.FTZ R3, R29, UR46, -R66.reuse ;  /* 0x0000002e1d037c23 */ /* 0x100fe20008010842 */
[----:B------:R-:W-:Y:S01]  /*eff0*/  MUFU.EX2 R9, R9 ;  /* 0x0000000900097308 */ /* 0x000fe20000000800 */
[--C-:B------:R-:W-:Y:S01]  /*f000*/  FFMA.FTZ R33, R33, UR46, -R66.reuse ;  /* 0x0000002e21217c23 */ /* 0x100fe20008010842 */
[----:B------:R-:W-:Y:S01]  /*f010*/  FFMA.FTZ R36, R36, UR46, -R66 ;  /* 0x0000002e24247c23 */ /* 0x000fe20008010842 */
[----:B------:R-:W-:Y:S01]  /*f020*/  PRMT R0, R7, 0x654, R0 ;  /* 0x0000065407007816 */ /* 0x000fe20000000000 */
[----:B------:R-:W2:Y:S01]  /*f030*/  @P1 LDC R32, c[0x0][0x450] ;  /* 0x00011400ff201b82 */ /* 0x000ea20000000800 */
[----:B------:R-:W-:Y:S01]  /*f040*/  FFMA.FTZ R37, R37, UR46, -R66 ;  /* 0x0000002e25257c23 */ /* 0x000fe20008010842 */
[----:B------:R-:W-:-:S02]  /*f050*/  IMAD.MOV.U32 R11, RZ, RZ, R191 ;  /* 0x000000ffff0b7224 */ /* 0x000fc400078e00bf */
[--C-:B------:R-:W-:Y:S01]  /*f060*/  FFMA.FTZ R40, R40, UR46, -R66.reuse ;  /* 0x0000002e28287c23 */ /* 0x100fe20008010842 */
[----:B------:R-:W3:Y:S01]  /*f070*/  MUFU.EX2 R180, R180 ;  /* 0x000000b400b47308 */ /* 0x000ee20000000800 */
[--C-:B------:R-:W-:Y:S01]  /*f080*/  FFMA.FTZ R41, R41, UR46, -R66.reuse ;  /* 0x0000002e29297c23 */ /* 0x100fe20008010842 */
[--C-:B------:R-:W-:Y:S01]  /*f090*/  FFMA.FTZ R44, R44, UR46, -R66.reuse ;  /* 0x0000002e2c2c7c23 */ /* 0x100fe20008010842 */
[--C-:B------:R-:W-:Y:S01]  /*f0a0*/  FFMA.FTZ R45, R45, UR46, -R66.reuse ;  /* 0x0000002e2d2d7c23 */ /* 0x100fe20008010842 */
[----:B------:R0:W-:Y:S01]  /*f0b0*/  SYNCS.ARRIVE.TRANS64.RED.A1T0 RZ, [R0+URZ], RZ ;  /* 0x000000ff00ff79a7 */ /* 0x0001e2000810043f */
[--C-:B------:R-:W-:Y:S01]  /*f0c0*/  FFMA.FTZ R48, R48, UR46, -R66.reuse ;  /* 0x0000002e30307c23 */ /* 0x100fe20008010842 */
[--C-:B------:R-:W-:Y:S01]  /*f0d0*/  FFMA.FTZ R49, R49, UR46, -R66.reuse ;  /* 0x0000002e31317c23 */ /* 0x100fe20008010842 */
[--C-:B------:R-:W-:Y:S01]  /*f0e0*/  FFMA.FTZ R52, R52, UR46, -R66.reuse ;  /* 0x0000002e34347c23 */ /* 0x100fe20008010842 */
[----:B------:R-:W4:Y:S01]  /*f0f0*/  MUFU.EX2 R182, R182 ;  /* 0x000000b600b67308 */ /* 0x000f220000000800 */
[--C-:B------:R-:W-:Y:S01]  /*f100*/  FFMA.FTZ R53, R53, UR46, -R66.reuse ;  /* 0x0000002e35357c23 */ /* 0x100fe20008010842 */
[--C-:B------:R-:W-:Y:S01]  /*f110*/  FFMA.FTZ R56, R56, UR46, -R66.reuse ;  /* 0x0000002e38387c23 */ /* 0x100fe20008010842 */
[----:B------:R-:W-:Y:S01]  /*f120*/  FFMA.FTZ R57, R57, UR46, -R66 ;  /* 0x0000002e39397c23 */ /* 0x000fe20008010842 */
[----:B-1----:R-:W-:-:S04]  /*f130*/  @P1 IMAD.HI.U32 R13, R191, R30, RZ ;  /* 0x0000001ebf0d1227 */ /* 0x002fc800078e00ff */
[----:B0-----:R-:W-:Y:S01]  /*f140*/  FADD.FTZ R0, R181, R10 ;  /* 0x0000000ab5007221 */ /* 0x001fe20000010000 */
[--C-:B------:R-:W-:Y:S01]  /*f150*/  FFMA.FTZ R60, R60, UR46, -R66.reuse ;  /* 0x0000002e3c3c7c23 */ /* 0x100fe20008010842 */
[--C-:B------:R-:W-:Y:S01]  /*f160*/  FFMA.FTZ R61, R61, UR46, -R66.reuse ;  /* 0x0000002e3d3d7c23 */ /* 0x100fe20008010842 */
[----:B------:R-:W0:Y:S01]  /*f170*/  MUFU.EX2 R3, R3 ;  /* 0x0000000300037308 */ /* 0x000e220000000800 */
[----:B---3--:R-:W-:Y:S01]  /*f180*/  FADD.FTZ R7, R180, R9 ;  /* 0x00000009b4077221 */ /* 0x008fe20000010000 */
[----:B------:R-:W-:Y:S01]  /*f190*/  F2FP.F16.F32.PACK_AB R181, R10, R181 ;  /* 0x000000b50ab5723e */ /* 0x000fe200000000ff */
[--C-:B------:R-:W-:Y:S01]  /*f1a0*/  FFMA.FTZ R64, R64, UR46, -R66.reuse ;  /* 0x0000002e40407c23 */ /* 0x100fe20008010842 */
[----:B--2---:R-:W-:Y:S01]  /*f1b0*/  @P1 SHF.R.U32.HI R11, RZ, R32, R13 ;  /* 0x00000020ff0b1219 */ /* 0x004fe2000001160d */
[--C-:B------:R-:W-:Y:S01]  /*f1c0*/  FFMA.FTZ R65, R65, UR46, -R66.reuse ;  /* 0x0000002e41417c23 */ /* 0x100fe20008010842 */
[----:B------:R-:W-:Y:S01]  /*f1d0*/  FFMA.FTZ R68, R68, UR46, -R66 ;  /* 0x0000002e44447c23 */ /* 0x000fe20008010842 */
[----:B------:R-:W-:Y:S01]  /*f1e0*/  F2FP.F16.F32.PACK_AB R180, R9, R180 ;  /* 0x000000b409b4723e */ /* 0x000fe200000000ff */
[----:B------:R-:W1:Y:S01]  /*f1f0*/  MUFU.EX2 R176, R176 ;  /* 0x000000b000b07308 */ /* 0x000e620000000800 */
[----:B----4-:R-:W-:Y:S01]  /*f200*/  FADD.FTZ R30, R182, R7 ;  /* 0x00000007b61e7221 */ /* 0x010fe20000010000 */
[----:B------:R-:W-:Y:S01]  /*f210*/  IADD3 R13, R11, R193, -R192 ;  /* 0x000000c10b0d7210 */ /* 0x000fe20007ffe8c0 */
[----:B------:R-:W-:Y:S01]  /*f220*/  FADD.FTZ R7, R183, R0 ;  /* 0x00000000b7077221 */ /* 0x000fe20000010000 */
[--C-:B------:R-:W-:Y:S01]  /*f230*/  FFMA.FTZ R69, R69, UR46, -R66.reuse ;  /* 0x0000002e45457c23 */ /* 0x100fe20008010842 */
[----:B------:R-:W-:Y:S01]  /*f240*/  FFMA.FTZ R72, R72, UR46, -R66 ;  /* 0x0000002e48487c23 */ /* 0x000fe20008010842 */
[----:B------:R-:W-:Y:S01]  /*f250*/  SHF.R.S32.HI R32, RZ, 0x1f, R13 ;  /* 0x0000001fff207819 */ /* 0x000fe2000001140d */
[----:B------:R-:W-:Y:S01]  /*f260*/  FADD.FTZ R0, R12, R7 ;  /* 0x000000070c007221 */ /* 0x000fe20000010000 */
[----:B------:R-:W2:Y:S01]  /*f270*/  MUFU.EX2 R33, R33 ;  /* 0x0000002100217308 */ /* 0x000ea20000000800 */
[----:B0-----:R-:W-:Y:S01]  /*f280*/  FADD.FTZ R11, R3, R30 ;  /* 0x0000001e030b7221 */ /* 0x001fe20000010000 */
[----:B------:R-:W-:Y:S01]  /*f290*/  FFMA.FTZ R73, R73, UR46, -R66 ;  /* 0x0000002e49497c23 */ /* 0x000fe20008010842 */
[----:B------:R-:W-:Y:S01]  /*f2a0*/  FADD.FTZ R7, R177, R0 ;  /* 0x00000000b1077221 */ /* 0x000fe20000010000 */
[----:B------:R-:W-:Y:S01]  /*f2b0*/  F2FP.F16.F32.PACK_AB R182, R3, R182 ;  /* 0x000000b603b6723e */ /* 0x000fe200000000ff */
[--C-:B------:R-:W-:Y:S01]  /*f2c0*/  FFMA.FTZ R76, R76, UR46, -R66.reuse ;  /* 0x0000002e4c4c7c23 */ /* 0x100fe20008010842 */
[--C-:B------:R-:W-:Y:S01]  /*f2d0*/  FFMA.FTZ R77, R77, UR46, -R66.reuse ;  /* 0x0000002e4d4d7c23 */ /* 0x100fe20008010842 */
[----:B------:R-:W-:Y:S01]  /*f2e0*/  FADD.FTZ R0, R14, R7 ;  /* 0x000000070e007221 */ /* 0x000fe20000010000 */
[----:B------:R-:W0:Y:S01]  /*f2f0*/  MUFU.EX2 R36, R36 ;  /* 0x0000002400247308 */ /* 0x000e220000000800 */
[----:B-1----:R-:W-:Y:S01]  /*f300*/  FADD.FTZ R30, R176, R11 ;  /* 0x0000000bb01e7221 */ /* 0x002fe20000010000 */
[----:B------:R-:W-:Y:S01]  /*f310*/  FFMA.FTZ R80, R80, UR46, -R66 ;  /* 0x0000002e50507c23 */ /* 0x000fe20008010842 */
[----:B------:R-:W-:Y:S01]  /*f320*/  FADD.FTZ R7, R179, R0 ;  /* 0x00000000b3077221 */ /* 0x000fe20000010000 */
[--C-:B------:R-:W-:Y:S01]  /*f330*/  FFMA.FTZ R81, R81, UR46, -R66.reuse ;  /* 0x0000002e51517c23 */ /* 0x100fe20008010842 */
[--C-:B------:R-:W-:Y:S01]  /*f340*/  FFMA.FTZ R84, R84, UR46, -R66.reuse ;  /* 0x0000002e54547c23 */ /* 0x100fe20008010842 */
[----:B------:R-:W-:Y:S01]  /*f350*/  FFMA.FTZ R66, R85, UR46, -R66 ;  /* 0x0000002e55427c23 */ /* 0x000fe20008010842 */
[----:B------:R-:W-:Y:S01]  /*f360*/  FADD.FTZ R0, R20, R7 ;  /* 0x0000000714007221 */ /* 0x000fe20000010000 */
[----:B------:R-:W1:Y:S01]  /*f370*/  MUFU.EX2 R37, R37 ;  /* 0x0000002500257308 */ /* 0x000e620000000800 */
[----:B--2---:R-:W-:Y:S01]  /*f380*/  FADD.FTZ R11, R33, R30 ;  /* 0x0000001e210b7221 */ /* 0x004fe20000010000 */
[----:B------:R-:W-:Y:S01]  /*f390*/  F2FP.F16.F32.PACK_AB R183, R12, R183 ;  /* 0x000000b70cb7723e */ /* 0x000fe200000000ff */
[----:B------:R-:W-:Y:S01]  /*f3a0*/  FADD.FTZ R7, R173, R0 ;  /* 0x00000000ad077221 */ /* 0x000fe20000010000 */
[----:B------:R-:W-:-:S02]  /*f3b0*/  F2FP.F16.F32.PACK_AB R177, R14, R177 ;  /* 0x000000b10eb1723e */ /* 0x000fc400000000ff */
[----:B------:R-:W-:Y:S01]  /*f3c0*/  F2FP.F16.F32.PACK_AB R179, R20, R179 ;  /* 0x000000b314b3723e */ /* 0x000fe200000000ff */
[----:B------:R-:W-:Y:S01]  /*f3d0*/  FADD.FTZ R0, R24, R7 ;  /* 0x0000000718007221 */ /* 0x000fe20000010000 */
[----:B------:R-:W2:Y:S01]  /*f3e0*/  MUFU.EX2 R40, R40 ;  /* 0x0000002800287308 */ /* 0x000ea20000000800 */
[----:B0-----:R-:W-:Y:S01]  /*f3f0*/  FADD.FTZ R30, R36, R11 ;  /* 0x0000000b241e7221 */ /* 0x001fe20000010000 */
[----:B------:R-:W-:Y:S01]  /*f400*/  F2FP.F16.F32.PACK_AB R173, R24, R173 ;  /* 0x000000ad18ad723e */ /* 0x000fe200000000ff */
[----:B------:R-:W-:Y:S01]  /*f410*/  FADD.FTZ R7, R175, R0 ;  /* 0x00000000af077221 */ /* 0x000fe20000010000 */
[C---:B------:R-:W-:Y:S02]  /*f420*/  F2FP.F16.F32.PACK_AB R175, R26.reuse, R175 ;  /* 0x000000af1aaf723e */ /* 0x040fe400000000ff */
[----:B------:R-:W-:Y:S01]  /*f430*/  F2FP.F16.F32.PACK_AB R176, R33, R176 ;  /* 0x000000b021b0723e */ /* 0x000fe200000000ff */
[----:B------:R-:W-:Y:S01]  /*f440*/  FADD.FTZ R0, R26, R7 ;  /* 0x000000071a007221 */ /* 0x000fe20000010000 */
[----:B------:R-:W0:Y:S01]  /*f450*/  MUFU.EX2 R41, R41 ;  /* 0x0000002900297308 */ /* 0x000e220000000800 */
[----:B-1----:R-:W-:Y:S01]  /*f460*/  FADD.FTZ R11, R37, R30 ;  /* 0x0000001e250b7221 */ /* 0x002fe20000010000 */
[----:B------:R-:W-:-:S02]  /*f470*/  LEA.HI R7, R32, R13, RZ, 0x7 ;  /* 0x0000000d20077211 */ /* 0x000fc400078f38ff */
[----:B------:R-:W-:Y:S02]  /*f480*/  F2FP.F16.F32.PACK_AB R178, R37, R36 ;  /* 0x0000002425b2723e */ /* 0x000fe400000000ff */
[----:B------:R-:W-:Y:S02]  /*f490*/  SHF.R.S32.HI R7, RZ, 0x7, R7 ;  /* 0x00000007ff077819 */ /* 0x000fe40000011407 */
        /* <DEDUP_REMOVED lines=30> */
[C---:B------:R-:W-:Y:S01]  /*f680*/  F2FP.F16.F32.PACK_AB R167, R42.reuse, R167 ;  /* 0x000000a72aa7723e */ /* 0x040fe200000000ff */
[----:B------:R-:W-:Y:S02]  /*f690*/  FADD.FTZ R0, R42, R3 ;  /* 0x000000032a007221 */ /* 0x000fe40000010000 */
[----:B------:R-:W0:Y:S01]  /*f6a0*/  MUFU.EX2 R60, R60 ;  /* 0x0000003c003c7308 */ /* 0x000e220000000800 */
[----:B-1----:R-:W-:Y:S01]  /*f6b0*/  FADD.FTZ R10, R56, R13 ;  /* 0x0000000d380a7221 */ /* 0x002fe20000010000 */
[----:B------:R-:W-:Y:S01]  /*f6c0*/  FADD.FTZ R3, R161, R0 ;  /* 0x00000000a1037221 */ /* 0x000fe20000010000 */
[----:B------:R-:W-:-:S02]  /*f6d0*/  IADD3 R13, R96, -0x2, RZ ;  /* 0xfffffffe600d7810 */ /* 0x000fc40007ffe0ff */
[----:B------:R-:W-:Y:S02]  /*f6e0*/  CS2R R96, SRZ ;  /* 0x0000000000607805 */ /* 0x000fe4000001ff00 */
[C---:B------:R-:W-:Y:S01]  /*f6f0*/  F2FP.F16.F32.PACK_AB R161, R46.reuse, R161 ;  /* 0x000000a12ea1723e */ /* 0x040fe200000000ff */
[----:B------:R-:W-:Y:S01]  /*f700*/  FADD.FTZ R0, R46, R3 ;  /* 0x000000032e007221 */ /* 0x000fe20000010000 */
[----:B------:R-:W1:Y:S01]  /*f710*/  MUFU.EX2 R61, R61 ;  /* 0x0000003d003d7308 */ /* 0x000e620000000800 */
[----:B--2---:R-:W-:Y:S02]  /*f720*/  FADD.FTZ R9, R57, R10 ;  /* 0x0000000a39097221 */ /* 0x004fe40000010000 */
[----:B------:R-:W-:Y:S01]  /*f730*/  FADD.FTZ R3, R163, R0 ;  /* 0x00000000a3037221 */ /* 0x000fe20000010000 */
[----:B------:R-:W-:Y:S02]  /*f740*/  F2FP.F16.F32.PACK_AB R164, R57, R56 ;  /* 0x0000003839a4723e */ /* 0x000fe400000000ff */
[C---:B------:R-:W-:Y:S01]  /*f750*/  F2FP.F16.F32.PACK_AB R163, R50.reuse, R163 ;  /* 0x000000a332a3723e */ /* 0x040fe200000000ff */
[----:B------:R-:W-:Y:S01]  /*f760*/  FADD.FTZ R0, R50, R3 ;  /* 0x0000000332007221 */ /* 0x000fe20000010000 */
[----:B------:R-:W2:Y:S01]  /*f770*/  MUFU.EX2 R64, R64 ;  /* 0x0000004000407308 */ /* 0x000ea20000000800 */
[----:B0-----:R-:W-:-:S02]  /*f780*/  FADD.FTZ R10, R60, R9 ;  /* 0x000000093c0a7221 */ /* 0x001fc40000010000 */
[----:B------:R-:W-:-:S05]  /*f790*/  FADD.FTZ R3, R157, R0 ;  /* 0x000000009d037221 */ /* 0x000fca0000010000 */
        /* <DEDUP_REMOVED lines=45> */
[----:B------:R-:W-:Y:S02]  /*fa70*/  VIMNMX R10, RZ, R7, !PT ;  /* 0x00000007ff0a7248 */ /* 0x000fe40007fe0100 */
[----:B------:R-:W-:Y:S02]  /*fa80*/  F2FP.F16.F32.PACK_AB R154, R9, R84 ;  /* 0x00000054099a723e */ /* 0x000fe400000000ff */
[----:B------:R-:W-:Y:S01]  /*fa90*/  ISETP.GE.AND P2, PT, R13, R10, PT ;  /* 0x0000000a0d00720c */ /* 0x000fe20003f46270 */
[----:B-1----:R-:W-:-:S04]  /*faa0*/  FADD.FTZ R11, R155, R0 ;  /* 0x000000009b0b7221 */ /* 0x002fc80000010000 */
[C---:B--2---:R-:W-:Y:S01]  /*fab0*/  FADD.FTZ R0, R8.reuse, R11 ;  /* 0x0000000b08007221 */ /* 0x044fe20000010000 */
[----:B------:R-:W-:-:S07]  /*fac0*/  F2FP.F16.F32.PACK_AB R155, R8, R155 ;  /* 0x0000009b089b723e */ /* 0x000fce00000000ff */
[----:B------:R-:W-:Y:S05]  /*fad0*/  @!P2 BRA `(.L_x_9570) ;  /* 0x0000002800fca947 */ /* 0x000fea0003800000 */
[----:B------:R-:W-:Y:S01]  /*fae0*/  IMAD.MOV.U32 R11, RZ, RZ, R5 ;  /* 0x000000ffff0b7224 */ /* 0x000fe200078e0005 */
[----:B------:R-:W-:Y:S01]  /*faf0*/  MOV R14, R186 ;  /* 0x000000ba000e7202 */ /* 0x000fe20000000f00 */
[----:B------:R-:W-:Y:S02]  /*fb00*/  IMAD.MOV.U32 R12, RZ, RZ, R6 ;  /* 0x000000ffff0c7224 */ /* 0x000fe400078e0006 */
[----:B------:R-:W-:Y:S02]  /*fb10*/  IMAD.MOV.U32 R15, RZ, RZ, R188 ;  /* 0x000000ffff0f7224 */ /* 0x000fe400078e00bc */
[----:B------:R-:W-:-:S07]  /*fb20*/  IMAD.MOV.U32 R151, RZ, RZ, RZ ;  /* 0x000000ffff977224 */ /* 0x000fce00078e00ff */
.L_x_9582:
        /* <DEDUP_REMOVED lines=8> */
.L_x_9572:
        /* <DEDUP_REMOVED lines=8> */
.L_x_9573:
[----:B------:R-:W-:Y:S04]  /*fc30*/  BSSY B0, `(.L_x_9571) ;  /* 0x0000004000007945 */ /* 0x000fe80003800000 */
[----:B-1----:R-:W-:Y:S05]  /*fc40*/  @P3 BRA `(.L_x_9574) ;  /* 0x0000000000083947 */ /* 0x002fea0003800000 */
[----:B------:R-:W1:Y:S02]  /*fc50*/  SYNCS.PHASECHK.TRANS64.TRYWAIT P3, [R5+URZ+0x28830], R6 ;  /* 0x02883006050075a7 */ /* 0x000e64000806017f */
[----:B-1----:R-:W-:Y:S05]  /*fc60*/  @!P3 BRA `(.L_x_9575) ;  /* 0x000001080000b947 */ /* 0x002fea0003800000 */
.L_x_9574:
[----:B------:R-:W-:Y:S05]  /*fc70*/  BSYNC B0 ;  /* 0x0000000000007941 */ /* 0x000fea0003800000 */
.L_x_9571:
[----:B01----:R-:W0:Y:S01]  /*fc80*/  S2R R5, SR_TID.X ;  /* 0x0000000000057919 */ /* 0x003e220000002100 */
[----:B------:R-:W-:Y:S01]  /*fc90*/  IADD3 R186, R14, 0x1, RZ ;  /* 0x000000010eba7810 */ /* 0x000fe20007ffe0ff */
        /* <DEDUP_REMOVED lines=10> */
[----:B------:R-:W-:Y:S02]  /*fd40*/  R2UR UR31, R7 ;  /* 0x00000000071f72ca */ /* 0x000fe400000e0000 */
[C---:B------:R-:W-:Y:S02]  /*fd50*/  R2UR UR34, R6.reuse ;  /* 0x00000000062272ca */ /* 0x040fe400000e0000 */
[----:B------:R-:W-:-:S02]  /*fd60*/  IADD3 R8, R6, 0x2, RZ ;  /* 0x0000000206087810 */ /* 0x000fc40007ffe0ff */
[----:B------:R-:W-:Y:S01]  /*fd70*/  R2UR UR11, R9 ;  /* 0x00000000090b72ca */ /* 0x000fe200000e0000 */
[----:B------:R-:W-:Y:S01]  /*fd80*/  IMAD.MOV.U32 R9, RZ, RZ, 0x40000040 ;  /* 0x40000040ff097424 */ /* 0x000fe200078e00ff */
[----:B------:R-:W-:Y:S01]  /*fd90*/  R2UR UR6, R8 ;  /* 0x00000000080672ca */ /* 0x000fe200000e0000 */
[----:B------:R-:W-:-:S03]  /*fda0*/  VIADD R8, R6, 0x4 ;  /* 0x0000000406087836 */ /* 0x000fc60000000000 */
[----:B------:R-:W-:Y:S01]  /*fdb0*/  R2UR UR15, R9 ;  /* 0x00000000090f72ca */ /* 0x000fe200000e0000 */
[----:B------:R-:W-:Y:S01]  /*fdc0*/  IMAD.MOV.U32 R9, RZ, RZ, 0x40000040 ;  /* 0x40000040ff097424 */ /* 0x000fe200078e00ff */
[----:B0-----:R-:W-:Y:S02]  /*fdd0*/  SHF.R.U32.HI R5, RZ, 0x7, R5 ;  /* 0x00000007ff057819 */ /* 0x001fe40000011605 */
[----:B------:R-:W-:Y:S02]  /*fde0*/  R2UR UR10, R8 ;  /* 0x00000000080a72ca */ /* 0x000fe400000e0000 */
[----:B------:R-:W-:Y:S01]  /*fdf0*/  IADD3 R8, R6, 0x6, RZ ;  /* 0x0000000606087810 */ /* 0x000fe20007ffe0ff */
[----:B------:R-:W-:Y:S01]  /*fe00*/  VIADD R5, R5, 0x8 ;  /* 0x0000000805057836 */ /* 0x000fe20000000000 */
[----:B------:R-:W-:Y:S01]  /*fe10*/  R2UR UR19, R9 ;  /* 0x00000000091372ca */ /* 0x000fe200000e0000 */
[----:B------:R-:W-:Y:S01]  /*fe20*/  IMAD.MOV.U32 R9, RZ, RZ, 0x40000040 ;  /* 0x40000040ff097424 */ /* 0x000fe200078e00ff */
[----:B------:R-:W-:Y:S01]  /*fe30*/  R2UR UR14, R8 ;  /* 0x00000000080e72ca */ /* 0x000fe200000e0000 */
[----:B------:R-:W-:Y:S01]  /*fe40*/  VIADD R8, R6, 0x400 ;  /* 0x0000040006087836 */ /* 0x000fe20000000000 */
[----:B------:R0:W-:Y:S02]  /*fe50*/  BAR.SYNC.DEFER_BLOCKING R5, 0x100 ;  /* 0x000400050000751d */ /* 0x0001e40000010000 */
[----:B------:R-:W-:Y:S01]  /*fe60*/  R2UR UR23, R9 ;  /* 0x00000000091772ca */ /* 0x000fe200000e0000 */
[----:B------:R-:W-:Y:S01]  /*fe70*/  IMAD.MOV.U32 R9, RZ, RZ, 0x40000040 ;  /* 0x40000040ff097424 */ /* 0x000fe200078e00ff */
[----:B------:R-:W-:-:S02]  /*fe80*/  R2UR UR18, R8 ;  /* 0x00000000081272ca */ /* 0x000fc400000e0000 */
[----:B------:R-:W-:Y:S02]  /*fe90*/  IADD3 R8, R6, 0x402, RZ ;  /* 0x0000040206087810 */ /* 0x000fe40007ffe0ff */
[----:B------:R-:W-:Y:S02]  /*fea0*/  R2UR UR27, R9 ;  /* 0x00000000091b72ca */ /* 0x000fe400000e0000 */
[----:B------:R-:W-:Y:S01]  /*feb0*/  R2UR UR22, R8 ;  /* 0x00000000081672ca */ /* 0x000fe200000e0000 */
[C---:B------:R-:W-:Y:S01]  /*fec0*/  VIADD R8, R6.reuse, 0x404 ;  /* 0x0000040406087836 */ /* 0x040fe20000000000 */
[----:B------:R-:W-:-:S04]  /*fed0*/  IADD3 R6, R6, 0x406, RZ ;  /* 0x0000040606067810 */ /* 0x000fc80007ffe0ff */
        /* <DEDUP_REMOVED lines=29> */
.L_x_9577:
[----:B------:R-:W-:Y:S01]  /*100b0*/  SHF.L.U32 R5, R15, 0x1f, RZ ;  /* 0x0000001f0f057819 */ /* 0x000fe200000006ff */
[----:B------:R-:W-:-:S04]  /*100c0*/  IMAD R6, R14, 0x8, R18 ;  /* 0x000000080e067824 */ /* 0x000fc800078e0212 */
[----:B------:R0:W1:Y:S01]  /*100d0*/  SYNCS.PHASECHK.TRANS64.TRYWAIT P2, [R6+URZ+0x28850], R5 ;  /* 0x02885005060075a7 */ /* 0x000062000804017f */
[----:B------:R-:W-:Y:S05]  /*100e0*/  @!P0 BRA `(.L_x_9578) ;  /* 0x0000000000048947 */ /* 0x000fea0003800000 */
[----:B------:R-:W-:Y:S01]  /*100f0*/  BPT.TRAP 0x1 ;  /* 0x000000040000795c */ /* 0x000fe20000300000 */
.L_x_9578:
[----:B-1----:R-:W-:Y:S05]  /*10100*/  @P2 BRA `(.L_x_9576) ;  /* 0x0000000000082947 */ /* 0x002fea0003800000 */
[----:B------:R-:W1:Y:S02]  /*10110*/  SYNCS.PHASECHK.TRANS64.TRYWAIT P2, [R6+URZ+0x28850], R5 ;  /* 0x02885005060075a7 */ /* 0x000e64000804017f */
[----:B-1----:R-:W-:Y:S05]  /*10120*/  @!P2 BRA `(.L_x_9579) ;  /* 0x0000010000e4a947 */ /* 0x002fea0003800000 */
.L_x_9576:
        /* <DEDUP_REMOVED lines=15> */
[----:B------:R-:W-:Y:S02]  /*10220*/  R2UR UR6, R8 ;  /* 0x00000000080672ca */ /* 0x000fe400000e0000 */
[----:B------:R-:W-:Y:S01]  /*10230*/  R2UR UR7, R9 ;  /* 0x00000000090772ca */ /* 0x000fe200000e0000 */
[----:B------:R-:W-:Y:S01]  /*10240*/  IMAD.MOV.U32 R9, RZ, RZ, 0x40000040 ;  /* 0x40000040ff097424 */ /* 0x000fe200078e00ff */
[----:B------:R-:W-:Y:S02]  /*10250*/  IADD3 R8, R6, 0x100, RZ ;  /* 0x0000010006087810 */ /* 0x000fe40007ffe0ff */
        /* <DEDUP_REMOVED lines=29> */
[C---:B------:R-:W-:Y:S01]  /*10430*/  IADD3 R8, R6.reuse, 0x300, RZ ;  /* 0x0000030006087810 */ /* 0x040fe20007ffe0ff */
        /* <DEDUP_REMOVED lines=18> */
.L_x_9580:
[----:B------:R-:W1:Y:S01]  /*10560*/  @P1 LDC R6, c[0x0][0x44c] ;  /* 0x00011300ff061b82 */ /* 0x000e620000000800 */
[----:B------:R-:W-:Y:S01]  /*10570*/  IADD3 R9, R204, R191, RZ ;  /* 0x000000bfcc097210 */ /* 0x000fe20007ffe0ff */
[----:B------:R-:W-:-:S06]  /*10580*/  UMOV UR46, UR45 ;  /* 0x0000002d002e7c82 */ /* 0x000fcc0008000000 */
[----:B0-----:R-:W0:Y:S01]  /*10590*/  @P1 LDC R5, c[0x0][0x450] ;  /* 0x00011400ff051b82 */ /* 0x001e220000000800 */
[----:B-1----:R-:W-:-:S05]  /*105a0*/  @P1 IMAD.HI.U32 R6, R9, R6, RZ ;  /* 0x0000000609061227 */ /* 0x002fca00078e00ff */
[----:B0-----:R-:W-:Y:S01]  /*105b0*/  @P1 SHF.R.U32.HI R9, RZ, R5, R6 ;  /* 0x00000005ff091219 */ /* 0x001fe20000011606 */
[----:B------:R-:W-:-:S04]  /*105c0*/  IMAD.MOV.U32 R6, RZ, RZ, -0x80 ;  /* 0xffffff80ff067424 */ /* 0x000fc800078e00ff */
[----:B------:R-:W0:Y:S01]  /*105d0*/  SHFL.IDX PT, R8, R9, RZ, 0x1c1f ;  /* 0x001c1fff09087589 */ /* 0x000e2200000e0000 */
[----:B------:R-:W-:-:S03]  /*105e0*/  IMAD R6, R13, R6, 0x1 ;  /* 0x000000010d067424 */ /* 0x000fc600078e0206 */
[----:B------:R-:W1:Y:S01]  /*105f0*/  SHFL.IDX PT, R20, R9, 0x1, 0x1c1f ;  /* 0x003c1f0009147f89 */ /* 0x000e6200000e0000 */
[----:B------:R-:W-:-:S05]  /*10600*/  IMAD R5, R203, -0x2, R6 ;  /* 0xfffffffecb057824 */ /* 0x000fca00078e0206 */
[----:B------:R-:W-:-:S05]  /*10610*/  IADD3 R5, -R192, R5, R193 ;  /* 0x00000005c0057210 */ /* 0x000fca0007ffe1c1 */
[C---:B0-----:R-:W-:Y:S02]  /*10620*/  IMAD.IADD R6, R5.reuse, 0x1, R8 ;  /* 0x0000000105067824 */ /* 0x041fe400078e0208 */
[----:B-1----:R-:W-:-:S03]  /*10630*/  IMAD.IADD R5, R5, 0x1, R20 ;  /* 0x0000000105057824 */ /* 0x002fc600078e0214 */
        /* <DEDUP_REMOVED lines=98> */
[----:B------:R-:W-:Y:S01]  /*10c60*/  FSEL R26, R26, -INF , P3 ;  /* 0xff8000001a1a7808 */ /* 0x000fe20001800000 */
[----:B------:R-:W0:Y:S01]  /*10c70*/  SHFL.BFLY PT, R153, R24, 0x2, 0x1f ;  /* 0x0c401f0018997f89 */ /* 0x000e2200000e0000 */
[----:B------:R-:W-:Y:S02]  /*10c80*/  ISETP.GT.AND P3, PT, R5, 0x8, PT ;  /* 0x000000080500780c */ /* 0x000fe40003f64270 */
[----:B------:R-:W-:Y:S02]  /*10c90*/  FSEL R27, R27, -INF , P4 ;  /* 0xff8000001b1b7808 */ /* 0x000fe40002000000 */
[----:B------:R-:W-:-:S02]  /*10ca0*/  FMNMX.FTZ R20, R26, R11, !PT ;  /* 0x0000000b1a147209 */ /* 0x000fc40007810000 */
[C---:B------:R-:W-:Y:S02]  /*10cb0*/  ISETP.GT.AND P4, PT, R5.reuse, 0x9, PT ;  /* 0x000000090500780c */ /* 0x040fe40003f84270 */
        /* <DEDUP_REMOVED lines=8> */
[----:B0-----:R-:W-:Y:S02]  /*10d40*/  FMNMX.FTZ R153, R24, R153, !PT ;  /* 0x0000009918997209 */ /* 0x001fe40007810000 */
[----:B------:R-:W-:Y:S02]  /*10d50*/  FSEL R38, R38, -INF , P3 ;  /* 0xff80000026267808 */ /* 0x000fe40001800000 */
[----:B------:R-:W-:Y:S01]  /*10d60*/  ISETP.GT.AND P3, PT, R5, 0x20, PT ;  /* 0x000000200500780c */ /* 0x000fe20003f64270 */
[----:B------:R-:W0:Y:S01]  /*10d70*/  SHFL.BFLY PT, R6, R153, 0x1, 0x1f ;  /* 0x0c201f0099067f89 */ /* 0x000e2200000e0000 */
[----:B------:R-:W-:-:S02]  /*10d80*/  FSEL R39, R39, -INF , P4 ;  /* 0xff80000027277808 */ /* 0x000fc40002000000 */
        /* <DEDUP_REMOVED lines=15> */
[C---:B------:R-:W-:Y:S02]  /*10e80*/  ISETP.GT.AND P4, PT, R5.reuse, 0x39, PT ;  /* 0x000000390500780c */ /* 0x040fe40003f84270 */
[----:B------:R-:W-:Y:S02]  /*10e90*/  FSEL R54, R54, -INF , P3 ;  /* 0xff80000036367808 */ /* 0x000fe40001800000 */
[----:B------:R-:W-:Y:S02]  /*10ea0*/  FSEL R8, R8, RZ, P2 ;  /* 0x000000ff08087208 */ /* 0x000fe40001000000 */
[----:B------:R-:W-:-:S02]  /*10eb0*/  ISETP.GT.AND P3, PT, R5, 0x40, PT ;  /* 0x000000400500780c */ /* 0x000fc40003f64270 */
[----:B------:R-:W-:Y:S01]  /*10ec0*/  FSEL R55, R55, -INF , P4 ;  /* 0xff80000037377808 */ /* 0x000fe20002000000 */
[--C-:B------:R-:W-:Y:S01]  /*10ed0*/  FFMA.FTZ R182, R21, UR46, -R8.reuse ;  /* 0x0000002e15b67c23 */ /* 0x100fe20008010808 */
[----:B------:R-:W-:Y:S01]  /*10ee0*/  FMNMX.FTZ R21, R27, R20, !PT ;  /* 0x000000141b157209 */ /* 0x000fe20007810000 */
[--C-:B------:R-:W-:Y:S01]  /*10ef0*/  FFMA.FTZ R176, R15, UR46, -R8.reuse ;  /* 0x0000002e0fb07c23 */ /* 0x100fe20008010808 */
[--C-:B------:R-:W-:Y:S01]  /*10f00*/  FFMA.FTZ R180, R25, UR46, -R8.reuse ;  /* 0x0000002e19b47c23 */ /* 0x100fe20008010808 */
        /* <DEDUP_REMOVED lines=36> */
[----:B------:R-:W-:Y:S01]  /*11150*/  FFMA.FTZ R154, R84, UR46, -R8 ;  /* 0x0000002e549a7c23 */ /* 0x000fe20008010808 */
[----:B------:R-:W-:Y:S01]  /*11160*/  FMNMX.FTZ R25, R47, R20, !PT ;  /* 0x000000142f197209 */ /* 0x000fe20007810000 */
[----:B------:R-:W-:Y:S01]  /*11170*/  MUFU.EX2 R7, R7 ;  /* 0x0000000700077308 */ /* 0x000fe20000000800 */
[----:B------:R-:W-:-:S02]  /*11180*/  FSEL R66, R66, -INF , P3 ;  /* 0xff80000042427808 */ /* 0x000fc40001800000 */
[----:B------:R-:W-:Y:S01]  /*11190*/  FMNMX.FTZ R20, R50, R25, !PT ;  /* 0x0000001932147209 */ /* 0x000fe20007810000 */
[----:B------:R-:W-:Y:S01]  /*111a0*/  FFMA.FTZ R25, R41, UR46, -R8 ;  /* 0x0000002e29197c23 */ /* 0x000fe20008010808 */
[----:B------:R-:W-:Y:S02]  /*111b0*/  ISETP.GT.AND P3, PT, R5, 0x58, PT ;  /* 0x000000580500780c */ /* 0x000fe40003f64270 */
[----:B------:R-:W-:Y:S01]  /*111c0*/  FMNMX.FTZ R29, R51, R20, !PT ;  /* 0x00000014331d7209 */ /* 0x000fe20007810000 */
[----:B------:R-:W-:Y:S01]  /*111d0*/  MUFU.EX2 R180, R180 ;  /* 0x000000b400b47308 */ /* 0x000fe20000000800 */
[----:B------:R-:W-:Y:S02]  /*111e0*/  FSEL R70, R70, -INF , P3 ;  /* 0xff80000046467808 */ /* 0x000fe40001800000 */
[----:B------:R-:W-:Y:S02]  /*111f0*/  FMNMX.FTZ R20, R54, R29, !PT ;  /* 0x0000001d36147209 */ /* 0x000fe40007810000 */
[----:B------:R-:W-:-:S02]  /*11200*/  ISETP.GT.AND P3, PT, R5, 0x60, PT ;  /* 0x000000600500780c */ /* 0x000fc40003f64270 */
[----:B------:R-:W-:Y:S01]  /*11210*/  FMNMX.FTZ R29, R55, R20, !PT ;  /* 0x00000014371d7209 */ /* 0x000fe20007810000 */
[----:B------:R-:W-:Y:S01]  /*11220*/  MUFU.EX2 R182, R182 ;  /* 0x000000b600b67308 */ /* 0x000fe20000000800 */
[----:B------:R-:W-:Y:S02]  /*11230*/  FSEL R74, R74, -INF , P3 ;  /* 0xff8000004a4a7808 */ /* 0x000fe40001800000 */
[----:B------:R-:W-:Y:S01]  /*11240*/  FMNMX.FTZ R20, R58, R29, !PT ;  /* 0x0000001d3a147209 */ /* 0x000fe20007810000 */
[--C-:B------:R-:W-:Y:S01]  /*11250*/  FFMA.FTZ R29, R45, UR46, -R8.reuse ;  /* 0x0000002e2d1d7c23 */ /* 0x100fe20008010808 */
[----:B------:R-:W-:Y:S01]  /*11260*/  ISETP.GT.AND P3, PT, R5, 0x68, PT ;  /* 0x000000680500780c */ /* 0x000fe20003f64270 */
[----:B------:R-:W-:Y:S01]  /*11270*/  FFMA.FTZ R45, R77, UR46, -R8 ;  /* 0x0000002e4d2d7c23 */ /* 0x000fe20008010808 */
[----:B------:R-:W-:Y:S01]  /*11280*/  FMNMX.FTZ R33, R59, R20, !PT ;  /* 0x000000143b217209 */ /* 0x000fe20007810000 */
[----:B------:R-:W-:Y:S01]  /*11290*/  MUFU.EX2 R9, R9 ;  /* 0x0000000900097308 */ /* 0x000fe20000000800 */
[----:B------:R-:W-:-:S02]  /*112a0*/  FSEL R78, R78, -INF , P3 ;  /* 0xff8000004e4e7808 */ /* 0x000fc40001800000 */
[----:B------:R-:W-:Y:S02]  /*112b0*/  FMNMX.FTZ R20, R62, R33, !PT ;  /* 0x000000213e147209 */ /* 0x000fe40007810000 */
[----:B------:R-:W-:Y:S02]  /*112c0*/  ISETP.GT.AND P3, PT, R5, 0x70, PT ;  /* 0x000000700500780c */ /* 0x000fe40003f64270 */
[----:B------:R-:W-:Y:S01]  /*112d0*/  FMNMX.FTZ R33, R63, R20, !PT ;  /* 0x000000143f217209 */ /* 0x000fe20007810000 */
[----:B------:R-:W-:Y:S01]  /*112e0*/  MUFU.EX2 R176, R176 ;  /* 0x000000b000b07308 */ /* 0x000fe20000000800 */
        /* <DEDUP_REMOVED lines=12> */
[----:B------:R0:W-:Y:S01]  /*113b0*/  MUFU.EX2 R33, R49 ;  /* 0x0000003100217308 */ /* 0x0001e20000000800 */
[----:B------:R-:W-:Y:S02]  /*113c0*/  FSEL R75, R75, -INF , P4 ;  /* 0xff8000004b4b7808 */ /* 0x000fe40002000000 */
[----:B------:R-:W-:Y:S01]  /*113d0*/  FMNMX.FTZ R24, R74, R37, !PT ;  /* 0x000000254a187209 */ /* 0x000fe20007810000 */
[--C-:B------:R-:W-:Y:S01]  /*113e0*/  FFMA.FTZ R37, R53, UR46, -R8.reuse ;  /* 0x0000002e35257c23 */ /* 0x100fe20008010808 */
[----:B------:R-:W-:Y:S01]  /*113f0*/  ISETP.GT.AND P4, PT, R5, 0x69, PT ;  /* 0x000000690500780c */ /* 0x000fe20003f84270 */
[--C-:B------:R-:W-:Y:S01]  /*11400*/  FFMA.FTZ R53, R69, UR46, -R8.reuse ;  /* 0x0000002e45357c23 */ /* 0x100fe20008010808 */
[----:B------:R-:W-:Y:S01]  /*11410*/  FMNMX.FTZ R41, R75, R24, !PT ;  /* 0x000000184b297209 */ /* 0x000fe20007810000 */
[----:B------:R-:W-:Y:S01]  /*11420*/  MUFU.EX2 R178, R178 ;  /* 0x000000b200b27308 */ /* 0x000fe20000000800 */
[----:B------:R-:W-:Y:S01]  /*11430*/  FSEL R79, R79, -INF , P4 ;  /* 0xff8000004f4f7808 */ /* 0x000fe20002000000 */
[----:B0-----:R-:W-:Y:S01]  /*11440*/  FFMA.FTZ R49, R73, UR46, -R8 ;  /* 0x0000002e49317c23 */ /* 0x001fe20008010808 */
        /* <DEDUP_REMOVED lines=29> */
[----:B------:R-:W-:Y:S02]  /*11620*/  FMUL.FTZ R69, R5, UR46 ;  /* 0x0000002e05457c20 */ /* 0x000fe40008410000 */
[----:B------:R-:W-:Y:S03]  /*11630*/  MUFU.EX2 R166, R166 ;  /* 0x000000a600a67308 */ /* 0x000fe60000000800 */
[----:B------:R-:W-:-:S05]  /*11640*/  FSEL R69, R69, RZ, P3 ;  /* 0x000000ff45457208 */ /* 0x000fca0001800000 */
[----:B------:R-:W-:Y:S01]  /*11650*/  MUFU.EX2 R61, R61 ;  /* 0x0000003d003d7308 */ /* 0x000fe20000000800 */
[--C-:B------:R-:W-:Y:S01]  /*11660*/  FFMA.FTZ R181, R27, UR46, -R69.reuse ;  /* 0x0000002e1bb57c23 */ /* 0x100fe20008010845 */
[----:B------:R-:W-:Y:S01]  /*11670*/  FSEL R27, R6, RZ, P2 ;  /* 0x000000ff061b7208 */ /* 0x000fe20001000000 */
[--C-:B------:R-:W-:Y:S01]  /*11680*/  FFMA.FTZ R24, R26, UR46, -R69.reuse ;  /* 0x0000002e1a187c23 */ /* 0x100fe20008010845 */
[--C-:B------:R-:W-:Y:S01]  /*11690*/  FFMA.FTZ R183, R30, UR46, -R69.reuse ;  /* 0x0000002e1eb77c23 */ /* 0x100fe20008010845 */
[--C-:B------:R-:W-:Y:S01]  /*116a0*/  FFMA.FTZ R26, R31, UR46, -R69.reuse ;  /* 0x0000002e1f1a7c23 */ /* 0x100fe20008010845 */
[--C-:B------:R-:W-:Y:S01]  /*116b0*/  FFMA.FTZ R177, R34, UR46, -R69.reuse ;  /* 0x0000002e22b17c23 */ /* 0x100fe20008010845 */
[----:B------:R-:W-:Y:S01]  /*116c0*/  FADD.FTZ R27, -R27, R12 ;  /* 0x0000000c1b1b7221 */ /* 0x000fe20000010100 */
[----:B------:R-:W-:Y:S01]  /*116d0*/  FSEL R12, R5, RZ, P3 ;  /* 0x000000ff050c7208 */ /* 0x000fe20001800000 */
[----:B------:R-:W-:Y:S01]  /*116e0*/  MUFU.EX2 R24, R24 ;  /* 0x0000001800187308 */ /* 0x000fe20000000800 */
[--C-:B------:R-:W-:Y:S01]  /*116f0*/  FFMA.FTZ R28, R35, UR46, -R69.reuse ;  /* 0x0000002e231c7c23 */ /* 0x100fe20008010845 */
[----:B------:R-:W-:Y:S01]  /*11700*/  FMUL.FTZ R8, R27, UR46 ;  /* 0x0000002e1b087c20 */ /* 0x000fe20008410000 */
[----:B------:R-:W-:Y:S01]  /*11710*/  FFMA.FTZ R179, R38, UR46, -R69 ;  /* 0x0000002e26b37c23 */ /* 0x000fe20008010845 */
[----:B------:R-:W-:Y:S01]  /*11720*/  FADD.FTZ R12, -R12, R11 ;  /* 0x0000000b0c0c7221 */ /* 0x000fe20000010100 */
[--C-:B------:R-:W-:Y:S01]  /*11730*/  FFMA.FTZ R30, R39, UR46, -R69.reuse ;  /* 0x0000002e271e7c23 */ /* 0x100fe20008010845 */
[--C-:B------:R-:W-:Y:S01]  /*11740*/  FFMA.FTZ R173, R42, UR46, -R69.reuse ;  /* 0x0000002e2aad7c23 */ /* 0x100fe20008010845 */
[--C-:B------:R-:W-:Y:S01]  /*11750*/  FFMA.FTZ R32, R43, UR46, -R69.reuse ;  /* 0x0000002e2b207c23 */ /* 0x100fe20008010845 */
[----:B------:R-:W-:Y:S01]  /*11760*/  FMUL.FTZ R11, R12, UR46 ;  /* 0x0000002e0c0b7c20 */ /* 0x000fe20008410000 */
        /* <DEDUP_REMOVED lines=17> */
[----:B0-----:R-:W-:Y:S01]  /*11880*/  FFMA.FTZ R3, R8, R3, R7 ;  /* 0x0000000308037223 */ /* 0x001fe20000010007 */
[--C-:B------:R-:W-:Y:S01]  /*11890*/  FFMA.FTZ R159, R78, UR46, -R69.reuse ;  /* 0x0000002e4e9f7c23 */ /* 0x100fe20008010845 */
[----:B------:R-:W-:Y:S01]  /*118a0*/  FFMA.FTZ R153, R82, UR46, -R69 ;  /* 0x0000002e52997c23 */ /* 0x000fe20008010845 */
[----:B------:R-:W-:Y:S01]  /*118b0*/  LEA R31, R186, R18, 0x3 ;  /* 0x00000012ba1f7211 */ /* 0x000fe200078e18ff */
[----:B------:R-:W-:Y:S01]  /*118c0*/  FADD.FTZ R3, R180, R3 ;  /* 0x00000003b4037221 */ /* 0x000fe20000010000 */
[----:B------:R-:W-:Y:S01]  /*118d0*/  FFMA.FTZ R155, R86, UR46, -R69 ;  /* 0x0000002e569b7c23 */ /* 0x000fe20008010845 */
[----:B------:R-:W-:Y:S01]  /*118e0*/  IMAD.U32 R35, RZ, RZ, UR38 ;  /* 0x00000026ff237e24 */ /* 0x000fe2000f8e00ff */
[----:B------:R-:W0:Y:S01]  /*118f0*/  MUFU.EX2 R183, R183 ;  /* 0x000000b700b77308 */ /* 0x000e220000000800 */
[----:B-1----:R-:W-:Y:S01]  /*11900*/  FFMA.FTZ R0, R11, R0, R24 ;  /* 0x000000000b007223 */ /* 0x002fe20000010018 */
        /* <DEDUP_REMOVED lines=14> */
[----:B------:R-:W-:Y:S01]  /*119f0*/  FFMA.FTZ R42, R71, UR46, -R69 ;  /* 0x0000002e472a7c23 */ /* 0x000fe20008010845 */
[----:B------:R-:W1:Y:S01]  /*11a00*/  MUFU.EX2 R179, R179 ;  /* 0x000000b300b37308 */ /* 0x000e620000000800 */
[----:B--2---:R-:W-:Y:S01]  /*11a10*/  FADD.FTZ R3, R177, R0 ;  /* 0x00000000b1037221 */ /* 0x004fe20000010000 */
[----:B------:R-:W-:-:S04]  /*11a20*/  FADD.FTZ R44, R174, R27 ;  /* 0x0000001bae2c7221 */ /* 0x000fc80000010000 */
[----:B------:R-:W-:Y:S02]  /*11a30*/  FADD.FTZ R27, R29, R44 ;  /* 0x0000002c1d1b7221 */ /* 0x000fe40000010000 */
[----:B------:R-:W2:Y:S01]  /*11a40*/  MUFU.EX2 R30, R30 ;  /* 0x0000001e001e7308 */ /* 0x000ea20000000800 */
[----:B0-----:R-:W-:Y:S01]  /*11a50*/  FADD.FTZ R0, R28, R3 ;  /* 0x000000031c007221 */ /* 0x001fe20000010000 */
        /* <DEDUP_REMOVED lines=59> */
[----:B------:R-:W-:-:S05]  /*11e10*/  VIADD R0, R31, 0x28840 ;  /* 0x000288401f007836 */ /* 0x000fca0000000000 */
[----:B------:R-:W-:Y:S01]  /*11e20*/  PRMT R0, R35, 0x654, R0 ;  /* 0x0000065423007816 */ /* 0x000fe20000000000 */
[----:B------:R-:W0:Y:S01]  /*11e30*/  MUFU.EX2 R158, R158 ;  /* 0x0000009e009e7308 */ /* 0x000e220000000800 */
[----:B-1----:R-:W-:Y:S01]  /*11e40*/  FADD.FTZ R27, R49, R50 ;  /* 0x00000032311b7221 */ /* 0x002fe20000010000 */
[----:B------:R-:W-:Y:S01]  /*11e50*/  FFMA.FTZ R50, R87, UR46, -R69 ;  /* 0x0000002e57327c23 */ /* 0x000fe20008010845 */
[----:B------:R1:W-:Y:S05]  /*11e60*/  SYNCS.ARRIVE.TRANS64.RED.A1T0 RZ, [R0+URZ], RZ ;  /* 0x000000ff00ff79a7 */ /* 0x0003ea000810043f */
[----:B------:R-:W3:Y:S01]  /*11e70*/  MUFU.EX2 R159, R159 ;  /* 0x0000009f009f7308 */ /* 0x000ee20000000800 */
[----:B--2---:R-:W-:-:S07]  /*11e80*/  FADD.FTZ R52, R44, R3 ;  /* 0x000000032c347221 */ /* 0x004fce0000010000 */
[----:B------:R-:W2:Y:S01]  /*11e90*/  MUFU.EX2 R45, R45 ;  /* 0x0000002d002d7308 */ /* 0x000ea20000000800 */
[----:B0-----:R-:W-:-:S07]  /*11ea0*/  FADD.FTZ R54, R158, R27 ;  /* 0x0000001b9e367221 */ /* 0x001fce0000010000 */
[----:B------:R-:W1:Y:S01]  /*11eb0*/  MUFU.EX2 R46, R46 ;  /* 0x0000002e002e7308 */ /* 0x000e620000000800 */
[----:B---3--:R-:W-:-:S07]  /*11ec0*/  FADD.FTZ R3, R159, R52 ;  /* 0x000000349f037221 */ /* 0x008fce0000010000 */
        /* <DEDUP_REMOVED lines=20> */
.L_x_9581:
[----:B------:R-:W-:Y:S01]  /*12010*/  IMAD R14, R14, 0x8, R18 ;  /* 0x000000080e0e7824 */ /* 0x000fe200078e0212 */
[----:B------:R-:W-:Y:S01]  /*12020*/  ISETP.GT.AND P2, PT, R13, R10, PT ;  /* 0x0000000a0d00720c */ /* 0x000fe20003f44270 */
[-C--:B------:R-:W-:Y:S01]  /*12030*/  FMUL.FTZ R90, R90, R11.reuse ;  /* 0x0000000b5a5a7220 */ /* 0x080fe20000410000 */
[----:B------:R-:W-:Y:S01]  /*12040*/  MOV R27, UR38 ;  /* 0x00000026001b7c02 */ /* 0x000fe20008000f00 */
[----:B------:R-:W-:Y:S01]  /*12050*/  VIADD R14, R14, 0x28860 ;  /* 0x000288600e0e7836 */ /* 0x000fe20000000000 */
[----:B------:R-:W-:Y:S01]  /*12060*/  F2FP.F16.F32.PACK_AB R176, R15, R176 ;  /* 0x000000b00fb0723e */ /* 0x000fe200000000ff */
[----:B------:R-:W-:Y:S01]  /*12070*/  FMUL.FTZ R91, R91, R11 ;  /* 0x0000000b5b5b7220 */ /* 0x000fe20000410000 */
[----:B------:R-:W-:Y:S01]  /*12080*/  F2FP.F16.F32.PACK_AB R171, R12, R171 ;  /* 0x000000ab0cab723e */ /* 0x000fe200000000ff */
        /* <DEDUP_REMOVED lines=92> */
[-C--:B------:R-:W-:Y:S01]  /*12650*/  FMUL.FTZ R148, R148, R8.reuse ;  /* 0x0000000894947220 */ /* 0x080fe20000410000 */
[----:B------:R-:W-:Y:S01]  /*12660*/  FMUL.FTZ R149, R149, R8 ;  /* 0x0000000895957220 */ /* 0x000fe20000410000 */
[----:B------:R-:W-:Y:S01]  /*12670*/  VIADD R13, R13, 0xffffffff ;  /* 0xffffffff0d0d7836 */ /* 0x000fe20000000000 */
[----:B------:R-:W-:Y:S01]  /*12680*/  MOV R12, R6 ;  /* 0x00000006000c7202 */ /* 0x000fe20000000f00 */
[----:B------:R-:W-:-:S02]  /*12690*/  IMAD.MOV.U32 R11, RZ, RZ, R5 ;  /* 0x000000ffff0b7224 */ /* 0x000fc400078e0005 */
[----:B------:R-:W-:Y:S02]  /*126a0*/  IMAD.MOV.U32 R15, RZ, RZ, R188 ;  /* 0x000000ffff0f7224 */ /* 0x000fe400078e00bc */
[----:B0-----:R-:W-:Y:S01]  /*126b0*/  IMAD.MOV.U32 R14, RZ, RZ, R186 ;  /* 0x000000ffff0e7224 */ /* 0x001fe200078e00ba */
[----:B------:R-:W-:Y:S06]  /*126c0*/  @P2 BRA `(.L_x_9582) ;  /* 0xffffffd400182947 */ /* 0x000fec000383ffff */
.L_x_9570:
[----:B------:R-:W-:-:S13]  /*126d0*/  ISETP.GE.AND P1, PT, R13, RZ, PT ;  /* 0x000000ff0d00720c */ /* 0x000fda0003f26270 */
[----:B------:R-:W-:Y:S05]  /*126e0*/  @!P1 BRA `(.L_x_9583) ;  /* 0x00000020009c9947 */ /* 0x000fea0003800000 */
[----:B------:R-:W-:Y:S01]  /*126f0*/  IMAD.MOV.U32 R10, RZ, RZ, R5 ;  /* 0x000000ffff0a7224 */ /* 0x000fe200078e0005 */
[----:B------:R-:W-:Y:S01]  /*12700*/  MOV R11, R6 ;  /* 0x00000006000b7202 */ /* 0x000fe20000000f00 */
[----:B------:R-:W-:Y:S02]  /*12710*/  IMAD.MOV.U32 R14, RZ, RZ, R188 ;  /* 0x000000ffff0e7224 */ /* 0x000fe400078e00bc */
[----:B------:R-:W-:-:S07]  /*12720*/  IMAD.MOV.U32 R12, RZ, RZ, R186 ;  /* 0x000000ffff0c7224 */ /* 0x000fce00078e00ba */
.L_x_9595:
        /* <DEDUP_REMOVED lines=10> */
.L_x_9585:
[----:B------:R-:W-:Y:S02]  /*127d0*/  LEA R5, R186, R18, 0x3 ;  /* 0x00000012ba057211 */ /* 0x000fe400078e18ff */
[----:B------:R-:W-:-:S04]  /*127e0*/  SHF.L.U32 R6, R188, 0x1f, RZ ;  /* 0x0000001fbc067819 */ /* 0x000fc800000006ff */
[----:B------:R0:W1:Y:S01]  /*127f0*/  SYNCS.PHASECHK.TRANS64.TRYWAIT P1, [R5+URZ+0x28830], R6 ;  /* 0x02883006050075a7 */ /* 0x000062000802017f */
[----:B------:R-:W-:Y:S05]  /*12800*/  @!P0 BRA `(.L_x_9586) ;  /* 0x0000000000048947 */ /* 0x000fea0003800000 */
[----:B------:R-:W-:Y:S01]  /*12810*/  BPT.TRAP 0x1 ;  /* 0x000000040000795c */ /* 0x000fe20000300000 */
.L_x_9586:
[----:B------:R-:W-:Y:S04]  /*12820*/  BSSY B0, `(.L_x_9584) ;  /* 0x0000004000007945 */ /* 0x000fe80003800000 */
[----:B-1----:R-:W-:Y:S05]  /*12830*/  @P1 BRA `(.L_x_9587) ;  /* 0x0000000000081947 */ /* 0x002fea0003800000 */
[----:B------:R-:W1:Y:S02]  /*12840*/  SYNCS.PHASECHK.TRANS64.TRYWAIT P1, [R5+URZ+0x28830], R6 ;  /* 0x02883006050075a7 */ /* 0x000e64000802017f */
[----:B-1----:R-:W-:Y:S05]  /*12850*/  @!P1 BRA `(.L_x_9588) ;  /* 0x000000dc002c9947 */ /* 0x002fea0003800000 */
.L_x_9587:
[----:B------:R-:W-:Y:S05]  /*12860*/  BSYNC B0 ;  /* 0x0000000000007941 */ /* 0x000fea0003800000 */
.L_x_9584:
[----:B01----:R-:W0:Y:S01]  /*12870*/  S2R R5, SR_TID.X ;  /* 0x0000000000057919 */ /* 0x003e220000002100 */
[----:B------:R-:W-:Y:S05]  /*12880*/  WARPSYNC.ALL ;  /* 0x0000000000007948 */ /* 0x000fea0003800000 */
[----:B------:R-:W-:Y:S02]  /*12890*/  IMAD R6, R186, 0x800, R4 ;  /* 0x00000800ba067824 */ /* 0x000fe400078e0204 */
[----:B------:R-:W-:Y:S02]  /*128a0*/  IMAD.MOV.U32 R7, RZ, RZ, 0x40000040 ;  /* 0x40000040ff077424 */ /* 0x000fe400078e00ff */
[----:B------:R-:W-:Y:S01]  /*128b0*/  IMAD.MOV.U32 R9, RZ, RZ, 0x40000040 ;  /* 0x40000040ff097424 */ /* 0x000fe200078e00ff */
[----:B------:R-:W-:-:S02]  /*128c0*/  R2UR UR34, R6 ;  /* 0x00000000062272ca */ /* 0x000fc400000e0000 */
[----:B------:R-:W-:Y:S01]  /*128d0*/  R2UR UR35, R7 ;  /* 0x00000000072372ca */ /* 0x000fe200000e0000 */
[----:B------:R-:W-:Y:S01]  /*128e0*/  IMAD.MOV.U32 R7, RZ, RZ, 0x40000040 ;  /* 0x40000040ff077424 */ /* 0x000fe200078e00ff */
[----:B------:R-:W-:Y:S02]  /*128f0*/  IADD3 R8, R6, 0x2, RZ ;  /* 0x0000000206087810 */ /* 0x000fe40007ffe0ff */
[----:B------:R-:W-:Y:S01]  /*12900*/  R2UR UR7, R9 ;  /* 0x00000000090772ca */ /* 0x000fe200000e0000 */
[----:B------:R-:W-:Y:S01]  /*12910*/  IMAD.MOV.U32 R9, RZ, RZ, 0x40000040 ;  /* 0x40000040ff097424 */ /* 0x000fe200078e00ff */
[----:B------:R-:W-:Y:S01]  /*12920*/  R2UR UR6, R8 ;  /* 0x00000000080672ca */ /* 0x000fe200000e0000 */
[----:B------:R-:W-:Y:S01]  /*12930*/  VIADD R8, R6, 0x4 ;  /* 0x0000000406087836 */ /* 0x000fe20000000000 */
        /* <DEDUP_REMOVED lines=10> */
[----:B------:R-:W-:Y:S01]  /*129e0*/  R2UR UR19, R9 ;  /* 0x00000000091372ca */ /* 0x000fe200000e0000 */
[----:B------:R-:W-:Y:S01]  /*129f0*/  IMAD.MOV.U32 R9, RZ, RZ, 0x40000040 ;  /* 0x40000040ff097424 */ /* 0x000fe200078e00ff */
[----:B------:R-:W-:Y:S01]  /*12a00*/  R2UR UR18, R8 ;  /* 0x00000000081272ca */ /* 0x000fe200000e0000 */
[----:B------:R-:W-:Y:S01]  /*12a10*/  VIADD R5, R5, 0x8 ;  /* 0x0000000805057836 */ /* 0x000fe20000000000 */
[----:B------:R-:W-:-:S02]  /*12a20*/  IADD3 R8, R6, 0x402, RZ ;  /* 0x0000040206087810 */ /* 0x000fc40007ffe0ff */
[----:B------:R-:W-:Y:S01]  /*12a30*/  R2UR UR23, R9 ;  /* 0x00000000091772ca */ /* 0x000fe200000e0000 */
[----:B------:R-:W-:Y:S01]  /*12a40*/  IMAD.MOV.U32 R9, RZ, RZ, 0x40000040 ;  /* 0x40000040ff097424 */ /* 0x000fe200078e00ff */
[----:B------:R0:W-:Y:S01]  /*12a50*/  BAR.SYNC.DEFER_BLOCKING R5, 0x100 ;  /* 0x000400050000751d */ /* 0x0001e20000010000 */
[----:B------:R-:W-:Y:S01]  /*12a60*/  R2UR UR22, R8 ;  /* 0x00000000081672ca */ /* 0x000fe200000e0000 */
[C---:B------:R-:W-:Y:S01]  /*12a70*/  VIADD R8, R6.reuse, 0x404 ;  /* 0x0000040406087836 */ /* 0x040fe20000000000 */
[----:B------:R-:W-:Y:S02]  /*12a80*/  IADD3 R6, R6, 0x406, RZ ;  /* 0x0000040606067810 */ /* 0x000fe40007ffe0ff */
        /* <DEDUP_REMOVED lines=30> */
.L_x_9590:
[----:B------:R-:W-:Y:S01]  /*12c70*/  SHF.L.U32 R5, R14, 0x1f, RZ ;  /* 0x0000001f0e057819 */ /* 0x000fe200000006ff */
[----:B------:R-:W-:-:S04]  /*12c80*/  IMAD R6, R12, 0x8, R18 ;  /* 0x000000080c067824 */ /* 0x000fc800078e0212 */
[----:B------:R0:W1:Y:S01]  /*12c90*/  SYNCS.PHASECHK.TRANS64.TRYWAIT P1, [R6+URZ+0x28850], R5 ;  /* 0x02885005060075a7 */ /* 0x000062000802017f */
[----:B------:R-:W-:Y:S05]  /*12ca0*/  @!P0 BRA `(.L_x_9591) ;  /* 0x0000000000048947 */ /* 0x000fea0003800000 */
[----:B------:R-:W-:Y:S01]  /*12cb0*/  BPT.TRAP 0x1 ;  /* 0x000000040000795c */ /* 0x000fe20000300000 */
.L_x_9591:
[----:B-1----:R-:W-:Y:S05]  /*12cc0*/  @P1 BRA `(.L_x_9589) ;  /* 0x0000000000081947 */ /* 0x002fea0003800000 */
[----:B------:R-:W1:Y:S02]  /*12cd0*/  SYNCS.PHASECHK.TRANS64.TRYWAIT P1, [R6+URZ+0x28850], R5 ;  /* 0x02885005060075a7 */ /* 0x000e64000802017f */
[----:B-1----:R-:W-:Y:S05]  /*12ce0*/  @!P1 BRA `(.L_x_9592) ;  /* 0x000000d8001c9947 */ /* 0x002fea0003800000 */
.L_x_9589:
        /* <DEDUP_REMOVED lines=67> */
.L_x_9593:
[----:B------:R-:W-:Y:S01]  /*13120*/  FMNMX.FTZ R6, R24, R11, !PT ;  /* 0x0000000b18067209 */ /* 0x000fe20007810000 */
[----:B------:R-:W-:Y:S01]  /*13130*/  UMOV UR46, UR44 ;  /* 0x0000002c002e7c82 */ /* 0x000fe20008000000 */
[----:B------:R-:W-:Y:S02]  /*13140*/  FMNMX.FTZ R8, R26, R10, !PT ;  /* 0x0000000a1a087209 */ /* 0x000fe40007810000 */
[----:B0-----:R-:W-:Y:S02]  /*13150*/  FMNMX.FTZ R5, R25, R6, !PT ;  /* 0x0000000619057209 */ /* 0x001fe40007810000 */
        /* <DEDUP_REMOVED lines=69> */
[C---:B------:R-:W-:Y:S02]  /*135b0*/  FADD.FTZ R11, -R6.reuse, R11 ;  /* 0x0000000b060b7221 */ /* 0x040fe40000010100 */
[----:B------:R-:W-:Y:S01]  /*135c0*/  FADD.FTZ R7, -R5, R10 ;  /* 0x0000000a05077221 */ /* 0x000fe20000010100 */
[----:B------:R-:W-:Y:S01]  /*135d0*/  FMUL.FTZ R10, R6, UR46 ;  /* 0x0000002e060a7c20 */ /* 0x000fe20008410000 */
[----:B------:R-:W-:Y:S02]  /*135e0*/  FMUL.FTZ R11, R11, UR46 ;  /* 0x0000002e0b0b7c20 */ /* 0x000fe40008410000 */
[----:B------:R-:W-:Y:S01]  /*135f0*/  FMUL.FTZ R7, R7, UR46 ;  /* 0x0000002e07077c20 */ /* 0x000fe20008410000 */
[--C-:B------:R-:W-:Y:S01]  /*13600*/  FFMA.FTZ R153, R45, UR46, -R10.reuse ;  /* 0x0000002e2d997c23 */ /* 0x100fe2000801080a */
[----:B------:R0:W-:Y:S01]  /*13610*/  MUFU.EX2 R8, R11 ;  /* 0x0000000b00087308 */ /* 0x0001e20000000800 */
        /* <DEDUP_REMOVED lines=29> */
[--C-:B------:R-:W-:Y:S01]  /*137f0*/  FFMA.FTZ R154, R84, UR46, -R10.reuse ;  /* 0x0000002e549a7c23 */ /* 0x100fe2000801080a */
[----:B------:R-:W-:Y:S01]  /*13800*/  FFMA.FTZ R49, R85, UR46, -R10 ;  /* 0x0000002e55317c23 */ /* 0x000fe2000801080a */
[----:B------:R-:W-:Y:S01]  /*13810*/  FMUL.FTZ R10, R5, UR46 ;  /* 0x0000002e050a7c20 */ /* 0x000fe20008410000 */
[----:B------:R-:W0:Y:S01]  /*13820*/  MUFU.EX2 R9, R9 ;  /* 0x0000000900097308 */ /* 0x000e220000000800 */
[----:B------:R-:W-:-:S02]  /*13830*/  IMAD.U32 R52, RZ, RZ, UR38 ;  /* 0x00000026ff347e24 */ /* 0x000fc4000f8e00ff */
        /* <DEDUP_REMOVED lines=25> */
[----:B------:R-:W-:Y:S01]  /*139d0*/  FFMA.FTZ R163, R70, UR46, -R10 ;  /* 0x0000002e46a37c23 */ /* 0x000fe2000801080a */
[----:B------:R-:W-:-:S03]  /*139e0*/  LEA R51, R186, R18, 0x3 ;  /* 0x00000012ba337211 */ /* 0x000fc600078e18ff */
[----:B------:R-:W2:Y:S01]  /*139f0*/  MUFU.EX2 R181, R181 ;  /* 0x000000b500b57308 */ /* 0x000ea20000000800 */
[----:B-1----:R-:W-:Y:S01]  /*13a00*/  FFMA.FTZ R0, R7, R0, R14 ;  /* 0x0000000007007223 */ /* 0x002fe2000001000e */
[----:B------:R-:W-:-:S05]  /*13a10*/  VIADD R51, R51, 0x28840 ;  /* 0x0002884033337836 */ /* 0x000fca0000000000 */
[----:B------:R-:W-:Y:S01]  /*13a20*/  PRMT R51, R52, 0x654, R51 ;  /* 0x0000065434337816 */ /* 0x000fe20000000033 */
[----:B------:R-:W1:Y:S01]  /*13a30*/  MUFU.EX2 R182, R182 ;  /* 0x000000b600b67308 */ /* 0x000e620000000800 */
[----:B0-----:R-:W-:Y:S02]  /*13a40*/  FADD.FTZ R3, R180, R3 ;  /* 0x00000003b4037221 */ /* 0x001fe40000010000 */
[----:B------:R0:W-:Y:S05]  /*13a50*/  SYNCS.ARRIVE.TRANS64.RED.A1T0 RZ, [R51+URZ], RZ ;  /* 0x000000ff33ff79a7 */ /* 0x0001ea000810043f */
[----:B------:R-:W3:Y:S01]  /*13a60*/  MUFU.EX2 R183, R183 ;  /* 0x000000b700b77308 */ /* 0x000ee20000000800 */
[----:B--2---:R-:W-:-:S07]  /*13a70*/  FADD.FTZ R0, R181, R0 ;  /* 0x00000000b5007221 */ /* 0x004fce0000010000 */
[----:B------:R-:W2:Y:S01]  /*13a80*/  MUFU.EX2 R161, R161 ;  /* 0x000000a100a17308 */ /* 0x000ea20000000800 */
[----:B-1----:R-:W-:-:S07]  /*13a90*/  FADD.FTZ R40, R182, R3 ;  /* 0x00000003b6287221 */ /* 0x002fce0000010000 */
[----:B------:R-:W1:Y:S01]  /*13aa0*/  MUFU.EX2 R20, R20 ;  /* 0x0000001400147308 */ /* 0x000e620000000800 */
[----:B---3--:R-:W-:-:S07]  /*13ab0*/  FADD.FTZ R3, R183, R0 ;  /* 0x00000000b7037221 */ /* 0x008fce0000010000 */
        /* <DEDUP_REMOVED lines=9> */
[----:B-1----:R-:W-:Y:S01]  /*13b50*/  FADD.FTZ R31, R159, R40 ;  /* 0x000000289f1f7221 */ /* 0x002fe20000010000 */
[----:B------:R-:W-:-:S06]  /*13b60*/  FFMA.FTZ R40, R67, UR46, -R10 ;  /* 0x0000002e43287c23 */ /* 0x000fcc000801080a */
        /* <DEDUP_REMOVED lines=15> */
[----:B--2---:R-:W-:Y:S01]  /*13c60*/  FADD.FTZ R31, R155, R42 ;  /* 0x0000002a9b1f7221 */ /* 0x004fe20000010000 */
[----:B------:R-:W-:-:S06]  /*13c70*/  FFMA.FTZ R42, R71, UR46, -R10 ;  /* 0x0000002e472a7c23 */ /* 0x000fcc000801080a */
[----:B------:R-:W2:Y:S01]  /*13c80*/  MUFU.EX2 R175, R175 ;  /* 0x000000af00af7308 */ /* 0x000ea20000000800 */
[----:B-1----:R-:W-:-:S07]  /*13c90*/  FADD.FTZ R0, R28, R3 ;  /* 0x000000031c007221 */ /* 0x002fce0000010000 */
[----:B------:R-:W1:Y:S01]  /*13ca0*/  MUFU.EX2 R153, R153 ;  /* 0x0000009900997308 */ /* 0x000e620000000800 */
[----:B---3--:R-:W-:Y:S01]  /*13cb0*/  FADD.FTZ R44, R174, R31 ;  /* 0x0000001fae2c7221 */ /* 0x008fe20000010000 */
[----:B------:R-:W-:-:S06]  /*13cc0*/  FFMA.FTZ R31, R74, UR46, -R10 ;  /* 0x0000002e4a1f7c23 */ /* 0x000fcc000801080a */
        /* <DEDUP_REMOVED lines=53> */
[--C-:B------:R-:W-:Y:S01]  /*14020*/  FFMA.FTZ R43, R86, UR46, -R10.reuse ;  /* 0x0000002e562b7c23 */ /* 0x100fe2000801080a */
[----:B------:R-:W-:-:S05]  /*14030*/  FFMA.FTZ R10, R87, UR46, -R10 ;  /* 0x0000002e570a7c23 */ /* 0x000fca000801080a */
        /* <DEDUP_REMOVED lines=34> */
[----:B---3--:R-:W-:-:S03]  /*14260*/  FADD.FTZ R3, R49, R50 ;  /* 0x0000003231037221 */ /* 0x008fc60000010000 */
[----:B--2---:R-:W-:Y:S01]  /*14270*/  FADD.FTZ R0, R10, R47 ;  /* 0x0000002f0a007221 */ /* 0x004fe20000010000 */
[----:B0-----:R-:W-:Y:S06]  /*14280*/  @!P0 BRA `(.L_x_9594) ;  /* 0x0000000000048947 */ /* 0x001fec0003800000 */
[----:B------:R-:W-:Y:S01]  /*14290*/  BPT.TRAP 0x1 ;  /* 0x000000040000795c */ /* 0x000fe20000300000 */
.L_x_9594:
[----:B------:R-:W-:Y:S01]  /*142a0*/  IMAD R12, R12, 0x8, R18 ;  /* 0x000000080c0c7824 */ /* 0x000fe200078e0212 */
[----:B------:R-:W-:Y:S01]  /*142b0*/  ISETP.GT.AND P1, PT, R13, RZ, PT ;  /* 0x000000ff0d00720c */ /* 0x000fe20003f24270 */
[----:B------:R-:W-:Y:S01]  /*142c0*/  FMUL.FTZ R88, R88, R8 ;  /* 0x0000000858587220 */ /* 0x000fe20000410000 */
[----:B------:R-:W-:Y:S01]  /*142d0*/  MOV R47, UR38 ;  /* 0x00000026002f7c02 */ /* 0x000fe20008000f00 */
[----:B------:R-:W-:Y:S01]  /*142e0*/  VIADD R12, R12, 0x28860 ;  /* 0x000288600c0c7836 */ /* 0x000fe20000000000 */
[----:B------:R-:W-:Y:S01]  /*142f0*/  F2FP.F16.F32.PACK_AB R172, R155, R172 ;  /* 0x000000ac9bac723e */ /* 0x000fe200000000ff */
[----:B------:R-:W-:Y:S01]  /*14300*/  FMUL.FTZ R89, R89, R8 ;  /* 0x0000000859597220 */ /* 0x000fe20000410000 */
[----:B------:R-:W-:Y:S01]  /*14310*/  F2FP.F16.F32.PACK_AB R181, R181, R14 ;  /* 0x0000000eb5b5723e */ /* 0x000fe200000000ff */
[-C--:B------:R-:W-:Y:S01]  /*14320*/  FMUL.FTZ R92, R92, R8.reuse ;  /* 0x000000085c5c7220 */ /* 0x080fe20000410000 */
[----:B------:R-:W-:Y:S01]  /*14330*/  PRMT R12, R47, 0x654, R12 ;  /* 0x000006542f0c7816 */ /* 0x000fe2000000000c */
[----:B------:R-:W-:Y:S01]  /*14340*/  FMUL.FTZ R93, R93, R8 ;  /* 0x000000085d5d7220 */ /* 0x000fe20000410000 */
[----:B------:R-:W-:Y:S01]  /*14350*/  F2FP.F16.F32.PACK_AB R182, R161, R182 ;  /* 0x000000b6a1b6723e */ /* 0x000fe200000000ff */
[----:B------:R-:W-:Y:S01]  /*14360*/  FMUL.FTZ R96, R96, R8 ;  /* 0x0000000860607220 */ /* 0x000fe20000410000 */
[----:B------:R0:W-:Y:S01]  /*14370*/  SYNCS.ARRIVE.TRANS64.RED.A1T0 RZ, [R12+URZ], RZ ;  /* 0x000000ff0cff79a7 */ /* 0x0001e2000810043f */
        /* <DEDUP_REMOVED lines=94> */
.L_x_9583:
[----:B------:R-:W-:Y:S05]  /*14960*/  WARPSYNC.ALL ;  /* 0x0000000000007948 */ /* 0x000fea0003800000 */
[----:B------:R-:W-:Y:S06]  /*14970*/  BAR.ARV 0x8, 0x180 ;  /* 0x0206000000007b1d */ /* 0x000fec0000002000 */
[----:B------:R-:W-:Y:S05]  /*14980*/  @!P0 BRA `(.L_x_9596) ;  /* 0x0000000000048947 */ /* 0x000fea0003800000 */
[----:B------:R-:W-:Y:S01]  /*14990*/  BPT.TRAP 0x1 ;  /* 0x000000040000795c */ /* 0x000fe20000300000 */
.L_x_9596:
[----:B------:R-:W-:Y:S01]  /*149a0*/  IMAD R13, R186, 0x8, R18 ;  /* 0x00000008ba0d7824 */ /* 0x000fe200078e0212 */
[----:B------:R-:W-:-:S04]  /*149b0*/  SHF.L.U32 R4, R188, 0x1f, RZ ;  /* 0x0000001fbc047819 */ /* 0x000fc800000006ff */
[----:B------:R0:W1:Y:S01]  /*149c0*/  SYNCS.PHASECHK.TRANS64.TRYWAIT P1, [R13+URZ+0x28850], R4 ;  /* 0x028850040d0075a7 */ /* 0x000062000802017f */
[----:B------:R-:W-:Y:S05]  /*149d0*/  @!P0 BRA `(.L_x_9597) ;  /* 0x0000000000048947 */ /* 0x000fea0003800000 */
[----:B------:R-:W-:Y:S01]  /*149e0*/  BPT.TRAP 0x1 ;  /* 0x000000040000795c */ /* 0x000fe20000300000 */
.L_x_9597:
[----:B------:R-:W-:-:S04]  /*149f0*/  IADD3 R18, R18, 0x400, RZ ;  /* 0x0000040012127810 */ /* 0x000fc80007ffe0ff */
[----:B------:R-:W-:-:S04]  /*14a00*/  SHF.R.U32.HI R18, RZ, 0x4, R18 ;  /* 0x00000004ff127819 */ /* 0x000fc80000011612 */
[----:B------:R-:W-:-:S04]  /*14a10*/  LOP3.LUT R18, R18, 0x3fff, RZ, 0xc0, !PT ;  /* 0x00003fff12127812 */ /* 0x000fc800078ec0ff */
[----:B------:R-:W-:Y:S01]  /*14a20*/  LOP3.LUT R9, R18, 0x4000000, RZ, 0xfc, !PT ;  /* 0x0400000012097812 */ /* 0x000fe200078efcff */
[----:B-1----:R-:W-:Y:S06]  /*14a30*/  @P1 BRA `(.L_x_9598) ;  /* 0x0000000000081947 */ /* 0x002fec0003800000 */
[----:B------:R-:W1:Y:S02]  /*14a40*/  SYNCS.PHASECHK.TRANS64.TRYWAIT P1, [R13+URZ+0x28850], R4 ;  /* 0x028850040d0075a7 */ /* 0x000e64000802017f */
[----:B-1----:R-:W-:Y:S05]  /*14a50*/  @!P1 BRA `(.L_x_9599) ;  /* 0x000000b800d49947 */ /* 0x002fea0003800000 */
.L_x_9598:
[----:B------:R-:W-:Y:S01]  /*14a60*/  IMAD R8, R186, 0x800, R9 ;  /* 0x00000800ba087824 */ /* 0x000fe200078e0209 */
[----:B------:R-:W-:Y:S05]  /*14a70*/  WARPSYNC.ALL ;  /* 0x0000000000007948 */ /* 0x000fea0003800000 */
[----:B------:R-:W-:Y:S01]  /*14a80*/  IMAD.MOV.U32 R9, RZ, RZ, 0x40000040 ;  /* 0x40000040ff097424 */ /* 0x000fe200078e00ff */
[C---:B------:R-:W-:Y:S01]  /*14a90*/  R2UR UR6, R8.reuse ;  /* 0x00000000080672ca */ /* 0x040fe200000e0000 */
[----:B------:R-:W-:Y:S01]  /*14aa0*/  WARPGROUP.ARRIVE ;  /* 0x00000000000079c5 */ /* 0x000fe20000000000 */
[----:B------:R-:W-:Y:S01]  /*14ab0*/  VIADD R10, R8, 0x80 ;  /* 0x00000080080a7836 */ /* 0x000fe20000000000 */
[----:B------:R-:W-:Y:S01]  /*14ac0*/  MOV R11, 0x40000040 ;  /* 0x40000040000b7802 */ /* 0x000fe20000000f00 */
[----:B01----:R-:W0:Y:S01]  /*14ad0*/  SHFL.BFLY PT, R4, R3, 0x2, 0x1f ;  /* 0x0c401f0003047f89 */ /* 0x003e2200000e0000 */
[----:B------:R-:W-:Y:S01]  /*14ae0*/  R2UR UR7, R9 ;  /* 0x00000000090772ca */ /* 0x000fe200000e0000 */
[----:B------:R-:W-:Y:S01]  /*14af0*/  IMAD.MOV.U32 R12, RZ, RZ, RZ ;  /* 0x000000ffff0c7224 */ /* 0x000fe200078e00ff */
[----:B------:R-:W-:Y:S01]  /*14b00*/  MOV R9, 0x40000040 ;  /* 0x4000004000097802 */ /* 0x000fe20000000f00 */
[----:B------:R-:W1:Y:S01]  /*14b10*/  SHFL.BFLY PT, R7, R0, 0x2, 0x1f ;  /* 0x0c401f0000077f89 */ /* 0x000e6200000e0000 */
[----:B------:R-:W-:-:S09]  /*14b20*/  MOV R21, UR46 ;  /* 0x0000002e00157c02 */ /* 0x000fd20008000f00 */
[----:B------:R-:W-:Y:S01]  /*14b30*/  HGMMA.64x128x16.F32 R88, R180, gdesc[UR4].tnspB, R88, gsb0 ;  /* 0x41e00004b4587df0 */ /* 0x000fe20008000858 */
[----:B------:R-:W-:Y:S01]  /*14b40*/  R2UR UR6, R10 ;  /* 0x000000000a0672ca */ /* 0x000fe200000e0000 */
[----:B------:R-:W-:Y:S01]  /*14b50*/  VIADD R10, R8, 0x100 ;  /* 0x00000100080a7836 */ /* 0x000fe20000000000 */
[----:B------:R-:W-:Y:S01]  /*14b60*/  R2UR UR7, R11 ;  /* 0x000000000b0772ca */ /* 0x000fe200000e0000 */
[----:B------:R-:W-:Y:S02]  /*14b70*/  IMAD.MOV.U32 R11, RZ, RZ, 0x40000040 ;  /* 0x40000040ff0b7424 */ /* 0x000fe400078e00ff */
[----:B0-----:R-:W-:Y:S01]  /*14b80*/  FADD.FTZ R4, R4, R3 ;  /* 0x0000000304047221 */ /* 0x001fe20000010000 */
[----:B------:R-:W-:Y:S01]  /*14b90*/  IMAD.MOV.U32 R3, RZ, RZ, -0x800000 ;  /* 0xff800000ff037424 */ /* 0x000fe200078e00ff */
        /* <DEDUP_REMOVED lines=38> */
[----:B-1----:R-:W-:Y:S01]  /*14e00*/  FADD.FTZ R8, R7, R0 ;  /* 0x0000000007087221 */ /* 0x002fe20000010000 */
[----:B------:R-:W-:Y:S01]  /*14e10*/  R2UR UR7, R9 ;  /* 0x00000000090772ca */ /* 0x000fe200000e0000 */
[----:B------:R-:W0:Y:S01]  /*14e20*/  SHFL.BFLY PT, R7, R4, 0x1, 0x1f ;  /* 0x0c201f0004077f89 */ /* 0x000e2200000e0000 */
[----:B------:R-:W-:-:S03]  /*14e30*/  IMAD.MOV.U32 R0, RZ, RZ, -0x800000 ;  /* 0xff800000ff007424 */ /* 0x000fc600078e00ff */
[----:B------:R-:W1:Y:S01]  /*14e40*/  SHFL.BFLY PT, R9, R8, 0x1, 0x1f ;  /* 0x0c201f0008097f89 */ /* 0x000e6200000e0000 */
[----:B0-----:R-:W-:Y:S01]  /*14e50*/  FADD.FTZ R14, R4, R7 ;  /* 0x00000007040e7221 */ /* 0x001fe20000010000 */
[----:B------:R-:W-:Y:S02]  /*14e60*/  IMAD.MOV.U32 R7, RZ, RZ, RZ ;  /* 0x000000ffff077224 */ /* 0x000fe400078e00ff */
[----:B-1----:R-:W-:Y:S02]  /*14e70*/  FADD.FTZ R15, R8, R9 ;  /* 0x00000009080f7221 */ /* 0x002fe40000010000 */
[----:B------:R-:W-:Y:S01]  /*14e80*/  FSETP.NE.FTZ.AND P1, PT, R14, RZ, PT ;  /* 0x000000ff0e00720b */ /* 0x000fe20003f35000 */
[----:B------:R-:W-:Y:S02]  /*14e90*/  IMAD.U32 R9, RZ, RZ, UR46 ;  /* 0x0000002eff097e24 */ /* 0x000fe4000f8e00ff */
        /* <DEDUP_REMOVED lines=17> */
.L_x_9600:
[----:B------:R-:W-:Y:S01]  /*14fb0*/  VIADD R4, R13, 0x28860 ;  /* 0x000288600d047836 */ /* 0x000fe20000000000 */
[----:B------:R-:W-:Y:S01]  /*14fc0*/  MOV R5, UR38 ;  /* 0x0000002600057c02 */ /* 0x000fe20008000f00 */
        /* <DEDUP_REMOVED lines=72> */
[----:B-1----:R-:W-:-:S11]  /*15450*/  SEL R186, R186, RZ, P0 ;  /* 0x000000ffbaba7207 */ /* 0x002fd60000000000 */
.L_x_9511:
[----:B------:R-:W-:Y:S05]  /*15460*/  WARPSYNC.ALL ;  /* 0x0000000000007948 */ /* 0x000fea0003800000 */
[----:B------:R-:W0:Y:S08]  /*15470*/  S2UR UR38, SR_CgaCtaId ;  /* 0x00000000002679c3 */ /* 0x000e300000008800 */
[----:B------:R-:W-:Y:S06]  /*15480*/  BAR.SYNC.DEFER_BLOCKING 0x5, 0x180 ;  /* 0x0146000000007b1d */ /* 0x000fec0000010000 */
[----:B------:R-:W-:Y:S01]  /*15490*/  UMOV UR4, 0x400 ;  /* 0x0000040000047882 */ /* 0x000fe20000000000 */
[----:B------:R-:W-:Y:S01]  /*154a0*/  BSSY B0, `(.L_x_9601) ;  /* 0x00001f9000007945 */ /* 0x000fe20003800000 */
[----:B0-----:R-:W-:-:S06]  /*154b0*/  ULEA UR4, UR38, UR4, 0x18 ;  /* 0x0000000426047291 */ /* 0x001fcc000f8ec03f */
[----:B------:R-:W-:-:S05]  /*154c0*/  IMAD.U32 R18, RZ, RZ, UR4 ;  /* 0x00000004ff127e24 */ /* 0x000fca000f8e00ff */
[----:B------:R0:W1:Y:S01]  /*154d0*/  LDS.128 R40, [R18+0x288d0] ;  /* 0x0288d00012287984 */ /* 0x0000620000000c00 */
[----:B------:R-:W-:Y:S06]  /*154e0*/  BAR.ARV 0x4, 0x180 ;  /* 0x0106000000007b1d */ /* 0x000fec0000002000 */
[----:B------:R-:W-:Y:S05]  /*154f0*/  @P1 BRA `(.L_x_9602) ;  /* 0x0000001400001947 */ /* 0x000fea0003800000 */
[----:B------:R-:W3:Y:S01]  /*15500*/  S2R R5, SR_SWINHI ;  /* 0x0000000000057919 */ /* 0x000ee20000002f00 */
[----:B------:R-:W-:Y:S05]  /*15510*/  WARPSYNC.ALL ;  /* 0x0000000000007948 */ /* 0x000fea0003800000 */
[----:B------:R-:W-:Y:S01]  /*15520*/  BAR.SYNC.DEFER_BLOCKING 0x1, 0x100 ;  /* 0x0044000000007b1d */ /* 0x000fe20000010000 */
[----:B------:R-:W-:Y:S01]  /*15530*/  F2FP.F16.F32.PACK_AB R10, R93, R10 ;  /* 0x0000000a5d0a723e */ /* 0x000fe200000000ff */
[----:B------:R-:W-:Y:S01]  /*15540*/  IMAD.MOV.U32 R48, RZ, RZ, RZ ;  /* 0x000000ffff307224 */ /* 0x000fe200078e00ff */
[----:B------:R-:W-:Y:S02]  /*15550*/  F2FP.F16.F32.PACK_AB R11, R11, R94 ;  /* 0x0000005e0b0b723e */ /* 0x000fe400000000ff */
[----:B------:R-:W-:Y:S01]  /*15560*/  F2FP.F16.F32.PACK_AB R30, R133, R30 ;  /* 0x0000001e851e723e */ /* 0x000fe200000000ff */
[----:B------:R-:W-:Y:S01]  /*15570*/  ULDC.64 UR4, c[0x0][0xc00] ;  /* 0x0003000000047ab9 */ /* 0x000fe20000000a00 */
[----:B------:R-:W-:Y:S01]  /*15580*/  F2FP.F16.F32.PACK_AB R32, R137, R32 ;  /* 0x000000208920723e */ /* 0x000fe200000000ff */
[----:B------:R-:W0:Y:S01]  /*15590*/  LDC R55, c[0x0][0xbe8] ;  /* 0x0002fa00ff377b82 */ /* 0x000e220000000800 */
[----:B------:R-:W-:-:S02]  /*155a0*/  F2FP.F16.F32.PACK_AB R33, R33, R138 ;  /* 0x0000008a2121723e */ /* 0x000fc400000000ff */
[----:B------:R-:W-:Y:S02]  /*155b0*/  F2FP.F16.F32.PACK_AB R34, R141, R34 ;  /* 0x000000228d22723e */ /* 0x000fe400000000ff */
[----:B------:R-:W-:Y:S02]  /*155c0*/  F2FP.F16.F32.PACK_AB R35, R35, R142 ;  /* 0x0000008e2323723e */ /* 0x000fe400000000ff */
[----:B------:R-:W-:Y:S02]  /*155d0*/  MOV R20, R18 ;  /* 0x0000001200147202 */ /* 0x000fe40000000f00 */
[----:B---3--:R-:W-:-:S03]  /*155e0*/  MOV R21, R5 ;  /* 0x0000000500157202 */ /* 0x008fc60000000f00 */
[----:B------:R-:W-:-:S03]  /*155f0*/  IMAD.WIDE R8, R222, 0x2, R20 ;  /* 0x00000002de087825 */ /* 0x000fc600078e0214 */
[C---:B------:R-:W-:Y:S02]  /*15600*/  LOP3.LUT R29, R8.reuse, 0x380, RZ, 0xc0, !PT ;  /* 0x00000380081d7812 */ /* 0x040fe400078ec0ff */
[C---:B------:R-:W-:Y:S02]  /*15610*/  IADD3 R37, P5, R8.reuse, 0x20, RZ ;  /* 0x0000002008257810 */ /* 0x040fe40007fbe0ff */
[C---:B------:R-:W-:Y:S02]  /*15620*/  IADD3 R39, P0, R8.reuse, 0x40, RZ ;  /* 0x0000004008277810 */ /* 0x040fe40007f1e0ff */
[----:B------:R-:W-:Y:S01]  /*15630*/  IADD3 R45, P1, R8, 0x60, RZ ;  /* 0x00000060082d7810 */ /* 0x000fe20007f3e0ff */
[--C-:B------:R-:W-:Y:S01]  /*15640*/  IMAD.X R5, RZ, RZ, R9.reuse, P5 ;  /* 0x000000ffff057224 */ /* 0x100fe200028e0609 */
[----:B------:R-:W-:Y:S02]  /*15650*/  SHF.R.U64 R29, R29, 0x3, RZ ;  /* 0x000000031d1d7819 */ /* 0x000fe400000012ff */
[----:B------:R-:W-:Y:S01]  /*15660*/  LOP3.LUT R4, R37, 0x380, RZ, 0xc0, !PT ;  /* 0x0000038025047812 */ /* 0x000fe200078ec0ff */
[----:B----4-:R-:W-:Y:S01]  /*15670*/  IMAD.X R13, RZ, RZ, R9, P1 ;  /* 0x000000ffff0d7224 */ /* 0x010fe200008e0609 */
[----:B------:R-:W-:-:S02]  /*15680*/  LOP3.LUT R6, R39, 0x380, RZ, 0xc0, !PT ;  /* 0x0000038027067812 */ /* 0x000fc400078ec0ff */
[C---:B--2---:R-:W-:Y:S02]  /*15690*/  IADD3 R47, P2, R8.reuse, 0x4000, RZ ;  /* 0x00004000082f7810 */ /* 0x044fe40007f5e0ff */
[C---:B------:R-:W-:Y:S02]  /*156a0*/  IADD3 R49, P3, R8.reuse, 0x4020, RZ ;  /* 0x0000402008317810 */ /* 0x040fe40007f7e0ff */
[C---:B------:R-:W-:Y:S01]  /*156b0*/  IADD3 R51, P4, R8.reuse, 0x4040, RZ ;  /* 0x0000404008337810 */ /* 0x040fe20007f9e0ff */
[--C-:B------:R-:W-:Y:S01]  /*156c0*/  IMAD.X R15, RZ, RZ, R9.reuse, P2 ;  /* 0x000000ffff0f7224 */ /* 0x100fe200010e0609 */
[----:B------:R-:W-:Y:S01]  /*156d0*/  IADD3 R53, P5, R8, 0x4060, RZ ;  /* 0x0000406008357810 */ /* 0x000fe20007fbe0ff */
[--C-:B------:R-:W-:Y:S01]  /*156e0*/  IMAD.X R25, RZ, RZ, R9.reuse, P3 ;  /* 0x000000ffff197224 */ /* 0x100fe200018e0609 */
[----:B------:R-:W-:Y:S02]  /*156f0*/  LOP3.LUT R12, R45, 0x380, RZ, 0xc0, !PT ;  /* 0x000003802d0c7812 */ /* 0x000fe400078ec0ff */
[----:B------:R-:W-:Y:S01]  /*15700*/  LOP3.LUT R8, R29, R8, RZ, 0x3c, !PT ;  /* 0x000000081d087212 */ /* 0x000fe200078e3cff */
[----:B------:R-:W-:Y:S01]  /*15710*/  IMAD.X R29, RZ, RZ, R9, P5 ;  /* 0x000000ffff1d7224 */ /* 0x000fe200028e0609 */
[----:B------:R-:W-:-:S02]  /*15720*/  SHF.R.U64 R4, R4, 0x3, RZ ;  /* 0x0000000304047819 */ /* 0x000fc400000012ff */
[----:B------:R-:W-:Y:S02]  /*15730*/  SHF.R.U64 R6, R6, 0x3, RZ ;  /* 0x0000000306067819 */ /* 0x000fe400000012ff */
[----:B------:R-:W-:Y:S02]  /*15740*/  LOP3.LUT R14, R47, 0x380, RZ, 0xc0, !PT ;  /* 0x000003802f0e7812 */ /* 0x000fe400078ec0ff */
[-C--:B------:R-:W-:Y:S02]  /*15750*/  IADD3.X R7, RZ, R9.reuse, RZ, P0, !PT ;  /* 0x00000009ff077210 */ /* 0x080fe400007fe4ff */
[----:B------:R-:W-:Y:S02]  /*15760*/  IADD3.X R27, RZ, R9, RZ, P4, !PT ;  /* 0x00000009ff1b7210 */ /* 0x000fe400027fe4ff */
[----:B------:R-:W-:Y:S02]  /*15770*/  SHF.R.U64 R12, R12, 0x3, RZ ;  /* 0x000000030c0c7819 */ /* 0x000fe400000012ff */
[----:B-----5:R-:W-:-:S02]  /*15780*/  LOP3.LUT R24, R49, 0x380, RZ, 0xc0, !PT ;  /* 0x0000038031187812 */ /* 0x020fc400078ec0ff */
[----:B------:R-:W-:Y:S02]  /*15790*/  LOP3.LUT R26, R51, 0x380, RZ, 0xc0, !PT ;  /* 0x00000380331a7812 */ /* 0x000fe400078ec0ff */
[----:B------:R-:W-:Y:S02]  /*157a0*/  MOV R46, R8 ;  /* 0x00000008002e7202 */ /* 0x000fe40000000f00 */
[----:B------:R-:W-:Y:S02]  /*157b0*/  LOP3.LUT R4, R4, R37, RZ, 0x3c, !PT ;  /* 0x0000002504047212 */ /* 0x000fe400078e3cff */
[----:B------:R-:W-:Y:S02]  /*157c0*/  LOP3.LUT R6, R6, R39, RZ, 0x3c, !PT ;  /* 0x0000002706067212 */ /* 0x000fe400078e3cff */
[----:B------:R-:W-:Y:S02]  /*157d0*/  LOP3.LUT R28, R53, 0x380, RZ, 0xc0, !PT ;  /* 0x00000380351c7812 */ /* 0x000fe400078ec0ff */
[----:B------:R-:W-:-:S02]  /*157e0*/  F2FP.F16.F32.PACK_AB R8, R89, R88 ;  /* 0x000000585908723e */ /* 0x000fc400000000ff */
[----:B------:R-:W-:Y:S02]  /*157f0*/  F2FP.F16.F32.PACK_AB R9, R91, R90 ;  /* 0x0000005a5b09723e */ /* 0x000fe400000000ff */
[----:B------:R-:W-:Y:S02]  /*15800*/  SHF.R.U64 R14, R14, 0x3, RZ ;  /* 0x000000030e0e7819 */ /* 0x000fe400000012ff */
[----:B------:R-:W-:Y:S01]  /*15810*/  LOP3.LUT R12, R12, R45, RZ, 0x3c, !PT ;  /* 0x0000002d0c0c7212 */ /* 0x000fe200078e3cff */
[----:B------:R2:W-:Y:S01]  /*15820*/  STSM.16.M88.4 [R46], R8 ;  /* 0x000000082e007844 */ /* 0x0005e20000000200 */
[----:B------:R-:W-:Y:S02]  /*15830*/  SHF.R.U64 R24, R24, 0x3, RZ ;  /* 0x0000000318187819 */ /* 0x000fe400000012ff */
[----:B------:R-:W-:Y:S02]  /*15840*/  SHF.R.U64 R26, R26, 0x3, RZ ;  /* 0x000000031a1a7819 */ /* 0x000fe400000012ff */
[----:B------:R-:W-:-:S02]  /*15850*/  SHF.R.U64 R28, R28, 0x3, RZ ;  /* 0x000000031c1c7819 */ /* 0x000fc400000012ff */
[----:B------:R-:W-:Y:S02]  /*15860*/  MOV R45, R4 ;  /* 0x00000004002d7202 */ /* 0x000fe40000000f00 */
[----:B------:R-:W-:Y:S02]  /*15870*/  MOV R44, R6 ;  /* 0x00000006002c7202 */ /* 0x000fe40000000f00 */
[----:B------:R-:W-:Y:S02]  /*15880*/  F2FP.F16.F32.PACK_AB R4, R36, R31 ;  /* 0x0000001f2404723e */ /* 0x000fe400000000ff */
[----:B------:R-:W-:Y:S02]  /*15890*/  F2FP.F16.F32.PACK_AB R5, R99, R98 ;  /* 0x000000626305723e */ /* 0x000fe400000000ff */
[----:B------:R-:W-:Y:S02]  /*158a0*/  F2FP.F16.F32.PACK_AB R6, R101, R100 ;  /* 0x000000646506723e */ /* 0x000fe400000000ff */
[----:B------:R-:W-:-:S02]  /*158b0*/  F2FP.F16.F32.PACK_AB R7, R103, R102 ;  /* 0x000000666707723e */ /* 0x000fc400000000ff */
[----:B------:R-:W-:Y:S02]  /*158c0*/  LOP3.LUT R14, R14, R47, RZ, 0x3c, !PT ;  /* 0x0000002f0e0e7212 */ /* 0x000fe400078e3cff */
[----:B--2---:R-:W-:Y:S01]  /*158d0*/  F2FP.F16.F32.PACK_AB R8, R105, R104 ;  /* 0x000000686908723e */ /* 0x004fe200000000ff */
[----:B------:R-:W-:Y:S01]  /*158e0*/  STSM.16.M88.4 [R45], R4 ;  /* 0x000000042d007844 */ /* 0x000fe20000000200 */
[----:B------:R-:W-:Y:S02]  /*158f0*/  F2FP.F16.F32.PACK_AB R9, R107, R106 ;  /* 0x0000006a6b09723e */ /* 0x000fe400000000ff */
[----:B------:R-:W-:Y:S02]  /*15900*/  F2FP.F16.F32.PACK_AB R10, R109, R108 ;  /* 0x0000006c6d0a723e */ /* 0x000fe400000000ff */
[----:B------:R-:W-:Y:S02]  /*15910*/  F2FP.F16.F32.PACK_AB R11, R111, R110 ;  /* 0x0000006e6f0b723e */ /* 0x000fe400000000ff */
[----:B------:R-:W-:-:S02]  /*15920*/  LOP3.LUT R24, R24, R49, RZ, 0x3c, !PT ;  /* 0x0000003118187212 */ /* 0x000fc400078e3cff */
[----:B------:R-:W-:Y:S01]  /*15930*/  LOP3.LUT R26, R26, R51, RZ, 0x3c, !PT ;  /* 0x000000331a1a7212 */ /* 0x000fe200078e3cff */
[----:B------:R2:W-:Y:S01]  /*15940*/  STSM.16.M88.4 [R44], R8 ;  /* 0x000000082c007844 */ /* 0x0005e20000000200 */
[----:B------:R-:W-:Y:S02]  /*15950*/  LOP3.LUT R28, R28, R53, RZ, 0x3c, !PT ;  /* 0x000000351c1c7212 */ /* 0x000fe400078e3cff */
[----:B-1----:R-:W-:Y:S02]  /*15960*/  MOV R40, R12 ;  /* 0x0000000c00287202 */ /* 0x002fe40000000f00 */
[----:B------:R-:W-:Y:S02]  /*15970*/  MOV R39, R14 ;  /* 0x0000000e00277202 */ /* 0x000fe40000000f00 */
        /* <DEDUP_REMOVED lines=11> */
[----:B------:R-:W-:Y:S02]  /*15a30*/  MOV R36, R28 ;  /* 0x0000001c00247202 */ /* 0x000fe40000000f00 */
[----:B------:R-:W-:Y:S01]  /*15a40*/  ISETP.NE.U32.AND P0, PT, RZ, UR4, PT ;  /* 0x00000004ff007c0c */ /* 0x000fe2000bf05070 */
[----:B------:R-:W-:Y:S01]  /*15a50*/  STSM.16.M88.4 [R39], R24 ;  /* 0x0000001827007844 */ /* 0x000fe20000000200 */
[----:B--2---:R-:W-:Y:S02]  /*15a60*/  IADD3 R8, P1, R208, UR4, RZ ;  /* 0x00000004d0087c10 */ /* 0x004fe4000ff3e0ff */
[----:B------:R-:W-:Y:S02]  /*15a70*/  F2FP.F16.F32.PACK_AB R28, R129, R128 ;  /* 0x00000080811c723e */ /* 0x000fe400000000ff */
[----:B------:R-:W-:-:S02]  /*15a80*/  F2FP.F16.F32.PACK_AB R29, R131, R130 ;  /* 0x00000082831d723e */ /* 0x000fc400000000ff */
[----:B------:R-:W-:Y:S02]  /*15a90*/  F2FP.F16.F32.PACK_AB R31, R135, R134 ;  /* 0x00000086871f723e */ /* 0x000fe400000000ff */
[----:B------:R-:W-:Y:S02]  /*15aa0*/  F2FP.F16.F32.PACK_AB R4, R145, R144 ;  /* 0x000000909104723e */ /* 0x000fe400000000ff */
[----:B------:R-:W-:Y:S01]  /*15ab0*/  F2FP.F16.F32.PACK_AB R5, R147, R146 ;  /* 0x000000929305723e */ /* 0x000fe200000000ff */
[----:B------:R-:W-:Y:S01]  /*15ac0*/  STSM.16.M88.4 [R38], R28 ;  /* 0x0000001c26007844 */ /* 0x000fe20000000200 */
[----:B------:R-:W-:Y:S02]  /*15ad0*/  F2FP.F16.F32.PACK_AB R6, R149, R148 ;  /* 0x000000949506723e */ /* 0x000fe400000000ff */
[----:B------:R-:W-:Y:S01]  /*15ae0*/  F2FP.F16.F32.PACK_AB R7, R151, R150 ;  /* 0x000000969707723e */ /* 0x000fe200000000ff */
[----:B------:R-:W-:Y:S01]  /*15af0*/  STSM.16.M88.4 [R37], R32 ;  /* 0x0000002025007844 */ /* 0x000fe20000000200 */
[----:B------:R-:W-:-:S02]  /*15b00*/  ISETP.NE.AND.EX P0, PT, RZ, UR5, PT, P0 ;  /* 0x00000005ff007c0c */ /* 0x000fc4000bf05300 */
        /* <DEDUP_REMOVED lines=8> */
[----:B-1----:R-:W-:Y:S01]  /*15b90*/  IMAD.U32 R6, RZ, RZ, UR4 ;  /* 0x00000004ff067e24 */ /* 0x002fe2000f8e00ff */
[----:B------:R-:W-:Y:S01]  /*15ba0*/  @P2 IADD3.X R209, R209, UR5, RZ, P3, !PT ;  /* 0x00000005d1d12c10 */ /* 0x000fe20009ffe4ff */
[----:B------:R1:W5:Y:S01]  /*15bb0*/  @P0 LDG.E R48, desc[UR42][R8.64] ;  /* 0x0000002a08300981 */ /* 0x000362000c1e1900 */
[----:B0-----:R-:W-:Y:S02]  /*15bc0*/  ISETP.NE.AND P1, PT, R55, 0x1, PT ;  /* 0x000000013700780c */ /* 0x001fe40003f25270 */
[----:B------:R-:W-:Y:S01]  /*15bd0*/  IADD3 R13, R204, R191, RZ ;  /* 0x000000bfcc0d7210 */ /* 0x000fe20007ffe0ff */
[----:B------:R1:W5:Y:S10]  /*15be0*/  @P2 LDG.E R6, desc[UR42][R208.64] ;  /* 0x0000002ad0062981 */ /* 0x000374000c1e1900 */
[----:B------:R-:W0:Y:S08]  /*15bf0*/  @P1 LDC R10, c[0x0][0xbec] ;  /* 0x0002fb00ff0a1b82 */ /* 0x000e300000000800 */
[----:B------:R-:W2:Y:S01]  /*15c00*/  @P1 LDC R11, c[0x0][0xbf0] ;  /* 0x0002fc00ff0b1b82 */ /* 0x000ea20000000800 */
[----:B-1----:R-:W-:Y:S05]  /*15c10*/  @P2 BRA `(.L_x_9603) ;  /* 0x0000000000102947 */ /* 0x002fea0003800000 */
[----:B------:R-:W-:Y:S05]  /*15c20*/  @!P0 BRA `(.L_x_9603) ;  /* 0x00000000000c8947 */ /* 0x000fea0003800000 */
[----:B------:R-:W3:Y:S04]  /*15c30*/  LDG.E R5, desc[UR42][R8.64] ;  /* 0x0000002a08057981 */ /* 0x000ee8000c1e1900 */
[----:B-----5:R-:W3:Y:S02]  /*15c40*/  LDG.E R6, desc[UR42][R8.64+0x4] ;  /* 0x0000042a08067981 */ /* 0x020ee4000c1e1900 */
[----:B---3--:R-:W-:-:S07]  /*15c50*/  IMAD.IADD R6, R6, 0x1, -R5 ;  /* 0x0000000106067824 */ /* 0x008fce00078e0a05 */
.L_x_9603:
[----:B------:R-:W-:Y:S01]  /*15c60*/  SHF.R.S32.HI R54, RZ, 0x1f, R207 ;  /* 0x0000001fff367819 */ /* 0x000fe200000114cf */
[----:B0-----:R-:W-:Y:S01]  /*15c70*/  @P1 IMAD.HI.U32 R4, R13, R10, RZ ;  /* 0x0000000a0d041227 */ /* 0x001fe200078e00ff */
[----:B------:R-:W-:Y:S01]  /*15c80*/  ULDC.64 UR4, c[0x0][0xb90] ;  /* 0x0002e40000047ab9 */ /* 0x000fe20000000a00 */
[----:B-----5:R-:W-:Y:S02]  /*15c90*/  SHF.R.S32.HI R49, RZ, 0x1f, R48 ;  /* 0x0000001fff317819 */ /* 0x020fe40000011430 */
[----:B------:R-:W-:Y:S01]  /*15ca0*/  IMAD R8, R54, UR4, RZ ;  /* 0x0000000436087c24 */ /* 0x000fe2000f8e02ff */
[----:B------:R-:W-:Y:S01]  /*15cb0*/  SEL R40, R211, RZ, !P0 ;  /* 0x000000ffd3287207 */ /* 0x000fe20004000000 */
[----:B------:R-:W-:Y:S01]  /*15cc0*/  IMAD.MOV.U32 R7, RZ, RZ, R13 ;  /* 0x000000ffff077224 */ /* 0x000fe200078e000d */
[----:B--2---:R-:W-:Y:S01]  /*15cd0*/  @P1 SHF.R.U32.HI R7, RZ, R11, R4 ;  /* 0x0000000bff071219 */ /* 0x004fe20000011604 */
[----:B------:R-:W-:Y:S01]  /*15ce0*/  IMAD.WIDE.U32 R4, R207, UR4, R48 ;  /* 0x00000004cf047c25 */ /* 0x000fe2000f8e0030 */
[----:B------:R-:W-:-:S03]  /*15cf0*/  SEL R57, R210, RZ, !P0 ;  /* 0x000000ffd2397207 */ /* 0x000fc60004000000 */
[----:B------:R-:W-:Y:S01]  /*15d00*/  IMAD R9, R207, UR5, R8 ;  /* 0x00000005cf097c24 */ /* 0x000fe2000f8e0208 */
[----:B------:R-:W-:Y:S01]  /*15d10*/  IADD3 R8, -R7, RZ, RZ ;  /* 0x000000ff07087210 */ /* 0x000fe20007ffe1ff */
[----:B------:R-:W-:Y:S01]  /*15d20*/  ULDC.64 UR4, c[0x0][0xb98] ;  /* 0x0002e60000047ab9 */ /* 0x000fe20000000a00 */
[----:B------:R-:W-:Y:S02]  /*15d30*/  IMAD.IADD R11, R16, 0x1, R224 ;  /* 0x00000001100b7824 */ /* 0x000fe400078e02e0 */
[----:B------:R-:W-:Y:S02]  /*15d40*/  IMAD.IADD R5, R5, 0x1, R9 ;  /* 0x0000000105057824 */ /* 0x000fe400078e0209 */
        /* <DEDUP_REMOVED lines=10> */
[----:B------:R-:W-:Y:S01]  /*15df0*/  IMAD R59, R6, R55, RZ ;  /* 0x00000037063b7224 */ /* 0x000fe200078e02ff */
        /* <DEDUP_REMOVED lines=17> */
[----:B------:R-:W-:Y:S01]  /*15f10*/  IADD3 R4, R221, R191, RZ ;  /* 0x000000bfdd047210 */ /* 0x000fe20007ffe0ff */
[----:B------:R-:W0:Y:S01]  /*15f20*/  SHFL.IDX PT, R51, R11, RZ, 0x1c1f ;  /* 0x001c1fff0b337589 */ /* 0x000e2200000e0000 */
[----:B------:R-:W-:Y:S02]  /*15f30*/  LOP3.LUT R24, R25, 0x380, RZ, 0xc0, !PT ;  /* 0x0000038019187812 */ /* 0x000fe400078ec0ff */
[----:B------:R-:W-:Y:S01]  /*15f40*/  LOP3.LUT R8, R7, 0x380, RZ, 0xc0, !PT ;  /* 0x0000038007087812 */ /* 0x000fe200078ec0ff */
[----:B------:R-:W-:Y:S01]  /*15f50*/  SHFL.IDX PT, R52, R10, 0x1, 0x1c1f ;  /* 0x003c1f000a347f89 */ /* 0x000fe200000e0000 */
[----:B------:R-:W-:-:S02]  /*15f60*/  SHF.R.U64 R24, R24, 0x3, RZ ;  /* 0x0000000318187819 */ /* 0x000fc400000012ff */
[----:B------:R-:W-:Y:S01]  /*15f70*/  SHF.R.U64 R28, R28, 0x3, RZ ;  /* 0x000000031c1c7819 */ /* 0x000fe200000012ff */
[----:B------:R-:W1:Y:S01]  /*15f80*/  SHFL.IDX PT, R53, R11, 0x1, 0x1c1f ;  /* 0x003c1f000b357f89 */ /* 0x000e6200000e0000 */
[----:B------:R-:W-:Y:S01]  /*15f90*/  LOP3.LUT R24, R24, R25, RZ, 0x3c, !PT ;  /* 0x0000001918187212 */ /* 0x000fe200078e3cff */
[----:B------:R-:W-:Y:S01]  /*15fa0*/  IMAD.X R25, RZ, RZ, R21, P2 ;  /* 0x000000ffff197224 */ /* 0x000fe200010e0615 */
[C---:B------:R-:W-:Y:S01]  /*15fb0*/  ISETP.GE.OR P2, PT, R4.reuse, R59, P0 ;  /* 0x0000003b0400720c */ /* 0x040fe20000746670 */
[----:B------:R-:W-:Y:S01]  /*15fc0*/  VIADD R4, R4, 0x8 ;  /* 0x0000000804047836 */ /* 0x000fe20000000000 */
[----:B------:R-:W-:Y:S02]  /*15fd0*/  SHF.R.U64 R12, R12, 0x3, RZ ;  /* 0x000000030c0c7819 */ /* 0x000fe400000012ff */
[----:B------:R-:W-:Y:S02]  /*15fe0*/  SHF.R.U64 R8, R8, 0x3, RZ ;  /* 0x0000000308087819 */ /* 0x000fe400000012ff */
[----:B------:R-:W-:-:S02]  /*15ff0*/  LOP3.LUT R28, R28, R29, RZ, 0x3c, !PT ;  /* 0x0000001d1c1c7212 */ /* 0x000fc400078e3cff */
[----:B------:R-:W-:Y:S01]  /*16000*/  LOP3.LUT R12, R12, R13, RZ, 0x3c, !PT ;  /* 0x0000000d0c0c7212 */ /* 0x000fe200078e3cff */
[--C-:B------:R-:W-:Y:S01]  /*16010*/  IMAD.X R13, RZ, RZ, R21.reuse, P4 ;  /* 0x000000ffff0d7224 */ /* 0x100fe200020e0615 */
[----:B------:R-:W-:Y:S02]  /*16020*/  IADD3.X R29, RZ, R21, RZ, P3, !PT ;  /* 0x00000015ff1d7210 */ /* 0x000fe40001ffe4ff */
[----:B------:R-:W-:Y:S01]  /*16030*/  LOP3.LUT R8, R8, R7, RZ, 0x3c, !PT ;  /* 0x0000000708087212 */ /* 0x000fe200078e3cff */
[----:B0-----:R0:W-:Y:S01]  /*16040*/  @!P2 ST.E desc[UR42][R50.64], R3 ;  /* 0x000000033200a985 */ /* 0x0011e2000c10192a */
[----:B------:R-:W-:Y:S02]  /*16050*/  IADD3 R5, P3, R20, 0x7000, RZ ;  /* 0x0000700014057810 */ /* 0x000fe40007f7e0ff */
[----:B------:R-:W-:Y:S02]  /*16060*/  ISETP.GE.OR P0, PT, R4, R59, P0 ;  /* 0x0000003b0400720c */ /* 0x000fe40000706670 */
[C---:B------:R-:W-:Y:S01]  /*16070*/  IADD3 R33, P5, R20.reuse, 0x5000, RZ ;  /* 0x0000500014217810 */ /* 0x040fe20007fbe0ff */
[----:B------:R-:W-:Y:S01]  /*16080*/  IMAD.X R45, RZ, RZ, R21, P3 ;  /* 0x000000ffff2d7224 */ /* 0x000fe200018e0615 */
[----:B------:R-:W-:-:S02]  /*16090*/  IADD3 R37, P4, R20, 0x6000, RZ ;  /* 0x0000600014257810 */ /* 0x000fc40007f9e0ff */
[----:B------:R-:W-:Y:S02]  /*160a0*/  LOP3.LUT R7, R20, 0x380, RZ, 0xc0, !PT ;  /* 0x0000038014077812 */ /* 0x000fe400078ec0ff */
[----:B------:R-:W-:Y:S01]  /*160b0*/  LOP3.LUT R4, R5, 0x380, RZ, 0xc0, !PT ;  /* 0x0000038005047812 */ /* 0x000fe200078ec0ff */
[----:B0-----:R-:W0:Y:S01]  /*160c0*/  @P1 LDC R51, c[0x0][0xbec] ;  /* 0x0002fb00ff331b82 */ /* 0x001e220000000800 */
[----:B------:R-:W-:Y:S01]  /*160d0*/  LOP3.LUT R32, R33, 0x380, RZ, 0xc0, !PT ;  /* 0x0000038021207812 */ /* 0x000fe200078ec0ff */
[----:B------:R-:W-:Y:S01]  /*160e0*/  IMAD R3, R49, UR4, RZ ;  /* 0x0000000431037c24 */ /* 0x000fe2000f8e02ff */
[----:B------:R-:W-:Y:S01]  /*160f0*/  LOP3.LUT R36, R37, 0x380, RZ, 0xc0, !PT ;  /* 0x0000038025247812 */ /* 0x000fe200078ec0ff */
[----:B-1----:R1:W-:Y:S01]  /*16100*/  @!P0 ST.E desc[UR42][R52.64], R0 ;  /* 0x0000000034008985 */ /* 0x0023e2000c10192a */
[----:B------:R-:W-:Y:S02]  /*16110*/  SHF.R.U64 R7, R7, 0x3, RZ ;  /* 0x0000000307077819 */ /* 0x000fe400000012ff */
[----:B------:R-:W-:Y:S01]  /*16120*/  SHF.R.U64 R4, R4, 0x3, RZ ;  /* 0x0000000304047819 */ /* 0x000fe200000012ff */
[----:B------:R-:W2:Y:S01]  /*16130*/  @P1 LDC R49, c[0x0][0xbf0] ;  /* 0x0002fc00ff311b82 */ /* 0x000ea20000000800 */
[----:B------:R-:W-:Y:S01]  /*16140*/  SHF.R.U64 R32, R32, 0x3, RZ ;  /* 0x0000000320207819 */ /* 0x000fe200000012ff */
[----:B------:R-:W-:Y:S01]  /*16150*/  IMAD R3, R48, UR5, R3 ;  /* 0x0000000530037c24 */ /* 0x000fe2000f8e0203 */
[----:B------:R-:W-:Y:S01]  /*16160*/  SHF.R.U64 R36, R36, 0x3, RZ ;  /* 0x0000000324247819 */ /* 0x000fe200000012ff */
[----:B------:R-:W5:Y:S01]  /*16170*/  LD.E.128 R8, desc[UR42][R8.64] ;  /* 0x0000002a08087980 */ /* 0x000f62000c101d00 */
[----:B------:R-:W-:-:S02]  /*16180*/  LOP3.LUT R20, R7, R20, RZ, 0x3c, !PT ;  /* 0x0000001407147212 */ /* 0x000fc400078e3cff */
        /* <DEDUP_REMOVED lines=9> */
[----:B---3--:R-:W-:Y:S01]  /*16220*/  IMAD.WIDE.U32 R20, R48, UR4, RZ ;  /* 0x0000000430147c25 */ /* 0x008fe2000f8e00ff */
[----:B------:R-:W-:-:S02]  /*16230*/  ULDC.64 UR4, c[0x0][0xae8] ;  /* 0x0002ba0000047ab9 */ /* 0x000fc40000000a00 */
[----:B------:R-:W5:Y:S01]  /*16240*/  LD.E.128 R32, desc[UR42][R32.64] ;  /* 0x0000002a20207980 */ /* 0x000f62000c101d00 */
[----:B------:R-:W-:Y:S01]  /*16250*/  IMAD R48, R206, 0x20, R187 ;  /* 0x00000020ce307824 */ /* 0x000fe200078e02bb */
[----:B------:R-:W-:Y:S01]  /*16260*/  IADD3 R21, R21, R3, RZ ;  /* 0x0000000315157210 */ /* 0x000fe20007ffe0ff */
[----:B-1----:R-:W-:Y:S01]  /*16270*/  IMAD R0, R54, UR4, RZ ;  /* 0x0000000436007c24 */ /* 0x002fe2000f8e02ff */
[----:B------:R-:W5:Y:S01]  /*16280*/  LD.E.128 R36, desc[UR42][R36.64] ;  /* 0x0000002a24247980 */ /* 0x000f62000c101d00 */
[----:B------:R-:W-:Y:S02]  /*16290*/  IMAD.IADD R48, R191, 0x1, R48 ;  /* 0x00000001bf307824 */ /* 0x000fe400078e0230 */
[C---:B------:R-:W-:Y:S01]  /*162a0*/  IMAD R3, R207.reuse, UR5, R0 ;  /* 0x00000005cf037c24 */ /* 0x040fe2000f8e0200 */
        /* <DEDUP_REMOVED lines=8> */
[----:B-1----:R-:W1:Y:S01]  /*16330*/  FENCE.VIEW.ASYNC.S ;  /* 0x00000000000073c6 */ /* 0x002e620000000000 */
[----:B0-----:R-:W-:-:S04]  /*16340*/  @P1 IMAD.HI.U32 R0, R48, R51, RZ ;  /* 0x0000003330001227 */ /* 0x001fc800078e00ff */
        /* <DEDUP_REMOVED lines=16> */
[----:B------:R-:W-:Y:S01]  /*16450*/  IMAD.IADD R50, R187, 0x1, R191 ;  /* 0x00000001bb327824 */ /* 0x000fe200078e02bf */
[----:B------:R-:W-:Y:S01]  /*16460*/  IADD3 R21, R21, R51, RZ ;  /* 0x0000003315157210 */ /* 0x000fe20007ffe0ff */
[----:B------:R-:W-:Y:S02]  /*16470*/  IMAD R40, R0, UR4, RZ ;  /* 0x0000000400287c24 */ /* 0x000fe4000f8e02ff */
[----:B------:R-:W-:Y:S02]  /*16480*/  VIADD R0, R50, 0x20 ;  /* 0x0000002032007836 */ /* 0x000fe40000000000 */
[----:B------:R-:W-:-:S02]  /*16490*/  IMAD R51, R49, UR5, R40 ;  /* 0x0000000531337c24 */ /* 0x000fc4000f8e0228 */
[----:B------:R-:W-:Y:S01]  /*164a0*/  IMAD.WIDE.U32 R20, R49, UR4, R20 ;  /* 0x0000000431147c25 */ /* 0x000fe2000f8e0014 */
[-C--:B------:R-:W-:Y:S01]  /*164b0*/  ISETP.GE.AND P2, PT, R50, R59.reuse, PT ;  /* 0x0000003b3200720c */ /* 0x080fe20003f46270 */
[----:B------:R-:W-:Y:S01]  /*164c0*/  ULDC.64 UR4, c[0x0][0xa80] ;  /* 0x0002a00000047ab9 */ /* 0x000fe20000000a00 */
[----:B------:R-:W-:Y:S01]  /*164d0*/  ISETP.GE.AND P0, PT, R0, R59, PT ;  /* 0x0000003b0000720c */ /* 0x000fe20003f06270 */
[----:B------:R-:W-:Y:S01]  /*164e0*/  VIADD R3, R50, 0x40 ;  /* 0x0000004032037836 */ /* 0x000fe20000000000 */
[----:B------:R-:W-:Y:S01]  /*164f0*/  IADD3 R21, R21, R51, RZ ;  /* 0x0000003315157210 */ /* 0x000fe20007ffe0ff */
[----:B------:R-:W-:Y:S01]  /*16500*/  VIADD R0, R18, 0x28820 ;  /* 0x0002882012007836 */ /* 0x000fe20000000000 */
[C---:B------:R-:W-:Y:S02]  /*16510*/  LEA R40, P3, R20.reuse, UR4, 0x1 ;  /* 0x0000000414287c11 */ /* 0x040fe4000f8608ff */
[----:B------:R-:W-:Y:S02]  /*16520*/  ISETP.GE.AND P1, PT, R3, R59, PT ;  /* 0x0000003b0300720c */ /* 0x000fe40003f26270 */
[----:B------:R-:W-:-:S02]  /*16530*/  LEA.HI.X R3, R20, UR5, R21, 0x1, P3 ;  /* 0x0000000514037c11 */ /* 0x000fc400098f0c15 */
[----:B------:R-:W-:Y:S01]  /*16540*/  PRMT R0, RZ, 0x654, R0 ;  /* 0x00000654ff007816 */ /* 0x000fe20000000000 */
[----:B-1----:R0:W1:Y:S01]  /*16550*/  SHFL.IDX PT, R21, R40, RZ, 0x181f ;  /* 0x00181fff28157589 */ /* 0x00206200000e0000 */
        /* <DEDUP_REMOVED lines=13> */
.L_x_9605:
[----:B------:R-:W-:Y:S05]  /*16630*/  BSYNC B1 ;  /* 0x0000000000017941 */ /* 0x000fea0003800000 */
.L_x_9604:
        /* <DEDUP_REMOVED lines=13> */
.L_x_9607:
[----:B------:R-:W-:Y:S05]  /*16710*/  BSYNC B1 ;  /* 0x0000000000017941 */ /* 0x000fea0003800000 */
.L_x_9606:
        /* <DEDUP_REMOVED lines=13> */
.L_x_9609:
[----:B------:R-:W-:Y:S05]  /*167f0*/  BSYNC B1 ;  /* 0x0000000000017941 */ /* 0x000fea0003800000 */
.L_x_9608:
[----:B------:R-:W-:Y:S01]  /*16800*/  VIADD R0, R50, 0x60 ;  /* 0x0000006032007836 */ /* 0x000fe20000000000 */
[----:B0--3--:R-:W3:Y:S04]  /*16810*/  SHFL.IDX PT, R3, R3, 0x3, 0x181f ;  /* 0x00781f0003037f89 */ /* 0x009ee800000e0000 */
[----:B------:R-:W-:Y:S01]  /*16820*/  ISETP.GE.AND P0, PT, R0, R59, PT ;  /* 0x0000003b0000720c */ /* 0x000fe20003f06270 */
[----:B----4-:R4:W0:-:S12]  /*16830*/  SHFL.IDX PT, R7, R40, 0x3, 0x181f ;  /* 0x00781f0028077f89 */ /* 0x01081800000e0000 */
[----:B----4-:R-:W-:Y:S05]  /*16840*/  @P0 BRA `(.L_x_9610) ;  /* 0x0000000800f80947 */ /* 0x010fea0003800000 */
[----:B------:R-:W-:Y:S02]  /*16850*/  ULDC UR4, c[0x0][0xac8] ;  /* 0x0002b20000047ab9 */ /* 0x000fe40000000800 */
[----:B------:R-:W-:-:S13]  /*16860*/  ISETP.GE.AND P1, PT, R16, UR4, PT ;  /* 0x0000000410007c0c */ /* 0x000fda000bf26270 */
[----:B0-----:R-:W-:-:S04]  /*16870*/  @!P1 LEA R4, P0, R16, R7, 0x1 ;  /* 0x0000000710049211 */ /* 0x001fc800078008ff */
[----:B---3--:R-:W-:Y:S02]  /*16880*/  @!P1 LEA.HI.X R5, R16, R3, R17, 0x1, P0 ;  /* 0x0000000310059211 */ /* 0x008fe400000f0c11 */
[----:B------:R-:W-:-:S03]  /*16890*/  ISETP.GE.AND P0, PT, R2, UR4, PT ;  /* 0x0000000402007c0c */ /* 0x000fc6000bf06270 */
[----:B------:R4:W-:Y:S10]  /*168a0*/  @!P1 ST.E.128 desc[UR42][R4.64], R24 ;  /* 0x0000001804009985 */ /* 0x0009f4000c101d2a */
[----:B------:R-:W-:Y:S05]  /*168b0*/  @P0 BRA `(.L_x_9610) ;  /* 0x0000000800dc0947 */ /* 0x000fea0003800000 */
[----:B----4-:R-:W-:-:S04]  /*168c0*/  LEA R4, P0, R2, R7, 0x1 ;  /* 0x0000000702047211 */ /* 0x010fc800078008ff */
[----:B------:R-:W-:-:S05]  /*168d0*/  LEA.HI.X R5, R2, R3, R184, 0x1, P0 ;  /* 0x0000000302057211 */ /* 0x000fca00000f0cb8 */
[----:B------:R0:W-:Y:S01]  /*168e0*/  ST.E.128 desc[UR42][R4.64], R44 ;  /* 0x0000002c04007985 */ /* 0x0001e2000c101d2a */
[----:B------:R-:W-:Y:S05]  /*168f0*/  BRA `(.L_x_9610) ;  /* 0x0000000800cc7947 */ /* 0x000fea0003800000 */
.L_x_9602:
[----:B------:R-:W-:Y:S01]  /*16900*/  ULDC.64 UR4, c[0x0][0xc00] ;  /* 0x0003000000047ab9 */ /* 0x000fe20000000a00 */
[----:B------:R-:W-:Y:S01]  /*16910*/  IMAD.MOV.U32 R0, RZ, RZ, RZ ;  /* 0x000000ffff007224 */ /* 0x000fe200078e00ff */
[----:B------:R-:W-:Y:S01]  /*16920*/  ISETP.NE.U32.AND P0, PT, RZ, UR4, PT ;  /* 0x00000004ff007c0c */ /* 0x000fe2000bf05070 */
[----:B------:R-:W3:Y:S01]  /*16930*/  LDC R25, c[0x0][0xbe8] ;  /* 0x0002fa00ff197b82 */ /* 0x000ee20000000800 */
        /* <DEDUP_REMOVED lines=12> */
[----:B---3--:R-:W-:Y:S02]  /*16a00*/  ISETP.NE.AND P2, PT, R25, 0x1, PT ;  /* 0x000000011900780c */ /* 0x008fe40003f45270 */
[----:B------:R-:W-:-:S11]  /*16a10*/  ISETP.GE.AND P3, PT, R228, 0x80, PT ;  /* 0x00000080e400780c */ /* 0x000fd60003f66270 */
[----:B------:R-:W3:Y:S08]  /*16a20*/  @P2 LDC R14, c[0x0][0xbec] ;  /* 0x0002fb00ff0e2b82 */ /* 0x000ef00000000800 */
[----:B------:R-:W0:Y:S01]  /*16a30*/  @P2 LDC R27, c[0x0][0xbf0] ;  /* 0x0002fc00ff1b2b82 */ /* 0x000e220000000800 */
[----:B------:R-:W-:Y:S05]  /*16a40*/  @P1 BRA `(.L_x_9611) ;  /* 0x0000000000101947 */ /* 0x000fea0003800000 */
[----:B------:R-:W-:Y:S05]  /*16a50*/  @!P0 BRA `(.L_x_9611) ;  /* 0x00000000000c8947 */ /* 0x000fea0003800000 */
[----:B------:R-:W2:Y:S04]  /*16a60*/  LDG.E R3, desc[UR42][R4.64] ;  /* 0x0000002a04037981 */ /* 0x000ea8000c1e1900 */
[----:B-----5:R-:W2:Y:S02]  /*16a70*/  LDG.E R8, desc[UR42][R4.64+0x4] ;  /* 0x0000042a04087981 */ /* 0x020ea4000c1e1900 */
[----:B--2---:R-:W-:-:S07]  /*16a80*/  IADD3 R8, -R3, R8, RZ ;  /* 0x0000000803087210 */ /* 0x004fce0007ffe1ff */
.L_x_9611:
[----:B------:R-:W-:Y:S01]  /*16a90*/  BSSY B1, `(.L_x_9612) ;  /* 0x000002d000017945 */ /* 0x000fe20003800000 */
[----:B----4-:R-:W-:Y:S02]  /*16aa0*/  SHF.R.S32.HI R13, RZ, 0x1f, R207 ;  /* 0x0000001fff0d7819 */ /* 0x010fe400000114cf */
[----:B------:R-:W-:Y:S02]  /*16ab0*/  SEL R15, R210, RZ, !P0 ;  /* 0x000000ffd20f7207 */ /* 0x000fe40004000000 */
[----:B------:R-:W-:Y:S02]  /*16ac0*/  SEL R211, R211, RZ, !P0 ;  /* 0x000000ffd3d37207 */ /* 0x000fe40004000000 */
[----:B-----5:R-:W-:Y:S01]  /*16ad0*/  SHF.R.S32.HI R11, RZ, 0x1f, R0 ;  /* 0x0000001fff0b7819 */ /* 0x020fe20000011400 */
[----:B------:R-:W-:Y:S06]  /*16ae0*/  @P3 BRA `(.L_x_9613) ;  /* 0x00000000009c3947 */ /* 0x000fec0003800000 */
[----:B------:R-:W4:Y:S01]  /*16af0*/  S2R R12, SR_TID.X ;  /* 0x00000000000c7919 */ /* 0x000f220000002100 */
[----:B------:R-:W5:Y:S02]  /*16b00*/  LDC R9, c[0x0][0xbe8] ;  /* 0x0002fa00ff097b82 */ /* 0x000f640000000800 */
[----:B-----5:R-:W-:Y:S01]  /*16b10*/  IMAD R3, R8, R9, RZ ;  /* 0x0000000908037224 */ /* 0x020fe200078e02ff */
[----:B----4-:R-:W-:-:S04]  /*16b20*/  IADD3 R12, R191, -0x80, R12 ;  /* 0xffffff80bf0c7810 */ /* 0x010fc80007ffe00c */
[----:B------:R-:W-:-:S13]  /*16b30*/  ISETP.GE.AND P0, PT, R12, R3, PT ;  /* 0x000000030c00720c */ /* 0x000fda0003f06270 */
[----:B------:R-:W-:Y:S05]  /*16b40*/  @P0 BRA `(.L_x_9613) ;  /* 0x0000000000840947 */ /* 0x000fea0003800000 */
[----:B------:R-:W-:Y:S01]  /*16b50*/  ISETP.NE.AND P0, PT, R9, 0x1, PT ;  /* 0x000000010900780c */ /* 0x000fe20003f05270 */
[----:B------:R-:W-:Y:S01]  /*16b60*/  ULDC.64 UR4, c[0x0][0xb90] ;  /* 0x0002e40000047ab9 */ /* 0x000fe20000000a00 */
[----:B0-----:R-:W-:Y:S02]  /*16b70*/  IMAD.MOV.U32 R4, RZ, RZ, R0 ;  /* 0x000000ffff047224 */ /* 0x001fe400078e0000 */
[----:B------:R-:W-:Y:S02]  /*16b80*/  IMAD R10, R13, UR4, RZ ;  /* 0x000000040d0a7c24 */ /* 0x000fe4000f8e02ff */
[----:B------:R-:W-:Y:S02]  /*16b90*/  IMAD.MOV.U32 R5, RZ, RZ, R11 ;  /* 0x000000ffff057224 */ /* 0x000fe400078e000b */
[----:B------:R-:W-:Y:S02]  /*16ba0*/  IMAD.MOV.U32 R3, RZ, RZ, R12 ;  /* 0x000000ffff037224 */ /* 0x000fe400078e000c */
[----:B------:R-:W-:-:S03]  /*16bb0*/  IMAD.WIDE.U32 R4, R207, UR4, R4 ;  /* 0x00000004cf047c25 */ /* 0x000fc6000f8e0004 */
[----:B------:R-:W0:Y:S08]  /*16bc0*/  @P0 LDC R7, c[0x0][0xbec] ;  /* 0x0002fb00ff070b82 */ /* 0x000e300000000800 */
[----:B------:R-:W4:Y:S01]  /*16bd0*/  @P0 LDC R21, c[0x0][0xbf0] ;  /* 0x0002fc00ff150b82 */ /* 0x000f220000000800 */
[----:B0-----:R-:W-:-:S04]  /*16be0*/  @P0 IMAD.HI.U32 R6, R12, R7, RZ ;  /* 0x000000070c060227 */ /* 0x001fc800078e00ff */
[----:B------:R-:W-:Y:S01]  /*16bf0*/  IMAD R7, R207, UR5, R10 ;  /* 0x00000005cf077c24 */ /* 0x000fe2000f8e020a */
[----:B------:R-:W-:Y:S01]  /*16c00*/  ULDC.64 UR4, c[0x0][0xb98] ;  /* 0x0002e60000047ab9 */ /* 0x000fe20000000a00 */
[----:B----4-:R-:W-:Y:S01]  /*16c10*/  @P0 SHF.R.U32.HI R3, RZ, R21, R6 ;  /* 0x00000015ff030219 */ /* 0x010fe20000011606 */
[----:B------:R-:W-:Y:S02]  /*16c20*/  IMAD R6, R211, UR4, RZ ;  /* 0x00000004d3067c24 */ /* 0x000fe4000f8e02ff */
[----:B------:R-:W-:Y:S02]  /*16c30*/  IADD3 R5, R5, R7, RZ ;  /* 0x0000000705057210 */ /* 0x000fe40007ffe0ff */
[----:B------:R-:W-:Y:S02]  /*16c40*/  IMAD.MOV R7, RZ, RZ, -R3 ;  /* 0x000000ffff077224 */ /* 0x000fe400078e0a03 */
        /* <DEDUP_REMOVED lines=17> */
.L_x_9613:
[----:B------:R-:W-:Y:S05]  /*16d60*/  BSYNC B1 ;  /* 0x0000000000017941 */ /* 0x000fea0003800000 */
.L_x_9612:
[----:B------:R-:W-:Y:S02]  /*16d70*/  ULDC.64 UR4, c[0x0][0xaa0] ;  /* 0x0002a80000047ab9 */ /* 0x000fe40000000a00 */
[----:B----4-:R-:W-:Y:S02]  /*16d80*/  IMAD R3, R11, UR4, RZ ;  /* 0x000000040b037c24 */ /* 0x010fe4000f8e02ff */
[----:B0-----:R-:W-:-:S04]  /*16d90*/  IMAD.WIDE.U32 R4, R0, UR4, RZ ;  /* 0x0000000400047c25 */ /* 0x001fc8000f8e00ff */
[----:B------:R-:W-:Y:S01]  /*16da0*/  IMAD R3, R0, UR5, R3 ;  /* 0x0000000500037c24 */ /* 0x000fe2000f8e0203 */
[----:B------:R-:W-:Y:S01]  /*16db0*/  LEA R0, R206, R187, 0x5 ;  /* 0x000000bbce007211 */ /* 0x000fe200078e28ff */
[----:B------:R-:W-:Y:S02]  /*16dc0*/  ULDC.64 UR4, c[0x0][0xae8] ;  /* 0x0002ba0000047ab9 */ /* 0x000fe40000000a00 */
[----:B------:R-:W-:Y:S02]  /*16dd0*/  IMAD.IADD R5, R5, 0x1, R3 ;  /* 0x0000000105057824 */ /* 0x000fe400078e0203 */
[----:B------:R-:W-:Y:S02]  /*16de0*/  IMAD R6, R13, UR4, RZ ;  /* 0x000000040d067c24 */ /* 0x000fe4000f8e02ff */
[----:B------:R-:W-:Y:S02]  /*16df0*/  IMAD.IADD R9, R191, 0x1, R0 ;  /* 0x00000001bf097824 */ /* 0x000fe400078e0200 */
[----:B------:R-:W-:-:S02]  /*16e00*/  IMAD R7, R207, UR5, R6 ;  /* 0x00000005cf077c24 */ /* 0x000fc4000f8e0206 */
[----:B------:R-:W-:Y:S01]  /*16e10*/  IMAD.WIDE.U32 R4, R207, UR4, R4 ;  /* 0x00000004cf047c25 */ /* 0x000fe2000f8e0004 */
[----:B------:R-:W-:-:S03]  /*16e20*/  ULDC.64 UR4, c[0x0][0xaf0] ;  /* 0x0002bc0000047ab9 */ /* 0x000fc60000000a00 */
[----:B---3--:R-:W-:Y:S01]  /*16e30*/  @P2 IMAD.HI.U32 R0, R9, R14, RZ ;  /* 0x0000000e09002227 */ /* 0x008fe200078e00ff */
[----:B------:R-:W-:-:S03]  /*16e40*/  IADD3 R5, R5, R7, RZ ;  /* 0x0000000705057210 */ /* 0x000fc60007ffe0ff */
[----:B------:R-:W-:Y:S01]  /*16e50*/  IMAD.MOV.U32 R3, RZ, RZ, R9 ;  /* 0x000000ffff037224 */ /* 0x000fe200078e0009 */
[----:B------:R-:W-:Y:S01]  /*16e60*/  @P2 SHF.R.U32.HI R3, RZ, R27, R0 ;  /* 0x0000001bff032219 */ /* 0x000fe20000011600 */
[----:B------:R-:W-:Y:S02]  /*16e70*/  IMAD R6, R211, UR4, RZ ;  /* 0x00000004d3067c24 */ /* 0x000fe4000f8e02ff */
[----:B------:R-:W-:Y:S01]  /*16e80*/  IMAD.WIDE.U32 R4, R15, UR4, R4 ;  /* 0x000000040f047c25 */ /* 0x000fe2000f8e0004 */
[----:B------:R-:W-:-:S03]  /*16e90*/  SHF.R.S32.HI R0, RZ, 0x1f, R3 ;  /* 0x0000001fff007819 */ /* 0x000fc60000011403 */
        /* <DEDUP_REMOVED lines=12> */
[----:B------:R-:W-:-:S04]  /*16f60*/  IMAD.WIDE.U32 R4, R7, UR4, R4 ;  /* 0x0000000407047c25 */ /* 0x000fc8000f8e0004 */
[----:B------:R-:W-:Y:S01]  /*16f70*/  IMAD R3, R7, UR5, R0 ;  /* 0x0000000507037c24 */ /* 0x000fe2000f8e0200 */
[----:B------:R-:W-:Y:S01]  /*16f80*/  ULDC.64 UR4, c[0x0][0xa80] ;  /* 0x0002a00000047ab9 */ /* 0x000fe20000000a00 */
[----:B------:R-:W-:Y:S01]  /*16f90*/  IMAD.IADD R191, R187, 0x1, R191 ;  /* 0x00000001bbbf7824 */ /* 0x000fe200078e02bf */
[----:B------:R-:W-:Y:S01]  /*16fa0*/  LEA R0, P0, R4, UR4, 0x1 ;  /* 0x0000000404007c11 */ /* 0x000fe2000f8008ff */
[----:B------:R-:W-:Y:S01]  /*16fb0*/  UMOV UR4, 0xffffffff ;  /* 0xffffffff00047882 */ /* 0x000fe20000000000 */
[----:B------:R-:W-:-:S04]  /*16fc0*/  IADD3 R3, R5, R3, RZ ;  /* 0x0000000305037210 */ /* 0x000fc80007ffe0ff */
[----:B------:R-:W-:Y:S01]  /*16fd0*/  LEA.HI.X R4, R4, UR5, R3, 0x1, P0 ;  /* 0x0000000504047c11 */ /* 0x000fe200080f0c03 */
[----:B------:R-:W-:Y:S06]  /*16fe0*/  BRA.DIV UR4, `(.L_x_9614) ;  /* 0x0000009604847947 */ /* 0x000fec000b800000 */
[----:B------:R0:W3:Y:S04]  /*16ff0*/  SHFL.IDX PT, R3, R4, RZ, 0x181f ;  /* 0x00181fff04037589 */ /* 0x0000e800000e0000 */
[----:B------:R0:W4:Y:S02]  /*17000*/  SHFL.IDX PT, R14, R0, RZ, 0x181f ;  /* 0x00181fff000e7589 */ /* 0x00012400000e0000 */
.L_x_9848:
[----:B------:R-:W-:Y:S01]  /*17010*/  IMAD R8, R8, R25, RZ ;  /* 0x0000001908087224 */ /* 0x000fe200078e02ff */
        /* <DEDUP_REMOVED lines=8> */
[-C--:B---3--:R-:W-:Y:S02]  /*170a0*/  @!P2 LEA.HI.X R7, R16, R3.reuse, R17, 0x1, P0 ;  /* 0x000000031007a211 */ /* 0x088fe400000f0c11 */
[----:B------:R-:W-:-:S03]  /*170b0*/  @!P3 LEA.HI.X R15, R2, R3, R184, 0x1, P1 ;  /* 0x00000003020fb211 */ /* 0x000fc600008f0cb8 */
[----:B------:R3:W-:Y:S04]  /*170c0*/  @!P2 ST.E.128 desc[UR42][R6.64], RZ ;  /* 0x000000ff0600a985 */ /* 0x0007e8000c101d2a */
[----:B------:R3:W-:Y:S02]  /*170d0*/  @!P3 ST.E.128 desc[UR42][R14.64], RZ ;  /* 0x000000ff0e00b985 */ /* 0x0007e4000c101d2a */
.L_x_9616:
[----:B------:R-:W-:Y:S05]  /*170e0*/  BSYNC B1 ;  /* 0x0000000000017941 */ /* 0x000fea0003800000 */
.L_x_9615:
[----:B------:R-:W-:-:S03]  /*170f0*/  UMOV UR4, 0xffffffff ;  /* 0xffffffff00047882 */ /* 0x000fc60000000000 */
[----:B------:R-:W-:Y:S05]  /*17100*/  BRA.DIV UR4, `(.L_x_9617) ;  /* 0x0000009604707947 */ /* 0x000fea000b800000 */
[----:B---3--:R3:W0:Y:S04]  /*17110*/  SHFL.IDX PT, R3, R4, 0x1, 0x181f ;  /* 0x00381f0004037f89 */ /* 0x00862800000e0000 */
[----:B----4-:R3:W4:Y:S02]  /*17120*/  SHFL.IDX PT, R14, R0, 0x1, 0x181f ;  /* 0x00381f00000e7f89 */ /* 0x01072400000e0000 */
.L_x_9852:
        /* <DEDUP_REMOVED lines=13> */
.L_x_9619:
[----:B------:R-:W-:Y:S05]  /*17200*/  BSYNC B1 ;  /* 0x0000000000017941 */ /* 0x000fea0003800000 */
.L_x_9618:
[----:B------:R-:W-:-:S03]  /*17210*/  UMOV UR4, 0xffffffff ;  /* 0xffffffff00047882 */ /* 0x000fc60000000000 */
[----:B------:R-:W-:Y:S05]  /*17220*/  BRA.DIV UR4, `(.L_x_9620) ;  /* 0x0000009604707947 */ /* 0x000fea000b800000 */
[----:B0-----:R0:W0:Y:S04]  /*17230*/  SHFL.IDX PT, R3, R4, 0x2, 0x181f ;  /* 0x00581f0004037f89 */ /* 0x00102800000e0000 */
[----:B----4-:R4:W0:Y:S02]  /*17240*/  SHFL.IDX PT, R14, R0, 0x2, 0x181f ;  /* 0x00581f00000e7f89 */ /* 0x01082400000e0000 */
.L_x_9856:
[----:B------:R-:W-:Y:S01]  /*17250*/  VIADD R5, R191, 0x40 ;  /* 0x00000040bf057836 */ /* 0x000fe20000000000 */
[----:B------:R-:W-:Y:S04]  /*17260*/  BSSY B1, `(.L_x_9621) ;  /* 0x000000c000017945 */ /* 0x000fe80003800000 */
        /* <DEDUP_REMOVED lines=11> */
.L_x_9622:
[----:B------:R-:W-:Y:S05]  /*17320*/  BSYNC B1 ;  /* 0x0000000000017941 */ /* 0x000fea0003800000 */
.L_x_9621:
[----:B------:R-:W-:-:S03]  /*17330*/  UMOV UR4, 0xffffffff ;  /* 0xffffffff00047882 */ /* 0x000fc60000000000 */
[----:B------:R-:W-:Y:S05]  /*17340*/  BRA.DIV UR4, `(.L_x_9623) ;  /* 0x0000009604707947 */ /* 0x000fea000b800000 */
[----:B0-----:R0:W0:Y:S04]  /*17350*/  SHFL.IDX PT, R3, R4, 0x3, 0x181f ;  /* 0x00781f0004037f89 */ /* 0x00102800000e0000 */
[----:B------:R0:W0:Y:S02]  /*17360*/  SHFL.IDX PT, R14, R0, 0x3, 0x181f ;  /* 0x00781f00000e7f89 */ /* 0x00002400000e0000 */
.L_x_9860:
[----:B0--34-:R-:W-:-:S04]  /*17370*/  IADD3 R0, R191, 0x60, RZ ;  /* 0x00000060bf007810 */ /* 0x019fc80007ffe0ff */
[----:B------:R-:W-:-:S13]  /*17380*/  ISETP.GE.AND P0, PT, R0, R8, PT ;  /* 0x000000080000720c */ /* 0x000fda0003f06270 */
[----:B------:R-:W-:Y:S05]  /*17390*/  @P0 BRA `(.L_x_9610) ;  /* 0x0000000000240947 */ /* 0x000fea0003800000 */
[----:B------:R-:W-:Y:S02]  /*173a0*/  ULDC UR4, c[0x0][0xac8] ;  /* 0x0002b20000047ab9 */ /* 0x000fe40000000800 */
[----:B------:R-:W-:Y:S02]  /*173b0*/  ISETP.GE.AND P2, PT, R16, UR4, PT ;  /* 0x0000000410007c0c */ /* 0x000fe4000bf46270 */
[----:B------:R-:W-:-:S11]  /*173c0*/  ISETP.GE.AND P3, PT, R2, UR4, PT ;  /* 0x0000000402007c0c */ /* 0x000fd6000bf66270 */
[-C--:B------:R-:W-:Y:S02]  /*173d0*/  @!P2 LEA R4, P0, R16, R14.reuse, 0x1 ;  /* 0x0000000e1004a211 */ /* 0x080fe400078008ff */
[----:B------:R-:W-:Y:S02]  /*173e0*/  @!P3 LEA R14, P1, R2, R14, 0x1 ;  /* 0x0000000e020eb211 */ /* 0x000fe400078208ff */
[-C--:B------:R-:W-:Y:S02]  /*173f0*/  @!P2 LEA.HI.X R5, R16, R3.reuse, R17, 0x1, P0 ;  /* 0x000000031005a211 */ /* 0x080fe400000f0c11 */
[----:B------:R-:W-:-:S03]  /*17400*/  @!P3 LEA.HI.X R15, R2, R3, R184, 0x1, P1 ;  /* 0x00000003020fb211 */ /* 0x000fc600008f0cb8 */
[----:B------:R0:W-:Y:S04]  /*17410*/  @!P2 ST.E.128 desc[UR42][R4.64], RZ ;  /* 0x000000ff0400a985 */ /* 0x0001e8000c101d2a */
[----:B------:R0:W-:Y:S02]  /*17420*/  @!P3 ST.E.128 desc[UR42][R14.64], RZ ;  /* 0x000000ff0e00b985 */ /* 0x0001e4000c101d2a */
.L_x_9610:
[----:B------:R-:W-:Y:S05]  /*17430*/  BSYNC B0 ;  /* 0x0000000000007941 */ /* 0x000fea0003800000 */
.L_x_9601:
[----:B------:R-:W-:Y:S02]  /*17440*/  ULDC UR4, c[0x0][0xc3c] ;  /* 0x00030f0000047ab9 */ /* 0x000fe40000000800 */
[----:B-1----:R-:W-:-:S13]  /*17450*/  ISETP.GE.AND P0, PT, R43, UR4, PT ;  /* 0x000000042b007c0c */ /* 0x002fda000bf06270 */
[----:B------:R-:W-:Y:S05]  /*17460*/  @!P0 BRA `(.L_x_9624) ;  /* 0xfffffe9c00288947 */ /* 0x000fea000383ffff */
[----:B------:R-:W-:Y:S05]  /*17470*/  BRA `(.L_x_9403) ;  /* 0x0000006c00387947 */ /* 0x000fea0003800000 */
.L_x_9401:
        /* <DEDUP_REMOVED lines=16> */
.L_x_9625:
        /* <DEDUP_REMOVED lines=32> */
[----:B-1----:R-:W-:-:S05]  /*17780*/  IMAD R6, R6, UR5, RZ ;  /* 0x0000000506067c24 */ /* 0x002fca000f8e02ff */
[----:B0-----:R-:W-:Y:S02]  /*17790*/  ISETP.GT.AND P6, PT, R6, UR6, PT ;  /* 0x0000000606007c0c */ /* 0x001fe4000bfc4270 */
[----:B------:R-:W-:-:S11]  /*177a0*/  MOV R3, R6 ;  /* 0x0000000600037202 */ /* 0x000fd60000000f00 */
[----:B------:R-:W-:Y:S05]  /*177b0*/  @P6 BRA `(.L_x_9627) ;  /* 0x0000000000986947 */ /* 0x000fea0003800000 */
[----:B------:R-:W0:Y:S01]  /*177c0*/  LDC R10, c[0x0][0xc3c] ;  /* 0x00030f00ff0a7b82 */ /* 0x000e220000000800 */
[----:B------:R-:W-:Y:S01]  /*177d0*/  IMAD.MOV.U32 R6, RZ, RZ, R3 ;  /* 0x000000ffff067224 */ /* 0x000fe200078e0003 */
[----:B------:R-:W-:Y:S01]  /*177e0*/  UMOV UR4, URZ ;  /* 0x0000003f00047c82 */ /* 0x000fe20008000000 */
[----:B------:R-:W-:Y:S01]  /*177f0*/  ULDC UR7, c[0x0][0xc3c] ;  /* 0x00030f0000077ab9 */ /* 0x000fe20000000800 */
[----:B------:R-:W-:-:S05]  /*17800*/  ULDC UR5, c[0x0][0xc38] ;  /* 0x00030e0000057ab9 */ /* 0x000fca0000000800 */
.L_x_9631:
        /* <DEDUP_REMOVED lines=12> */
.L_x_9630:
[----:B------:R-:W-:Y:S05]  /*178d0*/  BSYNC B0 ;  /* 0x0000000000007941 */ /* 0x000fea0003800000 */
.L_x_9629:
        /* <DEDUP_REMOVED lines=20> */
.L_x_9627:
        /* <DEDUP_REMOVED lines=20> */
.L_x_9632:
        /* <DEDUP_REMOVED lines=24> */
[----:B------:R-:W-:-:S03]  /*17ce0*/  IMAD.MOV R2, RZ, RZ, -R2 ;  /* 0x000000ffff027224 */ /* 0x000fc600078e0a02 */
[----:B------:R-:W-:Y:S01]  /*17cf0*/  IADD3 R8, -R13, RZ, RZ ;  /* 0x000000ff0d087210 */ /* 0x000fe20007ffe1ff */
[----:B------:R-:W-:Y:S02]  /*17d00*/  IMAD R6, R6, R2, R9 ;  /* 0x0000000206067224 */ /* 0x000fe400078e0209 */
[----:B------:R-:W-:Y:S01]  /*17d10*/  IMAD.MOV.U32 R2, RZ, RZ, RZ ;  /* 0x000000ffff027224 */ /* 0x000fe200078e00ff */
[----:B------:R-:W-:Y:S02]  /*17d20*/  VIADDMNMX R15, R8, UR5, R7, PT ;  /* 0x00000005080f7c46 */ /* 0x000fe4000b800107 */
[----:B------:R-:W-:Y:S02]  /*17d30*/  IABS R11, R6 ;  /* 0x00000006000b7213 */ /* 0x000fe40000000000 */
[----:B------:R-:W-:Y:S02]  /*17d40*/  IABS R8, R15 ;  /* 0x0000000f00087213 */ /* 0x000fe40000000000 */
[----:B------:R-:W-:-:S02]  /*17d50*/  IADD3 R18, -R15, RZ, RZ ;  /* 0x000000ff0f127210 */ /* 0x000fc40007ffe1ff */
        /* <DEDUP_REMOVED lines=27> */
.L_x_9628:
[----:B------:R-:W-:Y:S01]  /*17f10*/  IMAD.MOV.U32 R17, RZ, RZ, RZ ;  /* 0x000000ffff117224 */ /* 0x000fe200078e00ff */
[----:B------:R-:W-:Y:S01]  /*17f20*/  MOV R18, RZ ;  /* 0x000000ff00127202 */ /* 0x000fe20000000f00 */
[----:B------:R-:W-:-:S07]  /*17f30*/  IMAD.U32 R16, RZ, RZ, UR6 ;  /* 0x00000006ff107e24 */ /* 0x000fce000f8e00ff */
.L_x_9633:
[----:B------:R-:W-:-:S13]  /*17f40*/  ISETP.NE.AND P0, PT, R5, RZ, PT ;  /* 0x000000ff0500720c */ /* 0x000fda0003f05270 */
[----:B------:R-:W0:Y:S01]  /*17f50*/  @!P0 S2R R3, SR_CgaCtaId ;  /* 0x0000000000038919 */ /* 0x000e220000008800 */
[----:B------:R-:W-:-:S04]  /*17f60*/  @!P0 MOV R2, 0x400 ;  /* 0x0000040000028802 */ /* 0x000fc80000000f00 */
[----:B0-----:R-:W-:-:S05]  /*17f70*/  @!P0 LEA R2, R3, R2, 0x18 ;  /* 0x0000000203028211 */ /* 0x001fca00078ec0ff */
[----:B------:R1:W-:Y:S01]  /*17f80*/  @!P0 STS.128 [R2+0x288d0], R16 ;  /* 0x0288d01002008388 */ /* 0x0003e20000000c00 */
[----:B------:R-:W-:Y:S06]  /*17f90*/  BAR.ARV 0x5, 0x180 ;  /* 0x0146000000007b1d */ /* 0x000fec0000002000 */
.L_x_9626:
[----:B------:R2:W-:Y:S01]  /*17fa0*/  STL [R1+0x24], RZ ;  /* 0x000024ff01007387 */ /* 0x0005e20000100800 */
[----:B------:R-:W-:Y:S01]  /*17fb0*/  ULDC UR4, c[0x0][0xc3c] ;  /* 0x00030f0000047ab9 */ /* 0x000fe20000000800 */
[----:B------:R-:W-:Y:S01]  /*17fc0*/  IMAD.MOV.U32 R28, RZ, RZ, 0x1 ;  /* 0x00000001ff1c7424 */ /* 0x000fe200078e00ff */
[----:B0-----:R-:W-:Y:S01]  /*17fd0*/  ISETP.GE.AND P0, PT, R19, UR4, PT ;  /* 0x0000000413007c0c */ /* 0x001fe2000bf06270 */
[----:B------:R-:W-:-:S12]  /*17fe0*/  IMAD.MOV.U32 R25, RZ, RZ, RZ ;  /* 0x000000ffff197224 */ /* 0x000fd800078e00ff */
[----:B--2---:R-:W-:Y:S05]  /*17ff0*/  @P0 BRA `(.L_x_9634) ;  /* 0x0000005c007c0947 */ /* 0x004fea0003800000 */
[----:B------:R-:W0:Y:S01]  /*18000*/  S2UR UR5, SR_CgaCtaId ;  /* 0x00000000000579c3 */ /* 0x000e220000008800 */
[C---:B------:R-:W-:Y:S01]  /*18010*/  IMAD.SHL.U32 R31, R0.reuse, 0x8, RZ ;  /* 0x00000008001f7824 */ /* 0x040fe200078e00ff */
[----:B-1----:R-:W-:Y:S01]  /*18020*/  LOP3.LUT R2, R0, 0x7f, RZ, 0xc0, !PT ;  /* 0x0000007f00027812 */ /* 0x002fe200078ec0ff */
[----:B------:R-:W-:Y:S01]  /*18030*/  UMOV UR4, 0x400 ;  /* 0x0000040000047882 */ /* 0x000fe20000000000 */
[----:B------:R1:W-:Y:S01]  /*18040*/  STL [R1+0x24], RZ ;  /* 0x000024ff01007387 */ /* 0x0003e20000100800 */
[----:B------:R-:W-:Y:S01]  /*18050*/  BSSY B8, `(.L_x_9634) ;  /* 0x00005d9000087945 */ /* 0x000fe20003800000 */
[----:B------:R-:W-:Y:S01]  /*18060*/  LOP3.LUT R3, R31, 0x1f8, RZ, 0xc0, !PT ;  /* 0x000001f81f037812 */ /* 0x000fe200078ec0ff */
[----:B------:R-:W-:Y:S01]  /*18070*/  IMAD.MOV.U32 R29, RZ, RZ, 0x1 ;  /* 0x00000001ff1d7424 */ /* 0x000fe200078e00ff */
[----:B------:R-:W-:Y:S01]  /*18080*/  SHF.L.U32 R36, R2, 0x3, RZ ;  /* 0x0000000302247819 */ /* 0x000fe200000006ff */
[----:B------:R-:W-:Y:S01]  /*18090*/  IMAD.MOV.U32 R27, RZ, RZ, RZ ;  /* 0x000000ffff1b7224 */ /* 0x000fe200078e00ff */
[----:B------:R-:W-:Y:S01]  /*180a0*/  LOP3.LUT R3, R3, 0x38, R0, 0x78, !PT ;  /* 0x0000003803037812 */ /* 0x000fe200078e7800 */
[----:B------:R-:W-:Y:S01]  /*180b0*/  IMAD.SHL.U32 R0, R0, 0x10, RZ ;  /* 0x0000001000007824 */ /* 0x000fe200078e00ff */
[----:B------:R-:W-:Y:S01]  /*180c0*/  SHF.R.U32.HI R2, RZ, 0x3, R2 ;  /* 0x00000003ff027819 */ /* 0x000fe20000011602 */
[----:B------:R-:W-:Y:S01]  /*180d0*/  IMAD.MOV.U32 R28, RZ, RZ, 0x1 ;  /* 0x00000001ff1c7424 */ /* 0x000fe200078e00ff */
[----:B------:R-:W-:Y:S01]  /*180e0*/  LOP3.LUT R36, R3, 0x200, R36, 0xf8, !PT ;  /* 0x0000020003247812 */ /* 0x000fe200078ef824 */
[----:B------:R-:W-:Y:S01]  /*180f0*/  ULOP3.LUT UR38, UR36, 0x2, URZ, 0xfc, !UPT ;  /* 0x0000000224267892 */ /* 0x000fe2000f8efc3f */
[----:B------:R-:W-:Y:S01]  /*18100*/  LOP3.LUT R0, R0, 0x70, RZ, 0xc0, !PT ;  /* 0x0000007000007812 */ /* 0x000fe200078ec0ff */
[----:B------:R-:W-:Y:S01]  /*18110*/  ULDC.64 UR40, c[0x0][0x198] ;  /* 0x0000660000287ab9 */ /* 0x000fe20000000a00 */
[----:B------:R-:W-:Y:S01]  /*18120*/  LOP3.LUT R31, R31, 0x38, RZ, 0xc0, !PT ;  /* 0x000000381f1f7812 */ /* 0x000fe200078ec0ff */
[----:B------:R-:W-:Y:S01]  /*18130*/  ULDC UR37, c[0x0][0xc] ;  /* 0x0000030000257ab9 */ /* 0x000fe20000000800 */
[----:B------:R-:W-:-:S02]  /*18140*/  LOP3.LUT R2, R2, R0, RZ, 0xfc, !PT ;  /* 0x0000000002027212 */ /* 0x000fc400078efcff */
[----:B------:R-:W-:Y:S01]  /*18150*/  MOV R25, RZ ;  /* 0x000000ff00197202 */ /* 0x000fe20000000f00 */
[----:B0-----:R-:W-:Y:S01]  /*18160*/  ULEA UR4, UR5, UR4, 0x18 ;  /* 0x0000000405047291 */ /* 0x001fe2000f8ec03f */
[----:B------:R-:W-:-:S05]  /*18170*/  LOP3.LUT R30, R31, 0x40, RZ, 0xfc, !PT ;  /* 0x000000401f1e7812 */ /* 0x000fca00078efcff */
[----:B------:R-:W-:-:S04]  /*18180*/  IMAD.U32 R22, RZ, RZ, UR4 ;  /* 0x00000004ff167e24 */ /* 0x000fc8000f8e00ff */
[----:B------:R-:W-:-:S05]  /*18190*/  IMAD R0, R36, 0x2, R22 ;  /* 0x0000000224007824 */ /* 0x000fca00078e0216 */
[----:B------:R1:W-:Y:S02]  /*181a0*/  STL [R1+0x8], R0 ;  /* 0x0000080001007387 */ /* 0x0003e40000100800 */
.L_x_9733:
[----:B0-----:R-:W0:Y:S02]  /*181b0*/  LDC.64 R2, c[0x0][0xc88] ;  /* 0x00032200ff027b82 */ /* 0x001e240000000a00 */
[----:B0-----:R-:W-:-:S05]  /*181c0*/  IMAD.WIDE R2, R19, 0x4, R2 ;  /* 0x0000000413027825 */ /* 0x001fca00078e0202 */
[----:B-1----:R-:W1:Y:S01]  /*181d0*/  LDG.E R33, desc[UR42][R2.64] ;  /* 0x0000002a02217981 */ /* 0x002e62000c1e1900 */
[----:B------:R-:W-:Y:S05]  /*181e0*/  YIELD ;  /* 0x0000000000007946 */ /* 0x000fea0003800000 */
[----:B------:R-:W-:Y:S01]  /*181f0*/  ULDC.64 UR4, c[0x0][0xa28] ;  /* 0x00028a0000047ab9 */ /* 0x000fe20000000a00 */
[----:B------:R-:W-:Y:S01]  /*18200*/  MOV R11, RZ ;  /* 0x000000ff000b7202 */ /* 0x000fe20000000f00 */
[----:B------:R-:W-:Y:S01]  /*18210*/  IMAD.MOV.U32 R6, RZ, RZ, RZ ;  /* 0x000000ffff067224 */ /* 0x000fe200078e00ff */
[----:B------:R-:W-:Y:S01]  /*18220*/  ISETP.NE.U32.AND P0, PT, RZ, UR4, PT ;  /* 0x00000004ff007c0c */ /* 0x000fe2000bf05070 */
[----:B------:R-:W-:Y:S01]  /*18230*/  ULDC.64 UR8, c[0x0][0xa18] ;  /* 0x0002860000087ab9 */ /* 0x000fe20000000a00 */
[----:B------:R-:W-:-:S02]  /*18240*/  ULDC.64 UR6, c[0x0][0xa10] ;  /* 0x0002840000067ab9 */ /* 0x000fc40000000a00 */
[----:B------:R-:W-:Y:S02]  /*18250*/  ISETP.NE.AND.EX P0, PT, RZ, UR5, PT, P0 ;  /* 0x00000005ff007c0c */ /* 0x000fe4000bf05300 */
[----:B-1----:R-:W-:-:S11]  /*18260*/  SHF.R.S32.HI R0, RZ, 0x1f, R33 ;  /* 0x0000001fff007819 */ /* 0x002fd60000011421 */
        /* <DEDUP_REMOVED lines=12> */
[----:B------:R-:W-:Y:S02]  /*18330*/  ISETP.NE.U32.AND P1, PT, RZ, UR6, PT ;  /* 0x00000006ff007c0c */ /* 0x000fe4000bf25070 */
[----:B-1----:R-:W-:-:S02]  /*18340*/  IADD3 R2, P3, R23, UR4, RZ ;  /* 0x0000000417027c10 */ /* 0x002fc4000ff7e0ff */
[----:B------:R-:W-:Y:S02]  /*18350*/  ISETP.NE.AND.EX P1, PT, RZ, UR7, PT, P1 ;  /* 0x00000007ff007c0c */ /* 0x000fe4000bf25310 */
[----:B------:R-:W-:Y:S02]  /*18360*/  IADD3.X R3, R24, UR5, RZ, P3, !PT ;  /* 0x0000000518037c10 */ /* 0x000fe40009ffe4ff */
[----:B------:R-:W-:-:S03]  /*18370*/  IADD3 R4, P4, R23, UR6, RZ ;  /* 0x0000000617047c10 */ /* 0x000fc6000ff9e0ff */
[----:B---3--:R-:W3:Y:S01]  /*18380*/  @P0 LDG.E R6, desc[UR42][R2.64] ;  /* 0x0000002a02060981 */ /* 0x008ee2000c1e1900 */
[----:B------:R-:W-:Y:S01]  /*18390*/  ULDC UR4, c[0x0][0x288] ;  /* 0x0000a20000047ab9 */ /* 0x000fe20000000800 */
[----:B------:R-:W-:Y:S02]  /*183a0*/  IADD3.X R5, R24, UR7, RZ, P4, !PT ;  /* 0x0000000718057c10 */ /* 0x000fe4000a7fe4ff */
[----:B------:R-:W-:Y:S01]  /*183b0*/  MOV R8, UR4 ;  /* 0x0000000400087c02 */ /* 0x000fe20008000f00 */
[----:B------:R-:W-:Y:S02]  /*183c0*/  ULDC.64 UR4, c[0x0][0x418] ;  /* 0x0001060000047ab9 */ /* 0x000fe40000000a00 */
        /* <DEDUP_REMOVED lines=12> */
[----:B0-----:R-:W-:Y:S01]  /*18490*/  IMAD.U32 R7, RZ, RZ, UR5 ;  /* 0x00000005ff077e24 */ /* 0x001fe2000f8e00ff */
[----:B---3--:R0:W-:Y:S04]  /*184a0*/  STL [R1+0x14], R8 ;  /* 0x0000140801007387 */ /* 0x0081e80000100800 */
[----:B--2---:R1:W-:Y:S01]  /*184b0*/  STL [R1], R11 ;  /* 0x0000000b01007387 */ /* 0x0043e20000100800 */
[----:B------:R-:W-:Y:S02]  /*184c0*/  IMAD.MOV.U32 R10, RZ, RZ, R8 ;  /* 0x000000ffff0a7224 */ /* 0x000fe400078e0008 */
[----:B0-----:R-:W-:Y:S01]  /*184d0*/  IMAD.U32 R8, RZ, RZ, UR4 ;  /* 0x00000004ff087e24 */ /* 0x001fe2000f8e00ff */
[----:B----4-:R-:W-:Y:S06]  /*184e0*/  @P2 BRA `(.L_x_9635) ;  /* 0x0000000000142947 */ /* 0x010fec0003800000 */
[----:B------:R-:W-:Y:S05]  /*184f0*/  @!P0 BRA `(.L_x_9635) ;  /* 0x0000000000108947 */ /* 0x000fea0003800000 */
[----:B------:R-:W2:Y:S04]  /*18500*/  LDG.E R9, desc[UR42][R2.64] ;  /* 0x0000002a02097981 */ /* 0x000ea8000c1e1900 */
[----:B------:R-:W2:Y:S02]  /*18510*/  LDG.E R6, desc[UR42][R2.64+0x4] ;  /* 0x0000042a02067981 */ /* 0x000ea4000c1e1900 */
[----:B--2---:R-:W-:-:S05]  /*18520*/  IADD3 R10, -R9, R6, RZ ;  /* 0x00000006090a7210 */ /* 0x004fca0007ffe1ff */
[----:B------:R0:W-:Y:S02]  /*18530*/  STL [R1+0x14], R10 ;  /* 0x0000140a01007387 */ /* 0x0001e40000100800 */
.L_x_9635:
        /* <DEDUP_REMOVED lines=9> */
.L_x_9636:
        /* <DEDUP_REMOVED lines=9> */
.L_x_9637:
[----:B--2---:R-:W2:Y:S01]  /*18660*/  @P1 LDG.E R2, desc[UR42][R4.64] ;  /* 0x0000002a04021981 */ /* 0x004ea2000c1e1900 */
[----:B------:R-:W3:Y:S03]  /*18670*/  LDC R3, c[0x0][0x448] ;  /* 0x00011200ff037b82 */ /* 0x000ee60000000800 */
[----:B------:R4:W2:Y:S01]  /*18680*/  @P1 LDG.E R9, desc[UR42][R4.64+0x4] ;  /* 0x0000042a04091981 */ /* 0x0008a2000c1e1900 */
[----:B-----5:R-:W-:Y:S01]  /*18690*/  IMAD.IADD R8, R8, 0x1, -R11 ;  /* 0x0000000108087824 */ /* 0x020fe200078e0a0b */
[----:B------:R-:W-:Y:S04]  /*186a0*/  BSSY B0, `(.L_x_9638) ;  /* 0x0000127000007945 */ /* 0x000fe80003800000 */
[----:B----4-:R-:W-:-:S04]  /*186b0*/  IADD3 R4, -R8, RZ, RZ ;  /* 0x000000ff08047210 */ /* 0x010fc80007ffe1ff */
[----:B------:R-:W-:Y:S02]  /*186c0*/  VIMNMX R4, RZ, R4, !PT ;  /* 0x00000004ff047248 */ /* 0x000fe40007fe0100 */
[----:B---3--:R-:W-:-:S13]  /*186d0*/  ISETP.NE.AND P0, PT, R3, 0x1, PT ;  /* 0x000000010300780c */ /* 0x008fda0003f05270 */
[----:B------:R-:W3:Y:S08]  /*186e0*/  @P0 LDC R3, c[0x0][0x44c] ;  /* 0x00011300ff030b82 */ /* 0x000ef00000000800 */
[----:B------:R-:W4:Y:S01]  /*186f0*/  @P0 LDC R6, c[0x0][0x450] ;  /* 0x00011400ff060b82 */ /* 0x000f220000000800 */
[----:B--2---:R-:W-:Y:S01]  /*18700*/  @P1 IMAD.IADD R7, R9, 0x1, -R2 ;  /* 0x0000000109071824 */ /* 0x004fe200078e0a02 */
[----:B------:R-:W-:-:S04]  /*18710*/  SHF.L.U32 R2, R17, 0x7, RZ ;  /* 0x0000000711027819 */ /* 0x000fc800000006ff */
[----:B------:R-:W-:Y:S01]  /*18720*/  IADD3 R37, R8, R7, RZ ;  /* 0x0000000708257210 */ /* 0x000fe20007ffe0ff */
[----:B------:R-:W-:-:S04]  /*18730*/  VIADD R2, R2, 0x7f ;  /* 0x0000007f02027836 */ /* 0x000fc80000000000 */
[----:B---3--:R-:W-:-:S04]  /*18740*/  @P0 IMAD.HI.U32 R9, R2, R3, RZ ;  /* 0x0000000302090227 */ /* 0x008fc800078e00ff */
[----:B------:R-:W-:Y:S01]  /*18750*/  IMAD.MOV.U32 R3, RZ, RZ, R2 ;  /* 0x000000ffff037224 */ /* 0x000fe200078e0002 */
[----:B----4-:R-:W-:Y:S01]  /*18760*/  @P0 SHF.R.U32.HI R3, RZ, R6, R9 ;  /* 0x00000006ff030219 */ /* 0x010fe20000011609 */
[C---:B------:R-:W-:Y:S01]  /*18770*/  VIADD R5, R37.reuse, 0x7f ;  /* 0x0000007f25057836 */ /* 0x040fe20000000000 */
[----:B------:R-:W-:-:S04]  /*18780*/  IADD3 R6, R37, 0x80, -R10 ;  /* 0x0000008025067810 */ /* 0x000fc80007ffe80a */
[----:B------:R-:W-:Y:S01]  /*18790*/  SHF.R.S32.HI R2, RZ, 0x1f, R5 ;  /* 0x0000001fff027819 */ /* 0x000fe20000011405 */
[----:B------:R-:W-:-:S03]  /*187a0*/  IMAD.IADD R3, R6, 0x1, R3 ;  /* 0x0000000106037824 */ /* 0x000fc600078e0203 */
[----:B------:R-:W-:Y:S02]  /*187b0*/  LEA.HI R5, R2, R5, RZ, 0x7 ;  /* 0x0000000502057211 */ /* 0x000fe400078f38ff */
[----:B------:R-:W-:Y:S02]  /*187c0*/  SHF.R.S32.HI R2, RZ, 0x1f, R3 ;  /* 0x0000001fff027819 */ /* 0x000fe40000011403 */
[----:B------:R-:W-:Y:S02]  /*187d0*/  SHF.R.S32.HI R5, RZ, 0x7, R5 ;  /* 0x00000007ff057819 */ /* 0x000fe40000011405 */
[----:B------:R-:W-:-:S04]  /*187e0*/  LEA.HI R2, R2, R3, RZ, 0x7 ;  /* 0x0000000302027211 */ /* 0x000fc800078f38ff */
[----:B------:R-:W-:-:S04]  /*187f0*/  SHF.R.S32.HI R2, RZ, 0x7, R2 ;  /* 0x00000007ff027819 */ /* 0x000fc80000011402 */
[----:B------:R-:W-:-:S05]  /*18800*/  VIMNMX R3, R5, R2, PT ;  /* 0x0000000205037248 */ /* 0x000fca0003fe0100 */
[----:B------:R-:W-:-:S05]  /*18810*/  IMAD R2, R3, 0x80, -R8 ;  /* 0x0000008003027824 */ /* 0x000fca00078e0a08 */
[----:B------:R-:W-:-:S04]  /*18820*/  VIMNMX R7, R2, R7, PT ;  /* 0x0000000702077248 */ /* 0x000fc80003fe0100 */
[----:B------:R-:W-:Y:S02]  /*18830*/  ISETP.GT.AND P0, PT, R7, R4, PT ;  /* 0x000000040700720c */ /* 0x000fe40003f04270 */
[----:B------:R-:W-:-:S11]  /*18840*/  SHF.R.U32.HI R4, RZ, 0x7, R4 ;  /* 0x00000007ff047819 */ /* 0x000fd60000011604 */
[----:B------:R-:W-:-:S05]  /*18850*/  @P0 VIADD R2, R7, 0x7f ;  /* 0x0000007f07020836 */ /* 0x000fca0000000000 */
        /* <DEDUP_REMOVED lines=14> */
.L_x_9863:
[----:B---3--:R-:W-:Y:S02]  /*18940*/  ISETP.NE.AND P0, PT, R14, RZ, PT ;  /* 0x000000ff0e00720c */ /* 0x008fe40003f05270 */
[----:B------:R-:W-:-:S11]  /*18950*/  PLOP3.LUT P6, PT, PT, PT, PT, 0x8, 0x0 ;  /* 0x000000000000781c */ /* 0x000fd60003fce170 */
[----:B------:R-:W-:Y:S05]  /*18960*/  @P0 BRA `(.L_x_9641) ;  /* 0x00000000000c0947 */ /* 0x000fea0003800000 */
[----:B------:R-:W-:-:S03]  /*18970*/  UMOV UR4, 0xffffffff ;  /* 0xffffffff00047882 */ /* 0x000fc60000000000 */
[----:B------:R-:W-:Y:S05]  /*18980*/  BRA.DIV UR4, `(.L_x_9642) ;  /* 0x00000082045c7947 */ /* 0x000fea000b800000 */
[----:B------:R-:W-:-:S13]  /*18990*/  ELECT P6, URZ, PT ;  /* 0x00000000003f782f */ /* 0x000fda00038c0000 */
.L_x_9641:
        /* <DEDUP_REMOVED lines=9> */
.L_x_9866:
[----:B------:R-:W-:Y:S05]  /*18a30*/  BSYNC B1 ;  /* 0x0000000000017941 */ /* 0x000fea0003800000 */
.L_x_9643:
[----:B------:R-:W-:Y:S04]  /*18a40*/  BSSY B1, `(.L_x_9645) ;  /* 0x000006e000017945 */ /* 0x000fe80003800000 */
[----:B------:R-:W-:Y:S05]  /*18a50*/  @!P6 BRA `(.L_x_9646) ;  /* 0x0000000400b0e947 */ /* 0x000fea0003800000 */
[----:B--2---:R-:W-:Y:S01]  /*18a60*/  IMAD R7, R27, 0x8, R22 ;  /* 0x000000081b077824 */ /* 0x004fe200078e0216 */
[----:B------:R-:W-:Y:S01]  /*18a70*/  SHF.L.U32 R8, R29, 0x1f, RZ ;  /* 0x0000001f1d087819 */ /* 0x000fe200000006ff */
[----:B------:R-:W2:Y:S01]  /*18a80*/  S2R R9, SR_TID.X ;  /* 0x0000000000097919 */ /* 0x000ea20000002100 */
[----:B------:R-:W-:Y:S02]  /*18a90*/  BSSY B2, `(.L_x_9647) ;  /* 0x0000005000027945 */ /* 0x000fe40003800000 */
[----:B------:R-:W3:Y:S01]  /*18aa0*/  SYNCS.PHASECHK.TRANS64.TRYWAIT P0, [R7+URZ+0x288a0], R8 ;  /* 0x0288a008070075a7 */ /* 0x000ee2000800017f */
[----:B--2---:R-:W-:-:S04]  /*18ab0*/  LOP3.LUT R9, R9, 0x7f, RZ, 0xc0, !PT ;  /* 0x0000007f09097812 */ /* 0x004fc800078ec0ff */
[----:B------:R-:W-:Y:S01]  /*18ac0*/  ISETP.NE.AND P1, PT, R9, RZ, PT ;  /* 0x000000ff0900720c */ /* 0x000fe20003f25270 */
[----:B---3--:R-:W-:-:S12]  /*18ad0*/  @!P0 BRA `(.L_x_9648) ;  /* 0x00000080003c8947 */ /* 0x008fd80003800000 */
.L_x_9867:
[----:B------:R-:W-:Y:S05]  /*18ae0*/  BSYNC B2 ;  /* 0x0000000000027941 */ /* 0x000fea0003800000 */
.L_x_9647:
[----:B------:R-:W-:Y:S04]  /*18af0*/  BSSY B2, `(.L_x_9649) ;  /* 0x0000009000027945 */ /* 0x000fe80003800000 */
[----:B------:R-:W-:Y:S05]  /*18b00*/  @P1 BRA `(.L_x_9650) ;  /* 0x00000000001c1947 */ /* 0x000fea0003800000 */
[----:B0-----:R-:W0:Y:S01]  /*18b10*/  S2R R10, SR_TID.X ;  /* 0x00000000000a7919 */ /* 0x001e220000002100 */
[----:B------:R-:W-:-:S04]  /*18b20*/  IMAD.MOV.U32 R9, RZ, RZ, 0x8000 ;  /* 0x00008000ff097424 */ /* 0x000fc800078e00ff */
[----:B------:R3:W-:Y:S01]  /*18b30*/  SYNCS.ARRIVE.TRANS64 RZ, [R7+URZ+0x28890], R9 ;  /* 0x0288900907ff79a7 */ /* 0x0007e2000800003f */
[----:B0-----:R-:W-:-:S04]  /*18b40*/  LOP3.LUT R10, R10, 0x1f, RZ, 0xc0, !PT ;  /* 0x0000001f0a0a7812 */ /* 0x001fc800078ec0ff */
[----:B------:R-:W-:-:S13]  /*18b50*/  ISETP.NE.AND P0, PT, R10, RZ, PT ;  /* 0x000000ff0a00720c */ /* 0x000fda0003f05270 */
[----:B---3--:R-:W-:Y:S05]  /*18b60*/  @!P0 BRA `(.L_x_9650) ;  /* 0x0000000000048947 */ /* 0x008fea0003800000 */
[----:B------:R-:W-:Y:S01]  /*18b70*/  BPT.TRAP 0x1 ;  /* 0x000000040000795c */ /* 0x000fe20000300000 */
.L_x_9650:
[----:B------:R-:W-:Y:S05]  /*18b80*/  BSYNC B2 ;  /* 0x0000000000027941 */ /* 0x000fea0003800000 */
.L_x_9649:
[----:B------:R-:W-:Y:S01]  /*18b90*/  IMAD.MOV.U32 R14, RZ, RZ, RZ ;  /* 0x000000ffff0e7224 */ /* 0x000fe200078e00ff */
[----:B------:R-:W-:Y:S01]  /*18ba0*/  LEA R9, R3, R0, 0x7 ;  /* 0x0000000003097211 */ /* 0x000fe200078e38ff */
[C---:B0-----:R-:W-:Y:S01]  /*18bb0*/  IMAD R10, R27.reuse, 0x8000, R22 ;  /* 0x000080001b0a7824 */ /* 0x041fe200078e0216 */
[----:B------:R-:W-:Y:S01]  /*18bc0*/  UIADD3 UR4, UP0, UR40, 0x570, URZ ;  /* 0x0000057028047890 */ /* 0x000fe2000ff1e03f */
[----:B------:R-:W-:Y:S01]  /*18bd0*/  PLOP3.LUT P0, PT, PT, PT, PT, 0x80, 0x0 ;  /* 0x000000000000781c */ /* 0x000fe20003f0f070 */
[----:B-1----:R-:W-:Y:S01]  /*18be0*/  IMAD.SHL.U32 R11, R27, 0x4000, RZ ;  /* 0x000040001b0b7824 */ /* 0x002fe200078e00ff */
[----:B------:R-:W-:Y:S01]  /*18bf0*/  R2UR UR10, R14 ;  /* 0x000000000e0a72ca */ /* 0x000fe200000e0000 */
[----:B------:R-:W-:Y:S01]  /*18c00*/  VIADD R9, R9, 0xffffff80 ;  /* 0xffffff8009097836 */ /* 0x000fe20000000000 */
[----:B------:R-:W-:Y:S01]  /*18c10*/  IADD3 R12, R7, 0x28890, RZ ;  /* 0x00028890070c7810 */ /* 0x000fe20007ffe0ff */
[----:B------:R-:W-:Y:S01]  /*18c20*/  VIADD R13, R10, 0x18400 ;  /* 0x000184000a0d7836 */ /* 0x000fe20000000000 */
[----:B------:R-:W-:Y:S01]  /*18c30*/  UIADD3.X UR5, URZ, UR41, URZ, UP0, !UPT ;  /* 0x000000293f057290 */ /* 0x000fe200087fe43f */
[----:B------:R-:W-:Y:S01]  /*18c40*/  UMOV UR6, 0x0 ;  /* 0x0000000000067882 */ /* 0x000fe20000000000 */
[----:B------:R-:W-:-:S10]  /*18c50*/  UMOV UR7, 0x12f00000 ;  /* 0x12f0000000077882 */ /* 0x000fd40000000000 */
.L_x_9651:
        /* <DEDUP_REMOVED lines=16> */
.L_x_9652:
        /* <DEDUP_REMOVED lines=13> */
.L_x_9868:
[----:B------:R-:W-:Y:S05]  /*18e30*/  BSYNC B2 ;  /* 0x0000000000027941 */ /* 0x000fea0003800000 */
.L_x_9653:
[----:B------:R-:W-:Y:S01]  /*18e40*/  BSSY B2, `(.L_x_9655) ;  /* 0x000000b000027945 */ /* 0x000fe20003800000 */
[----:B------:R-:W-:Y:S01]  /*18e50*/  MOV R12, 0x0 ;  /* 0x00000000000c7802 */ /* 0x000fe20000000f00 */
[----:B------:R-:W-:Y:S02]  /*18e60*/  IMAD.MOV.U32 R13, RZ, RZ, 0x12f00000 ;  /* 0x12f00000ff0d7424 */ /* 0x000fe400078e00ff */
[----:B------:R-:W-:Y:S05]  /*18e70*/  @P1 BRA `(.L_x_9656) ;  /* 0x00000000001c1947 */ /* 0x000fea0003800000 */
[----:B------:R-:W1:Y:S01]  /*18e80*/  S2R R10, SR_TID.X ;  /* 0x00000000000a7919 */ /* 0x000e620000002100 */
[----:B0-2---:R-:W-:-:S04]  /*18e90*/  IMAD.MOV.U32 R8, RZ, RZ, 0x8000 ;  /* 0x00008000ff087424 */ /* 0x005fc800078e00ff */
[----:B------:R3:W-:Y:S01]  /*18ea0*/  SYNCS.ARRIVE.TRANS64 RZ, [R7+URZ+0x288b0], R8 ;  /* 0x0288b00807ff79a7 */ /* 0x0007e2000800003f */
[----:B-1----:R-:W-:-:S04]  /*18eb0*/  LOP3.LUT R10, R10, 0x1f, RZ, 0xc0, !PT ;  /* 0x0000001f0a0a7812 */ /* 0x002fc800078ec0ff */
[----:B------:R-:W-:-:S13]  /*18ec0*/  ISETP.NE.AND P0, PT, R10, RZ, PT ;  /* 0x000000ff0a00720c */ /* 0x000fda0003f05270 */
[----:B---3--:R-:W-:Y:S05]  /*18ed0*/  @!P0 BRA `(.L_x_9656) ;  /* 0x0000000000048947 */ /* 0x008fea0003800000 */
[----:B------:R-:W-:Y:S01]  /*18ee0*/  BPT.TRAP 0x1 ;  /* 0x000000040000795c */ /* 0x000fe20000300000 */
.L_x_9656:
[----:B------:R-:W-:Y:S05]  /*18ef0*/  BSYNC B2 ;  /* 0x0000000000027941 */ /* 0x000fea0003800000 */
.L_x_9655:
[----:B------:R-:W-:Y:S01]  /*18f00*/  R2UR UR10, R14 ;  /* 0x000000000e0a72ca */ /* 0x000fe200000e0000 */
[----:B------:R-:W-:Y:S01]  /*18f10*/  IMAD R11, R11, 0x2, R22 ;  /* 0x000000020b0b7824 */ /* 0x000fe200078e0216 */
[----:B------:R-:W-:Y:S01]  /*18f20*/  R2UR UR6, R12 ;  /* 0x000000000c0672ca */ /* 0x000fe200000e0000 */
[----:B------:R-:W-:Y:S01]  /*18f30*/  UIADD3 UR4, UP0, UR40, 0x670, URZ ;  /* 0x0000067028047890 */ /* 0x000fe2000ff1e03f */
[----:B------:R-:W-:Y:S01]  /*18f40*/  R2UR UR7, R13 ;  /* 0x000000000d0772ca */ /* 0x000fe200000e0000 */
[----:B0-2---:R-:W-:Y:S01]  /*18f50*/  VIADD R8, R11, 0x400 ;  /* 0x000004000b087836 */ /* 0x005fe20000000000 */
[----:B------:R-:W-:Y:S01]  /*18f60*/  PLOP3.LUT P0, PT, PT, PT, PT, 0x80, 0x0 ;  /* 0x000000000000781c */ /* 0x000fe20003f0f070 */
[----:B------:R-:W-:Y:S01]  /*18f70*/  UIADD3.X UR5, URZ, UR41, URZ, UP0, !UPT ;  /* 0x000000293f057290 */ /* 0x000fe200087fe43f */
[----:B------:R-:W-:-:S11]  /*18f80*/  IADD3 R7, R7, 0x288b0, RZ ;  /* 0x000288b007077810 */ /* 0x000fd60007ffe0ff */
.L_x_9657:
        /* <DEDUP_REMOVED lines=15> */
.L_x_9658:
        /* <DEDUP_REMOVED lines=10> */
.L_x_9646:
[----:B------:R-:W-:Y:S05]  /*19120*/  BSYNC B1 ;  /* 0x0000000000017941 */ /* 0x000fea0003800000 */
.L_x_9645:
[----:B-1----:R-:W-:Y:S01]  /*19130*/  IADD3 R11, R3, -0x2, RZ ;  /* 0xfffffffe030b7810 */ /* 0x002fe20007ffe0ff */
[----:B------:R-:W-:Y:S01]  /*19140*/  VIADD R27, R27, 0x1 ;  /* 0x000000011b1b7836 */ /* 0x000fe20000000000 */
[----:B------:R-:W-:Y:S02]  /*19150*/  PLOP3.LUT P0, PT, PT, PT, PT, 0x8, 0x0 ;  /* 0x000000000000781c */ /* 0x000fe40003f0e170 */
[----:B------:R-:W-:Y:S02]  /*19160*/  ISETP.GE.AND P2, PT, R11, R4, PT ;  /* 0x000000040b00720c */ /* 0x000fe40003f46270 */
[----:B------:R-:W-:-:S04]  /*19170*/  ISETP.NE.AND P1, PT, R27, 0x2, PT ;  /* 0x000000021b00780c */ /* 0x000fc80003f25270 */
[----:B------:R-:W-:Y:S02]  /*19180*/  SEL R8, RZ, 0x1, P1 ;  /* 0x00000001ff087807 */ /* 0x000fe40000800000 */
[----:B------:R-:W-:Y:S02]  /*19190*/  SEL R27, R27, RZ, P1 ;  /* 0x000000ff1b1b7207 */ /* 0x000fe40000800000 */
[----:B------:R-:W-:-:S03]  /*191a0*/  LOP3.LUT R29, R29, R8, RZ, 0x3c, !PT ;  /* 0x000000081d1d7212 */ /* 0x000fc600078e3cff */
[----:B------:R-:W-:Y:S05]  /*191b0*/  @!P2 BRA `(.L_x_9639) ;  /* 0x0000000400d4a947 */ /* 0x000fea0003800000 */
.L_x_9673:
[----:B------:R-:W-:Y:S05]  /*191c0*/  YIELD ;  /* 0x0000000000007946 */ /* 0x000fea0003800000 */
[----:B------:R-:W-:Y:S04]  /*191d0*/  BSSY B1, `(.L_x_9659) ;  /* 0x000006b000017945 */ /* 0x000fe80003800000 */
[----:B------:R-:W-:Y:S05]  /*191e0*/  @!P6 BRA `(.L_x_9660) ;  /* 0x0000000400a4e947 */ /* 0x000fea0003800000 */
[----:B0-----:R-:W-:Y:S01]  /*191f0*/  IMAD R10, R27, 0x8, R22 ;  /* 0x000000081b0a7824 */ /* 0x001fe200078e0216 */
[----:B------:R-:W-:Y:S01]  /*19200*/  SHF.L.U32 R9, R29, 0x1f, RZ ;  /* 0x0000001f1d097819 */ /* 0x000fe200000006ff */
[----:B------:R-:W0:Y:S01]  /*19210*/  S2R R3, SR_TID.X ;  /* 0x0000000000037919 */ /* 0x000e220000002100 */
[----:B------:R-:W-:Y:S02]  /*19220*/  BSSY B2, `(.L_x_9661) ;  /* 0x0000005000027945 */ /* 0x000fe40003800000 */
[----:B------:R-:W1:Y:S01]  /*19230*/  SYNCS.PHASECHK.TRANS64.TRYWAIT P1, [R10+URZ+0x288a0], R9 ;  /* 0x0288a0090a0075a7 */ /* 0x000e62000802017f */
[----:B0-----:R-:W-:-:S04]  /*19240*/  LOP3.LUT R3, R3, 0x7f, RZ, 0xc0, !PT ;  /* 0x0000007f03037812 */ /* 0x001fc800078ec0ff */
[----:B------:R-:W-:Y:S01]  /*19250*/  ISETP.NE.AND P2, PT, R3, RZ, PT ;  /* 0x000000ff0300720c */ /* 0x000fe20003f45270 */
[----:B-1----:R-:W-:-:S12]  /*19260*/  @!P1 BRA `(.L_x_9662) ;  /* 0x0000007800809947 */ /* 0x002fd80003800000 */
.L_x_9869:
[----:B------:R-:W-:Y:S05]  /*19270*/  BSYNC B2 ;  /* 0x0000000000027941 */ /* 0x000fea0003800000 */
.L_x_9661:
[----:B------:R-:W-:Y:S04]  /*19280*/  BSSY B2, `(.L_x_9663) ;  /* 0x0000009000027945 */ /* 0x000fe80003800000 */
[----:B------:R-:W-:Y:S05]  /*19290*/  @P2 BRA `(.L_x_9664) ;  /* 0x00000000001c2947 */ /* 0x000fea0003800000 */
[----:B--2---:R-:W1:Y:S01]  /*192a0*/  S2R R7, SR_TID.X ;  /* 0x0000000000077919 */ /* 0x004e620000002100 */
[----:B------:R-:W-:-:S04]  /*192b0*/  IMAD.MOV.U32 R3, RZ, RZ, 0x8000 ;  /* 0x00008000ff037424 */ /* 0x000fc800078e00ff */
[----:B------:R3:W-:Y:S01]  /*192c0*/  SYNCS.ARRIVE.TRANS64 RZ, [R10+URZ+0x28890], R3 ;  /* 0x028890030aff79a7 */ /* 0x0007e2000800003f */
[----:B-1----:R-:W-:-:S04]  /*192d0*/  LOP3.LUT R7, R7, 0x1f, RZ, 0xc0, !PT ;  /* 0x0000001f07077812 */ /* 0x002fc800078ec0ff */
[----:B------:R-:W-:-:S13]  /*192e0*/  ISETP.NE.AND P1, PT, R7, RZ, PT ;  /* 0x000000ff0700720c */ /* 0x000fda0003f25270 */
[----:B---3--:R-:W-:Y:S05]  /*192f0*/  @!P1 BRA `(.L_x_9664) ;  /* 0x0000000000049947 */ /* 0x008fea0003800000 */
[----:B------:R-:W-:Y:S01]  /*19300*/  BPT.TRAP 0x1 ;  /* 0x000000040000795c */ /* 0x000fe20000300000 */
.L_x_9664:
[----:B------:R-:W-:Y:S05]  /*19310*/  BSYNC B2 ;  /* 0x0000000000027941 */ /* 0x000fea0003800000 */
.L_x_9663:
[----:B------:R-:W-:Y:S01]  /*19320*/  IMAD.MOV.U32 R14, RZ, RZ, RZ ;  /* 0x000000ffff0e7224 */ /* 0x000fe200078e00ff */
[----:B------:R-:W-:Y:S01]  /*19330*/  LEA R8, R27, R22, 0xf ;  /* 0x000000161b087211 */ /* 0x000fe200078e78ff */
[----:B------:R-:W-:Y:S01]  /*19340*/  UIADD3 UR4, UP0, UR40, 0x570, URZ ;  /* 0x0000057028047890 */ /* 0x000fe2000ff1e03f */
[----:B------:R-:W-:Y:S01]  /*19350*/  PLOP3.LUT P1, PT, PT, PT, PT, 0x80, 0x0 ;  /* 0x000000000000781c */ /* 0x000fe20003f2f070 */
[----:B--2---:R-:W-:Y:S01]  /*19360*/  IMAD R7, R11, 0x80, R0 ;  /* 0x000000800b077824 */ /* 0x004fe200078e0200 */
[----:B------:R-:W-:Y:S01]  /*19370*/  R2UR UR10, R14 ;  /* 0x000000000e0a72ca */ /* 0x000fe200000e0000 */
[----:B------:R-:W-:Y:S01]  /*19380*/  VIADD R3, R10, 0x28890 ;  /* 0x000288900a037836 */ /* 0x000fe20000000000 */
[----:B------:R-:W-:Y:S01]  /*19390*/  UIADD3.X UR5, URZ, UR41, URZ, UP0, !UPT ;  /* 0x000000293f057290 */ /* 0x000fe200087fe43f */
[----:B------:R-:W-:Y:S01]  /*193a0*/  VIADD R12, R8, 0x18400 ;  /* 0x00018400080c7836 */ /* 0x000fe20000000000 */
[----:B------:R-:W-:Y:S01]  /*193b0*/  UMOV UR6, 0x0 ;  /* 0x0000000000067882 */ /* 0x000fe20000000000 */
[----:B------:R-:W-:-:S10]  /*193c0*/  UMOV UR7, 0x12f00000 ;  /* 0x12f0000000077882 */ /* 0x000fd40000000000 */
.L_x_9665:
        /* <DEDUP_REMOVED lines=16> */
.L_x_9666:
        /* <DEDUP_REMOVED lines=13> */
.L_x_9870:
[----:B------:R-:W-:Y:S05]  /*195a0*/  BSYNC B2 ;  /* 0x0000000000027941 */ /* 0x000fea0003800000 */
.L_x_9667:
        /* <DEDUP_REMOVED lines=11> */
.L_x_9670:
[----:B------:R-:W-:Y:S05]  /*19660*/  BSYNC B2 ;  /* 0x0000000000027941 */ /* 0x000fea0003800000 */
.L_x_9669:
        /* <DEDUP_REMOVED lines=8> */
.L_x_9671:
        /* <DEDUP_REMOVED lines=15> */
.L_x_9672:
        /* <DEDUP_REMOVED lines=10> */
.L_x_9660:
[----:B------:R-:W-:Y:S05]  /*19880*/  BSYNC B1 ;  /* 0x0000000000017941 */ /* 0x000fea0003800000 */
.L_x_9659:
        /* <DEDUP_REMOVED lines=8> */
.L_x_9639:
[----:B------:R-:W-:Y:S05]  /*19910*/  BSYNC B0 ;  /* 0x0000000000007941 */ /* 0x000fea0003800000 */
.L_x_9638:
        /* <DEDUP_REMOVED lines=10> */
[----:B------:R-:W-:-:S05]  /*199c0*/  IMAD.IADD R3, R6, 0x1, R3 ;  /* 0x0000000106037824 */ /* 0x000fca00078e0203 */
[----:B------:R-:W-:-:S04]  /*199d0*/  SHF.R.S32.HI R0, RZ, 0x1f, R3 ;  /* 0x0000001fff007819 */ /* 0x000fc80000011403 */
[----:B------:R-:W-:-:S04]  /*199e0*/  LEA.HI R0, R0, R3, RZ, 0x7 ;  /* 0x0000000300007211 */ /* 0x000fc800078f38ff */
[----:B------:R-:W-:-:S04]  /*199f0*/  SHF.R.S32.HI R0, RZ, 0x7, R0 ;  /* 0x00000007ff007819 */ /* 0x000fc80000011400 */
        /* <DEDUP_REMOVED lines=21> */
.L_x_9675:
        /* <DEDUP_REMOVED lines=11> */
[----:B------:R-:W-:Y:S01]  /*19c00*/  IMAD.U32 R6, RZ, RZ, UR8 ;  /* 0x00000008ff067e24 */ /* 0x000fe2000f8e00ff */
[----:B0-----:R-:W-:Y:S01]  /*19c10*/  MOV R10, UR4 ;  /* 0x00000004000a7c02 */ /* 0x001fe20008000f00 */
[----:B------:R-:W-:Y:S01]  /*19c20*/  IMAD.U32 R7, RZ, RZ, UR9 ;  /* 0x00000009ff077e24 */ /* 0x000fe2000f8e00ff */
[----:B------:R-:W-:Y:S01]  /*19c30*/  MOV R13, RZ ;  /* 0x000000ff000d7202 */ /* 0x000fe20000000f00 */
[----:B-1----:R-:W-:-:S02]  /*19c40*/  IMAD.U32 R11, RZ, RZ, UR5 ;  /* 0x00000005ff0b7e24 */ /* 0x002fc4000f8e00ff */
[----:B------:R-:W-:Y:S02]  /*19c50*/  IMAD.MOV.U32 R8, RZ, RZ, 0x70 ;  /* 0x00000070ff087424 */ /* 0x000fe400078e00ff */
[----:B------:R-:W-:-:S07]  /*19c60*/  IMAD.MOV.U32 R12, RZ, RZ, 0x1 ;  /* 0x00000001ff0c7424 */ /* 0x000fce00078e00ff */
[----:B------:R-:W-:-:S07]  /*19c70*/  LEPC R20, `(.L_x_9678) ;  /* 0x000000001014794e */ /* 0x000fce0000000000 */
[----:B--2---:R-:W-:Y:S05]  /*19c80*/  CALL.ABS.NOINC R2 ;  /* 0x0000000002007343 */ /* 0x004fea0003c00000 */
.L_x_9678:
[----:B------:R-:W-:Y:S05]  /*19c90*/  BSYNC B6 ;  /* 0x0000000000067941 */ /* 0x000fea0003800000 */
.L_x_9677:
        /* <DEDUP_REMOVED lines=12> */
[----:B------:R-:W-:Y:S01]  /*19d60*/  MOV R8, 0x70 ;  /* 0x0000007000087802 */ /* 0x000fe20000000f00 */
[----:B------:R-:W-:Y:S02]  /*19d70*/  IMAD.U32 R7, RZ, RZ, UR9 ;  /* 0x00000009ff077e24 */ /* 0x000fe4000f8e00ff */
[----:B0-----:R-:W-:-:S02]  /*19d80*/  IMAD.U32 R10, RZ, RZ, UR4 ;  /* 0x00000004ff0a7e24 */ /* 0x001fc4000f8e00ff */
[----:B-1----:R-:W-:Y:S02]  /*19d90*/  IMAD.U32 R11, RZ, RZ, UR5 ;  /* 0x00000005ff0b7e24 */ /* 0x002fe4000f8e00ff */
[----:B------:R-:W-:Y:S02]  /*19da0*/  IMAD.MOV.U32 R12, RZ, RZ, 0x1 ;  /* 0x00000001ff0c7424 */ /* 0x000fe400078e00ff */
[----:B--2---:R-:W-:-:S07]  /*19db0*/  IMAD.MOV.U32 R13, RZ, RZ, RZ ;  /* 0x000000ffff0d7224 */ /* 0x004fce00078e00ff */
[----:B------:R-:W-:-:S07]  /*19dc0*/  LEPC R20, `(.L_x_9681) ;  /* 0x000000001014794e */ /* 0x000fce0000000000 */
[----:B---3--:R-:W-:Y:S05]  /*19dd0*/  CALL.ABS.NOINC R2 ;  /* 0x0000000002007343 */ /* 0x008fea0003c00000 */
.L_x_9681:
        /* <DEDUP_REMOVED lines=15> */
.L_x_9680:
[----:B------:R-:W-:Y:S05]  /*19ed0*/  BSYNC B6 ;  /* 0x0000000000067941 */ /* 0x000fea0003800000 */
.L_x_9679:
[----:B------:R-:W-:Y:S01]  /*19ee0*/  ULDC.64 UR4, c[0x0][0x9f8] ;  /* 0x00027e0000047ab9 */ /* 0x000fe20000000a00 */
[----:B------:R-:W2:Y:S01]  /*19ef0*/  LDL R20, [R1] ;  /* 0x0000000001147983 */ /* 0x000ea20000100800 */
[----:B------:R-:W-:Y:S01]  /*19f00*/  ISETP.NE.U32.AND P0, PT, RZ, UR4, PT ;  /* 0x00000004ff007c0c */ /* 0x000fe2000bf05070 */
[----:B------:R-:W3:Y:S01]  /*19f10*/  LDC R0, c[0x0][0x430] ;  /* 0x00010c00ff007b82 */ /* 0x000ee20000000800 */
[----:B------:R-:W-:Y:S02]  /*19f20*/  MOV R26, R35 ;  /* 0x00000023001a7202 */ /* 0x000fe40000000f00 */
[----:B------:R-:W-:-:S13]  /*19f30*/  ISETP.NE.AND.EX P0, PT, RZ, UR5, PT, P0 ;  /* 0x00000005ff007c0c */ /* 0x000fda000bf05300 */
[----:B------:R-:W-:Y:S01]  /*19f40*/  @P0 IADD3 R2, P1, R23, UR4, RZ ;  /* 0x0000000417020c10 */ /* 0x000fe2000ff3e0ff */
[----:B------:R-:W4:Y:S01]  /*19f50*/  S2R R35, SR_TID.X ;  /* 0x0000000000237919 */ /* 0x000f220000002100 */
[----:B------:R-:W0:Y:S02]  /*19f60*/  S2R R21, SR_TID.X ;  /* 0x0000000000157919 */ /* 0x000e240000002100 */
[----:B------:R-:W-:Y:S01]  /*19f70*/  @P0 IADD3.X R3, R24, UR5, RZ, P1, !PT ;  /* 0x0000000518030c10 */ /* 0x000fe20008ffe4ff */
[----:B------:R-:W-:Y:S01]  /*19f80*/  VIADD R26, R26, 0xffffffff ;  /* 0xffffffff1a1a7836 */ /* 0x000fe20000000000 */
[----:B------:R-:W-:-:S03]  /*19f90*/  ULDC UR4, c[0x0][0x2f4] ;  /* 0x0000bd0000047ab9 */ /* 0x000fc60000000800 */
[----:B------:R1:W2:Y:S01]  /*19fa0*/  @P0 LDG.E R34, desc[UR42][R2.64] ;  /* 0x0000002a02220981 */ /* 0x0002a2000c1e1900 */
[----:B---3--:R-:W-:Y:S01]  /*19fb0*/  ISETP.NE.AND P1, PT, R0, 0x1, PT ;  /* 0x000000010000780c */ /* 0x008fe20003f25270 */
[----:B------:R-:W-:-:S12]  /*19fc0*/  IMAD.SHL.U32 R8, R26, 0x80, RZ ;  /* 0x000000801a087824 */ /* 0x000fd800078e00ff */
[----:B------:R-:W3:Y:S01]  /*19fd0*/  @P1 LDC R7, c[0x0][0x434] ;  /* 0x00010d00ff071b82 */ /* 0x000ee20000000800 */
[----:B----4-:R-:W-:-:S07]  /*19fe0*/  IMAD.SHL.U32 R35, R35, 0x10, RZ ;  /* 0x0000001023237824 */ /* 0x010fce00078e00ff */
[----:B------:R-:W4:Y:S01]  /*19ff0*/  @P1 LDC R5, c[0x0][0x438] ;  /* 0x00010e00ff051b82 */ /* 0x000f220000000800 */
[----:B0-----:R-:W-:Y:S02]  /*1a000*/  LOP3.LUT R21, R21, 0x7f, RZ, 0xc0, !PT ;  /* 0x0000007f15157812 */ /* 0x001fe400078ec0ff */
[----:B------:R-:W-:Y:S02]  /*1a010*/  LOP3.LUT R35, R35, 0x70, RZ, 0xc0, !PT ;  /* 0x0000007023237812 */ /* 0x000fe400078ec0ff */
[----:B------:R-:W-:-:S04]  /*1a020*/  SHF.R.U32.HI R21, RZ, 0x3, R21 ;  /* 0x00000003ff157819 */ /* 0x000fc80000011615 */
[----:B------:R-:W-:-:S04]  /*1a030*/  LOP3.LUT R6, R8, R21, R35, 0xfe, !PT ;  /* 0x0000001508067212 */ /* 0x000fc800078efe23 */
[----:B------:R-:W-:-:S13]  /*1a040*/  ISETP.GE.AND P0, PT, R6, R37, PT ;  /* 0x000000250600720c */ /* 0x000fda0003f06270 */
[----:B-1----:R-:W0:Y:S01]  /*1a050*/  @!P0 LDC.64 R2, c[0x0][0x428] ;  /* 0x00010a00ff028b82 */ /* 0x002e220000000a00 */
[----:B------:R-:W-:Y:S01]  /*1a060*/  LOP3.LUT R32, R32, 0xfffffffb, RZ, 0xc0, !PT ;  /* 0xfffffffb20207812 */ /* 0x000fe200078ec0ff */
[----:B------:R-:W-:Y:S01]  /*1a070*/  UMOV UR5, 0xffffffff ;  /* 0xffffffff00057882 */ /* 0x000fe20000000000 */
[----:B--2---:R-:W-:-:S05]  /*1a080*/  IADD3 R6, R6, R20, RZ ;  /* 0x0000001406067210 */ /* 0x004fca0007ffe0ff */
[----:B---3--:R-:W-:-:S04]  /*1a090*/  @P1 IMAD.HI.U32 R7, R6, R7, RZ ;  /* 0x0000000706071227 */ /* 0x008fc800078e00ff */
[----:B------:R-:W-:Y:S01]  /*1a0a0*/  IMAD.MOV.U32 R4, RZ, RZ, R6 ;  /* 0x000000ffff047224 */ /* 0x000fe200078e0006 */
[----:B----4-:R-:W-:-:S05]  /*1a0b0*/  @P1 SHF.R.U32.HI R4, RZ, R5, R7 ;  /* 0x00000005ff041219 */ /* 0x010fca0000011607 */
[----:B------:R-:W-:-:S04]  /*1a0c0*/  IMAD.MOV R5, RZ, RZ, -R4 ;  /* 0x000000ffff057224 */ /* 0x000fc800078e0a04 */
[----:B------:R-:W-:Y:S01]  /*1a0d0*/  IMAD R0, R0, R5, R6 ;  /* 0x0000000500007224 */ /* 0x000fe200078e0206 */
[----:B------:R-:W-:Y:S02]  /*1a0e0*/  @!P0 SHF.R.S32.HI R5, RZ, 0x1f, R4 ;  /* 0x0000001fff058819 */ /* 0x000fe40000011404 */
[----:B------:R-:W-:Y:S01]  /*1a0f0*/  SHF.R.S32.HI R9, RZ, 0x1f, R34 ;  /* 0x0000001fff097819 */ /* 0x000fe20000011422 */
[----:B0-----:R-:W-:-:S04]  /*1a100*/  @!P0 IMAD.WIDE.U32 R4, R34, R2, R4 ;  /* 0x0000000222048225 */ /* 0x001fc800078e0004 */
[----:B------:R-:W-:-:S04]  /*1a110*/  @!P0 IMAD R6, R9, R2, RZ ;  /* 0x0000000209068224 */ /* 0x000fc800078e02ff */
[----:B------:R-:W-:Y:S02]  /*1a120*/  @!P0 IMAD R6, R34, R3, R6 ;  /* 0x0000000322068224 */ /* 0x000fe400078e0206 */
[----:B------:R-:W0:Y:S01]  /*1a130*/  @!P0 LDC.64 R2, c[0x0][0x418] ;  /* 0x00010600ff028b82 */ /* 0x000e220000000a00 */
[----:B------:R-:W-:Y:S02]  /*1a140*/  IMAD.U32 R7, RZ, RZ, UR38 ;  /* 0x00000026ff077e24 */ /* 0x000fe4000f8e00ff */
[----:B------:R-:W-:-:S03]  /*1a150*/  @!P0 IMAD.IADD R6, R5, 0x1, R6 ;  /* 0x0000000105068824 */ /* 0x000fc600078e0206 */
[----:B------:R-:W-:Y:S02]  /*1a160*/  ISETP.NE.AND P2, PT, R7, 0x3, PT ;  /* 0x000000030700780c */ /* 0x000fe40003f45270 */
[----:B0-----:R-:W-:-:S04]  /*1a170*/  @!P0 LEA R2, P1, R4, R2, 0x2 ;  /* 0x0000000204028211 */ /* 0x001fc800078210ff */
[----:B------:R-:W-:Y:S02]  /*1a180*/  @!P0 LEA.HI.X R3, R4, R3, R6, 0x2, P1 ;  /* 0x0000000304038211 */ /* 0x000fe400008f1406 */
[----:B------:R-:W-:-:S06]  /*1a190*/  MOV R4, RZ ;  /* 0x000000ff00047202 */ /* 0x000fcc0000000f00 */
[----:B------:R0:W5:Y:S01]  /*1a1a0*/  @!P0 LDG.E R4, desc[UR42][R2.64] ;  /* 0x0000002a02048981 */ /* 0x000162000c1e1900 */
[----:B------:R-:W-:Y:S02]  /*1a1b0*/  ISETP.GE.AND P0, PT, R31, UR4, PT ;  /* 0x000000041f007c0c */ /* 0x000fe4000bf06270 */
[----:B------:R-:W-:Y:S01]  /*1a1c0*/  @P2 LOP3.LUT R32, R32, 0x4, RZ, 0xfc, !PT ;  /* 0x0000000420202812 */ /* 0x000fe200078efcff */
[----:B------:R0:W-:Y:S03]  /*1a1d0*/  STL [R1+0x4], R9 ;  /* 0x0000040901007387 */ /* 0x0001e60000100800 */
[----:B------:R-:W-:-:S07]  /*1a1e0*/  LOP3.LUT R32, R32, 0xfffffffd, RZ, 0xc0, !PT ;  /* 0xfffffffd20207812 */ /* 0x000fce00078ec0ff */
[----:B------:R-:W-:Y:S02]  /*1a1f0*/  @P0 LOP3.LUT R32, R32, 0x2, RZ, 0xfc, !PT ;  /* 0x0000000220200812 */ /* 0x000fe400078efcff */
[----:B------:R-:W-:Y:S02]  /*1a200*/  ISETP.GE.AND P0, PT, R30, UR4, PT ;  /* 0x000000041e007c0c */ /* 0x000fe4000bf06270 */
[----:B------:R-:W-:-:S11]  /*1a210*/  LOP3.LUT R32, R32, 0xfffffffe, RZ, 0xc0, !PT ;  /* 0xfffffffe20207812 */ /* 0x000fd600078ec0ff */
[----:B------:R-:W-:Y:S01]  /*1a220*/  @P0 LOP3.LUT R32, R32, 0x1, RZ, 0xfc, !PT ;  /* 0x0000000120200812 */ /* 0x000fe200078efcff */
[----:B0-----:R-:W-:Y:S06]  /*1a230*/  BRA.DIV UR5, `(.L_x_9682) ;  /* 0x0000006a05b47947 */ /* 0x001fec000b800000 */
.L_x_9873:
[----:B------:R-:W-:Y:S01]  /*1a240*/  SHF.R.S32.HI R35, RZ, 0x1f, R18 ;  /* 0x0000001fff237819 */ /* 0x000fe20000011412 */
[----:B------:R-:W-:Y:S06]  /*1a250*/  @!P2 BRA `(.L_x_9683) ;  /* 0x000000000004a947 */ /* 0x000fec0003800000 */
[----:B------:R-:W-:Y:S01]  /*1a260*/  BPT.TRAP 0x1 ;  /* 0x000000040000795c */ /* 0x000fe20000300000 */
.L_x_9683:
        /* <DEDUP_REMOVED lines=25> */
.L_x_9874:
[----:B------:R-:W-:Y:S05]  /*1a400*/  BSYNC B0 ;  /* 0x0000000000007941 */ /* 0x000fea0003800000 */
.L_x_9684:
        /* <DEDUP_REMOVED lines=21> */
[----:B------:R-:W-:Y:S01]  /*1a560*/  UMOV UR4, 0xffffffff ;  /* 0xffffffff00047882 */ /* 0x000fe20000000000 */
[----:B------:R-:W-:Y:S02]  /*1a570*/  SHF.R.U32.HI R9, RZ, 0x3, R9 ;  /* 0x00000003ff097819 */ /* 0x000fe40000011609 */
[----:B------:R-:W-:Y:S02]  /*1a580*/  IADD3 R0, R3, R0, RZ ;  /* 0x0000000003007210 */ /* 0x000fe40007ffe0ff */
[----:B------:R-:W-:-:S02]  /*1a590*/  IADD3 R6, -R9, R37, -R8 ;  /* 0x0000002509067210 */ /* 0x000fc40007ffe908 */
        /* <DEDUP_REMOVED lines=82> */
.L_x_9892:
        /* <DEDUP_REMOVED lines=11> */
.L_x_9687:
        /* <DEDUP_REMOVED lines=11> */
.L_x_9688:
        /* <DEDUP_REMOVED lines=17> */
[----:B------:R-:W-:-:S05]  /*1ad30*/  IMAD.WIDE.U32 R2, R3, UR4, RZ ;  /* 0x0000000403027c25 */ /* 0x000fca000f8e00ff */
[----:B------:R-:W-:Y:S01]  /*1ad40*/  IADD3 R0, R3, R0, RZ ;  /* 0x0000000003007210 */ /* 0x000fe20007ffe0ff */
        /* <DEDUP_REMOVED lines=9> */
[----:B-1----:R-:W-:Y:S01]  /*1ade0*/  MOV R7, UR7 ;  /* 0x0000000700077c02 */ /* 0x002fe20008000f00 */
        /* <DEDUP_REMOVED lines=9> */
[----:B0-----:R-:W-:Y:S05]  /*1ae80*/  CALL.ABS.NOINC R2 ;  /* 0x0000000002007343 */ /* 0x001fea0003c00000 */
.L_x_9690:
[----:B------:R-:W-:Y:S05]  /*1ae90*/  BSYNC B6 ;  /* 0x0000000000067941 */ /* 0x000fea0003800000 */
.L_x_9689:
[----:B------:R-:W2:Y:S01]  /*1aea0*/  LDL.LU R20, [R1+0x20] ;  /* 0x0000200001147983 */ /* 0x000ea20000300800 */
[----:B------:R-:W3:Y:S01]  /*1aeb0*/  LDC R6, c[0x0][0x448] ;  /* 0x00011200ff067b82 */ /* 0x000ee20000000800 */
[----:B------:R-:W-:Y:S01]  /*1aec0*/  ULDC.64 UR4, c[0x0][0x2d8] ;  /* 0x0000b60000047ab9 */ /* 0x000fe20000000a00 */
[----:B------:R-:W-:Y:S01]  /*1aed0*/  ULDC.64 UR6, c[0x0][0x280] ;  /* 0x0000a00000067ab9 */ /* 0x000fe20000000a00 */
[----:B------:R-:W4:Y:S04]  /*1aee0*/  LDL.LU R21, [R1+0xc] ;  /* 0x00000c0001157983 */ /* 0x000f280000300800 */
[----:B0-----:R-:W4:Y:S01]  /*1aef0*/  LDL.LU.64 R2, [R1+0x18] ;  /* 0x0000180001027983 */ /* 0x001f220000300a00 */
[----:B------:R-:W-:-:S03]  /*1af00*/  IMAD R0, R35, UR4, RZ ;  /* 0x0000000423007c24 */ /* 0x000fc6000f8e02ff */
[----:B------:R0:W5:Y:S01]  /*1af10*/  LDL R10, [R1+0x14] ;  /* 0x00001400010a7983 */ /* 0x0001620000100800 */
[----:B------:R-:W-:-:S03]  /*1af20*/  IMAD R5, R18, UR5, R0 ;  /* 0x0000000512057c24 */ /* 0x000fc6000f8e0200 */
[----:B------:R0:W5:Y:S01]  /*1af30*/  LDL R8, [R1+0x8] ;  /* 0x0000080001087983 */ /* 0x0001620000100800 */
[----:B---3--:R-:W-:-:S13]  /*1af40*/  ISETP.NE.AND P0, PT, R6, 0x1, PT ;  /* 0x000000010600780c */ /* 0x008fda0003f05270 */
[----:B-1----:R-:W1:Y:S01]  /*1af50*/  @P0 LDC R7, c[0x0][0x44c] ;  /* 0x00011300ff070b82 */ /* 0x002e620000000800 */
[----:B----4-:R-:W-:Y:S02]  /*1af60*/  IMAD.MOV.U32 R3, RZ, RZ, R21 ;  /* 0x000000ffff037224 */ /* 0x010fe400078e0015 */
[----:B------:R-:W-:Y:S01]  /*1af70*/  IMAD.WIDE.U32 R2, R18, UR4, R2 ;  /* 0x0000000412027c25 */ /* 0x000fe2000f8e0002 */
[----:B------:R-:W-:Y:S01]  /*1af80*/  ULDC.64 UR4, c[0x0][0x2e0] ;  /* 0x0000b80000047ab9 */ /* 0x000fe20000000a00 */
[----:B------:R-:W3:Y:S02]  /*1af90*/  S2R R21, SR_TID.X ;  /* 0x0000000000157919 */ /* 0x000ee40000002100 */
[----:B--2---:R-:W-:Y:S02]  /*1afa0*/  IMAD R0, R20, UR4, RZ ;  /* 0x0000000414007c24 */ /* 0x004fe4000f8e02ff */
[----:B------:R-:W2:Y:S01]  /*1afb0*/  S2R R20, SR_TID.X ;  /* 0x0000000000147919 */ /* 0x000ea20000002100 */
[----:B------:R-:W-:-:S02]  /*1afc0*/  IMAD.IADD R3, R3, 0x1, R5 ;  /* 0x0000000103037824 */ /* 0x000fc400078e0205 */
[C---:B------:R-:W-:Y:S02]  /*1afd0*/  IMAD R0, R33.reuse, UR5, R0 ;  /* 0x0000000521007c24 */ /* 0x040fe4000f8e0200 */
[----:B------:R-:W-:Y:S01]  /*1afe0*/  IMAD.WIDE.U32 R2, R33, UR4, R2 ;  /* 0x0000000421027c25 */ /* 0x000fe2000f8e0002 */
[----:B------:R-:W-:-:S03]  /*1aff0*/  ULDC.64 UR4, c[0x0][0x2d0] ;  /* 0x0000b40000047ab9 */ /* 0x000fc60000000a00 */
[----:B------:R-:W-:Y:S02]  /*1b000*/  IMAD.IADD R3, R3, 0x1, R0 ;  /* 0x0000000103037824 */ /* 0x000fe400078e0200 */
[----:B------:R-:W4:Y:S01]  /*1b010*/  @P0 LDC R0, c[0x0][0x450] ;  /* 0x00011400ff000b82 */ /* 0x000f220000000800 */
[----:B---3--:R-:W-:Y:S02]  /*1b020*/  SHF.L.U32 R21, R21, 0x4, RZ ;  /* 0x0000000415157819 */ /* 0x008fe400000006ff */
[----:B--2---:R-:W-:Y:S02]  /*1b030*/  LOP3.LUT R20, R20, 0x7f, RZ, 0xc0, !PT ;  /* 0x0000007f14147812 */ /* 0x004fe400078ec0ff */
[----:B------:R-:W-:Y:S02]  /*1b040*/  LOP3.LUT R21, R21, 0x70, RZ, 0xc0, !PT ;  /* 0x0000007015157812 */ /* 0x000fe400078ec0ff */
[----:B------:R-:W-:-:S04]  /*1b050*/  SHF.R.U32.HI R20, RZ, 0x3, R20 ;  /* 0x00000003ff147819 */ /* 0x000fc80000011614 */
[----:B------:R-:W-:-:S05]  /*1b060*/  LOP3.LUT R20, R20, R21, RZ, 0xfc, !PT ;  /* 0x0000001514147212 */ /* 0x000fca00078efcff */
[----:B------:R-:W-:-:S04]  /*1b070*/  IMAD R5, R17, 0x80, R20 ;  /* 0x0000008011057824 */ /* 0x000fc800078e0214 */
[----:B-1----:R-:W-:-:S04]  /*1b080*/  @P0 IMAD.HI.U32 R7, R5, R7, RZ ;  /* 0x0000000705070227 */ /* 0x002fc800078e00ff */
[----:B------:R-:W-:Y:S01]  /*1b090*/  IMAD.MOV.U32 R4, RZ, RZ, R5 ;  /* 0x000000ffff047224 */ /* 0x000fe200078e0005 */
[----:B----4-:R-:W-:Y:S01]  /*1b0a0*/  @P0 SHF.R.U32.HI R4, RZ, R0, R7 ;  /* 0x00000000ff040219 */ /* 0x010fe20000011607 */
[----:B------:R-:W1:Y:S03]  /*1b0b0*/  S2R R20, SR_TID.X ;  /* 0x0000000000147919 */ /* 0x000e660000002100 */
[----:B------:R-:W-:-:S05]  /*1b0c0*/  IADD3 R0, -R4, RZ, RZ ;  /* 0x000000ff04007210 */ /* 0x000fca0007ffe1ff */
        /* <DEDUP_REMOVED lines=22> */
[----:B-----5:R-:W-:Y:S02]  /*1b230*/  IMAD R5, R10, R6, RZ ;  /* 0x000000060a057224 */ /* 0x020fe400078e02ff */
[----:B------:R-:W-:Y:S01]  /*1b240*/  IMAD R17, R17, 0x80, R9 ;  /* 0x0000008011117824 */ /* 0x000fe200078e0209 */
        /* <DEDUP_REMOVED lines=18> */
[----:B------:R1:W-:Y:S01]  /*1b370*/  @!P3 LDGSTS.E.BYPASS.LTC128B.128 [R8+0x14c00], desc[UR42][R2.64+0x80], !P1 ;  /* 0x14c000800208bfae */ /* 0x0003e2000c901d6a */
[----:B------:R-:W-:Y:S01]  /*1b380*/  ISETP.GE.AND P3, PT, R6, R5, PT ;  /* 0x000000050600720c */ /* 0x000fe20003f66270 */
[----:B------:R-:W-:Y:S02]  /*1b390*/  VIADD R6, R17, 0x30 ;  /* 0x0000003011067836 */ /* 0x000fe40000000000 */
        /* <DEDUP_REMOVED lines=47> */
[----:B0-----:R1:W-:Y:S02]  /*1b690*/  @!P3 LDGSTS.E.BYPASS.LTC128B.128 [R8+0x17400], desc[UR42][R2.64+0x80], !P1 ;  /* 0x174000800208bfae */ /* 0x0013e4000c901d6a */
.L_x_9909:
        /* <DEDUP_REMOVED lines=11> */
.L_x_9693:
[----:B------:R-:W-:Y:S05]  /*1b750*/  BSYNC B0 ;  /* 0x0000000000007941 */ /* 0x000fea0003800000 */
.L_x_9692:
[----:B------:R-:W-:Y:S01]  /*1b760*/  NOP ;  /* 0x0000000000007918 */ /* 0x000fe20000000000 */
[----:B------:R-:W-:-:S13]  /*1b770*/  PLOP3.LUT P0, PT, PT, PT, PT, 0x80, 0x0 ;  /* 0x000000000000781c */ /* 0x000fda0003f0f070 */
.L_x_9694:
        /* <DEDUP_REMOVED lines=20> */
.L_x_9910:
[----:B------:R-:W-:Y:S05]  /*1b8c0*/  BSYNC B0 ;  /* 0x0000000000007941 */ /* 0x000fea0003800000 */
.L_x_9695:
        /* <DEDUP_REMOVED lines=8> */
[----:B------:R-:W-:Y:S01]  /*1b950*/  MOV R17, R28 ;  /* 0x0000001c00117202 */ /* 0x000fe20000000f00 */
[----:B---3--:R-:W-:-:S10]  /*1b960*/  VIADD R6, R0, 0xfffffffe ;  /* 0xfffffffe00067836 */ /* 0x008fd40000000000 */
.L_x_9711:
[----:B------:R-:W3:Y:S01]  /*1b970*/  LDL R7, [R1] ;  /* 0x0000000001077983 */ /* 0x000ee20000100800 */
[----:B------:R-:W1:Y:S03]  /*1b980*/  LDC R0, c[0x0][0x430] ;  /* 0x00010c00ff007b82 */ /* 0x000e660000000800 */
[----:B------:R-:W4:Y:S01]  /*1b990*/  LDL R5, [R1+0x4] ;  /* 0x0000040001057983 */ /* 0x000f220000100800 */
[----:B------:R-:W-:Y:S05]  /*1b9a0*/  YIELD ;  /* 0x0000000000007946 */ /* 0x000fea0003800000 */
[----:B------:R-:W5:Y:S01]  /*1b9b0*/  S2R R2, SR_TID.X ;  /* 0x0000000000027919 */ /* 0x000f620000002100 */
[----:B------:R-:W-:Y:S01]  /*1b9c0*/  ULDC.64 UR4, c[0x0][0x428] ;  /* 0x00010a0000047ab9 */ /* 0x000fe20000000a00 */
[----:B------:R-:W2:Y:S01]  /*1b9d0*/  S2R R4, SR_TID.X ;  /* 0x0000000000047919 */ /* 0x000ea20000002100 */
[----:B-1----:R-:W-:-:S13]  /*1b9e0*/  ISETP.NE.AND P0, PT, R0, 0x1, PT ;  /* 0x000000010000780c */ /* 0x002fda0003f05270 */
[----:B0-----:R-:W0:Y:S01]  /*1b9f0*/  @P0 LDC R3, c[0x0][0x434] ;  /* 0x00010d00ff030b82 */ /* 0x001e220000000800 */
[----:B-----5:R-:W-:-:S07]  /*1ba00*/  LOP3.LUT R2, R2, 0x7f, RZ, 0xc0, !PT ;  /* 0x0000007f02027812 */ /* 0x020fce00078ec0ff */
[----:B------:R-:W1:Y:S01]  /*1ba10*/  @P0 LDC R8, c[0x0][0x438] ;  /* 0x00010e00ff080b82 */ /* 0x000e620000000800 */
[----:B------:R-:W-:Y:S01]  /*1ba20*/  SHF.R.U32.HI R2, RZ, 0x3, R2 ;  /* 0x00000003ff027819 */ /* 0x000fe20000011602 */
[----:B--2---:R-:W-:-:S04]  /*1ba30*/  IMAD.SHL.U32 R4, R4, 0x10, RZ ;  /* 0x0000001004047824 */ /* 0x004fc800078e00ff */
        /* <DEDUP_REMOVED lines=17> */
[----:B------:R-:W-:Y:S01]  /*1bb50*/  MOV R7, UR38 ;  /* 0x0000002600077c02 */ /* 0x000fe20008000f00 */
[----:B------:R-:W-:Y:S02]  /*1bb60*/  VIADD R25, R10, 0x1 ;  /* 0x000000010a197836 */ /* 0x000fe40000000000 */
[----:B------:R-:W-:Y:S01]  /*1bb70*/  IMAD.MOV.U32 R26, RZ, RZ, R6 ;  /* 0x000000ffff1a7224 */ /* 0x000fe200078e0006 */
        /* <DEDUP_REMOVED lines=8> */
.L_x_9699:
[----:B------:R-:W-:Y:S01]  /*1bc00*/  IMAD R6, R25, 0x8, R22 ;  /* 0x0000000819067824 */ /* 0x000fe200078e0216 */
[----:B------:R-:W-:Y:S01]  /*1bc10*/  SHF.L.U32 R3, R28, 0x1f, RZ ;  /* 0x0000001f1c037819 */ /* 0x000fe200000006ff */
[----:B------:R-:W-:Y:S03]  /*1bc20*/  BSSY B1, `(.L_x_9700) ;  /* 0x0000003000017945 */ /* 0x000fe60003800000 */
[----:B------:R-:W0:Y:S02]  /*1bc30*/  SYNCS.PHASECHK.TRANS64.TRYWAIT P0, [R6+URZ+0x28840], R3 ;  /* 0x02884003060075a7 */ /* 0x000e24000800017f */
[----:B0-----:R-:W-:Y:S05]  /*1bc40*/  @!P0 BRA `(.L_x_9701) ;  /* 0x0000006400d88947 */ /* 0x001fea0003800000 */
.L_x_9911:
[----:B------:R-:W-:Y:S05]  /*1bc50*/  BSYNC B1 ;  /* 0x0000000000017941 */ /* 0x000fea0003800000 */
.L_x_9700:
        /* <DEDUP_REMOVED lines=68> */
[----:B------:R-:W-:Y:S04]  /*1c0a0*/  LDGSTS.E.BYPASS.LTC128B.128 [R8+0x1b400], desc[UR42][R2.64], !P4 ;  /* 0x1b40000002087fae */ /* 0x000fe8000e101d6a */
[----:B------:R0:W-:Y:S04]  /*1c0b0*/  LDGSTS.E.BYPASS.LTC128B.128 [R8+0x1f400], desc[UR42][R2.64+0x80], !P3 ;  /* 0x1f40008002087fae */ /* 0x0001e8000d901d6a */
[----:B0-2---:R0:W1:Y:S02]  /*1c0c0*/  SHFL.IDX PT, R2, R7, 0x7, 0x181f ;  /* 0x00f81f0007027f89 */ /* 0x00506400000e0000 */
.L_x_9929:
[----:B-1----:R-:W-:-:S04]  /*1c0d0*/  IADD3 R2, P0, R2, R5, RZ ;  /* 0x0000000502027210 */ /* 0x002fc80007f1e0ff */
        /* <DEDUP_REMOVED lines=8> */
.L_x_9703:
        /* <DEDUP_REMOVED lines=11> */
.L_x_9704:
[----:B------:R1:W-:Y:S01]  /*1c210*/  SYNCS.ARRIVE.TRANS64.A1T0 RZ, [R6+URZ+0x28830], RZ ;  /* 0x028830ff06ff79a7 */ /* 0x0003e2000810003f */
[----:B------:R-:W-:Y:S05]  /*1c220*/  @!P4 BRA `(.L_x_9705) ;  /* 0x000000000004c947 */ /* 0x000fea0003800000 */
[----:B------:R-:W-:Y:S01]  /*1c230*/  BPT.TRAP 0x1 ;  /* 0x000000040000795c */ /* 0x000fe20000300000 */
.L_x_9705:
[----:B------:R-:W-:Y:S01]  /*1c240*/  SHF.L.U32 R2, R17, 0x1f, RZ ;  /* 0x0000001f11027819 */ /* 0x000fe200000006ff */
[----:B-1----:R-:W-:Y:S01]  /*1c250*/  IMAD R6, R10, 0x8, R22 ;  /* 0x000000080a067824 */ /* 0x002fe200078e0216 */
[----:B------:R-:W-:Y:S03]  /*1c260*/  BSSY B1, `(.L_x_9706) ;  /* 0x0000003000017945 */ /* 0x000fe60003800000 */
[----:B------:R-:W1:Y:S02]  /*1c270*/  SYNCS.PHASECHK.TRANS64.TRYWAIT P0, [R6+URZ+0x28860], R2 ;  /* 0x02886002060075a7 */ /* 0x000e64000800017f */
[----:B-1----:R-:W-:Y:S05]  /*1c280*/  @!P0 BRA `(.L_x_9707) ;  /* 0x0000006800a88947 */ /* 0x002fea0003800000 */
.L_x_9930:
[----:B------:R-:W-:Y:S05]  /*1c290*/  BSYNC B1 ;  /* 0x0000000000017941 */ /* 0x000fea0003800000 */
.L_x_9706:
[----:B------:R-:W2:Y:S01]  /*1c2a0*/  S2R R3, SR_TID.X ;  /* 0x0000000000037919 */ /* 0x000ea20000002100 */
[----:B------:R-:W-:Y:S01]  /*1c2b0*/  IMAD R8, R33, -0x80, R37 ;  /* 0xffffff8021087824 */ /* 0x000fe200078e0225 */
[----:B------:R-:W-:Y:S01]  /*1c2c0*/  UMOV UR4, 0xffffffff ;  /* 0xffffffff00047882 */ /* 0x000fe20000000000 */
[----:B0-----:R-:W-:Y:S01]  /*1c2d0*/  IMAD R7, R10, 0x4000, R36 ;  /* 0x000040000a077824 */ /* 0x001fe200078e0224 */
[----:B--2---:R-:W-:-:S04]  /*1c2e0*/  LOP3.LUT R3, R3, 0x7f, RZ, 0xc0, !PT ;  /* 0x0000007f03037812 */ /* 0x004fc800078ec0ff */
[----:B------:R-:W-:-:S04]  /*1c2f0*/  SHF.R.U32.HI R3, RZ, 0x3, R3 ;  /* 0x00000003ff037819 */ /* 0x000fc80000011603 */
[----:B------:R-:W-:Y:S01]  /*1c300*/  IADD3 R8, -R3, R8, RZ ;  /* 0x0000000803087210 */ /* 0x000fe20007ffe1ff */
        /* <DEDUP_REMOVED lines=60> */
.L_x_9948:
        /* <DEDUP_REMOVED lines=29> */
.L_x_9709:
        /* <DEDUP_REMOVED lines=11> */
.L_x_9710:
[C---:B------:R-:W-:Y:S01]  /*1c950*/  ISETP.GT.AND P0, PT, R26.reuse, RZ, PT ;  /* 0x000000ff1a00720c */ /* 0x040fe20003f04270 */
[----:B------:R0:W-:Y:S01]  /*1c960*/  SYNCS.ARRIVE.TRANS64.A1T0 RZ, [R6+URZ+0x28850], RZ ;  /* 0x028850ff06ff79a7 */ /* 0x0001e2000810003f */
[----:B------:R-:W-:Y:S01]  /*1c970*/  IMAD.MOV.U32 R10, RZ, RZ, R25 ;  /* 0x000000ffff0a7224 */ /* 0x000fe200078e0019 */
[----:B------:R-:W-:Y:S01]  /*1c980*/  MOV R17, R28 ;  /* 0x0000001c00117202 */ /* 0x000fe20000000f00 */
[----:B------:R-:W-:Y:S02]  /*1c990*/  IMAD.MOV.U32 R33, RZ, RZ, R26 ;  /* 0x000000ffff217224 */ /* 0x000fe400078e001a */
[----:B0-----:R-:W-:-:S07]  /*1c9a0*/  VIADD R6, R26, 0xffffffff ;  /* 0xffffffff1a067836 */ /* 0x001fce0000000000 */
[----:B------:R-:W-:Y:S05]  /*1c9b0*/  @P0 BRA `(.L_x_9711) ;  /* 0xffffffec00ec0947 */ /* 0x000fea000383ffff */
.L_x_9698:
[----:B------:R-:W-:Y:S05]  /*1c9c0*/  BSYNC B0 ;  /* 0x0000000000007941 */ /* 0x000fea0003800000 */
.L_x_9697:
        /* <DEDUP_REMOVED lines=17> */
.L_x_9713:
[----:B------:R-:W-:Y:S05]  /*1cae0*/  BSYNC B0 ;  /* 0x0000000000007941 */ /* 0x000fea0003800000 */
.L_x_9712:
[----:B------:R-:W-:-:S05]  /*1caf0*/  IMAD.U32 R0, RZ, RZ, UR38 ;  /* 0x00000026ff007e24 */ /* 0x000fca000f8e00ff */
[----:B------:R-:W-:-:S13]  /*1cb00*/  ISETP.NE.AND P0, PT, R0, 0x3, PT ;  /* 0x000000030000780c */ /* 0x000fda0003f05270 */
[----:B------:R-:W-:Y:S05]  /*1cb10*/  @!P0 BRA `(.L_x_9714) ;  /* 0x0000000000048947 */ /* 0x000fea0003800000 */
[----:B------:R-:W-:Y:S01]  /*1cb20*/  BPT.TRAP 0x1 ;  /* 0x000000040000795c */ /* 0x000fe20000300000 */
.L_x_9714:
[----:B------:R-:W-:Y:S01]  /*1cb30*/  IMAD R0, R25, 0x8, R22 ;  /* 0x0000000819007824 */ /* 0x000fe200078e0216 */
[----:B0-----:R-:W-:Y:S01]  /*1cb40*/  SHF.L.U32 R3, R28, 0x1f, RZ ;  /* 0x0000001f1c037819 */ /* 0x001fe200000006ff */
[----:B------:R-:W-:Y:S01]  /*1cb50*/  BSSY B0, `(.L_x_9715) ;  /* 0x0000004000007945 */ /* 0x000fe20003800000 */
[----:B------:R-:W-:Y:S02]  /*1cb60*/  IMAD R6, R26, -0x80, R37 ;  /* 0xffffff801a067824 */ /* 0x000fe400078e0225 */
[----:B------:R-:W0:Y:S02]  /*1cb70*/  SYNCS.PHASECHK.TRANS64.TRYWAIT P0, [R0+URZ+0x28860], R3 ;  /* 0x02886003000075a7 */ /* 0x000e24000800017f */
[----:B0-----:R-:W-:Y:S05]  /*1cb80*/  @!P0 BRA `(.L_x_9716) ;  /* 0x0000006c00048947 */ /* 0x001fea0003800000 */
.L_x_9949:
[----:B------:R-:W-:Y:S05]  /*1cb90*/  BSYNC B0 ;  /* 0x0000000000007941 */ /* 0x000fea0003800000 */
.L_x_9715:
        /* <DEDUP_REMOVED lines=70> */
.L_x_9967:
        /* <DEDUP_REMOVED lines=11> */
.L_x_9718:
        /* <DEDUP_REMOVED lines=11> */
.L_x_9719:
[----:B------:R0:W-:Y:S01]  /*1d160*/  SYNCS.ARRIVE.TRANS64.A1T0 RZ, [R0+URZ+0x28850], RZ ;  /* 0x028850ff00ff79a7 */ /* 0x0001e2000810003f */
[----:B------:R-:W-:-:S05]  /*1d170*/  VIADD R25, R25, 0x1 ;  /* 0x0000000119197836 */ /* 0x000fca0000000000 */
[----:B------:R-:W-:-:S04]  /*1d180*/  ISETP.NE.AND P0, PT, R25, 0x2, PT ;  /* 0x000000021900780c */ /* 0x000fc80003f05270 */
[----:B------:R-:W-:Y:S02]  /*1d190*/  SEL R3, RZ, 0x1, P0 ;  /* 0x00000001ff037807 */ /* 0x000fe40000000000 */
[----:B------:R-:W-:Y:S02]  /*1d1a0*/  SEL R25, R25, RZ, P0 ;  /* 0x000000ff19197207 */ /* 0x000fe40000000000 */
[----:B0-----:R-:W-:-:S07]  /*1d1b0*/  LOP3.LUT R28, R28, R3, RZ, 0x3c, !PT ;  /* 0x000000031c1c7212 */ /* 0x001fce00078e3cff */
.L_x_9676:
[----:B------:R-:W-:Y:S05]  /*1d1c0*/  BSYNC B7 ;  /* 0x0000000000077941 */ /* 0x000fea0003800000 */
.L_x_9674:
[----:B------:R-:W-:-:S13]  /*1d1d0*/  LOP3.LUT P0, RZ, R32, 0x8, RZ, 0xc0, !PT ;  /* 0x0000000820ff7812 */ /* 0x000fda000780c0ff */
[----:B------:R-:W-:Y:S05]  /*1d1e0*/  @!P0 BRA `(.L_x_9720) ;  /* 0x0000000000248947 */ /* 0x000fea0003800000 */
[----:B------:R-:W-:Y:S05]  /*1d1f0*/  WARPSYNC.ALL ;  /* 0x0000000000007948 */ /* 0x000fea0003800000 */
[----:B------:R-:W2:Y:S08]  /*1d200*/  S2UR UR5, SR_CgaCtaId ;  /* 0x00000000000579c3 */ /* 0x000eb00000008800 */
[----:B------:R-:W-:Y:S06]  /*1d210*/  BAR.SYNC.DEFER_BLOCKING 0x5, 0x180 ;  /* 0x0146000000007b1d */ /* 0x000fec0000010000 */
[----:B------:R-:W-:-:S02]  /*1d220*/  UMOV UR4, 0x400 ;  /* 0x0000040000047882 */ /* 0x000fc40000000000 */
[----:B--2---:R-:W-:-:S06]  /*1d230*/  ULEA UR4, UR5, UR4, 0x18 ;  /* 0x0000000405047291 */ /* 0x004fcc000f8ec03f */
[----:B------:R-:W-:-:S05]  /*1d240*/  IMAD.U32 R22, RZ, RZ, UR4 ;  /* 0x00000004ff167e24 */ /* 0x000fca000f8e00ff */
[----:B------:R4:W2:Y:S01]  /*1d250*/  LDS.128 R16, [R22+0x288d0] ;  /* 0x0288d00016107984 */ /* 0x0008a20000000c00 */
[----:B------:R-:W-:Y:S06]  /*1d260*/  BAR.ARV 0x4, 0x180 ;  /* 0x0106000000007b1d */ /* 0x000fec0000002000 */
[----:B------:R-:W-:Y:S05]  /*1d270*/  BRA `(.L_x_9721) ;  /* 0x0000000800cc7947 */ /* 0x000fea0003800000 */
.L_x_9720:
        /* <DEDUP_REMOVED lines=35> */
[----:B------:R2:W3:Y:S02]  /*1d4b0*/  SHFL.IDX PT, R14, R6, 0x1f, 0x1f ;  /* 0x03e01f00060e7f89 */ /* 0x0004e400000e0000 */
.L_x_9977:
[----:B------:R-:W-:Y:S02]  /*1d4c0*/  ULDC UR4, c[0x0][0xc38] ;  /* 0x00030e0000047ab9 */ /* 0x000fe40000000800 */
[----:B------:R-:W-:-:S04]  /*1d4d0*/  IMAD.U32 R7, RZ, RZ, UR4 ;  /* 0x00000004ff077e24 */ /* 0x000fc8000f8e00ff */
[----:B---3--:R-:W-:-:S05]  /*1d4e0*/  IMAD R14, R14, R7, RZ ;  /* 0x000000070e0e7224 */ /* 0x008fca00078e02ff */
[----:B------:R-:W-:-:S04]  /*1d4f0*/  IADD3 R9, R4, R14, RZ ;  /* 0x0000000e04097210 */ /* 0x000fc80007ffe0ff */
[----:B------:R-:W-:-:S13]  /*1d500*/  ISETP.GT.AND P6, PT, R9, R0, PT ;  /* 0x000000000900720c */ /* 0x000fda0003fc4270 */
[----:B------:R-:W-:Y:S05]  /*1d510*/  @P6 BRA `(.L_x_9723) ;  /* 0x00000000009c6947 */ /* 0x000fea0003800000 */
.L_x_9728:
[----:B------:R-:W3:Y:S01]  /*1d520*/  LDC R2, c[0x0][0xc3c] ;  /* 0x00030f00ff027b82 */ /* 0x000ee20000000800 */
[----:B------:R-:W-:-:S05]  /*1d530*/  VIADD R19, R19, 0x1f ;  /* 0x0000001f13137836 */ /* 0x000fca0000000000 */
[----:B---3--:R-:W-:-:S13]  /*1d540*/  ISETP.GE.AND P6, PT, R19, R2, PT ;  /* 0x000000021300720c */ /* 0x008fda0003fc6270 */
[----:B------:R-:W-:Y:S05]  /*1d550*/  @P6 BRA `(.L_x_9724) ;  /* 0x0000000400d06947 */ /* 0x000fea0003800000 */
[----:B------:R-:W3:Y:S01]  /*1d560*/  S2R R3, SR_TID.X ;  /* 0x0000000000037919 */ /* 0x000ee20000002100 */
[----:B------:R-:W-:Y:S01]  /*1d570*/  BSSY B0, `(.L_x_9725) ;  /* 0x0000009000007945 */ /* 0x000fe20003800000 */
[----:B------:R-:W-:Y:S01]  /*1d580*/  IMAD.MOV.U32 R5, RZ, RZ, RZ ;  /* 0x000000ffff057224 */ /* 0x000fe200078e00ff */
[----:B---3--:R-:W-:-:S05]  /*1d590*/  LOP3.LUT R3, R3, 0x1f, RZ, 0xc0, !PT ;  /* 0x0000001f03037812 */ /* 0x008fca00078ec0ff */
[----:B------:R-:W-:-:S05]  /*1d5a0*/  IMAD.IADD R7, R19, 0x1, R3 ;  /* 0x0000000113077824 */ /* 0x000fca00078e0203 */
[----:B------:R-:W-:-:S13]  /*1d5b0*/  ISETP.GE.OR P6, PT, R7, R2, !P0 ;  /* 0x000000020700720c */ /* 0x000fda00047c6670 */
[----:B------:R-:W-:Y:S05]  /*1d5c0*/  @P6 BRA `(.L_x_9726) ;  /* 0x00000000000c6947 */ /* 0x000fea0003800000 */
[----:B------:R-:W3:Y:S02]  /*1d5d0*/  LDC.64 R2, c[0x0][0xc80] ;  /* 0x00032000ff027b82 */ /* 0x000ee40000000a00 */
[----:B---3--:R-:W-:-:S05]  /*1d5e0*/  IMAD.WIDE R2, R7, 0x4, R2 ;  /* 0x0000000407027825 */ /* 0x008fca00078e0202 */
[----:B------:R3:W5:Y:S02]  /*1d5f0*/  LDG.E R5, desc[UR42][R2.64] ;  /* 0x0000002a02057981 */ /* 0x000764000c1e1900 */
.L_x_9726:
[----:B------:R-:W-:Y:S05]  /*1d600*/  BSYNC B0 ;  /* 0x0000000000007941 */ /* 0x000fea0003800000 */
.L_x_9725:
[----:B------:R-:W-:-:S03]  /*1d610*/  UMOV UR4, 0xffffffff ;  /* 0xffffffff00047882 */ /* 0x000fc60000000000 */
[----:B------:R-:W-:Y:S05]  /*1d620*/  BRA.DIV UR4, `(.L_x_9727) ;  /* 0x0000007204107947 */ /* 0x000fea000b800000 */
[----:B-----5:R-:W4:Y:S02]  /*1d630*/  SHFL.UP PT, R14, R5, 0x1, RZ ;  /* 0x04200000050e7989 */ /* 0x020f2400000e00ff */
[----:B----4-:R-:W-:-:S04]  /*1d640*/  SEL R14, R14, RZ, P1 ;  /* 0x000000ff0e0e7207 */ /* 0x010fc80000800000 */
[----:B------:R-:W-:-:S05]  /*1d650*/  IADD3 R13, R5, R14, RZ ;  /* 0x0000000e050d7210 */ /* 0x000fca0007ffe0ff */
[----:B------:R-:W3:Y:S02]  /*1d660*/  SHFL.UP PT, R14, R13, 0x2, RZ ;  /* 0x044000000d0e7989 */ /* 0x000ee400000e00ff */
[----:B---3--:R-:W-:-:S05]  /*1d670*/  SEL R2, R14, RZ, P2 ;  /* 0x000000ff0e027207 */ /* 0x008fca0001000000 */
[----:B------:R-:W-:-:S05]  /*1d680*/  IMAD.IADD R2, R13, 0x1, R2 ;  /* 0x000000010d027824 */ /* 0x000fca00078e0202 */
[----:B------:R-:W3:Y:S02]  /*1d690*/  SHFL.UP PT, R14, R2, 0x4, RZ ;  /* 0x04800000020e7989 */ /* 0x000ee400000e00ff */
[----:B---3--:R-:W-:-:S05]  /*1d6a0*/  SEL R3, R14, RZ, P3 ;  /* 0x000000ff0e037207 */ /* 0x008fca0001800000 */
[----:B------:R-:W-:-:S05]  /*1d6b0*/  IMAD.IADD R3, R2, 0x1, R3 ;  /* 0x0000000102037824 */ /* 0x000fca00078e0203 */
[----:B------:R-:W3:Y:S02]  /*1d6c0*/  SHFL.UP PT, R14, R3, 0x8, RZ ;  /* 0x05000000030e7989 */ /* 0x000ee400000e00ff */
[----:B---3--:R-:W-:-:S05]  /*1d6d0*/  SEL R4, R14, RZ, P4 ;  /* 0x000000ff0e047207 */ /* 0x008fca0002000000 */
[----:B------:R-:W-:-:S05]  /*1d6e0*/  IMAD.IADD R4, R3, 0x1, R4 ;  /* 0x0000000103047824 */ /* 0x000fca00078e0204 */
[----:B------:R-:W3:Y:S02]  /*1d6f0*/  SHFL.UP PT, R14, R4, 0x10, RZ ;  /* 0x06000000040e7989 */ /* 0x000ee400000e00ff */
[----:B---3--:R-:W-:-:S04]  /*1d700*/  SEL R7, R14, RZ, P5 ;  /* 0x000000ff0e077207 */ /* 0x008fc80002800000 */
[----:B--2---:R-:W-:-:S05]  /*1d710*/  IADD3 R6, R4, R7, RZ ;  /* 0x0000000704067210 */ /* 0x004fca0007ffe0ff */
[----:B------:R2:W3:Y:S02]  /*1d720*/  SHFL.IDX PT, R14, R6, 0x1f, 0x1f ;  /* 0x03e01f00060e7f89 */ /* 0x0004e400000e0000 */
.L_x_9985:
[----:B------:R-:W-:Y:S02]  /*1d730*/  ULDC UR4, c[0x0][0xc38] ;  /* 0x00030e0000047ab9 */ /* 0x000fe40000000800 */
[----:B------:R-:W-:-:S04]  /*1d740*/  IMAD.U32 R7, RZ, RZ, UR4 ;  /* 0x00000004ff077e24 */ /* 0x000fc8000f8e00ff */
[----:B---3--:R-:W-:-:S04]  /*1d750*/  IMAD R14, R14, R7, RZ ;  /* 0x000000070e0e7224 */ /* 0x008fc800078e02ff */
[----:B------:R-:W-:-:S05]  /*1d760*/  IMAD.IADD R9, R14, 0x1, R9 ;  /* 0x000000010e097824 */ /* 0x000fca00078e0209 */
[----:B------:R-:W-:-:S13]  /*1d770*/  ISETP.GT.AND P6, PT, R9, R0, PT ;  /* 0x000000000900720c */ /* 0x000fda0003fc4270 */
[----:B------:R-:W-:Y:S05]  /*1d780*/  @!P6 BRA `(.L_x_9728) ;  /* 0xfffffffc0064e947 */ /* 0x000fea000383ffff */
.L_x_9723:
        /* <DEDUP_REMOVED lines=8> */
.L_x_9989:
[----:B------:R-:W-:Y:S02]  /*1d810*/  ISETP.NE.AND P0, PT, R2, RZ, PT ;  /* 0x000000ff0200720c */ /* 0x000fe40003f05270 */
[----:B------:R-:W-:-:S11]  /*1d820*/  MOV R14, RZ ;  /* 0x000000ff000e7202 */ /* 0x000fd60000000f00 */
[----:B------:R-:W-:Y:S05]  /*1d830*/  @!P0 BRA `(.L_x_9730) ;  /* 0x0000000000108947 */ /* 0x000fea0003800000 */
[----:B------:R-:W-:Y:S01]  /*1d840*/  UMOV UR4, 0xffffffff ;  /* 0xffffffff00047882 */ /* 0x000fe20000000000 */
[----:B------:R-:W-:Y:S02]  /*1d850*/  VIADD R12, R4, 0xffffffff ;  /* 0xffffffff040c7836 */ /* 0x000fe40000000000 */
[----:B------:R-:W-:Y:S05]  /*1d860*/  BRA.DIV UR4, `(.L_x_9731) ;  /* 0x0000007204847947 */ /* 0x000fea000b800000 */
[----:B------:R0:W0:Y:S02]  /*1d870*/  SHFL.IDX PT, R14, R6, R12, 0x1f ;  /* 0x00001f0c060e7589 */ /* 0x00002400000e0000 */
.L_x_9730:
[----:B------:R-:W5:Y:S01]  /*1d880*/  LDC.64 R2, c[0x0][0xc90] ;  /* 0x00032400ff027b82 */ /* 0x000f620000000a00 */
[----:B------:R-:W-:-:S04]  /*1d890*/  IMAD.IADD R19, R4, 0x1, R19 ;  /* 0x0000000104137824 */ /* 0x000fc800078e0213 */
[----:B-----5:R-:W-:-:S05]  /*1d8a0*/  IMAD.WIDE R2, R19, 0x4, R2 ;  /* 0x0000000413027825 */ /* 0x020fca00078e0202 */
[----:B0-2---:R0:W3:Y:S01]  /*1d8b0*/  LDG.E R6, desc[UR42][R2.64] ;  /* 0x0000002a02067981 */ /* 0x0050e2000c1e1900 */
[----:B------:R-:W-:Y:S02]  /*1d8c0*/  IMAD R16, R14, R7, R16 ;  /* 0x000000070e107224 */ /* 0x000fe400078e0210 */
[----:B0-----:R-:W-:Y:S02]  /*1d8d0*/  IMAD.MOV.U32 R2, RZ, RZ, RZ ;  /* 0x000000ffff027224 */ /* 0x001fe400078e00ff */
[----:B---34-:R-:W-:-:S05]  /*1d8e0*/  IMAD R4, R5, R6, RZ ;  /* 0x0000000605047224 */ /* 0x018fca00078e02ff */
[----:B------:R-:W-:-:S04]  /*1d8f0*/  IABS R8, R4 ;  /* 0x0000000400087213 */ /* 0x000fc80000000000 */
[----:B------:R-:W0:Y:S08]  /*1d900*/  I2F.RP R10, R8 ;  /* 0x00000008000a7306 */ /* 0x000e300000209400 */
[----:B0-----:R-:W1:Y:S02]  /*1d910*/  MUFU.RCP R10, R10 ;  /* 0x0000000a000a7308 */ /* 0x001e640000001000 */
[----:B-1----:R-:W-:-:S06]  /*1d920*/  VIADD R11, R10, 0xffffffe ;  /* 0x0ffffffe0a0b7836 */ /* 0x002fcc0000000000 */
        /* <DEDUP_REMOVED lines=13> */
[-C--:B------:R-:W-:Y:S01]  /*1da00*/  @!P1 IADD3 R3, R3, -R8.reuse, RZ ;  /* 0x8000000803039210 */ /* 0x080fe20007ffe0ff */
        /* <DEDUP_REMOVED lines=33> */
[----:B------:R-:W-:-:S05]  /*1dc20*/  @P0 IADD3 R2, R2, 0x1, RZ ;  /* 0x0000000102020810 */ /* 0x000fca0007ffe0ff */
[----:B------:R-:W-:Y:S01]  /*1dc30*/  @!P2 IMAD.MOV R2, RZ, RZ, -R2 ;  /* 0x000000ffff02a224 */ /* 0x000fe200078e0a02 */
[----:B------:R-:W-:Y:S01]  /*1dc40*/  @!P1 LOP3.LUT R2, RZ, R6, RZ, 0x33, !PT ;  /* 0x00000006ff029212 */ /* 0x000fe200078e33ff */
[----:B------:R-:W-:-:S04]  /*1dc50*/  IMAD.MOV R6, RZ, RZ, -R6 ;  /* 0x000000ffff067224 */ /* 0x000fc800078e0a06 */
[----:B------:R-:W-:Y:S01]  /*1dc60*/  IMAD R18, R2, R6, R9 ;  /* 0x0000000602127224 */ /* 0x000fe200078e0209 */
[----:B------:R-:W-:-:S04]  /*1dc70*/  LOP3.LUT R2, RZ, R2, RZ, 0x33, !PT ;  /* 0x00000002ff027212 */ /* 0x000fc800078e33ff */
[----:B------:R-:W-:Y:S01]  /*1dc80*/  IADD3 R17, R5, R2, RZ ;  /* 0x0000000205117210 */ /* 0x000fe20007ffe0ff */
[----:B------:R-:W-:Y:S06]  /*1dc90*/  BRA `(.L_x_9732) ;  /* 0x00000000001c7947 */ /* 0x000fec0003800000 */
.L_x_9724:
[----:B------:R-:W-:Y:S01]  /*1dca0*/  UMOV UR4, URZ ;  /* 0x0000003f00047c82 */ /* 0x000fe20008000000 */
[----:B------:R-:W-:Y:S01]  /*1dcb0*/  UMOV UR5, URZ ;  /* 0x0000003f00057c82 */ /* 0x000fe20008000000 */
[----:B------:R-:W-:Y:S01]  /*1dcc0*/  ULDC UR6, c[0x0][0xc3c] ;  /* 0x00030f0000067ab9 */ /* 0x000fe20000000800 */
[----:B------:R-:W-:Y:S01]  /*1dcd0*/  IMAD.MOV.U32 R16, RZ, RZ, R0 ;  /* 0x000000ffff107224 */ /* 0x000fe200078e0000 */
[----:B------:R-:W-:Y:S01]  /*1dce0*/  MOV R19, UR6 ;  /* 0x0000000600137c02 */ /* 0x000fe20008000f00 */
[----:B------:R-:W-:Y:S02]  /*1dcf0*/  IMAD.U32 R17, RZ, RZ, UR4 ;  /* 0x00000004ff117e24 */ /* 0x000fe4000f8e00ff */
[----:B------:R-:W-:-:S07]  /*1dd00*/  IMAD.U32 R18, RZ, RZ, UR5 ;  /* 0x00000005ff127e24 */ /* 0x000fce000f8e00ff */
.L_x_9732:
        /* <DEDUP_REMOVED lines=10> */
.L_x_9721:
[----:B------:R-:W-:Y:S02]  /*1ddb0*/  ULDC UR4, c[0x0][0xc3c] ;  /* 0x00030f0000047ab9 */ /* 0x000fe40000000800 */
[----:B--2---:R-:W-:-:S13]  /*1ddc0*/  ISETP.GE.AND P0, PT, R19, UR4, PT ;  /* 0x0000000413007c0c */ /* 0x004fda000bf06270 */
[----:B------:R-:W-:Y:S05]  /*1ddd0*/  @!P0 BRA `(.L_x_9733) ;  /* 0xffffffa000f48947 */ /* 0x000fea000383ffff */
[----:B------:R-:W-:Y:S05]  /*1dde0*/  BSYNC B8 ;  /* 0x0000000000087941 */ /* 0x000fea0003800000 */
.L_x_9634:
[----:B------:R-:W2:Y:S01]  /*1ddf0*/  LDL.LU R0, [R1+0x24] ;  /* 0x0000240001007983 */ /* 0x000ea20000300800 */
[----:B------:R-:W-:Y:S01]  /*1de00*/  BSSY B0, `(.L_x_9734) ;  /* 0x000000b000007945 */ /* 0x000fe20003800000 */
[----:B------:R-:W5:Y:S01]  /*1de10*/  S2R R5, SR_CgaCtaId ;  /* 0x0000000000057919 */ /* 0x000f620000008800 */
[----:B--2---:R-:W-:-:S05]  /*1de20*/  VIADD R0, R0, 0x1 ;  /* 0x0000000100007836 */ /* 0x004fca0000000000 */
[----:B-1----:R-:W-:-:S04]  /*1de30*/  LEA.HI R2, R0, R0, RZ, 0x1 ;  /* 0x0000000000027211 */ /* 0x002fc800078f08ff */
[----:B------:R-:W-:Y:S02]  /*1de40*/  LOP3.LUT R3, R2, 0xfffffffe, RZ, 0xc0, !PT ;  /* 0xfffffffe02037812 */ /* 0x000fe400078ec0ff */
[----:B------:R-:W-:-:S03]  /*1de50*/  MOV R2, 0x400 ;  /* 0x0000040000027802 */ /* 0x000fc60000000f00 */
[----:B------:R-:W-:Y:S01]  /*1de60*/  IMAD.IADD R0, R0, 0x1, -R3 ;  /* 0x0000000100007824 */ /* 0x000fe200078e0a03 */
[----:B-----5:R-:W-:-:S04]  /*1de70*/  LEA R4, R5, R2, 0x18 ;  /* 0x0000000205047211 */ /* 0x020fc800078ec0ff */
[----:B------:R-:W-:-:S04]  /*1de80*/  SHF.L.U32 R0, R0, 0x1f, RZ ;  /* 0x0000001f00007819 */ /* 0x000fc800000006ff */
[----:B------:R-:W1:Y:S02]  /*1de90*/  SYNCS.PHASECHK.TRANS64.TRYWAIT P0, [R4+URZ+0x28820], R0 ;  /* 0x02882000040075a7 */ /* 0x000e64000800017f */
[----:B-1----:R-:W-:Y:S05]  /*1dea0*/  @!P0 BRA `(.L_x_9735) ;  /* 0x0000006c00188947 */ /* 0x002fea0003800000 */
.L_x_9992:
[----:B------:R-:W-:Y:S05]  /*1deb0*/  BSYNC B0 ;  /* 0x0000000000007941 */ /* 0x000fea0003800000 */
.L_x_9734:
[----:B------:R-:W-:-:S03]  /*1dec0*/  UMOV UR4, 0xffffffff ;  /* 0xffffffff00047882 */ /* 0x000fc60000000000 */
[----:B------:R-:W-:Y:S05]  /*1ded0*/  BRA.DIV UR4, `(.L_x_9736) ;  /* 0x0000006e04207947 */ /* 0x000fea000b800000 */
[----:B-1----:R-:W1:Y:S02]  /*1dee0*/  S2R R0, SR_TID.X ;  /* 0x0000000000007919 */ /* 0x002e640000002100 */
[----:B-1----:R-:W-:-:S04]  /*1def0*/  SHF.R.U32.HI R0, RZ, 0x5, R0 ;  /* 0x00000005ff007819 */ /* 0x002fc80000011600 */
[----:B------:R-:W-:-:S05]  /*1df00*/  LOP3.LUT R0, R0, 0x3, RZ, 0xc0, !PT ;  /* 0x0000000300007812 */ /* 0x000fca00078ec0ff */
[----:B------:R1:W2:Y:S02]  /*1df10*/  SHFL.IDX PT, R14, R0, RZ, 0x1f ;  /* 0x00001fff000e7589 */ /* 0x0002a400000e0000 */
.L_x_9995:
[----:B--2---:R-:W-:-:S13]  /*1df20*/  ISETP.NE.AND P0, PT, R14, RZ, PT ;  /* 0x000000ff0e00720c */ /* 0x004fda0003f05270 */
[----:B------:R-:W-:Y:S05]  /*1df30*/  @P0 BRA `(.L_x_9403) ;  /* 0x0000000000880947 */ /* 0x000fea0003800000 */
[----:B------:R-:W-:-:S03]  /*1df40*/  UMOV UR4, 0xffffffff ;  /* 0xffffffff00047882 */ /* 0x000fc60000000000 */
[----:B------:R-:W-:Y:S05]  /*1df50*/  BRA.DIV UR4, `(.L_x_9737) ;  /* 0x0000006e04347947 */ /* 0x000fea000b800000 */
[----:B------:R-:W-:-:S13]  /*1df60*/  ELECT P6, URZ, PT ;  /* 0x00000000003f782f */ /* 0x000fda00038c0000 */
.L_x_9998:
[----:B------:R-:W-:Y:S05]  /*1df70*/  @!P6 BRA `(.L_x_9403) ;  /* 0x000000000078e947 */ /* 0x000fea0003800000 */
[----:B------:R-:W-:-:S06]  /*1df80*/  ULOP3.LUT UR4, UR36, 0x2, URZ, 0xfc, !UPT ;  /* 0x0000000224047892 */ /* 0x000fcc000f8efc3f */
[----:B-1----:R-:W-:-:S05]  /*1df90*/  IMAD.U32 R0, RZ, RZ, UR4 ;  /* 0x00000004ff007e24 */ /* 0x002fca000f8e00ff */
[----:B------:R-:W-:-:S13]  /*1dfa0*/  ISETP.NE.AND P0, PT, R0, 0x3, PT ;  /* 0x000000030000780c */ /* 0x000fda0003f05270 */
[----:B------:R-:W-:Y:S05]  /*1dfb0*/  @!P0 BRA `(.L_x_9738) ;  /* 0x0000000000048947 */ /* 0x000fea0003800000 */
[----:B------:R-:W-:Y:S01]  /*1dfc0*/  BPT.TRAP 0x1 ;  /* 0x000000040000795c */ /* 0x000fe20000300000 */
.L_x_9738:
[C---:B------:R-:W-:Y:S01]  /*1dfd0*/  LEA R5, R25.reuse, R4, 0x3 ;  /* 0x0000000419057211 */ /* 0x040fe200078e18ff */
[----:B------:R-:W-:Y:S01]  /*1dfe0*/  VIADD R25, R25, 0x1 ;  /* 0x0000000119197836 */ /* 0x000fe20000000000 */
[----:B------:R-:W-:-:S04]  /*1dff0*/  SHF.L.U32 R0, R28, 0x1f, RZ ;  /* 0x0000001f1c007819 */ /* 0x000fc800000006ff */
[----:B------:R-:W1:Y:S01]  /*1e000*/  SYNCS.PHASECHK.TRANS64.TRYWAIT P1, [R5+URZ+0x28840], R0 ;  /* 0x02884000050075a7 */ /* 0x000e62000802017f */
[----:B------:R-:W-:-:S04]  /*1e010*/  ISETP.NE.AND P2, PT, R25, 0x2, PT ;  /* 0x000000021900780c */ /* 0x000fc80003f45270 */
[----:B------:R-:W-:Y:S01]  /*1e020*/  SEL R3, RZ, 0x1, P2 ;  /* 0x00000001ff037807 */ /* 0x000fe20001000000 */
[----:B-1----:R-:W-:Y:S08]  /*1e030*/  @!P1 BRA `(.L_x_9739) ;  /* 0x0000006c001c9947 */ /* 0x002ff00003800000 */
.L_x_9999:
[----:B------:R-:W-:Y:S02]  /*1e040*/  SEL R25, R25, RZ, P2 ;  /* 0x000000ff19197207 */ /* 0x000fe40001000000 */
[----:B------:R-:W-:Y:S01]  /*1e050*/  LOP3.LUT R2, R28, R3, RZ, 0x3c, !PT ;  /* 0x000000031c027212 */ /* 0x000fe200078e3cff */
[----:B------:R-:W-:Y:S06]  /*1e060*/  @!P0 BRA `(.L_x_9740) ;  /* 0x0000000000048947 */ /* 0x000fec0003800000 */
[----:B------:R-:W-:Y:S01]  /*1e070*/  BPT.TRAP 0x1 ;  /* 0x000000040000795c */ /* 0x000fe20000300000 */
.L_x_9740:
[----:B------:R-:W-:Y:S01]  /*1e080*/  IMAD R25, R25, 0x8, R4 ;  /* 0x0000000819197824 */ /* 0x000fe200078e0204 */
[----:B------:R-:W-:-:S04]  /*1e090*/  SHF.L.U32 R2, R2, 0x1f, RZ ;  /* 0x0000001f02027819 */ /* 0x000fc800000006ff */
[----:B------:R-:W2:Y:S02]  /*1e0a0*/  SYNCS.PHASECHK.TRANS64.TRYWAIT P1, [R25+URZ+0x28840], R2 ;  /* 0x02884002190075a7 */ /* 0x000ea4000802017f */
[----:B--2---:R-:W-:Y:S05]  /*1e0b0*/  @!P1 BRA `(.L_x_9741) ;  /* 0x0000006c00109947 */ /* 0x004fea0003800000 */
.L_x_10000:
[----:B------:R-:W-:Y:S05]  /*1e0c0*/  @!P0 BRA `(.L_x_9742) ;  /* 0x0000000000048947 */ /* 0x000fea0003800000 */
[----:B------:R-:W-:Y:S01]  /*1e0d0*/  BPT.TRAP 0x1 ;  /* 0x000000040000795c */ /* 0x000fe20000300000 */
.L_x_9742:
[----:B------:R-:W5:Y:S02]  /*1e0e0*/  SYNCS.PHASECHK.TRANS64.TRYWAIT P1, [R5+URZ+0x28860], R0 ;  /* 0x02886000050075a7 */ /* 0x000f64000802017f */
[----:B-----5:R-:W-:Y:S05]  /*1e0f0*/  @!P1 BRA `(.L_x_9743) ;  /* 0x0000006c00149947 */ /* 0x020fea0003800000 */
.L_x_10001:
[----:B------:R-:W-:Y:S05]  /*1e100*/  @!P0 BRA `(.L_x_9744) ;  /* 0x0000000000048947 */ /* 0x000fea0003800000 */
[----:B------:R-:W-:Y:S01]  /*1e110*/  BPT.TRAP 0x1 ;  /* 0x000000040000795c */ /* 0x000fe20000300000 */
.L_x_9744:
[----:B------:R0:W0:Y:S02]  /*1e120*/  SYNCS.PHASECHK.TRANS64.TRYWAIT P0, [R25+URZ+0x28860], R2 ;  /* 0x02886002190075a7 */ /* 0x000024000800017f */
[----:B0-----:R-:W-:Y:S05]  /*1e130*/  @!P0 NANOSLEEP.SYNCS 0x989680 ;  /* 0x009896800000895d */ /* 0x001fea0003900000 */
[----:B------:R-:W0:Y:S02]  /*1e140*/  @!P0 SYNCS.PHASECHK.TRANS64 P0, [R25+URZ+0x28860], R2 ;  /* 0x02886002190085a7 */ /* 0x000e24000800007f */
[----:B0-----:R-:W-:Y:S05]  /*1e150*/  @!P0 BRA `(.L_x_9744) ;  /* 0xfffffffc00f08947 */ /* 0x001fea000383ffff */
.L_x_9403:
[----:B------:R-:W-:Y:S05]  /*1e160*/  BSYNC B9 ;  /* 0x0000000000097941 */ /* 0x000fea0003800000 */
.L_x_9400:
[----:B------:R-:W-:Y:S05]  /*1e170*/  EXIT ;  /* 0x000000000000794d */ /* 0x000fea0003800000 */
.L_x_9425:
[----:B0-----:R0:W1:Y:S02]  /*1e180*/  SYNCS.PHASECHK.TRANS64.TRYWAIT P6, [R91+URZ+0x28890], R102 ;  /* 0x028890665b0075a7 */ /* 0x00106400080c017f */
[----:B-1----:R-:W-:Y:S05]  /*1e190*/  @!P6 NANOSLEEP.SYNCS 0x989680 ;  /* 0x009896800000e95d */ /* 0x002fea0003900000 */
[----:B------:R-:W1:Y:S02]  /*1e1a0*/  @!P6 SYNCS.PHASECHK.TRANS64 P6, [R91+URZ+0x28890], R102 ;  /* 0x028890665b00e5a7 */ /* 0x000e6400080c007f */
[----:B-1----:R-:W-:Y:S05]  /*1e1b0*/  @!P6 BRA `(.L_x_9425) ;  /* 0xfffffffc00f0e947 */ /* 0x002fea000383ffff */
[----:B------:R-:W-:Y:S05]  /*1e1c0*/  BRA `(.L_x_9745) ;  /* 0xfffffe4c00807947 */ /* 0x000fea000383ffff */
.L_x_9426:
        /* <DEDUP_REMOVED lines=8> */
.L_x_9747:
[----:B------:R-:W-:Y:S05]  /*1e250*/  BSYNC B1 ;  /* 0x0000000000017941 */ /* 0x000fea0003800000 */
.L_x_9746:
        /* <DEDUP_REMOVED lines=8> */
.L_x_9748:
[----:B------:R-:W-:Y:S01]  /*1e2e0*/  MOV R105, R14 ;  /* 0x0000000e00697202 */ /* 0x000fe20000000f00 */
[----:B------:R-:W-:Y:S06]  /*1e2f0*/  BRA `(.L_x_9749) ;  /* 0xfffffe4c00487947 */ /* 0x000fec000383ffff */
.L_x_9435:
        /* <DEDUP_REMOVED lines=8> */
.L_x_9751:
[----:B------:R-:W-:Y:S05]  /*1e380*/  BSYNC B1 ;  /* 0x0000000000017941 */ /* 0x000fea0003800000 */
.L_x_9750:
        /* <DEDUP_REMOVED lines=8> */
.L_x_9752:
[----:B------:R-:W-:Y:S01]  /*1e410*/  IMAD.MOV.U32 R73, RZ, RZ, R14 ;  /* 0x000000ffff497224 */ /* 0x000fe200078e000e */
[----:B------:R-:W-:Y:S06]  /*1e420*/  BRA `(.L_x_9753) ;  /* 0xfffffe5000ac7947 */ /* 0x000fec000383ffff */
.L_x_9444:
        /* <DEDUP_REMOVED lines=8> */
.L_x_9755:
[----:B------:R-:W-:Y:S05]  /*1e4b0*/  BSYNC B1 ;  /* 0x0000000000017941 */ /* 0x000fea0003800000 */
.L_x_9754:
        /* <DEDUP_REMOVED lines=8> */
.L_x_9756:
[----:B------:R-:W-:Y:S01]  /*1e540*/  MOV R65, R14 ;  /* 0x0000000e00417202 */ /* 0x000fe20000000f00 */
[----:B------:R-:W-:Y:S06]  /*1e550*/  BRA `(.L_x_9757) ;  /* 0xfffffe5800107947 */ /* 0x000fec000383ffff */
.L_x_9453:
        /* <DEDUP_REMOVED lines=8> */
.L_x_9759:
[----:B------:R-:W-:Y:S05]  /*1e5e0*/  BSYNC B1 ;  /* 0x0000000000017941 */ /* 0x000fea0003800000 */
.L_x_9758:
        /* <DEDUP_REMOVED lines=8> */
.L_x_9760:
[----:B------:R-:W-:Y:S01]  /*1e670*/  IMAD.MOV.U32 R53, RZ, RZ, R14 ;  /* 0x000000ffff357224 */ /* 0x000fe200078e000e */
[----:B------:R-:W-:Y:S06]  /*1e680*/  BRA `(.L_x_9761) ;  /* 0xfffffe5c00707947 */ /* 0x000fec000383ffff */
.L_x_9465:
[----:B-1----:R1:W2:Y:S02]  /*1e690*/  SYNCS.PHASECHK.TRANS64.TRYWAIT P4, [R91+URZ+0x28890], R102 ;  /* 0x028890665b0075a7 */ /* 0x0022a4000808017f */
[----:B--2---:R-:W-:Y:S05]  /*1e6a0*/  @!P4 NANOSLEEP.SYNCS 0x989680 ;  /* 0x009896800000c95d */ /* 0x004fea0003900000 */
[----:B------:R-:W2:Y:S02]  /*1e6b0*/  @!P4 SYNCS.PHASECHK.TRANS64 P4, [R91+URZ+0x28890], R102 ;  /* 0x028890665b00c5a7 */ /* 0x000ea4000808007f */
[----:B--2---:R-:W-:Y:S05]  /*1e6c0*/  @!P4 BRA `(.L_x_9465) ;  /* 0xfffffffc00f0c947 */ /* 0x004fea000383ffff */
[----:B------:R-:W-:Y:S05]  /*1e6d0*/  BRA `(.L_x_9762) ;  /* 0xfffffe6c003c7947 */ /* 0x000fea000383ffff */
.L_x_9466:
        /* <DEDUP_REMOVED lines=8> */
.L_x_9764:
[----:B------:R-:W-:Y:S05]  /*1e760*/  BSYNC B1 ;  /* 0x0000000000017941 */ /* 0x000fea0003800000 */
.L_x_9763:
        /* <DEDUP_REMOVED lines=8> */
.L_x_9765:
[----:B------:R-:W-:Y:S01]  /*1e7f0*/  MOV R106, R14 ;  /* 0x0000000e006a7202 */ /* 0x000fe20000000f00 */
[----:B------:R-:W-:Y:S06]  /*1e800*/  BRA `(.L_x_9766) ;  /* 0xfffffe6c00087947 */ /* 0x000fec000383ffff */
.L_x_9471:
        /* <DEDUP_REMOVED lines=8> */
.L_x_9768:
[----:B------:R-:W-:Y:S05]  /*1e890*/  BSYNC B1 ;  /* 0x0000000000017941 */ /* 0x000fea0003800000 */
.L_x_9767:
        /* <DEDUP_REMOVED lines=8> */
.L_x_9769:
[----:B------:R-:W-:Y:S01]  /*1e920*/  IMAD.MOV.U32 R50, RZ, RZ, R14 ;  /* 0x000000ffff327224 */ /* 0x000fe200078e000e */
[----:B------:R-:W-:Y:S06]  /*1e930*/  BRA `(.L_x_9770) ;  /* 0xfffffe7000a47947 */ /* 0x000fec000383ffff */
.L_x_9476:
        /* <DEDUP_REMOVED lines=8> */
.L_x_9772:
[----:B------:R-:W-:Y:S05]  /*1e9c0*/  BSYNC B1 ;  /* 0x0000000000017941 */ /* 0x000fea0003800000 */
.L_x_9771:
        /* <DEDUP_REMOVED lines=8> */
.L_x_9773:
[----:B------:R-:W-:Y:S01]  /*1ea50*/  MOV R50, R14 ;  /* 0x0000000e00327202 */ /* 0x000fe20000000f00 */
[----:B------:R-:W-:Y:S06]  /*1ea60*/  BRA `(.L_x_9774) ;  /* 0xfffffe7800407947 */ /* 0x000fec000383ffff */
.L_x_9481:
        /* <DEDUP_REMOVED lines=8> */
.L_x_9776:
[----:B------:R-:W-:Y:S05]  /*1eaf0*/  BSYNC B1 ;  /* 0x0000000000017941 */ /* 0x000fea0003800000 */
.L_x_9775:
        /* <DEDUP_REMOVED lines=8> */
.L_x_9777:
[----:B------:R-:W-:Y:S01]  /*1eb80*/  IMAD.MOV.U32 R108, RZ, RZ, R14 ;  /* 0x000000ffff6c7224 */ /* 0x000fe200078e000e */
[----:B------:R-:W-:Y:S06]  /*1eb90*/  BRA `(.L_x_9778) ;  /* 0xfffffe7c00d87947 */ /* 0x000fec000383ffff */
.L_x_9486:
[----:B0-----:R0:W1:Y:S02]  /*1eba0*/  SYNCS.PHASECHK.TRANS64.TRYWAIT P3, [R91+URZ+0x28890], R102 ;  /* 0x028890665b0075a7 */ /* 0x001064000806017f */
[----:B-1----:R-:W-:Y:S05]  /*1ebb0*/  @!P3 NANOSLEEP.SYNCS 0x989680 ;  /* 0x009896800000b95d */ /* 0x002fea0003900000 */
[----:B------:R-:W1:Y:S02]  /*1ebc0*/  @!P3 SYNCS.PHASECHK.TRANS64 P3, [R91+URZ+0x28890], R102 ;  /* 0x028890665b00b5a7 */ /* 0x000e64000806007f */
[----:B-1----:R-:W-:Y:S05]  /*1ebd0*/  @!P3 BRA `(.L_x_9486) ;  /* 0xfffffffc00f0b947 */ /* 0x002fea000383ffff */
[----:B------:R-:W-:Y:S05]  /*1ebe0*/  BRA `(.L_x_9779) ;  /* 0xfffffe8400c47947 */ /* 0x000fea000383ffff */
.L_x_9487:
        /* <DEDUP_REMOVED lines=8> */
.L_x_9781:
[----:B------:R-:W-:Y:S05]  /*1ec70*/  BSYNC B1 ;  /* 0x0000000000017941 */ /* 0x000fea0003800000 */
.L_x_9780:
        /* <DEDUP_REMOVED lines=8> */
.L_x_9782:
[----:B------:R-:W-:Y:S05]  /*1ed00*/  BRA `(.L_x_9783) ;  /* 0xfffffe8400ec7947 */ /* 0x000fea000383ffff */
.L_x_9490:
[----:B------:R-:W-:Y:S01]  /*1ed10*/  BSSY B1, `(.L_x_9784) ;  /* 0x0000008000017945 */ /* 0x000fe20003800000 */
[----:B----4-:R-:W-:Y:S01]  /*1ed20*/  MOV R13, R46 ;  /* 0x0000002e000d7202 */ /* 0x010fe20000000f00 */
[----:B------:R-:W-:Y:S02]  /*1ed30*/  IMAD.MOV.U32 R12, RZ, RZ, 0x1 ;  /* 0x00000001ff0c7424 */ /* 0x000fe400078e00ff */
[----:B------:R-:W-:Y:S02]  /*1ed40*/  IMAD.MOV.U32 R11, RZ, RZ, 0x181f ;  /* 0x0000181fff0b7424 */ /* 0x000fe400078e00ff */
[----:B------:R-:W-:-:S07]  /*1ed50*/  IMAD.MOV.U32 R15, RZ, RZ, -0x1 ;  /* 0xffffffffff0f7424 */ /* 0x000fce00078e00ff */
[----:B0123--:R-:W-:Y:S05]  /*1ed60*/  WARPSYNC.COLLECTIVE R15, `(.L_x_9785) ;  /* 0x000000000f087348 */ /* 0x00ffea0003c00000 */
[----:B---3--:R3:W4:Y:S02]  /*1ed70*/  SHFL.IDX P6, R14, R13, R12, R11 ;  /* 0x0000000c0d0e7389 */ /* 0x00872400000c000b */
[----:B01234-:R-:W-:Y:S01]  /*1ed80*/  ENDCOLLECTIVE ;  /* 0x000000000000791b */ /* 0x01ffe20003800000 */
.L_x_9785:
[----:B------:R-:W-:Y:S05]  /*1ed90*/  BSYNC B1 ;  /* 0x0000000000017941 */ /* 0x000fea0003800000 */
.L_x_9784:
        /* <DEDUP_REMOVED lines=8> */
.L_x_9786:
[----:B------:R-:W-:Y:S05]  /*1ee20*/  BRA `(.L_x_9787) ;  /* 0xfffffe8400ec7947 */ /* 0x000fea000383ffff */
.L_x_9493:
        /* <DEDUP_REMOVED lines=8> */
.L_x_9789:
[----:B------:R-:W-:Y:S05]  /*1eeb0*/  BSYNC B1 ;  /* 0x0000000000017941 */ /* 0x000fea0003800000 */
.L_x_9788:
        /* <DEDUP_REMOVED lines=8> */
.L_x_9790:
[----:B------:R-:W-:Y:S05]  /*1ef40*/  BRA `(.L_x_9791) ;  /* 0xfffffe8400f07947 */ /* 0x000fea000383ffff */
.L_x_9496:
        /* <DEDUP_REMOVED lines=8> */
.L_x_9793:
[----:B------:R-:W-:Y:S05]  /*1efd0*/  BSYNC B1 ;  /* 0x0000000000017941 */ /* 0x000fea0003800000 */
.L_x_9792:
        /* <DEDUP_REMOVED lines=8> */
.L_x_9794:
[----:B------:R-:W-:Y:S05]  /*1f060*/  BRA `(.L_x_9795) ;  /* 0xfffffe8400f47947 */ /* 0x000fea000383ffff */
.L_x_9500:
[----:B------:R0:W0:Y:S02]  /*1f070*/  SYNCS.PHASECHK.TRANS64.TRYWAIT P4, [R91+URZ+0x288b0], R102 ;  /* 0x0288b0665b0075a7 */ /* 0x000024000808017f */
[----:B0-----:R-:W-:Y:S05]  /*1f080*/  @!P4 NANOSLEEP.SYNCS 0x989680 ;  /* 0x009896800000c95d */ /* 0x001fea0003900000 */
[----:B------:R-:W0:Y:S02]  /*1f090*/  @!P4 SYNCS.PHASECHK.TRANS64 P4, [R91+URZ+0x288b0], R102 ;  /* 0x0288b0665b00c5a7 */ /* 0x000e24000808007f */
[----:B0-----:R-:W-:Y:S05]  /*1f0a0*/  @!P4 BRA `(.L_x_9500) ;  /* 0xfffffffc00f0c947 */ /* 0x001fea000383ffff */
[----:B------:R-:W-:Y:S05]  /*1f0b0*/  BRA `(.L_x_9796) ;  /* 0xfffffe8800707947 */ /* 0x000fea000383ffff */
.L_x_9512:
[----:B------:R-:W-:Y:S01]  /*1f0c0*/  BSSY B0, `(.L_x_9797) ;  /* 0x0000008000007945 */ /* 0x000fe20003800000 */
[----:B----4-:R-:W-:Y:S01]  /*1f0d0*/  IMAD.MOV.U32 R13, RZ, RZ, R220 ;  /* 0x000000ffff0d7224 */ /* 0x010fe200078e00dc */
[----:B------:R-:W-:Y:S01]  /*1f0e0*/  MOV R12, RZ ;  /* 0x000000ff000c7202 */ /* 0x000fe20000000f00 */
[----:B------:R-:W-:Y:S02]  /*1f0f0*/  IMAD.MOV.U32 R11, RZ, RZ, 0x1f ;  /* 0x0000001fff0b7424 */ /* 0x000fe400078e00ff */
[----:B------:R-:W-:-:S07]  /*1f100*/  IMAD.MOV.U32 R15, RZ, RZ, -0x1 ;  /* 0xffffffffff0f7424 */ /* 0x000fce00078e00ff */
[----:B--2--5:R-:W-:Y:S05]  /*1f110*/  WARPSYNC.COLLECTIVE R15, `(.L_x_9798) ;  /* 0x000000000f087348 */ /* 0x024fea0003c00000 */
[----:B------:R0:W1:Y:S02]  /*1f120*/  SHFL.IDX P6, R14, R13, R12, R11 ;  /* 0x0000000c0d0e7389 */ /* 0x00006400000c000b */
[----:B012--5:R-:W-:Y:S01]  /*1f130*/  ENDCOLLECTIVE ;  /* 0x000000000000791b */ /* 0x027fe20003800000 */
.L_x_9798:
[----:B------:R-:W-:Y:S05]  /*1f140*/  BSYNC B0 ;  /* 0x0000000000007941 */ /* 0x000fea0003800000 */
.L_x_9797:
[----:B------:R-:W-:Y:S01]  /*1f150*/  IMAD.MOV.U32 R190, RZ, RZ, R14 ;  /* 0x000000ffffbe7224 */ /* 0x000fe200078e000e */
[----:B------:R-:W-:Y:S06]  /*1f160*/  BRA `(.L_x_9799) ;  /* 0xfffffe9000dc7947 */ /* 0x000fec000383ffff */
.L_x_9522:
[----:B------:R-:W-:Y:S01]  /*1f170*/  BSSY B1, `(.L_x_9800) ;  /* 0x0000008000017945 */ /* 0x000fe20003800000 */
[----:B------:R-:W-:Y:S01]  /*1f180*/  MOV R13, R6 ;  /* 0x00000006000d7202 */ /* 0x000fe20000000f00 */
[----:B------:R-:W-:Y:S02]  /*1f190*/  IMAD.MOV.U32 R12, RZ, RZ, RZ ;  /* 0x000000ffff0c7224 */ /* 0x000fe400078e00ff */
[----:B------:R-:W-:Y:S02]  /*1f1a0*/  IMAD.MOV.U32 R11, RZ, RZ, 0x181f ;  /* 0x0000181fff0b7424 */ /* 0x000fe400078e00ff */
[----:B------:R-:W-:-:S07]  /*1f1b0*/  IMAD.MOV.U32 R15, RZ, RZ, -0x1 ;  /* 0xffffffffff0f7424 */ /* 0x000fce00078e00ff */
[----:B0-2---:R-:W-:Y:S05]  /*1f1c0*/  WARPSYNC.COLLECTIVE R15, `(.L_x_9801) ;  /* 0x000000000f087348 */ /* 0x005fea0003c00000 */
[----:B------:R1:W3:Y:S02]  /*1f1d0*/  SHFL.IDX P6, R14, R13, R12, R11 ;  /* 0x0000000c0d0e7389 */ /* 0x0002e400000c000b */
[----:B0123--:R-:W-:Y:S01]  /*1f1e0*/  ENDCOLLECTIVE ;  /* 0x000000000000791b */ /* 0x00ffe20003800000 */
.L_x_9801:
[----:B------:R-:W-:Y:S05]  /*1f1f0*/  BSYNC B1 ;  /* 0x0000000000017941 */ /* 0x000fea0003800000 */
.L_x_9800:
        /* <DEDUP_REMOVED lines=8> */
.L_x_9802:
[----:B------:R-:W-:Y:S02]  /*1f280*/  IMAD.MOV.U32 R13, RZ, RZ, R8 ;  /* 0x000000ffff0d7224 */ /* 0x000fe400078e0008 */
[----:B------:R-:W-:-:S07]  /*1f290*/  IMAD.MOV.U32 R3, RZ, RZ, R14 ;  /* 0x000000ffff037224 */ /* 0x000fce00078e000e */
[----:B------:R-:W-:Y:S05]  /*1f2a0*/  WARPSYNC.COLLECTIVE R15, `(.L_x_9803) ;  /* 0x000000000f087348 */ /* 0x000fea0003c00000 */
[----:B------:R0:W1:Y:S02]  /*1f2b0*/  SHFL.IDX P6, R14, R13, R12, R11 ;  /* 0x0000000c0d0e7389 */ /* 0x00006400000c000b */
[----:B01----:R-:W-:Y:S01]  /*1f2c0*/  ENDCOLLECTIVE ;  /* 0x000000000000791b */ /* 0x003fe20003800000 */
.L_x_9803:
[----:B------:R-:W-:Y:S01]  /*1f2d0*/  MOV R13, R7 ;  /* 0x00000007000d7202 */ /* 0x000fe20000000f00 */
[----:B------:R-:W-:-:S07]  /*1f2e0*/  IMAD.MOV.U32 R4, RZ, RZ, R14 ;  /* 0x000000ffff047224 */ /* 0x000fce00078e000e */
[----:B------:R-:W-:Y:S05]  /*1f2f0*/  WARPSYNC.COLLECTIVE R15, `(.L_x_9804) ;  /* 0x000000000f087348 */ /* 0x000fea0003c00000 */
[----:B------:R0:W1:Y:S02]  /*1f300*/  SHFL.IDX P6, R14, R13, R12, R11 ;  /* 0x0000000c0d0e7389 */ /* 0x00006400000c000b */
[----:B01----:R-:W-:Y:S01]  /*1f310*/  ENDCOLLECTIVE ;  /* 0x000000000000791b */ /* 0x003fe20003800000 */
.L_x_9804:
[----:B------:R-:W-:Y:S05]  /*1f320*/  BRA `(.L_x_9805) ;  /* 0xfffffe9800307947 */ /* 0x000fea000383ffff */
.L_x_9525:
[----:B------:R-:W-:Y:S01]  /*1f330*/  BSSY B1, `(.L_x_9806) ;  /* 0x0000008000017945 */ /* 0x000fe20003800000 */
[----:B--2---:R-:W-:Y:S01]  /*1f340*/  IMAD.MOV.U32 R13, RZ, RZ, R6 ;  /* 0x000000ffff0d7224 */ /* 0x004fe200078e0006 */
[----:B------:R-:W-:Y:S01]  /*1f350*/  MOV R15, 0xffffffff ;  /* 0xffffffff000f7802 */ /* 0x000fe20000000f00 */
[----:B------:R-:W-:Y:S02]  /*1f360*/  IMAD.MOV.U32 R12, RZ, RZ, 0x1 ;  /* 0x00000001ff0c7424 */ /* 0x000fe400078e00ff */
[----:B------:R-:W-:-:S07]  /*1f370*/  IMAD.MOV.U32 R11, RZ, RZ, 0x181f ;  /* 0x0000181fff0b7424 */ /* 0x000fce00078e00ff */
[----:B-1----:R-:W-:Y:S05]  /*1f380*/  WARPSYNC.COLLECTIVE R15, `(.L_x_9807) ;  /* 0x000000000f087348 */ /* 0x002fea0003c00000 */
[----:B------:R0:W2:Y:S02]  /*1f390*/  SHFL.IDX P6, R14, R13, R12, R11 ;  /* 0x0000000c0d0e7389 */ /* 0x0000a400000c000b */
[----:B012---:R-:W-:Y:S01]  /*1f3a0*/  ENDCOLLECTIVE ;  /* 0x000000000000791b */ /* 0x007fe20003800000 */
.L_x_9807:
[----:B------:R-:W-:Y:S05]  /*1f3b0*/  BSYNC B1 ;  /* 0x0000000000017941 */ /* 0x000fea0003800000 */
.L_x_9806:
        /* <DEDUP_REMOVED lines=8> */
.L_x_9808:
[----:B------:R-:W-:Y:S02]  /*1f440*/  IMAD.MOV.U32 R13, RZ, RZ, R8 ;  /* 0x000000ffff0d7224 */ /* 0x000fe400078e0008 */
[----:B------:R-:W-:-:S07]  /*1f450*/  IMAD.MOV.U32 R3, RZ, RZ, R14 ;  /* 0x000000ffff037224 */ /* 0x000fce00078e000e */
[----:B------:R-:W-:Y:S05]  /*1f460*/  WARPSYNC.COLLECTIVE R15, `(.L_x_9809) ;  /* 0x000000000f087348 */ /* 0x000fea0003c00000 */
[----:B------:R0:W1:Y:S02]  /*1f470*/  SHFL.IDX P6, R14, R13, R12, R11 ;  /* 0x0000000c0d0e7389 */ /* 0x00006400000c000b */
[----:B01----:R-:W-:Y:S01]  /*1f480*/  ENDCOLLECTIVE ;  /* 0x000000000000791b */ /* 0x003fe20003800000 */
.L_x_9809:
[----:B------:R-:W-:Y:S01]  /*1f490*/  IMAD.MOV.U32 R13, RZ, RZ, R7 ;  /* 0x000000ffff0d7224 */ /* 0x000fe200078e0007 */
[----:B------:R-:W-:-:S07]  /*1f4a0*/  MOV R4, R14 ;  /* 0x0000000e00047202 */ /* 0x000fce0000000f00 */
[----:B------:R-:W-:Y:S05]  /*1f4b0*/  WARPSYNC.COLLECTIVE R15, `(.L_x_9810) ;  /* 0x000000000f087348 */ /* 0x000fea0003c00000 */
[----:B------:R0:W1:Y:S02]  /*1f4c0*/  SHFL.IDX P6, R14, R13, R12, R11 ;  /* 0x0000000c0d0e7389 */ /* 0x00006400000c000b */
[----:B01----:R-:W-:Y:S01]  /*1f4d0*/  ENDCOLLECTIVE ;  /* 0x000000000000791b */ /* 0x003fe20003800000 */
.L_x_9810:
[----:B------:R-:W-:Y:S05]  /*1f4e0*/  BRA `(.L_x_9811) ;  /* 0xfffffe98009c7947 */ /* 0x000fea000383ffff */
.L_x_9528:
[----:B------:R-:W-:Y:S01]  /*1f4f0*/  BSSY B1, `(.L_x_9812) ;  /* 0x0000008000017945 */ /* 0x000fe20003800000 */
[----:B------:R-:W-:Y:S01]  /*1f500*/  IMAD.MOV.U32 R13, RZ, RZ, R6 ;  /* 0x000000ffff0d7224 */ /* 0x000fe200078e0006 */
[----:B------:R-:W-:Y:S01]  /*1f510*/  MOV R11, 0x181f ;  /* 0x0000181f000b7802 */ /* 0x000fe20000000f00 */
[----:B------:R-:W-:Y:S02]  /*1f520*/  IMAD.MOV.U32 R12, RZ, RZ, 0x2 ;  /* 0x00000002ff0c7424 */ /* 0x000fe400078e00ff */
[----:B------:R-:W-:-:S07]  /*1f530*/  IMAD.MOV.U32 R15, RZ, RZ, -0x1 ;  /* 0xffffffffff0f7424 */ /* 0x000fce00078e00ff */
[----:B-12---:R-:W-:Y:S05]  /*1f540*/  WARPSYNC.COLLECTIVE R15, `(.L_x_9813) ;  /* 0x000000000f087348 */ /* 0x006fea0003c00000 */
[----:B------:R0:W3:Y:S02]  /*1f550*/  SHFL.IDX P6, R14, R13, R12, R11 ;  /* 0x0000000c0d0e7389 */ /* 0x0000e400000c000b */
[----:B0123--:R-:W-:Y:S01]  /*1f560*/  ENDCOLLECTIVE ;  /* 0x000000000000791b */ /* 0x00ffe20003800000 */
.L_x_9813:
[----:B------:R-:W-:Y:S05]  /*1f570*/  BSYNC B1 ;  /* 0x0000000000017941 */ /* 0x000fea0003800000 */
.L_x_9812:
        /* <DEDUP_REMOVED lines=8> */
.L_x_9814:
[----:B------:R-:W-:Y:S01]  /*1f600*/  MOV R13, R8 ;  /* 0x00000008000d7202 */ /* 0x000fe20000000f00 */
[----:B------:R-:W-:-:S07]  /*1f610*/  IMAD.MOV.U32 R3, RZ, RZ, R14 ;  /* 0x000000ffff037224 */ /* 0x000fce00078e000e */
[----:B------:R-:W-:Y:S05]  /*1f620*/  WARPSYNC.COLLECTIVE R15, `(.L_x_9815) ;  /* 0x000000000f087348 */ /* 0x000fea0003c00000 */
[----:B------:R0:W1:Y:S02]  /*1f630*/  SHFL.IDX P6, R14, R13, R12, R11 ;  /* 0x0000000c0d0e7389 */ /* 0x00006400000c000b */
[----:B01----:R-:W-:Y:S01]  /*1f640*/  ENDCOLLECTIVE ;  /* 0x000000000000791b */ /* 0x003fe20003800000 */
.L_x_9815:
[----:B------:R-:W-:Y:S02]  /*1f650*/  IMAD.MOV.U32 R13, RZ, RZ, R7 ;  /* 0x000000ffff0d7224 */ /* 0x000fe400078e0007 */
[----:B------:R-:W-:-:S07]  /*1f660*/  IMAD.MOV.U32 R4, RZ, RZ, R14 ;  /* 0x000000ffff047224 */ /* 0x000fce00078e000e */
[----:B------:R-:W-:Y:S05]  /*1f670*/  WARPSYNC.COLLECTIVE R15, `(.L_x_9816) ;  /* 0x000000000f087348 */ /* 0x000fea0003c00000 */
[----:B------:R0:W1:Y:S02]  /*1f680*/  SHFL.IDX P6, R14, R13, R12, R11 ;  /* 0x0000000c0d0e7389 */ /* 0x00006400000c000b */
[----:B01----:R-:W-:Y:S01]  /*1f690*/  ENDCOLLECTIVE ;  /* 0x000000000000791b */ /* 0x003fe20003800000 */
.L_x_9816:
[----:B------:R-:W-:Y:S05]  /*1f6a0*/  BRA `(.L_x_9817) ;  /* 0xfffffe9800f87947 */ /* 0x000fea000383ffff */
.L_x_9531:
        /* <DEDUP_REMOVED lines=8> */
.L_x_9819:
[----:B------:R-:W-:Y:S05]  /*1f730*/  BSYNC B1 ;  /* 0x0000000000017941 */ /* 0x000fea0003800000 */
.L_x_9818:
        /* <DEDUP_REMOVED lines=8> */
.L_x_9820:
[----:B------:R-:W-:Y:S01]  /*1f7c0*/  IMAD.MOV.U32 R13, RZ, RZ, R8 ;  /* 0x000000ffff0d7224 */ /* 0x000fe200078e0008 */
[----:B------:R-:W-:-:S07]  /*1f7d0*/  MOV R3, R14 ;  /* 0x0000000e00037202 */ /* 0x000fce0000000f00 */
[----:B------:R-:W-:Y:S05]  /*1f7e0*/  WARPSYNC.COLLECTIVE R15, `(.L_x_9821) ;  /* 0x000000000f087348 */ /* 0x000fea0003c00000 */
[----:B------:R0:W1:Y:S02]  /*1f7f0*/  SHFL.IDX P6, R14, R13, R12, R11 ;  /* 0x0000000c0d0e7389 */ /* 0x00006400000c000b */
[----:B01----:R-:W-:Y:S01]  /*1f800*/  ENDCOLLECTIVE ;  /* 0x000000000000791b */ /* 0x003fe20003800000 */
.L_x_9821:
[----:B------:R-:W-:Y:S02]  /*1f810*/  IMAD.MOV.U32 R13, RZ, RZ, R7 ;  /* 0x000000ffff0d7224 */ /* 0x000fe400078e0007 */
[----:B------:R-:W-:-:S07]  /*1f820*/  IMAD.MOV.U32 R4, RZ, RZ, R14 ;  /* 0x000000ffff047224 */ /* 0x000fce00078e000e */
[----:B------:R-:W-:Y:S05]  /*1f830*/  WARPSYNC.COLLECTIVE R15, `(.L_x_9822) ;  /* 0x000000000f087348 */ /* 0x000fea0003c00000 */
[----:B------:R0:W1:Y:S02]  /*1f840*/  SHFL.IDX P6, R14, R13, R12, R11 ;  /* 0x0000000c0d0e7389 */ /* 0x00006400000c000b */
[----:B01----:R-:W-:Y:S01]  /*1f850*/  ENDCOLLECTIVE ;  /* 0x000000000000791b */ /* 0x003fe20003800000 */
.L_x_9822:
[----:B------:R-:W-:Y:S05]  /*1f860*/  BRA `(.L_x_9823) ;  /* 0xfffffe9c00547947 */ /* 0x000fea000383ffff */
.L_x_9535:
[----:B0-----:R0:W1:Y:S02]  /*1f870*/  SYNCS.PHASECHK.TRANS64.TRYWAIT P0, [R18+URZ+0x28800], R5 ;  /* 0x02880005120075a7 */ /* 0x001064000800017f */
[----:B-1----:R-:W-:Y:S05]  /*1f880*/  @!P0 NANOSLEEP.SYNCS 0x989680 ;  /* 0x009896800000895d */ /* 0x002fea0003900000 */
[----:B------:R-:W1:Y:S02]  /*1f890*/  @!P0 SYNCS.PHASECHK.TRANS64 P0, [R18+URZ+0x28800], R5 ;  /* 0x02880005120085a7 */ /* 0x000e64000800007f */
[----:B-1----:R-:W-:Y:S05]  /*1f8a0*/  @!P0 BRA `(.L_x_9535) ;  /* 0xfffffffc00f08947 */ /* 0x002fea000383ffff */
[----:B------:R-:W-:Y:S05]  /*1f8b0*/  BRA `(.L_x_9824) ;  /* 0xfffffea000107947 */ /* 0x000fea000383ffff */
.L_x_9551:
[----:B------:R-:W1:Y:S01]  /*1f8c0*/  LDC R45, c[0x0][0x3f4] ;  /* 0x0000fd00ff2d7b82 */ /* 0x000e620000000800 */
[----:B------:R-:W-:Y:S01]  /*1f8d0*/  BSSY B1, `(.L_x_9825) ;  /* 0x0000008000017945 */ /* 0x000fe20003800000 */
[----:B----4-:R-:W-:Y:S01]  /*1f8e0*/  MOV R13, R35 ;  /* 0x00000023000d7202 */ /* 0x010fe20000000f00 */
[----:B------:R-:W-:Y:S02]  /*1f8f0*/  IMAD.MOV.U32 R12, RZ, RZ, RZ ;  /* 0x000000ffff0c7224 */ /* 0x000fe400078e00ff */
[----:B------:R-:W-:Y:S02]  /*1f900*/  IMAD.MOV.U32 R11, RZ, RZ, 0x181f ;  /* 0x0000181fff0b7424 */ /* 0x000fe400078e00ff */
[----:B------:R-:W-:-:S07]  /*1f910*/  IMAD.MOV.U32 R15, RZ, RZ, -0x1 ;  /* 0xffffffffff0f7424 */ /* 0x000fce00078e00ff */
[----:B012---:R-:W-:Y:S05]  /*1f920*/  WARPSYNC.COLLECTIVE R15, `(.L_x_9826) ;  /* 0x000000000f087348 */ /* 0x007fea0003c00000 */
[----:B------:R3:W4:Y:S02]  /*1f930*/  SHFL.IDX P6, R14, R13, R12, R11 ;  /* 0x0000000c0d0e7389 */ /* 0x00072400000c000b */
[----:B01234-:R-:W-:Y:S01]  /*1f940*/  ENDCOLLECTIVE ;  /* 0x000000000000791b */ /* 0x01ffe20003800000 */
.L_x_9826:
[----:B------:R-:W-:Y:S05]  /*1f950*/  BSYNC B1 ;  /* 0x0000000000017941 */ /* 0x000fea0003800000 */
.L_x_9825:
[----:B------:R-:W-:Y:S01]  /*1f960*/  IMAD.MOV.U32 R13, RZ, RZ, R32 ;  /* 0x000000ffff0d7224 */ /* 0x000fe200078e0020 */
[----:B------:R-:W-:Y:S01]  /*1f970*/  MOV R15, 0xffffffff ;  /* 0xffffffff000f7802 */ /* 0x000fe20000000f00 */
[----:B------:R-:W-:Y:S01]  /*1f980*/  IMAD.MOV.U32 R12, RZ, RZ, RZ ;  /* 0x000000ffff0c7224 */ /* 0x000fe200078e00ff */
[----:B------:R-:W-:Y:S01]  /*1f990*/  MOV R3, R14 ;  /* 0x0000000e00037202 */ /* 0x000fe20000000f00 */
[----:B------:R-:W-:Y:S01]  /*1f9a0*/  IMAD.MOV.U32 R11, RZ, RZ, 0x181f ;  /* 0x0000181fff0b7424 */ /* 0x000fe200078e00ff */
[----:B------:R-:W-:Y:S01]  /*1f9b0*/  ISETP.GE.AND P0, PT, R16, R45, PT ;  /* 0x0000002d1000720c */ /* 0x000fe20003f06270 */
[----:B------:R-:W-:-:S12]  /*1f9c0*/  IMAD R0, R192, R5, RZ ;  /* 0x00000005c0007224 */ /* 0x000fd800078e02ff */
[----:B------:R-:W-:Y:S05]  /*1f9d0*/  WARPSYNC.COLLECTIVE R15, `(.L_x_9827) ;  /* 0x000000000f087348 */ /* 0x000fea0003c00000 */
[----:B------:R0:W1:Y:S02]  /*1f9e0*/  SHFL.IDX P6, R14, R13, R12, R11 ;  /* 0x0000000c0d0e7389 */ /* 0x00006400000c000b */
[----:B01----:R-:W-:Y:S01]  /*1f9f0*/  ENDCOLLECTIVE ;  /* 0x000000000000791b */ /* 0x003fe20003800000 */
.L_x_9827:
[----:B------:R-:W-:Y:S01]  /*1fa00*/  ISETP.GE.OR P1, PT, R55, R0, P0 ;  /* 0x000000003700720c */ /* 0x000fe20000726670 */
[----:B------:R-:W-:-:S12]  /*1fa10*/  IMAD.MOV.U32 R13, RZ, RZ, R33 ;  /* 0x000000ffff0d7224 */ /* 0x000fd800078e0021 */
[C---:B------:R-:W-:Y:S01]  /*1fa20*/  @!P1 SHF.L.U64.HI R6, R16.reuse, 0x1, R17 ;  /* 0x0000000110069819 */ /* 0x040fe20000010211 */
[----:B------:R-:W-:Y:S02]  /*1fa30*/  @!P1 IMAD.SHL.U32 R7, R16, 0x2, RZ ;  /* 0x0000000210079824 */ /* 0x000fe400078e00ff */
[----:B------:R-:W-:-:S07]  /*1fa40*/  IMAD.MOV.U32 R4, RZ, RZ, R14 ;  /* 0x000000ffff047224 */ /* 0x000fce00078e000e */
[----:B------:R-:W-:Y:S05]  /*1fa50*/  WARPSYNC.COLLECTIVE R15, `(.L_x_9828) ;  /* 0x000000000f087348 */ /* 0x000fea0003c00000 */
[----:B------:R0:W1:Y:S02]  /*1fa60*/  SHFL.IDX P6, R14, R13, R12, R11 ;  /* 0x0000000c0d0e7389 */ /* 0x00006400000c000b */
[----:B01----:R-:W-:Y:S01]  /*1fa70*/  ENDCOLLECTIVE ;  /* 0x000000000000791b */ /* 0x003fe20003800000 */
.L_x_9828:
[----:B------:R-:W-:-:S05]  /*1fa80*/  @!P1 IADD3 R4, P2, R4, R7, RZ ;  /* 0x0000000704049210 */ /* 0x000fca0007f5e0ff */
[----:B------:R-:W-:Y:S02]  /*1fa90*/  @!P1 IMAD.X R3, R3, 0x1, R6, P2 ;  /* 0x0000000103039824 */ /* 0x000fe400010e0606 */
[----:B------:R-:W-:-:S03]  /*1faa0*/  @!P1 IMAD.MOV.U32 R24, RZ, RZ, R4 ;  /* 0x000000ffff189224 */ /* 0x000fc600078e0004 */
[----:B------:R-:W-:Y:S02]  /*1fab0*/  @!P1 MOV R25, R3 ;  /* 0x0000000300199202 */ /* 0x000fe40000000f00 */
[----:B------:R-:W-:-:S04]  /*1fac0*/  MOV R13, R34 ;  /* 0x00000022000d7202 */ /* 0x000fc80000000f00 */
[----:B------:R-:W5:Y:S01]  /*1fad0*/  @!P1 LD.E.128 R24, desc[UR42][R24.64] ;  /* 0x0000002a18189980 */ /* 0x000f62000c101d00 */
[----:B------:R-:W-:-:S07]  /*1fae0*/  IMAD.MOV.U32 R5, RZ, RZ, R14 ;  /* 0x000000ffff057224 */ /* 0x000fce00078e000e */
[----:B-----5:R-:W-:Y:S05]  /*1faf0*/  WARPSYNC.COLLECTIVE R15, `(.L_x_9829) ;  /* 0x000000000f087348 */ /* 0x020fea0003c00000 */
[----:B------:R0:W1:Y:S02]  /*1fb00*/  SHFL.IDX P6, R14, R13, R12, R11 ;  /* 0x0000000c0d0e7389 */ /* 0x00006400000c000b */
[----:B01---5:R-:W-:Y:S01]  /*1fb10*/  ENDCOLLECTIVE ;  /* 0x000000000000791b */ /* 0x023fe20003800000 */
.L_x_9829:
[----:B------:R-:W-:-:S05]  /*1fb20*/  @!P1 IADD3 R14, P2, R14, R7, RZ ;  /* 0x000000070e0e9210 */ /* 0x000fca0007f5e0ff */
[----:B------:R-:W-:Y:S02]  /*1fb30*/  @!P1 IMAD.X R5, R5, 0x1, R6, P2 ;  /* 0x0000000105059824 */ /* 0x000fe400010e0606 */
[----:B------:R-:W-:-:S06]  /*1fb40*/  @!P1 IMAD.MOV.U32 R4, RZ, RZ, R14 ;  /* 0x000000ffff049224 */ /* 0x000fcc00078e000e */
[----:B------:R-:W5:Y:S01]  /*1fb50*/  @!P1 LD.E.128 R4, desc[UR42][R4.64] ;  /* 0x0000002a04049980 */ /* 0x000f62000c101d00 */
[----:B------:R-:W-:Y:S02]  /*1fb60*/  IMAD.MOV.U32 R13, RZ, RZ, R35 ;  /* 0x000000ffff0d7224 */ /* 0x000fe400078e0023 */
[----:B------:R-:W-:-:S07]  /*1fb70*/  IMAD.MOV.U32 R12, RZ, RZ, 0x1 ;  /* 0x00000001ff0c7424 */ /* 0x000fce00078e00ff */
[----:B-----5:R-:W-:Y:S05]  /*1fb80*/  WARPSYNC.COLLECTIVE R15, `(.L_x_9830) ;  /* 0x000000000f087348 */ /* 0x020fea0003c00000 */
[----:B------:R0:W1:Y:S02]  /*1fb90*/  SHFL.IDX P6, R14, R13, R12, R11 ;  /* 0x0000000c0d0e7389 */ /* 0x00006400000c000b */
[----:B01---5:R-:W-:Y:S01]  /*1fba0*/  ENDCOLLECTIVE ;  /* 0x000000000000791b */ /* 0x023fe20003800000 */
.L_x_9830:
[----:B------:R-:W-:Y:S02]  /*1fbb0*/  CS2R R46, SRZ ;  /* 0x00000000002e7805 */ /* 0x000fe4000001ff00 */
[----:B------:R-:W-:Y:S02]  /*1fbc0*/  MOV R13, R32 ;  /* 0x00000020000d7202 */ /* 0x000fe40000000f00 */
[----:B------:R-:W-:Y:S02]  /*1fbd0*/  CS2R R48, SRZ ;  /* 0x0000000000307805 */ /* 0x000fe4000001ff00 */
[----:B------:R-:W-:Y:S02]  /*1fbe0*/  CS2R R20, SRZ ;  /* 0x0000000000147805 */ /* 0x000fe4000001ff00 */
[----:B------:R-:W-:Y:S01]  /*1fbf0*/  CS2R R36, SRZ ;  /* 0x0000000000247805 */ /* 0x000fe2000001ff00 */
[----:B------:R-:W-:-:S04]  /*1fc00*/  @!P1 IMAD.MOV.U32 R46, RZ, RZ, R24 ;  /* 0x000000ffff2e9224 */ /* 0x000fc800078e0018 */
[----:B------:R-:W-:-:S05]  /*1fc10*/  IMAD.MOV.U32 R3, RZ, RZ, R46 ;  /* 0x000000ffff037224 */ /* 0x000fca00078e002e */
[----:B------:R-:W-:Y:S01]  /*1fc20*/  PRMT R64, R64, 0x5410, R3 ;  /* 0x0000541040407816 */ /* 0x000fe20000000003 */
[----:B------:R-:W-:-:S07]  /*1fc30*/  IMAD.MOV.U32 R3, RZ, RZ, R14 ;  /* 0x000000ffff037224 */ /* 0x000fce00078e000e */
[----:B------:R-:W-:Y:S05]  /*1fc40*/  WARPSYNC.COLLECTIVE R15, `(.L_x_9831) ;  /* 0x000000000f087348 */ /* 0x000fea0003c00000 */
[----:B------:R0:W1:Y:S02]  /*1fc50*/  SHFL.IDX P6, R14, R13, R12, R11 ;  /* 0x0000000c0d0e7389 */ /* 0x00006400000c000b */
[----:B01----:R-:W-:Y:S01]  /*1fc60*/  ENDCOLLECTIVE ;  /* 0x000000000000791b */ /* 0x003fe20003800000 */
.L_x_9831:
[----:B------:R-:W-:-:S05]  /*1fc70*/  @!P1 MOV R47, R25 ;  /* 0x00000019002f9202 */ /* 0x000fca0000000f00 */
[----:B------:R-:W-:-:S05]  /*1fc80*/  IMAD.MOV.U32 R8, RZ, RZ, R47 ;  /* 0x000000ffff087224 */ /* 0x000fca00078e002f */
[----:B------:R-:W-:Y:S01]  /*1fc90*/  PRMT R66, R8, 0x7610, R66 ;  /* 0x0000761008427816 */ /* 0x000fe20000000042 */
[----:B------:R-:W-:Y:S02]  /*1fca0*/  IMAD.MOV.U32 R13, RZ, RZ, R33 ;  /* 0x000000ffff0d7224 */ /* 0x000fe400078e0021 */
[----:B------:R-:W-:-:S07]  /*1fcb0*/  IMAD.MOV.U32 R8, RZ, RZ, R14 ;  /* 0x000000ffff087224 */ /* 0x000fce00078e000e */
[----:B------:R-:W-:Y:S05]  /*1fcc0*/  WARPSYNC.COLLECTIVE R15, `(.L_x_9832) ;  /* 0x000000000f087348 */ /* 0x000fea0003c00000 */
[----:B------:R0:W1:Y:S02]  /*1fcd0*/  SHFL.IDX P6, R14, R13, R12, R11 ;  /* 0x0000000c0d0e7389 */ /* 0x00006400000c000b */
[----:B01----:R-:W-:Y:S01]  /*1fce0*/  ENDCOLLECTIVE ;  /* 0x000000000000791b */ /* 0x003fe20003800000 */
.L_x_9832:
[----:B------:R-:W-:Y:S01]  /*1fcf0*/  MOV R13, R34 ;  /* 0x00000022000d7202 */ /* 0x000fe20000000f00 */
[----:B------:R-:W-:-:S07]  /*1fd00*/  IMAD.MOV.U32 R9, RZ, RZ, R14 ;  /* 0x000000ffff097224 */ /* 0x000fce00078e000e */
[----:B------:R-:W-:Y:S05]  /*1fd10*/  WARPSYNC.COLLECTIVE R15, `(.L_x_9833) ;  /* 0x000000000f087348 */ /* 0x000fea0003c00000 */
[----:B------:R0:W1:Y:S02]  /*1fd20*/  SHFL.IDX P6, R14, R13, R12, R11 ;  /* 0x0000000c0d0e7389 */ /* 0x00006400000c000b */
[----:B01----:R-:W-:Y:S01]  /*1fd30*/  ENDCOLLECTIVE ;  /* 0x000000000000791b */ /* 0x003fe20003800000 */
.L_x_9833:
[----:B------:R-:W-:Y:S01]  /*1fd40*/  @!P1 MOV R49, R27 ;  /* 0x0000001b00319202 */ /* 0x000fe20000000f00 */
[----:B------:R-:W-:Y:S01]  /*1fd50*/  @!P1 IMAD.MOV.U32 R48, RZ, RZ, R26 ;  /* 0x000000ffff309224 */ /* 0x000fe200078e001a */
[----:B------:R-:W-:Y:S01]  /*1fd60*/  @!P1 MOV R21, R5 ;  /* 0x0000000500159202 */ /* 0x000fe20000000f00 */
[----:B------:R-:W-:Y:S02]  /*1fd70*/  @!P1 IMAD.MOV.U32 R20, RZ, RZ, R4 ;  /* 0x000000ffff149224 */ /* 0x000fe400078e0004 */
[----:B------:R-:W-:Y:S02]  /*1fd80*/  @!P1 IMAD.MOV.U32 R36, RZ, RZ, R6 ;  /* 0x000000ffff249224 */ /* 0x000fe400078e0006 */
[----:B------:R-:W-:Y:S02]  /*1fd90*/  @!P1 IMAD.MOV.U32 R37, RZ, RZ, R7 ;  /* 0x000000ffff259224 */ /* 0x000fe400078e0007 */
[----:B------:R-:W-:Y:S02]  /*1fda0*/  IMAD.MOV.U32 R10, RZ, RZ, R48 ;  /* 0x000000ffff0a7224 */ /* 0x000fe400078e0030 */
        /* <DEDUP_REMOVED lines=11> */
.L_x_9554:
[----:B------:R-:W-:Y:S01]  /*1fe60*/  BSSY B1, `(.L_x_9835) ;  /* 0x0000008000017945 */ /* 0x000fe20003800000 */
[----:B----4-:R-:W-:Y:S01]  /*1fe70*/  IMAD.MOV.U32 R13, RZ, RZ, R35 ;  /* 0x000000ffff0d7224 */ /* 0x010fe200078e0023 */
[----:B------:R-:W-:Y:S01]  /*1fe80*/  MOV R12, 0x2 ;  /* 0x00000002000c7802 */ /* 0x000fe20000000f00 */
[----:B------:R-:W-:Y:S02]  /*1fe90*/  IMAD.MOV.U32 R11, RZ, RZ, 0x181f ;  /* 0x0000181fff0b7424 */ /* 0x000fe400078e00ff */
[----:B-1----:R-:W-:-:S07]  /*1fea0*/  IMAD.MOV.U32 R15, RZ, RZ, -0x1 ;  /* 0xffffffffff0f7424 */ /* 0x002fce00078e00ff */
[----:B------:R-:W-:Y:S05]  /*1feb0*/  WARPSYNC.COLLECTIVE R15, `(.L_x_9836) ;  /* 0x000000000f087348 */ /* 0x000fea0003c00000 */
[----:B------:R0:W1:Y:S02]  /*1fec0*/  SHFL.IDX P6, R14, R13, R12, R11 ;  /* 0x0000000c0d0e7389 */ /* 0x00006400000c000b */
[----:B01----:R-:W-:Y:S01]  /*1fed0*/  ENDCOLLECTIVE ;  /* 0x000000000000791b */ /* 0x003fe20003800000 */
.L_x_9836:
[----:B------:R-:W-:Y:S05]  /*1fee0*/  BSYNC B1 ;  /* 0x0000000000017941 */ /* 0x000fea0003800000 */
.L_x_9835:
[----:B------:R-:W-:Y:S01]  /*1fef0*/  MOV R13, R32 ;  /* 0x00000020000d7202 */ /* 0x000fe20000000f00 */
[----:B------:R-:W-:Y:S02]  /*1ff00*/  IMAD.MOV.U32 R12, RZ, RZ, 0x2 ;  /* 0x00000002ff0c7424 */ /* 0x000fe400078e00ff */
[----:B------:R-:W-:Y:S02]  /*1ff10*/  IMAD.MOV.U32 R11, RZ, RZ, 0x181f ;  /* 0x0000181fff0b7424 */ /* 0x000fe400078e00ff */
[----:B------:R-:W-:Y:S02]  /*1ff20*/  IMAD.MOV.U32 R15, RZ, RZ, -0x1 ;  /* 0xffffffffff0f7424 */ /* 0x000fe400078e00ff */
[----:B------:R-:W-:Y:S02]  /*1ff30*/  IMAD.MOV.U32 R3, RZ, RZ, R14 ;  /* 0x000000ffff037224 */ /* 0x000fe400078e000e */
[----:B------:R-:W-:-:S07]  /*1ff40*/  VIADD R9, R55, 0x40 ;  /* 0x0000004037097836 */ /* 0x000fce0000000000 */
[----:B------:R-:W-:Y:S05]  /*1ff50*/  WARPSYNC.COLLECTIVE R15, `(.L_x_9837) ;  /* 0x000000000f087348 */ /* 0x000fea0003c00000 */
[----:B------:R0:W1:Y:S02]  /*1ff60*/  SHFL.IDX P6, R14, R13, R12, R11 ;  /* 0x0000000c0d0e7389 */ /* 0x00006400000c000b */
[----:B01----:R-:W-:Y:S01]  /*1ff70*/  ENDCOLLECTIVE ;  /* 0x000000000000791b */ /* 0x003fe20003800000 */
.L_x_9837:
[----:B------:R-:W-:Y:S01]  /*1ff80*/  ISETP.GE.OR P1, PT, R9, R0, P0 ;  /* 0x000000000900720c */ /* 0x000fe20000726670 */
[----:B------:R-:W-:-:S12]  /*1ff90*/  IMAD.MOV.U32 R13, RZ, RZ, R33 ;  /* 0x000000ffff0d7224 */ /* 0x000fd800078e0021 */
[C---:B------:R-:W-:Y:S01]  /*1ffa0*/  @!P1 IMAD.SHL.U32 R31, R16.reuse, 0x2, RZ ;  /* 0x00000002101f9824 */ /* 0x040fe200078e00ff */
[----:B------:R-:W-:Y:S02]  /*1ffb0*/  @!P1 SHF.L.U64.HI R29, R16, 0x1, R17 ;  /* 0x00000001101d9819 */ /* 0x000fe40000010211 */
[----:B------:R-:W-:-:S07]  /*1ffc0*/  MOV R8, R14 ;  /* 0x0000000e00087202 */ /* 0x000fce0000000f00 */
[----:B------:R-:W-:Y:S05]  /*1ffd0*/  WARPSYNC.COLLECTIVE R15, `(.L_x_9838) ;  /* 0x000000000f087348 */ /* 0x000fea0003c00000 */
[----:B------:R0:W1:Y:S02]  /*1ffe0*/  SHFL.IDX P6, R14, R13, R12, R11 ;  /* 0x0000000c0d0e7389 */ /* 0x00006400000c000b */
[----:B01----:R-:W-:Y:S01]  /*1fff0*/  ENDCOLLECTIVE ;  /* 0x000000000000791b */ /* 0x003fe20003800000 */
.L_x_9838:
[----:B------:R-:W-:-:S05]  /*20000*/  @!P1 IADD3 R8, P2, R8, R31, RZ ;  /* 0x0000001f08089210 */ /* 0x000fca0007f5e0ff */
[----:B------:R-:W-:Y:S01]  /*20010*/  @!P1 IMAD.X R9, R3, 0x1, R29, P2 ;  /* 0x0000000103099824 */ /* 0x000fe200010e061d */
[----:B------:R-:W-:Y:S01]  /*20020*/  MOV R13, R34 ;  /* 0x00000022000d7202 */ /* 0x000fe20000000f00 */
[----:B------:R-:W-:-:S07]  /*20030*/  IMAD.MOV.U32 R28, RZ, RZ, R14 ;  /* 0x000000ffff1c7224 */ /* 0x000fce00078e000e */
[----:B------:R-:W-:Y:S05]  /*20040*/  WARPSYNC.COLLECTIVE R15, `(.L_x_9839) ;  /* 0x000000000f087348 */ /* 0x000fea0003c00000 */
[----:B------:R0:W1:Y:S02]  /*20050*/  SHFL.IDX P6, R14, R13, R12, R11 ;  /* 0x0000000c0d0e7389 */ /* 0x00006400000c000b */
[----:B01----:R-:W-:Y:S01]  /*20060*/  ENDCOLLECTIVE ;  /* 0x000000000000791b */ /* 0x003fe20003800000 */
.L_x_9839:
[----:B------:R-:W2:Y:S01]  /*20070*/  @!P1 LD.E.128 R8, desc[UR42][R8.64] ;  /* 0x0000002a08089980 */ /* 0x000ea2000c101d00 */
[----:B------:R-:W-:-:S05]  /*20080*/  @!P1 IADD3 R14, P2, R14, R31, RZ ;  /* 0x0000001f0e0e9210 */ /* 0x000fca0007f5e0ff */
[----:B------:R-:W-:-:S05]  /*20090*/  @!P1 IMAD.X R3, R28, 0x1, R29, P2 ;  /* 0x000000011c039824 */ /* 0x000fca00010e061d */
[----:B------:R-:W-:-:S05]  /*200a0*/  @!P1 MOV R15, R3 ;  /* 0x00000003000f9202 */ /* 0x000fca0000000f00 */
[----:B------:R0:W5:Y:S01]  /*200b0*/  @!P1 LD.E.128 R28, desc[UR42][R14.64] ;  /* 0x0000002a0e1c9980 */ /* 0x000162000c101d00 */
[----:B------:R-:W-:Y:S02]  /*200c0*/  CS2R R50, SRZ ;  /* 0x0000000000327805 */ /* 0x000fe4000001ff00 */
[----:B------:R-:W-:Y:S01]  /*200d0*/  CS2R R52, SRZ ;  /* 0x0000000000347805 */ /* 0x000fe2000001ff00 */
[----:B------:R-:W-:Y:S01]  /*200e0*/  IMAD.MOV.U32 R13, RZ, RZ, R35 ;  /* 0x000000ffff0d7224 */ /* 0x000fe200078e0023 */
[----:B------:R-:W-:Y:S02]  /*200f0*/  CS2R R38, SRZ ;  /* 0x0000000000267805 */ /* 0x000fe4000001ff00 */
[----:B------:R-:W-:Y:S01]  /*20100*/  CS2R R40, SRZ ;  /* 0x0000000000287805 */ /* 0x000fe2000001ff00 */
[----:B0-----:R-:W-:Y:S02]  /*20110*/  IMAD.MOV.U32 R15, RZ, RZ, -0x1 ;  /* 0xffffffffff0f7424 */ /* 0x001fe400078e00ff */
[----:B--2---:R-:W-:-:S02]  /*20120*/  @!P1 IMAD.MOV.U32 R50, RZ, RZ, R8 ;  /* 0x000000ffff329224 */ /* 0x004fc400078e0008 */
[----:B------:R-:W-:Y:S02]  /*20130*/  @!P1 IMAD.MOV.U32 R51, RZ, RZ, R9 ;  /* 0x000000ffff339224 */ /* 0x000fe400078e0009 */
[----:B------:R-:W-:Y:S02]  /*20140*/  IMAD.MOV.U32 R3, RZ, RZ, R50 ;  /* 0x000000ffff037224 */ /* 0x000fe400078e0032 */
[----:B------:R-:W-:Y:S01]  /*20150*/  @!P1 IMAD.MOV.U32 R53, RZ, RZ, R11 ;  /* 0x000000ffff359224 */ /* 0x000fe200078e000b */
[----:B------:R-:W-:Y:S01]  /*20160*/  MOV R12, R51 ;  /* 0x00000033000c7202 */ /* 0x000fe20000000f00 */
[----:B------:R-:W-:Y:S02]  /*20170*/  IMAD.MOV.U32 R11, RZ, RZ, 0x181f ;  /* 0x0000181fff0b7424 */ /* 0x000fe400078e00ff */
[----:B------:R-:W-:Y:S01]  /*20180*/  @!P1 IMAD.MOV.U32 R52, RZ, RZ, R10 ;  /* 0x000000ffff349224 */ /* 0x000fe200078e000a */
[----:B------:R-:W-:Y:S01]  /*20190*/  PRMT R59, R3, 0x5410, R12 ;  /* 0x00005410033b7816 */ /* 0x000fe2000000000c */
[----:B------:R-:W-:Y:S01]  /*201a0*/  IMAD.MOV.U32 R9, RZ, RZ, R53 ;  /* 0x000000ffff097224 */ /* 0x000fe200078e0035 */
[----:B------:R-:W-:Y:S01]  /*201b0*/  MOV R12, 0x3 ;  /* 0x00000003000c7802 */ /* 0x000fe20000000f00 */
[----:B------:R-:W-:-:S07]  /*201c0*/  IMAD.MOV.U32 R8, RZ, RZ, R52 ;  /* 0x000000ffff087224 */ /* 0x000fce00078e0034 */
[----:B-----5:R-:W-:Y:S05]  /*201d0*/  WARPSYNC.COLLECTIVE R15, `(.L_x_9840) ;  /* 0x000000000f087348 */ /* 0x020fea0003c00000 */
[----:B------:R0:W1:Y:S02]  /*201e0*/  SHFL.IDX P6, R14, R13, R12, R11 ;  /* 0x0000000c0d0e7389 */ /* 0x00006400000c000b */
[----:B01---5:R-:W-:Y:S01]  /*201f0*/  ENDCOLLECTIVE ;  /* 0x000000000000791b */ /* 0x023fe20003800000 */
.L_x_9840:
[----:B------:R-:W-:Y:S01]  /*20200*/  PRMT R44, R8, 0x5410, R9 ;  /* 0x00005410082c7816 */ /* 0x000fe20000000009 */
[----:B------:R-:W-:Y:S01]  /*20210*/  @!P1 IMAD.MOV.U32 R39, RZ, RZ, R29 ;  /* 0x000000ffff279224 */ /* 0x000fe200078e001d */
[----:B------:R-:W-:Y:S01]  /*20220*/  @!P1 MOV R38, R28 ;  /* 0x0000001c00269202 */ /* 0x000fe20000000f00 */
[----:B------:R-:W-:Y:S02]  /*20230*/  @!P1 IMAD.MOV.U32 R40, RZ, RZ, R30 ;  /* 0x000000ffff289224 */ /* 0x000fe400078e001e */
[----:B------:R-:W-:Y:S01]  /*20240*/  @!P1 IMAD.MOV.U32 R41, RZ, RZ, R31 ;  /* 0x000000ffff299224 */ /* 0x000fe200078e001f */
[----:B------:R-:W-:Y:S01]  /*20250*/  MOV R8, R38 ;  /* 0x0000002600087202 */ /* 0x000fe20000000f00 */
[----:B------:R-:W-:Y:S01]  /*20260*/  IMAD.MOV.U32 R9, RZ, RZ, R39 ;  /* 0x000000ffff097224 */ /* 0x000fe200078e0027 */
[----:B------:R-:W-:Y:S01]  /*20270*/  MOV R13, R32 ;  /* 0x00000020000d7202 */ /* 0x000fe20000000f00 */
[----:B------:R-:W-:-:S03]  /*20280*/  IMAD.MOV.U32 R10, RZ, RZ, R40 ;  /* 0x000000ffff0a7224 */ /* 0x000fc600078e0028 */
[----:B------:R-:W-:Y:S02]  /*20290*/  PRMT R62, R8, 0x5410, R9 ;  /* 0x00005410083e7816 */ /* 0x000fe40000000009 */
[----:B------:R-:W-:Y:S01]  /*202a0*/  CS2R R8, SRZ ;  /* 0x0000000000087805 */ /* 0x000fe2000001ff00 */
[----:B------:R-:W-:-:S07]  /*202b0*/  IMAD.MOV.U32 R3, RZ, RZ, R14 ;  /* 0x000000ffff037224 */ /* 0x000fce00078e000e */
[----:B------:R-:W-:Y:S05]  /*202c0*/  WARPSYNC.COLLECTIVE R15, `(.L_x_9841) ;  /* 0x000000000f087348 */ /* 0x000fea0003c00000 */
[----:B------:R0:W1:Y:S02]  /*202d0*/  SHFL.IDX P6, R14, R13, R12, R11 ;  /* 0x0000000c0d0e7389 */ /* 0x00006400000c000b */
[----:B01----:R-:W-:Y:S01]  /*202e0*/  ENDCOLLECTIVE ;  /* 0x000000000000791b */ /* 0x003fe20003800000 */
.L_x_9841:
[----:B------:R-:W-:Y:S02]  /*202f0*/  IMAD.MOV.U32 R13, RZ, RZ, R33 ;  /* 0x000000ffff0d7224 */ /* 0x000fe400078e0021 */
[----:B------:R-:W-:-:S07]  /*20300*/  IMAD.MOV.U32 R32, RZ, RZ, R14 ;  /* 0x000000ffff207224 */ /* 0x000fce00078e000e */
[----:B------:R-:W-:Y:S05]  /*20310*/  WARPSYNC.COLLECTIVE R15, `(.L_x_9842) ;  /* 0x000000000f087348 */ /* 0x000fea0003c00000 */
[----:B------:R0:W1:Y:S02]  /*20320*/  SHFL.IDX P6, R14, R13, R12, R11 ;  /* 0x0000000c0d0e7389 */ /* 0x00006400000c000b */
[----:B01----:R-:W-:Y:S01]  /*20330*/  ENDCOLLECTIVE ;  /* 0x000000000000791b */ /* 0x003fe20003800000 */
.L_x_9842:
[----:B------:R-:W-:Y:S01]  /*20340*/  MOV R13, R34 ;  /* 0x00000022000d7202 */ /* 0x000fe20000000f00 */
[----:B------:R-:W-:-:S07]  /*20350*/  IMAD.MOV.U32 R33, RZ, RZ, R14 ;  /* 0x000000ffff217224 */ /* 0x000fce00078e000e */
[----:B------:R-:W-:Y:S05]  /*20360*/  WARPSYNC.COLLECTIVE R15, `(.L_x_9843) ;  /* 0x000000000f087348 */ /* 0x000fea0003c00000 */
[----:B------:R0:W1:Y:S02]  /*20370*/  SHFL.IDX P6, R14, R13, R12, R11 ;  /* 0x0000000c0d0e7389 */ /* 0x00006400000c000b */
[----:B01----:R-:W-:Y:S01]  /*20380*/  ENDCOLLECTIVE ;  /* 0x000000000000791b */ /* 0x003fe20003800000 */
.L_x_9843:
[----:B------:R-:W-:-:S05]  /*20390*/  IMAD.MOV.U32 R11, RZ, RZ, R41 ;  /* 0x000000ffff0b7224 */ /* 0x000fca00078e0029 */
[----:B------:R-:W-:Y:S01]  /*203a0*/  PRMT R63, R10, 0x5410, R11 ;  /* 0x000054100a3f7816 */ /* 0x000fe2000000000b */
[----:B------:R-:W-:Y:S01]  /*203b0*/  IMAD.MOV.U32 R34, RZ, RZ, R14 ;  /* 0x000000ffff227224 */ /* 0x000fe200078e000e */
[----:B------:R-:W-:Y:S06]  /*203c0*/  BRA `(.L_x_9844) ;  /* 0xfffffeb400a87947 */ /* 0x000fec000383ffff */
.L_x_9558:
[----:B0-----:R0:W1:Y:S02]  /*203d0*/  SYNCS.PHASECHK.TRANS64.TRYWAIT P4, [R18+URZ+0x28800], R29 ;  /* 0x0288001d120075a7 */ /* 0x001064000808017f */
[----:B-1----:R-:W-:Y:S05]  /*203e0*/  @!P4 NANOSLEEP.SYNCS 0x989680 ;  /* 0x009896800000c95d */ /* 0x002fea0003900000 */
[----:B------:R-:W1:Y:S02]  /*203f0*/  @!P4 SYNCS.PHASECHK.TRANS64 P4, [R18+URZ+0x28800], R29 ;  /* 0x0288001d1200c5a7 */ /* 0x000e64000808007f */
[----:B-1----:R-:W-:Y:S05]  /*20400*/  @!P4 BRA `(.L_x_9558) ;  /* 0xfffffffc00f0c947 */ /* 0x002fea000383ffff */
[----:B------:R-:W-:Y:S05]  /*20410*/  BRA `(.L_x_9845) ;  /* 0xfffffeb800447947 */ /* 0x000fea000383ffff */
.L_x_9568:
[----:B---3--:R3:W0:Y:S02]  /*20420*/  SYNCS.PHASECHK.TRANS64.TRYWAIT P1, [R0+URZ+0x28830], R3 ;  /* 0x02883003000075a7 */ /* 0x008624000802017f */
[----:B0-----:R-:W-:Y:S05]  /*20430*/  @!P1 NANOSLEEP.SYNCS 0x989680 ;  /* 0x009896800000995d */ /* 0x001fea0003900000 */
[----:B------:R-:W0:Y:S02]  /*20440*/  @!P1 SYNCS.PHASECHK.TRANS64 P1, [R0+URZ+0x28830], R3 ;  /* 0x02883003000095a7 */ /* 0x000e24000802007f */
[----:B0-----:R-:W-:Y:S05]  /*20450*/  @!P1 BRA `(.L_x_9568) ;  /* 0xfffffffc00f09947 */ /* 0x001fea000383ffff */
[----:B------:R-:W-:Y:S05]  /*20460*/  BRA `(.L_x_9567) ;  /* 0xfffffed000987947 */ /* 0x000fea000383ffff */
.L_x_9575:
[----:B-1----:R1:W2:Y:S02]  /*20470*/  SYNCS.PHASECHK.TRANS64.TRYWAIT P3, [R5+URZ+0x28830], R6 ;  /* 0x02883006050075a7 */ /* 0x0022a4000806017f */
[----:B--2---:R-:W-:Y:S05]  /*20480*/  @!P3 NANOSLEEP.SYNCS 0x989680 ;  /* 0x009896800000b95d */ /* 0x004fea0003900000 */
[----:B------:R-:W2:Y:S02]  /*20490*/  @!P3 SYNCS.PHASECHK.TRANS64 P3, [R5+URZ+0x28830], R6 ;  /* 0x028830060500b5a7 */ /* 0x000ea4000806007f */
[----:B--2---:R-:W-:Y:S05]  /*204a0*/  @!P3 BRA `(.L_x_9575) ;  /* 0xfffffffc00f0b947 */ /* 0x004fea000383ffff */
[----:B------:R-:W-:Y:S05]  /*204b0*/  BRA `(.L_x_9574) ;  /* 0xfffffef400ec7947 */ /* 0x000fea000383ffff */
.L_x_9579:
[----:B-1----:R1:W2:Y:S02]  /*204c0*/  SYNCS.PHASECHK.TRANS64.TRYWAIT P2, [R6+URZ+0x28850], R5 ;  /* 0x02885005060075a7 */ /* 0x0022a4000804017f */
[----:B--2---:R-:W-:Y:S05]  /*204d0*/  @!P2 NANOSLEEP.SYNCS 0x989680 ;  /* 0x009896800000a95d */ /* 0x004fea0003900000 */
[----:B------:R-:W2:Y:S02]  /*204e0*/  @!P2 SYNCS.PHASECHK.TRANS64 P2, [R6+URZ+0x28850], R5 ;  /* 0x028850050600a5a7 */ /* 0x000ea4000804007f */
[----:B--2---:R-:W-:Y:S05]  /*204f0*/  @!P2 BRA `(.L_x_9579) ;  /* 0xfffffffc00f0a947 */ /* 0x004fea000383ffff */
[----:B------:R-:W-:Y:S05]  /*20500*/  BRA `(.L_x_9576) ;  /* 0xfffffefc00087947 */ /* 0x000fea000383ffff */
.L_x_9588:
[----:B-1----:R1:W2:Y:S02]  /*20510*/  SYNCS.PHASECHK.TRANS64.TRYWAIT P1, [R5+URZ+0x28830], R6 ;  /* 0x02883006050075a7 */ /* 0x0022a4000802017f */
[----:B--2---:R-:W-:Y:S05]  /*20520*/  @!P1 NANOSLEEP.SYNCS 0x989680 ;  /* 0x009896800000995d */ /* 0x004fea0003900000 */
[----:B------:R-:W2:Y:S02]  /*20530*/  @!P1 SYNCS.PHASECHK.TRANS64 P1, [R5+URZ+0x28830], R6 ;  /* 0x02883006050095a7 */ /* 0x000ea4000802007f */
[----:B--2---:R-:W-:Y:S05]  /*20540*/  @!P1 BRA `(.L_x_9588) ;  /* 0xfffffffc00f09947 */ /* 0x004fea000383ffff */
[----:B------:R-:W-:Y:S05]  /*20550*/  BRA `(.L_x_9587) ;  /* 0xffffff2000c07947 */ /* 0x000fea000383ffff */
.L_x_9592:
[----:B-1----:R1:W2:Y:S02]  /*20560*/  SYNCS.PHASECHK.TRANS64.TRYWAIT P1, [R6+URZ+0x28850], R5 ;  /* 0x02885005060075a7 */ /* 0x0022a4000802017f */
[----:B--2---:R-:W-:Y:S05]  /*20570*/  @!P1 NANOSLEEP.SYNCS 0x989680 ;  /* 0x009896800000995d */ /* 0x004fea0003900000 */
[----:B------:R-:W2:Y:S02]  /*20580*/  @!P1 SYNCS.PHASECHK.TRANS64 P1, [R6+URZ+0x28850], R5 ;  /* 0x02885005060095a7 */ /* 0x000ea4000802007f */
[----:B--2---:R-:W-:Y:S05]  /*20590*/  @!P1 BRA `(.L_x_9592) ;  /* 0xfffffffc00f09947 */ /* 0x004fea000383ffff */
[----:B------:R-:W-:Y:S05]  /*205a0*/  BRA `(.L_x_9589) ;  /* 0xffffff2400d07947 */ /* 0x000fea000383ffff */
.L_x_9599:
[----:B-1----:R1:W2:Y:S02]  /*205b0*/  SYNCS.PHASECHK.TRANS64.TRYWAIT P1, [R13+URZ+0x28850], R4 ;  /* 0x028850040d0075a7 */ /* 0x0022a4000802017f */
[----:B--2---:R-:W-:Y:S05]  /*205c0*/  @!P1 NANOSLEEP.SYNCS 0x989680 ;  /* 0x009896800000995d */ /* 0x004fea0003900000 */
[----:B------:R-:W2:Y:S02]  /*205d0*/  @!P1 SYNCS.PHASECHK.TRANS64 P1, [R13+URZ+0x28850], R4 ;  /* 0x028850040d0095a7 */ /* 0x000ea4000802007f */
[----:B--2---:R-:W-:Y:S05]  /*205e0*/  @!P1 BRA `(.L_x_9599) ;  /* 0xfffffffc00f09947 */ /* 0x004fea000383ffff */
[----:B------:R-:W-:Y:S05]  /*205f0*/  BRA `(.L_x_9598) ;  /* 0xffffff4400187947 */ /* 0x000fea000383ffff */
.L_x_9614:
[----:B------:R-:W-:Y:S01]  /*20600*/  MOV R13, R4 ;  /* 0x00000004000d7202 */ /* 0x000fe20000000f00 */
[----:B------:R-:W-:Y:S02]  /*20610*/  IMAD.MOV.U32 R12, RZ, RZ, RZ ;  /* 0x000000ffff0c7224 */ /* 0x000fe400078e00ff */
[----:B------:R-:W-:Y:S02]  /*20620*/  IMAD.MOV.U32 R11, RZ, RZ, 0x181f ;  /* 0x0000181fff0b7424 */ /* 0x000fe400078e00ff */
[----:B------:R-:W-:-:S07]  /*20630*/  IMAD.MOV.U32 R15, RZ, RZ, -0x1 ;  /* 0xffffffffff0f7424 */ /* 0x000fce00078e00ff */
[----:B-12---:R-:W-:Y:S05]  /*20640*/  WARPSYNC.COLLECTIVE R15, `(.L_x_9846) ;  /* 0x000000000f087348 */ /* 0x006fea0003c00000 */
[----:B------:R0:W3:Y:S02]  /*20650*/  SHFL.IDX P6, R14, R13, R12, R11 ;  /* 0x0000000c0d0e7389 */ /* 0x0000e400000c000b */
[----:B0123--:R-:W-:Y:S01]  /*20660*/  ENDCOLLECTIVE ;  /* 0x000000000000791b */ /* 0x00ffe20003800000 */
.L_x_9846:
[----:B------:R-:W-:Y:S01]  /*20670*/  IMAD.MOV.U32 R13, RZ, RZ, R0 ;  /* 0x000000ffff0d7224 */ /* 0x000fe200078e0000 */
[----:B------:R-:W-:-:S07]  /*20680*/  MOV R3, R14 ;  /* 0x0000000e00037202 */ /* 0x000fce0000000f00 */
[----:B------:R-:W-:Y:S05]  /*20690*/  WARPSYNC.COLLECTIVE R15, `(.L_x_9847) ;  /* 0x000000000f087348 */ /* 0x000fea0003c00000 */
[----:B------:R0:W1:Y:S02]  /*206a0*/  SHFL.IDX P6, R14, R13, R12, R11 ;  /* 0x0000000c0d0e7389 */ /* 0x00006400000c000b */
[----:B01----:R-:W-:Y:S01]  /*206b0*/  ENDCOLLECTIVE ;  /* 0x000000000000791b */ /* 0x003fe20003800000 */
.L_x_9847:
[----:B------:R-:W-:Y:S05]  /*206c0*/  BRA `(.L_x_9848) ;  /* 0xffffff6800507947 */ /* 0x000fea000383ffff */
.L_x_9617:
[----:B------:R-:W-:Y:S01]  /*206d0*/  BSSY B1, `(.L_x_9849) ;  /* 0x0000008000017945 */ /* 0x000fe20003800000 */
[----:B------:R-:W-:Y:S01]  /*206e0*/  IMAD.MOV.U32 R13, RZ, RZ, R4 ;  /* 0x000000ffff0d7224 */ /* 0x000fe200078e0004 */
[----:B------:R-:W-:Y:S01]  /*206f0*/  MOV R11, 0x181f ;  /* 0x0000181f000b7802 */ /* 0x000fe20000000f00 */
[----:B------:R-:W-:Y:S02]  /*20700*/  IMAD.MOV.U32 R12, RZ, RZ, 0x1 ;  /* 0x00000001ff0c7424 */ /* 0x000fe400078e00ff */
[----:B---3--:R-:W-:-:S07]  /*20710*/  IMAD.MOV.U32 R15, RZ, RZ, -0x1 ;  /* 0xffffffffff0f7424 */ /* 0x008fce00078e00ff */
[----:B012-4-:R-:W-:Y:S05]  /*20720*/  WARPSYNC.COLLECTIVE R15, `(.L_x_9850) ;  /* 0x000000000f087348 */ /* 0x017fea0003c00000 */
[----:B----4-:R3:W4:Y:S02]  /*20730*/  SHFL.IDX P6, R14, R13, R12, R11 ;  /* 0x0000000c0d0e7389 */ /* 0x01072400000c000b */
[----:B01234-:R-:W-:Y:S01]  /*20740*/  ENDCOLLECTIVE ;  /* 0x000000000000791b */ /* 0x01ffe20003800000 */
.L_x_9850:
[----:B------:R-:W-:Y:S05]  /*20750*/  BSYNC B1 ;  /* 0x0000000000017941 */ /* 0x000fea0003800000 */
.L_x_9849:
        /* <DEDUP_REMOVED lines=8> */
.L_x_9851:
[----:B------:R-:W-:Y:S05]  /*207e0*/  BRA `(.L_x_9852) ;  /* 0xffffff6800507947 */ /* 0x000fea000383ffff */
.L_x_9620:
[----:B------:R-:W-:Y:S01]  /*207f0*/  BSSY B1, `(.L_x_9853) ;  /* 0x0000008000017945 */ /* 0x000fe20003800000 */
[----:B------:R-:W-:Y:S01]  /*20800*/  IMAD.MOV.U32 R13, RZ, RZ, R4 ;  /* 0x000000ffff0d7224 */ /* 0x000fe200078e0004 */
[----:B------:R-:W-:Y:S01]  /*20810*/  MOV R12, 0x2 ;  /* 0x00000002000c7802 */ /* 0x000fe20000000f00 */
[----:B------:R-:W-:Y:S02]  /*20820*/  IMAD.MOV.U32 R11, RZ, RZ, 0x181f ;  /* 0x0000181fff0b7424 */ /* 0x000fe400078e00ff */
[----:B0-----:R-:W-:-:S07]  /*20830*/  IMAD.MOV.U32 R15, RZ, RZ, -0x1 ;  /* 0xffffffffff0f7424 */ /* 0x001fce00078e00ff */
[----:B-1234-:R-:W-:Y:S05]  /*20840*/  WARPSYNC.COLLECTIVE R15, `(.L_x_9854) ;  /* 0x000000000f087348 */ /* 0x01efea0003c00000 */
[----:B----4-:R0:W4:Y:S02]  /*20850*/  SHFL.IDX P6, R14, R13, R12, R11 ;  /* 0x0000000c0d0e7389 */ /* 0x01012400000c000b */
[----:B01234-:R-:W-:Y:S01]  /*20860*/  ENDCOLLECTIVE ;  /* 0x000000000000791b */ /* 0x01ffe20003800000 */
.L_x_9854:
[----:B------:R-:W-:Y:S05]  /*20870*/  BSYNC B1 ;  /* 0x0000000000017941 */ /* 0x000fea0003800000 */
.L_x_9853:
        /* <DEDUP_REMOVED lines=8> */
.L_x_9855:
[----:B------:R-:W-:Y:S05]  /*20900*/  BRA `(.L_x_9856) ;  /* 0xffffff6800507947 */ /* 0x000fea000383ffff */
.L_x_9623:
[----:B------:R-:W-:Y:S01]  /*20910*/  BSSY B1, `(.L_x_9857) ;  /* 0x0000008000017945 */ /* 0x000fe20003800000 */
[----:B------:R-:W-:Y:S01]  /*20920*/  MOV R13, R4 ;  /* 0x00000004000d7202 */ /* 0x000fe20000000f00 */
[----:B------:R-:W-:Y:S02]  /*20930*/  IMAD.MOV.U32 R12, RZ, RZ, 0x3 ;  /* 0x00000003ff0c7424 */ /* 0x000fe400078e00ff */
[----:B------:R-:W-:Y:S02]  /*20940*/  IMAD.MOV.U32 R11, RZ, RZ, 0x181f ;  /* 0x0000181fff0b7424 */ /* 0x000fe400078e00ff */
[----:B0-----:R-:W-:-:S07]  /*20950*/  IMAD.MOV.U32 R15, RZ, RZ, -0x1 ;  /* 0xffffffffff0f7424 */ /* 0x001fce00078e00ff */
[----:B-1234-:R-:W-:Y:S05]  /*20960*/  WARPSYNC.COLLECTIVE R15, `(.L_x_9858) ;  /* 0x000000000f087348 */ /* 0x01efea0003c00000 */
[----:B------:R0:W0:Y:S02]  /*20970*/  SHFL.IDX P6, R14, R13, R12, R11 ;  /* 0x0000000c0d0e7389 */ /* 0x00002400000c000b */
[----:B01234-:R-:W-:Y:S01]  /*20980*/  ENDCOLLECTIVE ;  /* 0x000000000000791b */ /* 0x01ffe20003800000 */
.L_x_9858:
[----:B------:R-:W-:Y:S05]  /*20990*/  BSYNC B1 ;  /* 0x0000000000017941 */ /* 0x000fea0003800000 */
.L_x_9857:
        /* <DEDUP_REMOVED lines=8> */
.L_x_9859:
[----:B------:R-:W-:Y:S05]  /*20a20*/  BRA `(.L_x_9860) ;  /* 0xffffff6800507947 */ /* 0x000fea000383ffff */
.L_x_9640:
[----:B0-----:R-:W0:Y:S01]  /*20a30*/  S2R R10, SR_TID.X ;  /* 0x00000000000a7919 */ /* 0x001e220000002100 */
[----:B------:R-:W-:Y:S01]  /*20a40*/  BSSY B1, `(.L_x_9861) ;  /* 0x000000a000017945 */ /* 0x000fe20003800000 */
[----:B------:R-:W-:Y:S01]  /*20a50*/  IMAD.MOV.U32 R12, RZ, RZ, RZ ;  /* 0x000000ffff0c7224 */ /* 0x000fe200078e00ff */
[----:B------:R-:W-:Y:S01]  /*20a60*/  MOV R15, 0xffffffff ;  /* 0xffffffff000f7802 */ /* 0x000fe20000000f00 */
[----:B-1----:R-:W-:Y:S01]  /*20a70*/  IMAD.MOV.U32 R11, RZ, RZ, 0x1f ;  /* 0x0000001fff0b7424 */ /* 0x002fe200078e00ff */
[----:B0-----:R-:W-:-:S04]  /*20a80*/  SHF.R.U32.HI R10, RZ, 0x5, R10 ;  /* 0x00000005ff0a7819 */ /* 0x001fc8000001160a */
[----:B------:R-:W-:-:S05]  /*20a90*/  LOP3.LUT R10, R10, 0x3, RZ, 0xc0, !PT ;  /* 0x000000030a0a7812 */ /* 0x000fca00078ec0ff */
[----:B------:R-:W-:-:S07]  /*20aa0*/  IMAD.MOV.U32 R13, RZ, RZ, R10 ;  /* 0x000000ffff0d7224 */ /* 0x000fce00078e000a */
[----:B------:R-:W-:Y:S05]  /*20ab0*/  WARPSYNC.COLLECTIVE R15, `(.L_x_9862) ;  /* 0x000000000f087348 */ /* 0x000fea0003c00000 */
[----:B------:R0:W1:Y:S02]  /*20ac0*/  SHFL.IDX P6, R14, R13, R12, R11 ;  /* 0x0000000c0d0e7389 */ /* 0x00006400000c000b */
[----:B01----:R-:W-:Y:S01]  /*20ad0*/  ENDCOLLECTIVE ;  /* 0x000000000000791b */ /* 0x003fe20003800000 */
.L_x_9862:
[----:B------:R-:W-:Y:S05]  /*20ae0*/  BSYNC B1 ;  /* 0x0000000000017941 */ /* 0x000fea0003800000 */
.L_x_9861:
[----:B------:R-:W-:Y:S05]  /*20af0*/  BRA `(.L_x_9863) ;  /* 0xffffff7c00907947 */ /* 0x000fea000383ffff */
.L_x_9642:
[----:B------:R-:W-:Y:S01]  /*20b00*/  BSSY B1, `(.L_x_9864) ;  /* 0x0000006000017945 */ /* 0x000fe20003800000 */
[----:B------:R-:W-:-:S07]  /*20b10*/  IMAD.MOV.U32 R15, RZ, RZ, -0x1 ;  /* 0xffffffffff0f7424 */ /* 0x000fce00078e00ff */
[----:B012---:R-:W-:Y:S05]  /*20b20*/  WARPSYNC.COLLECTIVE R15, `(.L_x_9865) ;  /* 0x000000000f0c7348 */ /* 0x007fea0003c00000 */
[----:B------:R-:W-:Y:S02]  /*20b30*/  ELECT P6, UR62, PT ;  /* 0x00000000003e782f */ /* 0x000fe400038c0000 */
[----:B------:R-:W-:Y:S01]  /*20b40*/  MOV R14, UR62 ;  /* 0x0000003e000e7c02 */ /* 0x000fe20008000f00 */
[----:B012---:R-:W-:Y:S10]  /*20b50*/  ENDCOLLECTIVE ;  /* 0x000000000000791b */ /* 0x007ff40003800000 */
.L_x_9865:
[----:B------:R-:W-:Y:S05]  /*20b60*/  BSYNC B1 ;  /* 0x0000000000017941 */ /* 0x000fea0003800000 */
.L_x_9864:
[----:B------:R-:W-:Y:S05]  /*20b70*/  BRA `(.L_x_9641) ;  /* 0xffffff7c00887947 */ /* 0x000fea000383ffff */
.L_x_9644:
[----:B--2---:R2:W3:Y:S02]  /*20b80*/  SYNCS.PHASECHK.TRANS64.TRYWAIT P0, [R22+URZ+0x28820], R7 ;  /* 0x02882007160075a7 */ /* 0x0044e4000800017f */
[----:B---3--:R-:W-:Y:S05]  /*20b90*/  @!P0 NANOSLEEP.SYNCS 0x989680 ;  /* 0x009896800000895d */ /* 0x008fea0003900000 */
[----:B------:R-:W3:Y:S02]  /*20ba0*/  @!P0 SYNCS.PHASECHK.TRANS64 P0, [R22+URZ+0x28820], R7 ;  /* 0x02882007160085a7 */ /* 0x000ee4000800007f */
[----:B---3--:R-:W-:Y:S05]  /*20bb0*/  @!P0 BRA `(.L_x_9644) ;  /* 0xfffffffc00f08947 */ /* 0x008fea000383ffff */
[----:B------:R-:W-:Y:S05]  /*20bc0*/  BRA `(.L_x_9866) ;  /* 0xffffff7c00987947 */ /* 0x000fea000383ffff */
.L_x_9648:
[----:B--2---:R2:W3:Y:S02]  /*20bd0*/  SYNCS.PHASECHK.TRANS64.TRYWAIT P0, [R7+URZ+0x288a0], R8 ;  /* 0x0288a008070075a7 */ /* 0x0044e4000800017f */
[----:B---3--:R-:W-:Y:S05]  /*20be0*/  @!P0 NANOSLEEP.SYNCS 0x989680 ;  /* 0x009896800000895d */ /* 0x008fea0003900000 */
[----:B------:R-:W3:Y:S02]  /*20bf0*/  @!P0 SYNCS.PHASECHK.TRANS64 P0, [R7+URZ+0x288a0], R8 ;  /* 0x0288a008070085a7 */ /* 0x000ee4000800007f */
[----:B---3--:R-:W-:Y:S05]  /*20c00*/  @!P0 BRA `(.L_x_9648) ;  /* 0xfffffffc00f08947 */ /* 0x008fea000383ffff */
[----:B------:R-:W-:Y:S05]  /*20c10*/  BRA `(.L_x_9867) ;  /* 0xffffff7c00b07947 */ /* 0x000fea000383ffff */
.L_x_9654:
[----:B0-----:R0:W1:Y:S02]  /*20c20*/  SYNCS.PHASECHK.TRANS64.TRYWAIT P0, [R7+URZ+0x288c0], R8 ;  /* 0x0288c008070075a7 */ /* 0x001064000800017f */
[----:B-1----:R-:W-:Y:S05]  /*20c30*/  @!P0 NANOSLEEP.SYNCS 0x989680 ;  /* 0x009896800000895d */ /* 0x002fea0003900000 */
[----:B------:R-:W1:Y:S02]  /*20c40*/  @!P0 SYNCS.PHASECHK.TRANS64 P0, [R7+URZ+0x288c0], R8 ;  /* 0x0288c008070085a7 */ /* 0x000e64000800007f */
[----:B-1----:R-:W-:Y:S05]  /*20c50*/  @!P0 BRA `(.L_x_9654) ;  /* 0xfffffffc00f08947 */ /* 0x002fea000383ffff */
[----:B------:R-:W-:Y:S05]  /*20c60*/  BRA `(.L_x_9868) ;  /* 0xffffff8000707947 */ /* 0x000fea000383ffff */
.L_x_9662:
[----:B0-----:R0:W1:Y:S02]  /*20c70*/  SYNCS.PHASECHK.TRANS64.TRYWAIT P1, [R10+URZ+0x288a0], R9 ;  /* 0x0288a0090a0075a7 */ /* 0x001064000802017f */
[----:B-1----:R-:W-:Y:S05]  /*20c80*/  @!P1 NANOSLEEP.SYNCS 0x989680 ;  /* 0x009896800000995d */ /* 0x002fea0003900000 */
[----:B------:R-:W1:Y:S02]  /*20c90*/  @!P1 SYNCS.PHASECHK.TRANS64 P1, [R10+URZ+0x288a0], R9 ;  /* 0x0288a0090a0095a7 */ /* 0x000e64000802007f */
[----:B-1----:R-:W-:Y:S05]  /*20ca0*/  @!P1 BRA `(.L_x_9662) ;  /* 0xfffffffc00f09947 */ /* 0x002fea000383ffff */
[----:B------:R-:W-:Y:S05]  /*20cb0*/  BRA `(.L_x_9869) ;  /* 0xffffff84006c7947 */ /* 0x000fea000383ffff */
.L_x_9668:
[----:B-1----:R1:W2:Y:S02]  /*20cc0*/  SYNCS.PHASECHK.TRANS64.TRYWAIT P1, [R10+URZ+0x288c0], R9 ;  /* 0x0288c0090a0075a7 */ /* 0x0022a4000802017f */
[----:B--2---:R-:W-:Y:S05]  /*20cd0*/  @!P1 NANOSLEEP.SYNCS 0x989680 ;  /* 0x009896800000995d */ /* 0x004fea0003900000 */
[----:B------:R-:W2:Y:S02]  /*20ce0*/  @!P1 SYNCS.PHASECHK.TRANS64 P1, [R10+URZ+0x288c0], R9 ;  /* 0x0288c0090a0095a7 */ /* 0x000ea4000802007f */
[----:B--2---:R-:W-:Y:S05]  /*20cf0*/  @!P1 BRA `(.L_x_9668) ;  /* 0xfffffffc00f09947 */ /* 0x004fea000383ffff */
[----:B------:R-:W-:Y:S05]  /*20d00*/  BRA `(.L_x_9870) ;  /* 0xffffff8800247947 */ /* 0x000fea000383ffff */
.L_x_9682:
        /* <DEDUP_REMOVED lines=11> */
.L_x_9872:
[----:B------:R-:W-:Y:S05]  /*20dc0*/  BSYNC B0 ;  /* 0x0000000000007941 */ /* 0x000fea0003800000 */
.L_x_9871:
[----:B------:R-:W-:Y:S05]  /*20dd0*/  BRA `(.L_x_9873) ;  /* 0xffffff9400187947 */ /* 0x000fea000383ffff */
.L_x_9685:
[----:B0-----:R0:W1:Y:S02]  /*20de0*/  SYNCS.PHASECHK.TRANS64.TRYWAIT P0, [R7+URZ+0x28840], R2 ;  /* 0x02884002070075a7 */ /* 0x001064000800017f */
[----:B-1----:R-:W-:Y:S05]  /*20df0*/  @!P0 NANOSLEEP.SYNCS 0x989680 ;  /* 0x009896800000895d */ /* 0x002fea0003900000 */
[----:B------:R-:W1:Y:S02]  /*20e00*/  @!P0 SYNCS.PHASECHK.TRANS64 P0, [R7+URZ+0x28840], R2 ;  /* 0x02884002070085a7 */ /* 0x000e64000800007f */
[----:B-1----:R-:W-:Y:S05]  /*20e10*/  @!P0 BRA `(.L_x_9685) ;  /* 0xfffffffc00f08947 */ /* 0x002fea000383ffff */
[----:B------:R-:W-:Y:S05]  /*20e20*/  BRA `(.L_x_9874) ;  /* 0xffffff9400747947 */ /* 0x000fea000383ffff */
.L_x_9686:
        /* <DEDUP_REMOVED lines=8> */
.L_x_9876:
[----:B------:R-:W-:Y:S05]  /*20eb0*/  BSYNC B0 ;  /* 0x0000000000007941 */ /* 0x000fea0003800000 */
.L_x_9875:
[----:B------:R-:W-:Y:S01]  /*20ec0*/  IMAD.MOV.U32 R13, RZ, RZ, R4 ;  /* 0x000000ffff0d7224 */ /* 0x000fe200078e0004 */
[----:B------:R-:W-:Y:S01]  /*20ed0*/  MOV R12, RZ ;  /* 0x000000ff000c7202 */ /* 0x000fe20000000f00 */
[----:B------:R-:W-:Y:S02]  /*20ee0*/  IMAD.MOV.U32 R11, RZ, RZ, 0x181f ;  /* 0x0000181fff0b7424 */ /* 0x000fe400078e00ff */
[----:B------:R-:W-:Y:S02]  /*20ef0*/  IMAD.MOV.U32 R15, RZ, RZ, -0x1 ;  /* 0xffffffffff0f7424 */ /* 0x000fe400078e00ff */
[----:B------:R-:W-:Y:S02]  /*20f00*/  IMAD.MOV.U32 R2, RZ, RZ, R14 ;  /* 0x000000ffff027224 */ /* 0x000fe400078e000e */
[----:B------:R-:W-:-:S07]  /*20f10*/  @P0 IMAD R8, R5, 0x2, R22 ;  /* 0x0000000205080824 */ /* 0x000fce00078e0216 */
[----:B------:R-:W-:Y:S05]  /*20f20*/  WARPSYNC.COLLECTIVE R15, `(.L_x_9877) ;  /* 0x000000000f087348 */ /* 0x000fea0003c00000 */
[----:B------:R0:W1:Y:S02]  /*20f30*/  SHFL.IDX P6, R14, R13, R12, R11 ;  /* 0x0000000c0d0e7389 */ /* 0x00006400000c000b */
[----:B01----:R-:W-:Y:S01]  /*20f40*/  ENDCOLLECTIVE ;  /* 0x000000000000791b */ /* 0x003fe20003800000 */
.L_x_9877:
[----:B------:R-:W-:Y:S02]  /*20f50*/  IMAD.MOV.U32 R13, RZ, RZ, R0 ;  /* 0x000000ffff0d7224 */ /* 0x000fe400078e0000 */
[----:B------:R-:W-:Y:S02]  /*20f60*/  IMAD.MOV.U32 R12, RZ, RZ, 0x1 ;  /* 0x00000001ff0c7424 */ /* 0x000fe400078e00ff */
[----:B------:R-:W-:-:S07]  /*20f70*/  IMAD.MOV.U32 R3, RZ, RZ, R14 ;  /* 0x000000ffff037224 */ /* 0x000fce00078e000e */
[----:B------:R-:W-:Y:S05]  /*20f80*/  WARPSYNC.COLLECTIVE R15, `(.L_x_9878) ;  /* 0x000000000f087348 */ /* 0x000fea0003c00000 */
[----:B------:R0:W1:Y:S02]  /*20f90*/  SHFL.IDX P6, R14, R13, R12, R11 ;  /* 0x0000000c0d0e7389 */ /* 0x00006400000c000b */
[----:B01----:R-:W-:Y:S01]  /*20fa0*/  ENDCOLLECTIVE ;  /* 0x000000000000791b */ /* 0x003fe20003800000 */
.L_x_9878:
        /* <DEDUP_REMOVED lines=16> */
.L_x_9879:
[----:B------:R-:W-:Y:S01]  /*210b0*/  @P0 LEA R8, R5, R22, 0x1 ;  /* 0x0000001605080211 */ /* 0x000fe200078e08ff */
[----:B------:R-:W-:Y:S02]  /*210c0*/  IMAD.MOV.U32 R13, RZ, RZ, R0 ;  /* 0x000000ffff0d7224 */ /* 0x000fe400078e0000 */
[----:B------:R-:W-:Y:S02]  /*210d0*/  IMAD.MOV.U32 R12, RZ, RZ, 0x2 ;  /* 0x00000002ff0c7424 */ /* 0x000fe400078e00ff */
[----:B------:R-:W-:-:S07]  /*210e0*/  IMAD.MOV.U32 R3, RZ, RZ, R14 ;  /* 0x000000ffff037224 */ /* 0x000fce00078e000e */
[----:B------:R-:W-:Y:S05]  /*210f0*/  WARPSYNC.COLLECTIVE R15, `(.L_x_9880) ;  /* 0x000000000f087348 */ /* 0x000fea0003c00000 */
[----:B------:R0:W1:Y:S02]  /*21100*/  SHFL.IDX P6, R14, R13, R12, R11 ;  /* 0x0000000c0d0e7389 */ /* 0x00006400000c000b */
[----:B01----:R-:W-:Y:S01]  /*21110*/  ENDCOLLECTIVE ;  /* 0x000000000000791b */ /* 0x003fe20003800000 */
.L_x_9880:
        /* <DEDUP_REMOVED lines=16> */
.L_x_9881:
[----:B------:R-:W-:Y:S01]  /*21220*/  @P0 IMAD R8, R5, 0x2, R22 ;  /* 0x0000000205080824 */ /* 0x000fe200078e0216 */
[----:B------:R-:W-:Y:S01]  /*21230*/  MOV R13, R0 ;  /* 0x00000000000d7202 */ /* 0x000fe20000000f00 */
[----:B------:R-:W-:Y:S02]  /*21240*/  IMAD.MOV.U32 R12, RZ, RZ, 0x3 ;  /* 0x00000003ff0c7424 */ /* 0x000fe400078e00ff */
[----:B------:R-:W-:-:S07]  /*21250*/  IMAD.MOV.U32 R3, RZ, RZ, R14 ;  /* 0x000000ffff037224 */ /* 0x000fce00078e000e */
[----:B------:R-:W-:Y:S05]  /*21260*/  WARPSYNC.COLLECTIVE R15, `(.L_x_9882) ;  /* 0x000000000f087348 */ /* 0x000fea0003c00000 */
[----:B------:R0:W1:Y:S02]  /*21270*/  SHFL.IDX P6, R14, R13, R12, R11 ;  /* 0x0000000c0d0e7389 */ /* 0x00006400000c000b */
[----:B01----:R-:W-:Y:S01]  /*21280*/  ENDCOLLECTIVE ;  /* 0x000000000000791b */ /* 0x003fe20003800000 */
.L_x_9882:
        /* <DEDUP_REMOVED lines=16> */
.L_x_9883:
[----:B------:R-:W-:Y:S02]  /*21390*/  @P0 IMAD R8, R5, 0x2, R22 ;  /* 0x0000000205080824 */ /* 0x000fe400078e0216 */
[----:B------:R-:W-:Y:S01]  /*213a0*/  IMAD.MOV.U32 R13, RZ, RZ, R0 ;  /* 0x000000ffff0d7224 */ /* 0x000fe200078e0000 */
[----:B------:R-:W-:Y:S02]  /*213b0*/  MOV R12, 0x4 ;  /* 0x00000004000c7802 */ /* 0x000fe40000000f00 */
[----:B------:R-:W-:-:S07]  /*213c0*/  MOV R3, R14 ;  /* 0x0000000e00037202 */ /* 0x000fce0000000f00 */
[----:B------:R-:W-:Y:S05]  /*213d0*/  WARPSYNC.COLLECTIVE R15, `(.L_x_9884) ;  /* 0x000000000f087348 */ /* 0x000fea0003c00000 */
[----:B------:R0:W1:Y:S02]  /*213e0*/  SHFL.IDX P6, R14, R13, R12, R11 ;  /* 0x0000000c0d0e7389 */ /* 0x00006400000c000b */
[----:B01----:R-:W-:Y:S01]  /*213f0*/  ENDCOLLECTIVE ;  /* 0x000000000000791b */ /* 0x003fe20003800000 */
.L_x_9884:
        /* <DEDUP_REMOVED lines=16> */
.L_x_9885:
[----:B------:R-:W-:Y:S02]  /*21500*/  @P0 IMAD R8, R5, 0x2, R22 ;  /* 0x0000000205080824 */ /* 0x000fe400078e0216 */
[----:B------:R-:W-:Y:S02]  /*21510*/  IMAD.MOV.U32 R13, RZ, RZ, R0 ;  /* 0x000000ffff0d7224 */ /* 0x000fe400078e0000 */
[----:B------:R-:W-:Y:S02]  /*21520*/  IMAD.MOV.U32 R12, RZ, RZ, 0x5 ;  /* 0x00000005ff0c7424 */ /* 0x000fe400078e00ff */
[----:B------:R-:W-:-:S07]  /*21530*/  IMAD.MOV.U32 R3, RZ, RZ, R14 ;  /* 0x000000ffff037224 */ /* 0x000fce00078e000e */
[----:B------:R-:W-:Y:S05]  /*21540*/  WARPSYNC.COLLECTIVE R15, `(.L_x_9886) ;  /* 0x000000000f087348 */ /* 0x000fea0003c00000 */
[----:B------:R0:W1:Y:S02]  /*21550*/  SHFL.IDX P6, R14, R13, R12, R11 ;  /* 0x0000000c0d0e7389 */ /* 0x00006400000c000b */
[----:B01----:R-:W-:Y:S01]  /*21560*/  ENDCOLLECTIVE ;  /* 0x000000000000791b */ /* 0x003fe20003800000 */
.L_x_9886:
        /* <DEDUP_REMOVED lines=16> */
.L_x_9887:
[----:B------:R-:W-:Y:S01]  /*21670*/  @P0 LEA R8, R5, R22, 0x1 ;  /* 0x0000001605080211 */ /* 0x000fe200078e08ff */
[----:B------:R-:W-:Y:S02]  /*21680*/  IMAD.MOV.U32 R13, RZ, RZ, R0 ;  /* 0x000000ffff0d7224 */ /* 0x000fe400078e0000 */
[----:B------:R-:W-:Y:S02]  /*21690*/  IMAD.MOV.U32 R12, RZ, RZ, 0x6 ;  /* 0x00000006ff0c7424 */ /* 0x000fe400078e00ff */
[----:B------:R-:W-:-:S07]  /*216a0*/  IMAD.MOV.U32 R3, RZ, RZ, R14 ;  /* 0x000000ffff037224 */ /* 0x000fce00078e000e */
[----:B------:R-:W-:Y:S05]  /*216b0*/  WARPSYNC.COLLECTIVE R15, `(.L_x_9888) ;  /* 0x000000000f087348 */ /* 0x000fea0003c00000 */
[----:B------:R0:W1:Y:S02]  /*216c0*/  SHFL.IDX P6, R14, R13, R12, R11 ;  /* 0x0000000c0d0e7389 */ /* 0x00006400000c000b */
[----:B01----:R-:W-:Y:S01]  /*216d0*/  ENDCOLLECTIVE ;  /* 0x000000000000791b */ /* 0x003fe20003800000 */
.L_x_9888:
        /* <DEDUP_REMOVED lines=16> */
.L_x_9889:
[----:B------:R-:W-:Y:S01]  /*217e0*/  @P0 IMAD R8, R5, 0x2, R22 ;  /* 0x0000000205080824 */ /* 0x000fe200078e0216 */
[----:B------:R-:W-:Y:S01]  /*217f0*/  MOV R13, R0 ;  /* 0x00000000000d7202 */ /* 0x000fe20000000f00 */
[----:B------:R-:W-:Y:S02]  /*21800*/  IMAD.MOV.U32 R12, RZ, RZ, 0x7 ;  /* 0x00000007ff0c7424 */ /* 0x000fe400078e00ff */
[----:B------:R-:W-:-:S07]  /*21810*/  IMAD.MOV.U32 R3, RZ, RZ, R14 ;  /* 0x000000ffff037224 */ /* 0x000fce00078e000e */
[----:B------:R-:W-:Y:S05]  /*21820*/  WARPSYNC.COLLECTIVE R15, `(.L_x_9890) ;  /* 0x000000000f087348 */ /* 0x000fea0003c00000 */
[----:B------:R0:W1:Y:S02]  /*21830*/  SHFL.IDX P6, R14, R13, R12, R11 ;  /* 0x0000000c0d0e7389 */ /* 0x00006400000c000b */
[----:B01----:R-:W-:Y:S01]  /*21840*/  ENDCOLLECTIVE ;  /* 0x000000000000791b */ /* 0x003fe20003800000 */
.L_x_9890:
        /* <DEDUP_REMOVED lines=10> */
.L_x_9891:
[----:B------:R-:W-:Y:S01]  /*218f0*/  @!PT LDS RZ, [RZ] ;  /* 0x00000000fffff984 */ /* 0x000fe20000000800 */
[----:B------:R-:W-:Y:S01]  /*21900*/  @!PT LDS RZ, [RZ] ;  /* 0x00000000fffff984 */ /* 0x000fe20000000800 */
[----:B------:R-:W-:Y:S01]  /*21910*/  @!PT LDS RZ, [RZ] ;  /* 0x00000000fffff984 */ /* 0x000fe20000000800 */
[----:B------:R-:W-:Y:S04]  /*21920*/  @P0 LDGSTS.E.BYPASS.LTC128B.128 [R8+0x1b400], desc[UR42][R2.64], !P3 ;  /* 0x1b40000002080fae */ /* 0x000fe8000d901d6a */
[----:B------:R0:W-:Y:S02]  /*21930*/  @P0 LDGSTS.E.BYPASS.LTC128B.128 [R8+0x1f400], desc[UR42][R2.64+0x80], !P2 ;  /* 0x1f40008002080fae */ /* 0x0001e4000d101d6a */
[----:B0-----:R-:W-:Y:S01]  /*21940*/  MOV R2, R14 ;  /* 0x0000000e00027202 */ /* 0x001fe20000000f00 */
[----:B------:R-:W-:Y:S06]  /*21950*/  BRA `(.L_x_9892) ;  /* 0xffffff9000587947 */ /* 0x000fec000383ffff */
.L_x_9691:
[----:B------:R-:W-:Y:S01]  /*21960*/  IMAD.MOV.U32 R13, RZ, RZ, R4 ;  /* 0x000000ffff0d7224 */ /* 0x000fe200078e0004 */
[----:B------:R-:W-:Y:S01]  /*21970*/  MOV R15, 0xffffffff ;  /* 0xffffffff000f7802 */ /* 0x000fe20000000f00 */
[----:B------:R-:W-:Y:S02]  /*21980*/  IMAD.MOV.U32 R12, RZ, RZ, RZ ;  /* 0x000000ffff0c7224 */ /* 0x000fe400078e00ff */
[----:B------:R-:W-:Y:S02]  /*21990*/  IMAD.MOV.U32 R11, RZ, RZ, 0x181f ;  /* 0x0000181fff0b7424 */ /* 0x000fe400078e00ff */
[----:B-----5:R-:W-:Y:S02]  /*219a0*/  IMAD R5, R10, R6, RZ ;  /* 0x000000060a057224 */ /* 0x020fe400078e02ff */
[----:B------:R-:W-:-:S07]  /*219b0*/  IMAD R17, R17, 0x80, R9 ;  /* 0x0000008011117824 */ /* 0x000fce00078e0209 */
[----:B------:R-:W-:Y:S05]  /*219c0*/  WARPSYNC.COLLECTIVE R15, `(.L_x_9893) ;  /* 0x000000000f087348 */ /* 0x000fea0003c00000 */
[----:B------:R0:W1:Y:S02]  /*219d0*/  SHFL.IDX P6, R14, R13, R12, R11 ;  /* 0x0000000c0d0e7389 */ /* 0x00006400000c000b */
[----:B01----:R-:W-:Y:S01]  /*219e0*/  ENDCOLLECTIVE ;  /* 0x000000000000791b */ /* 0x003fe20003800000 */
.L_x_9893:
[C---:B------:R-:W-:Y:S01]  /*219f0*/  VIADD R6, R17.reuse, 0x10 ;  /* 0x0000001011067836 */ /* 0x040fe20000000000 */
[----:B------:R-:W-:Y:S01]  /*21a00*/  ISETP.GE.AND P3, PT, R17, R5, PT ;  /* 0x000000051100720c */ /* 0x000fe20003f66270 */
[----:B------:R-:W-:Y:S02]  /*21a10*/  IMAD.MOV.U32 R13, RZ, RZ, R0 ;  /* 0x000000ffff0d7224 */ /* 0x000fe400078e0000 */
[----:B------:R-:W-:-:S10]  /*21a20*/  IMAD.MOV.U32 R2, RZ, RZ, R14 ;  /* 0x000000ffff027224 */ /* 0x000fd400078e000e */
[----:B------:R-:W-:Y:S05]  /*21a30*/  WARPSYNC.COLLECTIVE R15, `(.L_x_9894) ;  /* 0x000000000f087348 */ /* 0x000fea0003c00000 */
[----:B------:R0:W1:Y:S02]  /*21a40*/  SHFL.IDX P6, R14, R13, R12, R11 ;  /* 0x0000000c0d0e7389 */ /* 0x00006400000c000b */
[----:B01----:R-:W-:Y:S01]  /*21a50*/  ENDCOLLECTIVE ;  /* 0x000000000000791b */ /* 0x003fe20003800000 */
.L_x_9894:
        /* <DEDUP_REMOVED lines=8> */
.L_x_9895:
        /* <DEDUP_REMOVED lines=12> */
.L_x_9896:
        /* <DEDUP_REMOVED lines=8> */
.L_x_9897:
        /* <DEDUP_REMOVED lines=13> */
.L_x_9898:
        /* <DEDUP_REMOVED lines=8> */
.L_x_9899:
        /* <DEDUP_REMOVED lines=13> */
.L_x_9900:
        /* <DEDUP_REMOVED lines=8> */
.L_x_9901:
        /* <DEDUP_REMOVED lines=13> */
.L_x_9902:
        /* <DEDUP_REMOVED lines=8> */
.L_x_9903:
        /* <DEDUP_REMOVED lines=13> */
.L_x_9904:
        /* <DEDUP_REMOVED lines=8> */
.L_x_9905:
[----:B------:R-:W-:-:S05]  /*22160*/  @!P3 IMAD.MOV.U32 R3, RZ, RZ, R7 ;  /* 0x000000ffff03b224 */ /* 0x000fca00078e0007 */
        /* <DEDUP_REMOVED lines=11> */
.L_x_9906:
        /* <DEDUP_REMOVED lines=8> */
.L_x_9907:
[----:B------:R-:W-:-:S05]  /*222a0*/  @!P3 IMAD.MOV.U32 R3, RZ, RZ, R7 ;  /* 0x000000ffff03b224 */ /* 0x000fca00078e0007 */
        /* <DEDUP_REMOVED lines=10> */
.L_x_9908:
[----:B------:R-:W-:Y:S05]  /*22350*/  BRA `(.L_x_9909) ;  /* 0xffffff9000d07947 */ /* 0x000fea000383ffff */
.L_x_9696:
[----:B0-----:R0:W1:Y:S02]  /*22360*/  SYNCS.PHASECHK.TRANS64.TRYWAIT P0, [R22+URZ+0x28820], R3 ;  /* 0x02882003160075a7 */ /* 0x001064000800017f */
[----:B-1----:R-:W-:Y:S05]  /*22370*/  @!P0 NANOSLEEP.SYNCS 0x989680 ;  /* 0x009896800000895d */ /* 0x002fea0003900000 */
[----:B------:R-:W1:Y:S02]  /*22380*/  @!P0 SYNCS.PHASECHK.TRANS64 P0, [R22+URZ+0x28820], R3 ;  /* 0x02882003160085a7 */ /* 0x000e64000800007f */
[----:B-1----:R-:W-:Y:S05]  /*22390*/  @!P0 BRA `(.L_x_9696) ;  /* 0xfffffffc00f08947 */ /* 0x002fea000383ffff */
[----:B------:R-:W-:Y:S05]  /*223a0*/  BRA `(.L_x_9910) ;  /* 0xffffff9400447947 */ /* 0x000fea000383ffff */
.L_x_9701:
[----:B0-----:R0:W1:Y:S02]  /*223b0*/  SYNCS.PHASECHK.TRANS64.TRYWAIT P0, [R6+URZ+0x28840], R3 ;  /* 0x02884003060075a7 */ /* 0x001064000800017f */
[----:B-1----:R-:W-:Y:S05]  /*223c0*/  @!P0 NANOSLEEP.SYNCS 0x989680 ;  /* 0x009896800000895d */ /* 0x002fea0003900000 */
[----:B------:R-:W1:Y:S02]  /*223d0*/  @!P0 SYNCS.PHASECHK.TRANS64 P0, [R6+URZ+0x28840], R3 ;  /* 0x02884003060085a7 */ /* 0x000e64000800007f */
[----:B-1----:R-:W-:Y:S05]  /*223e0*/  @!P0 BRA `(.L_x_9701) ;  /* 0xfffffffc00f08947 */ /* 0x002fea000383ffff */
[----:B------:R-:W-:Y:S05]  /*223f0*/  BRA `(.L_x_9911) ;  /* 0xffffff9800147947 */ /* 0x000fea000383ffff */
.L_x_9702:
        /* <DEDUP_REMOVED lines=8> */
.L_x_9913:
[----:B------:R-:W-:Y:S05]  /*22480*/  BSYNC B1 ;  /* 0x0000000000017941 */ /* 0x000fea0003800000 */
.L_x_9912:
        /* <DEDUP_REMOVED lines=10> */
.L_x_9914:
[----:B------:R-:W-:Y:S01]  /*22530*/  IMAD.MOV.U32 R13, RZ, RZ, R9 ;  /* 0x000000ffff0d7224 */ /* 0x000fe200078e0009 */
[----:B------:R-:W-:Y:S01]  /*22540*/  MOV R12, 0x1 ;  /* 0x00000001000c7802 */ /* 0x000fe20000000f00 */
[----:B------:R-:W-:-:S07]  /*22550*/  IMAD.MOV.U32 R2, RZ, RZ, R14 ;  /* 0x000000ffff027224 */ /* 0x000fce00078e000e */
[----:B------:R-:W-:Y:S05]  /*22560*/  WARPSYNC.COLLECTIVE R15, `(.L_x_9915) ;  /* 0x000000000f087348 */ /* 0x000fea0003c00000 */
[----:B------:R0:W1:Y:S02]  /*22570*/  SHFL.IDX P6, R14, R13, R12, R11 ;  /* 0x0000000c0d0e7389 */ /* 0x00006400000c000b */
[----:B01----:R-:W-:Y:S01]  /*22580*/  ENDCOLLECTIVE ;  /* 0x000000000000791b */ /* 0x003fe20003800000 */
.L_x_9915:
        /* <DEDUP_REMOVED lines=12> */
.L_x_9916:
[----:B------:R-:W-:Y:S02]  /*22650*/  IMAD.MOV.U32 R13, RZ, RZ, R9 ;  /* 0x000000ffff0d7224 */ /* 0x000fe400078e0009 */
[----:B------:R-:W-:Y:S02]  /*22660*/  IMAD.MOV.U32 R12, RZ, RZ, 0x2 ;  /* 0x00000002ff0c7424 */ /* 0x000fe400078e00ff */
[----:B------:R-:W-:-:S07]  /*22670*/  IMAD.MOV.U32 R2, RZ, RZ, R14 ;  /* 0x000000ffff027224 */ /* 0x000fce00078e000e */
[----:B------:R-:W-:Y:S05]  /*22680*/  WARPSYNC.COLLECTIVE R15, `(.L_x_9917) ;  /* 0x000000000f087348 */ /* 0x000fea0003c00000 */
[----:B------:R0:W1:Y:S02]  /*22690*/  SHFL.IDX P6, R14, R13, R12, R11 ;  /* 0x0000000c0d0e7389 */ /* 0x00006400000c000b */
[----:B01----:R-:W-:Y:S01]  /*226a0*/  ENDCOLLECTIVE ;  /* 0x000000000000791b */ /* 0x003fe20003800000 */
.L_x_9917:
[----:B------:R-:W-:-:S04]  /*226b0*/  IADD3 R2, P0, R2, R5, RZ ;  /* 0x0000000502027210 */ /* 0x000fc80007f1e0ff */
[----:B------:R-:W-:-:S05]  /*226c0*/  IADD3.X R3, RZ, R3, RZ, P0, !PT ;  /* 0x00000003ff037210 */ /* 0x000fca00007fe4ff */
        /* <DEDUP_REMOVED lines=10> */
.L_x_9918:
[----:B------:R-:W-:Y:S01]  /*22770*/  IMAD.MOV.U32 R13, RZ, RZ, R9 ;  /* 0x000000ffff0d7224 */ /* 0x000fe200078e0009 */
[----:B------:R-:W-:Y:S01]  /*22780*/  MOV R12, 0x3 ;  /* 0x00000003000c7802 */ /* 0x000fe20000000f00 */
[----:B------:R-:W-:-:S07]  /*22790*/  IMAD.MOV.U32 R2, RZ, RZ, R14 ;  /* 0x000000ffff027224 */ /* 0x000fce00078e000e */
[----:B------:R-:W-:Y:S05]  /*227a0*/  WARPSYNC.COLLECTIVE R15, `(.L_x_9919) ;  /* 0x000000000f087348 */ /* 0x000fea0003c00000 */
[----:B------:R0:W1:Y:S02]  /*227b0*/  SHFL.IDX P6, R14, R13, R12, R11 ;  /* 0x0000000c0d0e7389 */ /* 0x00006400000c000b */
[----:B01----:R-:W-:Y:S01]  /*227c0*/  ENDCOLLECTIVE ;  /* 0x000000000000791b */ /* 0x003fe20003800000 */
.L_x_9919:
        /* <DEDUP_REMOVED lines=12> */
.L_x_9920:
[----:B------:R-:W-:Y:S02]  /*22890*/  IMAD.MOV.U32 R13, RZ, RZ, R9 ;  /* 0x000000ffff0d7224 */ /* 0x000fe400078e0009 */
[----:B------:R-:W-:Y:S02]  /*228a0*/  IMAD.MOV.U32 R12, RZ, RZ, 0x4 ;  /* 0x00000004ff0c7424 */ /* 0x000fe400078e00ff */
[----:B------:R-:W-:-:S07]  /*228b0*/  IMAD.MOV.U32 R2, RZ, RZ, R14 ;  /* 0x000000ffff027224 */ /* 0x000fce00078e000e */
[----:B------:R-:W-:Y:S05]  /*228c0*/  WARPSYNC.COLLECTIVE R15, `(.L_x_9921) ;  /* 0x000000000f087348 */ /* 0x000fea0003c00000 */
[----:B------:R0:W1:Y:S02]  /*228d0*/  SHFL.IDX P6, R14, R13, R12, R11 ;  /* 0x0000000c0d0e7389 */ /* 0x00006400000c000b */
[----:B01----:R-:W-:Y:S01]  /*228e0*/  ENDCOLLECTIVE ;  /* 0x000000000000791b */ /* 0x003fe20003800000 */
.L_x_9921:
        /* <DEDUP_REMOVED lines=12> */
.L_x_9922:
[----:B------:R-:W-:Y:S01]  /*229b0*/  IMAD.MOV.U32 R13, RZ, RZ, R9 ;  /* 0x000000ffff0d7224 */ /* 0x000fe200078e0009 */
[----:B------:R-:W-:Y:S01]  /*229c0*/  MOV R12, 0x5 ;  /* 0x00000005000c7802 */ /* 0x000fe20000000f00 */
[----:B------:R-:W-:-:S07]  /*229d0*/  IMAD.MOV.U32 R2, RZ, RZ, R14 ;  /* 0x000000ffff027224 */ /* 0x000fce00078e000e */
[----:B------:R-:W-:Y:S05]  /*229e0*/  WARPSYNC.COLLECTIVE R15, `(.L_x_9923) ;  /* 0x000000000f087348 */ /* 0x000fea0003c00000 */
[----:B------:R0:W1:Y:S02]  /*229f0*/  SHFL.IDX P6, R14, R13, R12, R11 ;  /* 0x0000000c0d0e7389 */ /* 0x00006400000c000b */
[----:B01----:R-:W-:Y:S01]  /*22a00*/  ENDCOLLECTIVE ;  /* 0x000000000000791b */ /* 0x003fe20003800000 */
.L_x_9923:
        /* <DEDUP_REMOVED lines=12> */
.L_x_9924:
[----:B------:R-:W-:Y:S02]  /*22ad0*/  IMAD.MOV.U32 R13, RZ, RZ, R9 ;  /* 0x000000ffff0d7224 */ /* 0x000fe400078e0009 */
[----:B------:R-:W-:Y:S02]  /*22ae0*/  IMAD.MOV.U32 R12, RZ, RZ, 0x6 ;  /* 0x00000006ff0c7424 */ /* 0x000fe400078e00ff */
[----:B------:R-:W-:-:S07]  /*22af0*/  IMAD.MOV.U32 R2, RZ, RZ, R14 ;  /* 0x000000ffff027224 */ /* 0x000fce00078e000e */
[----:B------:R-:W-:Y:S05]  /*22b00*/  WARPSYNC.COLLECTIVE R15, `(.L_x_9925) ;  /* 0x000000000f087348 */ /* 0x000fea0003c00000 */
[----:B------:R0:W1:Y:S02]  /*22b10*/  SHFL.IDX P6, R14, R13, R12, R11 ;  /* 0x0000000c0d0e7389 */ /* 0x00006400000c000b */
[----:B01----:R-:W-:Y:S01]  /*22b20*/  ENDCOLLECTIVE ;  /* 0x000000000000791b */ /* 0x003fe20003800000 */
.L_x_9925:
        /* <DEDUP_REMOVED lines=12> */
.L_x_9926:
[----:B------:R-:W-:Y:S01]  /*22bf0*/  IMAD.MOV.U32 R13, RZ, RZ, R9 ;  /* 0x000000ffff0d7224 */ /* 0x000fe200078e0009 */
[----:B------:R-:W-:Y:S01]  /*22c00*/  MOV R12, 0x7 ;  /* 0x00000007000c7802 */ /* 0x000fe20000000f00 */
[----:B------:R-:W-:-:S07]  /*22c10*/  IMAD.MOV.U32 R2, RZ, RZ, R14 ;  /* 0x000000ffff027224 */ /* 0x000fce00078e000e */
[----:B------:R-:W-:Y:S05]  /*22c20*/  WARPSYNC.COLLECTIVE R15, `(.L_x_9927) ;  /* 0x000000000f087348 */ /* 0x000fea0003c00000 */
[----:B------:R0:W1:Y:S02]  /*22c30*/  SHFL.IDX P6, R14, R13, R12, R11 ;  /* 0x0000000c0d0e7389 */ /* 0x00006400000c000b */
[----:B01----:R-:W-:Y:S01]  /*22c40*/  ENDCOLLECTIVE ;  /* 0x000000000000791b */ /* 0x003fe20003800000 */
.L_x_9927:
        /* <DEDUP_REMOVED lines=12> */
.L_x_9928:
[----:B------:R-:W-:Y:S01]  /*22d10*/  IMAD.MOV.U32 R2, RZ, RZ, R14 ;  /* 0x000000ffff027224 */ /* 0x000fe200078e000e */
[----:B------:R-:W-:Y:S06]  /*22d20*/  BRA `(.L_x_9929) ;  /* 0xffffff9000e87947 */ /* 0x000fec000383ffff */
.L_x_9707:
[----:B-1----:R1:W2:Y:S02]  /*22d30*/  SYNCS.PHASECHK.TRANS64.TRYWAIT P0, [R6+URZ+0x28860], R2 ;  /* 0x02886002060075a7 */ /* 0x0022a4000800017f */
[----:B--2---:R-:W-:Y:S05]  /*22d40*/  @!P0 NANOSLEEP.SYNCS 0x989680 ;  /* 0x009896800000895d */ /* 0x004fea0003900000 */
[----:B------:R-:W2:Y:S02]  /*22d50*/  @!P0 SYNCS.PHASECHK.TRANS64 P0, [R6+URZ+0x28860], R2 ;  /* 0x02886002060085a7 */ /* 0x000ea4000800007f */
[----:B--2---:R-:W-:Y:S05]  /*22d60*/  @!P0 BRA `(.L_x_9707) ;  /* 0xfffffffc00f08947 */ /* 0x004fea000383ffff */
[----:B------:R-:W-:Y:S05]  /*22d70*/  BRA `(.L_x_9930) ;  /* 0xffffff9400447947 */ /* 0x000fea000383ffff */
.L_x_9708:
        /* <DEDUP_REMOVED lines=8> */
.L_x_9932:
[----:B------:R-:W-:Y:S05]  /*22e00*/  BSYNC B1 ;  /* 0x0000000000017941 */ /* 0x000fea0003800000 */
.L_x_9931:
[----:B------:R-:W-:Y:S01]  /*22e10*/  IMAD.MOV.U32 R13, RZ, RZ, R23 ;  /* 0x000000ffff0d7224 */ /* 0x000fe200078e0017 */
[----:B------:R-:W-:Y:S01]  /*22e20*/  MOV R15, 0xffffffff ;  /* 0xffffffff000f7802 */ /* 0x000fe20000000f00 */
[----:B------:R-:W-:Y:S01]  /*22e30*/  IMAD.MOV.U32 R12, RZ, RZ, RZ ;  /* 0x000000ffff0c7224 */ /* 0x000fe200078e00ff */
[----:B------:R-:W-:Y:S01]  /*22e40*/  MOV R3, R14 ;  /* 0x0000000e00037202 */ /* 0x000fe20000000f00 */
[----:B------:R-:W-:Y:S02]  /*22e50*/  IMAD.MOV.U32 R11, RZ, RZ, 0x181f ;  /* 0x0000181fff0b7424 */ /* 0x000fe400078e00ff */
[----:B------:R-:W-:-:S07]  /*22e60*/  IMAD R7, R7, 0x2, R22 ;  /* 0x0000000207077824 */ /* 0x000fce00078e0216 */
[----:B------:R-:W-:Y:S05]  /*22e70*/  WARPSYNC.COLLECTIVE R15, `(.L_x_9933) ;  /* 0x000000000f087348 */ /* 0x000fea0003c00000 */
[----:B------:R0:W1:Y:S02]  /*22e80*/  SHFL.IDX P6, R14, R13, R12, R11 ;  /* 0x0000000c0d0e7389 */ /* 0x00006400000c000b */
[----:B01----:R-:W-:Y:S01]  /*22e90*/  ENDCOLLECTIVE ;  /* 0x000000000000791b */ /* 0x003fe20003800000 */
.L_x_9933:
[----:B------:R-:W-:Y:S01]  /*22ea0*/  MOV R13, R24 ;  /* 0x00000018000d7202 */ /* 0x000fe20000000f00 */
[----:B------:R-:W-:Y:S02]  /*22eb0*/  IMAD.MOV.U32 R12, RZ, RZ, 0x1 ;  /* 0x00000001ff0c7424 */ /* 0x000fe400078e00ff */
[----:B------:R-:W-:-:S07]  /*22ec0*/  IMAD.MOV.U32 R2, RZ, RZ, R14 ;  /* 0x000000ffff027224 */ /* 0x000fce00078e000e */
[----:B------:R-:W-:Y:S05]  /*22ed0*/  WARPSYNC.COLLECTIVE R15, `(.L_x_9934) ;  /* 0x000000000f087348 */ /* 0x000fea0003c00000 */
[----:B------:R0:W1:Y:S02]  /*22ee0*/  SHFL.IDX P6, R14, R13, R12, R11 ;  /* 0x0000000c0d0e7389 */ /* 0x00006400000c000b */
[----:B01----:R-:W-:Y:S01]  /*22ef0*/  ENDCOLLECTIVE ;  /* 0x000000000000791b */ /* 0x003fe20003800000 */
.L_x_9934:
        /* <DEDUP_REMOVED lines=14> */
.L_x_9935:
[----:B------:R-:W-:Y:S02]  /*22fe0*/  IMAD.MOV.U32 R13, RZ, RZ, R24 ;  /* 0x000000ffff0d7224 */ /* 0x000fe400078e0018 */
[----:B------:R-:W-:Y:S01]  /*22ff0*/  IMAD.MOV.U32 R12, RZ, RZ, 0x2 ;  /* 0x00000002ff0c7424 */ /* 0x000fe200078e00ff */
[----:B------:R-:W-:-:S07]  /*23000*/  MOV R2, R14 ;  /* 0x0000000e00027202 */ /* 0x000fce0000000f00 */
[----:B------:R-:W-:Y:S05]  /*23010*/  WARPSYNC.COLLECTIVE R15, `(.L_x_9936) ;  /* 0x000000000f087348 */ /* 0x000fea0003c00000 */
[----:B------:R0:W1:Y:S02]  /*23020*/  SHFL.IDX P6, R14, R13, R12, R11 ;  /* 0x0000000c0d0e7389 */ /* 0x00006400000c000b */
[----:B01----:R-:W-:Y:S01]  /*23030*/  ENDCOLLECTIVE ;  /* 0x000000000000791b */ /* 0x003fe20003800000 */
.L_x_9936:
        /* <DEDUP_REMOVED lines=14> */
.L_x_9937:
[----:B------:R-:W-:Y:S01]  /*23120*/  MOV R13, R24 ;  /* 0x00000018000d7202 */ /* 0x000fe20000000f00 */
[----:B------:R-:W-:Y:S02]  /*23130*/  IMAD.MOV.U32 R12, RZ, RZ, 0x3 ;  /* 0x00000003ff0c7424 */ /* 0x000fe400078e00ff */
[----:B------:R-:W-:-:S07]  /*23140*/  IMAD.MOV.U32 R2, RZ, RZ, R14 ;  /* 0x000000ffff027224 */ /* 0x000fce00078e000e */
[----:B------:R-:W-:Y:S05]  /*23150*/  WARPSYNC.COLLECTIVE R15, `(.L_x_9938) ;  /* 0x000000000f087348 */ /* 0x000fea0003c00000 */
[----:B------:R0:W1:Y:S02]  /*23160*/  SHFL.IDX P6, R14, R13, R12, R11 ;  /* 0x0000000c0d0e7389 */ /* 0x00006400000c000b */
[----:B01----:R-:W-:Y:S01]  /*23170*/  ENDCOLLECTIVE ;  /* 0x000000000000791b */ /* 0x003fe20003800000 */
.L_x_9938:
        /* <DEDUP_REMOVED lines=14> */
.L_x_9939:
[----:B------:R-:W-:Y:S02]  /*23260*/  IMAD.MOV.U32 R13, RZ, RZ, R24 ;  /* 0x000000ffff0d7224 */ /* 0x000fe400078e0018 */
[----:B------:R-:W-:Y:S01]  /*23270*/  IMAD.MOV.U32 R12, RZ, RZ, 0x4 ;  /* 0x00000004ff0c7424 */ /* 0x000fe200078e00ff */
[----:B------:R-:W-:-:S07]  /*23280*/  MOV R2, R14 ;  /* 0x0000000e00027202 */ /* 0x000fce0000000f00 */
[----:B------:R-:W-:Y:S05]  /*23290*/  WARPSYNC.COLLECTIVE R15, `(.L_x_9940) ;  /* 0x000000000f087348 */ /* 0x000fea0003c00000 */
[----:B------:R0:W1:Y:S02]  /*232a0*/  SHFL.IDX P6, R14, R13, R12, R11 ;  /* 0x0000000c0d0e7389 */ /* 0x00006400000c000b */
[----:B01----:R-:W-:Y:S01]  /*232b0*/  ENDCOLLECTIVE ;  /* 0x000000000000791b */ /* 0x003fe20003800000 */
.L_x_9940:
        /* <DEDUP_REMOVED lines=14> */
.L_x_9941:
[----:B------:R-:W-:Y:S01]  /*233a0*/  MOV R13, R24 ;  /* 0x00000018000d7202 */ /* 0x000fe20000000f00 */
[----:B------:R-:W-:Y:S02]  /*233b0*/  IMAD.MOV.U32 R12, RZ, RZ, 0x5 ;  /* 0x00000005ff0c7424 */ /* 0x000fe400078e00ff */
[----:B------:R-:W-:-:S07]  /*233c0*/  IMAD.MOV.U32 R2, RZ, RZ, R14 ;  /* 0x000000ffff027224 */ /* 0x000fce00078e000e */
[----:B------:R-:W-:Y:S05]  /*233d0*/  WARPSYNC.COLLECTIVE R15, `(.L_x_9942) ;  /* 0x000000000f087348 */ /* 0x000fea0003c00000 */
[----:B------:R0:W1:Y:S02]  /*233e0*/  SHFL.IDX P6, R14, R13, R12, R11 ;  /* 0x0000000c0d0e7389 */ /* 0x00006400000c000b */
[----:B01----:R-:W-:Y:S01]  /*233f0*/  ENDCOLLECTIVE ;  /* 0x000000000000791b */ /* 0x003fe20003800000 */
.L_x_9942:
        /* <DEDUP_REMOVED lines=14> */
.L_x_9943:
[----:B------:R-:W-:Y:S02]  /*234e0*/  IMAD.MOV.U32 R13, RZ, RZ, R24 ;  /* 0x000000ffff0d7224 */ /* 0x000fe400078e0018 */
[----:B------:R-:W-:Y:S01]  /*234f0*/  IMAD.MOV.U32 R12, RZ, RZ, 0x6 ;  /* 0x00000006ff0c7424 */ /* 0x000fe200078e00ff */
[----:B------:R-:W-:-:S07]  /*23500*/  MOV R2, R14 ;  /* 0x0000000e00027202 */ /* 0x000fce0000000f00 */
[----:B------:R-:W-:Y:S05]  /*23510*/  WARPSYNC.COLLECTIVE R15, `(.L_x_9944) ;  /* 0x000000000f087348 */ /* 0x000fea0003c00000 */
[----:B------:R0:W1:Y:S02]  /*23520*/  SHFL.IDX P6, R14, R13, R12, R11 ;  /* 0x0000000c0d0e7389 */ /* 0x00006400000c000b */
[----:B01----:R-:W-:Y:S01]  /*23530*/  ENDCOLLECTIVE ;  /* 0x000000000000791b */ /* 0x003fe20003800000 */
.L_x_9944:
        /* <DEDUP_REMOVED lines=14> */
.L_x_9945:
[----:B------:R-:W-:Y:S01]  /*23620*/  MOV R13, R24 ;  /* 0x00000018000d7202 */ /* 0x000fe20000000f00 */
[----:B------:R-:W-:Y:S02]  /*23630*/  IMAD.MOV.U32 R12, RZ, RZ, 0x7 ;  /* 0x00000007ff0c7424 */ /* 0x000fe400078e00ff */
[----:B------:R-:W-:-:S07]  /*23640*/  IMAD.MOV.U32 R2, RZ, RZ, R14 ;  /* 0x000000ffff027224 */ /* 0x000fce00078e000e */
[----:B------:R-:W-:Y:S05]  /*23650*/  WARPSYNC.COLLECTIVE R15, `(.L_x_9946) ;  /* 0x000000000f087348 */ /* 0x000fea0003c00000 */
[----:B------:R0:W1:Y:S02]  /*23660*/  SHFL.IDX P6, R14, R13, R12, R11 ;  /* 0x0000000c0d0e7389 */ /* 0x00006400000c000b */
[----:B01----:R-:W-:Y:S01]  /*23670*/  ENDCOLLECTIVE ;  /* 0x000000000000791b */ /* 0x003fe20003800000 */
.L_x_9946:
        /* <DEDUP_REMOVED lines=13> */
.L_x_9947:
[----:B------:R-:W-:Y:S01]  /*23750*/  @!PT LDS RZ, [RZ] ;  /* 0x00000000fffff984 */ /* 0x000fe20000000800 */
[----:B------:R-:W-:Y:S01]  /*23760*/  @!PT LDS RZ, [RZ] ;  /* 0x00000000fffff984 */ /* 0x000fe20000000800 */
[----:B------:R-:W-:Y:S01]  /*23770*/  @!PT LDS RZ, [RZ] ;  /* 0x00000000fffff984 */ /* 0x000fe20000000800 */
[----:B------:R0:W-:Y:S01]  /*23780*/  LDGSTS.E.BYPASS.LTC128B.128 [R7+0x7400], desc[UR42][R2.64+0x80], !P0 ;  /* 0x0740008002077fae */ /* 0x0001e2000c101d6a */
[----:B------:R-:W-:Y:S05]  /*23790*/  BRA `(.L_x_9948) ;  /* 0xffffff8c00cc7947 */ /* 0x000fea000383ffff */
.L_x_9716:
[----:B0-----:R0:W1:Y:S02]  /*237a0*/  SYNCS.PHASECHK.TRANS64.TRYWAIT P0, [R0+URZ+0x28860], R3 ;  /* 0x02886003000075a7 */ /* 0x001064000800017f */
[----:B-1----:R-:W-:Y:S05]  /*237b0*/  @!P0 NANOSLEEP.SYNCS 0x989680 ;  /* 0x009896800000895d */ /* 0x002fea0003900000 */
[----:B------:R-:W1:Y:S02]  /*237c0*/  @!P0 SYNCS.PHASECHK.TRANS64 P0, [R0+URZ+0x28860], R3 ;  /* 0x02886003000085a7 */ /* 0x000e64000800007f */
[----:B-1----:R-:W-:Y:S05]  /*237d0*/  @!P0 BRA `(.L_x_9716) ;  /* 0xfffffffc00f08947 */ /* 0x002fea000383ffff */
[----:B------:R-:W-:Y:S05]  /*237e0*/  BRA `(.L_x_9949) ;  /* 0xffffff9000e87947 */ /* 0x000fea000383ffff */
.L_x_9717:
[----:B------:R-:W-:Y:S01]  /*237f0*/  BSSY B0, `(.L_x_9950) ;  /* 0x0000008000007945 */ /* 0x000fe20003800000 */
[----:B------:R-:W-:Y:S01]  /*23800*/  MOV R13, R24 ;  /* 0x00000018000d7202 */ /* 0x000fe20000000f00 */
[----:B------:R-:W-:Y:S02]  /*23810*/  IMAD.MOV.U32 R12, RZ, RZ, RZ ;  /* 0x000000ffff0c7224 */ /* 0x000fe400078e00ff */
[----:B------:R-:W-:Y:S02]  /*23820*/  IMAD.MOV.U32 R11, RZ, RZ, 0x181f ;  /* 0x0000181fff0b7424 */ /* 0x000fe400078e00ff */
[----:B------:R-:W-:-:S07]  /*23830*/  IMAD.MOV.U32 R15, RZ, RZ, -0x1 ;  /* 0xffffffffff0f7424 */ /* 0x000fce00078e00ff */
[----:B0-2---:R-:W-:Y:S05]  /*23840*/  WARPSYNC.COLLECTIVE R15, `(.L_x_9951) ;  /* 0x000000000f087348 */ /* 0x005fea0003c00000 */
[----:B--2---:R1:W2:Y:S02]  /*23850*/  SHFL.IDX P6, R14, R13, R12, R11 ;  /* 0x0000000c0d0e7389 */ /* 0x0042a400000c000b */
[----:B012---:R-:W-:Y:S01]  /*23860*/  ENDCOLLECTIVE ;  /* 0x000000000000791b */ /* 0x007fe20003800000 */
.L_x_9951:
[----:B------:R-:W-:Y:S05]  /*23870*/  BSYNC B0 ;  /* 0x0000000000007941 */ /* 0x000fea0003800000 */
.L_x_9950:
[----:B------:R-:W-:Y:S01]  /*23880*/  IMAD.MOV.U32 R13, RZ, RZ, R23 ;  /* 0x000000ffff0d7224 */ /* 0x000fe200078e0017 */
[----:B------:R-:W-:Y:S01]  /*23890*/  MOV R15, 0xffffffff ;  /* 0xffffffff000f7802 */ /* 0x000fe20000000f00 */
[----:B------:R-:W-:Y:S01]  /*238a0*/  IMAD.MOV.U32 R12, RZ, RZ, RZ ;  /* 0x000000ffff0c7224 */ /* 0x000fe200078e00ff */
[----:B------:R-:W-:Y:S01]  /*238b0*/  MOV R3, R14 ;  /* 0x0000000e00037202 */ /* 0x000fe20000000f00 */
[----:B------:R-:W-:Y:S02]  /*238c0*/  IMAD.MOV.U32 R11, RZ, RZ, 0x181f ;  /* 0x0000181fff0b7424 */ /* 0x000fe400078e00ff */
[----:B------:R-:W-:Y:S02]  /*238d0*/  IMAD.SHL.U32 R5, R31, 0x2, RZ ;  /* 0x000000021f057824 */ /* 0x000fe400078e00ff */
[----:B------:R-:W-:-:S07]  /*238e0*/  IMAD R4, R9, 0x2, R22 ;  /* 0x0000000209047824 */ /* 0x000fce00078e0216 */
[----:B------:R-:W-:Y:S05]  /*238f0*/  WARPSYNC.COLLECTIVE R15, `(.L_x_9952) ;  /* 0x000000000f087348 */ /* 0x000fea0003c00000 */
[----:B------:R0:W1:Y:S02]  /*23900*/  SHFL.IDX P6, R14, R13, R12, R11 ;  /* 0x0000000c0d0e7389 */ /* 0x00006400000c000b */
[----:B01----:R-:W-:Y:S01]  /*23910*/  ENDCOLLECTIVE ;  /* 0x000000000000791b */ /* 0x003fe20003800000 */
.L_x_9952:
        /* <DEDUP_REMOVED lines=11> */
.L_x_9953:
        /* <DEDUP_REMOVED lines=13> */
.L_x_9954:
[----:B------:R-:W-:Y:S02]  /*23aa0*/  IMAD.MOV.U32 R13, RZ, RZ, R24 ;  /* 0x000000ffff0d7224 */ /* 0x000fe400078e0018 */
[----:B------:R-:W-:Y:S01]  /*23ab0*/  IMAD.MOV.U32 R12, RZ, RZ, 0x2 ;  /* 0x00000002ff0c7424 */ /* 0x000fe200078e00ff */
[----:B------:R-:W-:-:S07]  /*23ac0*/  MOV R10, R14 ;  /* 0x0000000e000a7202 */ /* 0x000fce0000000f00 */
[----:B------:R-:W-:Y:S05]  /*23ad0*/  WARPSYNC.COLLECTIVE R15, `(.L_x_9955) ;  /* 0x000000000f087348 */ /* 0x000fea0003c00000 */
[----:B------:R0:W1:Y:S02]  /*23ae0*/  SHFL.IDX P6, R14, R13, R12, R11 ;  /* 0x0000000c0d0e7389 */ /* 0x00006400000c000b */
[----:B01----:R-:W-:Y:S01]  /*23af0*/  ENDCOLLECTIVE ;  /* 0x000000000000791b */ /* 0x003fe20003800000 */
.L_x_9955:
[----:B------:R-:W-:-:S05]  /*23b00*/  IADD3 R2, P2, R10, R5, RZ ;  /* 0x000000050a027210 */ /* 0x000fca0007f5e0ff */
[----:B------:R-:W-:-:S05]  /*23b10*/  IMAD.X R3, RZ, RZ, R7, P2 ;  /* 0x000000ffff037224 */ /* 0x000fca00010e0607 */
        /* <DEDUP_REMOVED lines=12> */
.L_x_9956:
[----:B------:R-:W-:Y:S01]  /*23be0*/  IMAD.MOV.U32 R13, RZ, RZ, R24 ;  /* 0x000000ffff0d7224 */ /* 0x000fe200078e0018 */
[----:B------:R-:W-:Y:S02]  /*23bf0*/  MOV R12, 0x3 ;  /* 0x00000003000c7802 */ /* 0x000fe40000000f00 */
[----:B------:R-:W-:-:S13]  /*23c00*/  IADD3 R2, P2, R14, R5, RZ ;  /* 0x000000050e027210 */ /* 0x000fda0007f5e0ff */
[----:B------:R-:W-:Y:S05]  /*23c10*/  WARPSYNC.COLLECTIVE R15, `(.L_x_9957) ;  /* 0x000000000f087348 */ /* 0x000fea0003c00000 */
[----:B------:R0:W1:Y:S02]  /*23c20*/  SHFL.IDX P6, R14, R13, R12, R11 ;  /* 0x0000000c0d0e7389 */ /* 0x00006400000c000b */
[----:B01----:R-:W-:Y:S01]  /*23c30*/  ENDCOLLECTIVE ;  /* 0x000000000000791b */ /* 0x003fe20003800000 */
.L_x_9957:
        /* <DEDUP_REMOVED lines=13> */
.L_x_9958:
[----:B------:R-:W-:Y:S01]  /*23d10*/  MOV R13, R24 ;  /* 0x00000018000d7202 */ /* 0x000fe20000000f00 */
[----:B------:R-:W-:Y:S01]  /*23d20*/  IMAD.MOV.U32 R12, RZ, RZ, 0x4 ;  /* 0x00000004ff0c7424 */ /* 0x000fe200078e00ff */
[----:B------:R-:W-:-:S13]  /*23d30*/  IADD3 R2, P2, R14, R5, RZ ;  /* 0x000000050e027210 */ /* 0x000fda0007f5e0ff */
[----:B------:R-:W-:Y:S05]  /*23d40*/  WARPSYNC.COLLECTIVE R15, `(.L_x_9959) ;  /* 0x000000000f087348 */ /* 0x000fea0003c00000 */
[----:B------:R0:W1:Y:S02]  /*23d50*/  SHFL.IDX P6, R14, R13, R12, R11 ;  /* 0x0000000c0d0e7389 */ /* 0x00006400000c000b */
[----:B01----:R-:W-:Y:S01]  /*23d60*/  ENDCOLLECTIVE ;  /* 0x000000000000791b */ /* 0x003fe20003800000 */
.L_x_9959:
        /* <DEDUP_REMOVED lines=13> */
.L_x_9960:
[----:B------:R-:W-:Y:S02]  /*23e40*/  IMAD.MOV.U32 R13, RZ, RZ, R24 ;  /* 0x000000ffff0d7224 */ /* 0x000fe400078e0018 */
[----:B------:R-:W-:Y:S01]  /*23e50*/  IMAD.MOV.U32 R12, RZ, RZ, 0x5 ;  /* 0x00000005ff0c7424 */ /* 0x000fe200078e00ff */
[----:B------:R-:W-:-:S07]  /*23e60*/  MOV R10, R14 ;  /* 0x0000000e000a7202 */ /* 0x000fce0000000f00 */
[----:B------:R-:W-:Y:S05]  /*23e70*/  WARPSYNC.COLLECTIVE R15, `(.L_x_9961) ;  /* 0x000000000f087348 */ /* 0x000fea0003c00000 */
[----:B------:R0:W1:Y:S02]  /*23e80*/  SHFL.IDX P6, R14, R13, R12, R11 ;  /* 0x0000000c0d0e7389 */ /* 0x00006400000c000b */
[----:B01----:R-:W-:Y:S01]  /*23e90*/  ENDCOLLECTIVE ;  /* 0x000000000000791b */ /* 0x003fe20003800000 */
.L_x_9961:
        /* <DEDUP_REMOVED lines=14> */
.L_x_9962:
[----:B------:R-:W-:Y:S01]  /*23f80*/  IMAD.MOV.U32 R13, RZ, RZ, R24 ;  /* 0x000000ffff0d7224 */ /* 0x000fe200078e0018 */
[----:B------:R-:W-:Y:S02]  /*23f90*/  MOV R12, 0x6 ;  /* 0x00000006000c7802 */ /* 0x000fe40000000f00 */
[----:B------:R-:W-:-:S13]  /*23fa0*/  IADD3 R2, P2, R14, R5, RZ ;  /* 0x000000050e027210 */ /* 0x000fda0007f5e0ff */
[----:B------:R-:W-:Y:S05]  /*23fb0*/  WARPSYNC.COLLECTIVE R15, `(.L_x_9963) ;  /* 0x000000000f087348 */ /* 0x000fea0003c00000 */
[----:B------:R0:W1:Y:S02]  /*23fc0*/  SHFL.IDX P6, R14, R13, R12, R11 ;  /* 0x0000000c0d0e7389 */ /* 0x00006400000c000b */
[----:B01----:R-:W-:Y:S01]  /*23fd0*/  ENDCOLLECTIVE ;  /* 0x000000000000791b */ /* 0x003fe20003800000 */
.L_x_9963:
        /* <DEDUP_REMOVED lines=13> */
.L_x_9964:
[----:B------:R-:W-:Y:S02]  /*240b0*/  IMAD.MOV.U32 R13, RZ, RZ, R24 ;  /* 0x000000ffff0d7224 */ /* 0x000fe400078e0018 */
[----:B------:R-:W-:Y:S02]  /*240c0*/  IMAD.MOV.U32 R12, RZ, RZ, 0x7 ;  /* 0x00000007ff0c7424 */ /* 0x000fe400078e00ff */
[----:B------:R-:W-:-:S07]  /*240d0*/  IMAD.MOV.U32 R10, RZ, RZ, R14 ;  /* 0x000000ffff0a7224 */ /* 0x000fce00078e000e */
[----:B------:R-:W-:Y:S05]  /*240e0*/  WARPSYNC.COLLECTIVE R15, `(.L_x_9965) ;  /* 0x000000000f087348 */ /* 0x000fea0003c00000 */
[----:B------:R0:W1:Y:S02]  /*240f0*/  SHFL.IDX P6, R14, R13, R12, R11 ;  /* 0x0000000c0d0e7389 */ /* 0x00006400000c000b */
[----:B01----:R-:W-:Y:S01]  /*24100*/  ENDCOLLECTIVE ;  /* 0x000000000000791b */ /* 0x003fe20003800000 */
.L_x_9965:
[----:B------:R-:W-:-:S04]  /*24110*/  IADD3 R2, P2, R10, R5, RZ ;  /* 0x000000050a027210 */ /* 0x000fc80007f5e0ff */
[----:B------:R-:W-:-:S05]  /*24120*/  IADD3.X R3, RZ, R8, RZ, P2, !PT ;  /* 0x00000008ff037210 */ /* 0x000fca00017fe4ff */
        /* <DEDUP_REMOVED lines=10> */
.L_x_9966:
[----:B------:R-:W-:Y:S05]  /*241d0*/  BRA `(.L_x_9967) ;  /* 0xffffff8c00887947 */ /* 0x000fea000383ffff */
.L_x_9722:
[----:B------:R-:W-:Y:S01]  /*241e0*/  BSSY B0, `(.L_x_9968) ;  /* 0x0000008000007945 */ /* 0x000fe20003800000 */
[----:B------:R-:W-:Y:S01]  /*241f0*/  IMAD.MOV.U32 R13, RZ, RZ, R16 ;  /* 0x000000ffff0d7224 */ /* 0x000fe200078e0010 */
[----:B------:R-:W-:Y:S01]  /*24200*/  MOV R15, 0xffffffff ;  /* 0xffffffff000f7802 */ /* 0x000fe20000000f00 */
[----:B------:R-:W-:Y:S02]  /*24210*/  IMAD.MOV.U32 R12, RZ, RZ, RZ ;  /* 0x000000ffff0c7224 */ /* 0x000fe400078e00ff */
[----:B-1----:R-:W-:-:S07]  /*24220*/  IMAD.MOV.U32 R11, RZ, RZ, 0x1f ;  /* 0x0000001fff0b7424 */ /* 0x002fce00078e00ff */
[----:B0-----:R-:W-:Y:S05]  /*24230*/  WARPSYNC.COLLECTIVE R15, `(.L_x_9969) ;  /* 0x000000000f087348 */ /* 0x001fea0003c00000 */
[----:B------:R1:W2:Y:S02]  /*24240*/  SHFL.IDX P6, R14, R13, R12, R11 ;  /* 0x0000000c0d0e7389 */ /* 0x0002a400000c000b */
[----:B012---:R-:W-:Y:S01]  /*24250*/  ENDCOLLECTIVE ;  /* 0x000000000000791b */ /* 0x007fe20003800000 */
.L_x_9969:
[----:B------:R-:W-:Y:S05]  /*24260*/  BSYNC B0 ;  /* 0x0000000000007941 */ /* 0x000fea0003800000 */
.L_x_9968:
[----:B------:R-:W-:Y:S01]  /*24270*/  IMAD.MOV.U32 R13, RZ, RZ, R16 ;  /* 0x000000ffff0d7224 */ /* 0x000fe200078e0010 */
[----:B------:R-:W-:Y:S01]  /*24280*/  MOV R11, 0x1f ;  /* 0x0000001f000b7802 */ /* 0x000fe20000000f00 */
[----:B------:R-:W-:Y:S02]  /*24290*/  IMAD.MOV.U32 R12, RZ, RZ, 0x1 ;  /* 0x00000001ff0c7424 */ /* 0x000fe400078e00ff */
[----:B------:R-:W-:Y:S02]  /*242a0*/  IMAD.MOV.U32 R15, RZ, RZ, -0x1 ;  /* 0xffffffffff0f7424 */ /* 0x000fe400078e00ff */
[----:B------:R-:W-:Y:S02]  /*242b0*/  IMAD.IADD R5, R19, 0x1, R8 ;  /* 0x0000000113057824 */ /* 0x000fe400078e0208 */
[----:B------:R-:W-:-:S07]  /*242c0*/  IMAD.MOV.U32 R0, RZ, RZ, R14 ;  /* 0x000000ffff007224 */ /* 0x000fce00078e000e */
[----:B------:R-:W-:Y:S05]  /*242d0*/  WARPSYNC.COLLECTIVE R15, `(.L_x_9970) ;  /* 0x000000000f087348 */ /* 0x000fea0003c00000 */
[----:B------:R0:W1:Y:S02]  /*242e0*/  SHFL.IDX P6, R14, R13, R12, R11 ;  /* 0x0000000c0d0e7389 */ /* 0x00006400000c000b */
[----:B01----:R-:W-:Y:S01]  /*242f0*/  ENDCOLLECTIVE ;  /* 0x000000000000791b */ /* 0x003fe20003800000 */
.L_x_9970:
[----:B------:R-:W-:Y:S02]  /*24300*/  ULDC UR4, c[0x0][0xc3c] ;  /* 0x00030f0000047ab9 */ /* 0x000fe40000000800 */
[----:B------:R-:W-:-:S13]  /*24310*/  ISETP.GE.OR P1, PT, R5, UR4, !P0 ;  /* 0x0000000405007c0c */ /* 0x000fda000c726670 */
[----:B------:R-:W0:Y:S01]  /*24320*/  @!P1 LDC.64 R2, c[0x0][0xc80] ;  /* 0x00032000ff029b82 */ /* 0x000e220000000a00 */
[----:B------:R-:W-:Y:S02]  /*24330*/  IMAD.MOV.U32 R11, RZ, RZ, RZ ;  /* 0x000000ffff0b7224 */ /* 0x000fe400078e00ff */
        /* <DEDUP_REMOVED lines=14> */
.L_x_9971:
[----:B------:R-:W-:Y:S01]  /*24420*/  IMAD.MOV.U32 R12, RZ, RZ, 0x2 ;  /* 0x00000002ff0c7424 */ /* 0x000fe200078e00ff */
[----:B------:R-:W-:-:S04]  /*24430*/  SEL R6, R14, RZ, P1 ;  /* 0x000000ff0e067207 */ /* 0x000fc80000800000 */
[----:B------:R-:W-:-:S05]  /*24440*/  IADD3 R6, R5, R6, RZ ;  /* 0x0000000605067210 */ /* 0x000fca0007ffe0ff */
[----:B------:R-:W-:-:S07]  /*24450*/  IMAD.MOV.U32 R13, RZ, RZ, R6 ;  /* 0x000000ffff0d7224 */ /* 0x000fce00078e0006 */
[----:B------:R-:W-:Y:S05]  /*24460*/  WARPSYNC.COLLECTIVE R15, `(.L_x_9972) ;  /* 0x000000000f087348 */ /* 0x000fea0003c00000 */
[----:B------:R0:W1:Y:S02]  /*24470*/  SHFL.UP P6, R14, R13, R12, R11 ;  /* 0x0400000c0d0e7389 */ /* 0x00006400000c000b */
[----:B01----:R-:W-:Y:S01]  /*24480*/  ENDCOLLECTIVE ;  /* 0x000000000000791b */ /* 0x003fe20003800000 */
.L_x_9972:
[----:B------:R-:W-:Y:S01]  /*24490*/  IMAD.MOV.U32 R12, RZ, RZ, 0x4 ;  /* 0x00000004ff0c7424 */ /* 0x000fe200078e00ff */
[----:B------:R-:W-:-:S05]  /*244a0*/  SEL R7, R14, RZ, P2 ;  /* 0x000000ff0e077207 */ /* 0x000fca0001000000 */
[----:B------:R-:W-:-:S05]  /*244b0*/  IMAD.IADD R7, R6, 0x1, R7 ;  /* 0x0000000106077824 */ /* 0x000fca00078e0207 */
[----:B------:R-:W-:-:S07]  /*244c0*/  MOV R13, R7 ;  /* 0x00000007000d7202 */ /* 0x000fce0000000f00 */
[----:B------:R-:W-:Y:S05]  /*244d0*/  WARPSYNC.COLLECTIVE R15, `(.L_x_9973) ;  /* 0x000000000f087348 */ /* 0x000fea0003c00000 */
[----:B------:R0:W1:Y:S02]  /*244e0*/  SHFL.UP P6, R14, R13, R12, R11 ;  /* 0x0400000c0d0e7389 */ /* 0x00006400000c000b */
[----:B01----:R-:W-:Y:S01]  /*244f0*/  ENDCOLLECTIVE ;  /* 0x000000000000791b */ /* 0x003fe20003800000 */
.L_x_9973:
[----:B------:R-:W-:Y:S02]  /*24500*/  MOV R12, 0x8 ;  /* 0x00000008000c7802 */ /* 0x000fe40000000f00 */
[----:B------:R-:W-:-:S05]  /*24510*/  SEL R2, R14, RZ, P3 ;  /* 0x000000ff0e027207 */ /* 0x000fca0001800000 */
[----:B------:R-:W-:-:S04]  /*24520*/  IMAD.IADD R2, R7, 0x1, R2 ;  /* 0x0000000107027824 */ /* 0x000fc800078e0202 */
[----:B------:R-:W-:-:S07]  /*24530*/  IMAD.MOV.U32 R13, RZ, RZ, R2 ;  /* 0x000000ffff0d7224 */ /* 0x000fce00078e0002 */
[----:B------:R-:W-:Y:S05]  /*24540*/  WARPSYNC.COLLECTIVE R15, `(.L_x_9974) ;  /* 0x000000000f087348 */ /* 0x000fea0003c00000 */
[----:B------:R0:W1:Y:S02]  /*24550*/  SHFL.UP P6, R14, R13, R12, R11 ;  /* 0x0400000c0d0e7389 */ /* 0x00006400000c000b */
[----:B01----:R-:W-:Y:S01]  /*24560*/  ENDCOLLECTIVE ;  /* 0x000000000000791b */ /* 0x003fe20003800000 */
.L_x_9974:
[----:B------:R-:W-:Y:S02]  /*24570*/  MOV R12, 0x10 ;  /* 0x00000010000c7802 */ /* 0x000fe40000000f00 */
[----:B------:R-:W-:-:S05]  /*24580*/  SEL R3, R14, RZ, P4 ;  /* 0x000000ff0e037207 */ /* 0x000fca0002000000 */
[----:B------:R-:W-:-:S04]  /*24590*/  IMAD.IADD R3, R2, 0x1, R3 ;  /* 0x0000000102037824 */ /* 0x000fc800078e0203 */
[----:B------:R-:W-:-:S07]  /*245a0*/  IMAD.MOV.U32 R13, RZ, RZ, R3 ;  /* 0x000000ffff0d7224 */ /* 0x000fce00078e0003 */
[----:B------:R-:W-:Y:S05]  /*245b0*/  WARPSYNC.COLLECTIVE R15, `(.L_x_9975) ;  /* 0x000000000f087348 */ /* 0x000fea0003c00000 */
[----:B------:R0:W1:Y:S02]  /*245c0*/  SHFL.UP P6, R14, R13, R12, R11 ;  /* 0x0400000c0d0e7389 */ /* 0x00006400000c000b */
[----:B01----:R-:W-:Y:S01]  /*245d0*/  ENDCOLLECTIVE ;  /* 0x000000000000791b */ /* 0x003fe20003800000 */
.L_x_9975:
        /* <DEDUP_REMOVED lines=8> */
.L_x_9976:
[----:B------:R-:W-:Y:S05]  /*24660*/  BRA `(.L_x_9977) ;  /* 0xffffff8c00947947 */ /* 0x000fea000383ffff */
.L_x_9727:
[----:B------:R-:W-:Y:S01]  /*24670*/  BSSY B0, `(.L_x_9978) ;  /* 0x0000008000007945 */ /* 0x000fe20003800000 */
[----:B-----5:R-:W-:Y:S01]  /*24680*/  IMAD.MOV.U32 R13, RZ, RZ, R5 ;  /* 0x000000ffff0d7224 */ /* 0x020fe200078e0005 */
[----:B------:R-:W-:Y:S01]  /*24690*/  MOV R12, 0x1 ;  /* 0x00000001000c7802 */ /* 0x000fe20000000f00 */
[----:B-1----:R-:W-:Y:S02]  /*246a0*/  IMAD.MOV.U32 R11, RZ, RZ, RZ ;  /* 0x000000ffff0b7224 */ /* 0x002fe400078e00ff */
[----:B------:R-:W-:-:S07]  /*246b0*/  IMAD.MOV.U32 R15, RZ, RZ, -0x1 ;  /* 0xffffffffff0f7424 */ /* 0x000fce00078e00ff */
[----:B0-23--:R-:W-:Y:S05]  /*246c0*/  WARPSYNC.COLLECTIVE R15, `(.L_x_9979) ;  /* 0x000000000f087348 */ /* 0x00dfea0003c00000 */
[----:B------:R1:W4:Y:S02]  /*246d0*/  SHFL.UP P6, R14, R13, R12, R11 ;  /* 0x0400000c0d0e7389 */ /* 0x00032400000c000b */
[----:B01234-:R-:W-:Y:S01]  /*246e0*/  ENDCOLLECTIVE ;  /* 0x000000000000791b */ /* 0x01ffe20003800000 */
.L_x_9979:
[----:B------:R-:W-:Y:S05]  /*246f0*/  BSYNC B0 ;  /* 0x0000000000007941 */ /* 0x000fea0003800000 */
.L_x_9978:
        /* <DEDUP_REMOVED lines=8> */
.L_x_9980:
[----:B------:R-:W-:Y:S02]  /*24780*/  MOV R12, 0x4 ;  /* 0x00000004000c7802 */ /* 0x000fe40000000f00 */
[----:B------:R-:W-:-:S05]  /*24790*/  SEL R2, R14, RZ, P2 ;  /* 0x000000ff0e027207 */ /* 0x000fca0001000000 */
[----:B------:R-:W-:-:S04]  /*247a0*/  IMAD.IADD R2, R13, 0x1, R2 ;  /* 0x000000010d027824 */ /* 0x000fc800078e0202 */
[----:B------:R-:W-:-:S07]  /*247b0*/  IMAD.MOV.U32 R13, RZ, RZ, R2 ;  /* 0x000000ffff0d7224 */ /* 0x000fce00078e0002 */
[----:B------:R-:W-:Y:S05]  /*247c0*/  WARPSYNC.COLLECTIVE R15, `(.L_x_9981) ;  /* 0x000000000f087348 */ /* 0x000fea0003c00000 */
[----:B------:R0:W1:Y:S02]  /*247d0*/  SHFL.UP P6, R14, R13, R12, R11 ;  /* 0x0400000c0d0e7389 */ /* 0x00006400000c000b */
[----:B01----:R-:W-:Y:S01]  /*247e0*/  ENDCOLLECTIVE ;  /* 0x000000000000791b */ /* 0x003fe20003800000 */
.L_x_9981:
[----:B------:R-:W-:Y:S02]  /*247f0*/  MOV R12, 0x8 ;  /* 0x00000008000c7802 */ /* 0x000fe40000000f00 */
[----:B------:R-:W-:-:S05]  /*24800*/  SEL R3, R14, RZ, P3 ;  /* 0x000000ff0e037207 */ /* 0x000fca0001800000 */
[----:B------:R-:W-:-:S04]  /*24810*/  IMAD.IADD R3, R2, 0x1, R3 ;  /* 0x0000000102037824 */ /* 0x000fc800078e0203 */
[----:B------:R-:W-:-:S07]  /*24820*/  IMAD.MOV.U32 R13, RZ, RZ, R3 ;  /* 0x000000ffff0d7224 */ /* 0x000fce00078e0003 */
[----:B------:R-:W-:Y:S05]  /*24830*/  WARPSYNC.COLLECTIVE R15, `(.L_x_9982) ;  /* 0x000000000f087348 */ /* 0x000fea0003c00000 */
[----:B------:R0:W1:Y:S02]  /*24840*/  SHFL.UP P6, R14, R13, R12, R11 ;  /* 0x0400000c0d0e7389 */ /* 0x00006400000c000b */
[----:B01----:R-:W-:Y:S01]  /*24850*/  ENDCOLLECTIVE ;  /* 0x000000000000791b */ /* 0x003fe20003800000 */
.L_x_9982:
[----:B------:R-:W-:Y:S02]  /*24860*/  MOV R12, 0x10 ;  /* 0x00000010000c7802 */ /* 0x000fe40000000f00 */
[----:B------:R-:W-:-:S05]  /*24870*/  SEL R4, R14, RZ, P4 ;  /* 0x000000ff0e047207 */ /* 0x000fca0002000000 */
[----:B------:R-:W-:-:S04]  /*24880*/  IMAD.IADD R4, R3, 0x1, R4 ;  /* 0x0000000103047824 */ /* 0x000fc800078e0204 */
[----:B------:R-:W-:-:S07]  /*24890*/  IMAD.MOV.U32 R13, RZ, RZ, R4 ;  /* 0x000000ffff0d7224 */ /* 0x000fce00078e0004 */
[----:B------:R-:W-:Y:S05]  /*248a0*/  WARPSYNC.COLLECTIVE R15, `(.L_x_9983) ;  /* 0x000000000f087348 */ /* 0x000fea0003c00000 */
[----:B------:R0:W1:Y:S02]  /*248b0*/  SHFL.UP P6, R14, R13, R12, R11 ;  /* 0x0400000c0d0e7389 */ /* 0x00006400000c000b */
[----:B01----:R-:W-:Y:S01]  /*248c0*/  ENDCOLLECTIVE ;  /* 0x000000000000791b */ /* 0x003fe20003800000 */
.L_x_9983:
        /* <DEDUP_REMOVED lines=8> */
.L_x_9984:
[----:B------:R-:W-:Y:S05]  /*24950*/  BRA `(.L_x_9985) ;  /* 0xffffff8c00747947 */ /* 0x000fea000383ffff */
.L_x_9729:
[----:B------:R-:W-:Y:S01]  /*24960*/  BSSY B0, `(.L_x_9986) ;  /* 0x0000006000007945 */ /* 0x000fe20003800000 */
[----:B------:R-:W-:Y:S01]  /*24970*/  PLOP3.LUT P6, PT, P6, PT, PT, 0x8, 0x0 ;  /* 0x000000000000781c */ /* 0x000fe200037ce170 */
[----:B------:R-:W-:-:S12]  /*24980*/  IMAD.MOV.U32 R15, RZ, RZ, -0x1 ;  /* 0xffffffffff0f7424 */ /* 0x000fd800078e00ff */
[----:B012---:R-:W-:Y:S05]  /*24990*/  WARPSYNC.COLLECTIVE R15, `(.L_x_9987) ;  /* 0x000000000f087348 */ /* 0x007fea0003c00000 */
[----:B------:R-:W-:Y:S01]  /*249a0*/  VOTE.ANY R14, PT, P6 ;  /* 0x00000000000e7806 */ /* 0x000fe200030e0100 */
[----:B012---:R-:W-:Y:S06]  /*249b0*/  ENDCOLLECTIVE ;  /* 0x000000000000791b */ /* 0x007fec0003800000 */
.L_x_9987:
[----:B------:R-:W-:Y:S05]  /*249c0*/  BSYNC B0 ;  /* 0x0000000000007941 */ /* 0x000fea0003800000 */
.L_x_9986:
        /* <DEDUP_REMOVED lines=9> */
.L_x_9988:
[----:B------:R-:W-:Y:S01]  /*24a60*/  IMAD.MOV.U32 R5, RZ, RZ, R14 ;  /* 0x000000ffff057224 */ /* 0x000fe200078e000e */
[----:B------:R-:W-:Y:S06]  /*24a70*/  BRA `(.L_x_9989) ;  /* 0xffffff8c00647947 */ /* 0x000fec000383ffff */
.L_x_9731:
[----:B------:R-:W-:Y:S01]  /*24a80*/  BSSY B0, `(.L_x_9990) ;  /* 0x0000007000007945 */ /* 0x000fe20003800000 */
[----:B------:R-:W-:Y:S01]  /*24a90*/  MOV R13, R6 ;  /* 0x00000006000d7202 */ /* 0x000fe20000000f00 */
[----:B-1----:R-:W-:Y:S02]  /*24aa0*/  IMAD.MOV.U32 R11, RZ, RZ, 0x1f ;  /* 0x0000001fff0b7424 */ /* 0x002fe400078e00ff */
[----:B------:R-:W-:-:S07]  /*24ab0*/  IMAD.MOV.U32 R15, RZ, RZ, -0x1 ;  /* 0xffffffffff0f7424 */ /* 0x000fce00078e00ff */
[----:B0-234-:R-:W-:Y:S05]  /*24ac0*/  WARPSYNC.COLLECTIVE R15, `(.L_x_9991) ;  /* 0x000000000f087348 */ /* 0x01dfea0003c00000 */
[----:B------:R1:W0:Y:S02]  /*24ad0*/  SHFL.IDX P6, R14, R13, R12, R11 ;  /* 0x0000000c0d0e7389 */ /* 0x00022400000c000b */
[----:B01234-:R-:W-:Y:S01]  /*24ae0*/  ENDCOLLECTIVE ;  /* 0x000000000000791b */ /* 0x01ffe20003800000 */
.L_x_9991:
[----:B------:R-:W-:Y:S05]  /*24af0*/  BSYNC B0 ;  /* 0x0000000000007941 */ /* 0x000fea0003800000 */
.L_x_9990:
[----:B------:R-:W-:Y:S05]  /*24b00*/  BRA `(.L_x_9730) ;  /* 0xffffff8c005c7947 */ /* 0x000fea000383ffff */
.L_x_9735:
[----:B-1----:R1:W2:Y:S02]  /*24b10*/  SYNCS.PHASECHK.TRANS64.TRYWAIT P0, [R4+URZ+0x28820], R0 ;  /* 0x02882000040075a7 */ /* 0x0022a4000800017f */
[----:B--2---:R-:W-:Y:S05]  /*24b20*/  @!P0 NANOSLEEP.SYNCS 0x989680 ;  /* 0x009896800000895d */ /* 0x004fea0003900000 */
[----:B------:R-:W2:Y:S02]  /*24b30*/  @!P0 SYNCS.PHASECHK.TRANS64 P0, [R4+URZ+0x28820], R0 ;  /* 0x02882000040085a7 */ /* 0x000ea4000800007f */
[----:B--2---:R-:W-:Y:S05]  /*24b40*/  @!P0 BRA `(.L_x_9735) ;  /* 0xfffffffc00f08947 */ /* 0x004fea000383ffff */
[----:B------:R-:W-:Y:S05]  /*24b50*/  BRA `(.L_x_9992) ;  /* 0xffffff9000d47947 */ /* 0x000fea000383ffff */
.L_x_9736:
[----:B------:R-:W2:Y:S01]  /*24b60*/  S2R R2, SR_TID.X ;  /* 0x0000000000027919 */ /* 0x000ea20000002100 */
[----:B------:R-:W-:Y:S01]  /*24b70*/  BSSY B0, `(.L_x_9993) ;  /* 0x000000a000007945 */ /* 0x000fe20003800000 */
[----:B------:R-:W-:Y:S01]  /*24b80*/  IMAD.MOV.U32 R12, RZ, RZ, RZ ;  /* 0x000000ffff0c7224 */ /* 0x000fe200078e00ff */
[----:B------:R-:W-:Y:S01]  /*24b90*/  MOV R15, 0xffffffff ;  /* 0xffffffff000f7802 */ /* 0x000fe20000000f00 */
[----:B------:R-:W-:Y:S01]  /*24ba0*/  IMAD.MOV.U32 R11, RZ, RZ, 0x1f ;  /* 0x0000001fff0b7424 */ /* 0x000fe200078e00ff */
[----:B--2---:R-:W-:-:S04]  /*24bb0*/  SHF.R.U32.HI R2, RZ, 0x5, R2 ;  /* 0x00000005ff027819 */ /* 0x004fc80000011602 */
[----:B------:R-:W-:-:S04]  /*24bc0*/  LOP3.LUT R2, R2, 0x3, RZ, 0xc0, !PT ;  /* 0x0000000302027812 */ /* 0x000fc800078ec0ff */
[----:B------:R-:W-:-:S07]  /*24bd0*/  MOV R13, R2 ;  /* 0x00000002000d7202 */ /* 0x000fce0000000f00 */
[----:B01-34-:R-:W-:Y:S05]  /*24be0*/  WARPSYNC.COLLECTIVE R15, `(.L_x_9994) ;  /* 0x000000000f087348 */ /* 0x01bfea0003c00000 */
[----:B------:R2:W0:Y:S02]  /*24bf0*/  SHFL.IDX P6, R14, R13, R12, R11 ;  /* 0x0000000c0d0e7389 */ /* 0x00042400000c000b */
[----:B01234-:R-:W-:Y:S01]  /*24c00*/  ENDCOLLECTIVE ;  /* 0x000000000000791b */ /* 0x01ffe20003800000 */
.L_x_9994:
[----:B------:R-:W-:Y:S05]  /*24c10*/  BSYNC B0 ;  /* 0x0000000000007941 */ /* 0x000fea0003800000 */
.L_x_9993:
[----:B------:R-:W-:Y:S05]  /*24c20*/  BRA `(.L_x_9995) ;  /* 0xffffff9000bc7947 */ /* 0x000fea000383ffff */
.L_x_9737:
[----:B------:R-:W-:Y:S01]  /*24c30*/  BSSY B0, `(.L_x_9996) ;  /* 0x0000006000007945 */ /* 0x000fe20003800000 */
[----:B------:R-:W-:-:S07]  /*24c40*/  IMAD.MOV.U32 R15, RZ, RZ, -0x1 ;  /* 0xffffffffff0f7424 */ /* 0x000fce00078e00ff */
[----:B01-34-:R-:W-:Y:S05]  /*24c50*/  WARPSYNC.COLLECTIVE R15, `(.L_x_9997) ;  /* 0x000000000f0c7348 */ /* 0x01bfea0003c00000 */
[----:B------:R-:W-:Y:S02]  /*24c60*/  ELECT P6, UR62, PT ;  /* 0x00000000003e782f */ /* 0x000fe400038c0000 */
[----:B------:R-:W-:Y:S01]  /*24c70*/  MOV R14, UR62 ;  /* 0x0000003e000e7c02 */ /* 0x000fe20008000f00 */
[----:B01-34-:R-:W-:Y:S10]  /*24c80*/  ENDCOLLECTIVE ;  /* 0x000000000000791b */ /* 0x01bff40003800000 */
.L_x_9997:
[----:B------:R-:W-:Y:S05]  /*24c90*/  BSYNC B0 ;  /* 0x0000000000007941 */ /* 0x000fea0003800000 */
.L_x_9996:
[----:B------:R-:W-:Y:S05]  /*24ca0*/  BRA `(.L_x_9998) ;  /* 0xffffff9000b07947 */ /* 0x000fea000383ffff */
.L_x_9739:
[----:B-1----:R1:W2:Y:S02]  /*24cb0*/  SYNCS.PHASECHK.TRANS64.TRYWAIT P1, [R5+URZ+0x28840], R0 ;  /* 0x02884000050075a7 */ /* 0x0022a4000802017f */
[----:B--2---:R-:W-:Y:S05]  /*24cc0*/  @!P1 NANOSLEEP.SYNCS 0x989680 ;  /* 0x009896800000995d */ /* 0x004fea0003900000 */
[----:B------:R-:W2:Y:S02]  /*24cd0*/  @!P1 SYNCS.PHASECHK.TRANS64 P1, [R5+URZ+0x28840], R0 ;  /* 0x02884000050095a7 */ /* 0x000ea4000802007f */
[----:B--2---:R-:W-:Y:S05]  /*24ce0*/  @!P1 BRA `(.L_x_9739) ;  /* 0xfffffffc00f09947 */ /* 0x004fea000383ffff */
[----:B------:R-:W-:Y:S05]  /*24cf0*/  BRA `(.L_x_9999) ;  /* 0xffffff9000d07947 */ /* 0x000fea000383ffff */
.L_x_9741:
[----:B--2---:R2:W0:Y:S02]  /*24d00*/  SYNCS.PHASECHK.TRANS64.TRYWAIT P1, [R25+URZ+0x28840], R2 ;  /* 0x02884002190075a7 */ /* 0x004424000802017f */
[----:B0-----:R-:W-:Y:S05]  /*24d10*/  @!P1 NANOSLEEP.SYNCS 0x989680 ;  /* 0x009896800000995d */ /* 0x001fea0003900000 */
[----:B------:R-:W0:Y:S02]  /*24d20*/  @!P1 SYNCS.PHASECHK.TRANS64 P1, [R25+URZ+0x28840], R2 ;  /* 0x02884002190095a7 */ /* 0x000e24000802007f */
[----:B0-----:R-:W-:Y:S05]  /*24d30*/  @!P1 BRA `(.L_x_9741) ;  /* 0xfffffffc00f09947 */ /* 0x001fea000383ffff */
[----:B------:R-:W-:Y:S05]  /*24d40*/  BRA `(.L_x_10000) ;  /* 0xffffff9000dc7947 */ /* 0x000fea000383ffff */
.L_x_9743:
[----:B------:R0:W0:Y:S02]  /*24d50*/  SYNCS.PHASECHK.TRANS64.TRYWAIT P1, [R5+URZ+0x28860], R0 ;  /* 0x02886000050075a7 */ /* 0x000024000802017f */
[----:B0-----:R-:W-:Y:S05]  /*24d60*/  @!P1 NANOSLEEP.SYNCS 0x989680 ;  /* 0x009896800000995d */ /* 0x001fea0003900000 */
[----:B------:R-:W0:Y:S02]  /*24d70*/  @!P1 SYNCS.PHASECHK.TRANS64 P1, [R5+URZ+0x28860], R0 ;  /* 0x02886000050095a7 */ /* 0x000e24000802007f */
[----:B0-----:R-:W-:Y:S05]  /*24d80*/  @!P1 BRA `(.L_x_9743) ;  /* 0xfffffffc00f09947 */ /* 0x001fea000383ffff */
[----:B------:R-:W-:Y:S05]  /*24d90*/  BRA `(.L_x_10001) ;  /* 0xffffff9000d87947 */ /* 0x000fea000383ffff */
.L_x_10002:
        /* <DEDUP_REMOVED lines=14> */
.L_x_15862:


//--------------------- .text._ZN7cutlass13device_kernelIN5flash11enable_sm90INS1_16FlashAttnFwdSm90INS1_25CollectiveMainloopFwdSm90ILi2EN4cute5tupleIJNS5_1CILi1EEES8_S8_EEENS6_IJNS7_ILi192EEENS7_ILi128EEENS7_ILi96EEEEEELi96ENS_6half_tEfNS_4arch4Sm90ELb0ELb0ELb0ELb0ELb1ELb0ELb0ELb0ELb1ELb1ELb0ELb0EEENS1_21CollectiveEpilogueFwdINS6_IJSA_SC_SB_EEES9_SE_SG_Li384ELb0ELb1ELb0ELb0EEENS1_29StaticPersistentTileSchedulerILb0EEEEEEEEEvNT_6ParamsE --------------------------
	.section	.text._ZN7cutlass13device_kernelIN5flash11enable_sm90INS1_16FlashAttnFwdSm90INS1_25CollectiveMainloopFwdSm90ILi2EN4cute5tupleIJNS5_1CILi1EEES8_S8_EEENS6_IJNS7_ILi192EEENS7_ILi128EEENS7_ILi96EEEEEELi96ENS_6half_tEfNS_4arch4Sm90ELb0ELb0ELb0ELb0ELb1ELb0ELb0ELb0ELb1ELb1ELb0ELb0EEENS1_21CollectiveEpilogueFwdINS6_IJSA_SC_SB_EEES9_SE_SG_Li384ELb0ELb1ELb0ELb0EEENS1_29StaticPersistentTileSchedulerILb0EEEEEEEEEvNT_6ParamsE,"ax",@progbits
	.align	128
.text._ZN7cutlass13device_kernelIN5flash11enable_sm90INS1_16FlashAttnFwdSm90INS1_25CollectiveMainloopFwdSm90ILi2EN4cute5tupleIJNS5_1CILi1EEES8_S8_EEENS6_IJNS7_ILi192EEENS7_ILi128EEENS7_ILi96EEEEEELi96ENS_6half_tEfNS_4arch4Sm90ELb0ELb0ELb0ELb0ELb1ELb0ELb0ELb0ELb1ELb1ELb0ELb0EEENS1_21CollectiveEpilogueFwdINS6_IJSA_SC_SB_EEES9_SE_SG_Li384ELb0ELb1ELb0ELb0EEENS1_29StaticPersistentTileSchedulerILb0EEEEEEEEEvNT_6ParamsE:
        .type           _ZN7cutlass13device_kernelIN5flash11enable_sm90INS1_16FlashAttnFwdSm90INS1_25CollectiveMainloopFwdSm90ILi2EN4cute5tupleIJNS5_1CILi1EEES8_S8_EEENS6_IJNS7_ILi192EEENS7_ILi128EEENS7_ILi96EEEEEELi96ENS_6half_tEfNS_4arch4Sm90ELb0ELb0ELb0ELb0ELb1ELb0ELb0ELb0ELb1ELb1ELb0ELb0EEENS1_21CollectiveEpilogueFwdINS6_IJSA_SC_SB_EEES9_SE_SG_Li384ELb0ELb1ELb0ELb0EEENS1_29StaticPersistentTileSchedulerILb0EEEEEEEEEvNT_6ParamsE,@function
        .size           _ZN7cutlass13device_kernelIN5flash11enable_sm90INS1_16FlashAttnFwdSm90INS1_25CollectiveMainloopFwdSm90ILi2EN4cute5tupleIJNS5_1CILi1EEES8_S8_EEENS6_IJNS7_ILi192EEENS7_ILi128EEENS7_ILi96EEEEEELi96ENS_6half_tEfNS_4arch4Sm90ELb0ELb0ELb0ELb0ELb1ELb0ELb0ELb0ELb1ELb1ELb0ELb0EEENS1_21CollectiveEpilogueFwdINS6_IJSA_SC_SB_EEES9_SE_SG_Li384ELb0ELb1ELb0ELb0EEENS1_29StaticPersistentTileSchedulerILb0EEEEEEEEEvNT_6ParamsE,(.L_x_15863 - _ZN7cutlass13device_kernelIN5flash11enable_sm90INS1_16FlashAttnFwdSm90INS1_25CollectiveMainloopFwdSm90ILi2EN4cute5tupleIJNS5_1CILi1EEES8_S8_EEENS6_IJNS7_ILi192EEENS7_ILi128EEENS7_ILi96EEEEEELi96ENS_6half_tEfNS_4arch4Sm90ELb0ELb0ELb0ELb0ELb1ELb0ELb0ELb0ELb1ELb1ELb0ELb0EEENS1_21CollectiveEpilogueFwdINS6_IJSA_SC_SB_EEES9_SE_SG_Li384ELb0ELb1ELb0ELb0EEENS1_29StaticPersistentTileSchedulerILb0EEEEEEEEEvNT_6ParamsE)
        .other          _ZN7cutlass13device_kernelIN5flash11enable_sm90INS1_16FlashAttnFwdSm90INS1_25CollectiveMainloopFwdSm90ILi2EN4cute5tupleIJNS5_1CILi1EEES8_S8_EEENS6_IJNS7_ILi192EEENS7_ILi128EEENS7_ILi96EEEEEELi96ENS_6half_tEfNS_4arch4Sm90ELb0ELb0ELb0ELb0ELb1ELb0ELb0ELb0ELb1ELb1ELb0ELb0EEENS1_21CollectiveEpilogueFwdINS6_IJSA_SC_SB_EEES9_SE_SG_Li384ELb0ELb1ELb0ELb0EEENS1_29StaticPersistentTileSchedulerILb0EEEEEEEEEvNT_6ParamsE,@"STO_CUDA_ENTRY STV_DEFAULT"
_ZN7cutlass13device_kernelIN5flash11enable_sm90INS1_16FlashAttnFwdSm90INS1_25CollectiveMainloopFwdSm90ILi2EN4cute5tupleIJNS5_1CILi1EEES8_S8_EEENS6_IJNS7_ILi192EEENS7_ILi128EEENS7_ILi96EEEEEELi96ENS_6half_tEfNS_4arch4Sm90ELb0ELb0ELb0ELb0ELb1ELb0ELb0ELb0ELb1ELb1ELb0ELb0EEENS1_21CollectiveEpilogueFwdINS6_IJSA_SC_SB_EEES9_SE_SG_Li384ELb0ELb1ELb0ELb0EEENS1_29StaticPersistentTileSchedulerILb0EEEEEEEEEvNT_6ParamsE:
        /* <DEDUP_REMOVED lines=9> */
[----:B------:R-:W1:Y:S01]  /*0090*/  SHFL.IDX PT, R3, R3, RZ, 0x1f ;  /* 0x00001fff03037589 */ /* 0x000e6200000e0000 */
        /* <DEDUP_REMOVED lines=35> */
.L_x_10003:
        /* <DEDUP_REMOVED lines=22> */
.L_x_10004:
        /* <DEDUP_REMOVED lines=18> */
.L_x_10005:
        /* <DEDUP_REMOVED lines=22> */
.L_x_10006:
        /* <DEDUP_REMOVED lines=23> */
.L_x_10007:
        /* <DEDUP_REMOVED lines=8> */
.L_x_10009:
[----:B------:R-:W-:-:S08]  /*08a0*/  NOP ;  /* 0x0000000000007918 */ /* 0x000fd00000000000 */
[----:B------:R-:W0:Y:S02]  /*08b0*/  USETMAXREG.TRY_ALLOC.CTAPOOL UP0, 0xa0 ;  /* 0x000000a0000079c8 */ /* 0x000e240008000600 */
[----:B0-----:R-:W-:-:S13]  /*08c0*/  PLOP3.LUT P0, PT, PT, PT, UP0, 0x80, 0x0 ;  /* 0x000000000000781c */ /* 0x001fda0003f0f008 */
[----:B------:R-:W-:Y:S05]  /*08d0*/  @!P0 BRA `(.L_x_10009) ;  /* 0xfffffffc00f08947 */ /* 0x000fea000383ffff */
[----:B------:R-:W0:Y:S01]  /*08e0*/  S2R R2, SR_TID.X ;  /* 0x0000000000027919 */ /* 0x000e220000002100 */
[----:B------:R-:W1:Y:S08]  /*08f0*/  S2UR UR36, SR_CTAID.X ;  /* 0x00000000002479c3 */ /* 0x000e700000002500 */
        /* <DEDUP_REMOVED lines=8> */
[----:B------:R-:W0:Y:S01]  /*0980*/  S2UR UR41, SR_CgaCtaId ;  /* 0x00000000002979c3 */ /* 0x000e220000008800 */
[----:B------:R-:W-:Y:S01]  /*0990*/  UMOV UR40, 0x400 ;  /* 0x0000040000287882 */ /* 0x000fe20000000000 */
[----:B------:R-:W-:Y:S01]  /*09a0*/  IMAD.MOV.U32 R16, RZ, RZ, 0x40 ;  /* 0x00000040ff107424 */ /* 0x000fe200078e00ff */
[----:B------:R-:W-:Y:S01]  /*09b0*/  ULOP3.LUT UR47, UR42, 0x1, URZ, 0xfc, !UPT ;  /* 0x000000012a2f7892 */ /* 0x000fe2000f8efc3f */
[----:B------:R-:W-:Y:S01]  /*09c0*/  SHF.R.S32.HI R0, RZ, 0x1f, R137 ;  /* 0x0000001fff007819 */ /* 0x000fe20000011489 */
[----:B------:R-:W-:Y:S01]  /*09d0*/  UMOV UR46, URZ ;  /* 0x0000003f002e7c82 */ /* 0x000fe20008000000 */
[----:B------:R-:W-:Y:S01]  /*09e0*/  UMOV UR45, URZ ;  /* 0x0000003f002d7c82 */ /* 0x000fe20008000000 */
[----:B------:R-:W-:Y:S01]  /*09f0*/  UMOV UR44, URZ ;  /* 0x0000003f002c7c82 */ /* 0x000fe20008000000 */
[CC--:B------:R-:W-:Y:S02]  /*0a00*/  LEA.HI R2, R0.reuse, R137.reuse, RZ, 0x4 ;  /* 0x0000008900027211 */ /* 0x0c0fe400078f20ff */
[----:B------:R-:W-:-:S02]  /*0a10*/  LEA.HI R141, R0, R137, RZ, 0x7 ;  /* 0x00000089008d7211 */ /* 0x000fc400078f38ff */
[CC--:B------:R-:W-:Y:S02]  /*0a20*/  LEA.HI R4, R0.reuse, R137.reuse, RZ, 0x5 ;  /* 0x0000008900047211 */ /* 0x0c0fe400078f28ff */
[----:B------:R-:W-:Y:S02]  /*0a30*/  LEA.HI R138, R0, R137, RZ, 0x2 ;  /* 0x00000089008a7211 */ /* 0x000fe400078f10ff */
[C---:B------:R-:W-:Y:S02]  /*0a40*/  LOP3.LUT R0, R2.reuse, 0xfffffff0, RZ, 0xc0, !PT ;  /* 0xfffffff002007812 */ /* 0x040fe400078ec0ff */
[----:B------:R-:W-:Y:S02]  /*0a50*/  SHF.R.S32.HI R5, RZ, 0x4, R2 ;  /* 0x00000004ff057819 */ /* 0x000fe40000011402 */
[----:B------:R-:W-:Y:S01]  /*0a60*/  LOP3.LUT R140, R141, 0xffffff80, RZ, 0xc0, !PT ;  /* 0xffffff808d8c7812 */ /* 0x000fe200078ec0ff */
[----:B------:R-:W-:Y:S01]  /*0a70*/  IMAD.IADD R0, R137, 0x1, -R0 ;  /* 0x0000000189007824 */ /* 0x000fe200078e0a00 */
[----:B------:R-:W-:-:S02]  /*0a80*/  LEA.HI R2, R2, R5, RZ, 0x1 ;  /* 0x0000000502027211 */ /* 0x000fc400078f08ff */
[----:B------:R-:W-:Y:S01]  /*0a90*/  LOP3.LUT R6, R138, 0xfffffffc, RZ, 0xc0, !PT ;  /* 0xfffffffc8a067812 */ /* 0x000fe200078ec0ff */
[C---:B------:R-:W-:Y:S01]  /*0aa0*/  IMAD.IADD R140, R137.reuse, 0x1, -R140 ;  /* 0x00000001898c7824 */ /* 0x040fe200078e0a8c */
[----:B------:R-:W-:Y:S01]  /*0ab0*/  SHF.R.S32.HI R3, RZ, 0x1f, R0 ;  /* 0x0000001fff037819 */ /* 0x000fe20000011400 */
[----:B0-----:R-:W-:Y:S01]  /*0ac0*/  ULEA UR40, UR41, UR40, 0x18 ;  /* 0x0000002829287291 */ /* 0x001fe2000f8ec03f */
[----:B------:R-:W-:Y:S01]  /*0ad0*/  LOP3.LUT R2, R2, 0x1ffffffe, RZ, 0xc0, !PT ;  /* 0x1ffffffe02027812 */ /* 0x000fe200078ec0ff */
[----:B------:R-:W-:Y:S01]  /*0ae0*/  IMAD.IADD R137, R137, 0x1, -R6 ;  /* 0x0000000189897824 */ /* 0x000fe200078e0a06 */
[----:B------:R-:W-:Y:S02]  /*0af0*/  LEA.HI R3, R3, R0, RZ, 0x3 ;  /* 0x0000000003037211 */ /* 0x000fe400078f18ff */
[----:B------:R-:W-:Y:S01]  /*0b00*/  SHF.R.S32.HI R7, RZ, 0x1f, R140 ;  /* 0x0000001fff077819 */ /* 0x000fe2000001148c */
[----:B------:R-:W-:Y:S01]  /*0b10*/  IMAD.IADD R2, R5, 0x1, -R2 ;  /* 0x0000000105027824 */ /* 0x000fe200078e0a02 */
[----:B------:R-:W-:Y:S01]  /*0b20*/  SHF.R.S32.HI R5, RZ, 0x5, R4 ;  /* 0x00000005ff057819 */ /* 0x000fe20000011404 */
[C---:B------:R-:W-:Y:S01]  /*0b30*/  IMAD.SHL.U32 R4, R3.reuse, 0x40, RZ ;  /* 0x0000004003047824 */ /* 0x040fe200078e00ff */
[----:B------:R-:W-:Y:S01]  /*0b40*/  LOP3.LUT R3, R3, 0xfffffff8, RZ, 0xc0, !PT ;  /* 0xfffffff803037812 */ /* 0x000fe200078ec0ff */
[----:B------:R-:W-:Y:S01]  /*0b50*/  IMAD.SHL.U32 R22, R137, 0x8, RZ ;  /* 0x0000000889167824 */ /* 0x000fe200078e00ff */
[----:B------:R-:W-:Y:S01]  /*0b60*/  SHF.L.U32 R2, R2, 0x3, RZ ;  /* 0x0000000302027819 */ /* 0x000fe200000006ff */
[----:B------:R-:W-:Y:S01]  /*0b70*/  IMAD R11, R5, 0x10, R0 ;  /* 0x00000010050b7824 */ /* 0x000fe200078e0200 */
[----:B------:R-:W-:Y:S01]  /*0b80*/  LEA.HI R8, R7, R140, RZ, 0x2 ;  /* 0x0000008c07087211 */ /* 0x000fe200078f10ff */
[----:B------:R-:W-:Y:S01]  /*0b90*/  IMAD.IADD R3, R0, 0x1, -R3 ;  /* 0x0000000100037824 */ /* 0x000fe200078e0a03 */
[----:B------:R-:W-:Y:S01]  /*0ba0*/  LOP3.LUT R4, R4, 0x7ffffe00, RZ, 0xc0, !PT ;  /* 0x7ffffe0004047812 */ /* 0x000fe200078ec0ff */
[----:B------:R-:W-:Y:S01]  /*0bb0*/  IMAD.U32 R144, R11, 0x20, R2 ;  /* 0x000000200b907824 */ /* 0x000fe200078e0002 */
[--C-:B------:R-:W-:Y:S01]  /*0bc0*/  SHF.R.S32.HI R9, RZ, 0x2, R8.reuse ;  /* 0x00000002ff097819 */ /* 0x100fe20000011408 */
[----:B------:R-:W-:Y:S01]  /*0bd0*/  IMAD.MOV.U32 R0, RZ, RZ, -0x2 ;  /* 0xfffffffeff007424 */ /* 0x000fe200078e00ff */
[C---:B------:R-:W-:Y:S01]  /*0be0*/  R2P PR, R3.reuse, 0x6 ;  /* 0x0000000603007804 */ /* 0x040fe20000000000 */
[----:B------:R-:W-:Y:S01]  /*0bf0*/  IMAD.SHL.U32 R3, R3, 0x40, RZ ;  /* 0x0000004003037824 */ /* 0x000fe200078e00ff */
[----:B------:R-:W-:Y:S01]  /*0c00*/  SHF.R.S32.HI R6, RZ, 0x1f, R8 ;  /* 0x0000001fff067819 */ /* 0x000fe20000011408 */
[----:B------:R-:W-:Y:S01]  /*0c10*/  IMAD R4, R5, 0x400, R4 ;  /* 0x0000040005047824 */ /* 0x000fe200078e0204 */
[----:B------:R-:W-:Y:S01]  /*0c20*/  SHF.R.S32.HI R141, RZ, 0x7, R141 ;  /* 0x00000007ff8d7819 */ /* 0x000fe2000001148d */
[C---:B------:R-:W-:Y:S01]  /*0c30*/  VIADD R136, R22.reuse, 0x20 ;  /* 0x0000002016887836 */ /* 0x040fe20000000000 */
[----:B------:R-:W-:Y:S01]  /*0c40*/  LOP3.LUT R3, R3, 0x1c0, RZ, 0xc0, !PT ;  /* 0x000001c003037812 */ /* 0x000fe200078ec0ff */
[----:B------:R-:W-:Y:S01]  /*0c50*/  VIADD R23, R22, 0x40 ;  /* 0x0000004016177836 */ /* 0x000fe20000000000 */
[----:B------:R-:W-:-:S02]  /*0c60*/  LOP3.LUT R5, R8, 0x7ffffffc, RZ, 0xc0, !PT ;  /* 0x7ffffffc08057812 */ /* 0x000fc400078ec0ff */
[----:B------:R-:W-:Y:S02]  /*0c70*/  LOP3.LUT R2, R3, 0x8, R2, 0xf8, !PT ;  /* 0x0000000803027812 */ /* 0x000fe400078ef802 */
[----:B------:R-:W-:Y:S01]  /*0c80*/  SHF.R.U32.HI R3, RZ, 0x3, R3 ;  /* 0x00000003ff037819 */ /* 0x000fe20000011603 */
[----:B------:R-:W-:Y:S01]  /*0c90*/  IMAD.IADD R5, R140, 0x1, -R5 ;  /* 0x000000018c057824 */ /* 0x000fe200078e0a05 */
[----:B------:R-:W-:Y:S01]  /*0ca0*/  LEA.HI R10, R6, R9, RZ, 0x3 ;  /* 0x00000009060a7211 */ /* 0x000fe200078f18ff */
[----:B------:R-:W-:Y:S01]  /*0cb0*/  IMAD.HI R6, R141, 0x55555556, RZ ;  /* 0x555555568d067827 */ /* 0x000fe200078e02ff */
[----:B------:R-:W-:Y:S02]  /*0cc0*/  LOP3.LUT R3, R2, R3, RZ, 0x3c, !PT ;  /* 0x0000000302037212 */ /* 0x000fe400078e3cff */
[----:B------:R-:W-:Y:S01]  /*0cd0*/  LOP3.LUT R10, R10, 0xfffffff8, RZ, 0xc0, !PT ;  /* 0xfffffff80a0a7812 */ /* 0x000fe200078ec0ff */
[----:B------:R-:W-:Y:S01]  /*0ce0*/  IMAD R145, R5, R0, 0x80 ;  /* 0x0000008005917424 */ /* 0x000fe200078e0200 */
[----:B------:R-:W-:Y:S01]  /*0cf0*/  LEA.HI R7, R7, R140, RZ, 0x5 ;  /* 0x0000008c07077211 */ /* 0x000fe200078f28ff */
[----:B------:R-:W-:Y:S01]  /*0d00*/  IMAD.IADD R2, R4, 0x1, R3 ;  /* 0x0000000104027824 */ /* 0x000fe200078e0203 */
[----:B------:R-:W-:Y:S01]  /*0d10*/  LEA.HI R6, R6, R6, RZ, 0x1 ;  /* 0x0000000606067211 */ /* 0x000fe200078f08ff */
[----:B------:R-:W-:Y:S01]  /*0d20*/  IMAD.IADD R10, R9, 0x1, -R10 ;  /* 0x00000001090a7824 */ /* 0x000fe200078e0a0a */
[----:B------:R-:W-:-:S02]  /*0d30*/  SHF.R.S32.HI R7, RZ, 0x5, R7 ;  /* 0x00000005ff077819 */ /* 0x000fc40000011407 */
[----:B------:R-:W-:Y:S01]  /*0d40*/  LEA.HI R0, R137, R137, RZ, 0x1 ;  /* 0x0000008989007211 */ /* 0x000fe200078f08ff */
[----:B------:R-:W-:Y:S01]  /*0d50*/  IMAD R6, R6, -0x3, R141 ;  /* 0xfffffffd06067824 */ /* 0x000fe200078e028d */
[----:B------:R-:W-:Y:S01]  /*0d60*/  LEA R2, R2, UR40, 0x1 ;  /* 0x0000002802027c11 */ /* 0x000fe2000f8e08ff */
[----:B------:R-:W-:Y:S01]  /*0d70*/  IMAD R7, R7, 0x10, R10 ;  /* 0x0000001007077824 */ /* 0x000fe200078e020a */
[----:B------:R-:W-:Y:S02]  /*0d80*/  LOP3.LUT R0, R0, 0x1ffffffe, RZ, 0xc0, !PT ;  /* 0x1ffffffe00007812 */ /* 0x000fe400078ec0ff */
[----:B------:R-:W-:Y:S01]  /*0d90*/  SEL R16, R16, 0xffffffc0, !P2 ;  /* 0xffffffc010107807 */ /* 0x000fe20005000000 */
[----:B------:R-:W-:Y:S01]  /*0da0*/  VIADD R17, R2, 0x21800 ;  /* 0x0002180002117836 */ /* 0x000fe20000000000 */
[----:B------:R-:W-:Y:S01]  /*0db0*/  SHF.R.S32.HI R138, RZ, 0x2, R138 ;  /* 0x00000002ff8a7819 */ /* 0x000fe2000001148a */
[----:B------:R-:W-:Y:S01]  /*0dc0*/  IMAD R142, R6, 0x40, R7 ;  /* 0x00000040068e7824 */ /* 0x000fe200078e0207 */
[----:B------:R-:W-:Y:S01]  /*0dd0*/  SHF.R.S32.HI R147, RZ, 0x1f, R136 ;  /* 0x0000001fff937819 */ /* 0x000fe20000011488 */
[----:B------:R-:W-:Y:S01]  /*0de0*/  VIADD R18, R2, 0x21820 ;  /* 0x0002182002127836 */ /* 0x000fe20000000000 */
[----:B------:R-:W-:Y:S01]  /*0df0*/  SHF.R.S32.HI R146, RZ, 0x1f, R23 ;  /* 0x0000001fff927819 */ /* 0x000fe20000011417 */
[----:B------:R-:W-:-:S02]  /*0e00*/  IMAD.IADD R143, R137, 0x1, -R0 ;  /* 0x00000001898f7824 */ /* 0x000fc400078e0a00 */
[C---:B------:R-:W-:Y:S02]  /*0e10*/  @P1 VIADD R18, R17.reuse, 0xffffffe0 ;  /* 0xffffffe011121836 */ /* 0x040fe40000000000 */
[----:B------:R-:W-:Y:S01]  /*0e20*/  IMAD.IADD R17, R17, 0x1, R16 ;  /* 0x0000000111117824 */ /* 0x000fe200078e0210 */
[----:B------:R-:W-:Y:S01]  /*0e30*/  LEA R143, R143, R142, 0x3 ;  /* 0x0000008e8f8f7211 */ /* 0x000fe200078e18ff */
[----:B------:R-:W-:Y:S02]  /*0e40*/  IMAD.IADD R16, R16, 0x1, R18 ;  /* 0x0000000110107824 */ /* 0x000fe400078e0212 */
[----:B------:R-:W-:-:S07]  /*0e50*/  VIADD R19, R18, 0x6000 ;  /* 0x0000600012137836 */ /* 0x000fce0000000000 */
.L_x_10038:
[----:B------:R-:W0:Y:S01]  /*0e60*/  SHFL.IDX PT, R0, R141, RZ, 0x1f ;  /* 0x00001fff8d007589 */ /* 0x000e2200000e0000 */
[----:B------:R-:W-:Y:S01]  /*0e70*/  ULDC UR4, c[0x0][0xc38] ;  /* 0x00030e0000047ab9 */ /* 0x000fe20000000800 */
[----:B------:R-:W-:Y:S01]  /*0e80*/  ULDC.64 UR6, c[0x0][0x418] ;  /* 0x0001060000067ab9 */ /* 0x000fe20000000a00 */
[----:B------:R-:W-:Y:S02]  /*0e90*/  UISETP.NE.AND UP2, UPT, UR4, 0x1, UPT ;  /* 0x000000010400788c */ /* 0x000fe4000bf45270 */
[----:B------:R-:W-:Y:S01]  /*0ea0*/  UISETP.NE.U32.AND UP0, UPT, UR6, URZ, UPT ;  /* 0x0000003f0600728c */ /* 0x000fe2000bf05070 */
[----:B------:R-:W-:Y:S01]  /*0eb0*/  ULDC UR4, c[0x0][0xc44] ;  /* 0x0003110000047ab9 */ /* 0x000fe20000000800 */
[----:B------:R-:W-:Y:S01]  /*0ec0*/  UMOV UR43, UR36 ;  /* 0x00000024002b7c82 */ /* 0x000fe20008000000 */
[----:B------:R-:W-:Y:S02]  /*0ed0*/  UISETP.NE.AND UP1, UPT, UR4, 0x1, UPT ;  /* 0x000000010400788c */ /* 0x000fe4000bf25270 */
[----:B------:R-:W-:Y:S01]  /*0ee0*/  UISETP.NE.AND.EX UP0, UPT, UR7, URZ, UPT, UP0 ;  /* 0x0000003f0700728c */ /* 0x000fe2000bf05300 */
[----:B------:R-:W-:-:S03]  /*0ef0*/  ULDC UR51, c[0x0][0x424] ;  /* 0x0001090000337ab9 */ /* 0x000fc60000000800 */
[----:B------:R-:W-:Y:S01]  /*0f00*/  @UP2 ULDC UR4, c[0x0][0xc3c] ;  /* 0x00030f0000042ab9 */ /* 0x000fe20000000800 */
[----:B------:R-:W-:Y:S01]  /*0f10*/  @UP2 ULDC UR6, c[0x0][0xc40] ;  /* 0x0003100000062ab9 */ /* 0x000fe20000000800 */
[----:B------:R-:W-:Y:S02]  /*0f20*/  UIMAD.WIDE.U32 UR4, UR36, UR4, URZ ;  /* 0x00000004240472a5 */ /* 0x000fe4000f8e003f */
[----:B------:R-:W-:Y:S02]  /*0f30*/  USEL UR51, UR51, 0x1, UP0 ;  /* 0x0000000133337887 */ /* 0x000fe40008000000 */
[----:B------:R-:W-:Y:S01]  /*0f40*/  @UP2 USHF.R.U32.HI UR43, URZ, UR6, UR5 ;  /* 0x000000063f2b2299 */ /* 0x000fe20008011605 */
[----:B------:R-:W-:Y:S01]  /*0f50*/  @UP1 ULDC.64 UR8, c[0x0][0xc48] ;  /* 0x0003120000081ab9 */ /* 0x000fe20000000a00 */
[----:B0-----:R-:W-:Y:S02]  /*0f60*/  R2UR UR39, R0 ;  /* 0x00000000002772ca */ /* 0x001fe400000e0000 */
[----:B------:R-:W-:-:S02]  /*0f70*/  UIMAD.WIDE.U32 UR4, UR43, UR8, URZ ;  /* 0x000000082b0472a5 */ /* 0x000fc4000f8e003f */
[----:B------:R-:W-:Y:S01]  /*0f80*/  UIADD3 UR8, UR40, 0x21800, URZ ;  /* 0x0002180028087890 */ /* 0x000fe2000fffe03f */
[----:B------:R-:W-:Y:S01]  /*0f90*/  UMOV UR38, UR43 ;  /* 0x0000002b00267c82 */ /* 0x000fe20008000000 */
[----:B------:R-:W-:-:S03]  /*0fa0*/  @UP1 USHF.R.U32.HI UR38, URZ, UR9, UR5 ;  /* 0x000000093f261299 */ /* 0x000fc60008011605 */
[----:B------:R-:W-:Y:S01]  /*0fb0*/  ULDC UR4, c[0x0][0x2f0] ;  /* 0x0000bc0000047ab9 */ /* 0x000fe20000000800 */
[----:B------:R-:W-:Y:S02]  /*0fc0*/  ULOP3.LUT UP0, URZ, UR8, 0x3ff, URZ, 0xc0, !UPT ;  /* 0x000003ff083f7892 */ /* 0x000fe4000f80c03f */
[----:B------:R-:W-:Y:S02]  /*0fd0*/  UIMAD UR51, UR51, UR4, URZ ;  /* 0x00000004333372a4 */ /* 0x000fe4000f8e023f */
[----:B------:R-:W-:Y:S02]  /*0fe0*/  UIMAD.WIDE UR6, UR39, 0x55555556, URZ ;  /* 0x55555556270678a5 */ /* 0x000fe4000f8e023f */
[----:B------:R-:W-:Y:S01]  /*0ff0*/  UIADD3 UR4, UR51, 0x7f, URZ ;  /* 0x0000007f33047890 */ /* 0x000fe2000fffe03f */
[----:B------:R-:W-:Y:S01]  /*1000*/  PLOP3.LUT P0, PT, PT, PT, UP0, 0x80, 0x0 ;  /* 0x000000000000781c */ /* 0x000fe20003f0f008 */
[----:B------:R-:W-:Y:S02]  /*1010*/  ULEA.HI UR52, UR7, UR7, URZ, 0x1 ;  /* 0x0000000707347291 */ /* 0x000fe4000f8f083f */
[----:B------:R-:W-:-:S02]  /*1020*/  USHF.R.S32.HI UR5, URZ, 0x1f, UR4 ;  /* 0x0000001f3f057899 */ /* 0x000fc40008011404 */
[----:B------:R-:W-:Y:S02]  /*1030*/  UIMAD UR52, UR52, -0x3, UR39 ;  /* 0xfffffffd343478a4 */ /* 0x000fe4000f8e0227 */
[----:B------:R-:W-:Y:S02]  /*1040*/  ULEA.HI UR5, UR5, UR4, URZ, 0x7 ;  /* 0x0000000405057291 */ /* 0x000fe4000f8f383f */
[----:B------:R-:W-:Y:S02]  /*1050*/  ULEA UR8, UR52, UR8, 0xd ;  /* 0x0000000834087291 */ /* 0x000fe4000f8e683f */
[----:B------:R-:W-:Y:S02]  /*1060*/  USHF.R.S32.HI UR50, URZ, 0x7, UR5 ;  /* 0x000000073f327899 */ /* 0x000fe40008011405 */
[----:B------:R-:W-:-:S04]  /*1070*/  USHF.R.U32.HI UR8, URZ, 0x4, UR8 ;  /* 0x000000043f087899 */ /* 0x000fc80008011608 */
[----:B------:R-:W-:Y:S01]  /*1080*/  ULOP3.LUT UR37, UR8, 0x3fff, URZ, 0xc0, !UPT ;  /* 0x00003fff08257892 */ /* 0x000fe2000f8ec03f */
[----:B-12345:R-:W-:Y:S11]  /*1090*/  @!P0 BRA `(.L_x_10010) ;  /* 0x0000000000408947 */ /* 0x03eff60003800000 */
        /* <DEDUP_REMOVED lines=16> */
.L_x_10010:
[----:B------:R-:W-:Y:S01]  /*11a0*/  ULOP3.LUT UR4, UR46, 0x1, URZ, 0xc0, !UPT ;  /* 0x000000012e047892 */ /* 0x000fe2000f8ec03f */
[----:B------:R-:W-:-:S04]  /*11b0*/  MOV R3, UR47 ;  /* 0x0000002f00037c02 */ /* 0x000fc80008000f00 */
[----:B------:R-:W-:Y:S01]  /*11c0*/  ISETP.NE.AND P0, PT, R3, 0x3, PT ;  /* 0x000000030300780c */ /* 0x000fe20003f05270 */
[----:B------:R-:W-:-:S05]  /*11d0*/  IMAD.U32 R0, RZ, RZ, UR4 ;  /* 0x00000004ff007e24 */ /* 0x000fca000f8e00ff */
[----:B------:R-:W-:-:S04]  /*11e0*/  SHF.L.U32 R0, R0, 0x1f, RZ ;  /* 0x0000001f00007819 */ /* 0x000fc800000006ff */
[----:B------:R-:W0:Y:S02]  /*11f0*/  SYNCS.PHASECHK.TRANS64.TRYWAIT P1, [UR40+0x2d800], R0 ;  /* 0x02d80000ff0075a7 */ /* 0x000e240008020168 */
[----:B0-----:R-:W-:Y:S05]  /*1200*/  @!P1 BRA `(.L_x_10011) ;  /* 0x0000009400949947 */ /* 0x001fea0003800000 */
.L_x_10088:
[----:B------:R-:W-:Y:S05]  /*1210*/  @!P0 BRA `(.L_x_10012) ;  /* 0x0000000000048947 */ /* 0x000fea0003800000 */
[----:B------:R-:W-:Y:S01]  /*1220*/  BPT.TRAP 0x1 ;  /* 0x000000040000795c */ /* 0x000fe20000300000 */
.L_x_10012:
[----:B------:R-:W-:Y:S02]  /*1230*/  IMAD.U32 R4, RZ, RZ, UR44 ;  /* 0x0000002cff047e24 */ /* 0x000fe4000f8e00ff */
[----:B0-----:R-:W-:-:S03]  /*1240*/  IMAD.U32 R3, RZ, RZ, UR45 ;  /* 0x0000002dff037e24 */ /* 0x001fc6000f8e00ff */
[----:B------:R-:W-:Y:S02]  /*1250*/  LEA R4, R4, UR40, 0x3 ;  /* 0x0000002804047c11 */ /* 0x000fe4000f8e18ff */
[----:B------:R-:W-:-:S04]  /*1260*/  SHF.L.U32 R3, R3, 0x1f, RZ ;  /* 0x0000001f03037819 */ /* 0x000fc800000006ff */
[----:B------:R0:W1:Y:S01]  /*1270*/  SYNCS.PHASECHK.TRANS64.TRYWAIT P1, [R4+URZ+0x2d830], R3 ;  /* 0x02d83003040075a7 */ /* 0x000062000802017f */
[----:B------:R-:W-:Y:S05]  /*1280*/  @!P0 BRA `(.L_x_10013) ;  /* 0x0000000000048947 */ /* 0x000fea0003800000 */
[----:B------:R-:W-:Y:S01]  /*1290*/  BPT.TRAP 0x1 ;  /* 0x000000040000795c */ /* 0x000fe20000300000 */
.L_x_10013:
[----:B------:R-:W-:Y:S01]  /*12a0*/  IMAD.MOV.U32 R135, RZ, RZ, RZ ;  /* 0x000000ffff877224 */ /* 0x000fe200078e00ff */
[----:B-1----:R-:W-:Y:S06]  /*12b0*/  @P1 BRA `(.L_x_10014) ;  /* 0x0000000000081947 */ /* 0x002fec0003800000 */
[----:B------:R-:W1:Y:S02]  /*12c0*/  SYNCS.PHASECHK.TRANS64.TRYWAIT P1, [R4+URZ+0x2d830], R3 ;  /* 0x02d83003040075a7 */ /* 0x000e64000802017f */
[----:B-1----:R-:W-:Y:S05]  /*12d0*/  @!P1 BRA `(.L_x_10015) ;  /* 0x0000009400789947 */ /* 0x002fea0003800000 */
.L_x_10014:
[----:B------:R-:W-:Y:S05]  /*12e0*/  WARPSYNC.ALL ;  /* 0x0000000000007948 */ /* 0x000fea0003800000 */
[----:B------:R-:W-:Y:S01]  /*12f0*/  UIADD3 UR4, UR40, 0x15400, URZ ;  /* 0x0001540028047890 */ /* 0x000fe2000fffe03f */
[----:B------:R-:W-:Y:S01]  /*1300*/  WARPGROUP.ARRIVE ;  /* 0x00000000000079c5 */ /* 0x000fe20000000000 */
[----:B------:R-:W-:Y:S02]  /*1310*/  ULEA UR52, UR52, UR40, 0xc ;  /* 0x0000002834347291 */ /* 0x000fe4000f8e603f */
[----:B------:R-:W-:Y:S02]  /*1320*/  USHF.R.U32.HI UR4, URZ, 0x4, UR4 ;  /* 0x000000043f047899 */ /* 0x000fe40008011604 */
[----:B------:R-:W-:-:S02]  /*1330*/  UIADD3 UR52, UR52, 0xc400, URZ ;  /* 0x0000c40034347890 */ /* 0x000fc4000fffe03f */
[----:B------:R-:W-:Y:S02]  /*1340*/  ULOP3.LUT UR4, UR4, 0x3fff, URZ, 0xc0, !UPT ;  /* 0x00003fff04047892 */ /* 0x000fe4000f8ec03f */
[----:B------:R-:W-:Y:S02]  /*1350*/  USHF.R.U32.HI UR52, URZ, 0x4, UR52 ;  /* 0x000000043f347899 */ /* 0x000fe40008011634 */
[----:B------:R-:W-:Y:S02]  /*1360*/  ULOP3.LUT UR32, UR4, 0x10000, URZ, 0xfc, !UPT ;  /* 0x0001000004207892 */ /* 0x000fe4000f8efc3f */
[----:B------:R-:W-:Y:S02]  /*1370*/  ULOP3.LUT UR52, UR52, 0x3fff, URZ, 0xc0, !UPT ;  /* 0x00003fff34347892 */ /* 0x000fe4000f8ec03f */
[----:B------:R-:W-:Y:S02]  /*1380*/  UIMAD UR6, UR44, 0x600, UR32 ;  /* 0x000006002c0678a4 */ /* 0x000fe4000f8e0220 */
[----:B------:R-:W-:Y:S01]  /*1390*/  ULOP3.LUT UR4, UR52, 0x10000, URZ, 0xfc, !UPT ;  /* 0x0001000034047892 */ /* 0x000fe2000f8efc3f */
[----:B------:R-:W-:Y:S01]  /*13a0*/  UMOV UR7, 0x80000020 ;  /* 0x8000002000077882 */ /* 0x000fe20000000000 */
[----:B------:R-:W-:-:S02]  /*13b0*/  UMOV UR5, 0x80000020 ;  /* 0x8000002000057882 */ /* 0x000fc40000000000 */
        /* <DEDUP_REMOVED lines=39> */
.L_x_10016:
[----:B01----:R-:W-:Y:S01]  /*1630*/  VIADD R3, R145, UR51 ;  /* 0x0000003391037c36 */ /* 0x003fe20008000000 */
[----:B------:R-:W-:Y:S01]  /*1640*/  P2R R6, PR, RZ, 0x1 ;  /* 0x00000001ff067803 */ /* 0x000fe20000000000 */
[----:B------:R-:W-:Y:S01]  /*1650*/  IMAD.U32 R0, RZ, RZ, UR50 ;  /* 0x00000032ff007e24 */ /* 0x000fe2000f8e00ff */
[----:B------:R-:W-:Y:S01]  /*1660*/  ULDC UR33, c[0x0][0x988] ;  /* 0x0002620000217ab9 */ /* 0x000fe20000000800 */
[----:B------:R-:W-:Y:S01]  /*1670*/  R2UR UR6, R4 ;  /* 0x00000000040672ca */ /* 0x000fe200000e0000 */
        /* <DEDUP_REMOVED lines=16> */
[C---:B------:R-:W-:Y:S01]  /*1780*/  ISETP.GT.AND P2, PT, R3.reuse, 0x9, PT ;  /* 0x000000090300780c */ /* 0x040fe20003f44270 */
        /* <DEDUP_REMOVED lines=151> */
[----:B------:R-:W-:-:S02]  /*2100*/  FMNMX.FTZ R5, R85, R0, !PT ;  /* 0x0000000055057209 */ /* 0x000fc40007810000 */
[----:B------:R-:W-:Y:S02]  /*2110*/  P2R R11, PR, RZ, 0x1 ;  /* 0x00000001ff0b7803 */ /* 0x000fe40000000000 */
[----:B------:R-:W-:Y:S01]  /*2120*/  P2R R10, PR, RZ, 0x2 ;  /* 0x00000002ff0a7803 */ /* 0x000fe20000000000 */
[----:B------:R-:W0:Y:S01]  /*2130*/  SHFL.BFLY PT, R0, R5, 0x2, 0x1f ;  /* 0x0c401f0005007f89 */ /* 0x000e2200000e0000 */
[----:B------:R-:W-:Y:S02]  /*2140*/  P2R R9, PR, RZ, 0x4 ;  /* 0x00000004ff097803 */ /* 0x000fe40000000000 */
[C---:B------:R-:W-:Y:S02]  /*2150*/  ISETP.GT.AND P2, PT, R3.reuse, 0x58, PT ;  /* 0x000000580300780c */ /* 0x040fe40003f44270 */
[C---:B------:R-:W-:Y:S02]  /*2160*/  ISETP.GT.AND P1, PT, R3.reuse, 0x59, PT ;  /* 0x000000590300780c */ /* 0x040fe40003f24270 */
[----:B------:R-:W-:-:S02]  /*2170*/  ISETP.GT.AND P0, PT, R3, 0x60, PT ;  /* 0x000000600300780c */ /* 0x000fc40003f04270 */
[----:B------:R-:W-:Y:S02]  /*2180*/  FMNMX.FTZ R3, R26, R27, !PT ;  /* 0x0000001b1a037209 */ /* 0x000fe40007810000 */
[----:B------:R-:W-:Y:S02]  /*2190*/  FSEL R74, R74, -INF , P0 ;  /* 0xff8000004a4a7808 */ /* 0x000fe40000000000 */
[----:B------:R-:W-:Y:S02]  /*21a0*/  ISETP.NE.AND P0, PT, R11, RZ, PT ;  /* 0x000000ff0b00720c */ /* 0x000fe40003f05270 */
[----:B------:R-:W-:Y:S02]  /*21b0*/  FSEL R70, R70, -INF , P2 ;  /* 0xff80000046467808 */ /* 0x000fe40001000000 */
[----:B------:R-:W-:Y:S02]  /*21c0*/  FSEL R75, R75, -INF , P0 ;  /* 0xff8000004b4b7808 */ /* 0x000fe40000000000 */
[----:B------:R-:W-:-:S02]  /*21d0*/  ISETP.NE.AND P0, PT, R6, RZ, PT ;  /* 0x000000ff0600720c */ /* 0x000fc40003f05270 */
[----:B------:R-:W-:Y:S02]  /*21e0*/  FSEL R71, R71, -INF , P1 ;  /* 0xff80000047477808 */ /* 0x000fe40000800000 */
[----:B------:R-:W-:Y:S02]  /*21f0*/  ISETP.NE.AND P1, PT, R10, RZ, PT ;  /* 0x000000ff0a00720c */ /* 0x000fe40003f25270 */
[----:B0-----:R-:W-:Y:S02]  /*2200*/  FMNMX.FTZ R7, R5, R0, !PT ;  /* 0x0000000005077209 */ /* 0x001fe40007810000 */
[----:B------:R-:W-:Y:S02]  /*2210*/  ISETP.NE.AND P2, PT, R9, RZ, PT ;  /* 0x000000ff0900720c */ /* 0x000fe40003f45270 */
[----:B------:R-:W-:Y:S01]  /*2220*/  FSEL R78, R78, -INF , P1 ;  /* 0xff8000004e4e7808 */ /* 0x000fe20000800000 */
[----:B------:R-:W0:Y:S01]  /*2230*/  SHFL.BFLY PT, R0, R7, 0x1, 0x1f ;  /* 0x0c201f0007007f89 */ /* 0x000e2200000e0000 */
[----:B------:R-:W-:-:S02]  /*2240*/  FSEL R79, R79, -INF , P2 ;  /* 0xff8000004f4f7808 */ /* 0x000fc40001000000 */
[----:B------:R-:W-:Y:S02]  /*2250*/  FSEL R83, R83, -INF , P4 ;  /* 0xff80000053537808 */ /* 0x000fe40002000000 */
[----:B------:R-:W-:Y:S02]  /*2260*/  FSEL R86, R86, -INF , P5 ;  /* 0xff80000056567808 */ /* 0x000fe40002800000 */
[----:B------:R-:W-:Y:S02]  /*2270*/  FSEL R87, R87, -INF , P6 ;  /* 0xff80000057577808 */ /* 0x000fe40003000000 */
[----:B------:R-:W-:Y:S02]  /*2280*/  MOV R98, R135 ;  /* 0x0000008700627202 */ /* 0x000fe40000000f00 */
[----:B0-----:R-:W-:-:S04]  /*2290*/  FMNMX.FTZ R0, R7, R0, !PT ;  /* 0x0000000007007209 */ /* 0x001fc80007810000 */
[C---:B------:R-:W-:Y:S01]  /*22a0*/  FSETP.NEU.FTZ.AND P3, PT, R0.reuse, -INF , PT ;  /* 0xff8000000000780b */ /* 0x040fe20003f7d000 */
[----:B------:R-:W-:-:S05]  /*22b0*/  FMUL.FTZ R14, R0, UR33 ;  /* 0x00000021000e7c20 */ /* 0x000fca0008410000 */
[----:B------:R-:W-:Y:S02]  /*22c0*/  FSEL R14, R14, RZ, P3 ;  /* 0x000000ff0e0e7208 */ /* 0x000fe40001800000 */
[----:B------:R-:W-:Y:S02]  /*22d0*/  ISETP.NE.AND P3, PT, R8, RZ, PT ;  /* 0x000000ff0800720c */ /* 0x000fe40003f65270 */
[----:B------:R-:W-:Y:S01]  /*22e0*/  FMNMX.FTZ R8, R30, R3, !PT ;  /* 0x000000031e087209 */ /* 0x000fe20007810000 */
[--C-:B------:R-:W-:Y:S01]  /*22f0*/  FFMA.FTZ R5, R24, UR33, -R14.reuse ;  /* 0x0000002118057c23 */ /* 0x100fe2000801080e */
[--C-:B------:R-:W-:Y:S01]  /*2300*/  FFMA.FTZ R6, R28, UR33, -R14.reuse ;  /* 0x000000211c067c23 */ /* 0x100fe2000801080e */
[--C-:B------:R-:W-:Y:S01]  /*2310*/  FFMA.FTZ R32, R32, UR33, -R14.reuse ;  /* 0x0000002120207c23 */ /* 0x100fe2000801080e */
[----:B------:R-:W-:Y:S01]  /*2320*/  FMNMX.FTZ R3, R31, R8, !PT ;  /* 0x000000081f037209 */ /* 0x000fe20007810000 */
[--C-:B------:R-:W-:Y:S01]  /*2330*/  FFMA.FTZ R11, R36, UR33, -R14.reuse ;  /* 0x00000021240b7c23 */ /* 0x100fe2000801080e */
[----:B------:R-:W-:Y:S01]  /*2340*/  FSEL R82, R82, -INF , P3 ;  /* 0xff80000052527808 */ /* 0x000fe20001800000 */
        /* <DEDUP_REMOVED lines=23> */
[----:B------:R0:W-:Y:S01]  /*24c0*/  MUFU.EX2 R12, R37 ;  /* 0x00000025000c7308 */ /* 0x0001e20000000800 */
[--C-:B------:R-:W-:Y:S01]  /*24d0*/  FFMA.FTZ R48, R69, UR33, -R14.reuse ;  /* 0x0000002145307c23 */ /* 0x100fe2000801080e */
[----:B------:R-:W-:Y:S01]  /*24e0*/  FMNMX.FTZ R20, R46, R3, !PT ;  /* 0x000000032e147209 */ /* 0x000fe20007810000 */
[--C-:B------:R-:W-:Y:S01]  /*24f0*/  FFMA.FTZ R56, R77, UR33, -R14.reuse ;  /* 0x000000214d387c23 */ /* 0x100fe2000801080e */
[----:B------:R-:W-:-:S02]  /*2500*/  FFMA.FTZ R64, R81, UR33, -R14 ;  /* 0x0000002151407c23 */ /* 0x000fc4000801080e */
[----:B------:R-:W-:Y:S02]  /*2510*/  FMNMX.FTZ R3, R47, R20, !PT ;  /* 0x000000142f037209 */ /* 0x000fe40007810000 */
[----:B------:R-:W-:Y:S01]  /*2520*/  MUFU.EX2 R5, R5 ;  /* 0x0000000500057308 */ /* 0x000fe20000000800 */
[----:B0-----:R-:W-:Y:S01]  /*2530*/  FFMA.FTZ R37, R60, UR33, -R14 ;  /* 0x000000213c257c23 */ /* 0x001fe2000801080e */
[----:B------:R-:W-:-:S04]  /*2540*/  FMNMX.FTZ R20, R50, R3, !PT ;  /* 0x0000000332147209 */ /* 0x000fc80007810000 */
[----:B------:R-:W-:Y:S02]  /*2550*/  FMNMX.FTZ R3, R51, R20, !PT ;  /* 0x0000001433037209 */ /* 0x000fe40007810000 */
[----:B------:R0:W-:Y:S02]  /*2560*/  MUFU.EX2 R20, R41 ;  /* 0x0000002900147308 */ /* 0x0001e40000000800 */
[----:B------:R-:W-:-:S04]  /*2570*/  FMNMX.FTZ R24, R54, R3, !PT ;  /* 0x0000000336187209 */ /* 0x000fc80007810000 */
[----:B------:R-:W-:Y:S02]  /*2580*/  FMNMX.FTZ R3, R55, R24, !PT ;  /* 0x0000001837037209 */ /* 0x000fe40007810000 */
[----:B------:R-:W1:Y:S01]  /*2590*/  MUFU.EX2 R10, R10 ;  /* 0x0000000a000a7308 */ /* 0x000e620000000800 */
[----:B0-----:R-:W-:Y:S01]  /*25a0*/  FFMA.FTZ R41, R68, UR33, -R14 ;  /* 0x0000002144297c23 */ /* 0x001fe2000801080e */
[----:B------:R-:W-:-:S04]  /*25b0*/  FMNMX.FTZ R24, R58, R3, !PT ;  /* 0x000000033a187209 */ /* 0x000fc80007810000 */
[----:B------:R-:W-:Y:S02]  /*25c0*/  FMNMX.FTZ R3, R59, R24, !PT ;  /* 0x000000183b037209 */ /* 0x000fe40007810000 */
[----:B------:R0:W-:Y:S02]  /*25d0*/  MUFU.EX2 R24, R45 ;  /* 0x0000002d00187308 */ /* 0x0001e40000000800 */
[----:B------:R-:W-:-:S04]  /*25e0*/  FMNMX.FTZ R28, R62, R3, !PT ;  /* 0x000000033e1c7209 */ /* 0x000fc80007810000 */
[----:B------:R-:W-:Y:S02]  /*25f0*/  FMNMX.FTZ R3, R63, R28, !PT ;  /* 0x0000001c3f037209 */ /* 0x000fe40007810000 */
[----:B------:R-:W-:Y:S01]  /*2600*/  MUFU.EX2 R6, R6 ;  /* 0x0000000600067308 */ /* 0x000fe20000000800 */
[----:B0-----:R-:W-:Y:S01]  /*2610*/  FFMA.FTZ R45, R72, UR33, -R14 ;  /* 0x00000021482d7c23 */ /* 0x001fe2000801080e */
[----:B------:R-:W-:Y:S02]  /*2620*/  FMNMX.FTZ R28, R66, R3, !PT ;  /* 0x00000003421c7209 */ /* 0x000fe40007810000 */
[----:B-1----:R-:W-:Y:S02]  /*2630*/  F2FP.F16.F32.PACK_AB R4, R10, R5 ;  /* 0x000000050a04723e */ /* 0x002fe400000000ff */
[----:B------:R-:W-:Y:S02]  /*2640*/  FMNMX.FTZ R3, R67, R28, !PT ;  /* 0x0000001c43037209 */ /* 0x000fe40007810000 */
[----:B------:R0:W-:Y:S02]  /*2650*/  MUFU.EX2 R28, R49 ;  /* 0x00000031001c7308 */ /* 0x0001e40000000800 */
[----:B------:R-:W-:-:S04]  /*2660*/  FMNMX.FTZ R32, R70, R3, !PT ;  /* 0x0000000346207209 */ /* 0x000fc80007810000 */
[----:B------:R-:W-:Y:S02]  /*2670*/  FMNMX.FTZ R3, R71, R32, !PT ;  /* 0x0000002047037209 */ /* 0x000fe40007810000 */
[----:B------:R-:W-:Y:S01]  /*2680*/  MUFU.EX2 R7, R7 ;  /* 0x0000000700077308 */ /* 0x000fe20000000800 */
[----:B0-----:R-:W-:Y:S01]  /*2690*/  FFMA.FTZ R49, R76, UR33, -R14 ;  /* 0x000000214c317c23 */ /* 0x001fe2000801080e */
[----:B------:R-:W-:-:S04]  /*26a0*/  FMNMX.FTZ R32, R74, R3, !PT ;  /* 0x000000034a207209 */ /* 0x000fc80007810000 */
[----:B------:R-:W-:Y:S02]  /*26b0*/  FMNMX.FTZ R3, R75, R32, !PT ;  /* 0x000000204b037209 */ /* 0x000fe40007810000 */
[----:B------:R-:W-:Y:S02]  /*26c0*/  MUFU.EX2 R32, R53 ;  /* 0x0000003500207308 */ /* 0x000fe40000000800 */
[----:B------:R-:W-:-:S04]  /*26d0*/  FMNMX.FTZ R36, R78, R3, !PT ;  /* 0x000000034e247209 */ /* 0x000fc80007810000 */
[----:B------:R-:W-:Y:S02]  /*26e0*/  FMNMX.FTZ R3, R79, R36, !PT ;  /* 0x000000244f037209 */ /* 0x000fe40007810000 */
[----:B------:R-:W-:Y:S02]  /*26f0*/  MUFU.EX2 R9, R9 ;  /* 0x0000000900097308 */ /* 0x000fe40000000800 */
[----:B------:R-:W-:-:S04]  /*2700*/  FMNMX.FTZ R36, R82, R3, !PT ;  /* 0x0000000352247209 */ /* 0x000fc80007810000 */
[----:B------:R-:W-:Y:S02]  /*2710*/  FMNMX.FTZ R3, R83, R36, !PT ;  /* 0x0000002453037209 */ /* 0x000fe40007810000 */
[----:B------:R0:W-:Y:S02]  /*2720*/  MUFU.EX2 R36, R57 ;  /* 0x0000003900247308 */ /* 0x0001e40000000800 */
[----:B------:R-:W-:-:S04]  /*2730*/  FMNMX.FTZ R40, R86, R3, !PT ;  /* 0x0000000356287209 */ /* 0x000fc80007810000 */
[----:B------:R-:W-:Y:S01]  /*2740*/  FMNMX.FTZ R3, R87, R40, !PT ;  /* 0x0000002857037209 */ /* 0x000fe20007810000 */
[--C-:B------:R-:W-:Y:S01]  /*2750*/  FFMA.FTZ R40, R65, UR33, -R14.reuse ;  /* 0x0000002141287c23 */ /* 0x100fe2000801080e */
[----:B------:R-:W-:Y:S01]  /*2760*/  MUFU.EX2 R11, R11 ;  /* 0x0000000b000b7308 */ /* 0x000fe20000000800 */
[--C-:B0-----:R-:W-:Y:S02]  /*2770*/  FFMA.FTZ R57, R80, UR33, -R14.reuse ;  /* 0x0000002150397c23 */ /* 0x101fe4000801080e */
[----:B------:R-:W0:Y:S05]  /*2780*/  SHFL.BFLY PT, R52, R3, 0x2, 0x1f ;  /* 0x0c401f0003347f89 */ /* 0x000e2a00000e0000 */
[----:B------:R-:W-:Y:S08]  /*2790*/  MUFU.EX2 R13, R13 ;  /* 0x0000000d000d7308 */ /* 0x000ff00000000800 */
[----:B------:R-:W-:Y:S08]  /*27a0*/  MUFU.EX2 R15, R15 ;  /* 0x0000000f000f7308 */ /* 0x000ff00000000800 */
[----:B------:R-:W-:Y:S01]  /*27b0*/  MUFU.EX2 R21, R21 ;  /* 0x0000001500157308 */ /* 0x000fe20000000800 */
[----:B0-----:R-:W-:Y:S01]  /*27c0*/  FMNMX.FTZ R53, R3, R52, !PT ;  /* 0x0000003403357209 */ /* 0x001fe20007810000 */
[----:B------:R-:W-:-:S04]  /*27d0*/  FFMA.FTZ R52, R73, UR33, -R14 ;  /* 0x0000002149347c23 */ /* 0x000fc8000801080e */
[----:B------:R-:W0:Y:S02]  /*27e0*/  SHFL.BFLY PT, R60, R53, 0x1, 0x1f ;  /* 0x0c201f00353c7f89 */ /* 0x000e2400000e0000 */
[----:B------:R-:W-:Y:S08]  /*27f0*/  MUFU.EX2 R25, R25 ;  /* 0x0000001900197308 */ /* 0x000ff00000000800 */
[----:B------:R-:W-:Y:S08]  /*2800*/  MUFU.EX2 R29, R29 ;  /* 0x0000001d001d7308 */ /* 0x000ff00000000800 */
[----:B------:R-:W-:Y:S01]  /*2810*/  MUFU.EX2 R37, R37 ;  /* 0x0000002500257308 */ /* 0x000fe20000000800 */
[----:B0-----:R-:W-:Y:S01]  /*2820*/  FMNMX.FTZ R3, R53, R60, !PT ;  /* 0x0000003c35037209 */ /* 0x001fe20007810000 */
[--C-:B------:R-:W-:Y:S01]  /*2830*/  FFMA.FTZ R53, R84, UR33, -R14.reuse ;  /* 0x0000002154357c23 */ /* 0x100fe2000801080e */
[----:B------:R-:W-:-:S05]  /*2840*/  FFMA.FTZ R60, R85, UR33, -R14 ;  /* 0x00000021553c7c23 */ /* 0x000fca000801080e */
[----:B------:R-:W-:Y:S01]  /*2850*/  MUFU.EX2 R44, R44 ;  /* 0x0000002c002c7308 */ /* 0x000fe20000000800 */
[C---:B------:R-:W-:Y:S01]  /*2860*/  FSETP.NEU.FTZ.AND P1, PT, R3.reuse, -INF , PT ;  /* 0xff8000000300780b */ /* 0x040fe20003f3d000 */
[----:B------:R-:W-:-:S05]  /*2870*/  FMUL.FTZ R61, R3, UR33 ;  /* 0x00000021033d7c20 */ /* 0x000fca0008410000 */
[----:B------:R-:W-:Y:S01]  /*2880*/  FSEL R14, R61, RZ, P1 ;  /* 0x000000ff3d0e7208 */ /* 0x000fe20000800000 */
[----:B------:R-:W-:Y:S01]  /*2890*/  MUFU.EX2 R33, R33 ;  /* 0x0000002100217308 */ /* 0x000fe20000000800 */
[----:B------:R-:W-:-:S03]  /*28a0*/  PLOP3.LUT P1, PT, PT, PT, UP0, 0x80, 0x0 ;  /* 0x000000000000781c */ /* 0x000fc60003f2f008 */
        /* <DEDUP_REMOVED lines=21> */
[----:B------:R1:W2:Y:S01]  /*2a00*/  MUFU.EX2 R69, R68 ;  /* 0x0000004400457308 */ /* 0x0002a20000000800 */
[--C-:B------:R-:W-:Y:S01]  /*2a10*/  FFMA.FTZ R78, R78, UR33, -R14.reuse ;  /* 0x000000214e4e7c23 */ /* 0x100fe2000801080e */
[--C-:B------:R-:W-:Y:S01]  /*2a20*/  FFMA.FTZ R79, R79, UR33, -R14.reuse ;  /* 0x000000214f4f7c23 */ /* 0x100fe2000801080e */
[--C-:B------:R-:W-:Y:S01]  /*2a30*/  FFMA.FTZ R82, R82, UR33, -R14.reuse ;  /* 0x0000002152527c23 */ /* 0x100fe2000801080e */
[--C-:B------:R-:W-:Y:S01]  /*2a40*/  FFMA.FTZ R83, R83, UR33, -R14.reuse ;  /* 0x0000002153537c23 */ /* 0x100fe2000801080e */
[--C-:B------:R-:W-:Y:S01]  /*2a50*/  FFMA.FTZ R86, R86, UR33, -R14.reuse ;  /* 0x0000002156567c23 */ /* 0x100fe2000801080e */
[----:B------:R-:W-:-:S02]  /*2a60*/  FFMA.FTZ R87, R87, UR33, -R14 ;  /* 0x0000002157577c23 */ /* 0x000fc4000801080e */
[----:B------:R3:W4:Y:S01]  /*2a70*/  MUFU.EX2 R76, R31 ;  /* 0x0000001f004c7308 */ /* 0x0007220000000800 */
[--C-:B-1----:R-:W-:Y:S01]  /*2a80*/  FFMA.FTZ R68, R47, UR33, -R14.reuse ;  /* 0x000000212f447c23 */ /* 0x102fe2000801080e */
[----:B------:R-:W-:Y:S01]  /*2a90*/  FFMA.FTZ R47, R55, UR33, -R14 ;  /* 0x00000021372f7c23 */ /* 0x000fe2000801080e */
[----:B------:R-:W-:Y:S01]  /*2aa0*/  FADD.FTZ R55, R5, R10 ;  /* 0x0000000a05377221 */ /* 0x000fe20000010000 */
[----:B0-----:R-:W-:Y:S01]  /*2ab0*/  FADD.FTZ R10, R61, R72 ;  /* 0x000000483d0a7221 */ /* 0x001fe20000010000 */
[----:B------:R-:W-:Y:S02]  /*2ac0*/  F2FP.F16.F32.PACK_AB R5, R72, R61 ;  /* 0x0000003d4805723e */ /* 0x000fe400000000ff */
[----:B------:R-:W-:Y:S01]  /*2ad0*/  FADD.FTZ R54, R6, R55 ;  /* 0x0000003706367221 */ /* 0x000fe20000010000 */
[----:B------:R-:W0:Y:S01]  /*2ae0*/  MUFU.EX2 R26, R26 ;  /* 0x0000001a001a7308 */ /* 0x000e220000000800 */
[C---:B------:R-:W-:Y:S01]  /*2af0*/  F2FP.F16.F32.PACK_AB R6, R7.reuse, R6 ;  /* 0x000000060706723e */ /* 0x040fe200000000ff */
[----:B---3--:R-:W-:Y:S01]  /*2b00*/  FFMA.FTZ R31, R50, UR33, -R14 ;  /* 0x00000021321f7c23 */ /* 0x008fe2000801080e */
[----:B------:R-:W-:Y:S01]  /*2b10*/  FADD.FTZ R59, R7, R54 ;  /* 0x00000036073b7221 */ /* 0x000fe20000010000 */
[----:B--2---:R-:W-:Y:S01]  /*2b20*/  FADD.FTZ R7, R69, R10 ;  /* 0x0000000a45077221 */ /* 0x004fe20000010000 */
[--C-:B------:R-:W-:Y:S01]  /*2b30*/  FFMA.FTZ R50, R62, UR33, -R14.reuse ;  /* 0x000000213e327c23 */ /* 0x100fe2000801080e */
[--C-:B------:R-:W-:Y:S01]  /*2b40*/  FFMA.FTZ R55, R63, UR33, -R14.reuse ;  /* 0x000000213f377c23 */ /* 0x100fe2000801080e */
[----:B------:R-:W-:Y:S01]  /*2b50*/  FADD.FTZ R10, R8, R59 ;  /* 0x0000003b080a7221 */ /* 0x000fe20000010000 */
[----:B------:R-:W1:Y:S01]  /*2b60*/  MUFU.EX2 R27, R27 ;  /* 0x0000001b001b7308 */ /* 0x000e620000000800 */
[----:B----4-:R-:W-:Y:S01]  /*2b70*/  FADD.FTZ R61, R76, R7 ;  /* 0x000000074c3d7221 */ /* 0x010fe20000010000 */
[----:B------:R-:W-:Y:S01]  /*2b80*/  FFMA.FTZ R54, R66, UR33, -R14 ;  /* 0x0000002142367c23 */ /* 0x000fe2000801080e */
[----:B------:R-:W-:Y:S01]  /*2b90*/  FADD.FTZ R62, R9, R10 ;  /* 0x0000000a093e7221 */ /* 0x000fe20000010000 */
[----:B------:R-:W-:Y:S01]  /*2ba0*/  FFMA.FTZ R59, R67, UR33, -R14 ;  /* 0x00000021433b7c23 */ /* 0x000fe2000801080e */
[----:B------:R-:W-:-:S02]  /*2bb0*/  F2FP.F16.F32.PACK_AB R8, R9, R8 ;  /* 0x000000080908723e */ /* 0x000fc400000000ff */
[----:B------:R-:W-:Y:S01]  /*2bc0*/  FADD.FTZ R63, R11, R62 ;  /* 0x0000003e0b3f7221 */ /* 0x000fe20000010000 */
[----:B------:R-:W2:Y:S01]  /*2bd0*/  MUFU.EX2 R30, R30 ;  /* 0x0000001e001e7308 */ /* 0x000ea20000000800 */
[----:B0-----:R-:W-:Y:S01]  /*2be0*/  FADD.FTZ R10, R26, R61 ;  /* 0x0000003d1a0a7221 */ /* 0x001fe20000010000 */
[----:B------:R-:W-:Y:S01]  /*2bf0*/  F2FP.F16.F32.PACK_AB R7, R76, R69 ;  /* 0x000000454c07723e */ /* 0x000fe200000000ff */
[----:B------:R-:W-:-:S04]  /*2c00*/  FADD.FTZ R62, R12, R63 ;  /* 0x0000003f0c3e7221 */ /* 0x000fc80000010000 */
[----:B------:R-:W-:Y:S01]  /*2c10*/  FADD.FTZ R63, R13, R62 ;  /* 0x0000003e0d3f7221 */ /* 0x000fe20000010000 */
[----:B------:R-:W0:Y:S01]  /*2c20*/  MUFU.EX2 R35, R35 ;  /* 0x0000002300237308 */ /* 0x000e220000000800 */
[----:B-1----:R-:W-:Y:S01]  /*2c30*/  FADD.FTZ R61, R27, R10 ;  /* 0x0000000a1b3d7221 */ /* 0x002fe20000010000 */
[----:B------:R1:W-:Y:S01]  /*2c40*/  STSM.16.M88.4 [R2+0x21800], R4 ;  /* 0x0218000402007844 */ /* 0x0003e20000000200 */
[----:B------:R-:W-:-:S05]  /*2c50*/  FADD.FTZ R62, R20, R63 ;  /* 0x0000003f143e7221 */ /* 0x000fca0000010000 */
[----:B------:R-:W3:Y:S01]  /*2c60*/  MUFU.EX2 R34, R34 ;  /* 0x0000002200227308 */ /* 0x000ee20000000800 */
[----:B--2---:R-:W-:-:S07]  /*2c70*/  FADD.FTZ R10, R30, R61 ;  /* 0x0000003d1e0a7221 */ /* 0x004fce0000010000 */
[----:B------:R-:W2:Y:S01]  /*2c80*/  MUFU.EX2 R39, R39 ;  /* 0x0000002700277308 */ /* 0x000ea20000000800 */
[----:B0-----:R-:W-:-:S07]  /*2c90*/  FADD.FTZ R61, R35, R10 ;  /* 0x0000000a233d7221 */ /* 0x001fce0000010000 */
[----:B------:R-:W0:Y:S01]  /*2ca0*/  MUFU.EX2 R43, R43 ;  /* 0x0000002b002b7308 */ /* 0x000e220000000800 */
[----:B---3--:R-:W-:Y:S01]  /*2cb0*/  FADD.FTZ R10, R34, R61 ;  /* 0x0000003d220a7221 */ /* 0x008fe20000010000 */
[----:B------:R-:W-:-:S04]  /*2cc0*/  FADD.FTZ R61, R15, R62 ;  /* 0x0000003e0f3d7221 */ /* 0x000fc80000010000 */
[----:B------:R-:W-:Y:S02]  /*2cd0*/  FADD.FTZ R62, R24, R61 ;  /* 0x0000003d183e7221 */ /* 0x000fe40000010000 */
[----:B------:R-:W3:Y:S01]  /*2ce0*/  MUFU.EX2 R68, R68 ;  /* 0x0000004400447308 */ /* 0x000ee20000000800 */
[----:B--2---:R-:W-:Y:S01]  /*2cf0*/  FADD.FTZ R10, R39, R10 ;  /* 0x0000000a270a7221 */ /* 0x004fe20000010000 */
[----:B------:R-:W-:-:S04]  /*2d00*/  FADD.FTZ R63, R21, R62 ;  /* 0x0000003e153f7221 */ /* 0x000fc80000010000 */
[----:B------:R-:W-:Y:S02]  /*2d10*/  FADD.FTZ R14, R28, R63 ;  /* 0x0000003f1c0e7221 */ /* 0x000fe40000010000 */
[----:B------:R-:W2:Y:S01]  /*2d20*/  MUFU.EX2 R31, R31 ;  /* 0x0000001f001f7308 */ /* 0x000ea20000000800 */
[----:B0-----:R-:W-:-:S07]  /*2d30*/  FADD.FTZ R61, R43, R10 ;  /* 0x0000000a2b3d7221 */ /* 0x001fce0000010000 */
[----:B------:R-:W0:Y:S01]  /*2d40*/  MUFU.EX2 R38, R38 ;  /* 0x0000002600267308 */ /* 0x000e220000000800 */
[----:B---3--:R-:W-:Y:S01]  /*2d50*/  FADD.FTZ R10, R68, R61 ;  /* 0x0000003d440a7221 */ /* 0x008fe20000010000 */
[----:B------:R-:W-:Y:S01]  /*2d60*/  FADD.FTZ R61, R25, R14 ;  /* 0x0000000e193d7221 */ /* 0x000fe20000010000 */
[----:B------:R-:W-:Y:S02]  /*2d70*/  F2FP.F16.F32.PACK_AB R14, R24, R15 ;  /* 0x0000000f180e723e */ /* 0x000fe400000000ff */
[----:B------:R-:W-:-:S03]  /*2d80*/  F2FP.F16.F32.PACK_AB R15, R68, R43 ;  /* 0x0000002b440f723e */ /* 0x000fc600000000ff */
[----:B------:R-:W3:Y:S01]  /*2d90*/  MUFU.EX2 R42, R42 ;  /* 0x0000002a002a7308 */ /* 0x000ee20000000800 */
[----:B--2---:R-:W-:Y:S01]  /*2da0*/  FADD.FTZ R9, R31, R10 ;  /* 0x0000000a1f097221 */ /* 0x004fe20000010000 */
[----:B------:R-:W-:Y:S02]  /*2db0*/  F2FP.F16.F32.PACK_AB R10, R12, R11 ;  /* 0x0000000b0c0a723e */ /* 0x000fe400000000ff */
[----:B------:R-:W-:Y:S01]  /*2dc0*/  F2FP.F16.F32.PACK_AB R12, R20, R13 ;  /* 0x0000000d140c723e */ /* 0x000fe200000000ff */
[----:B------:R-:W-:Y:S01]  /*2dd0*/  FADD.FTZ R20, R32, R61 ;  /* 0x0000003d20147221 */ /* 0x000fe20000010000 */
[----:B------:R-:W-:Y:S02]  /*2de0*/  F2FP.F16.F32.PACK_AB R11, R35, R30 ;  /* 0x0000001e230b723e */ /* 0x000fe400000000ff */
[----:B------:R-:W2:Y:S01]  /*2df0*/  MUFU.EX2 R47, R47 ;  /* 0x0000002f002f7308 */ /* 0x000ea20000000800 */
[----:B0-----:R-:W-:Y:S01]  /*2e00*/  FADD.FTZ R9, R38, R9 ;  /* 0x0000000926097221 */ /* 0x001fe20000010000 */
[----:B-1----:R-:W-:Y:S01]  /*2e10*/  FADD.FTZ R7, R29, R20 ;  /* 0x000000141d077221 */ /* 0x002fe20000010000 */
[----:B------:R-:W-:-:S03]  /*2e20*/  F2FP.F16.F32.PACK_AB R13, R39, R34 ;  /* 0x00000022270d723e */ /* 0x000fc600000000ff */
[----:B------:R-:W-:Y:S02]  /*2e30*/  FADD.FTZ R6, R36, R7 ;  /* 0x0000000724067221 */ /* 0x000fe40000010000 */
[----:B------:R-:W0:Y:S01]  /*2e40*/  MUFU.EX2 R46, R46 ;  /* 0x0000002e002e7308 */ /* 0x000e220000000800 */
[----:B---3--:R-:W-:Y:S01]  /*2e50*/  FADD.FTZ R4, R42, R9 ;  /* 0x000000092a047221 */ /* 0x008fe20000010000 */
[----:B------:R-:W-:Y:S01]  /*2e60*/  FADD.FTZ R7, R37, R6 ;  /* 0x0000000625077221 */ /* 0x000fe20000010000 */
[----:B------:R-:W-:Y:S02]  /*2e70*/  F2FP.F16.F32.PACK_AB R9, R27, R26 ;  /* 0x0000001a1b09723e */ /* 0x000fe400000000ff */
[----:B------:R-:W-:-:S03]  /*2e80*/  F2FP.F16.F32.PACK_AB R6, R32, R25 ;  /* 0x000000192006723e */ /* 0x000fc600000000ff */
[----:B------:R-:W1:Y:S01]  /*2e90*/  MUFU.EX2 R51, R51 ;  /* 0x0000003300337308 */ /* 0x000e620000000800 */
[----:B--2---:R-:W-:Y:S01]  /*2ea0*/  FADD.FTZ R5, R47, R4 ;  /* 0x000000042f057221 */ /* 0x004fe20000010000 */
[----:B------:R2:W-:Y:S04]  /*2eb0*/  STSM.16.M88.4 [R18], R8 ;  /* 0x0000000812007844 */ /* 0x0005e80000000200 */
[----:B------:R3:W-:Y:S02]  /*2ec0*/  STSM.16.M88.4 [R17], R12 ;  /* 0x0000000c11007844 */ /* 0x0007e40000000200 */
[----:B------:R-:W4:Y:S01]  /*2ed0*/  MUFU.EX2 R50, R50 ;  /* 0x0000003200327308 */ /* 0x000f220000000800 */
[----:B0-----:R-:W-:-:S07]  /*2ee0*/  FADD.FTZ R4, R46, R5 ;  /* 0x000000052e047221 */ /* 0x001fce0000010000 */
[----:B------:R-:W0:Y:S01]  /*2ef0*/  MUFU.EX2 R55, R55 ;  /* 0x0000003700377308 */ /* 0x000e220000000800 */
[----:B-1----:R-:W-:Y:S01]  /*2f00*/  FADD.FTZ R5, R51, R4 ;  /* 0x0000000433057221 */ /* 0x002fe20000010000 */
[----:B------:R-:W-:Y:S01]  /*2f10*/  FADD.FTZ R4, R44, R7 ;  /* 0x000000072c047221 */ /* 0x000fe20000010000 */
[----:B--2---:R-:W-:Y:S02]  /*2f20*/  F2FP.F16.F32.PACK_AB R8, R36, R29 ;  /* 0x0000001d2408723e */ /* 0x004fe400000000ff */
[----:B------:R-:W-:Y:S01]  /*2f30*/  F2FP.F16.F32.PACK_AB R10, R44, R37 ;  /* 0x000000252c0a723e */ /* 0x000fe200000000ff */
[----:B------:R-:W-:Y:S01]  /*2f40*/  FADD.FTZ R7, R33, R4 ;  /* 0x0000000421077221 */ /* 0x000fe20000010000 */
[----:B------:R-:W-:Y:S01]  /*2f50*/  F2FP.F16.F32.PACK_AB R4, R28, R21 ;  /* 0x000000151c04723e */ /* 0x000fe200000000ff */
[----:B------:R-:W1:Y:S01]  /*2f60*/  MUFU.EX2 R40, R40 ;  /* 0x0000002800287308 */ /* 0x000e620000000800 */
[----:B----4-:R-:W-:-:S07]  /*2f70*/  FADD.FTZ R24, R50, R5 ;  /* 0x0000000532187221 */ /* 0x010fce0000010000 */
[----:B------:R-:W2:Y:S01]  /*2f80*/  MUFU.EX2 R54, R54 ;  /* 0x0000003600367308 */ /* 0x000ea20000000800 */
[C---:B0-----:R-:W-:Y:S01]  /*2f90*/  FADD.FTZ R5, R55.reuse, R24 ;  /* 0x0000001837057221 */ /* 0x041fe20000010000 */
[----:B------:R-:W-:-:S06]  /*2fa0*/  F2FP.F16.F32.PACK_AB R11, R55, R50 ;  /* 0x00000032370b723e */ /* 0x000fcc00000000ff */
[----:B------:R-:W0:Y:S01]  /*2fb0*/  MUFU.EX2 R41, R41 ;  /* 0x0000002900297308 */ /* 0x000e220000000800 */
[----:B-1----:R-:W-:-:S07]  /*2fc0*/  FADD.FTZ R26, R40, R7 ;  /* 0x00000007281a7221 */ /* 0x002fce0000010000 */
[----:B------:R-:W1:Y:S01]  /*2fd0*/  MUFU.EX2 R59, R59 ;  /* 0x0000003b003b7308 */ /* 0x000e620000000800 */
[----:B--2---:R-:W-:Y:S01]  /*2fe0*/  FADD.FTZ R24, R54, R5 ;  /* 0x0000000536187221 */ /* 0x004fe20000010000 */
[----:B------:R-:W-:-:S06]  /*2ff0*/  F2FP.F16.F32.PACK_AB R5, R38, R31 ;  /* 0x0000001f2605723e */ /* 0x000fcc00000000ff */
[----:B------:R-:W3:Y:S01]  /*3000*/  MUFU.EX2 R48, R48 ;  /* 0x0000003000307308 */ /* 0x000ee20000000800 */
[----:B0-----:R-:W-:-:S07]  /*3010*/  FADD.FTZ R7, R41, R26 ;  /* 0x0000001a29077221 */ /* 0x001fce0000010000 */
[----:B------:R-:W0:Y:S01]  /*3020*/  MUFU.EX2 R58, R58 ;  /* 0x0000003a003a7308 */ /* 0x000e220000000800 */
[----:B-1----:R-:W-:-:S07]  /*3030*/  FADD.FTZ R9, R59, R24 ;  /* 0x000000183b097221 */ /* 0x002fce0000010000 */
[----:B------:R-:W1:Y:S01]  /*3040*/  MUFU.EX2 R45, R45 ;  /* 0x0000002d002d7308 */ /* 0x000e620000000800 */
[----:B---3--:R-:W-:Y:S01]  /*3050*/  FADD.FTZ R14, R48, R7 ;  /* 0x00000007300e7221 */ /* 0x008fe20000010000 */
[----:B------:R-:W-:-:S05]  /*3060*/  F2FP.F16.F32.PACK_AB R7, R47, R42 ;  /* 0x0000002a2f07723e */ /* 0x000fca00000000ff */
[----:B------:R2:W-:Y:S01]  /*3070*/  STSM.16.M88.4 [R16], R4 ;  /* 0x0000000410007844 */ /* 0x0005e20000000200 */
[----:B------:R-:W3:Y:S01]  /*3080*/  MUFU.EX2 R71, R71 ;  /* 0x0000004700477308 */ /* 0x000ee20000000800 */
[----:B0-----:R-:W-:Y:S01]  /*3090*/  FADD.FTZ R12, R58, R9 ;  /* 0x000000093a0c7221 */ /* 0x001fe20000010000 */
[----:B------:R-:W-:-:S05]  /*30a0*/  F2FP.F16.F32.PACK_AB R9, R51, R46 ;  /* 0x0000002e3309723e */ /* 0x000fca00000000ff */
[----:B------:R0:W-:Y:S01]  /*30b0*/  STSM.16.M88.4 [R2+0x27800], R8 ;  /* 0x0278000802007844 */ /* 0x0001e20000000200 */
[----:B------:R-:W4:Y:S01]  /*30c0*/  MUFU.EX2 R52, R52 ;  /* 0x0000003400347308 */ /* 0x000f220000000800 */
[----:B-1----:R-:W-:-:S07]  /*30d0*/  FADD.FTZ R15, R45, R14 ;  /* 0x0000000e2d0f7221 */ /* 0x002fce0000010000 */
[----:B------:R-:W1:Y:S01]  /*30e0*/  MUFU.EX2 R74, R74 ;  /* 0x0000004a004a7308 */ /* 0x000e620000000800 */
[----:B---3--:R-:W-:-:S07]  /*30f0*/  FADD.FTZ R13, R71, R12 ;  /* 0x0000000c470d7221 */ /* 0x008fce0000010000 */
[----:B------:R-:W3:Y:S01]  /*3100*/  MUFU.EX2 R49, R49 ;  /* 0x0000003100317308 */ /* 0x000ee20000000800 */
[----:B----4-:R-:W-:-:S07]  /*3110*/  FADD.FTZ R12, R52, R15 ;  /* 0x0000000f340c7221 */ /* 0x010fce0000010000 */
[----:B------:R-:W4:Y:S01]  /*3120*/  MUFU.EX2 R75, R75 ;  /* 0x0000004b004b7308 */ /* 0x000f220000000800 */
[----:B-1----:R-:W-:-:S07]  /*3130*/  FADD.FTZ R14, R74, R13 ;  /* 0x0000000d4a0e7221 */ /* 0x002fce0000010000 */
[----:B------:R-:W1:Y:S01]  /*3140*/  MUFU.EX2 R56, R56 ;  /* 0x0000003800387308 */ /* 0x000e620000000800 */
[----:B---3--:R-:W-:Y:S01]  /*3150*/  FADD.FTZ R13, R49, R12 ;  /* 0x0000000c310d7221 */ /* 0x008fe20000010000 */
[----:B------:R-:W-:-:S06]  /*3160*/  F2FP.F16.F32.PACK_AB R12, R40, R33 ;  /* 0x00000021280c723e */ /* 0x000fcc00000000ff */
[----:B------:R-:W3:Y:S01]  /*3170*/  MUFU.EX2 R27, R78 ;  /* 0x0000004e001b7308 */ /* 0x000ee20000000800 */
[C---:B----4-:R-:W-:Y:S01]  /*3180*/  FADD.FTZ R24, R75.reuse, R14 ;  /* 0x0000000e4b187221 */ /* 0x050fe20000010000 */
[----:B------:R-:W-:Y:S02]  /*3190*/  F2FP.F16.F32.PACK_AB R14, R48, R41 ;  /* 0x00000029300e723e */ /* 0x000fe400000000ff */
[----:B------:R-:W-:-:S04]  /*31a0*/  F2FP.F16.F32.PACK_AB R25, R75, R74 ;  /* 0x0000004a4b19723e */ /* 0x000fc800000000ff */
[----:B------:R-:W4:Y:S01]  /*31b0*/  MUFU.EX2 R57, R57 ;  /* 0x0000003900397308 */ /* 0x000f220000000800 */
[----:B-1----:R-:W-:-:S07]  /*31c0*/  FADD.FTZ R26, R56, R13 ;  /* 0x0000000d381a7221 */ /* 0x002fce0000010000 */
[----:B------:R-:W2:Y:S01]  /*31d0*/  MUFU.EX2 R20, R79 ;  /* 0x0000004f00147308 */ /* 0x000ea20000000800 */
[----:B---3--:R-:W-:Y:S01]  /*31e0*/  FADD.FTZ R13, R27, R24 ;  /* 0x000000181b0d7221 */ /* 0x008fe20000010000 */
[----:B------:R-:W-:-:S06]  /*31f0*/  F2FP.F16.F32.PACK_AB R24, R52, R45 ;  /* 0x0000002d3418723e */ /* 0x000fcc00000000ff */
[----:B------:R-:W1:Y:S01]  /*3200*/  MUFU.EX2 R64, R64 ;  /* 0x0000004000407308 */ /* 0x000e620000000800 */
[----:B----4-:R-:W-:Y:S01]  /*3210*/  FADD.FTZ R15, R57, R26 ;  /* 0x0000001a390f7221 */ /* 0x010fe20000010000 */
[----:B------:R-:W-:-:S06]  /*3220*/  F2FP.F16.F32.PACK_AB R26, R56, R49 ;  /* 0x00000031381a723e */ /* 0x000fcc00000000ff */
[----:B------:R-:W3:Y:S01]  /*3230*/  MUFU.EX2 R65, R82 ;  /* 0x0000005200417308 */ /* 0x000ee20000000800 */
[C---:B--2---:R-:W-:Y:S01]  /*3240*/  FADD.FTZ R4, R20.reuse, R13 ;  /* 0x0000000d14047221 */ /* 0x044fe20000010000 */
[----:B------:R-:W-:Y:S02]  /*3250*/  F2FP.F16.F32.PACK_AB R13, R59, R54 ;  /* 0x000000363b0d723e */ /* 0x000fe400000000ff */
[----:B------:R-:W-:-:S04]  /*3260*/  F2FP.F16.F32.PACK_AB R27, R20, R27 ;  /* 0x0000001b141b723e */ /* 0x000fc800000000ff */
[----:B------:R-:W-:Y:S01]  /*3270*/  MUFU.EX2 R53, R53 ;  /* 0x0000003500357308 */ /* 0x000fe20000000800 */
[C---:B-1----:R-:W-:Y:S01]  /*3280*/  FADD.FTZ R6, R64.reuse, R15 ;  /* 0x0000000f40067221 */ /* 0x042fe20000010000 */
[----:B------:R-:W-:Y:S02]  /*3290*/  F2FP.F16.F32.PACK_AB R15, R71, R58 ;  /* 0x0000003a470f723e */ /* 0x000fe400000000ff */
[----:B------:R-:W-:-:S03]  /*32a0*/  F2FP.F16.F32.PACK_AB R64, R64, R57 ;  /* 0x000000394040723e */ /* 0x000fc600000000ff */
[----:B------:R0:W-:Y:S01]  /*32b0*/  STSM.16.M88.4 [R19], R12 ;  /* 0x0000000c13007844 */ /* 0x0001e20000000200 */
[----:B------:R-:W1:Y:S01]  /*32c0*/  MUFU.EX2 R60, R60 ;  /* 0x0000003c003c7308 */ /* 0x000e620000000800 */
[----:B---3--:R-:W-:Y:S02]  /*32d0*/  FADD.FTZ R5, R65, R4 ;  /* 0x0000000441057221 */ /* 0x008fe40000010000 */
[----:B------:R0:W-:Y:S05]  /*32e0*/  STSM.16.M88.4 [R17+0x6000], R24 ;  /* 0x0060001811007844 */ /* 0x0001ea0000000200 */
[----:B------:R-:W2:Y:S08]  /*32f0*/  MUFU.EX2 R28, R83 ;  /* 0x00000053001c7308 */ /* 0x000eb00000000800 */
[----:B------:R-:W-:Y:S01]  /*3300*/  MUFU.EX2 R86, R86 ;  /* 0x0000005600567308 */ /* 0x000fe20000000800 */
[----:B-1----:R-:W-:Y:S01]  /*3310*/  F2FP.F16.F32.PACK_AB R66, R60, R53 ;  /* 0x000000353c42723e */ /* 0x002fe200000000ff */
[----:B------:R-:W-:-:S04]  /*3320*/  FADD.FTZ R53, R53, R6 ;  /* 0x0000000635357221 */ /* 0x000fc80000010000 */
[----:B------:R-:W-:Y:S02]  /*3330*/  FADD.FTZ R4, R60, R53 ;  /* 0x000000353c047221 */ /* 0x000fe40000010000 */
[----:B------:R-:W1:Y:S01]  /*3340*/  MUFU.EX2 R87, R87 ;  /* 0x0000005700577308 */ /* 0x000e620000000800 */
[C---:B--2---:R-:W-:Y:S01]  /*3350*/  F2FP.F16.F32.PACK_AB R65, R28.reuse, R65 ;  /* 0x000000411c41723e */ /* 0x044fe200000000ff */
[----:B------:R-:W-:Y:S01]  /*3360*/  FADD.FTZ R5, R28, R5 ;  /* 0x000000051c057221 */ /* 0x000fe20000010000 */
[----:B-1----:R-:W-:-:S03]  /*3370*/  F2FP.F16.F32.PACK_AB R67, R87, R86 ;  /* 0x000000565743723e */ /* 0x002fc600000000ff */
[----:B------:R-:W-:Y:S02]  /*3380*/  FADD.FTZ R86, R86, R5 ;  /* 0x0000000556567221 */ /* 0x000fe40000010000 */
[----:B------:R0:W-:Y:S02]  /*3390*/  STSM.16.M88.4 [R16+0x6000], R64 ;  /* 0x0060004010007844 */ /* 0x0001e40000000200 */
[----:B------:R-:W-:Y:S01]  /*33a0*/  FADD.FTZ R5, R87, R86 ;  /* 0x0000005657057221 */ /* 0x000fe20000010000 */
[----:B------:R1:W-:Y:S06]  /*33b0*/  MEMBAR.ALL.CTA ;  /* 0x0000000000007992 */ /* 0x0003ec0000008000 */
[----:B-1----:R-:W1:Y:S02]  /*33c0*/  FENCE.VIEW.ASYNC.S ;  /* 0x00000000000073c6 */ /* 0x002e640000000000 */
[----:B-1----:R-:W-:Y:S01]  /*33d0*/  NOP ;  /* 0x0000000000007918 */ /* 0x002fe20000000000 */
[----:B------:R-:W-:Y:S05]  /*33e0*/  @!P1 BRA `(.L_x_10017) ;  /* 0x0000002000a49947 */ /* 0x000fea0003800000 */
        /* <DEDUP_REMOVED lines=28> */
[----:B------:R-:W-:Y:S01]  /*35b0*/  UMOV UR34, UR44 ;  /* 0x0000002c00227c82 */ /* 0x000fe20008000000 */
[----:B------:R-:W-:-:S09]  /*35c0*/  ULDC UR33, c[0x0][0x988] ;  /* 0x0002620000217ab9 */ /* 0x000fd20000000800 */
.L_x_10028:
[----:B------:R-:W-:Y:S01]  /*35d0*/  ISETP.NE.AND P2, PT, RZ, UR39, PT ;  /* 0x00000027ff007c0c */ /* 0x000fe2000bf45270 */
[----:B------:R-:W-:-:S04]  /*35e0*/  UISETP.NE.AND UP0, UPT, UR34, 0x1, UPT ;  /* 0x000000012200788c */ /* 0x000fc8000bf05270 */
[----:B------:R-:W-:-:S04]  /*35f0*/  USEL UR45, URZ, 0x1, UP0 ;  /* 0x000000013f2d7887 */ /* 0x000fc80008000000 */
[----:B------:R-:W-:-:S04]  /*3600*/  ULOP3.LUT UR45, UR28, UR45, URZ, 0x3c, !UPT ;  /* 0x0000002d1c2d7292 */ /* 0x000fc8000f8e3c3f */
[----:B------:R-:W-:Y:S08]  /*3610*/  @P2 BRA `(.L_x_10018) ;  /* 0x0000000000382947 */ /* 0x000ff00003800000 */
[----:B------:R-:W-:Y:S05]  /*3620*/  @!P0 BRA `(.L_x_10019) ;  /* 0x0000000000048947 */ /* 0x000fea0003800000 */
[----:B------:R-:W-:Y:S01]  /*3630*/  BPT.TRAP 0x1 ;  /* 0x000000040000795c */ /* 0x000fe20000300000 */
.L_x_10019:
[----:B------:R-:W-:Y:S01]  /*3640*/  UIADD3 UR6, UR34, 0x1, URZ ;  /* 0x0000000122067890 */ /* 0x000fe2000fffe03f */
[----:B------:R-:W-:-:S03]  /*3650*/  IMAD.U32 R0, RZ, RZ, UR45 ;  /* 0x0000002dff007e24 */ /* 0x000fc6000f8e00ff */
[----:B------:R-:W-:Y:S02]  /*3660*/  UISETP.NE.AND UP0, UPT, UR6, 0x2, UPT ;  /* 0x000000020600788c */ /* 0x000fe4000bf05270 */
[----:B------:R-:W-:Y:S02]  /*3670*/  SHF.L.U32 R0, R0, 0x1f, RZ ;  /* 0x0000001f00007819 */ /* 0x000fe400000006ff */
[----:B------:R-:W-:-:S04]  /*3680*/  USEL UR6, UR6, URZ, UP0 ;  /* 0x0000003f06067287 */ /* 0x000fc80008000000 */
[----:B------:R-:W-:-:S09]  /*3690*/  ULEA UR6, UR6, UR40, 0x3 ;  /* 0x0000002806067291 */ /* 0x000fd2000f8e183f */
[----:B------:R1:W2:Y:S01]  /*36a0*/  SYNCS.PHASECHK.TRANS64.TRYWAIT P1, [UR6+0x2d830], R0 ;  /* 0x02d83000ff0075a7 */ /* 0x0002a20008020146 */
[----:B------:R-:W-:Y:S05]  /*36b0*/  @!P0 BRA `(.L_x_10020) ;  /* 0x0000000000048947 */ /* 0x000fea0003800000 */
[----:B------:R-:W-:Y:S01]  /*36c0*/  BPT.TRAP 0x1 ;  /* 0x000000040000795c */ /* 0x000fe20000300000 */
.L_x_10020:
[----:B--2---:R-:W-:Y:S05]  /*36d0*/  @P1 BRA `(.L_x_10018) ;  /* 0x0000000000081947 */ /* 0x004fea0003800000 */
[----:B------:R-:W2:Y:S02]  /*36e0*/  SYNCS.PHASECHK.TRANS64.TRYWAIT P1, [UR6+0x2d830], R0 ;  /* 0x02d83000ff0075a7 */ /* 0x000ea40008020146 */
[----:B--2---:R-:W-:Y:S05]  /*36f0*/  @!P1 BRA `(.L_x_10021) ;  /* 0x0000007000849947 */ /* 0x004fea0003800000 */
.L_x_10018:
[----:B--2---:R-:W2:Y:S01]  /*3700*/  S2R R3, SR_TID.X ;  /* 0x0000000000037919 */ /* 0x004ea20000002100 */
[----:B------:R-:W-:Y:S01]  /*3710*/  UIADD3 UR44, UR34, 0x1, URZ ;  /* 0x00000001222c7890 */ /* 0x000fe2000fffe03f */
[----:B------:R-:W-:Y:S01]  /*3720*/  UMOV UR7, 0x80000020 ;  /* 0x8000002000077882 */ /* 0x000fe20000000000 */
[----:B------:R-:W-:Y:S02]  /*3730*/  UMOV UR11, 0x80000020 ;  /* 0x80000020000b7882 */ /* 0x000fe40000000000 */
[----:B------:R-:W-:Y:S01]  /*3740*/  UISETP.NE.AND UP0, UPT, UR44, 0x2, UPT ;  /* 0x000000022c00788c */ /* 0x000fe2000bf05270 */
[----:B------:R-:W-:Y:S01]  /*3750*/  UMOV UR15, 0x80000020 ;  /* 0x80000020000f7882 */ /* 0x000fe20000000000 */
[----:B------:R-:W-:Y:S02]  /*3760*/  UMOV UR19, 0x80000020 ;  /* 0x8000002000137882 */ /* 0x000fe40000000000 */
[----:B------:R-:W-:Y:S01]  /*3770*/  USEL UR44, UR44, URZ, UP0 ;  /* 0x0000003f2c2c7287 */ /* 0x000fe20008000000 */
[----:B------:R-:W-:Y:S01]  /*3780*/  UMOV UR23, 0x80000020 ;  /* 0x8000002000177882 */ /* 0x000fe20000000000 */
[----:B------:R-:W-:-:S02]  /*3790*/  UMOV UR27, 0x80000020 ;  /* 0x80000020001b7882 */ /* 0x000fc40000000000 */
[----:B------:R-:W-:-:S04]  /*37a0*/  UIMAD UR6, UR44, 0x600, UR32 ;  /* 0x000006002c0678a4 */ /* 0x000fc8000f8e0220 */
[----:B------:R-:W-:Y:S02]  /*37b0*/  UIADD3 UR10, UR6, 0x2, URZ ;  /* 0x00000002060a7890 */ /* 0x000fe4000fffe03f */
[----:B------:R-:W-:Y:S02]  /*37c0*/  UIADD3 UR14, UR6, 0x200, URZ ;  /* 0x00000200060e7890 */ /* 0x000fe4000fffe03f */
[----:B------:R-:W-:Y:S02]  /*37d0*/  UIADD3 UR18, UR6, 0x202, URZ ;  /* 0x0000020206127890 */ /* 0x000fe4000fffe03f */
[----:B------:R-:W-:Y:S02]  /*37e0*/  UIADD3 UR22, UR6, 0x400, URZ ;  /* 0x0000040006167890 */ /* 0x000fe4000fffe03f */
[----:B------:R-:W-:Y:S01]  /*37f0*/  UIADD3 UR26, UR6, 0x402, URZ ;  /* 0x00000402061a7890 */ /* 0x000fe2000fffe03f */
[----:B--2---:R-:W-:-:S04]  /*3800*/  SHF.R.U32.HI R3, RZ, 0x7, R3 ;  /* 0x00000007ff037819 */ /* 0x004fc80000011603 */
[----:B-1----:R-:W-:-:S05]  /*3810*/  IADD3 R0, R3, 0x8, RZ ;  /* 0x0000000803007810 */ /* 0x002fca0007ffe0ff */
[----:B------:R1:W-:Y:S06]  /*3820*/  BAR.SYNC.DEFER_BLOCKING R0, 0x100 ;  /* 0x000400000000751d */ /* 0x0003ec0000010000 */
[----:B0-----:R-:W-:-:S06]  /*3830*/  WARPGROUP.ARRIVE ;  /* 0x00000000000079c5 */ /* 0x001fcc0000000000 */
        /* <DEDUP_REMOVED lines=17> */
[----:B-1----:R-:W-:Y:S05]  /*3950*/  @P2 BRA `(.L_x_10022) ;  /* 0x00000000002c2947 */ /* 0x002fea0003800000 */
[----:B------:R-:W-:Y:S05]  /*3960*/  @!P0 BRA `(.L_x_10023) ;  /* 0x0000000000048947 */ /* 0x000fea0003800000 */
[----:B------:R-:W-:Y:S01]  /*3970*/  BPT.TRAP 0x1 ;  /* 0x000000040000795c */ /* 0x000fe20000300000 */
.L_x_10023:
[----:B------:R-:W-:Y:S01]  /*3980*/  ULEA UR6, UR34, UR40, 0x3 ;  /* 0x0000002822067291 */ /* 0x000fe2000f8e183f */
[----:B------:R-:W-:-:S05]  /*3990*/  IMAD.U32 R0, RZ, RZ, UR28 ;  /* 0x0000001cff007e24 */ /* 0x000fca000f8e00ff */
[----:B------:R-:W-:-:S04]  /*39a0*/  SHF.L.U32 R0, R0, 0x1f, RZ ;  /* 0x0000001f00007819 */ /* 0x000fc800000006ff */
[----:B------:R0:W1:Y:S01]  /*39b0*/  SYNCS.PHASECHK.TRANS64.TRYWAIT P1, [UR6+0x2d850], R0 ;  /* 0x02d85000ff0075a7 */ /* 0x0000620008020146 */
[----:B------:R-:W-:Y:S05]  /*39c0*/  @!P0 BRA `(.L_x_10024) ;  /* 0x0000000000048947 */ /* 0x000fea0003800000 */
[----:B------:R-:W-:Y:S01]  /*39d0*/  BPT.TRAP 0x1 ;  /* 0x000000040000795c */ /* 0x000fe20000300000 */
.L_x_10024:
[----:B-1----:R-:W-:Y:S05]  /*39e0*/  @P1 BRA `(.L_x_10022) ;  /* 0x0000000000081947 */ /* 0x002fea0003800000 */
[----:B------:R-:W1:Y:S02]  /*39f0*/  SYNCS.PHASECHK.TRANS64.TRYWAIT P1, [UR6+0x2d850], R0 ;  /* 0x02d85000ff0075a7 */ /* 0x000e640008020146 */
[----:B-1----:R-:W-:Y:S05]  /*3a00*/  @!P1 BRA `(.L_x_10025) ;  /* 0x0000006c00d89947 */ /* 0x002fea0003800000 */
.L_x_10022:
[----:B------:R-:W-:Y:S01]  /*3a10*/  UIADD3 UR6, UR40, 0x400, URZ ;  /* 0x0000040028067890 */ /* 0x000fe2000fffe03f */
[----:B------:R-:W-:Y:S01]  /*3a20*/  WARPGROUP.ARRIVE ;  /* 0x00000000000079c5 */ /* 0x000fe20000000000 */
[----:B------:R-:W-:Y:S01]  /*3a30*/  UMOV UR29, 0x40000040 ;  /* 0x40000040001d7882 */ /* 0x000fe20000000000 */
[----:B------:R-:W-:Y:S01]  /*3a40*/  UMOV UR31, 0x80000020 ;  /* 0x80000020001f7882 */ /* 0x000fe20000000000 */
[----:B------:R-:W-:-:S03]  /*3a50*/  USHF.R.U32.HI UR6, URZ, 0x4, UR6 ;  /* 0x000000043f067899 */ /* 0x000fc60008011606 */
[----:B------:R-:W1:Y:S01]  /*3a60*/  S2R R8, SR_TID.X ;  /* 0x0000000000087919 */ /* 0x000e620000002100 */
[----:B------:R-:W-:-:S04]  /*3a70*/  ULOP3.LUT UR6, UR6, 0x3fff, URZ, 0xc0, !UPT ;  /* 0x00003fff06067892 */ /* 0x000fc8000f8ec03f */
[----:B------:R-:W-:Y:S02]  /*3a80*/  ULOP3.LUT UR7, UR6, 0x2000000, URZ, 0xfc, !UPT ;  /* 0x0200000006077892 */ /* 0x000fe4000f8efc3f */
[----:B------:R-:W-:Y:S02]  /*3a90*/  ULOP3.LUT UR6, UR37, 0x10000, URZ, 0xfc, !UPT ;  /* 0x0001000025067892 */ /* 0x000fe4000f8efc3f */
[----:B------:R-:W-:-:S05]  /*3aa0*/  UIMAD UR7, UR34, 0x600, UR7 ;  /* 0x00000600220778a4 */ /* 0x000fca000f8e0207 */
[----:B------:R-:W-:Y:S02]  /*3ab0*/  UMOV UR28, UR6 ;  /* 0x00000006001c7c82 */ /* 0x000fe40008000000 */
[----:B------:R-:W-:Y:S02]  /*3ac0*/  UMOV UR30, UR7 ;  /* 0x00000007001e7c82 */ /* 0x000fe40008000000 */
[----:B------:R-:W-:Y:S01]  /*3ad0*/  HGMMA.64x96x16.F32 R88, gdesc[UR28].tnspB, R88, gsb0 ;  /* 0x416000001c5879f0 */ /* 0x000fe20008000858 */
[----:B------:R-:W-:Y:S02]  /*3ae0*/  UIADD3 UR28, UR6, 0x2, URZ ;  /* 0x00000002061c7890 */ /* 0x000fe4000fffe03f */
[----:B------:R-:W-:Y:S01]  /*3af0*/  UIADD3 UR30, UR7, 0x40, URZ ;  /* 0x00000040071e7890 */ /* 0x000fe2000fffe03f */
[----:B------:R-:W-:Y:S01]  /*3b00*/  UMOV UR29, 0x40000040 ;  /* 0x40000040001d7882 */ /* 0x000fe20000000000 */
[----:B------:R-:W-:Y:S01]  /*3b10*/  UMOV UR31, 0x80000020 ;  /* 0x80000020001f7882 */ /* 0x000fe20000000000 */
[----:B-1----:R-:W-:-:S02]  /*3b20*/  SHF.R.U32.HI R3, RZ, 0x7, R8 ;  /* 0x00000007ff037819 */ /* 0x002fc40000011608 */
[----:B------:R-:W-:-:S03]  /*3b30*/  ISETP.GE.U32.AND P1, PT, R8, 0x180, PT ;  /* 0x000001800800780c */ /* 0x000fc60003f26070 */
[----:B0-----:R-:W-:-:S05]  /*3b40*/  VIADD R0, R3, 0x9 ;  /* 0x0000000903007836 */ /* 0x001fca0000000000 */
[----:B------:R-:W-:Y:S01]  /*3b50*/  SEL R0, R0, 0x9, !P1 ;  /* 0x0000000900007807 */ /* 0x000fe20004800000 */
[----:B------:R-:W-:Y:S02]  /*3b60*/  WARPGROUP.DEPBAR.LE gsb0, 0x0 ;  /* 0x00008000000079c5 */ /* 0x000fe40000010000 */
[----:B------:R-:W-:-:S06]  /*3b70*/  WARPGROUP.ARRIVE ;  /* 0x00000000000079c5 */ /* 0x000fcc0000000000 */
[----:B------:R-:W-:Y:S01]  /*3b80*/  HGMMA.64x96x16.F32 R88, gdesc[UR28].tnspB, R88, gsb0 ;  /* 0x416000001c5879f0 */ /* 0x000fe20008000858 */
[----:B------:R-:W-:Y:S02]  /*3b90*/  UIADD3 UR28, UR6, 0x4, URZ ;  /* 0x00000004061c7890 */ /* 0x000fe4000fffe03f */
[----:B------:R-:W-:Y:S01]  /*3ba0*/  UIADD3 UR30, UR7, 0x80, URZ ;  /* 0x00000080071e7890 */ /* 0x000fe2000fffe03f */
[----:B------:R-:W-:Y:S01]  /*3bb0*/  UMOV UR29, 0x40000040 ;  /* 0x40000040001d7882 */ /* 0x000fe20000000000 */
[----:B------:R-:W-:Y:S01]  /*3bc0*/  UMOV UR31, 0x80000020 ;  /* 0x80000020001f7882 */ /* 0x000fe20000000000 */
        /* <DEDUP_REMOVED lines=37> */
[----:B------:R-:W-:Y:S03]  /*3e20*/  HGMMA.64x96x16.F32 R88, gdesc[UR28].tnspB, R88, gsb0 ;  /* 0x416000001c5879f0 */ /* 0x000fe60008000858 */
[----:B------:R-:W-:Y:S02]  /*3e30*/  WARPGROUP.DEPBAR.LE gsb0, 0x0 ;  /* 0x00008000000079c5 */ /* 0x000fe40000010000 */
[----:B------:R0:W-:Y:S06]  /*3e40*/  BAR.ARV R0, 0x100 ;  /* 0x000400000000751d */ /* 0x0001ec0000002000 */
[----:B------:R-:W-:Y:S05]  /*3e50*/  @!P0 BRA `(.L_x_10026) ;  /* 0x0000000000048947 */ /* 0x000fea0003800000 */
[----:B------:R-:W-:Y:S01]  /*3e60*/  BPT.TRAP 0x1 ;  /* 0x000000040000795c */ /* 0x000fe20000300000 */
.L_x_10026:
        /* <DEDUP_REMOVED lines=76> */
[C---:B------:R-:W-:Y:S01]  /*4330*/  FMUL.FTZ R8, R0.reuse, UR33 ;  /* 0x0000002100087c20 */ /* 0x040fe20008410000 */
[----:B------:R-:W-:-:S03]  /*4340*/  FADD.FTZ R7, -R0, R7 ;  /* 0x0000000700077221 */ /* 0x000fc60000010100 */
        /* <DEDUP_REMOVED lines=32> */
[C---:B------:R-:W-:Y:S01]  /*4550*/  FADD.FTZ R6, -R3.reuse, R6 ;  /* 0x0000000603067221 */ /* 0x040fe20000010100 */
[----:B------:R-:W-:Y:S01]  /*4560*/  FMUL.FTZ R8, R3, UR33 ;  /* 0x0000002103087c20 */ /* 0x000fe20008410000 */
[----:B------:R-:W-:Y:S01]  /*4570*/  FMUL.FTZ R7, R7, UR33 ;  /* 0x0000002107077c20 */ /* 0x000fe20008410000 */
[----:B------:R-:W-:Y:S01]  /*4580*/  MUFU.EX2 R9, R9 ;  /* 0x0000000900097308 */ /* 0x000fe20000000800 */
[----:B------:R-:W-:Y:S01]  /*4590*/  FMUL.FTZ R6, R6, UR33 ;  /* 0x0000002106067c20 */ /* 0x000fe20008410000 */
        /* <DEDUP_REMOVED lines=31> */
[----:B------:R-:W-:-:S07]  /*4790*/  FFMA.FTZ R70, R87, UR33, -R8 ;  /* 0x0000002157467c23 */ /* 0x000fce0008010808 */
[----:B------:R-:W2:Y:S01]  /*47a0*/  MUFU.EX2 R139, R139 ;  /* 0x0000008b008b7308 */ /* 0x000ea20000000800 */
[----:B-1----:R-:W-:-:S07]  /*47b0*/  FFMA.FTZ R4, R6, R5, R26 ;  /* 0x0000000506047223 */ /* 0x002fce000001001a */
[----:B------:R-:W1:Y:S01]  /*47c0*/  MUFU.EX2 R11, R11 ;  /* 0x0000000b000b7308 */ /* 0x000e620000000800 */
[----:B0-----:R-:W-:Y:S01]  /*47d0*/  FADD.FTZ R46, R10, R43 ;  /* 0x0000002b0a2e7221 */ /* 0x001fe20000010000 */
[--C-:B------:R-:W-:Y:S01]  /*47e0*/  FFMA.FTZ R43, R66, UR33, -R8.reuse ;  /* 0x00000021422b7c23 */ /* 0x100fe20008010808 */
[----:B------:R-:W-:-:S05]  /*47f0*/  FFMA.FTZ R66, R83, UR33, -R8 ;  /* 0x0000002153427c23 */ /* 0x000fca0008010808 */
        /* <DEDUP_REMOVED lines=125> */
.L_x_10027:
[----:B------:R-:W-:Y:S01]  /*4fd0*/  ULEA UR6, UR34, UR40, 0x3 ;  /* 0x0000002822067291 */ /* 0x000fe2000f8e183f */
[----:B------:R-:W-:Y:S01]  /*4fe0*/  F2FP.F16.F32.PACK_AB R8, R10, R9 ;  /* 0x000000090a08723e */ /* 0x000fe200000000ff */
[----:B------:R-:W-:Y:S01]  /*4ff0*/  UMOV UR28, UR45 ;  /* 0x0000002d001c7c82 */ /* 0x000fe20008000000 */
[----:B------:R-:W-:Y:S01]  /*5000*/  F2FP.F16.F32.PACK_AB R10, R12, R11 ;  /* 0x0000000b0c0a723e */ /* 0x000fe200000000ff */
[----:B------:R-:W-:Y:S01]  /*5010*/  UIADD3 UR6, UR6, 0x2d860, URZ ;  /* 0x0002d86006067890 */ /* 0x000fe2000fffe03f */
[----:B------:R-:W-:Y:S01]  /*5020*/  F2FP.F16.F32.PACK_AB R12, R14, R13 ;  /* 0x0000000d0e0c723e */ /* 0x000fe200000000ff */
[----:B------:R-:W-:Y:S01]  /*5030*/  UMOV UR34, UR44 ;  /* 0x0000002c00227c82 */ /* 0x000fe20008000000 */
[----:B------:R-:W-:Y:S01]  /*5040*/  F2FP.F16.F32.PACK_AB R9, R139, R26 ;  /* 0x0000001a8b09723e */ /* 0x000fe200000000ff */
[----:B------:R-:W-:Y:S01]  /*5050*/  UPRMT UR6, UR41, 0x654, UR6 ;  /* 0x0000065429067896 */ /* 0x000fe20008000006 */
        /* <DEDUP_REMOVED lines=8> */
[----:B------:R-:W-:Y:S01]  /*50e0*/  SYNCS.ARRIVE.TRANS64.RED.A1T0 RZ, [UR6], RZ ;  /* 0x000000ffffff79a7 */ /* 0x000fe20008100406 */
[----:B------:R-:W-:Y:S01]  /*50f0*/  STSM.16.M88.4 [R2+0x21800], R8 ;  /* 0x0218000802007844 */ /* 0x000fe20000000200 */
[----:B------:R-:W-:Y:S01]  /*5100*/  F2FP.F16.F32.PACK_AB R44, R24, R21 ;  /* 0x00000015182c723e */ /* 0x000fe200000000ff */
[----:B------:R-:W-:Y:S01]  /*5110*/  UIADD3 UR6, UR35, -0x1, URZ ;  /* 0xffffffff23067890 */ /* 0x000fe2000fffe03f */
[----:B------:R-:W-:Y:S01]  /*5120*/  F2FP.F16.F32.PACK_AB R45, R81, R45 ;  /* 0x0000002d512d723e */ /* 0x000fe200000000ff */
[----:B------:R0:W-:Y:S01]  /*5130*/  STSM.16.M88.4 [R18], R12 ;  /* 0x0000000c12007844 */ /* 0x0001e20000000200 */
[----:B------:R-:W-:Y:S01]  /*5140*/  F2FP.F16.F32.PACK_AB R46, R28, R25 ;  /* 0x000000191c2e723e */ /* 0x000fe200000000ff */
[-C--:B------:R-:W-:Y:S01]  /*5150*/  FMUL.FTZ R96, R96, R7.reuse ;  /* 0x0000000760607220 */ /* 0x080fe20000410000 */
[----:B------:R-:W-:Y:S01]  /*5160*/  F2FP.F16.F32.PACK_AB R47, R47, R34 ;  /* 0x000000222f2f723e */ /* 0x000fe200000000ff */
[----:B------:R-:W-:Y:S01]  /*5170*/  FMUL.FTZ R97, R97, R7 ;  /* 0x0000000761617220 */ /* 0x000fe20000410000 */
[----:B------:R-:W-:Y:S01]  /*5180*/  F2FP.F16.F32.PACK_AB R24, R32, R29 ;  /* 0x0000001d2018723e */ /* 0x000fe200000000ff */
[----:B------:R-:W-:Y:S01]  /*5190*/  FMUL.FTZ R100, R100, R7 ;  /* 0x0000000764647220 */ /* 0x000fe20000410000 */
        /* <DEDUP_REMOVED lines=14> */
[----:B0-----:R-:W-:Y:S01]  /*5280*/  F2FP.F16.F32.PACK_AB R14, R64, R61 ;  /* 0x0000003d400e723e */ /* 0x001fe200000000ff */
[----:B------:R-:W-:Y:S01]  /*5290*/  FMUL.FTZ R112, R112, R7 ;  /* 0x0000000770707220 */ /* 0x000fe20000410000 */
[----:B------:R-:W-:Y:S01]  /*52a0*/  F2FP.F16.F32.PACK_AB R8, R52, R49 ;  /* 0x000000313408723e */ /* 0x000fe200000000ff */
[----:B------:R1:W-:Y:S01]  /*52b0*/  STSM.16.M88.4 [R2+0x27800], R28 ;  /* 0x0278001c02007844 */ /* 0x0003e20000000200 */
        /* <DEDUP_REMOVED lines=17> */
[----:B------:R1:W-:Y:S01]  /*53d0*/  STSM.16.M88.4 [R17+0x6000], R12 ;  /* 0x0060000c11007844 */ /* 0x0003e20000000200 */
[----:B------:R-:W-:Y:S01]  /*53e0*/  F2FP.F16.F32.PACK_AB R67, R70, R67 ;  /* 0x000000434643723e */ /* 0x000fe200000000ff */
[-C--:B------:R-:W-:Y:S01]  /*53f0*/  FMUL.FTZ R128, R128, R7.reuse ;  /* 0x0000000780807220 */ /* 0x080fe20000410000 */
[----:B------:R-:W-:Y:S01]  /*5400*/  ISETP.LT.AND P1, PT, RZ, UR35, PT ;  /* 0x00000023ff007c0c */ /* 0x000fe2000bf21270 */
[----:B------:R-:W-:Y:S01]  /*5410*/  UMOV UR35, UR6 ;  /* 0x0000000600237c82 */ /* 0x000fe20008000000 */
[-C--:B------:R-:W-:Y:S01]  /*5420*/  FMUL.FTZ R129, R129, R7.reuse ;  /* 0x0000000781817220 */ /* 0x080fe20000410000 */
[----:B------:R1:W-:Y:S01]  /*5430*/  STSM.16.M88.4 [R16+0x6000], R64 ;  /* 0x0060004010007844 */ /* 0x0003e20000000200 */
[-C--:B------:R-:W-:Y:S01]  /*5440*/  FMUL.FTZ R132, R132, R7.reuse ;  /* 0x0000000784847220 */ /* 0x080fe20000410000 */
[----:B------:R-:W-:Y:S01]  /*5450*/  FMUL.FTZ R133, R133, R7 ;  /* 0x0000000785857220 */ /* 0x000fe20000410000 */
[-C--:B------:R-:W-:Y:S01]  /*5460*/  FMUL.FTZ R90, R90, R6.reuse ;  /* 0x000000065a5a7220 */ /* 0x080fe20000410000 */
[----:B------:R-:W-:Y:S01]  /*5470*/  @!PT LDS RZ, [RZ] ;  /* 0x00000000fffff984 */ /* 0x000fe20000000800 */
[----:B------:R-:W-:Y:S01]  /*5480*/  @!PT LDS RZ, [RZ] ;  /* 0x00000000fffff984 */ /* 0x000fe20000000800 */
[----:B------:R-:W-:Y:S01]  /*5490*/  @!PT LDS RZ, [RZ] ;  /* 0x00000000fffff984 */ /* 0x000fe20000000800 */
[----:B------:R-:W-:Y:S01]  /*54a0*/  @!PT LDS RZ, [RZ] ;  /* 0x00000000fffff984 */ /* 0x000fe20000000800 */
[----:B------:R0:W-:Y:S06]  /*54b0*/  MEMBAR.ALL.CTA ;  /* 0x0000000000007992 */ /* 0x0001ec0000008000 */
[----:B0-----:R-:W0:Y:S01]  /*54c0*/  FENCE.VIEW.ASYNC.S ;  /* 0x00000000000073c6 */ /* 0x001e220000000000 */
        /* <DEDUP_REMOVED lines=25> */
[----:B0-----:R-:W-:Y:S01]  /*5660*/  NOP ;  /* 0x0000000000007918 */ /* 0x001fe20000000000 */
[----:B-1----:R-:W-:Y:S05]  /*5670*/  @P1 BRA `(.L_x_10028) ;  /* 0xffffffdc00d41947 */ /* 0x002fea000383ffff */
.L_x_10017:
[----:B------:R-:W-:Y:S06]  /*5680*/  BAR.ARV 0x8, 0x200 ;  /* 0x0208000000007b1d */ /* 0x000fec0000002000 */
[----:B------:R-:W-:Y:S05]  /*5690*/  @!P0 BRA `(.L_x_10029) ;  /* 0x0000000000048947 */ /* 0x000fea0003800000 */
[----:B------:R-:W-:Y:S01]  /*56a0*/  BPT.TRAP 0x1 ;  /* 0x000000040000795c */ /* 0x000fe20000300000 */
.L_x_10029:
[----:B------:R-:W-:Y:S01]  /*56b0*/  ULEA UR8, UR44, UR40, 0x3 ;  /* 0x000000282c087291 */ /* 0x000fe2000f8e183f */
[----:B------:R-:W-:-:S05]  /*56c0*/  IMAD.U32 R6, RZ, RZ, UR45 ;  /* 0x0000002dff067e24 */ /* 0x000fca000f8e00ff */
[----:B------:R-:W-:-:S04]  /*56d0*/  SHF.L.U32 R6, R6, 0x1f, RZ ;  /* 0x0000001f06067819 */ /* 0x000fc800000006ff */
[----:B------:R1:W2:Y:S01]  /*56e0*/  SYNCS.PHASECHK.TRANS64.TRYWAIT P1, [UR8+0x2d850], R6 ;  /* 0x02d85006ff0075a7 */ /* 0x0002a20008020148 */
[----:B------:R-:W-:Y:S05]  /*56f0*/  @!P0 BRA `(.L_x_10030) ;  /* 0x0000000000048947 */ /* 0x000fea0003800000 */
[----:B------:R-:W-:Y:S01]  /*5700*/  BPT.TRAP 0x1 ;  /* 0x000000040000795c */ /* 0x000fe20000300000 */
.L_x_10030:
[----:B--2---:R-:W-:Y:S05]  /*5710*/  @P1 BRA `(.L_x_10031) ;  /* 0x0000000000081947 */ /* 0x004fea0003800000 */
[----:B------:R-:W2:Y:S02]  /*5720*/  SYNCS.PHASECHK.TRANS64.TRYWAIT P1, [UR8+0x2d850], R6 ;  /* 0x02d85006ff0075a7 */ /* 0x000ea40008020148 */
[----:B--2---:R-:W-:Y:S05]  /*5730*/  @!P1 BRA `(.L_x_10032) ;  /* 0x0000005000a49947 */ /* 0x004fea0003800000 */
.L_x_10031:
[----:B------:R-:W-:Y:S01]  /*5740*/  UIADD3 UR4, UR40, 0x400, URZ ;  /* 0x0000040028047890 */ /* 0x000fe2000fffe03f */
[----:B------:R-:W-:Y:S01]  /*5750*/  WARPGROUP.ARRIVE ;  /* 0x00000000000079c5 */ /* 0x000fe20000000000 */
[----:B------:R-:W-:Y:S01]  /*5760*/  ULOP3.LUT UR37, UR37, 0x10000, URZ, 0xfc, !UPT ;  /* 0x0001000025257892 */ /* 0x000fe2000f8efc3f */
[----:B--2---:R-:W2:Y:S01]  /*5770*/  SHFL.BFLY PT, R7, R4, 0x2, 0x1f ;  /* 0x0c401f0004077f89 */ /* 0x004ea200000e0000 */
[----:B------:R-:W-:Y:S01]  /*5780*/  USHF.R.U32.HI UR4, URZ, 0x4, UR4 ;  /* 0x000000043f047899 */ /* 0x000fe20008011604 */
[----:B------:R-:W-:Y:S01]  /*5790*/  IMAD.MOV.U32 R55, RZ, RZ, RZ ;  /* 0x000000ffff377224 */ /* 0x000fe200078e00ff */
[----:B------:R-:W-:Y:S01]  /*57a0*/  UMOV UR5, 0x40000040 ;  /* 0x4000004000057882 */ /* 0x000fe20000000000 */
[----:B------:R-:W-:Y:S01]  /*57b0*/  UMOV UR7, 0x80000020 ;  /* 0x8000002000077882 */ /* 0x000fe20000000000 */
[----:B------:R-:W-:Y:S01]  /*57c0*/  ULOP3.LUT UR4, UR4, 0x3fff, URZ, 0xc0, !UPT ;  /* 0x00003fff04047892 */ /* 0x000fe2000f8ec03f */
[----:B-1----:R-:W0:Y:S01]  /*57d0*/  SHFL.BFLY PT, R6, R5, 0x2, 0x1f ;  /* 0x0c401f0005067f89 */ /* 0x002e2200000e0000 */
[----:B------:R-:W-:-:S02]  /*57e0*/  IMAD.MOV.U32 R33, RZ, RZ, -0x800000 ;  /* 0xff800000ff217424 */ /* 0x000fc400078e00ff */
[----:B------:R-:W-:Y:S01]  /*57f0*/  ULOP3.LUT UR4, UR4, 0x2000000, URZ, 0xfc, !UPT ;  /* 0x0200000004047892 */ /* 0x000fe2000f8efc3f */
[----:B------:R-:W-:-:S03]  /*5800*/  IMAD.MOV.U32 R32, RZ, RZ, -0x800000 ;  /* 0xff800000ff207424 */ /* 0x000fc600078e00ff */
[----:B------:R-:W-:-:S03]  /*5810*/  UIMAD UR9, UR44, 0x600, UR4 ;  /* 0x000006002c0978a4 */ /* 0x000fc6000f8e0204 */
[----:B------:R-:W-:-:S04]  /*5820*/  UMOV UR4, UR37 ;  /* 0x0000002500047c82 */ /* 0x000fc80008000000 */
[----:B------:R-:W-:Y:S02]  /*5830*/  UMOV UR6, UR9 ;  /* 0x0000000900067c82 */ /* 0x000fe40008000000 */
[----:B------:R-:W-:Y:S01]  /*5840*/  HGMMA.64x96x16.F32 R88, gdesc[UR4].tnspB, R88, gsb0 ;  /* 0x41600000045879f0 */ /* 0x000fe20008000858 */
[----:B------:R-:W-:Y:S01]  /*5850*/  UIADD3 UR4, UR37, 0x2, URZ ;  /* 0x0000000225047890 */ /* 0x000fe2000fffe03f */
[----:B--2---:R-:W-:Y:S01]  /*5860*/  FADD.FTZ R7, R7, R4 ;  /* 0x0000000407077221 */ /* 0x004fe20000010000 */
[----:B------:R-:W-:Y:S01]  /*5870*/  UIADD3 UR6, UR9, 0x40, URZ ;  /* 0x0000004009067890 */ /* 0x000fe2000fffe03f */
[----:B------:R-:W-:Y:S01]  /*5880*/  UMOV UR5, 0x40000040 ;  /* 0x4000004000057882 */ /* 0x000fe20000000000 */
[----:B------:R-:W-:Y:S01]  /*5890*/  UMOV UR7, 0x80000020 ;  /* 0x8000002000077882 */ /* 0x000fe20000000000 */
[----:B0-----:R-:W-:Y:S01]  /*58a0*/  FADD.FTZ R8, R6, R5 ;  /* 0x0000000506087221 */ /* 0x001fe20000010000 */
[----:B------:R-:W-:Y:S01]  /*58b0*/  IMAD.U32 R5, RZ, RZ, UR33 ;  /* 0x00000021ff057e24 */ /* 0x000fe2000f8e00ff */
[----:B------:R-:W0:Y:S04]  /*58c0*/  SHFL.BFLY PT, R6, R7, 0x1, 0x1f ;  /* 0x0c201f0007067f89 */ /* 0x000e2800000e0000 */
[----:B------:R-:W1:Y:S01]  /*58d0*/  SHFL.BFLY PT, R9, R8, 0x1, 0x1f ;  /* 0x0c201f0008097f89 */ /* 0x000e6200000e0000 */
[----:B0-----:R-:W-:Y:S01]  /*58e0*/  FADD.FTZ R10, R7, R6 ;  /* 0x00000006070a7221 */ /* 0x001fe20000010000 */
[----:B------:R-:W-:-:S02]  /*58f0*/  IMAD.U32 R7, RZ, RZ, UR33 ;  /* 0x00000021ff077e24 */ /* 0x000fc4000f8e00ff */
[----:B-1----:R-:W-:Y:S02]  /*5900*/  FADD.FTZ R11, R8, R9 ;  /* 0x00000009080b7221 */ /* 0x002fe40000010000 */
[----:B------:R-:W-:Y:S01]  /*5910*/  FSETP.NE.FTZ.AND P1, PT, R10, RZ, PT ;  /* 0x000000ff0a00720b */ /* 0x000fe20003f35000 */
[----:B------:R-:W-:Y:S02]  /*5920*/  IMAD.MOV.U32 R9, RZ, RZ, RZ ;  /* 0x000000ffff097224 */ /* 0x000fe400078e00ff */
        /* <DEDUP_REMOVED lines=57> */
[----:B0-23--:R-:W-:Y:S05]  /*5cc0*/  @!P0 BRA `(.L_x_10033) ;  /* 0x0000000000048947 */ /* 0x00dfea0003800000 */
[----:B------:R-:W-:Y:S01]  /*5cd0*/  BPT.TRAP 0x1 ;  /* 0x000000040000795c */ /* 0x000fe20000300000 */
.L_x_10033:
[----:B------:R-:W0:Y:S01]  /*5ce0*/  S2UR UR6, SR_SWINHI ;  /* 0x00000000000679c3 */ /* 0x000e220000002f00 */
[----:B------:R-:W-:Y:S01]  /*5cf0*/  LEA R11, R138, R22, 0x5 ;  /* 0x000000168a0b7211 */ /* 0x000fe200078e28ff */
[----:B------:R-:W-:Y:S01]  /*5d00*/  FMUL.FTZ R6, R93, R55 ;  /* 0x000000375d067220 */ /* 0x000fe20000410000 */
[----:B------:R-:W-:Y:S01]  /*5d10*/  IMAD R61, RZ, RZ, -UR43 ;  /* 0x8000002bff3d7e24 */ /* 0x000fe2000f8e02ff */
[----:B------:R-:W-:Y:S01]  /*5d20*/  ULDC UR7, c[0x0][0xc44] ;  /* 0x0003110000077ab9 */ /* 0x000fe20000000800 */
[----:B------:R-:W-:Y:S01]  /*5d30*/  UIADD3 UR8, UR8, 0x2d860, URZ ;  /* 0x0002d86008087890 */ /* 0x000fe2000fffe03f */
[-C--:B------:R-:W-:Y:S01]  /*5d40*/  FMUL.FTZ R62, R95, R9.reuse ;  /* 0x000000095f3e7220 */ /* 0x080fe20000410000 */
[----:B------:R-:W-:Y:S01]  /*5d50*/  ULDC.64 UR10, c[0x0][0xb90] ;  /* 0x0002e400000a7ab9 */ /* 0x000fe20000000a00 */
[----:B------:R-:W1:Y:S01]  /*5d60*/  LDC R60, c[0x0][0xbe8] ;  /* 0x0002fa00ff3c7b82 */ /* 0x000e620000000800 */
[----:B------:R-:W-:Y:S01]  /*5d70*/  UPRMT UR8, UR41, 0x654, UR8 ;  /* 0x0000065429087896 */ /* 0x000fe20008000008 */
        /* <DEDUP_REMOVED lines=26> */
[----:B------:R-:W-:Y:S01]  /*5f20*/  USHF.R.S32.HI UR12, URZ, 0x1f, UR7 ;  /* 0x0000001f3f0c7899 */ /* 0x000fe20008011407 */
[----:B------:R-:W-:Y:S01]  /*5f30*/  IMAD.WIDE R38, R11, 0x2, R38 ;  /* 0x000000020b267825 */ /* 0x000fe200078e0226 */
[----:B------:R-:W-:-:S03]  /*5f40*/  IADD3 R31, P1, R4, 0x6000, RZ ;  /* 0x00006000041f7810 */ /* 0x000fc60007f3e0ff */
[----:B------:R-:W-:Y:S01]  /*5f50*/  FMUL.FTZ R72, R126, R9 ;  /* 0x000000097e487220 */ /* 0x000fe20000410000 */
[----:B------:R-:W-:Y:S01]  /*5f60*/  IADD3 R27, P3, R4, 0x3000, RZ ;  /* 0x00003000041b7810 */ /* 0x000fe20007f7e0ff */
[----:B--2---:R-:W-:Y:S01]  /*5f70*/  IMAD R61, R26, R61, UR36 ;  /* 0x000000241a3d7e24 */ /* 0x004fe2000f8e023d */
[----:B------:R-:W-:Y:S01]  /*5f80*/  IADD3 R25, P0, R4, 0x6020, RZ ;  /* 0x0000602004197810 */ /* 0x000fe20007f1e0ff */
[----:B------:R-:W-:Y:S01]  /*5f90*/  IMAD.X R11, RZ, RZ, R5, P1 ;  /* 0x000000ffff0b7224 */ /* 0x000fe200008e0605 */
[----:B-1----:R-:W-:Y:S01]  /*5fa0*/  ISETP.NE.AND P1, PT, R60, 0x1, PT ;  /* 0x000000013c00780c */ /* 0x002fe20003f25270 */
[----:B------:R-:W-:Y:S01]  /*5fb0*/  UIMAD UR6, UR12, UR10, URZ ;  /* 0x0000000a0c0672a4 */ /* 0x000fe2000f8e023f */
[----:B------:R-:W-:Y:S01]  /*5fc0*/  LOP3.LUT R14, R27, 0x180, RZ, 0xc0, !PT ;  /* 0x000001801b0e7812 */ /* 0x000fe200078ec0ff */
[----:B------:R-:W-:Y:S01]  /*5fd0*/  IMAD R95, R61, 0xc0, R143 ;  /* 0x000000c03d5f7824 */ /* 0x000fe200078e028f */
[----:B------:R-:W-:Y:S01]  /*5fe0*/  LOP3.LUT R24, R25, 0x180, RZ, 0xc0, !PT ;  /* 0x0000018019187812 */ /* 0x000fe200078ec0ff */
[-C--:B------:R-:W-:Y:S01]  /*5ff0*/  FMUL.FTZ R64, R131, R9.reuse ;  /* 0x0000000983407220 */ /* 0x080fe20000410000 */
[----:B------:R-:W-:Y:S01]  /*6000*/  SHF.R.U64 R14, R14, 0x3, RZ ;  /* 0x000000030e0e7819 */ /* 0x000fe200000012ff */
[-C--:B------:R-:W-:Y:S01]  /*6010*/  FMUL.FTZ R73, R130, R9.reuse ;  /* 0x0000000982497220 */ /* 0x080fe20000410000 */
[-C--:B------:R-:W-:Y:S01]  /*6020*/  FMUL.FTZ R65, R135, R9.reuse ;  /* 0x0000000987417220 */ /* 0x080fe20000410000 */
[----:B------:R-:W-:Y:S01]  /*6030*/  FMUL.FTZ R134, R134, R9 ;  /* 0x0000000986867220 */ /* 0x000fe20000410000 */
[----:B------:R-:W-:Y:S01]  /*6040*/  LOP3.LUT R14, R14, R27, RZ, 0x3c, !PT ;  /* 0x0000001b0e0e7212 */ /* 0x000fe200078e3cff */
[----:B------:R-:W-:Y:S01]  /*6050*/  UIMAD.WIDE.U32 UR4, UR7, UR10, URZ ;  /* 0x0000000a070472a5 */ /* 0x000fe2000f8e003f */
[----:B------:R-:W0:Y:S01]  /*6060*/  LDC.64 R26, c[0x0][0xb98] ;  /* 0x0002e600ff1a7b82 */ /* 0x000e220000000a00 */
[----:B------:R-:W-:Y:S01]  /*6070*/  SHF.R.U64 R24, R24, 0x3, RZ ;  /* 0x0000000318187819 */ /* 0x000fe200000012ff */
[----:B------:R-:W-:Y:S01]  /*6080*/  UIMAD UR6, UR7, UR11, UR6 ;  /* 0x0000000b070672a4 */ /* 0x000fe2000f8e0206 */
[----:B------:R-:W-:Y:S01]  /*6090*/  LOP3.LUT R9, R4, 0x180, RZ, 0xc0, !PT ;  /* 0x0000018004097812 */ /* 0x000fe200078ec0ff */
[----:B------:R-:W-:Y:S01]  /*60a0*/  FMUL.FTZ R7, R89, R55 ;  /* 0x0000003759077220 */ /* 0x000fe20000410000 */
[----:B------:R-:W-:Y:S01]  /*60b0*/  LOP3.LUT R24, R24, R25, RZ, 0x3c, !PT ;  /* 0x0000001918187212 */ /* 0x000fe200078e3cff */
[-C--:B------:R-:W-:Y:S01]  /*60c0*/  FMUL.FTZ R63, R92, R55.reuse ;  /* 0x000000375c3f7220 */ /* 0x080fe20000410000 */
[----:B------:R-:W-:Y:S01]  /*60d0*/  SHF.R.U64 R9, R9, 0x3, RZ ;  /* 0x0000000309097819 */ /* 0x000fe200000012ff */
[----:B------:R-:W1:Y:S01]  /*60e0*/  @P1 LDC R84, c[0x0][0xbec] ;  /* 0x0002fb00ff541b82 */ /* 0x000e620000000800 */
[----:B------:R-:W-:Y:S01]  /*60f0*/  IMAD.X R25, RZ, RZ, R5, P0 ;  /* 0x000000ffff197224 */ /* 0x000fe200000e0605 */
[----:B------:R-:W-:Y:S01]  /*6100*/  UIADD3 UR6, UR5, UR6, URZ ;  /* 0x0000000605067290 */ /* 0x000fe2000fffe03f */
[----:B------:R-:W-:Y:S01]  /*6110*/  IMAD.MOV.U32 R89, RZ, RZ, R95 ;  /* 0x000000ffff597224 */ /* 0x000fe200078e005f */
[----:B------:R-:W-:Y:S01]  /*6120*/  IADD3 R37, P0, R38, 0x1800, RZ ;  /* 0x0000180026257810 */ /* 0x000fe20007f1e0ff */
[----:B------:R-:W-:Y:S01]  /*6130*/  FMUL.FTZ R28, R88, R55 ;  /* 0x00000037581c7220 */ /* 0x000fe20000410000 */
[C---:B------:R-:W-:Y:S01]  /*6140*/  IADD3 R29, P2, R4.reuse, 0x3020, RZ ;  /* 0x00003020041d7810 */ /* 0x040fe20007f5e0ff */
[----:B------:R-:W-:Y:S01]  /*6150*/  USHF.R.S32.HI UR10, URZ, 0x1f, UR38 ;  /* 0x0000001f3f0a7899 */ /* 0x000fe20008011426 */
[----:B------:R-:W2:Y:S01]  /*6160*/  @P1 LDC R93, c[0x0][0xbf0] ;  /* 0x0002fc00ff5d1b82 */ /* 0x000ea20000000800 */
[----:B------:R-:W-:Y:S01]  /*6170*/  IADD3 R21, P4, R4, 0x20, RZ ;  /* 0x0000002004157810 */ /* 0x000fe20007f9e0ff */
[----:B------:R-:W-:Y:S01]  /*6180*/  IMAD.U32 R41, RZ, RZ, UR5 ;  /* 0x00000005ff297e24 */ /* 0x000fe2000f8e00ff */
[----:B------:R-:W-:Y:S01]  /*6190*/  LOP3.LUT R4, R9, R4, RZ, 0x3c, !PT ;  /* 0x0000000409047212 */ /* 0x000fe200078e3cff */
[----:B------:R-:W-:Y:S01]  /*61a0*/  IMAD.U32 R40, RZ, RZ, UR4 ;  /* 0x00000004ff287e24 */ /* 0x000fe2000f8e00ff */
[----:B------:R-:W-:Y:S01]  /*61b0*/  LOP3.LUT R36, R37, 0x180, RZ, 0xc0, !PT ;  /* 0x0000018025247812 */ /* 0x000fe200078ec0ff */
[----:B------:R-:W-:Y:S01]  /*61c0*/  IMAD.U32 R41, RZ, RZ, UR6 ;  /* 0x00000006ff297e24 */ /* 0x000fe2000f8e00ff */
[----:B------:R-:W-:Y:S01]  /*61d0*/  IADD3 R91, P5, R38, 0x7800, RZ ;  /* 0x00007800265b7810 */ /* 0x000fe20007fbe0ff */
[----:B------:R-:W-:Y:S01]  /*61e0*/  SYNCS.ARRIVE.TRANS64.RED.A1T0 RZ, [UR8], RZ ;  /* 0x000000ffffff79a7 */ /* 0x000fe20008100408 */
[----:B------:R-:W-:Y:S01]  /*61f0*/  F2FP.F16.F32.PACK_AB R6, R6, R63 ;  /* 0x0000003f0606723e */ /* 0x000fe200000000ff */
[----:B0-----:R-:W-:Y:S01]  /*6200*/  IMAD.WIDE.U32 R40, R26, UR38, R40 ;  /* 0x000000261a287c25 */ /* 0x001fe2000f8e0028 */
[----:B------:R-:W-:Y:S01]  /*6210*/  LOP3.LUT R10, R31, 0x180, RZ, 0xc0, !PT ;  /* 0x000001801f0a7812 */ /* 0x000fe200078ec0ff */
[----:B------:R-:W-:Y:S01]  /*6220*/  ULDC.64 UR4, c[0x0][0xb88] ;  /* 0x0002e20000047ab9 */ /* 0x000fe20000000a00 */
[----:B------:R-:W-:Y:S01]  /*6230*/  MOV R86, R4 ;  /* 0x0000000400567202 */ /* 0x000fe20000000f00 */
[--C-:B------:R-:W-:Y:S01]  /*6240*/  IMAD.X R15, RZ, RZ, R5.reuse, P3 ;  /* 0x000000ffff0f7224 */ /* 0x100fe200018e0605 */
[----:B------:R-:W-:Y:S01]  /*6250*/  F2FP.F16.F32.PACK_AB R4, R7, R28 ;  /* 0x0000001c0704723e */ /* 0x000fe200000000ff */
[----:B-1----:R-:W-:Y:S01]  /*6260*/  @P1 IMAD.HI.U32 R84, R95, R84, RZ ;  /* 0x000000545f541227 */ /* 0x002fe200078e00ff */
[----:B------:R-:W-:Y:S01]  /*6270*/  SHF.R.U64 R36, R36, 0x3, RZ ;  /* 0x0000000324247819 */ /* 0x000fe200000012ff */
[----:B------:R-:W-:Y:S01]  /*6280*/  ULDC UR6, c[0x0][0xa88] ;  /* 0x0002a20000067ab9 */ /* 0x000fe20000000800 */
[----:B------:R-:W-:Y:S01]  /*6290*/  F2FP.F16.F32.PACK_AB R7, R62, R85 ;  /* 0x000000553e07723e */ /* 0x000fe200000000ff */
[----:B------:R-:W-:Y:S01]  /*62a0*/  IMAD R62, R26, UR10, RZ ;  /* 0x0000000a1a3e7c24 */ /* 0x000fe2000f8e02ff */
[----:B------:R-:W-:Y:S01]  /*62b0*/  SHF.R.U64 R10, R10, 0x3, RZ ;  /* 0x000000030a0a7819 */ /* 0x000fe200000012ff */
[--C-:B------:R-:W-:Y:S01]  /*62c0*/  IMAD.X R13, RZ, RZ, R5.reuse, P2 ;  /* 0x000000ffff0d7224 */ /* 0x100fe200010e0605 */
[----:B------:R-:W-:Y:S01]  /*62d0*/  LOP3.LUT R8, R29, 0x180, RZ, 0xc0, !PT ;  /* 0x000001801d087812 */ /* 0x000fe200078ec0ff */
[----:B------:R-:W-:Y:S01]  /*62e0*/  IMAD R27, R27, UR38, R62 ;  /* 0x000000261b1b7c24 */ /* 0x000fe2000f8e023e */
[----:B--2---:R-:W-:Y:S01]  /*62f0*/  @P1 SHF.R.U32.HI R89, RZ, R93, R84 ;  /* 0x0000005dff591219 */ /* 0x004fe20000011654 */
[----:B------:R-:W-:Y:S01]  /*6300*/  IMAD.X R9, RZ, RZ, R5, P4 ;  /* 0x000000ffff097224 */ /* 0x000fe200020e0605 */
[----:B------:R-:W-:Y:S01]  /*6310*/  LOP3.LUT R84, R91, 0x180, RZ, 0xc0, !PT ;  /* 0x000001805b547812 */ /* 0x000fe200078ec0ff */
[----:B------:R-:W-:Y:S01]  /*6320*/  IMAD R62, R60, UR6, RZ ;  /* 0x000000063c3e7c24 */ /* 0x000fe2000f8e02ff */
[----:B------:R-:W-:Y:S01]  /*6330*/  LOP3.LUT R36, R36, R37, RZ, 0x3c, !PT ;  /* 0x0000002524247212 */ /* 0x000fe200078e3cff */
[----:B------:R-:W-:Y:S01]  /*6340*/  IMAD.MOV R63, RZ, RZ, -R89 ;  /* 0x000000ffff3f7224 */ /* 0x000fe200078e0a59 */
[----:B------:R-:W-:Y:S01]  /*6350*/  SHF.R.U64 R28, R84, 0x3, RZ ;  /* 0x00000003541c7819 */ /* 0x000fe200000012ff */
[----:B------:R-:W-:Y:S01]  /*6360*/  IMAD.X R37, RZ, RZ, R39, P0 ;  /* 0x000000ffff257224 */ /* 0x000fe200000e0627 */
[----:B------:R-:W-:Y:S01]  /*6370*/  LOP3.LUT R10, R10, R31, RZ, 0x3c, !PT ;  /* 0x0000001f0a0a7212 */ /* 0x000fe200078e3cff */
[----:B------:R-:W-:Y:S01]  /*6380*/  IMAD R63, R60, R63, R95 ;  /* 0x0000003f3c3f7224 */ /* 0x000fe200078e025f */
[----:B------:R-:W-:Y:S01]  /*6390*/  MOV R84, R24 ;  /* 0x0000001800547202 */ /* 0x000fe20000000f00 */
[-C--:B------:R-:W-:Y:S01]  /*63a0*/  FMUL.FTZ R0, R97, R55.reuse ;  /* 0x0000003761007220 */ /* 0x080fe20000410000 */
[----:B------:R-:W-:Y:S01]  /*63b0*/  IADD3 R31, P3, R38, 0x4800, RZ ;  /* 0x00004800261f7810 */ /* 0x000fe20007f7e0ff */
[-C--:B------:R-:W-:Y:S01]  /*63c0*/  FMUL.FTZ R51, R96, R55.reuse ;  /* 0x0000003760337220 */ /* 0x080fe20000410000 */
[----:B------:R-:W-:Y:S01]  /*63d0*/  SHF.R.S32.HI R25, RZ, 0x1f, R89 ;  /* 0x0000001fff197819 */ /* 0x000fe20000011459 */
[-C--:B------:R-:W-:Y:S01]  /*63e0*/  FMUL.FTZ R48, R101, R55.reuse ;  /* 0x0000003765307220 */ /* 0x080fe20000410000 */
[----:B------:R-:W-:Y:S01]  /*63f0*/  IADD3 R24, P0, R89, R40, RZ ;  /* 0x0000002859187210 */ /* 0x000fe20007f1e0ff */
[-C--:B------:R-:W-:Y:S01]  /*6400*/  FMUL.FTZ R53, R100, R55.reuse ;  /* 0x0000003764357220 */ /* 0x080fe20000410000 */
[----:B------:R-:W-:Y:S01]  /*6410*/  SHF.R.S32.HI R26, RZ, 0x1f, R63 ;  /* 0x0000001fff1a7819 */ /* 0x000fe2000001143f */
[-C--:B------:R-:W-:Y:S01]  /*6420*/  FMUL.FTZ R49, R105, R55.reuse ;  /* 0x0000003769317220 */ /* 0x080fe20000410000 */
[----:B------:R-:W-:Y:S01]  /*6430*/  SHF.R.U64 R8, R8, 0x3, RZ ;  /* 0x0000000308087819 */ /* 0x000fe200000012ff */
[----:B------:R-:W-:Y:S01]  /*6440*/  FMUL.FTZ R50, R104, R55 ;  /* 0x0000003768327220 */ /* 0x000fe20000410000 */
[----:B------:R-:W-:Y:S01]  /*6450*/  IADD3 R35, P2, R38, 0x3000, RZ ;  /* 0x0000300026237810 */ /* 0x000fe20007f5e0ff */
[----:B------:R-:W-:Y:S01]  /*6460*/  IMAD R26, R26, UR4, RZ ;  /* 0x000000041a1a7c24 */ /* 0x000fe2000f8e02ff */
[----:B------:R-:W-:Y:S01]  /*6470*/  F2FP.F16.F32.PACK_AB R5, R82, R87 ;  /* 0x000000575205723e */ /* 0x000fe200000000ff */
[----:B------:R-:W-:Y:S01]  /*6480*/  BAR.SYNC.DEFER_BLOCKING 0x1, 0x180 ;  /* 0x0046000000007b1d */ /* 0x000fe20000010000 */
[----:B------:R-:W-:Y:S01]  /*6490*/  LOP3.LUT R30, R31, 0x180, RZ, 0xc0, !PT ;  /* 0x000001801f1e7812 */ /* 0x000fe200078ec0ff */
[----:B------:R-:W-:Y:S01]  /*64a0*/  FMUL.FTZ R46, R109, R55 ;  /* 0x000000376d2e7220 */ /* 0x000fe20000410000 */
[----:B------:R-:W-:Y:S01]  /*64b0*/  IADD3.X R25, R25, R41, R27, P0, !PT ;  /* 0x0000002919197210 */ /* 0x000fe200007fe41b */
[----:B------:R-:W-:Y:S01]  /*64c0*/  FMUL.FTZ R59, R108, R55 ;  /* 0x000000376c3b7220 */ /* 0x000fe20000410000 */
[----:B------:R-:W-:Y:S01]  /*64d0*/  LOP3.LUT R12, R8, R29, RZ, 0x3c, !PT ;  /* 0x0000001d080c7212 */ /* 0x000fe200078e3cff */
[----:B------:R-:W-:Y:S01]  /*64e0*/  FMUL.FTZ R47, R113, R55 ;  /* 0x00000037712f7220 */ /* 0x000fe20000410000 */
[----:B------:R-:W-:Y:S01]  /*64f0*/  LOP3.LUT R8, R21, 0x180, RZ, 0xc0, !PT ;  /* 0x0000018015087812 */ /* 0x000fe200078ec0ff */
[----:B------:R-:W-:Y:S01]  /*6500*/  IMAD.WIDE.U32 R24, R63, UR4, R24 ;  /* 0x000000043f187c25 */ /* 0x000fe2000f8e0018 */
[----:B------:R-:W-:-:S03]  /*6510*/  LOP3.LUT R34, R35, 0x180, RZ, 0xc0, !PT ;  /* 0x0000018023227812 */ /* 0x000fc600078ec0ff */
[-C--:B------:R-:W-:Y:S01]  /*6520*/  FMUL.FTZ R58, R112, R55.reuse ;  /* 0x00000037703a7220 */ /* 0x080fe20000410000 */
[----:B------:R-:W-:Y:S01]  /*6530*/  SHF.R.U64 R30, R30, 0x3, RZ ;  /* 0x000000031e1e7819 */ /* 0x000fe200000012ff */
[----:B------:R-:W-:Y:S01]  /*6540*/  FMUL.FTZ R44, R117, R55 ;  /* 0x00000037752c7220 */ /* 0x000fe20000410000 */
[----:B------:R-:W-:Y:S01]  /*6550*/  MOV R85, R10 ;  /* 0x0000000a00557202 */ /* 0x000fe20000000f00 */
[----:B------:R-:W-:Y:S01]  /*6560*/  IMAD R11, R61, 0xc0, R142 ;  /* 0x000000c03d0b7824 */ /* 0x000fe200078e028e */
[----:B------:R-:W-:Y:S01]  /*6570*/  SHF.R.U64 R8, R8, 0x3, RZ ;  /* 0x0000000308087819 */ /* 0x000fe200000012ff */
[-C--:B------:R-:W-:Y:S01]  /*6580*/  FMUL.FTZ R57, R116, R55.reuse ;  /* 0x0000003774397220 */ /* 0x080fe20000410000 */
[----:B------:R-:W-:Y:S01]  /*6590*/  SHF.R.U64 R34, R34, 0x3, RZ ;  /* 0x0000000322227819 */ /* 0x000fe200000012ff */
[----:B------:R-:W-:Y:S01]  /*65a0*/  FMUL.FTZ R3, R125, R55 ;  /* 0x000000377d037220 */ /* 0x000fe20000410000 */
[----:B------:R-:W-:Y:S01]  /*65b0*/  LOP3.LUT R30, R30, R31, RZ, 0x3c, !PT ;  /* 0x0000001f1e1e7212 */ /* 0x000fe200078e3cff */
[--C-:B------:R-:W-:Y:S01]  /*65c0*/  IMAD.X R31, RZ, RZ, R39.reuse, P3 ;  /* 0x000000ffff1f7224 */ /* 0x100fe200018e0627 */
[----:B------:R-:W-:Y:S01]  /*65d0*/  LOP3.LUT P0, RZ, R140, 0x3, RZ, 0xc0, !PT ;  /* 0x000000038cff7812 */ /* 0x000fe2000780c0ff */
[----:B------:R-:W-:Y:S01]  /*65e0*/  FMUL.FTZ R54, R124, R55 ;  /* 0x000000377c367220 */ /* 0x000fe20000410000 */
[----:B------:R-:W-:Y:S01]  /*65f0*/  LOP3.LUT R8, R8, R21, RZ, 0x3c, !PT ;  /* 0x0000001508087212 */ /* 0x000fe200078e3cff */
[----:B------:R0:W-:Y:S01]  /*6600*/  STSM.16.M88.4 [R86], R4 ;  /* 0x0000000456007844 */ /* 0x0001e20000000200 */
[----:B------:R-:W-:Y:S01]  /*6610*/  LOP3.LUT R34, R34, R35, RZ, 0x3c, !PT ;  /* 0x0000002322227212 */ /* 0x000fe200078e3cff */
[----:B------:R-:W-:Y:S01]  /*6620*/  IMAD.X R35, RZ, RZ, R39, P2 ;  /* 0x000000ffff237224 */ /* 0x000fe200010e0627 */
[----:B------:R-:W-:Y:S01]  /*6630*/  ISETP.GE.OR P2, PT, R11, R62, P0 ;  /* 0x0000003e0b00720c */ /* 0x000fe20000746670 */
[----:B------:R-:W-:Y:S01]  /*6640*/  FMUL.FTZ R45, R121, R55 ;  /* 0x00000037792d7220 */ /* 0x000fe20000410000 */
[----:B------:R-:W-:Y:S01]  /*6650*/  MOV R87, R14 ;  /* 0x0000000e00577202 */ /* 0x000fe20000000f00 */
[----:B------:R-:W-:Y:S01]  /*6660*/  FMUL.FTZ R56, R120, R55 ;  /* 0x0000003778387220 */ /* 0x000fe20000410000 */
[----:B------:R-:W-:Y:S01]  /*6670*/  F2FP.F16.F32.PACK_AB R10, R46, R59 ;  /* 0x0000003b2e0a723e */ /* 0x000fe200000000ff */
[----:B------:R-:W-:Y:S01]  /*6680*/  FMUL.FTZ R43, R129, R55 ;  /* 0x00000037812b7220 */ /* 0x000fe20000410000 */
[----:B------:R-:W-:Y:S01]  /*6690*/  F2FP.F16.F32.PACK_AB R14, R44, R57 ;  /* 0x000000392c0e723e */ /* 0x000fe200000000ff */
[-C--:B------:R-:W-:Y:S01]  /*66a0*/  FMUL.FTZ R52, R128, R55.reuse ;  /* 0x0000003780347220 */ /* 0x080fe20000410000 */
[----:B------:R-:W-:Y:S01]  /*66b0*/  F2FP.F16.F32.PACK_AB R15, R69, R74 ;  /* 0x0000004a450f723e */ /* 0x000fe200000000ff */
[-C--:B------:R-:W-:Y:S01]  /*66c0*/  FMUL.FTZ R42, R133, R55.reuse ;  /* 0x00000037852a7220 */ /* 0x080fe20000410000 */
[----:B------:R-:W-:Y:S01]  /*66d0*/  FMUL.FTZ R55, R132, R55 ;  /* 0x0000003784377220 */ /* 0x000fe20000410000 */
[----:B------:R-:W-:Y:S01]  /*66e0*/  F2FP.F16.F32.PACK_AB R41, R64, R73 ;  /* 0x000000494029723e */ /* 0x000fe200000000ff */
[----:B------:R-:W-:Y:S01]  /*66f0*/  ULDC.64 UR8, c[0x0][0xae8] ;  /* 0x0002ba0000087ab9 */ /* 0x000fe20000000a00 */
[----:B0-----:R-:W-:Y:S01]  /*6700*/  IMAD R7, R63, UR5, R26 ;  /* 0x000000053f077c24 */ /* 0x001fe2000f8e021a */
[----:B------:R-:W-:Y:S01]  /*6710*/  ULDC.64 UR4, c[0x0][0xb50] ;  /* 0x0002d40000047ab9 */ /* 0x000fe20000000a00 */
[----:B------:R-:W-:Y:S01]  /*6720*/  VIADD R5, R11, 0x8 ;  /* 0x000000080b057836 */ /* 0x000fe20000000000 */
[C---:B------:R-:W-:Y:S01]  /*6730*/  LEA R26, P3, R24.reuse, UR4, 0x2 ;  /* 0x00000004181a7c11 */ /* 0x040fe2000f8610ff */
[----:B------:R-:W-:Y:S01]  /*6740*/  IMAD.IADD R7, R25, 0x1, R7 ;  /* 0x0000000119077824 */ /* 0x000fe200078e0207 */
[----:B------:R-:W-:Y:S01]  /*6750*/  MOV R63, R8 ;  /* 0x00000008003f7202 */ /* 0x000fe20000000f00 */
[----:B------:R-:W-:Y:S01]  /*6760*/  IMAD.X R29, RZ, RZ, R39, P5 ;  /* 0x000000ffff1d7224 */ /* 0x000fe200028e0627 */
[----:B------:R-:W-:Y:S01]  /*6770*/  ISETP.GE.OR P0, PT, R5, R62, P0 ;  /* 0x0000003e0500720c */ /* 0x000fe20000706670 */
[----:B------:R-:W-:Y:S01]  /*6780*/  SHFL.IDX PT, R82, R26, 0x1, 0x1c1f ;  /* 0x003c1f001a527f89 */ /* 0x000fe200000e0000 */
[----:B------:R-:W-:-:S02]  /*6790*/  LEA.HI.X R27, R24, UR5, R7, 0x2, P3 ;  /* 0x00000005181b7c11 */ /* 0x000fc400098f1407 */
[----:B------:R-:W-:Y:S02]  /*67a0*/  F2FP.F16.F32.PACK_AB R4, R0, R51 ;  /* 0x000000330004723e */ /* 0x000fe400000000ff */
[----:B------:R-:W-:Y:S02]  /*67b0*/  F2FP.F16.F32.PACK_AB R5, R78, R83 ;  /* 0x000000534e05723e */ /* 0x000fe400000000ff */
[----:B------:R-:W-:Y:S01]  /*67c0*/  F2FP.F16.F32.PACK_AB R6, R48, R53 ;  /* 0x000000353006723e */ /* 0x000fe200000000ff */
[----:B------:R-:W-:Y:S01]  /*67d0*/  SHFL.IDX PT, R83, R27, 0x1, 0x1c1f ;  /* 0x003c1f001b537f89 */ /* 0x000fe200000e0000 */
[----:B------:R-:W-:Y:S02]  /*67e0*/  F2FP.F16.F32.PACK_AB R7, R80, R81 ;  /* 0x000000515007723e */ /* 0x000fe400000000ff */
[----:B------:R-:W-:Y:S01]  /*67f0*/  MOV R86, R12 ;  /* 0x0000000c00567202 */ /* 0x000fe20000000f00 */
[----:B------:R0:W-:Y:S01]  /*6800*/  SHFL.IDX PT, R80, R26, RZ, 0x1c1f ;  /* 0x001c1fff1a507589 */ /* 0x0001e200000e0000 */
[----:B------:R-:W-:-:S02]  /*6810*/  F2FP.F16.F32.PACK_AB R8, R49, R50 ;  /* 0x000000323108723e */ /* 0x000fc400000000ff */
[----:B------:R-:W-:Y:S01]  /*6820*/  F2FP.F16.F32.PACK_AB R9, R70, R79 ;  /* 0x0000004f4609723e */ /* 0x000fe200000000ff */
[----:B------:R-:W-:Y:S01]  /*6830*/  STSM.16.M88.4 [R63], R4 ;  /* 0x000000043f007844 */ /* 0x000fe20000000200 */
[----:B------:R-:W-:Y:S02]  /*6840*/  F2FP.F16.F32.PACK_AB R11, R71, R76 ;  /* 0x0000004c470b723e */ /* 0x000fe400000000ff */
[----:B------:R-:W-:Y:S01]  /*6850*/  F2FP.F16.F32.PACK_AB R12, R47, R58 ;  /* 0x0000003a2f0c723e */ /* 0x000fe200000000ff */
[----:B------:R1:W2:Y:S01]  /*6860*/  SHFL.IDX PT, R81, R27, RZ, 0x1c1f ;  /* 0x001c1fff1b517589 */ /* 0x0002a200000e0000 */
[----:B------:R-:W-:Y:S02]  /*6870*/  F2FP.F16.F32.PACK_AB R13, R68, R77 ;  /* 0x0000004d440d723e */ /* 0x000fe400000000ff */
[----:B0-----:R-:W-:Y:S01]  /*6880*/  F2FP.F16.F32.PACK_AB R26, R3, R54 ;  /* 0x00000036031a723e */ /* 0x001fe200000000ff */
[----:B------:R-:W-:Y:S01]  /*6890*/  STSM.16.M88.4 [R87], R8 ;  /* 0x0000000857007844 */ /* 0x000fe20000000200 */
[----:B------:R-:W0:Y:S01]  /*68a0*/  @P1 LDC R3, c[0x0][0xbec] ;  /* 0x0002fb00ff031b82 */ /* 0x000e220000000800 */
[----:B------:R-:W-:-:S02]  /*68b0*/  F2FP.F16.F32.PACK_AB R24, R45, R56 ;  /* 0x000000382d18723e */ /* 0x000fc400000000ff */
[----:B------:R3:W-:Y:S01]  /*68c0*/  STSM.16.M88.4 [R86], R12 ;  /* 0x0000000c56007844 */ /* 0x0007e20000000200 */
[----:B------:R-:W-:Y:S02]  /*68d0*/  F2FP.F16.F32.PACK_AB R25, R66, R75 ;  /* 0x0000004b4219723e */ /* 0x000fe400000000ff */
[----:B-1----:R-:W-:Y:S02]  /*68e0*/  F2FP.F16.F32.PACK_AB R27, R67, R72 ;  /* 0x00000048431b723e */ /* 0x002fe400000000ff */
[----:B------:R-:W-:Y:S02]  /*68f0*/  F2FP.F16.F32.PACK_AB R40, R43, R52 ;  /* 0x000000342b28723e */ /* 0x000fe400000000ff */
[----:B------:R-:W-:Y:S01]  /*6900*/  F2FP.F16.F32.PACK_AB R42, R42, R55 ;  /* 0x000000372a2a723e */ /* 0x000fe200000000ff */
[----:B------:R1:W-:Y:S01]  /*6910*/  STSM.16.M88.4 [R85], R24 ;  /* 0x0000001855007844 */ /* 0x0003e20000000200 */
[----:B------:R-:W-:Y:S01]  /*6920*/  F2FP.F16.F32.PACK_AB R43, R65, R134 ;  /* 0x00000086412b723e */ /* 0x000fe200000000ff */
[----:B------:R-:W-:Y:S01]  /*6930*/  IMAD R0, R137, 0x60, R138 ;  /* 0x0000006089007824 */ /* 0x000fe200078e028a */
[----:B------:R-:W-:-:S02]  /*6940*/  IADD3 R21, P4, R38, 0x6000, RZ ;  /* 0x0000600026157810 */ /* 0x000fc40007f9e0ff */
[----:B------:R-:W-:Y:S01]  /*6950*/  LOP3.LUT R28, R28, R91, RZ, 0x3c, !PT ;  /* 0x0000005b1c1c7212 */ /* 0x000fe200078e3cff */
[----:B------:R4:W-:Y:S01]  /*6960*/  STSM.16.M88.4 [R84], R40 ;  /* 0x0000002854007844 */ /* 0x0009e20000000200 */
[----:B------:R-:W-:Y:S01]  /*6970*/  LOP3.LUT R20, R21, 0x180, RZ, 0xc0, !PT ;  /* 0x0000018015147812 */ /* 0x000fe200078ec0ff */
[----:B---3--:R-:W3:Y:S08]  /*6980*/  @P1 LDC R13, c[0x0][0xbf0] ;  /* 0x0002fc00ff0d1b82 */ /* 0x008ef00000000800 */
[----:B------:R-:W-:Y:S01]  /*6990*/  BAR.SYNC.DEFER_BLOCKING 0x1, 0x180 ;  /* 0x0046000000007b1d */ /* 0x000fe20000010000 */
[----:B------:R-:W-:Y:S01]  /*69a0*/  UIMAD UR6, UR12, UR8, URZ ;  /* 0x000000080c0672a4 */ /* 0x000fe2000f8e023f */
[----:B------:R-:W-:-:S06]  /*69b0*/  SHF.R.U64 R20, R20, 0x3, RZ ;  /* 0x0000000314147819 */ /* 0x000fcc00000012ff */
[----:B------:R-:W4:Y:S01]  /*69c0*/  LDC.64 R14, c[0x0][0xae0] ;  /* 0x0002b800ff0e7b82 */ /* 0x000f220000000a00 */
[----:B-1----:R-:W-:Y:S01]  /*69d0*/  IMAD R24, R61, 0xc0, R0 ;  /* 0x000000c03d187824 */ /* 0x002fe200078e0200 */
[----:B------:R-:W-:Y:S01]  /*69e0*/  UIMAD.WIDE.U32 UR4, UR7, UR8, URZ ;  /* 0x00000008070472a5 */ /* 0x000fe2000f8e003f */
[----:B------:R-:W-:Y:S01]  /*69f0*/  LOP3.LUT R20, R20, R21, RZ, 0x3c, !PT ;  /* 0x0000001514147212 */ /* 0x000fe200078e3cff */
[----:B------:R-:W-:Y:S01]  /*6a00*/  UIMAD UR6, UR7, UR9, UR6 ;  /* 0x00000009070672a4 */ /* 0x000fe2000f8e0206 */
[----:B0-----:R-:W-:Y:S01]  /*6a10*/  @P1 IMAD.HI.U32 R0, R24, R3, RZ ;  /* 0x0000000318001227 */ /* 0x001fe200078e00ff */
[----:B------:R-:W-:Y:S01]  /*6a20*/  LOP3.LUT R21, R38, 0x180, RZ, 0xc0, !PT ;  /* 0x0000018026157812 */ /* 0x000fe200078ec0ff */
[----:B------:R-:W-:Y:S01]  /*6a30*/  ULDC.64 UR8, c[0x0][0xaf0] ;  /* 0x0002bc0000087ab9 */ /* 0x000fe20000000a00 */
[----:B------:R-:W-:Y:S01]  /*6a40*/  UIADD3 UR5, UR5, UR6, URZ ;  /* 0x0000000605057290 */ /* 0x000fe2000fffe03f */
[----:B------:R-:W-:Y:S01]  /*6a50*/  IMAD.MOV.U32 R12, RZ, RZ, R24 ;  /* 0x000000ffff0c7224 */ /* 0x000fe200078e0018 */
[----:B------:R-:W-:Y:S01]  /*6a60*/  UIMAD UR6, UR10, UR8, URZ ;  /* 0x000000080a0672a4 */ /* 0x000fe2000f8e023f */
[----:B------:R-:W-:-:S02]  /*6a70*/  SHF.R.U64 R21, R21, 0x3, RZ ;  /* 0x0000000315157819 */ /* 0x000fc400000012ff */
[----:B---3--:R-:W-:Y:S01]  /*6a80*/  @P1 SHF.R.U32.HI R12, RZ, R13, R0 ;  /* 0x0000000dff0c1219 */ /* 0x008fe20000011600 */
[----:B------:R-:W-:Y:S01]  /*6a90*/  UIMAD UR6, UR38, UR9, UR6 ;  /* 0x00000009260672a4 */ /* 0x000fe2000f8e0206 */
[----:B------:R-:W-:Y:S01]  /*6aa0*/  LOP3.LUT R38, R21, R38, RZ, 0x3c, !PT ;  /* 0x0000002615267212 */ /* 0x000fe200078e3cff */
[----:B--2---:R0:W-:Y:S01]  /*6ab0*/  @!P2 ST.E desc[UR48][R80.64], R33 ;  /* 0x000000215000a985 */ /* 0x0041e2000c101930 */
[--C-:B------:R-:W-:Y:S01]  /*6ac0*/  SHF.R.S32.HI R3, RZ, 0x1f, R12.reuse ;  /* 0x0000001fff037819 */ /* 0x100fe2000001140c */
[----:B------:R-:W-:Y:S01]  /*6ad0*/  UIMAD.WIDE.U32 UR38, UR38, UR8, UR4 ;  /* 0x00000008262672a5 */ /* 0x000fe2000f8e0004 */
[----:B------:R-:W-:Y:S01]  /*6ae0*/  IMAD.MOV R13, RZ, RZ, -R12 ;  /* 0x000000ffff0d7224 */ /* 0x000fe200078e0a0c */
[----:B------:R-:W-:Y:S01]  /*6af0*/  IADD3.X R21, RZ, R39, RZ, P4, !PT ;  /* 0x00000027ff157210 */ /* 0x000fe200027fe4ff */
[----:B------:R0:W-:Y:S01]  /*6b00*/  @!P0 ST.E desc[UR48][R82.64], R32 ;  /* 0x0000002052008985 */ /* 0x0001e2000c101930 */
[----:B----4-:R-:W-:Y:S01]  /*6b10*/  IMAD R0, R3, R14, RZ ;  /* 0x0000000e03007224 */ /* 0x010fe200078e02ff */
[----:B------:R-:W-:Y:S01]  /*6b20*/  UIADD3 UR39, UR39, UR6, URZ ;  /* 0x0000000627277290 */ /* 0x000fe2000fffe03f */
[----:B------:R-:W-:Y:S01]  /*6b30*/  IMAD R3, R60, R13, R24 ;  /* 0x0000000d3c037224 */ /* 0x000fe200078e0218 */
[----:B------:R0:W5:Y:S01]  /*6b40*/  LD.E.128 R48, desc[UR48][R38.64] ;  /* 0x0000003026307980 */ /* 0x000162000c101d00 */
[----:B------:R-:W-:Y:S01]  /*6b50*/  IMAD R15, R12, R15, R0 ;  /* 0x0000000f0c0f7224 */ /* 0x000fe200078e0200 */
[----:B------:R-:W-:Y:S01]  /*6b60*/  ULDC.64 UR4, c[0x0][0xad8] ;  /* 0x0002b60000047ab9 */ /* 0x000fe20000000a00 */
[----:B------:R-:W-:Y:S01]  /*6b70*/  IMAD R61, R61, 0xc0, R138 ;  /* 0x000000c03d3d7824 */ /* 0x000fe200078e028a */
[----:B------:R0:W5:Y:S01]  /*6b80*/  LD.E.128 R44, desc[UR48][R36.64] ;  /* 0x00000030242c7980 */ /* 0x000162000c101d00 */
[----:B------:R-:W-:-:S03]  /*6b90*/  SHF.R.S32.HI R0, RZ, 0x1f, R3 ;  /* 0x0000001fff007819 */ /* 0x000fc60000011403 */
[----:B------:R0:W5:Y:S01]  /*6ba0*/  LD.E.128 R52, desc[UR48][R34.64] ;  /* 0x0000003022347980 */ /* 0x000162000c101d00 */
[----:B------:R-:W-:Y:S01]  /*6bb0*/  IMAD.WIDE.U32 R12, R12, R14, UR38 ;  /* 0x000000260c0c7e25 */ /* 0x000fe2000f8e000e */
[----:B------:R-:W-:Y:S02]  /*6bc0*/  UIADD3 UR44, UR44, 0x1, URZ ;  /* 0x000000012c2c7890 */ /* 0x000fe4000fffe03f */
[----:B------:R0:W5:Y:S04]  /*6bd0*/  LD.E.128 R4, desc[UR48][R30.64] ;  /* 0x000000301e047980 */ /* 0x000168000c101d00 */
[----:B------:R0:W5:Y:S04]  /*6be0*/  LD.E.128 R56, desc[UR48][R20.64] ;  /* 0x0000003014387980 */ /* 0x000168000c101d00 */
[----:B------:R0:W5:Y:S01]  /*6bf0*/  LD.E.128 R8, desc[UR48][R28.64] ;  /* 0x000000301c087980 */ /* 0x000162000c101d00 */
[----:B------:R-:W-:Y:S01]  /*6c00*/  IMAD.IADD R13, R13, 0x1, R15 ;  /* 0x000000010d0d7824 */ /* 0x000fe200078e020f */
[----:B------:R-:W-:Y:S01]  /*6c10*/  ISETP.GE.AND P0, PT, R61, R62, PT ;  /* 0x0000003e3d00720c */ /* 0x000fe20003f06270 */
[----:B------:R-:W-:Y:S01]  /*6c20*/  IMAD R0, R0, UR4, RZ ;  /* 0x0000000400007c24 */ /* 0x000fe2000f8e02ff */
[----:B------:R-:W-:Y:S01]  /*6c30*/  @!PT LDS RZ, [RZ] ;  /* 0x00000000fffff984 */ /* 0x000fe20000000800 */
[----:B------:R-:W-:Y:S01]  /*6c40*/  @!PT LDS RZ, [RZ] ;  /* 0x00000000fffff984 */ /* 0x000fe20000000800 */
[----:B------:R-:W-:Y:S01]  /*6c50*/  @!PT LDS RZ, [RZ] ;  /* 0x00000000fffff984 */ /* 0x000fe20000000800 */
[----:B------:R-:W-:Y:S01]  /*6c60*/  @!PT LDS RZ, [RZ] ;  /* 0x00000000fffff984 */ /* 0x000fe20000000800 */
[----:B------:R1:W-:Y:S06]  /*6c70*/  MEMBAR.ALL.CTA ;  /* 0x0000000000007992 */ /* 0x0003ec0000008000 */
[----:B-1----:R-:W1:Y:S01]  /*6c80*/  FENCE.VIEW.ASYNC.S ;  /* 0x00000000000073c6 */ /* 0x002e620000000000 */
[C---:B------:R-:W-:Y:S01]  /*6c90*/  IMAD.WIDE.U32 R12, R3.reuse, UR4, R12 ;  /* 0x00000004030c7c25 */ /* 0x040fe2000f8e000c */
[----:B------:R-:W-:Y:S01]  /*6ca0*/  UIADD3 UR4, UR40, 0x2d820, URZ ;  /* 0x0002d82028047890 */ /* 0x000fe2000fffe03f */
[----:B------:R-:W-:Y:S01]  /*6cb0*/  BSSY B0, `(.L_x_10034) ;  /* 0x000001d000007945 */ /* 0x000fe20003800000 */
[----:B------:R-:W-:Y:S01]  /*6cc0*/  ULDC.64 UR6, c[0x0][0xa80] ;  /* 0x0002a00000067ab9 */ /* 0x000fe20000000a00 */
[----:B------:R-:W-:Y:S01]  /*6cd0*/  IMAD R15, R3, UR5, R0 ;  /* 0x00000005030f7c24 */ /* 0x000fe2000f8e0200 */
[----:B------:R-:W-:Y:S01]  /*6ce0*/  UPRMT UR4, URZ, 0x654, UR4 ;  /* 0x000006543f047896 */ /* 0x000fe20008000004 */
[----:B------:R-:W-:Y:S01]  /*6cf0*/  LEA R0, P1, R12, UR6, 0x1 ;  /* 0x000000060c007c11 */ /* 0x000fe2000f8208ff */
[----:B------:R-:W-:Y:S01]  /*6d00*/  UISETP.NE.AND UP0, UPT, UR44, 0x2, UPT ;  /* 0x000000022c00788c */ /* 0x000fe2000bf05270 */
[----:B------:R-:W-:Y:S01]  /*6d10*/  IMAD.IADD R3, R13, 0x1, R15 ;  /* 0x000000010d037824 */ /* 0x000fe200078e020f */
[----:B------:R-:W-:-:S02]  /*6d20*/  ULDC UR5, c[0x0][0xc] ;  /* 0x0000030000057ab9 */ /* 0x000fc40000000800 */
[----:B------:R-:W-:Y:S01]  /*6d30*/  USEL UR6, URZ, 0x1, UP0 ;  /* 0x000000013f067887 */ /* 0x000fe20008000000 */
[----:B-1----:R0:W1:Y:S01]  /*6d40*/  SHFL.IDX PT, R14, R0, RZ, 0x1c1f ;  /* 0x001c1fff000e7589 */ /* 0x00206200000e0000 */
[----:B------:R-:W-:Y:S01]  /*6d50*/  LEA.HI.X R26, R12, UR7, R3, 0x1, P1 ;  /* 0x000000070c1a7c11 */ /* 0x000fe200088f0c03 */
[----:B------:R-:W-:Y:S02]  /*6d60*/  UIADD3 UR36, UR5, UR36, URZ ;  /* 0x0000002405247290 */ /* 0x000fe4000fffe03f */
[----:B------:R-:W-:Y:S02]  /*6d70*/  USEL UR44, UR44, URZ, UP0 ;  /* 0x0000003f2c2c7287 */ /* 0x000fe40008000000 */
[----:B------:R-:W-:Y:S01]  /*6d80*/  ULOP3.LUT UR45, UR45, UR6, URZ, 0x3c, !UPT ;  /* 0x000000062d2d7292 */ /* 0x000fe2000f8e3c3f */
[----:B------:R0:W2:Y:S01]  /*6d90*/  SHFL.IDX PT, R15, R26, RZ, 0x1c1f ;  /* 0x001c1fff1a0f7589 */ /* 0x0000a200000e0000 */
[----:B------:R-:W-:Y:S01]  /*6da0*/  SYNCS.ARRIVE.TRANS64.RED.A1T0 RZ, [UR4], RZ ;  /* 0x000000ffffff79a7 */ /* 0x000fe20008100404 */
[----:B------:R-:W-:Y:S09]  /*6db0*/  @P0 BRA `(.L_x_10035) ;  /* 0x0000000000300947 */ /* 0x000ff20003800000 */
[----:B------:R-:W-:Y:S02]  /*6dc0*/  ULDC UR4, c[0x0][0xac8] ;  /* 0x0002b20000047ab9 */ /* 0x000fe40000000800 */
[----:B------:R-:W-:Y:S02]  /*6dd0*/  ISETP.GE.AND P1, PT, R136, UR4, PT ;  /* 0x0000000488007c0c */ /* 0x000fe4000bf26270 */
[----:B------:R-:W-:Y:S02]  /*6de0*/  ISETP.GE.AND P2, PT, R23, UR4, PT ;  /* 0x0000000417007c0c */ /* 0x000fe4000bf46270 */
[----:B------:R-:W-:-:S09]  /*6df0*/  ISETP.GE.AND P0, PT, R22, UR4, PT ;  /* 0x0000000416007c0c */ /* 0x000fd2000bf06270 */
[-C--:B01----:R-:W-:Y:S02]  /*6e00*/  @!P1 LEA R20, P3, R136, R14.reuse, 0x1 ;  /* 0x0000000e88149211 */ /* 0x083fe400078608ff */
[C---:B------:R-:W-:Y:S02]  /*6e10*/  @!P2 LEA R24, P4, R23.reuse, R14, 0x1 ;  /* 0x0000000e1718a211 */ /* 0x040fe400078808ff */
[----:B--2---:R-:W-:Y:S01]  /*6e20*/  @!P0 IMAD.WIDE R12, R22, 0x2, R14 ;  /* 0x00000002160c8825 */ /* 0x004fe200078e020e */
[-C--:B------:R-:W-:Y:S02]  /*6e30*/  @!P1 LEA.HI.X R21, R136, R15.reuse, R147, 0x1, P3 ;  /* 0x0000000f88159211 */ /* 0x080fe400018f0c93 */
[----:B------:R-:W-:Y:S02]  /*6e40*/  @!P2 LEA.HI.X R25, R23, R15, R146, 0x1, P4 ;  /* 0x0000000f1719a211 */ /* 0x000fe400020f0c92 */
[----:B-----5:R3:W-:Y:S04]  /*6e50*/  @!P0 ST.E.128 desc[UR48][R12.64], R48 ;  /* 0x000000300c008985 */ /* 0x0207e8000c101d30 */
[----:B------:R3:W-:Y:S04]  /*6e60*/  @!P1 ST.E.128 desc[UR48][R20.64], R52 ;  /* 0x0000003414009985 */ /* 0x0007e8000c101d30 */
[----:B------:R3:W-:Y:S02]  /*6e70*/  @!P2 ST.E.128 desc[UR48][R24.64], R56 ;  /* 0x000000381800a985 */ /* 0x0007e4000c101d30 */
.L_x_10035:
[----:B------:R-:W-:Y:S05]  /*6e80*/  BSYNC B0 ;  /* 0x0000000000007941 */ /* 0x000fea0003800000 */
.L_x_10034:
[----:B------:R-:W-:Y:S01]  /*6e90*/  VIADD R3, R61, 0x60 ;  /* 0x000000603d037836 */ /* 0x000fe20000000000 */
[----:B--2---:R2:W4:Y:S01]  /*6ea0*/  SHFL.IDX PT, R15, R26, 0x1, 0x1c1f ;  /* 0x003c1f001a0f7f89 */ /* 0x00452200000e0000 */
[----:B------:R-:W-:Y:S01]  /*6eb0*/  UIADD3 UR46, UR46, 0x1, URZ ;  /* 0x000000012e2e7890 */ /* 0x000fe2000fffe03f */
[----:B------:R-:W-:Y:S02]  /*6ec0*/  BSSY B0, `(.L_x_10036) ;  /* 0x0000010000007945 */ /* 0x000fe40003800000 */
[----:B------:R-:W-:Y:S01]  /*6ed0*/  ISETP.GE.AND P0, PT, R3, R62, PT ;  /* 0x0000003e0300720c */ /* 0x000fe20003f06270 */
[----:B-1----:R2:W1:-:S12]  /*6ee0*/  SHFL.IDX PT, R14, R0, 0x1, 0x1c1f ;  /* 0x003c1f00000e7f89 */ /* 0x00245800000e0000 */
[----:B--2---:R-:W-:Y:S05]  /*6ef0*/  @P0 BRA `(.L_x_10037) ;  /* 0x0000000000300947 */ /* 0x004fea0003800000 */
[----:B------:R-:W-:Y:S02]  /*6f00*/  ULDC UR4, c[0x0][0xac8] ;  /* 0x0002b20000047ab9 */ /* 0x000fe40000000800 */
[----:B------:R-:W-:Y:S02]  /*6f10*/  ISETP.GE.AND P3, PT, R136, UR4, PT ;  /* 0x0000000488007c0c */ /* 0x000fe4000bf66270 */
[----:B------:R-:W-:Y:S02]  /*6f20*/  ISETP.GE.AND P4, PT, R23, UR4, PT ;  /* 0x0000000417007c0c */ /* 0x000fe4000bf86270 */
[----:B------:R-:W-:-:S09]  /*6f30*/  ISETP.GE.AND P2, PT, R22, UR4, PT ;  /* 0x0000000416007c0c */ /* 0x000fd2000bf46270 */
[-C--:B01-3--:R-:W-:Y:S02]  /*6f40*/  @!P3 LEA R20, P0, R136, R14.reuse, 0x1 ;  /* 0x0000000e8814b211 */ /* 0x08bfe400078008ff */
[C---:B------:R-:W-:Y:S02]  /*6f50*/  @!P4 LEA R24, P1, R23.reuse, R14, 0x1 ;  /* 0x0000000e1718c211 */ /* 0x040fe400078208ff */
[----:B----4-:R-:W-:Y:S01]  /*6f60*/  @!P2 IMAD.WIDE R12, R22, 0x2, R14 ;  /* 0x00000002160ca825 */ /* 0x010fe200078e020e */
[-C--:B------:R-:W-:Y:S02]  /*6f70*/  @!P3 LEA.HI.X R21, R136, R15.reuse, R147, 0x1, P0 ;  /* 0x0000000f8815b211 */ /* 0x080fe400000f0c93 */
[----:B------:R-:W-:Y:S02]  /*6f80*/  @!P4 LEA.HI.X R25, R23, R15, R146, 0x1, P1 ;  /* 0x0000000f1719c211 */ /* 0x000fe400008f0c92 */
[----:B-----5:R2:W-:Y:S04]  /*6f90*/  @!P2 ST.E.128 desc[UR48][R12.64], R44 ;  /* 0x0000002c0c00a985 */ /* 0x0205e8000c101d30 */
[----:B------:R2:W-:Y:S04]  /*6fa0*/  @!P3 ST.E.128 desc[UR48][R20.64], R4 ;  /* 0x000000041400b985 */ /* 0x0005e8000c101d30 */
[----:B------:R2:W-:Y:S02]  /*6fb0*/  @!P4 ST.E.128 desc[UR48][R24.64], R8 ;  /* 0x000000081800c985 */ /* 0x0005e4000c101d30 */
.L_x_10037:
[----:B------:R-:W-:Y:S05]  /*6fc0*/  BSYNC B0 ;  /* 0x0000000000007941 */ /* 0x000fea0003800000 */
.L_x_10036:
[----:B0-----:R-:W0:Y:S02]  /*6fd0*/  LDC R0, c[0x0][0xc34] ;  /* 0x00030d00ff007b82 */ /* 0x001e240000000800 */
[----:B0-----:R-:W-:-:S13]  /*6fe0*/  ISETP.LE.AND P0, PT, R0, UR36, PT ;  /* 0x0000002400007c0c */ /* 0x001fda000bf03270 */
[----:B------:R-:W-:Y:S05]  /*6ff0*/  @!P0 BRA `(.L_x_10038) ;  /* 0xffffff9c00988947 */ /* 0x000fea000383ffff */
[----:B------:R-:W-:Y:S05]  /*7000*/  EXIT ;  /* 0x000000000000794d */ /* 0x000fea0003800000 */
.L_x_10008:
[----:B------:R-:W-:-:S08]  /*7010*/  NOP ;  /* 0x0000000000007918 */ /* 0x000fd00000000000 */
[----:B------:R-:W0:-:S00]  /*7020*/  USETMAXREG.DEALLOC.CTAPOOL 0x20 ;  /* 0x00000020000079c8 */ /* 0x000e0000080e0500 */
[----:B------:R-:W1:Y:S01]  /*7030*/  S2UR UR10, SR_CTAID.X ;  /* 0x00000000000a79c3 */ /* 0x000e620000002500 */
[----:B0-----:R-:W-:Y:S02]  /*7040*/  IMAD.MOV.U32 R25, RZ, RZ, 0x1 ;  /* 0x00000001ff197424 */ /* 0x001fe400078e00ff */
[----:B------:R-:W-:Y:S02]  /*7050*/  IMAD.MOV.U32 R23, RZ, RZ, RZ ;  /* 0x000000ffff177224 */ /* 0x000fe400078e00ff */
[----:B------:R-:W-:-:S03]  /*7060*/  IMAD.MOV.U32 R0, RZ, RZ, 0x1 ;  /* 0x00000001ff007424 */ /* 0x000fc600078e00ff */
[----:B------:R-:W1:Y:S02]  /*7070*/  LDC R2, c[0x0][0xc34] ;  /* 0x00030d00ff027b82 */ /* 0x000e640000000800 */
[----:B-1----:R-:W-:-:S13]  /*7080*/  ISETP.LE.AND P0, PT, R2, UR10, PT ;  /* 0x0000000a02007c0c */ /* 0x002fda000bf03270 */
[----:B------:R-:W-:Y:S05]  /*7090*/  @P0 BRA `(.L_x_10039) ;  /* 0x00000034001c0947 */ /* 0x000fea0003800000 */
[----:B------:R-:W0:Y:S01]  /*70a0*/  S2R R5, SR_TID.X ;  /* 0x0000000000057919 */ /* 0x000e220000002100 */
[----:B------:R-:W-:Y:S01]  /*70b0*/  ULDC.64 UR6, c[0x0][0x2f0] ;  /* 0x0000bc0000067ab9 */ /* 0x000fe20000000a00 */
[----:B------:R-:W-:Y:S01]  /*70c0*/  ULDC UR9, c[0x0][0x2b8] ;  /* 0x0000ae0000097ab9 */ /* 0x000fe20000000800 */
[----:B------:R-:W-:Y:S01]  /*70d0*/  LOP3.LUT R16, R16, 0xfffffffd, RZ, 0xc0, !PT ;  /* 0xfffffffd10107812 */ /* 0x000fe200078ec0ff */
[----:B------:R-:W-:Y:S01]  /*70e0*/  ULDC.64 UR4, c[0x0][0x418] ;  /* 0x0001060000047ab9 */ /* 0x000fe20000000a00 */
[----:B------:R-:W1:Y:S01]  /*70f0*/  S2UR UR8, SR_CgaCtaId ;  /* 0x00000000000879c3 */ /* 0x000e620000008800 */
[----:B------:R-:W-:Y:S01]  /*7100*/  UISETP.NE.U32.AND UP0, UPT, UR4, URZ, UPT ;  /* 0x0000003f0400728c */ /* 0x000fe2000bf05070 */
[----:B------:R-:W-:Y:S01]  /*7110*/  IMAD.MOV.U32 R25, RZ, RZ, 0x1 ;  /* 0x00000001ff197424 */ /* 0x000fe200078e00ff */
[----:B------:R-:W-:Y:S01]  /*7120*/  UMOV UR37, 0x400 ;  /* 0x0000040000257882 */ /* 0x000fe20000000000 */
[----:B------:R-:W-:Y:S01]  /*7130*/  ULDC UR4, c[0x0][0x424] ;  /* 0x0001090000047ab9 */ /* 0x000fe20000000800 */
[----:B------:R-:W-:Y:S01]  /*7140*/  UISETP.NE.AND.EX UP0, UPT, UR5, URZ, UPT, UP0 ;  /* 0x0000003f0500728c */ /* 0x000fe2000bf05300 */
[----:B------:R-:W-:Y:S01]  /*7150*/  IMAD.MOV.U32 R23, RZ, RZ, RZ ;  /* 0x000000ffff177224 */ /* 0x000fe200078e00ff */
[----:B------:R-:W-:Y:S01]  /*7160*/  ULDC UR38, c[0x0][0x448] ;  /* 0x0001120000267ab9 */ /* 0x000fe20000000800 */
[----:B------:R-:W-:-:S02]  /*7170*/  ULOP3.LUT UR40, UR42, 0x2, URZ, 0xfc, !UPT ;  /* 0x000000022a287892 */ /* 0x000fc4000f8efc3f */
[----:B------:R-:W-:Y:S01]  /*7180*/  USEL UR4, UR4, 0x1, UP0 ;  /* 0x0000000104047887 */ /* 0x000fe20008000000 */
[----:B------:R-:W-:-:S03]  /*7190*/  ULDC UR41, c[0x0][0xc] ;  /* 0x0000030000297ab9 */ /* 0x000fc60000000800 */
[----:B------:R-:W-:-:S03]  /*71a0*/  UIMAD UR36, UR4, UR6, URZ ;  /* 0x00000006042472a4 */ /* 0x000fc6000f8e023f */
[----:B------:R-:W-:Y:S01]  /*71b0*/  ULDC UR4, c[0x0][0x288] ;  /* 0x0000a20000047ab9 */ /* 0x000fe20000000800 */
[----:B------:R-:W-:Y:S02]  /*71c0*/  UIADD3 UR5, UR36, 0x7f, URZ ;  /* 0x0000007f24057890 */ /* 0x000fe4000fffe03f */
[----:B------:R-:W-:Y:S02]  /*71d0*/  UIMAD UR38, UR38, UR4, URZ ;  /* 0x00000004262672a4 */ /* 0x000fe4000f8e023f */
[----:B------:R-:W-:Y:S02]  /*71e0*/  USHF.R.S32.HI UR6, URZ, 0x1f, UR5 ;  /* 0x0000001f3f067899 */ /* 0x000fe40008011405 */
[----:B-1----:R-:W-:Y:S02]  /*71f0*/  ULEA UR37, UR8, UR37, 0x18 ;  /* 0x0000002508257291 */ /* 0x002fe4000f8ec03f */
[----:B------:R-:W-:Y:S01]  /*7200*/  ULEA.HI UR6, UR6, UR5, URZ, 0x7 ;  /* 0x0000000506067291 */ /* 0x000fe2000f8f383f */
[----:B0-----:R-:W-:-:S03]  /*7210*/  IMAD.SHL.U32 R28, R5, 0x8, RZ ;  /* 0x00000008051c7824 */ /* 0x001fc600078e00ff */
[----:B------:R-:W-:Y:S02]  /*7220*/  ULEA.HI.SX32 UR43, UR6, 0xffffffff, 0x19 ;  /* 0xffffffff062b7891 */ /* 0x000fe4000f8fca3f */
[C---:B------:R-:W-:Y:S01]  /*7230*/  LOP3.LUT R0, R28.reuse, 0xd8, RZ, 0xc0, !PT ;  /* 0x000000d81c007812 */ /* 0x040fe200078ec0ff */
[----:B------:R-:W-:Y:S01]  /*7240*/  ULEA.HI.SX32 UR39, UR6, 0xfffffffe, 0x19 ;  /* 0xfffffffe06277891 */ /* 0x000fe2000f8fca3f */
[----:B------:R-:W-:Y:S01]  /*7250*/  LOP3.LUT R4, R28, 0x18, RZ, 0xc0, !PT ;  /* 0x000000181c047812 */ /* 0x000fe200078ec0ff */
[----:B------:R-:W-:Y:S01]  /*7260*/  USHF.L.U32 UR5, UR43, 0x7, URZ ;  /* 0x000000072b057899 */ /* 0x000fe2000800063f */
[----:B------:R-:W-:Y:S02]  /*7270*/  LOP3.LUT R3, R0, 0x18, R5, 0x78, !PT ;  /* 0x0000001800037812 */ /* 0x000fe400078e7805 */
[C---:B------:R-:W-:Y:S02]  /*7280*/  LOP3.LUT R0, R4.reuse, 0x20, RZ, 0xfc, !PT ;  /* 0x0000002004007812 */ /* 0x040fe400078efcff */
[----:B------:R-:W-:-:S02]  /*7290*/  LOP3.LUT R2, R4, 0x40, RZ, 0xfc, !PT ;  /* 0x0000004004027812 */ /* 0x000fc400078efcff */
[C---:B------:R-:W-:Y:S02]  /*72a0*/  ISETP.GE.AND P0, PT, R0.reuse, UR7, PT ;  /* 0x0000000700007c0c */ /* 0x040fe4000bf06270 */
[----:B------:R-:W-:Y:S02]  /*72b0*/  ISETP.GE.AND P1, PT, R0, UR9, PT ;  /* 0x0000000900007c0c */ /* 0x000fe4000bf26270 */
[----:B------:R-:W-:Y:S02]  /*72c0*/  ISETP.GE.AND P2, PT, R2, UR7, PT ;  /* 0x0000000702007c0c */ /* 0x000fe4000bf46270 */
[----:B------:R-:W-:Y:S01]  /*72d0*/  LOP3.LUT R28, R3, 0x320, R28, 0xf8, !PT ;  /* 0x00000320031c7812 */ /* 0x000fe200078ef81c */
[----:B------:R-:W-:-:S05]  /*72e0*/  IMAD.U32 R3, RZ, RZ, UR10 ;  /* 0x0000000aff037e24 */ /* 0x000fca000f8e00ff */
[----:B------:R0:W-:Y:S01]  /*72f0*/  STL [R1+0xc], R3 ;  /* 0x00000c0301007387 */ /* 0x0001e20000100800 */
[----:B------:R-:W-:Y:S02]  /*7300*/  @P0 LOP3.LUT R16, R16, 0x2, RZ, 0xfc, !PT ;  /* 0x0000000210100812 */ /* 0x000fe400078efcff */
[----:B------:R-:W-:Y:S01]  /*7310*/  ISETP.GE.AND P0, PT, R0, UR7, PT ;  /* 0x0000000700007c0c */ /* 0x000fe2000bf06270 */
[----:B------:R1:W-:Y:S01]  /*7320*/  STL [R1+0x10], RZ ;  /* 0x000010ff01007387 */ /* 0x0003e20000100800 */
[----:B------:R-:W-:Y:S02]  /*7330*/  LOP3.LUT R16, R16, 0xfffffdff, RZ, 0xc0, !PT ;  /* 0xfffffdff10107812 */ /* 0x000fe400078ec0ff */
[----:B------:R-:W-:Y:S02]  /*7340*/  SHF.R.U32.HI R0, RZ, 0x2, R5 ;  /* 0x00000002ff007819 */ /* 0x000fe40000011605 */
[----:B------:R-:W-:Y:S02]  /*7350*/  @P1 LOP3.LUT R16, R16, 0x200, RZ, 0xfc, !PT ;  /* 0x0000020010101812 */ /* 0x000fe400078efcff */
[----:B------:R-:W-:-:S02]  /*7360*/  ISETP.GE.AND P1, PT, R2, UR9, PT ;  /* 0x0000000902007c0c */ /* 0x000fc4000bf26270 */
[----:B------:R-:W-:Y:S02]  /*7370*/  LOP3.LUT R16, R16, 0xffffffef, RZ, 0xc0, !PT ;  /* 0xffffffef10107812 */ /* 0x000fe400078ec0ff */
[----:B0-----:R-:W-:Y:S01]  /*7380*/  LOP3.LUT R3, R0, 0x1f, RZ, 0xc0, !PT ;  /* 0x0000001f00037812 */ /* 0x001fe200078ec0ff */
[----:B------:R-:W-:Y:S01]  /*7390*/  IMAD.U32 R0, RZ, RZ, UR5 ;  /* 0x00000005ff007e24 */ /* 0x000fe2000f8e00ff */
[----:B------:R-:W-:Y:S02]  /*73a0*/  @P0 LOP3.LUT R16, R16, 0x10, RZ, 0xfc, !PT ;  /* 0x0000001010100812 */ /* 0x000fe400078efcff */
[----:B------:R-:W-:Y:S02]  /*73b0*/  ISETP.GE.AND P0, PT, R2, UR7, PT ;  /* 0x0000000702007c0c */ /* 0x000fe4000bf06270 */
[----:B------:R-:W-:Y:S02]  /*73c0*/  LOP3.LUT R16, R16, 0xfffffffe, RZ, 0xc0, !PT ;  /* 0xfffffffe10107812 */ /* 0x000fe400078ec0ff */
[----:B------:R-:W-:-:S02]  /*73d0*/  SHF.L.U32 R2, R5, 0x5, RZ ;  /* 0x0000000505027819 */ /* 0x000fc400000006ff */
[----:B------:R-:W-:Y:S02]  /*73e0*/  @P2 LOP3.LUT R16, R16, 0x1, RZ, 0xfc, !PT ;  /* 0x0000000110102812 */ /* 0x000fe400078efcff */
[----:B------:R-:W-:Y:S02]  /*73f0*/  LOP3.LUT R2, R2, 0x60, RZ, 0xc0, !PT ;  /* 0x0000006002027812 */ /* 0x000fe400078ec0ff */
[----:B------:R-:W-:Y:S02]  /*7400*/  LOP3.LUT R16, R16, 0xfffffeff, RZ, 0xc0, !PT ;  /* 0xfffffeff10107812 */ /* 0x000fe400078ec0ff */
[----:B------:R-:W-:Y:S02]  /*7410*/  LOP3.LUT R5, R3, R2, RZ, 0xfc, !PT ;  /* 0x0000000203057212 */ /* 0x000fe400078efcff */
[----:B------:R-:W-:Y:S02]  /*7420*/  @P1 LOP3.LUT R16, R16, 0x100, RZ, 0xfc, !PT ;  /* 0x0000010010101812 */ /* 0x000fe400078efcff */
[----:B------:R-:W-:-:S02]  /*7430*/  ISETP.GE.AND P1, PT, R4, UR7, PT ;  /* 0x0000000704007c0c */ /* 0x000fc4000bf26270 */
[----:B------:R-:W-:Y:S02]  /*7440*/  LOP3.LUT R16, R16, 0xfffffff7, RZ, 0xc0, !PT ;  /* 0xfffffff710107812 */ /* 0x000fe400078ec0ff */
[----:B------:R-:W-:Y:S02]  /*7450*/  LEA R5, R28, UR37, 0x1 ;  /* 0x000000251c057c11 */ /* 0x000fe4000f8e08ff */
[----:B------:R-:W-:Y:S02]  /*7460*/  @P0 LOP3.LUT R16, R16, 0x8, RZ, 0xfc, !PT ;  /* 0x0000000810100812 */ /* 0x000fe400078efcff */
[----:B------:R-:W-:Y:S02]  /*7470*/  ISETP.GE.AND P0, PT, R4, UR7, PT ;  /* 0x0000000704007c0c */ /* 0x000fe4000bf06270 */
[----:B------:R-:W-:Y:S02]  /*7480*/  LOP3.LUT R16, R16, 0xfffffffb, RZ, 0xc0, !PT ;  /* 0xfffffffb10107812 */ /* 0x000fe400078ec0ff */
[----:B------:R-:W-:-:S02]  /*7490*/  LOP3.LUT R2, R3, UR5, R2, 0xfe, !PT ;  /* 0x0000000503027c12 */ /* 0x000fc4000f8efe02 */
[----:B------:R-:W-:-:S07]  /*74a0*/  IADD3 R0, -R3, UR36, -R0 ;  /* 0x0000002403007c10 */ /* 0x000fce000fffe900 */
[----:B------:R-:W-:Y:S02]  /*74b0*/  @P0 LOP3.LUT R16, R16, 0x4, RZ, 0xfc, !PT ;  /* 0x0000000410100812 */ /* 0x000fe400078efcff */
[----:B------:R-:W-:Y:S02]  /*74c0*/  ISETP.GE.AND P0, PT, R4, UR9, PT ;  /* 0x0000000904007c0c */ /* 0x000fe4000bf06270 */
[----:B------:R-:W-:-:S04]  /*74d0*/  LOP3.LUT R16, R16, 0xfffffbff, RZ, 0xc0, !PT ;  /* 0xfffffbff10107812 */ /* 0x000fc800078ec0ff */
[----:B------:R-:W-:-:S04]  /*74e0*/  LOP3.LUT R16, R16, 0xffffffdf, RZ, 0xc0, !PT ;  /* 0xffffffdf10107812 */ /* 0x000fc800078ec0ff */
[----:B------:R-:W-:-:S04]  /*74f0*/  @P1 LOP3.LUT R16, R16, 0x20, RZ, 0xfc, !PT ;  /* 0x0000002010101812 */ /* 0x000fc800078efcff */
[----:B-1----:R-:W-:-:S07]  /*7500*/  @P0 LOP3.LUT R16, R16, 0x400, RZ, 0xfc, !PT ;  /* 0x0000040010100812 */ /* 0x002fce00078efcff */
.L_x_10074:
[----:B------:R-:W2:Y:S01]  /*7510*/  LDL R2, [R1+0xc] ;  /* 0x00000c0001027983 */ /* 0x000ea20000100800 */
[----:B------:R-:W0:Y:S01]  /*7520*/  LDC R0, c[0x0][0xc38] ;  /* 0x00030e00ff007b82 */ /* 0x000e220000000800 */
[----:B------:R-:W-:Y:S05]  /*7530*/  YIELD ;  /* 0x0000000000007946 */ /* 0x000fea0003800000 */
[----:B------:R-:W-:Y:S01]  /*7540*/  ULDC.64 UR4, c[0x0][0xa28] ;  /* 0x00028a0000047ab9 */ /* 0x000fe20000000a00 */
[----:B------:R-:W-:Y:S01]  /*7550*/  IMAD.MOV.U32 R18, RZ, RZ, RZ ;  /* 0x000000ffff127224 */ /* 0x000fe200078e00ff */
[----:B0-----:R-:W-:-:S13]  /*7560*/  ISETP.NE.AND P0, PT, R0, 0x1, PT ;  /* 0x000000010000780c */ /* 0x001fda0003f05270 */
[----:B------:R-:W2:Y:S08]  /*7570*/  @P0 LDC R0, c[0x0][0xc3c] ;  /* 0x00030f00ff000b82 */ /* 0x000eb00000000800 */
[----:B------:R-:W0:Y:S01]  /*7580*/  @P0 LDC R3, c[0x0][0xc40] ;  /* 0x00031000ff030b82 */ /* 0x000e220000000800 */
[----:B--2---:R-:W-:-:S04]  /*7590*/  @P0 IMAD.HI.U32 R0, R2, R0, RZ ;  /* 0x0000000002000227 */ /* 0x004fc800078e00ff */
[----:B------:R-:W-:Y:S01]  /*75a0*/  IMAD.MOV.U32 R24, RZ, RZ, R2 ;  /* 0x000000ffff187224 */ /* 0x000fe200078e0002 */
[----:B0-----:R-:W-:Y:S02]  /*75b0*/  @P0 SHF.R.U32.HI R24, RZ, R3, R0 ;  /* 0x00000003ff180219 */ /* 0x001fe40000011600 */
        /* <DEDUP_REMOVED lines=8> */
[----:B------:R-:W0:Y:S02]  /*7640*/  @P0 LDC.64 R2, c[0x0][0xa28] ;  /* 0x00028a00ff020b82 */ /* 0x000e240000000a00 */
[----:B0-----:R-:W-:-:S05]  /*7650*/  @P0 IMAD.WIDE R2, R19, 0x4, R2 ;  /* 0x0000000413020825 */ /* 0x001fca00078e0202 */
[----:B------:R-:W2:Y:S01]  /*7660*/  @P0 LDG.E R18, desc[UR48][R2.64] ;  /* 0x0000003002120981 */ /* 0x000ea2000c1e1900 */
[----:B------:R-:W-:-:S04]  /*7670*/  UIADD3 UR4, UR37, 0x15400, URZ ;  /* 0x0001540025047890 */ /* 0x000fc8000fffe03f */
[----:B------:R-:W-:-:S06]  /*7680*/  ULOP3.LUT UP0, URZ, UR4, 0x1bf, URZ, 0xc0, !UPT ;  /* 0x000001bf043f7892 */ /* 0x000fcc000f80c03f */
[----:B------:R-:W-:Y:S01]  /*7690*/  PLOP3.LUT P0, PT, PT, PT, UP0, 0x80, 0x0 ;  /* 0x000000000000781c */ /* 0x000fe20003f0f008 */
[----:B--2---:R0:W-:-:S12]  /*76a0*/  STL [R1+0x8], R18 ;  /* 0x0000081201007387 */ /* 0x0041d80000100800 */
        /* <DEDUP_REMOVED lines=17> */
.L_x_10040:
        /* <DEDUP_REMOVED lines=20> */
.L_x_10042:
        /* <DEDUP_REMOVED lines=15> */
.L_x_10041:
[----:B------:R-:W-:Y:S01]  /*79f0*/  ULDC.64 UR4, c[0x0][0x9f8] ;  /* 0x00027e0000047ab9 */ /* 0x000fe20000000a00 */
[--C-:B------:R-:W-:Y:S01]  /*7a00*/  IMAD.MOV.U32 R6, RZ, RZ, R19.reuse ;  /* 0x000000ffff067224 */ /* 0x100fe200078e0013 */
[----:B------:R-:W-:Y:S01]  /*7a10*/  ISETP.NE.U32.AND P0, PT, RZ, UR4, PT ;  /* 0x00000004ff007c0c */ /* 0x000fe2000bf05070 */
[----:B------:R-:W1:Y:S01]  /*7a20*/  LDC R9, c[0x0][0x430] ;  /* 0x00010c00ff097b82 */ /* 0x000e620000000800 */
[----:B------:R-:W-:Y:S01]  /*7a30*/  IMAD.MOV R5, RZ, RZ, -R19 ;  /* 0x000000ffff057224 */ /* 0x000fe200078e0a13 */
[----:B------:R-:W-:Y:S01]  /*7a40*/  ULDC UR4, c[0x0][0xc44] ;  /* 0x0003110000047ab9 */ /* 0x000fe20000000800 */
[----:B------:R-:W-:-:S13]  /*7a50*/  ISETP.NE.AND.EX P0, PT, RZ, UR5, PT, P0 ;  /* 0x00000005ff007c0c */ /* 0x000fda000bf05300 */
[----:B------:R-:W2:Y:S02]  /*7a60*/  @P0 LDC.64 R2, c[0x0][0x9f8] ;  /* 0x00027e00ff020b82 */ /* 0x000ea40000000a00 */
[----:B--2---:R-:W-:-:S05]  /*7a70*/  @P0 IMAD.WIDE R2, R19, 0x4, R2 ;  /* 0x0000000413020825 */ /* 0x004fca00078e0202 */
[----:B------:R-:W2:Y:S01]  /*7a80*/  @P0 LDG.E R6, desc[UR48][R2.64] ;  /* 0x0000003002060981 */ /* 0x000ea2000c1e1900 */
[----:B------:R-:W-:Y:S01]  /*7a90*/  UMOV UR5, 0xffffffff ;  /* 0xffffffff00057882 */ /* 0x000fe20000000000 */
[----:B------:R-:W-:Y:S02]  /*7aa0*/  IMAD R22, R5, UR4, R24 ;  /* 0x0000000405167c24 */ /* 0x000fe4000f8e0218 */
[----:B--2---:R2:W-:Y:S01]  /*7ab0*/  STL [R1], R6 ;  /* 0x0000000601007387 */ /* 0x0045e20000100800 */
[----:B-1----:R-:W-:Y:S05]  /*7ac0*/  BRA.DIV UR5, `(.L_x_10043) ;  /* 0x0000002e05d87947 */ /* 0x002fea000b800000 */
.L_x_10091:
[----:B------:R-:W1:Y:S01]  /*7ad0*/  S2R R2, SR_TID.X ;  /* 0x0000000000027919 */ /* 0x000e620000002100 */
[----:B------:R-:W-:Y:S01]  /*7ae0*/  USHF.L.U32 UR4, UR43, 0x7, URZ ;  /* 0x000000072b047899 */ /* 0x000fe2000800063f */
[----:B------:R-:W-:Y:S02]  /*7af0*/  ISETP.NE.AND P1, PT, R9, 0x1, PT ;  /* 0x000000010900780c */ /* 0x000fe40003f25270 */
[----:B------:R-:W-:Y:S02]  /*7b00*/  SHF.R.S32.HI R10, RZ, 0x1f, R6 ;  /* 0x0000001fff0a7819 */ /* 0x000fe40000011406 */
[----:B------:R-:W-:-:S03]  /*7b10*/  LOP3.LUT R16, R16, 0xffffffbf, RZ, 0xc0, !PT ;  /* 0xffffffbf10107812 */ /* 0x000fc600078ec0ff */
[----:B------:R3:W-:Y:S06]  /*7b20*/  STL [R1+0x4], R10 ;  /* 0x0000040a01007387 */ /* 0x0007ec0000100800 */
[----:B------:R-:W4:Y:S01]  /*7b30*/  @P1 LDC R3, c[0x0][0x434] ;  /* 0x00010d00ff031b82 */ /* 0x000f220000000800 */
[----:B------:R-:W-:-:S07]  /*7b40*/  @P1 LOP3.LUT R16, R16, 0x40, RZ, 0xfc, !PT ;  /* 0x0000004010101812 */ /* 0x000fce00078efcff */
[----:B------:R-:W0:Y:S01]  /*7b50*/  @P1 LDC R7, c[0x0][0x438] ;  /* 0x00010e00ff071b82 */ /* 0x000e220000000800 */
[----:B-1----:R-:W-:Y:S01]  /*7b60*/  SHF.R.U32.HI R0, RZ, 0x2, R2 ;  /* 0x00000002ff007819 */ /* 0x002fe20000011602 */
[----:B------:R-:W-:-:S03]  /*7b70*/  IMAD.SHL.U32 R2, R2, 0x20, RZ ;  /* 0x0000002002027824 */ /* 0x000fc600078e00ff */
[----:B------:R-:W-:Y:S02]  /*7b80*/  LOP3.LUT R0, R0, 0x1f, RZ, 0xc0, !PT ;  /* 0x0000001f00007812 */ /* 0x000fe400078ec0ff */
[----:B------:R-:W-:-:S04]  /*7b90*/  LOP3.LUT R2, R2, 0x60, RZ, 0xc0, !PT ;  /* 0x0000006002027812 */ /* 0x000fc800078ec0ff */
[----:B------:R-:W-:-:S04]  /*7ba0*/  LOP3.LUT R0, R0, UR4, R2, 0xfe, !PT ;  /* 0x0000000400007c12 */ /* 0x000fc8000f8efe02 */
[C---:B------:R-:W-:Y:S01]  /*7bb0*/  ISETP.GE.AND P0, PT, R0.reuse, UR36, PT ;  /* 0x0000002400007c0c */ /* 0x040fe2000bf06270 */
[----:B------:R-:W-:-:S04]  /*7bc0*/  IMAD.IADD R0, R0, 0x1, R18 ;  /* 0x0000000100007824 */ /* 0x000fc800078e0212 */
[----:B----4-:R-:W-:-:S04]  /*7bd0*/  @P1 IMAD.HI.U32 R2, R0, R3, RZ ;  /* 0x0000000300021227 */ /* 0x010fc800078e00ff */
[----:B------:R-:W-:Y:S01]  /*7be0*/  IMAD.MOV.U32 R8, RZ, RZ, R0 ;  /* 0x000000ffff087224 */ /* 0x000fe200078e0000 */
[----:B0-----:R-:W-:-:S03]  /*7bf0*/  @P1 SHF.R.U32.HI R8, RZ, R7, R2 ;  /* 0x00000007ff081219 */ /* 0x001fc60000011602 */
[----:B------:R-:W0:Y:S01]  /*7c00*/  @!P0 LDC.64 R4, c[0x0][0x428] ;  /* 0x00010a00ff048b82 */ /* 0x000e220000000a00 */
[----:B------:R-:W-:Y:S01]  /*7c10*/  @!P0 SHF.R.S32.HI R3, RZ, 0x1f, R8 ;  /* 0x0000001fff038819 */ /* 0x000fe20000011408 */
[----:B0-----:R-:W-:-:S04]  /*7c20*/  @!P0 IMAD R2, R10, R4, RZ ;  /* 0x000000040a028224 */ /* 0x001fc800078e02ff */
[----:B------:R-:W-:Y:S02]  /*7c30*/  @!P0 IMAD R5, R6, R5, R2 ;  /* 0x0000000506058224 */ /* 0x000fe400078e0202 */
[----:B------:R-:W-:-:S04]  /*7c40*/  @!P0 IMAD.MOV.U32 R2, RZ, RZ, R8 ;  /* 0x000000ffff028224 */ /* 0x000fc800078e0008 */
[----:B------:R-:W-:Y:S01]  /*7c50*/  @!P0 IMAD.WIDE.U32 R2, R6, R4, R2 ;  /* 0x0000000406028225 */ /* 0x000fe200078e0002 */
[----:B------:R-:W-:Y:S01]  /*7c60*/  MOV R4, RZ ;  /* 0x000000ff00047202 */ /* 0x000fe20000000f00 */
[----:B--2---:R-:W0:Y:S02]  /*7c70*/  @!P0 LDC.64 R6, c[0x0][0x418] ;  /* 0x00010600ff068b82 */ /* 0x004e240000000a00 */
[----:B------:R-:W-:Y:S01]  /*7c80*/  @!P0 IMAD.IADD R5, R3, 0x1, R5 ;  /* 0x0000000103058824 */ /* 0x000fe200078e0205 */
[----:B------:R-:W-:Y:S02]  /*7c90*/  LOP3.LUT R16, R16, 0xffffff7f, RZ, 0xc0, !PT ;  /* 0xffffff7f10107812 */ /* 0x000fe400078ec0ff */
[----:B0-----:R-:W-:-:S04]  /*7ca0*/  @!P0 LEA R6, P1, R2, R6, 0x2 ;  /* 0x0000000602068211 */ /* 0x001fc800078210ff */
[----:B------:R-:W-:Y:S01]  /*7cb0*/  @!P0 LEA.HI.X R7, R2, R7, R5, 0x2, P1 ;  /* 0x0000000702078211 */ /* 0x000fe200008f1405 */
[----:B------:R-:W-:Y:S02]  /*7cc0*/  IMAD.U32 R2, RZ, RZ, UR40 ;  /* 0x00000028ff027e24 */ /* 0x000fe4000f8e00ff */
[----:B------:R-:W-:Y:S01]  /*7cd0*/  IMAD.MOV R3, RZ, RZ, -R8 ;  /* 0x000000ffff037224 */ /* 0x000fe200078e0a08 */
[----:B------:R-:W-:Y:S01]  /*7ce0*/  SHF.R.S32.HI R29, RZ, 0x1f, R22 ;  /* 0x0000001fff1d7819 */ /* 0x000fe20000011416 */
[----:B------:R0:W5:Y:S01]  /*7cf0*/  @!P0 LDG.E R4, desc[UR48][R6.64] ;  /* 0x0000003006048981 */ /* 0x000162000c1e1900 */
[----:B------:R-:W-:Y:S01]  /*7d00*/  ISETP.NE.AND P2, PT, R2, 0x3, PT ;  /* 0x000000030200780c */ /* 0x000fe20003f45270 */
[----:B0-----:R-:W-:-:S12]  /*7d10*/  IMAD R6, R9, R3, R0 ;  /* 0x0000000309067224 */ /* 0x001fd800078e0200 */
[----:B------:R-:W-:Y:S01]  /*7d20*/  @P2 LOP3.LUT R16, R16, 0x80, RZ, 0xfc, !PT ;  /* 0x0000008010102812 */ /* 0x000fe200078efcff */
[----:B---3--:R-:W-:Y:S06]  /*7d30*/  @!P2 BRA `(.L_x_10044) ;  /* 0x000000000004a947 */ /* 0x008fec0003800000 */
[----:B------:R-:W-:Y:S01]  /*7d40*/  BPT.TRAP 0x1 ;  /* 0x000000040000795c */ /* 0x000fe20000300000 */
.L_x_10044:
        /* <DEDUP_REMOVED lines=21> */
[----:B------:R-:W-:Y:S02]  /*7ea0*/  LEA R0, R23, UR37, 0x3 ;  /* 0x0000002517007c11 */ /* 0x000fe4000f8e18ff */
[----:B------:R-:W-:-:S04]  /*7eb0*/  SHF.L.U32 R2, R25, 0x1f, RZ ;  /* 0x0000001f19027819 */ /* 0x000fc800000006ff */
[----:B------:R-:W0:Y:S02]  /*7ec0*/  SYNCS.PHASECHK.TRANS64.TRYWAIT P0, [R0+URZ+0x2d840], R2 ;  /* 0x02d84002000075a7 */ /* 0x000e24000800017f */
[----:B0-----:R-:W-:Y:S05]  /*7ed0*/  @!P0 BRA `(.L_x_10046) ;  /* 0x0000002c00088947 */ /* 0x001fea0003800000 */
.L_x_10092:
[----:B------:R-:W-:Y:S05]  /*7ee0*/  BSYNC B0 ;  /* 0x0000000000007941 */ /* 0x000fea0003800000 */
.L_x_10045:
[----:B------:R-:W1:Y:S01]  /*7ef0*/  S2R R9, SR_TID.X ;  /* 0x0000000000097919 */ /* 0x000e620000002100 */
[----:B------:R-:W-:Y:S01]  /*7f00*/  ULDC.64 UR4, c[0x0][0x300] ;  /* 0x0000c00000047ab9 */ /* 0x000fe20000000a00 */
[----:B------:R-:W-:Y:S01]  /*7f10*/  USHF.L.U32 UR6, UR43, 0x7, URZ ;  /* 0x000000072b067899 */ /* 0x000fe2000800063f */
[----:B------:R-:W-:Y:S01]  /*7f20*/  IMAD R7, R7, UR4, RZ ;  /* 0x0000000407077c24 */ /* 0x000fe2000f8e02ff */
[----:B------:R-:W-:Y:S01]  /*7f30*/  LOP3.LUT P4, RZ, R16, 0x4, RZ, 0xc0, !PT ;  /* 0x0000000410ff7812 */ /* 0x000fe2000788c0ff */
        /* <DEDUP_REMOVED lines=15> */
[----:B-1----:R-:W-:Y:S01]  /*8030*/  SHF.R.U32.HI R10, RZ, 0x2, R9 ;  /* 0x00000002ff0a7819 */ /* 0x002fe20000011609 */
[----:B------:R-:W-:Y:S01]  /*8040*/  IMAD.SHL.U32 R8, R9, 0x8, RZ ;  /* 0x0000000809087824 */ /* 0x000fe200078e00ff */
[----:B------:R-:W-:Y:S01]  /*8050*/  LEA R5, P0, R2, UR4, 0x1 ;  /* 0x0000000402057c11 */ /* 0x000fe2000f8008ff */
[----:B------:R-:W-:Y:S01]  /*8060*/  IMAD.IADD R4, R3, 0x1, R4 ;  /* 0x0000000103047824 */ /* 0x000fe200078e0204 */
[----:B------:R-:W-:Y:S01]  /*8070*/  UMOV UR4, 0xffffffff ;  /* 0xffffffff00047882 */ /* 0x000fe20000000000 */
[----:B------:R-:W-:Y:S01]  /*8080*/  IMAD.U32 R9, RZ, RZ, UR6 ;  /* 0x00000006ff097e24 */ /* 0x000fe2000f8e00ff */
[----:B------:R-:W-:Y:S02]  /*8090*/  LOP3.LUT R10, R10, 0x1f, RZ, 0xc0, !PT ;  /* 0x0000001f0a0a7812 */ /* 0x000fe400078ec0ff */
[----:B------:R-:W-:Y:S01]  /*80a0*/  LEA.HI.X R6, R2, UR5, R4, 0x1, P0 ;  /* 0x0000000502067c11 */ /* 0x000fe200080f0c04 */
[----:B------:R-:W-:Y:S01]  /*80b0*/  IMAD R4, R23, 0x3000, R28 ;  /* 0x0000300017047824 */ /* 0x000fe200078e021c */
[----:B------:R-:W-:-:S02]  /*80c0*/  LOP3.LUT R8, R8, 0x18, RZ, 0xc0, !PT ;  /* 0x0000001808087812 */ /* 0x000fc400078ec0ff */
[----:B------:R-:W-:Y:S01]  /*80d0*/  IADD3 R9, -R10, UR36, -R9 ;  /* 0x000000240a097c10 */ /* 0x000fe2000fffe909 */
[----:B------:R-:W-:Y:S06]  /*80e0*/  BRA.DIV UR4, `(.L_x_10047) ;  /* 0x0000002a04987947 */ /* 0x000fec000b800000 */
[----:B------:R-:W0:Y:S01]  /*80f0*/  SHFL.IDX PT, R3, R5, RZ, 0x1c1f ;  /* 0x001c1fff05037589 */ /* 0x000e2200000e0000 */
[----:B------:R-:W-:-:S03]  /*8100*/  ISETP.GE.AND P0, PT, R9, 0x1, PT ;  /* 0x000000010900780c */ /* 0x000fc60003f06270 */
[----:B------:R-:W1:Y:S04]  /*8110*/  SHFL.IDX PT, R2, R6, RZ, 0x1c1f ;  /* 0x001c1fff06027589 */ /* 0x000e6800000e0000 */
[----:B------:R-:W-:Y:S06]  /*8120*/  SHFL.IDX PT, R14, R5, 0x3, 0x1c1f ;  /* 0x007c1f00050e7f89 */ /* 0x000fec00000e0000 */
[----:B------:R-:W-:-:S02]  /*8130*/  @P0 LEA R7, R4, UR37, 0x1 ;  /* 0x0000002504070c11 */ /* 0x000fc4000f8e08ff */
        /* <DEDUP_REMOVED lines=10> */
[----:B------:R-:W-:Y:S01]  /*81e0*/  @P0 LEA R7, R4, UR37, 0x1 ;  /* 0x0000002504070c11 */ /* 0x000fe2000f8e08ff */
        /* <DEDUP_REMOVED lines=12> */
[----:B------:R-:W1:Y:S04]  /*82b0*/  SHFL.IDX PT, R2, R6, 0x2, 0x1c1f ;  /* 0x005c1f0006027f89 */ /* 0x000e6800000e0000 */
[----:B------:R-:W2:Y:S01]  /*82c0*/  SHFL.IDX PT, R6, R6, 0x3, 0x1c1f ;  /* 0x007c1f0006067f89 */ /* 0x000ea200000e0000 */
[----:B0-----:R-:W-:-:S05]  /*82d0*/  @P0 LEA R3, P1, R8, R3, 0x1 ;  /* 0x0000000308030211 */ /* 0x001fca00078208ff */
[----:B-1----:R-:W-:-:S05]  /*82e0*/  @P0 IMAD.X R2, RZ, RZ, R2, P1 ;  /* 0x000000ffff020224 */ /* 0x002fca00008e0602 */
[----:B------:R-:W-:-:S04]  /*82f0*/  @P0 LOP3.LUT R3, R3, R2, RZ, 0x3c, !PT ;  /* 0x0000000203030212 */ /* 0x000fc800078e3cff */
[----:B------:R-:W-:-:S04]  /*8300*/  @P0 LOP3.LUT R2, R3, R2, RZ, 0x3c, !PT ;  /* 0x0000000203020212 */ /* 0x000fc800078e3cff */
[----:B------:R-:W-:-:S05]  /*8310*/  @P0 LOP3.LUT R3, R3, R2, RZ, 0x3c, !PT ;  /* 0x0000000203030212 */ /* 0x000fca00078e3cff */
[----:B------:R0:W-:Y:S04]  /*8320*/  @P0 LDGSTS.E.BYPASS.LTC128B.128 [R7+0x16400], desc[UR48][R2.64], !P4 ;  /* 0x1640000002070fae */ /* 0x0001e8000e101d70 */
[----:B------:R0:W-:Y:S04]  /*8330*/  @P0 LDGSTS.E.BYPASS.LTC128B.128 [R7+0x18400], desc[UR48][R2.64+0x40], !P3 ;  /* 0x1840004002070fae */ /* 0x0001e8000d901d70 */
[----:B--2---:R0:W-:Y:S02]  /*8340*/  @P0 LDGSTS.E.BYPASS.LTC128B.128 [R7+0x1a400], desc[UR48][R2.64+0x80], !P2 ;  /* 0x1a40008002070fae */ /* 0x0041e4000d101d70 */
.L_x_10102:
[----:B------:R-:W-:-:S13]  /*8350*/  ISETP.GE.AND P0, PT, R9, 0x61, PT ;  /* 0x000000610900780c */ /* 0x000fda0003f06270 */
[----:B0-----:R-:W-:Y:S02]  /*8360*/  @P0 LEA R2, P1, R8, R14, 0x1 ;  /* 0x0000000e08020211 */ /* 0x001fe400078208ff */
[----:B------:R-:W-:Y:S02]  /*8370*/  @P0 LEA R5, R4, UR37, 0x1 ;  /* 0x0000002504050c11 */ /* 0x000fe4000f8e08ff */
[----:B------:R-:W-:-:S05]  /*8380*/  @P0 IADD3.X R3, RZ, R6, RZ, P1, !PT ;  /* 0x00000006ff030210 */ /* 0x000fca0000ffe4ff */
        /* <DEDUP_REMOVED lines=8> */
.L_x_10048:
        /* <DEDUP_REMOVED lines=11> */
.L_x_10049:
        /* <DEDUP_REMOVED lines=23> */
.L_x_10050:
[----:B------:R-:W2:Y:S01]  /*8630*/  LDL R21, [R1+0xc] ;  /* 0x00000c0001157983 */ /* 0x000ea20000100800 */
[----:B------:R-:W1:Y:S01]  /*8640*/  LDC R10, c[0x0][0x448] ;  /* 0x00011200ff0a7b82 */ /* 0x000e620000000800 */
[----:B------:R-:W-:Y:S01]  /*8650*/  ULDC.64 UR4, c[0x0][0x2d8] ;  /* 0x0000b60000047ab9 */ /* 0x000fe20000000a00 */
[----:B0-----:R-:W-:Y:S01]  /*8660*/  SHF.R.S32.HI R0, RZ, 0x1f, R19 ;  /* 0x0000001fff007819 */ /* 0x001fe20000011413 */
[----:B------:R-:W0:Y:S01]  /*8670*/  S2R R26, SR_TID.X ;  /* 0x00000000001a7919 */ /* 0x000e220000002100 */
[----:B------:R-:W-:Y:S01]  /*8680*/  IMAD R3, R29, UR4, RZ ;  /* 0x000000041d037c24 */ /* 0x000fe2000f8e02ff */
[----:B------:R-:W-:Y:S01]  /*8690*/  ULDC.64 UR6, c[0x0][0x2c8] ;  /* 0x0000b20000067ab9 */ /* 0x000fe20000000a00 */
[----:B------:R-:W-:Y:S01]  /*86a0*/  IMAD.MOV R6, RZ, RZ, -R24 ;  /* 0x000000ffff067224 */ /* 0x000fe200078e0a18 */
[----:B------:R-:W-:Y:S01]  /*86b0*/  ULDC.64 UR8, c[0x0][0x280] ;  /* 0x0000a00000087ab9 */ /* 0x000fe20000000a00 */
[C---:B------:R-:W-:Y:S01]  /*86c0*/  IMAD R4, R22.reuse, UR5, R3 ;  /* 0x0000000516047c24 */ /* 0x040fe2000f8e0203 */
[----:B------:R-:W3:Y:S01]  /*86d0*/  S2R R11, SR_TID.X ;  /* 0x00000000000b7919 */ /* 0x000ee20000002100 */
[----:B------:R-:W-:Y:S01]  /*86e0*/  IMAD.WIDE.U32 R2, R22, UR4, RZ ;  /* 0x0000000416027c25 */ /* 0x000fe2000f8e00ff */
[----:B------:R-:W-:Y:S01]  /*86f0*/  ULDC.64 UR4, c[0x0][0x2e0] ;  /* 0x0000b80000047ab9 */ /* 0x000fe20000000a00 */
[----:B------:R-:W-:-:S02]  /*8700*/  LOP3.LUT P3, RZ, R16, 0x400, RZ, 0xc0, !PT ;  /* 0x0000040010ff7812 */ /* 0x000fc4000786c0ff */
[----:B------:R-:W-:Y:S01]  /*8710*/  IMAD R0, R0, UR4, RZ ;  /* 0x0000000400007c24 */ /* 0x000fe2000f8e02ff */
[C---:B------:R-:W-:Y:S01]  /*8720*/  LOP3.LUT P4, RZ, R16.reuse, 0x200, RZ, 0xc0, !PT ;  /* 0x0000020010ff7812 */ /* 0x040fe2000788c0ff */
[----:B------:R-:W-:Y:S01]  /*8730*/  IMAD.IADD R3, R3, 0x1, R4 ;  /* 0x0000000103037824 */ /* 0x000fe200078e0204 */
[----:B------:R-:W-:Y:S01]  /*8740*/  LOP3.LUT P5, RZ, R16, 0x100, RZ, 0xc0, !PT ;  /* 0x0000010010ff7812 */ /* 0x000fe200078ac0ff */
[C---:B------:R-:W-:Y:S02]  /*8750*/  IMAD R5, R19.reuse, UR5, R0 ;  /* 0x0000000513057c24 */ /* 0x040fe4000f8e0200 */
[----:B------:R-:W-:Y:S01]  /*8760*/  IMAD.WIDE.U32 R2, R19, UR4, R2 ;  /* 0x0000000413027c25 */ /* 0x000fe2000f8e0002 */
[----:B------:R-:W-:Y:S01]  /*8770*/  ULDC UR4, c[0x0][0xc38] ;  /* 0x00030e0000047ab9 */ /* 0x000fe20000000800 */
[----:B------:R-:W-:Y:S02]  /*8780*/  LEA R19, R28, UR37, 0x1 ;  /* 0x000000251c137c11 */ /* 0x000fe4000f8e08ff */
[----:B-1----:R-:W-:-:S02]  /*8790*/  ISETP.NE.AND P0, PT, R10, 0x1, PT ;  /* 0x000000010a00780c */ /* 0x002fc40003f05270 */
[----:B------:R-:W-:Y:S02]  /*87a0*/  IADD3 R3, R3, R5, RZ ;  /* 0x0000000503037210 */ /* 0x000fe40007ffe0ff */
[----:B0-----:R-:W-:Y:S01]  /*87b0*/  SHF.R.U32.HI R20, RZ, 0x2, R26 ;  /* 0x00000002ff147819 */ /* 0x001fe2000001161a */
[----:B------:R-:W-:-:S08]  /*87c0*/  IMAD.SHL.U32 R26, R26, 0x20, RZ ;  /* 0x000000201a1a7824 */ /* 0x000fd000078e00ff */
[----:B------:R-:W0:Y:S01]  /*87d0*/  @P0 LDC R0, c[0x0][0x44c] ;  /* 0x00011300ff000b82 */ /* 0x000e220000000800 */
[----:B------:R-:W-:Y:S02]  /*87e0*/  LOP3.LUT R20, R20, 0x1f, RZ, 0xc0, !PT ;  /* 0x0000001f14147812 */ /* 0x000fe400078ec0ff */
[----:B------:R-:W-:-:S05]  /*87f0*/  LOP3.LUT R26, R26, 0x60, RZ, 0xc0, !PT ;  /* 0x000000601a1a7812 */ /* 0x000fca00078ec0ff */
[----:B------:R-:W1:Y:S01]  /*8800*/  @P0 LDC R4, c[0x0][0x450] ;  /* 0x00011400ff040b82 */ /* 0x000e620000000800 */
[----:B------:R-:W-:-:S07]  /*8810*/  LOP3.LUT R20, R20, R26, RZ, 0xfc, !PT ;  /* 0x0000001a14147212 */ /* 0x000fce00078efcff */
[----:B------:R-:W4:Y:S01]  /*8820*/  @P0 LDC R9, c[0x0][0x44c] ;  /* 0x00011300ff090b82 */ /* 0x000f220000000800 */
[----:B--2---:R-:W-:Y:S01]  /*8830*/  IMAD R6, R6, UR4, R21 ;  /* 0x0000000406067c24 */ /* 0x004fe2000f8e0215 */
[----:B------:R-:W-:Y:S01]  /*8840*/  ULDC.64 UR4, c[0x0][0x2d0] ;  /* 0x0000b40000047ab9 */ /* 0x000fe20000000a00 */
[----:B---3--:R-:W-:Y:S02]  /*8850*/  SHF.R.U32.HI R21, RZ, 0x2, R11 ;  /* 0x00000002ff157819 */ /* 0x008fe4000001160b */
[----:B------:R-:W-:Y:S02]  /*8860*/  IMAD R7, R6, 0xc0, R20 ;  /* 0x000000c006077824 */ /* 0x000fe400078e0214 */
[----:B------:R-:W-:Y:S01]  /*8870*/  IMAD.SHL.U32 R20, R11, 0x8, RZ ;  /* 0x000000080b147824 */ /* 0x000fe200078e00ff */
[----:B------:R-:W-:Y:S01]  /*8880*/  LOP3.LUT R21, R21, 0x1f, RZ, 0xc0, !PT ;  /* 0x0000001f15157812 */ /* 0x000fe200078ec0ff */
[----:B0-----:R-:W-:-:S03]  /*8890*/  @P0 IMAD.HI.U32 R0, R7, R0, RZ ;  /* 0x0000000007000227 */ /* 0x001fc600078e00ff */
[----:B------:R-:W-:Y:S01]  /*88a0*/  LOP3.LUT R20, R20, 0x18, RZ, 0xc0, !PT ;  /* 0x0000001814147812 */ /* 0x000fe200078ec0ff */
[----:B------:R-:W-:Y:S01]  /*88b0*/  IMAD.MOV.U32 R5, RZ, RZ, R7 ;  /* 0x000000ffff057224 */ /* 0x000fe200078e0007 */
[----:B-1----:R-:W-:-:S04]  /*88c0*/  @P0 SHF.R.U32.HI R5, RZ, R4, R0 ;  /* 0x00000004ff050219 */ /* 0x002fc80000011600 */
[----:B------:R-:W-:-:S05]  /*88d0*/  SHF.R.S32.HI R0, RZ, 0x1f, R5 ;  /* 0x0000001fff007819 */ /* 0x000fca0000011405 */
[----:B------:R-:W-:-:S04]  /*88e0*/  IMAD R0, R0, UR4, RZ ;  /* 0x0000000400007c24 */ /* 0x000fc8000f8e02ff */
[C---:B------:R-:W-:Y:S02]  /*88f0*/  IMAD R8, R5.reuse, UR5, R0 ;  /* 0x0000000505087c24 */ /* 0x040fe4000f8e0200 */
[----:B------:R-:W-:Y:S02]  /*8900*/  IMAD.MOV R0, RZ, RZ, -R5 ;  /* 0x000000ffff007224 */ /* 0x000fe400078e0a05 */
[----:B------:R-:W-:-:S04]  /*8910*/  IMAD.WIDE.U32 R4, R5, UR4, R2 ;  /* 0x0000000405047c25 */ /* 0x000fc8000f8e0002 */
[----:B------:R-:W-:Y:S02]  /*8920*/  IMAD R0, R10, R0, R7 ;  /* 0x000000000a007224 */ /* 0x000fe400078e0207 */
[----:B------:R-:W-:-:S03]  /*8930*/  IMAD.IADD R5, R5, 0x1, R8 ;  /* 0x0000000105057824 */ /* 0x000fc600078e0208 */
[----:B------:R-:W-:Y:S01]  /*8940*/  SHF.R.S32.HI R8, RZ, 0x1f, R0 ;  /* 0x0000001fff087819 */ /* 0x000fe20000011400 */
[----:B------:R-:W-:-:S04]  /*8950*/  IMAD.WIDE.U32 R4, R0, UR6, R4 ;  /* 0x0000000600047c25 */ /* 0x000fc8000f8e0004 */
[----:B------:R-:W-:-:S04]  /*8960*/  IMAD R8, R8, UR6, RZ ;  /* 0x0000000608087c24 */ /* 0x000fc8000f8e02ff */
[----:B------:R-:W-:Y:S01]  /*8970*/  IMAD R8, R0, UR7, R8 ;  /* 0x0000000700087c24 */ /* 0x000fe2000f8e0208 */
[----:B------:R-:W-:-:S03]  /*8980*/  LEA R0, P1, R4, UR8, 0x1 ;  /* 0x0000000804007c11 */ /* 0x000fc6000f8208ff */
[----:B------:R-:W-:Y:S02]  /*8990*/  IMAD.IADD R5, R5, 0x1, R8 ;  /* 0x0000000105057824 */ /* 0x000fe400078e0208 */
[----:B------:R-:W-:-:S03]  /*89a0*/  VIADD R8, R7, 0x80 ;  /* 0x0000008007087836 */ /* 0x000fc60000000000 */
[----:B------:R-:W-:Y:S01]  /*89b0*/  LEA.HI.X R4, R4, UR9, R5, 0x1, P1 ;  /* 0x0000000904047c11 */ /* 0x000fe200088f0c05 */
[----:B----4-:R-:W-:Y:S01]  /*89c0*/  @P0 IMAD.HI.U32 R9, R8, R9, RZ ;  /* 0x0000000908090227 */ /* 0x010fe200078e00ff */
[----:B------:R-:W0:Y:S03]  /*89d0*/  @P0 LDC R5, c[0x0][0x450] ;  /* 0x00011400ff050b82 */ /* 0x000e260000000800 */
[----:B------:R-:W-:Y:S01]  /*89e0*/  IMAD.MOV.U32 R7, RZ, RZ, R8 ;  /* 0x000000ffff077224 */ /* 0x000fe200078e0008 */
[----:B0-----:R-:W-:-:S05]  /*89f0*/  @P0 SHF.R.U32.HI R7, RZ, R5, R9 ;  /* 0x00000005ff070219 */ /* 0x001fca0000011609 */
[----:B------:R-:W-:Y:S02]  /*8a00*/  IMAD.MOV R5, RZ, RZ, -R7 ;  /* 0x000000ffff057224 */ /* 0x000fe400078e0a07 */
[----:B------:R-:W-:-:S04]  /*8a10*/  IMAD.WIDE.U32 R2, R7, UR4, R2 ;  /* 0x0000000407027c25 */ /* 0x000fc8000f8e0002 */
[----:B------:R-:W-:Y:S01]  /*8a20*/  IMAD R5, R10, R5, R8 ;  /* 0x000000050a057224 */ /* 0x000fe200078e0208 */
[----:B------:R-:W-:-:S05]  /*8a30*/  SHF.R.S32.HI R8, RZ, 0x1f, R7 ;  /* 0x0000001fff087819 */ /* 0x000fca0000011407 */
[----:B------:R-:W-:Y:S01]  /*8a40*/  IMAD R8, R8, UR4, RZ ;  /* 0x0000000408087c24 */ /* 0x000fe2000f8e02ff */
[----:B------:R-:W-:-:S03]  /*8a50*/  UMOV UR4, 0xffffffff ;  /* 0xffffffff00047882 */ /* 0x000fc60000000000 */
[----:B------:R-:W-:Y:S01]  /*8a60*/  IMAD R8, R7, UR5, R8 ;  /* 0x0000000507087c24 */ /* 0x000fe2000f8e0208 */
[----:B------:R-:W-:-:S03]  /*8a70*/  SHF.R.S32.HI R7, RZ, 0x1f, R5 ;  /* 0x0000001fff077819 */ /* 0x000fc60000011405 */
[----:B------:R-:W-:Y:S02]  /*8a80*/  IMAD.IADD R3, R3, 0x1, R8 ;  /* 0x0000000103037824 */ /* 0x000fe400078e0208 */
[----:B------:R-:W-:Y:S02]  /*8a90*/  IMAD R7, R7, UR6, RZ ;  /* 0x0000000607077c24 */ /* 0x000fe4000f8e02ff */
[----:B------:R-:W-:-:S04]  /*8aa0*/  IMAD.WIDE.U32 R2, R5, UR6, R2 ;  /* 0x0000000605027c25 */ /* 0x000fc8000f8e0002 */
[----:B------:R-:W-:Y:S01]  /*8ab0*/  IMAD R7, R5, UR7, R7 ;  /* 0x0000000705077c24 */ /* 0x000fe2000f8e0207 */
[----:B------:R-:W-:-:S03]  /*8ac0*/  LEA R8, P0, R2, UR8, 0x1 ;  /* 0x0000000802087c11 */ /* 0x000fc6000f8008ff */
[----:B------:R-:W-:-:S05]  /*8ad0*/  IMAD.IADD R7, R3, 0x1, R7 ;  /* 0x0000000103077824 */ /* 0x000fca00078e0207 */
[----:B------:R-:W-:Y:S01]  /*8ae0*/  LEA.HI.X R7, R2, UR9, R7, 0x1, P0 ;  /* 0x0000000902077c11 */ /* 0x000fe200080f0c07 */
[----:B------:R-:W-:Y:S06]  /*8af0*/  BRA.DIV UR4, `(.L_x_10051) ;  /* 0x00000026047c7947 */ /* 0x000fec000b800000 */
[----:B------:R-:W0:Y:S01]  /*8b00*/  SHFL.IDX PT, R3, R0, RZ, 0x1c1f ;  /* 0x001c1fff00037589 */ /* 0x000e2200000e0000 */
[----:B------:R-:W-:-:S03]  /*8b10*/  IMAD R5, R6, 0xc0, R21 ;  /* 0x000000c006057824 */ /* 0x000fc600078e0215 */
[----:B------:R-:W1:Y:S01]  /*8b20*/  SHFL.IDX PT, R2, R4, RZ, 0x1c1f ;  /* 0x001c1fff04027589 */ /* 0x000e6200000e0000 */
[C---:B------:R-:W-:Y:S01]  /*8b30*/  VIADD R6, R5.reuse, 0x20 ;  /* 0x0000002005067836 */ /* 0x040fe20000000000 */
[----:B------:R-:W-:Y:S02]  /*8b40*/  ISETP.GE.AND P0, PT, R5, UR38, PT ;  /* 0x0000002605007c0c */ /* 0x000fe4000bf06270 */
[----:B------:R-:W-:Y:S11]  /*8b50*/  SHFL.IDX PT, R14, R0, 0x3, 0x1c1f ;  /* 0x007c1f00000e7f89 */ /* 0x000ff600000e0000 */
[----:B0-----:R-:W-:-:S05]  /*8b60*/  @!P0 LEA R3, P1, R20, R3, 0x1 ;  /* 0x0000000314038211 */ /* 0x001fca00078208ff */
[----:B-1----:R-:W-:-:S05]  /*8b70*/  @!P0 IMAD.X R2, RZ, RZ, R2, P1 ;  /* 0x000000ffff028224 */ /* 0x002fca00008e0602 */
[----:B------:R-:W-:-:S04]  /*8b80*/  @!P0 LOP3.LUT R3, R3, R2, RZ, 0x3c, !PT ;  /* 0x0000000203038212 */ /* 0x000fc800078e3cff */
[----:B------:R-:W-:-:S04]  /*8b90*/  @!P0 LOP3.LUT R2, R3, R2, RZ, 0x3c, !PT ;  /* 0x0000000203028212 */ /* 0x000fc800078e3cff */
[----:B------:R-:W-:-:S05]  /*8ba0*/  @!P0 LOP3.LUT R3, R3, R2, RZ, 0x3c, !PT ;  /* 0x0000000203038212 */ /* 0x000fca00078e3cff */
[----:B------:R-:W-:Y:S04]  /*8bb0*/  @!P0 LDGSTS.E.BYPASS.LTC128B.128 [R19+0xc400], desc[UR48][R2.64], !P3 ;  /* 0x0c40000002138fae */ /* 0x000fe8000d901d70 */
[----:B------:R-:W-:Y:S04]  /*8bc0*/  @!P0 LDGSTS.E.BYPASS.LTC128B.128 [R19+0xf400], desc[UR48][R2.64+0x40], !P4 ;  /* 0x0f40004002138fae */ /* 0x000fe8000e101d70 */
[----:B------:R0:W-:Y:S01]  /*8bd0*/  @!P0 LDGSTS.E.BYPASS.LTC128B.128 [R19+0x12400], desc[UR48][R2.64+0x80], !P5 ;  /* 0x1240008002138fae */ /* 0x0001e2000e901d70 */
[----:B------:R-:W-:Y:S02]  /*8be0*/  ISETP.GE.AND P0, PT, R6, UR38, PT ;  /* 0x0000002606007c0c */ /* 0x000fe4000bf06270 */
        /* <DEDUP_REMOVED lines=11> */
[----:B------:R-:W-:Y:S01]  /*8ca0*/  ISETP.GE.AND P0, PT, R6, UR38, PT ;  /* 0x0000002606007c0c */ /* 0x000fe2000bf06270 */
[----:B------:R-:W-:-:S02]  /*8cb0*/  VIADD R6, R5, 0x60 ;  /* 0x0000006005067836 */ /* 0x000fc40000000000 */
[----:B0-----:R-:W0:Y:S04]  /*8cc0*/  SHFL.IDX PT, R3, R0, 0x2, 0x1c1f ;  /* 0x005c1f0000037f89 */ /* 0x001e2800000e0000 */
[----:B------:R-:W1:Y:S04]  /*8cd0*/  SHFL.IDX PT, R2, R4, 0x2, 0x1c1f ;  /* 0x005c1f0004027f89 */ /* 0x000e6800000e0000 */
[----:B------:R-:W2:Y:S04]  /*8ce0*/  SHFL.IDX PT, R4, R4, 0x3, 0x1c1f ;  /* 0x007c1f0004047f89 */ /* 0x000ea800000e0000 */
[----:B------:R-:W-:Y:S04]  /*8cf0*/  SHFL.IDX PT, R0, R7, RZ, 0x1c1f ;  /* 0x001c1fff07007589 */ /* 0x000fe800000e0000 */
[----:B------:R-:W-:Y:S01]  /*8d00*/  SHFL.IDX PT, R7, R7, 0x1, 0x1c1f ;  /* 0x003c1f0007077f89 */ /* 0x000fe200000e0000 */
        /* <DEDUP_REMOVED lines=8> */
[----:B------:R-:W-:-:S13]  /*8d90*/  ISETP.GE.AND P0, PT, R6, UR38, PT ;  /* 0x0000002606007c0c */ /* 0x000fda000bf06270 */
[----:B------:R-:W-:-:S05]  /*8da0*/  @!P0 LEA R14, P1, R20, R14, 0x1 ;  /* 0x0000000e140e8211 */ /* 0x000fca00078208ff */
[----:B--2---:R-:W-:Y:S02]  /*8db0*/  @!P0 IMAD.X R9, RZ, RZ, R4, P1 ;  /* 0x000000ffff098224 */ /* 0x004fe400008e0604 */
[----:B0-----:R-:W-:Y:S02]  /*8dc0*/  @!P0 IMAD.MOV.U32 R2, RZ, RZ, R14 ;  /* 0x000000ffff028224 */ /* 0x001fe400078e000e */
[----:B------:R-:W0:Y:S01]  /*8dd0*/  SHFL.IDX PT, R14, R8, RZ, 0x1c1f ;  /* 0x001c1fff080e7589 */ /* 0x000e2200000e0000 */
[----:B------:R-:W-:Y:S02]  /*8de0*/  @!P0 IMAD.MOV.U32 R3, RZ, RZ, R9 ;  /* 0x000000ffff038224 */ /* 0x000fe400078e0009 */
[----:B------:R-:W-:-:S03]  /*8df0*/  VIADD R4, R5, 0x80 ;  /* 0x0000008005047836 */ /* 0x000fc60000000000 */
[----:B------:R-:W-:Y:S04]  /*8e00*/  @!P0 LDGSTS.E.BYPASS.LTC128B.128 [R19+0xdc00], desc[UR48][R2.64], !P3 ;  /* 0x0dc0000002138fae */ /* 0x000fe8000d901d70 */
[----:B------:R-:W-:Y:S04]  /*8e10*/  @!P0 LDGSTS.E.BYPASS.LTC128B.128 [R19+0x10c00], desc[UR48][R2.64+0x40], !P4 ;  /* 0x10c0004002138fae */ /* 0x000fe8000e101d70 */
[----:B------:R1:W-:Y:S01]  /*8e20*/  @!P0 LDGSTS.E.BYPASS.LTC128B.128 [R19+0x13c00], desc[UR48][R2.64+0x80], !P5 ;  /* 0x13c0008002138fae */ /* 0x0003e2000e901d70 */
[----:B------:R-:W-:-:S13]  /*8e30*/  ISETP.GE.AND P0, PT, R4, UR38, PT ;  /* 0x0000002604007c0c */ /* 0x000fda000bf06270 */
[----:B0-----:R-:W-:-:S05]  /*8e40*/  @!P0 LEA R14, P1, R20, R14, 0x1 ;  /* 0x0000000e140e8211 */ /* 0x001fca00078208ff */
[----:B------:R-:W-:Y:S02]  /*8e50*/  @!P0 IMAD.X R9, RZ, RZ, R0, P1 ;  /* 0x000000ffff098224 */ /* 0x000fe400008e0600 */
[----:B-1----:R-:W-:Y:S02]  /*8e60*/  @!P0 IMAD.MOV.U32 R2, RZ, RZ, R14 ;  /* 0x000000ffff028224 */ /* 0x002fe400078e000e */
[----:B------:R-:W-:Y:S01]  /*8e70*/  @!P0 IMAD.MOV.U32 R3, RZ, RZ, R9 ;  /* 0x000000ffff038224 */ /* 0x000fe200078e0009 */
[----:B------:R0:W1:Y:S04]  /*8e80*/  SHFL.IDX PT, R14, R8, 0x1, 0x1c1f ;  /* 0x003c1f00080e7f89 */ /* 0x00006800000e0000 */
[----:B------:R0:W-:Y:S04]  /*8e90*/  @!P0 LDGSTS.E.BYPASS.LTC128B.128 [R19+0xe400], desc[UR48][R2.64], !P3 ;  /* 0x0e40000002138fae */ /* 0x0001e8000d901d70 */
[----:B------:R0:W-:Y:S04]  /*8ea0*/  @!P0 LDGSTS.E.BYPASS.LTC128B.128 [R19+0x11400], desc[UR48][R2.64+0x40], !P4 ;  /* 0x1140004002138fae */ /* 0x0001e8000e101d70 */
[----:B------:R0:W-:Y:S02]  /*8eb0*/  @!P0 LDGSTS.E.BYPASS.LTC128B.128 [R19+0x14400], desc[UR48][R2.64+0x80], !P5 ;  /* 0x1440008002138fae */ /* 0x0001e4000e901d70 */
.L_x_10115:
[----:B------:R-:W2:Y:S01]  /*8ec0*/  LDL R0, [R1+0x10] ;  /* 0x0000100001007983 */ /* 0x000ea20000100800 */
[----:B------:R-:W-:-:S05]  /*8ed0*/  VIADD R5, R5, 0xa0 ;  /* 0x000000a005057836 */ /* 0x000fca0000000000 */
[----:B------:R-:W-:-:S13]  /*8ee0*/  ISETP.GE.AND P0, PT, R5, UR38, PT ;  /* 0x0000002605007c0c */ /* 0x000fda000bf06270 */
[----:B01----:R-:W-:-:S05]  /*8ef0*/  @!P0 LEA R2, P1, R20, R14, 0x1 ;  /* 0x0000000e14028211 */ /* 0x003fca00078208ff */
[----:B------:R-:W-:-:S05]  /*8f00*/  @!P0 IMAD.X R3, RZ, RZ, R7, P1 ;  /* 0x000000ffff038224 */ /* 0x000fca00008e0607 */
        /* <DEDUP_REMOVED lines=9> */
[----:B--2---:R-:W-:-:S04]  /*8fa0*/  LOP3.LUT R0, R0, 0x1, RZ, 0xc, !PT ;  /* 0x0000000100007812 */ /* 0x004fc800078e0cff */
[----:B------:R-:W-:Y:S01]  /*8fb0*/  SHF.L.U32 R0, R0, 0x1f, RZ ;  /* 0x0000001f00007819 */ /* 0x000fe200000006ff */
[----:B------:R-:W-:Y:S01]  /*8fc0*/  NOP ;  /* 0x0000000000007918 */ /* 0x000fe20000000000 */
[----:B------:R-:W-:Y:S01]  /*8fd0*/  SYNCS.ARRIVE.TRANS64.A1T0 RZ, [UR37+0x2d800], RZ ;  /* 0x02d800ffffff79a7 */ /* 0x000fe20008100025 */
[----:B------:R-:W-:Y:S01]  /*8fe0*/  BSSY B0, `(.L_x_10052) ;  /* 0x0000003000007945 */ /* 0x000fe20003800000 */
[----:B------:R-:W1:Y:S03]  /*8ff0*/  SYNCS.PHASECHK.TRANS64.TRYWAIT P0, [UR37+0x2d820], R0 ;  /* 0x02d82000ff0075a7 */ /* 0x000e660008000165 */
[----:B01----:R-:W-:Y:S05]  /*9000*/  @!P0 BRA `(.L_x_10053) ;  /* 0x00000028003c8947 */ /* 0x003fea0003800000 */
.L_x_10116:
[----:B------:R-:W-:Y:S05]  /*9010*/  BSYNC B0 ;  /* 0x0000000000007941 */ /* 0x000fea0003800000 */
.L_x_10052:
[----:B------:R-:W-:Y:S01]  /*9020*/  UISETP.GE.AND UP0, UPT, UR36, 0x81, UPT ;  /* 0x000000812400788c */ /* 0x000fe2000bf06270 */
[----:B------:R-:W-:-:S05]  /*9030*/  IMAD.U32 R10, RZ, RZ, UR43 ;  /* 0x0000002bff0a7e24 */ /* 0x000fca000f8e00ff */
[----:B------:R-:W-:-:S13]  /*9040*/  PLOP3.LUT P0, PT, PT, PT, UP0, 0x40, 0x0 ;  /* 0x000000000000781c */ /* 0x000fda0003f0e808 */
[----:B------:R-:W-:Y:S05]  /*9050*/  @P0 BRA `(.L_x_10054) ;  /* 0x0000000c00a00947 */ /* 0x000fea0003800000 */
[----:B------:R-:W-:Y:S01]  /*9060*/  BSSY B0, `(.L_x_10054) ;  /* 0x00000e7000007945 */ /* 0x000fe20003800000 */
[----:B------:R-:W-:Y:S01]  /*9070*/  IMAD.MOV.U32 R20, RZ, RZ, R25 ;  /* 0x000000ffff147224 */ /* 0x000fe200078e0019 */
[----:B------:R-:W-:Y:S01]  /*9080*/  MOV R7, R23 ;  /* 0x0000001700077202 */ /* 0x000fe20000000f00 */
[----:B0-----:R-:W-:Y:S02]  /*9090*/  IMAD.U32 R0, RZ, RZ, UR39 ;  /* 0x00000027ff007e24 */ /* 0x001fe4000f8e00ff */
[----:B------:R-:W-:-:S07]  /*90a0*/  IMAD.U32 R26, RZ, RZ, UR43 ;  /* 0x0000002bff1a7e24 */ /* 0x000fce000f8e00ff */
.L_x_10067:
[----:B------:R-:W2:Y:S01]  /*90b0*/  LDL R9, [R1+0x8] ;  /* 0x0000080001097983 */ /* 0x000ea20000100800 */
[----:B------:R-:W0:Y:S01]  /*90c0*/  LDC R3, c[0x0][0x430] ;  /* 0x00010c00ff037b82 */ /* 0x000e220000000800 */
[----:B------:R-:W-:Y:S02]  /*90d0*/  ULDC.64 UR4, c[0x0][0x428] ;  /* 0x00010a0000047ab9 */ /* 0x000fe40000000a00 */
[----:B------:R-:W3:Y:S04]  /*90e0*/  LDL R6, [R1+0x4] ;  /* 0x0000040001067983 */ /* 0x000ee80000100800 */
[----:B------:R-:W4:Y:S01]  /*90f0*/  LDL R8, [R1] ;  /* 0x0000000001087983 */ /* 0x000f220000100800 */
[----:B------:R-:W1:Y:S01]  /*9100*/  S2R R2, SR_TID.X ;  /* 0x0000000000027919 */ /* 0x000e620000002100 */
[----:B0-----:R-:W-:-:S13]  /*9110*/  ISETP.NE.AND P0, PT, R3, 0x1, PT ;  /* 0x000000010300780c */ /* 0x001fda0003f05270 */
[----:B------:R-:W0:Y:S01]  /*9120*/  @P0 LDC R4, c[0x0][0x434] ;  /* 0x00010d00ff040b82 */ /* 0x000e220000000800 */
[----:B-1----:R-:W-:Y:S01]  /*9130*/  IMAD.SHL.U32 R3, R2, 0x20, RZ ;  /* 0x0000002002037824 */ /* 0x002fe200078e00ff */
[----:B------:R-:W-:-:S06]  /*9140*/  SHF.R.U32.HI R5, RZ, 0x2, R2 ;  /* 0x00000002ff057819 */ /* 0x000fcc0000011602 */
[----:B------:R-:W1:Y:S01]  /*9150*/  @P0 LDC R2, c[0x0][0x438] ;  /* 0x00010e00ff020b82 */ /* 0x000e620000000800 */
[----:B------:R-:W-:Y:S02]  /*9160*/  LOP3.LUT R5, R5, 0x1f, RZ, 0xc0, !PT ;  /* 0x0000001f05057812 */ /* 0x000fe400078ec0ff */
[----:B------:R-:W-:-:S03]  /*9170*/  LOP3.LUT R3, R3, 0x60, RZ, 0xc0, !PT ;  /* 0x0000006003037812 */ /* 0x000fc600078ec0ff */
[----:B------:R-:W-:-:S05]  /*9180*/  IMAD R5, R0, 0x80, R5 ;  /* 0x0000008000057824 */ /* 0x000fca00078e0205 */
[----:B--2---:R-:W-:-:S05]  /*9190*/  IADD3 R5, R3, R5, R9 ;  /* 0x0000000503057210 */ /* 0x004fca0007ffe009 */
[----:B0-----:R-:W-:-:S04]  /*91a0*/  @P0 IMAD.HI.U32 R3, R5, R4, RZ ;  /* 0x0000000405030227 */ /* 0x001fc800078e00ff */
[----:B------:R-:W-:Y:S01]  /*91b0*/  IMAD.MOV.U32 R4, RZ, RZ, R5 ;  /* 0x000000ffff047224 */ /* 0x000fe200078e0005 */
[----:B-1----:R-:W-:Y:S01]  /*91c0*/  @P0 SHF.R.U32.HI R4, RZ, R2, R3 ;  /* 0x00000002ff040219 */ /* 0x002fe20000011603 */
[----:B---3--:R-:W-:-:S03]  /*91d0*/  IMAD R6, R6, UR4, RZ ;  /* 0x0000000406067c24 */ /* 0x008fc6000f8e02ff */
[--C-:B------:R-:W-:Y:S01]  /*91e0*/  SHF.R.S32.HI R3, RZ, 0x1f, R4.reuse ;  /* 0x0000001fff037819 */ /* 0x100fe20000011404 */
[----:B------:R-:W-:Y:S02]  /*91f0*/  IMAD.MOV.U32 R2, RZ, RZ, R4 ;  /* 0x000000ffff027224 */ /* 0x000fe400078e0004 */
[C---:B----4-:R-:W-:Y:S02]  /*9200*/  IMAD R6, R8.reuse, UR5, R6 ;  /* 0x0000000508067c24 */ /* 0x050fe4000f8e0206 */
[----:B------:R-:W-:Y:S01]  /*9210*/  IMAD.WIDE.U32 R2, R8, UR4, R2 ;  /* 0x0000000408027c25 */ /* 0x000fe2000f8e0002 */
[----:B------:R-:W-:-:S03]  /*9220*/  ULDC.64 UR4, c[0x0][0x418] ;  /* 0x0001060000047ab9 */ /* 0x000fc60000000a00 */
[----:B------:R-:W-:Y:S01]  /*9230*/  IMAD.IADD R6, R6, 0x1, R3 ;  /* 0x0000000106067824 */ /* 0x000fe200078e0203 */
[C---:B------:R-:W-:Y:S01]  /*9240*/  LEA R8, P0, R2.reuse, UR4, 0x2 ;  /* 0x0000000402087c11 */ /* 0x040fe2000f8010ff */
[----:B------:R-:W-:Y:S01]  /*9250*/  IMAD.U32 R10, RZ, RZ, UR40 ;  /* 0x00000028ff0a7e24 */ /* 0x000fe2000f8e00ff */
[----:B------:R-:W-:Y:S02]  /*9260*/  ULDC UR4, c[0x0][0x430] ;  /* 0x00010c0000047ab9 */ /* 0x000fe40000000800 */
[----:B------:R-:W-:Y:S01]  /*9270*/  LEA.HI.X R9, R2, UR5, R6, 0x2, P0 ;  /* 0x0000000502097c11 */ /* 0x000fe200080f1406 */
[----:B------:R-:W-:-:S04]  /*9280*/  IMAD.MOV R2, RZ, RZ, -R4 ;  /* 0x000000ffff027224 */ /* 0x000fc800078e0a04 */
[----:B------:R-:W2:Y:S01]  /*9290*/  LDG.E R4, desc[UR48][R8.64] ;  /* 0x0000003008047981 */ /* 0x000ea2000c1e1900 */
[----:B------:R-:W-:Y:S01]  /*92a0*/  ISETP.NE.AND P1, PT, R10, 0x3, PT ;  /* 0x000000030a00780c */ /* 0x000fe20003f25270 */
[----:B------:R-:W-:-:S05]  /*92b0*/  VIADD R23, R7, 0x1 ;  /* 0x0000000107177836 */ /* 0x000fca0000000000 */
[----:B------:R-:W-:Y:S01]  /*92c0*/  ISETP.NE.AND P0, PT, R23, 0x2, PT ;  /* 0x000000021700780c */ /* 0x000fe20003f05270 */
[----:B------:R-:W-:-:S03]  /*92d0*/  IMAD R5, R2, UR4, R5 ;  /* 0x0000000402057c24 */ /* 0x000fc6000f8e0205 */
[----:B------:R-:W-:Y:S01]  /*92e0*/  SEL R25, RZ, 0x1, P0 ;  /* 0x00000001ff197807 */ /* 0x000fe20000000000 */
[----:B------:R-:W-:Y:S01]  /*92f0*/  IMAD.MOV.U32 R10, RZ, RZ, R0 ;  /* 0x000000ffff0a7224 */ /* 0x000fe200078e0000 */
[----:B------:R-:W-:Y:S02]  /*9300*/  SEL R23, R23, RZ, P0 ;  /* 0x000000ff17177207 */ /* 0x000fe40000000000 */
[----:B------:R-:W-:Y:S02]  /*9310*/  LOP3.LUT R25, R20, R25, RZ, 0x3c, !PT ;  /* 0x0000001914197212 */ /* 0x000fe400078e3cff */
[----:B--2---:R-:W-:Y:S01]  /*9320*/  SHF.R.S32.HI R24, RZ, 0x1f, R4 ;  /* 0x0000001fff187819 */ /* 0x004fe20000011404 */
[----:B------:R-:W-:Y:S06]  /*9330*/  @!P1 BRA `(.L_x_10055) ;  /* 0x0000000000049947 */ /* 0x000fec0003800000 */
[----:B------:R-:W-:Y:S01]  /*9340*/  BPT.TRAP 0x1 ;  /* 0x000000040000795c */ /* 0x000fe20000300000 */
.L_x_10055:
[----:B------:R-:W-:Y:S01]  /*9350*/  LEA R6, R23, UR37, 0x3 ;  /* 0x0000002517067c11 */ /* 0x000fe2000f8e18ff */
[----:B------:R-:W-:Y:S01]  /*9360*/  BSSY B1, `(.L_x_10056) ;  /* 0x0000004000017945 */ /* 0x000fe20003800000 */
[----:B------:R-:W-:-:S04]  /*9370*/  SHF.L.U32 R0, R25, 0x1f, RZ ;  /* 0x0000001f19007819 */ /* 0x000fc800000006ff */
[----:B------:R-:W0:Y:S02]  /*9380*/  SYNCS.PHASECHK.TRANS64.TRYWAIT P0, [R6+URZ+0x2d840], R0 ;  /* 0x02d84000060075a7 */ /* 0x000e24000800017f */
[----:B0-----:R-:W-:Y:S05]  /*9390*/  @!P0 BRA `(.L_x_10057) ;  /* 0x0000002400708947 */ /* 0x001fea0003800000 */
.L_x_10117:
[----:B------:R-:W-:Y:S05]  /*93a0*/  BSYNC B1 ;  /* 0x0000000000017941 */ /* 0x000fea0003800000 */
.L_x_10056:
[----:B------:R-:W-:Y:S01]  /*93b0*/  SHF.R.S32.HI R21, RZ, 0x1f, R5 ;  /* 0x0000001fff157819 */ /* 0x000fe20000011405 */
[----:B------:R-:W-:Y:S01]  /*93c0*/  ULDC.64 UR4, c[0x0][0x300] ;  /* 0x0000c00000047ab9 */ /* 0x000fe20000000a00 */
[C---:B------:R-:W-:Y:S01]  /*93d0*/  LOP3.LUT P3, RZ, R16.reuse, 0x4, RZ, 0xc0, !PT ;  /* 0x0000000410ff7812 */ /* 0x040fe2000786c0ff */
[----:B------:R-:W-:Y:S01]  /*93e0*/  IMAD.WIDE.U32 R2, R5, UR4, RZ ;  /* 0x0000000405027c25 */ /* 0x000fe2000f8e00ff */
[C---:B------:R-:W-:Y:S02]  /*93f0*/  LOP3.LUT P2, RZ, R16.reuse, 0x2, RZ, 0xc0, !PT ;  /* 0x0000000210ff7812 */ /* 0x040fe4000784c0ff */
[----:B------:R-:W-:Y:S01]  /*9400*/  LOP3.LUT P1, RZ, R16, 0x1, RZ, 0xc0, !PT ;  /* 0x0000000110ff7812 */ /* 0x000fe2000782c0ff */
[----:B0-----:R-:W-:Y:S02]  /*9410*/  IMAD R0, R21, UR4, RZ ;  /* 0x0000000415007c24 */ /* 0x001fe4000f8e02ff */
        /* <DEDUP_REMOVED lines=18> */
[----:B------:R-:W0:Y:S01]  /*9540*/  S2R R3, SR_TID.X ;  /* 0x0000000000037919 */ /* 0x000e220000002100 */
[----:B------:R-:W-:Y:S01]  /*9550*/  LEA R9, R9, UR37, 0x1 ;  /* 0x0000002509097c11 */ /* 0x000fe2000f8e08ff */
[----:B------:R-:W1:Y:S04]  /*9560*/  SHFL.IDX PT, R2, R8, RZ, 0x1c1f ;  /* 0x001c1fff08027589 */ /* 0x000e6800000e0000 */
[----:B------:R-:W-:Y:S01]  /*9570*/  SHFL.IDX PT, R27, R19, 0x2, 0x1c1f ;  /* 0x005c1f00131b7f89 */ /* 0x000fe200000e0000 */
[----:B0-----:R-:W-:-:S03]  /*9580*/  IMAD.SHL.U32 R11, R3, 0x8, RZ ;  /* 0x00000008030b7824 */ /* 0x001fc600078e00ff */
[----:B------:R-:W0:Y:S02]  /*9590*/  SHFL.IDX PT, R3, R19, RZ, 0x1c1f ;  /* 0x001c1fff13037589 */ /* 0x000e2400000e0000 */
[----:B------:R-:W-:-:S05]  /*95a0*/  LOP3.LUT R11, R11, 0x18, RZ, 0xc0, !PT ;  /* 0x000000180b0b7812 */ /* 0x000fca00078ec0ff */
[----:B------:R-:W-:-:S05]  /*95b0*/  IMAD.SHL.U32 R0, R11, 0x2, RZ ;  /* 0x000000020b007824 */ /* 0x000fca00078e00ff */
[----:B-1----:R-:W-:-:S05]  /*95c0*/  IADD3 R2, P0, R2, R0, RZ ;  /* 0x0000000002027210 */ /* 0x002fca0007f1e0ff */
[----:B0-----:R-:W-:-:S05]  /*95d0*/  IMAD.X R3, RZ, RZ, R3, P0 ;  /* 0x000000ffff037224 */ /* 0x001fca00000e0603 */
        /* <DEDUP_REMOVED lines=18> */
.L_x_10127:
[----:B--2---:R-:W-:-:S05]  /*9700*/  IADD3 R2, P0, R2, R0, RZ ;  /* 0x0000000002027210 */ /* 0x004fca0007f1e0ff */
[----:B------:R-:W-:Y:S01]  /*9710*/  IMAD.X R3, RZ, RZ, R27, P0 ;  /* 0x000000ffff037224 */ /* 0x000fe200000e061b */
        /* <DEDUP_REMOVED lines=8> */
.L_x_10059:
        /* <DEDUP_REMOVED lines=11> */
.L_x_10060:
[----:B------:R1:W-:Y:S01]  /*9850*/  SYNCS.ARRIVE.TRANS64.A1T0 RZ, [R6+URZ+0x2d830], RZ ;  /* 0x02d830ff06ff79a7 */ /* 0x0003e2000810003f */
[----:B------:R-:W-:Y:S05]  /*9860*/  @!P2 BRA `(.L_x_10061) ;  /* 0x000000000004a947 */ /* 0x000fea0003800000 */
[----:B------:R-:W-:Y:S01]  /*9870*/  BPT.TRAP 0x1 ;  /* 0x000000040000795c */ /* 0x000fe20000300000 */
.L_x_10061:
[----:B------:R-:W-:Y:S01]  /*9880*/  SHF.L.U32 R2, R20, 0x1f, RZ ;  /* 0x0000001f14027819 */ /* 0x000fe200000006ff */
[----:B------:R-:W-:Y:S01]  /*9890*/  BSSY B1, `(.L_x_10062) ;  /* 0x0000004000017945 */ /* 0x000fe20003800000 */
[----:B-1----:R-:W-:-:S04]  /*98a0*/  LEA R6, R7, UR37, 0x3 ;  /* 0x0000002507067c11 */ /* 0x002fc8000f8e18ff */
[----:B------:R-:W1:Y:S02]  /*98b0*/  SYNCS.PHASECHK.TRANS64.TRYWAIT P0, [R6+URZ+0x2d860], R2 ;  /* 0x02d86002060075a7 */ /* 0x000e64000800017f */
[----:B-1----:R-:W-:Y:S05]  /*98c0*/  @!P0 BRA `(.L_x_10063) ;  /* 0x00000024007c8947 */ /* 0x002fea0003800000 */
.L_x_10128:
[----:B------:R-:W-:Y:S05]  /*98d0*/  BSYNC B1 ;  /* 0x0000000000017941 */ /* 0x000fea0003800000 */
.L_x_10062:
[----:B------:R-:W2:Y:S01]  /*98e0*/  S2R R3, SR_TID.X ;  /* 0x0000000000037919 */ /* 0x000ea20000002100 */
[----:B-1----:R-:W-:Y:S01]  /*98f0*/  IMAD.MOV.U32 R2, RZ, RZ, -0x80 ;  /* 0xffffff80ff027424 */ /* 0x002fe200078e00ff */
[----:B------:R-:W-:Y:S01]  /*9900*/  UMOV UR4, 0xffffffff ;  /* 0xffffffff00047882 */ /* 0x000fe20000000000 */
[C---:B------:R-:W-:Y:S01]  /*9910*/  LOP3.LUT P3, RZ, R16.reuse, 0x20, RZ, 0xc0, !PT ;  /* 0x0000002010ff7812 */ /* 0x040fe2000786c0ff */
[----:B------:R-:W-:Y:S01]  /*9920*/  IMAD R7, R7, 0x3000, R28 ;  /* 0x0000300007077824 */ /* 0x000fe200078e021c */
[----:B------:R-:W-:Y:S01]  /*9930*/  LOP3.LUT P2, RZ, R16, 0x10, RZ, 0xc0, !PT ;  /* 0x0000001010ff7812 */ /* 0x000fe2000784c0ff */
[----:B------:R-:W-:Y:S01]  /*9940*/  IMAD R2, R26, R2, UR36 ;  /* 0x000000241a027e24 */ /* 0x000fe2000f8e0202 */
[----:B------:R-:W-:Y:S02]  /*9950*/  LOP3.LUT P1, RZ, R16, 0x8, RZ, 0xc0, !PT ;  /* 0x0000000810ff7812 */ /* 0x000fe4000782c0ff */
[----:B--2---:R-:W-:-:S04]  /*9960*/  SHF.R.U32.HI R3, RZ, 0x2, R3 ;  /* 0x00000002ff037819 */ /* 0x004fc80000011603 */
[----:B------:R-:W-:-:S05]  /*9970*/  LOP3.LUT R3, R3, 0x1f, RZ, 0xc0, !PT ;  /* 0x0000001f03037812 */ /* 0x000fca00078ec0ff */
[----:B0-----:R-:W-:Y:S01]  /*9980*/  IMAD.IADD R8, R2, 0x1, -R3 ;  /* 0x0000000102087824 */ /* 0x001fe200078e0a03 */
[----:B------:R-:W-:Y:S06]  /*9990*/  BRA.DIV UR4, `(.L_x_10064) ;  /* 0x00000026045c7947 */ /* 0x000fec000b800000 */
[----:B------:R-:W0:Y:S01]  /*99a0*/  SHFL.IDX PT, R2, R17, RZ, 0x1c1f ;  /* 0x001c1fff11027589 */ /* 0x000e2200000e0000 */
[----:B------:R-:W-:-:S03]  /*99b0*/  LEA R7, R7, UR37, 0x1 ;  /* 0x0000002507077c11 */ /* 0x000fc6000f8e08ff */
        /* <DEDUP_REMOVED lines=31> */
[----:B0-2---:R0:W1:Y:S02]  /*9bb0*/  SHFL.IDX PT, R2, R17, 0x3, 0x1c1f ;  /* 0x007c1f0011027f89 */ /* 0x00506400000e0000 */
.L_x_10138:
        /* <DEDUP_REMOVED lines=14> */
[----:B------:R-:W-:Y:S01]  /*9ca0*/  NOP ;  /* 0x0000000000007918 */ /* 0x000fe20000000000 */
[----:B-1----:R-:W-:Y:S01]  /*9cb0*/  IMAD.WIDE.U32 R2, R5, UR4, RZ ;  /* 0x0000000405027c25 */ /* 0x002fe2000f8e00ff */
        /* <DEDUP_REMOVED lines=15> */
.L_x_10065:
        /* <DEDUP_REMOVED lines=11> */
.L_x_10066:
        /* <DEDUP_REMOVED lines=8> */
.L_x_10054:
[----:B0-----:R-:W-:-:S05]  /*9ee0*/  IMAD.U32 R0, RZ, RZ, UR40 ;  /* 0x00000028ff007e24 */ /* 0x001fca000f8e00ff */
[----:B------:R-:W-:-:S13]  /*9ef0*/  ISETP.NE.AND P0, PT, R0, 0x3, PT ;  /* 0x000000030000780c */ /* 0x000fda0003f05270 */
[----:B------:R-:W-:Y:S05]  /*9f00*/  @!P0 BRA `(.L_x_10068) ;  /* 0x0000000000048947 */ /* 0x000fea0003800000 */
[----:B------:R-:W-:Y:S01]  /*9f10*/  BPT.TRAP 0x1 ;  /* 0x000000040000795c */ /* 0x000fe20000300000 */
.L_x_10068:
[----:B------:R-:W-:Y:S01]  /*9f20*/  LEA R4, R23, UR37, 0x3 ;  /* 0x0000002517047c11 */ /* 0x000fe2000f8e18ff */
[----:B------:R-:W-:Y:S01]  /*9f30*/  IMAD.MOV.U32 R5, RZ, RZ, -0x80 ;  /* 0xffffff80ff057424 */ /* 0x000fe200078e00ff */
[----:B------:R-:W-:Y:S01]  /*9f40*/  SHF.L.U32 R3, R25, 0x1f, RZ ;  /* 0x0000001f19037819 */ /* 0x000fe200000006ff */
[----:B------:R-:W-:Y:S02]  /*9f50*/  BSSY B0, `(.L_x_10069) ;  /* 0x0000004000007945 */ /* 0x000fe40003800000 */
[----:B------:R-:W-:Y:S01]  /*9f60*/  IMAD R5, R10, R5, UR36 ;  /* 0x000000240a057e24 */ /* 0x000fe2000f8e0205 */
[----:B------:R-:W0:Y:S02]  /*9f70*/  SYNCS.PHASECHK.TRANS64.TRYWAIT P0, [R4+URZ+0x2d860], R3 ;  /* 0x02d86003040075a7 */ /* 0x000e24000800017f */
[----:B0-----:R-:W-:Y:S05]  /*9f80*/  @!P0 BRA `(.L_x_10070) ;  /* 0x0000002400448947 */ /* 0x001fea0003800000 */
.L_x_10139:
[----:B------:R-:W-:Y:S05]  /*9f90*/  BSYNC B0 ;  /* 0x0000000000007941 */ /* 0x000fea0003800000 */
.L_x_10069:
[----:B------:R-:W1:Y:S01]  /*9fa0*/  S2R R0, SR_TID.X ;  /* 0x0000000000007919 */ /* 0x000e620000002100 */
[----:B------:R-:W-:Y:S01]  /*9fb0*/  UMOV UR4, 0xffffffff ;  /* 0xffffffff00047882 */ /* 0x000fe20000000000 */
[C---:B------:R-:W-:Y:S01]  /*9fc0*/  LOP3.LUT P3, RZ, R16.reuse, 0x20, RZ, 0xc0, !PT ;  /* 0x0000002010ff7812 */ /* 0x040fe2000786c0ff */
[----:B------:R-:W-:Y:S01]  /*9fd0*/  IMAD R7, R23, 0x3000, R28 ;  /* 0x0000300017077824 */ /* 0x000fe200078e021c */
[C---:B------:R-:W-:Y:S02]  /*9fe0*/  LOP3.LUT P2, RZ, R16.reuse, 0x10, RZ, 0xc0, !PT ;  /* 0x0000001010ff7812 */ /* 0x040fe4000784c0ff */
[----:B------:R-:W-:Y:S02]  /*9ff0*/  LOP3.LUT P1, RZ, R16, 0x8, RZ, 0xc0, !PT ;  /* 0x0000000810ff7812 */ /* 0x000fe4000782c0ff */
[----:B-1----:R-:W-:-:S04]  /*a000*/  SHF.R.U32.HI R0, RZ, 0x2, R0 ;  /* 0x00000002ff007819 */ /* 0x002fc80000011600 */
[----:B------:R-:W-:-:S05]  /*a010*/  LOP3.LUT R0, R0, 0x1f, RZ, 0xc0, !PT ;  /* 0x0000001f00007812 */ /* 0x000fca00078ec0ff */
[----:B------:R-:W-:Y:S01]  /*a020*/  IMAD.IADD R5, R5, 0x1, -R0 ;  /* 0x0000000105057824 */ /* 0x000fe200078e0a00 */
[----:B------:R-:W-:Y:S06]  /*a030*/  BRA.DIV UR4, `(.L_x_10071) ;  /* 0x00000026042c7947 */ /* 0x000fec000b800000 */
[----:B------:R-:W1:Y:S01]  /*a040*/  S2R R2, SR_TID.X ;  /* 0x0000000000027919 */ /* 0x000e620000002100 */
[----:B------:R-:W2:Y:S04]  /*a050*/  SHFL.IDX PT, R14, R17, RZ, 0x1c1f ;  /* 0x001c1fff110e7589 */ /* 0x000ea800000e0000 */
[----:B------:R-:W0:Y:S01]  /*a060*/  SHFL.IDX PT, R0, R18, RZ, 0x1c1f ;  /* 0x001c1fff12007589 */ /* 0x000e2200000e0000 */
[----:B-1----:R-:W-:-:S04]  /*a070*/  SHF.L.U32 R2, R2, 0x3, RZ ;  /* 0x0000000302027819 */ /* 0x002fc800000006ff */
[----:B------:R-:W-:-:S05]  /*a080*/  LOP3.LUT R2, R2, 0x18, RZ, 0xc0, !PT ;  /* 0x0000001802027812 */ /* 0x000fca00078ec0ff */
[----:B------:R-:W-:-:S05]  /*a090*/  IMAD.SHL.U32 R6, R2, 0x2, RZ ;  /* 0x0000000202067824 */ /* 0x000fca00078e00ff */
[----:B--2---:R-:W-:Y:S02]  /*a0a0*/  IADD3 R2, P0, R14, R6, RZ ;  /* 0x000000060e027210 */ /* 0x004fe40007f1e0ff */
[----:B------:R-:W1:Y:S03]  /*a0b0*/  SHFL.IDX PT, R14, R17, 0x1, 0x1c1f ;  /* 0x003c1f00110e7f89 */ /* 0x000e6600000e0000 */
[----:B0-----:R-:W-:Y:S01]  /*a0c0*/  IMAD.X R3, RZ, RZ, R0, P0 ;  /* 0x000000ffff037224 */ /* 0x001fe200000e0600 */
[----:B------:R-:W-:Y:S02]  /*a0d0*/  ISETP.LT.OR P0, PT, R5, 0x1, P3 ;  /* 0x000000010500780c */ /* 0x000fe40001f01670 */
[----:B------:R-:W-:Y:S02]  /*a0e0*/  LEA R0, R7, UR37, 0x1 ;  /* 0x0000002507007c11 */ /* 0x000fe4000f8e08ff */
[----:B------:R-:W-:Y:S09]  /*a0f0*/  SHFL.IDX PT, R7, R18, 0x3, 0x1c1f ;  /* 0x007c1f0012077f89 */ /* 0x000ff200000e0000 */
[----:B------:R-:W-:Y:S01]  /*a100*/  LDGSTS.E.BYPASS.LTC128B.128 [R0+0x400], desc[UR48][R2.64], !P0 ;  /* 0x0040000002007fae */ /* 0x000fe2000c101d70 */
        /* <DEDUP_REMOVED lines=11> */
[----:B------:R-:W-:Y:S01]  /*a1c0*/  LDGSTS.E.BYPASS.LTC128B.128 [R0+0x2c00], desc[UR48][R2.64+0x40], !P0 ;  /* 0x02c0004002007fae */ /* 0x000fe2000c101d70 */
[----:B------:R-:W-:-:S13]  /*a1d0*/  ISETP.LT.OR P0, PT, R5, 0x21, P1 ;  /* 0x000000210500780c */ /* 0x000fda0000f01670 */
[----:B------:R0:W-:Y:S04]  /*a1e0*/  LDGSTS.E.BYPASS.LTC128B.128 [R0+0x4c00], desc[UR48][R2.64+0x80], !P0 ;  /* 0x04c0008002007fae */ /* 0x0001e8000c101d70 */
[----:B0-----:R-:W0:Y:S01]  /*a1f0*/  SHFL.IDX PT, R3, R18, 0x2, 0x1c1f ;  /* 0x005c1f0012037f89 */ /* 0x001e2200000e0000 */
[----:B-1----:R-:W-:-:S03]  /*a200*/  IADD3 R2, P0, R14, R6, RZ ;  /* 0x000000060e027210 */ /* 0x002fc60007f1e0ff */
[----:B------:R1:W2:Y:S02]  /*a210*/  SHFL.IDX PT, R14, R17, 0x3, 0x1c1f ;  /* 0x007c1f00110e7f89 */ /* 0x0002a400000e0000 */
[----:B0-----:R-:W-:Y:S01]  /*a220*/  IMAD.X R3, RZ, RZ, R3, P0 ;  /* 0x000000ffff037224 */ /* 0x001fe200000e0603 */
[----:B------:R-:W-:-:S13]  /*a230*/  ISETP.LT.OR P0, PT, R5, 0x41, P3 ;  /* 0x000000410500780c */ /* 0x000fda0001f01670 */
[----:B------:R1:W-:Y:S01]  /*a240*/  LDGSTS.E.BYPASS.LTC128B.128 [R0+0x1400], desc[UR48][R2.64], !P0 ;  /* 0x0140000002007fae */ /* 0x0003e2000c101d70 */
[----:B------:R-:W-:-:S13]  /*a250*/  ISETP.LT.OR P0, PT, R5, 0x41, P2 ;  /* 0x000000410500780c */ /* 0x000fda0001701670 */
[----:B------:R1:W-:Y:S01]  /*a260*/  LDGSTS.E.BYPASS.LTC128B.128 [R0+0x3400], desc[UR48][R2.64+0x40], !P0 ;  /* 0x0340004002007fae */ /* 0x0003e2000c101d70 */
[----:B------:R-:W-:-:S13]  /*a270*/  ISETP.LT.OR P0, PT, R5, 0x41, P1 ;  /* 0x000000410500780c */ /* 0x000fda0000f01670 */
[----:B--2---:R1:W-:Y:S02]  /*a280*/  LDGSTS.E.BYPASS.LTC128B.128 [R0+0x5400], desc[UR48][R2.64+0x80], !P0 ;  /* 0x0540008002007fae */ /* 0x0043e4000c101d70 */
.L_x_10149:
        /* <DEDUP_REMOVED lines=13> */
.L_x_10072:
        /* <DEDUP_REMOVED lines=11> */
.L_x_10073:
[----:B------:R-:W2:Y:S01]  /*a410*/  LDL.LU R3, [R1+0xc] ;  /* 0x00000c0001037983 */ /* 0x000ea20000300800 */
[----:B------:R-:W-:Y:S01]  /*a420*/  VIADD R23, R23, 0x1 ;  /* 0x0000000117177836 */ /* 0x000fe20000000000 */
[----:B------:R-:W-:Y:S01]  /*a430*/  ULDC UR4, c[0x0][0xc34] ;  /* 0x00030d0000047ab9 */ /* 0x000fe20000000800 */
[----:B------:R0:W-:Y:S01]  /*a440*/  SYNCS.ARRIVE.TRANS64.A1T0 RZ, [R4+URZ+0x2d850], RZ ;  /* 0x02d850ff04ff79a7 */ /* 0x0001e2000810003f */
[----:B------:R-:W3:Y:S02]  /*a450*/  LDL.LU R2, [R1+0x10] ;  /* 0x0000100001027983 */ /* 0x000ee40000300800 */
[----:B------:R-:W-:-:S04]  /*a460*/  ISETP.NE.AND P0, PT, R23, 0x2, PT ;  /* 0x000000021700780c */ /* 0x000fc80003f05270 */
[----:B------:R-:W-:Y:S02]  /*a470*/  SEL R23, R23, RZ, P0 ;  /* 0x000000ff17177207 */ /* 0x000fe40000000000 */
[----:B------:R-:W-:-:S04]  /*a480*/  SEL R0, RZ, 0x1, P0 ;  /* 0x00000001ff007807 */ /* 0x000fc80000000000 */
[----:B------:R-:W-:Y:S01]  /*a490*/  LOP3.LUT R25, R25, R0, RZ, 0x3c, !PT ;  /* 0x0000000019197212 */ /* 0x000fe200078e3cff */
[----:B--2---:R-:W-:Y:S02]  /*a4a0*/  VIADD R3, R3, UR41 ;  /* 0x0000002903037c36 */ /* 0x004fe40008000000 */
[----:B---3--:R-:W-:-:S03]  /*a4b0*/  VIADD R2, R2, 0x1 ;  /* 0x0000000102027836 */ /* 0x008fc60000000000 */
[----:B------:R0:W-:Y:S01]  /*a4c0*/  STL [R1+0xc], R3 ;  /* 0x00000c0301007387 */ /* 0x0001e20000100800 */
[----:B------:R-:W-:-:S03]  /*a4d0*/  ISETP.GE.AND P0, PT, R3, UR4, PT ;  /* 0x0000000403007c0c */ /* 0x000fc6000bf06270 */
[----:B------:R0:W-:Y:S10]  /*a4e0*/  STL [R1+0x10], R2 ;  /* 0x0000100201007387 */ /* 0x0001f40000100800 */
[----:B0-----:R-:W-:Y:S05]  /*a4f0*/  @!P0 BRA `(.L_x_10074) ;  /* 0xffffffd000048947 */ /* 0x001fea000383ffff */
[----:B------:R-:W-:-:S07]  /*a500*/  LOP3.LUT R0, R2, 0x1, RZ, 0xc, !PT ;  /* 0x0000000102007812 */ /* 0x000fce00078e0cff */
.L_x_10039:
[----:B------:R-:W0:Y:S01]  /*a510*/  S2R R3, SR_CgaCtaId ;  /* 0x0000000000037919 */ /* 0x000e220000008800 */
[----:B------:R-:W-:Y:S01]  /*a520*/  MOV R2, 0x400 ;  /* 0x0000040000027802 */ /* 0x000fe20000000f00 */
[----:B------:R-:W-:Y:S01]  /*a530*/  BSSY B0, `(.L_x_10075) ;  /* 0x0000005000007945 */ /* 0x000fe20003800000 */
[----:B------:R-:W-:Y:S02]  /*a540*/  SHF.L.U32 R0, R0, 0x1f, RZ ;  /* 0x0000001f00007819 */ /* 0x000fe400000006ff */
[----:B0-----:R-:W-:-:S04]  /*a550*/  LEA R4, R3, R2, 0x18 ;  /* 0x0000000203047211 */ /* 0x001fc800078ec0ff */
[----:B------:R-:W0:Y:S02]  /*a560*/  SYNCS.PHASECHK.TRANS64.TRYWAIT P0, [R4+URZ+0x2d820], R0 ;  /* 0x02d82000040075a7 */ /* 0x000e24000800017f */
[----:B0-----:R-:W-:Y:S05]  /*a570*/  @!P0 BRA `(.L_x_10076) ;  /* 0x0000002400408947 */ /* 0x001fea0003800000 */
.L_x_10150:
[----:B------:R-:W-:Y:S05]  /*a580*/  BSYNC B0 ;  /* 0x0000000000007941 */ /* 0x000fea0003800000 */
.L_x_10075:
[----:B------:R-:W-:-:S03]  /*a590*/  UMOV UR4, 0xffffffff ;  /* 0xffffffff00047882 */ /* 0x000fc60000000000 */
[----:B------:R-:W-:Y:S05]  /*a5a0*/  BRA.DIV UR4, `(.L_x_10077) ;  /* 0x0000002604487947 */ /* 0x000fea000b800000 */
[----:B0-----:R-:W0:Y:S02]  /*a5b0*/  S2R R0, SR_TID.X ;  /* 0x0000000000007919 */ /* 0x001e240000002100 */
[----:B0-----:R-:W-:-:S04]  /*a5c0*/  SHF.R.U32.HI R0, RZ, 0x5, R0 ;  /* 0x00000005ff007819 */ /* 0x001fc80000011600 */
[----:B------:R-:W-:-:S05]  /*a5d0*/  LOP3.LUT R0, R0, 0x3, RZ, 0xc0, !PT ;  /* 0x0000000300007812 */ /* 0x000fca00078ec0ff */
[----:B------:R0:W1:Y:S02]  /*a5e0*/  SHFL.IDX PT, R14, R0, RZ, 0x1f ;  /* 0x00001fff000e7589 */ /* 0x00006400000e0000 */
.L_x_10153:
[----:B-1----:R-:W-:Y:S01]  /*a5f0*/  ISETP.NE.AND P0, PT, R14, RZ, PT ;  /* 0x000000ff0e00720c */ /* 0x002fe20003f05270 */
[----:B------:R-:W-:-:S12]  /*a600*/  BSSY B0, `(.L_x_10078) ;  /* 0x0000024000007945 */ /* 0x000fd80003800000 */
[----:B------:R-:W-:Y:S05]  /*a610*/  @P0 BRA `(.L_x_10079) ;  /* 0x0000000000880947 */ /* 0x000fea0003800000 */
[----:B------:R-:W-:-:S03]  /*a620*/  UMOV UR4, 0xffffffff ;  /* 0xffffffff00047882 */ /* 0x000fc60000000000 */
[----:B------:R-:W-:Y:S05]  /*a630*/  BRA.DIV UR4, `(.L_x_10080) ;  /* 0x0000002604587947 */ /* 0x000fea000b800000 */
[----:B------:R-:W-:-:S13]  /*a640*/  ELECT P6, URZ, PT ;  /* 0x00000000003f782f */ /* 0x000fda00038c0000 */
.L_x_10156:
[----:B------:R-:W-:Y:S05]  /*a650*/  @!P6 BRA `(.L_x_10079) ;  /* 0x000000000078e947 */ /* 0x000fea0003800000 */
[----:B------:R-:W-:-:S06]  /*a660*/  ULOP3.LUT UR4, UR42, 0x2, URZ, 0xfc, !UPT ;  /* 0x000000022a047892 */ /* 0x000fcc000f8efc3f */
[----:B0-----:R-:W-:-:S05]  /*a670*/  IMAD.U32 R0, RZ, RZ, UR4 ;  /* 0x00000004ff007e24 */ /* 0x001fca000f8e00ff */
[----:B------:R-:W-:-:S13]  /*a680*/  ISETP.NE.AND P0, PT, R0, 0x3, PT ;  /* 0x000000030000780c */ /* 0x000fda0003f05270 */
[----:B------:R-:W-:Y:S05]  /*a690*/  @!P0 BRA `(.L_x_10081) ;  /* 0x0000000000048947 */ /* 0x000fea0003800000 */
[----:B------:R-:W-:Y:S01]  /*a6a0*/  BPT.TRAP 0x1 ;  /* 0x000000040000795c */ /* 0x000fe20000300000 */
.L_x_10081:
[----:B------:R-:W-:Y:S01]  /*a6b0*/  IMAD R3, R23, 0x8, R4 ;  /* 0x0000000817037824 */ /* 0x000fe200078e0204 */
[----:B------:R-:W-:Y:S01]  /*a6c0*/  SHF.L.U32 R2, R25, 0x1f, RZ ;  /* 0x0000001f19027819 */ /* 0x000fe200000006ff */
[----:B------:R-:W-:-:S03]  /*a6d0*/  VIADD R23, R23, 0x1 ;  /* 0x0000000117177836 */ /* 0x000fc60000000000 */
[----:B------:R-:W0:Y:S02]  /*a6e0*/  SYNCS.PHASECHK.TRANS64.TRYWAIT P1, [R3+URZ+0x2d840], R2 ;  /* 0x02d84002030075a7 */ /* 0x000e24000802017f */
[----:B------:R-:W-:-:S04]  /*a6f0*/  ISETP.NE.AND P2, PT, R23, 0x2, PT ;  /* 0x000000021700780c */ /* 0x000fc80003f45270 */
[----:B------:R-:W-:Y:S01]  /*a700*/  SEL R0, RZ, 0x1, P2 ;  /* 0x00000001ff007807 */ /* 0x000fe20001000000 */
[----:B0-----:R-:W-:Y:S08]  /*a710*/  @!P1 BRA `(.L_x_10082) ;  /* 0x0000002400409947 */ /* 0x001ff00003800000 */
.L_x_10157:
[----:B------:R-:W-:Y:S02]  /*a720*/  SEL R23, R23, RZ, P2 ;  /* 0x000000ff17177207 */ /* 0x000fe40001000000 */
[----:B------:R-:W-:Y:S01]  /*a730*/  LOP3.LUT R0, R25, R0, RZ, 0x3c, !PT ;  /* 0x0000000019007212 */ /* 0x000fe200078e3cff */
[----:B------:R-:W-:Y:S06]  /*a740*/  @!P0 BRA `(.L_x_10083) ;  /* 0x0000000000048947 */ /* 0x000fec0003800000 */
[----:B------:R-:W-:Y:S01]  /*a750*/  BPT.TRAP 0x1 ;  /* 0x000000040000795c */ /* 0x000fe20000300000 */
.L_x_10083:
[----:B------:R-:W-:Y:S02]  /*a760*/  LEA R23, R23, R4, 0x3 ;  /* 0x0000000417177211 */ /* 0x000fe400078e18ff */
[----:B------:R-:W-:-:S04]  /*a770*/  SHF.L.U32 R0, R0, 0x1f, RZ ;  /* 0x0000001f00007819 */ /* 0x000fc800000006ff */
[----:B------:R-:W1:Y:S02]  /*a780*/  SYNCS.PHASECHK.TRANS64.TRYWAIT P1, [R23+URZ+0x2d840], R0 ;  /* 0x02d84000170075a7 */ /* 0x000e64000802017f */
[----:B-1----:R-:W-:Y:S05]  /*a790*/  @!P1 BRA `(.L_x_10084) ;  /* 0x0000002400349947 */ /* 0x002fea0003800000 */
.L_x_10158:
[----:B------:R-:W-:Y:S05]  /*a7a0*/  @!P0 BRA `(.L_x_10085) ;  /* 0x0000000000048947 */ /* 0x000fea0003800000 */
[----:B------:R-:W-:Y:S01]  /*a7b0*/  BPT.TRAP 0x1 ;  /* 0x000000040000795c */ /* 0x000fe20000300000 */
.L_x_10085:
[----:B------:R-:W2:Y:S02]  /*a7c0*/  SYNCS.PHASECHK.TRANS64.TRYWAIT P1, [R3+URZ+0x2d860], R2 ;  /* 0x02d86002030075a7 */ /* 0x000ea4000802017f */
[----:B--2---:R-:W-:Y:S05]  /*a7d0*/  @!P1 BRA `(.L_x_10086) ;  /* 0x0000002400389947 */ /* 0x004fea0003800000 */
.L_x_10159:
[----:B------:R-:W-:Y:S05]  /*a7e0*/  @!P0 BRA `(.L_x_10087) ;  /* 0x0000000000048947 */ /* 0x000fea0003800000 */
[----:B------:R-:W-:Y:S01]  /*a7f0*/  BPT.TRAP 0x1 ;  /* 0x000000040000795c */ /* 0x000fe20000300000 */
.L_x_10087:
[----:B---3--:R3:W4:Y:S02]  /*a800*/  SYNCS.PHASECHK.TRANS64.TRYWAIT P0, [R23+URZ+0x2d860], R0 ;  /* 0x02d86000170075a7 */ /* 0x008724000800017f */
[----:B----4-:R-:W-:Y:S05]  /*a810*/  @!P0 NANOSLEEP.SYNCS 0x989680 ;  /* 0x009896800000895d */ /* 0x010fea0003900000 */
[----:B------:R-:W4:Y:S02]  /*a820*/  @!P0 SYNCS.PHASECHK.TRANS64 P0, [R23+URZ+0x2d860], R0 ;  /* 0x02d86000170085a7 */ /* 0x000f24000800007f */
[----:B----4-:R-:W-:Y:S05]  /*a830*/  @!P0 BRA `(.L_x_10087) ;  /* 0xfffffffc00f08947 */ /* 0x010fea000383ffff */
.L_x_10079:
[----:B------:R-:W-:Y:S05]  /*a840*/  BSYNC B0 ;  /* 0x0000000000007941 */ /* 0x000fea0003800000 */
.L_x_10078:
[----:B------:R-:W-:Y:S05]  /*a850*/  EXIT ;  /* 0x000000000000794d */ /* 0x000fea0003800000 */
.L_x_10011:
[----:B0-----:R-:W-:-:S04]  /*a860*/  IMAD.U32 R3, RZ, RZ, UR40 ;  /* 0x00000028ff037e24 */ /* 0x001fc8000f8e00ff */
[----:B------:R0:W1:Y:S03]  /*a870*/  SYNCS.PHASECHK.TRANS64.TRYWAIT P1, [R3+URZ+0x2d800], R0 ;  /* 0x02d80000030075a7 */ /* 0x000066000802017f */
[----:B-1----:R-:W-:Y:S05]  /*a880*/  @!P1 NANOSLEEP.SYNCS 0x989680 ;  /* 0x009896800000995d */ /* 0x002fea0003900000 */
[----:B------:R-:W1:Y:S02]  /*a890*/  @!P1 SYNCS.PHASECHK.TRANS64 P1, [R3+URZ+0x2d800], R0 ;  /* 0x02d80000030095a7 */ /* 0x000e64000802007f */
[----:B-1----:R-:W-:Y:S05]  /*a8a0*/  @!P1 BRA `(.L_x_10011) ;  /* 0xfffffffc00ec9947 */ /* 0x002fea000383ffff */
[----:B------:R-:W-:Y:S05]  /*a8b0*/  BRA `(.L_x_10088) ;  /* 0xffffff6800547947 */ /* 0x000fea000383ffff */
.L_x_10015:
[----:B-1----:R1:W2:Y:S02]  /*a8c0*/  SYNCS.PHASECHK.TRANS64.TRYWAIT P1, [R4+URZ+0x2d830], R3 ;  /* 0x02d83003040075a7 */ /* 0x0022a4000802017f */
[----:B--2---:R-:W-:Y:S05]  /*a8d0*/  @!P1 NANOSLEEP.SYNCS 0x989680 ;  /* 0x009896800000995d */ /* 0x004fea0003900000 */
[----:B------:R-:W2:Y:S02]  /*a8e0*/  @!P1 SYNCS.PHASECHK.TRANS64 P1, [R4+URZ+0x2d830], R3 ;  /* 0x02d83003040095a7 */ /* 0x000ea4000802007f */
[----:B--2---:R-:W-:Y:S05]  /*a8f0*/  @!P1 BRA `(.L_x_10015) ;  /* 0xfffffffc00f09947 */ /* 0x004fea000383ffff */
[----:B------:R-:W-:Y:S05]  /*a900*/  BRA `(.L_x_10014) ;  /* 0xffffff6800747947 */ /* 0x000fea000383ffff */
.L_x_10021:
[----:B--2---:R-:W-:-:S04]  /*a910*/  IMAD.U32 R3, RZ, RZ, UR6 ;  /* 0x00000006ff037e24 */ /* 0x004fc8000f8e00ff */
[----:B------:R2:W3:Y:S03]  /*a920*/  SYNCS.PHASECHK.TRANS64.TRYWAIT P1, [R3+URZ+0x2d830], R0 ;  /* 0x02d83000030075a7 */ /* 0x0004e6000802017f */
[----:B---3--:R-:W-:Y:S05]  /*a930*/  @!P1 NANOSLEEP.SYNCS 0x989680 ;  /* 0x009896800000995d */ /* 0x008fea0003900000 */
[----:B------:R-:W3:Y:S02]  /*a940*/  @!P1 SYNCS.PHASECHK.TRANS64 P1, [R3+URZ+0x2d830], R0 ;  /* 0x02d83000030095a7 */ /* 0x000ee4000802007f */
[----:B---3--:R-:W-:Y:S05]  /*a950*/  @!P1 BRA `(.L_x_10021) ;  /* 0xfffffffc00ec9947 */ /* 0x008fea000383ffff */
[----:B------:R-:W-:Y:S05]  /*a960*/  BRA `(.L_x_10018) ;  /* 0xffffff8c00647947 */ /* 0x000fea000383ffff */
.L_x_10025:
[----:B-1----:R-:W-:-:S04]  /*a970*/  IMAD.U32 R3, RZ, RZ, UR6 ;  /* 0x00000006ff037e24 */ /* 0x002fc8000f8e00ff */
[----:B------:R1:W2:Y:S03]  /*a980*/  SYNCS.PHASECHK.TRANS64.TRYWAIT P1, [R3+URZ+0x2d850], R0 ;  /* 0x02d85000030075a7 */ /* 0x0002a6000802017f */
[----:B--2---:R-:W-:Y:S05]  /*a990*/  @!P1 NANOSLEEP.SYNCS 0x989680 ;  /* 0x009896800000995d */ /* 0x004fea0003900000 */
[----:B------:R-:W2:Y:S02]  /*a9a0*/  @!P1 SYNCS.PHASECHK.TRANS64 P1, [R3+URZ+0x2d850], R0 ;  /* 0x02d85000030095a7 */ /* 0x000ea4000802007f */
[----:B--2---:R-:W-:Y:S05]  /*a9b0*/  @!P1 BRA `(.L_x_10025) ;  /* 0xfffffffc00ec9947 */ /* 0x004fea000383ffff */
[----:B------:R-:W-:Y:S05]  /*a9c0*/  BRA `(.L_x_10022) ;  /* 0xffffff9000107947 */ /* 0x000fea000383ffff */
.L_x_10032:
[----:B--2---:R-:W-:-:S04]  /*a9d0*/  IMAD.U32 R7, RZ, RZ, UR8 ;  /* 0x00000008ff077e24 */ /* 0x004fc8000f8e00ff */
[----:B------:R2:W3:Y:S03]  /*a9e0*/  SYNCS.PHASECHK.TRANS64.TRYWAIT P1, [R7+URZ+0x2d850], R6 ;  /* 0x02d85006070075a7 */ /* 0x0004e6000802017f */
[----:B---3--:R-:W-:Y:S05]  /*a9f0*/  @!P1 NANOSLEEP.SYNCS 0x989680 ;  /* 0x009896800000995d */ /* 0x008fea0003900000 */
[----:B------:R-:W3:Y:S02]  /*aa00*/  @!P1 SYNCS.PHASECHK.TRANS64 P1, [R7+URZ+0x2d850], R6 ;  /* 0x02d85006070095a7 */ /* 0x000ee4000802007f */
[----:B---3--:R-:W-:Y:S05]  /*aa10*/  @!P1 BRA `(.L_x_10032) ;  /* 0xfffffffc00ec9947 */ /* 0x008fea000383ffff */
[----:B------:R-:W-:Y:S05]  /*aa20*/  BRA `(.L_x_10031) ;  /* 0xffffffac00447947 */ /* 0x000fea000383ffff */
.L_x_10043:
        /* <DEDUP_REMOVED lines=8> */
[----:B0-2---:R-:W-:Y:S05]  /*aab0*/  WARPSYNC.COLLECTIVE R15, `(.L_x_10090) ;  /* 0x000000000f087348 */ /* 0x005fea0003c00000 */
[----:B------:R1:W3:Y:S02]  /*aac0*/  SHFL.IDX P6, R14, R13, R12, R11 ;  /* 0x0000000c0d0e7389 */ /* 0x0002e400000c000b */
[----:B0123--:R-:W-:Y:S01]  /*aad0*/  ENDCOLLECTIVE ;  /* 0x000000000000791b */ /* 0x00ffe20003800000 */
.L_x_10090:
[----:B------:R-:W-:Y:S05]  /*aae0*/  BSYNC B0 ;  /* 0x0000000000007941 */ /* 0x000fea0003800000 */
.L_x_10089:
[----:B------:R-:W-:Y:S05]  /*aaf0*/  BRA `(.L_x_10091) ;  /* 0xffffffcc00f47947 */ /* 0x000fea000383ffff */
.L_x_10046:
[----:B0-----:R0:W1:Y:S02]  /*ab00*/  SYNCS.PHASECHK.TRANS64.TRYWAIT P0, [R0+URZ+0x2d840], R2 ;  /* 0x02d84002000075a7 */ /* 0x001064000800017f */
[----:B-1----:R-:W-:Y:S05]  /*ab10*/  @!P0 NANOSLEEP.SYNCS 0x989680 ;  /* 0x009896800000895d */ /* 0x002fea0003900000 */
[----:B------:R-:W1:Y:S02]  /*ab20*/  @!P0 SYNCS.PHASECHK.TRANS64 P0, [R0+URZ+0x2d840], R2 ;  /* 0x02d84002000085a7 */ /* 0x000e64000800007f */
[----:B-1----:R-:W-:Y:S05]  /*ab30*/  @!P0 BRA `(.L_x_10046) ;  /* 0xfffffffc00f08947 */ /* 0x002fea000383ffff */
[----:B------:R-:W-:Y:S05]  /*ab40*/  BRA `(.L_x_10092) ;  /* 0xffffffd000e47947 */ /* 0x000fea000383ffff */
.L_x_10047:
        /* <DEDUP_REMOVED lines=8> */
.L_x_10094:
[----:B------:R-:W-:Y:S05]  /*abd0*/  BSYNC B0 ;  /* 0x0000000000007941 */ /* 0x000fea0003800000 */
.L_x_10093:
        /* <DEDUP_REMOVED lines=9> */
.L_x_10095:
[----:B------:R-:W-:Y:S01]  /*ac70*/  @P0 LEA R7, R4, UR37, 0x1 ;  /* 0x0000002504070c11 */ /* 0x000fe2000f8e08ff */
[----:B------:R-:W-:Y:S02]  /*ac80*/  IMAD.MOV.U32 R13, RZ, RZ, R6 ;  /* 0x000000ffff0d7224 */ /* 0x000fe400078e0006 */
[----:B------:R-:W-:Y:S02]  /*ac90*/  IMAD.MOV.U32 R12, RZ, RZ, 0x1 ;  /* 0x00000001ff0c7424 */ /* 0x000fe400078e00ff */
[----:B------:R-:W-:-:S07]  /*aca0*/  IMAD.MOV.U32 R3, RZ, RZ, R14 ;  /* 0x000000ffff037224 */ /* 0x000fce00078e000e */
[----:B------:R-:W-:Y:S05]  /*acb0*/  WARPSYNC.COLLECTIVE R15, `(.L_x_10096) ;  /* 0x000000000f087348 */ /* 0x000fea0003c00000 */
[----:B------:R0:W1:Y:S02]  /*acc0*/  SHFL.IDX P6, R14, R13, R12, R11 ;  /* 0x0000000c0d0e7389 */ /* 0x00006400000c000b */
[----:B01----:R-:W-:Y:S01]  /*acd0*/  ENDCOLLECTIVE ;  /* 0x000000000000791b */ /* 0x003fe20003800000 */
.L_x_10096:
        /* <DEDUP_REMOVED lines=17> */
.L_x_10097:
[----:B------:R-:W-:Y:S02]  /*adf0*/  @P0 LEA R7, R4, UR37, 0x1 ;  /* 0x0000002504070c11 */ /* 0x000fe4000f8e08ff */
[----:B------:R-:W-:Y:S01]  /*ae00*/  MOV R13, R6 ;  /* 0x00000006000d7202 */ /* 0x000fe20000000f00 */
[----:B------:R-:W-:Y:S02]  /*ae10*/  IMAD.MOV.U32 R12, RZ, RZ, 0x2 ;  /* 0x00000002ff0c7424 */ /* 0x000fe400078e00ff */
[----:B------:R-:W-:-:S07]  /*ae20*/  IMAD.MOV.U32 R3, RZ, RZ, R14 ;  /* 0x000000ffff037224 */ /* 0x000fce00078e000e */
[----:B------:R-:W-:Y:S05]  /*ae30*/  WARPSYNC.COLLECTIVE R15, `(.L_x_10098) ;  /* 0x000000000f087348 */ /* 0x000fea0003c00000 */
[----:B------:R0:W1:Y:S02]  /*ae40*/  SHFL.IDX P6, R14, R13, R12, R11 ;  /* 0x0000000c0d0e7389 */ /* 0x00006400000c000b */
[----:B01----:R-:W-:Y:S01]  /*ae50*/  ENDCOLLECTIVE ;  /* 0x000000000000791b */ /* 0x003fe20003800000 */
.L_x_10098:
        /* <DEDUP_REMOVED lines=17> */
.L_x_10099:
[----:B------:R-:W-:Y:S01]  /*af70*/  @P0 LEA R7, R4, UR37, 0x1 ;  /* 0x0000002504070c11 */ /* 0x000fe2000f8e08ff */
[----:B------:R-:W-:Y:S02]  /*af80*/  IMAD.MOV.U32 R13, RZ, RZ, R6 ;  /* 0x000000ffff0d7224 */ /* 0x000fe400078e0006 */
[----:B------:R-:W-:Y:S02]  /*af90*/  IMAD.MOV.U32 R12, RZ, RZ, 0x3 ;  /* 0x00000003ff0c7424 */ /* 0x000fe400078e00ff */
[----:B------:R-:W-:-:S07]  /*afa0*/  IMAD.MOV.U32 R3, RZ, RZ, R14 ;  /* 0x000000ffff037224 */ /* 0x000fce00078e000e */
[----:B------:R-:W-:Y:S05]  /*afb0*/  WARPSYNC.COLLECTIVE R15, `(.L_x_10100) ;  /* 0x000000000f087348 */ /* 0x000fea0003c00000 */
[----:B------:R0:W1:Y:S02]  /*afc0*/  SHFL.IDX P6, R14, R13, R12, R11 ;  /* 0x0000000c0d0e7389 */ /* 0x00006400000c000b */
[----:B01----:R-:W-:Y:S01]  /*afd0*/  ENDCOLLECTIVE ;  /* 0x000000000000791b */ /* 0x003fe20003800000 */
.L_x_10100:
[----:B------:R-:W-:-:S05]  /*afe0*/  @P0 LEA R3, P1, R8, R3, 0x1 ;  /* 0x0000000308030211 */ /* 0x000fca00078208ff */
[----:B------:R-:W-:-:S05]  /*aff0*/  @P0 IMAD.X R2, RZ, RZ, R2, P1 ;  /* 0x000000ffff020224 */ /* 0x000fca00008e0602 */
        /* <DEDUP_REMOVED lines=14> */
.L_x_10101:
[----:B------:R-:W-:Y:S05]  /*b0e0*/  BRA `(.L_x_10102) ;  /* 0xffffffd000987947 */ /* 0x000fea000383ffff */
.L_x_10051:
[----:B------:R-:W-:Y:S01]  /*b0f0*/  IMAD.MOV.U32 R13, RZ, RZ, R4 ;  /* 0x000000ffff0d7224 */ /* 0x000fe200078e0004 */
[----:B------:R-:W-:Y:S01]  /*b100*/  MOV R15, 0xffffffff ;  /* 0xffffffff000f7802 */ /* 0x000fe20000000f00 */
[----:B------:R-:W-:Y:S02]  /*b110*/  IMAD.MOV.U32 R12, RZ, RZ, RZ ;  /* 0x000000ffff0c7224 */ /* 0x000fe400078e00ff */
[----:B------:R-:W-:Y:S02]  /*b120*/  IMAD.MOV.U32 R11, RZ, RZ, 0x1c1f ;  /* 0x00001c1fff0b7424 */ /* 0x000fe400078e00ff */
[----:B------:R-:W-:-:S07]  /*b130*/  IMAD R5, R6, 0xc0, R21 ;  /* 0x000000c006057824 */ /* 0x000fce00078e0215 */
[----:B------:R-:W-:Y:S05]  /*b140*/  WARPSYNC.COLLECTIVE R15, `(.L_x_10103) ;  /* 0x000000000f087348 */ /* 0x000fea0003c00000 */
[----:B------:R0:W1:Y:S02]  /*b150*/  SHFL.IDX P6, R14, R13, R12, R11 ;  /* 0x0000000c0d0e7389 */ /* 0x00006400000c000b */
[----:B01----:R-:W-:Y:S01]  /*b160*/  ENDCOLLECTIVE ;  /* 0x000000000000791b */ /* 0x003fe20003800000 */
.L_x_10103:
[C---:B------:R-:W-:Y:S01]  /*b170*/  VIADD R6, R5.reuse, 0x20 ;  /* 0x0000002005067836 */ /* 0x040fe20000000000 */
[----:B------:R-:W-:Y:S01]  /*b180*/  ISETP.GE.AND P0, PT, R5, UR38, PT ;  /* 0x0000002605007c0c */ /* 0x000fe2000bf06270 */
[----:B------:R-:W-:Y:S02]  /*b190*/  IMAD.MOV.U32 R13, RZ, RZ, R0 ;  /* 0x000000ffff0d7224 */ /* 0x000fe400078e0000 */
[----:B------:R-:W-:-:S10]  /*b1a0*/  IMAD.MOV.U32 R2, RZ, RZ, R14 ;  /* 0x000000ffff027224 */ /* 0x000fd400078e000e */
[----:B------:R-:W-:Y:S05]  /*b1b0*/  WARPSYNC.COLLECTIVE R15, `(.L_x_10104) ;  /* 0x000000000f087348 */ /* 0x000fea0003c00000 */
[----:B------:R0:W1:Y:S02]  /*b1c0*/  SHFL.IDX P6, R14, R13, R12, R11 ;  /* 0x0000000c0d0e7389 */ /* 0x00006400000c000b */
[----:B01----:R-:W-:Y:S01]  /*b1d0*/  ENDCOLLECTIVE ;  /* 0x000000000000791b */ /* 0x003fe20003800000 */
.L_x_10104:
[----:B------:R-:W-:Y:S02]  /*b1e0*/  IMAD.MOV.U32 R13, RZ, RZ, R4 ;  /* 0x000000ffff0d7224 */ /* 0x000fe400078e0004 */
[----:B------:R-:W-:Y:S02]  /*b1f0*/  IMAD.MOV.U32 R12, RZ, RZ, 0x1 ;  /* 0x00000001ff0c7424 */ /* 0x000fe400078e00ff */
[----:B------:R-:W-:-:S07]  /*b200*/  IMAD.MOV.U32 R3, RZ, RZ, R14 ;  /* 0x000000ffff037224 */ /* 0x000fce00078e000e */
[----:B------:R-:W-:Y:S05]  /*b210*/  WARPSYNC.COLLECTIVE R15, `(.L_x_10105) ;  /* 0x000000000f087348 */ /* 0x000fea0003c00000 */
[----:B------:R0:W1:Y:S02]  /*b220*/  SHFL.IDX P6, R14, R13, R12, R11 ;  /* 0x0000000c0d0e7389 */ /* 0x00006400000c000b */
[----:B01----:R-:W-:Y:S01]  /*b230*/  ENDCOLLECTIVE ;  /* 0x000000000000791b */ /* 0x003fe20003800000 */
.L_x_10105:
        /* <DEDUP_REMOVED lines=11> */
[----:B------:R0:W-:Y:S01]  /*b2f0*/  @!P0 LDGSTS.E.BYPASS.LTC128B.128 [R19+0x12400], desc[UR48][R2.64+0x80], !P5 ;  /* 0x1240008002138fae */ /* 0x0001e2000e901d70 */
[----:B------:R-:W-:Y:S01]  /*b300*/  ISETP.GE.AND P0, PT, R6, UR38, PT ;  /* 0x0000002606007c0c */ /* 0x000fe2000bf06270 */
[----:B------:R-:W-:-:S02]  /*b310*/  VIADD R6, R5, 0x40 ;  /* 0x0000004005067836 */ /* 0x000fc40000000000 */
[----:B0-----:R-:W-:-:S10]  /*b320*/  IMAD.MOV.U32 R2, RZ, RZ, R14 ;  /* 0x000000ffff027224 */ /* 0x001fd400078e000e */
[----:B------:R-:W-:Y:S05]  /*b330*/  WARPSYNC.COLLECTIVE R15, `(.L_x_10106) ;  /* 0x000000000f087348 */ /* 0x000fea0003c00000 */
[----:B------:R0:W1:Y:S02]  /*b340*/  SHFL.IDX P6, R14, R13, R12, R11 ;  /* 0x0000000c0d0e7389 */ /* 0x00006400000c000b */
[----:B01----:R-:W-:Y:S01]  /*b350*/  ENDCOLLECTIVE ;  /* 0x000000000000791b */ /* 0x003fe20003800000 */
.L_x_10106:
[----:B------:R-:W-:Y:S01]  /*b360*/  MOV R13, R4 ;  /* 0x00000004000d7202 */ /* 0x000fe20000000f00 */
[----:B------:R-:W-:Y:S02]  /*b370*/  IMAD.MOV.U32 R12, RZ, RZ, 0x2 ;  /* 0x00000002ff0c7424 */ /* 0x000fe400078e00ff */
[----:B------:R-:W-:-:S07]  /*b380*/  IMAD.MOV.U32 R3, RZ, RZ, R14 ;  /* 0x000000ffff037224 */ /* 0x000fce00078e000e */
[----:B------:R-:W-:Y:S05]  /*b390*/  WARPSYNC.COLLECTIVE R15, `(.L_x_10107) ;  /* 0x000000000f087348 */ /* 0x000fea0003c00000 */
[----:B------:R0:W1:Y:S02]  /*b3a0*/  SHFL.IDX P6, R14, R13, R12, R11 ;  /* 0x0000000c0d0e7389 */ /* 0x00006400000c000b */
[----:B01----:R-:W-:Y:S01]  /*b3b0*/  ENDCOLLECTIVE ;  /* 0x000000000000791b */ /* 0x003fe20003800000 */
.L_x_10107:
        /* <DEDUP_REMOVED lines=13> */
[----:B0-----:R-:W-:-:S12]  /*b490*/  IMAD.MOV.U32 R2, RZ, RZ, R14 ;  /* 0x000000ffff027224 */ /* 0x001fd800078e000e */
[----:B------:R-:W-:Y:S05]  /*b4a0*/  WARPSYNC.COLLECTIVE R15, `(.L_x_10108) ;  /* 0x000000000f087348 */ /* 0x000fea0003c00000 */
[----:B------:R0:W1:Y:S02]  /*b4b0*/  SHFL.IDX P6, R14, R13, R12, R11 ;  /* 0x0000000c0d0e7389 */ /* 0x00006400000c000b */
[----:B01----:R-:W-:Y:S01]  /*b4c0*/  ENDCOLLECTIVE ;  /* 0x000000000000791b */ /* 0x003fe20003800000 */
.L_x_10108:
[----:B------:R-:W-:Y:S02]  /*b4d0*/  IMAD.MOV.U32 R13, RZ, RZ, R4 ;  /* 0x000000ffff0d7224 */ /* 0x000fe400078e0004 */
[----:B------:R-:W-:Y:S02]  /*b4e0*/  IMAD.MOV.U32 R12, RZ, RZ, 0x3 ;  /* 0x00000003ff0c7424 */ /* 0x000fe400078e00ff */
[----:B------:R-:W-:-:S07]  /*b4f0*/  IMAD.MOV.U32 R3, RZ, RZ, R14 ;  /* 0x000000ffff037224 */ /* 0x000fce00078e000e */
[----:B------:R-:W-:Y:S05]  /*b500*/  WARPSYNC.COLLECTIVE R15, `(.L_x_10109) ;  /* 0x000000000f087348 */ /* 0x000fea0003c00000 */
[----:B------:R0:W1:Y:S02]  /*b510*/  SHFL.IDX P6, R14, R13, R12, R11 ;  /* 0x0000000c0d0e7389 */ /* 0x00006400000c000b */
[----:B01----:R-:W-:Y:S01]  /*b520*/  ENDCOLLECTIVE ;  /* 0x000000000000791b */ /* 0x003fe20003800000 */
.L_x_10109:
[----:B------:R-:W-:-:S05]  /*b530*/  @!P0 LEA R3, P1, R20, R3, 0x1 ;  /* 0x0000000314038211 */ /* 0x000fca00078208ff */
[----:B------:R-:W-:-:S05]  /*b540*/  @!P0 IMAD.X R2, RZ, RZ, R2, P1 ;  /* 0x000000ffff028224 */ /* 0x000fca00008e0602 */
[-C--:B------:R-:W-:Y:S01]  /*b550*/  @!P0 LOP3.LUT R3, R3, R2.reuse, RZ, 0x3c, !PT ;  /* 0x0000000203038212 */ /* 0x080fe200078e3cff */
[----:B------:R-:W-:Y:S02]  /*b560*/  IMAD.MOV.U32 R13, RZ, RZ, R0 ;  /* 0x000000ffff0d7224 */ /* 0x000fe400078e0000 */
[----:B------:R-:W-:Y:S01]  /*b570*/  VIADD R0, R5, 0x60 ;  /* 0x0000006005007836 */ /* 0x000fe20000000000 */
[----:B------:R-:W-:-:S04]  /*b580*/  @!P0 LOP3.LUT R2, R3, R2, RZ, 0x3c, !PT ;  /* 0x0000000203028212 */ /* 0x000fc800078e3cff */
[----:B------:R-:W-:Y:S01]  /*b590*/  @!P0 LOP3.LUT R3, R3, R2, RZ, 0x3c, !PT ;  /* 0x0000000203038212 */ /* 0x000fe200078e3cff */
[----:B------:R-:W-:-:S07]  /*b5a0*/  IMAD.MOV.U32 R4, RZ, RZ, R14 ;  /* 0x000000ffff047224 */ /* 0x000fce00078e000e */
[----:B------:R-:W-:Y:S05]  /*b5b0*/  WARPSYNC.COLLECTIVE R15, `(.L_x_10110) ;  /* 0x000000000f087348 */ /* 0x000fea0003c00000 */
[----:B------:R0:W1:Y:S02]  /*b5c0*/  SHFL.IDX P6, R14, R13, R12, R11 ;  /* 0x0000000c0d0e7389 */ /* 0x00006400000c000b */
[----:B01----:R-:W-:Y:S01]  /*b5d0*/  ENDCOLLECTIVE ;  /* 0x000000000000791b */ /* 0x003fe20003800000 */
.L_x_10110:
[----:B------:R-:W-:Y:S01]  /*b5e0*/  @!PT LDS RZ, [RZ] ;  /* 0x00000000fffff984 */ /* 0x000fe20000000800 */
[----:B------:R-:W-:Y:S01]  /*b5f0*/  @!PT LDS RZ, [RZ] ;  /* 0x00000000fffff984 */ /* 0x000fe20000000800 */
[----:B------:R-:W-:Y:S01]  /*b600*/  @!PT LDS RZ, [RZ] ;  /* 0x00000000fffff984 */ /* 0x000fe20000000800 */
[----:B------:R-:W-:Y:S04]  /*b610*/  @!P0 LDGSTS.E.BYPASS.LTC128B.128 [R19+0xd400], desc[UR48][R2.64], !P3 ;  /* 0x0d40000002138fae */ /* 0x000fe8000d901d70 */
[----:B------:R-:W-:Y:S04]  /*b620*/  @!P0 LDGSTS.E.BYPASS.LTC128B.128 [R19+0x10400], desc[UR48][R2.64+0x40], !P4 ;  /* 0x1040004002138fae */ /* 0x000fe8000e101d70 */
[----:B------:R0:W-:Y:S01]  /*b630*/  @!P0 LDGSTS.E.BYPASS.LTC128B.128 [R19+0x13400], desc[UR48][R2.64+0x80], !P5 ;  /* 0x1340008002138fae */ /* 0x0001e2000e901d70 */
[----:B------:R-:W-:Y:S01]  /*b640*/  ISETP.GE.AND P0, PT, R0, UR38, PT ;  /* 0x0000002600007c0c */ /* 0x000fe2000bf06270 */
[----:B------:R-:W-:-:S02]  /*b650*/  IMAD.MOV.U32 R13, RZ, RZ, R7 ;  /* 0x000000ffff0d7224 */ /* 0x000fc400078e0007 */
[----:B------:R-:W-:Y:S02]  /*b660*/  IMAD.MOV.U32 R12, RZ, RZ, RZ ;  /* 0x000000ffff0c7224 */ /* 0x000fe400078e00ff */
[----:B------:R-:W-:-:S08]  /*b670*/  VIADD R0, R5, 0x80 ;  /* 0x0000008005007836 */ /* 0x000fd00000000000 */
[----:B------:R-:W-:-:S05]  /*b680*/  @!P0 LEA R14, P1, R20, R14, 0x1 ;  /* 0x0000000e140e8211 */ /* 0x000fca00078208ff */
[----:B0-----:R-:W-:-:S08]  /*b690*/  @!P0 IMAD.MOV.U32 R2, RZ, RZ, R14 ;  /* 0x000000ffff028224 */ /* 0x001fd000078e000e */
[----:B------:R-:W-:Y:S05]  /*b6a0*/  WARPSYNC.COLLECTIVE R15, `(.L_x_10111) ;  /* 0x000000000f087348 */ /* 0x000fea0003c00000 */
[----:B------:R0:W1:Y:S02]  /*b6b0*/  SHFL.IDX P6, R14, R13, R12, R11 ;  /* 0x0000000c0d0e7389 */ /* 0x00006400000c000b */
[----:B01----:R-:W-:Y:S01]  /*b6c0*/  ENDCOLLECTIVE ;  /* 0x000000000000791b */ /* 0x003fe20003800000 */
.L_x_10111:
[----:B------:R-:W-:-:S05]  /*b6d0*/  @!P0 IMAD.X R9, RZ, RZ, R4, P1 ;  /* 0x000000ffff098224 */ /* 0x000fca00008e0604 */
        /* <DEDUP_REMOVED lines=13> */
.L_x_10112:
[----:B------:R-:W-:Y:S02]  /*b7b0*/  IMAD.MOV.U32 R13, RZ, RZ, R7 ;  /* 0x000000ffff0d7224 */ /* 0x000fe400078e0007 */
[----:B------:R-:W-:Y:S01]  /*b7c0*/  IMAD.MOV.U32 R12, RZ, RZ, 0x1 ;  /* 0x00000001ff0c7424 */ /* 0x000fe200078e00ff */
[----:B------:R-:W-:-:S05]  /*b7d0*/  @!P0 LEA R14, P1, R20, R14, 0x1 ;  /* 0x0000000e140e8211 */ /* 0x000fca00078208ff */
[----:B------:R-:W-:-:S08]  /*b7e0*/  @!P0 IMAD.MOV.U32 R2, RZ, RZ, R14 ;  /* 0x000000ffff028224 */ /* 0x000fd000078e000e */
[----:B------:R-:W-:Y:S05]  /*b7f0*/  WARPSYNC.COLLECTIVE R15, `(.L_x_10113) ;  /* 0x000000000f087348 */ /* 0x000fea0003c00000 */
[----:B------:R0:W1:Y:S02]  /*b800*/  SHFL.IDX P6, R14, R13, R12, R11 ;  /* 0x0000000c0d0e7389 */ /* 0x00006400000c000b */
[----:B01----:R-:W-:Y:S01]  /*b810*/  ENDCOLLECTIVE ;  /* 0x000000000000791b */ /* 0x003fe20003800000 */
.L_x_10113:
        /* <DEDUP_REMOVED lines=13> */
.L_x_10114:
[----:B------:R-:W-:Y:S05]  /*b8f0*/  BRA `(.L_x_10115) ;  /* 0xffffffd400707947 */ /* 0x000fea000383ffff */
.L_x_10053:
[----:B0-----:R-:W-:-:S04]  /*b900*/  MOV R3, UR37 ;  /* 0x0000002500037c02 */ /* 0x001fc80008000f00 */
[----:B------:R0:W1:Y:S03]  /*b910*/  SYNCS.PHASECHK.TRANS64.TRYWAIT P0, [R3+URZ+0x2d820], R0 ;  /* 0x02d82000030075a7 */ /* 0x000066000800017f */
[----:B-1----:R-:W-:Y:S05]  /*b920*/  @!P0 NANOSLEEP.SYNCS 0x989680 ;  /* 0x009896800000895d */ /* 0x002fea0003900000 */
[----:B------:R-:W1:Y:S02]  /*b930*/  @!P0 SYNCS.PHASECHK.TRANS64 P0, [R3+URZ+0x2d820], R0 ;  /* 0x02d82000030085a7 */ /* 0x000e64000800007f */
[----:B-1----:R-:W-:Y:S05]  /*b940*/  @!P0 BRA `(.L_x_10053) ;  /* 0xfffffffc00ec8947 */ /* 0x002fea000383ffff */
[----:B------:R-:W-:Y:S05]  /*b950*/  BRA `(.L_x_10116) ;  /* 0xffffffd400ac7947 */ /* 0x000fea000383ffff */
.L_x_10057:
[----:B0-----:R0:W1:Y:S02]  /*b960*/  SYNCS.PHASECHK.TRANS64.TRYWAIT P0, [R6+URZ+0x2d840], R0 ;  /* 0x02d84000060075a7 */ /* 0x001064000800017f */
[----:B-1----:R-:W-:Y:S05]  /*b970*/  @!P0 NANOSLEEP.SYNCS 0x989680 ;  /* 0x009896800000895d */ /* 0x002fea0003900000 */
[----:B------:R-:W1:Y:S02]  /*b980*/  @!P0 SYNCS.PHASECHK.TRANS64 P0, [R6+URZ+0x2d840], R0 ;  /* 0x02d84000060085a7 */ /* 0x000e64000800007f */
[----:B-1----:R-:W-:Y:S05]  /*b990*/  @!P0 BRA `(.L_x_10057) ;  /* 0xfffffffc00f08947 */ /* 0x002fea000383ffff */
[----:B------:R-:W-:Y:S05]  /*b9a0*/  BRA `(.L_x_10117) ;  /* 0xffffffd8007c7947 */ /* 0x000fea000383ffff */
.L_x_10058:
        /* <DEDUP_REMOVED lines=8> */
.L_x_10119:
[----:B------:R-:W-:Y:S05]  /*ba30*/  BSYNC B1 ;  /* 0x0000000000017941 */ /* 0x000fea0003800000 */
.L_x_10118:
[----:B------:R-:W0:Y:S01]  /*ba40*/  S2R R27, SR_TID.X ;  /* 0x00000000001b7919 */ /* 0x000e220000002100 */
[----:B------:R-:W-:Y:S01]  /*ba50*/  IMAD.MOV.U32 R13, RZ, RZ, R8 ;  /* 0x000000ffff0d7224 */ /* 0x000fe200078e0008 */
[----:B------:R-:W-:Y:S01]  /*ba60*/  LEA R9, R9, UR37, 0x1 ;  /* 0x0000002509097c11 */ /* 0x000fe2000f8e08ff */
[----:B------:R-:W-:Y:S02]  /*ba70*/  IMAD.MOV.U32 R12, RZ, RZ, RZ ;  /* 0x000000ffff0c7224 */ /* 0x000fe400078e00ff */
[----:B------:R-:W-:Y:S02]  /*ba80*/  IMAD.MOV.U32 R11, RZ, RZ, 0x1c1f ;  /* 0x00001c1fff0b7424 */ /* 0x000fe400078e00ff */
[----:B------:R-:W-:Y:S02]  /*ba90*/  IMAD.MOV.U32 R15, RZ, RZ, -0x1 ;  /* 0xffffffffff0f7424 */ /* 0x000fe400078e00ff */
[----:B------:R-:W-:-:S07]  /*baa0*/  IMAD.MOV.U32 R3, RZ, RZ, R14 ;  /* 0x000000ffff037224 */ /* 0x000fce00078e000e */
[----:B0-----:R-:W-:Y:S05]  /*bab0*/  WARPSYNC.COLLECTIVE R15, `(.L_x_10120) ;  /* 0x000000000f087348 */ /* 0x001fea0003c00000 */
[----:B------:R1:W2:Y:S02]  /*bac0*/  SHFL.IDX P6, R14, R13, R12, R11 ;  /* 0x0000000c0d0e7389 */ /* 0x0002a400000c000b */
[----:B012---:R-:W-:Y:S01]  /*bad0*/  ENDCOLLECTIVE ;  /* 0x000000000000791b */ /* 0x007fe20003800000 */
.L_x_10120:
[----:B------:R-:W-:Y:S02]  /*bae0*/  IMAD.MOV.U32 R13, RZ, RZ, R19 ;  /* 0x000000ffff0d7224 */ /* 0x000fe400078e0013 */
[----:B------:R-:W-:Y:S02]  /*baf0*/  IMAD.MOV.U32 R12, RZ, RZ, 0x1 ;  /* 0x00000001ff0c7424 */ /* 0x000fe400078e00ff */
[----:B------:R-:W-:Y:S02]  /*bb00*/  IMAD.SHL.U32 R27, R27, 0x8, RZ ;  /* 0x000000081b1b7824 */ /* 0x000fe400078e00ff */
[----:B------:R-:W-:-:S03]  /*bb10*/  IMAD.MOV.U32 R2, RZ, RZ, R14 ;  /* 0x000000ffff027224 */ /* 0x000fc600078e000e */
[----:B------:R-:W-:-:S07]  /*bb20*/  LOP3.LUT R27, R27, 0x18, RZ, 0xc0, !PT ;  /* 0x000000181b1b7812 */ /* 0x000fce00078ec0ff */
[----:B------:R-:W-:Y:S05]  /*bb30*/  WARPSYNC.COLLECTIVE R15, `(.L_x_10121) ;  /* 0x000000000f087348 */ /* 0x000fea0003c00000 */
[----:B------:R0:W1:Y:S02]  /*bb40*/  SHFL.IDX P6, R14, R13, R12, R11 ;  /* 0x0000000c0d0e7389 */ /* 0x00006400000c000b */
[----:B01----:R-:W-:Y:S01]  /*bb50*/  ENDCOLLECTIVE ;  /* 0x000000000000791b */ /* 0x003fe20003800000 */
.L_x_10121:
[----:B------:R-:W-:-:S05]  /*bb60*/  IMAD.SHL.U32 R0, R27, 0x2, RZ ;  /* 0x000000021b007824 */ /* 0x000fca00078e00ff */
[----:B------:R-:W-:-:S04]  /*bb70*/  IADD3 R2, P0, R2, R0, RZ ;  /* 0x0000000002027210 */ /* 0x000fc80007f1e0ff */
[----:B------:R-:W-:Y:S01]  /*bb80*/  IADD3.X R3, RZ, R3, RZ, P0, !PT ;  /* 0x00000003ff037210 */ /* 0x000fe200007fe4ff */
[----:B------:R-:W-:-:S04]  /*bb90*/  IMAD.MOV.U32 R13, RZ, RZ, R8 ;  /* 0x000000ffff0d7224 */ /* 0x000fc800078e0008 */
[----:B------:R-:W-:Y:S01]  /*bba0*/  @!PT LDS RZ, [RZ] ;  /* 0x00000000fffff984 */ /* 0x000fe20000000800 */
[----:B------:R-:W-:Y:S01]  /*bbb0*/  @!PT LDS RZ, [RZ] ;  /* 0x00000000fffff984 */ /* 0x000fe20000000800 */
[----:B------:R-:W-:Y:S01]  /*bbc0*/  @!PT LDS RZ, [RZ] ;  /* 0x00000000fffff984 */ /* 0x000fe20000000800 */
[----:B------:R-:W-:Y:S04]  /*bbd0*/  LDGSTS.E.BYPASS.LTC128B.128 [R9+0x15400], desc[UR48][R2.64], !P3 ;  /* 0x1540000002097fae */ /* 0x000fe8000d901d70 */
[----:B------:R-:W-:Y:S04]  /*bbe0*/  LDGSTS.E.BYPASS.LTC128B.128 [R9+0x17400], desc[UR48][R2.64+0x40], !P2 ;  /* 0x1740004002097fae */ /* 0x000fe8000d101d70 */
[----:B------:R0:W-:Y:S02]  /*bbf0*/  LDGSTS.E.BYPASS.LTC128B.128 [R9+0x19400], desc[UR48][R2.64+0x80], !P1 ;  /* 0x1940008002097fae */ /* 0x0001e4000c901d70 */
[----:B0-----:R-:W-:-:S07]  /*bc00*/  IMAD.MOV.U32 R3, RZ, RZ, R14 ;  /* 0x000000ffff037224 */ /* 0x001fce00078e000e */
[----:B------:R-:W-:Y:S05]  /*bc10*/  WARPSYNC.COLLECTIVE R15, `(.L_x_10122) ;  /* 0x000000000f087348 */ /* 0x000fea0003c00000 */
[----:B------:R0:W1:Y:S02]  /*bc20*/  SHFL.IDX P6, R14, R13, R12, R11 ;  /* 0x0000000c0d0e7389 */ /* 0x00006400000c000b */
[----:B01----:R-:W-:Y:S01]  /*bc30*/  ENDCOLLECTIVE ;  /* 0x000000000000791b */ /* 0x003fe20003800000 */
.L_x_10122:
[----:B------:R-:W-:Y:S02]  /*bc40*/  IMAD.MOV.U32 R13, RZ, RZ, R19 ;  /* 0x000000ffff0d7224 */ /* 0x000fe400078e0013 */
[----:B------:R-:W-:Y:S02]  /*bc50*/  IMAD.MOV.U32 R12, RZ, RZ, 0x2 ;  /* 0x00000002ff0c7424 */ /* 0x000fe400078e00ff */
[----:B------:R-:W-:-:S07]  /*bc60*/  IMAD.MOV.U32 R2, RZ, RZ, R14 ;  /* 0x000000ffff027224 */ /* 0x000fce00078e000e */
[----:B------:R-:W-:Y:S05]  /*bc70*/  WARPSYNC.COLLECTIVE R15, `(.L_x_10123) ;  /* 0x000000000f087348 */ /* 0x000fea0003c00000 */
[----:B------:R0:W1:Y:S02]  /*bc80*/  SHFL.IDX P6, R14, R13, R12, R11 ;  /* 0x0000000c0d0e7389 */ /* 0x00006400000c000b */
[----:B01----:R-:W-:Y:S01]  /*bc90*/  ENDCOLLECTIVE ;  /* 0x000000000000791b */ /* 0x003fe20003800000 */
.L_x_10123:
        /* <DEDUP_REMOVED lines=13> */
.L_x_10124:
[----:B------:R-:W-:Y:S01]  /*bd70*/  MOV R13, R19 ;  /* 0x00000013000d7202 */ /* 0x000fe20000000f00 */
[----:B------:R-:W-:Y:S02]  /*bd80*/  IMAD.MOV.U32 R12, RZ, RZ, 0x3 ;  /* 0x00000003ff0c7424 */ /* 0x000fe400078e00ff */
[----:B------:R-:W-:-:S07]  /*bd90*/  IMAD.MOV.U32 R2, RZ, RZ, R14 ;  /* 0x000000ffff027224 */ /* 0x000fce00078e000e */
[----:B------:R-:W-:Y:S05]  /*bda0*/  WARPSYNC.COLLECTIVE R15, `(.L_x_10125) ;  /* 0x000000000f087348 */ /* 0x000fea0003c00000 */
[----:B------:R0:W1:Y:S02]  /*bdb0*/  SHFL.IDX P6, R14, R13, R12, R11 ;  /* 0x0000000c0d0e7389 */ /* 0x00006400000c000b */
[----:B01----:R-:W-:Y:S01]  /*bdc0*/  ENDCOLLECTIVE ;  /* 0x000000000000791b */ /* 0x003fe20003800000 */
.L_x_10125:
        /* <DEDUP_REMOVED lines=13> */
.L_x_10126:
[----:B------:R-:W-:Y:S01]  /*bea0*/  IMAD.MOV.U32 R2, RZ, RZ, R14 ;  /* 0x000000ffff027224 */ /* 0x000fe200078e000e */
[----:B------:R-:W-:Y:S06]  /*beb0*/  BRA `(.L_x_10127) ;  /* 0xffffffd800107947 */ /* 0x000fec000383ffff */
.L_x_10063:
[----:B-1----:R1:W2:Y:S02]  /*bec0*/  SYNCS.PHASECHK.TRANS64.TRYWAIT P0, [R6+URZ+0x2d860], R2 ;  /* 0x02d86002060075a7 */ /* 0x0022a4000800017f */
[----:B--2---:R-:W-:Y:S05]  /*bed0*/  @!P0 NANOSLEEP.SYNCS 0x989680 ;  /* 0x009896800000895d */ /* 0x004fea0003900000 */
[----:B------:R-:W2:Y:S02]  /*bee0*/  @!P0 SYNCS.PHASECHK.TRANS64 P0, [R6+URZ+0x2d860], R2 ;  /* 0x02d86002060085a7 */ /* 0x000ea4000800007f */
[----:B--2---:R-:W-:Y:S05]  /*bef0*/  @!P0 BRA `(.L_x_10063) ;  /* 0xfffffffc00f08947 */ /* 0x004fea000383ffff */
[----:B------:R-:W-:Y:S05]  /*bf00*/  BRA `(.L_x_10128) ;  /* 0xffffffd800707947 */ /* 0x000fea000383ffff */
.L_x_10064:
        /* <DEDUP_REMOVED lines=8> */
.L_x_10130:
[----:B------:R-:W-:Y:S05]  /*bf90*/  BSYNC B1 ;  /* 0x0000000000017941 */ /* 0x000fea0003800000 */
.L_x_10129:
[----:B------:R-:W-:Y:S01]  /*bfa0*/  IMAD.MOV.U32 R13, RZ, RZ, R17 ;  /* 0x000000ffff0d7224 */ /* 0x000fe200078e0011 */
[----:B------:R-:W-:Y:S01]  /*bfb0*/  MOV R15, 0xffffffff ;  /* 0xffffffff000f7802 */ /* 0x000fe20000000f00 */
[----:B------:R-:W-:Y:S01]  /*bfc0*/  IMAD.MOV.U32 R12, RZ, RZ, RZ ;  /* 0x000000ffff0c7224 */ /* 0x000fe200078e00ff */
[----:B------:R-:W-:Y:S01]  /*bfd0*/  LEA R7, R7, UR37, 0x1 ;  /* 0x0000002507077c11 */ /* 0x000fe2000f8e08ff */
[----:B------:R-:W-:Y:S02]  /*bfe0*/  IMAD.MOV.U32 R11, RZ, RZ, 0x1c1f ;  /* 0x00001c1fff0b7424 */ /* 0x000fe400078e00ff */
[----:B------:R-:W-:-:S07]  /*bff0*/  IMAD.MOV.U32 R3, RZ, RZ, R14 ;  /* 0x000000ffff037224 */ /* 0x000fce00078e000e */
[----:B------:R-:W-:Y:S05]  /*c000*/  WARPSYNC.COLLECTIVE R15, `(.L_x_10131) ;  /* 0x000000000f087348 */ /* 0x000fea0003c00000 */
[----:B------:R0:W1:Y:S02]  /*c010*/  SHFL.IDX P6, R14, R13, R12, R11 ;  /* 0x0000000c0d0e7389 */ /* 0x00006400000c000b */
[----:B01----:R-:W-:Y:S01]  /*c020*/  ENDCOLLECTIVE ;  /* 0x000000000000791b */ /* 0x003fe20003800000 */
.L_x_10131:
[----:B------:R-:W-:Y:S02]  /*c030*/  IMAD.MOV.U32 R13, RZ, RZ, R18 ;  /* 0x000000ffff0d7224 */ /* 0x000fe400078e0012 */
[----:B------:R-:W-:Y:S02]  /*c040*/  IMAD.MOV.U32 R12, RZ, RZ, 0x1 ;  /* 0x00000001ff0c7424 */ /* 0x000fe400078e00ff */
[----:B------:R-:W-:-:S07]  /*c050*/  IMAD.MOV.U32 R2, RZ, RZ, R14 ;  /* 0x000000ffff027224 */ /* 0x000fce00078e000e */
[----:B------:R-:W-:Y:S05]  /*c060*/  WARPSYNC.COLLECTIVE R15, `(.L_x_10132) ;  /* 0x000000000f087348 */ /* 0x000fea0003c00000 */
[----:B------:R0:W1:Y:S02]  /*c070*/  SHFL.IDX P6, R14, R13, R12, R11 ;  /* 0x0000000c0d0e7389 */ /* 0x00006400000c000b */
[----:B01----:R-:W-:Y:S01]  /*c080*/  ENDCOLLECTIVE ;  /* 0x000000000000791b */ /* 0x003fe20003800000 */
.L_x_10132:
        /* <DEDUP_REMOVED lines=16> */
.L_x_10133:
[----:B------:R-:W-:Y:S02]  /*c190*/  IMAD.MOV.U32 R13, RZ, RZ, R18 ;  /* 0x000000ffff0d7224 */ /* 0x000fe400078e0012 */
[----:B------:R-:W-:Y:S02]  /*c1a0*/  IMAD.MOV.U32 R12, RZ, RZ, 0x2 ;  /* 0x00000002ff0c7424 */ /* 0x000fe400078e00ff */
[----:B------:R-:W-:-:S07]  /*c1b0*/  IMAD.MOV.U32 R2, RZ, RZ, R14 ;  /* 0x000000ffff027224 */ /* 0x000fce00078e000e */
[----:B------:R-:W-:Y:S05]  /*c1c0*/  WARPSYNC.COLLECTIVE R15, `(.L_x_10134) ;  /* 0x000000000f087348 */ /* 0x000fea0003c00000 */
[----:B------:R0:W1:Y:S02]  /*c1d0*/  SHFL.IDX P6, R14, R13, R12, R11 ;  /* 0x0000000c0d0e7389 */ /* 0x00006400000c000b */
[----:B01----:R-:W-:Y:S01]  /*c1e0*/  ENDCOLLECTIVE ;  /* 0x000000000000791b */ /* 0x003fe20003800000 */
.L_x_10134:
        /* <DEDUP_REMOVED lines=16> */
.L_x_10135:
[----:B------:R-:W-:Y:S02]  /*c2f0*/  IMAD.MOV.U32 R13, RZ, RZ, R18 ;  /* 0x000000ffff0d7224 */ /* 0x000fe400078e0012 */
[----:B------:R-:W-:Y:S01]  /*c300*/  IMAD.MOV.U32 R12, RZ, RZ, 0x3 ;  /* 0x00000003ff0c7424 */ /* 0x000fe200078e00ff */
[----:B------:R-:W-:-:S07]  /*c310*/  MOV R2, R14 ;  /* 0x0000000e00027202 */ /* 0x000fce0000000f00 */
[----:B------:R-:W-:Y:S05]  /*c320*/  WARPSYNC.COLLECTIVE R15, `(.L_x_10136) ;  /* 0x000000000f087348 */ /* 0x000fea0003c00000 */
[----:B------:R0:W1:Y:S02]  /*c330*/  SHFL.IDX P6, R14, R13, R12, R11 ;  /* 0x0000000c0d0e7389 */ /* 0x00006400000c000b */
[----:B01----:R-:W-:Y:S01]  /*c340*/  ENDCOLLECTIVE ;  /* 0x000000000000791b */ /* 0x003fe20003800000 */
.L_x_10136:
        /* <DEDUP_REMOVED lines=13> */
.L_x_10137:
        /* <DEDUP_REMOVED lines=8> */
.L_x_10070:
[----:B0-----:R0:W1:Y:S02]  /*c4a0*/  SYNCS.PHASECHK.TRANS64.TRYWAIT P0, [R4+URZ+0x2d860], R3 ;  /* 0x02d86003040075a7 */ /* 0x001064000800017f */
[----:B-1----:R-:W-:Y:S05]  /*c4b0*/  @!P0 NANOSLEEP.SYNCS 0x989680 ;  /* 0x009896800000895d */ /* 0x002fea0003900000 */
[----:B------:R-:W1:Y:S02]  /*c4c0*/  @!P0 SYNCS.PHASECHK.TRANS64 P0, [R4+URZ+0x2d860], R3 ;  /* 0x02d86003040085a7 */ /* 0x000e64000800007f */
[----:B-1----:R-:W-:Y:S05]  /*c4d0*/  @!P0 BRA `(.L_x_10070) ;  /* 0xfffffffc00f08947 */ /* 0x002fea000383ffff */
[----:B------:R-:W-:Y:S05]  /*c4e0*/  BRA `(.L_x_10139) ;  /* 0xffffffd800a87947 */ /* 0x000fea000383ffff */
.L_x_10071:
        /* <DEDUP_REMOVED lines=8> */
.L_x_10141:
[----:B------:R-:W-:Y:S05]  /*c570*/  BSYNC B0 ;  /* 0x0000000000007941 */ /* 0x000fea0003800000 */
.L_x_10140:
[----:B------:R-:W0:Y:S01]  /*c580*/  S2R R2, SR_TID.X ;  /* 0x0000000000027919 */ /* 0x000e220000002100 */
[----:B------:R-:W-:Y:S01]  /*c590*/  IMAD.MOV.U32 R13, RZ, RZ, R17 ;  /* 0x000000ffff0d7224 */ /* 0x000fe200078e0011 */
[----:B------:R-:W-:Y:S01]  /*c5a0*/  MOV R12, RZ ;  /* 0x000000ff000c7202 */ /* 0x000fe20000000f00 */
[----:B------:R-:W-:Y:S02]  /*c5b0*/  IMAD.MOV.U32 R11, RZ, RZ, 0x1c1f ;  /* 0x00001c1fff0b7424 */ /* 0x000fe400078e00ff */
[----:B------:R-:W-:Y:S02]  /*c5c0*/  IMAD.MOV.U32 R15, RZ, RZ, -0x1 ;  /* 0xffffffffff0f7424 */ /* 0x000fe400078e00ff */
[----:B------:R-:W-:-:S07]  /*c5d0*/  IMAD.MOV.U32 R0, RZ, RZ, R14 ;  /* 0x000000ffff007224 */ /* 0x000fce00078e000e */
[----:B0-----:R-:W-:Y:S05]  /*c5e0*/  WARPSYNC.COLLECTIVE R15, `(.L_x_10142) ;  /* 0x000000000f087348 */ /* 0x001fea0003c00000 */
[----:B------:R1:W2:Y:S02]  /*c5f0*/  SHFL.IDX P6, R14, R13, R12, R11 ;  /* 0x0000000c0d0e7389 */ /* 0x0002a400000c000b */
[----:B012---:R-:W-:Y:S01]  /*c600*/  ENDCOLLECTIVE ;  /* 0x000000000000791b */ /* 0x007fe20003800000 */
.L_x_10142:
[----:B------:R-:W-:Y:S02]  /*c610*/  IMAD.MOV.U32 R13, RZ, RZ, R18 ;  /* 0x000000ffff0d7224 */ /* 0x000fe400078e0012 */
[----:B------:R-:W-:Y:S02]  /*c620*/  IMAD.MOV.U32 R12, RZ, RZ, 0x1 ;  /* 0x00000001ff0c7424 */ /* 0x000fe400078e00ff */
[----:B------:R-:W-:-:S05]  /*c630*/  IMAD.SHL.U32 R2, R2, 0x8, RZ ;  /* 0x0000000802027824 */ /* 0x000fca00078e00ff */
[----:B------:R-:W-:-:S05]  /*c640*/  LOP3.LUT R2, R2, 0x18, RZ, 0xc0, !PT ;  /* 0x0000001802027812 */ /* 0x000fca00078ec0ff */
[----:B------:R-:W-:-:S05]  /*c650*/  IMAD.SHL.U32 R6, R2, 0x2, RZ ;  /* 0x0000000202067824 */ /* 0x000fca00078e00ff */
[----:B------:R-:W-:-:S13]  /*c660*/  IADD3 R2, P0, R14, R6, RZ ;  /* 0x000000060e027210 */ /* 0x000fda0007f1e0ff */
[----:B------:R-:W-:Y:S05]  /*c670*/  WARPSYNC.COLLECTIVE R15, `(.L_x_10143) ;  /* 0x000000000f087348 */ /* 0x000fea0003c00000 */
[----:B------:R0:W1:Y:S02]  /*c680*/  SHFL.IDX P6, R14, R13, R12, R11 ;  /* 0x0000000c0d0e7389 */ /* 0x00006400000c000b */
[----:B01----:R-:W-:Y:S01]  /*c690*/  ENDCOLLECTIVE ;  /* 0x000000000000791b */ /* 0x003fe20003800000 */
.L_x_10143:
[----:B------:R-:W-:Y:S01]  /*c6a0*/  IMAD.X R3, RZ, RZ, R0, P0 ;  /* 0x000000ffff037224 */ /* 0x000fe200000e0600 */
[----:B------:R-:W-:Y:S02]  /*c6b0*/  ISETP.LT.OR P0, PT, R5, 0x1, P3 ;  /* 0x000000010500780c */ /* 0x000fe40001f01670 */
[----:B------:R-:W-:Y:S01]  /*c6c0*/  LEA R0, R7, UR37, 0x1 ;  /* 0x0000002507007c11 */ /* 0x000fe2000f8e08ff */
[----:B------:R-:W-:-:S10]  /*c6d0*/  IMAD.MOV.U32 R13, RZ, RZ, R17 ;  /* 0x000000ffff0d7224 */ /* 0x000fd400078e0011 */
        /* <DEDUP_REMOVED lines=12> */
.L_x_10144:
[----:B------:R-:W-:Y:S02]  /*c7a0*/  IMAD.MOV.U32 R13, RZ, RZ, R18 ;  /* 0x000000ffff0d7224 */ /* 0x000fe400078e0012 */
[----:B------:R-:W-:Y:S01]  /*c7b0*/  IMAD.MOV.U32 R12, RZ, RZ, 0x2 ;  /* 0x00000002ff0c7424 */ /* 0x000fe200078e00ff */
[----:B------:R-:W-:-:S13]  /*c7c0*/  IADD3 R2, P0, R14, R6, RZ ;  /* 0x000000060e027210 */ /* 0x000fda0007f1e0ff */
[----:B------:R-:W-:Y:S05]  /*c7d0*/  WARPSYNC.COLLECTIVE R15, `(.L_x_10145) ;  /* 0x000000000f087348 */ /* 0x000fea0003c00000 */
[----:B------:R0:W1:Y:S02]  /*c7e0*/  SHFL.IDX P6, R14, R13, R12, R11 ;  /* 0x0000000c0d0e7389 */ /* 0x00006400000c000b */
[----:B01----:R-:W-:Y:S01]  /*c7f0*/  ENDCOLLECTIVE ;  /* 0x000000000000791b */ /* 0x003fe20003800000 */
.L_x_10145:
        /* <DEDUP_REMOVED lines=15> */
.L_x_10146:
[----:B------:R-:W-:Y:S02]  /*c8f0*/  IMAD.MOV.U32 R13, RZ, RZ, R18 ;  /* 0x000000ffff0d7224 */ /* 0x000fe400078e0012 */
[----:B------:R-:W-:Y:S01]  /*c900*/  IMAD.MOV.U32 R12, RZ, RZ, 0x3 ;  /* 0x00000003ff0c7424 */ /* 0x000fe200078e00ff */
[----:B------:R-:W-:-:S13]  /*c910*/  IADD3 R2, P0, R14, R6, RZ ;  /* 0x000000060e027210 */ /* 0x000fda0007f1e0ff */
[----:B------:R-:W-:Y:S05]  /*c920*/  WARPSYNC.COLLECTIVE R15, `(.L_x_10147) ;  /* 0x000000000f087348 */ /* 0x000fea0003c00000 */
[----:B------:R0:W1:Y:S02]  /*c930*/  SHFL.IDX P6, R14, R13, R12, R11 ;  /* 0x0000000c0d0e7389 */ /* 0x00006400000c000b */
[----:B01----:R-:W-:Y:S01]  /*c940*/  ENDCOLLECTIVE ;  /* 0x000000000000791b */ /* 0x003fe20003800000 */
.L_x_10147:
        /* <DEDUP_REMOVED lines=12> */
.L_x_10148:
[----:B------:R-:W-:Y:S01]  /*ca10*/  @!PT LDS RZ, [RZ] ;  /* 0x00000000fffff984 */ /* 0x000fe20000000800 */
[----:B------:R-:W-:Y:S01]  /*ca20*/  @!PT LDS RZ, [RZ] ;  /* 0x00000000fffff984 */ /* 0x000fe20000000800 */
[----:B------:R-:W-:Y:S01]  /*ca30*/  @!PT LDS RZ, [RZ] ;  /* 0x00000000fffff984 */ /* 0x000fe20000000800 */
[----:B------:R0:W-:Y:S01]  /*ca40*/  LDGSTS.E.BYPASS.LTC128B.128 [R0+0x3400], desc[UR48][R2.64+0x40], !P0 ;  /* 0x0340004002007fae */ /* 0x0001e2000c101d70 */
[----:B------:R-:W-:-:S13]  /*ca50*/  ISETP.LT.OR P0, PT, R5, 0x41, P1 ;  /* 0x000000410500780c */ /* 0x000fda0000f01670 */
[----:B------:R0:W-:Y:S01]  /*ca60*/  LDGSTS.E.BYPASS.LTC128B.128 [R0+0x5400], desc[UR48][R2.64+0x80], !P0 ;  /* 0x0540008002007fae */ /* 0x0001e2000c101d70 */
[----:B------:R-:W-:Y:S05]  /*ca70*/  BRA `(.L_x_10149) ;  /* 0xffffffd800047947 */ /* 0x000fea000383ffff */
.L_x_10076:
[----:B0-----:R0:W1:Y:S02]  /*ca80*/  SYNCS.PHASECHK.TRANS64.TRYWAIT P0, [R4+URZ+0x2d820], R0 ;  /* 0x02d82000040075a7 */ /* 0x001064000800017f */
[----:B-1----:R-:W-:Y:S05]  /*ca90*/  @!P0 NANOSLEEP.SYNCS 0x989680 ;  /* 0x009896800000895d */ /* 0x002fea0003900000 */
[----:B------:R-:W1:Y:S02]  /*caa0*/  @!P0 SYNCS.PHASECHK.TRANS64 P0, [R4+URZ+0x2d820], R0 ;  /* 0x02d82000040085a7 */ /* 0x000e64000800007f */
[----:B-1----:R-:W-:Y:S05]  /*cab0*/  @!P0 BRA `(.L_x_10076) ;  /* 0xfffffffc00f08947 */ /* 0x002fea000383ffff */
[----:B------:R-:W-:Y:S05]  /*cac0*/  BRA `(.L_x_10150) ;  /* 0xffffffd800ac7947 */ /* 0x000fea000383ffff */
.L_x_10077:
        /* <DEDUP_REMOVED lines=11> */
.L_x_10152:
[----:B------:R-:W-:Y:S05]  /*cb80*/  BSYNC B0 ;  /* 0x0000000000007941 */ /* 0x000fea0003800000 */
.L_x_10151:
[----:B------:R-:W-:Y:S05]  /*cb90*/  BRA `(.L_x_10153) ;  /* 0xffffffd800947947 */ /* 0x000fea000383ffff */
.L_x_10080:
[----:B------:R-:W-:Y:S01]  /*cba0*/  BSSY B1, `(.L_x_10154) ;  /* 0x0000006000017945 */ /* 0x000fe20003800000 */
[----:B------:R-:W-:-:S07]  /*cbb0*/  IMAD.MOV.U32 R15, RZ, RZ, -0x1 ;  /* 0xffffffffff0f7424 */ /* 0x000fce00078e00ff */
[----:B0-----:R-:W-:Y:S05]  /*cbc0*/  WARPSYNC.COLLECTIVE R15, `(.L_x_10155) ;  /* 0x000000000f0c7348 */ /* 0x001fea0003c00000 */
[----:B------:R-:W-:Y:S02]  /*cbd0*/  ELECT P6, UR62, PT ;  /* 0x00000000003e782f */ /* 0x000fe400038c0000 */
[----:B------:R-:W-:Y:S01]  /*cbe0*/  MOV R14, UR62 ;  /* 0x0000003e000e7c02 */ /* 0x000fe20008000f00 */
[----:B0-----:R-:W-:Y:S10]  /*cbf0*/  ENDCOLLECTIVE ;  /* 0x000000000000791b */ /* 0x001ff40003800000 */
.L_x_10155:
[----:B------:R-:W-:Y:S05]  /*cc00*/  BSYNC B1 ;  /* 0x0000000000017941 */ /* 0x000fea0003800000 */
.L_x_10154:
[----:B------:R-:W-:Y:S05]  /*cc10*/  BRA `(.L_x_10156) ;  /* 0xffffffd8008c7947 */ /* 0x000fea000383ffff */
.L_x_10082:
[----:B0-----:R0:W1:Y:S02]  /*cc20*/  SYNCS.PHASECHK.TRANS64.TRYWAIT P1, [R3+URZ+0x2d840], R2 ;  /* 0x02d84002030075a7 */ /* 0x001064000802017f */
[----:B-1----:R-:W-:Y:S05]  /*cc30*/  @!P1 NANOSLEEP.SYNCS 0x989680 ;  /* 0x009896800000995d */ /* 0x002fea0003900000 */
[----:B------:R-:W1:Y:S02]  /*cc40*/  @!P1 SYNCS.PHASECHK.TRANS64 P1, [R3+URZ+0x2d840], R2 ;  /* 0x02d84002030095a7 */ /* 0x000e64000802007f */
[----:B-1----:R-:W-:Y:S05]  /*cc50*/  @!P1 BRA `(.L_x_10082) ;  /* 0xfffffffc00f09947 */ /* 0x002fea000383ffff */
[----:B------:R-:W-:Y:S05]  /*cc60*/  BRA `(.L_x_10157) ;  /* 0xffffffd800ac7947 */ /* 0x000fea000383ffff */
.L_x_10084:
[----:B-1----:R1:W2:Y:S02]  /*cc70*/  SYNCS.PHASECHK.TRANS64.TRYWAIT P1, [R23+URZ+0x2d840], R0 ;  /* 0x02d84000170075a7 */ /* 0x0022a4000802017f */
[----:B--2---:R-:W-:Y:S05]  /*cc80*/  @!P1 NANOSLEEP.SYNCS 0x989680 ;  /* 0x009896800000995d */ /* 0x004fea0003900000 */
[----:B------:R-:W2:Y:S02]  /*cc90*/  @!P1 SYNCS.PHASECHK.TRANS64 P1, [R23+URZ+0x2d840], R0 ;  /* 0x02d84000170095a7 */ /* 0x000ea4000802007f */
[----:B--2---:R-:W-:Y:S05]  /*cca0*/  @!P1 BRA `(.L_x_10084) ;  /* 0xfffffffc00f09947 */ /* 0x004fea000383ffff */
[----:B------:R-:W-:Y:S05]  /*ccb0*/  BRA `(.L_x_10158) ;  /* 0xffffffd800b87947 */ /* 0x000fea000383ffff */
.L_x_10086:
[----:B--2---:R2:W3:Y:S02]  /*ccc0*/  SYNCS.PHASECHK.TRANS64.TRYWAIT P1, [R3+URZ+0x2d860], R2 ;  /* 0x02d86002030075a7 */ /* 0x0044e4000802017f */
[----:B---3--:R-:W-:Y:S05]  /*ccd0*/  @!P1 NANOSLEEP.SYNCS 0x989680 ;  /* 0x009896800000995d */ /* 0x008fea0003900000 */
[----:B------:R-:W3:Y:S02]  /*cce0*/  @!P1 SYNCS.PHASECHK.TRANS64 P1, [R3+URZ+0x2d860], R2 ;  /* 0x02d86002030095a7 */ /* 0x000ee4000802007f */
[----:B---3--:R-:W-:Y:S05]  /*ccf0*/  @!P1 BRA `(.L_x_10086) ;  /* 0xfffffffc00f09947 */ /* 0x008fea000383ffff */
[----:B------:R-:W-:Y:S05]  /*cd00*/  BRA `(.L_x_10159) ;  /* 0xffffffd800b47947 */ /* 0x000fea000383ffff */
.L_x_10160:
        /* <DEDUP_REMOVED lines=15> */
.L_x_15863:


//--------------------- .text._ZN7cutlass13device_kernelIN5flash11enable_sm90INS1_16FlashAttnFwdSm90INS1_25CollectiveMainloopFwdSm90ILi2EN4cute5tupleIJNS5_1CILi1EEES8_S8_EEENS6_IJNS7_ILi192EEENS7_ILi128EEENS7_ILi96EEEEEELi96ENS_6half_tEfNS_4arch4Sm90ELb0ELb0ELb0ELb1ELb1ELb0ELb0ELb0ELb1ELb1ELb0ELb0EEENS1_21CollectiveEpilogueFwdINS6_IJSA_SC_SB_EEES9_SE_SG_Li384ELb1ELb1ELb0ELb0EEENS1_36VarlenDynamicPersistentTileSchedulerILi192ELi128ELi384ELi128ELb0ELb1ELb1ELb0ELb1ELb1EEEEEEEEEvNT_6ParamsE --------------------------
	.section	.text._ZN7cutlass13device_kernelIN5flash11enable_sm90INS1_16FlashAttnFwdSm90INS1_25CollectiveMainloopFwdSm90ILi2EN4cute5tupleIJNS5_1CILi1EEES8_S8_EEENS6_IJNS7_ILi192EEENS7_ILi128EEENS7_ILi96EEEEEELi96ENS_6half_tEfNS_4arch4Sm90ELb0ELb0ELb0ELb1ELb1ELb0ELb0ELb0ELb1ELb1ELb0ELb0EEENS1_21CollectiveEpilogueFwdINS6_IJSA_SC_SB_EEES9_SE_SG_Li384ELb1ELb1ELb0ELb0EEENS1_36VarlenDynamicPersistentTileSchedulerILi192ELi128ELi384ELi128ELb0ELb1ELb1ELb0ELb1ELb1EEEEEEEEEvNT_6ParamsE,"ax",@progbits
	.align	128
.text._ZN7cutlass13device_kernelIN5flash11enable_sm90INS1_16FlashAttnFwdSm90INS1_25CollectiveMainloopFwdSm90ILi2EN4cute5tupleIJNS5_1CILi1EEES8_S8_EEENS6_IJNS7_ILi192EEENS7_ILi128EEENS7_ILi96EEEEEELi96ENS_6half_tEfNS_4arch4Sm90ELb0ELb0ELb0ELb1ELb1ELb0ELb0ELb0ELb1ELb1ELb0ELb0EEENS1_21CollectiveEpilogueFwdINS6_IJSA_SC_SB_EEES9_SE_SG_Li384ELb1ELb1ELb0ELb0EEENS1_36VarlenDynamicPersistentTileSchedulerILi192ELi128ELi384ELi128ELb0ELb1ELb1ELb0ELb1ELb1EEEEEEEEEvNT_6ParamsE:
        .type           _ZN7cutlass13device_kernelIN5flash11enable_sm90INS1_16FlashAttnFwdSm90INS1_25CollectiveMainloopFwdSm90ILi2EN4cute5tupleIJNS5_1CILi1EEES8_S8_EEENS6_IJNS7_ILi192EEENS7_ILi128EEENS7_ILi96EEEEEELi96ENS_6half_tEfNS_4arch4Sm90ELb0ELb0ELb0ELb1ELb1ELb0ELb0ELb0ELb1ELb1ELb0ELb0EEENS1_21CollectiveEpilogueFwdINS6_IJSA_SC_SB_EEES9_SE_SG_Li384ELb1ELb1ELb0ELb0EEENS1_36VarlenDynamicPersistentTileSchedulerILi192ELi128ELi384ELi128ELb0ELb1ELb1ELb0ELb1ELb1EEEEEEEEEvNT_6ParamsE,@function
        .size           _ZN7cutlass13device_kernelIN5flash11enable_sm90INS1_16FlashAttnFwdSm90INS1_25CollectiveMainloopFwdSm90ILi2EN4cute5tupleIJNS5_1CILi1EEES8_S8_EEENS6_IJNS7_ILi192EEENS7_ILi128EEENS7_ILi96EEEEEELi96ENS_6half_tEfNS_4arch4Sm90ELb0ELb0ELb0ELb1ELb1ELb0ELb0ELb0ELb1ELb1ELb0ELb0EEENS1_21CollectiveEpilogueFwdINS6_IJSA_SC_SB_EEES9_SE_SG_Li384ELb1ELb1ELb0ELb0EEENS1_36VarlenDynamicPersistentTileSchedulerILi192ELi128ELi384ELi128ELb0ELb1ELb1ELb0ELb1ELb1EEEEEEEEEvNT_6ParamsE,(.L_x_15864 - _ZN7cutlass13device_kernelIN5flash11enable_sm90INS1_16FlashAttnFwdSm90INS1_25CollectiveMainloopFwdSm90ILi2EN4cute5tupleIJNS5_1CILi1EEES8_S8_EEENS6_IJNS7_ILi192EEENS7_ILi128EEENS7_ILi96EEEEEELi96ENS_6half_tEfNS_4arch4Sm90ELb0ELb0ELb0ELb1ELb1ELb0ELb0ELb0ELb1ELb1ELb0ELb0EEENS1_21CollectiveEpilogueFwdINS6_IJSA_SC_SB_EEES9_SE_SG_Li384ELb1ELb1ELb0ELb0EEENS1_36VarlenDynamicPersistentTileSchedulerILi192ELi128ELi384ELi128ELb0ELb1ELb1ELb0ELb1ELb1EEEEEEEEEvNT_6ParamsE)
        .other          _ZN7cutlass13device_kernelIN5flash11enable_sm90INS1_16FlashAttnFwdSm90INS1_25CollectiveMainloopFwdSm90ILi2EN4cute5tupleIJNS5_1CILi1EEES8_S8_EEENS6_IJNS7_ILi192EEENS7_ILi128EEENS7_ILi96EEEEEELi96ENS_6half_tEfNS_4arch4Sm90ELb0ELb0ELb0ELb1ELb1ELb0ELb0ELb0ELb1ELb1ELb0ELb0EEENS1_21CollectiveEpilogueFwdINS6_IJSA_SC_SB_EEES9_SE_SG_Li384ELb1ELb1ELb0ELb0EEENS1_36VarlenDynamicPersistentTileSchedulerILi192ELi128ELi384ELi128ELb0ELb1ELb1ELb0ELb1ELb1EEEEEEEEEvNT_6ParamsE,@"STO_CUDA_ENTRY STV_DEFAULT"
_ZN7cutlass13device_kernelIN5flash11enable_sm90INS1_16FlashAttnFwdSm90INS1_25CollectiveMainloopFwdSm90ILi2EN4cute5tupleIJNS5_1CILi1EEES8_S8_EEENS6_IJNS7_ILi192EEENS7_ILi128EEENS7_ILi96EEEEEELi96ENS_6half_tEfNS_4arch4Sm90ELb0ELb0ELb0ELb1ELb1ELb0ELb0ELb0ELb1ELb1ELb0ELb0EEENS1_21CollectiveEpilogueFwdINS6_IJSA_SC_SB_EEES9_SE_SG_Li384ELb1ELb1ELb0ELb0EEENS1_36VarlenDynamicPersistentTileSchedulerILi192ELi128ELi384ELi128ELb0ELb1ELb1ELb0ELb1ELb1EEEEEEEEEvNT_6ParamsE:
        /* <DEDUP_REMOVED lines=8> */
[----:B------:R-:W0:Y:S02]  /*0080*/  SHFL.IDX PT, R2, R0, RZ, 0x1f ;  /* 0x00001fff00027589 */ /* 0x000e2400000e0000 */
[C---:B0-----:R-:W-:Y:S02]  /*0090*/  ISETP.NE.OR P0, PT, R2.reuse, RZ, !P0 ;  /* 0x000000ff0200720c */ /* 0x041fe40004705670 */
[----:B------:R-:W-:Y:S02]  /*00a0*/  ISETP.NE.AND P1, PT, R2, RZ, PT ;  /* 0x000000ff0200720c */ /* 0x000fe40003f25270 */
[----:B------:R0:W1:Y:S09]  /*00b0*/  SHFL.IDX PT, R2, R3, RZ, 0x1f ;  /* 0x00001fff03027589 */ /* 0x00007200000e0000 */
        /* <DEDUP_REMOVED lines=33> */
.L_x_10161:
        /* <DEDUP_REMOVED lines=22> */
.L_x_10162:
        /* <DEDUP_REMOVED lines=18> */
.L_x_10163:
        /* <DEDUP_REMOVED lines=22> */
.L_x_10164:
        /* <DEDUP_REMOVED lines=22> */
.L_x_10165:
        /* <DEDUP_REMOVED lines=8> */
.L_x_10167:
[----:B------:R-:W-:-:S08]  /*0890*/  NOP ;  /* 0x0000000000007918 */ /* 0x000fd00000000000 */
[----:B------:R-:W0:Y:S02]  /*08a0*/  USETMAXREG.TRY_ALLOC.CTAPOOL UP0, 0xa0 ;  /* 0x000000a0000079c8 */ /* 0x000e240008000600 */
[----:B0-----:R-:W-:-:S13]  /*08b0*/  PLOP3.LUT P0, PT, PT, PT, UP0, 0x80, 0x0 ;  /* 0x000000000000781c */ /* 0x001fda0003f0f008 */
[----:B------:R-:W-:Y:S05]  /*08c0*/  @!P0 BRA `(.L_x_10167) ;  /* 0xfffffffc00f08947 */ /* 0x000fea000383ffff */
[----:B------:R-:W0:Y:S01]  /*08d0*/  S2R R2, SR_TID.X ;  /* 0x0000000000027919 */ /* 0x000e220000002100 */
[----:B------:R-:W1:Y:S01]  /*08e0*/  S2UR UR41, SR_CgaCtaId ;  /* 0x00000000002979c3 */ /* 0x000e620000008800 */
[----:B------:R-:W-:Y:S01]  /*08f0*/  UMOV UR40, 0x400 ;  /* 0x0000040000287882 */ /* 0x000fe20000000000 */
[----:B------:R-:W-:Y:S01]  /*0900*/  ULDC UR4, c[0x0][0xc3c] ;  /* 0x00030f0000047ab9 */ /* 0x000fe20000000800 */
[----:B-1----:R-:W-:-:S05]  /*0910*/  ULEA UR40, UR41, UR40, 0x18 ;  /* 0x0000002829287291 */ /* 0x002fca000f8ec03f */
[----:B------:R-:W-:Y:S06]  /*0920*/  BAR.ARV 0x8, 0x200 ;  /* 0x0208000000007b1d */ /* 0x000fec0000002000 */
[----:B0-----:R-:W-:-:S04]  /*0930*/  LOP3.LUT R0, R2, 0xffffff80, RZ, 0xc0, !PT ;  /* 0xffffff8002007812 */ /* 0x001fc800078ec0ff */
[----:B------:R-:W-:-:S13]  /*0940*/  ISETP.NE.AND P0, PT, R0, 0x80, PT ;  /* 0x000000800000780c */ /* 0x000fda0003f05270 */
[----:B------:R-:W-:Y:S08]  /*0950*/  @!P0 BAR.ARV 0x9, 0x100 ;  /* 0x0244000000008b1d */ /* 0x000ff00000002000 */
[----:B------:R-:W-:Y:S06]  /*0960*/  BAR.SYNC.DEFER_BLOCKING 0x5, 0x200 ;  /* 0x0148000000007b1d */ /* 0x000fec0000010000 */
[----:B------:R-:W0:Y:S02]  /*0970*/  LDS.128 R32, [UR40+0x2d8d0] ;  /* 0x02d8d028ff207984 */ /* 0x000e240008000c00 */
[----:B------:R-:W-:Y:S06]  /*0980*/  BAR.ARV 0x4, 0x200 ;  /* 0x0108000000007b1d */ /* 0x000fec0000002000 */
[----:B0-----:R-:W-:-:S13]  /*0990*/  ISETP.GE.AND P0, PT, R35, UR4, PT ;  /* 0x0000000423007c0c */ /* 0x001fda000bf06270 */
[----:B------:R-:W-:Y:S05]  /*09a0*/  @P0 EXIT ;  /* 0x000000000000094d */ /* 0x000fea0003800000 */
[----:B------:R-:W2:Y:S01]  /*09b0*/  LDL.LU R13, [R1+0x1c] ;  /* 0x00001c00010d7983 */ /* 0x000ea20000300800 */
[----:B------:R-:W-:-:S05]  /*09c0*/  VIADD R155, R2, 0xffffff80 ;  /* 0xffffff80029b7836 */ /* 0x000fca0000000000 */
[----:B------:R-:W-:-:S04]  /*09d0*/  SHF.R.S32.HI R0, RZ, 0x1f, R155 ;  /* 0x0000001fff007819 */ /* 0x000fc8000001149b */
[CC--:B------:R-:W-:Y:S02]  /*09e0*/  LEA.HI R147, R0.reuse, R155.reuse, RZ, 0x7 ;  /* 0x0000009b00937211 */ /* 0x0c0fe400078f38ff */
[----:B------:R-:W-:Y:S02]  /*09f0*/  LEA.HI R2, R0, R155, RZ, 0x4 ;  /* 0x0000009b00027211 */ /* 0x000fe400078f20ff */
[----:B------:R-:W-:Y:S02]  /*0a00*/  LOP3.LUT R146, R147, 0xffffff80, RZ, 0xc0, !PT ;  /* 0xffffff8093927812 */ /* 0x000fe400078ec0ff */
[C---:B------:R-:W-:Y:S02]  /*0a10*/  LOP3.LUT R4, R2.reuse, 0xfffffff0, RZ, 0xc0, !PT ;  /* 0xfffffff002047812 */ /* 0x040fe400078ec0ff */
[----:B------:R-:W-:Y:S01]  /*0a20*/  SHF.R.S32.HI R5, RZ, 0x4, R2 ;  /* 0x00000004ff057819 */ /* 0x000fe20000011402 */
[C---:B------:R-:W-:Y:S02]  /*0a30*/  IMAD.IADD R146, R155.reuse, 0x1, -R146 ;  /* 0x000000019b927824 */ /* 0x040fe400078e0a92 */
[----:B------:R-:W-:Y:S01]  /*0a40*/  IMAD.IADD R4, R155, 0x1, -R4 ;  /* 0x000000019b047824 */ /* 0x000fe200078e0a04 */
[----:B------:R-:W-:-:S02]  /*0a50*/  LEA.HI R2, R2, R5, RZ, 0x1 ;  /* 0x0000000502027211 */ /* 0x000fc400078f08ff */
[----:B------:R-:W-:Y:S02]  /*0a60*/  SHF.R.S32.HI R9, RZ, 0x1f, R146 ;  /* 0x0000001fff097819 */ /* 0x000fe40000011492 */
[----:B------:R-:W-:Y:S02]  /*0a70*/  SHF.R.S32.HI R3, RZ, 0x1f, R4 ;  /* 0x0000001fff037819 */ /* 0x000fe40000011404 */
        /* <DEDUP_REMOVED lines=10> */
[----:B------:R-:W-:Y:S02]  /*0b20*/  LOP3.LUT R11, R7, 0xfffffff8, RZ, 0xc0, !PT ;  /* 0xfffffff8070b7812 */ /* 0x000fe400078ec0ff */
[----:B------:R-:W-:-:S02]  /*0b30*/  SHF.R.S32.HI R6, RZ, 0x5, R6 ;  /* 0x00000005ff067819 */ /* 0x000fc40000011406 */
[C---:B------:R-:W-:Y:S01]  /*0b40*/  R2P PR, R5.reuse, 0x6 ;  /* 0x0000000605007804 */ /* 0x040fe20000000000 */
[----:B------:R-:W-:Y:S02]  /*0b50*/  IMAD.SHL.U32 R5, R5, 0x40, RZ ;  /* 0x0000004005057824 */ /* 0x000fe400078e00ff */
[----:B------:R-:W-:Y:S01]  /*0b60*/  IMAD.IADD R10, R10, 0x1, -R11 ;  /* 0x000000010a0a7824 */ /* 0x000fe200078e0a0b */
[----:B------:R-:W-:Y:S01]  /*0b70*/  LEA R11, R6, R4, 0x4 ;  /* 0x00000004060b7211 */ /* 0x000fe200078e20ff */
[----:B------:R-:W-:Y:S01]  /*0b80*/  IMAD.SHL.U32 R2, R2, 0x8, RZ ;  /* 0x0000000802027824 */ /* 0x000fe200078e00ff */
[----:B------:R-:W-:Y:S01]  /*0b90*/  LOP3.LUT R5, R5, 0x1c0, RZ, 0xc0, !PT ;  /* 0x000001c005057812 */ /* 0x000fe200078ec0ff */
[----:B------:R-:W-:Y:S01]  /*0ba0*/  IMAD.SHL.U32 R3, R3, 0x40, RZ ;  /* 0x0000004003037824 */ /* 0x000fe200078e00ff */
[----:B------:R-:W-:Y:S01]  /*0bb0*/  SHF.R.S32.HI R147, RZ, 0x7, R147 ;  /* 0x00000007ff937819 */ /* 0x000fe20000011493 */
[--C-:B------:R-:W-:Y:S01]  /*0bc0*/  IMAD.U32 R152, R11, 0x20, R2.reuse ;  /* 0x000000200b987824 */ /* 0x100fe200078e0002 */
[----:B------:R-:W-:-:S02]  /*0bd0*/  LOP3.LUT R2, R5, 0x8, R2, 0xf8, !PT ;  /* 0x0000000805027812 */ /* 0x000fc400078ef802 */
[----:B------:R-:W-:Y:S02]  /*0be0*/  LOP3.LUT R3, R3, 0x7ffffe00, RZ, 0xc0, !PT ;  /* 0x7ffffe0003037812 */ /* 0x000fe400078ec0ff */
[----:B------:R-:W-:Y:S01]  /*0bf0*/  SHF.R.U32.HI R5, RZ, 0x3, R5 ;  /* 0x00000003ff057819 */ /* 0x000fe20000011605 */
[----:B------:R-:W-:Y:S01]  /*0c00*/  IMAD.HI R7, R147, 0x55555556, RZ ;  /* 0x5555555693077827 */ /* 0x000fe200078e02ff */
[----:B------:R-:W-:Y:S02]  /*0c10*/  LEA.HI R9, R9, R146, RZ, 0x5 ;  /* 0x0000009209097211 */ /* 0x000fe400078f28ff */
[----:B------:R-:W-:Y:S01]  /*0c20*/  LOP3.LUT R2, R2, R5, RZ, 0x3c, !PT ;  /* 0x0000000502027212 */ /* 0x000fe200078e3cff */
[----:B------:R-:W-:Y:S01]  /*0c30*/  IMAD R3, R6, 0x400, R3 ;  /* 0x0000040006037824 */ /* 0x000fe200078e0203 */
[----:B------:R-:W-:Y:S02]  /*0c40*/  LEA.HI R0, R0, R155, RZ, 0x2 ;  /* 0x0000009b00007211 */ /* 0x000fe400078f10ff */
[----:B------:R-:W-:Y:S01]  /*0c50*/  LEA.HI R4, R7, R7, RZ, 0x1 ;  /* 0x0000000707047211 */ /* 0x000fe200078f08ff */
[----:B------:R-:W-:Y:S01]  /*0c60*/  IMAD.IADD R3, R3, 0x1, R2 ;  /* 0x0000000103037824 */ /* 0x000fe200078e0202 */
[----:B------:R-:W-:-:S02]  /*0c70*/  SHF.R.S32.HI R9, RZ, 0x5, R9 ;  /* 0x00000005ff097819 */ /* 0x000fc40000011409 */
[----:B------:R-:W-:Y:S01]  /*0c80*/  LOP3.LUT R2, R0, 0xfffffffc, RZ, 0xc0, !PT ;  /* 0xfffffffc00027812 */ /* 0x000fe200078ec0ff */
[----:B------:R-:W-:Y:S02]  /*0c90*/  IMAD R4, R4, -0x3, R147 ;  /* 0xfffffffd04047824 */ /* 0x000fe400078e0293 */
[----:B------:R-:W-:Y:S01]  /*0ca0*/  IMAD R9, R9, 0x10, R10 ;  /* 0x0000001009097824 */ /* 0x000fe200078e020a */
[----:B------:R-:W-:Y:S02]  /*0cb0*/  IADD3 R143, R155, -R2, RZ ;  /* 0x800000029b8f7210 */ /* 0x000fe40007ffe0ff */
[----:B------:R-:W-:Y:S01]  /*0cc0*/  LEA R16, R3, UR40, 0x1 ;  /* 0x0000002803107c11 */ /* 0x000fe2000f8e08ff */
[----:B------:R-:W-:Y:S01]  /*0cd0*/  IMAD R148, R4, 0x40, R9 ;  /* 0x0000004004947824 */ /* 0x000fe200078e0209 */
[C---:B------:R-:W-:Y:S01]  /*0ce0*/  LEA.HI R4, R143.reuse, R143, RZ, 0x1 ;  /* 0x0000008f8f047211 */ /* 0x040fe200078f08ff */
[----:B------:R-:W-:Y:S01]  /*0cf0*/  IMAD.MOV.U32 R17, RZ, RZ, 0x40 ;  /* 0x00000040ff117424 */ /* 0x000fe200078e00ff */
[----:B------:R-:W-:Y:S01]  /*0d00*/  LOP3.LUT R7, R8, 0x7ffffffc, RZ, 0xc0, !PT ;  /* 0x7ffffffc08077812 */ /* 0x000fe200078ec0ff */
[----:B------:R-:W-:Y:S01]  /*0d10*/  VIADD R18, R16, 0x21800 ;  /* 0x0002180010127836 */ /* 0x000fe20000000000 */
[----:B------:R-:W-:Y:S01]  /*0d20*/  LOP3.LUT R4, R4, 0x1ffffffe, RZ, 0xc0, !PT ;  /* 0x1ffffffe04047812 */ /* 0x000fe200078ec0ff */
[----:B------:R-:W-:Y:S01]  /*0d30*/  IMAD.SHL.U32 R137, R143, 0x8, RZ ;  /* 0x000000088f897824 */ /* 0x000fe200078e00ff */
[----:B------:R-:W-:Y:S01]  /*0d40*/  SEL R17, R17, 0xffffffc0, !P2 ;  /* 0xffffffc011117807 */ /* 0x000fe20005000000 */
[----:B------:R-:W-:Y:S01]  /*0d50*/  VIADD R22, R16, 0x21820 ;  /* 0x0002182010167836 */ /* 0x000fe20000000000 */
[----:B------:R-:W-:Y:S01]  /*0d60*/  @P1 IADD3 R22, R18, -0x20, RZ ;  /* 0xffffffe012161810 */ /* 0x000fe20007ffe0ff */
[----:B------:R-:W-:-:S02]  /*0d70*/  VIADD R140, R137, 0x20 ;  /* 0x00000020898c7836 */ /* 0x000fc40000000000 */
[----:B------:R-:W-:Y:S02]  /*0d80*/  VIADD R142, R137, 0x40 ;  /* 0x00000040898e7836 */ /* 0x000fe40000000000 */
[----:B------:R-:W-:Y:S02]  /*0d90*/  IMAD.MOV.U32 R12, RZ, RZ, -0x2 ;  /* 0xfffffffeff0c7424 */ /* 0x000fe400078e00ff */
[----:B------:R-:W-:Y:S02]  /*0da0*/  IMAD.IADD R7, R146, 0x1, -R7 ;  /* 0x0000000192077824 */ /* 0x000fe400078e0a07 */
[----:B------:R-:W-:Y:S01]  /*0db0*/  IMAD.IADD R3, R143, 0x1, -R4 ;  /* 0x000000018f037824 */ /* 0x000fe200078e0a04 */
[----:B------:R-:W-:Y:S01]  /*0dc0*/  SHF.R.S32.HI R144, RZ, 0x2, R0 ;  /* 0x00000002ff907819 */ /* 0x000fe20000011400 */
[----:B------:R-:W-:Y:S01]  /*0dd0*/  IMAD.IADD R18, R18, 0x1, R17 ;  /* 0x0000000112127824 */ /* 0x000fe200078e0211 */
[----:B------:R-:W-:Y:S01]  /*0de0*/  SHF.R.S32.HI R154, RZ, 0x1f, R140 ;  /* 0x0000001fff9a7819 */ /* 0x000fe2000001148c */
[----:B------:R-:W-:Y:S01]  /*0df0*/  IMAD R151, R7, R12, 0x80 ;  /* 0x0000008007977424 */ /* 0x000fe200078e020c */
[----:B------:R-:W-:Y:S01]  /*0e00*/  SHF.R.S32.HI R153, RZ, 0x1f, R142 ;  /* 0x0000001fff997819 */ /* 0x000fe2000001148e */
[----:B------:R-:W-:-:S02]  /*0e10*/  IMAD.MOV.U32 R145, RZ, RZ, RZ ;  /* 0x000000ffff917224 */ /* 0x000fc400078e00ff */
[----:B------:R-:W-:Y:S02]  /*0e20*/  IMAD.MOV.U32 R2, RZ, RZ, RZ ;  /* 0x000000ffff027224 */ /* 0x000fe400078e00ff */
[----:B------:R-:W-:Y:S02]  /*0e30*/  IMAD R150, R3, 0x8, R148 ;  /* 0x0000000803967824 */ /* 0x000fe400078e0294 */
[----:B------:R-:W-:Y:S02]  /*0e40*/  IMAD.IADD R17, R17, 0x1, R22 ;  /* 0x0000000111117824 */ /* 0x000fe400078e0216 */
[----:B------:R-:W-:Y:S01]  /*0e50*/  VIADD R23, R22, 0x6000 ;  /* 0x0000600016177836 */ /* 0x000fe20000000000 */
[----:B------:R-:W-:Y:S01]  /*0e60*/  UMOV UR38, URZ ;  /* 0x0000003f00267c82 */ /* 0x000fe20008000000 */
[----:B--2---:R-:W-:-:S07]  /*0e70*/  LOP3.LUT R19, R13, 0x1, RZ, 0xfc, !PT ;  /* 0x000000010d137812 */ /* 0x004fce00078efcff */
.L_x_10205:
[----:B--23--:R-:W0:Y:S01]  /*0e80*/  LDC.64 R4, c[0x0][0xc88] ;  /* 0x00032200ff047b82 */ /* 0x00ce220000000a00 */
[----:B------:R-:W-:Y:S01]  /*0e90*/  ULDC.64 UR4, c[0x0][0xa28] ;  /* 0x00028a0000047ab9 */ /* 0x000fe20000000a00 */
[----:B-1----:R-:W-:Y:S01]  /*0ea0*/  IMAD.MOV.U32 R3, RZ, RZ, RZ ;  /* 0x000000ffff037224 */ /* 0x002fe200078e00ff */
[----:B------:R-:W-:Y:S01]  /*0eb0*/  ULDC.64 UR6, c[0x0][0xa20] ;  /* 0x0002880000067ab9 */ /* 0x000fe20000000a00 */
[----:B0-----:R-:W-:-:S05]  /*0ec0*/  IMAD.WIDE R4, R35, 0x4, R4 ;  /* 0x0000000423047825 */ /* 0x001fca00078e0204 */
[----:B------:R-:W2:Y:S01]  /*0ed0*/  LDG.E R136, desc[UR36][R4.64] ;  /* 0x0000002404887981 */ /* 0x000ea2000c1e1900 */
[----:B------:R-:W-:-:S04]  /*0ee0*/  ISETP.NE.U32.AND P0, PT, RZ, UR4, PT ;  /* 0x00000004ff007c0c */ /* 0x000fc8000bf05070 */
[----:B------:R-:W-:Y:S02]  /*0ef0*/  ISETP.NE.AND.EX P0, PT, RZ, UR5, PT, P0 ;  /* 0x00000005ff007c0c */ /* 0x000fe4000bf05300 */
[----:B--2---:R-:W-:-:S11]  /*0f00*/  SHF.R.S32.HI R141, RZ, 0x1f, R136 ;  /* 0x0000001fff8d7819 */ /* 0x004fd60000011488 */
[----:B------:R-:W-:-:S04]  /*0f10*/  @P0 LEA R6, P1, R136, UR4, 0x2 ;  /* 0x0000000488060c11 */ /* 0x000fc8000f8210ff */
[----:B------:R-:W-:Y:S01]  /*0f20*/  @P0 LEA.HI.X R7, R136, UR5, R141, 0x2, P1 ;  /* 0x0000000588070c11 */ /* 0x000fe200088f148d */
[----:B------:R-:W-:-:S04]  /*0f30*/  ULDC.64 UR4, c[0x0][0x418] ;  /* 0x0001060000047ab9 */ /* 0x000fc80000000a00 */
[----:B------:R0:W5:Y:S01]  /*0f40*/  @P0 LDG.E R3, desc[UR36][R6.64] ;  /* 0x0000002406030981 */ /* 0x000162000c1e1900 */
[----:B------:R-:W-:Y:S01]  /*0f50*/  ISETP.NE.U32.AND P0, PT, RZ, UR6, PT ;  /* 0x00000006ff007c0c */ /* 0x000fe2000bf05070 */
[----:B------:R-:W-:-:S03]  /*0f60*/  UISETP.NE.U32.AND UP0, UPT, UR4, URZ, UPT ;  /* 0x0000003f0400728c */ /* 0x000fc6000bf05070 */
[----:B------:R-:W-:Y:S01]  /*0f70*/  ISETP.NE.AND.EX P0, PT, RZ, UR7, PT, P0 ;  /* 0x00000007ff007c0c */ /* 0x000fe2000bf05300 */
[----:B------:R-:W-:Y:S01]  /*0f80*/  UISETP.NE.AND.EX UP0, UPT, UR5, URZ, UPT, UP0 ;  /* 0x0000003f0500728c */ /* 0x000fe2000bf05300 */
[----:B------:R-:W-:Y:S02]  /*0f90*/  ULDC UR4, c[0x0][0x424] ;  /* 0x0001090000047ab9 */ /* 0x000fe40000000800 */
[----:B------:R-:W-:Y:S01]  /*0fa0*/  ULDC UR5, c[0x0][0x2f0] ;  /* 0x0000bc0000057ab9 */ /* 0x000fe20000000800 */
[----:B------:R-:W-:-:S04]  /*0fb0*/  USEL UR4, UR4, 0x1, UP0 ;  /* 0x0000000104047887 */ /* 0x000fc80008000000 */
[----:B------:R-:W-:-:S04]  /*0fc0*/  UIMAD UR4, UR4, UR5, URZ ;  /* 0x00000005040472a4 */ /* 0x000fc8000f8e023f */
[C---:B------:R-:W-:Y:S02]  /*0fd0*/  @P0 LEA R4, P1, R136.reuse, UR6, 0x2 ;  /* 0x0000000688040c11 */ /* 0x040fe4000f8210ff */
[----:B------:R-:W-:Y:S02]  /*0fe0*/  IMAD.U32 R88, RZ, RZ, UR4 ;  /* 0x00000004ff587e24 */ /* 0x000fe4000f8e00ff */
[----:B------:R-:W-:-:S05]  /*0ff0*/  @P0 LEA.HI.X R5, R136, UR7, R141, 0x2, P1 ;  /* 0x0000000788050c11 */ /* 0x000fca00088f148d */
[----:B------:R0:W5:Y:S01]  /*1000*/  @P0 LDG.E R88, desc[UR36][R4.64] ;  /* 0x0000002404580981 */ /* 0x000162000c1e1900 */
[----:B----4-:R-:W-:Y:S05]  /*1010*/  @P0 BRA `(.L_x_10168) ;  /* 0x0000000000240947 */ /* 0x010fea0003800000 */
[----:B------:R-:W-:Y:S02]  /*1020*/  ULDC.64 UR4, c[0x0][0xa08] ;  /* 0x0002820000047ab9 */ /* 0x000fe40000000a00 */
[----:B------:R-:W-:-:S04]  /*1030*/  ISETP.NE.U32.AND P0, PT, RZ, UR4, PT ;  /* 0x00000004ff007c0c */ /* 0x000fc8000bf05070 */
[----:B------:R-:W-:-:S13]  /*1040*/  ISETP.NE.AND.EX P0, PT, RZ, UR5, PT, P0 ;  /* 0x00000005ff007c0c */ /* 0x000fda000bf05300 */
[----:B------:R-:W-:Y:S05]  /*1050*/  @!P0 BRA `(.L_x_10168) ;  /* 0x0000000000148947 */ /* 0x000fea0003800000 */
[----:B0-----:R-:W0:Y:S02]  /*1060*/  LDC.64 R4, c[0x0][0xa08] ;  /* 0x00028200ff047b82 */ /* 0x001e240000000a00 */
[----:B0-----:R-:W-:-:S05]  /*1070*/  IMAD.WIDE R4, R136, 0x4, R4 ;  /* 0x0000000488047825 */ /* 0x001fca00078e0204 */
[----:B-----5:R-:W2:Y:S04]  /*1080*/  LDG.E R88, desc[UR36][R4.64] ;  /* 0x0000002404587981 */ /* 0x020ea8000c1e1900 */
[----:B------:R-:W2:Y:S02]  /*1090*/  LDG.E R7, desc[UR36][R4.64+0x4] ;  /* 0x0000042404077981 */ /* 0x000ea4000c1e1900 */
[----:B--2---:R-:W-:-:S07]  /*10a0*/  IMAD.IADD R88, R7, 0x1, -R88 ;  /* 0x0000000107587824 */ /* 0x004fce00078e0a58 */
.L_x_10168:
[----:B-----5:R-:W-:Y:S01]  /*10b0*/  IMAD.IADD R88, R88, 0x1, -R3 ;  /* 0x0000000158587824 */ /* 0x020fe200078e0a03 */
[----:B------:R-:W-:Y:S01]  /*10c0*/  MOV R139, R33 ;  /* 0x00000021008b7202 */ /* 0x000fe20000000f00 */
[----:B------:R-:W-:Y:S01]  /*10d0*/  IMAD.MOV.U32 R138, RZ, RZ, R34 ;  /* 0x000000ffff8a7224 */ /* 0x000fe200078e0022 */
[----:B------:R-:W-:Y:S01]  /*10e0*/  PLOP3.LUT P0, PT, PT, PT, PT, 0x80, 0x0 ;  /* 0x000000000000781c */ /* 0x000fe20003f0f070 */
[C---:B------:R-:W-:Y:S01]  /*10f0*/  VIADD R0, R88.reuse, 0x7f ;  /* 0x0000007f58007836 */ /* 0x040fe20000000000 */
[----:B------:R-:W-:Y:S02]  /*1100*/  ISETP.GE.AND P1, PT, R88, 0x1, PT ;  /* 0x000000015800780c */ /* 0x000fe40003f26270 */
[----:B------:R-:W-:Y:S01]  /*1110*/  CS2R R28, SRZ ;  /* 0x00000000001c7805 */ /* 0x000fe2000001ff00 */
[----:B------:R-:W-:Y:S01]  /*1120*/  IMAD.MOV.U32 R135, RZ, RZ, RZ ;  /* 0x000000ffff877224 */ /* 0x000fe200078e00ff */
[----:B------:R-:W-:Y:S02]  /*1130*/  CS2R R50, SRZ ;  /* 0x0000000000327805 */ /* 0x000fe4000001ff00 */
[----:B------:R-:W-:-:S02]  /*1140*/  SHF.R.S32.HI R3, RZ, 0x1f, R0 ;  /* 0x0000001fff037819 */ /* 0x000fc40000011400 */
[----:B------:R-:W-:Y:S02]  /*1150*/  CS2R R44, SRZ ;  /* 0x00000000002c7805 */ /* 0x000fe4000001ff00 */
[----:B------:R-:W-:Y:S02]  /*1160*/  CS2R R52, SRZ ;  /* 0x0000000000347805 */ /* 0x000fe4000001ff00 */
[----:B------:R-:W-:Y:S02]  /*1170*/  CS2R R40, SRZ ;  /* 0x0000000000287805 */ /* 0x000fe4000001ff00 */
[----:B------:R-:W-:Y:S01]  /*1180*/  LEA.HI R149, R3, R0, RZ, 0x7 ;  /* 0x0000000003957211 */ /* 0x000fe200078f38ff */
        /* <DEDUP_REMOVED lines=18> */
[----:B0-----:R-:W-:Y:S01]  /*12b0*/  CS2R R6, SRZ ;  /* 0x0000000000067805 */ /* 0x001fe2000001ff00 */
[----:B------:R-:W-:Y:S02]  /*12c0*/  IMAD.MOV.U32 R73, RZ, RZ, RZ ;  /* 0x000000ffff497224 */ /* 0x000fe400078e00ff */
[----:B------:R-:W-:Y:S02]  /*12d0*/  IMAD.MOV.U32 R24, RZ, RZ, RZ ;  /* 0x000000ffff187224 */ /* 0x000fe400078e00ff */
[----:B------:R-:W-:Y:S02]  /*12e0*/  IMAD.MOV.U32 R63, RZ, RZ, RZ ;  /* 0x000000ffff3f7224 */ /* 0x000fe400078e00ff */
[----:B------:R-:W-:Y:S01]  /*12f0*/  IMAD.MOV.U32 R8, RZ, RZ, RZ ;  /* 0x000000ffff087224 */ /* 0x000fe200078e00ff */
[----:B------:R-:W-:Y:S06]  /*1300*/  @!P1 BRA `(.L_x_10169) ;  /* 0x0000005000149947 */ /* 0x000fec0003800000 */
[----:B------:R-:W0:Y:S01]  /*1310*/  SHFL.IDX PT, R0, R147, RZ, 0x1f ;  /* 0x00001fff93007589 */ /* 0x000e2200000e0000 */
[----:B------:R-:W-:Y:S01]  /*1320*/  UIADD3 UR6, UR40, 0x21800, URZ ;  /* 0x0002180028067890 */ /* 0x000fe2000fffe03f */
[----:B------:R-:W-:-:S03]  /*1330*/  SHF.R.S32.HI R149, RZ, 0x7, R149 ;  /* 0x00000007ff957819 */ /* 0x000fc60000011495 */
[----:B------:R-:W-:-:S06]  /*1340*/  ULOP3.LUT UP0, URZ, UR6, 0x3ff, URZ, 0xc0, !UPT ;  /* 0x000003ff063f7892 */ /* 0x000fcc000f80c03f */
[----:B------:R-:W-:Y:S02]  /*1350*/  PLOP3.LUT P0, PT, PT, PT, UP0, 0x80, 0x0 ;  /* 0x000000000000781c */ /* 0x000fe40003f0f008 */
[----:B0-----:R-:W-:-:S13]  /*1360*/  R2UR UR42, R0 ;  /* 0x00000000002a72ca */ /* 0x001fda00000e0000 */
[----:B------:R-:W-:-:S04]  /*1370*/  UIMAD.WIDE UR4, UR42, 0x55555556, URZ ;  /* 0x555555562a0478a5 */ /* 0x000fc8000f8e023f */
[----:B------:R-:W-:-:S04]  /*1380*/  ULEA.HI UR5, UR5, UR5, URZ, 0x1 ;  /* 0x0000000505057291 */ /* 0x000fc8000f8f083f */
[----:B------:R-:W-:-:S04]  /*1390*/  UIMAD UR43, UR5, -0x3, UR42 ;  /* 0xfffffffd052b78a4 */ /* 0x000fc8000f8e022a */
[----:B------:R-:W-:-:S04]  /*13a0*/  ULEA UR4, UR43, UR6, 0xd ;  /* 0x000000062b047291 */ /* 0x000fc8000f8e683f */
[----:B------:R-:W-:-:S04]  /*13b0*/  USHF.R.U32.HI UR4, URZ, 0x4, UR4 ;  /* 0x000000043f047899 */ /* 0x000fc80008011604 */
[----:B------:R-:W-:Y:S01]  /*13c0*/  ULOP3.LUT UR39, UR4, 0x3fff, URZ, 0xc0, !UPT ;  /* 0x00003fff04277892 */ /* 0x000fe2000f8ec03f */
[----:B------:R-:W-:Y:S11]  /*13d0*/  @!P0 BRA `(.L_x_10170) ;  /* 0x0000000000408947 */ /* 0x000ff60003800000 */
[----:B------:R-:W-:Y:S01]  /*13e0*/  MOV R0, 0x0 ;  /* 0x0000000000007802 */ /* 0x000fe20000000f00 */
[----:B------:R-:W-:Y:S01]  /*13f0*/  ULDC.64 UR4, c[0x4][0x138] ;  /* 0x01004e0000047ab9 */ /* 0x000fe20000000a00 */
[----:B------:R-:W-:Y:S01]  /*1400*/  ULDC.64 UR6, c[0x4][0x28] ;  /* 0x01000a0000067ab9 */ /* 0x000fe20000000a00 */
[----:B------:R-:W-:Y:S01]  /*1410*/  MOV R4, UR4 ;  /* 0x0000000400047c02 */ /* 0x000fe20008000f00 */
        /* <DEDUP_REMOVED lines=12> */
.L_x_10170:
[----:B------:R-:W-:Y:S02]  /*14e0*/  LEA.HI R0, R145, R145, RZ, 0x1 ;  /* 0x0000009191007211 */ /* 0x000fe400078f08ff */
[----:B------:R-:W-:Y:S02]  /*14f0*/  ISETP.NE.AND P0, PT, R19, 0x3, PT ;  /* 0x000000031300780c */ /* 0x000fe40003f05270 */
[----:B------:R-:W-:-:S05]  /*1500*/  LOP3.LUT R0, R0, 0xfffffffe, RZ, 0xc0, !PT ;  /* 0xfffffffe00007812 */ /* 0x000fca00078ec0ff */
[----:B------:R-:W-:-:S05]  /*1510*/  IMAD.IADD R0, R145, 0x1, -R0 ;  /* 0x0000000191007824 */ /* 0x000fca00078e0a00 */
[----:B------:R-:W-:-:S04]  /*1520*/  SHF.L.U32 R0, R0, 0x1f, RZ ;  /* 0x0000001f00007819 */ /* 0x000fc800000006ff */
[----:B------:R-:W0:Y:S02]  /*1530*/  SYNCS.PHASECHK.TRANS64.TRYWAIT P1, [UR40+0x2d800], R0 ;  /* 0x02d80000ff0075a7 */ /* 0x000e240008020168 */
[----:B0-----:R-:W-:Y:S05]  /*1540*/  @!P1 BRA `(.L_x_10171) ;  /* 0x000000b800e09947 */ /* 0x001fea0003800000 */
.L_x_10290:
[----:B------:R-:W-:Y:S05]  /*1550*/  @!P0 BRA `(.L_x_10172) ;  /* 0x0000000000048947 */ /* 0x000fea0003800000 */
[----:B------:R-:W-:Y:S01]  /*1560*/  BPT.TRAP 0x1 ;  /* 0x000000040000795c */ /* 0x000fe20000300000 */
.L_x_10172:
[----:B------:R-:W-:Y:S02]  /*1570*/  MOV R4, UR38 ;  /* 0x0000002600047c02 */ /* 0x000fe40008000f00 */
[----:B0-----:R-:W-:Y:S02]  /*1580*/  SHF.L.U32 R3, R2, 0x1f, RZ ;  /* 0x0000001f02037819 */ /* 0x001fe400000006ff */
[----:B------:R-:W-:-:S04]  /*1590*/  LEA R4, R4, UR40, 0x3 ;  /* 0x0000002804047c11 */ /* 0x000fc8000f8e18ff */
[----:B------:R0:W1:Y:S01]  /*15a0*/  SYNCS.PHASECHK.TRANS64.TRYWAIT P1, [R4+URZ+0x2d830], R3 ;  /* 0x02d83003040075a7 */ /* 0x000062000802017f */
[----:B------:R-:W-:Y:S05]  /*15b0*/  @!P0 BRA `(.L_x_10173) ;  /* 0x0000000000048947 */ /* 0x000fea0003800000 */
[----:B------:R-:W-:Y:S01]  /*15c0*/  BPT.TRAP 0x1 ;  /* 0x000000040000795c */ /* 0x000fe20000300000 */
.L_x_10173:
[----:B------:R-:W-:Y:S01]  /*15d0*/  IMAD.MOV.U32 R135, RZ, RZ, RZ ;  /* 0x000000ffff877224 */ /* 0x000fe200078e00ff */
[----:B-1----:R-:W-:Y:S06]  /*15e0*/  @P1 BRA `(.L_x_10174) ;  /* 0x0000000000081947 */ /* 0x002fec0003800000 */
[----:B------:R-:W1:Y:S02]  /*15f0*/  SYNCS.PHASECHK.TRANS64.TRYWAIT P1, [R4+URZ+0x2d830], R3 ;  /* 0x02d83003040075a7 */ /* 0x000e64000802017f */
[----:B-1----:R-:W-:Y:S05]  /*1600*/  @!P1 BRA `(.L_x_10175) ;  /* 0x000000b800c89947 */ /* 0x002fea0003800000 */
.L_x_10174:
        /* <DEDUP_REMOVED lines=53> */
.L_x_10176:
[----:B------:R-:W-:Y:S01]  /*1960*/  IMAD.IADD R0, R151, 0x1, R88 ;  /* 0x0000000197007824 */ /* 0x000fe200078e0258 */
[----:B------:R-:W-:Y:S01]  /*1970*/  P2R R7, PR, RZ, 0x1 ;  /* 0x00000001ff077803 */ /* 0x000fe20000000000 */
[----:B------:R-:W-:Y:S01]  /*1980*/  ULDC UR6, c[0x0][0x988] ;  /* 0x0002620000067ab9 */ /* 0x000fe20000000800 */
[--C-:B------:R-:W-:Y:S02]  /*1990*/  IMAD.MOV.U32 R133, RZ, RZ, R135.reuse ;  /* 0x000000ffff857224 */ /* 0x100fe400078e0087 */
[----:B------:R-:W-:Y:S02]  /*19a0*/  IMAD R5, R149, -0x80, R0 ;  /* 0xffffff8095057824 */ /* 0x000fe400078e0200 */
[--C-:B------:R-:W-:Y:S02]  /*19b0*/  IMAD.MOV.U32 R131, RZ, RZ, R135.reuse ;  /* 0x000000ffff837224 */ /* 0x100fe400078e0087 */
        /* <DEDUP_REMOVED lines=15> */
[----:B01----:R-:W-:Y:S01]  /*1ab0*/  FMNMX.FTZ R3, R24, R10, !PT ;  /* 0x0000000a18037209 */ /* 0x003fe20007810000 */
        /* <DEDUP_REMOVED lines=107> */
[----:B------:R-:W-:Y:S02]  /*2170*/  P2R R29, PR, RZ, 0x1 ;  /* 0x00000001ff1d7803 */ /* 0x000fe40000000000 */
[----:B------:R-:W-:Y:S02]  /*2180*/  P2R R21, PR, RZ, 0x2 ;  /* 0x00000002ff157803 */ /* 0x000fe40000000000 */
[----:B------:R-:W-:-:S02]  /*2190*/  FSEL R134, R77, -INF , P2 ;  /* 0xff8000004d867808 */ /* 0x000fc40001000000 */
[----:B------:R-:W-:Y:S02]  /*21a0*/  P2R R15, PR, RZ, 0x4 ;  /* 0x00000004ff0f7803 */ /* 0x000fe40000000000 */
[C---:B------:R-:W-:Y:S02]  /*21b0*/  ISETP.GT.AND P3, PT, R5.reuse, 0x70, PT ;  /* 0x000000700500780c */ /* 0x040fe40003f64270 */
[C---:B------:R-:W-:Y:S02]  /*21c0*/  ISETP.GT.AND P4, PT, R5.reuse, 0x71, PT ;  /* 0x000000710500780c */ /* 0x040fe40003f84270 */
[C---:B------:R-:W-:Y:S02]  /*21d0*/  ISETP.GT.AND P5, PT, R5.reuse, 0x78, PT ;  /* 0x000000780500780c */ /* 0x040fe40003fa4270 */
[C---:B------:R-:W-:Y:S02]  /*21e0*/  ISETP.GT.AND P6, PT, R5.reuse, 0x79, PT ;  /* 0x000000790500780c */ /* 0x040fe40003fc4270 */
[----:B------:R-:W-:-:S02]  /*21f0*/  ISETP.GT.AND P2, PT, R5, 0x58, PT ;  /* 0x000000580500780c */ /* 0x000fc40003f44270 */
[C---:B------:R-:W-:Y:S02]  /*2200*/  ISETP.GT.AND P1, PT, R5.reuse, 0x59, PT ;  /* 0x000000590500780c */ /* 0x040fe40003f24270 */
[----:B------:R-:W-:Y:S02]  /*2210*/  ISETP.GT.AND P0, PT, R5, 0x60, PT ;  /* 0x000000600500780c */ /* 0x000fe40003f04270 */
[----:B------:R-:W-:Y:S02]  /*2220*/  FMNMX.FTZ R3, R130, R3, !PT ;  /* 0x0000000382037209 */ /* 0x000fe40007810000 */
[----:B------:R-:W-:Y:S02]  /*2230*/  FMNMX.FTZ R5, R26, R27, !PT ;  /* 0x0000001b1a057209 */ /* 0x000fe40007810000 */
[----:B------:R-:W-:Y:S02]  /*2240*/  FSEL R80, R80, -INF , P3 ;  /* 0xff80000050507808 */ /* 0x000fe40001800000 */
[----:B------:R-:W-:-:S02]  /*2250*/  FMNMX.FTZ R3, R134, R3, !PT ;  /* 0x0000000386037209 */ /* 0x000fc40007810000 */
[----:B------:R-:W-:Y:S02]  /*2260*/  FMNMX.FTZ R5, R30, R5, !PT ;  /* 0x000000051e057209 */ /* 0x000fe40007810000 */
[----:B------:R-:W-:Y:S02]  /*2270*/  FSEL R132, R81, -INF , P4 ;  /* 0xff80000051847808 */ /* 0x000fe40002000000 */
        /* <DEDUP_REMOVED lines=8> */
[----:B------:R-:W-:Y:S01]  /*2300*/  FMNMX.FTZ R9, R76, R3, !PT ;  /* 0x000000034c097209 */ /* 0x000fe20007810000 */
[----:B------:R-:W-:Y:S01]  /*2310*/  IMAD.U32 R3, RZ, RZ, UR6 ;  /* 0x00000006ff037e24 */ /* 0x000fe2000f8e00ff */
[----:B------:R-:W-:-:S02]  /*2320*/  FMNMX.FTZ R5, R38, R5, !PT ;  /* 0x0000000526057209 */ /* 0x000fc40007810000 */
[----:B------:R-:W-:Y:S01]  /*2330*/  FSEL R70, R70, -INF , P2 ;  /* 0xff80000046467808 */ /* 0x000fe20001000000 */
[----:B------:R-:W0:Y:S01]  /*2340*/  SHFL.BFLY PT, R0, R9, 0x2, 0x1f ;  /* 0x0c401f0009007f89 */ /* 0x000e2200000e0000 */
[----:B------:R-:W-:Y:S02]  /*2350*/  FMNMX.FTZ R5, R14, R5, !PT ;  /* 0x000000050e057209 */ /* 0x000fe40007810000 */
[----:B------:R-:W-:Y:S02]  /*2360*/  P2R R13, PR, RZ, 0x8 ;  /* 0x00000008ff0d7803 */ /* 0x000fe40000000000 */
[----:B------:R-:W-:Y:S02]  /*2370*/  FMNMX.FTZ R5, R42, R5, !PT ;  /* 0x000000052a057209 */ /* 0x000fe40007810000 */
[----:B------:R-:W-:Y:S02]  /*2380*/  FSEL R60, R71, -INF , P1 ;  /* 0xff800000473c7808 */ /* 0x000fe40000800000 */
[----:B------:R-:W-:-:S02]  /*2390*/  FMNMX.FTZ R5, R20, R5, !PT ;  /* 0x0000000514057209 */ /* 0x000fc40007810000 */
[----:B------:R-:W-:Y:S02]  /*23a0*/  FSEL R74, R74, -INF , P0 ;  /* 0xff8000004a4a7808 */ /* 0x000fe40000000000 */
[----:B------:R-:W-:Y:S02]  /*23b0*/  FMNMX.FTZ R5, R46, R5, !PT ;  /* 0x000000052e057209 */ /* 0x000fe40007810000 */
[----:B------:R-:W-:Y:S02]  /*23c0*/  ISETP.NE.AND P0, PT, R29, RZ, PT ;  /* 0x000000ff1d00720c */ /* 0x000fe40003f05270 */
[----:B------:R-:W-:Y:S02]  /*23d0*/  FMNMX.FTZ R5, R36, R5, !PT ;  /* 0x0000000524057209 */ /* 0x000fe40007810000 */
[----:B------:R-:W-:Y:S02]  /*23e0*/  ISETP.NE.AND P1, PT, R21, RZ, PT ;  /* 0x000000ff1500720c */ /* 0x000fe40003f25270 */
[----:B------:R-:W-:-:S02]  /*23f0*/  FMNMX.FTZ R5, R50, R5, !PT ;  /* 0x0000000532057209 */ /* 0x000fc40007810000 */
[----:B------:R-:W-:Y:S02]  /*2400*/  FSEL R64, R75, -INF , P0 ;  /* 0xff8000004b407808 */ /* 0x000fe40000000000 */
[----:B------:R-:W-:Y:S02]  /*2410*/  FMNMX.FTZ R5, R40, R5, !PT ;  /* 0x0000000528057209 */ /* 0x000fe40007810000 */
[----:B0-----:R-:W-:Y:S02]  /*2420*/  FMNMX.FTZ R11, R9, R0, !PT ;  /* 0x00000000090b7209 */ /* 0x001fe40007810000 */
[----:B------:R-:W-:Y:S02]  /*2430*/  FMNMX.FTZ R5, R54, R5, !PT ;  /* 0x0000000536057209 */ /* 0x000fe40007810000 */
[----:B------:R-:W-:Y:S01]  /*2440*/  ISETP.NE.AND P2, PT, R15, RZ, PT ;  /* 0x000000ff0f00720c */ /* 0x000fe20003f45270 */
[----:B------:R-:W0:Y:S01]  /*2450*/  SHFL.BFLY PT, R0, R11, 0x1, 0x1f ;  /* 0x0c201f000b007f89 */ /* 0x000e2200000e0000 */
[----:B------:R-:W-:-:S02]  /*2460*/  FMNMX.FTZ R5, R44, R5, !PT ;  /* 0x000000052c057209 */ /* 0x000fc40007810000 */
[----:B------:R-:W-:Y:S02]  /*2470*/  ISETP.NE.AND P0, PT, R7, RZ, PT ;  /* 0x000000ff0700720c */ /* 0x000fe40003f05270 */
[----:B------:R-:W-:Y:S02]  /*2480*/  FMNMX.FTZ R5, R58, R5, !PT ;  /* 0x000000053a057209 */ /* 0x000fe40007810000 */
[----:B------:R-:W-:Y:S02]  /*2490*/  R2UR UR6, R4 ;  /* 0x00000000040672ca */ /* 0x000fe400000e0000 */
[----:B------:R-:W-:-:S04]  /*24a0*/  FMNMX.FTZ R5, R48, R5, !PT ;  /* 0x0000000530057209 */ /* 0x000fc80007810000 */
[----:B------:R-:W-:-:S04]  /*24b0*/  FMNMX.FTZ R5, R62, R5, !PT ;  /* 0x000000053e057209 */ /* 0x000fc80007810000 */
[----:B------:R-:W-:-:S03]  /*24c0*/  FMNMX.FTZ R5, R52, R5, !PT ;  /* 0x0000000534057209 */ /* 0x000fc60007810000 */
[----:B------:R-:W-:Y:S01]  /*24d0*/  UIADD3 UR6, UR6, 0x2d840, URZ ;  /* 0x0002d84006067890 */ /* 0x000fe2000fffe03f */
[----:B------:R-:W-:Y:S02]  /*24e0*/  FMNMX.FTZ R5, R66, R5, !PT ;  /* 0x0000000542057209 */ /* 0x000fe40007810000 */
[----:B0-----:R-:W-:Y:S01]  /*24f0*/  FMNMX.FTZ R0, R11, R0, !PT ;  /* 0x000000000b007209 */ /* 0x001fe20007810000 */
[----:B------:R-:W-:Y:S01]  /*2500*/  UPRMT UR6, UR41, 0x654, UR6 ;  /* 0x0000065429067896 */ /* 0x000fe20008000006 */
[----:B------:R-:W-:Y:S02]  /*2510*/  FMNMX.FTZ R5, R56, R5, !PT ;  /* 0x0000000538057209 */ /* 0x000fe40007810000 */
[C---:B------:R-:W-:Y:S01]  /*2520*/  FSETP.NEU.FTZ.AND P3, PT, R0.reuse, -INF , PT ;  /* 0xff8000000000780b */ /* 0x040fe20003f7d000 */
[----:B------:R-:W-:Y:S01]  /*2530*/  FMUL.FTZ R25, R0, R3 ;  /* 0x0000000300197220 */ /* 0x000fe20000410000 */
[----:B------:R-:W-:-:S04]  /*2540*/  FMNMX.FTZ R5, R70, R5, !PT ;  /* 0x0000000546057209 */ /* 0x000fc80007810000 */
[----:B------:R-:W-:Y:S01]  /*2550*/  FSEL R25, R25, RZ, P3 ;  /* 0x000000ff19197208 */ /* 0x000fe20001800000 */
[----:B------:R-:W-:Y:S01]  /*2560*/  SYNCS.ARRIVE.TRANS64.RED.A1T0 RZ, [UR6], RZ ;  /* 0x000000ffffff79a7 */ /* 0x000fe20008100406 */
[----:B------:R-:W-:Y:S02]  /*2570*/  FMNMX.FTZ R5, R60, R5, !PT ;  /* 0x000000053c057209 */ /* 0x000fe40007810000 */
[----:B------:R-:W-:Y:S01]  /*2580*/  ISETP.NE.AND P3, PT, R13, RZ, PT ;  /* 0x000000ff0d00720c */ /* 0x000fe20003f65270 */
[--C-:B------:R-:W-:Y:S01]  /*2590*/  FFMA.FTZ R68, R10, R3, -R25.reuse ;  /* 0x000000030a447223 */ /* 0x100fe20000010819 */
[----:B------:R-:W-:Y:S01]  /*25a0*/  FMNMX.FTZ R5, R74, R5, !PT ;  /* 0x000000054a057209 */ /* 0x000fe20007810000 */
[-CC-:B------:R-:W-:Y:S01]  /*25b0*/  FFMA.FTZ R10, R28, R3.reuse, -R25.reuse ;  /* 0x000000031c0a7223 */ /* 0x180fe20000010819 */
        /* <DEDUP_REMOVED lines=30> */
[-CC-:B------:R-:W-:Y:S01]  /*27a0*/  FFMA.FTZ R31, R120, R3.reuse, -R25.reuse ;  /* 0x00000003781f7223 */ /* 0x180fe20000010819 */
[-CC-:B------:R-:W-:Y:S01]  /*27b0*/  FFMA.FTZ R78, R118, R3.reuse, -R25.reuse ;  /* 0x00000003764e7223 */ /* 0x180fe20000010819 */
[----:B------:R-:W0:Y:S01]  /*27c0*/  SHFL.BFLY PT, R8, R5, 0x2, 0x1f ;  /* 0x0c401f0005087f89 */ /* 0x000e2200000e0000 */
        /* <DEDUP_REMOVED lines=12> */
[--C-:B------:R-:W-:Y:S01]  /*2890*/  IMAD.MOV.U32 R134, RZ, RZ, R135.reuse ;  /* 0x000000ffff867224 */ /* 0x100fe200078e0087 */
[-C--:B------:R-:W-:Y:S01]  /*28a0*/  MOV R128, R135.reuse ;  /* 0x0000008700807202 */ /* 0x080fe20000000f00 */
[--C-:B------:R-:W-:Y:S01]  /*28b0*/  IMAD.MOV.U32 R132, RZ, RZ, R135.reuse ;  /* 0x000000ffff847224 */ /* 0x100fe200078e0087 */
[----:B------:R-:W-:Y:S01]  /*28c0*/  MOV R118, R135 ;  /* 0x0000008700767202 */ /* 0x000fe20000000f00 */
[----:B------:R-:W-:-:S02]  /*28d0*/  IMAD.MOV.U32 R130, RZ, RZ, R135 ;  /* 0x000000ffff827224 */ /* 0x000fc400078e0087 */
[--C-:B------:R-:W-:Y:S01]  /*28e0*/  IMAD.MOV.U32 R126, RZ, RZ, R135.reuse ;  /* 0x000000ffff7e7224 */ /* 0x100fe200078e0087 */
[----:B------:R-:W1:Y:S01]  /*28f0*/  MUFU.EX2 R68, R68 ;  /* 0x0000004400447308 */ /* 0x000e620000000800 */
[--C-:B------:R-:W-:Y:S02]  /*2900*/  IMAD.MOV.U32 R124, RZ, RZ, R135.reuse ;  /* 0x000000ffff7c7224 */ /* 0x100fe400078e0087 */
[--C-:B------:R-:W-:Y:S01]  /*2910*/  IMAD.MOV.U32 R122, RZ, RZ, R135.reuse ;  /* 0x000000ffff7a7224 */ /* 0x100fe200078e0087 */
[----:B0-----:R-:W-:Y:S01]  /*2920*/  FMNMX.FTZ R8, R5, R8, !PT ;  /* 0x0000000805087209 */ /* 0x001fe20007810000 */
[--C-:B------:R-:W-:Y:S02]  /*2930*/  IMAD.MOV.U32 R120, RZ, RZ, R135.reuse ;  /* 0x000000ffff787224 */ /* 0x100fe400078e0087 */
[--C-:B------:R-:W-:Y:S01]  /*2940*/  IMAD.MOV.U32 R116, RZ, RZ, R135.reuse ;  /* 0x000000ffff747224 */ /* 0x100fe200078e0087 */
[----:B------:R-:W0:Y:S01]  /*2950*/  MUFU.EX2 R10, R10 ;  /* 0x0000000a000a7308 */ /* 0x000e220000000800 */
[----:B------:R-:W2:Y:S01]  /*2960*/  SHFL.BFLY PT, R5, R8, 0x1, 0x1f ;  /* 0x0c201f0008057f89 */ /* 0x000ea200000e0000 */
[----:B------:R-:W-:-:S02]  /*2970*/  IMAD.MOV.U32 R114, RZ, RZ, R135 ;  /* 0x000000ffff727224 */ /* 0x000fc400078e0087 */
[----:B------:R-:W-:-:S04]  /*2980*/  IMAD.MOV.U32 R112, RZ, RZ, R135 ;  /* 0x000000ffff707224 */ /* 0x000fc800078e0087 */
[----:B------:R-:W3:Y:S01]  /*2990*/  MUFU.EX2 R11, R11 ;  /* 0x0000000b000b7308 */ /* 0x000ee20000000800 */
[----:B-1----:R-:W-:-:S07]  /*29a0*/  FADD.FTZ R65, R9, R68 ;  /* 0x0000004409417221 */ /* 0x002fce0000010000 */
[----:B------:R-:W1:Y:S08]  /*29b0*/  MUFU.EX2 R13, R13 ;  /* 0x0000000d000d7308 */ /* 0x000e700000000800 */
[----:B------:R-:W4:Y:S01]  /*29c0*/  MUFU.EX2 R24, R24 ;  /* 0x0000001800187308 */ /* 0x000f220000000800 */
[----:B--2---:R-:W-:-:S04]  /*29d0*/  FMNMX.FTZ R5, R8, R5, !PT ;  /* 0x0000000508057209 */ /* 0x004fc80007810000 */
[C---:B------:R-:W-:Y:S01]  /*29e0*/  FSETP.NEU.FTZ.AND P1, PT, R5.reuse, -INF , PT ;  /* 0xff8000000500780b */ /* 0x040fe20003f3d000 */
[----:B------:R-:W-:Y:S02]  /*29f0*/  FMUL.FTZ R8, R5, R3 ;  /* 0x0000000305087220 */ /* 0x000fe40000410000 */
[----:B------:R-:W2:Y:S03]  /*2a00*/  MUFU.EX2 R15, R15 ;  /* 0x0000000f000f7308 */ /* 0x000ea60000000800 */
[----:B------:R-:W-:Y:S02]  /*2a10*/  FSEL R25, R8, RZ, P1 ;  /* 0x000000ff08197208 */ /* 0x000fe40000800000 */
[----:B------:R-:W-:Y:S02]  /*2a20*/  ISETP.GE.AND P1, PT, R88, 0x81, PT ;  /* 0x000000815800780c */ /* 0x000fe40003f26270 */
[----:B------:R-:W-:Y:S01]  /*2a30*/  MOV R88, R135 ;  /* 0x0000008700587202 */ /* 0x000fe20000000f00 */
        /* <DEDUP_REMOVED lines=8> */
[-C--:B------:R-:W-:Y:S01]  /*2ac0*/  FFMA.FTZ R49, R14, R3.reuse, -R25 ;  /* 0x000000030e317223 */ /* 0x080fe20000010819 */
[----:B0-----:R-:W-:Y:S01]  /*2ad0*/  FADD.FTZ R14, R10, R65 ;  /* 0x000000410a0e7221 */ /* 0x001fe20000010000 */
[C---:B---3--:R-:W-:Y:S01]  /*2ae0*/  F2FP.F16.F32.PACK_AB R10, R11.reuse, R10 ;  /* 0x0000000a0b0a723e */ /* 0x048fe200000000ff */
[-CC-:B------:R-:W-:Y:S01]  /*2af0*/  FFMA.FTZ R34, R42, R3.reuse, -R25.reuse ;  /* 0x000000032a227223 */ /* 0x180fe20000010819 */
[-CC-:B------:R-:W-:Y:S01]  /*2b00*/  FFMA.FTZ R38, R46, R3.reuse, -R25.reuse ;  /* 0x000000032e267223 */ /* 0x180fe20000010819 */
[----:B------:R-:W0:Y:S01]  /*2b10*/  MUFU.EX2 R26, R26 ;  /* 0x0000001a001a7308 */ /* 0x000e220000000800 */
[----:B------:R-:W-:Y:S01]  /*2b20*/  FADD.FTZ R14, R11, R14 ;  /* 0x0000000e0b0e7221 */ /* 0x000fe20000010000 */
[-CC-:B------:R-:W-:Y:S01]  /*2b30*/  FFMA.FTZ R57, R36, R3.reuse, -R25.reuse ;  /* 0x0000000324397223 */ /* 0x180fe20000010819 */
[-CC-:B------:R-:W-:Y:S01]  /*2b40*/  FFMA.FTZ R36, R54, R3.reuse, -R25.reuse ;  /* 0x0000000336247223 */ /* 0x180fe20000010819 */
[-CC-:B------:R-:W-:Y:S01]  /*2b50*/  FFMA.FTZ R55, R44, R3.reuse, -R25.reuse ;  /* 0x000000032c377223 */ /* 0x180fe20000010819 */
[----:B-1----:R-:W-:Y:S01]  /*2b60*/  FADD.FTZ R67, R13, R14 ;  /* 0x0000000e0d437221 */ /* 0x002fe20000010000 */
[-CC-:B------:R-:W-:Y:S01]  /*2b70*/  FFMA.FTZ R59, R48, R3.reuse, -R25.reuse ;  /* 0x00000003303b7223 */ /* 0x180fe20000010819 */
[-C--:B------:R-:W-:Y:S01]  /*2b80*/  FFMA.FTZ R4, R62, R3.reuse, -R25 ;  /* 0x000000033e047223 */ /* 0x080fe20000010819 */
[----:B------:R1:W3:Y:S01]  /*2b90*/  MUFU.EX2 R63, R51 ;  /* 0x00000033003f7308 */ /* 0x0002e20000000800 */
[----:B----4-:R-:W-:Y:S01]  /*2ba0*/  FADD.FTZ R14, R24, R67 ;  /* 0x00000043180e7221 */ /* 0x010fe20000010000 */
[-CC-:B------:R-:W-:Y:S01]  /*2bb0*/  FFMA.FTZ R52, R52, R3.reuse, -R25.reuse ;  /* 0x0000000334347223 */ /* 0x180fe20000010819 */
[-CC-:B------:R-:W-:Y:S01]  /*2bc0*/  FFMA.FTZ R42, R66, R3.reuse, -R25.reuse ;  /* 0x00000003422a7223 */ /* 0x180fe20000010819 */
[-CC-:B------:R-:W-:Y:S01]  /*2bd0*/  FFMA.FTZ R44, R70, R3.reuse, -R25.reuse ;  /* 0x00000003462c7223 */ /* 0x180fe20000010819 */
[----:B--2---:R-:W-:Y:S01]  /*2be0*/  FADD.FTZ R69, R15, R14 ;  /* 0x0000000e0f457221 */ /* 0x004fe20000010000 */
[-CC-:B------:R-:W-:Y:S01]  /*2bf0*/  FFMA.FTZ R74, R74, R3.reuse, -R25.reuse ;  /* 0x000000034a4a7223 */ /* 0x180fe20000010819 */
[-C--:B------:R-:W-:Y:S01]  /*2c00*/  FFMA.FTZ R64, R64, R3.reuse, -R25 ;  /* 0x0000000340407223 */ /* 0x080fe20000010819 */
[----:B------:R2:W4:Y:S01]  /*2c10*/  MUFU.EX2 R84, R53 ;  /* 0x0000003500547308 */ /* 0x0005220000000800 */
[----:B0-----:R-:W-:Y:S01]  /*2c20*/  FADD.FTZ R12, R26, R61 ;  /* 0x0000003d1a0c7221 */ /* 0x001fe20000010000 */
[-CC-:B-1----:R-:W-:Y:S01]  /*2c30*/  FFMA.FTZ R51, R20, R3.reuse, -R25.reuse ;  /* 0x0000000314337223 */ /* 0x182fe20000010819 */
[-CC-:B------:R-:W-:Y:S01]  /*2c40*/  FFMA.FTZ R20, R50, R3.reuse, -R25.reuse ;  /* 0x0000000332147223 */ /* 0x180fe20000010819 */
[-CC-:B------:R-:W-:Y:S01]  /*2c50*/  FFMA.FTZ R94, R94, R3.reuse, -R25.reuse ;  /* 0x000000035e5e7223 */ /* 0x180fe20000010819 */
[-CC-:B------:R-:W-:Y:S01]  /*2c60*/  FFMA.FTZ R96, R96, R3.reuse, -R25.reuse ;  /* 0x0000000360607223 */ /* 0x180fe20000010819 */
[-CC-:B------:R-:W-:Y:S01]  /*2c70*/  FFMA.FTZ R98, R98, R3.reuse, -R25.reuse ;  /* 0x0000000362627223 */ /* 0x180fe20000010819 */
[-CC-:B------:R-:W-:Y:S01]  /*2c80*/  FFMA.FTZ R100, R100, R3.reuse, -R25.reuse ;  /* 0x0000000364647223 */ /* 0x180fe20000010819 */
[----:B------:R-:W0:Y:S01]  /*2c90*/  MUFU.EX2 R6, R6 ;  /* 0x0000000600067308 */ /* 0x000e220000000800 */
[----:B---3--:R-:W-:Y:S01]  /*2ca0*/  FADD.FTZ R11, R63, R12 ;  /* 0x0000000c3f0b7221 */ /* 0x008fe20000010000 */
[-CC-:B--2---:R-:W-:Y:S01]  /*2cb0*/  FFMA.FTZ R53, R40, R3.reuse, -R25.reuse ;  /* 0x0000000328357223 */ /* 0x184fe20000010819 */
[-CC-:B------:R-:W-:Y:S01]  /*2cc0*/  FFMA.FTZ R40, R58, R3.reuse, -R25.reuse ;  /* 0x000000033a287223 */ /* 0x180fe20000010819 */
[-CC-:B------:R-:W-:Y:S01]  /*2cd0*/  FFMA.FTZ R108, R108, R3.reuse, -R25.reuse ;  /* 0x000000036c6c7223 */ /* 0x180fe20000010819 */
[----:B------:R-:W-:Y:S01]  /*2ce0*/  FFMA.FTZ R106, R106, R3, -R25 ;  /* 0x000000036a6a7223 */ /* 0x000fe20000010819 */
[----:B------:R-:W-:-:S02]  /*2cf0*/  F2FP.F16.F32.PACK_AB R8, R68, R9 ;  /* 0x000000094408723e */ /* 0x000fc400000000ff */
[----:B------:R-:W1:Y:S01]  /*2d00*/  MUFU.EX2 R27, R27 ;  /* 0x0000001b001b7308 */ /* 0x000e620000000800 */
[C---:B----4-:R-:W-:Y:S01]  /*2d10*/  FADD.FTZ R65, R84.reuse, R11 ;  /* 0x0000000b54417221 */ /* 0x050fe20000010000 */
[----:B------:R-:W-:Y:S01]  /*2d20*/  F2FP.F16.F32.PACK_AB R11, R84, R63 ;  /* 0x0000003f540b723e */ /* 0x000fe200000000ff */
[----:B------:R-:W-:Y:S01]  /*2d30*/  FFMA.FTZ R63, R56, R3, -R25 ;  /* 0x00000003383f7223 */ /* 0x000fe20000010819 */
[----:B------:R-:W-:-:S04]  /*2d40*/  F2FP.F16.F32.PACK_AB R9, R61, R26 ;  /* 0x0000001a3d09723e */ /* 0x000fc800000000ff */
[----:B------:R-:W2:Y:S01]  /*2d50*/  MUFU.EX2 R28, R28 ;  /* 0x0000001c001c7308 */ /* 0x000ea20000000800 */
[----:B0-----:R-:W-:Y:S01]  /*2d60*/  FADD.FTZ R12, R6, R65 ;  /* 0x00000041060c7221 */ /* 0x001fe20000010000 */
[----:B------:R-:W-:Y:S01]  /*2d70*/  FFMA.FTZ R65, R60, R3, -R25 ;  /* 0x000000033c417223 */ /* 0x000fe20000010819 */
[----:B------:R0:W-:Y:S05]  /*2d80*/  STSM.16.M88.4 [R16+0x21800], R8 ;  /* 0x0218000810007844 */ /* 0x0001ea0000000200 */
[----:B------:R-:W3:Y:S01]  /*2d90*/  MUFU.EX2 R30, R30 ;  /* 0x0000001e001e7308 */ /* 0x000ee20000000800 */
[----:B-1----:R-:W-:-:S07]  /*2da0*/  FADD.FTZ R67, R27, R12 ;  /* 0x0000000c1b437221 */ /* 0x002fce0000010000 */
[----:B------:R-:W1:Y:S01]  /*2db0*/  MUFU.EX2 R21, R21 ;  /* 0x0000001500157308 */ /* 0x000e620000000800 */
[----:B--2---:R-:W-:-:S07]  /*2dc0*/  FADD.FTZ R14, R28, R69 ;  /* 0x000000451c0e7221 */ /* 0x004fce0000010000 */
[----:B------:R-:W2:Y:S01]  /*2dd0*/  MUFU.EX2 R49, R49 ;  /* 0x0000003100317308 */ /* 0x000ea20000000800 */
[----:B---3--:R-:W-:-:S07]  /*2de0*/  FADD.FTZ R12, R30, R67 ;  /* 0x000000431e0c7221 */ /* 0x008fce0000010000 */
        /* <DEDUP_REMOVED lines=19> */
[----:B-1----:R-:W-:Y:S01]  /*2f20*/  FADD.FTZ R25, R57, R12 ;  /* 0x0000000c39197221 */ /* 0x002fe20000010000 */
[----:B------:R-:W-:Y:S02]  /*2f30*/  F2FP.F16.F32.PACK_AB R12, R24, R13 ;  /* 0x0000000d180c723e */ /* 0x000fe400000000ff */
[----:B------:R-:W-:-:S04]  /*2f40*/  F2FP.F16.F32.PACK_AB R24, R32, R21 ;  /* 0x000000152018723e */ /* 0x000fc800000000ff */
        /* <DEDUP_REMOVED lines=9> */
[----:B--2---:R-:W-:Y:S01]  /*2fe0*/  FADD.FTZ R13, R53, R26 ;  /* 0x0000001a350d7221 */ /* 0x004fe20000010000 */
[----:B------:R-:W-:Y:S01]  /*2ff0*/  F2FP.F16.F32.PACK_AB R26, R90, R29 ;  /* 0x0000001d5a1a723e */ /* 0x000fe200000000ff */
[----:B------:R-:W-:-:S05]  /*3000*/  IMAD.MOV.U32 R90, RZ, RZ, R135 ;  /* 0x000000ffff5a7224 */ /* 0x000fca00078e0087 */
[----:B------:R-:W2:Y:S01]  /*3010*/  MUFU.EX2 R33, R33 ;  /* 0x0000002100217308 */ /* 0x000ea20000000800 */
[C---:B---3--:R-:W-:Y:S01]  /*3020*/  FADD.FTZ R28, R78.reuse, R25 ;  /* 0x000000194e1c7221 */ /* 0x048fe20000010000 */
[----:B------:R-:W-:Y:S02]  /*3030*/  F2FP.F16.F32.PACK_AB R25, R51, R34 ;  /* 0x000000223319723e */ /* 0x000fe400000000ff */
[----:B0-----:R-:W-:-:S04]  /*3040*/  F2FP.F16.F32.PACK_AB R10, R78, R31 ;  /* 0x0000001f4e0a723e */ /* 0x001fc800000000ff */
[----:B------:R-:W0:Y:S01]  /*3050*/  MUFU.EX2 R55, R55 ;  /* 0x0000003700377308 */ /* 0x000e220000000800 */
[----:B-1----:R-:W-:Y:S01]  /*3060*/  FADD.FTZ R8, R36, R13 ;  /* 0x0000000d24087221 */ /* 0x002fe20000010000 */
[----:B------:R-:W-:Y:S02]  /*3070*/  F2FP.F16.F32.PACK_AB R13, R27, R6 ;  /* 0x000000061b0d723e */ /* 0x000fe400000000ff */
[----:B------:R-:W-:-:S03]  /*3080*/  F2FP.F16.F32.PACK_AB R27, R57, R38 ;  /* 0x00000026391b723e */ /* 0x000fc600000000ff */
[----:B------:R1:W-:Y:S01]  /*3090*/  STSM.16.M88.4 [R22], R12 ;  /* 0x0000000c16007844 */ /* 0x0003e20000000200 */
[----:B------:R-:W3:Y:S01]  /*30a0*/  MUFU.EX2 R82, R82 ;  /* 0x0000005200527308 */ /* 0x000ee20000000800 */
[----:B--2---:R-:W-:Y:S02]  /*30b0*/  FADD.FTZ R11, R33, R28 ;  /* 0x0000001c210b7221 */ /* 0x004fe40000010000 */
[----:B------:R2:W-:Y:S05]  /*30c0*/  STSM.16.M88.4 [R18], R24 ;  /* 0x0000001812007844 */ /* 0x0005ea0000000200 */
[----:B------:R-:W4:Y:S01]  /*30d0*/  MUFU.EX2 R40, R40 ;  /* 0x0000002800287308 */ /* 0x000f220000000800 */
[----:B0-----:R-:W-:-:S07]  /*30e0*/  FADD.FTZ R9, R55, R8 ;  /* 0x0000000837097221 */ /* 0x001fce0000010000 */
[----:B------:R-:W0:Y:S01]  /*30f0*/  MUFU.EX2 R37, R37 ;  /* 0x0000002500257308 */ /* 0x000e220000000800 */
[C---:B---3--:R-:W-:Y:S01]  /*3100*/  FADD.FTZ R8, R82.reuse, R11 ;  /* 0x0000000b52087221 */ /* 0x048fe20000010000 */
[----:B-1----:R-:W-:-:S06]  /*3110*/  F2FP.F16.F32.PACK_AB R12, R82, R33 ;  /* 0x00000021520c723e */ /* 0x002fcc00000000ff */
[----:B------:R-:W1:Y:S01]  /*3120*/  MUFU.EX2 R59, R59 ;  /* 0x0000003b003b7308 */ /* 0x000e620000000800 */
[----:B----4-:R-:W-:-:S07]  /*3130*/  FADD.FTZ R6, R40, R9 ;  /* 0x0000000928067221 */ /* 0x010fce0000010000 */
[----:B------:R-:W3:Y:S01]  /*3140*/  MUFU.EX2 R102, R102 ;  /* 0x0000006600667308 */ /* 0x000ee20000000800 */
[----:B0-----:R-:W-:-:S07]  /*3150*/  FADD.FTZ R11, R37, R8 ;  /* 0x00000008250b7221 */ /* 0x001fce0000010000 */
[----:B------:R-:W0:Y:S01]  /*3160*/  MUFU.EX2 R4, R4 ;  /* 0x0000000400047308 */ /* 0x000e220000000800 */
[----:B-1----:R-:W-:-:S07]  /*3170*/  FADD.FTZ R9, R59, R6 ;  /* 0x000000063b097221 */ /* 0x002fce0000010000 */
[----:B------:R-:W1:Y:S01]  /*3180*/  MUFU.EX2 R35, R35 ;  /* 0x0000002300237308 */ /* 0x000e620000000800 */
[C---:B---3--:R-:W-:Y:S01]  /*3190*/  FADD.FTZ R8, R102.reuse, R11 ;  /* 0x0000000b66087221 */ /* 0x048fe20000010000 */
[----:B------:R-:W-:Y:S02]  /*31a0*/  F2FP.F16.F32.PACK_AB R11, R55, R36 ;  /* 0x00000024370b723e */ /* 0x000fe400000000ff */
[----:B------:R-:W-:Y:S01]  /*31b0*/  F2FP.F16.F32.PACK_AB R14, R102, R37 ;  /* 0x00000025660e723e */ /* 0x000fe200000000ff */
[----:B------:R-:W-:-:S03]  /*31c0*/  IMAD.MOV.U32 R102, RZ, RZ, R135 ;  /* 0x000000ffff667224 */ /* 0x000fc600078e0087 */
[----:B------:R-:W3:Y:S01]  /*31d0*/  MUFU.EX2 R61, R52 ;  /* 0x00000034003d7308 */ /* 0x000ee20000000800 */
[----:B0-----:R-:W-:-:S07]  /*31e0*/  FADD.FTZ R6, R4, R9 ;  /* 0x0000000904067221 */ /* 0x001fce0000010000 */
[----:B------:R-:W0:Y:S01]  /*31f0*/  MUFU.EX2 R86, R86 ;  /* 0x0000005600567308 */ /* 0x000e220000000800 */
[----:B-1----:R-:W-:Y:S01]  /*3200*/  FADD.FTZ R9, R35, R8 ;  /* 0x0000000823097221 */ /* 0x002fe20000010000 */
[----:B------:R-:W-:Y:S01]  /*3210*/  F2FP.F16.F32.PACK_AB R8, R92, R7 ;  /* 0x000000075c08723e */ /* 0x000fe200000000ff */
[----:B------:R-:W-:-:S05]  /*3220*/  IMAD.MOV.U32 R92, RZ, RZ, R135 ;  /* 0x000000ffff5c7224 */ /* 0x000fca00078e0087 */
[----:B------:R-:W1:Y:S01]  /*3230*/  MUFU.EX2 R42, R42 ;  /* 0x0000002a002a7308 */ /* 0x000e620000000800 */
[C---:B---3--:R-:W-:Y:S01]  /*3240*/  FADD.FTZ R7, R61.reuse, R6 ;  /* 0x000000063d077221 */ /* 0x048fe20000010000 */
[----:B------:R-:W-:-:S06]  /*3250*/  F2FP.F16.F32.PACK_AB R15, R61, R4 ;  /* 0x000000043d0f723e */ /* 0x000fcc00000000ff */
[----:B------:R-:W3:Y:S01]  /*3260*/  MUFU.EX2 R39, R39 ;  /* 0x0000002700277308 */ /* 0x000ee20000000800 */
[C---:B0-----:R-:W-:Y:S01]  /*3270*/  FADD.FTZ R28, R86.reuse, R9 ;  /* 0x00000009561c7221 */ /* 0x041fe20000010000 */
[----:B------:R-:W-:Y:S02]  /*3280*/  F2FP.F16.F32.PACK_AB R9, R53, R20 ;  /* 0x000000143509723e */ /* 0x000fe400000000ff */
[----:B--2---:R-:W-:-:S03]  /*3290*/  F2FP.F16.F32.PACK_AB R24, R86, R35 ;  /* 0x000000235618723e */ /* 0x004fc600000000ff */
[----:B------:R0:W-:Y:S01]  /*32a0*/  STSM.16.M88.4 [R17], R8 ;  /* 0x0000000811007844 */ /* 0x0001e20000000200 */
[----:B------:R-:W2:Y:S01]  /*32b0*/  MUFU.EX2 R63, R63 ;  /* 0x0000003f003f7308 */ /* 0x000ea20000000800 */
[----:B-1----:R-:W-:-:S07]  /*32c0*/  FADD.FTZ R6, R42, R7 ;  /* 0x000000072a067221 */ /* 0x002fce0000010000 */
[----:B------:R-:W1:Y:S01]  /*32d0*/  MUFU.EX2 R104, R104 ;  /* 0x0000006800687308 */ /* 0x000e620000000800 */
[----:B---3--:R-:W-:-:S07]  /*32e0*/  FADD.FTZ R7, R39, R28 ;  /* 0x0000001c27077221 */ /* 0x008fce0000010000 */
[----:B------:R-:W3:Y:S01]  /*32f0*/  MUFU.EX2 R44, R44 ;  /* 0x0000002c002c7308 */ /* 0x000ee20000000800 */
[----:B--2---:R-:W-:-:S07]  /*3300*/  FADD.FTZ R13, R63, R6 ;  /* 0x000000063f0d7221 */ /* 0x004fce0000010000 */
[----:B------:R-:W2:Y:S01]  /*3310*/  MUFU.EX2 R41, R41 ;  /* 0x0000002900297308 */ /* 0x000ea20000000800 */
[C---:B-1----:R-:W-:Y:S01]  /*3320*/  FADD.FTZ R20, R104.reuse, R7 ;  /* 0x0000000768147221 */ /* 0x042fe20000010000 */
[----:B------:R-:W-:Y:S01]  /*3330*/  F2FP.F16.F32.PACK_AB R26, R104, R39 ;  /* 0x00000027681a723e */ /* 0x000fe200000000ff */
[----:B------:R-:W-:-:S05]  /*3340*/  IMAD.MOV.U32 R104, RZ, RZ, R135 ;  /* 0x000000ffff687224 */ /* 0x000fca00078e0087 */
[----:B------:R-:W1:Y:S01]  /*3350*/  MUFU.EX2 R65, R65 ;  /* 0x0000004100417308 */ /* 0x000e620000000800 */
[----:B---3--:R-:W-:Y:S01]  /*3360*/  FADD.FTZ R6, R44, R13 ;  /* 0x0000000d2c067221 */ /* 0x008fe20000010000 */
[----:B------:R-:W-:-:S05]  /*3370*/  F2FP.F16.F32.PACK_AB R13, R59, R40 ;  /* 0x000000283b0d723e */ /* 0x000fca00000000ff */
[----:B------:R3:W-:Y:S01]  /*3380*/  STSM.16.M88.4 [R16+0x27800], R12 ;  /* 0x0278000c10007844 */ /* 0x0007e20000000200 */
[----:B------:R-:W4:Y:S01]  /*3390*/  MUFU.EX2 R72, R72 ;  /* 0x0000004800487308 */ /* 0x000f220000000800 */
[----:B--2---:R-:W-:-:S07]  /*33a0*/  FADD.FTZ R27, R41, R20 ;  /* 0x00000014291b7221 */ /* 0x004fce0000010000 */
[----:B------:R-:W2:Y:S01]  /*33b0*/  MUFU.EX2 R74, R74 ;  /* 0x0000004a004a7308 */ /* 0x000ea20000000800 */
[----:B-1----:R-:W-:-:S07]  /*33c0*/  FADD.FTZ R25, R65, R6 ;  /* 0x0000000641197221 */ /* 0x002fce0000010000 */
[----:B------:R-:W1:Y:S01]  /*33d0*/  MUFU.EX2 R43, R43 ;  /* 0x0000002b002b7308 */ /* 0x000e620000000800 */
[C---:B----4-:R-:W-:Y:S01]  /*33e0*/  FADD.FTZ R6, R72.reuse, R27 ;  /* 0x0000001b48067221 */ /* 0x050fe20000010000 */
[----:B0-----:R-:W-:-:S06]  /*33f0*/  F2FP.F16.F32.PACK_AB R8, R72, R41 ;  /* 0x000000294808723e */ /* 0x001fcc00000000ff */
[----:B------:R-:W0:Y:S01]  /*3400*/  MUFU.EX2 R21, R64 ;  /* 0x0000004000157308 */ /* 0x000e220000000800 */
[----:B--2---:R-:W-:-:S07]  /*3410*/  FADD.FTZ R4, R74, R25 ;  /* 0x000000194a047221 */ /* 0x004fce0000010000 */
[----:B------:R-:W2:Y:S01]  /*3420*/  MUFU.EX2 R110, R110 ;  /* 0x0000006e006e7308 */ /* 0x000ea20000000800 */
[----:B-1----:R-:W-:-:S07]  /*3430*/  FADD.FTZ R27, R43, R6 ;  /* 0x000000062b1b7221 */ /* 0x002fce0000010000 */
[----:B------:R-:W1:Y:S01]  /*3440*/  MUFU.EX2 R94, R94 ;  /* 0x0000005e005e7308 */ /* 0x000e620000000800 */
[----:B0-----:R-:W-:-:S07]  /*3450*/  FADD.FTZ R25, R21, R4 ;  /* 0x0000000415197221 */ /* 0x001fce0000010000 */
[----:B------:R-:W0:Y:S01]  /*3460*/  MUFU.EX2 R47, R47 ;  /* 0x0000002f002f7308 */ /* 0x000e220000000800 */
[C---:B--2---:R-:W-:Y:S01]  /*3470*/  FADD.FTZ R6, R110.reuse, R27 ;  /* 0x0000001b6e067221 */ /* 0x044fe20000010000 */
[----:B------:R-:W-:Y:S02]  /*3480*/  F2FP.F16.F32.PACK_AB R27, R65, R44 ;  /* 0x0000002c411b723e */ /* 0x000fe400000000ff */
[----:B------:R-:W-:Y:S01]  /*3490*/  F2FP.F16.F32.PACK_AB R10, R110, R43 ;  /* 0x0000002b6e0a723e */ /* 0x000fe200000000ff */
[----:B------:R-:W-:-:S03]  /*34a0*/  IMAD.MOV.U32 R110, RZ, RZ, R135 ;  /* 0x000000ffff6e7224 */ /* 0x000fc600078e0087 */
[----:B------:R2:W4:Y:S01]  /*34b0*/  MUFU.EX2 R29, R96 ;  /* 0x00000060001d7308 */ /* 0x0005220000000800 */
[----:B-1----:R-:W-:-:S07]  /*34c0*/  FADD.FTZ R4, R94, R25 ;  /* 0x000000195e047221 */ /* 0x002fce0000010000 */
[----:B------:R-:W1:Y:S01]  /*34d0*/  MUFU.EX2 R80, R80 ;  /* 0x0000005000507308 */ /* 0x000e620000000800 */
[----:B0-----:R-:W-:Y:S01]  /*34e0*/  FADD.FTZ R25, R47, R6 ;  /* 0x000000062f197221 */ /* 0x001fe20000010000 */
[----:B--2---:R-:W-:-:S06]  /*34f0*/  IMAD.MOV.U32 R96, RZ, RZ, R135 ;  /* 0x000000ffff607224 */ /* 0x004fcc00078e0087 */
[----:B------:R-:W0:Y:S01]  /*3500*/  MUFU.EX2 R98, R98 ;  /* 0x0000006200627308 */ /* 0x000e220000000800 */
[C---:B----4-:R-:W-:Y:S01]  /*3510*/  FADD.FTZ R9, R29.reuse, R4 ;  /* 0x000000041d097221 */ /* 0x050fe20000010000 */
[----:B------:R-:W-:Y:S01]  /*3520*/  F2FP.F16.F32.PACK_AB R11, R29, R94 ;  /* 0x0000005e1d0b723e */ /* 0x000fe200000000ff */
[----:B------:R-:W-:-:S05]  /*3530*/  IMAD.MOV.U32 R94, RZ, RZ, R135 ;  /* 0x000000ffff5e7224 */ /* 0x000fca00078e0087 */
[----:B------:R-:W-:Y:S01]  /*3540*/  MUFU.EX2 R45, R45 ;  /* 0x0000002d002d7308 */ /* 0x000fe20000000800 */
[C---:B-1----:R-:W-:Y:S01]  /*3550*/  FADD.FTZ R6, R80.reuse, R25 ;  /* 0x0000001950067221 */ /* 0x042fe20000010000 */
[----:B------:R-:W-:Y:S02]  /*3560*/  F2FP.F16.F32.PACK_AB R25, R63, R42 ;  /* 0x0000002a3f19723e */ /* 0x000fe400000000ff */
[----:B---3--:R-:W-:-:S03]  /*3570*/  F2FP.F16.F32.PACK_AB R12, R80, R47 ;  /* 0x0000002f500c723e */ /* 0x008fc600000000ff */
[----:B------:R1:W-:Y:S01]  /*3580*/  STSM.16.M88.4 [R23], R24 ;  /* 0x0000001817007844 */ /* 0x0003e20000000200 */
[----:B------:R-:W2:Y:S01]  /*3590*/  MUFU.EX2 R76, R76 ;  /* 0x0000004c004c7308 */ /* 0x000ea20000000800 */
[----:B0-----:R-:W-:Y:S01]  /*35a0*/  FADD.FTZ R4, R98, R9 ;  /* 0x0000000962047221 */ /* 0x001fe20000010000 */
[----:B------:R-:W-:-:S05]  /*35b0*/  F2FP.F16.F32.PACK_AB R9, R21, R74 ;  /* 0x0000004a1509723e */ /* 0x000fca00000000ff */
[----:B------:R1:W-:Y:S01]  /*35c0*/  STSM.16.M88.4 [R18+0x6000], R8 ;  /* 0x0060000812007844 */ /* 0x0003e20000000200 */
[----:B------:R0:W3:Y:S08]  /*35d0*/  MUFU.EX2 R7, R100 ;  /* 0x0000006400077308 */ /* 0x0000f00000000800 */
[----:B------:R-:W-:Y:S01]  /*35e0*/  MUFU.EX2 R108, R108 ;  /* 0x0000006c006c7308 */ /* 0x000fe20000000800 */
[----:B--2---:R-:W-:Y:S01]  /*35f0*/  F2FP.F16.F32.PACK_AB R14, R76, R45 ;  /* 0x0000002d4c0e723e */ /* 0x004fe200000000ff */
[----:B------:R-:W-:Y:S01]  /*3600*/  FADD.FTZ R45, R45, R6 ;  /* 0x000000062d2d7221 */ /* 0x000fe20000010000 */
[----:B0-----:R-:W-:-:S03]  /*3610*/  IMAD.MOV.U32 R100, RZ, RZ, R135 ;  /* 0x000000ffff647224 */ /* 0x001fc600078e0087 */
[----:B------:R-:W-:Y:S02]  /*3620*/  FADD.FTZ R6, R76, R45 ;  /* 0x0000002d4c067221 */ /* 0x000fe40000010000 */
[----:B------:R0:W2:Y:S01]  /*3630*/  MUFU.EX2 R31, R106 ;  /* 0x0000006a001f7308 */ /* 0x0000a20000000800 */
[C---:B---3--:R-:W-:Y:S01]  /*3640*/  F2FP.F16.F32.PACK_AB R13, R7.reuse, R98 ;  /* 0x00000062070d723e */ /* 0x048fe200000000ff */
[----:B------:R-:W-:Y:S01]  /*3650*/  FADD.FTZ R21, R7, R4 ;  /* 0x0000000407157221 */ /* 0x000fe20000010000 */
[----:B------:R-:W-:Y:S01]  /*3660*/  MOV R98, R135 ;  /* 0x0000008700627202 */ /* 0x000fe20000000f00 */
[----:B0-----:R-:W-:Y:S01]  /*3670*/  IMAD.MOV.U32 R106, RZ, RZ, R135 ;  /* 0x000000ffff6a7224 */ /* 0x001fe200078e0087 */
[----:B--2---:R-:W-:Y:S01]  /*3680*/  F2FP.F16.F32.PACK_AB R15, R31, R108 ;  /* 0x0000006c1f0f723e */ /* 0x004fe200000000ff */
[----:B------:R-:W-:-:S04]  /*3690*/  FADD.FTZ R108, R108, R21 ;  /* 0x000000156c6c7221 */ /* 0x000fc80000010000 */
[----:B------:R1:W-:Y:S01]  /*36a0*/  STSM.16.M88.4 [R17+0x6000], R12 ;  /* 0x0060000c11007844 */ /* 0x0003e20000000200 */
[----:B------:R-:W-:Y:S01]  /*36b0*/  FADD.FTZ R7, R31, R108 ;  /* 0x0000006c1f077221 */ /* 0x000fe20000010000 */
[----:B------:R-:W-:Y:S01]  /*36c0*/  MOV R108, R135 ;  /* 0x00000087006c7202 */ /* 0x000fe20000000f00 */
[----:B------:R0:W-:Y:S06]  /*36d0*/  MEMBAR.ALL.CTA ;  /* 0x0000000000007992 */ /* 0x0001ec0000008000 */
[----:B0-----:R-:W0:Y:S02]  /*36e0*/  FENCE.VIEW.ASYNC.S ;  /* 0x00000000000073c6 */ /* 0x001e240000000000 */
[----:B0-----:R-:W-:Y:S01]  /*36f0*/  NOP ;  /* 0x0000000000007918 */ /* 0x001fe20000000000 */
[----:B------:R-:W-:Y:S05]  /*3700*/  @!P1 BRA `(.L_x_10177) ;  /* 0x0000002000a09947 */ /* 0x000fea0003800000 */
[----:B------:R-:W-:Y:S01]  /*3710*/  VIADD R4, R149, 0xfffffffe ;  /* 0xfffffffe95047836 */ /* 0x000fe20000000000 */
[----:B------:R-:W-:Y:S01]  /*3720*/  CS2R R134, SRZ ;  /* 0x0000000000867805 */ /* 0x000fe2000001ff00 */
[----:B-1----:R-:W-:Y:S01]  /*3730*/  IMAD.MOV.U32 R8, RZ, RZ, R5 ;  /* 0x000000ffff087224 */ /* 0x002fe200078e0005 */
[----:B------:R-:W-:Y:S01]  /*3740*/  CS2R R132, SRZ ;  /* 0x0000000000847805 */ /* 0x000fe2000001ff00 */
        /* <DEDUP_REMOVED lines=24> */
[----:B------:R-:W-:-:S06]  /*38d0*/  UMOV UR6, UR38 ;  /* 0x0000002600067c82 */ /* 0x000fcc0008000000 */
.L_x_10188:
[----:B------:R-:W-:Y:S01]  /*38e0*/  ISETP.NE.AND P2, PT, RZ, UR42, PT ;  /* 0x0000002aff007c0c */ /* 0x000fe2000bf45270 */
[----:B------:R-:W-:-:S04]  /*38f0*/  UISETP.NE.AND UP0, UPT, UR6, 0x1, UPT ;  /* 0x000000010600788c */ /* 0x000fc8000bf05270 */
[----:B------:R-:W-:-:S06]  /*3900*/  USEL UR7, URZ, 0x1, UP0 ;  /* 0x000000013f077887 */ /* 0x000fcc0008000000 */
[----:B------:R-:W-:Y:S02]  /*3910*/  LOP3.LUT R2, R10, UR7, RZ, 0x3c, !PT ;  /* 0x000000070a027c12 */ /* 0x000fe4000f8e3cff */
[----:B------:R-:W-:Y:S05]  /*3920*/  @P2 BRA `(.L_x_10178) ;  /* 0x0000000000342947 */ /* 0x000fea0003800000 */
[----:B------:R-:W-:Y:S05]  /*3930*/  @!P0 BRA `(.L_x_10179) ;  /* 0x0000000000048947 */ /* 0x000fea0003800000 */
[----:B------:R-:W-:Y:S01]  /*3940*/  BPT.TRAP 0x1 ;  /* 0x000000040000795c */ /* 0x000fe20000300000 */
.L_x_10179:
[----:B------:R-:W-:Y:S01]  /*3950*/  UIADD3 UR7, UR6, 0x1, URZ ;  /* 0x0000000106077890 */ /* 0x000fe2000fffe03f */
[----:B------:R-:W-:-:S03]  /*3960*/  SHF.L.U32 R0, R2, 0x1f, RZ ;  /* 0x0000001f02007819 */ /* 0x000fc600000006ff */
[----:B------:R-:W-:-:S04]  /*3970*/  UISETP.NE.AND UP0, UPT, UR7, 0x2, UPT ;  /* 0x000000020700788c */ /* 0x000fc8000bf05270 */
[----:B------:R-:W-:-:S04]  /*3980*/  USEL UR7, UR7, URZ, UP0 ;  /* 0x0000003f07077287 */ /* 0x000fc80008000000 */
[----:B------:R-:W-:-:S09]  /*3990*/  ULEA UR7, UR7, UR40, 0x3 ;  /* 0x0000002807077291 */ /* 0x000fd2000f8e183f */
[----:B------:R0:W1:Y:S01]  /*39a0*/  SYNCS.PHASECHK.TRANS64.TRYWAIT P1, [UR7+0x2d830], R0 ;  /* 0x02d83000ff0075a7 */ /* 0x0000620008020147 */
[----:B------:R-:W-:Y:S05]  /*39b0*/  @!P0 BRA `(.L_x_10180) ;  /* 0x0000000000048947 */ /* 0x000fea0003800000 */
[----:B------:R-:W-:Y:S01]  /*39c0*/  BPT.TRAP 0x1 ;  /* 0x000000040000795c */ /* 0x000fe20000300000 */
.L_x_10180:
[----:B-1----:R-:W-:Y:S05]  /*39d0*/  @P1 BRA `(.L_x_10178) ;  /* 0x0000000000081947 */ /* 0x002fea0003800000 */
[----:B------:R-:W1:Y:S02]  /*39e0*/  SYNCS.PHASECHK.TRANS64.TRYWAIT P1, [UR7+0x2d830], R0 ;  /* 0x02d83000ff0075a7 */ /* 0x000e640008020147 */
[----:B-1----:R-:W-:Y:S05]  /*39f0*/  @!P1 BRA `(.L_x_10181) ;  /* 0x0000009400e09947 */ /* 0x002fea0003800000 */
.L_x_10178:
[----:B-1----:R-:W1:Y:S01]  /*3a00*/  S2R R3, SR_TID.X ;  /* 0x0000000000037919 */ /* 0x002e620000002100 */
[----:B------:R-:W-:Y:S01]  /*3a10*/  UIADD3 UR38, UR6, 0x1, URZ ;  /* 0x0000000106267890 */ /* 0x000fe2000fffe03f */
[----:B------:R-:W-:Y:S01]  /*3a20*/  UMOV UR32, UR4 ;  /* 0x0000000400207c82 */ /* 0x000fe20008000000 */
[----:B------:R-:W-:Y:S02]  /*3a30*/  UMOV UR33, UR5 ;  /* 0x0000000500217c82 */ /* 0x000fe40008000000 */
[----:B------:R-:W-:Y:S01]  /*3a40*/  UISETP.NE.AND UP0, UPT, UR38, 0x2, UPT ;  /* 0x000000022600788c */ /* 0x000fe2000bf05270 */
[----:B------:R-:W-:Y:S01]  /*3a50*/  UMOV UR35, 0x80000020 ;  /* 0x8000002000237882 */ /* 0x000fe20000000000 */
[----:B------:R-:W-:Y:S02]  /*3a60*/  UMOV UR11, 0x80000020 ;  /* 0x80000020000b7882 */ /* 0x000fe40000000000 */
[----:B------:R-:W-:Y:S01]  /*3a70*/  USEL UR38, UR38, URZ, UP0 ;  /* 0x0000003f26267287 */ /* 0x000fe20008000000 */
[----:B------:R-:W-:Y:S01]  /*3a80*/  UMOV UR15, 0x80000020 ;  /* 0x80000020000f7882 */ /* 0x000fe20000000000 */
[----:B------:R-:W-:-:S02]  /*3a90*/  UMOV UR19, 0x80000020 ;  /* 0x8000002000137882 */ /* 0x000fc40000000000 */
[----:B------:R-:W-:Y:S01]  /*3aa0*/  UIMAD UR34, UR38, 0x600, UR28 ;  /* 0x00000600262278a4 */ /* 0x000fe2000f8e021c */
[----:B------:R-:W-:Y:S01]  /*3ab0*/  UMOV UR23, 0x80000020 ;  /* 0x8000002000177882 */ /* 0x000fe20000000000 */
[----:B------:R-:W-:Y:S02]  /*3ac0*/  UMOV UR27, 0x80000020 ;  /* 0x80000020001b7882 */ /* 0x000fe40000000000 */
[----:B------:R-:W-:Y:S02]  /*3ad0*/  UIADD3 UR10, UR34, 0x2, URZ ;  /* 0x00000002220a7890 */ /* 0x000fe4000fffe03f */
[----:B------:R-:W-:Y:S02]  /*3ae0*/  UIADD3 UR14, UR34, 0x200, URZ ;  /* 0x00000200220e7890 */ /* 0x000fe4000fffe03f */
[----:B------:R-:W-:Y:S02]  /*3af0*/  UIADD3 UR18, UR34, 0x202, URZ ;  /* 0x0000020222127890 */ /* 0x000fe4000fffe03f */
[----:B------:R-:W-:-:S02]  /*3b00*/  UIADD3 UR22, UR34, 0x400, URZ ;  /* 0x0000040022167890 */ /* 0x000fc4000fffe03f */
[----:B------:R-:W-:Y:S01]  /*3b10*/  UIADD3 UR26, UR34, 0x402, URZ ;  /* 0x00000402221a7890 */ /* 0x000fe2000fffe03f */
[----:B-1----:R-:W-:-:S05]  /*3b20*/  SHF.R.U32.HI R3, RZ, 0x7, R3 ;  /* 0x00000007ff037819 */ /* 0x002fca0000011603 */
[----:B0-----:R-:W-:-:S05]  /*3b30*/  VIADD R0, R3, 0x8 ;  /* 0x0000000803007836 */ /* 0x001fca0000000000 */
[----:B------:R0:W-:Y:S06]  /*3b40*/  BAR.SYNC.DEFER_BLOCKING R0, 0x100 ;  /* 0x000400000000751d */ /* 0x0001ec0000010000 */
        /* <DEDUP_REMOVED lines=21> */
.L_x_10183:
[----:B------:R-:W-:Y:S01]  /*3ca0*/  ULEA UR7, UR6, UR40, 0x3 ;  /* 0x0000002806077291 */ /* 0x000fe2000f8e183f */
[----:B------:R-:W-:-:S08]  /*3cb0*/  SHF.L.U32 R0, R10, 0x1f, RZ ;  /* 0x0000001f0a007819 */ /* 0x000fd000000006ff */
[----:B------:R0:W1:Y:S01]  /*3cc0*/  SYNCS.PHASECHK.TRANS64.TRYWAIT P1, [UR7+0x2d850], R0 ;  /* 0x02d85000ff0075a7 */ /* 0x0000620008020147 */
[----:B------:R-:W-:Y:S05]  /*3cd0*/  @!P0 BRA `(.L_x_10184) ;  /* 0x0000000000048947 */ /* 0x000fea0003800000 */
[----:B------:R-:W-:Y:S01]  /*3ce0*/  BPT.TRAP 0x1 ;  /* 0x000000040000795c */ /* 0x000fe20000300000 */
.L_x_10184:
[----:B-1----:R-:W-:Y:S05]  /*3cf0*/  @P1 BRA `(.L_x_10182) ;  /* 0x0000000000081947 */ /* 0x002fea0003800000 */
[----:B------:R-:W1:Y:S02]  /*3d00*/  SYNCS.PHASECHK.TRANS64.TRYWAIT P1, [UR7+0x2d850], R0 ;  /* 0x02d85000ff0075a7 */ /* 0x000e640008020147 */
[----:B-1----:R-:W-:Y:S05]  /*3d10*/  @!P1 BRA `(.L_x_10185) ;  /* 0x0000009400309947 */ /* 0x002fea0003800000 */
.L_x_10182:
[----:B------:R-:W-:Y:S01]  /*3d20*/  UIADD3 UR7, UR40, 0x400, URZ ;  /* 0x0000040028077890 */ /* 0x000fe2000fffe03f */
[----:B------:R-:W-:Y:S01]  /*3d30*/  WARPGROUP.ARRIVE ;  /* 0x00000000000079c5 */ /* 0x000fe20000000000 */
[----:B------:R-:W-:-:S05]  /*3d40*/  ULOP3.LUT UR10, UR39, 0x10000, URZ, 0xfc, !UPT ;  /* 0x00010000270a7892 */ /* 0x000fca000f8efc3f */
[----:B------:R-:W1:Y:S01]  /*3d50*/  S2R R5, SR_TID.X ;  /* 0x0000000000057919 */ /* 0x000e620000002100 */
[----:B------:R-:W-:Y:S01]  /*3d60*/  USHF.R.U32.HI UR7, URZ, 0x4, UR7 ;  /* 0x000000043f077899 */ /* 0x000fe20008011607 */
[----:B------:R-:W-:Y:S01]  /*3d70*/  UMOV UR33, 0x40000040 ;  /* 0x4000004000217882 */ /* 0x000fe20000000000 */
[----:B------:R-:W-:Y:S02]  /*3d80*/  UMOV UR35, 0x80000020 ;  /* 0x8000002000237882 */ /* 0x000fe40000000000 */
[----:B------:R-:W-:Y:S01]  /*3d90*/  ULOP3.LUT UR7, UR7, 0x3fff, URZ, 0xc0, !UPT ;  /* 0x00003fff07077892 */ /* 0x000fe2000f8ec03f */
[----:B------:R-:W-:-:S03]  /*3da0*/  UMOV UR32, UR10 ;  /* 0x0000000a00207c82 */ /* 0x000fc60008000000 */
[----:B------:R-:W-:-:S04]  /*3db0*/  ULOP3.LUT UR7, UR7, 0x2000000, URZ, 0xfc, !UPT ;  /* 0x0200000007077892 */ /* 0x000fc8000f8efc3f */
[----:B------:R-:W-:-:S07]  /*3dc0*/  UIMAD UR7, UR6, 0x600, UR7 ;  /* 0x00000600060778a4 */ /* 0x000fce000f8e0207 */
[----:B------:R-:W-:Y:S02]  /*3dd0*/  UMOV UR34, UR7 ;  /* 0x0000000700227c82 */ /* 0x000fe40008000000 */
[----:B------:R-:W-:Y:S01]  /*3de0*/  HGMMA.64x96x16.F32 R88, gdesc[UR32].tnspB, R88, gsb0 ;  /* 0x41600000205879f0 */ /* 0x000fe20008000858 */
[----:B------:R-:W-:Y:S02]  /*3df0*/  UIADD3 UR32, UR10, 0x2, URZ ;  /* 0x000000020a207890 */ /* 0x000fe4000fffe03f */
[----:B------:R-:W-:Y:S01]  /*3e00*/  UIADD3 UR34, UR7, 0x40, URZ ;  /* 0x0000004007227890 */ /* 0x000fe2000fffe03f */
[----:B------:R-:W-:Y:S01]  /*3e10*/  UMOV UR33, 0x40000040 ;  /* 0x4000004000217882 */ /* 0x000fe20000000000 */
[----:B------:R-:W-:Y:S01]  /*3e20*/  UMOV UR35, 0x80000020 ;  /* 0x8000002000237882 */ /* 0x000fe20000000000 */
[----:B-1----:R-:W-:Y:S02]  /*3e30*/  SHF.R.U32.HI R3, RZ, 0x7, R5 ;  /* 0x00000007ff037819 */ /* 0x002fe40000011605 */
        /* <DEDUP_REMOVED lines=52> */
.L_x_10186:
[----:B0-----:R-:W-:Y:S01]  /*4180*/  FMNMX.FTZ R0, R24, R9, !PT ;  /* 0x0000000918007209 */ /* 0x001fe20007810000 */
[----:B------:R-:W-:-:S03]  /*4190*/  ULEA UR7, UR38, UR40, 0x3 ;  /* 0x0000002826077291 */ /* 0x000fc6000f8e183f */
[----:B------:R-:W-:Y:S01]  /*41a0*/  FMNMX.FTZ R3, R25, R0, !PT ;  /* 0x0000000019037209 */ /* 0x000fe20007810000 */
[----:B------:R-:W-:Y:S01]  /*41b0*/  UIADD3 UR7, UR7, 0x2d840, URZ ;  /* 0x0002d84007077890 */ /* 0x000fe2000fffe03f */
[----:B------:R-:W-:-:S03]  /*41c0*/  FMNMX.FTZ R0, R26, R8, !PT ;  /* 0x000000081a007209 */ /* 0x000fc60007810000 */
[----:B------:R-:W-:Y:S01]  /*41d0*/  UPRMT UR7, UR41, 0x654, UR7 ;  /* 0x0000065429077896 */ /* 0x000fe20008000007 */
[----:B------:R-:W-:Y:S02]  /*41e0*/  FMNMX.FTZ R5, R27, R0, !PT ;  /* 0x000000001b057209 */ /* 0x000fe40007810000 */
[----:B------:R-:W-:Y:S02]  /*41f0*/  FMNMX.FTZ R0, R28, R3, !PT ;  /* 0x000000031c007209 */ /* 0x000fe40007810000 */
[----:B------:R-:W-:Y:S02]  /*4200*/  FMNMX.FTZ R10, R30, R5, !PT ;  /* 0x000000051e0a7209 */ /* 0x000fe40007810000 */
[----:B------:R-:W-:Y:S02]  /*4210*/  FMNMX.FTZ R3, R29, R0, !PT ;  /* 0x000000001d037209 */ /* 0x000fe40007810000 */
[----:B------:R-:W-:Y:S01]  /*4220*/  FMNMX.FTZ R5, R31, R10, !PT ;  /* 0x0000000a1f057209 */ /* 0x000fe20007810000 */
[----:B------:R-:W-:Y:S01]  /*4230*/  SYNCS.ARRIVE.TRANS64.RED.A1T0 RZ, [UR7], RZ ;  /* 0x000000ffffff79a7 */ /* 0x000fe20008100407 */
        /* <DEDUP_REMOVED lines=67> */
[-C--:B------:R-:W-:Y:S01]  /*4670*/  FFMA.FTZ R13, R28, R3.reuse, -R10 ;  /* 0x000000031c0d7223 */ /* 0x080fe2000001080a */
[C---:B------:R-:W-:Y:S01]  /*4680*/  FADD.FTZ R8, -R5.reuse, R8 ;  /* 0x0000000805087221 */ /* 0x040fe20000010100 */
[-C--:B------:R-:W-:Y:S01]  /*4690*/  FMUL.FTZ R28, R5, R3.reuse ;  /* 0x00000003051c7220 */ /* 0x080fe20000410000 */
[-CC-:B------:R-:W-:Y:S01]  /*46a0*/  FFMA.FTZ R11, R24, R3.reuse, -R10.reuse ;  /* 0x00000003180b7223 */ /* 0x180fe2000001080a */
[-CC-:B------:R-:W-:Y:S01]  /*46b0*/  FFMA.FTZ R12, R25, R3.reuse, -R10.reuse ;  /* 0x00000003190c7223 */ /* 0x180fe2000001080a */
        /* <DEDUP_REMOVED lines=19> */
[-C--:B------:R-:W-:Y:S01]  /*47f0*/  FFMA.FTZ R53, R64, R3.reuse, -R10 ;  /* 0x0000000340357223 */ /* 0x080fe2000001080a */
[-C--:B------:R-:W-:Y:S01]  /*4800*/  FFMA.FTZ R29, R26, R3.reuse, -R28 ;  /* 0x000000031a1d7223 */ /* 0x080fe2000001081c */
        /* <DEDUP_REMOVED lines=45> */
[----:B------:R-:W-:-:S07]  /*4ae0*/  FFMA.FTZ R83, R83, R3, -R28 ;  /* 0x0000000353537223 */ /* 0x000fce000001081c */
        /* <DEDUP_REMOVED lines=22> */
[----:B------:R-:W-:Y:S01]  /*4c50*/  MUFU.EX2 R24, R24 ;  /* 0x0000001800187308 */ /* 0x000fe20000000800 */
[----:B--2---:R-:W-:-:S07]  /*4c60*/  FADD.FTZ R79, R21, R6 ;  /* 0x00000006154f7221 */ /* 0x004fce0000010000 */
        /* <DEDUP_REMOVED lines=9> */
[----:B------:R-:W1:Y:S08]  /*4d00*/  MUFU.EX2 R27, R27 ;  /* 0x0000001b001b7308 */ /* 0x000e700000000800 */
[----:B------:R-:W2:Y:S08]  /*4d10*/  MUFU.EX2 R36, R36 ;  /* 0x0000002400247308 */ /* 0x000eb00000000800 */
[----:B------:R3:W-:Y:S08]  /*4d20*/  MUFU.EX2 R74, R62 ;  /* 0x0000003e004a7308 */ /* 0x0007f00000000800 */
[----:B------:R-:W4:Y:S01]  /*4d30*/  MUFU.EX2 R43, R43 ;  /* 0x0000002b002b7308 */ /* 0x000f220000000800 */
[----:B---3--:R-:W-:-:S04]  /*4d40*/  FADD.FTZ R62, R24, R79 ;  /* 0x0000004f183e7221 */ /* 0x008fc80000010000 */
[----:B------:R-:W-:Y:S01]  /*4d50*/  FADD.FTZ R79, R25, R62 ;  /* 0x0000003e194f7221 */ /* 0x000fe20000010000 */
[----:B0-----:R-:W-:Y:S02]  /*4d60*/  FADD.FTZ R62, R80, R7 ;  /* 0x00000007503e7221 */ /* 0x001fe40000010000 */
[----:B------:R-:W0:Y:S01]  /*4d70*/  MUFU.EX2 R37, R37 ;  /* 0x0000002500257308 */ /* 0x000e220000000800 */
[----:B------:R-:W-:Y:S01]  /*4d80*/  FADD.FTZ R6, R32, R79 ;  /* 0x0000004f20067221 */ /* 0x000fe20000010000 */
[----:B-1----:R-:W-:-:S03]  /*4d90*/  FADD.FTZ R62, R27, R62 ;  /* 0x0000003e1b3e7221 */ /* 0x002fc60000010000 */
[----:B------:R-:W-:-:S03]  /*4da0*/  FADD.FTZ R7, R33, R6 ;  /* 0x0000000621077221 */ /* 0x000fc60000010000 */
[----:B------:R-:W1:Y:S01]  /*4db0*/  MUFU.EX2 R34, R34 ;  /* 0x0000002200227308 */ /* 0x000e620000000800 */
[----:B--2---:R-:W-:Y:S01]  /*4dc0*/  FADD.FTZ R6, R36, R7 ;  /* 0x0000000724067221 */ /* 0x004fe20000010000 */
[----:B----4-:R-:W-:-:S06]  /*4dd0*/  FADD.FTZ R7, R43, R62 ;  /* 0x0000003e2b077221 */ /* 0x010fcc0000010000 */
[----:B------:R-:W2:Y:S01]  /*4de0*/  MUFU.EX2 R40, R40 ;  /* 0x0000002800287308 */ /* 0x000ea20000000800 */
[----:B0-----:R-:W-:-:S07]  /*4df0*/  FADD.FTZ R79, R37, R6 ;  /* 0x00000006254f7221 */ /* 0x001fce0000010000 */
[----:B------:R-:W0:Y:S01]  /*4e00*/  MUFU.EX2 R42, R42 ;  /* 0x0000002a002a7308 */ /* 0x000e220000000800 */
[----:B-1----:R-:W-:-:S07]  /*4e10*/  FADD.FTZ R7, R34, R7 ;  /* 0x0000000722077221 */ /* 0x002fce0000010000 */
[----:B------:R-:W1:Y:S01]  /*4e20*/  MUFU.EX2 R41, R41 ;  /* 0x0000002900297308 */ /* 0x000e620000000800 */
[----:B--2---:R-:W-:-:S07]  /*4e30*/  FADD.FTZ R6, R40, R79 ;  /* 0x0000004f28067221 */ /* 0x004fce0000010000 */
[----:B------:R-:W2:Y:S08]  /*4e40*/  MUFU.EX2 R35, R35 ;  /* 0x0000002300237308 */ /* 0x000eb00000000800 */
[----:B------:R-:W3:Y:S08]  /*4e50*/  MUFU.EX2 R44, R44 ;  /* 0x0000002c002c7308 */ /* 0x000ef00000000800 */
[----:B------:R-:W4:Y:S08]  /*4e60*/  MUFU.EX2 R39, R39 ;  /* 0x0000002700277308 */ /* 0x000f300000000800 */
[----:B------:R-:W5:Y:S08]  /*4e70*/  MUFU.EX2 R45, R45 ;  /* 0x0000002d002d7308 */ /* 0x000f700000000800 */
[----:B------:R-:W5:Y:S08]  /*4e80*/  MUFU.EX2 R54, R54 ;  /* 0x0000003600367308 */ /* 0x000f700000000800 */
[----:B------:R-:W5:Y:S08]  /*4e90*/  MUFU.EX2 R48, R48 ;  /* 0x0000003000307308 */ /* 0x000f700000000800 */
[----:B------:R0:W5:Y:S08]  /*4ea0*/  MUFU.EX2 R67, R46 ;  /* 0x0000002e00437308 */ /* 0x0001700000000800 */
[----:B------:R1:W-:Y:S01]  /*4eb0*/  MUFU.EX2 R71, R30 ;  /* 0x0000001e00477308 */ /* 0x0003e20000000800 */
[-CC-:B0-----:R-:W-:Y:S01]  /*4ec0*/  FFMA.FTZ R46, R86, R3.reuse, -R28.reuse ;  /* 0x00000003562e7223 */ /* 0x181fe2000001081c */
[----:B------:R-:W-:-:S06]  /*4ed0*/  FFMA.FTZ R28, R87, R3, -R28 ;  /* 0x00000003571c7223 */ /* 0x000fcc000001081c */
[----:B------:R-:W0:Y:S01]  /*4ee0*/  MUFU.EX2 R49, R49 ;  /* 0x0000003100317308 */ /* 0x000e220000000800 */
[----:B-1----:R-:W-:Y:S01]  /*4ef0*/  FADD.FTZ R30, R42, R7 ;  /* 0x000000072a1e7221 */ /* 0x002fe20000010000 */
[----:B------:R-:W-:-:S03]  /*4f00*/  FADD.FTZ R7, R41, R6 ;  /* 0x0000000629077221 */ /* 0x000fc60000010000 */
[----:B--2---:R-:W-:Y:S01]  /*4f10*/  FADD.FTZ R30, R35, R30 ;  /* 0x0000001e231e7221 */ /* 0x004fe20000010000 */
[----:B---3--:R-:W-:Y:S02]  /*4f20*/  FADD.FTZ R6, R44, R7 ;  /* 0x000000072c067221 */ /* 0x008fe40000010000 */
[----:B------:R-:W1:Y:S01]  /*4f30*/  MUFU.EX2 R52, R52 ;  /* 0x0000003400347308 */ /* 0x000e620000000800 */
[----:B----4-:R-:W-:-:S07]  /*4f40*/  FADD.FTZ R7, R39, R30 ;  /* 0x0000001e27077221 */ /* 0x010fce0000010000 */
[----:B------:R-:W2:Y:S08]  /*4f50*/  MUFU.EX2 R75, R63 ;  /* 0x0000003f004b7308 */ /* 0x000eb00000000800 */
[----:B------:R-:W3:Y:S08]  /*4f60*/  MUFU.EX2 R53, R53 ;  /* 0x0000003500357308 */ /* 0x000ef00000000800 */
[----:B------:R5:W-:Y:S08]  /*4f70*/  MUFU.EX2 R63, R47 ;  /* 0x0000002f003f7308 */ /* 0x000bf00000000800 */
[----:B------:R-:W4:Y:S01]  /*4f80*/  MUFU.EX2 R70, R66 ;  /* 0x0000004200467308 */ /* 0x000f220000000800 */
[----:B-----5:R-:W-:Y:S01]  /*4f90*/  FADD.FTZ R47, R45, R6 ;  /* 0x000000062d2f7221 */ /* 0x020fe20000010000 */
[----:B------:R-:W-:-:S03]  /*4fa0*/  FADD.FTZ R6, R54, R7 ;  /* 0x0000000736067221 */ /* 0x000fc60000010000 */
[----:B------:R-:W-:Y:S01]  /*4fb0*/  FADD.FTZ R30, R48, R47 ;  /* 0x0000002f301e7221 */ /* 0x000fe20000010000 */
[----:B------:R-:W-:Y:S02]  /*4fc0*/  FADD.FTZ R7, R67, R6 ;  /* 0x0000000643077221 */ /* 0x000fe40000010000 */
[----:B------:R-:W5:Y:S01]  /*4fd0*/  MUFU.EX2 R56, R56 ;  /* 0x0000003800387308 */ /* 0x000f620000000800 */
[----:B0-----:R-:W-:Y:S01]  /*4fe0*/  FADD.FTZ R47, R49, R30 ;  /* 0x0000001e312f7221 */ /* 0x001fe20000010000 */
[----:B------:R-:W-:-:S03]  /*4ff0*/  FADD.FTZ R6, R74, R7 ;  /* 0x000000074a067221 */ /* 0x000fc60000010000 */
[----:B-1----:R-:W-:Y:S01]  /*5000*/  FADD.FTZ R30, R52, R47 ;  /* 0x0000002f341e7221 */ /* 0x002fe20000010000 */
[----:B--2---:R-:W-:Y:S02]  /*5010*/  FADD.FTZ R7, R75, R6 ;  /* 0x000000064b077221 */ /* 0x004fe40000010000 */
[----:B------:R-:W0:Y:S01]  /*5020*/  MUFU.EX2 R57, R57 ;  /* 0x0000003900397308 */ /* 0x000e220000000800 */
[----:B---3--:R-:W-:Y:S01]  /*5030*/  FADD.FTZ R47, R53, R30 ;  /* 0x0000001e352f7221 */ /* 0x008fe20000010000 */
[----:B----4-:R-:W-:-:S04]  /*5040*/  FADD.FTZ R6, R70, R7 ;  /* 0x0000000746067221 */ /* 0x010fc80000010000 */
[----:B------:R-:W-:Y:S02]  /*5050*/  FADD.FTZ R6, R71, R6 ;  /* 0x0000000647067221 */ /* 0x000fe40000010000 */
[----:B------:R-:W1:Y:S01]  /*5060*/  MUFU.EX2 R60, R60 ;  /* 0x0000003c003c7308 */ /* 0x000e620000000800 */
[----:B-----5:R-:W-:Y:S01]  /*5070*/  FADD.FTZ R30, R56, R47 ;  /* 0x0000002f381e7221 */ /* 0x020fe20000010000 */
        /* <DEDUP_REMOVED lines=39> */
.L_x_10187:
[----:B------:R-:W-:Y:S01]  /*52f0*/  ULEA UR6, UR6, UR40, 0x3 ;  /* 0x0000002806067291 */ /* 0x000fe2000f8e183f */
[----:B------:R-:W-:Y:S01]  /*5300*/  F2FP.F16.F32.PACK_AB R28, R12, R11 ;  /* 0x0000000b0c1c723e */ /* 0x000fe200000000ff */
[----:B------:R-:W-:Y:S01]  /*5310*/  FMUL.FTZ R88, R88, R9 ;  /* 0x0000000958587220 */ /* 0x000fe20000410000 */
[----:B------:R-:W-:Y:S01]  /*5320*/  F2FP.F16.F32.PACK_AB R30, R14, R13 ;  /* 0x0000000d0e1e723e */ /* 0x000fe200000000ff */
        /* <DEDUP_REMOVED lines=14> */
[----:B------:R-:W-:Y:S01]  /*5410*/  SYNCS.ARRIVE.TRANS64.RED.A1T0 RZ, [UR6], RZ ;  /* 0x000000ffffff79a7 */ /* 0x000fe20008100406 */
[----:B------:R-:W-:Y:S01]  /*5420*/  F2FP.F16.F32.PACK_AB R25, R80, R26 ;  /* 0x0000001a5019723e */ /* 0x000fe200000000ff */
[----:B------:R-:W-:Y:S01]  /*5430*/  STSM.16.M88.4 [R16+0x21800], R28 ;  /* 0x0218001c10007844 */ /* 0x000fe20000000200 */
[----:B------:R-:W-:Y:S01]  /*5440*/  F2FP.F16.F32.PACK_AB R26, R36, R33 ;  /* 0x00000021241a723e */ /* 0x000fe200000000ff */
[----:B------:R-:W-:Y:S01]  /*5450*/  UMOV UR6, UR38 ;  /* 0x0000002600067c82 */ /* 0x000fe20008000000 */
[----:B------:R-:W-:Y:S01]  /*5460*/  F2FP.F16.F32.PACK_AB R27, R43, R27 ;  /* 0x0000001b2b1b723e */ /* 0x000fe200000000ff */
[----:B------:R0:W-:Y:S01]  /*5470*/  STSM.16.M88.4 [R22], R12 ;  /* 0x0000000c16007844 */ /* 0x0001e20000000200 */
[----:B------:R-:W-:Y:S01]  /*5480*/  F2FP.F16.F32.PACK_AB R33, R42, R34 ;  /* 0x000000222a21723e */ /* 0x000fe200000000ff */
[----:B------:R-:W-:Y:S01]  /*5490*/  FMUL.FTZ R100, R100, R9 ;  /* 0x0000000964647220 */ /* 0x000fe20000410000 */
[----:B------:R-:W-:Y:S01]  /*54a0*/  F2FP.F16.F32.PACK_AB R32, R40, R37 ;  /* 0x000000252820723e */ /* 0x000fe200000000ff */
[----:B------:R1:W-:Y:S01]  /*54b0*/  STSM.16.M88.4 [R18], R24 ;  /* 0x0000001812007844 */ /* 0x0003e20000000200 */
[----:B------:R-:W-:Y:S01]  /*54c0*/  F2FP.F16.F32.PACK_AB R34, R44, R41 ;  /* 0x000000292c22723e */ /* 0x000fe200000000ff */
[----:B------:R-:W-:Y:S01]  /*54d0*/  FMUL.FTZ R101, R101, R9 ;  /* 0x0000000965657220 */ /* 0x000fe20000410000 */
        /* <DEDUP_REMOVED lines=26> */
[----:B-1----:R-:W-:Y:S01]  /*5680*/  F2FP.F16.F32.PACK_AB R24, R72, R69 ;  /* 0x000000454818723e */ /* 0x002fe200000000ff */
[----:B------:R-:W-:Y:S01]  /*5690*/  FMUL.FTZ R124, R124, R9 ;  /* 0x000000097c7c7220 */ /* 0x000fe20000410000 */
[----:B------:R-:W-:Y:S01]  /*56a0*/  F2FP.F16.F32.PACK_AB R25, R51, R50 ;  /* 0x000000323319723e */ /* 0x000fe200000000ff */
[----:B------:R2:W-:Y:S01]  /*56b0*/  STSM.16.M88.4 [R18+0x6000], R28 ;  /* 0x0060001c12007844 */ /* 0x0005e20000000200 */
[----:B------:R-:W-:Y:S01]  /*56c0*/  F2FP.F16.F32.PACK_AB R26, R10, R73 ;  /* 0x000000490a1a723e */ /* 0x000fe200000000ff */
[-C--:B------:R-:W-:Y:S01]  /*56d0*/  FMUL.FTZ R125, R125, R9.reuse ;  /* 0x000000097d7d7220 */ /* 0x080fe20000410000 */
[----:B------:R-:W-:Y:S01]  /*56e0*/  F2FP.F16.F32.PACK_AB R27, R47, R46 ;  /* 0x0000002e2f1b723e */ /* 0x000fe200000000ff */
[-C--:B------:R-:W-:Y:S01]  /*56f0*/  FMUL.FTZ R128, R128, R9.reuse ;  /* 0x0000000980807220 */ /* 0x080fe20000410000 */
[----:B------:R-:W-:Y:S01]  /*5700*/  ISETP.GT.AND P1, PT, R4, RZ, PT ;  /* 0x000000ff0400720c */ /* 0x000fe20003f24270 */
[-C--:B------:R-:W-:Y:S01]  /*5710*/  FMUL.FTZ R129, R129, R9.reuse ;  /* 0x0000000981817220 */ /* 0x080fe20000410000 */
[-C--:B------:R-:W-:Y:S01]  /*5720*/  FMUL.FTZ R132, R132, R9.reuse ;  /* 0x0000000984847220 */ /* 0x080fe20000410000 */
[----:B------:R2:W-:Y:S01]  /*5730*/  STSM.16.M88.4 [R17+0x6000], R24 ;  /* 0x0060001811007844 */ /* 0x0005e20000000200 */
[----:B------:R-:W-:Y:S01]  /*5740*/  FMUL.FTZ R133, R133, R9 ;  /* 0x0000000985857220 */ /* 0x000fe20000410000 */
[-C--:B------:R-:W-:Y:S01]  /*5750*/  FMUL.FTZ R90, R90, R8.reuse ;  /* 0x000000085a5a7220 */ /* 0x080fe20000410000 */
        /* <DEDUP_REMOVED lines=32> */
[----:B------:R-:W-:Y:S01]  /*5960*/  IMAD.MOV.U32 R9, RZ, RZ, R0 ;  /* 0x000000ffff097224 */ /* 0x000fe200078e0000 */
[----:B0-----:R-:W-:Y:S01]  /*5970*/  NOP ;  /* 0x0000000000007918 */ /* 0x001fe20000000000 */
[----:B--2---:R-:W-:Y:S05]  /*5980*/  @P1 BRA `(.L_x_10188) ;  /* 0xffffffdc00d41947 */ /* 0x004fea000383ffff */
.L_x_10177:
[----:B------:R-:W-:Y:S06]  /*5990*/  BAR.ARV 0x8, 0x200 ;  /* 0x0208000000007b1d */ /* 0x000fec0000002000 */
[----:B------:R-:W-:Y:S05]  /*59a0*/  @!P0 BRA `(.L_x_10189) ;  /* 0x0000000000048947 */ /* 0x000fea0003800000 */
[----:B------:R-:W-:Y:S01]  /*59b0*/  BPT.TRAP 0x1 ;  /* 0x000000040000795c */ /* 0x000fe20000300000 */
.L_x_10189:
[----:B------:R-:W-:Y:S01]  /*59c0*/  ULEA UR4, UR38, UR40, 0x3 ;  /* 0x0000002826047291 */ /* 0x000fe2000f8e183f */
[----:B------:R-:W-:-:S08]  /*59d0*/  SHF.L.U32 R4, R2, 0x1f, RZ ;  /* 0x0000001f02047819 */ /* 0x000fd000000006ff */
[----:B------:R0:W2:Y:S01]  /*59e0*/  SYNCS.PHASECHK.TRANS64.TRYWAIT P1, [UR4+0x2d850], R4 ;  /* 0x02d85004ff0075a7 */ /* 0x0000a20008020144 */
[----:B------:R-:W-:Y:S05]  /*59f0*/  @!P0 BRA `(.L_x_10190) ;  /* 0x0000000000048947 */ /* 0x000fea0003800000 */
[----:B------:R-:W-:Y:S01]  /*5a00*/  BPT.TRAP 0x1 ;  /* 0x000000040000795c */ /* 0x000fe20000300000 */
.L_x_10190:
[----:B--2---:R-:W-:Y:S05]  /*5a10*/  @P1 BRA `(.L_x_10191) ;  /* 0x0000000000081947 */ /* 0x004fea0003800000 */
[----:B------:R-:W2:Y:S02]  /*5a20*/  SYNCS.PHASECHK.TRANS64.TRYWAIT P1, [UR4+0x2d850], R4 ;  /* 0x02d85004ff0075a7 */ /* 0x000ea40008020144 */
[----:B--2---:R-:W-:Y:S05]  /*5a30*/  @!P1 BRA `(.L_x_10192) ;  /* 0x0000007800009947 */ /* 0x004fea0003800000 */
.L_x_10191:
[----:B------:R-:W-:Y:S01]  /*5a40*/  UIADD3 UR40, UR40, 0x400, URZ ;  /* 0x0000040028287890 */ /* 0x000fe2000fffe03f */
[----:B------:R-:W-:Y:S01]  /*5a50*/  WARPGROUP.ARRIVE ;  /* 0x00000000000079c5 */ /* 0x000fe20000000000 */
[----:B------:R-:W-:Y:S01]  /*5a60*/  ULOP3.LUT UR39, UR39, 0x10000, URZ, 0xfc, !UPT ;  /* 0x0001000027277892 */ /* 0x000fe2000f8efc3f */
[----:B-1----:R-:W1:Y:S01]  /*5a70*/  SHFL.BFLY PT, R9, R6, 0x2, 0x1f ;  /* 0x0c401f0006097f89 */ /* 0x002e6200000e0000 */
[----:B------:R-:W-:Y:S01]  /*5a80*/  USHF.R.U32.HI UR40, URZ, 0x4, UR40 ;  /* 0x000000043f287899 */ /* 0x000fe20008011628 */
[----:B------:R-:W-:Y:S01]  /*5a90*/  IMAD.MOV.U32 R45, RZ, RZ, RZ ;  /* 0x000000ffff2d7224 */ /* 0x000fe200078e00ff */
[----:B------:R-:W-:Y:S01]  /*5aa0*/  UMOV UR9, 0x40000040 ;  /* 0x4000004000097882 */ /* 0x000fe20000000000 */
[----:B------:R-:W-:Y:S01]  /*5ab0*/  UMOV UR11, 0x80000020 ;  /* 0x80000020000b7882 */ /* 0x000fe20000000000 */
[----:B------:R-:W-:Y:S01]  /*5ac0*/  ULOP3.LUT UR40, UR40, 0x3fff, URZ, 0xc0, !UPT ;  /* 0x00003fff28287892 */ /* 0x000fe2000f8ec03f */
[----:B0-----:R-:W0:Y:S01]  /*5ad0*/  SHFL.BFLY PT, R4, R7, 0x2, 0x1f ;  /* 0x0c401f0007047f89 */ /* 0x001e2200000e0000 */
[----:B------:R-:W-:Y:S01]  /*5ae0*/  UMOV UR8, UR39 ;  /* 0x0000002700087c82 */ /* 0x000fe20008000000 */
[----:B------:R-:W-:Y:S01]  /*5af0*/  IMAD.MOV.U32 R28, RZ, RZ, -0x800000 ;  /* 0xff800000ff1c7424 */ /* 0x000fe200078e00ff */
[----:B------:R-:W-:Y:S01]  /*5b00*/  ULOP3.LUT UR5, UR40, 0x2000000, URZ, 0xfc, !UPT ;  /* 0x0200000028057892 */ /* 0x000fe2000f8efc3f */
[----:B------:R-:W-:-:S03]  /*5b10*/  IMAD.MOV.U32 R29, RZ, RZ, -0x800000 ;  /* 0xff800000ff1d7424 */ /* 0x000fc600078e00ff */
[----:B------:R-:W-:-:S07]  /*5b20*/  UIMAD UR5, UR38, 0x600, UR5 ;  /* 0x00000600260578a4 */ /* 0x000fce000f8e0205 */
[----:B------:R-:W-:Y:S02]  /*5b30*/  UMOV UR10, UR5 ;  /* 0x00000005000a7c82 */ /* 0x000fe40008000000 */
[----:B------:R-:W-:Y:S01]  /*5b40*/  HGMMA.64x96x16.F32 R88, gdesc[UR8].tnspB, R88, gsb0 ;  /* 0x41600000085879f0 */ /* 0x000fe20008000858 */
[----:B------:R-:W-:Y:S01]  /*5b50*/  UIADD3 UR8, UR39, 0x2, URZ ;  /* 0x0000000227087890 */ /* 0x000fe2000fffe03f */
[----:B-1----:R-:W-:Y:S01]  /*5b60*/  FADD.FTZ R9, R9, R6 ;  /* 0x0000000609097221 */ /* 0x002fe20000010000 */
[----:B------:R-:W-:Y:S01]  /*5b70*/  UIADD3 UR10, UR5, 0x40, URZ ;  /* 0x00000040050a7890 */ /* 0x000fe2000fffe03f */
[----:B------:R-:W-:Y:S01]  /*5b80*/  UMOV UR9, 0x40000040 ;  /* 0x4000004000097882 */ /* 0x000fe20000000000 */
[----:B------:R-:W-:Y:S01]  /*5b90*/  UMOV UR11, 0x80000020 ;  /* 0x80000020000b7882 */ /* 0x000fe20000000000 */
[----:B0-----:R-:W-:Y:S02]  /*5ba0*/  FADD.FTZ R8, R4, R7 ;  /* 0x0000000704087221 */ /* 0x001fe40000010000 */
        /* <DEDUP_REMOVED lines=65> */
.L_x_10193:
        /* <DEDUP_REMOVED lines=55> */
[----:B------:R-:W-:Y:S01]  /*6330*/  VIADD R145, R145, 0x1 ;  /* 0x0000000191917836 */ /* 0x000fe20000000000 */
[----:B------:R-:W-:Y:S01]  /*6340*/  LOP3.LUT R2, R2, UR4, RZ, 0x3c, !PT ;  /* 0x0000000402027c12 */ /* 0x000fe2000f8e3cff */
[----:B------:R-:W-:-:S12]  /*6350*/  USEL UR38, UR38, URZ, UP0 ;  /* 0x0000003f26267287 */ /* 0x000fd80008000000 */
.L_x_10169:
[----:B------:R-:W0:Y:S08]  /*6360*/  S2UR UR41, SR_CgaCtaId ;  /* 0x00000000002979c3 */ /* 0x000e300000008800 */
[----:B------:R-:W-:Y:S06]  /*6370*/  BAR.SYNC.DEFER_BLOCKING 0x5, 0x200 ;  /* 0x0148000000007b1d */ /* 0x000fec0000010000 */
[----:B------:R-:W-:Y:S01]  /*6380*/  UMOV UR40, 0x400 ;  /* 0x0000040000287882 */ /* 0x000fe20000000000 */
[----:B------:R-:W-:Y:S01]  /*6390*/  BSSY B0, `(.L_x_10194) ;  /* 0x00001a0000007945 */ /* 0x000fe20003800000 */
[----:B0-----:R-:W-:-:S09]  /*63a0*/  ULEA UR40, UR41, UR40, 0x18 ;  /* 0x0000002829287291 */ /* 0x001fd2000f8ec03f */
[----:B------:R-:W0:Y:S01]  /*63b0*/  LDS.128 R32, [UR40+0x2d8d0] ;  /* 0x02d8d028ff207984 */ /* 0x000e220008000c00 */
[----:B------:R-:W-:Y:S06]  /*63c0*/  BAR.ARV 0x4, 0x200 ;  /* 0x0108000000007b1d */ /* 0x000fec0000002000 */
[----:B------:R-:W-:Y:S05]  /*63d0*/  @P0 BRA `(.L_x_10195) ;  /* 0x00000010001c0947 */ /* 0x000fea0003800000 */
[----:B------:R-:W1:Y:S08]  /*63e0*/  S2UR UR6, SR_SWINHI ;  /* 0x00000000000679c3 */ /* 0x000e700000002f00 */
[----:B------:R-:W-:Y:S01]  /*63f0*/  BAR.SYNC.DEFER_BLOCKING 0x1, 0x180 ;  /* 0x0046000000007b1d */ /* 0x000fe20000010000 */
[----:B------:R-:W-:Y:S02]  /*6400*/  F2FP.F16.F32.PACK_AB R6, R51, R6 ;  /* 0x000000063306723e */ /* 0x000fe400000000ff */
[----:B------:R-:W-:-:S03]  /*6410*/  F2FP.F16.F32.PACK_AB R26, R39, R26 ;  /* 0x0000001a271a723e */ /* 0x000fc600000000ff */
[----:B------:R-:W-:Y:S01]  /*6420*/  UMOV UR4, UR40 ;  /* 0x0000002800047c82 */ /* 0x000fe20008000000 */
[----:B-1----:R-:W-:Y:S01]  /*6430*/  UMOV UR5, UR6 ;  /* 0x0000000600057c82 */ /* 0x002fe20008000000 */
[----:B------:R-:W-:Y:S02]  /*6440*/  IMAD.U32 R20, RZ, RZ, UR4 ;  /* 0x00000004ff147e24 */ /* 0x000fe4000f8e00ff */
[----:B------:R-:W-:Y:S01]  /*6450*/  IMAD.U32 R21, RZ, RZ, UR5 ;  /* 0x00000005ff157e24 */ /* 0x000fe2000f8e00ff */
[----:B------:R-:W-:Y:S01]  /*6460*/  ULDC.64 UR4, c[0x0][0xc08] ;  /* 0x0003020000047ab9 */ /* 0x000fe20000000a00 */
[----:B------:R-:W-:-:S03]  /*6470*/  IMAD.WIDE R4, R152, 0x2, R20 ;  /* 0x0000000298047825 */ /* 0x000fc600078e0214 */
[C---:B------:R-:W-:Y:S02]  /*6480*/  IADD3 R75, P4, R4.reuse, 0x20, RZ ;  /* 0x00000020044b7810 */ /* 0x040fe40007f9e0ff */
[C---:B------:R-:W-:Y:S02]  /*6490*/  IADD3 R77, P3, R4.reuse, 0x3000, RZ ;  /* 0x00003000044d7810 */ /* 0x040fe40007f7e0ff */
[----:B------:R-:W-:Y:S01]  /*64a0*/  LOP3.LUT R9, R4, 0x180, RZ, 0xc0, !PT ;  /* 0x0000018004097812 */ /* 0x000fe200078ec0ff */
[--C-:B------:R-:W-:Y:S01]  /*64b0*/  IMAD.X R15, RZ, RZ, R5.reuse, P4 ;  /* 0x000000ffff0f7224 */ /* 0x100fe200020e0605 */
[----:B------:R-:W-:Y:S01]  /*64c0*/  LOP3.LUT R12, R75, 0x180, RZ, 0xc0, !PT ;  /* 0x000001804b0c7812 */ /* 0x000fe200078ec0ff */
[----:B------:R-:W-:Y:S01]  /*64d0*/  IMAD.X R13, RZ, RZ, R5, P3 ;  /* 0x000000ffff0d7224 */ /* 0x000fe200018e0605 */
[----:B0-----:R-:W-:Y:S02]  /*64e0*/  LOP3.LUT R32, R77, 0x180, RZ, 0xc0, !PT ;  /* 0x000001804d207812 */ /* 0x001fe400078ec0ff */
[----:B------:R-:W-:-:S02]  /*64f0*/  SHF.R.U64 R9, R9, 0x3, RZ ;  /* 0x0000000309097819 */ /* 0x000fc400000012ff */
[----:B------:R-:W-:Y:S02]  /*6500*/  SHF.R.U64 R12, R12, 0x3, RZ ;  /* 0x000000030c0c7819 */ /* 0x000fe400000012ff */
[C---:B------:R-:W-:Y:S02]  /*6510*/  IADD3 R79, P2, R4.reuse, 0x3020, RZ ;  /* 0x00003020044f7810 */ /* 0x040fe40007f5e0ff */
[C---:B------:R-:W-:Y:S02]  /*6520*/  IADD3 R81, P1, R4.reuse, 0x6000, RZ ;  /* 0x0000600004517810 */ /* 0x040fe40007f3e0ff */
[----:B------:R-:W-:Y:S02]  /*6530*/  IADD3 R72, P0, R4, 0x6020, RZ ;  /* 0x0000602004487810 */ /* 0x000fe40007f1e0ff */
[----:B------:R-:W-:Y:S02]  /*6540*/  SHF.R.U64 R32, R32, 0x3, RZ ;  /* 0x0000000320207819 */ /* 0x000fe400000012ff */
[----:B------:R-:W-:Y:S01]  /*6550*/  LOP3.LUT R4, R9, R4, RZ, 0x3c, !PT ;  /* 0x0000000409047212 */ /* 0x000fe200078e3cff */
[--C-:B------:R-:W-:Y:S01]  /*6560*/  IMAD.X R9, RZ, RZ, R5.reuse, P1 ;  /* 0x000000ffff097224 */ /* 0x100fe200008e0605 */
[----:B------:R-:W-:Y:S01]  /*6570*/  LOP3.LUT R14, R12, R75, RZ, 0x3c, !PT ;  /* 0x0000004b0c0e7212 */ /* 0x000fe200078e3cff */
[----:B------:R-:W-:Y:S01]  /*6580*/  IMAD.X R25, RZ, RZ, R5, P0 ;  /* 0x000000ffff197224 */ /* 0x000fe200000e0605 */
[----:B------:R-:W-:-:S02]  /*6590*/  LOP3.LUT R12, R32, R77, RZ, 0x3c, !PT ;  /* 0x0000004d200c7212 */ /* 0x000fc400078e3cff */
[----:B------:R-:W-:Y:S02]  /*65a0*/  MOV R32, R4 ;  /* 0x0000000400207202 */ /* 0x000fe40000000f00 */
[----:B------:R-:W-:Y:S02]  /*65b0*/  IADD3.X R11, RZ, R5, RZ, P2, !PT ;  /* 0x00000005ff0b7210 */ /* 0x000fe400017fe4ff */
[----:B------:R-:W-:Y:S02]  /*65c0*/  F2FP.F16.F32.PACK_AB R4, R8, R7 ;  /* 0x000000070804723e */ /* 0x000fe400000000ff */
[----:B------:R-:W-:Y:S02]  /*65d0*/  F2FP.F16.F32.PACK_AB R5, R24, R63 ;  /* 0x0000003f1805723e */ /* 0x000fe400000000ff */
[----:B------:R-:W-:Y:S01]  /*65e0*/  LOP3.LUT R8, R79, 0x180, RZ, 0xc0, !PT ;  /* 0x000001804f087812 */ /* 0x000fe200078ec0ff */
[----:B------:R-:W0:Y:S01]  /*65f0*/  LDC.64 R62, c[0x0][0xc00] ;  /* 0x00030000ff3e7b82 */ /* 0x000e220000000a00 */
[----:B------:R-:W-:-:S02]  /*6600*/  LOP3.LUT R24, R81, 0x180, RZ, 0xc0, !PT ;  /* 0x0000018051187812 */ /* 0x000fc400078ec0ff */
[----:B------:R-:W-:Y:S02]  /*6610*/  LOP3.LUT R51, R72, 0x180, RZ, 0xc0, !PT ;  /* 0x0000018048337812 */ /* 0x000fe400078ec0ff */
[----:B------:R-:W-:Y:S02]  /*6620*/  SHF.R.U64 R8, R8, 0x3, RZ ;  /* 0x0000000308087819 */ /* 0x000fe400000012ff */
[----:B------:R-:W-:Y:S02]  /*6630*/  SHF.R.U64 R24, R24, 0x3, RZ ;  /* 0x0000000318187819 */ /* 0x000fe400000012ff */
[----:B------:R-:W-:Y:S02]  /*6640*/  F2FP.F16.F32.PACK_AB R7, R10, R73 ;  /* 0x000000490a07723e */ /* 0x000fe400000000ff */
[----:B------:R-:W-:Y:S02]  /*6650*/  SHF.R.U64 R51, R51, 0x3, RZ ;  /* 0x0000000333337819 */ /* 0x000fe400000012ff */
[----:B------:R-:W-:Y:S01]  /*6660*/  LOP3.LUT R10, R8, R79, RZ, 0x3c, !PT ;  /* 0x0000004f080a7212 */ /* 0x000fe200078e3cff */
[----:B------:R1:W-:Y:S01]  /*6670*/  STSM.16.M88.4 [R32], R4 ;  /* 0x0000000420007844 */ /* 0x0003e20000000200 */
[----:B------:R-:W-:-:S02]  /*6680*/  LOP3.LUT R8, R24, R81, RZ, 0x3c, !PT ;  /* 0x0000005118087212 */ /* 0x000fc400078e3cff */
[----:B------:R-:W-:Y:S02]  /*6690*/  LOP3.LUT R24, R51, R72, RZ, 0x3c, !PT ;  /* 0x0000004833187212 */ /* 0x000fe400078e3cff */
[----:B------:R-:W-:Y:S02]  /*66a0*/  MOV R72, R10 ;  /* 0x0000000a00487202 */ /* 0x000fe40000000f00 */
[----:B------:R-:W-:Y:S02]  /*66b0*/  MOV R51, R8 ;  /* 0x0000000800337202 */ /* 0x000fe40000000f00 */
[----:B------:R-:W-:Y:S02]  /*66c0*/  MOV R74, R14 ;  /* 0x0000000e004a7202 */ /* 0x000fe40000000f00 */
[----:B------:R-:W-:Y:S02]  /*66d0*/  F2FP.F16.F32.PACK_AB R8, R48, R31 ;  /* 0x0000001f3008723e */ /* 0x000fe400000000ff */
[----:B------:R-:W-:-:S02]  /*66e0*/  F2FP.F16.F32.PACK_AB R9, R70, R71 ;  /* 0x000000474609723e */ /* 0x000fc400000000ff */
[----:B------:R-:W-:Y:S02]  /*66f0*/  F2FP.F16.F32.PACK_AB R10, R49, R30 ;  /* 0x0000001e310a723e */ /* 0x000fe400000000ff */
[----:B------:R-:W-:Y:S01]  /*6700*/  F2FP.F16.F32.PACK_AB R11, R68, R69 ;  /* 0x00000045440b723e */ /* 0x000fe200000000ff */
[----:B------:R-:W2:Y:S01]  /*6710*/  LDC.64 R30, c[0x0][0xc00] ;  /* 0x00030000ff1e7b82 */ /* 0x000ea20000000a00 */
[----:B------:R-:W-:Y:S02]  /*6720*/  MOV R73, R12 ;  /* 0x0000000c00497202 */ /* 0x000fe40000000f00 */
[----:B------:R-:W-:Y:S01]  /*6730*/  F2FP.F16.F32.PACK_AB R12, R46, R43 ;  /* 0x0000002b2e0c723e */ /* 0x000fe200000000ff */
[----:B------:R3:W-:Y:S01]  /*6740*/  STSM.16.M88.4 [R74], R8 ;  /* 0x000000084a007844 */ /* 0x0007e20000000200 */
[----:B------:R-:W-:Y:S02]  /*6750*/  F2FP.F16.F32.PACK_AB R13, R66, R67 ;  /* 0x00000043420d723e */ /* 0x000fe400000000ff */
[----:B------:R-:W-:-:S02]  /*6760*/  F2FP.F16.F32.PACK_AB R14, R47, R44 ;  /* 0x0000002c2f0e723e */ /* 0x000fc400000000ff */
[----:B------:R-:W-:Y:S02]  /*6770*/  F2FP.F16.F32.PACK_AB R15, R64, R65 ;  /* 0x00000041400f723e */ /* 0x000fe400000000ff */
[----:B-1----:R-:W-:Y:S02]  /*6780*/  MOV R32, R24 ;  /* 0x0000001800207202 */ /* 0x002fe40000000f00 */
[----:B------:R-:W-:Y:S01]  /*6790*/  F2FP.F16.F32.PACK_AB R4, R42, R37 ;  /* 0x000000252a04723e */ /* 0x000fe200000000ff */
[----:B------:R-:W-:Y:S01]  /*67a0*/  STSM.16.M88.4 [R73], R12 ;  /* 0x0000000c49007844 */ /* 0x000fe20000000200 */
[----:B------:R-:W-:Y:S02]  /*67b0*/  F2FP.F16.F32.PACK_AB R5, R60, R61 ;  /* 0x0000003d3c05723e */ /* 0x000fe400000000ff */
[----:B------:R-:W-:Y:S02]  /*67c0*/  F2FP.F16.F32.PACK_AB R6, R41, R36 ;  /* 0x000000242906723e */ /* 0x000fe400000000ff */
[----:B------:R-:W-:-:S02]  /*67d0*/  F2FP.F16.F32.PACK_AB R7, R58, R59 ;  /* 0x0000003b3a07723e */ /* 0x000fc400000000ff */
[----:B------:R-:W-:Y:S02]  /*67e0*/  F2FP.F16.F32.PACK_AB R24, R38, R27 ;  /* 0x0000001b2618723e */ /* 0x000fe400000000ff */
[----:B------:R-:W-:Y:S01]  /*67f0*/  F2FP.F16.F32.PACK_AB R25, R56, R57 ;  /* 0x000000393819723e */ /* 0x000fe200000000ff */
[----:B------:R1:W-:Y:S01]  /*6800*/  STSM.16.M88.4 [R72], R4 ;  /* 0x0000000448007844 */ /* 0x0003e20000000200 */
[----:B------:R-:W-:Y:S01]  /*6810*/  F2FP.F16.F32.PACK_AB R27, R54, R55 ;  /* 0x00000037361b723e */ /* 0x000fe200000000ff */
[----:B--2---:R-:W-:Y:S01]  /*6820*/  IMAD.WIDE R30, R136, 0x4, R30 ;  /* 0x00000004881e7825 */ /* 0x004fe200078e021e */
[----:B---3--:R-:W-:Y:S02]  /*6830*/  F2FP.F16.F32.PACK_AB R8, R40, R3 ;  /* 0x000000032808723e */ /* 0x008fe400000000ff */
[----:B------:R-:W-:Y:S01]  /*6840*/  F2FP.F16.F32.PACK_AB R9, R52, R53 ;  /* 0x000000353409723e */ /* 0x000fe200000000ff */
[----:B------:R2:W-:Y:S01]  /*6850*/  STSM.16.M88.4 [R51], R24 ;  /* 0x0000001833007844 */ /* 0x0005e20000000200 */
[----:B------:R-:W-:Y:S01]  /*6860*/  F2FP.F16.F32.PACK_AB R10, R45, R0 ;  /* 0x000000002d0a723e */ /* 0x000fe200000000ff */
[----:B------:R-:W-:Y:S01]  /*6870*/  IMAD.MOV.U32 R3, RZ, RZ, RZ ;  /* 0x000000ffff037224 */ /* 0x000fe200078e00ff */
[----:B------:R-:W-:Y:S01]  /*6880*/  F2FP.F16.F32.PACK_AB R11, R135, R50 ;  /* 0x00000032870b723e */ /* 0x000fe200000000ff */
[----:B------:R-:W3:Y:S01]  /*6890*/  LDC R0, c[0x0][0xbe8] ;  /* 0x0002fa00ff007b82 */ /* 0x000ee20000000800 */
[----:B------:R-:W-:-:S02]  /*68a0*/  ISETP.NE.U32.AND P2, PT, RZ, UR4, PT ;  /* 0x00000004ff007c0c */ /* 0x000fc4000bf45070 */
[----:B0-----:R-:W-:Y:S01]  /*68b0*/  ISETP.NE.U32.AND P0, PT, R62, RZ, PT ;  /* 0x000000ff3e00720c */ /* 0x001fe20003f05070 */
[----:B------:R2:W-:Y:S04]  /*68c0*/  STSM.16.M88.4 [R32], R8 ;  /* 0x0000000820007844 */ /* 0x0005e80000000200 */
[----:B------:R-:W-:Y:S01]  /*68d0*/  BAR.SYNC.DEFER_BLOCKING 0x1, 0x180 ;  /* 0x0046000000007b1d */ /* 0x000fe20000010000 */
[----:B------:R-:W-:Y:S02]  /*68e0*/  ISETP.NE.AND.EX P2, PT, RZ, UR5, PT, P2 ;  /* 0x00000005ff007c0c */ /* 0x000fe4000bf45320 */
[----:B------:R-:W-:-:S11]  /*68f0*/  ISETP.NE.AND.EX P0, PT, R63, RZ, PT, P0 ;  /* 0x000000ff3f00720c */ /* 0x000fd60003f05300 */
[C---:B-1----:R-:W-:Y:S01]  /*6900*/  @P2 LEA R4, P3, R136.reuse, UR4, 0x2 ;  /* 0x0000000488042c11 */ /* 0x042fe2000f8610ff */
[----:B------:R-:W-:Y:S02]  /*6910*/  ULDC UR4, c[0x0][0xa88] ;  /* 0x0002a20000047ab9 */ /* 0x000fe40000000800 */
[----:B------:R-:W-:Y:S01]  /*6920*/  IMAD.U32 R7, RZ, RZ, UR4 ;  /* 0x00000004ff077e24 */ /* 0x000fe2000f8e00ff */
[----:B------:R-:W-:Y:S01]  /*6930*/  @P2 LEA.HI.X R5, R136, UR5, R141, 0x2, P3 ;  /* 0x0000000588052c11 */ /* 0x000fe200098f148d */
[----:B------:R2:W5:Y:S01]  /*6940*/  @P0 LDG.E R3, desc[UR36][R30.64] ;  /* 0x000000241e030981 */ /* 0x000562000c1e1900 */
[----:B---3--:R-:W-:Y:S01]  /*6950*/  ISETP.NE.AND P1, PT, R0, 0x1, PT ;  /* 0x000000010000780c */ /* 0x008fe20003f25270 */
[----:B------:R-:W-:Y:S02]  /*6960*/  IMAD R15, R139, 0xc0, R150 ;  /* 0x000000c08b0f7824 */ /* 0x000fe400078e0296 */
[----:B------:R2:W5:Y:S10]  /*6970*/  @P2 LDG.E R7, desc[UR36][R4.64] ;  /* 0x0000002404072981 */ /* 0x000574000c1e1900 */
[----:B------:R-:W0:Y:S08]  /*6980*/  @P1 LDC R12, c[0x0][0xbec] ;  /* 0x0002fb00ff0c1b82 */ /* 0x000e300000000800 */
[----:B------:R-:W1:Y:S01]  /*6990*/  @P1 LDC R13, c[0x0][0xbf0] ;  /* 0x0002fc00ff0d1b82 */ /* 0x000e620000000800 */
[----:B--2---:R-:W-:Y:S05]  /*69a0*/  @P2 BRA `(.L_x_10196) ;  /* 0x0000000000102947 */ /* 0x004fea0003800000 */
[----:B------:R-:W-:Y:S05]  /*69b0*/  @!P0 BRA `(.L_x_10196) ;  /* 0x00000000000c8947 */ /* 0x000fea0003800000 */
[----:B------:R-:W2:Y:S04]  /*69c0*/  LDG.E R4, desc[UR36][R30.64] ;  /* 0x000000241e047981 */ /* 0x000ea8000c1e1900 */
[----:B-----5:R-:W2:Y:S02]  /*69d0*/  LDG.E R7, desc[UR36][R30.64+0x4] ;  /* 0x000004241e077981 */ /* 0x020ea4000c1e1900 */
[----:B--2---:R-:W-:-:S07]  /*69e0*/  IMAD.IADD R7, R7, 0x1, -R4 ;  /* 0x0000000107077824 */ /* 0x004fce00078e0a04 */
.L_x_10196:
[----:B------:R-:W-:Y:S01]  /*69f0*/  SHF.R.S32.HI R32, RZ, 0x1f, R138 ;  /* 0x0000001fff207819 */ /* 0x000fe2000001148a */
[----:B0-----:R-:W-:Y:S01]  /*6a00*/  @P1 IMAD.HI.U32 R4, R15, R12, RZ ;  /* 0x0000000c0f041227 */ /* 0x001fe200078e00ff */
[----:B------:R-:W-:Y:S01]  /*6a10*/  ULDC.64 UR4, c[0x0][0xb90] ;  /* 0x0002e40000047ab9 */ /* 0x000fe20000000a00 */
[--C-:B-----5:R-:W-:Y:S01]  /*6a20*/  SHF.R.S32.HI R31, RZ, 0x1f, R3.reuse ;  /* 0x0000001fff1f7819 */ /* 0x120fe20000011403 */
[----:B------:R-:W0:Y:S01]  /*6a30*/  @P1 LDC R53, c[0x0][0xbec] ;  /* 0x0002fb00ff351b82 */ /* 0x000e220000000800 */
[----:B------:R-:W-:Y:S01]  /*6a40*/  IMAD R5, R32, UR4, RZ ;  /* 0x0000000420057c24 */ /* 0x000fe2000f8e02ff */
[----:B------:R-:W-:Y:S01]  /*6a50*/  SEL R141, R141, RZ, !P0 ;  /* 0x000000ff8d8d7207 */ /* 0x000fe20004000000 */
[----:B------:R-:W-:Y:S01]  /*6a60*/  IMAD.MOV.U32 R30, RZ, RZ, R3 ;  /* 0x000000ffff1e7224 */ /* 0x000fe200078e0003 */
[----:B------:R-:W-:Y:S01]  /*6a70*/  SEL R49, R136, RZ, !P0 ;  /* 0x000000ff88317207 */ /* 0x000fe20004000000 */
[----:B------:R-:W-:Y:S01]  /*6a80*/  IMAD.MOV.U32 R9, RZ, RZ, R15 ;  /* 0x000000ffff097224 */ /* 0x000fe200078e000f */
[----:B-1----:R-:W-:Y:S01]  /*6a90*/  @P1 SHF.R.U32.HI R9, RZ, R13, R4 ;  /* 0x0000000dff091219 */ /* 0x002fe20000011604 */
[C---:B------:R-:W-:Y:S01]  /*6aa0*/  IMAD R13, R138.reuse, UR5, R5 ;  /* 0x000000058a0d7c24 */ /* 0x040fe2000f8e0205 */
[----:B------:R-:W-:Y:S01]  /*6ab0*/  ULDC.64 UR6, c[0x0][0xa80] ;  /* 0x0002a00000067ab9 */ /* 0x000fe20000000a00 */
[----:B------:R-:W-:Y:S01]  /*6ac0*/  IMAD.WIDE.U32 R4, R138, UR4, R30 ;  /* 0x000000048a047c25 */ /* 0x000fe2000f8e001e */
[----:B------:R-:W-:-:S03]  /*6ad0*/  ULDC.64 UR4, c[0x0][0xb98] ;  /* 0x0002e60000047ab9 */ /* 0x000fc60000000a00 */
[----:B------:R-:W-:Y:S01]  /*6ae0*/  IMAD R11, R144, 0x20, R137 ;  /* 0x00000020900b7824 */ /* 0x000fe200078e0289 */
[----:B------:R-:W-:Y:S01]  /*6af0*/  IADD3 R5, R5, R13, RZ ;  /* 0x0000000d05057210 */ /* 0x000fe20007ffe0ff */
[----:B------:R-:W-:Y:S01]  /*6b00*/  IMAD R6, R141, UR4, RZ ;  /* 0x000000048d067c24 */ /* 0x000fe2000f8e02ff */
[----:B------:R-:W-:Y:S01]  /*6b10*/  SHF.R.S32.HI R13, RZ, 0x1f, R9 ;  /* 0x0000001fff0d7819 */ /* 0x000fe20000011409 */
[----:B------:R-:W-:-:S04]  /*6b20*/  IMAD.WIDE R20, R11, 0x2, R20 ;  /* 0x000000020b147825 */ /* 0x000fc800078e0214 */
[----:B------:R-:W-:Y:S01]  /*6b30*/  IMAD.MOV R11, RZ, RZ, -R9 ;  /* 0x000000ffff0b7224 */ /* 0x000fe200078e0a09 */
[C---:B------:R-:W-:Y:S01]  /*6b40*/  IADD3 R25, P6, R20.reuse, 0x3000, RZ ;  /* 0x0000300014197810 */ /* 0x040fe20007fde0ff */
[----:B------:R-:W-:Y:S01]  /*6b50*/  IMAD.WIDE.U32 R4, R49, UR4, R4 ;  /* 0x0000000431047c25 */ /* 0x000fe2000f8e0004 */
[----:B------:R-:W-:Y:S02]  /*6b60*/  IADD3 R37, P4, R20, 0x6000, RZ ;  /* 0x0000600014257810 */ /* 0x000fe40007f9e0ff */
[----:B------:R-:W-:Y:S01]  /*6b70*/  LOP3.LUT R24, R25, 0x180, RZ, 0xc0, !PT ;  /* 0x0000018019187812 */ /* 0x000fe200078ec0ff */
[----:B------:R-:W-:Y:S01]  /*6b80*/  IMAD R11, R0, R11, R15 ;  /* 0x0000000b000b7224 */ /* 0x000fe200078e020f */
[----:B------:R-:W-:Y:S01]  /*6b90*/  IADD3 R4, P0, R9, R4, RZ ;  /* 0x0000000409047210 */ /* 0x000fe20007f1e0ff */
[----:B------:R-:W-:Y:S01]  /*6ba0*/  IMAD R10, R49, UR5, R6 ;  /* 0x00000005310a7c24 */ /* 0x000fe2000f8e0206 */
[----:B------:R-:W-:Y:S01]  /*6bb0*/  IADD3 R15, P2, R20, 0x1800, RZ ;  /* 0x00001800140f7810 */ /* 0x000fe20007f5e0ff */
[----:B------:R-:W-:Y:S01]  /*6bc0*/  ULDC.64 UR4, c[0x0][0xb88] ;  /* 0x0002e20000047ab9 */ /* 0x000fe20000000a00 */
[----:B------:R-:W-:Y:S01]  /*6bd0*/  SHF.R.S32.HI R6, RZ, 0x1f, R11 ;  /* 0x0000001fff067819 */ /* 0x000fe2000001140b */
[----:B------:R-:W-:Y:S01]  /*6be0*/  IMAD R14, R139, 0xc0, R148 ;  /* 0x000000c08b0e7824 */ /* 0x000fe200078e0294 */
[----:B------:R-:W-:Y:S01]  /*6bf0*/  IADD3.X R5, R13, R5, R10, P0, !PT ;  /* 0x000000050d057210 */ /* 0x000fe200007fe40a */
[----:B------:R-:W-:Y:S01]  /*6c00*/  IMAD R51, R7, R0, RZ ;  /* 0x0000000007337224 */ /* 0x000fe200078e02ff */
[----:B------:R-:W-:Y:S01]  /*6c10*/  LOP3.LUT R8, R15, 0x180, RZ, 0xc0, !PT ;  /* 0x000001800f087812 */ /* 0x000fe200078ec0ff */
[----:B------:R-:W-:Y:S01]  /*6c20*/  IMAD R12, R6, UR4, RZ ;  /* 0x00000004060c7c24 */ /* 0x000fe2000f8e02ff */
[----:B------:R-:W-:Y:S01]  /*6c30*/  IADD3 R13, P5, R20, 0x4800, RZ ;  /* 0x00004800140d7810 */ /* 0x000fe20007fbe0ff */
[----:B------:R-:W-:Y:S01]  /*6c40*/  IMAD.WIDE.U32 R4, R11, UR4, R4 ;  /* 0x000000040b047c25 */ /* 0x000fe2000f8e0004 */
[----:B------:R-:W-:-:S02]  /*6c50*/  SHF.R.U64 R8, R8, 0x3, RZ ;  /* 0x0000000308087819 */ /* 0x000fc400000012ff */
[----:B------:R-:W-:Y:S01]  /*6c60*/  LOP3.LUT R36, R37, 0x180, RZ, 0xc0, !PT ;  /* 0x0000018025247812 */ /* 0x000fe200078ec0ff */
[----:B------:R-:W-:Y:S01]  /*6c70*/  IMAD R9, R11, UR5, R12 ;  /* 0x000000050b097c24 */ /* 0x000fe2000f8e020c */
[----:B------:R-:W-:Y:S01]  /*6c80*/  ULDC.64 UR4, c[0x0][0xb50] ;  /* 0x0002d40000047ab9 */ /* 0x000fe20000000a00 */
[----:B------:R-:W-:Y:S01]  /*6c90*/  LOP3.LUT R6, R8, R15, RZ, 0x3c, !PT ;  /* 0x0000000f08067212 */ /* 0x000fe200078e3cff */
[----:B------:R-:W-:Y:S01]  /*6ca0*/  IMAD.X R7, RZ, RZ, R21, P2 ;  /* 0x000000ffff077224 */ /* 0x000fe200010e0615 */
[----:B------:R-:W-:Y:S01]  /*6cb0*/  LEA R8, P0, R4, UR4, 0x2 ;  /* 0x0000000404087c11 */ /* 0x000fe2000f8010ff */
[----:B------:R-:W-:Y:S01]  /*6cc0*/  IMAD.IADD R5, R5, 0x1, R9 ;  /* 0x0000000105057824 */ /* 0x000fe200078e0209 */
[----:B------:R-:W-:Y:S02]  /*6cd0*/  LOP3.LUT R9, R20, 0x180, RZ, 0xc0, !PT ;  /* 0x0000018014097812 */ /* 0x000fe400078ec0ff */
[----:B------:R-:W-:Y:S01]  /*6ce0*/  LOP3.LUT R12, R13, 0x180, RZ, 0xc0, !PT ;  /* 0x000001800d0c7812 */ /* 0x000fe200078ec0ff */
[----:B------:R-:W-:Y:S01]  /*6cf0*/  SHFL.IDX PT, R44, R8, RZ, 0x1c1f ;  /* 0x001c1fff082c7589 */ /* 0x000fe200000e0000 */
[----:B------:R-:W-:Y:S01]  /*6d00*/  LEA.HI.X R10, R4, UR5, R5, 0x2, P0 ;  /* 0x00000005040a7c11 */ /* 0x000fe200080f1405 */
[----:B------:R-:W-:Y:S01]  /*6d10*/  VIADD R4, R14, 0x8 ;  /* 0x000000080e047836 */ /* 0x000fe20000000000 */
[----:B------:R-:W-:Y:S01]  /*6d20*/  LOP3.LUT P0, RZ, R146, 0x3, RZ, 0xc0, !PT ;  /* 0x0000000392ff7812 */ /* 0x000fe2000780c0ff */
[----:B------:R-:W-:Y:S01]  /*6d30*/  SHFL.IDX PT, R46, R8, 0x1, 0x1c1f ;  /* 0x003c1f00082e7f89 */ /* 0x000fe200000e0000 */
[----:B------:R-:W-:Y:S01]  /*6d40*/  SHF.R.U64 R9, R9, 0x3, RZ ;  /* 0x0000000309097819 */ /* 0x000fe200000012ff */
[----:B------:R-:W-:Y:S01]  /*6d50*/  ULDC.64 UR4, c[0x0][0xaa0] ;  /* 0x0002a80000047ab9 */ /* 0x000fe20000000a00 */
[-C--:B------:R-:W-:Y:S01]  /*6d60*/  ISETP.GE.OR P2, PT, R14, R51.reuse, P0 ;  /* 0x000000330e00720c */ /* 0x080fe20000746670 */
[----:B------:R-:W1:Y:S01]  /*6d70*/  SHFL.IDX PT, R45, R10, RZ, 0x1c1f ;  /* 0x001c1fff0a2d7589 */ /* 0x000e6200000e0000 */
[----:B------:R-:W-:-:S02]  /*6d80*/  ISETP.GE.OR P0, PT, R4, R51, P0 ;  /* 0x000000330400720c */ /* 0x000fc40000706670 */
[----:B------:R-:W-:Y:S01]  /*6d90*/  IADD3 R5, P3, R20, 0x7800, RZ ;  /* 0x0000780014057810 */ /* 0x000fe20007f7e0ff */
[----:B------:R-:W2:Y:S01]  /*6da0*/  SHFL.IDX PT, R47, R10, 0x1, 0x1c1f ;  /* 0x003c1f000a2f7f89 */ /* 0x000ea200000e0000 */
[----:B------:R-:W-:Y:S01]  /*6db0*/  IMAD R30, R31, UR4, RZ ;  /* 0x000000041f1e7c24 */ /* 0x000fe2000f8e02ff */
[----:B------:R-:W-:Y:S02]  /*6dc0*/  SHF.R.U64 R24, R24, 0x3, RZ ;  /* 0x0000000318187819 */ /* 0x000fe400000012ff */
[----:B------:R-:W-:Y:S02]  /*6dd0*/  SHF.R.U64 R12, R12, 0x3, RZ ;  /* 0x000000030c0c7819 */ /* 0x000fe400000012ff */
[----:B------:R-:W-:Y:S02]  /*6de0*/  SHF.R.U64 R36, R36, 0x3, RZ ;  /* 0x0000000324247819 */ /* 0x000fe400000012ff */
[----:B------:R-:W-:Y:S01]  /*6df0*/  LOP3.LUT R20, R9, R20, RZ, 0x3c, !PT ;  /* 0x0000001409147212 */ /* 0x000fe200078e3cff */
[----:B------:R-:W-:Y:S01]  /*6e00*/  IMAD R31, R3, UR5, R30 ;  /* 0x00000005031f7c24 */ /* 0x000fe2000f8e021e */
[----:B------:R-:W-:Y:S01]  /*6e10*/  LOP3.LUT R24, R24, R25, RZ, 0x3c, !PT ;  /* 0x0000001918187212 */ /* 0x000fe200078e3cff */
[----:B-1----:R1:W-:Y:S01]  /*6e20*/  @!P2 ST.E desc[UR36][R44.64], R28 ;  /* 0x0000001c2c00a985 */ /* 0x0023e2000c101924 */
[----:B------:R-:W-:Y:S01]  /*6e30*/  LOP3.LUT R12, R12, R13, RZ, 0x3c, !PT ;  /* 0x0000000d0c0c7212 */ /* 0x000fe200078e3cff */
[----:B------:R-:W-:Y:S01]  /*6e40*/  IMAD R30, R143, 0x60, R144 ;  /* 0x000000608f1e7824 */ /* 0x000fe200078e0290 */
[----:B------:R-:W-:Y:S01]  /*6e50*/  LOP3.LUT R36, R36, R37, RZ, 0x3c, !PT ;  /* 0x0000002524247212 */ /* 0x000fe200078e3cff */
[----:B--2---:R2:W-:Y:S01]  /*6e60*/  @!P0 ST.E desc[UR36][R46.64], R29 ;  /* 0x0000001d2e008985 */ /* 0x0045e2000c101924 */
[--C-:B------:R-:W-:Y:S01]  /*6e70*/  IMAD.X R25, RZ, RZ, R21.reuse, P6 ;  /* 0x000000ffff197224 */ /* 0x100fe200030e0615 */
[----:B------:R-:W-:Y:S01]  /*6e80*/  LOP3.LUT R4, R5, 0x180, RZ, 0xc0, !PT ;  /* 0x0000018005047812 */ /* 0x000fe200078ec0ff */
[--C-:B------:R-:W-:Y:S01]  /*6e90*/  IMAD.X R13, RZ, RZ, R21.reuse, P5 ;  /* 0x000000ffff0d7224 */ /* 0x100fe200028e0615 */
[----:B------:R3:W5:Y:S01]  /*6ea0*/  LD.E.128 R8, desc[UR36][R20.64] ;  /* 0x0000002414087980 */ /* 0x000762000c101d00 */
[--C-:B------:R-:W-:Y:S01]  /*6eb0*/  IMAD.X R37, RZ, RZ, R21.reuse, P4 ;  /* 0x000000ffff257224 */ /* 0x100fe200020e0615 */
[----:B------:R-:W-:Y:S01]  /*6ec0*/  SHF.R.U64 R4, R4, 0x3, RZ ;  /* 0x0000000304047819 */ /* 0x000fe200000012ff */
[----:B------:R-:W-:Y:S01]  /*6ed0*/  IMAD.X R41, RZ, RZ, R21, P3 ;  /* 0x000000ffff297224 */ /* 0x000fe200018e0615 */
[----:B-1----:R-:W1:Y:S01]  /*6ee0*/  @P1 LDC R45, c[0x0][0xbf0] ;  /* 0x0002fc00ff2d1b82 */ /* 0x002e620000000800 */
[----:B------:R-:W-:Y:S01]  /*6ef0*/  IMAD R30, R139, 0xc0, R30 ;  /* 0x000000c08b1e7824 */ /* 0x000fe200078e021e */
[----:B------:R-:W-:Y:S01]  /*6f00*/  LOP3.LUT R40, R4, R5, RZ, 0x3c, !PT ;  /* 0x0000000504287212 */ /* 0x000fe200078e3cff */
[----:B------:R-:W5:Y:S01]  /*6f10*/  LD.E.128 R24, desc[UR36][R24.64] ;  /* 0x0000002418187980 */ /* 0x000f62000c101d00 */
[----:B--2---:R-:W-:Y:S01]  /*6f20*/  IMAD.WIDE.U32 R28, R3, UR4, RZ ;  /* 0x00000004031c7c25 */ /* 0x004fe2000f8e00ff */
[----:B------:R-:W-:-:S02]  /*6f30*/  ULDC.64 UR4, c[0x0][0xae8] ;  /* 0x0002ba0000047ab9 */ /* 0x000fc40000000a00 */
[----:B------:R-:W5:Y:S01]  /*6f40*/  LD.E.128 R4, desc[UR36][R6.64] ;  /* 0x0000002406047980 */ /* 0x000f62000c101d00 */
[----:B---3--:R-:W-:Y:S02]  /*6f50*/  IMAD.IADD R21, R29, 0x1, R31 ;  /* 0x000000011d157824 */ /* 0x008fe400078e021f */
[----:B------:R-:W-:Y:S01]  /*6f60*/  IMAD R3, R32, UR4, RZ ;  /* 0x0000000420037c24 */ /* 0x000fe2000f8e02ff */
[----:B------:R-:W5:Y:S01]  /*6f70*/  LD.E.128 R12, desc[UR36][R12.64] ;  /* 0x000000240c0c7980 */ /* 0x000f62000c101d00 */
[----:B------:R-:W-:Y:S02]  /*6f80*/  IMAD.MOV.U32 R20, RZ, RZ, R28 ;  /* 0x000000ffff147224 */ /* 0x000fe400078e001c */
[C---:B------:R-:W-:Y:S01]  /*6f90*/  IMAD R3, R138.reuse, UR5, R3 ;  /* 0x000000058a037c24 */ /* 0x040fe2000f8e0203 */
[----:B------:R-:W5:Y:S01]  /*6fa0*/  LD.E.128 R36, desc[UR36][R36.64] ;  /* 0x0000002424247980 */ /* 0x000f62000c101d00 */
[----:B------:R-:W-:Y:S01]  /*6fb0*/  IMAD.WIDE.U32 R20, R138, UR4, R20 ;  /* 0x000000048a147c25 */ /* 0x000fe2000f8e0014 */
[----:B------:R-:W-:-:S02]  /*6fc0*/  ULDC.64 UR4, c[0x0][0xaf0] ;  /* 0x0002bc0000047ab9 */ /* 0x000fc40000000a00 */
[----:B------:R-:W5:Y:S01]  /*6fd0*/  LD.E.128 R40, desc[UR36][R40.64] ;  /* 0x0000002428287980 */ /* 0x000f62000c101d00 */
[----:B0-----:R-:W-:Y:S01]  /*6fe0*/  @P1 IMAD.HI.U32 R28, R30, R53, RZ ;  /* 0x000000351e1c1227 */ /* 0x001fe200078e00ff */
[----:B------:R-:W-:Y:S01]  /*6ff0*/  IADD3 R21, R21, R3, RZ ;  /* 0x0000000315157210 */ /* 0x000fe20007ffe0ff */
[----:B------:R-:W-:Y:S01]  /*7000*/  @!PT LDS RZ, [RZ] ;  /* 0x00000000fffff984 */ /* 0x000fe20000000800 */
[----:B------:R-:W-:Y:S01]  /*7010*/  @!PT LDS RZ, [RZ] ;  /* 0x00000000fffff984 */ /* 0x000fe20000000800 */
[----:B------:R-:W-:Y:S01]  /*7020*/  @!PT LDS RZ, [RZ] ;  /* 0x00000000fffff984 */ /* 0x000fe20000000800 */
[----:B------:R-:W-:Y:S01]  /*7030*/  @!PT LDS RZ, [RZ] ;  /* 0x00000000fffff984 */ /* 0x000fe20000000800 */
[----:B------:R0:W-:Y:S06]  /*7040*/  MEMBAR.ALL.CTA ;  /* 0x0000000000007992 */ /* 0x0001ec0000008000 */
[----:B0-----:R-:W0:Y:S01]  /*7050*/  FENCE.VIEW.ASYNC.S ;  /* 0x00000000000073c6 */ /* 0x001e220000000000 */
[----:B------:R-:W-:Y:S01]  /*7060*/  IMAD.MOV.U32 R3, RZ, RZ, R30 ;  /* 0x000000ffff037224 */ /* 0x000fe200078e001e */
[----:B-1----:R-:W-:Y:S01]  /*7070*/  @P1 SHF.R.U32.HI R3, RZ, R45, R28 ;  /* 0x0000002dff031219 */ /* 0x002fe2000001161c */
[----:B------:R-:W-:-:S02]  /*7080*/  IMAD R29, R141, UR4, RZ ;  /* 0x000000048d1d7c24 */ /* 0x000fc4000f8e02ff */
[----:B------:R-:W-:Y:S01]  /*7090*/  IMAD.WIDE.U32 R20, R49, UR4, R20 ;  /* 0x0000000431147c25 */ /* 0x000fe2000f8e0014 */
[----:B------:R-:W-:-:S03]  /*70a0*/  SHF.R.S32.HI R28, RZ, 0x1f, R3 ;  /* 0x0000001fff1c7819 */ /* 0x000fc60000011403 */
[----:B------:R-:W-:Y:S01]  /*70b0*/  IMAD R29, R49, UR5, R29 ;  /* 0x00000005311d7c24 */ /* 0x000fe2000f8e021d */
[----:B------:R-:W-:Y:S01]  /*70c0*/  ULDC.64 UR4, c[0x0][0xae0] ;  /* 0x0002b80000047ab9 */ /* 0x000fe20000000a00 */
[----:B------:R-:W-:Y:S02]  /*70d0*/  IMAD.MOV R31, RZ, RZ, -R3 ;  /* 0x000000ffff1f7224 */ /* 0x000fe400078e0a03 */
[----:B------:R-:W-:Y:S02]  /*70e0*/  IMAD.IADD R21, R21, 0x1, R29 ;  /* 0x0000000115157824 */ /* 0x000fe400078e021d */
[----:B------:R-:W-:Y:S02]  /*70f0*/  IMAD R29, R0, R31, R30 ;  /* 0x0000001f001d7224 */ /* 0x000fe400078e021e */
[----:B------:R-:W-:-:S03]  /*7100*/  IMAD R28, R28, UR4, RZ ;  /* 0x000000041c1c7c24 */ /* 0x000fc6000f8e02ff */
[----:B------:R-:W-:Y:S01]  /*7110*/  SHF.R.S32.HI R0, RZ, 0x1f, R29 ;  /* 0x0000001fff007819 */ /* 0x000fe2000001141d */
[C---:B------:R-:W-:Y:S02]  /*7120*/  IMAD R31, R3.reuse, UR5, R28 ;  /* 0x00000005031f7c24 */ /* 0x040fe4000f8e021c */
[----:B------:R-:W-:Y:S01]  /*7130*/  IMAD.WIDE.U32 R20, R3, UR4, R20 ;  /* 0x0000000403147c25 */ /* 0x000fe2000f8e0014 */
[----:B------:R-:W-:-:S03]  /*7140*/  ULDC.64 UR4, c[0x0][0xad8] ;  /* 0x0002b60000047ab9 */ /* 0x000fc60000000a00 */
[----:B------:R-:W-:Y:S02]  /*7150*/  IMAD R0, R0, UR4, RZ ;  /* 0x0000000400007c24 */ /* 0x000fe4000f8e02ff */
[----:B------:R-:W-:Y:S02]  /*7160*/  IMAD.IADD R21, R21, 0x1, R31 ;  /* 0x0000000115157824 */ /* 0x000fe400078e021f */
[----:B------:R-:W-:Y:S02]  /*7170*/  IMAD R3, R29, UR5, R0 ;  /* 0x000000051d037c24 */ /* 0x000fe4000f8e0200 */
[----:B------:R-:W-:Y:S02]  /*7180*/  IMAD R0, R139, 0xc0, R144 ;  /* 0x000000c08b007824 */ /* 0x000fe400078e0290 */
[----:B------:R-:W-:Y:S01]  /*7190*/  IMAD.WIDE.U32 R20, R29, UR4, R20 ;  /* 0x000000041d147c25 */ /* 0x000fe2000f8e0014 */
[----:B------:R-:W-:Y:S02]  /*71a0*/  UIADD3 UR4, UR40, 0x2d820, URZ ;  /* 0x0002d82028047890 */ /* 0x000fe4000fffe03f */
[----:B------:R-:W-:Y:S01]  /*71b0*/  ISETP.GE.AND P0, PT, R0, R51, PT ;  /* 0x000000330000720c */ /* 0x000fe20003f06270 */
[----:B------:R-:W-:Y:S01]  /*71c0*/  IMAD.IADD R3, R21, 0x1, R3 ;  /* 0x0000000115037824 */ /* 0x000fe200078e0203 */
[----:B------:R-:W-:Y:S01]  /*71d0*/  LEA R32, P1, R20, UR6, 0x1 ;  /* 0x0000000614207c11 */ /* 0x000fe2000f8208ff */
[----:B------:R-:W-:-:S03]  /*71e0*/  UPRMT UR4, URZ, 0x654, UR4 ;  /* 0x000006543f047896 */ /* 0x000fc60008000004 */
[----:B------:R-:W-:Y:S01]  /*71f0*/  LEA.HI.X R3, R20, UR7, R3, 0x1, P1 ;  /* 0x0000000714037c11 */ /* 0x000fe200088f0c03 */
[----:B0-----:R0:W1:Y:S01]  /*7200*/  SHFL.IDX PT, R28, R32, RZ, 0x1c1f ;  /* 0x001c1fff201c7589 */ /* 0x00106200000e0000 */
[----:B------:R-:W-:Y:S03]  /*7210*/  BSSY B1, `(.L_x_10197) ;  /* 0x0000010000017945 */ /* 0x000fe60003800000 */
[----:B------:R0:W2:Y:S01]  /*7220*/  SHFL.IDX PT, R29, R3, RZ, 0x1c1f ;  /* 0x001c1fff031d7589 */ /* 0x0000a200000e0000 */
[----:B------:R-:W-:Y:S01]  /*7230*/  SYNCS.ARRIVE.TRANS64.RED.A1T0 RZ, [UR4], RZ ;  /* 0x000000ffffff79a7 */ /* 0x000fe20008100404 */
[----:B------:R-:W-:Y:S05]  /*7240*/  @P0 BRA `(.L_x_10198) ;  /* 0x0000000000300947 */ /* 0x000fea0003800000 */
[----:B------:R-:W-:Y:S02]  /*7250*/  ULDC UR4, c[0x0][0xac8] ;  /* 0x0002b20000047ab9 */ /* 0x000fe40000000800 */
[----:B------:R-:W-:Y:S02]  /*7260*/  ISETP.GE.AND P1, PT, R140, UR4, PT ;  /* 0x000000048c007c0c */ /* 0x000fe4000bf26270 */
[----:B------:R-:W-:Y:S02]  /*7270*/  ISETP.GE.AND P2, PT, R142, UR4, PT ;  /* 0x000000048e007c0c */ /* 0x000fe4000bf46270 */
[----:B------:R-:W-:-:S09]  /*7280*/  ISETP.GE.AND P0, PT, R137, UR4, PT ;  /* 0x0000000489007c0c */ /* 0x000fd2000bf06270 */
[-C--:B-1----:R-:W-:Y:S02]  /*7290*/  @!P1 LEA R30, P3, R140, R28.reuse, 0x1 ;  /* 0x0000001c8c1e9211 */ /* 0x082fe400078608ff */
[----:B------:R-:W-:Y:S02]  /*72a0*/  @!P2 LEA R44, P4, R142, R28, 0x1 ;  /* 0x0000001c8e2ca211 */ /* 0x000fe400078808ff */
[----:B--2---:R-:W-:Y:S01]  /*72b0*/  @!P0 IMAD.WIDE R20, R137, 0x2, R28 ;  /* 0x0000000289148825 */ /* 0x004fe200078e021c */
[-C--:B------:R-:W-:Y:S02]  /*72c0*/  @!P1 LEA.HI.X R31, R140, R29.reuse, R154, 0x1, P3 ;  /* 0x0000001d8c1f9211 */ /* 0x080fe400018f0c9a */
[----:B------:R-:W-:Y:S02]  /*72d0*/  @!P2 LEA.HI.X R45, R142, R29, R153, 0x1, P4 ;  /* 0x0000001d8e2da211 */ /* 0x000fe400020f0c99 */
[----:B-----5:R3:W-:Y:S04]  /*72e0*/  @!P0 ST.E.128 desc[UR36][R20.64], R8 ;  /* 0x0000000814008985 */ /* 0x0207e8000c101d24 */
[----:B------:R3:W-:Y:S04]  /*72f0*/  @!P1 ST.E.128 desc[UR36][R30.64], R24 ;  /* 0x000000181e009985 */ /* 0x0007e8000c101d24 */
[----:B------:R3:W-:Y:S02]  /*7300*/  @!P2 ST.E.128 desc[UR36][R44.64], R36 ;  /* 0x000000242c00a985 */ /* 0x0007e4000c101d24 */
.L_x_10198:
[----:B------:R-:W-:Y:S05]  /*7310*/  BSYNC B1 ;  /* 0x0000000000017941 */ /* 0x000fea0003800000 */
.L_x_10197:
[----:B------:R-:W-:Y:S01]  /*7320*/  VIADD R0, R0, 0x60 ;  /* 0x0000006000007836 */ /* 0x000fe20000000000 */
[----:B---3-5:R3:W4:Y:S04]  /*7330*/  SHFL.IDX PT, R11, R3, 0x1, 0x1c1f ;  /* 0x003c1f00030b7f89 */ /* 0x02872800000e0000 */
[----:B------:R-:W-:Y:S01]  /*7340*/  ISETP.GE.AND P0, PT, R0, R51, PT ;  /* 0x000000330000720c */ /* 0x000fe20003f06270 */
[----:B------:R3:W0:-:S12]  /*7350*/  SHFL.IDX PT, R10, R32, 0x1, 0x1c1f ;  /* 0x003c1f00200a7f89 */ /* 0x00061800000e0000 */
[----:B---3--:R-:W-:Y:S05]  /*7360*/  @P0 BRA `(.L_x_10199) ;  /* 0x0000000800880947 */ /* 0x008fea0003800000 */
[----:B------:R-:W-:Y:S02]  /*7370*/  ULDC UR4, c[0x0][0xac8] ;  /* 0x0002b20000047ab9 */ /* 0x000fe40000000800 */
[----:B------:R-:W-:Y:S02]  /*7380*/  ISETP.GE.AND P2, PT, R140, UR4, PT ;  /* 0x000000048c007c0c */ /* 0x000fe4000bf46270 */
[----:B------:R-:W-:-:S11]  /*7390*/  ISETP.GE.AND P1, PT, R137, UR4, PT ;  /* 0x0000000489007c0c */ /* 0x000fd6000bf26270 */
[C---:B0-----:R-:W-:Y:S02]  /*73a0*/  @!P2 LEA R20, P0, R140.reuse, R10, 0x1 ;  /* 0x0000000a8c14a211 */ /* 0x041fe400078008ff */
[----:B----4-:R-:W-:Y:S02]  /*73b0*/  @!P1 IMAD.WIDE R8, R137, 0x2, R10 ;  /* 0x0000000289089825 */ /* 0x010fe400078e020a */
[----:B------:R-:W-:Y:S02]  /*73c0*/  @!P2 LEA.HI.X R21, R140, R11, R154, 0x1, P0 ;  /* 0x0000000b8c15a211 */ /* 0x000fe400000f0c9a */
[----:B------:R-:W-:Y:S01]  /*73d0*/  ISETP.GE.AND P0, PT, R142, UR4, PT ;  /* 0x000000048e007c0c */ /* 0x000fe2000bf06270 */
[----:B------:R3:W-:Y:S04]  /*73e0*/  @!P1 ST.E.128 desc[UR36][R8.64], R4 ;  /* 0x0000000408009985 */ /* 0x0007e8000c101d24 */
[----:B------:R3:W-:Y:S08]  /*73f0*/  @!P2 ST.E.128 desc[UR36][R20.64], R12 ;  /* 0x0000000c1400a985 */ /* 0x0007f0000c101d24 */
[----:B------:R-:W-:Y:S05]  /*7400*/  @P0 BRA `(.L_x_10199) ;  /* 0x0000000800600947 */ /* 0x000fea0003800000 */
[----:B---3--:R-:W-:-:S04]  /*7410*/  LEA R4, P0, R142, R10, 0x1 ;  /* 0x0000000a8e047211 */ /* 0x008fc800078008ff */
[----:B------:R-:W-:-:S05]  /*7420*/  LEA.HI.X R5, R142, R11, R153, 0x1, P0 ;  /* 0x0000000b8e057211 */ /* 0x000fca00000f0c99 */
[----:B------:R0:W-:Y:S01]  /*7430*/  ST.E.128 desc[UR36][R4.64], R40 ;  /* 0x0000002804007985 */ /* 0x0001e2000c101d24 */
[----:B------:R-:W-:Y:S05]  /*7440*/  BRA `(.L_x_10199) ;  /* 0x0000000800507947 */ /* 0x000fea0003800000 */
.L_x_10195:
[----:B------:R-:W1:Y:S01]  /*7450*/  LDC.64 R6, c[0x0][0xc00] ;  /* 0x00030000ff067b82 */ /* 0x000e620000000a00 */
[C---:B------:R-:W-:Y:S01]  /*7460*/  IMAD.SHL.U32 R5, R136.reuse, 0x4, RZ ;  /* 0x0000000488057824 */ /* 0x040fe200078e00ff */
[----:B------:R-:W-:Y:S01]  /*7470*/  SHF.L.U64.HI R0, R136, 0x2, R141 ;  /* 0x0000000288007819 */ /* 0x000fe2000001028d */
[----:B------:R-:W-:Y:S01]  /*7480*/  ULDC.64 UR4, c[0x0][0xc08] ;  /* 0x0003020000047ab9 */ /* 0x000fe20000000a00 */
[----:B------:R-:W-:-:S04]  /*7490*/  IMAD.MOV.U32 R3, RZ, RZ, RZ ;  /* 0x000000ffff037224 */ /* 0x000fc800078e00ff */
[----:B------:R-:W2:Y:S01]  /*74a0*/  LDC R25, c[0x0][0xbe8] ;  /* 0x0002fa00ff197b82 */ /* 0x000ea20000000800 */
[----:B-1----:R-:W-:Y:S02]  /*74b0*/  ISETP.NE.U32.AND P0, PT, R6, RZ, PT ;  /* 0x000000ff0600720c */ /* 0x002fe40003f05070 */
[----:B------:R-:W-:Y:S02]  /*74c0*/  IADD3 R6, P1, R5, R6, RZ ;  /* 0x0000000605067210 */ /* 0x000fe40007f3e0ff */
[----:B------:R-:W-:-:S03]  /*74d0*/  ISETP.NE.AND.EX P0, PT, R7, RZ, PT, P0 ;  /* 0x000000ff0700720c */ /* 0x000fc60003f05300 */
[----:B------:R-:W-:Y:S01]  /*74e0*/  IMAD.X R7, R0, 0x1, R7, P1 ;  /* 0x0000000100077824 */ /* 0x000fe200008e0607 */
[----:B------:R-:W-:-:S04]  /*74f0*/  ISETP.NE.U32.AND P1, PT, RZ, UR4, PT ;  /* 0x00000004ff007c0c */ /* 0x000fc8000bf25070 */
[----:B------:R-:W-:-:S05]  /*7500*/  ISETP.NE.AND.EX P1, PT, RZ, UR5, PT, P1 ;  /* 0x00000005ff007c0c */ /* 0x000fca000bf25310 */
[----:B------:R1:W5:Y:S08]  /*7510*/  @P0 LDG.E R3, desc[UR36][R6.64] ;  /* 0x0000002406030981 */ /* 0x000370000c1e1900 */
[----:B------:R-:W-:Y:S01]  /*7520*/  @P1 IADD3 R4, P2, R5, UR4, RZ ;  /* 0x0000000405041c10 */ /* 0x000fe2000ff5e0ff */
[----:B------:R-:W-:-:S03]  /*7530*/  ULDC UR4, c[0x0][0xa88] ;  /* 0x0002a20000047ab9 */ /* 0x000fc60000000800 */
[----:B------:R-:W-:Y:S02]  /*7540*/  @P1 IADD3.X R5, R0, UR5, RZ, P2, !PT ;  /* 0x0000000500051c10 */ /* 0x000fe400097fe4ff */
[----:B------:R-:W-:-:S06]  /*7550*/  MOV R0, UR4 ;  /* 0x0000000400007c02 */ /* 0x000fcc0008000f00 */
[----:B------:R1:W5:Y:S01]  /*7560*/  @P1 LDG.E R0, desc[UR36][R4.64] ;  /* 0x0000002404001981 */ /* 0x000362000c1e1900 */
[----:B--2---:R-:W-:Y:S02]  /*7570*/  ISETP.NE.AND P2, PT, R25, 0x1, PT ;  /* 0x000000011900780c */ /* 0x004fe40003f45270 */
[----:B------:R-:W-:-:S11]  /*7580*/  ISETP.GE.AND P3, PT, R155, 0xc0, PT ;  /* 0x000000c09b00780c */ /* 0x000fd60003f66270 */
[----:B------:R-:W2:Y:S01]  /*7590*/  @P2 LDC R14, c[0x0][0xbec] ;  /* 0x0002fb00ff0e2b82 */ /* 0x000ea20000000800 */
[----:B-1----:R-:W-:Y:S05]  /*75a0*/  @P1 BRA `(.L_x_10200) ;  /* 0x0000000000101947 */ /* 0x002fea0003800000 */
[----:B------:R-:W-:Y:S05]  /*75b0*/  @!P0 BRA `(.L_x_10200) ;  /* 0x00000000000c8947 */ /* 0x000fea0003800000 */
[----:B------:R-:W3:Y:S04]  /*75c0*/  LDG.E R5, desc[UR36][R6.64] ;  /* 0x0000002406057981 */ /* 0x000ee8000c1e1900 */
[----:B-----5:R-:W3:Y:S02]  /*75d0*/  LDG.E R0, desc[UR36][R6.64+0x4] ;  /* 0x0000042406007981 */ /* 0x020ee4000c1e1900 */
[----:B---3--:R-:W-:-:S07]  /*75e0*/  IMAD.IADD R0, R0, 0x1, -R5 ;  /* 0x0000000100007824 */ /* 0x008fce00078e0a05 */
.L_x_10200:
[----:B------:R-:W-:Y:S01]  /*75f0*/  BSSY B1, `(.L_x_10201) ;  /* 0x000002e000017945 */ /* 0x000fe20003800000 */
[----:B------:R-:W-:Y:S02]  /*7600*/  SHF.R.S32.HI R12, RZ, 0x1f, R138 ;  /* 0x0000001fff0c7819 */ /* 0x000fe4000001148a */
[----:B------:R-:W-:Y:S02]  /*7610*/  SEL R13, R136, RZ, !P0 ;  /* 0x000000ff880d7207 */ /* 0x000fe40004000000 */
[----:B------:R-:W-:Y:S02]  /*7620*/  SEL R141, R141, RZ, !P0 ;  /* 0x000000ff8d8d7207 */ /* 0x000fe40004000000 */
[----:B-----5:R-:W-:Y:S01]  /*7630*/  SHF.R.S32.HI R10, RZ, 0x1f, R3 ;  /* 0x0000001fff0a7819 */ /* 0x020fe20000011403 */
[----:B------:R-:W-:Y:S06]  /*7640*/  @P3 BRA `(.L_x_10202) ;  /* 0x0000000000a03947 */ /* 0x000fec0003800000 */
[----:B------:R-:W1:Y:S01]  /*7650*/  S2R R4, SR_TID.X ;  /* 0x0000000000047919 */ /* 0x000e620000002100 */
[----:B------:R-:W3:Y:S02]  /*7660*/  LDC R11, c[0x0][0xbe8] ;  /* 0x0002fa00ff0b7b82 */ /* 0x000ee40000000800 */
[----:B---3--:R-:W-:Y:S02]  /*7670*/  IMAD R5, R0, R11, RZ ;  /* 0x0000000b00057224 */ /* 0x008fe400078e02ff */
[----:B-1----:R-:W-:-:S04]  /*7680*/  IMAD R4, R139, 0xc0, R4 ;  /* 0x000000c08b047824 */ /* 0x002fc800078e0204 */
[----:B------:R-:W-:-:S05]  /*7690*/  VIADD R8, R4, 0xffffff80 ;  /* 0xffffff8004087836 */ /* 0x000fca0000000000 */
        /* <DEDUP_REMOVED lines=9> */
[----:B------:R-:W1:Y:S01]  /*7730*/  @P0 LDC R15, c[0x0][0xbec] ;  /* 0x0002fb00ff0f0b82 */ /* 0x000e620000000800 */
[----:B------:R-:W-:Y:S01]  /*7740*/  IMAD R9, R138, UR5, R9 ;  /* 0x000000058a097c24 */ /* 0x000fe2000f8e0209 */
[----:B------:R-:W-:-:S03]  /*7750*/  ULDC.64 UR4, c[0x0][0xb98] ;  /* 0x0002e60000047ab9 */ /* 0x000fc60000000a00 */
[----:B------:R-:W-:-:S03]  /*7760*/  IMAD.IADD R5, R5, 0x1, R9 ;  /* 0x0000000105057824 */ /* 0x000fc600078e0209 */
[----:B------:R-:W3:Y:S01]  /*7770*/  @P0 LDC R21, c[0x0][0xbf0] ;  /* 0x0002fc00ff150b82 */ /* 0x000ee20000000800 */
[----:B------:R-:W-:-:S04]  /*7780*/  IMAD.WIDE.U32 R4, R13, UR4, R4 ;  /* 0x000000040d047c25 */ /* 0x000fc8000f8e0004 */
[----:B-1----:R-:W-:-:S05]  /*7790*/  @P0 IMAD.HI.U32 R6, R8, R15, RZ ;  /* 0x0000000f08060227 */ /* 0x002fca00078e00ff */
        /* <DEDUP_REMOVED lines=19> */
.L_x_10202:
[----:B------:R-:W-:Y:S05]  /*78d0*/  BSYNC B1 ;  /* 0x0000000000017941 */ /* 0x000fea0003800000 */
.L_x_10201:
[----:B------:R-:W3:Y:S01]  /*78e0*/  @P2 LDC R9, c[0x0][0xbf0] ;  /* 0x0002fc00ff092b82 */ /* 0x000ee20000000800 */
[----:B------:R-:W-:Y:S01]  /*78f0*/  ULDC.64 UR4, c[0x0][0xaa0] ;  /* 0x0002a80000047ab9 */ /* 0x000fe20000000a00 */
[----:B-1----:R-:W-:Y:S01]  /*7900*/  IMAD R6, R143, 0x60, R144 ;  /* 0x000000608f067824 */ /* 0x002fe200078e0290 */
[----:B------:R-:W-:Y:S01]  /*7910*/  BSSY B1, `(.L_x_10203) ;  /* 0x0000036000017945 */ /* 0x000fe20003800000 */
[----:B------:R-:W-:Y:S02]  /*7920*/  IMAD R4, R10, UR4, RZ ;  /* 0x000000040a047c24 */ /* 0x000fe4000f8e02ff */
[----:B------:R-:W-:Y:S02]  /*7930*/  IMAD R11, R139, 0xc0, R6 ;  /* 0x000000c08b0b7824 */ /* 0x000fe400078e0206 */
[C---:B------:R-:W-:Y:S02]  /*7940*/  IMAD R7, R3.reuse, UR5, R4 ;  /* 0x0000000503077c24 */ /* 0x040fe4000f8e0204 */
[----:B------:R-:W-:Y:S01]  /*7950*/  IMAD.WIDE.U32 R4, R3, UR4, RZ ;  /* 0x0000000403047c25 */ /* 0x000fe2000f8e00ff */
[----:B------:R-:W-:-:S03]  /*7960*/  ULDC.64 UR4, c[0x0][0xae8] ;  /* 0x0002ba0000047ab9 */ /* 0x000fc60000000a00 */
[----:B------:R-:W-:Y:S01]  /*7970*/  IMAD R3, R12, UR4, RZ ;  /* 0x000000040c037c24 */ /* 0x000fe2000f8e02ff */
[----:B------:R-:W-:Y:S01]  /*7980*/  IADD3 R5, R5, R7, RZ ;  /* 0x0000000705057210 */ /* 0x000fe20007ffe0ff */
[----:B--2---:R-:W-:-:S04]  /*7990*/  @P2 IMAD.HI.U32 R6, R11, R14, RZ ;  /* 0x0000000e0b062227 */ /* 0x004fc800078e00ff */
[C---:B------:R-:W-:Y:S02]  /*79a0*/  IMAD R7, R138.reuse, UR5, R3 ;  /* 0x000000058a077c24 */ /* 0x040fe4000f8e0203 */
[----:B------:R-:W-:Y:S01]  /*79b0*/  IMAD.WIDE.U32 R4, R138, UR4, R4 ;  /* 0x000000048a047c25 */ /* 0x000fe2000f8e0004 */
[----:B------:R-:W-:-:S03]  /*79c0*/  ULDC.64 UR4, c[0x0][0xaf0] ;  /* 0x0002bc0000047ab9 */ /* 0x000fc60000000a00 */
[----:B------:R-:W-:Y:S01]  /*79d0*/  IMAD.MOV.U32 R3, RZ, RZ, R11 ;  /* 0x000000ffff037224 */ /* 0x000fe200078e000b */
[----:B---3--:R-:W-:Y:S01]  /*79e0*/  @P2 SHF.R.U32.HI R3, RZ, R9, R6 ;  /* 0x00000009ff032219 */ /* 0x008fe20000011606 */
[----:B------:R-:W-:Y:S02]  /*79f0*/  IMAD.IADD R5, R5, 0x1, R7 ;  /* 0x0000000105057824 */ /* 0x000fe400078e0207 */
[----:B------:R-:W-:Y:S01]  /*7a00*/  IMAD R7, R141, UR4, RZ ;  /* 0x000000048d077c24 */ /* 0x000fe2000f8e02ff */
[--C-:B------:R-:W-:Y:S01]  /*7a10*/  SHF.R.S32.HI R6, RZ, 0x1f, R3.reuse ;  /* 0x0000001fff067819 */ /* 0x100fe20000011403 */
[----:B------:R-:W-:Y:S02]  /*7a20*/  IMAD.MOV R8, RZ, RZ, -R3 ;  /* 0x000000ffff087224 */ /* 0x000fe400078e0a03 */
[C---:B------:R-:W-:Y:S02]  /*7a30*/  IMAD R9, R13.reuse, UR5, R7 ;  /* 0x000000050d097c24 */ /* 0x040fe4000f8e0207 */
[----:B------:R-:W-:Y:S01]  /*7a40*/  IMAD.WIDE.U32 R4, R13, UR4, R4 ;  /* 0x000000040d047c25 */ /* 0x000fe2000f8e0004 */
[----:B------:R-:W-:-:S03]  /*7a50*/  ULDC.64 UR4, c[0x0][0xae0] ;  /* 0x0002b80000047ab9 */ /* 0x000fc60000000a00 */
[----:B------:R-:W-:Y:S02]  /*7a60*/  IMAD R7, R25, R8, R11 ;  /* 0x0000000819077224 */ /* 0x000fe400078e020b */
[----:B------:R-:W-:Y:S02]  /*7a70*/  IMAD R8, R6, UR4, RZ ;  /* 0x0000000406087c24 */ /* 0x000fe4000f8e02ff */
[----:B------:R-:W-:Y:S01]  /*7a80*/  IMAD.IADD R5, R5, 0x1, R9 ;  /* 0x0000000105057824 */ /* 0x000fe200078e0209 */
[----:B------:R-:W-:Y:S01]  /*7a90*/  SHF.R.S32.HI R6, RZ, 0x1f, R7 ;  /* 0x0000001fff067819 */ /* 0x000fe20000011407 */
[C---:B------:R-:W-:Y:S02]  /*7aa0*/  IMAD R9, R3.reuse, UR5, R8 ;  /* 0x0000000503097c24 */ /* 0x040fe4000f8e0208 */
[----:B------:R-:W-:Y:S01]  /*7ab0*/  IMAD.WIDE.U32 R4, R3, UR4, R4 ;  /* 0x0000000403047c25 */ /* 0x000fe2000f8e0004 */
[----:B------:R-:W-:-:S03]  /*7ac0*/  ULDC.64 UR4, c[0x0][0xad8] ;  /* 0x0002b60000047ab9 */ /* 0x000fc60000000a00 */
[----:B------:R-:W-:Y:S02]  /*7ad0*/  IMAD R6, R6, UR4, RZ ;  /* 0x0000000406067c24 */ /* 0x000fe4000f8e02ff */
[----:B------:R-:W-:Y:S02]  /*7ae0*/  IMAD.IADD R5, R5, 0x1, R9 ;  /* 0x0000000105057824 */ /* 0x000fe400078e0209 */
[----:B------:R-:W-:Y:S02]  /*7af0*/  IMAD R25, R0, R25, RZ ;  /* 0x0000001900197224 */ /* 0x000fe400078e02ff */
[----:B------:R-:W-:Y:S02]  /*7b00*/  IMAD R0, R139, 0xc0, R144 ;  /* 0x000000c08b007824 */ /* 0x000fe400078e0290 */
[C---:B------:R-:W-:Y:S02]  /*7b10*/  IMAD R3, R7.reuse, UR5, R6 ;  /* 0x0000000507037c24 */ /* 0x040fe4000f8e0206 */
[----:B------:R-:W-:Y:S01]  /*7b20*/  IMAD.WIDE.U32 R4, R7, UR4, R4 ;  /* 0x0000000407047c25 */ /* 0x000fe2000f8e0004 */
[----:B------:R-:W-:Y:S01]  /*7b30*/  ISETP.GE.AND P0, PT, R0, R25, PT ;  /* 0x000000190000720c */ /* 0x000fe20003f06270 */
[----:B------:R-:W-:-:S02]  /*7b40*/  ULDC.64 UR4, c[0x0][0xa80] ;  /* 0x0002a00000047ab9 */ /* 0x000fc40000000a00 */
[----:B------:R-:W-:Y:S01]  /*7b50*/  IMAD.IADD R3, R5, 0x1, R3 ;  /* 0x0000000105037824 */ /* 0x000fe200078e0203 */
[----:B------:R-:W-:-:S04]  /*7b60*/  LEA R6, P1, R4, UR4, 0x1 ;  /* 0x0000000404067c11 */ /* 0x000fc8000f8208ff */
[----:B------:R-:W-:Y:S02]  /*7b70*/  LEA.HI.X R3, R4, UR5, R3, 0x1, P1 ;  /* 0x0000000504037c11 */ /* 0x000fe400088f0c03 */
[----:B------:R1:W2:Y:S04]  /*7b80*/  SHFL.IDX PT, R4, R6, RZ, 0x1c1f ;  /* 0x001c1fff06047589 */ /* 0x0002a800000e0000 */
[----:B------:R1:W3:Y:S01]  /*7b90*/  SHFL.IDX PT, R5, R3, RZ, 0x1c1f ;  /* 0x001c1fff03057589 */ /* 0x0002e200000e0000 */
[----:B------:R-:W-:Y:S05]  /*7ba0*/  @P0 BRA `(.L_x_10204) ;  /* 0x0000000000300947 */ /* 0x000fea0003800000 */
[----:B------:R-:W-:Y:S02]  /*7bb0*/  ULDC UR4, c[0x0][0xac8] ;  /* 0x0002b20000047ab9 */ /* 0x000fe40000000800 */
[----:B------:R-:W-:Y:S02]  /*7bc0*/  ISETP.GE.AND P3, PT, R140, UR4, PT ;  /* 0x000000048c007c0c */ /* 0x000fe4000bf66270 */
[----:B------:R-:W-:Y:S02]  /*7bd0*/  ISETP.GE.AND P4, PT, R142, UR4, PT ;  /* 0x000000048e007c0c */ /* 0x000fe4000bf86270 */
[----:B------:R-:W-:-:S09]  /*7be0*/  ISETP.GE.AND P2, PT, R137, UR4, PT ;  /* 0x0000000489007c0c */ /* 0x000fd2000bf46270 */
[-C--:B--2---:R-:W-:Y:S02]  /*7bf0*/  @!P3 LEA R10, P0, R140, R4.reuse, 0x1 ;  /* 0x000000048c0ab211 */ /* 0x084fe400078008ff */
[----:B------:R-:W-:Y:S02]  /*7c00*/  @!P4 LEA R12, P1, R142, R4, 0x1 ;  /* 0x000000048e0cc211 */ /* 0x000fe400078208ff */
[----:B---3--:R-:W-:Y:S01]  /*7c10*/  @!P2 IMAD.WIDE R8, R137, 0x2, R4 ;  /* 0x000000028908a825 */ /* 0x008fe200078e0204 */
[-C--:B------:R-:W-:Y:S02]  /*7c20*/  @!P3 LEA.HI.X R11, R140, R5.reuse, R154, 0x1, P0 ;  /* 0x000000058c0bb211 */ /* 0x080fe400000f0c9a */
[----:B------:R-:W-:Y:S02]  /*7c30*/  @!P4 LEA.HI.X R13, R142, R5, R153, 0x1, P1 ;  /* 0x000000058e0dc211 */ /* 0x000fe400008f0c99 */
[----:B------:R4:W-:Y:S04]  /*7c40*/  @!P2 ST.E.128 desc[UR36][R8.64], RZ ;  /* 0x000000ff0800a985 */ /* 0x0009e8000c101d24 */
[----:B------:R4:W-:Y:S04]  /*7c50*/  @!P3 ST.E.128 desc[UR36][R10.64], RZ ;  /* 0x000000ff0a00b985 */ /* 0x0009e8000c101d24 */
[----:B------:R4:W-:Y:S02]  /*7c60*/  @!P4 ST.E.128 desc[UR36][R12.64], RZ ;  /* 0x000000ff0c00c985 */ /* 0x0009e4000c101d24 */
.L_x_10204:
[----:B------:R-:W-:Y:S05]  /*7c70*/  BSYNC B1 ;  /* 0x0000000000017941 */ /* 0x000fea0003800000 */
.L_x_10203:
[----:B------:R-:W-:Y:S01]  /*7c80*/  VIADD R0, R0, 0x60 ;  /* 0x0000006000007836 */ /* 0x000fe20000000000 */
[----:B---3--:R3:W0:Y:S04]  /*7c90*/  SHFL.IDX PT, R5, R3, 0x1, 0x1c1f ;  /* 0x003c1f0003057f89 */ /* 0x00862800000e0000 */
[----:B------:R-:W-:Y:S01]  /*7ca0*/  ISETP.GE.AND P0, PT, R0, R25, PT ;  /* 0x000000190000720c */ /* 0x000fe20003f06270 */
[----:B--2---:R3:W2:-:S12]  /*7cb0*/  SHFL.IDX PT, R4, R6, 0x1, 0x1c1f ;  /* 0x003c1f0006047f89 */ /* 0x00469800000e0000 */
[----:B---3--:R-:W-:Y:S05]  /*7cc0*/  @P0 BRA `(.L_x_10199) ;  /* 0x0000000000300947 */ /* 0x008fea0003800000 */
[----:B------:R-:W-:Y:S02]  /*7cd0*/  ULDC UR4, c[0x0][0xac8] ;  /* 0x0002b20000047ab9 */ /* 0x000fe40000000800 */
[----:B------:R-:W-:Y:S02]  /*7ce0*/  ISETP.GE.AND P3, PT, R140, UR4, PT ;  /* 0x000000048c007c0c */ /* 0x000fe4000bf66270 */
[----:B------:R-:W-:Y:S02]  /*7cf0*/  ISETP.GE.AND P4, PT, R142, UR4, PT ;  /* 0x000000048e007c0c */ /* 0x000fe4000bf86270 */
[----:B------:R-:W-:-:S09]  /*7d00*/  ISETP.GE.AND P2, PT, R137, UR4, PT ;  /* 0x0000000489007c0c */ /* 0x000fd2000bf46270 */
[-C--:B--2-4-:R-:W-:Y:S02]  /*7d10*/  @!P3 LEA R8, P0, R140, R4.reuse, 0x1 ;  /* 0x000000048c08b211 */ /* 0x094fe400078008ff */
[----:B------:R-:W-:Y:S02]  /*7d20*/  @!P4 LEA R10, P1, R142, R4, 0x1 ;  /* 0x000000048e0ac211 */ /* 0x000fe400078208ff */
[----:B01----:R-:W-:Y:S01]  /*7d30*/  @!P2 IMAD.WIDE R6, R137, 0x2, R4 ;  /* 0x000000028906a825 */ /* 0x003fe200078e0204 */
[-C--:B------:R-:W-:Y:S02]  /*7d40*/  @!P3 LEA.HI.X R9, R140, R5.reuse, R154, 0x1, P0 ;  /* 0x000000058c09b211 */ /* 0x080fe400000f0c9a */
[----:B------:R-:W-:Y:S02]  /*7d50*/  @!P4 LEA.HI.X R11, R142, R5, R153, 0x1, P1 ;  /* 0x000000058e0bc211 */ /* 0x000fe400008f0c99 */
[----:B------:R0:W-:Y:S04]  /*7d60*/  @!P2 ST.E.128 desc[UR36][R6.64], RZ ;  /* 0x000000ff0600a985 */ /* 0x0001e8000c101d24 */
[----:B------:R0:W-:Y:S04]  /*7d70*/  @!P3 ST.E.128 desc[UR36][R8.64], RZ ;  /* 0x000000ff0800b985 */ /* 0x0001e8000c101d24 */
[----:B------:R0:W-:Y:S02]  /*7d80*/  @!P4 ST.E.128 desc[UR36][R10.64], RZ ;  /* 0x000000ff0a00c985 */ /* 0x0001e4000c101d24 */
.L_x_10199:
[----:B------:R-:W-:Y:S05]  /*7d90*/  BSYNC B0 ;  /* 0x0000000000007941 */ /* 0x000fea0003800000 */
.L_x_10194:
[----:B------:R-:W-:Y:S02]  /*7da0*/  ULDC UR4, c[0x0][0xc3c] ;  /* 0x00030f0000047ab9 */ /* 0x000fe40000000800 */
[----:B0-----:R-:W-:-:S13]  /*7db0*/  ISETP.GE.AND P0, PT, R35, UR4, PT ;  /* 0x0000000423007c0c */ /* 0x001fda000bf06270 */
[----:B------:R-:W-:Y:S05]  /*7dc0*/  @!P0 BRA `(.L_x_10205) ;  /* 0xffffff90002c8947 */ /* 0x000fea000383ffff */
[----:B------:R-:W-:Y:S05]  /*7dd0*/  EXIT ;  /* 0x000000000000794d */ /* 0x000fea0003800000 */
.L_x_10166:
        /* <DEDUP_REMOVED lines=16> */
.L_x_10206:
        /* <DEDUP_REMOVED lines=40> */
.L_x_10212:
        /* <DEDUP_REMOVED lines=12> */
.L_x_10211:
[----:B------:R-:W-:Y:S05]  /*8220*/  BSYNC B0 ;  /* 0x0000000000007941 */ /* 0x000fea0003800000 */
.L_x_10210:
        /* <DEDUP_REMOVED lines=21> */
.L_x_10208:
        /* <DEDUP_REMOVED lines=15> */
.L_x_10213:
[----:B---3--:R-:W-:Y:S01]  /*8470*/  IMAD R16, R16, UR5, R9 ;  /* 0x0000000510107c24 */ /* 0x008fe2000f8e0209 */
[----:B0-----:R-:W-:Y:S01]  /*8480*/  IABS R2, R0 ;  /* 0x0000000000027213 */ /* 0x001fe20000000000 */
[----:B-12---:R-:W-:Y:S02]  /*8490*/  IMAD.MOV R7, RZ, RZ, -R3 ;  /* 0x000000ffff077224 */ /* 0x006fe400078e0a03 */
[----:B------:R-:W-:Y:S01]  /*84a0*/  VIADD R19, R19, UR4 ;  /* 0x0000000413137c36 */ /* 0x000fe20008000000 */
[----:B------:R-:W-:Y:S01]  /*84b0*/  IADD3 R9, -R16, UR6, RZ ;  /* 0x0000000610097c10 */ /* 0x000fe2000fffe1ff */
        /* <DEDUP_REMOVED lines=23> */
.L_x_10209:
[----:B------:R-:W-:Y:S01]  /*8630*/  ULDC UR4, c[0x0][0xc3c] ;  /* 0x00030f0000047ab9 */ /* 0x000fe20000000800 */
[----:B------:R-:W-:Y:S02]  /*8640*/  IMAD.MOV.U32 R17, RZ, RZ, RZ ;  /* 0x000000ffff117224 */ /* 0x000fe400078e00ff */
[----:B------:R-:W-:Y:S02]  /*8650*/  IMAD.U32 R16, RZ, RZ, UR6 ;  /* 0x00000006ff107e24 */ /* 0x000fe4000f8e00ff */
[----:B------:R-:W-:Y:S02]  /*8660*/  IMAD.MOV.U32 R18, RZ, RZ, RZ ;  /* 0x000000ffff127224 */ /* 0x000fe400078e00ff */
[----:B------:R-:W-:-:S07]  /*8670*/  IMAD.U32 R19, RZ, RZ, UR4 ;  /* 0x00000004ff137e24 */ /* 0x000fce000f8e00ff */
.L_x_10214:
[----:B------:R-:W-:-:S13]  /*8680*/  ISETP.NE.AND P0, PT, R5, RZ, PT ;  /* 0x000000ff0500720c */ /* 0x000fda0003f05270 */
[----:B------:R-:W0:Y:S01]  /*8690*/  @!P0 S2R R3, SR_CgaCtaId ;  /* 0x0000000000038919 */ /* 0x000e220000008800 */
[----:B------:R-:W-:-:S04]  /*86a0*/  @!P0 MOV R0, 0x400 ;  /* 0x0000040000008802 */ /* 0x000fc80000000f00 */
[----:B0-----:R-:W-:-:S05]  /*86b0*/  @!P0 LEA R0, R3, R0, 0x18 ;  /* 0x0000000003008211 */ /* 0x001fca00078ec0ff */
[----:B------:R0:W-:Y:S01]  /*86c0*/  @!P0 STS.128 [R0+0x2d8d0], R16 ;  /* 0x02d8d01000008388 */ /* 0x0001e20000000c00 */
[----:B------:R-:W-:Y:S06]  /*86d0*/  BAR.ARV 0x5, 0x200 ;  /* 0x0148000000007b1d */ /* 0x000fec0000002000 */
.L_x_10207:
[----:B------:R2:W-:Y:S01]  /*86e0*/  STL [R1+0x30], RZ ;  /* 0x000030ff01007387 */ /* 0x0005e20000100800 */
[----:B------:R-:W-:Y:S01]  /*86f0*/  ULDC UR4, c[0x0][0xc3c] ;  /* 0x00030f0000047ab9 */ /* 0x000fe20000000800 */
[----:B------:R-:W-:Y:S01]  /*8700*/  IMAD.MOV.U32 R29, RZ, RZ, 0x1 ;  /* 0x00000001ff1d7424 */ /* 0x000fe200078e00ff */
[----:B-1----:R-:W-:Y:S01]  /*8710*/  ISETP.GE.AND P0, PT, R19, UR4, PT ;  /* 0x0000000413007c0c */ /* 0x002fe2000bf06270 */
[----:B------:R-:W-:-:S12]  /*8720*/  IMAD.MOV.U32 R26, RZ, RZ, RZ ;  /* 0x000000ffff1a7224 */ /* 0x000fd800078e00ff */
[----:B--2---:R-:W-:Y:S05]  /*8730*/  @P0 BRA `(.L_x_10215) ;  /* 0x00000044007c0947 */ /* 0x004fea0003800000 */
[----:B------:R-:W2:Y:S01]  /*8740*/  LDL R6, [R1+0x1c] ;  /* 0x00001c0001067983 */ /* 0x000ea20000100800 */
[----:B------:R-:W0:Y:S01]  /*8750*/  S2R R3, SR_TID.X ;  /* 0x0000000000037919 */ /* 0x000e220000002100 */
[----:B------:R-:W1:Y:S01]  /*8760*/  S2UR UR5, SR_CgaCtaId ;  /* 0x00000000000579c3 */ /* 0x000e620000008800 */
[----:B------:R-:W-:Y:S01]  /*8770*/  UMOV UR4, 0x400 ;  /* 0x0000040000047882 */ /* 0x000fe20000000000 */
[C---:B0-----:R-:W-:Y:S01]  /*8780*/  IMAD.SHL.U32 R0, R3.reuse, 0x8, RZ ;  /* 0x0000000803007824 */ /* 0x041fe200078e00ff */
[C---:B------:R-:W-:Y:S01]  /*8790*/  LOP3.LUT R5, R3.reuse, 0x7f, RZ, 0xc0, !PT ;  /* 0x0000007f03057812 */ /* 0x040fe200078ec0ff */
[----:B------:R-:W-:-:S03]  /*87a0*/  IMAD.SHL.U32 R4, R3, 0x20, RZ ;  /* 0x0000002003047824 */ /* 0x000fc600078e00ff */
[----:B------:R-:W-:Y:S01]  /*87b0*/  LOP3.LUT R2, R0, 0xd8, RZ, 0xc0, !PT ;  /* 0x000000d800027812 */ /* 0x000fe200078ec0ff */
[----:B-1----:R-:W-:-:S03]  /*87c0*/  ULEA UR4, UR5, UR4, 0x18 ;  /* 0x0000000405047291 */ /* 0x002fc6000f8ec03f */
[----:B------:R-:W-:Y:S02]  /*87d0*/  LOP3.LUT R3, R2, 0x18, R3, 0x78, !PT ;  /* 0x0000001802037812 */ /* 0x000fe400078e7803 */
[----:B------:R-:W-:Y:S01]  /*87e0*/  SHF.R.U32.HI R5, RZ, 0x2, R5 ;  /* 0x00000002ff057819 */ /* 0x000fe20000011605 */
[----:B------:R-:W-:Y:S01]  /*87f0*/  IMAD.U32 R23, RZ, RZ, UR4 ;  /* 0x00000004ff177e24 */ /* 0x000fe2000f8e00ff */
[----:B------:R-:W-:Y:S01]  /*8800*/  BSSY B8, `(.L_x_10215) ;  /* 0x0000452000087945 */ /* 0x000fe20003800000 */
[----:B------:R-:W-:Y:S01]  /*8810*/  IMAD.MOV.U32 R29, RZ, RZ, 0x1 ;  /* 0x00000001ff1d7424 */ /* 0x000fe200078e00ff */
[----:B------:R-:W-:Y:S01]  /*8820*/  MOV R26, RZ ;  /* 0x000000ff001a7202 */ /* 0x000fe20000000f00 */
[----:B------:R-:W-:Y:S01]  /*8830*/  ULDC UR38, c[0x0][0xc] ;  /* 0x0000030000267ab9 */ /* 0x000fe20000000800 */
[----:B--2---:R-:W-:Y:S02]  /*8840*/  LOP3.LUT R2, R6, 0x2, RZ, 0xfc, !PT ;  /* 0x0000000206027812 */ /* 0x004fe400078efcff */
[----:B------:R-:W-:-:S03]  /*8850*/  LOP3.LUT R6, R4, 0x60, RZ, 0xc0, !PT ;  /* 0x0000006004067812 */ /* 0x000fc600078ec0ff */
[----:B------:R0:W-:Y:S01]  /*8860*/  STL [R1+0x38], R2 ;  /* 0x0000380201007387 */ /* 0x0001e20000100800 */
[----:B------:R-:W-:Y:S02]  /*8870*/  LOP3.LUT R4, R0, 0x18, RZ, 0xc0, !PT ;  /* 0x0000001800047812 */ /* 0x000fe400078ec0ff */
[----:B0-----:R-:W-:Y:S02]  /*8880*/  LOP3.LUT R2, R3, 0x320, R0, 0xf8, !PT ;  /* 0x0000032003027812 */ /* 0x001fe400078ef800 */
[----:B------:R-:W-:-:S03]  /*8890*/  LOP3.LUT R0, R5, R6, RZ, 0xfc, !PT ;  /* 0x0000000605007212 */ /* 0x000fc600078efcff */
[----:B------:R-:W-:Y:S01]  /*88a0*/  IMAD R0, R2, 0x2, R23 ;  /* 0x0000000202007824 */ /* 0x000fe200078e0217 */
[----:B------:R0:W-:Y:S04]  /*88b0*/  STL [R1+0x30], RZ ;  /* 0x000030ff01007387 */ /* 0x0001e80000100800 */
[----:B------:R0:W-:Y:S01]  /*88c0*/  STL [R1+0x18], R0 ;  /* 0x0000180001007387 */ /* 0x0001e20000100800 */
[C---:B------:R-:W-:Y:S02]  /*88d0*/  LOP3.LUT R5, R4.reuse, 0x20, RZ, 0xfc, !PT ;  /* 0x0000002004057812 */ /* 0x040fe400078efcff */
[----:B------:R-:W-:-:S07]  /*88e0*/  LOP3.LUT R3, R4, 0x40, RZ, 0xfc, !PT ;  /* 0x0000004004037812 */ /* 0x000fce00078efcff */
.L_x_10276:
[----:B-1----:R-:W1:Y:S02]  /*88f0*/  LDC.64 R2, c[0x0][0xc88] ;  /* 0x00032200ff027b82 */ /* 0x002e640000000a00 */
[----:B-1----:R-:W-:-:S05]  /*8900*/  IMAD.WIDE R2, R19, 0x4, R2 ;  /* 0x0000000413027825 */ /* 0x002fca00078e0202 */
[----:B0-----:R-:W0:Y:S01]  /*8910*/  LDG.E R28, desc[UR36][R2.64] ;  /* 0x00000024021c7981 */ /* 0x001e22000c1e1900 */
[----:B------:R-:W-:Y:S05]  /*8920*/  YIELD ;  /* 0x0000000000007946 */ /* 0x000fea0003800000 */
[----:B------:R-:W-:Y:S01]  /*8930*/  ULDC.64 UR4, c[0x0][0xa28] ;  /* 0x00028a0000047ab9 */ /* 0x000fe20000000a00 */
[----:B------:R-:W-:Y:S01]  /*8940*/  IMAD.MOV.U32 R6, RZ, RZ, RZ ;  /* 0x000000ffff067224 */ /* 0x000fe200078e00ff */
[----:B------:R-:W-:Y:S01]  /*8950*/  ISETP.NE.U32.AND P0, PT, RZ, UR4, PT ;  /* 0x00000004ff007c0c */ /* 0x000fe2000bf05070 */
[----:B------:R-:W-:-:S03]  /*8960*/  ULDC.64 UR6, c[0x0][0xa18] ;  /* 0x0002860000067ab9 */ /* 0x000fc60000000a00 */
[----:B------:R-:W-:Y:S02]  /*8970*/  ISETP.NE.AND.EX P0, PT, RZ, UR5, PT, P0 ;  /* 0x00000005ff007c0c */ /* 0x000fe4000bf05300 */
[----:B0-----:R-:W-:-:S11]  /*8980*/  SHF.R.S32.HI R0, RZ, 0x1f, R28 ;  /* 0x0000001fff007819 */ /* 0x001fd6000001141c */
        /* <DEDUP_REMOVED lines=17> */
[----:B------:R-:W3:Y:S05]  /*8aa0*/  @P2 LDG.E R0, desc[UR36][R2.64] ;  /* 0x0000002402002981 */ /* 0x000eea000c1e1900 */
[----:B------:R-:W-:-:S04]  /*8ab0*/  @P0 IADD3 R4, P1, R24, UR6, RZ ;  /* 0x0000000618040c10 */ /* 0x000fc8000ff3e0ff */
[----:B------:R-:W-:-:S05]  /*8ac0*/  @P0 IADD3.X R5, R25, UR7, RZ, P1, !PT ;  /* 0x0000000719050c10 */ /* 0x000fca0008ffe4ff */
[----:B------:R-:W4:Y:S01]  /*8ad0*/  @P0 LDG.E R4, desc[UR36][R4.64] ;  /* 0x0000002404040981 */ /* 0x000f22000c1e1900 */
[----:B------:R-:W-:-:S03]  /*8ae0*/  UISETP.NE.U32.AND UP0, UPT, UR4, URZ, UPT ;  /* 0x0000003f0400728c */ /* 0x000fc6000bf05070 */
[----:B------:R-:W-:Y:S01]  /*8af0*/  ULDC UR4, c[0x0][0x424] ;  /* 0x0001090000047ab9 */ /* 0x000fe20000000800 */
[----:B------:R-:W-:-:S03]  /*8b00*/  UISETP.NE.AND.EX UP0, UPT, UR5, URZ, UPT, UP0 ;  /* 0x0000003f0500728c */ /* 0x000fc6000bf05300 */
[----:B------:R-:W-:Y:S01]  /*8b10*/  ULDC UR5, c[0x0][0x2f0] ;  /* 0x0000bc0000057ab9 */ /* 0x000fe20000000800 */
[----:B------:R-:W-:-:S04]  /*8b20*/  USEL UR4, UR4, 0x1, UP0 ;  /* 0x0000000104047887 */ /* 0x000fc80008000000 */
[----:B------:R-:W-:Y:S01]  /*8b30*/  UIMAD UR4, UR4, UR5, URZ ;  /* 0x00000005040472a4 */ /* 0x000fe2000f8e023f */
[----:B---3--:R0:W-:Y:S04]  /*8b40*/  STL [R1], R0 ;  /* 0x0000000001007387 */ /* 0x0081e80000100800 */
[----:B--2---:R1:W-:Y:S01]  /*8b50*/  STL [R1+0x10], R6 ;  /* 0x0000100601007387 */ /* 0x0043e20000100800 */
[----:B0-----:R-:W-:-:S03]  /*8b60*/  IMAD.U32 R0, RZ, RZ, UR4 ;  /* 0x00000004ff007e24 */ /* 0x001fc6000f8e00ff */
[----:B----4-:R1:W-:Y:S01]  /*8b70*/  @P0 STL [R1+0x28], R4 ;  /* 0x0000280401000387 */ /* 0x0103e20000100800 */
[----:B------:R-:W-:Y:S05]  /*8b80*/  @P0 BRA `(.L_x_10216) ;  /* 0x0000000000200947 */ /* 0x000fea0003800000 */
[----:B------:R-:W-:Y:S02]  /*8b90*/  ULDC UR4, c[0x0][0x288] ;  /* 0x0000a20000047ab9 */ /* 0x000fe40000000800 */
[----:B-1----:R-:W-:-:S05]  /*8ba0*/  IMAD.U32 R4, RZ, RZ, UR4 ;  /* 0x00000004ff047e24 */ /* 0x002fca000f8e00ff */
[----:B------:R0:W-:Y:S01]  /*8bb0*/  STL [R1+0x28], R4 ;  /* 0x0000280401007387 */ /* 0x0001e20000100800 */
[----:B------:R-:W-:Y:S05]  /*8bc0*/  @!P2 BRA `(.L_x_10216) ;  /* 0x000000000010a947 */ /* 0x000fea0003800000 */
[----:B0-----:R-:W2:Y:S04]  /*8bd0*/  LDG.E R4, desc[UR36][R2.64] ;  /* 0x0000002402047981 */ /* 0x001ea8000c1e1900 */
[----:B------:R-:W2:Y:S02]  /*8be0*/  LDG.E R2, desc[UR36][R2.64+0x4] ;  /* 0x0000042402027981 */ /* 0x000ea4000c1e1900 */
[----:B--2---:R-:W-:-:S05]  /*8bf0*/  IMAD.IADD R2, R2, 0x1, -R4 ;  /* 0x0000000102027824 */ /* 0x004fca00078e0a04 */
[----:B------:R2:W-:Y:S02]  /*8c00*/  STL [R1+0x28], R2 ;  /* 0x0000280201007387 */ /* 0x0005e40000100800 */
.L_x_10216:
[----:B01----:R-:W-:Y:S01]  /*8c10*/  IMAD.MOV.U32 R4, RZ, RZ, R28 ;  /* 0x000000ffff047224 */ /* 0x003fe200078e001c */
[----:B------:R-:W-:Y:S02]  /*8c20*/  ULDC.64 UR4, c[0x0][0xa20] ;  /* 0x0002880000047ab9 */ /* 0x000fe40000000a00 */
[----:B------:R-:W-:Y:S02]  /*8c30*/  ISETP.NE.U32.AND P0, PT, RZ, UR4, PT ;  /* 0x00000004ff007c0c */ /* 0x000fe4000bf05070 */
[----:B------:R0:W-:Y:S02]  /*8c40*/  STL [R1+0x8], R4 ;  /* 0x0000080401007387 */ /* 0x0001e40000100800 */
[----:B------:R-:W-:-:S13]  /*8c50*/  ISETP.NE.AND.EX P0, PT, RZ, UR5, PT, P0 ;  /* 0x00000005ff007c0c */ /* 0x000fda000bf05300 */
[----:B0-----:R-:W-:Y:S05]  /*8c60*/  @!P0 BRA `(.L_x_10217) ;  /* 0x0000000000108947 */ /* 0x001fea0003800000 */
[----:B--2---:R-:W-:-:S04]  /*8c70*/  IADD3 R2, P0, R24, UR4, RZ ;  /* 0x0000000418027c10 */ /* 0x004fc8000ff1e0ff */
[----:B------:R-:W-:-:S05]  /*8c80*/  IADD3.X R3, R25, UR5, RZ, P0, !PT ;  /* 0x0000000519037c10 */ /* 0x000fca00087fe4ff */
[----:B------:R0:W5:Y:S01]  /*8c90*/  LDG.E R0, desc[UR36][R2.64] ;  /* 0x0000002402007981 */ /* 0x000162000c1e1900 */
[----:B------:R-:W-:Y:S05]  /*8ca0*/  BRA `(.L_x_10218) ;  /* 0x0000000000247947 */ /* 0x000fea0003800000 */
.L_x_10217:
[----:B------:R-:W-:Y:S02]  /*8cb0*/  ULDC.64 UR4, c[0x0][0xa08] ;  /* 0x0002820000047ab9 */ /* 0x000fe40000000a00 */
[----:B------:R-:W-:-:S04]  /*8cc0*/  ISETP.NE.U32.AND P0, PT, RZ, UR4, PT ;  /* 0x00000004ff007c0c */ /* 0x000fc8000bf05070 */
[----:B------:R-:W-:-:S13]  /*8cd0*/  ISETP.NE.AND.EX P0, PT, RZ, UR5, PT, P0 ;  /* 0x00000005ff007c0c */ /* 0x000fda000bf05300 */
[----:B------:R-:W-:Y:S05]  /*8ce0*/  @!P0 BRA `(.L_x_10218) ;  /* 0x0000000000148947 */ /* 0x000fea0003800000 */
[----:B--2---:R-:W0:Y:S02]  /*8cf0*/  LDC.64 R2, c[0x0][0xa08] ;  /* 0x00028200ff027b82 */ /* 0x004e240000000a00 */
[----:B0-----:R-:W-:-:S05]  /*8d00*/  IMAD.WIDE R2, R4, 0x4, R2 ;  /* 0x0000000404027825 */ /* 0x001fca00078e0202 */
[----:B------:R-:W2:Y:S04]  /*8d10*/  LDG.E R0, desc[UR36][R2.64] ;  /* 0x0000002402007981 */ /* 0x000ea8000c1e1900 */
[----:B------:R-:W2:Y:S02]  /*8d20*/  LDG.E R2, desc[UR36][R2.64+0x4] ;  /* 0x0000042402027981 */ /* 0x000ea4000c1e1900 */
[----:B--2---:R-:W-:-:S07]  /*8d30*/  IADD3 R0, -R0, R2, RZ ;  /* 0x0000000200007210 */ /* 0x004fce0007ffe1ff */
.L_x_10218:
[----:B0-2--5:R-:W-:Y:S01]  /*8d40*/  IMAD.IADD R2, R0, 0x1, -R6 ;  /* 0x0000000100027824 */ /* 0x025fe200078e0a06 */
[----:B------:R-:W-:Y:S03]  /*8d50*/  BSSY B7, `(.L_x_10219) ;  /* 0x000035e000077945 */ /* 0x000fe60003800000 */
[C---:B------:R-:W-:Y:S01]  /*8d60*/  VIADD R0, R2.reuse, 0x7f ;  /* 0x0000007f02007836 */ /* 0x040fe20000000000 */
[----:B------:R0:W-:Y:S01]  /*8d70*/  STL [R1+0xc], R2 ;  /* 0x00000c0201007387 */ /* 0x0001e20000100800 */
[----:B------:R-:W-:-:S03]  /*8d80*/  ISETP.GT.AND P0, PT, R2, RZ, PT ;  /* 0x000000ff0200720c */ /* 0x000fc60003f04270 */
[----:B0-----:R-:W-:-:S04]  /*8d90*/  SHF.R.S32.HI R2, RZ, 0x1f, R0 ;  /* 0x0000001fff027819 */ /* 0x001fc80000011400 */
        /* <DEDUP_REMOVED lines=10> */
[----:B0-----:R-:W1:Y:S02]  /*8e40*/  FLO.U32 R0, UR4 ;  /* 0x0000000400007d00 */ /* 0x001e6400080e0000 */
[----:B-1----:R-:W-:-:S06]  /*8e50*/  ISETP.EQ.U32.AND P0, PT, R0, R5, PT ;  /* 0x000000050000720c */ /* 0x002fcc0003f02070 */
        /* <DEDUP_REMOVED lines=8> */
.L_x_10220:
[----:B0-----:R-:W-:Y:S01]  /*8ee0*/  VIADD R0, R23, 0x15400 ;  /* 0x0001540017007836 */ /* 0x001fe20000000000 */
        /* <DEDUP_REMOVED lines=19> */
.L_x_10223:
[----:B------:R-:W-:Y:S05]  /*9020*/  BSYNC B6 ;  /* 0x0000000000067941 */ /* 0x000fea0003800000 */
.L_x_10222:
        /* <DEDUP_REMOVED lines=20> */
.L_x_10226:
[----:B------:R0:W1:Y:S01]  /*9170*/  LDC.64 R2, c[0x4][R27] ;  /* 0x010000001b027b82 */ /* 0x0000620000000a00 */
[----:B------:R-:W-:Y:S01]  /*9180*/  ULDC.64 UR6, c[0x4][0x138] ;  /* 0x01004e0000067ab9 */ /* 0x000fe20000000a00 */
[----:B------:R-:W-:Y:S01]  /*9190*/  ULDC.64 UR8, c[0x4][0x140] ;  /* 0x0100500000087ab9 */ /* 0x000fe20000000a00 */
[----:B------:R-:W-:Y:S01]  /*91a0*/  ULDC.64 UR4, c[0x4][0x40] ;  /* 0x0100100000047ab9 */ /* 0x000fe20000000a00 */
        /* <DEDUP_REMOVED lines=11> */
.L_x_10225:
[----:B------:R-:W-:Y:S05]  /*9260*/  BSYNC B6 ;  /* 0x0000000000067941 */ /* 0x000fea0003800000 */
.L_x_10224:
[----:B------:R0:W2:Y:S01]  /*9270*/  LDL R20, [R1+0x8] ;  /* 0x0000080001147983 */ /* 0x0000a20000100800 */
[----:B------:R-:W-:Y:S01]  /*9280*/  ULDC.64 UR4, c[0x0][0x9f8] ;  /* 0x00027e0000047ab9 */ /* 0x000fe20000000a00 */
[----:B------:R-:W1:Y:S01]  /*9290*/  LDC R7, c[0x0][0x430] ;  /* 0x00010c00ff077b82 */ /* 0x000e620000000800 */
[----:B------:R-:W-:Y:S01]  /*92a0*/  ISETP.NE.U32.AND P0, PT, RZ, UR4, PT ;  /* 0x00000004ff007c0c */ /* 0x000fe2000bf05070 */
[----:B------:R-:W3:Y:S03]  /*92b0*/  LDL R27, [R1+0x34] ;  /* 0x00003400011b7983 */ /* 0x000ee60000100800 */
[----:B------:R-:W-:Y:S01]  /*92c0*/  ISETP.NE.AND.EX P0, PT, RZ, UR5, PT, P0 ;  /* 0x00000005ff007c0c */ /* 0x000fe2000bf05300 */
[----:B------:R-:W4:Y:S04]  /*92d0*/  LDL R21, [R1+0xc] ;  /* 0x00000c0001157983 */ /* 0x000f280000100800 */
[----:B------:R-:W4:Y:S04]  /*92e0*/  LDL R2, [R1+0x10] ;  /* 0x0000100001027983 */ /* 0x000f280000100800 */
[----:B------:R-:W4:Y:S04]  /*92f0*/  LDL R10, [R1+0x38] ;  /* 0x00003800010a7983 */ /* 0x000f280000100800 */
[----:B------:R-:W-:Y:S01]  /*9300*/  @P0 IADD3 R24, P1, R24, UR4, RZ ;  /* 0x0000000418180c10 */ /* 0x000fe2000ff3e0ff */
[----:B------:R-:W0:Y:S01]  /*9310*/  S2R R3, SR_TID.X ;  /* 0x0000000000037919 */ /* 0x000e220000002100 */
[----:B------:R-:W3:Y:S02]  /*9320*/  S2R R0, SR_TID.X ;  /* 0x0000000000007919 */ /* 0x000ee40000002100 */
[----:B------:R-:W-:Y:S01]  /*9330*/  @P0 IADD3.X R25, R25, UR5, RZ, P1, !PT ;  /* 0x0000000519190c10 */ /* 0x000fe20008ffe4ff */
[----:B------:R-:W-:-:S04]  /*9340*/  ULDC UR4, c[0x0][0x2f4] ;  /* 0x0000bd0000047ab9 */ /* 0x000fc80000000800 */
[----:B--2---:R-:W2:Y:S01]  /*9350*/  @P0 LDG.E R20, desc[UR36][R24.64] ;  /* 0x0000002418140981 */ /* 0x004ea2000c1e1900 */
[----:B-1----:R-:W-:Y:S01]  /*9360*/  ISETP.NE.AND P2, PT, R7, 0x1, PT ;  /* 0x000000010700780c */ /* 0x002fe20003f45270 */
[----:B0-----:R-:W-:Y:S01]  /*9370*/  IMAD.SHL.U32 R3, R3, 0x20, RZ ;  /* 0x0000002003037824 */ /* 0x001fe200078e00ff */
[----:B---3--:R-:W-:Y:S02]  /*9380*/  LEA.HI.SX32 R27, R27, 0xffffffff, 0x19 ;  /* 0xffffffff1b1b7811 */ /* 0x008fe400078fcaff */
[----:B------:R-:W-:Y:S02]  /*9390*/  LOP3.LUT R0, R0, 0x7f, RZ, 0xc0, !PT ;  /* 0x0000007f00007812 */ /* 0x000fe400078ec0ff */
[----:B------:R-:W-:Y:S01]  /*93a0*/  LOP3.LUT R3, R3, 0x60, RZ, 0xc0, !PT ;  /* 0x0000006003037812 */ /* 0x000fe200078ec0ff */
[----:B------:R-:W-:Y:S01]  /*93b0*/  IMAD.SHL.U32 R8, R27, 0x80, RZ ;  /* 0x000000801b087824 */ /* 0x000fe200078e00ff */
[----:B------:R-:W-:-:S04]  /*93c0*/  SHF.R.U32.HI R0, RZ, 0x2, R0 ;  /* 0x00000002ff007819 */ /* 0x000fc80000011600 */
[----:B------:R-:W-:Y:S01]  /*93d0*/  LOP3.LUT R4, R8, R0, R3, 0xfe, !PT ;  /* 0x0000000008047212 */ /* 0x000fe200078efe03 */
[----:B------:R-:W0:Y:S08]  /*93e0*/  @P2 LDC R5, c[0x0][0x434] ;  /* 0x00010d00ff052b82 */ /* 0x000e300000000800 */
[----:B------:R-:W1:Y:S01]  /*93f0*/  @P2 LDC R0, c[0x0][0x438] ;  /* 0x00010e00ff002b82 */ /* 0x000e620000000800 */
[----:B------:R-:W3:Y:S01]  /*9400*/  S2R R9, SR_TID.X ;  /* 0x0000000000097919 */ /* 0x000ee20000002100 */
[----:B------:R-:W-:-:S04]  /*9410*/  LOP3.LUT R22, R22, 0xffffffef, RZ, 0xc0, !PT ;  /* 0xffffffef16167812 */ /* 0x000fc800078ec0ff */
[----:B------:R-:W-:-:S04]  /*9420*/  @P2 LOP3.LUT R22, R22, 0x10, RZ, 0xfc, !PT ;  /* 0x0000001016162812 */ /* 0x000fc800078efcff */
[----:B------:R-:W-:Y:S01]  /*9430*/  LOP3.LUT R22, R22, 0xfffffff7, RZ, 0xc0, !PT ;  /* 0xfffffff716167812 */ /* 0x000fe200078ec0ff */
[----:B---3--:R-:W-:-:S05]  /*9440*/  IMAD.SHL.U32 R9, R9, 0x8, RZ ;  /* 0x0000000809097824 */ /* 0x008fca00078e00ff */
[----:B------:R-:W-:Y:S01]  /*9450*/  LOP3.LUT R9, R9, 0x18, RZ, 0xc0, !PT ;  /* 0x0000001809097812 */ /* 0x000fe200078ec0ff */
[----:B------:R-:W-:Y:S01]  /*9460*/  UMOV UR5, 0xffffffff ;  /* 0xffffffff00057882 */ /* 0x000fe20000000000 */
[----:B--2---:R2:W-:Y:S01]  /*9470*/  @P0 STL [R1+0x8], R20 ;  /* 0x0000081401000387 */ /* 0x0045e20000100800 */
[C---:B----4-:R-:W-:Y:S01]  /*9480*/  ISETP.GE.AND P0, PT, R4.reuse, R21, PT ;  /* 0x000000150400720c */ /* 0x050fe20003f06270 */
[----:B------:R-:W-:-:S04]  /*9490*/  IMAD.IADD R4, R4, 0x1, R2 ;  /* 0x0000000104047824 */ /* 0x000fc800078e0202 */
[----:B0-----:R-:W-:-:S08]  /*94a0*/  @P2 IMAD.HI.U32 R5, R4, R5, RZ ;  /* 0x0000000504052227 */ /* 0x001fd000078e00ff */
[----:B------:R-:W0:Y:S01]  /*94b0*/  @!P0 LDC.64 R2, c[0x0][0x428] ;  /* 0x00010a00ff028b82 */ /* 0x000e220000000a00 */
[----:B------:R-:W-:Y:S01]  /*94c0*/  IMAD.MOV.U32 R6, RZ, RZ, R4 ;  /* 0x000000ffff067224 */ /* 0x000fe200078e0004 */
[----:B-1----:R-:W-:Y:S02]  /*94d0*/  @P2 SHF.R.U32.HI R6, RZ, R0, R5 ;  /* 0x00000000ff062219 */ /* 0x002fe40000011605 */
[----:B------:R-:W-:-:S03]  /*94e0*/  SHF.R.S32.HI R5, RZ, 0x1f, R20 ;  /* 0x0000001fff057819 */ /* 0x000fc60000011414 */
        /* <DEDUP_REMOVED lines=8> */
[----:B------:R-:W-:Y:S02]  /*9570*/  ISETP.NE.AND P2, PT, R10, 0x3, PT ;  /* 0x000000030a00780c */ /* 0x000fe40003f45270 */
[----:B0-----:R-:W-:-:S04]  /*9580*/  @!P0 LEA R2, P1, R6, R2, 0x2 ;  /* 0x0000000206028211 */ /* 0x001fc800078210ff */
[----:B------:R-:W-:Y:S01]  /*9590*/  @!P0 LEA.HI.X R3, R6, R3, R0, 0x2, P1 ;  /* 0x0000000306038211 */ /* 0x000fe200008f1400 */
[----:B------:R-:W-:-:S06]  /*95a0*/  IMAD.MOV.U32 R0, RZ, RZ, RZ ;  /* 0x000000ffff007224 */ /* 0x000fcc00078e00ff */
[----:B------:R2:W5:Y:S01]  /*95b0*/  @!P0 LDG.E R0, desc[UR36][R2.64] ;  /* 0x0000002402008981 */ /* 0x000562000c1e1900 */
[C---:B------:R-:W-:Y:S02]  /*95c0*/  ISETP.GE.AND P0, PT, R9.reuse, UR4, PT ;  /* 0x0000000409007c0c */ /* 0x040fe4000bf06270 */
[----:B------:R-:W-:Y:S01]  /*95d0*/  @P2 LOP3.LUT R22, R22, 0x8, RZ, 0xfc, !PT ;  /* 0x0000000816162812 */ /* 0x000fe200078efcff */
[----:B------:R2:W-:Y:S01]  /*95e0*/  STL [R1+0x14], R5 ;  /* 0x0000140501007387 */ /* 0x0005e20000100800 */
[C---:B------:R-:W-:Y:S02]  /*95f0*/  LOP3.LUT R10, R9.reuse, 0x20, RZ, 0xfc, !PT ;  /* 0x00000020090a7812 */ /* 0x040fe400078efcff */
[----:B------:R-:W-:Y:S02]  /*9600*/  LOP3.LUT R22, R22, 0xfffffffb, RZ, 0xc0, !PT ;  /* 0xfffffffb16167812 */ /* 0x000fe400078ec0ff */
[----:B------:R-:W-:Y:S02]  /*9610*/  LOP3.LUT R9, R9, 0x40, RZ, 0xfc, !PT ;  /* 0x0000004009097812 */ /* 0x000fe400078efcff */
[----:B------:R-:W-:-:S03]  /*9620*/  ISETP.GE.AND P1, PT, R10, UR4, PT ;  /* 0x000000040a007c0c */ /* 0x000fc6000bf26270 */
[----:B------:R-:W-:Y:S02]  /*9630*/  @P0 LOP3.LUT R22, R22, 0x4, RZ, 0xfc, !PT ;  /* 0x0000000416160812 */ /* 0x000fe400078efcff */
[----:B------:R-:W-:Y:S02]  /*9640*/  ISETP.GE.AND P0, PT, R9, UR4, PT ;  /* 0x0000000409007c0c */ /* 0x000fe4000bf06270 */
[----:B------:R-:W-:-:S04]  /*9650*/  LOP3.LUT R22, R22, 0xfffffffe, RZ, 0xc0, !PT ;  /* 0xfffffffe16167812 */ /* 0x000fc800078ec0ff */
[----:B------:R-:W-:-:S04]  /*9660*/  LOP3.LUT R22, R22, 0xfffffffd, RZ, 0xc0, !PT ;  /* 0xfffffffd16167812 */ /* 0x000fc800078ec0ff */
[----:B------:R-:W-:-:S04]  /*9670*/  @P1 LOP3.LUT R22, R22, 0x2, RZ, 0xfc, !PT ;  /* 0x0000000216161812 */ /* 0x000fc800078efcff */
[----:B------:R-:W-:Y:S01]  /*9680*/  @P0 LOP3.LUT R22, R22, 0x1, RZ, 0xfc, !PT ;  /* 0x0000000116160812 */ /* 0x000fe200078efcff */
[----:B--2---:R-:W-:Y:S06]  /*9690*/  BRA.DIV UR5, `(.L_x_10227) ;  /* 0x0000003e05007947 */ /* 0x004fec000b800000 */
.L_x_10293:
[----:B------:R-:W-:-:S05]  /*96a0*/  SHF.R.S32.HI R9, RZ, 0x1f, R18 ;  /* 0x0000001fff097819 */ /* 0x000fca0000011412 */
[----:B------:R0:W-:Y:S01]  /*96b0*/  STL [R1+0x4], R9 ;  /* 0x0000040901007387 */ /* 0x0001e20000100800 */
[----:B------:R-:W-:Y:S05]  /*96c0*/  @!P2 BRA `(.L_x_10228) ;  /* 0x000000000004a947 */ /* 0x000fea0003800000 */
[----:B------:R-:W-:Y:S01]  /*96d0*/  BPT.TRAP 0x1 ;  /* 0x000000040000795c */ /* 0x000fe20000300000 */
.L_x_10228:
[----:B------:R-:W-:Y:S01]  /*96e0*/  SHF.R.S32.HI R5, RZ, 0x1f, R4 ;  /* 0x0000001fff057819 */ /* 0x000fe20000011404 */
[----:B------:R-:W-:Y:S01]  /*96f0*/  ULDC.64 UR4, c[0x0][0x328] ;  /* 0x0000ca0000047ab9 */ /* 0x000fe20000000a00 */
[----:B------:R-:W-:Y:S01]  /*9700*/  BSSY B0, `(.L_x_10229) ;  /* 0x0000017000007945 */ /* 0x000fe20003800000 */
[----:B------:R-:W-:-:S04]  /*9710*/  IMAD.WIDE.U32 R2, R4, UR4, RZ ;  /* 0x0000000404027c25 */ /* 0x000fc8000f8e00ff */
[----:B------:R-:W-:-:S04]  /*9720*/  IMAD R6, R5, UR4, RZ ;  /* 0x0000000405067c24 */ /* 0x000fc8000f8e02ff */
[----:B------:R-:W-:Y:S01]  /*9730*/  IMAD R6, R4, UR5, R6 ;  /* 0x0000000504067c24 */ /* 0x000fe2000f8e0206 */
[----:B------:R-:W-:-:S04]  /*9740*/  ULDC.64 UR4, c[0x0][0x338] ;  /* 0x0000ce0000047ab9 */ /* 0x000fc80000000a00 */
[----:B------:R-:W-:Y:S02]  /*9750*/  IADD3 R3, R3, R6, RZ ;  /* 0x0000000603037210 */ /* 0x000fe40007ffe0ff */
        /* <DEDUP_REMOVED lines=13> */
[----:B------:R-:W-:Y:S01]  /*9830*/  LEA.HI.X R25, R2, UR5, R25, 0x1, P0 ;  /* 0x0000000502197c11 */ /* 0x000fe200080f0c19 */
[----:B------:R-:W-:-:S05]  /*9840*/  IMAD R2, R26, 0x8, R23 ;  /* 0x000000081a027824 */ /* 0x000fca00078e0217 */
[----:B------:R-:W1:Y:S02]  /*9850*/  SYNCS.PHASECHK.TRANS64.TRYWAIT P0, [R2+URZ+0x2d840], R3 ;  /* 0x02d84003020075a7 */ /* 0x000e64000800017f */
[----:B-1----:R-:W-:Y:S05]  /*9860*/  @!P0 BRA `(.L_x_10230) ;  /* 0x0000003800c08947 */ /* 0x002fea0003800000 */
.L_x_10294:
[----:B------:R-:W-:Y:S05]  /*9870*/  BSYNC B0 ;  /* 0x0000000000007941 */ /* 0x000fea0003800000 */
.L_x_10229:
[----:B------:R-:W2:Y:S01]  /*9880*/  LDL R7, [R1+0x4] ;  /* 0x0000040001077983 */ /* 0x000ea20000100800 */
[----:B------:R-:W-:-:S03]  /*9890*/  ULDC.64 UR4, c[0x0][0x300] ;  /* 0x0000c00000047ab9 */ /* 0x000fc60000000a00 */
[----:B------:R-:W3:Y:S01]  /*98a0*/  LDL R12, [R1+0xc] ;  /* 0x00000c00010c7983 */ /* 0x000ee20000100800 */
[----:B------:R-:W-:Y:S01]  /*98b0*/  IMAD R5, R5, UR4, RZ ;  /* 0x0000000405057c24 */ /* 0x000fe2000f8e02ff */
[----:B------:R-:W-:Y:S01]  /*98c0*/  LOP3.LUT P4, RZ, R22, 0x4, RZ, 0xc0, !PT ;  /* 0x0000000416ff7812 */ /* 0x000fe2000788c0ff */
[----:B0-----:R-:W0:Y:S02]  /*98d0*/  S2R R9, SR_TID.X ;  /* 0x0000000000097919 */ /* 0x001e240000002100 */
[----:B-1----:R-:W-:Y:S01]  /*98e0*/  IMAD R3, R4, UR5, R5 ;  /* 0x0000000504037c24 */ /* 0x002fe2000f8e0205 */
[----:B------:R-:W-:Y:S01]  /*98f0*/  LOP3.LUT P3, RZ, R22, 0x2, RZ, 0xc0, !PT ;  /* 0x0000000216ff7812 */ /* 0x000fe2000786c0ff */
[----:B------:R-:W-:Y:S01]  /*9900*/  IMAD.WIDE.U32 R4, R4, UR4, RZ ;  /* 0x0000000404047c25 */ /* 0x000fe2000f8e00ff */
[----:B------:R-:W-:Y:S01]  /*9910*/  ULDC.64 UR4, c[0x0][0x310] ;  /* 0x0000c40000047ab9 */ /* 0x000fe20000000a00 */
[----:B------:R-:W-:Y:S02]  /*9920*/  LOP3.LUT P2, RZ, R22, 0x1, RZ, 0xc0, !PT ;  /* 0x0000000116ff7812 */ /* 0x000fe4000784c0ff */
[----:B------:R-:W-:-:S02]  /*9930*/  IMAD.IADD R5, R5, 0x1, R3 ;  /* 0x0000000105057824 */ /* 0x000fc400078e0203 */
[----:B------:R-:W-:Y:S02]  /*9940*/  IMAD R6, R6, UR4, RZ ;  /* 0x0000000406067c24 */ /* 0x000fe4000f8e02ff */
[----:B------:R-:W-:-:S04]  /*9950*/  IMAD.WIDE.U32 R4, R0, UR4, R4 ;  /* 0x0000000400047c25 */ /* 0x000fc8000f8e0004 */
[----:B------:R-:W-:Y:S01]  /*9960*/  IMAD R0, R0, UR5, R6 ;  /* 0x0000000500007c24 */ /* 0x000fe2000f8e0206 */
[----:B------:R-:W-:-:S03]  /*9970*/  ULDC.64 UR4, c[0x0][0x308] ;  /* 0x0000c20000047ab9 */ /* 0x000fc60000000a00 */
[----:B------:R-:W-:Y:S02]  /*9980*/  IMAD.IADD R5, R5, 0x1, R0 ;  /* 0x0000000105057824 */ /* 0x000fe400078e0200 */
[----:B------:R-:W-:-:S04]  /*9990*/  IMAD.WIDE.U32 R4, R18, UR4, R4 ;  /* 0x0000000412047c25 */ /* 0x000fc8000f8e0004 */
[----:B0-----:R-:W-:Y:S02]  /*99a0*/  IMAD.SHL.U32 R10, R9, 0x8, RZ ;  /* 0x00000008090a7824 */ /* 0x001fe400078e00ff */
[----:B--2---:R-:W-:Y:S02]  /*99b0*/  IMAD R0, R7, UR4, RZ ;  /* 0x0000000407007c24 */ /* 0x004fe4000f8e02ff */
[----:B------:R-:W0:Y:S02]  /*99c0*/  S2R R7, SR_TID.X ;  /* 0x0000000000077919 */ /* 0x000e240000002100 */
[----:B------:R-:W-:Y:S01]  /*99d0*/  IMAD R0, R18, UR5, R0 ;  /* 0x0000000512007c24 */ /* 0x000fe2000f8e0200 */
[----:B------:R-:W-:-:S03]  /*99e0*/  ULDC.64 UR4, c[0x0][0x2e8] ;  /* 0x0000ba0000047ab9 */ /* 0x000fc60000000a00 */
[----:B------:R-:W-:Y:S01]  /*99f0*/  IMAD.IADD R6, R5, 0x1, R0 ;  /* 0x0000000105067824 */ /* 0x000fe200078e0200 */
[----:B------:R-:W-:Y:S01]  /*9a00*/  LEA R0, P0, R4, UR4, 0x1 ;  /* 0x0000000404007c11 */ /* 0x000fe2000f8008ff */
[----:B------:R-:W-:-:S03]  /*9a10*/  UMOV UR4, 0xffffffff ;  /* 0xffffffff00047882 */ /* 0x000fc60000000000 */
[----:B------:R-:W-:Y:S02]  /*9a20*/  LEA.HI.X R6, R4, UR5, R6, 0x1, P0 ;  /* 0x0000000504067c11 */ /* 0x000fe400080f0c06 */
[----:B0-----:R-:W-:Y:S01]  /*9a30*/  LOP3.LUT R11, R7, 0x7f, RZ, 0xc0, !PT ;  /* 0x0000007f070b7812 */ /* 0x001fe200078ec0ff */
[----:B------:R-:W-:-:S03]  /*9a40*/  IMAD.SHL.U32 R7, R9, 0x8, RZ ;  /* 0x0000000809077824 */ /* 0x000fc600078e00ff */
[----:B------:R-:W-:Y:S02]  /*9a50*/  SHF.R.U32.HI R11, RZ, 0x2, R11 ;  /* 0x00000002ff0b7819 */ /* 0x000fe4000001160b */
[----:B------:R-:W-:Y:S02]  /*9a60*/  LOP3.LUT R7, R7, 0xd8, RZ, 0xc0, !PT ;  /* 0x000000d807077812 */ /* 0x000fe400078ec0ff */
[----:B---3--:R-:W-:Y:S02]  /*9a70*/  IADD3 R3, -R11, R12, -R8 ;  /* 0x0000000c0b037210 */ /* 0x008fe40007ffe908 */
[----:B------:R-:W-:Y:S01]  /*9a80*/  LOP3.LUT R7, R7, 0x18, R9, 0x78, !PT ;  /* 0x0000001807077812 */ /* 0x000fe200078e7809 */
[----:B------:R-:W-:Y:S01]  /*9a90*/  IMAD.SHL.U32 R9, R9, 0x8, RZ ;  /* 0x0000000809097824 */ /* 0x000fe200078e00ff */
[----:B------:R-:W-:Y:S02]  /*9aa0*/  ISETP.GE.AND P0, PT, R3, 0x1, PT ;  /* 0x000000010300780c */ /* 0x000fe40003f06270 */
[----:B------:R-:W-:-:S02]  /*9ab0*/  LOP3.LUT R7, R7, 0x320, R10, 0xf8, !PT ;  /* 0x0000032007077812 */ /* 0x000fc400078ef80a */
[----:B------:R-:W-:-:S03]  /*9ac0*/  LOP3.LUT R9, R9, 0x18, RZ, 0xc0, !PT ;  /* 0x0000001809097812 */ /* 0x000fc600078ec0ff */
[----:B------:R-:W-:Y:S01]  /*9ad0*/  IMAD R7, R26, 0x3000, R7 ;  /* 0x000030001a077824 */ /* 0x000fe200078e0207 */
[----:B------:R-:W-:Y:S06]  /*9ae0*/  BRA.DIV UR4, `(.L_x_10231) ;  /* 0x0000003a04347947 */ /* 0x000fec000b800000 */
        /* <DEDUP_REMOVED lines=28> */
[----:B------:R-:W2:Y:S04]  /*9cb0*/  SHFL.IDX PT, R6, R6, 0x3, 0x1c1f ;  /* 0x007c1f0006067f89 */ /* 0x000ea800000e0000 */
[----:B------:R-:W3:Y:S01]  /*9cc0*/  SHFL.IDX PT, R0, R0, 0x3, 0x1c1f ;  /* 0x007c1f0000007f89 */ /* 0x000ee200000e0000 */
[----:B0-----:R-:W-:-:S05]  /*9cd0*/  @P1 LEA R5, P0, R9, R5, 0x1 ;  /* 0x0000000509051211 */ /* 0x001fca00078008ff */
[----:B-1----:R-:W-:-:S05]  /*9ce0*/  @P1 IMAD.X R4, RZ, RZ, R4, P0 ;  /* 0x000000ffff041224 */ /* 0x002fca00000e0604 */
[----:B------:R-:W-:-:S04]  /*9cf0*/  @P1 LOP3.LUT R5, R5, R4, RZ, 0x3c, !PT ;  /* 0x0000000405051212 */ /* 0x000fc800078e3cff */
[----:B------:R-:W-:-:S04]  /*9d00*/  @P1 LOP3.LUT R4, R5, R4, RZ, 0x3c, !PT ;  /* 0x0000000405041212 */ /* 0x000fc800078e3cff */
[----:B------:R-:W-:-:S05]  /*9d10*/  @P1 LOP3.LUT R5, R5, R4, RZ, 0x3c, !PT ;  /* 0x0000000405051212 */ /* 0x000fca00078e3cff */
[----:B------:R1:W-:Y:S04]  /*9d20*/  @P1 LDGSTS.E.BYPASS.LTC128B.128 [R8+0x16400], desc[UR36][R4.64], !P4 ;  /* 0x1640000004081fae */ /* 0x0003e8000e101d64 */
[----:B------:R1:W-:Y:S04]  /*9d30*/  @P1 LDGSTS.E.BYPASS.LTC128B.128 [R8+0x18400], desc[UR36][R4.64+0x40], !P3 ;  /* 0x1840004004081fae */ /* 0x0003e8000d901d64 */
[----:B--23--:R1:W-:Y:S02]  /*9d40*/  @P1 LDGSTS.E.BYPASS.LTC128B.128 [R8+0x1a400], desc[UR36][R4.64+0x80], !P2 ;  /* 0x1a40008004081fae */ /* 0x00c3e4000d101d64 */
.L_x_10304:
[----:B------:R-:W-:-:S13]  /*9d50*/  ISETP.GE.AND P0, PT, R3, 0x61, PT ;  /* 0x000000610300780c */ /* 0x000fda0003f06270 */
[----:B01----:R-:W-:Y:S01]  /*9d60*/  @P0 LEA R4, P1, R9, R0, 0x1 ;  /* 0x0000000009040211 */ /* 0x003fe200078208ff */
        /* <DEDUP_REMOVED lines=10> */
.L_x_10232:
        /* <DEDUP_REMOVED lines=11> */
.L_x_10233:
[----:B0-----:R0:W5:Y:S01]  /*9ec0*/  LDL.LU R4, [R1+0x20] ;  /* 0x0000200001047983 */ /* 0x0011620000300800 */
[----:B------:R0:W-:Y:S03]  /*9ed0*/  SYNCS.ARRIVE.TRANS64.A1T0 RZ, [R2+URZ+0x2d830], RZ ;  /* 0x02d830ff02ff79a7 */ /* 0x0001e6000810003f */
[----:B------:R0:W5:Y:S02]  /*9ee0*/  LDL.LU R3, [R1] ;  /* 0x0000000001037983 */ /* 0x0001640000300800 */
[----:B------:R-:W-:Y:S05]  /*9ef0*/  WARPSYNC.ALL ;  /* 0x0000000000007948 */ /* 0x000fea0003800000 */
[----:B------:R-:W-:Y:S01]  /*9f00*/  ULDC.64 UR4, c[0x0][0x298] ;  /* 0x0000a60000047ab9 */ /* 0x000fe20000000a00 */
[----:B------:R-:W-:Y:S01]  /*9f10*/  BAR.SYNC.DEFER_BLOCKING 0x8, 0x200 ;  /* 0x0208000000007b1d */ /* 0x000fe20000010000 */
[----:B------:R-:W-:Y:S01]  /*9f20*/  LOP3.LUT P0, RZ, R22, 0x20, RZ, 0xc0, !PT ;  /* 0x0000002016ff7812 */ /* 0x000fe2000780c0ff */
[----:B0-----:R-:W-:-:S03]  /*9f30*/  VIADD R2, R23, 0xc400 ;  /* 0x0000c40017027836 */ /* 0x001fc60000000000 */
        /* <DEDUP_REMOVED lines=11> */
[----:B------:R0:W-:Y:S01]  /*9ff0*/  STL [R1], R0 ;  /* 0x0000000001007387 */ /* 0x0001e20000100800 */
        /* <DEDUP_REMOVED lines=17> */
.L_x_10235:
[----:B------:R-:W-:Y:S05]  /*a110*/  BSYNC B6 ;  /* 0x0000000000067941 */ /* 0x000fea0003800000 */
.L_x_10234:
[----:B0-----:R-:W2:Y:S01]  /*a120*/  LDL.LU R0, [R1+0x2c] ;  /* 0x00002c0001007983 */ /* 0x001ea20000300800 */
[----:B------:R-:W0:Y:S01]  /*a130*/  LDC R10, c[0x0][0x448] ;  /* 0x00011200ff0a7b82 */ /* 0x000e220000000800 */
[----:B------:R-:W-:Y:S01]  /*a140*/  ULDC.64 UR4, c[0x0][0x2d8] ;  /* 0x0000b60000047ab9 */ /* 0x000fe20000000a00 */
[----:B------:R-:W-:Y:S01]  /*a150*/  ULDC.64 UR6, c[0x0][0x2c8] ;  /* 0x0000b20000067ab9 */ /* 0x000fe20000000a00 */
[----:B------:R-:W3:Y:S01]  /*a160*/  LDL.LU R21, [R1] ;  /* 0x0000000001157983 */ /* 0x000ee20000300800 */
[----:B------:R-:W-:-:S03]  /*a170*/  ULDC.64 UR8, c[0x0][0x280] ;  /* 0x0000a00000087ab9 */ /* 0x000fc60000000a00 */
[----:B------:R-:W3:Y:S04]  /*a180*/  LDL.LU.64 R2, [R1+0x20] ;  /* 0x0000200001027983 */ /* 0x000ee80000300a00 */
[----:B------:R-:W4:Y:S01]  /*a190*/  LDL R20, [R1+0x4] ;  /* 0x0000040001147983 */ /* 0x000f220000100800 */
[----:B------:R-:W1:Y:S01]  /*a1a0*/  S2R R13, SR_TID.X ;  /* 0x00000000000d7919 */ /* 0x000e620000002100 */
[----:B0-----:R-:W-:-:S13]  /*a1b0*/  ISETP.NE.AND P0, PT, R10, 0x1, PT ;  /* 0x000000010a00780c */ /* 0x001fda0003f05270 */
[----:B------:R-:W0:Y:S01]  /*a1c0*/  @P0 LDC R5, c[0x0][0x450] ;  /* 0x00011400ff050b82 */ /* 0x000e220000000800 */
[----:B-1----:R-:W-:-:S05]  /*a1d0*/  IMAD.SHL.U32 R11, R13, 0x8, RZ ;  /* 0x000000080d0b7824 */ /* 0x002fca00078e00ff */
[----:B------:R-:W-:-:S04]  /*a1e0*/  LOP3.LUT R11, R11, 0x18, RZ, 0xc0, !PT ;  /* 0x000000180b0b7812 */ /* 0x000fc800078ec0ff */
[C---:B------:R-:W-:Y:S02]  /*a1f0*/  LOP3.LUT R12, R11.reuse, 0x20, RZ, 0xfc, !PT ;  /* 0x000000200b0c7812 */ /* 0x040fe400078efcff */
[----:B------:R-:W-:Y:S01]  /*a200*/  LOP3.LUT R11, R11, 0x40, RZ, 0xfc, !PT ;  /* 0x000000400b0b7812 */ /* 0x000fe200078efcff */
[----:B--2---:R-:W-:Y:S01]  /*a210*/  IMAD.MOV.U32 R4, RZ, RZ, R0 ;  /* 0x000000ffff047224 */ /* 0x004fe200078e0000 */
[----:B---3--:R-:W-:Y:S02]  /*a220*/  MOV R3, R21 ;  /* 0x0000001500037202 */ /* 0x008fe40000000f00 */
[----:B------:R-:W1:Y:S01]  /*a230*/  S2R R21, SR_TID.X ;  /* 0x0000000000157919 */ /* 0x000e620000002100 */
[----:B----4-:R-:W-:Y:S02]  /*a240*/  IMAD R0, R20, UR4, RZ ;  /* 0x0000000414007c24 */ /* 0x010fe4000f8e02ff */
[----:B------:R-:W2:Y:S01]  /*a250*/  S2R R20, SR_TID.X ;  /* 0x0000000000147919 */ /* 0x000ea20000002100 */
[----:B------:R-:W-:-:S04]  /*a260*/  IMAD.WIDE.U32 R2, R18, UR4, R2 ;  /* 0x0000000412027c25 */ /* 0x000fc8000f8e0002 */
[----:B------:R-:W-:Y:S01]  /*a270*/  IMAD R0, R18, UR5, R0 ;  /* 0x0000000512007c24 */ /* 0x000fe2000f8e0200 */
[----:B------:R-:W-:-:S03]  /*a280*/  ULDC.64 UR4, c[0x0][0x2e0] ;  /* 0x0000b80000047ab9 */ /* 0x000fc60000000a00 */
[----:B------:R-:W-:Y:S02]  /*a290*/  IMAD.IADD R3, R3, 0x1, R0 ;  /* 0x0000000103037824 */ /* 0x000fe400078e0200 */
[----:B------:R-:W-:Y:S02]  /*a2a0*/  IMAD R0, R4, UR4, RZ ;  /* 0x0000000404007c24 */ /* 0x000fe4000f8e02ff */
[----:B------:R-:W3:Y:S01]  /*a2b0*/  @P0 LDC R4, c[0x0][0x44c] ;  /* 0x00011300ff040b82 */ /* 0x000ee20000000800 */
[----:B------:R-:W-:-:S04]  /*a2c0*/  IMAD.WIDE.U32 R2, R28, UR4, R2 ;  /* 0x000000041c027c25 */ /* 0x000fc8000f8e0002 */
[----:B------:R-:W-:Y:S01]  /*a2d0*/  IMAD R0, R28, UR5, R0 ;  /* 0x000000051c007c24 */ /* 0x000fe2000f8e0200 */
[----:B------:R-:W-:-:S03]  /*a2e0*/  ULDC.64 UR4, c[0x0][0x2d0] ;  /* 0x0000b40000047ab9 */ /* 0x000fc60000000a00 */
[----:B------:R-:W-:Y:S02]  /*a2f0*/  IMAD.IADD R3, R3, 0x1, R0 ;  /* 0x0000000103037824 */ /* 0x000fe400078e0200 */
[----:B-1----:R-:W-:Y:S01]  /*a300*/  IMAD.SHL.U32 R21, R21, 0x20, RZ ;  /* 0x0000002015157824 */ /* 0x002fe200078e00ff */
[----:B--2---:R-:W-:-:S04]  /*a310*/  LOP3.LUT R20, R20, 0x7f, RZ, 0xc0, !PT ;  /* 0x0000007f14147812 */ /* 0x004fc800078ec0ff */
[----:B------:R-:W-:Y:S02]  /*a320*/  LOP3.LUT R21, R21, 0x60, RZ, 0xc0, !PT ;  /* 0x0000006015157812 */ /* 0x000fe400078ec0ff */
[----:B------:R-:W-:-:S04]  /*a330*/  SHF.R.U32.HI R20, RZ, 0x2, R20 ;  /* 0x00000002ff147819 */ /* 0x000fc80000011614 */
[----:B------:R-:W-:Y:S02]  /*a340*/  LOP3.LUT R20, R20, R21, RZ, 0xfc, !PT ;  /* 0x0000001514147212 */ /* 0x000fe400078efcff */
[----:B------:R-:W-:-:S03]  /*a350*/  LOP3.LUT R21, R13, 0x7f, RZ, 0xc0, !PT ;  /* 0x0000007f0d157812 */ /* 0x000fc600078ec0ff */
[----:B------:R-:W-:Y:S01]  /*a360*/  IMAD R6, R17, 0xc0, R20 ;  /* 0x000000c011067824 */ /* 0x000fe200078e0214 */
[----:B------:R-:W-:Y:S01]  /*a370*/  SHF.R.U32.HI R21, RZ, 0x2, R21 ;  /* 0x00000002ff157819 */ /* 0x000fe20000011615 */
[----:B------:R-:W-:Y:S02]  /*a380*/  IMAD.SHL.U32 R20, R13, 0x8, RZ ;  /* 0x000000080d147824 */ /* 0x000fe400078e00ff */
[----:B---3--:R-:W-:-:S03]  /*a390*/  @P0 IMAD.HI.U32 R0, R6, R4, RZ ;  /* 0x0000000406000227 */ /* 0x008fc600078e00ff */
[----:B------:R-:W-:Y:S01]  /*a3a0*/  LOP3.LUT R20, R20, 0x18, RZ, 0xc0, !PT ;  /* 0x0000001814147812 */ /* 0x000fe200078ec0ff */
[----:B------:R-:W-:Y:S01]  /*a3b0*/  IMAD.MOV.U32 R4, RZ, RZ, R6 ;  /* 0x000000ffff047224 */ /* 0x000fe200078e0006 */
[----:B0-----:R-:W-:-:S04]  /*a3c0*/  @P0 SHF.R.U32.HI R4, RZ, R5, R0 ;  /* 0x00000005ff040219 */ /* 0x001fc80000011600 */
[--C-:B------:R-:W-:Y:S01]  /*a3d0*/  SHF.R.S32.HI R0, RZ, 0x1f, R4.reuse ;  /* 0x0000001fff007819 */ /* 0x100fe20000011404 */
[----:B------:R-:W-:-:S04]  /*a3e0*/  IMAD.MOV R7, RZ, RZ, -R4 ;  /* 0x000000ffff077224 */ /* 0x000fc800078e0a04 */
[----:B------:R-:W-:-:S04]  /*a3f0*/  IMAD R0, R0, UR4, RZ ;  /* 0x0000000400007c24 */ /* 0x000fc8000f8e02ff */
[C---:B------:R-:W-:Y:S02]  /*a400*/  IMAD R0, R4.reuse, UR5, R0 ;  /* 0x0000000504007c24 */ /* 0x040fe4000f8e0200 */
[----:B------:R-:W-:-:S04]  /*a410*/  IMAD.WIDE.U32 R4, R4, UR4, R2 ;  /* 0x0000000404047c25 */ /* 0x000fc8000f8e0002 */
[----:B------:R-:W-:Y:S02]  /*a420*/  IMAD.IADD R5, R5, 0x1, R0 ;  /* 0x0000000105057824 */ /* 0x000fe400078e0200 */
[----:B------:R-:W-:-:S04]  /*a430*/  IMAD R0, R10, R7, R6 ;  /* 0x000000070a007224 */ /* 0x000fc800078e0206 */
[----:B------:R-:W-:Y:S01]  /*a440*/  IMAD.WIDE.U32 R8, R0, UR6, R4 ;  /* 0x0000000600087c25 */ /* 0x000fe2000f8e0004 */
[----:B------:R-:W-:-:S03]  /*a450*/  SHF.R.S32.HI R7, RZ, 0x1f, R0 ;  /* 0x0000001fff077819 */ /* 0x000fc60000011400 */
[----:B------:R-:W-:Y:S01]  /*a460*/  VIADD R5, R6, 0x80 ;  /* 0x0000008006057836 */ /* 0x000fe20000000000 */
[----:B------:R-:W-:Y:S01]  /*a470*/  LEA R4, P1, R8, UR8, 0x1 ;  /* 0x0000000808047c11 */ /* 0x000fe2000f8208ff */
[----:B------:R-:W-:Y:S02]  /*a480*/  IMAD R7, R7, UR6, RZ ;  /* 0x0000000607077c24 */ /* 0x000fe4000f8e02ff */
[----:B------:R-:W-:Y:S02]  /*a490*/  IMAD.MOV.U32 R6, RZ, RZ, R5 ;  /* 0x000000ffff067224 */ /* 0x000fe400078e0005 */
[----:B------:R-:W-:Y:S02]  /*a4a0*/  IMAD R0, R0, UR7, R7 ;  /* 0x0000000700007c24 */ /* 0x000fe4000f8e0207 */
[----:B------:R-:W0:Y:S02]  /*a4b0*/  @P0 LDC R7, c[0x0][0x44c] ;  /* 0x00011300ff070b82 */ /* 0x000e240000000800 */
[----:B------:R-:W-:-:S05]  /*a4c0*/  IMAD.IADD R0, R9, 0x1, R0 ;  /* 0x0000000109007824 */ /* 0x000fca00078e0200 */
[----:B------:R-:W-:Y:S02]  /*a4d0*/  LEA.HI.X R0, R8, UR9, R0, 0x1, P1 ;  /* 0x0000000908007c11 */ /* 0x000fe400088f0c00 */
[----:B------:R-:W1:Y:S01]  /*a4e0*/  @P0 LDC R8, c[0x0][0x450] ;  /* 0x00011400ff080b82 */ /* 0x000e620000000800 */
[----:B0-----:R-:W-:-:S05]  /*a4f0*/  @P0 IMAD.HI.U32 R7, R5, R7, RZ ;  /* 0x0000000705070227 */ /* 0x001fca00078e00ff */
[----:B-1----:R-:W-:-:S04]  /*a500*/  @P0 SHF.R.U32.HI R6, RZ, R8, R7 ;  /* 0x00000008ff060219 */ /* 0x002fc80000011607 */
[C---:B------:R-:W-:Y:S01]  /*a510*/  IADD3 R7, -R6.reuse, RZ, RZ ;  /* 0x000000ff06077210 */ /* 0x040fe20007ffe1ff */
[----:B------:R-:W-:-:S04]  /*a520*/  IMAD.WIDE.U32 R2, R6, UR4, R2 ;  /* 0x0000000406027c25 */ /* 0x000fc8000f8e0002 */
[----:B------:R-:W-:Y:S01]  /*a530*/  IMAD R5, R10, R7, R5 ;  /* 0x000000070a057224 */ /* 0x000fe200078e0205 */
[----:B------:R-:W-:-:S05]  /*a540*/  SHF.R.S32.HI R7, RZ, 0x1f, R6 ;  /* 0x0000001fff077819 */ /* 0x000fca0000011406 */
[----:B------:R-:W-:Y:S01]  /*a550*/  IMAD R7, R7, UR4, RZ ;  /* 0x0000000407077c24 */ /* 0x000fe2000f8e02ff */
[----:B------:R-:W-:Y:S02]  /*a560*/  ULDC UR4, c[0x0][0x2b8] ;  /* 0x0000ae0000047ab9 */ /* 0x000fe40000000800 */
[----:B------:R-:W-:Y:S01]  /*a570*/  ISETP.GE.AND P3, PT, R20, UR4, PT ;  /* 0x0000000414007c0c */ /* 0x000fe2000bf66270 */
[----:B------:R-:W-:Y:S01]  /*a580*/  IMAD R7, R6, UR5, R7 ;  /* 0x0000000506077c24 */ /* 0x000fe2000f8e0207 */
[----:B------:R-:W-:Y:S01]  /*a590*/  SHF.R.S32.HI R6, RZ, 0x1f, R5 ;  /* 0x0000001fff067819 */ /* 0x000fe20000011405 */
[----:B------:R-:W-:Y:S01]  /*a5a0*/  UMOV UR5, 0xffffffff ;  /* 0xffffffff00057882 */ /* 0x000fe20000000000 */
[----:B------:R-:W-:Y:S01]  /*a5b0*/  ISETP.GE.AND P1, PT, R11, UR4, PT ;  /* 0x000000040b007c0c */ /* 0x000fe2000bf26270 */
[----:B------:R-:W-:Y:S02]  /*a5c0*/  IMAD.IADD R3, R3, 0x1, R7 ;  /* 0x0000000103037824 */ /* 0x000fe400078e0207 */
[----:B------:R-:W-:-:S02]  /*a5d0*/  IMAD R6, R6, UR6, RZ ;  /* 0x0000000606067c24 */ /* 0x000fc4000f8e02ff */
[----:B------:R-:W-:-:S04]  /*a5e0*/  IMAD.WIDE.U32 R2, R5, UR6, R2 ;  /* 0x0000000605027c25 */ /* 0x000fc8000f8e0002 */
[----:B------:R-:W-:Y:S01]  /*a5f0*/  IMAD R6, R5, UR7, R6 ;  /* 0x0000000705067c24 */ /* 0x000fe2000f8e0206 */
[----:B------:R-:W-:-:S03]  /*a600*/  LEA R8, P0, R2, UR8, 0x1 ;  /* 0x0000000802087c11 */ /* 0x000fc6000f8008ff */
[----:B------:R-:W-:-:S05]  /*a610*/  IMAD.IADD R3, R3, 0x1, R6 ;  /* 0x0000000103037824 */ /* 0x000fca00078e0206 */
[----:B------:R-:W-:Y:S02]  /*a620*/  LEA.HI.X R3, R2, UR9, R3, 0x1, P0 ;  /* 0x0000000902037c11 */ /* 0x000fe400080f0c03 */
[----:B------:R-:W-:Y:S01]  /*a630*/  ISETP.GE.AND P0, PT, R12, UR4, PT ;  /* 0x000000040c007c0c */ /* 0x000fe2000bf06270 */
[----:B------:R-:W-:-:S12]  /*a640*/  BRA.DIV UR5, `(.L_x_10236) ;  /* 0x0000003205c47947 */ /* 0x000fd8000b800000 */
[----:B------:R-:W2:Y:S04]  /*a650*/  LDL.LU R5, [R1+0x28] ;  /* 0x0000280001057983 */ /* 0x000ea80000300800 */
[----:B------:R-:W3:Y:S01]  /*a660*/  LDL R9, [R1+0x18] ;  /* 0x0000180001097983 */ /* 0x000ee20000100800 */
[----:B------:R-:W-:-:S03]  /*a670*/  IMAD R17, R17, 0xc0, R21 ;  /* 0x000000c011117824 */ /* 0x000fc600078e0215 */
[----:B------:R-:W-:Y:S01]  /*a680*/  SHFL.IDX PT, R6, R0, RZ, 0x1c1f ;  /* 0x001c1fff00067589 */ /* 0x000fe200000e0000 */
[----:B--2---:R-:W-:-:S03]  /*a690*/  IMAD R2, R5, R10, RZ ;  /* 0x0000000a05027224 */ /* 0x004fc600078e02ff */
[----:B------:R-:W0:Y:S02]  /*a6a0*/  SHFL.IDX PT, R5, R4, RZ, 0x1c1f ;  /* 0x001c1fff04057589 */ /* 0x000e2400000e0000 */
[----:B------:R-:W-:-:S13]  /*a6b0*/  ISETP.GE.AND P2, PT, R17, R2, PT ;  /* 0x000000021100720c */ /* 0x000fda0003f46270 */
[----:B0-----:R-:W-:-:S05]  /*a6c0*/  @!P2 LEA R5, P4, R20, R5, 0x1 ;  /* 0x000000051405a211 */ /* 0x001fca00078808ff */
[----:B------:R-:W-:-:S04]  /*a6d0*/  @!P2 IMAD.X R6, RZ, RZ, R6, P4 ;  /* 0x000000ffff06a224 */ /* 0x000fc800020e0606 */
[----:B------:R-:W-:Y:S02]  /*a6e0*/  @!P2 IMAD.MOV.U32 R7, RZ, RZ, R6 ;  /* 0x000000ffff07a224 */ /* 0x000fe400078e0006 */
[----:B------:R-:W-:Y:S02]  /*a6f0*/  @!P2 IMAD.MOV.U32 R6, RZ, RZ, R5 ;  /* 0x000000ffff06a224 */ /* 0x000fe400078e0005 */
[----:B------:R-:W0:Y:S04]  /*a700*/  SHFL.IDX PT, R5, R4, 0x1, 0x1c1f ;  /* 0x003c1f0004057f89 */ /* 0x000e2800000e0000 */
[----:B---3--:R-:W-:Y:S04]  /*a710*/  @!P2 LDGSTS.E.BYPASS.LTC128B.128 [R9+0xc400], desc[UR36][R6.64], !P3 ;  /* 0x0c4000000609afae */ /* 0x008fe8000d901d64 */
[----:B------:R-:W-:Y:S04]  /*a720*/  @!P2 LDGSTS.E.BYPASS.LTC128B.128 [R9+0xf400], desc[UR36][R6.64+0x40], !P0 ;  /* 0x0f4000400609afae */ /* 0x000fe8000c101d64 */
[----:B------:R1:W-:Y:S04]  /*a730*/  @!P2 LDGSTS.E.BYPASS.LTC128B.128 [R9+0x12400], desc[UR36][R6.64+0x80], !P1 ;  /* 0x124000800609afae */ /* 0x0003e8000c901d64 */
[----:B-1----:R-:W1:Y:S01]  /*a740*/  SHFL.IDX PT, R7, R0, 0x1, 0x1c1f ;  /* 0x003c1f0000077f89 */ /* 0x002e6200000e0000 */
[----:B------:R-:W-:-:S05]  /*a750*/  VIADD R6, R17, 0x20 ;  /* 0x0000002011067836 */ /* 0x000fca0000000000 */
[----:B------:R-:W-:-:S13]  /*a760*/  ISETP.GE.AND P2, PT, R6, R2, PT ;  /* 0x000000020600720c */ /* 0x000fda0003f46270 */
[----:B0-----:R-:W-:-:S04]  /*a770*/  @!P2 LEA R5, P4, R20, R5, 0x1 ;  /* 0x000000051405a211 */ /* 0x001fc800078808ff */
[----:B------:R-:W-:Y:S01]  /*a780*/  @!P2 MOV R6, R5 ;  /* 0x000000050006a202 */ /* 0x000fe20000000f00 */
[----:B-1----:R-:W-:Y:S01]  /*a790*/  @!P2 IMAD.X R7, RZ, RZ, R7, P4 ;  /* 0x000000ffff07a224 */ /* 0x002fe200020e0607 */
[----:B------:R-:W0:Y:S04]  /*a7a0*/  SHFL.IDX PT, R5, R4, 0x2, 0x1c1f ;  /* 0x005c1f0004057f89 */ /* 0x000e2800000e0000 */
[----:B------:R-:W-:Y:S04]  /*a7b0*/  @!P2 LDGSTS.E.BYPASS.LTC128B.128 [R9+0xcc00], desc[UR36][R6.64], !P3 ;  /* 0x0cc000000609afae */ /* 0x000fe8000d901d64 */
[----:B------:R-:W-:Y:S04]  /*a7c0*/  @!P2 LDGSTS.E.BYPASS.LTC128B.128 [R9+0xfc00], desc[UR36][R6.64+0x40], !P0 ;  /* 0x0fc000400609afae */ /* 0x000fe8000c101d64 */
[----:B------:R1:W-:Y:S04]  /*a7d0*/  @!P2 LDGSTS.E.BYPASS.LTC128B.128 [R9+0x12c00], desc[UR36][R6.64+0x80], !P1 ;  /* 0x12c000800609afae */ /* 0x0003e8000c901d64 */
[----:B------:R-:W-:Y:S04]  /*a7e0*/  SHFL.IDX PT, R4, R4, 0x3, 0x1c1f ;  /* 0x007c1f0004047f89 */ /* 0x000fe800000e0000 */
[----:B-1----:R-:W1:Y:S01]  /*a7f0*/  SHFL.IDX PT, R7, R0, 0x2, 0x1c1f ;  /* 0x005c1f0000077f89 */ /* 0x002e6200000e0000 */
[----:B------:R-:W-:-:S03]  /*a800*/  VIADD R6, R17, 0x40 ;  /* 0x0000004011067836 */ /* 0x000fc60000000000 */
[----:B------:R-:W2:Y:S02]  /*a810*/  SHFL.IDX PT, R0, R0, 0x3, 0x1c1f ;  /* 0x007c1f0000007f89 */ /* 0x000ea400000e0000 */
[----:B------:R-:W-:-:S13]  /*a820*/  ISETP.GE.AND P2, PT, R6, R2, PT ;  /* 0x000000020600720c */ /* 0x000fda0003f46270 */
[----:B0-----:R-:W-:-:S05]  /*a830*/  @!P2 LEA R5, P4, R20, R5, 0x1 ;  /* 0x000000051405a211 */ /* 0x001fca00078808ff */
[----:B-1----:R-:W-:Y:S02]  /*a840*/  @!P2 IMAD.X R7, RZ, RZ, R7, P4 ;  /* 0x000000ffff07a224 */ /* 0x002fe400020e0607 */
[----:B------:R-:W-:Y:S02]  /*a850*/  @!P2 IMAD.MOV.U32 R6, RZ, RZ, R5 ;  /* 0x000000ffff06a224 */ /* 0x000fe400078e0005 */
[----:B------:R-:W-:-:S03]  /*a860*/  VIADD R5, R17, 0x60 ;  /* 0x0000006011057836 */ /* 0x000fc60000000000 */
[----:B------:R-:W-:Y:S04]  /*a870*/  @!P2 LDGSTS.E.BYPASS.LTC128B.128 [R9+0xd400], desc[UR36][R6.64], !P3 ;  /* 0x0d4000000609afae */ /* 0x000fe8000d901d64 */
[----:B------:R-:W-:Y:S04]  /*a880*/  @!P2 LDGSTS.E.BYPASS.LTC128B.128 [R9+0x10400], desc[UR36][R6.64+0x40], !P0 ;  /* 0x104000400609afae */ /* 0x000fe8000c101d64 */
[----:B------:R-:W-:Y:S01]  /*a890*/  @!P2 LDGSTS.E.BYPASS.LTC128B.128 [R9+0x13400], desc[UR36][R6.64+0x80], !P1 ;  /* 0x134000800609afae */ /* 0x000fe2000c901d64 */
[----:B------:R-:W-:-:S13]  /*a8a0*/  ISETP.GE.AND P2, PT, R5, R2, PT ;  /* 0x000000020500720c */ /* 0x000fda0003f46270 */
[----:B------:R-:W-:-:S05]  /*a8b0*/  @!P2 LEA R4, P4, R20, R4, 0x1 ;  /* 0x000000041404a211 */ /* 0x000fca00078808ff */
[----:B--2---:R-:W-:-:S04]  /*a8c0*/  @!P2 IMAD.X R0, RZ, RZ, R0, P4 ;  /* 0x000000ffff00a224 */ /* 0x004fc800020e0600 */
[----:B------:R-:W-:Y:S02]  /*a8d0*/  @!P2 IMAD.MOV.U32 R5, RZ, RZ, R0 ;  /* 0x000000ffff05a224 */ /* 0x000fe400078e0000 */
[----:B------:R-:W-:Y:S04]  /*a8e0*/  SHFL.IDX PT, R0, R3, RZ, 0x1c1f ;  /* 0x001c1fff03007589 */ /* 0x000fe800000e0000 */
[----:B------:R-:W-:Y:S04]  /*a8f0*/  @!P2 LDGSTS.E.BYPASS.LTC128B.128 [R9+0xdc00], desc[UR36][R4.64], !P3 ;  /* 0x0dc000000409afae */ /* 0x000fe8000d901d64 */
[----:B------:R-:W-:Y:S04]  /*a900*/  @!P2 LDGSTS.E.BYPASS.LTC128B.128 [R9+0x10c00], desc[UR36][R4.64+0x40], !P0 ;  /* 0x10c000400409afae */ /* 0x000fe8000c101d64 */
[----:B------:R0:W-:Y:S04]  /*a910*/  @!P2 LDGSTS.E.BYPASS.LTC128B.128 [R9+0x13c00], desc[UR36][R4.64+0x80], !P1 ;  /* 0x13c000800409afae */ /* 0x0001e8000c901d64 */
[----:B------:R-:W-:Y:S04]  /*a920*/  SHFL.IDX PT, R3, R3, 0x1, 0x1c1f ;  /* 0x003c1f0003037f89 */ /* 0x000fe800000e0000 */
[----:B0-----:R-:W0:Y:S01]  /*a930*/  SHFL.IDX PT, R4, R8, RZ, 0x1c1f ;  /* 0x001c1fff08047589 */ /* 0x001e2200000e0000 */
[----:B------:R-:W-:-:S03]  /*a940*/  VIADD R5, R17, 0x80 ;  /* 0x0000008011057836 */ /* 0x000fc60000000000 */
[----:B------:R-:W1:Y:S02]  /*a950*/  SHFL.IDX PT, R8, R8, 0x1, 0x1c1f ;  /* 0x003c1f0008087f89 */ /* 0x000e6400000e0000 */
[----:B------:R-:W-:-:S13]  /*a960*/  ISETP.GE.AND P2, PT, R5, R2, PT ;  /* 0x000000020500720c */ /* 0x000fda0003f46270 */
[----:B0-----:R-:W-:-:S05]  /*a970*/  @!P2 LEA R4, P4, R20, R4, 0x1 ;  /* 0x000000041404a211 */ /* 0x001fca00078808ff */
[----:B------:R-:W-:-:S04]  /*a980*/  @!P2 IMAD.X R0, RZ, RZ, R0, P4 ;  /* 0x000000ffff00a224 */ /* 0x000fc800020e0600 */
[----:B------:R-:W-:-:S05]  /*a990*/  @!P2 IMAD.MOV.U32 R5, RZ, RZ, R0 ;  /* 0x000000ffff05a224 */ /* 0x000fca00078e0000 */
[----:B------:R0:W-:Y:S04]  /*a9a0*/  @!P2 LDGSTS.E.BYPASS.LTC128B.128 [R9+0xe400], desc[UR36][R4.64], !P3 ;  /* 0x0e4000000409afae */ /* 0x0001e8000d901d64 */
[----:B------:R0:W-:Y:S04]  /*a9b0*/  @!P2 LDGSTS.E.BYPASS.LTC128B.128 [R9+0x11400], desc[UR36][R4.64+0x40], !P0 ;  /* 0x114000400409afae */ /* 0x0001e8000c101d64 */
[----:B-1----:R0:W-:Y:S02]  /*a9c0*/  @!P2 LDGSTS.E.BYPASS.LTC128B.128 [R9+0x14400], desc[UR36][R4.64+0x80], !P1 ;  /* 0x144000800409afae */ /* 0x0021e4000c901d64 */
.L_x_10317:
[----:B------:R-:W2:Y:S01]  /*a9d0*/  LDL R0, [R1+0x18] ;  /* 0x0000180001007983 */ /* 0x000ea20000100800 */
[----:B------:R-:W-:-:S04]  /*a9e0*/  IADD3 R17, R17, 0xa0, RZ ;  /* 0x000000a011117810 */ /* 0x000fc80007ffe0ff */
[----:B------:R-:W-:-:S13]  /*a9f0*/  ISETP.GE.AND P2, PT, R17, R2, PT ;  /* 0x000000021100720c */ /* 0x000fda0003f46270 */
[----:B------:R-:W-:-:S05]  /*aa00*/  @!P2 LEA R2, P4, R20, R8, 0x1 ;  /* 0x000000081402a211 */ /* 0x000fca00078808ff */
[----:B------:R-:W-:-:S05]  /*aa10*/  @!P2 IMAD.X R3, RZ, RZ, R3, P4 ;  /* 0x000000ffff03a224 */ /* 0x000fca00020e0603 */
[----:B------:R-:W-:Y:S01]  /*aa20*/  @!PT LDS RZ, [RZ] ;  /* 0x00000000fffff984 */ /* 0x000fe20000000800 */
[----:B------:R-:W-:Y:S01]  /*aa30*/  @!PT LDS RZ, [RZ] ;  /* 0x00000000fffff984 */ /* 0x000fe20000000800 */
[----:B------:R-:W-:Y:S01]  /*aa40*/  @!PT LDS RZ, [RZ] ;  /* 0x00000000fffff984 */ /* 0x000fe20000000800 */
[----:B--2---:R1:W-:Y:S04]  /*aa50*/  @!P2 LDGSTS.E.BYPASS.LTC128B.128 [R0+0xec00], desc[UR36][R2.64], !P3 ;  /* 0x0ec000000200afae */ /* 0x0043e8000d901d64 */
[----:B------:R1:W-:Y:S01]  /*aa60*/  @!P2 LDGSTS.E.BYPASS.LTC128B.128 [R0+0x11c00], desc[UR36][R2.64+0x40], !P0 ;  /* 0x11c000400200afae */ /* 0x0003e2000c101d64 */
[----:B------:R-:W-:-:S03]  /*aa70*/  PLOP3.LUT P0, PT, PT, PT, PT, 0x80, 0x0 ;  /* 0x000000000000781c */ /* 0x000fc60003f0f070 */
[----:B------:R1:W-:Y:S01]  /*aa80*/  @!P2 LDGSTS.E.BYPASS.LTC128B.128 [R0+0x14c00], desc[UR36][R2.64+0x80], !P1 ;  /* 0x14c000800200afae */ /* 0x0003e2000c901d64 */
[----:B------:R-:W-:-:S09]  /*aa90*/  NOP ;  /* 0x0000000000007918 */ /* 0x000fd20000000000 */
.L_x_10237:
[----:B------:R-:W-:Y:S02]  /*aaa0*/  PLOP3.LUT P1, PT, P1, P0, PT, 0xa2, 0x0 ;  /* 0x000000000000781c */ /* 0x000fe40000f21472 */
[----:B------:R-:W-:-:S08]  /*aab0*/  @P0 R2UR P1, UR4, R23 ;  /* 0x00000000170402ca */ /* 0x000fd00000020000 */
[----:B------:R-:W-:-:S05]  /*aac0*/  @P0 PLOP3.LUT P0, PT, P1, PT, PT, 0x80, 0x0 ;  /* 0x000000000000081c */ /* 0x000fca0000f0f070 */
[----:B------:R-:W-:Y:S01]  /*aad0*/  @!P1 SYNCS.ARRIVE.TRANS64.RED.A0T1 RZ, [UR4+0x2d800], RZ ;  /* 0x02d800ffffff99a7 */ /* 0x000fe20008200404 */
[----:B------:R-:W-:Y:S07]  /*aae0*/  @!P1 ARRIVES.LDGSTSBAR.64.TRANSCNT [UR4+0x2d800] ;  /* 0x02d80000ff0099b0 */ /* 0x000fee0008000a84 */
[----:B------:R-:W-:Y:S05]  /*aaf0*/  @P0 BRA.U.ANY `(.L_x_10237) ;  /* 0xfffffffd00e80947 */ /* 0x000fea000393ffff */
[----:B-1----:R-:W2:Y:S02]  /*ab00*/  LDL.LU R2, [R1+0x30] ;  /* 0x0000300001027983 */ /* 0x002ea40000300800 */
        /* <DEDUP_REMOVED lines=10> */
[----:B-12---:R-:W-:Y:S05]  /*abb0*/  @!P0 BRA `(.L_x_10239) ;  /* 0x0000003400688947 */ /* 0x006fea0003800000 */
.L_x_10318:
[----:B------:R-:W-:Y:S05]  /*abc0*/  BSYNC B0 ;  /* 0x0000000000007941 */ /* 0x000fea0003800000 */
.L_x_10238:
[----:B------:R-:W2:Y:S01]  /*abd0*/  LDL R2, [R1+0xc] ;  /* 0x00000c0001027983 */ /* 0x000ea20000100800 */
[----:B------:R-:W-:Y:S01]  /*abe0*/  BSSY B0, `(.L_x_10240) ;  /* 0x0000100000007945 */ /* 0x000fe20003800000 */
[----:B--2---:R-:W-:-:S13]  /*abf0*/  ISETP.GE.AND P0, PT, R2, 0x81, PT ;  /* 0x000000810200780c */ /* 0x004fda0003f06270 */
[----:B------:R-:W-:Y:S05]  /*ac00*/  @!P0 BRA `(.L_x_10241) ;  /* 0x0000000c00f48947 */ /* 0x000fea0003800000 */
[----:B------:R-:W1:Y:S01]  /*ac10*/  LDL.LU R3, [R1+0x34] ;  /* 0x0000340001037983 */ /* 0x000e620000300800 */
[----:B------:R-:W-:Y:S01]  /*ac20*/  ULDC UR4, c[0x0][0x2f4] ;  /* 0x0000bd0000047ab9 */ /* 0x000fe20000000800 */
[----:B------:R-:W-:Y:S01]  /*ac30*/  IMAD.MOV.U32 R17, RZ, RZ, R29 ;  /* 0x000000ffff117224 */ /* 0x000fe200078e001d */
[----:B------:R-:W0:Y:S01]  /*ac40*/  S2R R2, SR_TID.X ;  /* 0x0000000000027919 */ /* 0x000e220000002100 */
[----:B------:R-:W-:Y:S01]  /*ac50*/  IMAD.MOV.U32 R10, RZ, RZ, R26 ;  /* 0x000000ffff0a7224 */ /* 0x000fe200078e001a */
[----:B------:R2:W-:Y:S01]  /*ac60*/  STL [R1], R27 ;  /* 0x0000001b01007387 */ /* 0x0005e20000100800 */
[----:B0-----:R-:W-:-:S05]  /*ac70*/  IMAD.SHL.U32 R4, R2, 0x8, RZ ;  /* 0x0000000802047824 */ /* 0x001fca00078e00ff */
[----:B------:R-:W-:-:S04]  /*ac80*/  LOP3.LUT R4, R4, 0x18, RZ, 0xc0, !PT ;  /* 0x0000001804047812 */ /* 0x000fc800078ec0ff */
[C---:B------:R-:W-:Y:S02]  /*ac90*/  LOP3.LUT R2, R4.reuse, 0x40, RZ, 0xfc, !PT ;  /* 0x0000004004027812 */ /* 0x040fe400078efcff */
[----:B------:R-:W-:Y:S02]  /*aca0*/  ISETP.GE.AND P3, PT, R4, UR4, PT ;  /* 0x0000000404007c0c */ /* 0x000fe4000bf66270 */
[----:B------:R-:W-:Y:S02]  /*acb0*/  ISETP.GE.AND P1, PT, R2, UR4, PT ;  /* 0x0000000402007c0c */ /* 0x000fe4000bf26270 */
[----:B-1----:R-:W-:Y:S02]  /*acc0*/  LEA.HI.SX32 R0, R3, 0xfffffffe, 0x19 ;  /* 0xfffffffe03007811 */ /* 0x002fe400078fcaff */
[----:B------:R-:W-:-:S04]  /*acd0*/  LOP3.LUT R3, R4, 0x20, RZ, 0xfc, !PT ;  /* 0x0000002004037812 */ /* 0x000fc800078efcff */
[----:B--2---:R-:W-:-:S13]  /*ace0*/  ISETP.GE.AND P2, PT, R3, UR4, PT ;  /* 0x0000000403007c0c */ /* 0x004fda000bf46270 */
.L_x_10254:
[----:B------:R-:W2:Y:S01]  /*acf0*/  LDL R9, [R1+0x10] ;  /* 0x0000100001097983 */ /* 0x000ea20000100800 */
[----:B------:R-:W0:Y:S03]  /*ad00*/  LDC R4, c[0x0][0x430] ;  /* 0x00010c00ff047b82 */ /* 0x000e260000000800 */
[----:B------:R-:W3:Y:S04]  /*ad10*/  LDL R8, [R1+0x14] ;  /* 0x0000140001087983 */ /* 0x000ee80000100800 */
[----:B------:R-:W4:Y:S01]  /*ad20*/  LDL R7, [R1+0x8] ;  /* 0x0000080001077983 */ /* 0x000f220000100800 */
[----:B------:R-:W1:Y:S03]  /*ad30*/  S2R R2, SR_TID.X ;  /* 0x0000000000027919 */ /* 0x000e660000002100 */
[----:B------:R-:W5:Y:S01]  /*ad40*/  LDL R6, [R1+0x38] ;  /* 0x0000380001067983 */ /* 0x000f620000100800 */
[----:B0-----:R-:W-:-:S13]  /*ad50*/  ISETP.NE.AND P0, PT, R4, 0x1, PT ;  /* 0x000000010400780c */ /* 0x001fda0003f05270 */
[----:B------:R-:W0:Y:S01]  /*ad60*/  @P0 LDC R5, c[0x0][0x434] ;  /* 0x00010d00ff050b82 */ /* 0x000e220000000800 */
[----:B-1----:R-:W-:-:S04]  /*ad70*/  LOP3.LUT R3, R2, 0x7f, RZ, 0xc0, !PT ;  /* 0x0000007f02037812 */ /* 0x002fc800078ec0ff */
[----:B------:R-:W-:-:S03]  /*ad80*/  SHF.R.U32.HI R4, RZ, 0x2, R3 ;  /* 0x00000002ff047819 */ /* 0x000fc60000011603 */
[----:B------:R-:W1:Y:S01]  /*ad90*/  @P0 LDC R3, c[0x0][0x438] ;  /* 0x00010e00ff030b82 */ /* 0x000e620000000800 */
[----:B------:R-:W-:Y:S02]  /*ada0*/  IMAD.SHL.U32 R2, R2, 0x20, RZ ;  /* 0x0000002002027824 */ /* 0x000fe400078e00ff */
[----:B------:R-:W-:-:S03]  /*adb0*/  IMAD R4, R0, 0x80, R4 ;  /* 0x0000008000047824 */ /* 0x000fc600078e0204 */
[----:B------:R-:W-:Y:S01]  /*adc0*/  LOP3.LUT R2, R2, 0x60, RZ, 0xc0, !PT ;  /* 0x0000006002027812 */ /* 0x000fe200078ec0ff */
[----:B------:R-:W-:Y:S05]  /*add0*/  YIELD ;  /* 0x0000000000007946 */ /* 0x000fea0003800000 */
[----:B------:R-:W-:Y:S01]  /*ade0*/  ULDC UR4, c[0x0][0x430] ;  /* 0x00010c0000047ab9 */ /* 0x000fe20000000800 */
[----:B--2---:R-:W-:-:S05]  /*adf0*/  IADD3 R4, R2, R4, R9 ;  /* 0x0000000402047210 */ /* 0x004fca0007ffe009 */
[----:B0-----:R-:W-:-:S04]  /*ae00*/  @P0 IMAD.HI.U32 R5, R4, R5, RZ ;  /* 0x0000000504050227 */ /* 0x001fc800078e00ff */
[----:B------:R-:W-:Y:S01]  /*ae10*/  IMAD.MOV.U32 R2, RZ, RZ, R4 ;  /* 0x000000ffff027224 */ /* 0x000fe200078e0004 */
[----:B-1----:R-:W-:-:S04]  /*ae20*/  @P0 SHF.R.U32.HI R2, RZ, R3, R5 ;  /* 0x00000003ff020219 */ /* 0x002fc80000011605 */
[----:B------:R-:W-:Y:S02]  /*ae30*/  IADD3 R9, -R2, RZ, RZ ;  /* 0x000000ff02097210 */ /* 0x000fe40007ffe1ff */
[----:B------:R-:W-:-:S03]  /*ae40*/  SHF.R.S32.HI R3, RZ, 0x1f, R2 ;  /* 0x0000001fff037819 */ /* 0x000fc60000011402 */
[----:B------:R-:W-:Y:S01]  /*ae50*/  IMAD R9, R9, UR4, R4 ;  /* 0x0000000409097c24 */ /* 0x000fe2000f8e0204 */
[----:B------:R-:W-:Y:S02]  /*ae60*/  ULDC.64 UR4, c[0x0][0x428] ;  /* 0x00010a0000047ab9 */ /* 0x000fe40000000a00 */
[----:B---3--:R-:W-:Y:S02]  /*ae70*/  IMAD R4, R8, UR4, RZ ;  /* 0x0000000408047c24 */ /* 0x008fe4000f8e02ff */
[----:B----4-:R-:W-:-:S04]  /*ae80*/  IMAD.WIDE.U32 R2, R7, UR4, R2 ;  /* 0x0000000407027c25 */ /* 0x010fc8000f8e0002 */
[----:B------:R-:W-:Y:S01]  /*ae90*/  IMAD R4, R7, UR5, R4 ;  /* 0x0000000507047c24 */ /* 0x000fe2000f8e0204 */
[----:B------:R-:W-:-:S03]  /*aea0*/  ULDC.64 UR4, c[0x0][0x418] ;  /* 0x0001060000047ab9 */ /* 0x000fc60000000a00 */
[----:B------:R-:W-:Y:S01]  /*aeb0*/  IMAD.IADD R3, R4, 0x1, R3 ;  /* 0x0000000104037824 */ /* 0x000fe200078e0203 */
[----:B------:R-:W-:-:S04]  /*aec0*/  LEA R4, P0, R2, UR4, 0x2 ;  /* 0x0000000402047c11 */ /* 0x000fc8000f8010ff */
[----:B------:R-:W-:-:S05]  /*aed0*/  LEA.HI.X R5, R2, UR5, R3, 0x2, P0 ;  /* 0x0000000502057c11 */ /* 0x000fca00080f1403 */
[----:B------:R-:W2:Y:S01]  /*aee0*/  LDG.E R8, desc[UR36][R4.64] ;  /* 0x0000002404087981 */ /* 0x000ea2000c1e1900 */
[----:B-----5:R-:W-:Y:S01]  /*aef0*/  ISETP.NE.AND P4, PT, R6, 0x3, PT ;  /* 0x000000030600780c */ /* 0x020fe20003f85270 */
[----:B------:R-:W-:-:S05]  /*af00*/  VIADD R26, R10, 0x1 ;  /* 0x000000010a1a7836 */ /* 0x000fca0000000000 */
[----:B------:R-:W-:-:S04]  /*af10*/  ISETP.NE.AND P0, PT, R26, 0x2, PT ;  /* 0x000000021a00780c */ /* 0x000fc80003f05270 */
[----:B------:R-:W-:Y:S01]  /*af20*/  SEL R29, RZ, 0x1, P0 ;  /* 0x00000001ff1d7807 */ /* 0x000fe20000000000 */
[----:B------:R-:W-:Y:S01]  /*af30*/  IMAD.MOV.U32 R27, RZ, RZ, R0 ;  /* 0x000000ffff1b7224 */ /* 0x000fe200078e0000 */
[----:B------:R-:W-:Y:S02]  /*af40*/  SEL R26, R26, RZ, P0 ;  /* 0x000000ff1a1a7207 */ /* 0x000fe40000000000 */
[----:B------:R-:W-:Y:S02]  /*af50*/  LOP3.LUT R29, R17, R29, RZ, 0x3c, !PT ;  /* 0x0000001d111d7212 */ /* 0x000fe400078e3cff */
[----:B--2---:R-:W-:Y:S01]  /*af60*/  SHF.R.S32.HI R28, RZ, 0x1f, R8 ;  /* 0x0000001fff1c7819 */ /* 0x004fe20000011408 */
[----:B------:R-:W-:Y:S06]  /*af70*/  @!P4 BRA `(.L_x_10242) ;  /* 0x000000000004c947 */ /* 0x000fec0003800000 */
[----:B------:R-:W-:Y:S01]  /*af80*/  BPT.TRAP 0x1 ;  /* 0x000000040000795c */ /* 0x000fe20000300000 */
.L_x_10242:
[----:B------:R-:W-:Y:S01]  /*af90*/  IMAD R5, R26, 0x8, R23 ;  /* 0x000000081a057824 */ /* 0x000fe200078e0217 */
[----:B------:R-:W-:Y:S01]  /*afa0*/  SHF.L.U32 R0, R29, 0x1f, RZ ;  /* 0x0000001f1d007819 */ /* 0x000fe200000006ff */
[----:B------:R-:W-:Y:S03]  /*afb0*/  BSSY B1, `(.L_x_10243) ;  /* 0x0000003000017945 */ /* 0x000fe60003800000 */
[----:B------:R-:W0:Y:S02]  /*afc0*/  SYNCS.PHASECHK.TRANS64.TRYWAIT P0, [R5+URZ+0x2d840], R0 ;  /* 0x02d84000050075a7 */ /* 0x000e24000800017f */
[----:B0-----:R-:W-:Y:S05]  /*afd0*/  @!P0 BRA `(.L_x_10244) ;  /* 0x0000003000748947 */ /* 0x001fea0003800000 */
.L_x_10319:
[----:B------:R-:W-:Y:S05]  /*afe0*/  BSYNC B1 ;  /* 0x0000000000017941 */ /* 0x000fea0003800000 */
.L_x_10243:
[----:B------:R-:W2:Y:S01]  /*aff0*/  LDL R4, [R1+0x4] ;  /* 0x0000040001047983 */ /* 0x000ea20000100800 */
[----:B------:R-:W-:Y:S01]  /*b000*/  SHF.R.S32.HI R20, RZ, 0x1f, R9 ;  /* 0x0000001fff147819 */ /* 0x000fe20000011409 */
[----:B------:R-:W-:Y:S01]  /*b010*/  ULDC.64 UR4, c[0x0][0x300] ;  /* 0x0000c00000047ab9 */ /* 0x000fe20000000a00 */
[C---:B------:R-:W-:Y:S01]  /*b020*/  LOP3.LUT P5, RZ, R22.reuse, 0x2, RZ, 0xc0, !PT ;  /* 0x0000000216ff7812 */ /* 0x040fe200078ac0ff */
[----:B------:R-:W1:Y:S01]  /*b030*/  S2R R6, SR_TID.X ;  /* 0x0000000000067919 */ /* 0x000e620000002100 */
[----:B------:R-:W-:Y:S01]  /*b040*/  IMAD.WIDE.U32 R2, R9, UR4, RZ ;  /* 0x0000000409027c25 */ /* 0x000fe2000f8e00ff */
[----:B------:R-:W-:-:S03]  /*b050*/  LOP3.LUT P4, RZ, R22, 0x1, RZ, 0xc0, !PT ;  /* 0x0000000116ff7812 */ /* 0x000fc6000788c0ff */
[----:B0-----:R-:W-:-:S04]  /*b060*/  IMAD R0, R20, UR4, RZ ;  /* 0x0000000414007c24 */ /* 0x001fc8000f8e02ff */
        /* <DEDUP_REMOVED lines=8> */
[----:B------:R-:W-:-:S04]  /*b0f0*/  IMAD.WIDE.U32 R2, R18, UR4, R2 ;  /* 0x0000000412027c25 */ /* 0x000fc8000f8e0002 */
[----:B-1----:R-:W-:Y:S02]  /*b100*/  IMAD.SHL.U32 R11, R6, 0x8, RZ ;  /* 0x00000008060b7824 */ /* 0x002fe400078e00ff */
[----:B--2---:R-:W-:Y:S02]  /*b110*/  IMAD R0, R4, UR4, RZ ;  /* 0x0000000404007c24 */ /* 0x004fe4000f8e02ff */
[----:B------:R-:W-:Y:S02]  /*b120*/  IMAD.SHL.U32 R4, R6, 0x8, RZ ;  /* 0x0000000806047824 */ /* 0x000fe400078e00ff */
[----:B------:R-:W-:Y:S01]  /*b130*/  IMAD R0, R18, UR5, R0 ;  /* 0x0000000512007c24 */ /* 0x000fe2000f8e0200 */
[----:B------:R-:W-:Y:S02]  /*b140*/  ULDC.64 UR4, c[0x0][0x2e8] ;  /* 0x0000ba0000047ab9 */ /* 0x000fe40000000a00 */
[----:B------:R-:W-:Y:S01]  /*b150*/  LOP3.LUT R4, R4, 0xd8, RZ, 0xc0, !PT ;  /* 0x000000d804047812 */ /* 0x000fe200078ec0ff */
[----:B------:R-:W-:-:S03]  /*b160*/  IMAD.IADD R0, R0, 0x1, R3 ;  /* 0x0000000100007824 */ /* 0x000fc600078e0203 */
[----:B------:R-:W-:Y:S02]  /*b170*/  LOP3.LUT R4, R4, 0x18, R6, 0x78, !PT ;  /* 0x0000001804047812 */ /* 0x000fe400078e7806 */
[----:B------:R-:W-:Y:S01]  /*b180*/  LEA R6, P0, R2, UR4, 0x1 ;  /* 0x0000000402067c11 */ /* 0x000fe2000f8008ff */
[----:B------:R-:W-:Y:S01]  /*b190*/  UMOV UR4, 0xffffffff ;  /* 0xffffffff00047882 */ /* 0x000fe20000000000 */
[----:B------:R-:W-:Y:S02]  /*b1a0*/  LOP3.LUT R4, R4, 0x320, R11, 0xf8, !PT ;  /* 0x0000032004047812 */ /* 0x000fe400078ef80b */
[----:B------:R-:W-:-:S03]  /*b1b0*/  LEA.HI.X R7, R2, UR5, R0, 0x1, P0 ;  /* 0x0000000502077c11 */ /* 0x000fc600080f0c00 */
[----:B------:R-:W-:Y:S01]  /*b1c0*/  IMAD R4, R26, 0x3000, R4 ;  /* 0x000030001a047824 */ /* 0x000fe200078e0204 */
[----:B------:R-:W-:Y:S06]  /*b1d0*/  BRA.DIV UR4, `(.L_x_10245) ;  /* 0x0000003204087947 */ /* 0x000fec000b800000 */
[----:B------:R-:W0:Y:S01]  /*b1e0*/  S2R R3, SR_TID.X ;  /* 0x0000000000037919 */ /* 0x000e220000002100 */
[----:B------:R-:W-:Y:S01]  /*b1f0*/  LOP3.LUT P6, RZ, R22, 0x4, RZ, 0xc0, !PT ;  /* 0x0000000416ff7812 */ /* 0x000fe200078cc0ff */
[----:B------:R-:W-:Y:S01]  /*b200*/  IMAD R4, R4, 0x2, R23 ;  /* 0x0000000204047824 */ /* 0x000fe200078e0217 */
[----:B------:R-:W1:Y:S04]  /*b210*/  SHFL.IDX PT, R2, R6, RZ, 0x1c1f ;  /* 0x001c1fff06027589 */ /* 0x000e6800000e0000 */
[----:B------:R-:W-:Y:S01]  /*b220*/  SHFL.IDX PT, R21, R7, 0x2, 0x1c1f ;  /* 0x005c1f0007157f89 */ /* 0x000fe200000e0000 */
[----:B0-----:R-:W-:-:S03]  /*b230*/  SHF.L.U32 R11, R3, 0x3, RZ ;  /* 0x00000003030b7819 */ /* 0x001fc600000006ff */
[----:B------:R-:W0:Y:S01]  /*b240*/  SHFL.IDX PT, R3, R7, RZ, 0x1c1f ;  /* 0x001c1fff07037589 */ /* 0x000e2200000e0000 */
        /* <DEDUP_REMOVED lines=22> */
.L_x_10329:
        /* <DEDUP_REMOVED lines=11> */
.L_x_10246:
        /* <DEDUP_REMOVED lines=11> */
.L_x_10247:
[----:B------:R1:W-:Y:S01]  /*b510*/  SYNCS.ARRIVE.TRANS64.A1T0 RZ, [R5+URZ+0x2d830], RZ ;  /* 0x02d830ff05ff79a7 */ /* 0x0003e2000810003f */
[----:B------:R-:W-:Y:S05]  /*b520*/  @!P5 BRA `(.L_x_10248) ;  /* 0x000000000004d947 */ /* 0x000fea0003800000 */
[----:B------:R-:W-:Y:S01]  /*b530*/  BPT.TRAP 0x1 ;  /* 0x000000040000795c */ /* 0x000fe20000300000 */
.L_x_10248:
[----:B------:R-:W-:Y:S01]  /*b540*/  SHF.L.U32 R2, R17, 0x1f, RZ ;  /* 0x0000001f11027819 */ /* 0x000fe200000006ff */
[----:B-1----:R-:W-:Y:S01]  /*b550*/  IMAD R5, R10, 0x8, R23 ;  /* 0x000000080a057824 */ /* 0x002fe200078e0217 */
[----:B------:R-:W-:Y:S03]  /*b560*/  BSSY B1, `(.L_x_10249) ;  /* 0x0000003000017945 */ /* 0x000fe60003800000 */
[----:B------:R-:W1:Y:S02]  /*b570*/  SYNCS.PHASECHK.TRANS64.TRYWAIT P0, [R5+URZ+0x2d860], R2 ;  /* 0x02d86002050075a7 */ /* 0x000e64000800017f */
[----:B-1----:R-:W-:Y:S05]  /*b580*/  @!P0 BRA `(.L_x_10250) ;  /* 0x0000003000708947 */ /* 0x002fea0003800000 */
.L_x_10330:
[----:B------:R-:W-:Y:S05]  /*b590*/  BSYNC B1 ;  /* 0x0000000000017941 */ /* 0x000fea0003800000 */
.L_x_10249:
[----:B------:R-:W2:Y:S04]  /*b5a0*/  LDL R11, [R1+0xc] ;  /* 0x00000c00010b7983 */ /* 0x000ea80000100800 */
[----:B0-----:R-:W2:Y:S01]  /*b5b0*/  LDL.LU R6, [R1] ;  /* 0x0000000001067983 */ /* 0x001ea20000300800 */
[----:B------:R-:W0:Y:S01]  /*b5c0*/  S2R R12, SR_TID.X ;  /* 0x00000000000c7919 */ /* 0x000e220000002100 */
[----:B------:R-:W-:Y:S01]  /*b5d0*/  UMOV UR4, 0xffffffff ;  /* 0xffffffff00047882 */ /* 0x000fe20000000000 */
[C---:B0-----:R-:W-:Y:S02]  /*b5e0*/  IMAD.SHL.U32 R4, R12.reuse, 0x8, RZ ;  /* 0x000000080c047824 */ /* 0x041fe400078e00ff */
[----:B------:R-:W-:-:S03]  /*b5f0*/  IMAD.SHL.U32 R7, R12, 0x8, RZ ;  /* 0x000000080c077824 */ /* 0x000fc600078e00ff */
[----:B------:R-:W-:Y:S02]  /*b600*/  LOP3.LUT R4, R4, 0xd8, RZ, 0xc0, !PT ;  /* 0x000000d804047812 */ /* 0x000fe400078ec0ff */
[----:B------:R-:W-:Y:S02]  /*b610*/  LOP3.LUT R3, R12, 0x7f, RZ, 0xc0, !PT ;  /* 0x0000007f0c037812 */ /* 0x000fe400078ec0ff */
[----:B------:R-:W-:Y:S02]  /*b620*/  LOP3.LUT R4, R4, 0x18, R12, 0x78, !PT ;  /* 0x0000001804047812 */ /* 0x000fe400078e780c */
[----:B------:R-:W-:Y:S02]  /*b630*/  SHF.R.U32.HI R3, RZ, 0x2, R3 ;  /* 0x00000002ff037819 */ /* 0x000fe40000011603 */
[----:B------:R-:W-:-:S05]  /*b640*/  LOP3.LUT R4, R4, 0x320, R7, 0xf8, !PT ;  /* 0x0000032004047812 */ /* 0x000fca00078ef807 */
[----:B------:R-:W-:Y:S02]  /*b650*/  IMAD R4, R10, 0x3000, R4 ;  /* 0x000030000a047824 */ /* 0x000fe400078e0204 */
[----:B--2---:R-:W-:-:S05]  /*b660*/  IMAD R6, R6, -0x80, R11 ;  /* 0xffffff8006067824 */ /* 0x004fca00078e020b */
[----:B------:R-:W-:Y:S01]  /*b670*/  IADD3 R6, -R3, R6, RZ ;  /* 0x0000000603067210 */ /* 0x000fe20007ffe1ff */
        /* <DEDUP_REMOVED lines=35> */
.L_x_10340:
[----:B------:R-:W2:Y:S01]  /*b8b0*/  LDL R7, [R1+0x4] ;  /* 0x0000040001077983 */ /* 0x000ea20000100800 */
        /* <DEDUP_REMOVED lines=23> */
[----:B--2---:R-:W-:-:S04]  /*ba30*/  IMAD R0, R7, UR4, RZ ;  /* 0x0000000407007c24 */ /* 0x004fc8000f8e02ff */
[----:B------:R-:W-:Y:S01]  /*ba40*/  IMAD R0, R18, UR5, R0 ;  /* 0x0000000512007c24 */ /* 0x000fe2000f8e0200 */
[----:B------:R-:W-:Y:S02]  /*ba50*/  ULDC.64 UR4, c[0x0][0x318] ;  /* 0x0000c60000047ab9 */ /* 0x000fe40000000a00 */
[----:B0-----:R-:W-:Y:S01]  /*ba60*/  LEA R24, P0, R2, UR4, 0x1 ;  /* 0x0000000402187c11 */ /* 0x001fe2000f8008ff */
[----:B------:R-:W-:-:S05]  /*ba70*/  IMAD.IADD R0, R0, 0x1, R3 ;  /* 0x0000000100007824 */ /* 0x000fca00078e0203 */
[----:B------:R-:W-:Y:S01]  /*ba80*/  LEA.HI.X R0, R2, UR5, R0, 0x1, P0 ;  /* 0x0000000502007c11 */ /* 0x000fe200080f0c00 */
[----:B------:R-:W-:Y:S01]  /*ba90*/  NOP ;  /* 0x0000000000007918 */ /* 0x000fe20000000000 */
[----:B------:R-:W-:-:S13]  /*baa0*/  PLOP3.LUT P0, PT, PT, PT, PT, 0x80, 0x0 ;  /* 0x000000000000781c */ /* 0x000fda0003f0f070 */
.L_x_10252:
[----:B------:R-:W-:Y:S02]  /*bab0*/  PLOP3.LUT P4, PT, P4, P0, PT, 0xa2, 0x0 ;  /* 0x000000000000781c */ /* 0x000fe40002781472 */
[----:B------:R-:W-:-:S08]  /*bac0*/  @P0 R2UR P4, UR4, R5 ;  /* 0x00000000050402ca */ /* 0x000fd00000080000 */
[----:B------:R-:W-:-:S05]  /*bad0*/  @P0 PLOP3.LUT P0, PT, P4, PT, PT, 0x80, 0x0 ;  /* 0x000000000000081c */ /* 0x000fca000270f070 */
[----:B------:R-:W-:Y:S01]  /*bae0*/  @!P4 SYNCS.ARRIVE.TRANS64.RED.A0T1 RZ, [UR4+0x2d850], RZ ;  /* 0x02d850ffffffc9a7 */ /* 0x000fe20008200404 */
[----:B------:R-:W-:Y:S07]  /*baf0*/  @!P4 ARRIVES.LDGSTSBAR.64.TRANSCNT [UR4+0x2d850] ;  /* 0x02d85000ff00c9b0 */ /* 0x000fee0008000a84 */
[----:B------:R-:W-:Y:S05]  /*bb00*/  @P0 BRA.U.ANY `(.L_x_10252) ;  /* 0xfffffffd00e80947 */ /* 0x000fea000393ffff */
[----:B------:R-:W-:Y:S01]  /*bb10*/  NOP ;  /* 0x0000000000007918 */ /* 0x000fe20000000000 */
[----:B------:R-:W2:Y:S01]  /*bb20*/  LDL R2, [R1+0x38] ;  /* 0x0000380001027983 */ /* 0x000ea20000100800 */
[----:B------:R-:W-:Y:S01]  /*bb30*/  IMAD.MOV.U32 R25, RZ, RZ, R0 ;  /* 0x000000ffff197224 */ /* 0x000fe200078e0000 */
[----:B--2---:R-:W-:-:S13]  /*bb40*/  ISETP.NE.AND P5, PT, R2, 0x3, PT ;  /* 0x000000030200780c */ /* 0x004fda0003fa5270 */
[----:B------:R-:W-:Y:S05]  /*bb50*/  @!P5 BRA `(.L_x_10253) ;  /* 0x000000000004d947 */ /* 0x000fea0003800000 */
[----:B------:R-:W-:Y:S01]  /*bb60*/  BPT.TRAP 0x1 ;  /* 0x000000040000795c */ /* 0x000fe20000300000 */
.L_x_10253:
[----:B------:R2:W-:Y:S01]  /*bb70*/  STL [R1], R27 ;  /* 0x0000001b01007387 */ /* 0x0005e20000100800 */
[C---:B------:R-:W-:Y:S01]  /*bb80*/  ISETP.GT.AND P0, PT, R27.reuse, RZ, PT ;  /* 0x000000ff1b00720c */ /* 0x040fe20003f04270 */
[----:B------:R2:W-:Y:S01]  /*bb90*/  SYNCS.ARRIVE.TRANS64.A1T0 RZ, [R5+URZ+0x2d850], RZ ;  /* 0x02d850ff05ff79a7 */ /* 0x0005e2000810003f */
[----:B------:R-:W-:Y:S01]  /*bba0*/  IADD3 R0, R27, -0x1, RZ ;  /* 0xffffffff1b007810 */ /* 0x000fe20007ffe0ff */
[----:B------:R-:W-:Y:S02]  /*bbb0*/  IMAD.MOV.U32 R17, RZ, RZ, R29 ;  /* 0x000000ffff117224 */ /* 0x000fe400078e001d */
[----:B------:R-:W-:-:S08]  /*bbc0*/  IMAD.MOV.U32 R10, RZ, RZ, R26 ;  /* 0x000000ffff0a7224 */ /* 0x000fd000078e001a */
[----:B--2---:R-:W-:Y:S05]  /*bbd0*/  @P0 BRA `(.L_x_10254) ;  /* 0xfffffff000440947 */ /* 0x004fea000383ffff */
.L_x_10241:
[----:B------:R-:W-:Y:S05]  /*bbe0*/  BSYNC B0 ;  /* 0x0000000000007941 */ /* 0x000fea0003800000 */
.L_x_10240:
[----:B------:R-:W2:Y:S01]  /*bbf0*/  S2R R2, SR_TID.X ;  /* 0x0000000000027919 */ /* 0x000ea20000002100 */
[----:B------:R-:W-:Y:S01]  /*bc00*/  BSSY B0, `(.L_x_10255) ;  /* 0x0000010000007945 */ /* 0x000fe20003800000 */
[----:B--2---:R-:W-:-:S04]  /*bc10*/  LOP3.LUT R2, R2, 0x7f, RZ, 0xc0, !PT ;  /* 0x0000007f02027812 */ /* 0x004fc800078ec0ff */
[----:B------:R-:W-:-:S13]  /*bc20*/  ISETP.NE.AND P0, PT, R2, RZ, PT ;  /* 0x000000ff0200720c */ /* 0x000fda0003f05270 */
[----:B------:R-:W-:Y:S05]  /*bc30*/  @P0 BRA `(.L_x_10256) ;  /* 0x0000000000300947 */ /* 0x000fea0003800000 */
[----:B0-----:R-:W0:Y:S01]  /*bc40*/  S2R R5, SR_LANEID ;  /* 0x0000000000057919 */ /* 0x001e220000000000 */
[----:B------:R-:W-:Y:S01]  /*bc50*/  VOTEU.ANY UR4, UPT, PT ;  /* 0x0000000000047886 */ /* 0x000fe200038e0100 */
[----:B------:R-:W2:Y:S01]  /*bc60*/  LDC.64 R2, c[0x0][0xc60] ;  /* 0x00031800ff027b82 */ /* 0x000ea20000000a00 */
[----:B-1----:R-:W0:Y:S02]  /*bc70*/  FLO.U32 R0, UR4 ;  /* 0x0000000400007d00 */ /* 0x002e2400080e0000 */
[----:B0-----:R-:W-:-:S06]  /*bc80*/  ISETP.EQ.U32.AND P0, PT, R0, R5, PT ;  /* 0x000000050000720c */ /* 0x001fcc0003f02070 */
[----:B------:R-:W2:Y:S07]  /*bc90*/  POPC R5, UR4 ;  /* 0x0000000400057d09 */ /* 0x000eae0008000000 */
[----:B--2---:R-:W2:Y:S01]  /*bca0*/  @P0 ATOMG.E.ADD.STRONG.GPU PT, R3, desc[UR36][R2.64], R5 ;  /* 0x00000005020309a8 */ /* 0x004ea200081ee1e4 */
[----:B------:R-:W0:Y:S02]  /*bcb0*/  S2R R4, SR_LTMASK ;  /* 0x0000000000047919 */ /* 0x000e240000003900 */
[----:B0-----:R-:W-:-:S04]  /*bcc0*/  LOP3.LUT R4, R4, UR4, RZ, 0xc0, !PT ;  /* 0x0000000404047c12 */ /* 0x001fc8000f8ec0ff */
[----:B------:R-:W0:Y:S01]  /*bcd0*/  POPC R7, R4 ;  /* 0x0000000400077309 */ /* 0x000e220000000000 */
[----:B--2---:R-:W0:Y:S02]  /*bce0*/  SHFL.IDX PT, R0, R3, R0, 0x1f ;  /* 0x00001f0003007589 */ /* 0x004e2400000e0000 */
[----:B0-----:R-:W-:-:S07]  /*bcf0*/  IADD3 R16, R0, UR38, R7 ;  /* 0x0000002600107c10 */ /* 0x001fce000fffe007 */
.L_x_10256:
[----:B------:R-:W-:Y:S05]  /*bd00*/  BSYNC B0 ;  /* 0x0000000000007941 */ /* 0x000fea0003800000 */
.L_x_10255:
[----:B-1----:R-:W2:Y:S02]  /*bd10*/  LDL R0, [R1+0x38] ;  /* 0x0000380001007983 */ /* 0x002ea40000100800 */
[----:B--2---:R-:W-:-:S13]  /*bd20*/  ISETP.NE.AND P0, PT, R0, 0x3, PT ;  /* 0x000000030000780c */ /* 0x004fda0003f05270 */
[----:B------:R-:W-:Y:S05]  /*bd30*/  @!P0 BRA `(.L_x_10257) ;  /* 0x0000000000048947 */ /* 0x000fea0003800000 */
[----:B------:R-:W-:Y:S01]  /*bd40*/  BPT.TRAP 0x1 ;  /* 0x000000040000795c */ /* 0x000fe20000300000 */
.L_x_10257:
[----:B------:R-:W2:Y:S01]  /*bd50*/  LDL.LU R2, [R1+0xc] ;  /* 0x00000c0001027983 */ /* 0x000ea20000300800 */
[----:B------:R-:W-:Y:S01]  /*bd60*/  IMAD R0, R26, 0x8, R23 ;  /* 0x000000081a007824 */ /* 0x000fe200078e0217 */
[----:B------:R-:W-:Y:S01]  /*bd70*/  SHF.L.U32 R3, R29, 0x1f, RZ ;  /* 0x0000001f1d037819 */ /* 0x000fe200000006ff */
[----:B------:R-:W-:Y:S03]  /*bd80*/  BSSY B0, `(.L_x_10258) ;  /* 0x0000004000007945 */ /* 0x000fe60003800000 */
[----:B------:R-:W1:Y:S01]  /*bd90*/  SYNCS.PHASECHK.TRANS64.TRYWAIT P0, [R0+URZ+0x2d860], R3 ;  /* 0x02d86003000075a7 */ /* 0x000e62000800017f */
[----:B--2---:R-:W-:Y:S01]  /*bda0*/  IMAD R6, R27, -0x80, R2 ;  /* 0xffffff801b067824 */ /* 0x004fe200078e0202 */
[----:B-1----:R-:W-:Y:S06]  /*bdb0*/  @!P0 BRA `(.L_x_10259) ;  /* 0x0000002c00dc8947 */ /* 0x002fec0003800000 */
.L_x_10341:
[----:B------:R-:W-:Y:S05]  /*bdc0*/  BSYNC B0 ;  /* 0x0000000000007941 */ /* 0x000fea0003800000 */
.L_x_10258:
[----:B------:R-:W0:Y:S01]  /*bdd0*/  S2R R2, SR_TID.X ;  /* 0x0000000000027919 */ /* 0x000e220000002100 */
[----:B------:R-:W-:Y:S01]  /*bde0*/  UMOV UR4, 0xffffffff ;  /* 0xffffffff00047882 */ /* 0x000fe20000000000 */
[----:B------:R-:W2:Y:S01]  /*bdf0*/  S2R R7, SR_TID.X ;  /* 0x0000000000077919 */ /* 0x000ea20000002100 */
[----:B0-----:R-:W-:Y:S01]  /*be00*/  LOP3.LUT R5, R2, 0x7f, RZ, 0xc0, !PT ;  /* 0x0000007f02057812 */ /* 0x001fe200078ec0ff */
[----:B--2---:R-:W-:-:S03]  /*be10*/  IMAD.SHL.U32 R2, R7, 0x8, RZ ;  /* 0x0000000807027824 */ /* 0x004fc600078e00ff */
[----:B------:R-:W-:Y:S01]  /*be20*/  SHF.R.U32.HI R5, RZ, 0x2, R5 ;  /* 0x00000002ff057819 */ /* 0x000fe20000011605 */
[----:B------:R-:W-:Y:S01]  /*be30*/  IMAD.SHL.U32 R4, R7, 0x8, RZ ;  /* 0x0000000807047824 */ /* 0x000fe200078e00ff */
[----:B------:R-:W-:-:S03]  /*be40*/  LOP3.LUT R2, R2, 0xd8, RZ, 0xc0, !PT ;  /* 0x000000d802027812 */ /* 0x000fc600078ec0ff */
[----:B------:R-:W-:Y:S01]  /*be50*/  IMAD.IADD R6, R6, 0x1, -R5 ;  /* 0x0000000106067824 */ /* 0x000fe200078e0a05 */
[----:B------:R-:W-:-:S04]  /*be60*/  LOP3.LUT R2, R2, 0x18, R7, 0x78, !PT ;  /* 0x0000001802027812 */ /* 0x000fc800078e7807 */
[----:B------:R-:W-:-:S05]  /*be70*/  LOP3.LUT R2, R2, 0x320, R4, 0xf8, !PT ;  /* 0x0000032002027812 */ /* 0x000fca00078ef804 */
[----:B------:R-:W-:Y:S01]  /*be80*/  IMAD R4, R26, 0x3000, R2 ;  /* 0x000030001a047824 */ /* 0x000fe200078e0202 */
[----:B------:R-:W-:Y:S06]  /*be90*/  BRA.DIV UR4, `(.L_x_10260) ;  /* 0x0000002e04b87947 */ /* 0x000fec000b800000 */
[----:B------:R-:W0:Y:S01]  /*bea0*/  S2R R2, SR_TID.X ;  /* 0x0000000000027919 */ /* 0x000e220000002100 */
[----:B------:R-:W-:Y:S01]  /*beb0*/  ULDC UR4, c[0x0][0x2f4] ;  /* 0x0000bd0000047ab9 */ /* 0x000fe20000000800 */
[----:B------:R-:W-:Y:S01]  /*bec0*/  LEA R4, R4, R23, 0x1 ;  /* 0x0000001704047211 */ /* 0x000fe200078e08ff */
[----:B------:R-:W2:Y:S04]  /*bed0*/  SHFL.IDX PT, R14, R24, RZ, 0x1c1f ;  /* 0x001c1fff180e7589 */ /* 0x000ea800000e0000 */
[----:B-1----:R-:W1:Y:S01]  /*bee0*/  SHFL.IDX PT, R3, R25, RZ, 0x1c1f ;  /* 0x001c1fff19037589 */ /* 0x002e6200000e0000 */
[----:B0-----:R-:W-:-:S05]  /*bef0*/  IMAD.SHL.U32 R7, R2, 0x8, RZ ;  /* 0x0000000802077824 */ /* 0x001fca00078e00ff */
[----:B------:R-:W-:-:S04]  /*bf00*/  LOP3.LUT R7, R7, 0x18, RZ, 0xc0, !PT ;  /* 0x0000001807077812 */ /* 0x000fc800078ec0ff */
[C---:B------:R-:W-:Y:S01]  /*bf10*/  ISETP.GE.AND P2, PT, R7.reuse, UR4, PT ;  /* 0x0000000407007c0c */ /* 0x040fe2000bf46270 */
[C---:B------:R-:W-:Y:S01]  /*bf20*/  IMAD.SHL.U32 R5, R7.reuse, 0x2, RZ ;  /* 0x0000000207057824 */ /* 0x040fe200078e00ff */
[C---:B------:R-:W-:Y:S02]  /*bf30*/  LOP3.LUT R8, R7.reuse, 0x20, RZ, 0xfc, !PT ;  /* 0x0000002007087812 */ /* 0x040fe400078efcff */
[----:B------:R-:W-:Y:S02]  /*bf40*/  ISETP.LT.OR P4, PT, R6, 0x1, P2 ;  /* 0x000000010600780c */ /* 0x000fe40001781670 */
[----:B--2---:R-:W-:Y:S02]  /*bf50*/  IADD3 R2, P0, R14, R5, RZ ;  /* 0x000000050e027210 */ /* 0x004fe40007f1e0ff */
[----:B------:R-:W-:Y:S01]  /*bf60*/  LOP3.LUT R7, R7, 0x40, RZ, 0xfc, !PT ;  /* 0x0000004007077812 */ /* 0x000fe200078efcff */
[----:B------:R-:W0:Y:S01]  /*bf70*/  SHFL.IDX PT, R14, R24, 0x1, 0x1c1f ;  /* 0x003c1f00180e7f89 */ /* 0x000e2200000e0000 */
[----:B------:R-:W-:Y:S01]  /*bf80*/  ISETP.GE.AND P1, PT, R8, UR4, PT ;  /* 0x0000000408007c0c */ /* 0x000fe2000bf26270 */
[----:B-1----:R-:W-:Y:S01]  /*bf90*/  IMAD.X R3, RZ, RZ, R3, P0 ;  /* 0x000000ffff037224 */ /* 0x002fe200000e0603 */
[----:B------:R-:W-:-:S02]  /*bfa0*/  ISETP.GE.AND P0, PT, R7, UR4, PT ;  /* 0x0000000407007c0c */ /* 0x000fc4000bf06270 */
[----:B------:R-:W-:-:S03]  /*bfb0*/  ISETP.LT.OR P3, PT, R6, 0x1, P1 ;  /* 0x000000010600780c */ /* 0x000fc60000f61670 */
[----:B------:R-:W-:Y:S01]  /*bfc0*/  LDGSTS.E.BYPASS.LTC128B.128 [R4+0x400], desc[UR36][R2.64], !P4 ;  /* 0x0040000002047fae */ /* 0x000fe2000e101d64 */
[----:B------:R-:W-:-:S09]  /*bfd0*/  ISETP.LT.OR P4, PT, R6, 0x1, P0 ;  /* 0x000000010600780c */ /* 0x000fd20000781670 */
[----:B------:R-:W-:Y:S04]  /*bfe0*/  LDGSTS.E.BYPASS.LTC128B.128 [R4+0x2400], desc[UR36][R2.64+0x40], !P3 ;  /* 0x0240004002047fae */ /* 0x000fe8000d901d64 */
[----:B------:R1:W-:Y:S01]  /*bff0*/  LDGSTS.E.BYPASS.LTC128B.128 [R4+0x4400], desc[UR36][R2.64+0x80], !P4 ;  /* 0x0440008002047fae */ /* 0x0003e2000e101d64 */
[----:B------:R-:W-:-:S03]  /*c000*/  ISETP.LT.OR P4, PT, R6, 0x21, P2 ;  /* 0x000000210600780c */ /* 0x000fc60001781670 */
[----:B-1----:R-:W1:Y:S01]  /*c010*/  SHFL.IDX PT, R3, R25, 0x1, 0x1c1f ;  /* 0x003c1f0019037f89 */ /* 0x002e6200000e0000 */
[----:B0-----:R-:W-:-:S03]  /*c020*/  IADD3 R2, P3, R14, R5, RZ ;  /* 0x000000050e027210 */ /* 0x001fc60007f7e0ff */
[----:B------:R-:W0:Y:S02]  /*c030*/  SHFL.IDX PT, R14, R24, 0x2, 0x1c1f ;  /* 0x005c1f00180e7f89 */ /* 0x000e2400000e0000 */
[----:B-1----:R-:W-:Y:S01]  /*c040*/  IMAD.X R3, RZ, RZ, R3, P3 ;  /* 0x000000ffff037224 */ /* 0x002fe200018e0603 */
[----:B------:R-:W-:-:S04]  /*c050*/  ISETP.LT.OR P3, PT, R6, 0x21, P1 ;  /* 0x000000210600780c */ /* 0x000fc80000f61670 */
[----:B------:R-:W-:Y:S01]  /*c060*/  LDGSTS.E.BYPASS.LTC128B.128 [R4+0xc00], desc[UR36][R2.64], !P4 ;  /* 0x00c0000002047fae */ /* 0x000fe2000e101d64 */
[----:B------:R-:W-:-:S08]  /*c070*/  ISETP.LT.OR P4, PT, R6, 0x21, P0 ;  /* 0x000000210600780c */ /* 0x000fd00000781670 */
[----:B------:R-:W-:Y:S05]  /*c080*/  LDGSTS.E.BYPASS.LTC128B.128 [R4+0x2c00], desc[UR36][R2.64+0x40], !P3 ;  /* 0x02c0004002047fae */ /* 0x000fea000d901d64 */
[----:B------:R1:W-:Y:S01]  /*c090*/  LDGSTS.E.BYPASS.LTC128B.128 [R4+0x4c00], desc[UR36][R2.64+0x80], !P4 ;  /* 0x04c0008002047fae */ /* 0x0003e2000e101d64 */
[----:B------:R-:W-:-:S03]  /*c0a0*/  ISETP.LT.OR P4, PT, R6, 0x41, P2 ;  /* 0x000000410600780c */ /* 0x000fc60001781670 */
[----:B-1----:R-:W1:Y:S01]  /*c0b0*/  SHFL.IDX PT, R3, R25, 0x2, 0x1c1f ;  /* 0x005c1f0019037f89 */ /* 0x002e6200000e0000 */
[----:B0-----:R-:W-:-:S03]  /*c0c0*/  IADD3 R2, P3, R14, R5, RZ ;  /* 0x000000050e027210 */ /* 0x001fc60007f7e0ff */
[----:B------:R-:W0:Y:S04]  /*c0d0*/  SHFL.IDX PT, R25, R25, 0x3, 0x1c1f ;  /* 0x007c1f0019197f89 */ /* 0x000e2800000e0000 */
[----:B------:R2:W3:Y:S01]  /*c0e0*/  SHFL.IDX PT, R14, R24, 0x3, 0x1c1f ;  /* 0x007c1f00180e7f89 */ /* 0x0004e200000e0000 */
[----:B-1----:R-:W-:Y:S01]  /*c0f0*/  IMAD.X R3, RZ, RZ, R3, P3 ;  /* 0x000000ffff037224 */ /* 0x002fe200018e0603 */
[----:B------:R-:W-:-:S04]  /*c100*/  ISETP.LT.OR P3, PT, R6, 0x41, P1 ;  /* 0x000000410600780c */ /* 0x000fc80000f61670 */
[----:B------:R2:W-:Y:S01]  /*c110*/  LDGSTS.E.BYPASS.LTC128B.128 [R4+0x1400], desc[UR36][R2.64], !P4 ;  /* 0x0140000002047fae */ /* 0x0005e2000e101d64 */
[----:B------:R-:W-:-:S08]  /*c120*/  ISETP.LT.OR P4, PT, R6, 0x41, P0 ;  /* 0x000000410600780c */ /* 0x000fd00000781670 */
[----:B------:R2:W-:Y:S05]  /*c130*/  LDGSTS.E.BYPASS.LTC128B.128 [R4+0x3400], desc[UR36][R2.64+0x40], !P3 ;  /* 0x0340004002047fae */ /* 0x0005ea000d901d64 */
[----:B0--3--:R2:W-:Y:S02]  /*c140*/  LDGSTS.E.BYPASS.LTC128B.128 [R4+0x5400], desc[UR36][R2.64+0x80], !P4 ;  /* 0x0540008002047fae */ /* 0x0095e4000e101d64 */
.L_x_10351:
[C---:B------:R-:W-:Y:S02]  /*c150*/  ISETP.LT.OR P2, PT, R6.reuse, 0x61, P2 ;  /* 0x000000610600780c */ /* 0x040fe40001741670 */
[C---:B------:R-:W-:Y:S02]  /*c160*/  ISETP.LT.OR P1, PT, R6.reuse, 0x61, P1 ;  /* 0x000000610600780c */ /* 0x040fe40000f21670 */
[----:B------:R-:W-:Y:S02]  /*c170*/  ISETP.LT.OR P0, PT, R6, 0x61, P0 ;  /* 0x000000610600780c */ /* 0x000fe40000701670 */
[----:B--2---:R-:W-:-:S05]  /*c180*/  IADD3 R2, P3, R14, R5, RZ ;  /* 0x000000050e027210 */ /* 0x004fca0007f7e0ff */
        /* <DEDUP_REMOVED lines=9> */
.L_x_10261:
        /* <DEDUP_REMOVED lines=11> */
.L_x_10262:
[----:B------:R-:W-:Y:S01]  /*c2d0*/  VIADD R26, R26, 0x1 ;  /* 0x000000011a1a7836 */ /* 0x000fe20000000000 */
[----:B------:R0:W-:Y:S04]  /*c2e0*/  SYNCS.ARRIVE.TRANS64.A1T0 RZ, [R0+URZ+0x2d850], RZ ;  /* 0x02d850ff00ff79a7 */ /* 0x0001e8000810003f */
[----:B------:R-:W-:-:S04]  /*c2f0*/  ISETP.NE.AND P0, PT, R26, 0x2, PT ;  /* 0x000000021a00780c */ /* 0x000fc80003f05270 */
[----:B0-----:R-:W-:Y:S02]  /*c300*/  SEL R0, RZ, 0x1, P0 ;  /* 0x00000001ff007807 */ /* 0x001fe40000000000 */
[----:B------:R-:W-:Y:S02]  /*c310*/  SEL R26, R26, RZ, P0 ;  /* 0x000000ff1a1a7207 */ /* 0x000fe40000000000 */
[----:B------:R-:W-:-:S07]  /*c320*/  LOP3.LUT R29, R29, R0, RZ, 0x3c, !PT ;  /* 0x000000001d1d7212 */ /* 0x000fce00078e3cff */
.L_x_10221:
[----:B------:R-:W-:Y:S05]  /*c330*/  BSYNC B7 ;  /* 0x0000000000077941 */ /* 0x000fea0003800000 */
.L_x_10219:
        /* <DEDUP_REMOVED lines=11> */
.L_x_10263:
[----:B0-----:R-:W0:Y:S01]  /*c3f0*/  S2R R0, SR_TID.X ;  /* 0x0000000000007919 */ /* 0x001e220000002100 */
        /* <DEDUP_REMOVED lines=9> */
[----:B------:R0:W2:Y:S01]  /*c490*/  @!P1 LDG.E R3, desc[UR36][R2.64] ;  /* 0x0000002402039981 */ /* 0x0000a2000c1e1900 */
[C---:B------:R-:W-:Y:S02]  /*c4a0*/  ISETP.GE.U32.AND P2, PT, R8.reuse, 0x2, PT ;  /* 0x000000020800780c */ /* 0x040fe40003f46070 */
[C---:B------:R-:W-:Y:S01]  /*c4b0*/  ISETP.GE.U32.AND P3, PT, R8.reuse, 0x4, PT ;  /* 0x000000040800780c */ /* 0x040fe20003f66070 */
[----:B------:R-:W-:Y:S01]  /*c4c0*/  SHFL.IDX PT, R0, R16, RZ, 0x1f ;  /* 0x00001fff10007589 */ /* 0x000fe200000e0000 */
[C---:B------:R-:W-:Y:S02]  /*c4d0*/  ISETP.GE.U32.AND P4, PT, R8.reuse, 0x8, PT ;  /* 0x000000080800780c */ /* 0x040fe40003f86070 */
[C---:B------:R-:W-:Y:S01]  /*c4e0*/  ISETP.GE.U32.AND P5, PT, R8.reuse, 0x10, PT ;  /* 0x000000100800780c */ /* 0x040fe20003fa6070 */
[----:B------:R-:W-:Y:S01]  /*c4f0*/  SHFL.IDX PT, R4, R16, 0x1, 0x1f ;  /* 0x00201f0010047f89 */ /* 0x000fe200000e0000 */
[----:B0-----:R-:W-:Y:S02]  /*c500*/  IMAD.MOV.U32 R2, RZ, RZ, RZ ;  /* 0x000000ffff027224 */ /* 0x001fe400078e00ff */
        /* <DEDUP_REMOVED lines=18> */
.L_x_10361:
[----:B------:R-:W-:Y:S02]  /*c630*/  ULDC UR4, c[0x0][0xc38] ;  /* 0x00030e0000047ab9 */ /* 0x000fe40000000800 */
[----:B------:R-:W-:-:S04]  /*c640*/  IMAD.U32 R16, RZ, RZ, UR4 ;  /* 0x00000004ff107e24 */ /* 0x000fc8000f8e00ff */
[----:B-1----:R-:W-:-:S04]  /*c650*/  IMAD R5, R14, R16, RZ ;  /* 0x000000100e057224 */ /* 0x002fc800078e02ff */
[----:B------:R-:W-:-:S05]  /*c660*/  IMAD.IADD R4, R4, 0x1, R5 ;  /* 0x0000000104047824 */ /* 0x000fca00078e0205 */
[----:B------:R-:W-:-:S13]  /*c670*/  ISETP.GT.AND P6, PT, R4, R0, PT ;  /* 0x000000000400720c */ /* 0x000fda0003fc4270 */
[----:B------:R-:W-:Y:S05]  /*c680*/  @P6 BRA `(.L_x_10266) ;  /* 0x00000000009c6947 */ /* 0x000fea0003800000 */
.L_x_10271:
[----:B------:R-:W1:Y:S01]  /*c690*/  LDC R6, c[0x0][0xc3c] ;  /* 0x00030f00ff067b82 */ /* 0x000e620000000800 */
[----:B------:R-:W-:-:S05]  /*c6a0*/  VIADD R19, R19, 0x1f ;  /* 0x0000001f13137836 */ /* 0x000fca0000000000 */
[----:B-1----:R-:W-:-:S13]  /*c6b0*/  ISETP.GE.AND P6, PT, R19, R6, PT ;  /* 0x000000061300720c */ /* 0x002fda0003fc6270 */
[----:B------:R-:W-:Y:S05]  /*c6c0*/  @P6 BRA `(.L_x_10267) ;  /* 0x0000000400446947 */ /* 0x000fea0003800000 */
[----:B------:R-:W1:Y:S01]  /*c6d0*/  S2R R2, SR_TID.X ;  /* 0x0000000000027919 */ /* 0x000e620000002100 */
[----:B------:R-:W-:Y:S01]  /*c6e0*/  BSSY B0, `(.L_x_10268) ;  /* 0x0000009000007945 */ /* 0x000fe20003800000 */
[----:B-1----:R-:W-:-:S05]  /*c6f0*/  LOP3.LUT R2, R2, 0x1f, RZ, 0xc0, !PT ;  /* 0x0000001f02027812 */ /* 0x002fca00078ec0ff */
[----:B------:R-:W-:Y:S02]  /*c700*/  IMAD.IADD R5, R19, 0x1, R2 ;  /* 0x0000000113057824 */ /* 0x000fe400078e0202 */
[----:B------:R-:W-:-:S03]  /*c710*/  IMAD.MOV.U32 R2, RZ, RZ, RZ ;  /* 0x000000ffff027224 */ /* 0x000fc600078e00ff */
[----:B------:R-:W-:-:S13]  /*c720*/  ISETP.GE.OR P6, PT, R5, R6, !P0 ;  /* 0x000000060500720c */ /* 0x000fda00047c6670 */
[----:B------:R-:W-:Y:S05]  /*c730*/  @P6 BRA `(.L_x_10269) ;  /* 0x00000000000c6947 */ /* 0x000fea0003800000 */
[----:B0-----:R-:W0:Y:S02]  /*c740*/  LDC.64 R2, c[0x0][0xc80] ;  /* 0x00032000ff027b82 */ /* 0x001e240000000a00 */
[----:B0-----:R-:W-:-:S06]  /*c750*/  IMAD.WIDE R2, R5, 0x4, R2 ;  /* 0x0000000405027825 */ /* 0x001fcc00078e0202 */
[----:B------:R1:W5:Y:S02]  /*c760*/  LDG.E R2, desc[UR36][R2.64] ;  /* 0x0000002402027981 */ /* 0x000364000c1e1900 */
.L_x_10269:
[----:B------:R-:W-:Y:S05]  /*c770*/  BSYNC B0 ;  /* 0x0000000000007941 */ /* 0x000fea0003800000 */
.L_x_10268:
[----:B------:R-:W-:-:S03]  /*c780*/  UMOV UR4, 0xffffffff ;  /* 0xffffffff00047882 */ /* 0x000fc60000000000 */
[----:B------:R-:W-:Y:S05]  /*c790*/  BRA.DIV UR4, `(.L_x_10270) ;  /* 0x00000032040c7947 */ /* 0x000fea000b800000 */
[----:B-----5:R-:W2:Y:S02]  /*c7a0*/  SHFL.UP PT, R14, R2, 0x1, RZ ;  /* 0x04200000020e7989 */ /* 0x020ea400000e00ff */
[----:B--2---:R-:W-:-:S05]  /*c7b0*/  SEL R13, R14, RZ, P1 ;  /* 0x000000ff0e0d7207 */ /* 0x004fca0000800000 */
[----:B------:R-:W-:-:S05]  /*c7c0*/  IMAD.IADD R13, R2, 0x1, R13 ;  /* 0x00000001020d7824 */ /* 0x000fca00078e020d */
[----:B------:R-:W2:Y:S02]  /*c7d0*/  SHFL.UP PT, R14, R13, 0x2, RZ ;  /* 0x044000000d0e7989 */ /* 0x000ea400000e00ff */
[----:B--2---:R-:W-:-:S04]  /*c7e0*/  SEL R14, R14, RZ, P2 ;  /* 0x000000ff0e0e7207 */ /* 0x004fc80001000000 */
[----:B01----:R-:W-:-:S05]  /*c7f0*/  IADD3 R3, R13, R14, RZ ;  /* 0x0000000e0d037210 */ /* 0x003fca0007ffe0ff */
        /* <DEDUP_REMOVED lines=10> */
.L_x_10369:
[----:B------:R-:W-:Y:S02]  /*c8a0*/  ULDC UR4, c[0x0][0xc38] ;  /* 0x00030e0000047ab9 */ /* 0x000fe40000000800 */
[----:B------:R-:W-:-:S04]  /*c8b0*/  IMAD.U32 R16, RZ, RZ, UR4 ;  /* 0x00000004ff107e24 */ /* 0x000fc8000f8e00ff */
[----:B-1----:R-:W-:-:S04]  /*c8c0*/  IMAD R5, R14, R16, RZ ;  /* 0x000000100e057224 */ /* 0x002fc800078e02ff */
[----:B------:R-:W-:-:S05]  /*c8d0*/  IMAD.IADD R4, R5, 0x1, R4 ;  /* 0x0000000105047824 */ /* 0x000fca00078e0204 */
[----:B------:R-:W-:-:S13]  /*c8e0*/  ISETP.GT.AND P6, PT, R4, R0, PT ;  /* 0x000000000400720c */ /* 0x000fda0003fc4270 */
[----:B------:R-:W-:Y:S05]  /*c8f0*/  @!P6 BRA `(.L_x_10271) ;  /* 0xfffffffc0064e947 */ /* 0x000fea000383ffff */
.L_x_10266:
        /* <DEDUP_REMOVED lines=8> */
.L_x_10373:
[----:B------:R-:W-:Y:S01]  /*c980*/  ISETP.NE.AND P0, PT, R6, RZ, PT ;  /* 0x000000ff0600720c */ /* 0x000fe20003f05270 */
[----:B------:R-:W-:-:S12]  /*c990*/  IMAD.MOV.U32 R14, RZ, RZ, RZ ;  /* 0x000000ffff0e7224 */ /* 0x000fd800078e00ff */
[----:B------:R-:W-:Y:S05]  /*c9a0*/  @!P0 BRA `(.L_x_10273) ;  /* 0x0000000000108947 */ /* 0x000fea0003800000 */
[----:B------:R-:W-:Y:S01]  /*c9b0*/  UMOV UR4, 0xffffffff ;  /* 0xffffffff00047882 */ /* 0x000fe20000000000 */
[----:B------:R-:W-:Y:S02]  /*c9c0*/  VIADD R12, R4, 0xffffffff ;  /* 0xffffffff040c7836 */ /* 0x000fe40000000000 */
[----:B------:R-:W-:Y:S05]  /*c9d0*/  BRA.DIV UR4, `(.L_x_10274) ;  /* 0x0000003204807947 */ /* 0x000fea000b800000 */
[----:B------:R3:W4:Y:S02]  /*c9e0*/  SHFL.IDX PT, R14, R3, R12, 0x1f ;  /* 0x00001f0c030e7589 */ /* 0x00072400000e0000 */
.L_x_10273:
[----:B--2---:R-:W-:Y:S01]  /*c9f0*/  IABS R6, R17 ;  /* 0x0000001100067213 */ /* 0x004fe20000000000 */
[----:B----4-:R-:W-:Y:S01]  /*ca00*/  IMAD R16, R14, R16, R5 ;  /* 0x000000100e107224 */ /* 0x010fe200078e0205 */
[----:B------:R-:W-:Y:S01]  /*ca10*/  IADD3 R19, R4, R19, RZ ;  /* 0x0000001304137210 */ /* 0x000fe20007ffe0ff */
[----:B-1----:R-:W-:Y:S01]  /*ca20*/  IMAD.MOV.U32 R2, RZ, RZ, RZ ;  /* 0x000000ffff027224 */ /* 0x002fe200078e00ff */
[----:B------:R-:W1:Y:S01]  /*ca30*/  I2F.RP R7, R6 ;  /* 0x0000000600077306 */ /* 0x000e620000209400 */
[----:B------:R-:W-:-:S07]  /*ca40*/  IMAD.IADD R0, R0, 0x1, -R16 ;  /* 0x0000000100007824 */ /* 0x000fce00078e0a10 */
[----:B-1----:R-:W0:Y:S02]  /*ca50*/  MUFU.RCP R7, R7 ;  /* 0x0000000700077308 */ /* 0x002e240000001000 */
[----:B0--3--:R-:W-:-:S06]  /*ca60*/  VIADD R3, R7, 0xffffffe ;  /* 0x0ffffffe07037836 */ /* 0x009fcc0000000000 */
[----:B------:R-:W0:Y:S02]  /*ca70*/  F2I.FTZ.U32.TRUNC.NTZ R3, R3 ;  /* 0x0000000300037305 */ /* 0x000e24000021f000 */
[----:B0-----:R-:W-:-:S05]  /*ca80*/  IADD3 R5, RZ, -R3, RZ ;  /* 0x80000003ff057210 */ /* 0x001fca0007ffe0ff */
[----:B------:R-:W-:-:S04]  /*ca90*/  IMAD R5, R5, R6, RZ ;  /* 0x0000000605057224 */ /* 0x000fc800078e02ff */
[----:B------:R-:W-:Y:S01]  /*caa0*/  IMAD.HI.U32 R2, R3, R5, R2 ;  /* 0x0000000503027227 */ /* 0x000fe200078e0002 */
[----:B------:R-:W-:Y:S02]  /*cab0*/  IABS R5, R17 ;  /* 0x0000001100057213 */ /* 0x000fe40000000000 */
[----:B------:R-:W-:-:S03]  /*cac0*/  IABS R3, R0 ;  /* 0x0000000000037213 */ /* 0x000fc60000000000 */
        /* <DEDUP_REMOVED lines=17> */
.L_x_10267:
[----:B------:R-:W-:Y:S01]  /*cbe0*/  UMOV UR4, URZ ;  /* 0x0000003f00047c82 */ /* 0x000fe20008000000 */
[----:B------:R-:W-:Y:S01]  /*cbf0*/  UMOV UR5, URZ ;  /* 0x0000003f00057c82 */ /* 0x000fe20008000000 */
[----:B------:R-:W-:Y:S01]  /*cc00*/  ULDC UR6, c[0x0][0xc3c] ;  /* 0x00030f0000067ab9 */ /* 0x000fe20000000800 */
[----:B------:R-:W-:Y:S02]  /*cc10*/  IMAD.MOV.U32 R16, RZ, RZ, R0 ;  /* 0x000000ffff107224 */ /* 0x000fe400078e0000 */
[----:B------:R-:W-:Y:S02]  /*cc20*/  IMAD.U32 R17, RZ, RZ, UR4 ;  /* 0x00000004ff117e24 */ /* 0x000fe4000f8e00ff */
[----:B------:R-:W-:Y:S02]  /*cc30*/  IMAD.U32 R18, RZ, RZ, UR5 ;  /* 0x00000005ff127e24 */ /* 0x000fe4000f8e00ff */
[----:B------:R-:W-:-:S07]  /*cc40*/  IMAD.U32 R19, RZ, RZ, UR6 ;  /* 0x00000006ff137e24 */ /* 0x000fce000f8e00ff */
.L_x_10275:
[----:B------:R-:W1:Y:S01]  /*cc50*/  S2R R0, SR_TID.X ;  /* 0x0000000000007919 */ /* 0x000e620000002100 */
[----:B------:R-:W-:Y:S05]  /*cc60*/  WARPSYNC.ALL ;  /* 0x0000000000007948 */ /* 0x000fea0003800000 */
[----:B------:R-:W-:Y:S01]  /*cc70*/  BAR.SYNC.DEFER_BLOCKING 0x4, 0x200 ;  /* 0x0108000000007b1d */ /* 0x000fe20000010000 */
[----:B-1----:R-:W-:-:S04]  /*cc80*/  LOP3.LUT R0, R0, 0x1f, RZ, 0xc0, !PT ;  /* 0x0000001f00007812 */ /* 0x002fc800078ec0ff */
[----:B------:R-:W-:-:S13]  /*cc90*/  ISETP.NE.AND P0, PT, R0, RZ, PT ;  /* 0x000000ff0000720c */ /* 0x000fda0003f05270 */
[----:B0-----:R-:W0:Y:S01]  /*cca0*/  @!P0 S2R R3, SR_CgaCtaId ;  /* 0x0000000000038919 */ /* 0x001e220000008800 */
[----:B------:R-:W-:-:S04]  /*ccb0*/  @!P0 MOV R0, 0x400 ;  /* 0x0000040000008802 */ /* 0x000fc80000000f00 */
[----:B0-----:R-:W-:-:S05]  /*ccc0*/  @!P0 LEA R23, R3, R0, 0x18 ;  /* 0x0000000003178211 */ /* 0x001fca00078ec0ff */
[----:B------:R0:W-:Y:S01]  /*ccd0*/  @!P0 STS.128 [R23+0x2d8d0], R16 ;  /* 0x02d8d01017008388 */ /* 0x0001e20000000c00 */
[----:B------:R-:W-:Y:S06]  /*cce0*/  BAR.ARV 0x5, 0x200 ;  /* 0x0148000000007b1d */ /* 0x000fec0000002000 */
.L_x_10264:
[----:B------:R-:W-:Y:S02]  /*ccf0*/  ULDC UR4, c[0x0][0xc3c] ;  /* 0x00030f0000047ab9 */ /* 0x000fe40000000800 */
[----:B--2---:R-:W-:-:S13]  /*cd00*/  ISETP.GE.AND P0, PT, R19, UR4, PT ;  /* 0x0000000413007c0c */ /* 0x004fda000bf06270 */
[----:B------:R-:W-:Y:S05]  /*cd10*/  @!P0 BRA `(.L_x_10276) ;  /* 0xffffffb800f48947 */ /* 0x000fea000383ffff */
[----:B------:R-:W-:Y:S05]  /*cd20*/  BSYNC B8 ;  /* 0x0000000000087941 */ /* 0x000fea0003800000 */
.L_x_10215:
[----:B0-----:R-:W2:Y:S01]  /*cd30*/  LDL.LU R0, [R1+0x30] ;  /* 0x0000300001007983 */ /* 0x001ea20000300800 */
[----:B------:R-:W-:Y:S01]  /*cd40*/  BSSY B0, `(.L_x_10277) ;  /* 0x000000b000007945 */ /* 0x000fe20003800000 */
[----:B------:R-:W0:Y:S01]  /*cd50*/  S2R R5, SR_CgaCtaId ;  /* 0x0000000000057919 */ /* 0x000e220000008800 */
[----:B--2---:R-:W-:-:S05]  /*cd60*/  VIADD R0, R0, 0x1 ;  /* 0x0000000100007836 */ /* 0x004fca0000000000 */
        /* <DEDUP_REMOVED lines=8> */
.L_x_10376:
[----:B------:R-:W-:Y:S05]  /*cdf0*/  BSYNC B0 ;  /* 0x0000000000007941 */ /* 0x000fea0003800000 */
.L_x_10277:
[----:B------:R-:W-:-:S03]  /*ce00*/  UMOV UR4, 0xffffffff ;  /* 0xffffffff00047882 */ /* 0x000fc60000000000 */
[----:B------:R-:W-:Y:S05]  /*ce10*/  BRA.DIV UR4, `(.L_x_10279) ;  /* 0x0000002e04a87947 */ /* 0x000fea000b800000 */
[----:B0-----:R-:W0:Y:S02]  /*ce20*/  S2R R0, SR_TID.X ;  /* 0x0000000000007919 */ /* 0x001e240000002100 */
[----:B0-----:R-:W-:-:S04]  /*ce30*/  SHF.R.U32.HI R0, RZ, 0x5, R0 ;  /* 0x00000005ff007819 */ /* 0x001fc80000011600 */
[----:B------:R-:W-:-:S05]  /*ce40*/  LOP3.LUT R0, R0, 0x3, RZ, 0xc0, !PT ;  /* 0x0000000300007812 */ /* 0x000fca00078ec0ff */
[----:B------:R0:W2:Y:S02]  /*ce50*/  SHFL.IDX PT, R14, R0, RZ, 0x1f ;  /* 0x00001fff000e7589 */ /* 0x0000a400000e0000 */
.L_x_10379:
[----:B--2---:R-:W-:Y:S01]  /*ce60*/  ISETP.NE.AND P0, PT, R14, RZ, PT ;  /* 0x000000ff0e00720c */ /* 0x004fe20003f05270 */
[----:B------:R-:W-:-:S12]  /*ce70*/  BSSY B0, `(.L_x_10280) ;  /* 0x0000024000007945 */ /* 0x000fd80003800000 */
[----:B------:R-:W-:Y:S05]  /*ce80*/  @P0 BRA `(.L_x_10281) ;  /* 0x0000000000880947 */ /* 0x000fea0003800000 */
[----:B------:R-:W-:-:S03]  /*ce90*/  UMOV UR4, 0xffffffff ;  /* 0xffffffff00047882 */ /* 0x000fc60000000000 */
[----:B------:R-:W-:Y:S05]  /*cea0*/  BRA.DIV UR4, `(.L_x_10282) ;  /* 0x0000002e04b87947 */ /* 0x000fea000b800000 */
[----:B------:R-:W-:-:S13]  /*ceb0*/  ELECT P6, URZ, PT ;  /* 0x00000000003f782f */ /* 0x000fda00038c0000 */
.L_x_10382:
[----:B------:R-:W-:Y:S05]  /*cec0*/  @!P6 BRA `(.L_x_10281) ;  /* 0x000000000078e947 */ /* 0x000fea0003800000 */
[----:B0-----:R-:W2:Y:S02]  /*ced0*/  LDL.LU R0, [R1+0x1c] ;  /* 0x00001c0001007983 */ /* 0x001ea40000300800 */
[----:B--2---:R-:W-:-:S04]  /*cee0*/  LOP3.LUT R0, R0, 0x2, RZ, 0xfc, !PT ;  /* 0x0000000200007812 */ /* 0x004fc800078efcff */
[----:B------:R-:W-:-:S13]  /*cef0*/  ISETP.NE.AND P0, PT, R0, 0x3, PT ;  /* 0x000000030000780c */ /* 0x000fda0003f05270 */
[----:B------:R-:W-:Y:S05]  /*cf00*/  @!P0 BRA `(.L_x_10283) ;  /* 0x0000000000048947 */ /* 0x000fea0003800000 */
[----:B------:R-:W-:Y:S01]  /*cf10*/  BPT.TRAP 0x1 ;  /* 0x000000040000795c */ /* 0x000fe20000300000 */
.L_x_10283:
[C---:B------:R-:W-:Y:S01]  /*cf20*/  IMAD R3, R26.reuse, 0x8, R5 ;  /* 0x000000081a037824 */ /* 0x040fe200078e0205 */
[----:B------:R-:W-:Y:S02]  /*cf30*/  SHF.L.U32 R2, R29, 0x1f, RZ ;  /* 0x0000001f1d027819 */ /* 0x000fe400000006ff */
[----:B------:R-:W-:Y:S02]  /*cf40*/  IADD3 R26, R26, 0x1, RZ ;  /* 0x000000011a1a7810 */ /* 0x000fe40007ffe0ff */
[----:B------:R-:W0:Y:S02]  /*cf50*/  SYNCS.PHASECHK.TRANS64.TRYWAIT P1, [R3+URZ+0x2d840], R2 ;  /* 0x02d84002030075a7 */ /* 0x000e24000802017f */
[----:B------:R-:W-:-:S04]  /*cf60*/  ISETP.NE.AND P2, PT, R26, 0x2, PT ;  /* 0x000000021a00780c */ /* 0x000fc80003f45270 */
[----:B------:R-:W-:Y:S01]  /*cf70*/  SEL R0, RZ, 0x1, P2 ;  /* 0x00000001ff007807 */ /* 0x000fe20001000000 */
[----:B0-----:R-:W-:Y:S08]  /*cf80*/  @!P1 BRA `(.L_x_10284) ;  /* 0x0000002c00a09947 */ /* 0x001ff00003800000 */
.L_x_10383:
[----:B------:R-:W-:Y:S02]  /*cf90*/  SEL R26, R26, RZ, P2 ;  /* 0x000000ff1a1a7207 */ /* 0x000fe40001000000 */
[----:B------:R-:W-:Y:S01]  /*cfa0*/  LOP3.LUT R0, R29, R0, RZ, 0x3c, !PT ;  /* 0x000000001d007212 */ /* 0x000fe200078e3cff */
[----:B------:R-:W-:Y:S06]  /*cfb0*/  @!P0 BRA `(.L_x_10285) ;  /* 0x0000000000048947 */ /* 0x000fec0003800000 */
[----:B------:R-:W-:Y:S01]  /*cfc0*/  BPT.TRAP 0x1 ;  /* 0x000000040000795c */ /* 0x000fe20000300000 */
.L_x_10285:
[----:B------:R-:W-:Y:S01]  /*cfd0*/  IMAD R5, R26, 0x8, R5 ;  /* 0x000000081a057824 */ /* 0x000fe200078e0205 */
[----:B------:R-:W-:-:S04]  /*cfe0*/  SHF.L.U32 R0, R0, 0x1f, RZ ;  /* 0x0000001f00007819 */ /* 0x000fc800000006ff */
[----:B------:R-:W2:Y:S02]  /*cff0*/  SYNCS.PHASECHK.TRANS64.TRYWAIT P1, [R5+URZ+0x2d840], R0 ;  /* 0x02d84000050075a7 */ /* 0x000ea4000802017f */
[----:B--2---:R-:W-:Y:S05]  /*d000*/  @!P1 BRA `(.L_x_10286) ;  /* 0x0000002c00949947 */ /* 0x004fea0003800000 */
.L_x_10384:
[----:B------:R-:W-:Y:S05]  /*d010*/  @!P0 BRA `(.L_x_10287) ;  /* 0x0000000000048947 */ /* 0x000fea0003800000 */
[----:B------:R-:W-:Y:S01]  /*d020*/  BPT.TRAP 0x1 ;  /* 0x000000040000795c */ /* 0x000fe20000300000 */
.L_x_10287:
[----:B------:R-:W3:Y:S02]  /*d030*/  SYNCS.PHASECHK.TRANS64.TRYWAIT P1, [R3+URZ+0x2d860], R2 ;  /* 0x02d86002030075a7 */ /* 0x000ee4000802017f */
[----:B---3--:R-:W-:Y:S05]  /*d040*/  @!P1 BRA `(.L_x_10288) ;  /* 0x0000002c00989947 */ /* 0x008fea0003800000 */
.L_x_10385:
[----:B------:R-:W-:Y:S05]  /*d050*/  @!P0 BRA `(.L_x_10289) ;  /* 0x0000000000048947 */ /* 0x000fea0003800000 */
[----:B------:R-:W-:Y:S01]  /*d060*/  BPT.TRAP 0x1 ;  /* 0x000000040000795c */ /* 0x000fe20000300000 */
.L_x_10289:
[----:B----4-:R4:W0:Y:S02]  /*d070*/  SYNCS.PHASECHK.TRANS64.TRYWAIT P0, [R5+URZ+0x2d860], R0 ;  /* 0x02d86000050075a7 */ /* 0x010824000800017f */
[----:B0-----:R-:W-:Y:S05]  /*d080*/  @!P0 NANOSLEEP.SYNCS 0x989680 ;  /* 0x009896800000895d */ /* 0x001fea0003900000 */
[----:B------:R-:W0:Y:S02]  /*d090*/  @!P0 SYNCS.PHASECHK.TRANS64 P0, [R5+URZ+0x2d860], R0 ;  /* 0x02d86000050085a7 */ /* 0x000e24000800007f */
[----:B0-----:R-:W-:Y:S05]  /*d0a0*/  @!P0 BRA `(.L_x_10289) ;  /* 0xfffffffc00f08947 */ /* 0x001fea000383ffff */
.L_x_10281:
[----:B------:R-:W-:Y:S05]  /*d0b0*/  BSYNC B0 ;  /* 0x0000000000007941 */ /* 0x000fea0003800000 */
.L_x_10280:
[----:B------:R-:W-:Y:S05]  /*d0c0*/  EXIT ;  /* 0x000000000000794d */ /* 0x000fea0003800000 */
.L_x_10171:
[----:B0-----:R-:W-:-:S04]  /*d0d0*/  IMAD.U32 R3, RZ, RZ, UR40 ;  /* 0x00000028ff037e24 */ /* 0x001fc8000f8e00ff */
[----:B------:R0:W1:Y:S03]  /*d0e0*/  SYNCS.PHASECHK.TRANS64.TRYWAIT P1, [R3+URZ+0x2d800], R0 ;  /* 0x02d80000030075a7 */ /* 0x000066000802017f */
[----:B-1----:R-:W-:Y:S05]  /*d0f0*/  @!P1 NANOSLEEP.SYNCS 0x989680 ;  /* 0x009896800000995d */ /* 0x002fea0003900000 */
[----:B------:R-:W1:Y:S02]  /*d100*/  @!P1 SYNCS.PHASECHK.TRANS64 P1, [R3+URZ+0x2d800], R0 ;  /* 0x02d80000030095a7 */ /* 0x000e64000802007f */
[----:B-1----:R-:W-:Y:S05]  /*d110*/  @!P1 BRA `(.L_x_10171) ;  /* 0xfffffffc00ec9947 */ /* 0x002fea000383ffff */
[----:B------:R-:W-:Y:S05]  /*d120*/  BRA `(.L_x_10290) ;  /* 0xffffff4400087947 */ /* 0x000fea000383ffff */
.L_x_10175:
[----:B-1----:R1:W2:Y:S02]  /*d130*/  SYNCS.PHASECHK.TRANS64.TRYWAIT P1, [R4+URZ+0x2d830], R3 ;  /* 0x02d83003040075a7 */ /* 0x0022a4000802017f */
[----:B--2---:R-:W-:Y:S05]  /*d140*/  @!P1 NANOSLEEP.SYNCS 0x989680 ;  /* 0x009896800000995d */ /* 0x004fea0003900000 */
[----:B------:R-:W2:Y:S02]  /*d150*/  @!P1 SYNCS.PHASECHK.TRANS64 P1, [R4+URZ+0x2d830], R3 ;  /* 0x02d83003040095a7 */ /* 0x000ea4000802007f */
[----:B--2---:R-:W-:Y:S05]  /*d160*/  @!P1 BRA `(.L_x_10175) ;  /* 0xfffffffc00f09947 */ /* 0x004fea000383ffff */
[----:B------:R-:W-:Y:S05]  /*d170*/  BRA `(.L_x_10174) ;  /* 0xffffff4400247947 */ /* 0x000fea000383ffff */
.L_x_10181:
[----:B-1----:R-:W-:-:S04]  /*d180*/  IMAD.U32 R3, RZ, RZ, UR7 ;  /* 0x00000007ff037e24 */ /* 0x002fc8000f8e00ff */
[----:B------:R1:W2:Y:S03]  /*d190*/  SYNCS.PHASECHK.TRANS64.TRYWAIT P1, [R3+URZ+0x2d830], R0 ;  /* 0x02d83000030075a7 */ /* 0x0002a6000802017f */
[----:B--2---:R-:W-:Y:S05]  /*d1a0*/  @!P1 NANOSLEEP.SYNCS 0x989680 ;  /* 0x009896800000995d */ /* 0x004fea0003900000 */
[----:B------:R-:W2:Y:S02]  /*d1b0*/  @!P1 SYNCS.PHASECHK.TRANS64 P1, [R3+URZ+0x2d830], R0 ;  /* 0x02d83000030095a7 */ /* 0x000ea4000802007f */
[----:B--2---:R-:W-:Y:S05]  /*d1c0*/  @!P1 BRA `(.L_x_10181) ;  /* 0xfffffffc00ec9947 */ /* 0x004fea000383ffff */
[----:B------:R-:W-:Y:S05]  /*d1d0*/  BRA `(.L_x_10178) ;  /* 0xffffff6800087947 */ /* 0x000fea000383ffff */
.L_x_10185:
[----:B-1----:R-:W-:-:S04]  /*d1e0*/  IMAD.U32 R3, RZ, RZ, UR7 ;  /* 0x00000007ff037e24 */ /* 0x002fc8000f8e00ff */
[----:B------:R1:W2:Y:S03]  /*d1f0*/  SYNCS.PHASECHK.TRANS64.TRYWAIT P1, [R3+URZ+0x2d850], R0 ;  /* 0x02d85000030075a7 */ /* 0x0002a6000802017f */
[----:B--2---:R-:W-:Y:S05]  /*d200*/  @!P1 NANOSLEEP.SYNCS 0x989680 ;  /* 0x009896800000995d */ /* 0x004fea0003900000 */
[----:B------:R-:W2:Y:S02]  /*d210*/  @!P1 SYNCS.PHASECHK.TRANS64 P1, [R3+URZ+0x2d850], R0 ;  /* 0x02d85000030095a7 */ /* 0x000ea4000802007f */
[----:B--2---:R-:W-:Y:S05]  /*d220*/  @!P1 BRA `(.L_x_10185) ;  /* 0xfffffffc00ec9947 */ /* 0x004fea000383ffff */
[----:B------:R-:W-:Y:S05]  /*d230*/  BRA `(.L_x_10182) ;  /* 0xffffff6800b87947 */ /* 0x000fea000383ffff */
.L_x_10192:
[----:B-1----:R-:W-:-:S04]  /*d240*/  IMAD.U32 R9, RZ, RZ, UR4 ;  /* 0x00000004ff097e24 */ /* 0x002fc8000f8e00ff */
[----:B------:R1:W2:Y:S03]  /*d250*/  SYNCS.PHASECHK.TRANS64.TRYWAIT P1, [R9+URZ+0x2d850], R4 ;  /* 0x02d85004090075a7 */ /* 0x0002a6000802017f */
[----:B--2---:R-:W-:Y:S05]  /*d260*/  @!P1 NANOSLEEP.SYNCS 0x989680 ;  /* 0x009896800000995d */ /* 0x004fea0003900000 */
[----:B------:R-:W2:Y:S02]  /*d270*/  @!P1 SYNCS.PHASECHK.TRANS64 P1, [R9+URZ+0x2d850], R4 ;  /* 0x02d85004090095a7 */ /* 0x000ea4000802007f */
[----:B--2---:R-:W-:Y:S05]  /*d280*/  @!P1 BRA `(.L_x_10192) ;  /* 0xfffffffc00ec9947 */ /* 0x004fea000383ffff */
[----:B------:R-:W-:Y:S05]  /*d290*/  BRA `(.L_x_10191) ;  /* 0xffffff8400e87947 */ /* 0x000fea000383ffff */
.L_x_10227:
        /* <DEDUP_REMOVED lines=11> */
.L_x_10292:
[----:B------:R-:W-:Y:S05]  /*d350*/  BSYNC B0 ;  /* 0x0000000000007941 */ /* 0x000fea0003800000 */
.L_x_10291:
[----:B------:R-:W-:Y:S05]  /*d360*/  BRA `(.L_x_10293) ;  /* 0xffffffc000cc7947 */ /* 0x000fea000383ffff */
.L_x_10230:
[----:B-1----:R1:W2:Y:S02]  /*d370*/  SYNCS.PHASECHK.TRANS64.TRYWAIT P0, [R2+URZ+0x2d840], R3 ;  /* 0x02d84003020075a7 */ /* 0x0022a4000800017f */
[----:B--2---:R-:W-:Y:S05]  /*d380*/  @!P0 NANOSLEEP.SYNCS 0x989680 ;  /* 0x009896800000895d */ /* 0x004fea0003900000 */
[----:B------:R-:W2:Y:S02]  /*d390*/  @!P0 SYNCS.PHASECHK.TRANS64 P0, [R2+URZ+0x2d840], R3 ;  /* 0x02d84003020085a7 */ /* 0x000ea4000800007f */
[----:B--2---:R-:W-:Y:S05]  /*d3a0*/  @!P0 BRA `(.L_x_10230) ;  /* 0xfffffffc00f08947 */ /* 0x004fea000383ffff */
[----:B------:R-:W-:Y:S05]  /*d3b0*/  BRA `(.L_x_10294) ;  /* 0xffffffc4002c7947 */ /* 0x000fea000383ffff */
.L_x_10231:
        /* <DEDUP_REMOVED lines=8> */
.L_x_10296:
[----:B------:R-:W-:Y:S05]  /*d440*/  BSYNC B0 ;  /* 0x0000000000007941 */ /* 0x000fea0003800000 */
.L_x_10295:
        /* <DEDUP_REMOVED lines=9> */
.L_x_10297:
[----:B------:R-:W-:Y:S02]  /*d4e0*/  IMAD.MOV.U32 R13, RZ, RZ, R6 ;  /* 0x000000ffff0d7224 */ /* 0x000fe400078e0006 */
[----:B------:R-:W-:Y:S02]  /*d4f0*/  IMAD.MOV.U32 R12, RZ, RZ, 0x1 ;  /* 0x00000001ff0c7424 */ /* 0x000fe400078e00ff */
[----:B------:R-:W-:-:S07]  /*d500*/  IMAD.MOV.U32 R5, RZ, RZ, R14 ;  /* 0x000000ffff057224 */ /* 0x000fce00078e000e */
[----:B------:R-:W-:Y:S05]  /*d510*/  WARPSYNC.COLLECTIVE R15, `(.L_x_10298) ;  /* 0x000000000f087348 */ /* 0x000fea0003c00000 */
[----:B------:R0:W1:Y:S02]  /*d520*/  SHFL.IDX P6, R14, R13, R12, R11 ;  /* 0x0000000c0d0e7389 */ /* 0x00006400000c000b */
[----:B01----:R-:W-:Y:S01]  /*d530*/  ENDCOLLECTIVE ;  /* 0x000000000000791b */ /* 0x003fe20003800000 */
.L_x_10298:
        /* <DEDUP_REMOVED lines=17> */
.L_x_10299:
[----:B------:R-:W-:Y:S02]  /*d650*/  @P1 IMAD R8, R7, 0x2, R23 ;  /* 0x0000000207081824 */ /* 0x000fe400078e0217 */
[----:B------:R-:W-:Y:S02]  /*d660*/  IMAD.MOV.U32 R13, RZ, RZ, R6 ;  /* 0x000000ffff0d7224 */ /* 0x000fe400078e0006 */
[----:B------:R-:W-:Y:S02]  /*d670*/  IMAD.MOV.U32 R12, RZ, RZ, 0x2 ;  /* 0x00000002ff0c7424 */ /* 0x000fe400078e00ff */
[----:B------:R-:W-:-:S07]  /*d680*/  IMAD.MOV.U32 R5, RZ, RZ, R14 ;  /* 0x000000ffff057224 */ /* 0x000fce00078e000e */
[----:B------:R-:W-:Y:S05]  /*d690*/  WARPSYNC.COLLECTIVE R15, `(.L_x_10300) ;  /* 0x000000000f087348 */ /* 0x000fea0003c00000 */
[----:B------:R0:W1:Y:S02]  /*d6a0*/  SHFL.IDX P6, R14, R13, R12, R11 ;  /* 0x0000000c0d0e7389 */ /* 0x00006400000c000b */
[----:B01----:R-:W-:Y:S01]  /*d6b0*/  ENDCOLLECTIVE ;  /* 0x000000000000791b */ /* 0x003fe20003800000 */
.L_x_10300:
        /* <DEDUP_REMOVED lines=17> */
.L_x_10301:
[----:B------:R-:W-:Y:S01]  /*d7d0*/  @P1 IMAD R8, R7, 0x2, R23 ;  /* 0x0000000207081824 */ /* 0x000fe200078e0217 */
[----:B------:R-:W-:Y:S01]  /*d7e0*/  MOV R13, R6 ;  /* 0x00000006000d7202 */ /* 0x000fe20000000f00 */
[----:B------:R-:W-:Y:S02]  /*d7f0*/  IMAD.MOV.U32 R12, RZ, RZ, 0x3 ;  /* 0x00000003ff0c7424 */ /* 0x000fe400078e00ff */
[----:B------:R-:W-:-:S07]  /*d800*/  IMAD.MOV.U32 R5, RZ, RZ, R14 ;  /* 0x000000ffff057224 */ /* 0x000fce00078e000e */
[----:B------:R-:W-:Y:S05]  /*d810*/  WARPSYNC.COLLECTIVE R15, `(.L_x_10302) ;  /* 0x000000000f087348 */ /* 0x000fea0003c00000 */
[----:B------:R0:W1:Y:S02]  /*d820*/  SHFL.IDX P6, R14, R13, R12, R11 ;  /* 0x0000000c0d0e7389 */ /* 0x00006400000c000b */
[----:B01----:R-:W-:Y:S01]  /*d830*/  ENDCOLLECTIVE ;  /* 0x000000000000791b */ /* 0x003fe20003800000 */
.L_x_10302:
        /* <DEDUP_REMOVED lines=10> */
.L_x_10303:
[----:B------:R-:W-:Y:S01]  /*d8e0*/  @!PT LDS RZ, [RZ] ;  /* 0x00000000fffff984 */ /* 0x000fe20000000800 */
[----:B------:R-:W-:Y:S01]  /*d8f0*/  @!PT LDS RZ, [RZ] ;  /* 0x00000000fffff984 */ /* 0x000fe20000000800 */
[----:B------:R-:W-:Y:S01]  /*d900*/  @!PT LDS RZ, [RZ] ;  /* 0x00000000fffff984 */ /* 0x000fe20000000800 */
[----:B------:R0:W-:Y:S04]  /*d910*/  @P1 LDGSTS.E.BYPASS.LTC128B.128 [R8+0x16400], desc[UR36][R4.64], !P4 ;  /* 0x1640000004081fae */ /* 0x0001e8000e101d64 */
[----:B------:R0:W-:Y:S04]  /*d920*/  @P1 LDGSTS.E.BYPASS.LTC128B.128 [R8+0x18400], desc[UR36][R4.64+0x40], !P3 ;  /* 0x1840004004081fae */ /* 0x0001e8000d901d64 */
[----:B------:R0:W-:Y:S01]  /*d930*/  @P1 LDGSTS.E.BYPASS.LTC128B.128 [R8+0x1a400], desc[UR36][R4.64+0x80], !P2 ;  /* 0x1a40008004081fae */ /* 0x0001e2000d101d64 */
[----:B------:R-:W-:Y:S01]  /*d940*/  IMAD.MOV.U32 R0, RZ, RZ, R14 ;  /* 0x000000ffff007224 */ /* 0x000fe200078e000e */
[----:B------:R-:W-:Y:S06]  /*d950*/  BRA `(.L_x_10304) ;  /* 0xffffffc000fc7947 */ /* 0x000fec000383ffff */
.L_x_10236:
[----:B------:R-:W2:Y:S04]  /*d960*/  LDL.LU R11, [R1+0x28] ;  /* 0x00002800010b7983 */ /* 0x000ea80000300800 */
[----:B------:R0:W5:Y:S01]  /*d970*/  LDL R9, [R1+0x18] ;  /* 0x0000180001097983 */ /* 0x0001620000100800 */
[----:B------:R-:W-:Y:S02]  /*d980*/  IMAD.MOV.U32 R13, RZ, RZ, R0 ;  /* 0x000000ffff0d7224 */ /* 0x000fe400078e0000 */
[----:B------:R-:W-:Y:S02]  /*d990*/  IMAD.MOV.U32 R12, RZ, RZ, RZ ;  /* 0x000000ffff0c7224 */ /* 0x000fe400078e00ff */
[----:B------:R-:W-:Y:S02]  /*d9a0*/  IMAD.MOV.U32 R15, RZ, RZ, -0x1 ;  /* 0xffffffffff0f7424 */ /* 0x000fe400078e00ff */
[----:B------:R-:W-:-:S02]  /*d9b0*/  IMAD R17, R17, 0xc0, R21 ;  /* 0x000000c011117824 */ /* 0x000fc400078e0215 */
[----:B--2---:R-:W-:Y:S02]  /*d9c0*/  IMAD R2, R11, R10, RZ ;  /* 0x0000000a0b027224 */ /* 0x004fe400078e02ff */
[----:B0-----:R-:W-:-:S07]  /*d9d0*/  IMAD.MOV.U32 R11, RZ, RZ, 0x1c1f ;  /* 0x00001c1fff0b7424 */ /* 0x001fce00078e00ff */
[----:B-----5:R-:W-:Y:S05]  /*d9e0*/  WARPSYNC.COLLECTIVE R15, `(.L_x_10305) ;  /* 0x000000000f087348 */ /* 0x020fea0003c00000 */
[----:B------:R0:W1:Y:S02]  /*d9f0*/  SHFL.IDX P6, R14, R13, R12, R11 ;  /* 0x0000000c0d0e7389 */ /* 0x00006400000c000b */
[----:B01---5:R-:W-:Y:S01]  /*da00*/  ENDCOLLECTIVE ;  /* 0x000000000000791b */ /* 0x023fe20003800000 */
.L_x_10305:
[----:B------:R-:W-:Y:S01]  /*da10*/  IMAD.MOV.U32 R13, RZ, RZ, R4 ;  /* 0x000000ffff0d7224 */ /* 0x000fe200078e0004 */
[----:B------:R-:W-:-:S07]  /*da20*/  MOV R6, R14 ;  /* 0x0000000e00067202 */ /* 0x000fce0000000f00 */
[----:B------:R-:W-:Y:S05]  /*da30*/  WARPSYNC.COLLECTIVE R15, `(.L_x_10306) ;  /* 0x000000000f087348 */ /* 0x000fea0003c00000 */
[----:B------:R0:W1:Y:S02]  /*da40*/  SHFL.IDX P6, R14, R13, R12, R11 ;  /* 0x0000000c0d0e7389 */ /* 0x00006400000c000b */
[----:B01----:R-:W-:Y:S01]  /*da50*/  ENDCOLLECTIVE ;  /* 0x000000000000791b */ /* 0x003fe20003800000 */
.L_x_10306:
[----:B------:R-:W-:Y:S01]  /*da60*/  ISETP.GE.AND P2, PT, R17, R2, PT ;  /* 0x000000021100720c */ /* 0x000fe20003f46270 */
[----:B------:R-:W-:Y:S02]  /*da70*/  IMAD.MOV.U32 R13, RZ, RZ, R0 ;  /* 0x000000ffff0d7224 */ /* 0x000fe400078e0000 */
[----:B------:R-:W-:Y:S02]  /*da80*/  IMAD.MOV.U32 R12, RZ, RZ, 0x1 ;  /* 0x00000001ff0c7424 */ /* 0x000fe400078e00ff */
[----:B------:R-:W-:-:S08]  /*da90*/  IMAD.MOV.U32 R5, RZ, RZ, R14 ;  /* 0x000000ffff057224 */ /* 0x000fd000078e000e */
[----:B------:R-:W-:Y:S05]  /*daa0*/  WARPSYNC.COLLECTIVE R15, `(.L_x_10307) ;  /* 0x000000000f087348 */ /* 0x000fea0003c00000 */
[----:B------:R0:W1:Y:S02]  /*dab0*/  SHFL.IDX P6, R14, R13, R12, R11 ;  /* 0x0000000c0d0e7389 */ /* 0x00006400000c000b */
[----:B01----:R-:W-:Y:S01]  /*dac0*/  ENDCOLLECTIVE ;  /* 0x000000000000791b */ /* 0x003fe20003800000 */
.L_x_10307:
[----:B------:R-:W-:-:S05]  /*dad0*/  @!P2 LEA R5, P4, R20, R5, 0x1 ;  /* 0x000000051405a211 */ /* 0x000fca00078808ff */
[----:B------:R-:W-:-:S04]  /*dae0*/  @!P2 IMAD.X R6, RZ, RZ, R6, P4 ;  /* 0x000000ffff06a224 */ /* 0x000fc800020e0606 */
[----:B------:R-:W-:Y:S02]  /*daf0*/  @!P2 IMAD.MOV.U32 R7, RZ, RZ, R6 ;  /* 0x000000ffff07a224 */ /* 0x000fe400078e0006 */
[----:B------:R-:W-:Y:S02]  /*db00*/  @!P2 IMAD.MOV.U32 R6, RZ, RZ, R5 ;  /* 0x000000ffff06a224 */ /* 0x000fe400078e0005 */
[----:B------:R-:W-:-:S03]  /*db10*/  IMAD.MOV.U32 R13, RZ, RZ, R4 ;  /* 0x000000ffff0d7224 */ /* 0x000fc600078e0004 */
[----:B------:R-:W-:Y:S01]  /*db20*/  @!PT LDS RZ, [RZ] ;  /* 0x00000000fffff984 */ /* 0x000fe20000000800 */
[----:B------:R-:W-:Y:S01]  /*db30*/  @!PT LDS RZ, [RZ] ;  /* 0x00000000fffff984 */ /* 0x000fe20000000800 */
[----:B------:R-:W-:Y:S01]  /*db40*/  @!PT LDS RZ, [RZ] ;  /* 0x00000000fffff984 */ /* 0x000fe20000000800 */
[----:B------:R-:W-:Y:S04]  /*db50*/  @!P2 LDGSTS.E.BYPASS.LTC128B.128 [R9+0xc400], desc[UR36][R6.64], !P3 ;  /* 0x0c4000000609afae */ /* 0x000fe8000d901d64 */
[----:B------:R-:W-:Y:S04]  /*db60*/  @!P2 LDGSTS.E.BYPASS.LTC128B.128 [R9+0xf400], desc[UR36][R6.64+0x40], !P0 ;  /* 0x0f4000400609afae */ /* 0x000fe8000c101d64 */
[----:B------:R0:W-:Y:S02]  /*db70*/  @!P2 LDGSTS.E.BYPASS.LTC128B.128 [R9+0x12400], desc[UR36][R6.64+0x80], !P1 ;  /* 0x124000800609afae */ /* 0x0001e4000c901d64 */
[----:B0-----:R-:W-:-:S07]  /*db80*/  MOV R7, R14 ;  /* 0x0000000e00077202 */ /* 0x001fce0000000f00 */
[----:B------:R-:W-:Y:S05]  /*db90*/  WARPSYNC.COLLECTIVE R15, `(.L_x_10308) ;  /* 0x000000000f087348 */ /* 0x000fea0003c00000 */
[----:B------:R0:W1:Y:S02]  /*dba0*/  SHFL.IDX P6, R14, R13, R12, R11 ;  /* 0x0000000c0d0e7389 */ /* 0x00006400000c000b */
[----:B01----:R-:W-:Y:S01]  /*dbb0*/  ENDCOLLECTIVE ;  /* 0x000000000000791b */ /* 0x003fe20003800000 */
.L_x_10308:
[----:B------:R-:W-:-:S05]  /*dbc0*/  VIADD R5, R17, 0x20 ;  /* 0x0000002011057836 */ /* 0x000fca0000000000 */
[----:B------:R-:W-:Y:S01]  /*dbd0*/  ISETP.GE.AND P2, PT, R5, R2, PT ;  /* 0x000000020500720c */ /* 0x000fe20003f46270 */
[----:B------:R-:W-:Y:S02]  /*dbe0*/  IMAD.MOV.U32 R13, RZ, RZ, R0 ;  /* 0x000000ffff0d7224 */ /* 0x000fe400078e0000 */
[----:B------:R-:W-:Y:S02]  /*dbf0*/  IMAD.MOV.U32 R12, RZ, RZ, 0x2 ;  /* 0x00000002ff0c7424 */ /* 0x000fe400078e00ff */
[----:B------:R-:W-:-:S08]  /*dc00*/  IMAD.MOV.U32 R5, RZ, RZ, R14 ;  /* 0x000000ffff057224 */ /* 0x000fd000078e000e */
[----:B------:R-:W-:Y:S05]  /*dc10*/  WARPSYNC.COLLECTIVE R15, `(.L_x_10309) ;  /* 0x000000000f087348 */ /* 0x000fea0003c00000 */
[----:B------:R0:W1:Y:S02]  /*dc20*/  SHFL.IDX P6, R14, R13, R12, R11 ;  /* 0x0000000c0d0e7389 */ /* 0x00006400000c000b */
[----:B01----:R-:W-:Y:S01]  /*dc30*/  ENDCOLLECTIVE ;  /* 0x000000000000791b */ /* 0x003fe20003800000 */
.L_x_10309:
[----:B------:R-:W-:-:S05]  /*dc40*/  @!P2 LEA R5, P4, R20, R5, 0x1 ;  /* 0x000000051405a211 */ /* 0x000fca00078808ff */
[----:B------:R-:W-:Y:S02]  /*dc50*/  @!P2 IMAD.X R7, RZ, RZ, R7, P4 ;  /* 0x000000ffff07a224 */ /* 0x000fe400020e0607 */
[----:B------:R-:W-:Y:S01]  /*dc60*/  @!P2 IMAD.MOV.U32 R6, RZ, RZ, R5 ;  /* 0x000000ffff06a224 */ /* 0x000fe200078e0005 */
[----:B------:R-:W-:-:S04]  /*dc70*/  MOV R13, R4 ;  /* 0x00000004000d7202 */ /* 0x000fc80000000f00 */
[----:B------:R-:W-:Y:S01]  /*dc80*/  @!PT LDS RZ, [RZ] ;  /* 0x00000000fffff984 */ /* 0x000fe20000000800 */
[----:B------:R-:W-:Y:S01]  /*dc90*/  @!PT LDS RZ, [RZ] ;  /* 0x00000000fffff984 */ /* 0x000fe20000000800 */
[----:B------:R-:W-:Y:S01]  /*dca0*/  @!PT LDS RZ, [RZ] ;  /* 0x00000000fffff984 */ /* 0x000fe20000000800 */
[----:B------:R-:W-:Y:S04]  /*dcb0*/  @!P2 LDGSTS.E.BYPASS.LTC128B.128 [R9+0xcc00], desc[UR36][R6.64], !P3 ;  /* 0x0cc000000609afae */ /* 0x000fe8000d901d64 */
[----:B------:R-:W-:Y:S04]  /*dcc0*/  @!P2 LDGSTS.E.BYPASS.LTC128B.128 [R9+0xfc00], desc[UR36][R6.64+0x40], !P0 ;  /* 0x0fc000400609afae */ /* 0x000fe8000c101d64 */
[----:B------:R0:W-:Y:S02]  /*dcd0*/  @!P2 LDGSTS.E.BYPASS.LTC128B.128 [R9+0x12c00], desc[UR36][R6.64+0x80], !P1 ;  /* 0x12c000800609afae */ /* 0x0001e4000c901d64 */
[----:B0-----:R-:W-:-:S07]  /*dce0*/  IMAD.MOV.U32 R7, RZ, RZ, R14 ;  /* 0x000000ffff077224 */ /* 0x001fce00078e000e */
[----:B------:R-:W-:Y:S05]  /*dcf0*/  WARPSYNC.COLLECTIVE R15, `(.L_x_10310) ;  /* 0x000000000f087348 */ /* 0x000fea0003c00000 */
[----:B------:R0:W1:Y:S02]  /*dd00*/  SHFL.IDX P6, R14, R13, R12, R11 ;  /* 0x0000000c0d0e7389 */ /* 0x00006400000c000b */
[----:B01----:R-:W-:Y:S01]  /*dd10*/  ENDCOLLECTIVE ;  /* 0x000000000000791b */ /* 0x003fe20003800000 */
.L_x_10310:
        /* <DEDUP_REMOVED lines=8> */
.L_x_10311:
[----:B------:R-:W-:Y:S01]  /*dda0*/  @!P2 LEA R5, P4, R20, R5, 0x1 ;  /* 0x000000051405a211 */ /* 0x000fe200078808ff */
[----:B------:R-:W-:Y:S02]  /*ddb0*/  IMAD.MOV.U32 R13, RZ, RZ, R4 ;  /* 0x000000ffff0d7224 */ /* 0x000fe400078e0004 */
[----:B------:R-:W-:-:S10]  /*ddc0*/  IMAD.MOV.U32 R0, RZ, RZ, R14 ;  /* 0x000000ffff007224 */ /* 0x000fd400078e000e */
[----:B------:R-:W-:Y:S05]  /*ddd0*/  WARPSYNC.COLLECTIVE R15, `(.L_x_10312) ;  /* 0x000000000f087348 */ /* 0x000fea0003c00000 */
[----:B------:R0:W1:Y:S02]  /*dde0*/  SHFL.IDX P6, R14, R13, R12, R11 ;  /* 0x0000000c0d0e7389 */ /* 0x00006400000c000b */
[----:B01----:R-:W-:Y:S01]  /*ddf0*/  ENDCOLLECTIVE ;  /* 0x000000000000791b */ /* 0x003fe20003800000 */
.L_x_10312:
        /* <DEDUP_REMOVED lines=8> */
[----:B------:R0:W-:Y:S01]  /*de80*/  @!P2 LDGSTS.E.BYPASS.LTC128B.128 [R9+0x13400], desc[UR36][R6.64+0x80], !P1 ;  /* 0x134000800609afae */ /* 0x0001e2000c901d64 */
[----:B------:R-:W-:Y:S01]  /*de90*/  ISETP.GE.AND P2, PT, R5, R2, PT ;  /* 0x000000020500720c */ /* 0x000fe20003f46270 */
[----:B------:R-:W-:-:S02]  /*dea0*/  IMAD.MOV.U32 R13, RZ, RZ, R3 ;  /* 0x000000ffff0d7224 */ /* 0x000fc400078e0003 */
[----:B------:R-:W-:Y:S02]  /*deb0*/  IMAD.MOV.U32 R12, RZ, RZ, RZ ;  /* 0x000000ffff0c7224 */ /* 0x000fe400078e00ff */
[----:B------:R-:W-:-:S08]  /*dec0*/  IMAD.MOV.U32 R4, RZ, RZ, R14 ;  /* 0x000000ffff047224 */ /* 0x000fd000078e000e */
[----:B0-----:R-:W-:Y:S05]  /*ded0*/  WARPSYNC.COLLECTIVE R15, `(.L_x_10313) ;  /* 0x000000000f087348 */ /* 0x001fea0003c00000 */
[----:B------:R1:W2:Y:S02]  /*dee0*/  SHFL.IDX P6, R14, R13, R12, R11 ;  /* 0x0000000c0d0e7389 */ /* 0x0002a400000c000b */
[----:B012---:R-:W-:Y:S01]  /*def0*/  ENDCOLLECTIVE ;  /* 0x000000000000791b */ /* 0x007fe20003800000 */
.L_x_10313:
[----:B------:R-:W-:-:S05]  /*df00*/  @!P2 LEA R4, P4, R20, R4, 0x1 ;  /* 0x000000041404a211 */ /* 0x000fca00078808ff */
[----:B------:R-:W-:-:S04]  /*df10*/  @!P2 IMAD.X R0, RZ, RZ, R0, P4 ;  /* 0x000000ffff00a224 */ /* 0x000fc800020e0600 */
[----:B------:R-:W-:Y:S02]  /*df20*/  @!P2 IMAD.MOV.U32 R5, RZ, RZ, R0 ;  /* 0x000000ffff05a224 */ /* 0x000fe400078e0000 */
[----:B------:R-:W-:Y:S02]  /*df30*/  VIADD R0, R17, 0x80 ;  /* 0x0000008011007836 */ /* 0x000fe40000000000 */
[----:B------:R-:W-:Y:S01]  /*df40*/  IMAD.MOV.U32 R13, RZ, RZ, R8 ;  /* 0x000000ffff0d7224 */ /* 0x000fe200078e0008 */
[----:B------:R-:W-:Y:S01]  /*df50*/  @!PT LDS RZ, [RZ] ;  /* 0x00000000fffff984 */ /* 0x000fe20000000800 */
[----:B------:R-:W-:Y:S01]  /*df60*/  @!PT LDS RZ, [RZ] ;  /* 0x00000000fffff984 */ /* 0x000fe20000000800 */
[----:B------:R-:W-:Y:S01]  /*df70*/  @!PT LDS RZ, [RZ] ;  /* 0x00000000fffff984 */ /* 0x000fe20000000800 */
[----:B------:R0:W-:Y:S04]  /*df80*/  @!P2 LDGSTS.E.BYPASS.LTC128B.128 [R9+0xdc00], desc[UR36][R4.64], !P3 ;  /* 0x0dc000000409afae */ /* 0x0001e8000d901d64 */
[----:B------:R0:W-:Y:S04]  /*df90*/  @!P2 LDGSTS.E.BYPASS.LTC128B.128 [R9+0x10c00], desc[UR36][R4.64+0x40], !P0 ;  /* 0x10c000400409afae */ /* 0x0001e8000c101d64 */
[----:B------:R0:W-:Y:S01]  /*dfa0*/  @!P2 LDGSTS.E.BYPASS.LTC128B.128 [R9+0x13c00], desc[UR36][R4.64+0x80], !P1 ;  /* 0x13c000800409afae */ /* 0x0001e2000c901d64 */
[----:B------:R-:W-:Y:S01]  /*dfb0*/  ISETP.GE.AND P2, PT, R0, R2, PT ;  /* 0x000000020000720c */ /* 0x000fe20003f46270 */
[----:B------:R-:W-:-:S12]  /*dfc0*/  IMAD.MOV.U32 R0, RZ, RZ, R14 ;  /* 0x000000ffff007224 */ /* 0x000fd800078e000e */
[----:B0-----:R-:W-:Y:S05]  /*dfd0*/  WARPSYNC.COLLECTIVE R15, `(.L_x_10314) ;  /* 0x000000000f087348 */ /* 0x001fea0003c00000 */
[----:B------:R1:W2:Y:S02]  /*dfe0*/  SHFL.IDX P6, R14, R13, R12, R11 ;  /* 0x0000000c0d0e7389 */ /* 0x0002a400000c000b */
[----:B012---:R-:W-:Y:S01]  /*dff0*/  ENDCOLLECTIVE ;  /* 0x000000000000791b */ /* 0x007fe20003800000 */
.L_x_10314:
[----:B------:R-:W-:Y:S02]  /*e000*/  IMAD.MOV.U32 R13, RZ, RZ, R3 ;  /* 0x000000ffff0d7224 */ /* 0x000fe400078e0003 */
[----:B------:R-:W-:Y:S02]  /*e010*/  IMAD.MOV.U32 R12, RZ, RZ, 0x1 ;  /* 0x00000001ff0c7424 */ /* 0x000fe400078e00ff */
[----:B------:R-:W-:-:S07]  /*e020*/  IMAD.MOV.U32 R4, RZ, RZ, R14 ;  /* 0x000000ffff047224 */ /* 0x000fce00078e000e */
[----:B------:R-:W-:Y:S05]  /*e030*/  WARPSYNC.COLLECTIVE R15, `(.L_x_10315) ;  /* 0x000000000f087348 */ /* 0x000fea0003c00000 */
[----:B------:R0:W1:Y:S02]  /*e040*/  SHFL.IDX P6, R14, R13, R12, R11 ;  /* 0x0000000c0d0e7389 */ /* 0x00006400000c000b */
[----:B01----:R-:W-:Y:S01]  /*e050*/  ENDCOLLECTIVE ;  /* 0x000000000000791b */ /* 0x003fe20003800000 */
.L_x_10315:
[----:B------:R-:W-:-:S04]  /*e060*/  @!P2 LEA R4, P4, R20, R4, 0x1 ;  /* 0x000000041404a211 */ /* 0x000fc800078808ff */
[----:B------:R-:W-:-:S05]  /*e070*/  @!P2 IADD3.X R0, RZ, R0, RZ, P4, !PT ;  /* 0x00000000ff00a210 */ /* 0x000fca00027fe4ff */
        /* <DEDUP_REMOVED lines=12> */
.L_x_10316:
[----:B------:R-:W-:Y:S01]  /*e140*/  IMAD.MOV.U32 R8, RZ, RZ, R14 ;  /* 0x000000ffff087224 */ /* 0x000fe200078e000e */
[----:B------:R-:W-:Y:S06]  /*e150*/  BRA `(.L_x_10317) ;  /* 0xffffffc8001c7947 */ /* 0x000fec000383ffff */
.L_x_10239:
[----:B-1----:R1:W2:Y:S02]  /*e160*/  SYNCS.PHASECHK.TRANS64.TRYWAIT P0, [R23+URZ+0x2d820], R0 ;  /* 0x02d82000170075a7 */ /* 0x0022a4000800017f */
[----:B--2---:R-:W-:Y:S05]  /*e170*/  @!P0 NANOSLEEP.SYNCS 0x989680 ;  /* 0x009896800000895d */ /* 0x004fea0003900000 */
[----:B------:R-:W2:Y:S02]  /*e180*/  @!P0 SYNCS.PHASECHK.TRANS64 P0, [R23+URZ+0x2d820], R0 ;  /* 0x02d82000170085a7 */ /* 0x000ea4000800007f */
[----:B--2---:R-:W-:Y:S05]  /*e190*/  @!P0 BRA `(.L_x_10239) ;  /* 0xfffffffc00f08947 */ /* 0x004fea000383ffff */
[----:B------:R-:W-:Y:S05]  /*e1a0*/  BRA `(.L_x_10318) ;  /* 0xffffffc800847947 */ /* 0x000fea000383ffff */
.L_x_10244:
[----:B0-----:R0:W1:Y:S02]  /*e1b0*/  SYNCS.PHASECHK.TRANS64.TRYWAIT P0, [R5+URZ+0x2d840], R0 ;  /* 0x02d84000050075a7 */ /* 0x001064000800017f */
[----:B-1----:R-:W-:Y:S05]  /*e1c0*/  @!P0 NANOSLEEP.SYNCS 0x989680 ;  /* 0x009896800000895d */ /* 0x002fea0003900000 */
[----:B------:R-:W1:Y:S02]  /*e1d0*/  @!P0 SYNCS.PHASECHK.TRANS64 P0, [R5+URZ+0x2d840], R0 ;  /* 0x02d84000050085a7 */ /* 0x000e64000800007f */
[----:B-1----:R-:W-:Y:S05]  /*e1e0*/  @!P0 BRA `(.L_x_10244) ;  /* 0xfffffffc00f08947 */ /* 0x002fea000383ffff */
[----:B------:R-:W-:Y:S05]  /*e1f0*/  BRA `(.L_x_10319) ;  /* 0xffffffcc00787947 */ /* 0x000fea000383ffff */
.L_x_10245:
        /* <DEDUP_REMOVED lines=8> */
.L_x_10321:
[----:B------:R-:W-:Y:S05]  /*e280*/  BSYNC B1 ;  /* 0x0000000000017941 */ /* 0x000fea0003800000 */
.L_x_10320:
[----:B------:R-:W0:Y:S01]  /*e290*/  S2R R21, SR_TID.X ;  /* 0x0000000000157919 */ /* 0x000e220000002100 */
        /* <DEDUP_REMOVED lines=8> */
[----:B------:R-:W-:-:S12]  /*e320*/  IMAD R4, R4, 0x2, R23 ;  /* 0x0000000204047824 */ /* 0x000fd800078e0217 */
[----:B0-----:R-:W-:Y:S05]  /*e330*/  WARPSYNC.COLLECTIVE R15, `(.L_x_10322) ;  /* 0x000000000f087348 */ /* 0x001fea0003c00000 */
[----:B------:R1:W2:Y:S02]  /*e340*/  SHFL.IDX P6, R14, R13, R12, R11 ;  /* 0x0000000c0d0e7389 */ /* 0x0002a400000c000b */
[----:B012---:R-:W-:Y:S01]  /*e350*/  ENDCOLLECTIVE ;  /* 0x000000000000791b */ /* 0x007fe20003800000 */
.L_x_10322:
        /* <DEDUP_REMOVED lines=8> */
.L_x_10323:
[----:B------:R-:W-:-:S04]  /*e3e0*/  SHF.L.U32 R0, R21, 0x1, RZ ;  /* 0x0000000115007819 */ /* 0x000fc800000006ff */
[----:B------:R-:W-:-:S05]  /*e3f0*/  IADD3 R2, P0, R2, R0, RZ ;  /* 0x0000000002027210 */ /* 0x000fca0007f1e0ff */
[----:B------:R-:W-:Y:S02]  /*e400*/  IMAD.X R3, RZ, RZ, R3, P0 ;  /* 0x000000ffff037224 */ /* 0x000fe400000e0603 */
[----:B------:R-:W-:-:S03]  /*e410*/  IMAD.MOV.U32 R13, RZ, RZ, R6 ;  /* 0x000000ffff0d7224 */ /* 0x000fc600078e0006 */
        /* <DEDUP_REMOVED lines=10> */
.L_x_10324:
[----:B------:R-:W-:Y:S01]  /*e4c0*/  MOV R13, R7 ;  /* 0x00000007000d7202 */ /* 0x000fe20000000f00 */
[----:B------:R-:W-:Y:S02]  /*e4d0*/  IMAD.MOV.U32 R12, RZ, RZ, 0x2 ;  /* 0x00000002ff0c7424 */ /* 0x000fe400078e00ff */
[----:B------:R-:W-:-:S07]  /*e4e0*/  IMAD.MOV.U32 R2, RZ, RZ, R14 ;  /* 0x000000ffff027224 */ /* 0x000fce00078e000e */
[----:B------:R-:W-:Y:S05]  /*e4f0*/  WARPSYNC.COLLECTIVE R15, `(.L_x_10325) ;  /* 0x000000000f087348 */ /* 0x000fea0003c00000 */
[----:B------:R0:W1:Y:S02]  /*e500*/  SHFL.IDX P6, R14, R13, R12, R11 ;  /* 0x0000000c0d0e7389 */ /* 0x00006400000c000b */
[----:B01----:R-:W-:Y:S01]  /*e510*/  ENDCOLLECTIVE ;  /* 0x000000000000791b */ /* 0x003fe20003800000 */
.L_x_10325:
        /* <DEDUP_REMOVED lines=13> */
.L_x_10326:
[----:B------:R-:W-:Y:S02]  /*e5f0*/  IMAD.MOV.U32 R13, RZ, RZ, R7 ;  /* 0x000000ffff0d7224 */ /* 0x000fe400078e0007 */
[----:B------:R-:W-:Y:S02]  /*e600*/  IMAD.MOV.U32 R12, RZ, RZ, 0x3 ;  /* 0x00000003ff0c7424 */ /* 0x000fe400078e00ff */
[----:B------:R-:W-:-:S07]  /*e610*/  IMAD.MOV.U32 R2, RZ, RZ, R14 ;  /* 0x000000ffff027224 */ /* 0x000fce00078e000e */
[----:B------:R-:W-:Y:S05]  /*e620*/  WARPSYNC.COLLECTIVE R15, `(.L_x_10327) ;  /* 0x000000000f087348 */ /* 0x000fea0003c00000 */
[----:B------:R0:W1:Y:S02]  /*e630*/  SHFL.IDX P6, R14, R13, R12, R11 ;  /* 0x0000000c0d0e7389 */ /* 0x00006400000c000b */
[----:B01----:R-:W-:Y:S01]  /*e640*/  ENDCOLLECTIVE ;  /* 0x000000000000791b */ /* 0x003fe20003800000 */
.L_x_10327:
[----:B------:R-:W-:-:S05]  /*e650*/  IADD3 R2, P0, R2, R0, RZ ;  /* 0x0000000002027210 */ /* 0x000fca0007f1e0ff */
[----:B------:R-:W-:-:S05]  /*e660*/  IMAD.X R3, RZ, RZ, R21, P0 ;  /* 0x000000ffff037224 */ /* 0x000fca00000e0615 */
[----:B------:R-:W-:Y:S01]  /*e670*/  @!PT LDS RZ, [RZ] ;  /* 0x00000000fffff984 */ /* 0x000fe20000000800 */
[----:B------:R-:W-:Y:S01]  /*e680*/  @!PT LDS RZ, [RZ] ;  /* 0x00000000fffff984 */ /* 0x000fe20000000800 */
[----:B------:R-:W-:Y:S01]  /*e690*/  @!PT LDS RZ, [RZ] ;  /* 0x00000000fffff984 */ /* 0x000fe20000000800 */
[----:B------:R0:W-:Y:S01]  /*e6a0*/  LDGSTS.E.BYPASS.LTC128B.128 [R4+0x16400], desc[UR36][R2.64], !P1 ;  /* 0x1640000002047fae */ /* 0x0001e2000c901d64 */
[----:B------:R-:W-:Y:S02]  /*e6b0*/  MOV R13, R6 ;  /* 0x00000006000d7202 */ /* 0x000fe40000000f00 */
[----:B------:R-:W-:Y:S01]  /*e6c0*/  LOP3.LUT P1, RZ, R22, 0x80, RZ, 0xc0, !PT ;  /* 0x0000008016ff7812 */ /* 0x000fe2000782c0ff */
[----:B------:R0:W-:Y:S04]  /*e6d0*/  LDGSTS.E.BYPASS.LTC128B.128 [R4+0x18400], desc[UR36][R2.64+0x40], !P5 ;  /* 0x1840004002047fae */ /* 0x0001e8000e901d64 */
[----:B------:R0:W-:Y:S01]  /*e6e0*/  LDGSTS.E.BYPASS.LTC128B.128 [R4+0x1a400], desc[UR36][R2.64+0x80], !P4 ;  /* 0x1a40008002047fae */ /* 0x0001e2000e101d64 */
[----:B------:R-:W-:-:S07]  /*e6f0*/  IMAD.MOV.U32 R21, RZ, RZ, R14 ;  /* 0x000000ffff157224 */ /* 0x000fce00078e000e */
[----:B0-----:R-:W-:Y:S05]  /*e700*/  WARPSYNC.COLLECTIVE R15, `(.L_x_10328) ;  /* 0x000000000f087348 */ /* 0x001fea0003c00000 */
[----:B------:R1:W2:Y:S02]  /*e710*/  SHFL.IDX P6, R14, R13, R12, R11 ;  /* 0x0000000c0d0e7389 */ /* 0x0002a400000c000b */
[----:B012---:R-:W-:Y:S01]  /*e720*/  ENDCOLLECTIVE ;  /* 0x000000000000791b */ /* 0x007fe20003800000 */
.L_x_10328:
[----:B------:R-:W-:Y:S01]  /*e730*/  IMAD.MOV.U32 R2, RZ, RZ, R14 ;  /* 0x000000ffff027224 */ /* 0x000fe200078e000e */
[----:B------:R-:W-:Y:S06]  /*e740*/  BRA `(.L_x_10329) ;  /* 0xffffffcc00187947 */ /* 0x000fec000383ffff */
.L_x_10250:
[----:B-1----:R1:W2:Y:S02]  /*e750*/  SYNCS.PHASECHK.TRANS64.TRYWAIT P0, [R5+URZ+0x2d860], R2 ;  /* 0x02d86002050075a7 */ /* 0x0022a4000800017f */
[----:B--2---:R-:W-:Y:S05]  /*e760*/  @!P0 NANOSLEEP.SYNCS 0x989680 ;  /* 0x009896800000895d */ /* 0x004fea0003900000 */
[----:B------:R-:W2:Y:S02]  /*e770*/  @!P0 SYNCS.PHASECHK.TRANS64 P0, [R5+URZ+0x2d860], R2 ;  /* 0x02d86002050085a7 */ /* 0x000ea4000800007f */
[----:B--2---:R-:W-:Y:S05]  /*e780*/  @!P0 BRA `(.L_x_10250) ;  /* 0xfffffffc00f08947 */ /* 0x004fea000383ffff */
[----:B------:R-:W-:Y:S05]  /*e790*/  BRA `(.L_x_10330) ;  /* 0xffffffcc007c7947 */ /* 0x000fea000383ffff */
.L_x_10251:
        /* <DEDUP_REMOVED lines=8> */
.L_x_10332:
[----:B------:R-:W-:Y:S05]  /*e820*/  BSYNC B1 ;  /* 0x0000000000017941 */ /* 0x000fea0003800000 */
.L_x_10331:
        /* <DEDUP_REMOVED lines=9> */
.L_x_10333:
[----:B------:R-:W-:Y:S02]  /*e8c0*/  IMAD.MOV.U32 R13, RZ, RZ, R25 ;  /* 0x000000ffff0d7224 */ /* 0x000fe400078e0019 */
[----:B------:R-:W-:Y:S02]  /*e8d0*/  IMAD.MOV.U32 R12, RZ, RZ, 0x1 ;  /* 0x00000001ff0c7424 */ /* 0x000fe400078e00ff */
[----:B------:R-:W-:-:S07]  /*e8e0*/  IMAD.MOV.U32 R2, RZ, RZ, R14 ;  /* 0x000000ffff027224 */ /* 0x000fce00078e000e */
[----:B------:R-:W-:Y:S05]  /*e8f0*/  WARPSYNC.COLLECTIVE R15, `(.L_x_10334) ;  /* 0x000000000f087348 */ /* 0x000fea0003c00000 */
[----:B------:R0:W1:Y:S02]  /*e900*/  SHFL.IDX P6, R14, R13, R12, R11 ;  /* 0x0000000c0d0e7389 */ /* 0x00006400000c000b */
[----:B01----:R-:W-:Y:S01]  /*e910*/  ENDCOLLECTIVE ;  /* 0x000000000000791b */ /* 0x003fe20003800000 */
.L_x_10334:
        /* <DEDUP_REMOVED lines=16> */
.L_x_10335:
[----:B------:R-:W-:Y:S02]  /*ea20*/  IMAD.MOV.U32 R13, RZ, RZ, R25 ;  /* 0x000000ffff0d7224 */ /* 0x000fe400078e0019 */
[----:B------:R-:W-:Y:S01]  /*ea30*/  IMAD.MOV.U32 R12, RZ, RZ, 0x2 ;  /* 0x00000002ff0c7424 */ /* 0x000fe200078e00ff */
[----:B------:R-:W-:-:S07]  /*ea40*/  MOV R2, R14 ;  /* 0x0000000e00027202 */ /* 0x000fce0000000f00 */
[----:B------:R-:W-:Y:S05]  /*ea50*/  WARPSYNC.COLLECTIVE R15, `(.L_x_10336) ;  /* 0x000000000f087348 */ /* 0x000fea0003c00000 */
[----:B------:R0:W1:Y:S02]  /*ea60*/  SHFL.IDX P6, R14, R13, R12, R11 ;  /* 0x0000000c0d0e7389 */ /* 0x00006400000c000b */
[----:B01----:R-:W-:Y:S01]  /*ea70*/  ENDCOLLECTIVE ;  /* 0x000000000000791b */ /* 0x003fe20003800000 */
.L_x_10336:
        /* <DEDUP_REMOVED lines=16> */
.L_x_10337:
[----:B------:R-:W-:Y:S01]  /*eb80*/  IMAD.MOV.U32 R13, RZ, RZ, R25 ;  /* 0x000000ffff0d7224 */ /* 0x000fe200078e0019 */
[----:B------:R-:W-:Y:S01]  /*eb90*/  MOV R12, 0x3 ;  /* 0x00000003000c7802 */ /* 0x000fe20000000f00 */
[----:B------:R-:W-:-:S07]  /*eba0*/  IMAD.MOV.U32 R2, RZ, RZ, R14 ;  /* 0x000000ffff027224 */ /* 0x000fce00078e000e */
[----:B------:R-:W-:Y:S05]  /*ebb0*/  WARPSYNC.COLLECTIVE R15, `(.L_x_10338) ;  /* 0x000000000f087348 */ /* 0x000fea0003c00000 */
[----:B------:R0:W1:Y:S02]  /*ebc0*/  SHFL.IDX P6, R14, R13, R12, R11 ;  /* 0x0000000c0d0e7389 */ /* 0x00006400000c000b */
[----:B01----:R-:W-:Y:S01]  /*ebd0*/  ENDCOLLECTIVE ;  /* 0x000000000000791b */ /* 0x003fe20003800000 */
.L_x_10338:
        /* <DEDUP_REMOVED lines=13> */
.L_x_10339:
        /* <DEDUP_REMOVED lines=8> */
.L_x_10259:
[----:B-1----:R1:W2:Y:S02]  /*ed30*/  SYNCS.PHASECHK.TRANS64.TRYWAIT P0, [R0+URZ+0x2d860], R3 ;  /* 0x02d86003000075a7 */ /* 0x0022a4000800017f */
[----:B--2---:R-:W-:Y:S05]  /*ed40*/  @!P0 NANOSLEEP.SYNCS 0x989680 ;  /* 0x009896800000895d */ /* 0x004fea0003900000 */
[----:B------:R-:W2:Y:S02]  /*ed50*/  @!P0 SYNCS.PHASECHK.TRANS64 P0, [R0+URZ+0x2d860], R3 ;  /* 0x02d86003000085a7 */ /* 0x000ea4000800007f */
[----:B--2---:R-:W-:Y:S05]  /*ed60*/  @!P0 BRA `(.L_x_10259) ;  /* 0xfffffffc00f08947 */ /* 0x004fea000383ffff */
[----:B------:R-:W-:Y:S05]  /*ed70*/  BRA `(.L_x_10341) ;  /* 0xffffffd000107947 */ /* 0x000fea000383ffff */
.L_x_10260:
        /* <DEDUP_REMOVED lines=8> */
.L_x_10343:
[----:B------:R-:W-:Y:S05]  /*ee00*/  BSYNC B0 ;  /* 0x0000000000007941 */ /* 0x000fea0003800000 */
.L_x_10342:
[----:B------:R-:W0:Y:S01]  /*ee10*/  S2R R2, SR_TID.X ;  /* 0x0000000000027919 */ /* 0x000e220000002100 */
[----:B------:R-:W-:Y:S01]  /*ee20*/  MOV R13, R24 ;  /* 0x00000018000d7202 */ /* 0x000fe20000000f00 */
[----:B------:R-:W-:Y:S02]  /*ee30*/  IMAD.MOV.U32 R12, RZ, RZ, RZ ;  /* 0x000000ffff0c7224 */ /* 0x000fe400078e00ff */
[----:B------:R-:W-:Y:S02]  /*ee40*/  IMAD.MOV.U32 R11, RZ, RZ, 0x1c1f ;  /* 0x00001c1fff0b7424 */ /* 0x000fe400078e00ff */
[----:B------:R-:W-:Y:S02]  /*ee50*/  IMAD.MOV.U32 R15, RZ, RZ, -0x1 ;  /* 0xffffffffff0f7424 */ /* 0x000fe400078e00ff */
[----:B------:R-:W-:Y:S02]  /*ee60*/  IMAD.MOV.U32 R3, RZ, RZ, R14 ;  /* 0x000000ffff037224 */ /* 0x000fe400078e000e */
[----:B------:R-:W-:-:S07]  /*ee70*/  IMAD R4, R4, 0x2, R23 ;  /* 0x0000000204047824 */ /* 0x000fce00078e0217 */
[----:B0-----:R-:W-:Y:S05]  /*ee80*/  WARPSYNC.COLLECTIVE R15, `(.L_x_10344) ;  /* 0x000000000f087348 */ /* 0x001fea0003c00000 */
[----:B------:R1:W2:Y:S02]  /*ee90*/  SHFL.IDX P6, R14, R13, R12, R11 ;  /* 0x0000000c0d0e7389 */ /* 0x0002a400000c000b */
[----:B012---:R-:W-:Y:S01]  /*eea0*/  ENDCOLLECTIVE ;  /* 0x000000000000791b */ /* 0x007fe20003800000 */
.L_x_10344:
[----:B------:R-:W-:Y:S01]  /*eeb0*/  ULDC UR4, c[0x0][0x2f4] ;  /* 0x0000bd0000047ab9 */ /* 0x000fe20000000800 */
[----:B------:R-:W-:Y:S01]  /*eec0*/  IMAD.MOV.U32 R13, RZ, RZ, R25 ;  /* 0x000000ffff0d7224 */ /* 0x000fe200078e0019 */
[----:B------:R-:W-:Y:S01]  /*eed0*/  MOV R12, 0x1 ;  /* 0x00000001000c7802 */ /* 0x000fe20000000f00 */
[----:B------:R-:W-:-:S05]  /*eee0*/  IMAD.SHL.U32 R7, R2, 0x8, RZ ;  /* 0x0000000802077824 */ /* 0x000fca00078e00ff */
[----:B------:R-:W-:-:S04]  /*eef0*/  LOP3.LUT R7, R7, 0x18, RZ, 0xc0, !PT ;  /* 0x0000001807077812 */ /* 0x000fc800078ec0ff */
[C---:B------:R-:W-:Y:S01]  /*ef00*/  ISETP.GE.AND P2, PT, R7.reuse, UR4, PT ;  /* 0x0000000407007c0c */ /* 0x040fe2000bf46270 */
[C---:B------:R-:W-:Y:S01]  /*ef10*/  IMAD.SHL.U32 R5, R7.reuse, 0x2, RZ ;  /* 0x0000000207057824 */ /* 0x040fe200078e00ff */
[C---:B------:R-:W-:Y:S02]  /*ef20*/  LOP3.LUT R8, R7.reuse, 0x20, RZ, 0xfc, !PT ;  /* 0x0000002007087812 */ /* 0x040fe400078efcff */
[----:B------:R-:W-:Y:S02]  /*ef30*/  LOP3.LUT R7, R7, 0x40, RZ, 0xfc, !PT ;  /* 0x0000004007077812 */ /* 0x000fe400078efcff */
[----:B------:R-:W-:Y:S02]  /*ef40*/  IADD3 R2, P0, R14, R5, RZ ;  /* 0x000000050e027210 */ /* 0x000fe40007f1e0ff */
[----:B------:R-:W-:Y:S02]  /*ef50*/  ISETP.LT.OR P3, PT, R6, 0x1, P2 ;  /* 0x000000010600780c */ /* 0x000fe40001761670 */
[----:B------:R-:W-:Y:S01]  /*ef60*/  ISETP.GE.AND P1, PT, R8, UR4, PT ;  /* 0x0000000408007c0c */ /* 0x000fe2000bf26270 */
[----:B------:R-:W-:Y:S01]  /*ef70*/  IMAD.X R3, RZ, RZ, R3, P0 ;  /* 0x000000ffff037224 */ /* 0x000fe200000e0603 */
[----:B------:R-:W-:-:S13]  /*ef80*/  ISETP.GE.AND P0, PT, R7, UR4, PT ;  /* 0x0000000407007c0c */ /* 0x000fda000bf06270 */
[----:B------:R-:W-:Y:S05]  /*ef90*/  WARPSYNC.COLLECTIVE R15, `(.L_x_10345) ;  /* 0x000000000f087348 */ /* 0x000fea0003c00000 */
[----:B------:R0:W1:Y:S02]  /*efa0*/  SHFL.IDX P6, R14, R13, R12, R11 ;  /* 0x0000000c0d0e7389 */ /* 0x00006400000c000b */
[----:B01----:R-:W-:Y:S01]  /*efb0*/  ENDCOLLECTIVE ;  /* 0x000000000000791b */ /* 0x003fe20003800000 */
.L_x_10345:
[C---:B------:R-:W-:Y:S01]  /*efc0*/  ISETP.LT.OR P4, PT, R6.reuse, 0x1, P1 ;  /* 0x000000010600780c */ /* 0x040fe20000f81670 */
[----:B------:R-:W-:Y:S01]  /*efd0*/  @!PT LDS RZ, [RZ] ;  /* 0x00000000fffff984 */ /* 0x000fe20000000800 */
[----:B------:R-:W-:Y:S01]  /*efe0*/  @!PT LDS RZ, [RZ] ;  /* 0x00000000fffff984 */ /* 0x000fe20000000800 */
[----:B------:R-:W-:Y:S01]  /*eff0*/  @!PT LDS RZ, [RZ] ;  /* 0x00000000fffff984 */ /* 0x000fe20000000800 */
[----:B------:R-:W-:Y:S01]  /*f000*/  LDGSTS.E.BYPASS.LTC128B.128 [R4+0x400], desc[UR36][R2.64], !P3 ;  /* 0x0040000002047fae */ /* 0x000fe2000d901d64 */
[----:B------:R-:W-:Y:S01]  /*f010*/  ISETP.LT.OR P3, PT, R6, 0x1, P0 ;  /* 0x000000010600780c */ /* 0x000fe20000761670 */
[----:B------:R-:W-:-:S10]  /*f020*/  IMAD.MOV.U32 R13, RZ, RZ, R24 ;  /* 0x000000ffff0d7224 */ /* 0x000fd400078e0018 */
[----:B------:R-:W-:Y:S04]  /*f030*/  LDGSTS.E.BYPASS.LTC128B.128 [R4+0x2400], desc[UR36][R2.64+0x40], !P4 ;  /* 0x0240004002047fae */ /* 0x000fe8000e101d64 */
[----:B------:R0:W-:Y:S01]  /*f040*/  LDGSTS.E.BYPASS.LTC128B.128 [R4+0x4400], desc[UR36][R2.64+0x80], !P3 ;  /* 0x0440008002047fae */ /* 0x0001e2000d901d64 */
[----:B------:R-:W-:Y:S01]  /*f050*/  ISETP.LT.OR P3, PT, R6, 0x21, P2 ;  /* 0x000000210600780c */ /* 0x000fe20001761670 */
[----:B0-----:R-:W-:-:S12]  /*f060*/  IMAD.MOV.U32 R3, RZ, RZ, R14 ;  /* 0x000000ffff037224 */ /* 0x001fd800078e000e */
[----:B------:R-:W-:Y:S05]  /*f070*/  WARPSYNC.COLLECTIVE R15, `(.L_x_10346) ;  /* 0x000000000f087348 */ /* 0x000fea0003c00000 */
[----:B------:R0:W1:Y:S02]  /*f080*/  SHFL.IDX P6, R14, R13, R12, R11 ;  /* 0x0000000c0d0e7389 */ /* 0x00006400000c000b */
[----:B01----:R-:W-:Y:S01]  /*f090*/  ENDCOLLECTIVE ;  /* 0x000000000000791b */ /* 0x003fe20003800000 */
.L_x_10346:
[----:B------:R-:W-:Y:S02]  /*f0a0*/  IMAD.MOV.U32 R13, RZ, RZ, R25 ;  /* 0x000000ffff0d7224 */ /* 0x000fe400078e0019 */
[----:B------:R-:W-:Y:S01]  /*f0b0*/  IMAD.MOV.U32 R12, RZ, RZ, 0x2 ;  /* 0x00000002ff0c7424 */ /* 0x000fe200078e00ff */
[----:B------:R-:W-:-:S13]  /*f0c0*/  IADD3 R2, P4, R14, R5, RZ ;  /* 0x000000050e027210 */ /* 0x000fda0007f9e0ff */
[----:B------:R-:W-:Y:S05]  /*f0d0*/  WARPSYNC.COLLECTIVE R15, `(.L_x_10347) ;  /* 0x000000000f087348 */ /* 0x000fea0003c00000 */
[----:B------:R0:W1:Y:S02]  /*f0e0*/  SHFL.IDX P6, R14, R13, R12, R11 ;  /* 0x0000000c0d0e7389 */ /* 0x00006400000c000b */
[----:B01----:R-:W-:Y:S01]  /*f0f0*/  ENDCOLLECTIVE ;  /* 0x000000000000791b */ /* 0x003fe20003800000 */
.L_x_10347:
[----:B------:R-:W-:Y:S01]  /*f100*/  IMAD.X R3, RZ, RZ, R3, P4 ;  /* 0x000000ffff037224 */ /* 0x000fe200020e0603 */
[----:B------:R-:W-:-:S04]  /*f110*/  ISETP.LT.OR P4, PT, R6, 0x21, P1 ;  /* 0x000000210600780c */ /* 0x000fc80000f81670 */
[----:B------:R-:W-:Y:S01]  /*f120*/  @!PT LDS RZ, [RZ] ;  /* 0x00000000fffff984 */ /* 0x000fe20000000800 */
[----:B------:R-:W-:Y:S01]  /*f130*/  @!PT LDS RZ, [RZ] ;  /* 0x00000000fffff984 */ /* 0x000fe20000000800 */
[----:B------:R-:W-:Y:S01]  /*f140*/  @!PT LDS RZ, [RZ] ;  /* 0x00000000fffff984 */ /* 0x000fe20000000800 */
[----:B------:R-:W-:Y:S01]  /*f150*/  LDGSTS.E.BYPASS.LTC128B.128 [R4+0xc00], desc[UR36][R2.64], !P3 ;  /* 0x00c0000002047fae */ /* 0x000fe2000d901d64 */
[----:B------:R-:W-:Y:S01]  /*f160*/  ISETP.LT.OR P3, PT, R6, 0x21, P0 ;  /* 0x000000210600780c */ /* 0x000fe20000761670 */
[----:B------:R-:W-:-:S07]  /*f170*/  IMAD.MOV.U32 R13, RZ, RZ, R24 ;  /* 0x000000ffff0d7224 */ /* 0x000fce00078e0018 */
[----:B------:R-:W-:Y:S05]  /*f180*/  LDGSTS.E.BYPASS.LTC128B.128 [R4+0x2c00], desc[UR36][R2.64+0x40], !P4 ;  /* 0x02c0004002047fae */ /* 0x000fea000e101d64 */
[----:B------:R0:W-:Y:S01]  /*f190*/  LDGSTS.E.BYPASS.LTC128B.128 [R4+0x4c00], desc[UR36][R2.64+0x80], !P3 ;  /* 0x04c0008002047fae */ /* 0x0001e2000d901d64 */
[----:B------:R-:W-:Y:S01]  /*f1a0*/  ISETP.LT.OR P3, PT, R6, 0x41, P2 ;  /* 0x000000410600780c */ /* 0x000fe20001761670 */
[----:B0-----:R-:W-:-:S12]  /*f1b0*/  IMAD.MOV.U32 R3, RZ, RZ, R14 ;  /* 0x000000ffff037224 */ /* 0x001fd800078e000e */
[----:B------:R-:W-:Y:S05]  /*f1c0*/  WARPSYNC.COLLECTIVE R15, `(.L_x_10348) ;  /* 0x000000000f087348 */ /* 0x000fea0003c00000 */
[----:B------:R0:W1:Y:S02]  /*f1d0*/  SHFL.IDX P6, R14, R13, R12, R11 ;  /* 0x0000000c0d0e7389 */ /* 0x00006400000c000b */
[----:B01----:R-:W-:Y:S01]  /*f1e0*/  ENDCOLLECTIVE ;  /* 0x000000000000791b */ /* 0x003fe20003800000 */
.L_x_10348:
[----:B------:R-:W-:Y:S01]  /*f1f0*/  MOV R13, R25 ;  /* 0x00000019000d7202 */ /* 0x000fe20000000f00 */
[----:B------:R-:W-:Y:S01]  /*f200*/  IMAD.MOV.U32 R12, RZ, RZ, 0x3 ;  /* 0x00000003ff0c7424 */ /* 0x000fe200078e00ff */
[----:B------:R-:W-:-:S13]  /*f210*/  IADD3 R2, P4, R14, R5, RZ ;  /* 0x000000050e027210 */ /* 0x000fda0007f9e0ff */
[----:B------:R-:W-:Y:S05]  /*f220*/  WARPSYNC.COLLECTIVE R15, `(.L_x_10349) ;  /* 0x000000000f087348 */ /* 0x000fea0003c00000 */
[----:B------:R0:W1:Y:S02]  /*f230*/  SHFL.IDX P6, R14, R13, R12, R11 ;  /* 0x0000000c0d0e7389 */ /* 0x00006400000c000b */
[----:B01----:R-:W-:Y:S01]  /*f240*/  ENDCOLLECTIVE ;  /* 0x000000000000791b */ /* 0x003fe20003800000 */
.L_x_10349:
        /* <DEDUP_REMOVED lines=14> */
.L_x_10350:
[----:B------:R-:W-:Y:S05]  /*f330*/  BRA `(.L_x_10351) ;  /* 0xffffffcc00847947 */ /* 0x000fea000383ffff */
.L_x_10265:
        /* <DEDUP_REMOVED lines=8> */
.L_x_10353:
[----:B------:R-:W-:Y:S05]  /*f3c0*/  BSYNC B0 ;  /* 0x0000000000007941 */ /* 0x000fea0003800000 */
.L_x_10352:
        /* <DEDUP_REMOVED lines=9> */
.L_x_10354:
[----:B------:R-:W-:Y:S02]  /*f460*/  ULDC UR4, c[0x0][0xc3c] ;  /* 0x00030f0000047ab9 */ /* 0x000fe40000000800 */
[----:B------:R-:W-:-:S13]  /*f470*/  ISETP.GE.OR P1, PT, R5, UR4, !P0 ;  /* 0x0000000405007c0c */ /* 0x000fda000c726670 */
[----:B------:R-:W0:Y:S01]  /*f480*/  @!P1 LDC.64 R2, c[0x0][0xc80] ;  /* 0x00032000ff029b82 */ /* 0x000e220000000a00 */
[----:B------:R-:W-:Y:S01]  /*f490*/  MOV R11, RZ ;  /* 0x000000ff000b7202 */ /* 0x000fe20000000f00 */
[----:B------:R-:W-:Y:S02]  /*f4a0*/  IMAD.MOV.U32 R4, RZ, RZ, R14 ;  /* 0x000000ffff047224 */ /* 0x000fe400078e000e */
[----:B0-----:R-:W-:-:S06]  /*f4b0*/  @!P1 IMAD.WIDE R2, R5, 0x4, R2 ;  /* 0x0000000405029825 */ /* 0x001fcc00078e0202 */
[----:B------:R0:W2:Y:S01]  /*f4c0*/  @!P1 LDG.E R3, desc[UR36][R2.64] ;  /* 0x0000002402039981 */ /* 0x0000a2000c1e1900 */
[C---:B------:R-:W-:Y:S02]  /*f4d0*/  ISETP.GE.U32.AND P2, PT, R8.reuse, 0x2, PT ;  /* 0x000000020800780c */ /* 0x040fe40003f46070 */
[C---:B------:R-:W-:Y:S02]  /*f4e0*/  ISETP.GE.U32.AND P3, PT, R8.reuse, 0x4, PT ;  /* 0x000000040800780c */ /* 0x040fe40003f66070 */
[C---:B------:R-:W-:Y:S02]  /*f4f0*/  ISETP.GE.U32.AND P4, PT, R8.reuse, 0x8, PT ;  /* 0x000000080800780c */ /* 0x040fe40003f86070 */
[C---:B------:R-:W-:Y:S01]  /*f500*/  ISETP.GE.U32.AND P5, PT, R8.reuse, 0x10, PT ;  /* 0x000000100800780c */ /* 0x040fe20003fa6070 */
[----:B0-----:R-:W-:Y:S02]  /*f510*/  IMAD.MOV.U32 R2, RZ, RZ, RZ ;  /* 0x000000ffff027224 */ /* 0x001fe400078e00ff */
[----:B--2---:R-:W-:Y:S01]  /*f520*/  @!P1 IMAD.MOV.U32 R2, RZ, RZ, R3 ;  /* 0x000000ffff029224 */ /* 0x004fe200078e0003 */
[----:B------:R-:W-:-:S03]  /*f530*/  ISETP.NE.AND P1, PT, R8, RZ, PT ;  /* 0x000000ff0800720c */ /* 0x000fc60003f25270 */
[----:B------:R-:W-:-:S10]  /*f540*/  IMAD.MOV.U32 R13, RZ, RZ, R2 ;  /* 0x000000ffff0d7224 */ /* 0x000fd400078e0002 */
[----:B------:R-:W-:Y:S05]  /*f550*/  WARPSYNC.COLLECTIVE R15, `(.L_x_10355) ;  /* 0x000000000f087348 */ /* 0x000fea0003c00000 */
[----:B------:R0:W1:Y:S02]  /*f560*/  SHFL.UP P6, R14, R13, R12, R11 ;  /* 0x0400000c0d0e7389 */ /* 0x00006400000c000b */
[----:B01----:R-:W-:Y:S01]  /*f570*/  ENDCOLLECTIVE ;  /* 0x000000000000791b */ /* 0x003fe20003800000 */
.L_x_10355:
[----:B------:R-:W-:Y:S01]  /*f580*/  IMAD.MOV.U32 R12, RZ, RZ, 0x2 ;  /* 0x00000002ff0c7424 */ /* 0x000fe200078e00ff */
[----:B------:R-:W-:-:S05]  /*f590*/  SEL R5, R14, RZ, P1 ;  /* 0x000000ff0e057207 */ /* 0x000fca0000800000 */
[----:B------:R-:W-:-:S04]  /*f5a0*/  IMAD.IADD R5, R2, 0x1, R5 ;  /* 0x0000000102057824 */ /* 0x000fc800078e0205 */
[----:B------:R-:W-:-:S07]  /*f5b0*/  IMAD.MOV.U32 R13, RZ, RZ, R5 ;  /* 0x000000ffff0d7224 */ /* 0x000fce00078e0005 */
[----:B------:R-:W-:Y:S05]  /*f5c0*/  WARPSYNC.COLLECTIVE R15, `(.L_x_10356) ;  /* 0x000000000f087348 */ /* 0x000fea0003c00000 */
[----:B------:R0:W1:Y:S02]  /*f5d0*/  SHFL.UP P6, R14, R13, R12, R11 ;  /* 0x0400000c0d0e7389 */ /* 0x00006400000c000b */
[----:B01----:R-:W-:Y:S01]  /*f5e0*/  ENDCOLLECTIVE ;  /* 0x000000000000791b */ /* 0x003fe20003800000 */
.L_x_10356:
[----:B------:R-:W-:Y:S01]  /*f5f0*/  IMAD.MOV.U32 R12, RZ, RZ, 0x4 ;  /* 0x00000004ff0c7424 */ /* 0x000fe200078e00ff */
[----:B------:R-:W-:-:S05]  /*f600*/  SEL R6, R14, RZ, P2 ;  /* 0x000000ff0e067207 */ /* 0x000fca0001000000 */
[----:B------:R-:W-:-:S04]  /*f610*/  IMAD.IADD R6, R5, 0x1, R6 ;  /* 0x0000000105067824 */ /* 0x000fc800078e0206 */
[----:B------:R-:W-:-:S07]  /*f620*/  IMAD.MOV.U32 R13, RZ, RZ, R6 ;  /* 0x000000ffff0d7224 */ /* 0x000fce00078e0006 */
[----:B------:R-:W-:Y:S05]  /*f630*/  WARPSYNC.COLLECTIVE R15, `(.L_x_10357) ;  /* 0x000000000f087348 */ /* 0x000fea0003c00000 */
[----:B------:R0:W1:Y:S02]  /*f640*/  SHFL.UP P6, R14, R13, R12, R11 ;  /* 0x0400000c0d0e7389 */ /* 0x00006400000c000b */
[----:B01----:R-:W-:Y:S01]  /*f650*/  ENDCOLLECTIVE ;  /* 0x000000000000791b */ /* 0x003fe20003800000 */
.L_x_10357:
[----:B------:R-:W-:Y:S02]  /*f660*/  MOV R12, 0x8 ;  /* 0x00000008000c7802 */ /* 0x000fe40000000f00 */
[----:B------:R-:W-:-:S05]  /*f670*/  SEL R7, R14, RZ, P3 ;  /* 0x000000ff0e077207 */ /* 0x000fca0001800000 */
[----:B------:R-:W-:-:S04]  /*f680*/  IMAD.IADD R7, R6, 0x1, R7 ;  /* 0x0000000106077824 */ /* 0x000fc800078e0207 */
[----:B------:R-:W-:-:S07]  /*f690*/  IMAD.MOV.U32 R13, RZ, RZ, R7 ;  /* 0x000000ffff0d7224 */ /* 0x000fce00078e0007 */
[----:B------:R-:W-:Y:S05]  /*f6a0*/  WARPSYNC.COLLECTIVE R15, `(.L_x_10358) ;  /* 0x000000000f087348 */ /* 0x000fea0003c00000 */
[----:B------:R0:W1:Y:S02]  /*f6b0*/  SHFL.UP P6, R14, R13, R12, R11 ;  /* 0x0400000c0d0e7389 */ /* 0x00006400000c000b */
[----:B01----:R-:W-:Y:S01]  /*f6c0*/  ENDCOLLECTIVE ;  /* 0x000000000000791b */ /* 0x003fe20003800000 */
.L_x_10358:
[----:B------:R-:W-:Y:S01]  /*f6d0*/  IMAD.MOV.U32 R12, RZ, RZ, 0x10 ;  /* 0x00000010ff0c7424 */ /* 0x000fe200078e00ff */
[----:B------:R-:W-:-:S05]  /*f6e0*/  SEL R14, R14, RZ, P4 ;  /* 0x000000ff0e0e7207 */ /* 0x000fca0002000000 */
[----:B------:R-:W-:-:S04]  /*f6f0*/  IMAD.IADD R5, R7, 0x1, R14 ;  /* 0x0000000107057824 */ /* 0x000fc800078e020e */
[----:B------:R-:W-:-:S07]  /*f700*/  IMAD.MOV.U32 R13, RZ, RZ, R5 ;  /* 0x000000ffff0d7224 */ /* 0x000fce00078e0005 */
[----:B------:R-:W-:Y:S05]  /*f710*/  WARPSYNC.COLLECTIVE R15, `(.L_x_10359) ;  /* 0x000000000f087348 */ /* 0x000fea0003c00000 */
[----:B------:R0:W1:Y:S02]  /*f720*/  SHFL.UP P6, R14, R13, R12, R11 ;  /* 0x0400000c0d0e7389 */ /* 0x00006400000c000b */
[----:B01----:R-:W-:Y:S01]  /*f730*/  ENDCOLLECTIVE ;  /* 0x000000000000791b */ /* 0x003fe20003800000 */
.L_x_10359:
        /* <DEDUP_REMOVED lines=8> */
.L_x_10360:
[----:B------:R-:W-:Y:S05]  /*f7c0*/  BRA `(.L_x_10361) ;  /* 0xffffffcc00987947 */ /* 0x000fea000383ffff */
.L_x_10270:
        /* <DEDUP_REMOVED lines=8> */
.L_x_10363:
[----:B------:R-:W-:Y:S05]  /*f850*/  BSYNC B0 ;  /* 0x0000000000007941 */ /* 0x000fea0003800000 */
.L_x_10362:
        /* <DEDUP_REMOVED lines=8> */
.L_x_10364:
[----:B------:R-:W-:Y:S02]  /*f8e0*/  MOV R12, 0x4 ;  /* 0x00000004000c7802 */ /* 0x000fe40000000f00 */
[----:B------:R-:W-:-:S05]  /*f8f0*/  SEL R14, R14, RZ, P2 ;  /* 0x000000ff0e0e7207 */ /* 0x000fca0001000000 */
[----:B------:R-:W-:-:S04]  /*f900*/  IMAD.IADD R3, R13, 0x1, R14 ;  /* 0x000000010d037824 */ /* 0x000fc800078e020e */
[----:B------:R-:W-:-:S07]  /*f910*/  IMAD.MOV.U32 R13, RZ, RZ, R3 ;  /* 0x000000ffff0d7224 */ /* 0x000fce00078e0003 */
[----:B------:R-:W-:Y:S05]  /*f920*/  WARPSYNC.COLLECTIVE R15, `(.L_x_10365) ;  /* 0x000000000f087348 */ /* 0x000fea0003c00000 */
[----:B------:R0:W1:Y:S02]  /*f930*/  SHFL.UP P6, R14, R13, R12, R11 ;  /* 0x0400000c0d0e7389 */ /* 0x00006400000c000b */
[----:B01----:R-:W-:Y:S01]  /*f940*/  ENDCOLLECTIVE ;  /* 0x000000000000791b */ /* 0x003fe20003800000 */
.L_x_10365:
[----:B------:R-:W-:Y:S01]  /*f950*/  IMAD.MOV.U32 R12, RZ, RZ, 0x8 ;  /* 0x00000008ff0c7424 */ /* 0x000fe200078e00ff */
[----:B------:R-:W-:-:S05]  /*f960*/  SEL R14, R14, RZ, P3 ;  /* 0x000000ff0e0e7207 */ /* 0x000fca0001800000 */
[----:B------:R-:W-:-:S04]  /*f970*/  IMAD.IADD R5, R3, 0x1, R14 ;  /* 0x0000000103057824 */ /* 0x000fc800078e020e */
[----:B------:R-:W-:-:S07]  /*f980*/  IMAD.MOV.U32 R13, RZ, RZ, R5 ;  /* 0x000000ffff0d7224 */ /* 0x000fce00078e0005 */
[----:B------:R-:W-:Y:S05]  /*f990*/  WARPSYNC.COLLECTIVE R15, `(.L_x_10366) ;  /* 0x000000000f087348 */ /* 0x000fea0003c00000 */
[----:B------:R0:W1:Y:S02]  /*f9a0*/  SHFL.UP P6, R14, R13, R12, R11 ;  /* 0x0400000c0d0e7389 */ /* 0x00006400000c000b */
[----:B01----:R-:W-:Y:S01]  /*f9b0*/  ENDCOLLECTIVE ;  /* 0x000000000000791b */ /* 0x003fe20003800000 */
.L_x_10366:
[----:B------:R-:W-:Y:S01]  /*f9c0*/  IMAD.MOV.U32 R12, RZ, RZ, 0x10 ;  /* 0x00000010ff0c7424 */ /* 0x000fe200078e00ff */
[----:B------:R-:W-:-:S05]  /*f9d0*/  SEL R6, R14, RZ, P4 ;  /* 0x000000ff0e067207 */ /* 0x000fca0002000000 */
[----:B------:R-:W-:-:S04]  /*f9e0*/  IMAD.IADD R6, R5, 0x1, R6 ;  /* 0x0000000105067824 */ /* 0x000fc800078e0206 */
[----:B------:R-:W-:-:S07]  /*f9f0*/  IMAD.MOV.U32 R13, RZ, RZ, R6 ;  /* 0x000000ffff0d7224 */ /* 0x000fce00078e0006 */
[----:B------:R-:W-:Y:S05]  /*fa00*/  WARPSYNC.COLLECTIVE R15, `(.L_x_10367) ;  /* 0x000000000f087348 */ /* 0x000fea0003c00000 */
[----:B------:R0:W1:Y:S02]  /*fa10*/  SHFL.UP P6, R14, R13, R12, R11 ;  /* 0x0400000c0d0e7389 */ /* 0x00006400000c000b */
[----:B01----:R-:W-:Y:S01]  /*fa20*/  ENDCOLLECTIVE ;  /* 0x000000000000791b */ /* 0x003fe20003800000 */
.L_x_10367:
        /* <DEDUP_REMOVED lines=8> */
.L_x_10368:
[----:B------:R-:W-:Y:S05]  /*fab0*/  BRA `(.L_x_10369) ;  /* 0xffffffcc00787947 */ /* 0x000fea000383ffff */
.L_x_10272:
[----:B------:R-:W-:Y:S01]  /*fac0*/  BSSY B0, `(.L_x_10370) ;  /* 0x0000006000007945 */ /* 0x000fe20003800000 */
[----:B------:R-:W-:Y:S01]  /*fad0*/  PLOP3.LUT P6, PT, P6, PT, PT, 0x8, 0x0 ;  /* 0x000000000000781c */ /* 0x000fe200037ce170 */
[----:B------:R-:W-:-:S12]  /*fae0*/  IMAD.MOV.U32 R15, RZ, RZ, -0x1 ;  /* 0xffffffffff0f7424 */ /* 0x000fd800078e00ff */
[----:B0-----:R-:W-:Y:S05]  /*faf0*/  WARPSYNC.COLLECTIVE R15, `(.L_x_10371) ;  /* 0x000000000f087348 */ /* 0x001fea0003c00000 */
[----:B------:R-:W-:Y:S01]  /*fb00*/  VOTE.ANY R14, PT, P6 ;  /* 0x00000000000e7806 */ /* 0x000fe200030e0100 */
[----:B0-----:R-:W-:Y:S06]  /*fb10*/  ENDCOLLECTIVE ;  /* 0x000000000000791b */ /* 0x001fec0003800000 */
.L_x_10371:
[----:B------:R-:W-:Y:S05]  /*fb20*/  BSYNC B0 ;  /* 0x0000000000007941 */ /* 0x000fea0003800000 */
.L_x_10370:
        /* <DEDUP_REMOVED lines=9> */
.L_x_10372:
[----:B------:R-:W-:Y:S01]  /*fbc0*/  IMAD.MOV.U32 R17, RZ, RZ, R14 ;  /* 0x000000ffff117224 */ /* 0x000fe200078e000e */
[----:B------:R-:W-:Y:S06]  /*fbd0*/  BRA `(.L_x_10373) ;  /* 0xffffffcc00687947 */ /* 0x000fec000383ffff */
.L_x_10274:
[----:B------:R-:W-:Y:S01]  /*fbe0*/  BSSY B0, `(.L_x_10374) ;  /* 0x0000007000007945 */ /* 0x000fe20003800000 */
[----:B------:R-:W-:Y:S01]  /*fbf0*/  MOV R13, R3 ;  /* 0x00000003000d7202 */ /* 0x000fe20000000f00 */
[----:B------:R-:W-:Y:S02]  /*fc00*/  IMAD.MOV.U32 R11, RZ, RZ, 0x1f ;  /* 0x0000001fff0b7424 */ /* 0x000fe400078e00ff */
[----:B------:R-:W-:-:S07]  /*fc10*/  IMAD.MOV.U32 R15, RZ, RZ, -0x1 ;  /* 0xffffffffff0f7424 */ /* 0x000fce00078e00ff */
[----:B012---:R-:W-:Y:S05]  /*fc20*/  WARPSYNC.COLLECTIVE R15, `(.L_x_10375) ;  /* 0x000000000f087348 */ /* 0x007fea0003c00000 */
[----:B------:R3:W4:Y:S02]  /*fc30*/  SHFL.IDX P6, R14, R13, R12, R11 ;  /* 0x0000000c0d0e7389 */ /* 0x00072400000c000b */
[----:B01234-:R-:W-:Y:S01]  /*fc40*/  ENDCOLLECTIVE ;  /* 0x000000000000791b */ /* 0x01ffe20003800000 */
.L_x_10375:
[----:B------:R-:W-:Y:S05]  /*fc50*/  BSYNC B0 ;  /* 0x0000000000007941 */ /* 0x000fea0003800000 */
.L_x_10374:
[----:B------:R-:W-:Y:S05]  /*fc60*/  BRA `(.L_x_10273) ;  /* 0xffffffcc00607947 */ /* 0x000fea000383ffff */
.L_x_10278:
[----:B0-----:R0:W2:Y:S02]  /*fc70*/  SYNCS.PHASECHK.TRANS64.TRYWAIT P0, [R5+URZ+0x2d820], R0 ;  /* 0x02d82000050075a7 */ /* 0x0010a4000800017f */
[----:B--2---:R-:W-:Y:S05]  /*fc80*/  @!P0 NANOSLEEP.SYNCS 0x989680 ;  /* 0x009896800000895d */ /* 0x004fea0003900000 */
[----:B------:R-:W2:Y:S02]  /*fc90*/  @!P0 SYNCS.PHASECHK.TRANS64 P0, [R5+URZ+0x2d820], R0 ;  /* 0x02d82000050085a7 */ /* 0x000ea4000800007f */
[----:B--2---:R-:W-:Y:S05]  /*fca0*/  @!P0 BRA `(.L_x_10278) ;  /* 0xfffffffc00f08947 */ /* 0x004fea000383ffff */
[----:B------:R-:W-:Y:S05]  /*fcb0*/  BRA `(.L_x_10376) ;  /* 0xffffffd0004c7947 */ /* 0x000fea000383ffff */
.L_x_10279:
        /* <DEDUP_REMOVED lines=8> */
[----:B01----:R-:W-:Y:S05]  /*fd40*/  WARPSYNC.COLLECTIVE R15, `(.L_x_10378) ;  /* 0x000000000f087348 */ /* 0x003fea0003c00000 */
[----:B------:R2:W3:Y:S02]  /*fd50*/  SHFL.IDX P6, R14, R13, R12, R11 ;  /* 0x0000000c0d0e7389 */ /* 0x0004e400000c000b */
[----:B0123--:R-:W-:Y:S01]  /*fd60*/  ENDCOLLECTIVE ;  /* 0x000000000000791b */ /* 0x00ffe20003800000 */
.L_x_10378:
[----:B------:R-:W-:Y:S05]  /*fd70*/  BSYNC B0 ;  /* 0x0000000000007941 */ /* 0x000fea0003800000 */
.L_x_10377:
[----:B------:R-:W-:Y:S05]  /*fd80*/  BRA `(.L_x_10379) ;  /* 0xffffffd000347947 */ /* 0x000fea000383ffff */
.L_x_10282:
[----:B------:R-:W-:Y:S01]  /*fd90*/  BSSY B1, `(.L_x_10380) ;  /* 0x0000006000017945 */ /* 0x000fe20003800000 */
[----:B------:R-:W-:-:S07]  /*fda0*/  IMAD.MOV.U32 R15, RZ, RZ, -0x1 ;  /* 0xffffffffff0f7424 */ /* 0x000fce00078e00ff */
[----:B01----:R-:W-:Y:S05]  /*fdb0*/  WARPSYNC.COLLECTIVE R15, `(.L_x_10381) ;  /* 0x000000000f0c7348 */ /* 0x003fea0003c00000 */
[----:B------:R-:W-:Y:S02]  /*fdc0*/  ELECT P6, UR62, PT ;  /* 0x00000000003e782f */ /* 0x000fe400038c0000 */
[----:B------:R-:W-:Y:S01]  /*fdd0*/  MOV R14, UR62 ;  /* 0x0000003e000e7c02 */ /* 0x000fe20008000f00 */
[----:B01----:R-:W-:Y:S10]  /*fde0*/  ENDCOLLECTIVE ;  /* 0x000000000000791b */ /* 0x003ff40003800000 */
.L_x_10381:
[----:B------:R-:W-:Y:S05]  /*fdf0*/  BSYNC B1 ;  /* 0x0000000000017941 */ /* 0x000fea0003800000 */
.L_x_10380:
[----:B------:R-:W-:Y:S05]  /*fe00*/  BRA `(.L_x_10382) ;  /* 0xffffffd0002c7947 */ /* 0x000fea000383ffff */
.L_x_10284:
[----:B0-----:R0:W2:Y:S02]  /*fe10*/  SYNCS.PHASECHK.TRANS64.TRYWAIT P1, [R3+URZ+0x2d840], R2 ;  /* 0x02d84002030075a7 */ /* 0x0010a4000802017f */
[----:B--2---:R-:W-:Y:S05]  /*fe20*/  @!P1 NANOSLEEP.SYNCS 0x989680 ;  /* 0x009896800000995d */ /* 0x004fea0003900000 */
[----:B------:R-:W2:Y:S02]  /*fe30*/  @!P1 SYNCS.PHASECHK.TRANS64 P1, [R3+URZ+0x2d840], R2 ;  /* 0x02d84002030095a7 */ /* 0x000ea4000802007f */
[----:B--2---:R-:W-:Y:S05]  /*fe40*/  @!P1 BRA `(.L_x_10284) ;  /* 0xfffffffc00f09947 */ /* 0x004fea000383ffff */
[----:B------:R-:W-:Y:S05]  /*fe50*/  BRA `(.L_x_10383) ;  /* 0xffffffd0004c7947 */ /* 0x000fea000383ffff */
.L_x_10286:
[----:B--2---:R2:W3:Y:S02]  /*fe60*/  SYNCS.PHASECHK.TRANS64.TRYWAIT P1, [R5+URZ+0x2d840], R0 ;  /* 0x02d84000050075a7 */ /* 0x0044e4000802017f */
[----:B---3--:R-:W-:Y:S05]  /*fe70*/  @!P1 NANOSLEEP.SYNCS 0x989680 ;  /* 0x009896800000995d */ /* 0x008fea0003900000 */
[----:B------:R-:W3:Y:S02]  /*fe80*/  @!P1 SYNCS.PHASECHK.TRANS64 P1, [R5+URZ+0x2d840], R0 ;  /* 0x02d84000050095a7 */ /* 0x000ee4000802007f */
[----:B---3--:R-:W-:Y:S05]  /*fe90*/  @!P1 BRA `(.L_x_10286) ;  /* 0xfffffffc00f09947 */ /* 0x008fea000383ffff */
[----:B------:R-:W-:Y:S05]  /*fea0*/  BRA `(.L_x_10384) ;  /* 0xffffffd000587947 */ /* 0x000fea000383ffff */
.L_x_10288:
[----:B---3--:R3:W4:Y:S02]  /*feb0*/  SYNCS.PHASECHK.TRANS64.TRYWAIT P1, [R3+URZ+0x2d860], R2 ;  /* 0x02d86002030075a7 */ /* 0x008724000802017f */
[----:B----4-:R-:W-:Y:S05]  /*fec0*/  @!P1 NANOSLEEP.SYNCS 0x989680 ;  /* 0x009896800000995d */ /* 0x010fea0003900000 */
[----:B------:R-:W4:Y:S02]  /*fed0*/  @!P1 SYNCS.PHASECHK.TRANS64 P1, [R3+URZ+0x2d860], R2 ;  /* 0x02d86002030095a7 */ /* 0x000f24000802007f */
[----:B----4-:R-:W-:Y:S05]  /*fee0*/  @!P1 BRA `(.L_x_10288) ;  /* 0xfffffffc00f09947 */ /* 0x010fea000383ffff */
[----:B------:R-:W-:Y:S05]  /*fef0*/  BRA `(.L_x_10385) ;  /* 0xffffffd000547947 */ /* 0x000fea000383ffff */
.L_x_10386:
        /* <DEDUP_REMOVED lines=16> */
.L_x_15864:


//--------------------- .text._ZN7cutlass13device_kernelIN5flash11enable_sm90INS1_16FlashAttnFwdSm90INS1_25CollectiveMainloopFwdSm90ILi2EN4cute5tupleIJNS5_1CILi1EEES8_S8_EEENS6_IJNS7_ILi192EEENS7_ILi128EEENS7_ILi96EEEEEELi96ENS_6half_tEfNS_4arch4Sm90ELb0ELb0ELb0ELb1ELb1ELb1ELb0ELb0ELb1ELb1ELb0ELb0EEENS1_21CollectiveEpilogueFwdINS6_IJSA_SC_SB_EEES9_SE_SG_Li384ELb1ELb1ELb0ELb0EEENS1_36VarlenDynamicPersistentTileSchedulerILi192ELi128ELi384ELi128ELb0ELb1ELb1ELb0ELb1ELb1EEEEEEEEEvNT_6ParamsE --------------------------
	.section	.text._ZN7cutlass13device_kernelIN5flash11enable_sm90INS1_16FlashAttnFwdSm90INS1_25CollectiveMainloopFwdSm90ILi2EN4cute5tupleIJNS5_1CILi1EEES8_S8_EEENS6_IJNS7_ILi192EEENS7_ILi128EEENS7_ILi96EEEEEELi96ENS_6half_tEfNS_4arch4Sm90ELb0ELb0ELb0ELb1ELb1ELb1ELb0ELb0ELb1ELb1ELb0ELb0EEENS1_21CollectiveEpilogueFwdINS6_IJSA_SC_SB_EEES9_SE_SG_Li384ELb1ELb1ELb0ELb0EEENS1_36VarlenDynamicPersistentTileSchedulerILi192ELi128ELi384ELi128ELb0ELb1ELb1ELb0ELb1ELb1EEEEEEEEEvNT_6ParamsE,"ax",@progbits
	.align	128
.text._ZN7cutlass13device_kernelIN5flash11enable_sm90INS1_16FlashAttnFwdSm90INS1_25CollectiveMainloopFwdSm90ILi2EN4cute5tupleIJNS5_1CILi1EEES8_S8_EEENS6_IJNS7_ILi192EEENS7_ILi128EEENS7_ILi96EEEEEELi96ENS_6half_tEfNS_4arch4Sm90ELb0ELb0ELb0ELb1ELb1ELb1ELb0ELb0ELb1ELb1ELb0ELb0EEENS1_21CollectiveEpilogueFwdINS6_IJSA_SC_SB_EEES9_SE_SG_Li384ELb1ELb1ELb0ELb0EEENS1_36VarlenDynamicPersistentTileSchedulerILi192ELi128ELi384ELi128ELb0ELb1ELb1ELb0ELb1ELb1EEEEEEEEEvNT_6ParamsE:
        .type           _ZN7cutlass13device_kernelIN5flash11enable_sm90INS1_16FlashAttnFwdSm90INS1_25CollectiveMainloopFwdSm90ILi2EN4cute5tupleIJNS5_1CILi1EEES8_S8_EEENS6_IJNS7_ILi192EEENS7_ILi128EEENS7_ILi96EEEEEELi96ENS_6half_tEfNS_4arch4Sm90ELb0ELb0ELb0ELb1ELb1ELb1ELb0ELb0ELb1ELb1ELb0ELb0EEENS1_21CollectiveEpilogueFwdINS6_IJSA_SC_SB_EEES9_SE_SG_Li384ELb1ELb1ELb0ELb0EEENS1_36VarlenDynamicPersistentTileSchedulerILi192ELi128ELi384ELi128ELb0ELb1ELb1ELb0ELb1ELb1EEEEEEEEEvNT_6ParamsE,@function
        .size           _ZN7cutlass13device_kernelIN5flash11enable_sm90INS1_16FlashAttnFwdSm90INS1_25CollectiveMainloopFwdSm90ILi2EN4cute5tupleIJNS5_1CILi1EEES8_S8_EEENS6_IJNS7_ILi192EEENS7_ILi128EEENS7_ILi96EEEEEELi96ENS_6half_tEfNS_4arch4Sm90ELb0ELb0ELb0ELb1ELb1ELb1ELb0ELb0ELb1ELb1ELb0ELb0EEENS1_21CollectiveEpilogueFwdINS6_IJSA_SC_SB_EEES9_SE_SG_Li384ELb1ELb1ELb0ELb0EEENS1_36VarlenDynamicPersistentTileSchedulerILi192ELi128ELi384ELi128ELb0ELb1ELb1ELb0ELb1ELb1EEEEEEEEEvNT_6ParamsE,(.L_x_15865 - _ZN7cutlass13device_kernelIN5flash11enable_sm90INS1_16FlashAttnFwdSm90INS1_25CollectiveMainloopFwdSm90ILi2EN4cute5tupleIJNS5_1CILi1EEES8_S8_EEENS6_IJNS7_ILi192EEENS7_ILi128EEENS7_ILi96EEEEEELi96ENS_6half_tEfNS_4arch4Sm90ELb0ELb0ELb0ELb1ELb1ELb1ELb0ELb0ELb1ELb1ELb0ELb0EEENS1_21CollectiveEpilogueFwdINS6_IJSA_SC_SB_EEES9_SE_SG_Li384ELb1ELb1ELb0ELb0EEENS1_36VarlenDynamicPersistentTileSchedulerILi192ELi128ELi384ELi128ELb0ELb1ELb1ELb0ELb1ELb1EEEEEEEEEvNT_6ParamsE)
        .other          _ZN7cutlass13device_kernelIN5flash11enable_sm90INS1_16FlashAttnFwdSm90INS1_25CollectiveMainloopFwdSm90ILi2EN4cute5tupleIJNS5_1CILi1EEES8_S8_EEENS6_IJNS7_ILi192EEENS7_ILi128EEENS7_ILi96EEEEEELi96ENS_6half_tEfNS_4arch4Sm90ELb0ELb0ELb0ELb1ELb1ELb1ELb0ELb0ELb1ELb1ELb0ELb0EEENS1_21CollectiveEpilogueFwdINS6_IJSA_SC_SB_EEES9_SE_SG_Li384ELb1ELb1ELb0ELb0EEENS1_36VarlenDynamicPersistentTileSchedulerILi192ELi128ELi384ELi128ELb0ELb1ELb1ELb0ELb1ELb1EEEEEEEEEvNT_6ParamsE,@"STO_CUDA_ENTRY STV_DEFAULT"
_ZN7cutlass13device_kernelIN5flash11enable_sm90INS1_16FlashAttnFwdSm90INS1_25CollectiveMainloopFwdSm90ILi2EN4cute5tupleIJNS5_1CILi1EEES8_S8_EEENS6_IJNS7_ILi192EEENS7_ILi128EEENS7_ILi96EEEEEELi96ENS_6half_tEfNS_4arch4Sm90ELb0ELb0ELb0ELb1ELb1ELb1ELb0ELb0ELb1ELb1ELb0ELb0EEENS1_21CollectiveEpilogueFwdINS6_IJSA_SC_SB_EEES9_SE_SG_Li384ELb1ELb1ELb0ELb0EEENS1_36VarlenDynamicPersistentTileSchedulerILi192ELi128ELi384ELi128ELb0ELb1ELb1ELb0ELb1ELb1EEEEEEEEEvNT_6ParamsE:
        /* <DEDUP_REMOVED lines=18> */
.L_x_10388:
[----:B------:R-:W-:Y:S05]  /*0120*/  BSYNC B0 ;  /* 0x0000000000007941 */ /* 0x000fea0003800000 */
.L_x_10387:
        /* <DEDUP_REMOVED lines=41> */
.L_x_10389:
        /* <DEDUP_REMOVED lines=22> */
.L_x_10390:
        /* <DEDUP_REMOVED lines=18> */
.L_x_10391:
        /* <DEDUP_REMOVED lines=22> */
.L_x_10392:
        /* <DEDUP_REMOVED lines=22> */
.L_x_10393:
        /* <DEDUP_REMOVED lines=8> */
.L_x_10396:
[----:B------:R-:W-:-:S08]  /*0980*/  NOP ;  /* 0x0000000000007918 */ /* 0x000fd00000000000 */
[----:B------:R-:W0:Y:S02]  /*0990*/  USETMAXREG.TRY_ALLOC.CTAPOOL UP0, 0xa0 ;  /* 0x000000a0000079c8 */ /* 0x000e240008000600 */
[----:B0-----:R-:W-:-:S13]  /*09a0*/  PLOP3.LUT P0, PT, PT, PT, UP0, 0x80, 0x0 ;  /* 0x000000000000781c */ /* 0x001fda0003f0f008 */
[----:B------:R-:W-:Y:S05]  /*09b0*/  @!P0 BRA `(.L_x_10396) ;  /* 0xfffffffc00f08947 */ /* 0x000fea000383ffff */
[----:B------:R-:W0:Y:S01]  /*09c0*/  S2R R0, SR_TID.X ;  /* 0x0000000000007919 */ /* 0x000e220000002100 */
[----:B------:R-:W1:Y:S01]  /*09d0*/  S2UR UR39, SR_CgaCtaId ;  /* 0x00000000002779c3 */ /* 0x000e620000008800 */
[----:B------:R-:W-:Y:S01]  /*09e0*/  UMOV UR4, 0x400 ;  /* 0x0000040000047882 */ /* 0x000fe20000000000 */
[----:B------:R-:W-:-:S06]  /*09f0*/  LOP3.LUT R23, R23, 0xffffffef, RZ, 0xc0, !PT ;  /* 0xffffffef17177812 */ /* 0x000fcc00078ec0ff */
[----:B------:R-:W-:Y:S06]  /*0a00*/  BAR.ARV 0x8, 0x200 ;  /* 0x0208000000007b1d */ /* 0x000fec0000002000 */
[----:B-1----:R-:W-:-:S06]  /*0a10*/  ULEA UR4, UR39, UR4, 0x18 ;  /* 0x0000000427047291 */ /* 0x002fcc000f8ec03f */
[----:B------:R-:W-:Y:S01]  /*0a20*/  IMAD.U32 R2, RZ, RZ, UR4 ;  /* 0x00000004ff027e24 */ /* 0x000fe2000f8e00ff */
[----:B0-----:R-:W-:Y:S01]  /*0a30*/  SHF.R.U32.HI R0, RZ, 0x7, R0 ;  /* 0x00000007ff007819 */ /* 0x001fe20000011600 */
[----:B------:R-:W-:-:S03]  /*0a40*/  ULDC UR4, c[0x0][0xc3c] ;  /* 0x00030f0000047ab9 */ /* 0x000fc60000000800 */
[----:B------:R-:W-:-:S13]  /*0a50*/  ISETP.NE.AND P0, PT, R0, 0x1, PT ;  /* 0x000000010000780c */ /* 0x000fda0003f05270 */
[----:B------:R-:W-:Y:S01]  /*0a60*/  @P0 LOP3.LUT R23, R23, 0x10, RZ, 0xfc, !PT ;  /* 0x0000001017170812 */ /* 0x000fe200078efcff */
[----:B------:R-:W-:Y:S08]  /*0a70*/  @!P0 BAR.ARV 0x9, 0x100 ;  /* 0x0244000000008b1d */ /* 0x000ff00000002000 */
[----:B------:R-:W-:Y:S06]  /*0a80*/  BAR.SYNC.DEFER_BLOCKING 0x5, 0x200 ;  /* 0x0148000000007b1d */ /* 0x000fec0000010000 */
[----:B------:R-:W0:Y:S02]  /*0a90*/  LDS.128 R32, [R2+0x2d8d0] ;  /* 0x02d8d00002207984 */ /* 0x000e240000000c00 */
[----:B------:R-:W-:Y:S06]  /*0aa0*/  BAR.ARV 0x4, 0x200 ;  /* 0x0108000000007b1d */ /* 0x000fec0000002000 */
[----:B0-----:R-:W-:-:S13]  /*0ab0*/  ISETP.GE.AND P0, PT, R35, UR4, PT ;  /* 0x0000000423007c0c */ /* 0x001fda000bf06270 */
[----:B------:R-:W-:Y:S05]  /*0ac0*/  @P0 BRA `(.L_x_10397) ;  /* 0x0000017c00d80947 */ /* 0x000fea0003800000 */
[----:B------:R-:W0:Y:S01]  /*0ad0*/  S2R R0, SR_TID.X ;  /* 0x0000000000007919 */ /* 0x000e220000002100 */
[----:B------:R-:W-:Y:S01]  /*0ae0*/  IMAD.MOV.U32 R19, RZ, RZ, -0x2 ;  /* 0xfffffffeff137424 */ /* 0x000fe200078e00ff */
[----:B------:R-:W-:Y:S01]  /*0af0*/  R2UR UR38, R2 ;  /* 0x00000000022672ca */ /* 0x000fe200000e0000 */
[----:B------:R-:W-:Y:S01]  /*0b00*/  IMAD.MOV.U32 R137, RZ, RZ, RZ ;  /* 0x000000ffff897224 */ /* 0x000fe200078e00ff */
[----:B------:R-:W-:Y:S01]  /*0b10*/  MOV R150, RZ ;  /* 0x000000ff00967202 */ /* 0x000fe20000000f00 */
[----:B------:R-:W-:Y:S01]  /*0b20*/  IMAD.MOV.U32 R139, RZ, RZ, RZ ;  /* 0x000000ffff8b7224 */ /* 0x000fe200078e00ff */
[----:B------:R-:W-:Y:S01]  /*0b30*/  ULOP3.LUT UR40, UR36, 0x1, URZ, 0xfc, !UPT ;  /* 0x0000000124287892 */ /* 0x000fe2000f8efc3f */
[----:B------:R-:W-:-:S08]  /*0b40*/  UMOV UR37, URZ ;  /* 0x0000003f00257c82 */ /* 0x000fd00008000000 */
[----:B------:R-:W-:Y:S01]  /*0b50*/  UIADD3 UR38, UR38, 0xc400, URZ ;  /* 0x0000c40026267890 */ /* 0x000fe2000fffe03f */
[----:B0-----:R-:W-:-:S05]  /*0b60*/  VIADD R21, R0, 0xffffff80 ;  /* 0xffffff8000157836 */ /* 0x001fca0000000000 */
[-C--:B------:R-:W-:Y:S02]  /*0b70*/  LEA.HI R5, R21, R21.reuse, RZ, 0x1 ;  /* 0x0000001515057211 */ /* 0x080fe400078f08ff */
[----:B------:R-:W-:Y:S02]  /*0b80*/  SHF.R.S32.HI R0, RZ, 0x1f, R21 ;  /* 0x0000001fff007819 */ /* 0x000fe40000011415 */
[----:B------:R-:W-:Y:S02]  /*0b90*/  LOP3.LUT R3, R5, 0xfffffffe, RZ, 0xc0, !PT ;  /* 0xfffffffe05037812 */ /* 0x000fe400078ec0ff */
[----:B------:R-:W-:Y:S02]  /*0ba0*/  SHF.R.S32.HI R138, RZ, 0x1, R5 ;  /* 0x00000001ff8a7819 */ /* 0x000fe40000011405 */
[----:B------:R-:W-:Y:S01]  /*0bb0*/  LEA.HI R4, R0, R21, RZ, 0x4 ;  /* 0x0000001500047211 */ /* 0x000fe200078f20ff */
[----:B------:R-:W-:Y:S01]  /*0bc0*/  IMAD.IADD R22, R21, 0x1, -R3 ;  /* 0x0000000115167824 */ /* 0x000fe200078e0a03 */
[----:B------:R-:W-:-:S02]  /*0bd0*/  LEA.HI R6, R5, R138, RZ, 0x1 ;  /* 0x0000008a05067211 */ /* 0x000fc400078f08ff */
[----:B------:R-:W-:Y:S01]  /*0be0*/  SHF.R.S32.HI R3, RZ, 0x4, R4 ;  /* 0x00000004ff037819 */ /* 0x000fe20000011404 */
[----:B------:R-:W-:Y:S01]  /*0bf0*/  IMAD.SHL.U32 R140, R22, 0x4, RZ ;  /* 0x00000004168c7824 */ /* 0x000fe200078e00ff */
[----:B------:R-:W-:Y:S02]  /*0c00*/  LOP3.LUT R7, R6, 0x7fffffe, RZ, 0xc0, !PT ;  /* 0x07fffffe06077812 */ /* 0x000fe400078ec0ff */
[----:B------:R-:W-:Y:S01]  /*0c10*/  LEA.HI R5, R4, R3, RZ, 0x1 ;  /* 0x0000000304057211 */ /* 0x000fe200078f08ff */
[C---:B------:R-:W-:Y:S01]  /*0c20*/  VIADD R20, R140.reuse, 0x20 ;  /* 0x000000208c147836 */ /* 0x040fe20000000000 */
[C---:B------:R-:W-:Y:S02]  /*0c30*/  IADD3 R8, R140.reuse, 0x10, RZ ;  /* 0x000000108c087810 */ /* 0x040fe40007ffe0ff */
[----:B------:R-:W-:Y:S01]  /*0c40*/  LOP3.LUT R6, R5, 0x1ffffffe, RZ, 0xc0, !PT ;  /* 0x1ffffffe05067812 */ /* 0x000fe200078ec0ff */
[----:B------:R-:W-:Y:S01]  /*0c50*/  IMAD.IADD R5, R140, 0x1, R20 ;  /* 0x000000018c057824 */ /* 0x000fe200078e0214 */
[----:B------:R-:W-:Y:S01]  /*0c60*/  LOP3.LUT R4, R4, 0xfffffff0, RZ, 0xc0, !PT ;  /* 0xfffffff004047812 */ /* 0x000fe200078ec0ff */
[----:B------:R0:W-:Y:S01]  /*0c70*/  STL [R1+0x18], R8 ;  /* 0x0000180801007387 */ /* 0x0001e20000100800 */
[----:B------:R-:W-:-:S02]  /*0c80*/  IMAD.IADD R9, R140, 0x1, R8 ;  /* 0x000000018c097824 */ /* 0x000fc400078e0208 */
[----:B------:R-:W-:Y:S01]  /*0c90*/  IMAD.IADD R6, R3, 0x1, -R6 ;  /* 0x0000000103067824 */ /* 0x000fe200078e0a06 */
[----:B------:R-:W-:Y:S01]  /*0ca0*/  SHF.R.S32.HI R12, RZ, 0x1f, R5 ;  /* 0x0000001fff0c7819 */ /* 0x000fe20000011405 */
[----:B------:R-:W-:Y:S01]  /*0cb0*/  IMAD.IADD R4, R21, 0x1, -R4 ;  /* 0x0000000115047824 */ /* 0x000fe200078e0a04 */
[----:B------:R-:W-:Y:S01]  /*0cc0*/  SHF.R.S32.HI R10, RZ, 0x1f, R9 ;  /* 0x0000001fff0a7819 */ /* 0x000fe20000011409 */
[----:B------:R-:W-:Y:S01]  /*0cd0*/  IMAD.SHL.U32 R6, R6, 0x8, RZ ;  /* 0x0000000806067824 */ /* 0x000fe200078e00ff */
[----:B------:R-:W-:Y:S01]  /*0ce0*/  LEA.HI R14, R12, R5, RZ, 0x3 ;  /* 0x000000050c0e7211 */ /* 0x000fe200078f18ff */
[----:B------:R-:W-:Y:S01]  /*0cf0*/  STL [R1+0x24], R20 ;  /* 0x0000241401007387 */ /* 0x000fe20000100800 */
[----:B0-----:R-:W-:Y:S01]  /*0d00*/  IMAD.IADD R8, R138, 0x1, -R7 ;  /* 0x000000018a087824 */ /* 0x001fe200078e0a07 */
[CC--:B------:R-:W-:Y:S02]  /*0d10*/  LEA.HI R148, R10.reuse, R9.reuse, RZ, 0x3 ;  /* 0x000000090a947211 */ /* 0x0c0fe400078f18ff */
[----:B------:R-:W-:-:S02]  /*0d20*/  LEA.HI R15, R10, R9, RZ, 0x5 ;  /* 0x000000090a0f7211 */ /* 0x000fc400078f28ff */
[----:B------:R-:W-:Y:S02]  /*0d30*/  LEA R145, R3, R8, 0x3 ;  /* 0x0000000803917211 */ /* 0x000fe400078e18ff */
[----:B------:R-:W-:Y:S02]  /*0d40*/  LEA.HI R3, R0, R21, RZ, 0x7 ;  /* 0x0000001500037211 */ /* 0x000fe400078f38ff */
[----:B------:R-:W-:Y:S01]  /*0d50*/  LEA.HI R16, R12, R5, RZ, 0x5 ;  /* 0x000000050c107211 */ /* 0x000fe200078f28ff */
[----:B------:R-:W-:Y:S01]  /*0d60*/  IMAD.SHL.U32 R145, R145, 0x20, RZ ;  /* 0x0000002091917824 */ /* 0x000fe200078e00ff */
[----:B------:R-:W-:Y:S02]  /*0d70*/  LOP3.LUT R8, R3, 0xffffff80, RZ, 0xc0, !PT ;  /* 0xffffff8003087812 */ /* 0x000fe400078ec0ff */
[----:B------:R-:W-:Y:S02]  /*0d80*/  SHF.R.S32.HI R18, RZ, 0x7, R3 ;  /* 0x00000007ff127819 */ /* 0x000fe40000011403 */
[----:B------:R-:W-:Y:S01]  /*0d90*/  SHF.R.S32.HI R3, RZ, 0x1f, R4 ;  /* 0x0000001fff037819 */ /* 0x000fe20000011404 */
[----:B------:R-:W-:Y:S01]  /*0da0*/  IMAD.IADD R24, R21, 0x1, -R8 ;  /* 0x0000000115187824 */ /* 0x000fe200078e0a08 */
[----:B------:R-:W-:-:S02]  /*0db0*/  LEA.HI R5, R0, R21, RZ, 0x5 ;  /* 0x0000001500057211 */ /* 0x000fc400078f28ff */
[----:B------:R-:W-:Y:S02]  /*0dc0*/  LEA.HI R7, R0, R21, RZ, 0x2 ;  /* 0x0000001500077211 */ /* 0x000fe400078f10ff */
[----:B------:R-:W-:Y:S02]  /*0dd0*/  SHF.R.S32.HI R9, RZ, 0x1f, R24 ;  /* 0x0000001fff097819 */ /* 0x000fe40000011418 */
[----:B------:R-:W-:Y:S02]  /*0de0*/  LEA.HI R3, R3, R4, RZ, 0x3 ;  /* 0x0000000403037211 */ /* 0x000fe400078f18ff */
[--C-:B------:R-:W-:Y:S02]  /*0df0*/  SHF.R.S32.HI R25, RZ, 0x2, R7.reuse ;  /* 0x00000002ff197819 */ /* 0x100fe40000011407 */
[----:B------:R-:W-:Y:S02]  /*0e00*/  SHF.R.S32.HI R8, RZ, 0x1f, R7 ;  /* 0x0000001fff087819 */ /* 0x000fe40000011407 */
[----:B------:R-:W-:-:S02]  /*0e10*/  SHF.R.S32.HI R0, RZ, 0x5, R5 ;  /* 0x00000005ff007819 */ /* 0x000fc40000011405 */
[----:B------:R-:W-:Y:S02]  /*0e20*/  LEA.HI R10, R9, R24, RZ, 0x2 ;  /* 0x00000018090a7211 */ /* 0x000fe400078f10ff */
[C---:B------:R-:W-:Y:S01]  /*0e30*/  LOP3.LUT R5, R3.reuse, 0xfffffff8, RZ, 0xc0, !PT ;  /* 0xfffffff803057812 */ /* 0x040fe200078ec0ff */
[----:B------:R-:W-:Y:S01]  /*0e40*/  IMAD.SHL.U32 R3, R3, 0x40, RZ ;  /* 0x0000004003037824 */ /* 0x000fe200078e00ff */
[----:B------:R-:W-:Y:S01]  /*0e50*/  LEA.HI R13, R8, R25, RZ, 0x2 ;  /* 0x00000019080d7211 */ /* 0x000fe200078f10ff */
[----:B------:R-:W-:Y:S01]  /*0e60*/  IMAD.HI R8, R18, 0x55555556, RZ ;  /* 0x5555555612087827 */ /* 0x000fe200078e02ff */
[--C-:B------:R-:W-:Y:S02]  /*0e70*/  SHF.R.S32.HI R11, RZ, 0x2, R10.reuse ;  /* 0x00000002ff0b7819 */ /* 0x100fe4000001140a */
[----:B------:R-:W-:Y:S01]  /*0e80*/  SHF.R.S32.HI R12, RZ, 0x1f, R10 ;  /* 0x0000001fff0c7819 */ /* 0x000fe2000001140a */
[----:B------:R-:W-:Y:S01]  /*0e90*/  IMAD.IADD R5, R4, 0x1, -R5 ;  /* 0x0000000104057824 */ /* 0x000fe200078e0a05 */
[----:B------:R-:W-:-:S02]  /*0ea0*/  LOP3.LUT R10, R10, 0x7ffffffc, RZ, 0xc0, !PT ;  /* 0x7ffffffc0a0a7812 */ /* 0x000fc400078ec0ff */
[----:B------:R-:W-:Y:S02]  /*0eb0*/  LOP3.LUT R3, R3, 0x7ffffe00, RZ, 0xc0, !PT ;  /* 0x7ffffe0003037812 */ /* 0x000fe400078ec0ff */
[----:B------:R-:W-:Y:S01]  /*0ec0*/  LEA.HI R12, R12, R11, RZ, 0x3 ;  /* 0x0000000b0c0c7211 */ /* 0x000fe200078f18ff */
[----:B------:R-:W-:Y:S01]  /*0ed0*/  IMAD.IADD R10, R24, 0x1, -R10 ;  /* 0x00000001180a7824 */ /* 0x000fe200078e0a0a */
[----:B------:R-:W-:Y:S01]  /*0ee0*/  LOP3.LUT R13, R13, 0xfffffffc, RZ, 0xc0, !PT ;  /* 0xfffffffc0d0d7812 */ /* 0x000fe200078ec0ff */
[C---:B------:R-:W-:Y:S01]  /*0ef0*/  IMAD R3, R0.reuse, 0x400, R3 ;  /* 0x0000040000037824 */ /* 0x040fe200078e0203 */
[----:B------:R-:W-:Y:S01]  /*0f00*/  LEA R17, R0, R4, 0x4 ;  /* 0x0000000400117211 */ /* 0x000fe200078e20ff */
[----:B------:R-:W-:Y:S01]  /*0f10*/  IMAD R4, R10, R19, 0x80 ;  /* 0x000000800a047424 */ /* 0x000fe200078e0213 */
[----:B------:R-:W-:Y:S01]  /*0f20*/  LOP3.LUT R12, R12, 0xfffffff8, RZ, 0xc0, !PT ;  /* 0xfffffff80c0c7812 */ /* 0x000fe200078ec0ff */
[----:B------:R-:W-:Y:S01]  /*0f30*/  IMAD.IADD R0, R25, 0x1, -R13 ;  /* 0x0000000119007824 */ /* 0x000fe200078e0a0d */
[----:B------:R-:W-:-:S02]  /*0f40*/  LEA.HI R9, R9, R24, RZ, 0x5 ;  /* 0x0000001809097211 */ /* 0x000fc400078f28ff */
[C---:B------:R-:W-:Y:S01]  /*0f50*/  R2P PR, R5.reuse, 0x6 ;  /* 0x0000000605007804 */ /* 0x040fe20000000000 */
[----:B------:R-:W-:Y:S01]  /*0f60*/  IMAD.SHL.U32 R5, R5, 0x40, RZ ;  /* 0x0000004005057824 */ /* 0x000fe200078e00ff */
[----:B------:R-:W-:Y:S01]  /*0f70*/  LEA.HI R8, R8, R8, RZ, 0x1 ;  /* 0x0000000808087211 */ /* 0x000fe200078f08ff */
[----:B------:R-:W-:Y:S01]  /*0f80*/  IMAD.IADD R12, R11, 0x1, -R12 ;  /* 0x000000010b0c7824 */ /* 0x000fe200078e0a0c */
[----:B------:R-:W-:Y:S01]  /*0f90*/  SHF.R.S32.HI R9, RZ, 0x5, R9 ;  /* 0x00000005ff097819 */ /* 0x000fe20000011409 */
[----:B------:R-:W-:Y:S01]  /*0fa0*/  STL [R1+0x88], R4 ;  /* 0x0000880401007387 */ /* 0x000fe20000100800 */
[----:B------:R-:W-:Y:S01]  /*0fb0*/  SHF.L.U32 R143, R0, 0x6, RZ ;  /* 0x00000006008f7819 */ /* 0x000fe200000006ff */
[----:B------:R-:W-:Y:S01]  /*0fc0*/  IMAD R8, R8, -0x3, R18 ;  /* 0xfffffffd08087824 */ /* 0x000fe200078e0212 */
[----:B------:R-:W-:Y:S01]  /*0fd0*/  LOP3.LUT R5, R5, 0x1c0, RZ, 0xc0, !PT ;  /* 0x000001c005057812 */ /* 0x000fe200078ec0ff */
[----:B------:R0:W-:Y:S01]  /*0fe0*/  STL [R1+0x48], R0 ;  /* 0x0000480001007387 */ /* 0x0001e20000100800 */
[----:B------:R-:W-:Y:S01]  /*0ff0*/  LOP3.LUT R7, R7, 0xfffffffc, RZ, 0xc0, !PT ;  /* 0xfffffffc07077812 */ /* 0x000fe200078ec0ff */
[----:B------:R-:W-:Y:S01]  /*1000*/  IMAD R9, R9, 0x10, R12 ;  /* 0x0000001009097824 */ /* 0x000fe200078e020c */
[----:B------:R-:W-:Y:S01]  /*1010*/  LOP3.LUT R143, R143, 0xc0, RZ, 0xc0, !PT ;  /* 0x000000c08f8f7812 */ /* 0x000fe200078ec0ff */
[----:B------:R-:W-:Y:S01]  /*1020*/  IMAD.MOV.U32 R18, RZ, RZ, RZ ;  /* 0x000000ffff127224 */ /* 0x000fe200078e00ff */
[----:B------:R-:W-:Y:S01]  /*1030*/  SHF.R.S32.HI R16, RZ, 0x5, R16 ;  /* 0x00000005ff107819 */ /* 0x000fe20000011410 */
[----:B------:R-:W-:Y:S01]  /*1040*/  IMAD R10, R8, 0x40, R9 ;  /* 0x00000040080a7824 */ /* 0x000fe200078e0209 */
[----:B------:R-:W-:Y:S01]  /*1050*/  SHF.R.U32.HI R144, RZ, 0x3, R143 ;  /* 0x00000003ff907819 */ /* 0x000fe2000001168f */
[----:B------:R-:W-:Y:S01]  /*1060*/  IMAD.IADD R21, R21, 0x1, -R7 ;  /* 0x0000000115157824 */ /* 0x000fe200078e0a07 */
[----:B------:R-:W-:Y:S01]  /*1070*/  LOP3.LUT R13, R143, 0x18, R14, 0xf8, !PT ;  /* 0x000000188f0d7812 */ /* 0x000fe200078ef80e */
[--C-:B0-----:R-:W-:Y:S01]  /*1080*/  IMAD.U32 R0, R17, 0x20, R6.reuse ;  /* 0x0000002011007824 */ /* 0x101fe200078e0006 */
[----:B------:R-:W-:Y:S01]  /*1090*/  LOP3.LUT R6, R5, 0x8, R6, 0xf8, !PT ;  /* 0x0000000805067812 */ /* 0x000fe200078ef806 */
[C---:B------:R-:W-:Y:S01]  /*10a0*/  VIADD R7, R140.reuse, 0x28 ;  /* 0x000000288c077836 */ /* 0x040fe20000000000 */
[----:B------:R-:W-:Y:S01]  /*10b0*/  SHF.R.U32.HI R5, RZ, 0x3, R5 ;  /* 0x00000003ff057819 */ /* 0x000fe20000011605 */
[----:B------:R-:W-:Y:S01]  /*10c0*/  VIADD R4, R140, 0x8 ;  /* 0x000000088c047836 */ /* 0x000fe20000000000 */
[----:B------:R0:W-:Y:S01]  /*10d0*/  STL [R1+0x90], R0 ;  /* 0x0000900001007387 */ /* 0x0001e20000100800 */
[----:B------:R-:W-:Y:S01]  /*10e0*/  IMAD R16, R16, 0x1800, R145 ;  /* 0x0000180010107824 */ /* 0x000fe200078e0291 */
[----:B------:R-:W-:Y:S01]  /*10f0*/  LOP3.LUT R6, R6, R5, RZ, 0x3c, !PT ;  /* 0x0000000506067212 */ /* 0x000fe200078e3cff */
[----:B------:R-:W-:Y:S01]  /*1100*/  VIADD R5, R140, 0x18 ;  /* 0x000000188c057836 */ /* 0x000fe20000000000 */
[-C--:B------:R-:W-:Y:S01]  /*1110*/  LOP3.LUT R13, R13, R144.reuse, RZ, 0x3c, !PT ;  /* 0x000000900d0d7212 */ /* 0x080fe200078e3cff */
[----:B------:R-:W-:Y:S01]  /*1120*/  STL [R1+0x84], R10 ;  /* 0x0000840a01007387 */ /* 0x000fe20000100800 */
[----:B------:R-:W-:Y:S01]  /*1130*/  LOP3.LUT R11, R143, 0x18, R148, 0xf8, !PT ;  /* 0x000000188f0b7812 */ /* 0x000fe200078ef894 */
[----:B------:R-:W-:Y:S01]  /*1140*/  IMAD.IADD R3, R3, 0x1, R6 ;  /* 0x0000000103037824 */ /* 0x000fe200078e0206 */
[----:B------:R-:W-:Y:S01]  /*1150*/  IADD3 R13, R16, R13, RZ ;  /* 0x0000000d100d7210 */ /* 0x000fe20007ffe0ff */
[----:B------:R-:W-:Y:S01]  /*1160*/  STL [R1+0x28], R7 ;  /* 0x0000280701007387 */ /* 0x000fe20000100800 */
[----:B0-----:R-:W-:Y:S01]  /*1170*/  SHF.R.S32.HI R0, RZ, 0x5, R15 ;  /* 0x00000005ff007819 */ /* 0x001fe2000001140f */
[----:B------:R-:W-:Y:S01]  /*1180*/  IMAD.SHL.U32 R16, R22, 0x8, RZ ;  /* 0x0000000816107824 */ /* 0x000fe200078e00ff */
[----:B------:R-:W-:Y:S01]  /*1190*/  LOP3.LUT R11, R11, R144, RZ, 0x3c, !PT ;  /* 0x000000900b0b7212 */ /* 0x000fe200078e3cff */
[----:B------:R0:W-:Y:S01]  /*11a0*/  STL [R1+0x20], R4 ;  /* 0x0000200401007387 */ /* 0x0001e20000100800 */
[----:B------:R-:W-:Y:S01]  /*11b0*/  IMAD R9, R3, 0x2, R2 ;  /* 0x0000000203097824 */ /* 0x000fe200078e0202 */
[----:B------:R-:W-:Y:S01]  /*11c0*/  SHF.R.S32.HI R148, RZ, 0x3, R148 ;  /* 0x00000003ff947819 */ /* 0x000fe20000011494 */
[----:B------:R-:W-:Y:S01]  /*11d0*/  IMAD R0, R0, 0x1800, R145 ;  /* 0x0000180000007824 */ /* 0x000fe200078e0291 */
[----:B------:R1:W-:Y:S01]  /*11e0*/  STL [R1+0x1c], R5 ;  /* 0x00001c0501007387 */ /* 0x0003e20000100800 */
[----:B------:R-:W-:Y:S01]  /*11f0*/  IMAD.MOV.U32 R6, RZ, RZ, 0x40 ;  /* 0x00000040ff067424 */ /* 0x000fe200078e00ff */
[----:B------:R-:W-:Y:S01]  /*1200*/  IADD3 R19, R16, 0x40, RZ ;  /* 0x0000004010137810 */ /* 0x000fe20007ffe0ff */
[----:B------:R-:W-:Y:S01]  /*1210*/  IMAD.IADD R11, R0, 0x1, R11 ;  /* 0x00000001000b7824 */ /* 0x000fe200078e020b */
[----:B------:R-:W-:Y:S01]  /*1220*/  LEA.HI R0, R21, R21, RZ, 0x1 ;  /* 0x0000001515007211 */ /* 0x000fe200078f08ff */
[----:B------:R-:W-:Y:S01]  /*1230*/  VIADD R3, R9, 0x21800 ;  /* 0x0002180009037836 */ /* 0x000fe20000000000 */
[----:B0-----:R-:W-:Y:S01]  /*1240*/  SHF.R.S32.HI R4, RZ, 0x1f, R20 ;  /* 0x0000001fff047819 */ /* 0x001fe20000011414 */
[----:B------:R-:W-:Y:S01]  /*1250*/  VIADD R22, R16, 0x30 ;  /* 0x0000003010167836 */ /* 0x000fe20000000000 */
[----:B------:R-:W-:Y:S01]  /*1260*/  LOP3.LUT R0, R0, 0x1ffffffe, RZ, 0xc0, !PT ;  /* 0x1ffffffe00007812 */ /* 0x000fe200078ec0ff */
[----:B------:R-:W-:Y:S01]  /*1270*/  VIADD R136, R16, 0x50 ;  /* 0x0000005010887836 */ /* 0x000fe20000000000 */
[----:B-1----:R-:W-:-:S02]  /*1280*/  SHF.R.S32.HI R5, RZ, 0x1f, R7 ;  /* 0x0000001fff057819 */ /* 0x002fc40000011407 */
[----:B------:R-:W-:Y:S01]  /*1290*/  SHF.L.U64.HI R8, R20, 0x1, R4 ;  /* 0x0000000114087819 */ /* 0x000fe20000010204 */
[----:B------:R-:W-:Y:S01]  /*12a0*/  IMAD.IADD R0, R21, 0x1, -R0 ;  /* 0x0000000115007824 */ /* 0x000fe200078e0a00 */
[----:B------:R-:W-:Y:S02]  /*12b0*/  SHF.L.U64.HI R4, R7, 0x1, R5 ;  /* 0x0000000107047819 */ /* 0x000fe40000010205 */
[C-C-:B------:R-:W-:Y:S01]  /*12c0*/  LOP3.LUT R5, R143.reuse, 0x8, R16.reuse, 0xf8, !PT ;  /* 0x000000088f057812 */ /* 0x140fe200078ef810 */
[----:B------:R0:W-:Y:S01]  /*12d0*/  STL [R1+0x70], R8 ;  /* 0x0000700801007387 */ /* 0x0001e20000100800 */
[--C-:B------:R-:W-:Y:S02]  /*12e0*/  LOP3.LUT R7, R143, 0x18, R16.reuse, 0xf8, !PT ;  /* 0x000000188f077812 */ /* 0x100fe400078ef810 */
[----:B------:R-:W-:Y:S01]  /*12f0*/  SEL R6, R6, 0xffffffc0, !P2 ;  /* 0xffffffc006067807 */ /* 0x000fe20005000000 */
[----:B------:R1:W-:Y:S01]  /*1300*/  STL [R1+0x74], R4 ;  /* 0x0000740401007387 */ /* 0x0003e20000100800 */
[----:B------:R-:W-:-:S02]  /*1310*/  SHF.R.S32.HI R17, RZ, 0x1f, R16 ;  /* 0x0000001fff117819 */ /* 0x000fc40000011410 */
[----:B------:R-:W-:Y:S01]  /*1320*/  SHF.R.S32.HI R153, RZ, 0x1f, R22 ;  /* 0x0000001fff997819 */ /* 0x000fe20000011416 */
[----:B------:R-:W-:Y:S01]  /*1330*/  STL [R1+0x2c], R9 ;  /* 0x00002c0901007387 */ /* 0x000fe20000100800 */
[----:B------:R-:W-:Y:S02]  /*1340*/  SHF.R.S32.HI R152, RZ, 0x1f, R19 ;  /* 0x0000001fff987819 */ /* 0x000fe40000011413 */
[-C--:B0-----:R-:W-:Y:S02]  /*1350*/  LOP3.LUT R8, R7, R144.reuse, RZ, 0x3c, !PT ;  /* 0x0000009007087212 */ /* 0x081fe400078e3cff */
[----:B------:R-:W-:Y:S02]  /*1360*/  LEA R7, R11, UR38, 0x1 ;  /* 0x000000260b077c11 */ /* 0x000fe4000f8e08ff */
[----:B-1----:R-:W-:Y:S01]  /*1370*/  LOP3.LUT R4, R5, R144, RZ, 0x3c, !PT ;  /* 0x0000009005047212 */ /* 0x002fe200078e3cff */
[----:B------:R-:W-:Y:S01]  /*1380*/  IMAD.IADD R8, R145, 0x1, R8 ;  /* 0x0000000191087824 */ /* 0x000fe200078e0208 */
[----:B------:R-:W-:-:S02]  /*1390*/  LEA R5, R13, UR38, 0x1 ;  /* 0x000000260d057c11 */ /* 0x000fc4000f8e08ff */
[----:B------:R-:W-:Y:S02]  /*13a0*/  IADD3 R4, R145, R4, RZ ;  /* 0x0000000491047210 */ /* 0x000fe40007ffe0ff */
[----:B------:R-:W-:Y:S02]  /*13b0*/  SHF.R.S32.HI R151, RZ, 0x1f, R136 ;  /* 0x0000001fff977819 */ /* 0x000fe40000011488 */
[----:B------:R-:W-:Y:S01]  /*13c0*/  SHF.R.S32.HI R149, RZ, 0x3, R14 ;  /* 0x00000003ff957819 */ /* 0x000fe2000001140e */
[----:B------:R0:W-:Y:S04]  /*13d0*/  STL [R1+0x44], R4 ;  /* 0x0000440401007387 */ /* 0x0001e80000100800 */
[----:B------:R1:W-:Y:S04]  /*13e0*/  STL [R1+0x7c], R7 ;  /* 0x00007c0701007387 */ /* 0x0003e80000100800 */
[----:B------:R2:W-:Y:S01]  /*13f0*/  STL [R1+0x78], R5 ;  /* 0x0000780501007387 */ /* 0x0005e20000100800 */
[----:B0-----:R-:W-:-:S02]  /*1400*/  VIADD R4, R9, 0x21820 ;  /* 0x0002182009047836 */ /* 0x001fc40000000000 */
[C---:B------:R-:W-:Y:S01]  /*1410*/  @P1 VIADD R4, R3.reuse, 0xffffffe0 ;  /* 0xffffffe003041836 */ /* 0x040fe20000000000 */
[----:B-1----:R-:W-:Y:S01]  /*1420*/  LEA R7, R8, UR38, 0x1 ;  /* 0x0000002608077c11 */ /* 0x002fe2000f8e08ff */
[----:B--2---:R-:W-:Y:S01]  /*1430*/  IMAD R5, R0, 0x8, R10 ;  /* 0x0000000800057824 */ /* 0x004fe200078e020a */
[----:B------:R-:W-:-:S03]  /*1440*/  IADD3 R0, R3, R6, RZ ;  /* 0x0000000603007210 */ /* 0x000fc60007ffe0ff */
[----:B------:R-:W-:Y:S01]  /*1450*/  STL [R1+0x80], R7 ;  /* 0x0000800701007387 */ /* 0x000fe20000100800 */
[----:B------:R-:W-:-:S03]  /*1460*/  IMAD.IADD R3, R6, 0x1, R4 ;  /* 0x0000000106037824 */ /* 0x000fc600078e0204 */
[----:B------:R-:W-:Y:S04]  /*1470*/  STL [R1+0x4c], R4 ;  /* 0x00004c0401007387 */ /* 0x000fe80000100800 */
[----:B------:R-:W-:Y:S04]  /*1480*/  STL [R1+0x8c], R5 ;  /* 0x00008c0501007387 */ /* 0x000fe80000100800 */
[----:B------:R0:W-:Y:S04]  /*1490*/  STL [R1+0x34], R0 ;  /* 0x0000340001007387 */ /* 0x0001e80000100800 */
[----:B------:R1:W-:Y:S01]  /*14a0*/  STL [R1+0x30], R3 ;  /* 0x0000300301007387 */ /* 0x0003e20000100800 */
[----:B0-----:R-:W-:-:S05]  /*14b0*/  VIADD R0, R4, 0x6000 ;  /* 0x0000600004007836 */ /* 0x001fca0000000000 */
[----:B------:R1:W-:Y:S02]  /*14c0*/  STL [R1+0x50], R0 ;  /* 0x0000500001007387 */ /* 0x0003e40000100800 */
.L_x_10539:
[----:B0-----:R-:W0:Y:S02]  /*14d0*/  LDC.64 R4, c[0x0][0xc88] ;  /* 0x00032200ff047b82 */ /* 0x001e240000000a00 */
[----:B0-----:R-:W-:-:S05]  /*14e0*/  IMAD.WIDE R4, R35, 0x4, R4 ;  /* 0x0000000423047825 */ /* 0x001fca00078e0204 */
[----:B-12---:R-:W2:Y:S01]  /*14f0*/  LDG.E R0, desc[UR42][R4.64] ;  /* 0x0000002a04007981 */ /* 0x006ea2000c1e1900 */
[----:B------:R-:W-:Y:S05]  /*1500*/  YIELD ;  /* 0x0000000000007946 */ /* 0x000fea0003800000 */
[----:B------:R-:W-:Y:S01]  /*1510*/  ULDC.64 UR4, c[0x0][0xa28] ;  /* 0x00028a0000047ab9 */ /* 0x000fe20000000a00 */
[----:B------:R-:W-:Y:S01]  /*1520*/  ULDC.64 UR8, c[0x0][0xa18] ;  /* 0x0002860000087ab9 */ /* 0x000fe20000000a00 */
[----:B------:R-:W-:Y:S01]  /*1530*/  ISETP.NE.U32.AND P1, PT, RZ, UR4, PT ;  /* 0x00000004ff007c0c */ /* 0x000fe2000bf25070 */
[----:B------:R-:W-:Y:S01]  /*1540*/  ULDC.64 UR6, c[0x0][0xa08] ;  /* 0x0002820000067ab9 */ /* 0x000fe20000000a00 */
[----:B------:R-:W-:Y:S01]  /*1550*/  IMAD.MOV.U32 R87, RZ, RZ, RZ ;  /* 0x000000ffff577224 */ /* 0x000fe200078e00ff */
[----:B------:R-:W-:-:S02]  /*1560*/  ISETP.NE.U32.AND P0, PT, RZ, UR6, PT ;  /* 0x00000006ff007c0c */ /* 0x000fc4000bf05070 */
[----:B------:R-:W-:Y:S02]  /*1570*/  ISETP.NE.AND.EX P1, PT, RZ, UR5, PT, P1 ;  /* 0x00000005ff007c0c */ /* 0x000fe4000bf25310 */
[----:B------:R-:W-:Y:S02]  /*1580*/  ISETP.NE.AND.EX P0, PT, RZ, UR7, PT, P0 ;  /* 0x00000007ff007c0c */ /* 0x000fe4000bf05300 */
[----:B--2---:R-:W-:Y:S01]  /*1590*/  SHF.R.S32.HI R3, RZ, 0x1f, R0 ;  /* 0x0000001fff037819 */ /* 0x004fe20000011400 */
[----:B------:R-:W-:Y:S08]  /*15a0*/  STL [R1+0x60], R0 ;  /* 0x0000600001007387 */ /* 0x000ff00000100800 */
[C---:B----4-:R-:W-:Y:S01]  /*15b0*/  @P1 LEA R6, P2, R0.reuse, UR4, 0x2 ;  /* 0x0000000400061c11 */ /* 0x050fe2000f8410ff */
[C---:B------:R-:W-:Y:S01]  /*15c0*/  IMAD.SHL.U32 R30, R0.reuse, 0x4, RZ ;  /* 0x00000004001e7824 */ /* 0x040fe200078e00ff */
[C-C-:B------:R-:W-:Y:S01]  /*15d0*/  SHF.L.U64.HI R29, R0.reuse, 0x2, R3.reuse ;  /* 0x00000002001d7819 */ /* 0x140fe20000010203 */
[----:B------:R0:W-:Y:S01]  /*15e0*/  STL [R1+0x6c], R3 ;  /* 0x00006c0301007387 */ /* 0x0001e20000100800 */
[----:B---3--:R-:W-:-:S02]  /*15f0*/  @P1 LEA.HI.X R7, R0, UR5, R3, 0x2, P2 ;  /* 0x0000000500071c11 */ /* 0x008fc400090f1403 */
[----:B------:R-:W-:Y:S01]  /*1600*/  ISETP.NE.U32.AND P2, PT, RZ, UR8, PT ;  /* 0x00000008ff007c0c */ /* 0x000fe2000bf45070 */
[----:B------:R-:W-:Y:S01]  /*1610*/  ULDC UR4, c[0x0][0x288] ;  /* 0x0000a20000047ab9 */ /* 0x000fe20000000800 */
[C---:B------:R-:W-:Y:S01]  /*1620*/  IADD3 R8, P3, R30.reuse, UR6, RZ ;  /* 0x000000061e087c10 */ /* 0x040fe2000ff7e0ff */
[----:B------:R1:W-:Y:S01]  /*1630*/  STL [R1+0x58], R30 ;  /* 0x0000581e01007387 */ /* 0x0003e20000100800 */
[----:B------:R-:W-:Y:S01]  /*1640*/  ISETP.NE.AND.EX P2, PT, RZ, UR9, PT, P2 ;  /* 0x00000009ff007c0c */ /* 0x000fe2000bf45320 */
[----:B0-----:R-:W-:Y:S01]  /*1650*/  IMAD.MOV.U32 R3, RZ, RZ, RZ ;  /* 0x000000ffff037224 */ /* 0x001fe200078e00ff */
[----:B------:R-:W-:Y:S01]  /*1660*/  MOV R100, UR4 ;  /* 0x0000000400647c02 */ /* 0x000fe20008000f00 */
[----:B------:R-:W-:Y:S01]  /*1670*/  ULDC.64 UR4, c[0x0][0x418] ;  /* 0x0001060000047ab9 */ /* 0x000fe20000000a00 */
[C---:B------:R-:W-:Y:S01]  /*1680*/  IADD3.X R9, R29.reuse, UR7, RZ, P3, !PT ;  /* 0x000000071d097c10 */ /* 0x040fe20009ffe4ff */
[----:B------:R1:W-:Y:S04]  /*1690*/  STL [R1+0x5c], R29 ;  /* 0x00005c1d01007387 */ /* 0x0003e80000100800 */
[----:B------:R1:W5:Y:S04]  /*16a0*/  @P1 LDG.E R3, desc[UR42][R6.64] ;  /* 0x0000002a06031981 */ /* 0x000368000c1e1900 */
[----:B------:R-:W-:Y:S01]  /*16b0*/  @P2 IADD3 R4, P1, R30, UR8, RZ ;  /* 0x000000081e042c10 */ /* 0x000fe2000ff3e0ff */
[----:B------:R1:W5:Y:S03]  /*16c0*/  @P0 LDG.E R87, desc[UR42][R8.64] ;  /* 0x0000002a08570981 */ /* 0x000366000c1e1900 */
[----:B------:R-:W-:-:S05]  /*16d0*/  @P2 IADD3.X R5, R29, UR9, RZ, P1, !PT ;  /* 0x000000091d052c10 */ /* 0x000fca0008ffe4ff */
[----:B------:R1:W5:Y:S01]  /*16e0*/  @P2 LDG.E R100, desc[UR42][R4.64] ;  /* 0x0000002a04642981 */ /* 0x000362000c1e1900 */
[----:B------:R-:W-:Y:S01]  /*16f0*/  UISETP.NE.U32.AND UP0, UPT, UR4, URZ, UPT ;  /* 0x0000003f0400728c */ /* 0x000fe2000bf05070 */
[----:B------:R-:W-:Y:S02]  /*1700*/  IMAD.MOV.U32 R25, RZ, RZ, R0 ;  /* 0x000000ffff197224 */ /* 0x000fe400078e0000 */
[----:B------:R-:W-:Y:S01]  /*1710*/  ULDC UR4, c[0x0][0x424] ;  /* 0x0001090000047ab9 */ /* 0x000fe20000000800 */
[----:B------:R-:W-:-:S03]  /*1720*/  UISETP.NE.AND.EX UP0, UPT, UR5, URZ, UPT, UP0 ;  /* 0x0000003f0500728c */ /* 0x000fc6000bf05300 */
[----:B------:R-:W-:Y:S01]  /*1730*/  ULDC UR5, c[0x0][0x2f0] ;  /* 0x0000bc0000057ab9 */ /* 0x000fe20000000800 */
[----:B------:R-:W-:-:S04]  /*1740*/  USEL UR4, UR4, 0x1, UP0 ;  /* 0x0000000104047887 */ /* 0x000fc80008000000 */
[----:B------:R-:W-:-:S03]  /*1750*/  UIMAD UR4, UR4, UR5, URZ ;  /* 0x00000005040472a4 */ /* 0x000fc6000f8e023f */
[----:B------:R-:W-:Y:S02]  /*1760*/  ULDC UR5, c[0x0][0x348] ;  /* 0x0000d20000057ab9 */ /* 0x000fe40000000800 */
[----:B------:R-:W-:Y:S02]  /*1770*/  IMAD.U32 R24, RZ, RZ, UR5 ;  /* 0x00000005ff187e24 */ /* 0x000fe4000f8e00ff */
[----:B------:R-:W-:Y:S01]  /*1780*/  IMAD.U32 R28, RZ, RZ, UR4 ;  /* 0x00000004ff1c7e24 */ /* 0x000fe2000f8e00ff */
[----:B-1----:R-:W-:Y:S06]  /*1790*/  @P2 BRA `(.L_x_10398) ;  /* 0x0000000000242947 */ /* 0x002fec0003800000 */
        /* <DEDUP_REMOVED lines=9> */
.L_x_10398:
[----:B------:R-:W-:Y:S01]  /*1830*/  ULDC.64 UR4, c[0x0][0xa20] ;  /* 0x0002880000047ab9 */ /* 0x000fe20000000a00 */
[----:B------:R0:W-:Y:S01]  /*1840*/  STL [R1+0x64], R33 ;  /* 0x0000642101007387 */ /* 0x0001e20000100800 */
[----:B------:R-:W-:-:S03]  /*1850*/  ISETP.NE.U32.AND P1, PT, RZ, UR4, PT ;  /* 0x00000004ff007c0c */ /* 0x000fc6000bf25070 */
[----:B------:R0:W-:Y:S01]  /*1860*/  STL [R1+0x54], R34 ;  /* 0x0000542201007387 */ /* 0x0001e20000100800 */
[----:B------:R-:W-:-:S13]  /*1870*/  ISETP.NE.AND.EX P1, PT, RZ, UR5, PT, P1 ;  /* 0x00000005ff007c0c */ /* 0x000fda000bf25310 */
[----:B0-----:R-:W-:Y:S05]  /*1880*/  @!P1 BRA `(.L_x_10399) ;  /* 0x0000000000109947 */ /* 0x001fea0003800000 */
[----:B------:R-:W-:-:S04]  /*1890*/  IADD3 R4, P0, R30, UR4, RZ ;  /* 0x000000041e047c10 */ /* 0x000fc8000ff1e0ff */
[----:B------:R-:W-:-:S05]  /*18a0*/  IADD3.X R5, R29, UR5, RZ, P0, !PT ;  /* 0x000000051d057c10 */ /* 0x000fca00087fe4ff */
[----:B------:R0:W5:Y:S01]  /*18b0*/  LDG.E R28, desc[UR42][R4.64] ;  /* 0x0000002a041c7981 */ /* 0x000162000c1e1900 */
[----:B------:R-:W-:Y:S05]  /*18c0*/  BRA `(.L_x_10400) ;  /* 0x0000000000107947 */ /* 0x000fea0003800000 */
.L_x_10399:
[----:B------:R-:W-:Y:S05]  /*18d0*/  @!P0 BRA `(.L_x_10400) ;  /* 0x00000000000c8947 */ /* 0x000fea0003800000 */
[----:B------:R-:W2:Y:S04]  /*18e0*/  LDG.E R5, desc[UR42][R8.64] ;  /* 0x0000002a08057981 */ /* 0x000ea8000c1e1900 */
[----:B------:R-:W2:Y:S02]  /*18f0*/  LDG.E R28, desc[UR42][R8.64+0x4] ;  /* 0x0000042a081c7981 */ /* 0x000ea4000c1e1900 */
[----:B--2---:R-:W-:-:S07]  /*1900*/  IMAD.IADD R28, R28, 0x1, -R5 ;  /* 0x000000011c1c7824 */ /* 0x004fce00078e0a05 */
.L_x_10400:
[----:B------:R-:W-:Y:S02]  /*1910*/  ULDC.64 UR4, c[0x0][0xa10] ;  /* 0x0002840000047ab9 */ /* 0x000fe40000000a00 */
[----:B------:R-:W-:-:S04]  /*1920*/  ISETP.NE.U32.AND P0, PT, RZ, UR4, PT ;  /* 0x00000004ff007c0c */ /* 0x000fc8000bf05070 */
[----:B------:R-:W-:Y:S01]  /*1930*/  ISETP.NE.AND.EX P0, PT, RZ, UR5, PT, P0 ;  /* 0x00000005ff007c0c */ /* 0x000fe2000bf05300 */
[----:B-----5:R-:W-:Y:S01]  /*1940*/  IMAD.IADD R11, R28, 0x1, -R3 ;  /* 0x000000011c0b7824 */ /* 0x020fe200078e0a03 */
[----:B------:R-:W-:-:S11]  /*1950*/  ULDC.64 UR4, c[0x0][0xa30] ;  /* 0x00028c0000047ab9 */ /* 0x000fd60000000a00 */
[----:B0-----:R-:W0:Y:S02]  /*1960*/  @P0 LDC.64 R4, c[0x0][0xa10] ;  /* 0x00028400ff040b82 */ /* 0x001e240000000a00 */
[----:B0-----:R-:W-:-:S05]  /*1970*/  @P0 IMAD.WIDE R4, R25, 0x4, R4 ;  /* 0x0000000419040825 */ /* 0x001fca00078e0204 */
[----:B------:R-:W2:Y:S04]  /*1980*/  @P0 LDG.E R0, desc[UR42][R4.64] ;  /* 0x0000002a04000981 */ /* 0x000ea8000c1e1900 */
[----:B------:R-:W2:Y:S01]  /*1990*/  @P0 LDG.E R9, desc[UR42][R4.64+0x4] ;  /* 0x0000042a04090981 */ /* 0x000ea2000c1e1900 */
[----:B------:R-:W-:Y:S01]  /*19a0*/  IMAD.MOV R74, RZ, RZ, -R11 ;  /* 0x000000ffff4a7224 */ /* 0x000fe200078e0a0b */
[----:B------:R-:W-:Y:S02]  /*19b0*/  ISETP.NE.U32.AND P1, PT, RZ, UR4, PT ;  /* 0x00000004ff007c0c */ /* 0x000fe4000bf25070 */
[----:B------:R-:W-:Y:S02]  /*19c0*/  MOV R97, R28 ;  /* 0x0000001c00617202 */ /* 0x000fe40000000f00 */
[----:B------:R-:W-:-:S02]  /*19d0*/  VIMNMX R74, RZ, R74, !PT ;  /* 0x0000004aff4a7248 */ /* 0x000fc40007fe0100 */
[----:B------:R-:W-:-:S13]  /*19e0*/  ISETP.NE.AND.EX P1, PT, RZ, UR5, PT, P1 ;  /* 0x00000005ff007c0c */ /* 0x000fda000bf25310 */
        /* <DEDUP_REMOVED lines=8> */
[----:B------:R-:W-:-:S04]  /*1a70*/  LOP3.LUT R5, R3, 0xffffff80, RZ, 0xc0, !PT ;  /* 0xffffff8003057812 */ /* 0x000fc800078ec0ff */
[----:B------:R-:W-:-:S04]  /*1a80*/  VIADDMNMX R5, R5, -R11, R24, PT ;  /* 0x8000000b05057246 */ /* 0x000fc80003800118 */
[----:B------:R-:W-:Y:S02]  /*1a90*/  ISETP.GT.AND P0, PT, R5, R74, PT ;  /* 0x0000004a0500720c */ /* 0x000fe40003f04270 */
[----:B------:R-:W-:-:S05]  /*1aa0*/  SHF.R.U32.HI R74, RZ, 0x7, R74 ;  /* 0x00000007ff4a7819 */ /* 0x000fca000001164a */
[----:B------:R-:W-:-:S06]  /*1ab0*/  IMAD.MOV.U32 R26, RZ, RZ, R74 ;  /* 0x000000ffff1a7224 */ /* 0x000fcc00078e004a */
[----:B------:R-:W-:-:S04]  /*1ac0*/  @P0 IADD3 R0, R5, 0x7f, RZ ;  /* 0x0000007f05000810 */ /* 0x000fc80007ffe0ff */
[----:B------:R-:W-:-:S04]  /*1ad0*/  @P0 SHF.R.S32.HI R5, RZ, 0x1f, R0 ;  /* 0x0000001fff050819 */ /* 0x000fc80000011400 */
[----:B------:R-:W-:Y:S02]  /*1ae0*/  @P0 LEA.HI R5, R5, R0, RZ, 0x7 ;  /* 0x0000000005050211 */ /* 0x000fe400078f38ff */
[----:B------:R-:W-:Y:S02]  /*1af0*/  SHF.R.S32.HI R0, RZ, 0x7, R3 ;  /* 0x00000007ff007819 */ /* 0x000fe40000011403 */
[----:B------:R-:W-:Y:S02]  /*1b00*/  @P0 SHF.R.S32.HI R26, RZ, 0x7, R5 ;  /* 0x00000007ff1a0819 */ /* 0x000fe40000011405 */
[----:B------:R-:W-:Y:S01]  /*1b10*/  PLOP3.LUT P0, PT, PT, PT, PT, 0x80, 0x0 ;  /* 0x000000000000781c */ /* 0x000fe20003f0f070 */
[----:B------:R0:W-:Y:S01]  /*1b20*/  STL [R1+0x68], R0 ;  /* 0x0000680001007387 */ /* 0x0001e20000100800 */
        /* <DEDUP_REMOVED lines=22> */
.L_x_10403:
[----:B------:R-:W-:Y:S05]  /*1c90*/  BSYNC B6 ;  /* 0x0000000000067941 */ /* 0x000fea0003800000 */
.L_x_10402:
        /* <DEDUP_REMOVED lines=8> */
[----:B------:R-:W-:Y:S01]  /*1d20*/  MOV R11, UR7 ;  /* 0x00000007000b7c02 */ /* 0x000fe20008000f00 */
[----:B------:R-:W-:Y:S01]  /*1d30*/  IMAD.U32 R5, RZ, RZ, UR5 ;  /* 0x00000005ff057e24 */ /* 0x000fe2000f8e00ff */
[----:B------:R-:W0:Y:S01]  /*1d40*/  LDC.64 R14, c[0x4][R14] ;  /* 0x010000000e0e7b82 */ /* 0x000e220000000a00 */
[----:B------:R-:W-:Y:S01]  /*1d50*/  ULDC.64 UR4, c[0x4][0x140] ;  /* 0x0100500000047ab9 */ /* 0x000fe20000000a00 */
[----:B------:R-:W-:Y:S02]  /*1d60*/  IMAD.U32 R10, RZ, RZ, UR6 ;  /* 0x00000006ff0a7e24 */ /* 0x000fe4000f8e00ff */
[----:B------:R-:W-:-:S02]  /*1d70*/  IMAD.U32 R6, RZ, RZ, UR4 ;  /* 0x00000004ff067e24 */ /* 0x000fc4000f8e00ff */
[----:B------:R-:W-:Y:S02]  /*1d80*/  IMAD.U32 R7, RZ, RZ, UR5 ;  /* 0x00000005ff077e24 */ /* 0x000fe4000f8e00ff */
[----:B------:R-:W-:Y:S02]  /*1d90*/  IMAD.MOV.U32 R8, RZ, RZ, 0x70 ;  /* 0x00000070ff087424 */ /* 0x000fe400078e00ff */
[----:B------:R-:W-:Y:S02]  /*1da0*/  IMAD.MOV.U32 R12, RZ, RZ, 0x1 ;  /* 0x00000001ff0c7424 */ /* 0x000fe400078e00ff */
[----:B------:R-:W-:-:S07]  /*1db0*/  IMAD.MOV.U32 R13, RZ, RZ, RZ ;  /* 0x000000ffff0d7224 */ /* 0x000fce00078e00ff */
[----:B------:R-:W-:-:S07]  /*1dc0*/  LEPC R20, `(.L_x_10405) ;  /* 0x000000001014794e */ /* 0x000fce0000000000 */
[----:B0----5:R-:W-:Y:S05]  /*1dd0*/  CALL.ABS.NOINC R14 ;  /* 0x000000000e007343 */ /* 0x021fea0003c00000 */
.L_x_10405:
[----:B------:R-:W-:Y:S05]  /*1de0*/  BSYNC B6 ;  /* 0x0000000000067941 */ /* 0x000fea0003800000 */
.L_x_10404:
[----:B------:R-:W-:Y:S01]  /*1df0*/  ULDC.64 UR4, c[0x0][0x9f8] ;  /* 0x00027e0000047ab9 */ /* 0x000fe20000000a00 */
[----:B------:R-:W2:Y:S01]  /*1e00*/  LDL R21, [R1+0x48] ;  /* 0x0000480001157983 */ /* 0x000ea20000100800 */
[----:B------:R-:W-:Y:S01]  /*1e10*/  ISETP.NE.U32.AND P0, PT, RZ, UR4, PT ;  /* 0x00000004ff007c0c */ /* 0x000fe2000bf05070 */
[----:B------:R-:W0:Y:S03]  /*1e20*/  S2R R20, SR_TID.X ;  /* 0x0000000000147919 */ /* 0x000e260000002100 */
[----:B------:R-:W-:Y:S01]  /*1e30*/  ISETP.NE.AND.EX P0, PT, RZ, UR5, PT, P0 ;  /* 0x00000005ff007c0c */ /* 0x000fe2000bf05300 */
[----:B------:R-:W-:Y:S01]  /*1e40*/  VIADD R0, R16, 0x10 ;  /* 0x0000001010007836 */ /* 0x000fe20000000000 */
[----:B------:R-:W1:Y:S08]  /*1e50*/  LDC.64 R88, c[0x0][0x408] ;  /* 0x00010200ff587b82 */ /* 0x000e700000000a00 */
[----:B------:R-:W3:Y:S03]  /*1e60*/  LDC R99, c[0x0][0x3f4] ;  /* 0x0000fd00ff637b82 */ /* 0x000ee60000000800 */
[----:B------:R-:W-:-:S04]  /*1e70*/  @P0 IADD3 R4, P1, R30, UR4, RZ ;  /* 0x000000041e040c10 */ /* 0x000fc8000ff3e0ff */
[----:B------:R-:W-:-:S05]  /*1e80*/  @P0 IADD3.X R5, R29, UR5, RZ, P1, !PT ;  /* 0x000000051d050c10 */ /* 0x000fca0008ffe4ff */
[----:B------:R1:W4:Y:S01]  /*1e90*/  @P0 LDG.E R25, desc[UR42][R4.64] ;  /* 0x0000002a04190981 */ /* 0x000322000c1e1900 */
[----:B0-----:R-:W-:-:S04]  /*1ea0*/  SHF.R.U32.HI R20, RZ, 0x7, R20 ;  /* 0x00000007ff147819 */ /* 0x001fc80000011614 */
[----:B------:R-:W-:-:S13]  /*1eb0*/  ISETP.NE.AND P6, PT, R20, 0x1, PT ;  /* 0x000000011400780c */ /* 0x000fda0003fc5270 */
[----:B------:R-:W-:Y:S05]  /*1ec0*/  @!P6 WARPSYNC.ALL ;  /* 0x000000000000e948 */ /* 0x000fea0003800000 */
[----:B------:R-:W-:Y:S02]  /*1ed0*/  ULDC UR4, c[0x0][0x2f4] ;  /* 0x0000bd0000047ab9 */ /* 0x000fe40000000800 */
[----:B------:R-:W-:Y:S02]  /*1ee0*/  ISETP.GE.AND P1, PT, R0, UR4, PT ;  /* 0x0000000400007c0c */ /* 0x000fe4000bf26270 */
[----:B------:R-:W-:Y:S02]  /*1ef0*/  ISETP.GE.AND P0, PT, R16, UR4, PT ;  /* 0x0000000410007c0c */ /* 0x000fe4000bf06270 */
[----:B------:R-:W-:-:S02]  /*1f00*/  SEL R6, RZ, 0xffffffff, P1 ;  /* 0xffffffffff067807 */ /* 0x000fc40000800000 */
[----:B------:R-:W-:-:S03]  /*1f10*/  SEL R3, RZ, 0x1, P0 ;  /* 0x00000001ff037807 */ /* 0x000fc60000000000 */
[----:B------:R-:W-:-:S05]  /*1f20*/  IMAD.SHL.U32 R6, R6, 0x2, RZ ;  /* 0x0000000206067824 */ /* 0x000fca00078e00ff */
[----:B------:R-:W-:Y:S02]  /*1f30*/  LOP3.LUT R8, R6, 0x2, R3, 0xe2, !PT ;  /* 0x0000000206087812 */ /* 0x000fe400078ee203 */
[----:B------:R-:W0:Y:S01]  /*1f40*/  LDC.64 R6, c[0x0][0x3f8] ;  /* 0x0000fe00ff067b82 */ /* 0x000e220000000a00 */
[----:B------:R-:W-:Y:S02]  /*1f50*/  SHF.R.S32.HI R9, RZ, 0x1f, R138 ;  /* 0x0000001fff097819 */ /* 0x000fe4000001148a */
[----:B------:R-:W-:Y:S01]  /*1f60*/  IADD3 R3, R16, 0x20, RZ ;  /* 0x0000002010037810 */ /* 0x000fe20007ffe0ff */
[----:B------:R-:W0:Y:S01]  /*1f70*/  S2R R15, SR_TID.X ;  /* 0x00000000000f7919 */ /* 0x000e220000002100 */
[----:B------:R-:W-:Y:S01]  /*1f80*/  SHF.R.S32.HI R141, RZ, 0x1f, R140 ;  /* 0x0000001fff8d7819 */ /* 0x000fe2000001148c */
[-C--:B-1----:R-:W-:Y:S01]  /*1f90*/  IMAD R4, R9, R88.reuse, RZ ;  /* 0x0000005809047224 */ /* 0x082fe200078e02ff */
[----:B------:R-:W-:Y:S02]  /*1fa0*/  ISETP.GE.AND P1, PT, R22, UR4, PT ;  /* 0x0000000416007c0c */ /* 0x000fe4000bf26270 */
[----:B------:R-:W-:Y:S01]  /*1fb0*/  ISETP.GE.AND P0, PT, R3, UR4, PT ;  /* 0x0000000403007c0c */ /* 0x000fe2000bf06270 */
[C---:B------:R-:W-:Y:S01]  /*1fc0*/  IMAD R11, R138.reuse, R89, R4 ;  /* 0x000000598a0b7224 */ /* 0x040fe200078e0204 */
[----:B------:R-:W-:Y:S01]  /*1fd0*/  SEL R4, RZ, 0x8, P1 ;  /* 0x00000008ff047807 */ /* 0x000fe20000800000 */
[----:B------:R-:W-:Y:S01]  /*1fe0*/  IMAD.WIDE.U32 R70, R138, R88, R16 ;  /* 0x000000588a467225 */ /* 0x000fe200078e0010 */
[----:B------:R-:W-:-:S02]  /*1ff0*/  SEL R5, RZ, 0x4, P0 ;  /* 0x00000004ff057807 */ /* 0x000fc40000000000 */
[----:B------:R-:W-:Y:S01]  /*2000*/  ISETP.GE.AND P0, PT, R19, UR4, PT ;  /* 0x0000000413007c0c */ /* 0x000fe2000bf06270 */
[----:B------:R-:W-:Y:S01]  /*2010*/  IMAD.WIDE.U32 R68, R138, R88, R140 ;  /* 0x000000588a447225 */ /* 0x000fe200078e008c */
[-C--:B---3--:R-:W-:Y:S02]  /*2020*/  ISETP.GE.AND P3, PT, R0, R99.reuse, PT ;  /* 0x000000630000720c */ /* 0x088fe40003f66270 */
[----:B------:R-:W-:Y:S01]  /*2030*/  LOP3.LUT R4, R4, R8, R5, 0xfe, !PT ;  /* 0x0000000804047212 */ /* 0x000fe200078efe05 */
[----:B------:R-:W-:Y:S01]  /*2040*/  IMAD.IADD R71, R71, 0x1, R11 ;  /* 0x0000000147477824 */ /* 0x000fe200078e020b */
[----:B------:R-:W-:Y:S01]  /*2050*/  SEL R5, RZ, 0x10, P0 ;  /* 0x00000010ff057807 */ /* 0x000fe20000000000 */
[----:B0-----:R-:W-:Y:S01]  /*2060*/  IMAD R9, R9, R6, RZ ;  /* 0x0000000609097224 */ /* 0x001fe200078e02ff */
[-C--:B------:R-:W-:Y:S01]  /*2070*/  ISETP.GE.AND P0, PT, R16, R99.reuse, PT ;  /* 0x000000631000720c */ /* 0x080fe20003f06270 */
[----:B------:R-:W-:Y:S01]  /*2080*/  IMAD.IADD R69, R11, 0x1, R69 ;  /* 0x000000010b457824 */ /* 0x000fe200078e0245 */
[----:B------:R-:W-:Y:S01]  /*2090*/  ISETP.GE.AND P2, PT, R3, R99, PT ;  /* 0x000000630300720c */ /* 0x000fe20003f46270 */
[----:B------:R-:W-:Y:S01]  /*20a0*/  IMAD R11, R138, R7, R9 ;  /* 0x000000078a0b7224 */ /* 0x000fe200078e0209 */
[----:B------:R-:W-:Y:S01]  /*20b0*/  SEL R9, R99, RZ, P3 ;  /* 0x000000ff63097207 */ /* 0x000fe20001800000 */
[----:B------:R-:W-:Y:S01]  /*20c0*/  IMAD.IADD R87, R87, 0x1, R28 ;  /* 0x0000000157577824 */ /* 0x000fe200078e021c */
[----:B------:R-:W-:-:S02]  /*20d0*/  LOP3.LUT R28, R4, R5, RZ, 0xfc, !PT ;  /* 0x00000005041c7212 */ /* 0x000fc400078efcff */
[C---:B------:R-:W-:Y:S01]  /*20e0*/  SEL R5, R99.reuse, RZ, P0 ;  /* 0x000000ff63057207 */ /* 0x040fe20000000000 */
[----:B------:R-:W-:Y:S01]  /*20f0*/  IMAD.IADD R9, R0, 0x1, R9 ;  /* 0x0000000100097824 */ /* 0x000fe200078e0209 */
[----:B------:R-:W-:Y:S02]  /*2100*/  SEL R4, R99, RZ, P2 ;  /* 0x000000ff63047207 */ /* 0x000fe40001000000 */
[----:B------:R-:W-:Y:S02]  /*2110*/  LOP3.LUT R23, R23, 0xfffffffe, RZ, 0xc0, !PT ;  /* 0xfffffffe17177812 */ /* 0x000fe400078ec0ff */
[----:B------:R-:W-:Y:S01]  /*2120*/  IADD3 R5, R16, R5, RZ ;  /* 0x0000000510057210 */ /* 0x000fe20007ffe0ff */
[----:B------:R-:W-:Y:S01]  /*2130*/  IMAD.WIDE.U32 R66, R138, R6, R16 ;  /* 0x000000068a427225 */ /* 0x000fe200078e0010 */
[----:B------:R-:W-:-:S03]  /*2140*/  SHF.R.S32.HI R8, RZ, 0x1f, R9 ;  /* 0x0000001fff087819 */ /* 0x000fc60000011409 */
[----:B------:R-:W-:Y:S01]  /*2150*/  IMAD.WIDE.U32 R64, R138, R6, R140 ;  /* 0x000000068a407225 */ /* 0x000fe200078e008c */
[----:B------:R-:W-:-:S03]  /*2160*/  @P3 LOP3.LUT R23, R23, 0x1, RZ, 0xfc, !PT ;  /* 0x0000000117173812 */ /* 0x000fc600078efcff */
[----:B------:R-:W-:Y:S01]  /*2170*/  IMAD.IADD R10, R3, 0x1, R4 ;  /* 0x00000001030a7824 */ /* 0x000fe200078e0204 */
[----:B------:R-:W-:Y:S01]  /*2180*/  SHF.R.S32.HI R4, RZ, 0x1f, R5 ;  /* 0x0000001fff047819 */ /* 0x000fe20000011405 */
[----:B------:R-:W-:Y:S01]  /*2190*/  IMAD.IADD R67, R67, 0x1, R11 ;  /* 0x0000000143437824 */ /* 0x000fe200078e020b */
[----:B------:R-:W-:Y:S01]  /*21a0*/  LEA.HI R72, R8, R9, RZ, 0x3 ;  /* 0x0000000908487211 */ /* 0x000fe200078f18ff */
[----:B------:R-:W-:Y:S01]  /*21b0*/  IMAD.IADD R65, R11, 0x1, R65 ;  /* 0x000000010b417824 */ /* 0x000fe200078e0241 */
[----:B------:R-:W-:Y:S02]  /*21c0*/  SHF.R.S32.HI R11, RZ, 0x1f, R10 ;  /* 0x0000001fff0b7819 */ /* 0x000fe4000001140a */
[----:B------:R-:W-:Y:S02]  /*21d0*/  LOP3.LUT R23, R23, 0xfffffffd, RZ, 0xc0, !PT ;  /* 0xfffffffd17177812 */ /* 0x000fe400078ec0ff */
[----:B------:R-:W-:Y:S02]  /*21e0*/  LEA.HI R73, R4, R5, RZ, 0x3 ;  /* 0x0000000504497211 */ /* 0x000fe400078f18ff */
[----:B------:R-:W-:-:S02]  /*21f0*/  LEA.HI R9, R8, R9, RZ, 0x5 ;  /* 0x0000000908097211 */ /* 0x000fc400078f28ff */
[----:B------:R-:W-:Y:S02]  /*2200*/  LEA.HI R5, R4, R5, RZ, 0x5 ;  /* 0x0000000504057211 */ /* 0x000fe400078f28ff */
[-C--:B------:R-:W-:Y:S02]  /*2210*/  LEA.HI R4, R11, R10.reuse, RZ, 0x3 ;  /* 0x0000000a0b047211 */ /* 0x080fe400078f18ff */
[----:B------:R-:W-:Y:S02]  /*2220*/  @P2 LOP3.LUT R23, R23, 0x2, RZ, 0xfc, !PT ;  /* 0x0000000217172812 */ /* 0x000fe400078efcff */
[----:B------:R-:W-:Y:S01]  /*2230*/  LEA.HI R11, R11, R10, RZ, 0x5 ;  /* 0x0000000a0b0b7211 */ /* 0x000fe200078f28ff */
[----:B------:R-:W-:Y:S01]  /*2240*/  IMAD.SHL.U32 R10, R9, 0x80, RZ ;  /* 0x00000080090a7824 */ /* 0x000fe200078e00ff */
[----:B-----5:R-:W-:Y:S01]  /*2250*/  SHF.R.S32.HI R13, RZ, 0x1f, R97 ;  /* 0x0000001fff0d7819 */ /* 0x020fe20000011461 */
[----:B------:R-:W-:Y:S01]  /*2260*/  IMAD.SHL.U32 R8, R5, 0x80, RZ ;  /* 0x0000008005087824 */ /* 0x000fe200078e00ff */
[----:B------:R-:W-:Y:S01]  /*2270*/  LOP3.LUT R9, R143, 0x18, R72, 0xf8, !PT ;  /* 0x000000188f097812 */ /* 0x000fe200078ef848 */
[----:B------:R-:W-:Y:S01]  /*2280*/  VIADD R29, R15, 0xffffff80 ;  /* 0xffffff800f1d7836 */ /* 0x000fe20000000000 */
[----:B------:R-:W-:-:S02]  /*2290*/  LOP3.LUT R5, R143, 0x18, R73, 0xf8, !PT ;  /* 0x000000188f057812 */ /* 0x000fc400078ef849 */
[----:B------:R-:W-:Y:S01]  /*22a0*/  LOP3.LUT R23, R23, 0xfffffffb, RZ, 0xc0, !PT ;  /* 0xfffffffb17177812 */ /* 0x000fe200078ec0ff */
[----:B------:R-:W-:Y:S01]  /*22b0*/  IMAD R14, R13, R88, RZ ;  /* 0x000000580d0e7224 */ /* 0x000fe200078e02ff */
[----:B------:R-:W-:Y:S02]  /*22c0*/  LOP3.LUT R10, R10, 0xfffff000, RZ, 0xc0, !PT ;  /* 0xfffff0000a0a7812 */ /* 0x000fe400078ec0ff */
[-C--:B------:R-:W-:Y:S02]  /*22d0*/  LOP3.LUT R9, R9, R144.reuse, RZ, 0x3c, !PT ;  /* 0x0000009009097212 */ /* 0x080fe400078e3cff */
[----:B------:R-:W-:Y:S02]  /*22e0*/  LOP3.LUT R8, R8, 0xfffff000, RZ, 0xc0, !PT ;  /* 0xfffff00008087812 */ /* 0x000fe400078ec0ff */
[----:B------:R-:W-:Y:S02]  /*22f0*/  LOP3.LUT R5, R5, R144, RZ, 0x3c, !PT ;  /* 0x0000009005057212 */ /* 0x000fe400078e3cff */
[----:B------:R-:W-:Y:S01]  /*2300*/  LEA.HI R15, R29, R29, RZ, 0x1 ;  /* 0x0000001d1d0f7211 */ /* 0x000fe200078f08ff */
[----:B------:R-:W-:Y:S01]  /*2310*/  IMAD.WIDE.U32 R70, R97, R88, R70 ;  /* 0x0000005861467225 */ /* 0x000fe200078e0046 */
[----:B------:R-:W-:-:S02]  /*2320*/  IADD3 R95, R9, R10, R145 ;  /* 0x0000000a095f7210 */ /* 0x000fc40007ffe091 */
[----:B------:R-:W-:Y:S01]  /*2330*/  IADD3 R96, R5, R8, R145 ;  /* 0x0000000805607210 */ /* 0x000fe20007ffe091 */
[----:B------:R-:W-:Y:S01]  /*2340*/  IMAD R9, R97, R89, R14 ;  /* 0x0000005961097224 */ /* 0x000fe200078e020e */
[----:B------:R-:W-:Y:S01]  /*2350*/  LOP3.LUT R15, R15, 0xfffffffe, RZ, 0xc0, !PT ;  /* 0xfffffffe0f0f7812 */ /* 0x000fe200078ec0ff */
[----:B------:R-:W-:Y:S01]  /*2360*/  IMAD.SHL.U32 R12, R11, 0x80, RZ ;  /* 0x000000800b0c7824 */ /* 0x000fe200078e00ff */
[----:B------:R-:W-:Y:S01]  /*2370*/  LOP3.LUT R11, R143, 0x18, R4, 0xf8, !PT ;  /* 0x000000188f0b7812 */ /* 0x000fe200078ef804 */
[----:B------:R-:W-:Y:S02]  /*2380*/  IMAD R8, R13, R6, RZ ;  /* 0x000000060d087224 */ /* 0x000fe400078e02ff */
[----:B------:R-:W-:Y:S01]  /*2390*/  IMAD.WIDE.U32 R68, R97, R88, R68 ;  /* 0x0000005861447225 */ /* 0x000fe200078e0044 */
[----:B------:R-:W-:Y:S02]  /*23a0*/  IADD3 R86, R71, R9, RZ ;  /* 0x0000000947567210 */ /* 0x000fe40007ffe0ff */
[----:B------:R-:W-:Y:S01]  /*23b0*/  LOP3.LUT R12, R12, 0xfffff000, RZ, 0xc0, !PT ;  /* 0xfffff0000c0c7812 */ /* 0x000fe200078ec0ff */
[----:B------:R-:W-:Y:S01]  /*23c0*/  IMAD R81, R97, R7, R8 ;  /* 0x0000000761517224 */ /* 0x000fe200078e0208 */
[----:B------:R-:W-:Y:S01]  /*23d0*/  LOP3.LUT R11, R11, R144, RZ, 0x3c, !PT ;  /* 0x000000900b0b7212 */ /* 0x000fe200078e3cff */
[----:B------:R-:W-:Y:S01]  /*23e0*/  IMAD.WIDE.U32 R66, R97, R6, R66 ;  /* 0x0000000661427225 */ /* 0x000fe200078e0042 */
[----:B------:R-:W-:-:S03]  /*23f0*/  LOP3.LUT R10, R72, 0xfffffff8, RZ, 0xc0, !PT ;  /* 0xfffffff8480a7812 */ /* 0x000fc600078ec0ff */
[----:B------:R-:W-:Y:S01]  /*2400*/  VIADD R102, R20, 0x8 ;  /* 0x0000000814667836 */ /* 0x000fe20000000000 */
[----:B------:R-:W-:Y:S01]  /*2410*/  LOP3.LUT R20, R4, 0xfffffff8, RZ, 0xc0, !PT ;  /* 0xfffffff804147812 */ /* 0x000fe200078ec0ff */
[----:B------:R-:W-:Y:S01]  /*2420*/  IMAD.IADD R84, R9, 0x1, R69 ;  /* 0x0000000109547824 */ /* 0x000fe200078e0245 */
[----:B------:R-:W-:Y:S01]  /*2430*/  LOP3.LUT R9, R73, 0xfffffff8, RZ, 0xc0, !PT ;  /* 0xfffffff849097812 */ /* 0x000fe200078ec0ff */
[----:B------:R-:W-:Y:S01]  /*2440*/  IMAD.WIDE.U32 R64, R97, R6, R64 ;  /* 0x0000000661407225 */ /* 0x000fe200078e0040 */
[----:B------:R-:W-:-:S03]  /*2450*/  SHF.L.U64.HI R89, R88, 0x7, R89 ;  /* 0x0000000758597819 */ /* 0x000fc60000010259 */
[----:B------:R-:W-:Y:S01]  /*2460*/  IMAD.IADD R15, R29, 0x1, -R15 ;  /* 0x000000011d0f7824 */ /* 0x000fe200078e0a0f */
[----:B------:R-:W-:Y:S01]  /*2470*/  SHF.L.U32 R5, R88, 0x7, RZ ;  /* 0x0000000758057819 */ /* 0x000fe200000006ff */
[----:B------:R-:W-:Y:S01]  /*2480*/  IMAD.IADD R85, R67, 0x1, R81 ;  /* 0x0000000143557824 */ /* 0x000fe200078e0251 */
[C---:B------:R-:W-:Y:S01]  /*2490*/  SHF.L.U64.HI R90, R6.reuse, 0x7, R7 ;  /* 0x00000007065a7819 */ /* 0x040fe20000010207 */
[----:B------:R-:W-:Y:S01]  /*24a0*/  IMAD.SHL.U32 R6, R6, 0x80, RZ ;  /* 0x0000008006067824 */ /* 0x000fe200078e00ff */
[----:B------:R-:W-:Y:S01]  /*24b0*/  IADD3 R94, R11, R12, R145 ;  /* 0x0000000c0b5e7210 */ /* 0x000fe20007ffe091 */
[----:B------:R-:W-:Y:S01]  /*24c0*/  IMAD R8, R15, 0xc0, R138 ;  /* 0x000000c00f087824 */ /* 0x000fe200078e028a */
[----:B------:R-:W-:Y:S01]  /*24d0*/  SHF.R.S32.HI R7, RZ, 0x1f, R34 ;  /* 0x0000001fff077819 */ /* 0x000fe20000011422 */
[----:B------:R-:W-:Y:S01]  /*24e0*/  IMAD.SHL.U32 R99, R99, 0x2, RZ ;  /* 0x0000000263637824 */ /* 0x000fe200078e00ff */
[----:B------:R-:W-:Y:S01]  /*24f0*/  SHF.R.S32.HI R93, RZ, 0x1f, R9 ;  /* 0x0000001fff5d7819 */ /* 0x000fe20000011409 */
[----:B------:R-:W-:Y:S01]  /*2500*/  IMAD.IADD R81, R81, 0x1, R65 ;  /* 0x0000000151517824 */ /* 0x000fe200078e0241 */
[----:B------:R-:W-:-:S02]  /*2510*/  SHF.R.S32.HI R92, RZ, 0x1f, R10 ;  /* 0x0000001fff5c7819 */ /* 0x000fc4000001140a */
[----:B------:R-:W-:Y:S01]  /*2520*/  SHF.R.S32.HI R91, RZ, 0x1f, R20 ;  /* 0x0000001fff5b7819 */ /* 0x000fe20000011414 */
[----:B------:R-:W-:Y:S01]  /*2530*/  @!P6 BAR.SYNC.DEFER_BLOCKING 0x9, 0x100 ;  /* 0x024400000000eb1d */ /* 0x000fe20000010000 */
[----:B--2---:R-:W-:-:S13]  /*2540*/  LOP3.LUT P1, RZ, R21, 0x2, RZ, 0xc0, !PT ;  /* 0x0000000215ff7812 */ /* 0x004fda000782c0ff */
[----:B------:R-:W-:Y:S02]  /*2550*/  @P1 LOP3.LUT R23, R23, 0x4, RZ, 0xfc, !PT ;  /* 0x0000000417171812 */ /* 0x000fe400078efcff */
[----:B------:R-:W-:-:S04]  /*2560*/  ISETP.GE.AND P1, PT, R136, UR4, PT ;  /* 0x0000000488007c0c */ /* 0x000fc8000bf26270 */
[----:B------:R-:W-:-:S04]  /*2570*/  SEL R21, RZ, 0x20, P1 ;  /* 0x00000020ff157807 */ /* 0x000fc80000800000 */
[C---:B------:R-:W-:Y:S02]  /*2580*/  LOP3.LUT R21, R28.reuse, R21, RZ, 0xfc, !PT ;  /* 0x000000151c157212 */ /* 0x040fe400078efcff */
[----:B------:R-:W-:Y:S02]  /*2590*/  LOP3.LUT R28, R28, 0x1, RZ, 0xc0, !PT ;  /* 0x000000011c1c7812 */ /* 0x000fe400078ec0ff */
[----:B----4-:R-:W-:Y:S02]  /*25a0*/  SHF.R.S32.HI R88, RZ, 0x1f, R25 ;  /* 0x0000001fff587819 */ /* 0x010fe40000011419 */
[C---:B------:R-:W-:Y:S02]  /*25b0*/  LOP3.LUT R29, R21.reuse, 0x2, RZ, 0xc0, !PT ;  /* 0x00000002151d7812 */ /* 0x040fe400078ec0ff */
[----:B------:R-:W-:-:S07]  /*25c0*/  LOP3.LUT R30, R21, 0x4, RZ, 0xc0, !PT ;  /* 0x00000004151e7812 */ /* 0x000fce00078ec0ff */
.L_x_10464:
[----:B--23--:R-:W2:Y:S01]  /*25d0*/  LDL R31, [R1+0x48] ;  /* 0x00004800011f7983 */ /* 0x00cea20000100800 */
[----:B------:R-:W0:Y:S03]  /*25e0*/  LDC R76, c[0x0][0x430] ;  /* 0x00010c00ff4c7b82 */ /* 0x000e260000000800 */
[----:B------:R-:W3:Y:S01]  /*25f0*/  LDL R35, [R1+0x44] ;  /* 0x0000440001237983 */ /* 0x000ee20000100800 */
[----:B------:R-:W-:-:S04]  /*2600*/  VIADD R26, R26, 0xffffffff ;  /* 0xffffffff1a1a7836 */ /* 0x000fc80000000000 */
[----:B------:R-:W-:Y:S01]  /*2610*/  IMAD R12, R26, 0x80, R8 ;  /* 0x000000801a0c7824 */ /* 0x000fe200078e0208 */
[----:B-1----:R-:W1:Y:S04]  /*2620*/  LDC R98, c[0x0][0x3f4] ;  /* 0x0000fd00ff627b82 */ /* 0x002e680000000800 */
[----:B------:R-:W-:Y:S02]  /*2630*/  ISETP.GE.AND P1, PT, R12, R24, PT ;  /* 0x000000180c00720c */ /* 0x000fe40003f26270 */
[----:B0-----:R-:W-:Y:S02]  /*2640*/  ISETP.NE.AND P2, PT, R76, 0x1, PT ;  /* 0x000000014c00780c */ /* 0x001fe40003f45270 */
[----:B------:R-:W-:-:S11]  /*2650*/  ISETP.GT.OR P1, PT, R8, 0x7f, P1 ;  /* 0x0000007f0800780c */ /* 0x000fd60000f24670 */
[----:B------:R-:W0:Y:S08]  /*2660*/  @P2 LDC R11, c[0x0][0x434] ;  /* 0x00010d00ff0b2b82 */ /* 0x000e300000000800 */
[----:B------:R-:W4:Y:S08]  /*2670*/  @P2 LDC R32, c[0x0][0x438] ;  /* 0x00010e00ff202b82 */ /* 0x000f300000000800 */
[----:B------:R-:W1:Y:S01]  /*2680*/  @!P1 LDC.64 R14, c[0x0][0x428] ;  /* 0x00010a00ff0e9b82 */ /* 0x000e620000000a00 */
[----:B------:R-:W-:-:S07]  /*2690*/  IADD3 R38, R87, R12, RZ ;  /* 0x0000000c57267210 */ /* 0x000fce0007ffe0ff */
[----:B------:R-:W1:Y:S01]  /*26a0*/  @!P1 LDC.64 R12, c[0x0][0x418] ;  /* 0x00010600ff0c9b82 */ /* 0x000e620000000a00 */
[----:B0-----:R-:W-:-:S04]  /*26b0*/  @P2 IMAD.HI.U32 R11, R38, R11, RZ ;  /* 0x0000000b260b2227 */ /* 0x001fc800078e00ff */
[----:B------:R-:W-:Y:S01]  /*26c0*/  IMAD.MOV.U32 R36, RZ, RZ, R38 ;  /* 0x000000ffff247224 */ /* 0x000fe200078e0026 */
[----:B----4-:R-:W-:-:S04]  /*26d0*/  @P2 SHF.R.U32.HI R36, RZ, R32, R11 ;  /* 0x00000020ff242219 */ /* 0x010fc8000001160b */
[----:B------:R-:W-:Y:S01]  /*26e0*/  @!P1 SHF.R.S32.HI R37, RZ, 0x1f, R36 ;  /* 0x0000001fff259819 */ /* 0x000fe20000011424 */
[----:B-1----:R-:W-:-:S04]  /*26f0*/  @!P1 IMAD R32, R88, R14, RZ ;  /* 0x0000000e58209224 */ /* 0x002fc800078e02ff */
[C---:B------:R-:W-:Y:S02]  /*2700*/  @!P1 IMAD R11, R25.reuse, R15, R32 ;  /* 0x0000000f190b9224 */ /* 0x040fe400078e0220 */
[----:B------:R-:W-:-:S04]  /*2710*/  @!P1 IMAD.WIDE.U32 R14, R25, R14, R36 ;  /* 0x0000000e190e9225 */ /* 0x000fc800078e0024 */
[----:B------:R-:W-:Y:S01]  /*2720*/  @!P1 IMAD.IADD R11, R15, 0x1, R11 ;  /* 0x000000010f0b9824 */ /* 0x000fe200078e020b */
[----:B------:R-:W-:-:S04]  /*2730*/  @!P1 LEA R12, P2, R14, R12, 0x2 ;  /* 0x0000000c0e0c9211 */ /* 0x000fc800078410ff */
[----:B------:R-:W-:Y:S02]  /*2740*/  @!P1 LEA.HI.X R13, R14, R13, R11, 0x2, P2 ;  /* 0x0000000d0e0d9211 */ /* 0x000fe400010f140b */
[----:B------:R-:W-:Y:S01]  /*2750*/  ISETP.GE.AND P2, PT, R98, 0x1, PT ;  /* 0x000000016200780c */ /* 0x000fe20003f46270 */
[----:B------:R-:W-:Y:S01]  /*2760*/  IMAD.MOV.U32 R75, RZ, RZ, RZ ;  /* 0x000000ffff4b7224 */ /* 0x000fe200078e00ff */
[----:B------:R-:W-:Y:S05]  /*2770*/  YIELD ;  /* 0x0000000000007946 */ /* 0x000fea0003800000 */
[----:B------:R-:W-:Y:S01]  /*2780*/  IMAD.MOV R11, RZ, RZ, -R36 ;  /* 0x000000ffff0b7224 */ /* 0x000fe200078e0a24 */
[----:B------:R-:W-:Y:S01]  /*2790*/  BSSY B0, `(.L_x_10406) ;  /* 0x000040e000007945 */ /* 0x000fe20003800000 */
[----:B------:R0:W5:Y:S01]  /*27a0*/  @!P1 LDG.E R75, desc[UR42][R12.64] ;  /* 0x0000002a0c4b9981 */ /* 0x000162000c1e1900 */
[----:B------:R-:W-:Y:S01]  /*27b0*/  ISETP.GT.AND P1, PT, R26, R74, PT ;  /* 0x0000004a1a00720c */ /* 0x000fe20003f24270 */
[----:B------:R-:W-:Y:S01]  /*27c0*/  IMAD R76, R76, R11, R38 ;  /* 0x0000000b4c4c7224 */ /* 0x000fe200078e0226 */
[----:B--2---:R-:W-:Y:S01]  /*27d0*/  LOP3.LUT P3, RZ, R31, 0x2, RZ, 0xc0, !PT ;  /* 0x000000021fff7812 */ /* 0x004fe2000786c0ff */
[----:B---3--:R-:W-:-:S04]  /*27e0*/  IMAD R14, R18, 0x3000, R35 ;  /* 0x00003000120e7824 */ /* 0x008fc800078e0223 */
[----:B------:R-:W-:-:S08]  /*27f0*/  VIADD R32, R14, 0x10 ;  /* 0x000000100e207836 */ /* 0x000fd00000000000 */
[C---:B------:R-:W-:Y:S01]  /*2800*/  @P3 IADD3 R32, R14.reuse, -0x10, RZ ;  /* 0xfffffff00e203810 */ /* 0x040fe20007ffe0ff */
[----:B------:R-:W-:-:S04]  /*2810*/  IMAD R35, R14, 0x2, R27 ;  /* 0x000000020e237824 */ /* 0x000fc800078e021b */
[----:B------:R-:W-:Y:S01]  /*2820*/  IMAD R32, R32, 0x2, R27 ;  /* 0x0000000220207824 */ /* 0x000fe200078e021b */
[----:B0-----:R-:W-:Y:S06]  /*2830*/  @!P2 BRA `(.L_x_10407) ;  /* 0x0000003800e8a947 */ /* 0x001fec0003800000 */
[----:B------:R-:W-:Y:S01]  /*2840*/  SHF.R.S32.HI R77, RZ, 0x1f, R76 ;  /* 0x0000001fff4d7819 */ /* 0x000fe2000001144c */
[----:B------:R-:W-:Y:S01]  /*2850*/  ULDC.64 UR4, c[0x0][0x300] ;  /* 0x0000c00000047ab9 */ /* 0x000fe20000000a00 */
[----:B-----5:R-:W-:Y:S01]  /*2860*/  SHF.R.S32.HI R78, RZ, 0x1f, R75 ;  /* 0x0000001fff4e7819 */ /* 0x020fe2000001144b */
[----:B------:R-:W-:-:S04]  /*2870*/  IMAD.WIDE.U32 R12, R76, UR4, RZ ;  /* 0x000000044c0c7c25 */ /* 0x000fc8000f8e00ff */
[----:B------:R-:W-:Y:S02]  /*2880*/  IMAD R11, R77, UR4, RZ ;  /* 0x000000044d0b7c24 */ /* 0x000fe4000f8e02ff */
[----:B------:R-:W-:Y:S02]  /*2890*/  IMAD R36, R89, R26, RZ ;  /* 0x0000001a59247224 */ /* 0x000fe400078e02ff */
[----:B------:R-:W-:Y:S01]  /*28a0*/  IMAD R11, R76, UR5, R11 ;  /* 0x000000054c0b7c24 */ /* 0x000fe2000f8e020b */
[----:B------:R-:W-:Y:S01]  /*28b0*/  ULDC.64 UR4, c[0x0][0x310] ;  /* 0x0000c40000047ab9 */ /* 0x000fe20000000a00 */
[----:B------:R-:W-:Y:S02]  /*28c0*/  IMAD R79, R26, -0x80, R24 ;  /* 0xffffff801a4f7824 */ /* 0x000fe400078e0218 */
[----:B------:R-:W-:Y:S02]  /*28d0*/  IMAD R14, R78, UR4, RZ ;  /* 0x000000044e0e7c24 */ /* 0x000fe4000f8e02ff */
[----:B------:R-:W-:Y:S01]  /*28e0*/  IMAD.IADD R13, R13, 0x1, R11 ;  /* 0x000000010d0d7824 */ /* 0x000fe200078e020b */
[----:B------:R-:W-:Y:S01]  /*28f0*/  VIMNMX R79, R79, 0x80, PT ;  /* 0x000000804f4f7848 */ /* 0x000fe20003fe0100 */
[----:B------:R-:W-:-:S02]  /*2900*/  IMAD R11, R75, UR5, R14 ;  /* 0x000000054b0b7c24 */ /* 0x000fc4000f8e020e */
[----:B------:R-:W-:Y:S01]  /*2910*/  IMAD.WIDE.U32 R12, R75, UR4, R12 ;  /* 0x000000044b0c7c25 */ /* 0x000fe2000f8e000c */
[----:B------:R-:W-:-:S03]  /*2920*/  ULDC.64 UR4, c[0x0][0x308] ;  /* 0x0000c20000047ab9 */ /* 0x000fc60000000a00 */
[----:B------:R-:W-:Y:S02]  /*2930*/  IMAD R15, R7, UR4, RZ ;  /* 0x00000004070f7c24 */ /* 0x000fe4000f8e02ff */
[----:B------:R-:W-:Y:S01]  /*2940*/  IMAD.IADD R13, R13, 0x1, R11 ;  /* 0x000000010d0d7824 */ /* 0x000fe200078e020b */
[----:B------:R-:W-:Y:S01]  /*2950*/  SHF.R.S32.HI R11, RZ, 0x1f, R26 ;  /* 0x0000001fff0b7819 */ /* 0x000fe2000001141a */
[C---:B------:R-:W-:Y:S02]  /*2960*/  IMAD R15, R34.reuse, UR5, R15 ;  /* 0x00000005220f7c24 */ /* 0x040fe4000f8e020f */
[----:B------:R-:W-:Y:S01]  /*2970*/  IMAD.WIDE.U32 R12, R34, UR4, R12 ;  /* 0x00000004220c7c25 */ /* 0x000fe2000f8e000c */
[----:B------:R-:W-:-:S03]  /*2980*/  ULDC.64 UR4, c[0x0][0x2e8] ;  /* 0x0000ba0000047ab9 */ /* 0x000fc60000000a00 */
[----:B------:R-:W-:Y:S01]  /*2990*/  IMAD.IADD R61, R13, 0x1, R15 ;  /* 0x000000010d3d7824 */ /* 0x000fe200078e020f */
[----:B------:R-:W-:Y:S01]  /*29a0*/  LEA R60, P2, R12, UR4, 0x1 ;  /* 0x000000040c3c7c11 */ /* 0x000fe2000f8408ff */
[----:B------:R-:W-:Y:S01]  /*29b0*/  ULDC.U8 UR4, c[0x0][0x410] ;  /* 0x0001040000047ab9 */ /* 0x000fe20000000000 */
[----:B------:R-:W-:Y:S02]  /*29c0*/  IMAD R14, R90, R26, RZ ;  /* 0x0000001a5a0e7224 */ /* 0x000fe400078e02ff */
[----:B------:R-:W-:Y:S01]  /*29d0*/  LEA.HI.X R61, R12, UR5, R61, 0x1, P2 ;  /* 0x000000050c3d7c11 */ /* 0x000fe200090f0c3d */
[C---:B------:R-:W-:Y:S01]  /*29e0*/  IMAD R37, R11.reuse, R5, R36 ;  /* 0x000000050b257224 */ /* 0x040fe200078e0224 */
[----:B------:R-:W-:Y:S01]  /*29f0*/  ISETP.NE.AND P2, PT, RZ, UR4, PT ;  /* 0x00000004ff007c0c */ /* 0x000fe2000bf45270 */
[----:B------:R-:W-:Y:S02]  /*2a00*/  IMAD R31, R11, R6, R14 ;  /* 0x000000060b1f7224 */ /* 0x000fe400078e020e */
[----:B------:R-:W-:-:S04]  /*2a10*/  IMAD.WIDE.U32 R14, R6, R26, RZ ;  /* 0x0000001a060e7225 */ /* 0x000fc800078e00ff */
[----:B------:R-:W-:Y:S01]  /*2a20*/  IMAD.WIDE.U32 R12, R5, R26, RZ ;  /* 0x0000001a050c7225 */ /* 0x000fe200078e00ff */
[----:B------:R-:W-:-:S03]  /*2a30*/  IADD3 R11, R15, R31, RZ ;  /* 0x0000001f0f0b7210 */ /* 0x000fc60007ffe0ff */
[----:B------:R-:W-:Y:S02]  /*2a40*/  IMAD.IADD R31, R13, 0x1, R37 ;  /* 0x000000010d1f7824 */ /* 0x000fe400078e0225 */
[----:B------:R-:W-:Y:S05]  /*2a50*/  @!P2 BRA `(.L_x_10408) ;  /* 0x0000001c0008a947 */ /* 0x000fea0003800000 */
        /* <DEDUP_REMOVED lines=14> */
[----:B------:R-:W-:Y:S06]  /*2b40*/  @P3 BRA `(.L_x_10410) ;  /* 0x0000000000b43947 */ /* 0x000fec0003800000 */
[----:B------:R-:W2:Y:S04]  /*2b50*/  LDL R83, [R1+0x20] ;  /* 0x0000200001537983 */ /* 0x000ea80000100800 */
[----:B------:R-:W3:Y:S04]  /*2b60*/  LDL R82, [R1+0x18] ;  /* 0x0000180001527983 */ /* 0x000ee80000100800 */
[----:B------:R-:W4:Y:S04]  /*2b70*/  LDL R80, [R1+0x1c] ;  /* 0x00001c0001507983 */ /* 0x000f280000100800 */
[----:B------:R-:W4:Y:S04]  /*2b80*/  LDL R63, [R1+0x24] ;  /* 0x00002400013f7983 */ /* 0x000f280000100800 */
[----:B------:R-:W4:Y:S01]  /*2b90*/  LDL R62, [R1+0x28] ;  /* 0x00002800013e7983 */ /* 0x000f220000100800 */
[----:B------:R-:W-:Y:S01]  /*2ba0*/  IADD3 R14, P2, R64, R14, RZ ;  /* 0x0000000e400e7210 */ /* 0x000fe20007f5e0ff */
[----:B------:R-:W-:Y:S01]  /*2bb0*/  ULDC.64 UR4, c[0x0][0x3e8] ;  /* 0x0000fa0000047ab9 */ /* 0x000fe20000000a00 */
[----:B------:R-:W-:-:S02]  /*2bc0*/  CS2R R56, SRZ ;  /* 0x0000000000387805 */ /* 0x000fc4000001ff00 */
[----:B------:R-:W-:Y:S01]  /*2bd0*/  CS2R R58, SRZ ;  /* 0x00000000003a7805 */ /* 0x000fe2000001ff00 */
[----:B------:R-:W-:Y:S01]  /*2be0*/  IMAD.X R13, R11, 0x1, R81, P2 ;  /* 0x000000010b0d7824 */ /* 0x000fe200010e0651 */
[----:B------:R-:W-:-:S05]  /*2bf0*/  IADD3 R11, P2, R68, R12, RZ ;  /* 0x0000000c440b7210 */ /* 0x000fca0007f5e0ff */
[----:B------:R-:W-:Y:S01]  /*2c00*/  IMAD.X R36, R31, 0x1, R84, P2 ;  /* 0x000000011f247824 */ /* 0x000fe200010e0654 */
        /* <DEDUP_REMOVED lines=19> */
[----:B------:R0:W5:Y:S04]  /*2d40*/  @!P2 LDG.E.64 R52, desc[UR42][R12.64+0x10] ;  /* 0x0000102a0c34a981 */ /* 0x000168000c1e1b00 */
[----:B------:R0:W5:Y:S01]  /*2d50*/  @!P2 LDG.E.64 R54, desc[UR42][R14.64+0x10] ;  /* 0x0000102a0e36a981 */ /* 0x000162000c1e1b00 */
[----:B---3--:R-:W-:-:S13]  /*2d60*/  ISETP.GE.AND P2, PT, R82, R98, PT ;  /* 0x000000625200720c */ /* 0x008fda0003f46270 */
[----:B------:R0:W5:Y:S04]  /*2d70*/  @!P2 LDG.E.64 R48, desc[UR42][R12.64+0x20] ;  /* 0x0000202a0c30a981 */ /* 0x000168000c1e1b00 */
[----:B------:R0:W5:Y:S01]  /*2d80*/  @!P2 LDG.E.64 R50, desc[UR42][R14.64+0x20] ;  /* 0x0000202a0e32a981 */ /* 0x000162000c1e1b00 */
[----:B----4-:R-:W-:-:S13]  /*2d90*/  ISETP.GE.AND P2, PT, R80, R98, PT ;  /* 0x000000625000720c */ /* 0x010fda0003f46270 */
[----:B------:R0:W5:Y:S04]  /*2da0*/  @!P2 LDG.E.64 R44, desc[UR42][R12.64+0x30] ;  /* 0x0000302a0c2ca981 */ /* 0x000168000c1e1b00 */
[----:B------:R0:W5:Y:S01]  /*2db0*/  @!P2 LDG.E.64 R46, desc[UR42][R14.64+0x30] ;  /* 0x0000302a0e2ea981 */ /* 0x000162000c1e1b00 */
[----:B------:R-:W-:-:S13]  /*2dc0*/  ISETP.GE.AND P2, PT, R63, R98, PT ;  /* 0x000000623f00720c */ /* 0x000fda0003f46270 */
[----:B------:R0:W5:Y:S04]  /*2dd0*/  @!P2 LDG.E.64 R40, desc[UR42][R12.64+0x40] ;  /* 0x0000402a0c28a981 */ /* 0x000168000c1e1b00 */
[----:B------:R0:W5:Y:S01]  /*2de0*/  @!P2 LDG.E.64 R42, desc[UR42][R14.64+0x40] ;  /* 0x0000402a0e2aa981 */ /* 0x000162000c1e1b00 */
[----:B------:R-:W-:-:S13]  /*2df0*/  ISETP.GE.AND P2, PT, R62, R98, PT ;  /* 0x000000623e00720c */ /* 0x000fda0003f46270 */
[----:B------:R0:W5:Y:S04]  /*2e00*/  @!P2 LDG.E.64 R36, desc[UR42][R12.64+0x50] ;  /* 0x0000502a0c24a981 */ /* 0x000168000c1e1b00 */
[----:B------:R0:W5:Y:S02]  /*2e10*/  @!P2 LDG.E.64 R38, desc[UR42][R14.64+0x50] ;  /* 0x0000502a0e26a981 */ /* 0x000164000c1e1b00 */
.L_x_10410:
[----:B------:R-:W-:Y:S05]  /*2e20*/  BSYNC B1 ;  /* 0x0000000000017941 */ /* 0x000fea0003800000 */
.L_x_10409:
[----:B-----5:R-:W-:Y:S01]  /*2e30*/  IMAD.MOV.U32 R11, RZ, RZ, R36 ;  /* 0x000000ffff0b7224 */ /* 0x020fe200078e0024 */
[----:B0-----:R-:W-:Y:S01]  /*2e40*/  MOV R13, R40 ;  /* 0x00000028000d7202 */ /* 0x001fe20000000f00 */
[----:B------:R-:W-:Y:S01]  /*2e50*/  IMAD.MOV.U32 R12, RZ, RZ, R37 ;  /* 0x000000ffff0c7224 */ /* 0x000fe200078e0025 */
[----:B------:R-:W-:Y:S01]  /*2e60*/  UISETP.NE.AND UP0, UPT, UR40, 0x3, UPT ;  /* 0x000000032800788c */ /* 0x000fe2000bf05270 */
[----:B------:R-:W-:Y:S01]  /*2e70*/  IMAD.MOV.U32 R14, RZ, RZ, R45 ;  /* 0x000000ffff0e7224 */ /* 0x000fe200078e002d */
[----:B------:R-:W-:Y:S01]  /*2e80*/  PRMT R63, R11, 0x7610, R63 ;  /* 0x000076100b3f7816 */ /* 0x000fe2000000003f */
[----:B------:R-:W-:Y:S01]  /*2e90*/  IMAD.MOV.U32 R11, RZ, RZ, R41 ;  /* 0x000000ffff0b7224 */ /* 0x000fe200078e0029 */
[----:B------:R-:W-:Y:S01]  /*2ea0*/  PRMT R62, R62, 0x5410, R12 ;  /* 0x000054103e3e7816 */ /* 0x000fe2000000000c */
[----:B------:R-:W-:Y:S01]  /*2eb0*/  IMAD.MOV.U32 R12, RZ, RZ, R44 ;  /* 0x000000ffff0c7224 */ /* 0x000fe200078e002c */
[----:B------:R-:W-:Y:S02]  /*2ec0*/  PLOP3.LUT P2, PT, PT, PT, UP0, 0x80, 0x0 ;  /* 0x000000000000781c */ /* 0x000fe40003f4f008 */
[----:B------:R-:W-:Y:S01]  /*2ed0*/  PRMT R82, R13, 0x5410, R11 ;  /* 0x000054100d527816 */ /* 0x000fe2000000000b */
[----:B------:R-:W-:Y:S01]  /*2ee0*/  IMAD.MOV.U32 R11, RZ, RZ, R48 ;  /* 0x000000ffff0b7224 */ /* 0x000fe200078e0030 */
[----:B------:R-:W-:Y:S01]  /*2ef0*/  PRMT R103, R12, 0x5410, R14 ;  /* 0x000054100c677816 */ /* 0x000fe2000000000e */
[----:B------:R-:W-:-:S05]  /*2f00*/  IMAD.MOV.U32 R12, RZ, RZ, R49 ;  /* 0x000000ffff0c7224 */ /* 0x000fca00078e0031 */
[----:B------:R-:W-:Y:S01]  /*2f10*/  PRMT R107, R12, 0x5410, R11 ;  /* 0x000054100c6b7816 */ /* 0x000fe2000000000b */
[----:B------:R-:W-:Y:S01]  /*2f20*/  IMAD.MOV.U32 R12, RZ, RZ, R53 ;  /* 0x000000ffff0c7224 */ /* 0x000fe200078e0035 */
[----:B------:R-:W-:-:S04]  /*2f30*/  MOV R11, R52 ;  /* 0x00000034000b7202 */ /* 0x000fc80000000f00 */
[----:B------:R-:W-:Y:S01]  /*2f40*/  PRMT R108, R108, 0x5410, R11 ;  /* 0x000054106c6c7816 */ /* 0x000fe2000000000b */
[----:B------:R-:W-:Y:S01]  /*2f50*/  IMAD.MOV.U32 R11, RZ, RZ, R56 ;  /* 0x000000ffff0b7224 */ /* 0x000fe200078e0038 */
[----:B------:R-:W-:Y:S01]  /*2f60*/  PRMT R109, R12, 0x7610, R109 ;  /* 0x000076100c6d7816 */ /* 0x000fe2000000006d */
[----:B------:R-:W-:-:S03]  /*2f70*/  IMAD.MOV.U32 R12, RZ, RZ, R57 ;  /* 0x000000ffff0c7224 */ /* 0x000fc600078e0039 */
[----:B------:R-:W-:Y:S01]  /*2f80*/  PRMT R109, R109, 0x5410, R11 ;  /* 0x000054106d6d7816 */ /* 0x000fe2000000000b */
[----:B------:R-:W-:Y:S01]  /*2f90*/  IMAD.MOV.U32 R11, RZ, RZ, R38 ;  /* 0x000000ffff0b7224 */ /* 0x000fe200078e0026 */
[----:B------:R-:W-:Y:S01]  /*2fa0*/  PRMT R110, R12, 0x7610, R110 ;  /* 0x000076100c6e7816 */ /* 0x000fe2000000006e */
[----:B------:R-:W-:-:S03]  /*2fb0*/  IMAD.MOV.U32 R12, RZ, RZ, R39 ;  /* 0x000000ffff0c7224 */ /* 0x000fc600078e0027 */
[----:B------:R-:W-:Y:S01]  /*2fc0*/  PRMT R62, R11, 0x7610, R62 ;  /* 0x000076100b3e7816 */ /* 0x000fe2000000003e */
[----:B------:R-:W-:Y:S01]  /*2fd0*/  IMAD.MOV.U32 R11, RZ, RZ, R43 ;  /* 0x000000ffff0b7224 */ /* 0x000fe200078e002b */
[----:B------:R-:W-:Y:S02]  /*2fe0*/  PRMT R63, R63, 0x5410, R12 ;  /* 0x000054103f3f7816 */ /* 0x000fe4000000000c */
[----:B------:R-:W-:-:S04]  /*2ff0*/  MOV R12, R42 ;  /* 0x0000002a000c7202 */ /* 0x000fc80000000f00 */
[----:B------:R-:W-:Y:S01]  /*3000*/  PRMT R83, R12, 0x5410, R11 ;  /* 0x000054100c537816 */ /* 0x000fe2000000000b */
[----:B------:R-:W-:Y:S02]  /*3010*/  IMAD.MOV.U32 R12, RZ, RZ, R46 ;  /* 0x000000ffff0c7224 */ /* 0x000fe400078e002e */
[----:B------:R-:W-:-:S05]  /*3020*/  IMAD.MOV.U32 R11, RZ, RZ, R47 ;  /* 0x000000ffff0b7224 */ /* 0x000fca00078e002f */
[----:B------:R-:W-:Y:S01]  /*3030*/  PRMT R105, R12, 0x5410, R11 ;  /* 0x000054100c697816 */ /* 0x000fe2000000000b */
[----:B------:R-:W-:Y:S02]  /*3040*/  IMAD.MOV.U32 R12, RZ, RZ, R51 ;  /* 0x000000ffff0c7224 */ /* 0x000fe400078e0033 */
        /* <DEDUP_REMOVED lines=9> */
[----:B------:R-:W-:Y:S06]  /*30e0*/  @!P2 BRA `(.L_x_10411) ;  /* 0x000000000004a947 */ /* 0x000fec0003800000 */
[----:B------:R-:W-:Y:S01]  /*30f0*/  BPT.TRAP 0x1 ;  /* 0x000000040000795c */ /* 0x000fe20000300000 */
.L_x_10411:
[----:B------:R-:W-:Y:S01]  /*3100*/  IMAD R31, R18, 0x8, R2 ;  /* 0x00000008121f7824 */ /* 0x000fe200078e0202 */
[----:B------:R-:W-:Y:S01]  /*3110*/  SHF.L.U32 R80, R137, 0x1f, RZ ;  /* 0x0000001f89507819 */ /* 0x000fe200000006ff */
[----:B------:R-:W-:Y:S03]  /*3120*/  BSSY B1, `(.L_x_10412) ;  /* 0x0000003000017945 */ /* 0x000fe60003800000 */
[----:B------:R-:W0:Y:S02]  /*3130*/  SYNCS.PHASECHK.TRANS64.TRYWAIT P4, [R31+URZ+0x2d890], R80 ;  /* 0x02d890501f0075a7 */ /* 0x000e24000808017f */
[----:B0-----:R-:W-:Y:S05]  /*3140*/  @!P4 BRA `(.L_x_10413) ;  /* 0x000001580040c947 */ /* 0x001fea0003800000 */
.L_x_10662:
[----:B------:R-:W-:Y:S05]  /*3150*/  BSYNC B1 ;  /* 0x0000000000017941 */ /* 0x000fea0003800000 */
.L_x_10412:
[----:B------:R-:W-:-:S03]  /*3160*/  UMOV UR4, 0xffffffff ;  /* 0xffffffff00047882 */ /* 0x000fc60000000000 */
[----:B------:R-:W-:Y:S05]  /*3170*/  BRA.DIV UR4, `(.L_x_10414) ;  /* 0x0000015a04487947 */ /* 0x000fea000b800000 */
[----:B------:R-:W1:Y:S04]  /*3180*/  SHFL.IDX PT, R61, R61, RZ, 0x1e1f ;  /* 0x001e1fff3d3d7589 */ /* 0x000e6800000e0000 */
[----:B------:R-:W2:Y:S02]  /*3190*/  SHFL.IDX PT, R60, R60, RZ, 0x1e1f ;  /* 0x001e1fff3c3c7589 */ /* 0x000ea400000e0000 */
.L_x_10666:
[----:B------:R-:W-:Y:S05]  /*31a0*/  @P3 BRA `(.L_x_10415) ;  /* 0x0000003400b03947 */ /* 0x000fea0003800000 */
[----:B------:R-:W-:Y:S01]  /*31b0*/  ISETP.NE.AND P3, PT, R28, RZ, PT ;  /* 0x000000ff1c00720c */ /* 0x000fe20003f65270 */
[----:B------:R-:W-:-:S12]  /*31c0*/  BSSY B1, `(.L_x_10416) ;  /* 0x0000036000017945 */ /* 0x000fd80003800000 */
[----:B------:R-:W-:Y:S05]  /*31d0*/  @!P3 BRA `(.L_x_10417) ;  /* 0x0000000000d0b947 */ /* 0x000fea0003800000 */
[----:B------:R3:W4:Y:S01]  /*31e0*/  LDS.128 R12, [R35+0x15000] ;  /* 0x01500000230c7984 */ /* 0x0007220000000c00 */
[----:B------:R-:W-:Y:S01]  /*31f0*/  ISETP.GE.AND P3, PT, R140, R98, PT ;  /* 0x000000628c00720c */ /* 0x000fe20003f66270 */
[----:B------:R-:W-:-:S12]  /*3200*/  BSSY B2, `(.L_x_10418) ;  /* 0x000002e000027945 */ /* 0x000fd80003800000 */
[----:B---3--:R-:W-:Y:S05]  /*3210*/  @P3 BRA `(.L_x_10419) ;  /* 0x0000000000b03947 */ /* 0x008fea0003800000 */
[--C-:B------:R-:W-:Y:S02]  /*3220*/  SHF.R.U64 R11, R56, 0x10, R57.reuse ;  /* 0x00000010380b7819 */ /* 0x100fe40000001239 */
[----:B------:R-:W-:Y:S01]  /*3230*/  SHF.R.U32.HI R56, RZ, 0x10, R57 ;  /* 0x00000010ff387819 */ /* 0x000fe20000011639 */
[----:B----4-:R-:W-:Y:S01]  /*3240*/  IMAD.MOV.U32 R57, RZ, RZ, R13 ;  /* 0x000000ffff397224 */ /* 0x010fe200078e000d */
[--C-:B------:R-:W-:Y:S01]  /*3250*/  SHF.R.U64 R58, R58, 0x10, R59.reuse ;  /* 0x000000103a3a7819 */ /* 0x100fe2000000123b */
[----:B------:R-:W-:Y:S01]  /*3260*/  HADD2.F32 R11, -RZ, R11.H0_H0 ;  /* 0x2000000bff0b7230 */ /* 0x000fe20000004100 */
[----:B------:R-:W-:Y:S02]  /*3270*/  SHF.R.U32.HI R59, RZ, 0x10, R59 ;  /* 0x00000010ff3b7819 */ /* 0x000fe4000001163b */
[----:B------:R-:W-:Y:S02]  /*3280*/  HADD2.F32 R104, -RZ, R57.H1_H1 ;  /* 0x30000039ff687230 */ /* 0x000fe40000004100 */
[----:B------:R-:W-:-:S02]  /*3290*/  HADD2.F32 R13, -RZ, R58.H0_H0 ;  /* 0x2000003aff0d7230 */ /* 0x000fc40000004100 */
[----:B------:R-:W-:Y:S02]  /*32a0*/  HADD2.F32 R106, -RZ, R57.H0_H0 ;  /* 0x20000039ff6a7230 */ /* 0x000fe40000004100 */
[----:B------:R-:W-:Y:S02]  /*32b0*/  HADD2.F32 R59, -RZ, R59.H0_H0 ;  /* 0x2000003bff3b7230 */ /* 0x000fe40000004100 */
[-C--:B------:R-:W-:Y:S01]  /*32c0*/  FMUL.FTZ R57, R104, R13.reuse ;  /* 0x0000000d68397220 */ /* 0x080fe20000410000 */
[----:B------:R-:W-:-:S03]  /*32d0*/  FMUL.FTZ R13, R106, R13 ;  /* 0x0000000d6a0d7220 */ /* 0x000fc60000410000 */
[-C--:B------:R-:W-:Y:S01]  /*32e0*/  FFMA.FTZ R58, R106, R11.reuse, -R57 ;  /* 0x0000000b6a3a7223 */ /* 0x080fe20000010839 */
[----:B------:R-:W-:Y:S02]  /*32f0*/  HADD2.F32 R57, -RZ, R56.H0_H0 ;  /* 0x20000038ff397230 */ /* 0x000fe40000004100 */
[----:B------:R-:W-:Y:S01]  /*3300*/  FFMA.FTZ R11, R104, R11, R13 ;  /* 0x0000000b680b7223 */ /* 0x000fe2000001000d */
[--C-:B------:R-:W-:Y:S01]  /*3310*/  HADD2.F32 R104, -RZ, R15.reuse.H1_H1 ;  /* 0x3000000fff687230 */ /* 0x100fe20000004100 */
[----:B------:R-:W-:Y:S01]  /*3320*/  MOV R106, R12 ;  /* 0x0000000c006a7202 */ /* 0x000fe20000000f00 */
[----:B------:R-:W-:Y:S02]  /*3330*/  HADD2.F32 R56, -RZ, R15.H0_H0 ;  /* 0x2000000fff387230 */ /* 0x000fe40000004100 */
[----:B------:R-:W-:Y:S02]  /*3340*/  HADD2.F32 R15, -RZ, R109.H1_H1 ;  /* 0x3000006dff0f7230 */ /* 0x000fe40000004100 */
[----:B------:R-:W-:Y:S01]  /*3350*/  FMUL.FTZ R13, R104, R59 ;  /* 0x0000003b680d7220 */ /* 0x000fe20000410000 */
[----:B------:R-:W-:-:S02]  /*3360*/  HADD2.F32 R12, -RZ, R106.H1_H1 ;  /* 0x3000006aff0c7230 */ /* 0x000fc40000004100 */
[C---:B------:R-:W-:Y:S01]  /*3370*/  FMUL.FTZ R59, R56.reuse, R59 ;  /* 0x0000003b383b7220 */ /* 0x040fe20000410000 */
[----:B------:R-:W-:Y:S02]  /*3380*/  HADD2.F32 R106, -RZ, R106.H0_H0 ;  /* 0x2000006aff6a7230 */ /* 0x000fe40000004100 */
[-C--:B------:R-:W-:Y:S01]  /*3390*/  FFMA.FTZ R13, R56, R57.reuse, -R13 ;  /* 0x00000039380d7223 */ /* 0x080fe2000001080d */
[----:B------:R-:W-:Y:S01]  /*33a0*/  F2FP.F16.F32.PACK_AB R11, R11, R58 ;  /* 0x0000003a0b0b723e */ /* 0x000fe200000000ff */
[----:B------:R-:W-:Y:S01]  /*33b0*/  FFMA.FTZ R104, R104, R57, R59 ;  /* 0x0000003968687223 */ /* 0x000fe2000001003b */
[----:B------:R-:W-:-:S04]  /*33c0*/  HADD2.F32 R57, -RZ, R112.H0_H0 ;  /* 0x20000070ff397230 */ /* 0x000fc80000004100 */
[----:B------:R-:W-:Y:S01]  /*33d0*/  F2FP.F16.F32.PACK_AB R104, R104, R13 ;  /* 0x0000000d6868723e */ /* 0x000fe200000000ff */
[-C--:B------:R-:W-:Y:S01]  /*33e0*/  FMUL.FTZ R59, R12, R57.reuse ;  /* 0x000000390c3b7220 */ /* 0x080fe20000410000 */
[C---:B------:R-:W-:Y:S01]  /*33f0*/  FMUL.FTZ R57, R106.reuse, R57 ;  /* 0x000000396a397220 */ /* 0x040fe20000410000 */
[----:B------:R-:W-:Y:S02]  /*3400*/  IMAD.MOV.U32 R13, RZ, RZ, R11 ;  /* 0x000000ffff0d7224 */ /* 0x000fe400078e000b */
[-C--:B------:R-:W-:Y:S01]  /*3410*/  FFMA.FTZ R56, R106, R15.reuse, -R59 ;  /* 0x0000000f6a387223 */ /* 0x080fe2000001083b */
[----:B------:R-:W-:Y:S01]  /*3420*/  FFMA.FTZ R15, R12, R15, R57 ;  /* 0x0000000f0c0f7223 */ /* 0x000fe20000010039 */
[----:B------:R-:W-:Y:S02]  /*3430*/  HADD2.F32 R12, -RZ, R112.H1_H1 ;  /* 0x30000070ff0c7230 */ /* 0x000fe40000004100 */
[--C-:B------:R-:W-:Y:S02]  /*3440*/  HADD2.F32 R57, -RZ, R14.reuse.H1_H1 ;  /* 0x3000000eff397230 */ /* 0x100fe40000004100 */
[----:B------:R-:W-:-:S02]  /*3450*/  HADD2.F32 R59, -RZ, R14.H0_H0 ;  /* 0x2000000eff3b7230 */ /* 0x000fc40000004100 */
[----:B------:R-:W-:Y:S02]  /*3460*/  HADD2.F32 R106, -RZ, R110.H0_H0 ;  /* 0x2000006eff6a7230 */ /* 0x000fe40000004100 */
[-C--:B------:R-:W-:Y:S01]  /*3470*/  FMUL.FTZ R14, R57, R12.reuse ;  /* 0x0000000c390e7220 */ /* 0x080fe20000410000 */
[----:B------:R-:W-:-:S03]  /*3480*/  FMUL.FTZ R12, R59, R12 ;  /* 0x0000000c3b0c7220 */ /* 0x000fc60000410000 */
[-C--:B------:R-:W-:Y:S01]  /*3490*/  FFMA.FTZ R14, R59, R106.reuse, -R14 ;  /* 0x0000006a3b0e7223 */ /* 0x080fe2000001080e */
[----:B------:R-:W-:Y:S01]  /*34a0*/  FFMA.FTZ R57, R57, R106, R12 ;  /* 0x0000006a39397223 */ /* 0x000fe2000001000c */
[----:B------:R-:W-:Y:S01]  /*34b0*/  F2FP.F16.F32.PACK_AB R12, R15, R56 ;  /* 0x000000380f0c723e */ /* 0x000fe200000000ff */
[----:B------:R-:W-:-:S03]  /*34c0*/  IMAD.MOV.U32 R15, RZ, RZ, R104 ;  /* 0x000000ffff0f7224 */ /* 0x000fc600078e0068 */
[----:B------:R-:W-:-:S07]  /*34d0*/  F2FP.F16.F32.PACK_AB R14, R57, R14 ;  /* 0x0000000e390e723e */ /* 0x000fce00000000ff */
.L_x_10419:
[----:B------:R-:W-:Y:S05]  /*34e0*/  BSYNC B2 ;  /* 0x0000000000027941 */ /* 0x000fea0003800000 */
.L_x_10418:
[----:B--2---:R-:W-:-:S04]  /*34f0*/  LEA R56, P3, R16, R60, 0x1 ;  /* 0x0000003c10387211 */ /* 0x004fc800078608ff */
[----:B-1----:R-:W-:-:S05]  /*3500*/  LEA.HI.X R57, R16, R61, R17, 0x1, P3 ;  /* 0x0000003d10397211 */ /* 0x002fca00018f0c11 */
[----:B----4-:R3:W-:Y:S04]  /*3510*/  ST.E.128 desc[UR42][R56.64], R12 ;  /* 0x0000000c38007985 */ /* 0x0107e8000c101d2a */
.L_x_10417:
[----:B------:R-:W-:Y:S05]  /*3520*/  BSYNC B1 ;  /* 0x0000000000017941 */ /* 0x000fea0003800000 */
.L_x_10416:
[----:B------:R-:W-:Y:S01]  /*3530*/  ISETP.NE.AND P3, PT, R29, RZ, PT ;  /* 0x000000ff1d00720c */ /* 0x000fe20003f65270 */
[----:B------:R-:W-:-:S12]  /*3540*/  BSSY B1, `(.L_x_10420) ;  /* 0x0000037000017945 */ /* 0x000fd80003800000 */
[----:B------:R-:W-:Y:S05]  /*3550*/  @!P3 BRA `(.L_x_10421) ;  /* 0x0000000000d4b947 */ /* 0x000fea0003800000 */
[----:B------:R-:W4:Y:S01]  /*3560*/  LDL R11, [R1+0x20] ;  /* 0x00002000010b7983 */ /* 0x000f220000100800 */
[----:B------:R-:W-:Y:S03]  /*3570*/  BSSY B2, `(.L_x_10422) ;  /* 0x000002e000027945 */ /* 0x000fe60003800000 */
[----:B---3--:R3:W0:Y:S01]  /*3580*/  LDS.128 R12, [R32+0x15000] ;  /* 0x01500000200c7984 */ /* 0x0086220000000c00 */
[----:B----4-:R-:W-:-:S13]  /*3590*/  ISETP.GE.AND P3, PT, R11, R98, PT ;  /* 0x000000620b00720c */ /* 0x010fda0003f66270 */
[----:B0--3--:R-:W-:Y:S05]  /*35a0*/  @P3 BRA `(.L_x_10423) ;  /* 0x0000000000a83947 */ /* 0x009fea0003800000 */
[--C-:B------:R-:W-:Y:S01]  /*35b0*/  SHF.R.U64 R11, R52, 0x10, R53.reuse ;  /* 0x00000010340b7819 */ /* 0x100fe20000001235 */
[----:B------:R-:W-:Y:S01]  /*35c0*/  HADD2.F32 R57, -RZ, R111.H1_H1 ;  /* 0x3000006fff397230 */ /* 0x000fe20000004100 */
[----:B------:R-:W-:Y:S02]  /*35d0*/  SHF.R.U32.HI R52, RZ, 0x10, R53 ;  /* 0x00000010ff347819 */ /* 0x000fe40000011635 */
[--C-:B------:R-:W-:Y:S02]  /*35e0*/  SHF.R.U64 R53, R54, 0x10, R55.reuse ;  /* 0x0000001036357819 */ /* 0x100fe40000001237 */
[----:B------:R-:W-:Y:S01]  /*35f0*/  SHF.R.U32.HI R54, RZ, 0x10, R55 ;  /* 0x00000010ff367819 */ /* 0x000fe20000011637 */
[----:B------:R-:W-:Y:S02]  /*3600*/  IMAD.MOV.U32 R55, RZ, RZ, R13 ;  /* 0x000000ffff377224 */ /* 0x000fe400078e000d */
[----:B------:R-:W-:Y:S02]  /*3610*/  HADD2.F32 R13, -RZ, R53.H0_H0 ;  /* 0x20000035ff0d7230 */ /* 0x000fe40000004100 */
[----:B------:R-:W-:-:S02]  /*3620*/  HADD2.F32 R53, -RZ, R11.H0_H0 ;  /* 0x2000000bff357230 */ /* 0x000fc40000004100 */
[--C-:B------:R-:W-:Y:S02]  /*3630*/  HADD2.F32 R56, -RZ, R55.reuse.H1_H1 ;  /* 0x30000037ff387230 */ /* 0x100fe40000004100 */
[----:B------:R-:W-:Y:S02]  /*3640*/  HADD2.F32 R58, -RZ, R55.H0_H0 ;  /* 0x20000037ff3a7230 */ /* 0x000fe40000004100 */
[----:B------:R-:W-:Y:S02]  /*3650*/  HADD2.F32 R54, -RZ, R54.H0_H0 ;  /* 0x20000036ff367230 */ /* 0x000fe40000004100 */
[-C--:B------:R-:W-:Y:S01]  /*3660*/  FMUL.FTZ R11, R56, R13.reuse ;  /* 0x0000000d380b7220 */ /* 0x080fe20000410000 */
[----:B------:R-:W-:Y:S02]  /*3670*/  HADD2.F32 R52, -RZ, R52.H0_H0 ;  /* 0x20000034ff347230 */ /* 0x000fe40000004100 */
[----:B------:R-:W-:Y:S01]  /*3680*/  FMUL.FTZ R13, R58, R13 ;  /* 0x0000000d3a0d7220 */ /* 0x000fe20000410000 */
[----:B------:R-:W-:-:S02]  /*3690*/  HADD2.F32 R55, -RZ, R111.H0_H0 ;  /* 0x2000006fff377230 */ /* 0x000fc40000004100 */
[-C--:B------:R-:W-:Y:S01]  /*36a0*/  FFMA.FTZ R11, R58, R53.reuse, -R11 ;  /* 0x000000353a0b7223 */ /* 0x080fe2000001080b */
[----:B------:R-:W-:Y:S01]  /*36b0*/  FFMA.FTZ R56, R56, R53, R13 ;  /* 0x0000003538387223 */ /* 0x000fe2000001000d */
[--C-:B------:R-:W-:Y:S02]  /*36c0*/  HADD2.F32 R13, -RZ, R15.reuse.H1_H1 ;  /* 0x3000000fff0d7230 */ /* 0x100fe40000004100 */
[----:B------:R-:W-:Y:S02]  /*36d0*/  HADD2.F32 R53, -RZ, R15.H0_H0 ;  /* 0x2000000fff357230 */ /* 0x000fe40000004100 */
[----:B------:R-:W-:Y:S01]  /*36e0*/  F2FP.F16.F32.PACK_AB R11, R56, R11 ;  /* 0x0000000b380b723e */ /* 0x000fe200000000ff */
[-C--:B------:R-:W-:Y:S02]  /*36f0*/  FMUL.FTZ R58, R13, R54.reuse ;  /* 0x000000360d3a7220 */ /* 0x080fe40000410000 */
[C---:B------:R-:W-:Y:S02]  /*3700*/  FMUL.FTZ R54, R53.reuse, R54 ;  /* 0x0000003635367220 */ /* 0x040fe40000410000 */
[----:B------:R-:W-:Y:S01]  /*3710*/  FFMA.FTZ R15, R53, R52, -R58 ;  /* 0x00000034350f7223 */ /* 0x000fe2000001083a */
[----:B------:R-:W-:-:S02]  /*3720*/  HADD2.F32 R53, -RZ, R108.H1_H1 ;  /* 0x3000006cff357230 */ /* 0x000fc40000004100 */
[----:B------:R-:W-:Y:S01]  /*3730*/  FFMA.FTZ R52, R13, R52, R54 ;  /* 0x000000340d347223 */ /* 0x000fe20000010036 */
[--C-:B------:R-:W-:Y:S02]  /*3740*/  HADD2.F32 R54, -RZ, R12.reuse.H0_H0 ;  /* 0x2000000cff367230 */ /* 0x100fe40000004100 */
[----:B------:R-:W-:Y:S02]  /*3750*/  HADD2.F32 R12, -RZ, R12.H1_H1 ;  /* 0x3000000cff0c7230 */ /* 0x000fe40000004100 */
[----:B------:R-:W-:-:S03]  /*3760*/  F2FP.F16.F32.PACK_AB R15, R52, R15 ;  /* 0x0000000f340f723e */ /* 0x000fc600000000ff */
        /* <DEDUP_REMOVED lines=9> */
[----:B------:R-:W-:Y:S01]  /*3800*/  FMUL.FTZ R57, R54, R57 ;  /* 0x0000003936397220 */ /* 0x000fe20000410000 */
[----:B------:R-:W-:-:S02]  /*3810*/  IMAD.MOV.U32 R13, RZ, RZ, R11 ;  /* 0x000000ffff0d7224 */ /* 0x000fc400078e000b */
[-C--:B------:R-:W-:Y:S01]  /*3820*/  FFMA.FTZ R55, R54, R53.reuse, -R55 ;  /* 0x0000003536377223 */ /* 0x080fe20000010837 */
[----:B------:R-:W-:-:S05]  /*3830*/  FFMA.FTZ R14, R14, R53, R57 ;  /* 0x000000350e0e7223 */ /* 0x000fca0000010039 */
[----:B------:R-:W-:-:S07]  /*3840*/  F2FP.F16.F32.PACK_AB R14, R14, R55 ;  /* 0x000000370e0e723e */ /* 0x000fce00000000ff */
.L_x_10423:
[----:B------:R-:W-:Y:S05]  /*3850*/  BSYNC B2 ;  /* 0x0000000000027941 */ /* 0x000fea0003800000 */
.L_x_10422:
[----:B--2---:R-:W-:Y:S01]  /*3860*/  MOV R52, R60 ;  /* 0x0000003c00347202 */ /* 0x004fe20000000f00 */
[----:B------:R-:W-:Y:S02]  /*3870*/  IMAD.SHL.U32 R11, R148, 0x8, RZ ;  /* 0x00000008940b7824 */ /* 0x000fe400078e00ff */
[----:B-1----:R-:W-:Y:S02]  /*3880*/  IMAD.MOV.U32 R53, RZ, RZ, R61 ;  /* 0x000000ffff357224 */ /* 0x002fe400078e003d */
[----:B------:R-:W-:-:S05]  /*3890*/  IMAD.WIDE R52, R11, 0x2, R52 ;  /* 0x000000020b347825 */ /* 0x000fca00078e0234 */
[----:B------:R4:W-:Y:S02]  /*38a0*/  ST.E.128 desc[UR42][R52.64], R12 ;  /* 0x0000000c34007985 */ /* 0x0009e4000c101d2a */
.L_x_10421:
[----:B------:R-:W-:Y:S05]  /*38b0*/  BSYNC B1 ;  /* 0x0000000000017941 */ /* 0x000fea0003800000 */
.L_x_10420:
[----:B------:R-:W-:Y:S01]  /*38c0*/  ISETP.NE.AND P3, PT, R30, RZ, PT ;  /* 0x000000ff1e00720c */ /* 0x000fe20003f65270 */
[----:B------:R-:W-:-:S12]  /*38d0*/  BSSY B1, `(.L_x_10424) ;  /* 0x0000037000017945 */ /* 0x000fd80003800000 */
[----:B------:R-:W-:Y:S05]  /*38e0*/  @!P3 BRA `(.L_x_10425) ;  /* 0x0000000000d4b947 */ /* 0x000fea0003800000 */
[----:B------:R-:W5:Y:S01]  /*38f0*/  LDL R11, [R1+0x18] ;  /* 0x00001800010b7983 */ /* 0x000f620000100800 */
[----:B------:R-:W-:Y:S03]  /*3900*/  BSSY B2, `(.L_x_10426) ;  /* 0x000002e000027945 */ /* 0x000fe60003800000 */
[----:B---34-:R3:W4:Y:S01]  /*3910*/  LDS.128 R12, [R35+0x17000] ;  /* 0x01700000230c7984 */ /* 0x0187220000000c00 */
[----:B-----5:R-:W-:-:S13]  /*3920*/  ISETP.GE.AND P3, PT, R11, R98, PT ;  /* 0x000000620b00720c */ /* 0x020fda0003f66270 */
[----:B---34-:R-:W-:Y:S05]  /*3930*/  @P3 BRA `(.L_x_10427) ;  /* 0x0000000000a83947 */ /* 0x018fea0003800000 */
[----:B------:R-:W-:Y:S01]  /*3940*/  SHF.R.U64 R52, R50, 0x10, R51 ;  /* 0x0000001032347819 */ /* 0x000fe20000001233 */
[--C-:B------:R-:W-:Y:S01]  /*3950*/  HADD2.F32 R11, -RZ, R13.reuse.H1_H1 ;  /* 0x3000000dff0b7230 */ /* 0x100fe20000004100 */
[----:B------:R-:W-:Y:S01]  /*3960*/  SHF.R.U64 R48, R48, 0x10, R49 ;  /* 0x0000001030307819 */ /* 0x000fe20000001231 */
[----:B------:R-:W-:Y:S02]  /*3970*/  HADD2.F32 R13, -RZ, R13.H0_H0 ;  /* 0x2000000dff0d7230 */ /* 0x000fe40000004100 */
[----:B------:R-:W-:Y:S02]  /*3980*/  HADD2.F32 R52, -RZ, R52.H0_H0 ;  /* 0x20000034ff347230 */ /* 0x000fe40000004100 */
[----:B------:R-:W-:Y:S02]  /*3990*/  HADD2.F32 R48, -RZ, R48.H0_H0 ;  /* 0x20000030ff307230 */ /* 0x000fe40000004100 */
[----:B------:R-:W-:Y:S02]  /*39a0*/  HADD2.F32 R110, -RZ, R110.H1_H1 ;  /* 0x3000006eff6e7230 */ /* 0x000fe40000004100 */
[-C--:B------:R-:W-:Y:S01]  /*39b0*/  FMUL.FTZ R50, R11, R52.reuse ;  /* 0x000000340b327220 */ /* 0x080fe20000410000 */
[----:B------:R-:W-:-:S03]  /*39c0*/  FMUL.FTZ R52, R13, R52 ;  /* 0x000000340d347220 */ /* 0x000fc60000410000 */
[-C--:B------:R-:W-:Y:S01]  /*39d0*/  FFMA.FTZ R50, R13, R48.reuse, -R50 ;  /* 0x000000300d327223 */ /* 0x080fe20000010832 */
[----:B------:R-:W-:Y:S01]  /*39e0*/  FFMA.FTZ R11, R11, R48, R52 ;  /* 0x000000300b0b7223 */ /* 0x000fe20000010034 */
[----:B------:R-:W-:Y:S01]  /*39f0*/  SHF.R.U32.HI R52, RZ, 0x10, R51 ;  /* 0x00000010ff347819 */ /* 0x000fe20000011633 */
[--C-:B------:R-:W-:Y:S01]  /*3a00*/  HADD2.F32 R13, -RZ, R15.reuse.H1_H1 ;  /* 0x3000000fff0d7230 */ /* 0x100fe20000004100 */
[----:B------:R-:W-:Y:S01]  /*3a10*/  SHF.R.U32.HI R48, RZ, 0x10, R49 ;  /* 0x00000010ff307819 */ /* 0x000fe20000011631 */
[----:B------:R-:W-:Y:S01]  /*3a20*/  HADD2.F32 R15, -RZ, R15.H0_H0 ;  /* 0x2000000fff0f7230 */ /* 0x000fe20000004100 */
[----:B------:R-:W-:Y:S01]  /*3a30*/  F2FP.F16.F32.PACK_AB R11, R11, R50 ;  /* 0x000000320b0b723e */ /* 0x000fe200000000ff */
[----:B------:R-:W-:Y:S02]  /*3a40*/  HADD2.F32 R52, -RZ, R52.H0_H0 ;  /* 0x20000034ff347230 */ /* 0x000fe40000004100 */
[----:B------:R-:W-:Y:S02]  /*3a50*/  HADD2.F32 R48, -RZ, R48.H0_H0 ;  /* 0x20000030ff307230 */ /* 0x000fe40000004100 */
[----:B------:R-:W-:-:S02]  /*3a60*/  HADD2.F32 R49, -RZ, R107.H1_H1 ;  /* 0x3000006bff317230 */ /* 0x000fc40000004100 */
[-C--:B------:R-:W-:Y:S01]  /*3a70*/  FMUL.FTZ R54, R13, R52.reuse ;  /* 0x000000340d367220 */ /* 0x080fe20000410000 */
[C---:B------:R-:W-:Y:S01]  /*3a80*/  FMUL.FTZ R52, R15.reuse, R52 ;  /* 0x000000340f347220 */ /* 0x040fe20000410000 */
[----:B------:R-:W-:Y:S02]  /*3a90*/  HADD2.F32 R107, -RZ, R107.H0_H0 ;  /* 0x2000006bff6b7230 */ /* 0x000fe40000004100 */
[-C--:B------:R-:W-:Y:S01]  /*3aa0*/  FFMA.FTZ R54, R15, R48.reuse, -R54 ;  /* 0x000000300f367223 */ /* 0x080fe20000010836 */
[----:B------:R-:W-:Y:S01]  /*3ab0*/  FFMA.FTZ R13, R13, R48, R52 ;  /* 0x000000300d0d7223 */ /* 0x000fe20000010034 */
[--C-:B------:R-:W-:Y:S02]  /*3ac0*/  HADD2.F32 R15, -RZ, R12.reuse.H1_H1 ;  /* 0x3000000cff0f7230 */ /* 0x100fe40000004100 */
[----:B------:R-:W-:Y:S02]  /*3ad0*/  HADD2.F32 R48, -RZ, R12.H0_H0 ;  /* 0x2000000cff307230 */ /* 0x000fe40000004100 */
[----:B------:R-:W-:Y:S01]  /*3ae0*/  F2FP.F16.F32.PACK_AB R54, R13, R54 ;  /* 0x000000360d36723e */ /* 0x000fe200000000ff */
[----:B------:R-:W-:Y:S01]  /*3af0*/  FMUL.FTZ R51, R15, R110 ;  /* 0x0000006e0f337220 */ /* 0x000fe20000410000 */
[----:B------:R-:W-:-:S02]  /*3b00*/  IMAD.MOV.U32 R13, RZ, RZ, R11 ;  /* 0x000000ffff0d7224 */ /* 0x000fc400078e000b */
[C---:B------:R-:W-:Y:S01]  /*3b10*/  FMUL.FTZ R110, R48.reuse, R110 ;  /* 0x0000006e306e7220 */ /* 0x040fe20000410000 */
[-C--:B------:R-:W-:Y:S01]  /*3b20*/  FFMA.FTZ R12, R48, R49.reuse, -R51 ;  /* 0x00000031300c7223 */ /* 0x080fe20000010833 */
[--C-:B------:R-:W-:Y:S02]  /*3b30*/  HADD2.F32 R48, -RZ, R14.reuse.H0_H0 ;  /* 0x2000000eff307230 */ /* 0x100fe40000004100 */
[----:B------:R-:W-:Y:S01]  /*3b40*/  FFMA.FTZ R15, R15, R49, R110 ;  /* 0x000000310f0f7223 */ /* 0x000fe2000001006e */
[----:B------:R-:W-:Y:S02]  /*3b50*/  HADD2.F32 R14, -RZ, R14.H1_H1 ;  /* 0x3000000eff0e7230 */ /* 0x000fe40000004100 */
[----:B------:R-:W-:Y:S02]  /*3b60*/  HADD2.F32 R49, -RZ, R108.H0_H0 ;  /* 0x2000006cff317230 */ /* 0x000fe40000004100 */
[----:B------:R-:W-:Y:S01]  /*3b70*/  F2FP.F16.F32.PACK_AB R12, R15, R12 ;  /* 0x0000000c0f0c723e */ /* 0x000fe200000000ff */
[----:B------:R-:W-:-:S02]  /*3b80*/  IMAD.MOV.U32 R15, RZ, RZ, R54 ;  /* 0x000000ffff0f7224 */ /* 0x000fc400078e0036 */
[-C--:B------:R-:W-:Y:S01]  /*3b90*/  FMUL.FTZ R51, R14, R49.reuse ;  /* 0x000000310e337220 */ /* 0x080fe20000410000 */
[----:B------:R-:W-:-:S03]  /*3ba0*/  FMUL.FTZ R49, R48, R49 ;  /* 0x0000003130317220 */ /* 0x000fc60000410000 */
[-C--:B------:R-:W-:Y:S01]  /*3bb0*/  FFMA.FTZ R48, R48, R107.reuse, -R51 ;  /* 0x0000006b30307223 */ /* 0x080fe20000010833 */
[----:B------:R-:W-:-:S05]  /*3bc0*/  FFMA.FTZ R49, R14, R107, R49 ;  /* 0x0000006b0e317223 */ /* 0x000fca0000010031 */
[----:B------:R-:W-:-:S07]  /*3bd0*/  F2FP.F16.F32.PACK_AB R14, R49, R48 ;  /* 0x00000030310e723e */ /* 0x000fce00000000ff */
.L_x_10427:
[----:B------:R-:W-:Y:S05]  /*3be0*/  BSYNC B2 ;  /* 0x0000000000027941 */ /* 0x000fea0003800000 */
.L_x_10426:
[----:B-1----:R-:W-:Y:S01]  /*3bf0*/  MOV R49, R61 ;  /* 0x0000003d00317202 */ /* 0x002fe20000000f00 */
[----:B------:R-:W-:Y:S02]  /*3c00*/  IMAD.SHL.U32 R11, R149, 0x8, RZ ;  /* 0x00000008950b7824 */ /* 0x000fe400078e00ff */
[----:B--2---:R-:W-:-:S04]  /*3c10*/  IMAD.MOV.U32 R48, RZ, RZ, R60 ;  /* 0x000000ffff307224 */ /* 0x004fc800078e003c */
[----:B------:R-:W-:-:S05]  /*3c20*/  IMAD.WIDE R48, R11, 0x2, R48 ;  /* 0x000000020b307825 */ /* 0x000fca00078e0230 */
[----:B------:R1:W-:Y:S02]  /*3c30*/  ST.E.128 desc[UR42][R48.64], R12 ;  /* 0x0000000c30007985 */ /* 0x0003e4000c101d2a */
.L_x_10425:
[----:B------:R-:W-:Y:S05]  /*3c40*/  BSYNC B1 ;  /* 0x0000000000017941 */ /* 0x000fea0003800000 */
.L_x_10424:
[----:B------:R-:W-:Y:S01]  /*3c50*/  LOP3.LUT P3, RZ, R21, 0x8, RZ, 0xc0, !PT ;  /* 0x0000000815ff7812 */ /* 0x000fe2000786c0ff */
[----:B------:R-:W-:-:S12]  /*3c60*/  BSSY B1, `(.L_x_10428) ;  /* 0x0000036000017945 */ /* 0x000fd80003800000 */
[----:B------:R-:W-:Y:S05]  /*3c70*/  @!P3 BRA `(.L_x_10429) ;  /* 0x0000000000d0b947 */ /* 0x000fea0003800000 */
[----:B------:R-:W5:Y:S01]  /*3c80*/  LDL R11, [R1+0x1c] ;  /* 0x00001c00010b7983 */ /* 0x000f620000100800 */
[C---:B-12---:R-:W-:Y:S01]  /*3c90*/  LEA R48, P3, R22.reuse, R60, 0x1 ;  /* 0x0000003c16307211 */ /* 0x046fe200078608ff */
[----:B------:R-:W-:Y:S02]  /*3ca0*/  BSSY B2, `(.L_x_10430) ;  /* 0x0000030000027945 */ /* 0x000fe40003800000 */
[----:B---34-:R1:W2:Y:S01]  /*3cb0*/  LDS.128 R12, [R32+0x17000] ;  /* 0x01700000200c7984 */ /* 0x0182a20000000c00 */
[----:B------:R-:W-:Y:S02]  /*3cc0*/  LEA.HI.X R49, R22, R61, R153, 0x1, P3 ;  /* 0x0000003d16317211 */ /* 0x000fe400018f0c99 */
[----:B-----5:R-:W-:-:S13]  /*3cd0*/  ISETP.GE.AND P3, PT, R11, R98, PT ;  /* 0x000000620b00720c */ /* 0x020fda0003f66270 */
[----:B-12---:R-:W-:Y:S05]  /*3ce0*/  @P3 BRA `(.L_x_10431) ;  /* 0x0000000000ac3947 */ /* 0x006fea0003800000 */
[----:B------:R-:W-:Y:S01]  /*3cf0*/  SHF.R.U64 R46, R46, 0x10, R47 ;  /* 0x000000102e2e7819 */ /* 0x000fe2000000122f */
[--C-:B------:R-:W-:Y:S01]  /*3d00*/  HADD2.F32 R11, -RZ, R13.reuse.H1_H1 ;  /* 0x3000000dff0b7230 */ /* 0x100fe20000004100 */
[----:B------:R-:W-:Y:S01]  /*3d10*/  SHF.R.U64 R50, R44, 0x10, R45 ;  /* 0x000000102c327819 */ /* 0x000fe2000000122d */
[----:B------:R-:W-:Y:S01]  /*3d20*/  HADD2.F32 R44, -RZ, R13.H0_H0 ;  /* 0x2000000dff2c7230 */ /* 0x000fe20000004100 */
[----:B------:R-:W-:Y:S01]  /*3d30*/  SHF.R.U32.HI R47, RZ, 0x10, R47 ;  /* 0x00000010ff2f7819 */ /* 0x000fe2000001162f */
[----:B------:R-:W-:Y:S02]  /*3d40*/  HADD2.F32 R46, -RZ, R46.H0_H0 ;  /* 0x2000002eff2e7230 */ /* 0x000fe40000004100 */
[----:B------:R-:W-:Y:S02]  /*3d50*/  HADD2.F32 R13, -RZ, R50.H0_H0 ;  /* 0x20000032ff0d7230 */ /* 0x000fe40000004100 */
[----:B------:R-:W-:Y:S02]  /*3d60*/  HADD2.F32 R47, -RZ, R47.H0_H0 ;  /* 0x2000002fff2f7230 */ /* 0x000fe40000004100 */
[-C--:B------:R-:W-:Y:S01]  /*3d70*/  FMUL.FTZ R51, R11, R46.reuse ;  /* 0x0000002e0b337220 */ /* 0x080fe20000410000 */
[----:B------:R-:W-:Y:S01]  /*3d80*/  FMUL.FTZ R46, R44, R46 ;  /* 0x0000002e2c2e7220 */ /* 0x000fe20000410000 */
[----:B------:R-:W-:-:S02]  /*3d90*/  HADD2.F32 R50, -RZ, R105.H0_H0 ;  /* 0x20000069ff327230 */ /* 0x000fc40000004100 */
[-C--:B------:R-:W-:Y:S01]  /*3da0*/  FFMA.FTZ R44, R44, R13.reuse, -R51 ;  /* 0x0000000d2c2c7223 */ /* 0x080fe20000010833 */
[----:B------:R-:W-:Y:S01]  /*3db0*/  FFMA.FTZ R11, R11, R13, R46 ;  /* 0x0000000d0b0b7223 */ /* 0x000fe2000001002e */
[----:B------:R-:W-:Y:S01]  /*3dc0*/  IMAD.MOV.U32 R13, RZ, RZ, R15 ;  /* 0x000000ffff0d7224 */ /* 0x000fe200078e000f */
[----:B------:R-:W-:Y:S01]  /*3dd0*/  SHF.R.U32.HI R46, RZ, 0x10, R45 ;  /* 0x00000010ff2e7819 */ /* 0x000fe2000001162d */
[----:B------:R-:W-:Y:S02]  /*3de0*/  IMAD.MOV.U32 R45, RZ, RZ, R12 ;  /* 0x000000ffff2d7224 */ /* 0x000fe400078e000c */
[----:B------:R-:W-:Y:S01]  /*3df0*/  HADD2.F32 R51, -RZ, R14.H0_H0 ;  /* 0x2000000eff337230 */ /* 0x000fe20000004100 */
[----:B------:R-:W-:Y:S01]  /*3e00*/  F2FP.F16.F32.PACK_AB R11, R11, R44 ;  /* 0x0000002c0b0b723e */ /* 0x000fe200000000ff */
[--C-:B------:R-:W-:Y:S02]  /*3e10*/  HADD2.F32 R15, -RZ, R13.reuse.H1_H1 ;  /* 0x3000000dff0f7230 */ /* 0x100fe40000004100 */
[----:B------:R-:W-:-:S02]  /*3e20*/  HADD2.F32 R12, -RZ, R13.H0_H0 ;  /* 0x2000000dff0c7230 */ /* 0x000fc40000004100 */
[----:B------:R-:W-:Y:S02]  /*3e30*/  HADD2.F32 R46, -RZ, R46.H0_H0 ;  /* 0x2000002eff2e7230 */ /* 0x000fe40000004100 */
[CC--:B------:R-:W-:Y:S01]  /*3e40*/  FMUL.FTZ R13, R15.reuse, R47.reuse ;  /* 0x0000002f0f0d7220 */ /* 0x0c0fe20000410000 */
[C---:B------:R-:W-:Y:S01]  /*3e50*/  FMUL.FTZ R52, R12.reuse, R47 ;  /* 0x0000002f0c347220 */ /* 0x040fe20000410000 */
[--C-:B------:R-:W-:Y:S02]  /*3e60*/  HADD2.F32 R47, -RZ, R45.reuse.H0_H0 ;  /* 0x2000002dff2f7230 */ /* 0x100fe40000004100 */
[-C--:B------:R-:W-:Y:S01]  /*3e70*/  FFMA.FTZ R12, R12, R46.reuse, -R13 ;  /* 0x0000002e0c0c7223 */ /* 0x080fe2000001080d */
[----:B------:R-:W-:Y:S02]  /*3e80*/  HADD2.F32 R13, -RZ, R45.H1_H1 ;  /* 0x3000002dff0d7230 */ /* 0x000fe40000004100 */
[----:B------:R-:W-:Y:S01]  /*3e90*/  FFMA.FTZ R15, R15, R46, R52 ;  /* 0x0000002e0f0f7223 */ /* 0x000fe20000010034 */
[----:B------:R-:W-:-:S02]  /*3ea0*/  HADD2.F32 R46, -RZ, R103.H0_H0 ;  /* 0x20000067ff2e7230 */ /* 0x000fc40000004100 */
[-C--:B------:R-:W-:Y:S01]  /*3eb0*/  FMUL.FTZ R56, R47, R50.reuse ;  /* 0x000000322f387220 */ /* 0x080fe20000410000 */
[----:B------:R-:W-:Y:S02]  /*3ec0*/  HADD2.F32 R52, -RZ, R105.H1_H1 ;  /* 0x30000069ff347230 */ /* 0x000fe40000004100 */
[C---:B------:R-:W-:Y:S01]  /*3ed0*/  FMUL.FTZ R54, R13.reuse, R50 ;  /* 0x000000320d367220 */ /* 0x040fe20000410000 */
[----:B------:R-:W-:Y:S02]  /*3ee0*/  HADD2.F32 R45, -RZ, R14.H1_H1 ;  /* 0x3000000eff2d7230 */ /* 0x000fe40000004100 */
[-C--:B------:R-:W-:Y:S01]  /*3ef0*/  FFMA.FTZ R13, R13, R46.reuse, R56 ;  /* 0x0000002e0d0d7223 */ /* 0x080fe20000010038 */
[----:B------:R-:W-:Y:S02]  /*3f00*/  HADD2.F32 R50, -RZ, R103.H1_H1 ;  /* 0x30000067ff327230 */ /* 0x000fe40000004100 */
[----:B------:R-:W-:Y:S01]  /*3f10*/  FFMA.FTZ R14, R47, R46, -R54 ;  /* 0x0000002e2f0e7223 */ /* 0x000fe20000010836 */
[----:B------:R-:W-:Y:S01]  /*3f20*/  F2FP.F16.F32.PACK_AB R15, R15, R12 ;  /* 0x0000000c0f0f723e */ /* 0x000fe200000000ff */
[-C--:B------:R-:W-:Y:S01]  /*3f30*/  FMUL.FTZ R54, R45, R52.reuse ;  /* 0x000000342d367220 */ /* 0x080fe20000410000 */
[----:B------:R-:W-:-:S02]  /*3f40*/  FMUL.FTZ R52, R51, R52 ;  /* 0x0000003433347220 */ /* 0x000fc40000410000 */
[----:B------:R-:W-:Y:S01]  /*3f50*/  F2FP.F16.F32.PACK_AB R12, R13, R14 ;  /* 0x0000000e0d0c723e */ /* 0x000fe200000000ff */
[-C--:B------:R-:W-:Y:S01]  /*3f60*/  FFMA.FTZ R54, R51, R50.reuse, -R54 ;  /* 0x0000003233367223 */ /* 0x080fe20000010836 */
[----:B------:R-:W-:Y:S01]  /*3f70*/  FFMA.FTZ R45, R45, R50, R52 ;  /* 0x000000322d2d7223 */ /* 0x000fe20000010034 */
[----:B------:R-:W-:-:S04]  /*3f80*/  IMAD.MOV.U32 R13, RZ, RZ, R11 ;  /* 0x000000ffff0d7224 */ /* 0x000fc800078e000b */
[----:B------:R-:W-:-:S07]  /*3f90*/  F2FP.F16.F32.PACK_AB R14, R45, R54 ;  /* 0x000000362d0e723e */ /* 0x000fce00000000ff */
.L_x_10431:
[----:B------:R-:W-:Y:S05]  /*3fa0*/  BSYNC B2 ;  /* 0x0000000000027941 */ /* 0x000fea0003800000 */
.L_x_10430:
[----:B------:R1:W-:Y:S02]  /*3fb0*/  ST.E.128 desc[UR42][R48.64], R12 ;  /* 0x0000000c30007985 */ /* 0x0003e4000c101d2a */
.L_x_10429:
[----:B------:R-:W-:Y:S05]  /*3fc0*/  BSYNC B1 ;  /* 0x0000000000017941 */ /* 0x000fea0003800000 */
.L_x_10428:
[----:B------:R-:W-:Y:S01]  /*3fd0*/  LOP3.LUT P3, RZ, R21, 0x10, RZ, 0xc0, !PT ;  /* 0x0000001015ff7812 */ /* 0x000fe2000786c0ff */
[----:B------:R-:W-:-:S12]  /*3fe0*/  BSSY B1, `(.L_x_10432) ;  /* 0x0000035000017945 */ /* 0x000fd80003800000 */
[----:B------:R-:W-:Y:S05]  /*3ff0*/  @!P3 BRA `(.L_x_10433) ;  /* 0x0000000000ccb947 */ /* 0x000fea0003800000 */
[----:B------:R-:W5:Y:S01]  /*4000*/  LDL R11, [R1+0x24] ;  /* 0x00002400010b7983 */ /* 0x000f620000100800 */
[C---:B--2---:R-:W-:Y:S01]  /*4010*/  LEA R44, P3, R19.reuse, R60, 0x1 ;  /* 0x0000003c132c7211 */ /* 0x044fe200078608ff */
[----:B------:R-:W-:Y:S02]  /*4020*/  BSSY B2, `(.L_x_10434) ;  /* 0x000002f000027945 */ /* 0x000fe40003800000 */
[----:B-1-34-:R1:W2:Y:S01]  /*4030*/  LDS.128 R12, [R35+0x19000] ;  /* 0x01900000230c7984 */ /* 0x01a2a20000000c00 */
[----:B------:R-:W-:Y:S02]  /*4040*/  LEA.HI.X R45, R19, R61, R152, 0x1, P3 ;  /* 0x0000003d132d7211 */ /* 0x000fe400018f0c98 */
[----:B-----5:R-:W-:-:S13]  /*4050*/  ISETP.GE.AND P3, PT, R11, R98, PT ;  /* 0x000000620b00720c */ /* 0x020fda0003f66270 */
[----:B-12---:R-:W-:Y:S05]  /*4060*/  @P3 BRA `(.L_x_10435) ;  /* 0x0000000000a83947 */ /* 0x006fea0003800000 */
[--C-:B------:R-:W-:Y:S02]  /*4070*/  SHF.R.U64 R11, R42, 0x10, R43.reuse ;  /* 0x000000102a0b7819 */ /* 0x100fe4000000122b */
[----:B------:R-:W-:Y:S02]  /*4080*/  SHF.R.U32.HI R48, RZ, 0x10, R43 ;  /* 0x00000010ff307819 */ /* 0x000fe4000001162b */
[--C-:B------:R-:W-:Y:S01]  /*4090*/  SHF.R.U64 R47, R40, 0x10, R41.reuse ;  /* 0x00000010282f7819 */ /* 0x100fe20000001229 */
[----:B------:R-:W-:Y:S01]  /*40a0*/  IMAD.MOV.U32 R40, RZ, RZ, R12 ;  /* 0x000000ffff287224 */ /* 0x000fe200078e000c */
        /* <DEDUP_REMOVED lines=38> */
.L_x_10435:
[----:B------:R-:W-:Y:S05]  /*4310*/  BSYNC B2 ;  /* 0x0000000000027941 */ /* 0x000fea0003800000 */
.L_x_10434:
[----:B------:R1:W-:Y:S02]  /*4320*/  ST.E.128 desc[UR42][R44.64], R12 ;  /* 0x0000000c2c007985 */ /* 0x0003e4000c101d2a */
.L_x_10433:
[----:B------:R-:W-:Y:S05]  /*4330*/  BSYNC B1 ;  /* 0x0000000000017941 */ /* 0x000fea0003800000 */
.L_x_10432:
[----:B------:R-:W-:-:S13]  /*4340*/  LOP3.LUT P3, RZ, R21, 0x20, RZ, 0xc0, !PT ;  /* 0x0000002015ff7812 */ /* 0x000fda000786c0ff */
        /* <DEDUP_REMOVED lines=28> */
[----:B------:R-:W-:-:S02]  /*4510*/  HADD2.F32 R15, -RZ, R63.H0_H0 ;  /* 0x2000003fff0f7230 */ /* 0x000fc40000004100 */
[----:B------:R-:W-:Y:S02]  /*4520*/  HADD2.F32 R36, -RZ, R62.H0_H0 ;  /* 0x2000003eff247230 */ /* 0x000fe40000004100 */
[----:B------:R-:W-:Y:S02]  /*4530*/  HADD2.F32 R11, -RZ, R12.H1_H1 ;  /* 0x3000000cff0b7230 */ /* 0x000fe40000004100 */
[----:B------:R-:W-:Y:S02]  /*4540*/  HADD2.F32 R13, -RZ, R14.H1_H1 ;  /* 0x3000000eff0d7230 */ /* 0x000fe40000004100 */
[----:B------:R-:W-:Y:S02]  /*4550*/  HADD2.F32 R63, -RZ, R63.H1_H1 ;  /* 0x3000003fff3f7230 */ /* 0x000fe40000004100 */
[----:B------:R-:W-:Y:S01]  /*4560*/  FMUL.FTZ R37, R11, R36 ;  /* 0x000000240b257220 */ /* 0x000fe20000410000 */
[----:B------:R-:W-:Y:S02]  /*4570*/  HADD2.F32 R12, -RZ, R12.H0_H0 ;  /* 0x2000000cff0c7230 */ /* 0x000fe40000004100 */
[----:B------:R-:W-:-:S02]  /*4580*/  HADD2.F32 R14, -RZ, R14.H0_H0 ;  /* 0x2000000eff0e7230 */ /* 0x000fc40000004100 */
[----:B------:R-:W-:Y:S01]  /*4590*/  FMUL.FTZ R43, R13, R63 ;  /* 0x0000003f0d2b7220 */ /* 0x000fe20000410000 */
[----:B------:R-:W-:Y:S02]  /*45a0*/  HADD2.F32 R62, -RZ, R62.H1_H1 ;  /* 0x3000003eff3e7230 */ /* 0x000fe40000004100 */
[C---:B------:R-:W-:Y:S01]  /*45b0*/  FMUL.FTZ R36, R12.reuse, R36 ;  /* 0x000000240c247220 */ /* 0x040fe20000410000 */
[----:B------:R-:W-:Y:S01]  /*45c0*/  FFMA.FTZ R37, R12, R15, -R37 ;  /* 0x0000000f0c257223 */ /* 0x000fe20000010825 */
[C---:B------:R-:W-:Y:S02]  /*45d0*/  FMUL.FTZ R38, R14.reuse, R63 ;  /* 0x0000003f0e267220 */ /* 0x040fe40000410000 */
[----:B------:R-:W-:Y:S01]  /*45e0*/  FFMA.FTZ R36, R11, R15, R36 ;  /* 0x0000000f0b247223 */ /* 0x000fe20000010024 */
[-C--:B------:R-:W-:Y:S01]  /*45f0*/  FFMA.FTZ R43, R14, R62.reuse, -R43 ;  /* 0x0000003e0e2b7223 */ /* 0x080fe2000001082b */
[----:B------:R-:W-:Y:S01]  /*4600*/  FFMA.FTZ R38, R13, R62, R38 ;  /* 0x0000003e0d267223 */ /* 0x000fe20000010026 */
[----:B------:R-:W-:-:S02]  /*4610*/  F2FP.F16.F32.PACK_AB R13, R39, R44 ;  /* 0x0000002c270d723e */ /* 0x000fc400000000ff */
[----:B------:R-:W-:Y:S02]  /*4620*/  F2FP.F16.F32.PACK_AB R15, R45, R46 ;  /* 0x0000002e2d0f723e */ /* 0x000fe400000000ff */
[----:B------:R-:W-:Y:S02]  /*4630*/  F2FP.F16.F32.PACK_AB R12, R36, R37 ;  /* 0x00000025240c723e */ /* 0x000fe400000000ff */
[----:B------:R-:W-:-:S07]  /*4640*/  F2FP.F16.F32.PACK_AB R14, R38, R43 ;  /* 0x0000002b260e723e */ /* 0x000fce00000000ff */
.L_x_10437:
[----:B------:R-:W-:Y:S05]  /*4650*/  BSYNC B1 ;  /* 0x0000000000017941 */ /* 0x000fea0003800000 */
.L_x_10436:
[----:B------:R1:W-:Y:S01]  /*4660*/  ST.E.128 desc[UR42][R40.64], R12 ;  /* 0x0000000c28007985 */ /* 0x0003e2000c101d2a */
[----:B------:R-:W-:Y:S05]  /*4670*/  BRA `(.L_x_10415) ;  /* 0x00000020007c7947 */ /* 0x000fea0003800000 */
.L_x_10408:
        /* <DEDUP_REMOVED lines=21> */
[----:B------:R-:W-:-:S02]  /*47d0*/  IADD3 R11, P2, R70, R12, RZ ;  /* 0x0000000c460b7210 */ /* 0x000fc40007f5e0ff */
[----:B------:R-:W-:-:S03]  /*47e0*/  CS2R R56, SRZ ;  /* 0x0000000000387805 */ /* 0x000fc6000001ff00 */
        /* <DEDUP_REMOVED lines=23> */
.L_x_10439:
[----:B------:R-:W-:Y:S05]  /*4960*/  BSYNC B1 ;  /* 0x0000000000017941 */ /* 0x000fea0003800000 */
.L_x_10438:
[----:B-----5:R-:W-:Y:S01]  /*4970*/  IMAD.MOV.U32 R11, RZ, RZ, R38 ;  /* 0x000000ffff0b7224 */ /* 0x020fe200078e0026 */
[----:B------:R-:W-:Y:S01]  /*4980*/  UISETP.NE.AND UP0, UPT, UR40, 0x3, UPT ;  /* 0x000000032800788c */ /* 0x000fe2000bf05270 */
[----:B0-----:R-:W-:Y:S02]  /*4990*/  IMAD.MOV.U32 R12, RZ, RZ, R39 ;  /* 0x000000ffff0c7224 */ /* 0x001fe400078e0027 */
[----:B------:R-:W-:Y:S02]  /*49a0*/  IMAD.MOV.U32 R13, RZ, RZ, R36 ;  /* 0x000000ffff0d7224 */ /* 0x000fe400078e0024 */
[----:B------:R-:W-:Y:S01]  /*49b0*/  IMAD.MOV.U32 R14, RZ, RZ, R43 ;  /* 0x000000ffff0e7224 */ /* 0x000fe200078e002b */
        /* <DEDUP_REMOVED lines=37> */
[----:B------:R-:W-:Y:S02]  /*4c10*/  MOV R11, R56 ;  /* 0x00000038000b7202 */ /* 0x000fe40000000f00 */
[----:B------:R-:W-:Y:S02]  /*4c20*/  PRMT R107, R12, 0x7610, R107 ;  /* 0x000076100c6b7816 */ /* 0x000fe4000000006b */
[----:B------:R-:W-:Y:S01]  /*4c30*/  PRMT R120, R120, 0x5410, R11 ;  /* 0x0000541078787816 */ /* 0x000fe2000000000b */
[----:B------:R-:W-:Y:S06]  /*4c40*/  @!P2 BRA `(.L_x_10440) ;  /* 0x000000000004a947 */ /* 0x000fec0003800000 */
[----:B------:R-:W-:Y:S01]  /*4c50*/  BPT.TRAP 0x1 ;  /* 0x000000040000795c */ /* 0x000fe20000300000 */
.L_x_10440:
[----:B------:R-:W-:Y:S01]  /*4c60*/  IMAD R31, R18, 0x8, R2 ;  /* 0x00000008121f7824 */ /* 0x000fe200078e0202 */
[----:B------:R-:W-:Y:S01]  /*4c70*/  SHF.L.U32 R80, R137, 0x1f, RZ ;  /* 0x0000001f89507819 */ /* 0x000fe200000006ff */
[----:B------:R-:W-:Y:S03]  /*4c80*/  BSSY B1, `(.L_x_10441) ;  /* 0x0000003000017945 */ /* 0x000fe60003800000 */
[----:B------:R-:W0:Y:S02]  /*4c90*/  SYNCS.PHASECHK.TRANS64.TRYWAIT P4, [R31+URZ+0x2d890], R80 ;  /* 0x02d890501f0075a7 */ /* 0x000e24000808017f */
[----:B0-----:R-:W-:Y:S05]  /*4ca0*/  @!P4 BRA `(.L_x_10442) ;  /* 0x0000013c00c8c947 */ /* 0x001fea0003800000 */
.L_x_10667:
[----:B------:R-:W-:Y:S05]  /*4cb0*/  BSYNC B1 ;  /* 0x0000000000017941 */ /* 0x000fea0003800000 */
.L_x_10441:
[----:B------:R-:W-:-:S03]  /*4cc0*/  UMOV UR4, 0xffffffff ;  /* 0xffffffff00047882 */ /* 0x000fc60000000000 */
[----:B------:R-:W-:Y:S05]  /*4cd0*/  BRA.DIV UR4, `(.L_x_10443) ;  /* 0x0000013e04d07947 */ /* 0x000fea000b800000 */
[----:B------:R1:W2:Y:S04]  /*4ce0*/  SHFL.IDX PT, R83, R61, RZ, 0x1e1f ;  /* 0x001e1fff3d537589 */ /* 0x0002a800000e0000 */
[----:B------:R1:W3:Y:S02]  /*4cf0*/  SHFL.IDX PT, R82, R60, RZ, 0x1e1f ;  /* 0x001e1fff3c527589 */ /* 0x0002e400000e0000 */
.L_x_10671:
[----:B------:R-:W-:Y:S05]  /*4d00*/  @P3 BRA `(.L_x_10415) ;  /* 0x0000001800d83947 */ /* 0x000fea0003800000 */
[----:B------:R-:W4:Y:S01]  /*4d10*/  LDC R11, c[0x0][0x2f4] ;  /* 0x0000bd00ff0b7b82 */ /* 0x000f220000000800 */
[----:B------:R-:W-:Y:S01]  /*4d20*/  ISETP.NE.AND P3, PT, R28, RZ, PT ;  /* 0x000000ff1c00720c */ /* 0x000fe20003f65270 */
[----:B------:R-:W-:Y:S01]  /*4d30*/  BSSY B1, `(.L_x_10444) ;  /* 0x0000079000017945 */ /* 0x000fe20003800000 */
[----:B----4-:R-:W-:-:S11]  /*4d40*/  IMAD.IADD R103, R11, 0x1, -R99 ;  /* 0x000000010b677824 */ /* 0x010fd600078e0a63 */
[----:B------:R-:W-:Y:S05]  /*4d50*/  @!P3 BRA `(.L_x_10445) ;  /* 0x0000000400d8b947 */ /* 0x000fea0003800000 */
[----:B------:R-:W-:Y:S01]  /*4d60*/  SEL R12, R99, R103, !P0 ;  /* 0x00000067630c7207 */ /* 0x000fe20004000000 */
[----:B------:R-:W-:Y:S01]  /*4d70*/  BSSY B2, `(.L_x_10446) ;  /* 0x000006e000027945 */ /* 0x000fe20003800000 */
[----:B------:R-:W-:Y:S02]  /*4d80*/  ISETP.GE.AND P3, PT, R16, R98, PT ;  /* 0x000000621000720c */ /* 0x000fe40003f66270 */
[----:B------:R-:W-:-:S04]  /*4d90*/  SHF.R.S32.HI R13, RZ, 0x1f, R12 ;  /* 0x0000001fff0d7819 */ /* 0x000fc8000001140c */
[----:B------:R-:W-:-:S04]  /*4da0*/  LEA.HI R13, R13, R12, RZ, 0x4 ;  /* 0x0000000c0d0d7211 */ /* 0x000fc800078f20ff */
[----:B------:R-:W-:-:S04]  /*4db0*/  SHF.R.S32.HI R13, RZ, 0x4, R13 ;  /* 0x00000004ff0d7819 */ /* 0x000fc8000001140d */
[----:B------:R-:W-:-:S04]  /*4dc0*/  LEA.HI.SX32 R104, R73, R13, 0x1d ;  /* 0x0000000d49687211 */ /* 0x000fc800078feaff */
[----:B------:R-:W-:-:S04]  /*4dd0*/  SHF.R.S32.HI R12, RZ, 0x1f, R104 ;  /* 0x0000001fff0c7819 */ /* 0x000fc80000011468 */
[----:B------:R-:W-:Y:S01]  /*4de0*/  LEA.HI R12, R12, R104, RZ, 0x2 ;  /* 0x000000680c0c7211 */ /* 0x000fe200078f10ff */
[----:B------:R-:W-:-:S04]  /*4df0*/  IMAD.SHL.U32 R104, R104, 0x8, RZ ;  /* 0x0000000868687824 */ /* 0x000fc800078e00ff */
[----:B------:R-:W-:Y:S01]  /*4e00*/  IMAD.SHL.U32 R12, R12, 0x400, RZ ;  /* 0x000004000c0c7824 */ /* 0x000fe200078e00ff */
[----:B------:R-:W-:-:S04]  /*4e10*/  LOP3.LUT R13, R143, 0x18, R104, 0xf8, !PT ;  /* 0x000000188f0d7812 */ /* 0x000fc800078ef868 */
[----:B------:R-:W-:Y:S02]  /*4e20*/  LOP3.LUT R13, R13, R144, RZ, 0x3c, !PT ;  /* 0x000000900d0d7212 */ /* 0x000fe400078e3cff */
[----:B------:R-:W-:-:S04]  /*4e30*/  LOP3.LUT R12, R12, 0x7ffff000, RZ, 0xc0, !PT ;  /* 0x7ffff0000c0c7812 */ /* 0x000fc800078ec0ff */
[----:B------:R-:W-:-:S05]  /*4e40*/  IADD3 R12, R13, R12, R145 ;  /* 0x0000000c0d0c7210 */ /* 0x000fca0007ffe091 */
[C---:B-1----:R-:W-:Y:S02]  /*4e50*/  IMAD R60, R18.reuse, 0x3000, R12 ;  /* 0x00003000123c7824 */ /* 0x042fe400078e020c */
[----:B------:R-:W-:Y:S02]  /*4e60*/  IMAD R12, R18, 0x3000, R96 ;  /* 0x00003000120c7824 */ /* 0x000fe400078e0260 */
[----:B------:R-:W-:-:S03]  /*4e70*/  IMAD R60, R60, 0x2, R2 ;  /* 0x000000023c3c7824 */ /* 0x000fc600078e0202 */
[----:B------:R-:W-:-:S03]  /*4e80*/  LEA R12, R12, R2, 0x1 ;  /* 0x000000020c0c7211 */ /* 0x000fc600078e08ff */
[----:B------:R-:W1:Y:S04]  /*4e90*/  LDS.128 R60, [R60+0x15400] ;  /* 0x015400003c3c7984 */ /* 0x000e680000000c00 */
[----:B------:R-:W4:Y:S01]  /*4ea0*/  LDS.128 R12, [R12+0x15400] ;  /* 0x015400000c0c7984 */ /* 0x000f220000000c00 */
[----:B------:R-:W-:Y:S05]  /*4eb0*/  @P3 BRA `(.L_x_10447) ;  /* 0x0000000400643947 */ /* 0x000fea0003800000 */
[----:B-1----:R-:W-:Y:S01]  /*4ec0*/  IMAD.MOV.U32 R106, RZ, RZ, R61 ;  /* 0x000000ffff6a7224 */ /* 0x002fe200078e003d */
        /* <DEDUP_REMOVED lines=8> */
[-C--:B------:R-:W-:Y:S01]  /*4f50*/  FMUL.FTZ R61, R13, R107.reuse ;  /* 0x0000006b0d3d7220 */ /* 0x080fe20000410000 */
        /* <DEDUP_REMOVED lines=48> */
[----:B------:R-:W-:Y:S01]  /*5260*/  FMUL.FTZ R108, R105, R108 ;  /* 0x0000006c696c7220 */ /* 0x000fe20000410000 */
        /* <DEDUP_REMOVED lines=21> */
[----:B------:R-:W-:Y:S02]  /*53c0*/  IMAD.MOV.U32 R15, RZ, RZ, R63 ;  /* 0x000000ffff0f7224 */ /* 0x000fe400078e003f */
[-C--:B------:R-:W-:Y:S01]  /*53d0*/  FFMA.FTZ R57, R14, R46.reuse, -R57 ;  /* 0x0000002e0e397223 */ /* 0x080fe20000010839 */
[----:B------:R-:W-:Y:S01]  /*53e0*/  FFMA.FTZ R47, R62, R46, R47 ;  /* 0x0000002e3e2f7223 */ /* 0x000fe2000001002f */
[----:B------:R-:W-:-:S03]  /*53f0*/  IMAD.MOV.U32 R63, RZ, RZ, R107 ;  /* 0x000000ffff3f7224 */ /* 0x000fc600078e006b */
[----:B------:R-:W-:Y:S01]  /*5400*/  F2FP.F16.F32.PACK_AB R57, R57, R60 ;  /* 0x0000003c3939723e */ /* 0x000fe200000000ff */
[----:B------:R-:W-:Y:S01]  /*5410*/  IMAD.MOV.U32 R60, RZ, RZ, R44 ;  /* 0x000000ffff3c7224 */ /* 0x000fe200078e002c */
[----:B------:R-:W-:-:S03]  /*5420*/  F2FP.F16.F32.PACK_AB R47, R47, R105 ;  /* 0x000000692f2f723e */ /* 0x000fc600000000ff */
[----:B------:R-:W-:Y:S02]  /*5430*/  IMAD.MOV.U32 R14, RZ, RZ, R57 ;  /* 0x000000ffff0e7224 */ /* 0x000fe400078e0039 */
[----:B------:R-:W-:-:S07]  /*5440*/  IMAD.MOV.U32 R62, RZ, RZ, R47 ;  /* 0x000000ffff3e7224 */ /* 0x000fce00078e002f */
.L_x_10447:
[----:B------:R-:W-:Y:S05]  /*5450*/  BSYNC B2 ;  /* 0x0000000000027941 */ /* 0x000fea0003800000 */
.L_x_10446:
[----:B---3--:R-:W-:-:S04]  /*5460*/  LEA R44, P3, R9, R82, 0x1 ;  /* 0x00000052092c7211 */ /* 0x008fc800078608ff */
[----:B--2---:R-:W-:Y:S02]  /*5470*/  LEA.HI.X R45, R9, R83, R93, 0x1, P3 ;  /* 0x00000053092d7211 */ /* 0x004fe400018f0c5d */
[----:B------:R-:W-:-:S03]  /*5480*/  ISETP.GE.AND P3, PT, R104, R11, PT ;  /* 0x0000000b6800720c */ /* 0x000fc60003f66270 */
[----:B----4-:R2:W-:Y:S10]  /*5490*/  ST.E.128 desc[UR42][R44.64], R12 ;  /* 0x0000000c2c007985 */ /* 0x0105f4000c101d2a */
[----:B--2---:R-:W-:-:S05]  /*54a0*/  @!P3 IMAD.WIDE R12, R104, 0x2, R82 ;  /* 0x00000002680cb825 */ /* 0x004fca00078e0252 */
[----:B-1----:R4:W-:Y:S02]  /*54b0*/  @!P3 ST.E.128 desc[UR42][R12.64], R60 ;  /* 0x0000003c0c00b985 */ /* 0x0029e4000c101d2a */
.L_x_10445:
[----:B------:R-:W-:Y:S05]  /*54c0*/  BSYNC B1 ;  /* 0x0000000000017941 */ /* 0x000fea0003800000 */
.L_x_10444:
[----:B------:R-:W-:Y:S01]  /*54d0*/  ISETP.NE.AND P3, PT, R29, RZ, PT ;  /* 0x000000ff1d00720c */ /* 0x000fe20003f65270 */
[----:B------:R-:W-:-:S12]  /*54e0*/  BSSY B1, `(.L_x_10448) ;  /* 0x0000078000017945 */ /* 0x000fd80003800000 */
[----:B------:R-:W-:Y:S05]  /*54f0*/  @!P3 BRA `(.L_x_10449) ;  /* 0x0000000400d8b947 */ /* 0x000fea0003800000 */
[----:B------:R-:W-:Y:S01]  /*5500*/  LOP3.LUT P4, RZ, R23, 0x1, RZ, 0xc0, !PT ;  /* 0x0000000117ff7812 */ /* 0x000fe2000788c0ff */
[----:B------:R-:W-:Y:S01]  /*5510*/  BSSY B2, `(.L_x_10450) ;  /* 0x000006e000027945 */ /* 0x000fe20003800000 */
[----:B------:R-:W-:Y:S02]  /*5520*/  ISETP.GE.AND P3, PT, R0, R98, PT ;  /* 0x000000620000720c */ /* 0x000fe40003f66270 */
[----:B----4-:R-:W-:-:S04]  /*5530*/  SEL R12, R99, R103, !P4 ;  /* 0x00000067630c7207 */ /* 0x010fc80006000000 */
[----:B------:R-:W-:-:S04]  /*5540*/  SHF.R.S32.HI R13, RZ, 0x1f, R12 ;  /* 0x0000001fff0d7819 */ /* 0x000fc8000001140c */
[----:B------:R-:W-:-:S04]  /*5550*/  LEA.HI R13, R13, R12, RZ, 0x4 ;  /* 0x0000000c0d0d7211 */ /* 0x000fc800078f20ff */
[----:B------:R-:W-:-:S04]  /*5560*/  SHF.R.S32.HI R13, RZ, 0x4, R13 ;  /* 0x00000004ff0d7819 */ /* 0x000fc8000001140d */
[----:B------:R-:W-:-:S04]  /*5570*/  LEA.HI.SX32 R56, R72, R13, 0x1d ;  /* 0x0000000d48387211 */ /* 0x000fc800078feaff */
[----:B------:R-:W-:-:S04]  /*5580*/  SHF.R.S32.HI R12, RZ, 0x1f, R56 ;  /* 0x0000001fff0c7819 */ /* 0x000fc80000011438 */
[----:B------:R-:W-:Y:S02]  /*5590*/  LEA.HI R12, R12, R56, RZ, 0x2 ;  /* 0x000000380c0c7211 */ /* 0x000fe400078f10ff */
[----:B------:R-:W-:-:S03]  /*55a0*/  SHF.L.U32 R56, R56, 0x3, RZ ;  /* 0x0000000338387819 */ /* 0x000fc600000006ff */
[----:B------:R-:W-:Y:S01]  /*55b0*/  IMAD.SHL.U32 R12, R12, 0x400, RZ ;  /* 0x000004000c0c7824 */ /* 0x000fe200078e00ff */
[----:B------:R-:W-:-:S04]  /*55c0*/  LOP3.LUT R13, R143, 0x18, R56, 0xf8, !PT ;  /* 0x000000188f0d7812 */ /* 0x000fc800078ef838 */
[----:B------:R-:W-:Y:S02]  /*55d0*/  LOP3.LUT R13, R13, R144, RZ, 0x3c, !PT ;  /* 0x000000900d0d7212 */ /* 0x000fe400078e3cff */
[----:B------:R-:W-:-:S04]  /*55e0*/  LOP3.LUT R12, R12, 0x7ffff000, RZ, 0xc0, !PT ;  /* 0x7ffff0000c0c7812 */ /* 0x000fc800078ec0ff */
[----:B------:R-:W-:-:S05]  /*55f0*/  IADD3 R12, R13, R12, R145 ;  /* 0x0000000c0d0c7210 */ /* 0x000fca0007ffe091 */
[C---:B------:R-:W-:Y:S02]  /*5600*/  IMAD R44, R18.reuse, 0x3000, R12 ;  /* 0x00003000122c7824 */ /* 0x040fe400078e020c */
[----:B------:R-:W-:Y:S02]  /*5610*/  IMAD R12, R18, 0x3000, R95 ;  /* 0x00003000120c7824 */ /* 0x000fe400078e025f */
[--C-:B------:R-:W-:Y:S02]  /*5620*/  IMAD R44, R44, 0x2, R2.reuse ;  /* 0x000000022c2c7824 */ /* 0x100fe400078e0202 */
[----:B------:R-:W-:-:S04]  /*5630*/  IMAD R12, R12, 0x2, R2 ;  /* 0x000000020c0c7824 */ /* 0x000fc800078e0202 */
[----:B------:R-:W4:Y:S04]  /*5640*/  LDS.128 R44, [R44+0x15400] ;  /* 0x015400002c2c7984 */ /* 0x000f280000000c00 */
[----:B------:R-:W0:Y:S01]  /*5650*/  LDS.128 R12, [R12+0x15400] ;  /* 0x015400000c0c7984 */ /* 0x000e220000000c00 */
[----:B------:R-:W-:Y:S05]  /*5660*/  @P3 BRA `(.L_x_10451) ;  /* 0x0000000400603947 */ /* 0x000fea0003800000 */
[----:B----4-:R-:W-:Y:S01]  /*5670*/  IMAD.MOV.U32 R58, RZ, RZ, R45 ;  /* 0x000000ffff3a7224 */ /* 0x010fe200078e002d */
[----:B0-----:R-:W-:Y:S01]  /*5680*/  MOV R57, R13 ;  /* 0x0000000d00397202 */ /* 0x001fe20000000f00 */
[--C-:B------:R-:W-:Y:S01]  /*5690*/  HADD2.F32 R59, -RZ, R117.reuse.H1_H1 ;  /* 0x30000075ff3b7230 */ /* 0x100fe20000004100 */
[--C-:B------:R-:W-:Y:S01]  /*56a0*/  SHF.R.U64 R40, R40, 0x10, R41.reuse ;  /* 0x0000001028287819 */ /* 0x100fe20000001229 */
[----:B-1----:R-:W-:Y:S01]  /*56b0*/  HADD2.F32 R60, -RZ, R117.H0_H0 ;  /* 0x20000075ff3c7230 */ /* 0x002fe20000004100 */
[----:B------:R-:W-:Y:S01]  /*56c0*/  SHF.R.U32.HI R41, RZ, 0x10, R41 ;  /* 0x00000010ff297819 */ /* 0x000fe20000011629 */
[--C-:B------:R-:W-:Y:S01]  /*56d0*/  HADD2.F32 R13, -RZ, R58.reuse.H0_H0 ;  /* 0x2000003aff0d7230 */ /* 0x100fe20000004100 */
[----:B------:R-:W-:Y:S01]  /*56e0*/  SHF.R.U64 R42, R42, 0x10, R43 ;  /* 0x000000102a2a7819 */ /* 0x000fe2000000122b */
[----:B------:R-:W-:Y:S02]  /*56f0*/  HADD2.F32 R61, -RZ, R57.H0_H0 ;  /* 0x20000039ff3d7230 */ /* 0x000fe40000004100 */
[----:B------:R-:W-:-:S02]  /*5700*/  HADD2.F32 R58, -RZ, R58.H1_H1 ;  /* 0x3000003aff3a7230 */ /* 0x000fc40000004100 */
[-C--:B------:R-:W-:Y:S01]  /*5710*/  FMUL.FTZ R45, R13, R59.reuse ;  /* 0x0000003b0d2d7220 */ /* 0x080fe20000410000 */
[----:B------:R-:W-:Y:S02]  /*5720*/  HADD2.F32 R41, -RZ, R41.H0_H0 ;  /* 0x20000029ff297230 */ /* 0x000fe40000004100 */
[C---:B------:R-:W-:Y:S01]  /*5730*/  FMUL.FTZ R59, R61.reuse, R59 ;  /* 0x0000003b3d3b7220 */ /* 0x040fe20000410000 */
[----:B------:R-:W-:Y:S02]  /*5740*/  HADD2.F32 R40, -RZ, R40.H0_H0 ;  /* 0x20000028ff287230 */ /* 0x000fe40000004100 */
[-C--:B------:R-:W-:Y:S01]  /*5750*/  FFMA.FTZ R45, R61, R60.reuse, -R45 ;  /* 0x0000003c3d2d7223 */ /* 0x080fe2000001082d */
[----:B------:R-:W-:Y:S02]  /*5760*/  HADD2.F32 R42, -RZ, R42.H0_H0 ;  /* 0x2000002aff2a7230 */ /* 0x000fe40000004100 */
[----:B------:R-:W-:Y:S01]  /*5770*/  FFMA.FTZ R13, R13, R60, R59 ;  /* 0x0000003c0d0d7223 */ /* 0x000fe2000001003b */
[--C-:B------:R-:W-:Y:S01]  /*5780*/  SHF.R.U32.HI R59, RZ, 0x10, R53.reuse ;  /* 0x00000010ff3b7819 */ /* 0x100fe20000011635 */
[----:B------:R-:W-:Y:S01]  /*5790*/  HADD2.F32 R60, -RZ, R116.H1_H1 ;  /* 0x30000074ff3c7230 */ /* 0x000fe20000004100 */
[----:B------:R-:W-:Y:S01]  /*57a0*/  SHF.R.U64 R53, R52, 0x10, R53 ;  /* 0x0000001034357819 */ /* 0x000fe20000001235 */
[----:B------:R-:W-:-:S02]  /*57b0*/  HADD2.F32 R52, -RZ, R57.H1_H1 ;  /* 0x30000039ff347230 */ /* 0x000fc40000004100 */
[----:B------:R-:W-:Y:S02]  /*57c0*/  HADD2.F32 R59, -RZ, R59.H0_H0 ;  /* 0x2000003bff3b7230 */ /* 0x000fe40000004100 */
[----:B------:R-:W-:-:S03]  /*57d0*/  HADD2.F32 R53, -RZ, R53.H0_H0 ;  /* 0x20000035ff357230 */ /* 0x000fc60000004100 */
[-C--:B------:R-:W-:Y:S01]  /*57e0*/  FMUL.FTZ R57, R58, R59.reuse ;  /* 0x0000003b3a397220 */ /* 0x080fe20000410000 */
[----:B------:R-:W-:-:S03]  /*57f0*/  FMUL.FTZ R59, R52, R59 ;  /* 0x0000003b343b7220 */ /* 0x000fc60000410000 */
[-C--:B------:R-:W-:Y:S01]  /*5800*/  FFMA.FTZ R52, R52, R41.reuse, -R57 ;  /* 0x0000002934347223 */ /* 0x080fe20000010839 */
[----:B------:R-:W-:Y:S02]  /*5810*/  HADD2.F32 R57, -RZ, R47.H0_H0 ;  /* 0x2000002fff397230 */ /* 0x000fe40000004100 */
[----:B------:R-:W-:Y:S01]  /*5820*/  FFMA.FTZ R41, R58, R41, R59 ;  /* 0x000000293a297223 */ /* 0x000fe2000001003b */
[----:B------:R-:W-:Y:S02]  /*5830*/  HADD2.F32 R58, -RZ, R116.H0_H0 ;  /* 0x20000074ff3a7230 */ /* 0x000fe40000004100 */
[--C-:B------:R-:W-:Y:S02]  /*5840*/  HADD2.F32 R59, -RZ, R15.reuse.H0_H0 ;  /* 0x2000000fff3b7230 */ /* 0x100fe40000004100 */
[----:B------:R-:W-:Y:S01]  /*5850*/  FMUL.FTZ R61, R57, R60 ;  /* 0x0000003c393d7220 */ /* 0x000fe20000410000 */
[----:B------:R-:W-:Y:S01]  /*5860*/  HADD2.F32 R15, -RZ, R15.H1_H1 ;  /* 0x3000000fff0f7230 */ /* 0x000fe20000004100 */
[----:B------:R-:W-:-:S02]  /*5870*/  F2FP.F16.F32.PACK_AB R45, R52, R45 ;  /* 0x0000002d342d723e */ /* 0x000fc400000000ff */
[C---:B------:R-:W-:Y:S01]  /*5880*/  FFMA.FTZ R61, R59.reuse, R58, -R61 ;  /* 0x0000003a3b3d7223 */ /* 0x040fe2000001083d */
[----:B------:R-:W-:Y:S01]  /*5890*/  FMUL.FTZ R59, R59, R60 ;  /* 0x0000003c3b3b7220 */ /* 0x000fe20000410000 */
[----:B------:R-:W-:Y:S01]  /*58a0*/  F2FP.F16.F32.PACK_AB R41, R41, R13 ;  /* 0x0000000d2929723e */ /* 0x000fe200000000ff */
[----:B------:R-:W-:Y:S02]  /*58b0*/  IMAD.MOV.U32 R13, RZ, RZ, R45 ;  /* 0x000000ffff0d7224 */ /* 0x000fe400078e002d */
[----:B------:R-:W-:Y:S01]  /*58c0*/  FFMA.FTZ R59, R57, R58, R59 ;  /* 0x0000003a393b7223 */ /* 0x000fe2000001003b */
[----:B------:R-:W-:Y:S01]  /*58d0*/  SHF.R.U32.HI R57, RZ, 0x10, R43 ;  /* 0x00000010ff397819 */ /* 0x000fe2000001162b */
[----:B------:R-:W-:Y:S01]  /*58e0*/  IMAD.MOV.U32 R45, RZ, RZ, R41 ;  /* 0x000000ffff2d7224 */ /* 0x000fe200078e0029 */
[--C-:B------:R-:W-:Y:S01]  /*58f0*/  SHF.R.U64 R43, R54, 0x10, R55.reuse ;  /* 0x00000010362b7819 */ /* 0x100fe20000001237 */
[----:B------:R-:W-:Y:S01]  /*5900*/  HADD2.F32 R54, -RZ, R47.H1_H1 ;  /* 0x3000002fff367230 */ /* 0x000fe20000004100 */
[----:B------:R-:W-:Y:S01]  /*5910*/  SHF.R.U32.HI R55, RZ, 0x10, R55 ;  /* 0x00000010ff377819 */ /* 0x000fe20000011637 */
[----:B------:R-:W-:-:S02]  /*5920*/  HADD2.F32 R57, -RZ, R57.H0_H0 ;  /* 0x20000039ff397230 */ /* 0x000fc40000004100 */
[----:B------:R-:W-:Y:S02]  /*5930*/  HADD2.F32 R43, -RZ, R43.H0_H0 ;  /* 0x2000002bff2b7230 */ /* 0x000fe40000004100 */
[----:B------:R-:W-:-:S05]  /*5940*/  HADD2.F32 R47, -RZ, R55.H0_H0 ;  /* 0x20000037ff2f7230 */ /* 0x000fca0000004100 */
[----:B------:R-:W-:-:S04]  /*5950*/  FMUL.FTZ R55, R54, R47 ;  /* 0x0000002f36377220 */ /* 0x000fc80000410000 */
[C---:B------:R-:W-:Y:S01]  /*5960*/  FFMA.FTZ R55, R15.reuse, R57, -R55 ;  /* 0x000000390f377223 */ /* 0x040fe20000010837 */
[----:B------:R-:W-:Y:S01]  /*5970*/  FMUL.FTZ R15, R15, R47 ;  /* 0x0000002f0f0f7220 */ /* 0x000fe20000410000 */
[--C-:B------:R-:W-:Y:S02]  /*5980*/  HADD2.F32 R47, -RZ, R44.reuse.H0_H0 ;  /* 0x2000002cff2f7230 */ /* 0x100fe40000004100 */
[----:B------:R-:W-:Y:S02]  /*5990*/  HADD2.F32 R44, -RZ, R44.H1_H1 ;  /* 0x3000002cff2c7230 */ /* 0x000fe40000004100 */
[----:B------:R-:W-:Y:S01]  /*59a0*/  FFMA.FTZ R15, R54, R57, R15 ;  /* 0x00000039360f7223 */ /* 0x000fe2000001000f */
[--C-:B------:R-:W-:Y:S01]  /*59b0*/  HADD2.F32 R57, -RZ, R115.reuse.H1_H1 ;  /* 0x30000073ff397230 */ /* 0x100fe20000004100 */
[----:B------:R-:W-:Y:S01]  /*59c0*/  F2FP.F16.F32.PACK_AB R55, R55, R61 ;  /* 0x0000003d3737723e */ /* 0x000fe200000000ff */
[----:B------:R-:W-:Y:S02]  /*59d0*/  HADD2.F32 R54, -RZ, R12.H0_H0 ;  /* 0x2000000cff367230 */ /* 0x000fe40000004100 */
[----:B------:R-:W-:-:S02]  /*59e0*/  HADD2.F32 R115, -RZ, R115.H0_H0 ;  /* 0x20000073ff737230 */ /* 0x000fc40000004100 */
[-C--:B------:R-:W-:Y:S01]  /*59f0*/  FMUL.FTZ R58, R47, R57.reuse ;  /* 0x000000392f3a7220 */ /* 0x080fe20000410000 */
[----:B------:R-:W-:Y:S02]  /*5a00*/  HADD2.F32 R12, -RZ, R12.H1_H1 ;  /* 0x3000000cff0c7230 */ /* 0x000fe40000004100 */
[C---:B------:R-:W-:Y:S01]  /*5a10*/  FMUL.FTZ R57, R54.reuse, R57 ;  /* 0x0000003936397220 */ /* 0x040fe20000410000 */
[----:B------:R-:W-:Y:S01]  /*5a20*/  F2FP.F16.F32.PACK_AB R59, R15, R59 ;  /* 0x0000003b0f3b723e */ /* 0x000fe200000000ff */
[----:B------:R-:W-:Y:S01]  /*5a30*/  FFMA.FTZ R58, R54, R115, -R58 ;  /* 0x00000073363a7223 */ /* 0x000fe2000001083a */
[----:B------:R-:W-:Y:S01]  /*5a40*/  MOV R15, R55 ;  /* 0x00000037000f7202 */ /* 0x000fe20000000f00 */
[----:B------:R-:W-:Y:S01]  /*5a50*/  FFMA.FTZ R57, R47, R115, R57 ;  /* 0x000000732f397223 */ /* 0x000fe20000010039 */
[-C--:B------:R-:W-:Y:S01]  /*5a60*/  FMUL.FTZ R47, R44, R53.reuse ;  /* 0x000000352c2f7220 */ /* 0x080fe20000410000 */
[----:B------:R-:W-:-:S03]  /*5a70*/  FMUL.FTZ R53, R12, R53 ;  /* 0x000000350c357220 */ /* 0x000fc60000410000 */
[-C--:B------:R-:W-:Y:S01]  /*5a80*/  FFMA.FTZ R47, R12, R40.reuse, -R47 ;  /* 0x000000280c2f7223 */ /* 0x080fe2000001082f */
[----:B------:R-:W-:Y:S01]  /*5a90*/  FFMA.FTZ R53, R44, R40, R53 ;  /* 0x000000282c357223 */ /* 0x000fe20000010035 */
[----:B------:R-:W-:Y:S02]  /*5aa0*/  HADD2.F32 R44, -RZ, R114.H0_H0 ;  /* 0x20000072ff2c7230 */ /* 0x000fe40000004100 */
[----:B------:R-:W-:Y:S01]  /*5ab0*/  HADD2.F32 R12, -RZ, R46.H0_H0 ;  /* 0x2000002eff0c7230 */ /* 0x000fe20000004100 */
[----:B------:R-:W-:Y:S01]  /*5ac0*/  F2FP.F16.F32.PACK_AB R58, R47, R58 ;  /* 0x0000003a2f3a723e */ /* 0x000fe200000000ff */
[----:B------:R-:W-:Y:S02]  /*5ad0*/  HADD2.F32 R40, -RZ, R14.H0_H0 ;  /* 0x2000000eff287230 */ /* 0x000fe40000004100 */
[----:B------:R-:W-:Y:S02]  /*5ae0*/  HADD2.F32 R114, -RZ, R114.H1_H1 ;  /* 0x30000072ff727230 */ /* 0x000fe40000004100 */
[----:B------:R-:W-:Y:S01]  /*5af0*/  FMUL.FTZ R54, R12, R44 ;  /* 0x0000002c0c367220 */ /* 0x000fe20000410000 */
[----:B------:R-:W-:-:S02]  /*5b00*/  HADD2.F32 R46, -RZ, R46.H1_H1 ;  /* 0x3000002eff2e7230 */ /* 0x000fc40000004100 */
[C---:B------:R-:W-:Y:S01]  /*5b10*/  FMUL.FTZ R44, R40.reuse, R44 ;  /* 0x0000002c282c7220 */ /* 0x040fe20000410000 */
[----:B------:R-:W-:Y:S02]  /*5b20*/  HADD2.F32 R14, -RZ, R14.H1_H1 ;  /* 0x3000000eff0e7230 */ /* 0x000fe40000004100 */
[-C--:B------:R-:W-:Y:S01]  /*5b30*/  FFMA.FTZ R54, R40, R114.reuse, -R54 ;  /* 0x0000007228367223 */ /* 0x080fe20000010836 */
[----:B------:R-:W-:Y:S01]  /*5b40*/  F2FP.F16.F32.PACK_AB R40, R53, R57 ;  /* 0x000000393528723e */ /* 0x000fe200000000ff */
[----:B------:R-:W-:Y:S01]  /*5b50*/  FFMA.FTZ R44, R12, R114, R44 ;  /* 0x000000720c2c7223 */ /* 0x000fe2000001002c */
[-C--:B------:R-:W-:Y:S01]  /*5b60*/  FMUL.FTZ R12, R46, R43.reuse ;  /* 0x0000002b2e0c7220 */ /* 0x080fe20000410000 */
[C---:B------:R-:W-:Y:S01]  /*5b70*/  FMUL.FTZ R43, R14.reuse, R43 ;  /* 0x0000002b0e2b7220 */ /* 0x040fe20000410000 */
[----:B------:R-:W-:Y:S02]  /*5b80*/  IMAD.MOV.U32 R47, RZ, RZ, R59 ;  /* 0x000000ffff2f7224 */ /* 0x000fe400078e003b */
[-C--:B------:R-:W-:Y:S01]  /*5b90*/  FFMA.FTZ R12, R14, R42.reuse, -R12 ;  /* 0x0000002a0e0c7223 */ /* 0x080fe2000001080c */
[----:B------:R-:W-:-:S04]  /*5ba0*/  FFMA.FTZ R43, R46, R42, R43 ;  /* 0x0000002a2e2b7223 */ /* 0x000fc8000001002b */
[----:B------:R-:W-:Y:S01]  /*5bb0*/  F2FP.F16.F32.PACK_AB R14, R12, R54 ;  /* 0x000000360c0e723e */ /* 0x000fe200000000ff */
[----:B------:R-:W-:Y:S01]  /*5bc0*/  IMAD.MOV.U32 R12, RZ, RZ, R58 ;  /* 0x000000ffff0c7224 */ /* 0x000fe200078e003a */
[----:B------:R-:W-:Y:S01]  /*5bd0*/  F2FP.F16.F32.PACK_AB R46, R43, R44 ;  /* 0x0000002c2b2e723e */ /* 0x000fe200000000ff */
[----:B------:R-:W-:-:S07]  /*5be0*/  IMAD.MOV.U32 R44, RZ, RZ, R40 ;  /* 0x000000ffff2c7224 */ /* 0x000fce00078e0028 */
.L_x_10451:
[----:B------:R-:W-:Y:S05]  /*5bf0*/  BSYNC B2 ;  /* 0x0000000000027941 */ /* 0x000fea0003800000 */
.L_x_10450:
[----:B---3--:R-:W-:-:S04]  /*5c00*/  LEA R40, P3, R10, R82, 0x1 ;  /* 0x000000520a287211 */ /* 0x008fc800078608ff */
[----:B--2---:R-:W-:Y:S02]  /*5c10*/  LEA.HI.X R41, R10, R83, R92, 0x1, P3 ;  /* 0x000000530a297211 */ /* 0x004fe400018f0c5c */
[----:B------:R-:W-:-:S03]  /*5c20*/  ISETP.GE.AND P3, PT, R56, R11, PT ;  /* 0x0000000b3800720c */ /* 0x000fc60003f66270 */
[----:B0-----:R0:W-:Y:S10]  /*5c30*/  ST.E.128 desc[UR42][R40.64], R12 ;  /* 0x0000000c28007985 */ /* 0x0011f4000c101d2a */
[----:B------:R-:W-:-:S05]  /*5c40*/  @!P3 IMAD.WIDE R42, R56, 0x2, R82 ;  /* 0x00000002382ab825 */ /* 0x000fca00078e0252 */
[----:B----4-:R0:W-:Y:S02]  /*5c50*/  @!P3 ST.E.128 desc[UR42][R42.64], R44 ;  /* 0x0000002c2a00b985 */ /* 0x0101e4000c101d2a */
.L_x_10449:
[----:B------:R-:W-:Y:S05]  /*5c60*/  BSYNC B1 ;  /* 0x0000000000017941 */ /* 0x000fea0003800000 */
.L_x_10448:
[----:B------:R-:W-:-:S13]  /*5c70*/  ISETP.NE.AND P3, PT, R30, RZ, PT ;  /* 0x000000ff1e00720c */ /* 0x000fda0003f65270 */
[----:B------:R-:W-:Y:S05]  /*5c80*/  @!P3 BRA `(.L_x_10415) ;  /* 0x0000000800f8b947 */ /* 0x000fea0003800000 */
[----:B------:R-:W-:Y:S01]  /*5c90*/  LOP3.LUT P4, RZ, R23, 0x2, RZ, 0xc0, !PT ;  /* 0x0000000217ff7812 */ /* 0x000fe2000788c0ff */
[----:B------:R-:W-:Y:S01]  /*5ca0*/  BSSY B1, `(.L_x_10452) ;  /* 0x000006d000017945 */ /* 0x000fe20003800000 */
[C---:B0--3--:R-:W-:Y:S02]  /*5cb0*/  LEA R44, P3, R20.reuse, R82, 0x1 ;  /* 0x00000052142c7211 */ /* 0x049fe400078608ff */
[----:B------:R-:W-:Y:S02]  /*5cc0*/  SEL R103, R99, R103, !P4 ;  /* 0x0000006763677207 */ /* 0x000fe40006000000 */
[----:B--2---:R-:W-:Y:S02]  /*5cd0*/  LEA.HI.X R45, R20, R83, R91, 0x1, P3 ;  /* 0x00000053142d7211 */ /* 0x004fe400018f0c5b */
[----:B----4-:R-:W-:Y:S02]  /*5ce0*/  SHF.R.S32.HI R12, RZ, 0x1f, R103 ;  /* 0x0000001fff0c7819 */ /* 0x010fe40000011467 */
[----:B------:R-:W-:-:S02]  /*5cf0*/  ISETP.GE.AND P3, PT, R3, R98, PT ;  /* 0x000000620300720c */ /* 0x000fc40003f66270 */
[----:B------:R-:W-:-:S04]  /*5d00*/  LEA.HI R12, R12, R103, RZ, 0x4 ;  /* 0x000000670c0c7211 */ /* 0x000fc800078f20ff */
[----:B------:R-:W-:-:S04]  /*5d10*/  SHF.R.S32.HI R13, RZ, 0x4, R12 ;  /* 0x00000004ff0d7819 */ /* 0x000fc8000001140c */
        /* <DEDUP_REMOVED lines=9> */
[----:B------:R-:W-:-:S04]  /*5db0*/  IMAD R13, R18, 0x3000, R94 ;  /* 0x00003000120d7824 */ /* 0x000fc800078e025e */
[----:B------:R-:W-:Y:S02]  /*5dc0*/  IMAD R15, R18, 0x3000, R15 ;  /* 0x00003000120f7824 */ /* 0x000fe400078e020f */
[----:B------:R-:W-:-:S03]  /*5dd0*/  IMAD R13, R13, 0x2, R2 ;  /* 0x000000020d0d7824 */ /* 0x000fc600078e0202 */
[----:B------:R-:W-:-:S03]  /*5de0*/  LEA R40, R15, R2, 0x1 ;  /* 0x000000020f287211 */ /* 0x000fc600078e08ff */
[----:B------:R-:W0:Y:S04]  /*5df0*/  LDS.128 R12, [R13+0x15400] ;  /* 0x015400000d0c7984 */ /* 0x000e280000000c00 */
[----:B------:R-:W2:Y:S01]  /*5e00*/  LDS.128 R40, [R40+0x15400] ;  /* 0x0154000028287984 */ /* 0x000ea20000000c00 */
[----:B------:R-:W-:Y:S05]  /*5e10*/  @P3 BRA `(.L_x_10453) ;  /* 0x0000000400543947 */ /* 0x000fea0003800000 */
[----:B------:R-:W-:Y:S01]  /*5e20*/  SHF.R.U64 R36, R36, 0x10, R37 ;  /* 0x0000001024247819 */ /* 0x000fe20000001225 */
[----:B--2---:R-:W-:Y:S01]  /*5e30*/  IMAD.MOV.U32 R52, RZ, RZ, R41 ;  /* 0x000000ffff347224 */ /* 0x004fe200078e0029 */
[----:B------:R-:W-:Y:S01]  /*5e40*/  SHF.R.U32.HI R47, RZ, 0x10, R37 ;  /* 0x00000010ff2f7819 */ /* 0x000fe20000011625 */
[----:B------:R-:W-:Y:S01]  /*5e50*/  HADD2.F32 R54, -RZ, R113.H1_H1 ;  /* 0x30000071ff367230 */ /* 0x000fe20000004100 */
[----:B------:R-:W-:Y:S01]  /*5e60*/  SHF.R.U64 R37, R48, 0x10, R49 ;  /* 0x0000001030257819 */ /* 0x000fe20000001231 */
[----:B------:R-:W-:Y:S01]  /*5e70*/  HADD2.F32 R56, -RZ, R111.H1_H1 ;  /* 0x3000006fff387230 */ /* 0x000fe20000004100 */
[--C-:B------:R-:W-:Y:S01]  /*5e80*/  SHF.R.U64 R38, R38, 0x10, R39.reuse ;  /* 0x0000001026267819 */ /* 0x100fe20000001227 */
[----:B------:R-:W-:Y:S01]  /*5e90*/  HADD2.F32 R53, -RZ, R52.H0_H0 ;  /* 0x20000034ff357230 */ /* 0x000fe20000004100 */
[----:B------:R-:W-:Y:S01]  /*5ea0*/  SHF.R.U32.HI R48, RZ, 0x10, R39 ;  /* 0x00000010ff307819 */ /* 0x000fe20000011627 */
[----:B0-----:R-:W-:Y:S01]  /*5eb0*/  IMAD.MOV.U32 R41, RZ, RZ, R15 ;  /* 0x000000ffff297224 */ /* 0x001fe200078e000f */
[--C-:B------:R-:W-:Y:S01]  /*5ec0*/  SHF.R.U64 R39, R50, 0x10, R51.reuse ;  /* 0x0000001032277819 */ /* 0x100fe20000001233 */
[----:B------:R-:W-:Y:S01]  /*5ed0*/  HADD2.F32 R47, -RZ, R47.H0_H0 ;  /* 0x2000002fff2f7230 */ /* 0x000fe20000004100 */
[----:B------:R-:W-:Y:S01]  /*5ee0*/  SHF.R.U32.HI R50, RZ, 0x10, R51 ;  /* 0x00000010ff327819 */ /* 0x000fe20000011633 */
[----:B------:R-:W-:Y:S01]  /*5ef0*/  IMAD.MOV.U32 R51, RZ, RZ, R13 ;  /* 0x000000ffff337224 */ /* 0x000fe200078e000d */
[----:B------:R-:W-:Y:S01]  /*5f00*/  SHF.R.U32.HI R49, RZ, 0x10, R49 ;  /* 0x00000010ff317819 */ /* 0x000fe20000011631 */
[----:B------:R-:W-:-:S03]  /*5f10*/  FMUL.FTZ R58, R53, R54 ;  /* 0x00000036353a7220 */ /* 0x000fc60000410000 */
[--C-:B------:R-:W-:Y:S02]  /*5f20*/  HADD2.F32 R13, -RZ, R51.reuse.H0_H0 ;  /* 0x20000033ff0d7230 */ /* 0x100fe40000004100 */
[----:B------:R-:W-:-:S03]  /*5f30*/  HADD2.F32 R51, -RZ, R51.H1_H1 ;  /* 0x30000033ff337230 */ /* 0x000fc60000004100 */
[C---:B-1----:R-:W-:Y:S01]  /*5f40*/  FMUL.FTZ R60, R13.reuse, R54 ;  /* 0x000000360d3c7220 */ /* 0x042fe20000410000 */
[----:B------:R-:W-:Y:S02]  /*5f50*/  HADD2.F32 R54, -RZ, R52.H1_H1 ;  /* 0x30000034ff367230 */ /* 0x000fe40000004100 */
[-C--:B------:R-:W-:Y:S01]  /*5f60*/  FFMA.FTZ R13, R13, R56.reuse, -R58 ;  /* 0x000000380d0d7223 */ /* 0x080fe2000001083a */
[----:B------:R-:W-:Y:S02]  /*5f70*/  HADD2.F32 R52, -RZ, R49.H0_H0 ;  /* 0x20000031ff347230 */ /* 0x000fe40000004100 */
[----:B------:R-:W-:Y:S01]  /*5f80*/  FFMA.FTZ R15, R53, R56, R60 ;  /* 0x00000038350f7223 */ /* 0x000fe2000001003c */
[----:B------:R-:W-:Y:S02]  /*5f90*/  IMAD.MOV.U32 R49, RZ, RZ, R43 ;  /* 0x000000ffff317224 */ /* 0x000fe400078e002b */
[----:B------:R-:W-:Y:S02]  /*5fa0*/  HADD2.F32 R58, -RZ, R112.H1_H1 ;  /* 0x30000070ff3a7230 */ /* 0x000fe40000004100 */
[-C--:B------:R-:W-:Y:S01]  /*5fb0*/  FMUL.FTZ R56, R54, R52.reuse ;  /* 0x0000003436387220 */ /* 0x080fe20000410000 */
[----:B------:R-:W-:Y:S01]  /*5fc0*/  FMUL.FTZ R53, R51, R52 ;  /* 0x0000003433357220 */ /* 0x000fe20000410000 */
[----:B------:R-:W-:-:S02]  /*5fd0*/  HADD2.F32 R43, -RZ, R49.H0_H0 ;  /* 0x20000031ff2b7230 */ /* 0x000fc40000004100 */
[-C--:B------:R-:W-:Y:S01]  /*5fe0*/  FFMA.FTZ R52, R51, R47.reuse, -R56 ;  /* 0x0000002f33347223 */ /* 0x080fe20000010838 */
[----:B------:R-:W-:Y:S01]  /*5ff0*/  FFMA.FTZ R54, R54, R47, R53 ;  /* 0x0000002f36367223 */ /* 0x000fe20000010035 */
[----:B------:R-:W-:Y:S02]  /*6000*/  HADD2.F32 R47, -RZ, R41.H0_H0 ;  /* 0x20000029ff2f7230 */ /* 0x000fe40000004100 */
[-C--:B------:R-:W-:Y:S01]  /*6010*/  FMUL.FTZ R62, R43, R58.reuse ;  /* 0x0000003a2b3e7220 */ /* 0x080fe20000410000 */
[----:B------:R-:W-:Y:S01]  /*6020*/  HADD2.F32 R51, -RZ, R49.H1_H1 ;  /* 0x30000031ff337230 */ /* 0x000fe20000004100 */
[----:B------:R-:W-:Y:S01]  /*6030*/  F2FP.F16.F32.PACK_AB R13, R52, R13 ;  /* 0x0000000d340d723e */ /* 0x000fe200000000ff */
[----:B------:R-:W-:Y:S02]  /*6040*/  HADD2.F32 R60, -RZ, R50.H0_H0 ;  /* 0x20000032ff3c7230 */ /* 0x000fe40000004100 */
[----:B------:R-:W-:Y:S01]  /*6050*/  FMUL.FTZ R58, R47, R58 ;  /* 0x0000003a2f3a7220 */ /* 0x000fe20000410000 */
[----:B------:R-:W-:-:S02]  /*6060*/  HADD2.F32 R56, -RZ, R110.H1_H1 ;  /* 0x3000006eff387230 */ /* 0x000fc40000004100 */
[----:B------:R-:W-:Y:S02]  /*6070*/  HADD2.F32 R49, -RZ, R41.H1_H1 ;  /* 0x30000029ff317230 */ /* 0x000fe40000004100 */
[----:B------:R-:W-:Y:S02]  /*6080*/  HADD2.F32 R50, -RZ, R48.H0_H0 ;  /* 0x20000030ff327230 */ /* 0x000fe40000004100 */
[----:B------:R-:W-:Y:S01]  /*6090*/  FMUL.FTZ R48, R51, R60 ;  /* 0x0000003c33307220 */ /* 0x000fe20000410000 */
[----:B------:R-:W-:Y:S01]  /*60a0*/  FFMA.FTZ R41, R47, R56, -R62 ;  /* 0x000000382f297223 */ /* 0x000fe2000001083e */
[----:B------:R-:W-:Y:S01]  /*60b0*/  FMUL.FTZ R60, R49, R60 ;  /* 0x0000003c313c7220 */ /* 0x000fe20000410000 */
[----:B------:R-:W-:Y:S01]  /*60c0*/  FFMA.FTZ R43, R43, R56, R58 ;  /* 0x000000382b2b7223 */ /* 0x000fe2000001003a */
[-C--:B------:R-:W-:Y:S01]  /*60d0*/  FFMA.FTZ R48, R49, R50.reuse, -R48 ;  /* 0x0000003231307223 */ /* 0x080fe20000010830 */
[----:B------:R-:W-:Y:S02]  /*60e0*/  HADD2.F32 R53, -RZ, R37.H0_H0 ;  /* 0x20000025ff357230 */ /* 0x000fe40000004100 */
        /* <DEDUP_REMOVED lines=20> */
[----:B------:R-:W-:Y:S01]  /*6230*/  HADD2.F32 R51, -RZ, R39.H0_H0 ;  /* 0x20000027ff337230 */ /* 0x000fe20000004100 */
[----:B------:R-:W-:Y:S01]  /*6240*/  MOV R15, R48 ;  /* 0x00000030000f7202 */ /* 0x000fe20000000f00 */
[----:B------:R-:W-:Y:S01]  /*6250*/  HADD2.F32 R40, -RZ, R42.H0_H0 ;  /* 0x2000002aff287230 */ /* 0x000fe20000004100 */
[----:B------:R-:W-:Y:S01]  /*6260*/  F2FP.F16.F32.PACK_AB R12, R37, R12 ;  /* 0x0000000c250c723e */ /* 0x000fe200000000ff */
[----:B------:R-:W-:-:S02]  /*6270*/  HADD2.F32 R39, -RZ, R14.H0_H0 ;  /* 0x2000000eff277230 */ /* 0x000fc40000004100 */
[----:B------:R-:W-:Y:S02]  /*6280*/  HADD2.F32 R42, -RZ, R42.H1_H1 ;  /* 0x3000002aff2a7230 */ /* 0x000fe40000004100 */
[----:B------:R-:W-:Y:S02]  /*6290*/  HADD2.F32 R14, -RZ, R14.H1_H1 ;  /* 0x3000000eff0e7230 */ /* 0x000fe40000004100 */
[-C--:B------:R-:W-:Y:S01]  /*62a0*/  FMUL.FTZ R53, R39, R112.reuse ;  /* 0x0000007027357220 */ /* 0x080fe20000410000 */
[----:B------:R-:W-:Y:S02]  /*62b0*/  HADD2.F32 R110, -RZ, R110.H0_H0 ;  /* 0x2000006eff6e7230 */ /* 0x000fe40000004100 */
[-C--:B------:R-:W-:Y:S01]  /*62c0*/  FMUL.FTZ R55, R42, R51.reuse ;  /* 0x000000332a377220 */ /* 0x080fe20000410000 */
[----:B------:R-:W-:Y:S02]  /*62d0*/  HADD2.F32 R49, -RZ, R38.H0_H0 ;  /* 0x20000026ff317230 */ /* 0x000fe40000004100 */
[----:B------:R-:W-:Y:S01]  /*62e0*/  FMUL.FTZ R38, R40, R112 ;  /* 0x0000007028267220 */ /* 0x000fe20000410000 */
[----:B------:R-:W-:Y:S01]  /*62f0*/  FMUL.FTZ R51, R14, R51 ;  /* 0x000000330e337220 */ /* 0x000fe20000410000 */
[----:B------:R-:W-:Y:S01]  /*6300*/  FFMA.FTZ R53, R40, R110, R53 ;  /* 0x0000006e28357223 */ /* 0x000fe20000010035 */
[----:B------:R-:W-:Y:S01]  /*6310*/  F2FP.F16.F32.PACK_AB R40, R47, R36 ;  /* 0x000000242f28723e */ /* 0x000fe200000000ff */
[----:B------:R-:W-:Y:S01]  /*6320*/  FFMA.FTZ R38, R39, R110, -R38 ;  /* 0x0000006e27267223 */ /* 0x000fe20000010826 */
[-C--:B------:R-:W-:Y:S01]  /*6330*/  FFMA.FTZ R55, R14, R49.reuse, -R55 ;  /* 0x000000310e377223 */ /* 0x080fe20000010837 */
[----:B------:R-:W-:-:S04]  /*6340*/  FFMA.FTZ R42, R42, R49, R51 ;  /* 0x000000312a2a7223 */ /* 0x000fc80000010033 */
[----:B------:R-:W-:Y:S02]  /*6350*/  F2FP.F16.F32.PACK_AB R14, R55, R38 ;  /* 0x00000026370e723e */ /* 0x000fe400000000ff */
[----:B------:R-:W-:-:S07]  /*6360*/  F2FP.F16.F32.PACK_AB R42, R42, R53 ;  /* 0x000000352a2a723e */ /* 0x000fce00000000ff */
.L_x_10453:
[----:B------:R-:W-:Y:S05]  /*6370*/  BSYNC B1 ;  /* 0x0000000000017941 */ /* 0x000fea0003800000 */
.L_x_10452:
[----:B0-----:R0:W-:Y:S01]  /*6380*/  ST.E.128 desc[UR42][R44.64], R12 ;  /* 0x0000000c2c007985 */ /* 0x0011e2000c101d2a */
[----:B------:R-:W-:-:S13]  /*6390*/  ISETP.GE.AND P3, PT, R46, R11, PT ;  /* 0x0000000b2e00720c */ /* 0x000fda0003f66270 */
[----:B------:R-:W-:Y:S05]  /*63a0*/  @P3 BRA `(.L_x_10415) ;  /* 0x0000000400303947 */ /* 0x000fea0003800000 */
[----:B------:R-:W-:-:S05]  /*63b0*/  IMAD.WIDE R82, R46, 0x2, R82 ;  /* 0x000000022e527825 */ /* 0x000fca00078e0252 */
[----:B--2---:R2:W-:Y:S01]  /*63c0*/  ST.E.128 desc[UR42][R82.64], R40 ;  /* 0x0000002852007985 */ /* 0x0045e2000c101d2a */
[----:B------:R-:W-:Y:S05]  /*63d0*/  BRA `(.L_x_10415) ;  /* 0x0000000400247947 */ /* 0x000fea0003800000 */
.L_x_10407:
[----:B------:R-:W-:-:S06]  /*63e0*/  UISETP.NE.AND UP0, UPT, UR40, 0x3, UPT ;  /* 0x000000032800788c */ /* 0x000fcc000bf05270 */
[----:B------:R-:W-:-:S13]  /*63f0*/  PLOP3.LUT P2, PT, PT, PT, UP0, 0x80, 0x0 ;  /* 0x000000000000781c */ /* 0x000fda0003f4f008 */
[----:B------:R-:W-:Y:S05]  /*6400*/  @!P2 BRA `(.L_x_10454) ;  /* 0x000000000004a947 */ /* 0x000fea0003800000 */
[----:B------:R-:W-:Y:S01]  /*6410*/  BPT.TRAP 0x1 ;  /* 0x000000040000795c */ /* 0x000fe20000300000 */
.L_x_10454:
[----:B------:R-:W-:Y:S01]  /*6420*/  IMAD R31, R18, 0x8, R2 ;  /* 0x00000008121f7824 */ /* 0x000fe200078e0202 */
[----:B------:R-:W-:Y:S01]  /*6430*/  SHF.L.U32 R80, R137, 0x1f, RZ ;  /* 0x0000001f89507819 */ /* 0x000fe200000006ff */
[----:B------:R-:W-:Y:S01]  /*6440*/  BSSY B1, `(.L_x_10455) ;  /* 0x0000004000017945 */ /* 0x000fe20003800000 */
[----:B------:R-:W-:Y:S02]  /*6450*/  SHF.R.S32.HI R77, RZ, 0x1f, R76 ;  /* 0x0000001fff4d7819 */ /* 0x000fe4000001144c */
[----:B------:R-:W0:Y:S02]  /*6460*/  SYNCS.PHASECHK.TRANS64.TRYWAIT P3, [R31+URZ+0x2d890], R80 ;  /* 0x02d890501f0075a7 */ /* 0x000e24000806017f */
[----:B0-----:R-:W-:Y:S05]  /*6470*/  @!P3 BRA `(.L_x_10456) ;  /* 0x000001280034b947 */ /* 0x001fea0003800000 */
.L_x_10672:
[----:B------:R-:W-:Y:S05]  /*6480*/  BSYNC B1 ;  /* 0x0000000000017941 */ /* 0x000fea0003800000 */
.L_x_10455:
        /* <DEDUP_REMOVED lines=22> */
[----:B------:R-:W-:Y:S01]  /*65f0*/  ISETP.GT.AND P3, PT, R79, R138, PT ;  /* 0x0000008a4f00720c */ /* 0x000fe20003f64270 */
[----:B------:R-:W-:-:S12]  /*6600*/  BRA.DIV UR4, `(.L_x_10457) ;  /* 0x0000012604e47947 */ /* 0x000fd8000b800000 */
[----:B------:R1:W2:Y:S04]  /*6610*/  SHFL.IDX PT, R43, R13, RZ, 0x1e1f ;  /* 0x001e1fff0d2b7589 */ /* 0x0002a800000e0000 */
[----:B------:R-:W3:Y:S02]  /*6620*/  SHFL.IDX PT, R42, R42, RZ, 0x1e1f ;  /* 0x001e1fff2a2a7589 */ /* 0x000ee400000e0000 */
.L_x_10676:
[----:B------:R-:W-:Y:S05]  /*6630*/  @!P3 BRA `(.L_x_10415) ;  /* 0x00000000008cb947 */ /* 0x000fea0003800000 */
[----:B------:R-:W-:Y:S02]  /*6640*/  ULDC UR4, c[0x0][0x2f4] ;  /* 0x0000bd0000047ab9 */ /* 0x000fe40000000800 */
[----:B------:R-:W-:Y:S02]  /*6650*/  ISETP.GE.AND P5, PT, R16, UR4, PT ;  /* 0x0000000410007c0c */ /* 0x000fe4000bfa6270 */
[----:B------:R-:W-:-:S11]  /*6660*/  ISETP.GE.AND P4, PT, R22, UR4, PT ;  /* 0x0000000416007c0c */ /* 0x000fd6000bf86270 */
[----:B-1----:R-:W1:Y:S01]  /*6670*/  @!P5 LDS.128 R12, [R35+0x15000] ;  /* 0x01500000230cd984 */ /* 0x002e620000000c00 */
[----:B---3--:R-:W-:-:S04]  /*6680*/  @!P5 LEA R40, P3, R16, R42, 0x1 ;  /* 0x0000002a1028d211 */ /* 0x008fc800078608ff */
[----:B--2---:R-:W-:Y:S02]  /*6690*/  @!P5 LEA.HI.X R41, R16, R43, R17, 0x1, P3 ;  /* 0x0000002b1029d211 */ /* 0x004fe400018f0c11 */
[----:B------:R-:W-:-:S04]  /*66a0*/  @!P4 LEA R38, P3, R22, R42, 0x1 ;  /* 0x0000002a1626c211 */ /* 0x000fc800078608ff */
[----:B------:R-:W-:Y:S02]  /*66b0*/  @!P4 LEA.HI.X R39, R22, R43, R153, 0x1, P3 ;  /* 0x0000002b1627c211 */ /* 0x000fe400018f0c99 */
[----:B------:R-:W-:-:S13]  /*66c0*/  ISETP.GE.AND P3, PT, R19, UR4, PT ;  /* 0x0000000413007c0c */ /* 0x000fda000bf66270 */
[----:B------:R-:W-:-:S04]  /*66d0*/  @!P3 LEA R36, P6, R19, R42, 0x1 ;  /* 0x0000002a1324b211 */ /* 0x000fc800078c08ff */
[----:B------:R-:W-:Y:S01]  /*66e0*/  @!P3 LEA.HI.X R37, R19, R43, R152, 0x1, P6 ;  /* 0x0000002b1325b211 */ /* 0x000fe200030f0c98 */
[----:B-1----:R1:W-:Y:S01]  /*66f0*/  @!P5 ST.E.128 desc[UR42][R40.64], R12 ;  /* 0x0000000c2800d985 */ /* 0x0023e2000c101d2a */
[----:B------:R-:W-:-:S13]  /*6700*/  ISETP.GE.AND P5, PT, R0, UR4, PT ;  /* 0x0000000400007c0c */ /* 0x000fda000bfa6270 */
[----:B------:R-:W2:Y:S01]  /*6710*/  @!P5 LDS.128 R12, [R32+0x15000] ;  /* 0x01500000200cd984 */ /* 0x000ea20000000c00 */
[----:B------:R-:W-:Y:S01]  /*6720*/  @!P5 SHF.L.U32 R11, R148, 0x3, RZ ;  /* 0x00000003940bd819 */ /* 0x000fe200000006ff */
[----:B-1----:R-:W-:Y:S02]  /*6730*/  @!P5 IMAD.MOV.U32 R40, RZ, RZ, R42 ;  /* 0x000000ffff28d224 */ /* 0x002fe400078e002a */
[----:B------:R-:W-:Y:S02]  /*6740*/  @!P5 IMAD.MOV.U32 R41, RZ, RZ, R43 ;  /* 0x000000ffff29d224 */ /* 0x000fe400078e002b */
[----:B------:R-:W-:-:S05]  /*6750*/  @!P5 IMAD.WIDE R40, R11, 0x2, R40 ;  /* 0x000000020b28d825 */ /* 0x000fca00078e0228 */
[----:B--2---:R1:W-:Y:S01]  /*6760*/  @!P5 ST.E.128 desc[UR42][R40.64], R12 ;  /* 0x0000000c2800d985 */ /* 0x0043e2000c101d2a */
[----:B------:R-:W-:-:S13]  /*6770*/  ISETP.GE.AND P5, PT, R3, UR4, PT ;  /* 0x0000000403007c0c */ /* 0x000fda000bfa6270 */
[----:B------:R-:W2:Y:S01]  /*6780*/  @!P5 LDS.128 R12, [R35+0x17000] ;  /* 0x01700000230cd984 */ /* 0x000ea20000000c00 */
[----:B------:R-:W-:Y:S01]  /*6790*/  @!P5 IMAD.SHL.U32 R11, R149, 0x8, RZ ;  /* 0x00000008950bd824 */ /* 0x000fe200078e00ff */
[----:B-1----:R-:W-:Y:S01]  /*67a0*/  @!P5 MOV R41, R43 ;  /* 0x0000002b0029d202 */ /* 0x002fe20000000f00 */
[----:B------:R-:W-:-:S04]  /*67b0*/  @!P5 IMAD.MOV.U32 R40, RZ, RZ, R42 ;  /* 0x000000ffff28d224 */ /* 0x000fc800078e002a */
[----:B------:R-:W-:-:S05]  /*67c0*/  @!P5 IMAD.WIDE R40, R11, 0x2, R40 ;  /* 0x000000020b28d825 */ /* 0x000fca00078e0228 */
[----:B--2---:R1:W-:Y:S01]  /*67d0*/  @!P5 ST.E.128 desc[UR42][R40.64], R12 ;  /* 0x0000000c2800d985 */ /* 0x0043e2000c101d2a */
[----:B------:R-:W-:-:S03]  /*67e0*/  ISETP.GE.AND P5, PT, R136, UR4, PT ;  /* 0x0000000488007c0c */ /* 0x000fc6000bfa6270 */
[----:B------:R-:W2:Y:S10]  /*67f0*/  @!P4 LDS.128 R12, [R32+0x17000] ;  /* 0x01700000200cc984 */ /* 0x000eb40000000c00 */
[----:B-1----:R-:W-:-:S04]  /*6800*/  @!P5 LEA R40, P6, R136, R42, 0x1 ;  /* 0x0000002a8828d211 */ /* 0x002fc800078c08ff */
[----:B------:R-:W-:Y:S01]  /*6810*/  @!P5 LEA.HI.X R41, R136, R43, R151, 0x1, P6 ;  /* 0x0000002b8829d211 */ /* 0x000fe200030f0c97 */
[----:B--2---:R-:W-:Y:S04]  /*6820*/  @!P4 ST.E.128 desc[UR42][R38.64], R12 ;  /* 0x0000000c2600c985 */ /* 0x004fe8000c101d2a */
[----:B------:R-:W1:Y:S04]  /*6830*/  @!P3 LDS.128 R12, [R35+0x19000] ;  /* 0x01900000230cb984 */ /* 0x000e680000000c00 */
[----:B-1----:R-:W-:Y:S04]  /*6840*/  @!P3 ST.E.128 desc[UR42][R36.64], R12 ;  /* 0x0000000c2400b985 */ /* 0x002fe8000c101d2a */
[----:B------:R-:W1:Y:S04]  /*6850*/  @!P5 LDS.128 R12, [R32+0x19000] ;  /* 0x01900000200cd984 */ /* 0x000e680000000c00 */
[----:B-1----:R4:W-:Y:S02]  /*6860*/  @!P5 ST.E.128 desc[UR42][R40.64], R12 ;  /* 0x0000000c2800d985 */ /* 0x0029e4000c101d2a */
.L_x_10415:
[----:B------:R-:W-:Y:S05]  /*6870*/  BSYNC B0 ;  /* 0x0000000000007941 */ /* 0x000fea0003800000 */
.L_x_10406:
[----:B------:R-:W5:Y:S01]  /*6880*/  S2R R11, SR_TID.X ;  /* 0x00000000000b7919 */ /* 0x000f620000002100 */
[----:B------:R-:W-:Y:S01]  /*6890*/  @!PT LDS RZ, [RZ] ;  /* 0x00000000fffff984 */ /* 0x000fe20000000800 */
[----:B------:R-:W-:Y:S01]  /*68a0*/  @!PT LDS RZ, [RZ] ;  /* 0x00000000fffff984 */ /* 0x000fe20000000800 */
[----:B------:R-:W-:Y:S01]  /*68b0*/  @!PT LDS RZ, [RZ] ;  /* 0x00000000fffff984 */ /* 0x000fe20000000800 */
[----:B------:R-:W-:Y:S01]  /*68c0*/  @!PT LDS RZ, [RZ] ;  /* 0x00000000fffff984 */ /* 0x000fe20000000800 */
[----:B------:R0:W-:Y:S06]  /*68d0*/  MEMBAR.ALL.CTA ;  /* 0x0000000000007992 */ /* 0x0001ec0000008000 */
[----:B0-----:R-:W0:Y:S01]  /*68e0*/  FENCE.VIEW.ASYNC.S ;  /* 0x00000000000073c6 */ /* 0x001e220000000000 */
[----:B------:R-:W-:Y:S05]  /*68f0*/  WARPSYNC.ALL ;  /* 0x0000000000007948 */ /* 0x000fea0003800000 */
[----:B------:R-:W-:Y:S01]  /*6900*/  BSSY B0, `(.L_x_10458) ;  /* 0x0000008000007945 */ /* 0x000fe20003800000 */
[----:B0-----:R0:W-:Y:S01]  /*6910*/  BAR.SYNC.DEFER_BLOCKING R102, 0x80 ;  /* 0x000200660000751d */ /* 0x0011e20000010000 */
[----:B-----5:R-:W-:-:S13]  /*6920*/  LOP3.LUT P3, RZ, R11, 0x7f, RZ, 0xc0, !PT ;  /* 0x0000007f0bff7812 */ /* 0x020fda000786c0ff */
[----:B------:R-:W-:-:S05]  /*6930*/  @!P3 VIADD R11, R31, 0x2d8a0 ;  /* 0x0002d8a01f0bb836 */ /* 0x000fca0000000000 */
[----:B------:R-:W-:-:S04]  /*6940*/  @!P3 PRMT R11, RZ, 0x654, R11 ;  /* 0x00000654ff0bb816 */ /* 0x000fc8000000000b */
[----:B------:R0:W-:Y:S01]  /*6950*/  @!P3 SYNCS.ARRIVE.TRANS64.RED.A1T0 RZ, [R11+URZ], RZ ;  /* 0x000000ff0bffb9a7 */ /* 0x0001e2000810043f */
[----:B------:R-:W-:Y:S05]  /*6960*/  @!P2 BRA `(.L_x_10459) ;  /* 0x000000000004a947 */ /* 0x000fea0003800000 */
[----:B------:R-:W-:Y:S01]  /*6970*/  BPT.TRAP 0x1 ;  /* 0x000000040000795c */ /* 0x000fe20000300000 */
.L_x_10459:
[----:B------:R-:W-:Y:S05]  /*6980*/  BSYNC B0 ;  /* 0x0000000000007941 */ /* 0x000fea0003800000 */
.L_x_10458:
[----:B------:R-:W5:Y:S01]  /*6990*/  SYNCS.PHASECHK.TRANS64.TRYWAIT P2, [R31+URZ+0x2d8b0], R80 ;  /* 0x02d8b0501f0075a7 */ /* 0x000f62000804017f */
[----:B------:R-:W-:Y:S04]  /*69a0*/  BSSY B0, `(.L_x_10460) ;  /* 0x0000002000007945 */ /* 0x000fe80003800000 */
[----:B-----5:R-:W-:Y:S05]  /*69b0*/  @!P2 BRA `(.L_x_10461) ;  /* 0x000001240040a947 */ /* 0x020fea0003800000 */
.L_x_10677:
[----:B------:R-:W-:Y:S05]  /*69c0*/  BSYNC B0 ;  /* 0x0000000000007941 */ /* 0x000fea0003800000 */
.L_x_10460:
[----:B------:R-:W-:Y:S01]  /*69d0*/  ULDC.64 UR4, c[0x0][0x328] ;  /* 0x0000ca0000047ab9 */ /* 0x000fe20000000a00 */
[----:B------:R-:W-:Y:S01]  /*69e0*/  BSSY B0, `(.L_x_10462) ;  /* 0x0000037000007945 */ /* 0x000fe20003800000 */
[----:B------:R-:W-:Y:S02]  /*69f0*/  IMAD R77, R77, UR4, RZ ;  /* 0x000000044d4d7c24 */ /* 0x000fe4000f8e02ff */
[----:B-1-34-:R-:W-:-:S04]  /*6a00*/  IMAD.WIDE.U32 R12, R76, UR4, RZ ;  /* 0x000000044c0c7c25 */ /* 0x01afc8000f8e00ff */
        /* <DEDUP_REMOVED lines=15> */
[----:B--2---:R0:W1:Y:S01]  /*6b00*/  SHFL.IDX PT, R40, R11, RZ, 0x1e1f ;  /* 0x001e1fff0b287589 */ /* 0x00406200000e0000 */
[----:B------:R-:W-:-:S03]  /*6b10*/  ISETP.GT.AND P2, PT, R79, R138, PT ;  /* 0x0000008a4f00720c */ /* 0x000fc60003f44270 */
[----:B------:R0:W2:Y:S10]  /*6b20*/  SHFL.IDX PT, R41, R12, RZ, 0x1e1f ;  /* 0x001e1fff0c297589 */ /* 0x0000b400000e0000 */
[----:B0-----:R-:W-:Y:S05]  /*6b30*/  @!P2 BRA `(.L_x_10463) ;  /* 0x000000000084a947 */ /* 0x001fea0003800000 */
[----:B------:R-:W-:Y:S02]  /*6b40*/  ULDC UR4, c[0x0][0x2f4] ;  /* 0x0000bd0000047ab9 */ /* 0x000fe40000000800 */
[----:B------:R-:W-:Y:S02]  /*6b50*/  ISETP.GE.AND P5, PT, R16, UR4, PT ;  /* 0x0000000410007c0c */ /* 0x000fe4000bfa6270 */
[----:B------:R-:W-:-:S11]  /*6b60*/  ISETP.GE.AND P4, PT, R22, UR4, PT ;  /* 0x0000000416007c0c */ /* 0x000fd6000bf86270 */
[----:B------:R-:W0:Y:S01]  /*6b70*/  @!P5 LDS.128 R12, [R35] ;  /* 0x00000000230cd984 */ /* 0x000e220000000c00 */
[----:B-1----:R-:W-:-:S04]  /*6b80*/  @!P5 LEA R42, P2, R16, R40, 0x1 ;  /* 0x00000028102ad211 */ /* 0x002fc800078408ff */
[----:B--2---:R-:W-:Y:S02]  /*6b90*/  @!P5 LEA.HI.X R43, R16, R41, R17, 0x1, P2 ;  /* 0x00000029102bd211 */ /* 0x004fe400010f0c11 */
[----:B------:R-:W-:-:S04]  /*6ba0*/  @!P4 LEA R38, P2, R22, R40, 0x1 ;  /* 0x000000281626c211 */ /* 0x000fc800078408ff */
[----:B------:R-:W-:Y:S02]  /*6bb0*/  @!P4 LEA.HI.X R39, R22, R41, R153, 0x1, P2 ;  /* 0x000000291627c211 */ /* 0x000fe400010f0c99 */
[----:B------:R-:W-:-:S13]  /*6bc0*/  ISETP.GE.AND P2, PT, R19, UR4, PT ;  /* 0x0000000413007c0c */ /* 0x000fda000bf46270 */
[----:B------:R-:W-:-:S04]  /*6bd0*/  @!P2 LEA R36, P6, R19, R40, 0x1 ;  /* 0x000000281324a211 */ /* 0x000fc800078c08ff */
[----:B------:R-:W-:Y:S01]  /*6be0*/  @!P2 LEA.HI.X R37, R19, R41, R152, 0x1, P6 ;  /* 0x000000291325a211 */ /* 0x000fe200030f0c98 */
[----:B0-----:R0:W-:Y:S01]  /*6bf0*/  @!P5 ST.E.128 desc[UR42][R42.64], R12 ;  /* 0x0000000c2a00d985 */ /* 0x0011e2000c101d2a */
[----:B------:R-:W-:-:S13]  /*6c00*/  ISETP.GE.AND P5, PT, R0, UR4, PT ;  /* 0x0000000400007c0c */ /* 0x000fda000bfa6270 */
[----:B------:R-:W1:Y:S01]  /*6c10*/  @!P5 LDS.128 R12, [R32] ;  /* 0x00000000200cd984 */ /* 0x000e620000000c00 */
[----:B------:R-:W-:-:S05]  /*6c20*/  @!P5 SHF.L.U32 R11, R148, 0x3, RZ ;  /* 0x00000003940bd819 */ /* 0x000fca00000006ff */
[----:B0-----:R-:W-:-:S05]  /*6c30*/  @!P5 IMAD.WIDE R42, R11, 0x2, R40 ;  /* 0x000000020b2ad825 */ /* 0x001fca00078e0228 */
[----:B-1----:R0:W-:Y:S01]  /*6c40*/  @!P5 ST.E.128 desc[UR42][R42.64], R12 ;  /* 0x0000000c2a00d985 */ /* 0x0021e2000c101d2a */
[----:B------:R-:W-:-:S13]  /*6c50*/  ISETP.GE.AND P5, PT, R3, UR4, PT ;  /* 0x0000000403007c0c */ /* 0x000fda000bfa6270 */
[----:B------:R-:W1:Y:S01]  /*6c60*/  @!P5 LDS.128 R12, [R35+0x2000] ;  /* 0x00200000230cd984 */ /* 0x000e620000000c00 */
[----:B------:R-:W-:Y:S02]  /*6c70*/  @!P5 IMAD.SHL.U32 R11, R149, 0x8, RZ ;  /* 0x00000008950bd824 */ /* 0x000fe400078e00ff */
[----:B0-----:R-:W-:Y:S02]  /*6c80*/  @!P5 IMAD.MOV.U32 R42, RZ, RZ, R40 ;  /* 0x000000ffff2ad224 */ /* 0x001fe400078e0028 */
[----:B------:R-:W-:Y:S02]  /*6c90*/  @!P5 IMAD.MOV.U32 R43, RZ, RZ, R41 ;  /* 0x000000ffff2bd224 */ /* 0x000fe400078e0029 */
        /* <DEDUP_REMOVED lines=11> */
.L_x_10463:
[----:B------:R-:W-:Y:S05]  /*6d50*/  BSYNC B0 ;  /* 0x0000000000007941 */ /* 0x000fea0003800000 */
.L_x_10462:
[----:B------:R-:W-:Y:S01]  /*6d60*/  @!PT LDS RZ, [RZ] ;  /* 0x00000000fffff984 */ /* 0x000fe20000000800 */
[----:B------:R-:W-:Y:S01]  /*6d70*/  @!PT LDS RZ, [RZ] ;  /* 0x00000000fffff984 */ /* 0x000fe20000000800 */
[----:B------:R-:W-:Y:S01]  /*6d80*/  @!PT LDS RZ, [RZ] ;  /* 0x00000000fffff984 */ /* 0x000fe20000000800 */
[----:B------:R-:W-:Y:S01]  /*6d90*/  @!PT LDS RZ, [RZ] ;  /* 0x00000000fffff984 */ /* 0x000fe20000000800 */
[----:B------:R3:W-:Y:S06]  /*6da0*/  MEMBAR.ALL.CTA ;  /* 0x0000000000007992 */ /* 0x0007ec0000008000 */
[----:B---3--:R-:W3:Y:S01]  /*6db0*/  FENCE.VIEW.ASYNC.S ;  /* 0x00000000000073c6 */ /* 0x008ee20000000000 */
[----:B------:R-:W-:Y:S01]  /*6dc0*/  @!P3 VIADD R31, R31, 0x2d8c0 ;  /* 0x0002d8c01f1fb836 */ /* 0x000fe20000000000 */
[----:B------:R-:W-:Y:S01]  /*6dd0*/  IADD3 R18, R18, 0x1, RZ ;  /* 0x0000000112127810 */ /* 0x000fe20007ffe0ff */
[----:B---3--:R3:W-:Y:S03]  /*6de0*/  BAR.SYNC.DEFER_BLOCKING R102, 0x80 ;  /* 0x000200660000751d */ /* 0x0087e60000010000 */
[----:B------:R-:W-:-:S02]  /*6df0*/  ISETP.NE.AND P2, PT, R18, 0x2, PT ;  /* 0x000000021200780c */ /* 0x000fc40003f45270 */
[----:B------:R-:W-:Y:S02]  /*6e00*/  @!P3 PRMT R31, RZ, 0x654, R31 ;  /* 0x00000654ff1fb816 */ /* 0x000fe4000000001f */
[----:B0-----:R-:W-:Y:S02]  /*6e10*/  SEL R12, RZ, 0x1, P2 ;  /* 0x00000001ff0c7807 */ /* 0x001fe40001000000 */
[----:B------:R-:W-:Y:S02]  /*6e20*/  SEL R18, R18, RZ, P2 ;  /* 0x000000ff12127207 */ /* 0x000fe40001000000 */
[----:B------:R-:W-:Y:S01]  /*6e30*/  LOP3.LUT R137, R137, R12, RZ, 0x3c, !PT ;  /* 0x0000000c89897212 */ /* 0x000fe200078e3cff */
[----:B------:R3:W-:Y:S01]  /*6e40*/  @!P3 SYNCS.ARRIVE.TRANS64.RED.A1T0 RZ, [R31+URZ], RZ ;  /* 0x000000ff1fffb9a7 */ /* 0x0007e2000810043f */
[----:B------:R-:W-:Y:S05]  /*6e50*/  @P1 BRA `(.L_x_10464) ;  /* 0xffffffb400dc1947 */ /* 0x000fea000383ffff */
[----:B------:R-:W0:Y:S01]  /*6e60*/  S2R R11, SR_TID.X ;  /* 0x00000000000b7919 */ /* 0x000e220000002100 */
[----:B------:R-:W-:Y:S02]  /*6e70*/  PLOP3.LUT P0, PT, PT, PT, PT, 0x8, 0x0 ;  /* 0x000000000000781c */ /* 0x000fe40003f0e170 */
[----:B0-----:R-:W-:-:S04]  /*6e80*/  SHF.R.U32.HI R11, RZ, 0x7, R11 ;  /* 0x00000007ff0b7819 */ /* 0x001fc8000001160b */
[----:B------:R-:W-:-:S13]  /*6e90*/  ISETP.NE.AND P4, PT, R11, 0x1, PT ;  /* 0x000000010b00780c */ /* 0x000fda0003f85270 */
[----:B------:R-:W-:Y:S06]  /*6ea0*/  @!P4 BAR.ARV 0x9, 0x100 ;  /* 0x024400000000cb1d */ /* 0x000fec0000002000 */
.L_x_10401:
[----:B------:R-:W-:Y:S02]  /*6eb0*/  ISETP.GE.AND P2, PT, R101, 0x1, PT ;  /* 0x000000016500780c */ /* 0x000fe40003f46270 */
[----:B-12---:R-:W-:Y:S02]  /*6ec0*/  CS2R R40, SRZ ;  /* 0x0000000000287805 */ /* 0x006fe4000001ff00 */
[----:B------:R-:W-:Y:S01]  /*6ed0*/  PLOP3.LUT P1, PT, PT, PT, PT, 0x80, 0x0 ;  /* 0x000000000000781c */ /* 0x000fe20003f2f070 */
[----:B------:R-:W-:Y:S01]  /*6ee0*/  IMAD.MOV.U32 R135, RZ, RZ, RZ ;  /* 0x000000ffff877224 */ /* 0x000fe200078e00ff */
        /* <DEDUP_REMOVED lines=23> */
[----:B------:R-:W-:Y:S01]  /*7060*/  MOV R51, RZ ;  /* 0x000000ff00337202 */ /* 0x000fe20000000f00 */
[----:B------:R-:W-:Y:S01]  /*7070*/  IMAD.MOV.U32 R6, RZ, RZ, RZ ;  /* 0x000000ffff067224 */ /* 0x000fe200078e00ff */
[----:B------:R-:W-:Y:S06]  /*7080*/  @P0 BRA `(.L_x_10465) ;  /* 0x00000000000c0947 */ /* 0x000fec0003800000 */
[----:B------:R-:W0:Y:S01]  /*7090*/  FENCE.VIEW.ASYNC.G ;  /* 0x00000000000073c6 */ /* 0x000e220000000100 */
[----:B------:R-:W-:Y:S05]  /*70a0*/  WARPSYNC.ALL ;  /* 0x0000000000007948 */ /* 0x000fea0003800000 */
[----:B0-----:R-:W-:Y:S06]  /*70b0*/  BAR.ARV 0xc, 0x200 ;  /* 0x0308000000007b1d */ /* 0x001fec0000002000 */
.L_x_10465:
[----:B------:R-:W-:Y:S02]  /*70c0*/  IMAD.MOV.U32 R50, RZ, RZ, RZ ;  /* 0x000000ffff327224 */ /* 0x000fe400078e00ff */
[----:B------:R-:W-:Y:S01]  /*70d0*/  IMAD.MOV.U32 R7, RZ, RZ, RZ ;  /* 0x000000ffff077224 */ /* 0x000fe200078e00ff */
[----:B------:R-:W-:Y:S06]  /*70e0*/  @!P2 BRA `(.L_x_10466) ;  /* 0x0000009000a0a947 */ /* 0x000fec0003800000 */
[----:B------:R-:W-:-:S03]  /*70f0*/  UMOV UR4, 0xffffffff ;  /* 0xffffffff00047882 */ /* 0x000fc60000000000 */
[----:B------:R-:W-:Y:S05]  /*7100*/  BRA.DIV UR4, `(.L_x_10467) ;  /* 0x0000011e04807947 */ /* 0x000fea000b800000 */
[----:B------:R-:W0:Y:S02]  /*7110*/  S2R R0, SR_TID.X ;  /* 0x0000000000007919 */ /* 0x000e240000002100 */
[----:B0-----:R-:W-:-:S05]  /*7120*/  VIADD R3, R0, 0xffffff80 ;  /* 0xffffff8000037836 */ /* 0x001fca0000000000 */
[----:B------:R-:W-:-:S04]  /*7130*/  SHF.R.S32.HI R0, RZ, 0x1f, R3 ;  /* 0x0000001fff007819 */ /* 0x000fc80000011403 */
[----:B------:R-:W-:-:S04]  /*7140*/  LEA.HI R0, R0, R3, RZ, 0x7 ;  /* 0x0000000300007211 */ /* 0x000fc800078f38ff */
[----:B------:R-:W-:-:S06]  /*7150*/  SHF.R.S32.HI R0, RZ, 0x7, R0 ;  /* 0x00000007ff007819 */ /* 0x000fcc0000011400 */
[----:B------:R-:W0:Y:S04]  /*7160*/  SHFL.IDX PT, R0, R0, RZ, 0x1f ;  /* 0x00001fff00007589 */ /* 0x000e2800000e0000 */
[----:B0-----:R1:W-:Y:S02]  /*7170*/  STL [R1+0x38], R0 ;  /* 0x0000380001007387 */ /* 0x0013e40000100800 */
.L_x_10680:
[----:B------:R-:W1:Y:S01]  /*7180*/  LDL R3, [R1+0x38] ;  /* 0x0000380001037983 */ /* 0x000e620000100800 */
[----:B------:R-:W-:Y:S01]  /*7190*/  BSSY B6, `(.L_x_10468) ;  /* 0x000001b000067945 */ /* 0x000fe20003800000 */
[----:B-1----:R-:W-:-:S05]  /*71a0*/  IMAD.HI R0, R3, 0x55555556, RZ ;  /* 0x5555555603007827 */ /* 0x002fca00078e02ff */
[----:B------:R-:W-:-:S05]  /*71b0*/  LEA.HI R44, R0, R0, RZ, 0x1 ;  /* 0x00000000002c7211 */ /* 0x000fca00078f08ff */
[----:B------:R-:W-:Y:S01]  /*71c0*/  IMAD R44, R44, -0x3, R3 ;  /* 0xfffffffd2c2c7824 */ /* 0x000fe200078e0203 */
[----:B------:R-:W-:-:S04]  /*71d0*/  IADD3 R3, R2, 0x21800, RZ ;  /* 0x0002180002037810 */ /* 0x000fc80007ffe0ff */
[----:B------:R-:W-:Y:S01]  /*71e0*/  LOP3.LUT P0, RZ, R3, 0x3ff, RZ, 0xc0, !PT ;  /* 0x000003ff03ff7812 */ /* 0x000fe2000780c0ff */
[----:B------:R-:W-:-:S05]  /*71f0*/  IMAD R0, R44, 0x2000, R3 ;  /* 0x000020002c007824 */ /* 0x000fca00078e0203 */
[----:B------:R-:W-:-:S04]  /*7200*/  SHF.R.U32.HI R0, RZ, 0x4, R0 ;  /* 0x00000004ff007819 */ /* 0x000fc80000011600 */
[----:B------:R-:W-:-:S05]  /*7210*/  LOP3.LUT R0, R0, 0x3fff, RZ, 0xc0, !PT ;  /* 0x00003fff00007812 */ /* 0x000fca00078ec0ff */
[----:B------:R1:W-:Y:S01]  /*7220*/  STL [R1+0x40], R0 ;  /* 0x0000400001007387 */ /* 0x0003e20000100800 */
[----:B------:R-:W-:Y:S05]  /*7230*/  @!P0 BRA `(.L_x_10469) ;  /* 0x0000000000408947 */ /* 0x000fea0003800000 */
[----:B-1----:R-:W-:Y:S01]  /*7240*/  MOV R0, 0x0 ;  /* 0x0000000000007802 */ /* 0x002fe20000000f00 */
[----:B------:R-:W-:Y:S01]  /*7250*/  ULDC.64 UR4, c[0x4][0x138] ;  /* 0x01004e0000047ab9 */ /* 0x000fe20000000a00 */
[----:B------:R-:W-:Y:S01]  /*7260*/  ULDC.64 UR6, c[0x4][0x140] ;  /* 0x0100500000067ab9 */ /* 0x000fe20000000a00 */
[----:B------:R-:W-:Y:S01]  /*7270*/  IMAD.U32 R4, RZ, RZ, UR4 ;  /* 0x00000004ff047e24 */ /* 0x000fe2000f8e00ff */
[----:B0-----:R0:W1:Y:S01]  /*7280*/  LDC.64 R14, c[0x4][R0] ;  /* 0x01000000000e7b82 */ /* 0x0010620000000a00 */
        /* <DEDUP_REMOVED lines=11> */
.L_x_10469:
[----:B------:R-:W-:Y:S05]  /*7340*/  BSYNC B6 ;  /* 0x0000000000067941 */ /* 0x000fea0003800000 */
.L_x_10468:
        /* <DEDUP_REMOVED lines=13> */
.L_x_10473:
[----:B---3--:R3:W4:Y:S02]  /*7420*/  SYNCS.PHASECHK.TRANS64.TRYWAIT P0, [R2+URZ+0x2d800], R3 ;  /* 0x02d80003020075a7 */ /* 0x008724000800017f */
[----:B----4-:R-:W-:Y:S05]  /*7430*/  @!P0 NANOSLEEP.SYNCS 0x989680 ;  /* 0x009896800000895d */ /* 0x010fea0003900000 */
[----:B------:R-:W4:Y:S02]  /*7440*/  @!P0 SYNCS.PHASECHK.TRANS64 P0, [R2+URZ+0x2d800], R3 ;  /* 0x02d80003020085a7 */ /* 0x000f24000800007f */
[----:B----4-:R-:W-:Y:S05]  /*7450*/  @!P0 BRA `(.L_x_10473) ;  /* 0xfffffffc00f08947 */ /* 0x010fea000383ffff */
.L_x_10472:
[----:B------:R-:W-:Y:S05]  /*7460*/  BSYNC B0 ;  /* 0x0000000000007941 */ /* 0x000fea0003800000 */
.L_x_10471:
[----:B------:R-:W-:Y:S05]  /*7470*/  BRA `(.L_x_10474) ;  /* 0x0000003800247947 */ /* 0x000fea0003800000 */
.L_x_10470:
[----:B-1---5:R-:W-:Y:S01]  /*7480*/  SHF.R.S32.HI R0, RZ, 0x1f, R97 ;  /* 0x0000001fff007819 */ /* 0x022fe20000011461 */
[----:B------:R-:W-:Y:S01]  /*7490*/  ULOP3.LUT UP0, URZ, UR38, 0x1bf, URZ, 0xc0, !UPT ;  /* 0x000001bf263f7892 */ /* 0x000fe2000f80c03f */
[----:B------:R-:W-:Y:S01]  /*74a0*/  ULDC.64 UR4, c[0x0][0x3f8] ;  /* 0x0000fe0000047ab9 */ /* 0x000fe20000000a00 */
[----:B------:R-:W-:Y:S02]  /*74b0*/  ULDC.64 UR6, c[0x0][0x408] ;  /* 0x0001020000067ab9 */ /* 0x000fe40000000a00 */
[C---:B------:R-:W-:Y:S02]  /*74c0*/  IMAD R6, R0.reuse, UR4, RZ ;  /* 0x0000000400067c24 */ /* 0x040fe4000f8e02ff */
[----:B------:R-:W-:Y:S01]  /*74d0*/  IMAD R0, R0, UR6, RZ ;  /* 0x0000000600007c24 */ /* 0x000fe2000f8e02ff */
[----:B------:R-:W-:Y:S01]  /*74e0*/  PLOP3.LUT P2, PT, PT, PT, UP0, 0x80, 0x0 ;  /* 0x000000000000781c */ /* 0x000fe20003f4f008 */
[C---:B------:R-:W-:Y:S02]  /*74f0*/  IMAD R25, R97.reuse, UR5, R6 ;  /* 0x0000000561197c24 */ /* 0x040fe4000f8e0206 */
[----:B------:R-:W-:Y:S01]  /*7500*/  IMAD.WIDE.U32 R4, R97, UR4, RZ ;  /* 0x0000000461047c25 */ /* 0x000fe2000f8e00ff */
[----:B------:R-:W-:-:S03]  /*7510*/  ULDC.64 UR4, c[0x0][0x3e8] ;  /* 0x0000fa0000047ab9 */ /* 0x000fc60000000a00 */
[C---:B------:R-:W-:Y:S01]  /*7520*/  IMAD R27, R97.reuse, UR7, R0 ;  /* 0x00000007611b7c24 */ /* 0x040fe2000f8e0200 */
[----:B------:R-:W-:Y:S01]  /*7530*/  LEA R24, P0, R4, UR4, 0x1 ;  /* 0x0000000404187c11 */ /* 0x000fe2000f8008ff */
[----:B------:R-:W-:Y:S01]  /*7540*/  IMAD.WIDE.U32 R6, R97, UR6, RZ ;  /* 0x0000000661067c25 */ /* 0x000fe2000f8e00ff */
[----:B------:R-:W-:-:S03]  /*7550*/  ULDC.64 UR6, c[0x0][0x400] ;  /* 0x0001000000067ab9 */ /* 0x000fc60000000a00 */
[----:B------:R-:W-:Y:S01]  /*7560*/  IMAD.IADD R25, R25, 0x1, R5 ;  /* 0x0000000119197824 */ /* 0x000fe200078e0205 */
[----:B------:R-:W-:Y:S01]  /*7570*/  LEA R26, P1, R6, UR6, 0x1 ;  /* 0x00000006061a7c11 */ /* 0x000fe2000f8208ff */
[----:B------:R-:W-:-:S03]  /*7580*/  IMAD.IADD R27, R27, 0x1, R7 ;  /* 0x000000011b1b7824 */ /* 0x000fc600078e0207 */
[----:B------:R-:W-:Y:S02]  /*7590*/  LEA.HI.X R25, R4, UR5, R25, 0x1, P0 ;  /* 0x0000000504197c11 */ /* 0x000fe400080f0c19 */
[----:B------:R-:W-:Y:S01]  /*75a0*/  LEA.HI.X R27, R6, UR7, R27, 0x1, P1 ;  /* 0x00000007061b7c11 */ /* 0x000fe200088f0c1b */
[----:B------:R-:W-:Y:S06]  /*75b0*/  @!P2 BRA `(.L_x_10475) ;  /* 0x000000000040a947 */ /* 0x000fec0003800000 */
[----:B0-----:R-:W-:Y:S01]  /*75c0*/  MOV R14, 0x0 ;  /* 0x00000000000e7802 */ /* 0x001fe20000000f00 */
[----:B------:R-:W-:Y:S01]  /*75d0*/  ULDC.64 UR4, c[0x4][0x138] ;  /* 0x01004e0000047ab9 */ /* 0x000fe20000000a00 */
[----:B------:R-:W-:Y:S01]  /*75e0*/  ULDC.64 UR6, c[0x4][0x140] ;  /* 0x0100500000067ab9 */ /* 0x000fe20000000a00 */
[----:B------:R-:W-:Y:S01]  /*75f0*/  IMAD.U32 R4, RZ, RZ, UR4 ;  /* 0x00000004ff047e24 */ /* 0x000fe2000f8e00ff */
[----:B------:R-:W-:Y:S01]  /*7600*/  MOV R5, UR5 ;  /* 0x0000000500057c02 */ /* 0x000fe20008000f00 */
        /* <DEDUP_REMOVED lines=11> */
.L_x_10475:
        /* <DEDUP_REMOVED lines=8> */
[----:B------:R1:W3:Y:S04]  /*7740*/  SHFL.IDX PT, R0, R24, RZ, 0x1e1f ;  /* 0x001e1fff18007589 */ /* 0x0002e800000e0000 */
[----:B------:R1:W4:Y:S04]  /*7750*/  SHFL.IDX PT, R5, R27, RZ, 0x1e1f ;  /* 0x001e1fff1b057589 */ /* 0x00032800000e0000 */
[----:B------:R1:W0:Y:S02]  /*7760*/  SHFL.IDX PT, R4, R26, RZ, 0x1e1f ;  /* 0x001e1fff1a047589 */ /* 0x00022400000e0000 */
.L_x_10686:
[----:B------:R-:W-:Y:S01]  /*7770*/  ULDC UR4, c[0x0][0x448] ;  /* 0x0001120000047ab9 */ /* 0x000fe20000000800 */
[----:B------:R-:W-:Y:S01]  /*7780*/  BSSY B1, `(.L_x_10479) ;  /* 0x000005a000017945 */ /* 0x000fe20003800000 */
[----:B------:R-:W-:Y:S01]  /*7790*/  IMAD R45, R100, UR4, RZ ;  /* 0x00000004642d7c24 */ /* 0x000fe2000f8e02ff */
[----:B------:R-:W-:Y:S02]  /*77a0*/  CS2R R34, SRZ ;  /* 0x0000000000227805 */ /* 0x000fe4000001ff00 */
[----:B------:R-:W-:Y:S02]  /*77b0*/  CS2R R30, SRZ ;  /* 0x00000000001e7805 */ /* 0x000fe4000001ff00 */
[----:B-1----:R-:W-:Y:S02]  /*77c0*/  CS2R R26, SRZ ;  /* 0x00000000001a7805 */ /* 0x002fe4000001ff00 */
[----:B------:R-:W-:Y:S02]  /*77d0*/  CS2R R20, SRZ ;  /* 0x0000000000147805 */ /* 0x000fe4000001ff00 */
[----:B------:R-:W-:Y:S01]  /*77e0*/  ISETP.GE.AND P0, PT, R6, R45, PT ;  /* 0x0000002d0600720c */ /* 0x000fe20003f06270 */
[----:B------:R-:W-:Y:S01]  /*77f0*/  IMAD R45, R33, -0xc0, R45 ;  /* 0xffffff40212d7824 */ /* 0x000fe200078e022d */
[----:B------:R-:W-:-:S02]  /*7800*/  CS2R R12, SRZ ;  /* 0x00000000000c7805 */ /* 0x000fc4000001ff00 */
[----:B------:R-:W-:Y:S02]  /*7810*/  CS2R R8, SRZ ;  /* 0x0000000000087805 */ /* 0x000fe4000001ff00 */
[----:B------:R-:W-:Y:S02]  /*7820*/  CS2R R36, SRZ ;  /* 0x0000000000247805 */ /* 0x000fe4000001ff00 */
[----:B------:R-:W-:Y:S02]  /*7830*/  CS2R R32, SRZ ;  /* 0x0000000000207805 */ /* 0x000fe4000001ff00 */
[----:B------:R-:W-:Y:S02]  /*7840*/  CS2R R28, SRZ ;  /* 0x00000000001c7805 */ /* 0x000fe4000001ff00 */
[----:B------:R-:W-:Y:S02]  /*7850*/  CS2R R24, SRZ ;  /* 0x0000000000187805 */ /* 0x000fe4000001ff00 */
[----:B0-----:R-:W-:-:S02]  /*7860*/  CS2R R14, SRZ ;  /* 0x00000000000e7805 */ /* 0x001fc4000001ff00 */
[----:B------:R-:W-:Y:S01]  /*7870*/  CS2R R10, SRZ ;  /* 0x00000000000a7805 */ /* 0x000fe2000001ff00 */
[----:B------:R-:W-:Y:S06]  /*7880*/  @P0 BRA `(.L_x_10480) ;  /* 0x0000000400240947 */ /* 0x000fec0003800000 */
[----:B------:R-:W2:Y:S01]  /*7890*/  LDL R7, [R1+0x20] ;  /* 0x0000200001077983 */ /* 0x000ea20000100800 */
[----:B------:R-:W-:-:S03]  /*78a0*/  ULDC UR4, c[0x0][0x3f4] ;  /* 0x0000fd0000047ab9 */ /* 0x000fc60000000800 */
[----:B------:R-:W4:Y:S04]  /*78b0*/  LDL R39, [R1+0x18] ;  /* 0x0000180001277983 */ /* 0x000f280000100800 */
[----:B------:R-:W4:Y:S04]  /*78c0*/  LDL R38, [R1+0x1c] ;  /* 0x00001c0001267983 */ /* 0x000f280000100800 */
[----:B------:R-:W4:Y:S04]  /*78d0*/  LDL R35, [R1+0x24] ;  /* 0x0000240001237983 */ /* 0x000f280000100800 */
[----:B------:R-:W4:Y:S04]  /*78e0*/  LDL R34, [R1+0x28] ;  /* 0x0000280001227983 */ /* 0x000f280000100800 */
[----:B------:R-:W4:Y:S04]  /*78f0*/  LDL R49, [R1+0x70] ;  /* 0x0000700001317983 */ /* 0x000f280000100800 */
[----:B------:R-:W4:Y:S01]  /*7900*/  LDL R48, [R1+0x74] ;  /* 0x0000740001307983 */ /* 0x000f220000100800 */
[----:B------:R-:W-:-:S02]  /*7910*/  CS2R R32, SRZ ;  /* 0x0000000000207805 */ /* 0x000fc4000001ff00 */
[----:B------:R-:W-:Y:S02]  /*7920*/  CS2R R30, SRZ ;  /* 0x00000000001e7805 */ /* 0x000fe4000001ff00 */
[----:B------:R-:W-:Y:S02]  /*7930*/  CS2R R28, SRZ ;  /* 0x00000000001c7805 */ /* 0x000fe4000001ff00 */
[----:B------:R-:W-:Y:S02]  /*7940*/  CS2R R26, SRZ ;  /* 0x00000000001a7805 */ /* 0x000fe4000001ff00 */
[----:B------:R-:W-:Y:S02]  /*7950*/  CS2R R24, SRZ ;  /* 0x0000000000187805 */ /* 0x000fe4000001ff00 */
[----:B------:R-:W-:Y:S02]  /*7960*/  CS2R R20, SRZ ;  /* 0x0000000000147805 */ /* 0x000fe4000001ff00 */
[----:B------:R-:W-:-:S02]  /*7970*/  CS2R R36, SRZ ;  /* 0x0000000000247805 */ /* 0x000fc4000001ff00 */
[C---:B--2---:R-:W-:Y:S01]  /*7980*/  ISETP.GE.AND P3, PT, R7.reuse, UR4, PT ;  /* 0x0000000407007c0c */ /* 0x044fe2000bf66270 */
[----:B------:R-:W-:Y:S01]  /*7990*/  IMAD.SHL.U32 R9, R7, 0x2, RZ ;  /* 0x0000000207097824 */ /* 0x000fe200078e00ff */
[----:B------:R-:W-:-:S04]  /*79a0*/  SHF.R.S32.HI R6, RZ, 0x1f, R7 ;  /* 0x0000001fff067819 */ /* 0x000fc80000011407 */
[----:B------:R-:W-:-:S07]  /*79b0*/  SHF.L.U64.HI R10, R7, 0x1, R6 ;  /* 0x00000001070a7819 */ /* 0x000fce0000010206 */
[----:B---3--:R-:W-:Y:S02]  /*79c0*/  @!P3 IADD3 R6, P0, R0, R9, RZ ;  /* 0x000000090006b210 */ /* 0x008fe40007f1e0ff */
[----:B----4-:R-:W-:-:S03]  /*79d0*/  ISETP.GE.AND P1, PT, R39, UR4, PT ;  /* 0x0000000427007c0c */ /* 0x010fc6000bf26270 */
[--C-:B------:R-:W-:Y:S01]  /*79e0*/  @!P3 IMAD.X R7, R3, 0x1, R10.reuse, P0 ;  /* 0x000000010307b824 */ /* 0x100fe200000e060a */
[----:B------:R-:W-:Y:S02]  /*79f0*/  @!P3 IADD3 R8, P0, R4, R9, RZ ;  /* 0x000000090408b210 */ /* 0x000fe40007f1e0ff */
[----:B------:R-:W-:Y:S02]  /*7a00*/  SHF.R.S32.HI R11, RZ, 0x1f, R39 ;  /* 0x0000001fff0b7819 */ /* 0x000fe40000011427 */
[----:B------:R-:W-:Y:S01]  /*7a10*/  SHF.L.U32 R13, R39, 0x1, RZ ;  /* 0x00000001270d7819 */ /* 0x000fe200000006ff */
[----:B------:R-:W-:Y:S01]  /*7a20*/  @!P3 IMAD.X R9, R5, 0x1, R10, P0 ;  /* 0x000000010509b824 */ /* 0x000fe200000e060a */
[----:B------:R-:W-:Y:S01]  /*7a30*/  ISETP.GE.AND P0, PT, R38, UR4, PT ;  /* 0x0000000426007c0c */ /* 0x000fe2000bf06270 */
[----:B------:R0:W5:Y:S01]  /*7a40*/  @!P3 LD.E.64 R32, desc[UR42][R6.64] ;  /* 0x0000002a0620b980 */ /* 0x000162000c101b00 */
[----:B------:R-:W-:Y:S02]  /*7a50*/  SHF.L.U64.HI R14, R39, 0x1, R11 ;  /* 0x00000001270e7819 */ /* 0x000fe4000001020b */
[-C--:B------:R-:W-:Y:S01]  /*7a60*/  @!P1 IADD3 R10, P2, R0, R13.reuse, RZ ;  /* 0x0000000d000a9210 */ /* 0x080fe20007f5e0ff */
[----:B------:R1:W5:Y:S01]  /*7a70*/  @!P3 LD.E.64 R30, desc[UR42][R8.64] ;  /* 0x0000002a081eb980 */ /* 0x000362000c101b00 */
[----:B------:R-:W-:-:S02]  /*7a80*/  @!P1 IADD3 R12, P3, R4, R13, RZ ;  /* 0x0000000d040c9210 */ /* 0x000fc40007f7e0ff */
[----:B------:R-:W-:Y:S01]  /*7a90*/  SHF.R.S32.HI R15, RZ, 0x1f, R38 ;  /* 0x0000001fff0f7819 */ /* 0x000fe20000011426 */
[----:B0-----:R-:W-:-:S03]  /*7aa0*/  IMAD.SHL.U32 R7, R38, 0x2, RZ ;  /* 0x0000000226077824 */ /* 0x001fc600078e00ff */
[----:B------:R-:W-:Y:S01]  /*7ab0*/  SHF.L.U64.HI R6, R38, 0x1, R15 ;  /* 0x0000000126067819 */ /* 0x000fe2000001020f */
[--C-:B------:R-:W-:Y:S02]  /*7ac0*/  @!P1 IMAD.X R11, R3, 0x1, R14.reuse, P2 ;  /* 0x00000001030b9824 */ /* 0x100fe400010e060e */
[C---:B------:R-:W-:Y:S01]  /*7ad0*/  @!P1 IMAD.X R13, R5.reuse, 0x1, R14, P3 ;  /* 0x00000001050d9824 */ /* 0x040fe200018e060e */
[-C--:B-1----:R-:W-:Y:S02]  /*7ae0*/  @!P0 IADD3 R8, P3, R4, R7.reuse, RZ ;  /* 0x0000000704088210 */ /* 0x082fe40007f7e0ff */
[----:B------:R-:W-:Y:S01]  /*7af0*/  @!P0 IADD3 R38, P2, R0, R7, RZ ;  /* 0x0000000700268210 */ /* 0x000fe20007f5e0ff */
[----:B------:R0:W5:Y:S02]  /*7b00*/  @!P1 LD.E.64 R28, desc[UR42][R10.64] ;  /* 0x0000002a0a1c9980 */ /* 0x000164000c101b00 */
[----:B------:R-:W-:Y:S01]  /*7b10*/  @!P0 IMAD.X R9, R5, 0x1, R6, P3 ;  /* 0x0000000105098824 */ /* 0x000fe200018e0606 */
[----:B------:R-:W-:Y:S01]  /*7b20*/  @!P0 IADD3.X R39, R3, R6, RZ, P2, !PT ;  /* 0x0000000603278210 */ /* 0x000fe200017fe4ff */
[----:B------:R-:W5:Y:S01]  /*7b30*/  @!P1 LD.E.64 R26, desc[UR42][R12.64] ;  /* 0x0000002a0c1a9980 */ /* 0x000f62000c101b00 */
[----:B------:R-:W-:-:S02]  /*7b40*/  ISETP.GE.AND P1, PT, R35, UR4, PT ;  /* 0x0000000423007c0c */ /* 0x000fc4000bf26270 */
[----:B------:R-:W-:Y:S01]  /*7b50*/  ISETP.GE.AND P2, PT, R140, UR4, PT ;  /* 0x000000048c007c0c */ /* 0x000fe2000bf46270 */
[----:B------:R-:W5:Y:S01]  /*7b60*/  @!P0 LD.E.64 R24, desc[UR42][R38.64] ;  /* 0x0000002a26188980 */ /* 0x000f62000c101b00 */
[----:B------:R-:W-:-:S03]  /*7b70*/  IMAD.SHL.U32 R7, R35, 0x2, RZ ;  /* 0x0000000223077824 */ /* 0x000fc600078e00ff */
[----:B------:R1:W5:Y:S01]  /*7b80*/  @!P0 LD.E.64 R20, desc[UR42][R8.64] ;  /* 0x0000002a08148980 */ /* 0x000362000c101b00 */
[C---:B------:R-:W-:Y:S01]  /*7b90*/  ISETP.GE.AND P0, PT, R34.reuse, UR4, PT ;  /* 0x0000000422007c0c */ /* 0x040fe2000bf06270 */
[----:B0-----:R-:W-:-:S04]  /*7ba0*/  IMAD.SHL.U32 R11, R34, 0x2, RZ ;  /* 0x00000002220b7824 */ /* 0x001fc800078e00ff */
[-C--:B------:R-:W-:Y:S02]  /*7bb0*/  @!P1 IADD3 R40, P4, R0, R7.reuse, RZ ;  /* 0x0000000700289210 */ /* 0x080fe40007f9e0ff */
[----:B------:R-:W-:Y:S01]  /*7bc0*/  @!P1 IADD3 R6, P3, R4, R7, RZ ;  /* 0x0000000704069210 */ /* 0x000fe20007f7e0ff */
[----:B------:R-:W-:Y:S01]  /*7bd0*/  @!P2 IMAD.WIDE R46, R140, 0x2, R4 ;  /* 0x000000028c2ea825 */ /* 0x000fe200078e0204 */
[----:B-1----:R-:W-:-:S03]  /*7be0*/  @!P2 MOV R9, R3 ;  /* 0x000000030009a202 */ /* 0x002fc60000000f00 */
[----:B------:R-:W-:Y:S01]  /*7bf0*/  @!P2 IMAD.MOV.U32 R8, RZ, RZ, R0 ;  /* 0x000000ffff08a224 */ /* 0x000fe200078e0000 */
[-C--:B------:R-:W-:Y:S01]  /*7c00*/  @!P0 IADD3 R4, P5, R4, R11.reuse, RZ ;  /* 0x0000000b04048210 */ /* 0x080fe20007fbe0ff */
[----:B------:R-:W-:Y:S01]  /*7c10*/  @!P1 IMAD.X R41, R3, 0x1, R49, P4 ;  /* 0x0000000103299824 */ /* 0x000fe200020e0631 */
[----:B------:R-:W-:Y:S01]  /*7c20*/  @!P0 IADD3 R38, P4, R0, R11, RZ ;  /* 0x0000000b00268210 */ /* 0x000fe20007f9e0ff */
[----:B------:R-:W-:Y:S01]  /*7c30*/  @!P2 IMAD.WIDE R42, R140, 0x2, R8 ;  /* 0x000000028c2aa825 */ /* 0x000fe200078e0208 */
[----:B------:R-:W-:Y:S02]  /*7c40*/  CS2R R14, SRZ ;  /* 0x00000000000e7805 */ /* 0x000fe4000001ff00 */
[----:B------:R-:W-:Y:S02]  /*7c50*/  CS2R R34, SRZ ;  /* 0x0000000000227805 */ /* 0x000fe4000001ff00 */
[----:B------:R-:W-:Y:S01]  /*7c60*/  CS2R R12, SRZ ;  /* 0x00000000000c7805 */ /* 0x000fe2000001ff00 */
[----:B------:R-:W-:Y:S01]  /*7c70*/  @!P1 IMAD.X R7, R5, 0x1, R49, P3 ;  /* 0x0000000105079824 */ /* 0x000fe200018e0631 */
[----:B------:R-:W-:-:S02]  /*7c80*/  CS2R R10, SRZ ;  /* 0x00000000000a7805 */ /* 0x000fc4000001ff00 */
[----:B------:R-:W-:Y:S01]  /*7c90*/  CS2R R8, SRZ ;  /* 0x0000000000087805 */ /* 0x000fe2000001ff00 */
[--C-:B------:R-:W-:Y:S01]  /*7ca0*/  @!P0 IMAD.X R39, R3, 0x1, R48.reuse, P4 ;  /* 0x0000000103278824 */ /* 0x100fe200020e0630 */
[----:B------:R0:W5:Y:S01]  /*7cb0*/  @!P2 LD.E.64 R36, desc[UR42][R42.64] ;  /* 0x0000002a2a24a980 */ /* 0x000162000c101b00 */
[----:B------:R-:W-:-:S03]  /*7cc0*/  @!P0 IMAD.X R5, R5, 0x1, R48, P5 ;  /* 0x0000000105058824 */ /* 0x000fc600028e0630 */
[----:B------:R0:W5:Y:S04]  /*7cd0*/  @!P2 LD.E.64 R34, desc[UR42][R46.64] ;  /* 0x0000002a2e22a980 */ /* 0x000168000c101b00 */
[----:B------:R0:W5:Y:S04]  /*7ce0*/  @!P1 LD.E.64 R14, desc[UR42][R40.64] ;  /* 0x0000002a280e9980 */ /* 0x000168000c101b00 */
[----:B------:R0:W5:Y:S04]  /*7cf0*/  @!P1 LD.E.64 R12, desc[UR42][R6.64] ;  /* 0x0000002a060c9980 */ /* 0x000168000c101b00 */
[----:B------:R0:W5:Y:S04]  /*7d00*/  @!P0 LD.E.64 R10, desc[UR42][R38.64] ;  /* 0x0000002a260a8980 */ /* 0x000168000c101b00 */
[----:B------:R0:W5:Y:S02]  /*7d10*/  @!P0 LD.E.64 R8, desc[UR42][R4.64] ;  /* 0x0000002a04088980 */ /* 0x000164000c101b00 */
.L_x_10480:
[----:B------:R-:W-:Y:S05]  /*7d20*/  BSYNC B1 ;  /* 0x0000000000017941 */ /* 0x000fea0003800000 */
.L_x_10479:
[----:B------:R-:W-:Y:S01]  /*7d30*/  ULEA.HI UR4, UR37, UR37, URZ, 0x1 ;  /* 0x0000002525047291 */ /* 0x000fe2000f8f083f */
[----:B--2--5:R-:W-:Y:S01]  /*7d40*/  IMAD.MOV.U32 R3, RZ, RZ, R35 ;  /* 0x000000ffff037224 */ /* 0x024fe200078e0023 */
[----:B---3--:R-:W-:Y:S01]  /*7d50*/  MOV R0, R34 ;  /* 0x0000002200007202 */ /* 0x008fe20000000f00 */
[----:B0-----:R-:W-:Y:S01]  /*7d60*/  IMAD.MOV.U32 R4, RZ, RZ, R30 ;  /* 0x000000ffff047224 */ /* 0x001fe200078e001e */
[----:B------:R-:W-:Y:S01]  /*7d70*/  ULOP3.LUT UR4, UR4, 0xfffffffe, URZ, 0xc0, !UPT ;  /* 0xfffffffe04047892 */ /* 0x000fe2000f8ec03f */
[----:B------:R-:W-:Y:S01]  /*7d80*/  VIMNMX R45, R45, 0xc0, PT ;  /* 0x000000c02d2d7848 */ /* 0x000fe20003fe0100 */
[----:B----4-:R-:W-:Y:S01]  /*7d90*/  IMAD.MOV.U32 R5, RZ, RZ, R27 ;  /* 0x000000ffff057224 */ /* 0x010fe200078e001b */
[----:B------:R-:W-:Y:S01]  /*7da0*/  PRMT R47, R47, 0x5410, R3 ;  /* 0x000054102f2f7816 */ /* 0x000fe20000000003 */
[----:B------:R-:W-:Y:S01]  /*7db0*/  UIADD3 UR4, UR37, -UR4, URZ ;  /* 0x8000000425047290 */ /* 0x000fe2000fffe03f */
[----:B------:R-:W-:Y:S01]  /*7dc0*/  PRMT R50, R0, 0x7610, R50 ;  /* 0x0000761000327816 */ /* 0x000fe20000000032 */
[----:B------:R-:W-:Y:S01]  /*7dd0*/  IMAD.MOV.U32 R0, RZ, RZ, R31 ;  /* 0x000000ffff007224 */ /* 0x000fe200078e001f */
[----:B------:R-:W-:Y:S01]  /*7de0*/  PRMT R58, R4, 0x7610, R58 ;  /* 0x00007610043a7816 */ /* 0x000fe2000000003a */
[----:B------:R-:W-:Y:S01]  /*7df0*/  BSSY B1, `(.L_x_10481) ;  /* 0x0000026000017945 */ /* 0x000fe20003800000 */
[----:B------:R-:W-:Y:S01]  /*7e00*/  MOV R4, R26 ;  /* 0x0000001a00047202 */ /* 0x000fe20000000f00 */
[----:B------:R-:W-:Y:S01]  /*7e10*/  IMAD.U32 R3, RZ, RZ, UR4 ;  /* 0x00000004ff037e24 */ /* 0x000fe2000f8e00ff */
[----:B------:R-:W-:-:S02]  /*7e20*/  ISETP.GE.AND P1, PT, R138, R45, PT ;  /* 0x0000002d8a00720c */ /* 0x000fc40003f26270 */
[----:B------:R-:W-:Y:S01]  /*7e30*/  PRMT R47, R0, 0x7610, R47 ;  /* 0x00007610002f7816 */ /* 0x000fe2000000002f */
[----:B------:R-:W-:Y:S01]  /*7e40*/  IMAD.MOV.U32 R0, RZ, RZ, R20 ;  /* 0x000000ffff007224 */ /* 0x000fe200078e0014 */
[----:B------:R-:W-:Y:S02]  /*7e50*/  SHF.L.U32 R3, R3, 0x1f, RZ ;  /* 0x0000001f03037819 */ /* 0x000fe400000006ff */
[----:B------:R-:W-:Y:S01]  /*7e60*/  PRMT R46, R4, 0x7610, R46 ;  /* 0x00007610042e7816 */ /* 0x000fe2000000002e */
[----:B------:R-:W-:Y:S01]  /*7e70*/  IMAD.MOV.U32 R4, RZ, RZ, R21 ;  /* 0x000000ffff047224 */ /* 0x000fe200078e0015 */
[----:B------:R-:W0:Y:S01]  /*7e80*/  SYNCS.PHASECHK.TRANS64.TRYWAIT P0, [R2+URZ+0x2d800], R3 ;  /* 0x02d80003020075a7 */ /* 0x000e22000800017f */
        /* <DEDUP_REMOVED lines=27> */
[----:B0-----:R-:W-:Y:S06]  /*8040*/  @!P0 BRA `(.L_x_10482) ;  /* 0x0000011000648947 */ /* 0x001fec0003800000 */
.L_x_10687:
[----:B------:R-:W-:Y:S05]  /*8050*/  BSYNC B1 ;  /* 0x0000000000017941 */ /* 0x000fea0003800000 */
.L_x_10481:
[----:B------:R-:W-:Y:S01]  /*8060*/  PRMT R39, R0, 0x5410, R4 ;  /* 0x0000541000277816 */ /* 0x000fe20000000004 */
[----:B------:R-:W-:Y:S06]  /*8070*/  @P1 BRA `(.L_x_10483) ;  /* 0x0000002c00001947 */ /* 0x000fec0003800000 */
[----:B------:R-:W0:Y:S01]  /*8080*/  LDL R54, [R1+0x44] ;  /* 0x0000440001367983 */ /* 0x000e220000100800 */
[----:B------:R-:W1:Y:S03]  /*8090*/  LDC R5, c[0x0][0x3f4] ;  /* 0x0000fd00ff057b82 */ /* 0x000e660000000800 */
[----:B------:R-:W2:Y:S04]  /*80a0*/  LDL R53, [R1+0x20] ;  /* 0x0000200001357983 */ /* 0x000ea80000100800 */
[----:B------:R-:W3:Y:S04]  /*80b0*/  LDL R52, [R1+0x18] ;  /* 0x0000180001347983 */ /* 0x000ee80000100800 */
[----:B------:R-:W4:Y:S04]  /*80c0*/  LDL R51, [R1+0x1c] ;  /* 0x00001c0001337983 */ /* 0x000f280000100800 */
[----:B------:R-:W5:Y:S04]  /*80d0*/  LDL R49, [R1+0x24] ;  /* 0x0000240001317983 */ /* 0x000f680000100800 */
[----:B------:R-:W5:Y:S04]  /*80e0*/  LDL R7, [R1+0x28] ;  /* 0x0000280001077983 */ /* 0x000f680000100800 */
[----:B------:R-:W5:Y:S01]  /*80f0*/  LDL R6, [R1+0x48] ;  /* 0x0000480001067983 */ /* 0x000f620000100800 */
[----:B-1----:R-:W-:Y:S01]  /*8100*/  ISETP.GE.AND P6, PT, R140, R5, PT ;  /* 0x000000058c00720c */ /* 0x002fe20003fc6270 */
[----:B------:R-:W-:Y:S01]  /*8110*/  BSSY B1, `(.L_x_10484) ;  /* 0x0000034000017945 */ /* 0x000fe20003800000 */
[----:B0-----:R-:W-:-:S02]  /*8120*/  LEA R3, R54, R2, 0x1 ;  /* 0x0000000236037211 */ /* 0x001fc400078e08ff */
[----:B--2---:R-:W-:-:S03]  /*8130*/  ISETP.GE.AND P0, PT, R53, R5, PT ;  /* 0x000000053500720c */ /* 0x004fc60003f06270 */
[----:B------:R-:W-:Y:S01]  /*8140*/  VIADD R0, R3, 0x20 ;  /* 0x0000002003007836 */ /* 0x000fe20000000000 */
[-C--:B---3--:R-:W-:Y:S02]  /*8150*/  ISETP.GE.AND P1, PT, R52, R5.reuse, PT ;  /* 0x000000053400720c */ /* 0x088fe40003f26270 */
[-C--:B----4-:R-:W-:Y:S02]  /*8160*/  ISETP.GE.AND P2, PT, R51, R5.reuse, PT ;  /* 0x000000053300720c */ /* 0x090fe40003f46270 */
[-C--:B-----5:R-:W-:Y:S02]  /*8170*/  ISETP.GE.AND P3, PT, R49, R5.reuse, PT ;  /* 0x000000053100720c */ /* 0x0a0fe40003f66270 */
[----:B------:R-:W-:Y:S02]  /*8180*/  ISETP.GE.AND P4, PT, R7, R5, PT ;  /* 0x000000050700720c */ /* 0x000fe40003f86270 */
[----:B------:R-:W-:Y:S01]  /*8190*/  LOP3.LUT P5, RZ, R6, 0x2, RZ, 0xc0, !PT ;  /* 0x0000000206ff7812 */ /* 0x000fe200078ac0ff */
[----:B------:R-:W-:-:S12]  /*81a0*/  @P6 BRA `(.L_x_10485) ;  /* 0x0000000000a86947 */ /* 0x000fd80003800000 */
[----:B------:R-:W0:Y:S01]  /*81b0*/  LDS.128 R4, [R3+0xc400] ;  /* 0x00c4000003047984 */ /* 0x000e220000000c00 */
        /* <DEDUP_REMOVED lines=20> */
[----:B------:R-:W-:Y:S02]  /*8300*/  HADD2.F32 R6, -RZ, R5.H0_H0 ;  /* 0x20000005ff067230 */ /* 0x000fe40000004100 */
[----:B------:R-:W-:Y:S01]  /*8310*/  FFMA.FTZ R53, R36, R49, -R53 ;  /* 0x0000003124357223 */ /* 0x000fe20000010835 */
[----:B------:R-:W-:Y:S02]  /*8320*/  HADD2.F32 R48, -RZ, R47.H1_H1 ;  /* 0x3000002fff307230 */ /* 0x000fe40000004100 */
        /* <DEDUP_REMOVED lines=17> */
[----:B------:R0:W-:Y:S02]  /*8440*/  STS.128 [R3+0xc400], R4 ;  /* 0x00c4000403007388 */ /* 0x0001e40000000c00 */
.L_x_10485:
[----:B------:R-:W-:Y:S05]  /*8450*/  BSYNC B1 ;  /* 0x0000000000017941 */ /* 0x000fea0003800000 */
.L_x_10484:
[----:B------:R-:W-:Y:S01]  /*8460*/  BSSY B1, `(.L_x_10486) ;  /* 0x000002d000017945 */ /* 0x000fe20003800000 */
[----:B------:R-:W-:-:S03]  /*8470*/  @P5 VIADD R0, R3, 0xffffffe0 ;  /* 0xffffffe003005836 */ /* 0x000fc60000000000 */
        /* <DEDUP_REMOVED lines=10> */
[----:B------:R-:W-:-:S02]  /*8520*/  HADD2.F32 R47, -RZ, R47.H0_H0 ;  /* 0x2000002fff2f7230 */ /* 0x000fc40000004100 */
        /* <DEDUP_REMOVED lines=32> */
.L_x_10487:
[----:B------:R-:W-:Y:S05]  /*8730*/  BSYNC B1 ;  /* 0x0000000000017941 */ /* 0x000fea0003800000 */
.L_x_10486:
[----:B------:R-:W-:Y:S04]  /*8740*/  BSSY B1, `(.L_x_10488) ;  /* 0x000002c000017945 */ /* 0x000fe80003800000 */
[----:B------:R-:W-:Y:S05]  /*8750*/  @P1 BRA `(.L_x_10489) ;  /* 0x0000000000a81947 */ /* 0x000fea0003800000 */
[----:B01----:R-:W0:Y:S01]  /*8760*/  LDS.128 R4, [R3+0xf400] ;  /* 0x00f4000003047984 */ /* 0x003e220000000c00 */
        /* <DEDUP_REMOVED lines=41> */
.L_x_10489:
[----:B------:R-:W-:Y:S05]  /*8a00*/  BSYNC B1 ;  /* 0x0000000000017941 */ /* 0x000fea0003800000 */
.L_x_10488:
[----:B------:R-:W-:Y:S04]  /*8a10*/  BSSY B1, `(.L_x_10490) ;  /* 0x000002c000017945 */ /* 0x000fe80003800000 */
[----:B------:R-:W-:Y:S05]  /*8a20*/  @P2 BRA `(.L_x_10491) ;  /* 0x0000000000a82947 */ /* 0x000fea0003800000 */
[----:B012---:R-:W0:Y:S01]  /*8a30*/  LDS.128 R4, [R0+0xf400] ;  /* 0x00f4000000047984 */ /* 0x007e220000000c00 */
        /* <DEDUP_REMOVED lines=41> */
.L_x_10491:
[----:B------:R-:W-:Y:S05]  /*8cd0*/  BSYNC B1 ;  /* 0x0000000000017941 */ /* 0x000fea0003800000 */
.L_x_10490:
        /* <DEDUP_REMOVED lines=44> */
.L_x_10493:
[----:B------:R-:W-:Y:S05]  /*8fa0*/  BSYNC B1 ;  /* 0x0000000000017941 */ /* 0x000fea0003800000 */
.L_x_10492:
[----:B------:R-:W-:Y:S05]  /*8fb0*/  @P4 BRA `(.L_x_10483) ;  /* 0x0000001c00304947 */ /* 0x000fea0003800000 */
[----:B01234-:R-:W0:Y:S01]  /*8fc0*/  LDS.128 R4, [R0+0x12400] ;  /* 0x0124000000047984 */ /* 0x01fe220000000c00 */
        /* <DEDUP_REMOVED lines=9> */
[----:B------:R-:W-:Y:S02]  /*9060*/  HADD2.F32 R39, -RZ, R39.H1_H1 ;  /* 0x30000027ff277230 */ /* 0x000fe40000004100 */
[--C-:B0-----:R-:W-:Y:S02]  /*9070*/  HADD2.F32 R10, -RZ, R7.reuse.H1_H1 ;  /* 0x30000007ff0a7230 */ /* 0x101fe40000004100 */
[--C-:B------:R-:W-:Y:S02]  /*9080*/  HADD2.F32 R3, -RZ, R4.reuse.H0_H0 ;  /* 0x20000004ff037230 */ /* 0x100fe40000004100 */
[----:B------:R-:W-:Y:S02]  /*9090*/  HADD2.F32 R9, -RZ, R7.H0_H0 ;  /* 0x20000007ff097230 */ /* 0x000fe40000004100 */
[C---:B------:R-:W-:Y:S01]  /*90a0*/  FMUL.FTZ R20, R10.reuse, R14 ;  /* 0x0000000e0a147220 */ /* 0x040fe20000410000 */
[----:B------:R-:W-:Y:S02]  /*90b0*/  HADD2.F32 R4, -RZ, R4.H1_H1 ;  /* 0x30000004ff047230 */ /* 0x000fe40000004100 */
[----:B------:R-:W-:Y:S01]  /*90c0*/  FMUL.FTZ R15, R10, R12 ;  /* 0x0000000c0a0f7220 */ /* 0x000fe20000410000 */
[----:B------:R-:W-:-:S02]  /*90d0*/  HADD2.F32 R7, -RZ, R6.H0_H0 ;  /* 0x20000006ff077230 */ /* 0x000fc40000004100 */
[C---:B------:R-:W-:Y:S01]  /*90e0*/  FFMA.FTZ R20, R9.reuse, R12, -R20 ;  /* 0x0000000c09147223 */ /* 0x040fe20000010814 */
[----:B------:R-:W-:Y:S02]  /*90f0*/  HADD2.F32 R8, -RZ, R6.H1_H1 ;  /* 0x30000006ff087230 */ /* 0x000fe40000004100 */
[C---:B------:R-:W-:Y:S01]  /*9100*/  FMUL.FTZ R10, R4.reuse, R13 ;  /* 0x0000000d040a7220 */ /* 0x040fe20000410000 */
        /* <DEDUP_REMOVED lines=22> */
.L_x_10477:
[----:B------:R-:W-:-:S03]  /*9270*/  UMOV UR4, 0xffffffff ;  /* 0xffffffff00047882 */ /* 0x000fc60000000000 */
[----:B------:R-:W-:Y:S05]  /*9280*/  BRA.DIV UR4, `(.L_x_10494) ;  /* 0x000000fe04e87947 */ /* 0x000fea000b800000 */
[----:B------:R1:W2:Y:S04]  /*9290*/  SHFL.IDX PT, R3, R25, RZ, 0x1e1f ;  /* 0x001e1fff19037589 */ /* 0x0002a800000e0000 */
[----:B------:R1:W3:Y:S04]  /*92a0*/  SHFL.IDX PT, R0, R24, RZ, 0x1e1f ;  /* 0x001e1fff18007589 */ /* 0x0002e800000e0000 */
[----:B------:R1:W4:Y:S04]  /*92b0*/  SHFL.IDX PT, R21, R27, RZ, 0x1e1f ;  /* 0x001e1fff1b157589 */ /* 0x00032800000e0000 */
[----:B------:R1:W0:Y:S02]  /*92c0*/  SHFL.IDX PT, R20, R26, RZ, 0x1e1f ;  /* 0x001e1fff1a147589 */ /* 0x00022400000e0000 */
.L_x_10693:
        /* <DEDUP_REMOVED lines=10> */
[----:B0-----:R-:W-:Y:S02]  /*9370*/  CS2R R14, SRZ ;  /* 0x00000000000e7805 */ /* 0x001fe4000001ff00 */
[----:B-1----:R-:W-:Y:S02]  /*9380*/  CS2R R24, SRZ ;  /* 0x0000000000187805 */ /* 0x002fe4000001ff00 */
[----:B------:R-:W-:Y:S02]  /*9390*/  CS2R R26, SRZ ;  /* 0x00000000001a7805 */ /* 0x000fe4000001ff00 */
[----:B------:R-:W-:Y:S02]  /*93a0*/  CS2R R28, SRZ ;  /* 0x00000000001c7805 */ /* 0x000fe4000001ff00 */
[----:B------:R-:W-:Y:S02]  /*93b0*/  CS2R R30, SRZ ;  /* 0x00000000001e7805 */ /* 0x000fe4000001ff00 */
[----:B------:R-:W-:-:S02]  /*93c0*/  CS2R R32, SRZ ;  /* 0x0000000000207805 */ /* 0x000fc4000001ff00 */
[----:B------:R-:W-:Y:S01]  /*93d0*/  CS2R R34, SRZ ;  /* 0x0000000000227805 */ /* 0x000fe2000001ff00 */
[----:B------:R-:W-:Y:S06]  /*93e0*/  @P0 BRA `(.L_x_10496) ;  /* 0x0000000000980947 */ /* 0x000fec0003800000 */
[----:B------:R-:W-:Y:S01]  /*93f0*/  ULDC UR4, c[0x0][0x3f4] ;  /* 0x0000fd0000047ab9 */ /* 0x000fe20000000800 */
[C---:B------:R-:W-:Y:S01]  /*9400*/  VIADD R4, R16.reuse, 0x10 ;  /* 0x0000001010047836 */ /* 0x040fe20000000000 */
[C---:B------:R-:W-:Y:S01]  /*9410*/  ISETP.GE.AND P2, PT, R16.reuse, UR4, PT ;  /* 0x0000000410007c0c */ /* 0x040fe2000bf46270 */
[----:B------:R-:W-:Y:S01]  /*9420*/  VIADD R5, R16, 0x20 ;  /* 0x0000002010057836 */ /* 0x000fe20000000000 */
[----:B------:R-:W-:Y:S02]  /*9430*/  CS2R R28, SRZ ;  /* 0x00000000001c7805 */ /* 0x000fe4000001ff00 */
[----:B------:R-:W-:Y:S02]  /*9440*/  CS2R R30, SRZ ;  /* 0x00000000001e7805 */ /* 0x000fe4000001ff00 */
[----:B------:R-:W-:Y:S01]  /*9450*/  ISETP.GE.AND P3, PT, R4, UR4, PT ;  /* 0x0000000404007c0c */ /* 0x000fe2000bf66270 */
[----:B---3--:R-:W-:Y:S01]  /*9460*/  IMAD.MOV.U32 R4, RZ, RZ, R0 ;  /* 0x000000ffff047224 */ /* 0x008fe200078e0000 */
[----:B------:R-:W-:Y:S01]  /*9470*/  ISETP.GE.AND P4, PT, R5, UR4, PT ;  /* 0x0000000405007c0c */ /* 0x000fe2000bf86270 */
[----:B--2---:R-:W-:Y:S01]  /*9480*/  IMAD.MOV.U32 R5, RZ, RZ, R3 ;  /* 0x000000ffff057224 */ /* 0x004fe200078e0003 */
[----:B------:R-:W-:-:S02]  /*9490*/  CS2R R8, SRZ ;  /* 0x0000000000087805 */ /* 0x000fc4000001ff00 */
[----:B------:R-:W-:Y:S02]  /*94a0*/  CS2R R10, SRZ ;  /* 0x00000000000a7805 */ /* 0x000fe4000001ff00 */
[----:B------:R-:W-:Y:S02]  /*94b0*/  CS2R R32, SRZ ;  /* 0x0000000000207805 */ /* 0x000fe4000001ff00 */
[----:B------:R-:W-:Y:S02]  /*94c0*/  CS2R R34, SRZ ;  /* 0x0000000000227805 */ /* 0x000fe4000001ff00 */
[----:B------:R-:W-:Y:S01]  /*94d0*/  @!P2 SHF.L.U32 R37, R16, 0x1, RZ ;  /* 0x000000011025a819 */ /* 0x000fe200000006ff */
[----:B------:R-:W-:-:S03]  /*94e0*/  @!P3 IMAD.SHL.U32 R49, R148, 0x8, RZ ;  /* 0x000000089431b824 */ /* 0x000fc600078e00ff */
[-C--:B------:R-:W-:Y:S01]  /*94f0*/  @!P2 IADD3 R38, P0, R0, R37.reuse, RZ ;  /* 0x000000250026a210 */ /* 0x080fe20007f1e0ff */
[----:B------:R-:W-:Y:S01]  /*9500*/  @!P4 IMAD.SHL.U32 R41, R149, 0x8, RZ ;  /* 0x000000089529c824 */ /* 0x000fe200078e00ff */
[----:B------:R-:W-:Y:S01]  /*9510*/  @!P2 IADD3 R36, P1, R20, R37, RZ ;  /* 0x000000251424a210 */ /* 0x000fe20007f3e0ff */
[----:B------:R-:W-:Y:S01]  /*9520*/  @!P3 IMAD.WIDE R42, R49, 0x2, R4 ;  /* 0x00000002312ab825 */ /* 0x000fe200078e0204 */
[----:B------:R-:W-:Y:S02]  /*9530*/  @!P2 SHF.L.U64.HI R0, R16, 0x1, R17 ;  /* 0x000000011000a819 */ /* 0x000fe40000010211 */
[----:B------:R-:W-:Y:S02]  /*9540*/  CS2R R12, SRZ ;  /* 0x00000000000c7805 */ /* 0x000fe4000001ff00 */
[----:B------:R-:W-:Y:S01]  /*9550*/  CS2R R14, SRZ ;  /* 0x00000000000e7805 */ /* 0x000fe2000001ff00 */
[----:B------:R-:W-:Y:S01]  /*9560*/  @!P4 IMAD.WIDE R46, R41, 0x2, R4 ;  /* 0x00000002292ec825 */ /* 0x000fe200078e0204 */
[----:B------:R-:W-:-:S02]  /*9570*/  CS2R R24, SRZ ;  /* 0x0000000000187805 */ /* 0x000fc4000001ff00 */
[----:B------:R-:W-:Y:S02]  /*9580*/  CS2R R26, SRZ ;  /* 0x00000000001a7805 */ /* 0x000fe4000001ff00 */
[----:B------:R-:W-:Y:S02]  /*9590*/  CS2R R4, SRZ ;  /* 0x0000000000047805 */ /* 0x000fe4000001ff00 */
[----:B------:R-:W-:Y:S01]  /*95a0*/  CS2R R6, SRZ ;  /* 0x0000000000067805 */ /* 0x000fe2000001ff00 */
[--C-:B----4-:R-:W-:Y:S01]  /*95b0*/  @!P3 IMAD.WIDE R48, R49, 0x2, R20.reuse ;  /* 0x000000023130b825 */ /* 0x110fe200078e0214 */
        /* <DEDUP_REMOVED lines=9> */
.L_x_10496:
[----:B------:R-:W-:Y:S05]  /*9650*/  BSYNC B1 ;  /* 0x0000000000017941 */ /* 0x000fea0003800000 */
.L_x_10495:
[----:B------:R-:W-:Y:S01]  /*9660*/  ULEA.HI UR4, UR37, UR37, URZ, 0x1 ;  /* 0x0000002525047291 */ /* 0x000fe2000f8f083f */
[----:B--2--5:R-:W-:Y:S01]  /*9670*/  IMAD.MOV.U32 R3, RZ, RZ, R5 ;  /* 0x000000ffff037224 */ /* 0x024fe200078e0005 */
[----:B0-----:R-:W-:Y:S01]  /*9680*/  MOV R38, R29 ;  /* 0x0000001d00267202 */ /* 0x001fe20000000f00 */
[----:B---3--:R-:W-:Y:S01]  /*9690*/  IMAD.MOV.U32 R0, RZ, RZ, R4 ;  /* 0x000000ffff007224 */ /* 0x008fe200078e0004 */
[----:B------:R-:W-:Y:S01]  /*96a0*/  ULOP3.LUT UR4, UR4, 0xfffffffe, URZ, 0xc0, !UPT ;  /* 0xfffffffe04047892 */ /* 0x000fe2000f8ec03f */
[----:B------:R-:W-:Y:S01]  /*96b0*/  IMAD.MOV.U32 R20, RZ, RZ, R6 ;  /* 0x000000ffff147224 */ /* 0x000fe200078e0006 */
[----:B------:R-:W-:Y:S01]  /*96c0*/  PRMT R61, R3, 0x7610, R61 ;  /* 0x00007610033d7816 */ /* 0x000fe2000000003d */
[----:B----4-:R-:W-:Y:S01]  /*96d0*/  IMAD.MOV.U32 R21, RZ, RZ, R9 ;  /* 0x000000ffff157224 */ /* 0x010fe200078e0009 */
[----:B------:R-:W-:Y:S01]  /*96e0*/  UIADD3 UR4, UR37, -UR4, URZ ;  /* 0x8000000425047290 */ /* 0x000fe2000fffe03f */
[----:B------:R-:W-:Y:S01]  /*96f0*/  PRMT R62, R0, 0x7610, R62 ;  /* 0x00007610003e7816 */ /* 0x000fe2000000003e */
[----:B------:R-:W-:Y:S01]  /*9700*/  IMAD.MOV.U32 R0, RZ, RZ, R7 ;  /* 0x000000ffff007224 */ /* 0x000fe200078e0007 */
[----:B------:R-:W-:Y:S01]  /*9710*/  PRMT R54, R54, 0x5410, R20 ;  /* 0x0000541036367816 */ /* 0x000fe20000000014 */
[----:B------:R-:W-:Y:S01]  /*9720*/  IMAD.MOV.U32 R20, RZ, RZ, R8 ;  /* 0x000000ffff147224 */ /* 0x000fe200078e0008 */
[----:B------:R-:W-:Y:S01]  /*9730*/  VIMNMX R45, R45, 0xc0, PT ;  /* 0x000000c02d2d7848 */ /* 0x000fe20003fe0100 */
[----:B------:R-:W-:Y:S01]  /*9740*/  IMAD.MOV.U32 R36, RZ, RZ, R13 ;  /* 0x000000ffff247224 */ /* 0x000fe200078e000d */
[----:B------:R-:W-:Y:S01]  /*9750*/  MOV R3, UR4 ;  /* 0x0000000400037c02 */ /* 0x000fe20008000f00 */
[----:B------:R-:W-:Y:S01]  /*9760*/  IMAD.MOV.U32 R37, RZ, RZ, R25 ;  /* 0x000000ffff257224 */ /* 0x000fe200078e0019 */
[----:B------:R-:W-:Y:S01]  /*9770*/  PRMT R54, R0, 0x7610, R54 ;  /* 0x0000761000367816 */ /* 0x000fe20000000036 */
[----:B------:R-:W-:Y:S01]  /*9780*/  IMAD.MOV.U32 R0, RZ, RZ, R10 ;  /* 0x000000ffff007224 */ /* 0x000fe200078e000a */
[----:B------:R-:W-:Y:S01]  /*9790*/  SHF.L.U32 R3, R3, 0x1f, RZ ;  /* 0x0000001f03037819 */ /* 0x000fe200000006ff */
[----:B------:R-:W-:Y:S01]  /*97a0*/  BSSY B1, `(.L_x_10497) ;  /* 0x000001c000017945 */ /* 0x000fe20003800000 */
[----:B------:R-:W-:Y:S01]  /*97b0*/  PRMT R47, R20, 0x5410, R21 ;  /* 0x00005410142f7816 */ /* 0x000fe20000000015 */
[----:B------:R-:W-:Y:S01]  /*97c0*/  IMAD.MOV.U32 R21, RZ, RZ, R12 ;  /* 0x000000ffff157224 */ /* 0x000fe200078e000c */
[----:B------:R-:W0:Y:S01]  /*97d0*/  SYNCS.PHASECHK.TRANS64.TRYWAIT P0, [R2+URZ+0x2d800], R3 ;  /* 0x02d80003020075a7 */ /* 0x000e22000800017f */
        /* <DEDUP_REMOVED lines=14> */
[----:B------:R-:W-:Y:S01]  /*98c0*/  ISETP.GE.AND P1, PT, R138, R45, PT ;  /* 0x0000002d8a00720c */ /* 0x000fe20003f26270 */
[----:B------:R-:W-:-:S03]  /*98d0*/  IMAD.MOV.U32 R38, RZ, RZ, R33 ;  /* 0x000000ffff267224 */ /* 0x000fc600078e0021 */
[----:B------:R-:W-:Y:S01]  /*98e0*/  PRMT R67, R21, 0x5410, R36 ;  /* 0x0000541015437816 */ /* 0x000fe20000000024 */
[----:B------:R-:W-:Y:S02]  /*98f0*/  IMAD.MOV.U32 R21, RZ, RZ, R30 ;  /* 0x000000ffff157224 */ /* 0x000fe400078e001e */
[----:B------:R-:W-:-:S05]  /*9900*/  IMAD.MOV.U32 R36, RZ, RZ, R31 ;  /* 0x000000ffff247224 */ /* 0x000fca00078e001f */
[----:B------:R-:W-:Y:S02]  /*9910*/  PRMT R50, R21, 0x5410, R36 ;  /* 0x0000541015327816 */ /* 0x000fe40000000024 */
[----:B------:R-:W-:Y:S01]  /*9920*/  PRMT R21, R37, 0x5410, R38 ;  /* 0x0000541025157816 */ /* 0x000fe20000000026 */
[----:B------:R-:W-:Y:S01]  /*9930*/  IMAD.MOV.U32 R37, RZ, RZ, R35 ;  /* 0x000000ffff257224 */ /* 0x000fe200078e0023 */
[----:B------:R-:W-:Y:S01]  /*9940*/  MOV R36, R34 ;  /* 0x0000002200247202 */ /* 0x000fe20000000f00 */
[----:B0-----:R-:W-:Y:S06]  /*9950*/  @!P0 BRA `(.L_x_10498) ;  /* 0x000000f800a88947 */ /* 0x001fec0003800000 */
.L_x_10694:
[----:B------:R-:W-:Y:S05]  /*9960*/  BSYNC B1 ;  /* 0x0000000000017941 */ /* 0x000fea0003800000 */
.L_x_10497:
[----:B------:R-:W-:Y:S01]  /*9970*/  PRMT R45, R36, 0x5410, R37 ;  /* 0x00005410242d7816 */ /* 0x000fe20000000025 */
[----:B------:R-:W-:Y:S06]  /*9980*/  @P1 BRA `(.L_x_10483) ;  /* 0x0000001000bc1947 */ /* 0x000fec0003800000 */
[----:B0-----:R-:W0:Y:S01]  /*9990*/  LDC R3, c[0x0][0x3f4] ;  /* 0x0000fd00ff037b82 */ /* 0x001e220000000800 */
[C---:B------:R-:W-:Y:S01]  /*99a0*/  VIADD R36, R16.reuse, 0x10 ;  /* 0x0000001010247836 */ /* 0x040fe20000000000 */
[----:B------:R-:W-:Y:S01]  /*99b0*/  BSSY B1, `(.L_x_10499) ;  /* 0x000006a000017945 */ /* 0x000fe20003800000 */
[C---:B------:R-:W-:Y:S01]  /*99c0*/  VIADD R38, R16.reuse, 0x20 ;  /* 0x0000002010267836 */ /* 0x040fe20000000000 */
[-C--:B0-----:R-:W-:Y:S02]  /*99d0*/  ISETP.GE.AND P0, PT, R16, R3.reuse, PT ;  /* 0x000000031000720c */ /* 0x081fe40003f06270 */
[-C--:B------:R-:W-:Y:S02]  /*99e0*/  ISETP.GE.AND P1, PT, R36, R3.reuse, PT ;  /* 0x000000032400720c */ /* 0x080fe40003f26270 */
[----:B------:R-:W-:-:S09]  /*99f0*/  ISETP.GE.AND P2, PT, R38, R3, PT ;  /* 0x000000032600720c */ /* 0x000fd20003f46270 */
[----:B------:R-:W-:Y:S05]  /*9a00*/  @P0 BRA `(.L_x_10500) ;  /* 0x0000000400900947 */ /* 0x000fea0003800000 */
[----:B------:R-:W2:Y:S01]  /*9a10*/  LDL R69, [R1+0x80] ;  /* 0x0000800001457983 */ /* 0x000ea20000100800 */
[----:B------:R-:W0:Y:S02]  /*9a20*/  S2R R39, SR_TID.X ;  /* 0x0000000000277919 */ /* 0x000e240000002100 */
[----:B0-----:R-:W-:-:S05]  /*9a30*/  VIADD R40, R39, 0xffffff80 ;  /* 0xffffff8027287836 */ /* 0x001fca0000000000 */
[----:B------:R-:W-:-:S04]  /*9a40*/  LEA.HI R39, R40, R40, RZ, 0x1 ;  /* 0x0000002828277211 */ /* 0x000fc800078f08ff */
[----:B------:R-:W-:-:S04]  /*9a50*/  LOP3.LUT R39, R39, 0xfffffffe, RZ, 0xc0, !PT ;  /* 0xfffffffe27277812 */ /* 0x000fc800078ec0ff */
[----:B------:R-:W-:-:S04]  /*9a60*/  IADD3 R39, R40, -R39, RZ ;  /* 0x8000002728277210 */ /* 0x000fc80007ffe0ff */
[----:B------:R-:W-:-:S04]  /*9a70*/  LEA.HI R36, R3, R39, RZ, 0x1d ;  /* 0x0000002703247211 */ /* 0x000fc800078fe8ff */
        /* <DEDUP_REMOVED lines=8> */
[----:B------:R-:W-:-:S05]  /*9b00*/  IMAD R46, R41, 0x2, R2 ;  /* 0x00000002292e7824 */ /* 0x000fca00078e0202 */
[----:B------:R-:W0:Y:S01]  /*9b10*/  LDS.128 R40, [R46+0xc400] ;  /* 0x00c400002e287984 */ /* 0x000e220000000c00 */
[----:B------:R-:W-:Y:S02]  /*9b20*/  SHF.R.U32.HI R64, RZ, 0x10, R5 ;  /* 0x00000010ff407819 */ /* 0x000fe40000011605 */
[--C-:B------:R-:W-:Y:S02]  /*9b30*/  SHF.R.U64 R24, R24, 0x10, R25.reuse ;  /* 0x0000001018187819 */ /* 0x100fe40000001219 */
[----:B------:R-:W-:Y:S02]  /*9b40*/  SHF.R.U32.HI R60, RZ, 0x10, R25 ;  /* 0x00000010ff3c7819 */ /* 0x000fe40000011619 */
[----:B------:R-:W-:Y:S01]  /*9b50*/  SHF.R.U64 R25, R4, 0x10, R5 ;  /* 0x0000001004197819 */ /* 0x000fe20000001205 */
[----:B------:R-:W-:Y:S01]  /*9b60*/  HADD2.F32 R61, -RZ, R61.H0_H0 ;  /* 0x2000003dff3d7230 */ /* 0x000fe20000004100 */
[--C-:B------:R-:W-:Y:S01]  /*9b70*/  SHF.R.U64 R4, R26, 0x10, R27.reuse ;  /* 0x000000101a047819 */ /* 0x100fe2000000121b */
[----:B------:R-:W-:Y:S01]  /*9b80*/  HADD2.F32 R64, -RZ, R64.H0_H0 ;  /* 0x20000040ff407230 */ /* 0x000fe20000004100 */
[----:B------:R-:W-:-:S02]  /*9b90*/  SHF.R.U32.HI R51, RZ, 0x10, R27 ;  /* 0x00000010ff337819 */ /* 0x000fc4000001161b */
[--C-:B------:R-:W-:Y:S01]  /*9ba0*/  SHF.R.U64 R5, R6, 0x10, R7.reuse ;  /* 0x0000001006057819 */ /* 0x100fe20000001207 */
[----:B------:R-:W-:Y:S02]  /*9bb0*/  HADD2.F32 R59, -RZ, R59.H0_H0 ;  /* 0x2000003bff3b7230 */ /* 0x000fe40000004100 */
[----:B------:R-:W-:Y:S02]  /*9bc0*/  HADD2.F32 R60, -RZ, R60.H0_H0 ;  /* 0x2000003cff3c7230 */ /* 0x000fe40000004100 */
[----:B------:R-:W-:Y:S02]  /*9bd0*/  HADD2.F32 R62, -RZ, R62.H0_H0 ;  /* 0x2000003eff3e7230 */ /* 0x000fe40000004100 */
[----:B------:R-:W-:Y:S01]  /*9be0*/  HADD2.F32 R58, -RZ, R58.H0_H0 ;  /* 0x2000003aff3a7230 */ /* 0x000fe20000004100 */
[----:B------:R-:W-:Y:S01]  /*9bf0*/  SHF.R.U32.HI R52, RZ, 0x10, R7 ;  /* 0x00000010ff347819 */ /* 0x000fe20000011607 */
[--C-:B0-----:R-:W-:Y:S02]  /*9c00*/  HADD2.F32 R6, -RZ, R41.reuse.H0_H0 ;  /* 0x20000029ff067230 */ /* 0x101fe40000004100 */
[----:B------:R-:W-:-:S02]  /*9c10*/  HADD2.F32 R27, -RZ, R41.H1_H1 ;  /* 0x30000029ff1b7230 */ /* 0x000fc40000004100 */
[----:B------:R-:W-:Y:S02]  /*9c20*/  HADD2.F32 R41, -RZ, R40.H0_H0 ;  /* 0x20000028ff297230 */ /* 0x000fe40000004100 */
[C---:B------:R-:W-:Y:S01]  /*9c30*/  FMUL.FTZ R63, R6.reuse, R61 ;  /* 0x0000003d063f7220 */ /* 0x040fe20000410000 */
[----:B------:R-:W-:Y:S01]  /*9c40*/  FMUL.FTZ R65, R6, R59 ;  /* 0x0000003b06417220 */ /* 0x000fe20000410000 */
[C---:B------:R-:W-:Y:S01]  /*9c50*/  FMUL.FTZ R66, R27.reuse, R64 ;  /* 0x000000401b427220 */ /* 0x040fe20000410000 */
[----:B------:R-:W-:Y:S01]  /*9c60*/  FMUL.FTZ R68, R27, R60 ;  /* 0x0000003c1b447220 */ /* 0x000fe20000410000 */
[----:B------:R-:W-:Y:S02]  /*9c70*/  HADD2.F32 R56, -RZ, R42.H0_H0 ;  /* 0x2000002aff387230 */ /* 0x000fe40000004100 */
[--C-:B------:R-:W-:Y:S02]  /*9c80*/  HADD2.F32 R57, -RZ, R43.reuse.H0_H0 ;  /* 0x2000002bff397230 */ /* 0x100fe40000004100 */
[----:B------:R-:W-:-:S02]  /*9c90*/  HADD2.F32 R43, -RZ, R43.H1_H1 ;  /* 0x3000002bff2b7230 */ /* 0x000fc40000004100 */
[----:B------:R-:W-:Y:S02]  /*9ca0*/  HADD2.F32 R40, -RZ, R40.H1_H1 ;  /* 0x30000028ff287230 */ /* 0x000fe40000004100 */
[----:B------:R-:W-:Y:S02]  /*9cb0*/  HADD2.F32 R42, -RZ, R42.H1_H1 ;  /* 0x3000002aff2a7230 */ /* 0x000fe40000004100 */
[----:B------:R-:W-:Y:S01]  /*9cc0*/  HADD2.F32 R25, -RZ, R25.H0_H0 ;  /* 0x20000019ff197230 */ /* 0x000fe20000004100 */
[----:B--2---:R-:W0:Y:S02]  /*9cd0*/  LDS.128 R36, [R69] ;  /* 0x0000000045247984 */ /* 0x004e240000000c00 */
[--C-:B0-----:R-:W-:Y:S02]  /*9ce0*/  HADD2.F32 R26, -RZ, R37.reuse.H0_H0 ;  /* 0x20000025ff1a7230 */ /* 0x101fe40000004100 */
[----:B------:R-:W-:Y:S02]  /*9cf0*/  HADD2.F32 R53, -RZ, R37.H1_H1 ;  /* 0x30000025ff357230 */ /* 0x000fe40000004100 */
[----:B------:R-:W-:-:S02]  /*9d00*/  HADD2.F32 R55, -RZ, R36.H0_H0 ;  /* 0x20000024ff377230 */ /* 0x000fc40000004100 */
[C---:B------:R-:W-:Y:S01]  /*9d10*/  FFMA.FTZ R6, R26.reuse, R59, -R63 ;  /* 0x0000003b1a067223 */ /* 0x040fe2000001083f */
[----:B------:R-:W-:Y:S01]  /*9d20*/  FFMA.FTZ R26, R26, R61, R65 ;  /* 0x0000003d1a1a7223 */ /* 0x000fe20000010041 */
[----:B------:R-:W-:Y:S01]  /*9d30*/  FFMA.FTZ R27, R53, R60, -R66 ;  /* 0x0000003c351b7223 */ /* 0x000fe20000010842 */
[C---:B------:R-:W-:Y:S01]  /*9d40*/  FMUL.FTZ R60, R41.reuse, R62 ;  /* 0x0000003e293c7220 */ /* 0x040fe20000410000 */
[----:B------:R-:W-:Y:S02]  /*9d50*/  HADD2.F32 R59, -RZ, R54.H1_H1 ;  /* 0x30000036ff3b7230 */ /* 0x000fe40000004100 */
[----:B------:R-:W-:Y:S01]  /*9d60*/  FMUL.FTZ R61, R41, R58 ;  /* 0x0000003a293d7220 */ /* 0x000fe20000410000 */
[----:B------:R-:W-:Y:S01]  /*9d70*/  FFMA.FTZ R41, R53, R64, R68 ;  /* 0x0000004035297223 */ /* 0x000fe20000010044 */
[C---:B------:R-:W-:Y:S01]  /*9d80*/  FFMA.FTZ R53, R55.reuse, R58, -R60 ;  /* 0x0000003a37357223 */ /* 0x040fe2000001083c */
[----:B------:R-:W-:Y:S02]  /*9d90*/  HADD2.F32 R37, -RZ, R38.H0_H0 ;  /* 0x20000026ff257230 */ /* 0x000fe40000004100 */
[----:B------:R-:W-:Y:S01]  /*9da0*/  FFMA.FTZ R61, R55, R62, R61 ;  /* 0x0000003e373d7223 */ /* 0x000fe2000001003d */
[----:B------:R-:W-:-:S02]  /*9db0*/  HADD2.F32 R58, -RZ, R67.H0_H0 ;  /* 0x20000043ff3a7230 */ /* 0x000fc40000004100 */
[C---:B------:R-:W-:Y:S01]  /*9dc0*/  FMUL.FTZ R62, R56.reuse, R59 ;  /* 0x0000003b383e7220 */ /* 0x040fe20000410000 */
[----:B------:R-:W-:Y:S02]  /*9dd0*/  HADD2.F32 R54, -RZ, R54.H0_H0 ;  /* 0x20000036ff367230 */ /* 0x000fe40000004100 */
[----:B------:R-:W-:Y:S02]  /*9de0*/  HADD2.F32 R60, -RZ, R67.H1_H1 ;  /* 0x30000043ff3c7230 */ /* 0x000fe40000004100 */
[-C--:B------:R-:W-:Y:S01]  /*9df0*/  FMUL.FTZ R64, R56, R58.reuse ;  /* 0x0000003a38407220 */ /* 0x080fe20000410000 */
[----:B------:R-:W-:Y:S01]  /*9e00*/  FFMA.FTZ R62, R37, R58, -R62 ;  /* 0x0000003a253e7223 */ /* 0x000fe2000001083e */
[----:B------:R-:W-:Y:S02]  /*9e10*/  HADD2.F32 R7, -RZ, R39.H0_H0 ;  /* 0x20000027ff077230 */ /* 0x000fe40000004100 */
[----:B------:R-:W-:Y:S01]  /*9e20*/  FMUL.FTZ R58, R57, R54 ;  /* 0x00000036393a7220 */ /* 0x000fe20000410000 */
[----:B------:R-:W-:-:S02]  /*9e30*/  HADD2.F32 R56, -RZ, R52.H0_H0 ;  /* 0x20000034ff387230 */ /* 0x000fc40000004100 */
[----:B------:R-:W-:Y:S01]  /*9e40*/  FMUL.FTZ R57, R57, R60 ;  /* 0x0000003c39397220 */ /* 0x000fe20000410000 */
[----:B------:R-:W-:Y:S02]  /*9e50*/  HADD2.F32 R52, -RZ, R51.H0_H0 ;  /* 0x20000033ff347230 */ /* 0x000fe40000004100 */
[----:B------:R-:W-:Y:S01]  /*9e60*/  FFMA.FTZ R64, R37, R59, R64 ;  /* 0x0000003b25407223 */ /* 0x000fe20000010040 */
[----:B------:R-:W-:Y:S02]  /*9e70*/  HADD2.F32 R39, -RZ, R39.H1_H1 ;  /* 0x30000027ff277230 */ /* 0x000fe40000004100 */
[----:B------:R-:W-:Y:S01]  /*9e80*/  FFMA.FTZ R57, R7, R54, R57 ;  /* 0x0000003607397223 */ /* 0x000fe20000010039 */
[----:B------:R-:W-:Y:S01]  /*9e90*/  FMUL.FTZ R66, R43, R56 ;  /* 0x000000382b427220 */ /* 0x000fe20000410000 */
[----:B------:R-:W-:Y:S01]  /*9ea0*/  FFMA.FTZ R58, R7, R60, -R58 ;  /* 0x0000003c073a7223 */ /* 0x000fe2000001083a */
[----:B------:R-:W-:Y:S01]  /*9eb0*/  FMUL.FTZ R54, R43, R52 ;  /* 0x000000342b367220 */ /* 0x000fe20000410000 */
[----:B------:R-:W-:-:S02]  /*9ec0*/  HADD2.F32 R37, -RZ, R5.H0_H0 ;  /* 0x20000005ff257230 */ /* 0x000fc40000004100 */
[----:B------:R-:W-:Y:S02]  /*9ed0*/  HADD2.F32 R7, -RZ, R24.H0_H0 ;  /* 0x20000018ff077230 */ /* 0x000fe40000004100 */
[----:B------:R-:W-:Y:S02]  /*9ee0*/  HADD2.F32 R5, -RZ, R4.H0_H0 ;  /* 0x20000004ff057230 */ /* 0x000fe40000004100 */
[C---:B------:R-:W-:Y:S01]  /*9ef0*/  FFMA.FTZ R51, R39.reuse, R52, -R66 ;  /* 0x0000003427337223 */ /* 0x040fe20000010842 */
[----:B------:R-:W-:Y:S02]  /*9f00*/  HADD2.F32 R36, -RZ, R36.H1_H1 ;  /* 0x30000024ff247230 */ /* 0x000fe40000004100 */
        /* <DEDUP_REMOVED lines=20> */
.L_x_10500:
[----:B------:R-:W-:Y:S05]  /*a050*/  BSYNC B1 ;  /* 0x0000000000017941 */ /* 0x000fea0003800000 */
.L_x_10499:
[----:B------:R-:W-:Y:S04]  /*a060*/  BSSY B1, `(.L_x_10501) ;  /* 0x0000061000017945 */ /* 0x000fe80003800000 */
[----:B------:R-:W-:Y:S05]  /*a070*/  @P1 BRA `(.L_x_10502) ;  /* 0x00000004007c1947 */ /* 0x000fea0003800000 */
[----:B------:R-:W2:Y:S01]  /*a080*/  LDL R57, [R1+0x7c] ;  /* 0x00007c0001397983 */ /* 0x000ea20000100800 */
[----:B0-----:R-:W-:Y:S01]  /*a090*/  LEA.HI R4, R3, R148, RZ, 0x1d ;  /* 0x0000009403047211 */ /* 0x001fe200078fe8ff */
[----:B------:R-:W-:Y:S01]  /*a0a0*/  HADD2.F32 R41, -RZ, R49.H1_H1 ;  /* 0x30000031ff297230 */ /* 0x000fe20000004100 */
[----:B------:R-:W-:Y:S01]  /*a0b0*/  SHF.R.U32.HI R46, RZ, 0x10, R9 ;  /* 0x00000010ff2e7819 */ /* 0x000fe20000011609 */
[----:B------:R-:W-:Y:S01]  /*a0c0*/  HADD2.F32 R43, -RZ, R47.H1_H1 ;  /* 0x3000002fff2b7230 */ /* 0x000fe20000004100 */
[----:B------:R-:W-:Y:S02]  /*a0d0*/  SHF.R.S32.HI R5, RZ, 0x1f, R4 ;  /* 0x0000001fff057819 */ /* 0x000fe40000011404 */
[--C-:B------:R-:W-:Y:S01]  /*a0e0*/  SHF.R.U64 R28, R28, 0x10, R29.reuse ;  /* 0x000000101c1c7819 */ /* 0x100fe2000000121d */
[----:B------:R-:W-:Y:S01]  /*a0f0*/  HADD2.F32 R46, -RZ, R46.H0_H0 ;  /* 0x2000002eff2e7230 */ /* 0x000fe20000004100 */
[----:B------:R-:W-:Y:S01]  /*a100*/  LEA.HI R5, R5, R4, RZ, 0x2 ;  /* 0x0000000405057211 */ /* 0x000fe200078f10ff */
[----:B------:R-:W-:Y:S01]  /*a110*/  IMAD.SHL.U32 R4, R4, 0x8, RZ ;  /* 0x0000000804047824 */ /* 0x000fe200078e00ff */
[----:B------:R-:W-:-:S02]  /*a120*/  SHF.R.U32.HI R42, RZ, 0x10, R29 ;  /* 0x00000010ff2a7819 */ /* 0x000fc4000001161d */
[----:B------:R-:W-:Y:S02]  /*a130*/  SHF.R.S32.HI R6, RZ, 0x2, R5 ;  /* 0x00000002ff067819 */ /* 0x000fe40000011405 */
[----:B------:R-:W-:Y:S02]  /*a140*/  LOP3.LUT R5, R143, 0x18, R4, 0xf8, !PT ;  /* 0x000000188f057812 */ /* 0x000fe400078ef804 */
[----:B------:R-:W-:Y:S01]  /*a150*/  SHF.R.U64 R29, R8, 0x10, R9 ;  /* 0x00000010081d7819 */ /* 0x000fe20000001209 */
[----:B------:R-:W-:Y:S01]  /*a160*/  IMAD R24, R6, 0x1800, R145 ;  /* 0x0000180006187824 */ /* 0x000fe200078e0291 */
[----:B------:R-:W-:Y:S02]  /*a170*/  LOP3.LUT R25, R5, R144, RZ, 0x3c, !PT ;  /* 0x0000009005197212 */ /* 0x000fe400078e3cff */
[----:B------:R-:W-:Y:S01]  /*a180*/  SHF.R.U64 R9, R10, 0x10, R11 ;  /* 0x000000100a097819 */ /* 0x000fe2000000120b */
[----:B------:R-:W-:Y:S01]  /*a190*/  HADD2.F32 R29, -RZ, R29.H0_H0 ;  /* 0x2000001dff1d7230 */ /* 0x000fe20000004100 */
[----:B------:R-:W-:-:S02]  /*a1a0*/  IADD3 R25, R24, R25, RZ ;  /* 0x0000001918197210 */ /* 0x000fc40007ffe0ff */
        /* <DEDUP_REMOVED lines=13> */
[----:B------:R-:W-:Y:S02]  /*a280*/  HADD2.F32 R39, -RZ, R26.H0_H0 ;  /* 0x2000001aff277230 */ /* 0x000fe40000004100 */
[----:B------:R-:W-:Y:S01]  /*a290*/  FMUL.FTZ R54, R38, R37 ;  /* 0x0000002526367220 */ /* 0x000fe20000410000 */
[--C-:B------:R-:W-:Y:S02]  /*a2a0*/  HADD2.F32 R40, -RZ, R27.reuse.H0_H0 ;  /* 0x2000001bff287230 */ /* 0x100fe40000004100 */
[----:B------:R-:W-:Y:S01]  /*a2b0*/  FMUL.FTZ R38, R25, R42 ;  /* 0x0000002a19267220 */ /* 0x000fe20000410000 */
[----:B------:R-:W-:Y:S02]  /*a2c0*/  HADD2.F32 R27, -RZ, R27.H1_H1 ;  /* 0x3000001bff1b7230 */ /* 0x000fe40000004100 */
[----:B------:R-:W-:-:S02]  /*a2d0*/  HADD2.F32 R24, -RZ, R24.H1_H1 ;  /* 0x30000018ff187230 */ /* 0x000fc40000004100 */
[----:B------:R-:W-:Y:S01]  /*a2e0*/  HADD2.F32 R26, -RZ, R26.H1_H1 ;  /* 0x3000001aff1a7230 */ /* 0x000fe20000004100 */
[----:B--2---:R-:W0:Y:S02]  /*a2f0*/  LDS.128 R4, [R57] ;  /* 0x0000000039047984 */ /* 0x004e240000000c00 */
[--C-:B0-----:R-:W-:Y:S02]  /*a300*/  HADD2.F32 R10, -RZ, R5.reuse.H0_H0 ;  /* 0x20000005ff0a7230 */ /* 0x101fe40000004100 */
[----:B------:R-:W-:Y:S02]  /*a310*/  HADD2.F32 R11, -RZ, R5.H1_H1 ;  /* 0x30000005ff0b7230 */ /* 0x000fe40000004100 */
[----:B------:R-:W-:Y:S02]  /*a320*/  HADD2.F32 R5, -RZ, R4.H0_H0 ;  /* 0x20000004ff057230 */ /* 0x000fe40000004100 */
[C---:B------:R-:W-:Y:S01]  /*a330*/  FFMA.FTZ R51, R10.reuse, R41, -R51 ;  /* 0x000000290a337223 */ /* 0x040fe20000010833 */
[----:B------:R-:W-:Y:S01]  /*a340*/  FFMA.FTZ R53, R10, R43, R53 ;  /* 0x0000002b0a357223 */ /* 0x000fe20000010035 */
[----:B------:R-:W-:-:S02]  /*a350*/  HADD2.F32 R10, -RZ, R49.H0_H0 ;  /* 0x20000031ff0a7230 */ /* 0x000fc40000004100 */
[C---:B------:R-:W-:Y:S01]  /*a360*/  FFMA.FTZ R52, R11.reuse, R37, -R52 ;  /* 0x000000250b347223 */ /* 0x040fe20000010834 */
[----:B------:R-:W-:Y:S02]  /*a370*/  HADD2.F32 R37, -RZ, R48.H0_H0 ;  /* 0x20000030ff257230 */ /* 0x000fe40000004100 */
[----:B------:R-:W-:Y:S01]  /*a380*/  FFMA.FTZ R54, R11, R46, R54 ;  /* 0x0000002e0b367223 */ /* 0x000fe20000010036 */
[----:B------:R-:W-:Y:S02]  /*a390*/  HADD2.F32 R30, -RZ, R6.H0_H0 ;  /* 0x20000006ff1e7230 */ /* 0x000fe40000004100 */
[-C--:B------:R-:W-:Y:S01]  /*a3a0*/  FMUL.FTZ R41, R25, R10.reuse ;  /* 0x0000000a19297220 */ /* 0x080fe20000410000 */
[C---:B------:R-:W-:Y:S01]  /*a3b0*/  FFMA.FTZ R25, R5.reuse, R10, -R38 ;  /* 0x0000000a05197223 */ /* 0x040fe20000010826 */
[----:B------:R-:W-:Y:S02]  /*a3c0*/  HADD2.F32 R10, -RZ, R50.H0_H0 ;  /* 0x20000032ff0a7230 */ /* 0x000fe40000004100 */
[----:B------:R-:W-:Y:S01]  /*a3d0*/  FFMA.FTZ R41, R5, R42, R41 ;  /* 0x0000002a05297223 */ /* 0x000fe20000010029 */
[----:B------:R-:W-:Y:S01]  /*a3e0*/  FMUL.FTZ R5, R39, R37 ;  /* 0x0000002527057220 */ /* 0x000fe20000410000 */
[----:B------:R-:W-:-:S02]  /*a3f0*/  HADD2.F32 R48, -RZ, R48.H1_H1 ;  /* 0x30000030ff307230 */ /* 0x000fc40000004100 */
[-C--:B------:R-:W-:Y:S01]  /*a400*/  FMUL.FTZ R11, R39, R10.reuse ;  /* 0x0000000a270b7220 */ /* 0x080fe20000410000 */
[----:B------:R-:W-:Y:S02]  /*a410*/  HADD2.F32 R50, -RZ, R50.H1_H1 ;  /* 0x30000032ff327230 */ /* 0x000fe40000004100 */
[----:B------:R-:W-:Y:S01]  /*a420*/  FFMA.FTZ R39, R30, R10, -R5 ;  /* 0x0000000a1e277223 */ /* 0x000fe20000010805 */
[----:B------:R-:W-:Y:S02]  /*a430*/  HADD2.F32 R31, -RZ, R7.H0_H0 ;  /* 0x20000007ff1f7230 */ /* 0x000fe40000004100 */
[C---:B------:R-:W-:Y:S01]  /*a440*/  FMUL.FTZ R42, R40.reuse, R48 ;  /* 0x00000030282a7220 */ /* 0x040fe20000410000 */
[----:B------:R-:W-:Y:S02]  /*a450*/  HADD2.F32 R38, -RZ, R55.H0_H0 ;  /* 0x20000037ff267230 */ /* 0x000fe40000004100 */
[----:B------:R-:W-:Y:S01]  /*a460*/  FMUL.FTZ R5, R40, R50 ;  /* 0x0000003228057220 */ /* 0x000fe20000410000 */
[----:B------:R-:W-:-:S02]  /*a470*/  HADD2.F32 R10, -RZ, R56.H0_H0 ;  /* 0x20000038ff0a7230 */ /* 0x000fc40000004100 */
[----:B------:R-:W-:Y:S01]  /*a480*/  FFMA.FTZ R30, R30, R37, R11 ;  /* 0x000000251e1e7223 */ /* 0x000fe2000001000b */
[----:B------:R-:W-:Y:S02]  /*a490*/  HADD2.F32 R7, -RZ, R7.H1_H1 ;  /* 0x30000007ff077230 */ /* 0x000fe40000004100 */
[----:B------:R-:W-:Y:S01]  /*a4a0*/  FFMA.FTZ R42, R31, R50, -R42 ;  /* 0x000000321f2a7223 */ /* 0x000fe2000001082a */
[----:B------:R-:W-:Y:S01]  /*a4b0*/  FMUL.FTZ R40, R27, R38 ;  /* 0x000000261b287220 */ /* 0x000fe20000410000 */
[----:B------:R-:W-:Y:S01]  /*a4c0*/  FFMA.FTZ R31, R31, R48, R5 ;  /* 0x000000301f1f7223 */ /* 0x000fe20000010005 */
[-C--:B------:R-:W-:Y:S01]  /*a4d0*/  FMUL.FTZ R46, R27, R10.reuse ;  /* 0x0000000a1b2e7220 */ /* 0x080fe20000410000 */
[----:B------:R-:W-:Y:S02]  /*a4e0*/  HADD2.F32 R11, -RZ, R9.H0_H0 ;  /* 0x20000009ff0b7230 */ /* 0x000fe40000004100 */
[----:B------:R-:W-:Y:S01]  /*a4f0*/  FFMA.FTZ R37, R7, R10, -R40 ;  /* 0x0000000a07257223 */ /* 0x000fe20000010828 */
[----:B------:R-:W-:-:S02]  /*a500*/  HADD2.F32 R5, -RZ, R28.H0_H0 ;  /* 0x2000001cff057230 */ /* 0x000fc40000004100 */
[----:B------:R-:W-:Y:S01]  /*a510*/  FFMA.FTZ R46, R7, R38, R46 ;  /* 0x00000026072e7223 */ /* 0x000fe2000001002e */
[----:B------:R-:W-:Y:S02]  /*a520*/  HADD2.F32 R9, -RZ, R8.H0_H0 ;  /* 0x20000008ff097230 */ /* 0x000fe40000004100 */
[----:B------:R-:W-:Y:S01]  /*a530*/  FMUL.FTZ R7, R24, R29 ;  /* 0x0000001d18077220 */ /* 0x000fe20000410000 */
[----:B------:R-:W-:Y:S02]  /*a540*/  HADD2.F32 R4, -RZ, R4.H1_H1 ;  /* 0x30000004ff047230 */ /* 0x000fe40000004100 */
        /* <DEDUP_REMOVED lines=18> */
.L_x_10502:
[----:B------:R-:W-:Y:S05]  /*a670*/  BSYNC B1 ;  /* 0x0000000000017941 */ /* 0x000fea0003800000 */
.L_x_10501:
[----:B------:R-:W-:Y:S05]  /*a680*/  @P2 BRA `(.L_x_10483) ;  /* 0x00000004007c2947 */ /* 0x000fea0003800000 */
[----:B------:R-:W2:Y:S01]  /*a690*/  LDL R42, [R1+0x78] ;  /* 0x00007800012a7983 */ /* 0x000ea20000100800 */
[----:B------:R-:W-:Y:S01]  /*a6a0*/  LEA.HI R3, R3, R149, RZ, 0x1d ;  /* 0x0000009503037211 */ /* 0x000fe200078fe8ff */
[--C-:B------:R-:W-:Y:S01]  /*a6b0*/  HADD2.F32 R29, -RZ, R21.reuse.H1_H1 ;  /* 0x30000015ff1d7230 */ /* 0x100fe20000004100 */
[----:B------:R-:W-:Y:S01]  /*a6c0*/  SHF.R.U64 R41, R32, 0x10, R33 ;  /* 0x0000001020297819 */ /* 0x000fe20000001221 */
[--C-:B------:R-:W-:Y:S01]  /*a6d0*/  HADD2.F32 R31, -RZ, R0.reuse.H1_H1 ;  /* 0x30000000ff1f7230 */ /* 0x100fe20000004100 */
[----:B01----:R-:W-:Y:S01]  /*a6e0*/  SHF.R.S32.HI R4, RZ, 0x1f, R3 ;  /* 0x0000001fff047819 */ /* 0x003fe20000011403 */
[----:B------:R-:W-:Y:S01]  /*a6f0*/  HADD2.F32 R28, -RZ, R0.H0_H0 ;  /* 0x20000000ff1c7230 */ /* 0x000fe20000004100 */
[----:B------:R-:W-:Y:S01]  /*a700*/  SHF.R.U32.HI R30, RZ, 0x10, R13 ;  /* 0x00000010ff1e7819 */ /* 0x000fe2000001160d */
[----:B------:R-:W-:Y:S01]  /*a710*/  HADD2.F32 R0, -RZ, R21.H0_H0 ;  /* 0x20000015ff007230 */ /* 0x000fe20000004100 */
[----:B------:R-:W-:Y:S01]  /*a720*/  LEA.HI R5, R4, R3, RZ, 0x2 ;  /* 0x0000000304057211 */ /* 0x000fe200078f10ff */
[----:B------:R-:W-:Y:S01]  /*a730*/  IMAD.SHL.U32 R4, R3, 0x8, RZ ;  /* 0x0000000803047824 */ /* 0x000fe200078e00ff */
[----:B------:R-:W-:Y:S01]  /*a740*/  SHF.R.U32.HI R32, RZ, 0x10, R33 ;  /* 0x00000010ff207819 */ /* 0x000fe20000011621 */
[----:B------:R-:W-:Y:S01]  /*a750*/  HADD2.F32 R30, -RZ, R30.H0_H0 ;  /* 0x2000001eff1e7230 */ /* 0x000fe20000004100 */
[----:B------:R-:W-:Y:S01]  /*a760*/  SHF.R.S32.HI R6, RZ, 0x2, R5 ;  /* 0x00000002ff067819 */ /* 0x000fe20000011405 */
[--C-:B------:R-:W-:Y:S01]  /*a770*/  HADD2.F32 R21, -RZ, R20.reuse.H0_H0 ;  /* 0x20000014ff157230 */ /* 0x100fe20000004100 */
[----:B------:R-:W-:Y:S01]  /*a780*/  LOP3.LUT R3, R143, 0x18, R4, 0xf8, !PT ;  /* 0x000000188f037812 */ /* 0x000fe200078ef804 */
[----:B------:R-:W-:Y:S01]  /*a790*/  HADD2.F32 R20, -RZ, R20.H1_H1 ;  /* 0x30000014ff147230 */ /* 0x000fe20000004100 */
[----:B------:R-:W-:Y:S01]  /*a7a0*/  SHF.R.U64 R38, R12, 0x10, R13 ;  /* 0x000000100c267819 */ /* 0x000fe2000000120d */
[----:B------:R-:W-:Y:S01]  /*a7b0*/  IMAD R8, R6, 0x1800, R145 ;  /* 0x0000180006087824 */ /* 0x000fe200078e0291 */
[----:B------:R-:W-:-:S02]  /*a7c0*/  LOP3.LUT R3, R3, R144, RZ, 0x3c, !PT ;  /* 0x0000009003037212 */ /* 0x000fc400078e3cff */
[--C-:B------:R-:W-:Y:S02]  /*a7d0*/  SHF.R.U64 R40, R34, 0x10, R35.reuse ;  /* 0x0000001022287819 */ /* 0x100fe40000001223 */
[----:B------:R-:W-:Y:S01]  /*a7e0*/  SHF.R.U32.HI R39, RZ, 0x10, R35 ;  /* 0x00000010ff277819 */ /* 0x000fe20000011623 */
[----:B------:R-:W-:Y:S01]  /*a7f0*/  IMAD.IADD R3, R8, 0x1, R3 ;  /* 0x0000000108037824 */ /* 0x000fe200078e0203 */
[--C-:B------:R-:W-:Y:S02]  /*a800*/  SHF.R.U32.HI R36, RZ, 0x10, R15.reuse ;  /* 0x00000010ff247819 */ /* 0x100fe4000001160f */
[----:B------:R-:W-:Y:S01]  /*a810*/  SHF.R.U64 R37, R14, 0x10, R15 ;  /* 0x000000100e257819 */ /* 0x000fe2000000120f */
[----:B------:R-:W-:-:S05]  /*a820*/  IMAD R3, R3, 0x2, R2 ;  /* 0x0000000203037824 */ /* 0x000fca00078e0202 */
        /* <DEDUP_REMOVED lines=20> */
[C---:B------:R-:W-:Y:S01]  /*a970*/  FMUL.FTZ R12, R9.reuse, R28 ;  /* 0x0000001c090c7220 */ /* 0x040fe20000410000 */
[----:B------:R-:W-:Y:S01]  /*a980*/  FMUL.FTZ R29, R9, R0 ;  /* 0x00000000091d7220 */ /* 0x000fe20000410000 */
[----:B------:R-:W-:Y:S02]  /*a990*/  HADD2.F32 R9, -RZ, R45.H0_H0 ;  /* 0x2000002dff097230 */ /* 0x000fe40000004100 */
[----:B------:R-:W-:Y:S01]  /*a9a0*/  FFMA.FTZ R32, R13, R24, -R32 ;  /* 0x000000180d207223 */ /* 0x000fe20000010820 */
[----:B------:R-:W-:Y:S01]  /*a9b0*/  FFMA.FTZ R25, R5, R0, -R12 ;  /* 0x0000000005197223 */ /* 0x000fe2000001080c */
[----:B------:R-:W-:-:S02]  /*a9c0*/  HADD2.F32 R14, -RZ, R6.H0_H0 ;  /* 0x20000006ff0e7230 */ /* 0x000fc40000004100 */
[----:B------:R-:W-:Y:S01]  /*a9d0*/  FFMA.FTZ R29, R5, R28, R29 ;  /* 0x0000001c051d7223 */ /* 0x000fe2000001001d */
[----:B------:R-:W-:Y:S02]  /*a9e0*/  HADD2.F32 R15, -RZ, R7.H0_H0 ;  /* 0x20000007ff0f7230 */ /* 0x000fe40000004100 */
[----:B------:R-:W-:Y:S01]  /*a9f0*/  FFMA.FTZ R34, R13, R30, R34 ;  /* 0x0000001e0d227223 */ /* 0x000fe20000010022 */
[----:B------:R-:W-:Y:S02]  /*aa00*/  HADD2.F32 R0, -RZ, R45.H1_H1 ;  /* 0x3000002dff007230 */ /* 0x000fe40000004100 */
[----:B------:R-:W-:Y:S01]  /*aa10*/  FMUL.FTZ R5, R26, R21 ;  /* 0x000000151a057220 */ /* 0x000fe20000410000 */
[----:B------:R-:W-:Y:S02]  /*aa20*/  HADD2.F32 R24, -RZ, R36.H0_H0 ;  /* 0x20000024ff187230 */ /* 0x000fe40000004100 */
[----:B------:R-:W-:Y:S01]  /*aa30*/  FMUL.FTZ R28, R27, R20 ;  /* 0x000000141b1c7220 */ /* 0x000fe20000410000 */
[----:B------:R-:W-:-:S02]  /*aa40*/  HADD2.F32 R12, -RZ, R39.H0_H0 ;  /* 0x20000027ff0c7230 */ /* 0x000fc40000004100 */
[-C--:B------:R-:W-:Y:S01]  /*aa50*/  FMUL.FTZ R13, R26, R9.reuse ;  /* 0x000000091a0d7220 */ /* 0x080fe20000410000 */
[C---:B------:R-:W-:Y:S01]  /*aa60*/  FFMA.FTZ R26, R14.reuse, R9, -R5 ;  /* 0x000000090e1a7223 */ /* 0x040fe20000010805 */
[-C--:B------:R-:W-:Y:S01]  /*aa70*/  FMUL.FTZ R27, R27, R0.reuse ;  /* 0x000000001b1b7220 */ /* 0x080fe20000410000 */
[----:B------:R-:W-:Y:S01]  /*aa80*/  FFMA.FTZ R28, R15, R0, -R28 ;  /* 0x000000000f1c7223 */ /* 0x000fe2000001081c */
[----:B------:R-:W-:Y:S02]  /*aa90*/  HADD2.F32 R7, -RZ, R7.H1_H1 ;  /* 0x30000007ff077230 */ /* 0x000fe40000004100 */
[----:B------:R-:W-:Y:S01]  /*aaa0*/  FFMA.FTZ R14, R14, R21, R13 ;  /* 0x000000150e0e7223 */ /* 0x000fe2000001000d */
[C---:B------:R-:W-:Y:S01]  /*aab0*/  FMUL.FTZ R30, R11.reuse, R24 ;  /* 0x000000180b1e7220 */ /* 0x040fe20000410000 */
[----:B------:R-:W-:Y:S01]  /*aac0*/  FMUL.FTZ R0, R11, R12 ;  /* 0x0000000c0b007220 */ /* 0x000fe20000410000 */
[----:B------:R-:W-:Y:S02]  /*aad0*/  HADD2.F32 R11, -RZ, R38.H0_H0 ;  /* 0x20000026ff0b7230 */ /* 0x000fe40000004100 */
[----:B------:R-:W-:Y:S01]  /*aae0*/  FFMA.FTZ R27, R15, R20, R27 ;  /* 0x000000140f1b7223 */ /* 0x000fe2000001001b */
[----:B------:R-:W-:-:S02]  /*aaf0*/  HADD2.F32 R13, -RZ, R37.H0_H0 ;  /* 0x20000025ff0d7230 */ /* 0x000fc40000004100 */
        /* <DEDUP_REMOVED lines=24> */
.L_x_10483:
[----:B------:R-:W-:Y:S05]  /*ac80*/  BSYNC B0 ;  /* 0x0000000000007941 */ /* 0x000fea0003800000 */
.L_x_10476:
        /* <DEDUP_REMOVED lines=8> */
.L_x_10474:
[----:B01-3--:R-:W-:-:S04]  /*ad10*/  MOV R0, UR40 ;  /* 0x0000002800007c02 */ /* 0x00bfc80008000f00 */
[----:B------:R-:W-:-:S13]  /*ad20*/  ISETP.NE.AND P0, PT, R0, 0x3, PT ;  /* 0x000000030000780c */ /* 0x000fda0003f05270 */
[----:B------:R-:W-:Y:S05]  /*ad30*/  @!P0 BRA `(.L_x_10503) ;  /* 0x0000000000048947 */ /* 0x000fea0003800000 */
[----:B------:R-:W-:Y:S01]  /*ad40*/  BPT.TRAP 0x1 ;  /* 0x000000040000795c */ /* 0x000fe20000300000 */
.L_x_10503:
[----:B------:R-:W-:Y:S01]  /*ad50*/  IMAD R8, R139, 0x8, R2 ;  /* 0x000000088b087824 */ /* 0x000fe200078e0202 */
[----:B--2-4-:R-:W-:-:S04]  /*ad60*/  SHF.L.U32 R3, R150, 0x1f, RZ ;  /* 0x0000001f96037819 */ /* 0x014fc800000006ff */
[----:B------:R0:W1:Y:S01]  /*ad70*/  SYNCS.PHASECHK.TRANS64.TRYWAIT P1, [R8+URZ+0x2d830], R3 ;  /* 0x02d83003080075a7 */ /* 0x000062000802017f */
[----:B------:R-:W-:Y:S05]  /*ad80*/  @!P0 BRA `(.L_x_10504) ;  /* 0x0000000000048947 */ /* 0x000fea0003800000 */
[----:B------:R-:W-:Y:S01]  /*ad90*/  BPT.TRAP 0x1 ;  /* 0x000000040000795c */ /* 0x000fe20000300000 */
.L_x_10504:
[----:B------:R-:W-:Y:S02]  /*ada0*/  VIADD R0, R2, 0x15400 ;  /* 0x0001540002007836 */ /* 0x000fe40000000000 */
[----:B------:R-:W-:-:S03]  /*adb0*/  IMAD R44, R44, 0x1000, R2 ;  /* 0x000010002c2c7824 */ /* 0x000fc600078e0202 */
[----:B------:R-:W-:Y:S01]  /*adc0*/  SHF.R.U32.HI R0, RZ, 0x4, R0 ;  /* 0x00000004ff007819 */ /* 0x000fe20000011600 */
[----:B------:R-:W-:-:S03]  /*add0*/  VIADD R44, R44, 0xc400 ;  /* 0x0000c4002c2c7836 */ /* 0x000fc60000000000 */
[----:B------:R-:W-:Y:S02]  /*ade0*/  LOP3.LUT R0, R0, 0x3fff, RZ, 0xc0, !PT ;  /* 0x00003fff00007812 */ /* 0x000fe400078ec0ff */
[----:B------:R-:W-:Y:S02]  /*adf0*/  SHF.R.U32.HI R44, RZ, 0x4, R44 ;  /* 0x00000004ff2c7819 */ /* 0x000fe4000001162c */
[----:B------:R-:W-:Y:S02]  /*ae00*/  LOP3.LUT R0, R0, 0x10000, RZ, 0xfc, !PT ;  /* 0x0001000000007812 */ /* 0x000fe400078efcff */
[----:B------:R-:W-:-:S03]  /*ae10*/  LOP3.LUT R44, R44, 0x3fff, RZ, 0xc0, !PT ;  /* 0x00003fff2c2c7812 */ /* 0x000fc600078ec0ff */
[----:B------:R2:W-:Y:S01]  /*ae20*/  STL [R1+0x3c], R0 ;  /* 0x00003c0001007387 */ /* 0x0005e20000100800 */
[----:B-1----:R-:W-:Y:S05]  /*ae30*/  @P1 BRA `(.L_x_10505) ;  /* 0x0000000000081947 */ /* 0x002fea0003800000 */
[----:B------:R-:W1:Y:S02]  /*ae40*/  SYNCS.PHASECHK.TRANS64.TRYWAIT P1, [R8+URZ+0x2d830], R3 ;  /* 0x02d83003080075a7 */ /* 0x000e64000802017f */
[----:B-1----:R-:W-:Y:S05]  /*ae50*/  @!P1 BRA `(.L_x_10506) ;  /* 0x000000e4007c9947 */ /* 0x002fea0003800000 */
.L_x_10505:
[----:B--2---:R-:W2:Y:S01]  /*ae60*/  LDL R0, [R1+0x3c] ;  /* 0x00003c0001007983 */ /* 0x004ea20000100800 */
[----:B------:R-:W-:Y:S01]  /*ae70*/  IMAD.MOV.U32 R147, RZ, RZ, -0x7fffffe0 ;  /* 0x80000020ff937424 */ /* 0x000fe200078e00ff */
[----:B------:R-:W-:Y:S01]  /*ae80*/  LOP3.LUT R146, R44, 0x10000, RZ, 0xfc, !PT ;  /* 0x000100002c927812 */ /* 0x000fe200078efcff */
[----:B------:R-:W-:Y:S05]  /*ae90*/  WARPSYNC.ALL ;  /* 0x0000000000007948 */ /* 0x000fea0003800000 */
[----:B------:R-:W-:Y:S01]  /*aea0*/  MOV R5, 0x80000020 ;  /* 0x8000002000057802 */ /* 0x000fe20000000f00 */
[----:B------:R-:W-:Y:S01]  /*aeb0*/  WARPGROUP.ARRIVE ;  /* 0x00000000000079c5 */ /* 0x000fe20000000000 */
[C---:B------:R-:W-:Y:S01]  /*aec0*/  R2UR UR4, R146.reuse ;  /* 0x00000000920472ca */ /* 0x040fe200000e0000 */
[C---:B------:R-:W-:Y:S01]  /*aed0*/  VIADD R14, R146.reuse, 0x2 ;  /* 0x00000002920e7836 */ /* 0x040fe20000000000 */
[----:B------:R-:W-:Y:S01]  /*aee0*/  R2UR UR7, R5 ;  /* 0x00000000050772ca */ /* 0x000fe200000e0000 */
[----:B------:R-:W-:Y:S01]  /*aef0*/  IMAD.MOV.U32 R7, RZ, RZ, -0x7fffffe0 ;  /* 0x80000020ff077424 */ /* 0x000fe200078e00ff */
[----:B------:R-:W-:Y:S01]  /*af00*/  R2UR UR5, R147 ;  /* 0x00000000930572ca */ /* 0x000fe200000e0000 */
[C---:B------:R-:W-:Y:S01]  /*af10*/  VIADD R12, R146.reuse, 0x300 ;  /* 0x00000300920c7836 */ /* 0x040fe20000000000 */
[----:B------:R-:W-:Y:S01]  /*af20*/  MOV R15, 0x80000020 ;  /* 0x80000020000f7802 */ /* 0x000fe20000000f00 */
[----:B------:R-:W-:Y:S01]  /*af30*/  IMAD.MOV.U32 R13, RZ, RZ, -0x7fffffe0 ;  /* 0x80000020ff0d7424 */ /* 0x000fe200078e00ff */
[C---:B------:R-:W-:Y:S01]  /*af40*/  IADD3 R156, R146.reuse, 0x600, RZ ;  /* 0x00000600929c7810 */ /* 0x040fe20007ffe0ff */
[----:B------:R-:W-:Y:S01]  /*af50*/  VIADD R10, R146, 0x302 ;  /* 0x00000302920a7836 */ /* 0x000fe20000000000 */
[----:B------:R-:W-:Y:S01]  /*af60*/  MOV R5, 0x80000020 ;  /* 0x8000002000057802 */ /* 0x000fe20000000f00 */
[----:B------:R-:W-:Y:S01]  /*af70*/  IMAD.MOV.U32 R11, RZ, RZ, -0x7fffffe0 ;  /* 0x80000020ff0b7424 */ /* 0x000fe200078e00ff */
[----:B------:R3:W-:Y:S01]  /*af80*/  STL.64 [R1+0x10], R14 ;  /* 0x0000100e01007387 */ /* 0x0007e20000100a00 */
[----:B------:R-:W-:-:S02]  /*af90*/  IMAD.MOV.U32 R157, RZ, RZ, -0x7fffffe0 ;  /* 0x80000020ff9d7424 */ /* 0x000fc400078e00ff */
[----:B------:R-:W-:Y:S01]  /*afa0*/  VIADD R154, R146, 0x602 ;  /* 0x00000602929a7836 */ /* 0x000fe20000000000 */
[----:B------:R3:W-:Y:S01]  /*afb0*/  STL.64 [R1+0x8], R12 ;  /* 0x0000080c01007387 */ /* 0x0007e20000100a00 */
[----:B------:R-:W-:Y:S02]  /*afc0*/  IMAD.MOV.U32 R155, RZ, RZ, -0x7fffffe0 ;  /* 0x80000020ff9b7424 */ /* 0x000fe400078e00ff */
[----:B------:R-:W-:Y:S01]  /*afd0*/  IMAD.MOV.U32 R135, RZ, RZ, RZ ;  /* 0x000000ffff877224 */ /* 0x000fe200078e00ff */
[----:B------:R3:W-:Y:S01]  /*afe0*/  STL.64 [R1], R10 ;  /* 0x0000000a01007387 */ /* 0x0007e20000100a00 */
[----:B--2---:R-:W-:-:S04]  /*aff0*/  IMAD R4, R139, 0x600, R0 ;  /* 0x000006008b047824 */ /* 0x004fc800078e0200 */
[C---:B------:R-:W-:Y:S01]  /*b000*/  VIADD R6, R4.reuse, 0x2 ;  /* 0x0000000204067836 */ /* 0x040fe20000000000 */
[----:B------:R-:W-:-:S13]  /*b010*/  R2UR UR6, R4 ;  /* 0x00000000040672ca */ /* 0x000fda00000e0000 */
[----:B------:R-:W-:Y:S01]  /*b020*/  HGMMA.64x128x16.F32 R24, gdesc[UR4], RZ, !UPT, gsb0 ;  /* 0x01e00000041879f0 */ /* 0x000fe2000c0008ff */
[----:B------:R-:W-:Y:S01]  /*b030*/  R2UR UR6, R6 ;  /* 0x00000000060672ca */ /* 0x000fe200000e0000 */
[----:B------:R-:W-:Y:S01]  /*b040*/  VIADD R6, R4, 0x200 ;  /* 0x0000020004067836 */ /* 0x000fe20000000000 */
[----:B------:R-:W-:Y:S01]  /*b050*/  R2UR UR7, R7 ;  /* 0x00000000070772ca */ /* 0x000fe200000e0000 */
[----:B------:R-:W-:Y:S01]  /*b060*/  IMAD.MOV.U32 R7, RZ, RZ, -0x7fffffe0 ;  /* 0x80000020ff077424 */ /* 0x000fe200078e00ff */
[----:B------:R-:W-:Y:S02]  /*b070*/  R2UR UR4, R14 ;  /* 0x000000000e0472ca */ /* 0x000fe400000e0000 */
[----:B------:R-:W-:Y:S01]  /*b080*/  R2UR UR5, R15 ;  /* 0x000000000f0572ca */ /* 0x000fe200000e0000 */
[----:B------:R-:W-:Y:S02]  /*b090*/  WARPGROUP.DEPBAR.LE gsb0, 0x0 ;  /* 0x00008000000079c5 */ /* 0x000fe40000010000 */
[----:B------:R-:W-:-:S10]  /*b0a0*/  WARPGROUP.ARRIVE ;  /* 0x00000000000079c5 */ /* 0x000fd40000000000 */
[----:B------:R-:W-:Y:S01]  /*b0b0*/  HGMMA.64x128x16.F32 R24, gdesc[UR4], R24, gsb0 ;  /* 0x01e00000041879f0 */ /* 0x000fe20008000818 */
[----:B------:R-:W-:Y:S02]  /*b0c0*/  R2UR UR6, R6 ;  /* 0x00000000060672ca */ /* 0x000fe400000e0000 */
[----:B------:R-:W-:Y:S01]  /*b0d0*/  R2UR UR7, R7 ;  /* 0x00000000070772ca */ /* 0x000fe200000e0000 */
[----:B------:R-:W-:Y:S01]  /*b0e0*/  IMAD.MOV.U32 R7, RZ, RZ, -0x7fffffe0 ;  /* 0x80000020ff077424 */ /* 0x000fe200078e00ff */
[----:B------:R-:W-:Y:S02]  /*b0f0*/  R2UR UR4, R12 ;  /* 0x000000000c0472ca */ /* 0x000fe400000e0000 */
[----:B------:R-:W-:Y:S02]  /*b100*/  R2UR UR5, R13 ;  /* 0x000000000d0572ca */ /* 0x000fe400000e0000 */
[----:B------:R-:W-:Y:S01]  /*b110*/  IADD3 R6, R4, 0x202, RZ ;  /* 0x0000020204067810 */ /* 0x000fe20007ffe0ff */
[----:B------:R-:W-:-:S02]  /*b120*/  WARPGROUP.DEPBAR.LE gsb0, 0x0 ;  /* 0x00008000000079c5 */ /* 0x000fc40000010000 */
[----:B------:R-:W-:-:S08]  /*b130*/  WARPGROUP.ARRIVE ;  /* 0x00000000000079c5 */ /* 0x000fd00000000000 */
[----:B------:R-:W-:Y:S01]  /*b140*/  HGMMA.64x128x16.F32 R24, gdesc[UR4], R24, gsb0 ;  /* 0x01e00000041879f0 */ /* 0x000fe20008000818 */
[----:B------:R-:W-:Y:S01]  /*b150*/  R2UR UR6, R6 ;  /* 0x00000000060672ca */ /* 0x000fe200000e0000 */
[----:B------:R-:W-:Y:S01]  /*b160*/  VIADD R6, R4, 0x400 ;  /* 0x0000040004067836 */ /* 0x000fe20000000000 */
[----:B------:R-:W-:Y:S01]  /*b170*/  R2UR UR7, R7 ;  /* 0x00000000070772ca */ /* 0x000fe200000e0000 */
[----:B------:R-:W-:Y:S01]  /*b180*/  IMAD.MOV.U32 R7, RZ, RZ, -0x7fffffe0 ;  /* 0x80000020ff077424 */ /* 0x000fe200078e00ff */
[----:B------:R-:W-:Y:S01]  /*b190*/  R2UR UR4, R10 ;  /* 0x000000000a0472ca */ /* 0x000fe200000e0000 */
[----:B------:R-:W-:Y:S01]  /*b1a0*/  VIADD R4, R4, 0x402 ;  /* 0x0000040204047836 */ /* 0x000fe20000000000 */
[----:B------:R-:W-:Y:S01]  /*b1b0*/  R2UR UR5, R11 ;  /* 0x000000000b0572ca */ /* 0x000fe200000e0000 */
[----:B------:R-:W-:Y:S02]  /*b1c0*/  WARPGROUP.DEPBAR.LE gsb0, 0x0 ;  /* 0x00008000000079c5 */ /* 0x000fe40000010000 */
[----:B------:R-:W-:-:S10]  /*b1d0*/  WARPGROUP.ARRIVE ;  /* 0x00000000000079c5 */ /* 0x000fd40000000000 */
[----:B------:R-:W-:Y:S01]  /*b1e0*/  HGMMA.64x128x16.F32 R24, gdesc[UR4], R24, gsb0 ;  /* 0x01e00000041879f0 */ /* 0x000fe20008000818 */
[----:B------:R-:W-:Y:S02]  /*b1f0*/  R2UR UR6, R6 ;  /* 0x00000000060672ca */ /* 0x000fe400000e0000 */
[----:B------:R-:W-:Y:S02]  /*b200*/  R2UR UR7, R7 ;  /* 0x00000000070772ca */ /* 0x000fe400000e0000 */
[----:B------:R-:W-:Y:S02]  /*b210*/  R2UR UR4, R156 ;  /* 0x000000009c0472ca */ /* 0x000fe400000e0000 */
        /* <DEDUP_REMOVED lines=10> */
[----:B------:R-:W-:Y:S03]  /*b2c0*/  HGMMA.64x128x16.F32 R24, gdesc[UR4], R24, gsb0 ;  /* 0x01e00000041879f0 */ /* 0x000fe60008000818 */
[----:B------:R-:W-:Y:S02]  /*b2d0*/  WARPGROUP.DEPBAR.LE gsb0, 0x0 ;  /* 0x00008000000079c5 */ /* 0x000fe40000010000 */
[----:B---3--:R-:W-:Y:S05]  /*b2e0*/  @!P0 BRA `(.L_x_10507) ;  /* 0x0000000000048947 */ /* 0x008fea0003800000 */
[----:B------:R-:W-:Y:S01]  /*b2f0*/  BPT.TRAP 0x1 ;  /* 0x000000040000795c */ /* 0x000fe20000300000 */
.L_x_10507:
[----:B01----:R-:W2:Y:S04]  /*b300*/  LDL R3, [R1+0x88] ;  /* 0x0000880001037983 */ /* 0x003ea80000100800 */
[----:B------:R-:W3:Y:S01]  /*b310*/  LDL R0, [R1+0x68] ;  /* 0x0000680001007983 */ /* 0x000ee20000100800 */
[----:B------:R-:W-:Y:S01]  /*b320*/  P2R R4, PR, RZ, 0x1 ;  /* 0x00000001ff047803 */ /* 0x000fe20000000000 */
[----:B------:R-:W-:Y:S02]  /*b330*/  ULDC UR41, c[0x0][0x988] ;  /* 0x0002620000297ab9 */ /* 0x000fe40000000800 */
[----:B------:R-:W4:Y:S04]  /*b340*/  LDL R90, [R1+0x2c] ;  /* 0x00002c00015a7983 */ /* 0x000f280000100800 */
[----:B------:R-:W4:Y:S01]  /*b350*/  LDL R91, [R1+0x4c] ;  /* 0x00004c00015b7983 */ /* 0x000f220000100800 */
[----:B------:R-:W-:Y:S01]  /*b360*/  VIADD R8, R8, 0x2d840 ;  /* 0x0002d84008087836 */ /* 0x000fe20000000000 */
[----:B------:R-:W-:-:S02]  /*b370*/  ULDC UR44, c[0x0][0x988] ;  /* 0x00026200002c7ab9 */ /* 0x000fc40000000800 */
[----:B------:R-:W4:Y:S04]  /*b380*/  LDL R89, [R1+0x34] ;  /* 0x0000340001597983 */ /* 0x000f280000100800 */
[----:B------:R-:W4:Y:S01]  /*b390*/  LDL R88, [R1+0x30] ;  /* 0x0000300001587983 */ /* 0x000f220000100800 */
[----:B--2---:R-:W-:-:S04]  /*b3a0*/  IMAD.IADD R3, R3, 0x1, R101 ;  /* 0x0000000103037824 */ /* 0x004fc800078e0265 */
[----:B---3--:R-:W-:-:S05]  /*b3b0*/  IMAD R3, R0, -0x80, R3 ;  /* 0xffffff8000037824 */ /* 0x008fca00078e0203 */
        /* <DEDUP_REMOVED lines=101> */
[----:B------:R-:W-:-:S02]  /*ba10*/  FSEL R77, R77, -INF , P2 ;  /* 0xff8000004d4d7808 */ /* 0x000fc40001000000 */
[----:B------:R-:W-:Y:S02]  /*ba20*/  FMNMX.FTZ R0, R76, R5, !PT ;  /* 0x000000054c007209 */ /* 0x000fe40007810000 */
[----:B------:R-:W-:Y:S02]  /*ba30*/  ISETP.GT.AND P3, PT, R3, 0x70, PT ;  /* 0x000000700300780c */ /* 0x000fe40003f64270 */
[----:B------:R-:W-:Y:S02]  /*ba40*/  FSEL R63, R63, -INF , P4 ;  /* 0xff8000003f3f7808 */ /* 0x000fe40002000000 */
[----:B------:R-:W-:Y:S02]  /*ba50*/  FSEL R80, R80, -INF , P3 ;  /* 0xff80000050507808 */ /* 0x000fe40001800000 */
[----:B------:R-:W-:Y:S02]  /*ba60*/  FMNMX.FTZ R5, R77, R0, !PT ;  /* 0x000000004d057209 */ /* 0x000fe40007810000 */
[----:B------:R-:W-:-:S02]  /*ba70*/  ISETP.GT.AND P4, PT, R3, 0x71, PT ;  /* 0x000000710300780c */ /* 0x000fc40003f84270 */
[----:B------:R-:W-:Y:S02]  /*ba80*/  FSEL R62, R62, -INF , P5 ;  /* 0xff8000003e3e7808 */ /* 0x000fe40002800000 */
[----:B------:R-:W-:Y:S02]  /*ba90*/  FSEL R81, R81, -INF , P4 ;  /* 0xff80000051517808 */ /* 0x000fe40002000000 */
[----:B------:R-:W-:Y:S02]  /*baa0*/  FMNMX.FTZ R0, R80, R5, !PT ;  /* 0x0000000550007209 */ /* 0x000fe40007810000 */
[----:B------:R-:W-:Y:S02]  /*bab0*/  ISETP.GT.AND P5, PT, R3, 0x78, PT ;  /* 0x000000780300780c */ /* 0x000fe40003fa4270 */
[----:B------:R-:W-:Y:S02]  /*bac0*/  FMNMX.FTZ R5, R81, R0, !PT ;  /* 0x0000000051057209 */ /* 0x000fe40007810000 */
[----:B------:R-:W-:-:S02]  /*bad0*/  FSEL R84, R84, -INF , P5 ;  /* 0xff80000054547808 */ /* 0x000fc40002800000 */
[----:B------:R-:W-:Y:S02]  /*bae0*/  ISETP.GT.AND P6, PT, R3, 0x79, PT ;  /* 0x000000790300780c */ /* 0x000fe40003fc4270 */
[----:B------:R-:W-:Y:S02]  /*baf0*/  FMNMX.FTZ R0, R84, R5, !PT ;  /* 0x0000000554007209 */ /* 0x000fe40007810000 */
[----:B------:R-:W-:-:S04]  /*bb00*/  FSEL R85, R85, -INF , P6 ;  /* 0xff80000055557808 */ /* 0x000fc80003000000 */
[----:B------:R-:W-:-:S05]  /*bb10*/  FMNMX.FTZ R10, R85, R0, !PT ;  /* 0x00000000550a7209 */ /* 0x000fca0007810000 */
[----:B------:R-:W0:Y:S01]  /*bb20*/  SHFL.BFLY PT, R5, R10, 0x2, 0x1f ;  /* 0x0c401f000a057f89 */ /* 0x000e2200000e0000 */
[----:B------:R-:W-:Y:S02]  /*bb30*/  P2R R6, PR, RZ, 0x1 ;  /* 0x00000001ff067803 */ /* 0x000fe40000000000 */
[----:B------:R-:W-:Y:S02]  /*bb40*/  P2R R7, PR, RZ, 0x2 ;  /* 0x00000002ff077803 */ /* 0x000fe40000000000 */
[C---:B------:R-:W-:Y:S02]  /*bb50*/  ISETP.GT.AND P1, PT, R3.reuse, 0x59, PT ;  /* 0x000000590300780c */ /* 0x040fe40003f24270 */
[----:B------:R-:W-:Y:S02]  /*bb60*/  ISETP.GT.AND P0, PT, R3, 0x60, PT ;  /* 0x000000600300780c */ /* 0x000fe40003f04270 */
[----:B------:R-:W-:Y:S02]  /*bb70*/  FMNMX.FTZ R3, R26, R27, !PT ;  /* 0x0000001b1a037209 */ /* 0x000fe40007810000 */
[----:B0-----:R-:W-:-:S02]  /*bb80*/  FMNMX.FTZ R11, R10, R5, !PT ;  /* 0x000000050a0b7209 */ /* 0x001fc40007810000 */
        /* <DEDUP_REMOVED lines=11> */
[----:B------:R-:W-:Y:S01]  /*bc40*/  FMNMX.FTZ R3, R51, R12, !PT ;  /* 0x0000000c33037209 */ /* 0x000fe20007810000 */
[----:B------:R-:W0:Y:S03]  /*bc50*/  SHFL.BFLY PT, R0, R11, 0x1, 0x1f ;  /* 0x0c201f000b007f89 */ /* 0x000e2600000e0000 */
[----:B------:R-:W-:-:S04]  /*bc60*/  FMNMX.FTZ R12, R54, R3, !PT ;  /* 0x00000003360c7209 */ /* 0x000fc80007810000 */
[----:B------:R-:W-:-:S04]  /*bc70*/  FMNMX.FTZ R3, R55, R12, !PT ;  /* 0x0000000c37037209 */ /* 0x000fc80007810000 */
[----:B------:R-:W-:-:S04]  /*bc80*/  FMNMX.FTZ R12, R58, R3, !PT ;  /* 0x000000033a0c7209 */ /* 0x000fc80007810000 */
[----:B------:R-:W-:-:S04]  /*bc90*/  FMNMX.FTZ R3, R59, R12, !PT ;  /* 0x0000000c3b037209 */ /* 0x000fc80007810000 */
[----:B------:R-:W-:-:S04]  /*bca0*/  FMNMX.FTZ R12, R62, R3, !PT ;  /* 0x000000033e0c7209 */ /* 0x000fc80007810000 */
[----:B------:R-:W-:Y:S02]  /*bcb0*/  FMNMX.FTZ R3, R63, R12, !PT ;  /* 0x0000000c3f037209 */ /* 0x000fe40007810000 */
[----:B0-----:R-:W-:Y:S02]  /*bcc0*/  FMNMX.FTZ R0, R11, R0, !PT ;  /* 0x000000000b007209 */ /* 0x001fe40007810000 */
[----:B------:R-:W-:Y:S02]  /*bcd0*/  FMNMX.FTZ R14, R66, R3, !PT ;  /* 0x00000003420e7209 */ /* 0x000fe40007810000 */
[----:B------:R-:W-:Y:S01]  /*bce0*/  P2R R9, PR, RZ, 0x4 ;  /* 0x00000004ff097803 */ /* 0x000fe20000000000 */
[C---:B------:R-:W-:Y:S01]  /*bcf0*/  FMUL.FTZ R5, R0.reuse, UR41 ;  /* 0x0000002900057c20 */ /* 0x040fe20008410000 */
[----:B------:R-:W-:Y:S02]  /*bd00*/  FMNMX.FTZ R3, R67, R14, !PT ;  /* 0x0000000e43037209 */ /* 0x000fe40007810000 */
[----:B------:R-:W-:-:S02]  /*bd10*/  FSETP.NEU.FTZ.AND P2, PT, R0, -INF , PT ;  /* 0xff8000000000780b */ /* 0x000fc40003f5d000 */
[----:B------:R-:W-:Y:S02]  /*bd20*/  FSEL R71, R71, -INF , P1 ;  /* 0xff80000047477808 */ /* 0x000fe40000800000 */
[----:B------:R-:W-:Y:S02]  /*bd30*/  FSEL R74, R74, -INF , P0 ;  /* 0xff8000004a4a7808 */ /* 0x000fe40000000000 */
[----:B------:R-:W-:Y:S02]  /*bd40*/  FMNMX.FTZ R14, R70, R3, !PT ;  /* 0x00000003460e7209 */ /* 0x000fe40007810000 */
[----:B------:R-:W-:Y:S02]  /*bd50*/  ISETP.NE.AND P0, PT, R6, RZ, PT ;  /* 0x000000ff0600720c */ /* 0x000fe40003f05270 */
[----:B------:R-:W-:Y:S02]  /*bd60*/  FSEL R5, R5, RZ, P2 ;  /* 0x000000ff05057208 */ /* 0x000fe40001000000 */
[----:B------:R-:W-:-:S02]  /*bd70*/  FMNMX.FTZ R3, R71, R14, !PT ;  /* 0x0000000e47037209 */ /* 0x000fc40007810000 */
[----:B------:R-:W-:Y:S02]  /*bd80*/  FSEL R75, R75, -INF , P0 ;  /* 0xff8000004b4b7808 */ /* 0x000fe40000000000 */
[----:B------:R-:W-:Y:S01]  /*bd90*/  ISETP.NE.AND P0, PT, R4, RZ, PT ;  /* 0x000000ff0400720c */ /* 0x000fe20003f05270 */
[----:B------:R-:W-:Y:S01]  /*bda0*/  FFMA.FTZ R4, R24, UR41, -R5 ;  /* 0x0000002918047c23 */ /* 0x000fe20008010805 */
[----:B------:R-:W-:Y:S02]  /*bdb0*/  ISETP.NE.AND P1, PT, R7, RZ, PT ;  /* 0x000000ff0700720c */ /* 0x000fe40003f25270 */
[----:B------:R-:W-:Y:S02]  /*bdc0*/  FMNMX.FTZ R24, R74, R3, !PT ;  /* 0x000000034a187209 */ /* 0x000fe40007810000 */
[----:B------:R-:W-:Y:S02]  /*bdd0*/  ISETP.NE.AND P2, PT, R9, RZ, PT ;  /* 0x000000ff0900720c */ /* 0x000fe40003f45270 */
[----:B------:R-:W-:-:S02]  /*bde0*/  FSEL R78, R78, -INF , P1 ;  /* 0xff8000004e4e7808 */ /* 0x000fc40000800000 */
[----:B------:R-:W-:Y:S01]  /*bdf0*/  FMNMX.FTZ R3, R75, R24, !PT ;  /* 0x000000184b037209 */ /* 0x000fe20007810000 */
[----:B------:R-:W-:Y:S01]  /*be00*/  FFMA.FTZ R11, R36, UR41, -R5 ;  /* 0x00000029240b7c23 */ /* 0x000fe20008010805 */
[----:B------:R-:W-:Y:S02]  /*be10*/  FSEL R79, R79, -INF , P2 ;  /* 0xff8000004f4f7808 */ /* 0x000fe40001000000 */
[----:B------:R-:W-:Y:S02]  /*be20*/  FMNMX.FTZ R36, R78, R3, !PT ;  /* 0x000000034e247209 */ /* 0x000fe40007810000 */
[----:B------:R-:W-:Y:S02]  /*be30*/  FSEL R82, R82, -INF , P3 ;  /* 0xff80000052527808 */ /* 0x000fe40001800000 */
[----:B------:R-:W-:Y:S02]  /*be40*/  FMNMX.FTZ R3, R79, R36, !PT ;  /* 0x000000244f037209 */ /* 0x000fe40007810000 */
[----:B------:R-:W-:-:S02]  /*be50*/  FSEL R83, R83, -INF , P4 ;  /* 0xff80000053537808 */ /* 0x000fc40002000000 */
[----:B------:R-:W-:Y:S02]  /*be60*/  FMNMX.FTZ R36, R82, R3, !PT ;  /* 0x0000000352247209 */ /* 0x000fe40007810000 */
[----:B------:R-:W-:Y:S02]  /*be70*/  FSEL R86, R86, -INF , P5 ;  /* 0xff80000056567808 */ /* 0x000fe40002800000 */
[----:B------:R-:W-:Y:S02]  /*be80*/  FMNMX.FTZ R3, R83, R36, !PT ;  /* 0x0000002453037209 */ /* 0x000fe40007810000 */
[----:B------:R-:W-:Y:S02]  /*be90*/  FSEL R87, R87, -INF , P6 ;  /* 0xff80000057577808 */ /* 0x000fe40003000000 */
[----:B------:R-:W-:Y:S01]  /*bea0*/  FMNMX.FTZ R36, R86, R3, !PT ;  /* 0x0000000356247209 */ /* 0x000fe20007810000 */
[----:B------:R-:W-:-:S03]  /*beb0*/  FFMA.FTZ R7, R28, UR41, -R5 ;  /* 0x000000291c077c23 */ /* 0x000fc60008010805 */
[----:B------:R-:W-:Y:S01]  /*bec0*/  FMNMX.FTZ R3, R87, R36, !PT ;  /* 0x0000002457037209 */ /* 0x000fe20007810000 */
[----:B------:R-:W-:-:S04]  /*bed0*/  FFMA.FTZ R28, R44, UR41, -R5 ;  /* 0x000000292c1c7c23 */ /* 0x000fc80008010805 */
[----:B------:R-:W0:Y:S01]  /*bee0*/  SHFL.BFLY PT, R44, R3, 0x2, 0x1f ;  /* 0x0c401f00032c7f89 */ /* 0x000e2200000e0000 */
[--C-:B------:R-:W-:Y:S01]  /*bef0*/  FFMA.FTZ R21, R29, UR41, -R5.reuse ;  /* 0x000000291d157c23 */ /* 0x100fe20008010805 */
[----:B------:R-:W-:-:S04]  /*bf00*/  FFMA.FTZ R52, R52, UR41, -R5 ;  /* 0x0000002934347c23 */ /* 0x000fc80008010805 */
[----:B------:R1:W-:Y:S02]  /*bf10*/  MUFU.EX2 R14, R52 ;  /* 0x00000034000e7308 */ /* 0x0003e40000000800 */
[----:B-1----:R-:W-:Y:S01]  /*bf20*/  FFMA.FTZ R52, R60, UR41, -R5 ;  /* 0x000000293c347c23 */ /* 0x002fe20008010805 */
[----:B0-----:R-:W-:-:S05]  /*bf30*/  FMNMX.FTZ R29, R3, R44, !PT ;  /* 0x0000002c031d7209 */ /* 0x001fca0007810000 */
[----:B------:R-:W0:Y:S01]  /*bf40*/  SHFL.BFLY PT, R60, R29, 0x1, 0x1f ;  /* 0x0c201f001d3c7f89 */ /* 0x000e2200000e0000 */
[--C-:B------:R-:W-:Y:S01]  /*bf50*/  FFMA.FTZ R33, R33, UR41, -R5.reuse ;  /* 0x0000002921217c23 */ /* 0x100fe20008010805 */
[----:B------:R-:W-:-:S03]  /*bf60*/  FFMA.FTZ R6, R25, UR41, -R5 ;  /* 0x0000002919067c23 */ /* 0x000fc60008010805 */
[----:B------:R1:W-:Y:S01]  /*bf70*/  MUFU.EX2 R10, R33 ;  /* 0x00000021000a7308 */ /* 0x0003e20000000800 */
[--C-:B------:R-:W-:Y:S01]  /*bf80*/  FFMA.FTZ R48, R48, UR41, -R5.reuse ;  /* 0x0000002930307c23 */ /* 0x100fe20008010805 */
[--C-:B------:R-:W-:Y:S01]  /*bf90*/  FFMA.FTZ R53, R53, UR41, -R5.reuse ;  /* 0x0000002935357c23 */ /* 0x100fe20008010805 */
[--C-:B-1----:R-:W-:Y:S01]  /*bfa0*/  FFMA.FTZ R33, R56, UR41, -R5.reuse ;  /* 0x0000002938217c23 */ /* 0x102fe20008010805 */
[----:B------:R-:W-:Y:S01]  /*bfb0*/  FFMA.FTZ R56, R61, UR41, -R5 ;  /* 0x000000293d387c23 */ /* 0x000fe20008010805 */
[----:B0-----:R-:W-:-:S04]  /*bfc0*/  FMNMX.FTZ R3, R29, R60, !PT ;  /* 0x0000003c1d037209 */ /* 0x001fc80007810000 */
[C---:B------:R-:W-:Y:S01]  /*bfd0*/  FSETP.NEU.FTZ.AND P1, PT, R3.reuse, -INF , PT ;  /* 0xff8000000300780b */ /* 0x040fe20003f3d000 */
[----:B------:R-:W-:Y:S01]  /*bfe0*/  FMUL.FTZ R61, R3, UR41 ;  /* 0x00000029033d7c20 */ /* 0x000fe20008410000 */
[----:B------:R-:W-:Y:S01]  /*bff0*/  MUFU.EX2 R4, R4 ;  /* 0x0000000400047308 */ /* 0x000fe20000000800 */
[----:B------:R-:W-:-:S03]  /*c000*/  FFMA.FTZ R9, R32, UR41, -R5 ;  /* 0x0000002920097c23 */ /* 0x000fc60008010805 */
[----:B------:R-:W-:Y:S01]  /*c010*/  FSEL R61, R61, RZ, P1 ;  /* 0x000000ff3d3d7208 */ /* 0x000fe20000800000 */
[----:B------:R-:W-:-:S03]  /*c020*/  FFMA.FTZ R15, R37, UR41, -R5 ;  /* 0x00000029250f7c23 */ /* 0x000fc60008010805 */
[----:B------:R-:W0:Y:S01]  /*c030*/  MUFU.EX2 R6, R6 ;  /* 0x0000000600067308 */ /* 0x000e220000000800 */
[--C-:B------:R-:W-:Y:S01]  /*c040*/  FFMA.FTZ R20, R40, UR41, -R5.reuse ;  /* 0x0000002928147c23 */ /* 0x100fe20008010805 */
[--C-:B------:R-:W-:Y:S01]  /*c050*/  FFMA.FTZ R25, R41, UR41, -R5.reuse ;  /* 0x0000002929197c23 */ /* 0x100fe20008010805 */
[--C-:B------:R-:W-:Y:S01]  /*c060*/  FFMA.FTZ R32, R45, UR41, -R5.reuse ;  /* 0x000000292d207c23 */ /* 0x100fe20008010805 */
[--C-:B------:R-:W-:Y:S01]  /*c070*/  FFMA.FTZ R13, R49, UR41, -R5.reuse ;  /* 0x00000029310d7c23 */ /* 0x100fe20008010805 */
[--C-:B------:R-:W-:Y:S01]  /*c080*/  FFMA.FTZ R36, R64, UR41, -R5.reuse ;  /* 0x0000002940247c23 */ /* 0x100fe20008010805 */
[--C-:B------:R-:W-:Y:S02]  /*c090*/  FFMA.FTZ R40, R65, UR41, -R5.reuse ;  /* 0x0000002941287c23 */ /* 0x100fe40008010805 */
        /* <DEDUP_REMOVED lines=8> */
[----:B------:R2:W-:Y:S01]  /*c120*/  MUFU.EX2 R24, R53 ;  /* 0x0000003500187308 */ /* 0x0005e20000000800 */
[--C-:B-1----:R-:W-:Y:S01]  /*c130*/  FFMA.FTZ R48, R57, UR41, -R5.reuse ;  /* 0x0000002939307c23 */ /* 0x102fe20008010805 */
[--C-:B------:R-:W-:Y:S01]  /*c140*/  FFMA.FTZ R57, R80, UR41, -R5.reuse ;  /* 0x0000002950397c23 */ /* 0x100fe20008010805 */
[----:B------:R-:W-:Y:S01]  /*c150*/  FFMA.FTZ R142, R85, UR41, -R5 ;  /* 0x00000029558e7c23 */ /* 0x000fe20008010805 */
[----:B------:R-:W-:-:S04]  /*c160*/  FFMA.FTZ R64, R27, UR41, -R61 ;  /* 0x000000291b407c23 */ /* 0x000fc8000801083d */
[----:B------:R-:W1:Y:S01]  /*c170*/  MUFU.EX2 R7, R7 ;  /* 0x0000000700077308 */ /* 0x000e620000000800 */
[----:B--2---:R-:W-:Y:S01]  /*c180*/  FFMA.FTZ R53, R77, UR41, -R5 ;  /* 0x000000294d357c23 */ /* 0x004fe20008010805 */
[--C-:B------:R-:W-:Y:S01]  /*c190*/  FFMA.FTZ R5, R26, UR41, -R61.reuse ;  /* 0x000000291a057c23 */ /* 0x100fe2000801083d */
[----:B------:R-:W-:-:S05]  /*c1a0*/  FFMA.FTZ R65, R30, UR41, -R61 ;  /* 0x000000291e417c23 */ /* 0x000fca000801083d */
[----:B------:R-:W2:Y:S01]  /*c1b0*/  MUFU.EX2 R21, R21 ;  /* 0x0000001500157308 */ /* 0x000ea20000000800 */
[--C-:B------:R-:W-:Y:S01]  /*c1c0*/  FFMA.FTZ R72, R31, UR41, -R61.reuse ;  /* 0x000000291f487c23 */ /* 0x100fe2000801083d */
[----:B------:R-:W-:-:S06]  /*c1d0*/  FFMA.FTZ R31, R54, UR41, -R61 ;  /* 0x00000029361f7c23 */ /* 0x000fcc000801083d */
[----:B------:R-:W-:Y:S01]  /*c1e0*/  MUFU.EX2 R5, R5 ;  /* 0x0000000500057308 */ /* 0x000fe20000000800 */
[----:B0-----:R-:W-:-:S07]  /*c1f0*/  FADD.FTZ R54, R4, R6 ;  /* 0x0000000604367221 */ /* 0x001fce0000010000 */
[----:B------:R-:W0:Y:S01]  /*c200*/  MUFU.EX2 R64, R64 ;  /* 0x0000004000407308 */ /* 0x000e220000000800 */
[----:B------:R-:W-:-:S07]  /*c210*/  FFMA.FTZ R30, R51, UR41, -R61 ;  /* 0x00000029331e7c23 */ /* 0x000fce000801083d */
[----:B------:R-:W3:Y:S01]  /*c220*/  MUFU.EX2 R9, R9 ;  /* 0x0000000900097308 */ /* 0x000ee20000000800 */
[----:B------:R-:W-:Y:S01]  /*c230*/  MOV R51, UR39 ;  /* 0x0000002700337c02 */ /* 0x000fe20008000f00 */
[----:B-1----:R-:W-:-:S06]  /*c240*/  FADD.FTZ R54, R7, R54 ;  /* 0x0000003607367221 */ /* 0x002fcc0000010000 */
[----:B------:R-:W1:Y:S01]  /*c250*/  MUFU.EX2 R65, R65 ;  /* 0x0000004100417308 */ /* 0x000e620000000800 */
[----:B------:R-:W-:Y:S01]  /*c260*/  PRMT R8, R51, 0x654, R8 ;  /* 0x0000065433087816 */ /* 0x000fe20000000008 */
[----:B--2---:R-:W-:-:S06]  /*c270*/  FADD.FTZ R54, R21, R54 ;  /* 0x0000003615367221 */ /* 0x004fcc0000010000 */
[----:B------:R-:W2:Y:S01]  /*c280*/  MUFU.EX2 R11, R11 ;  /* 0x0000000b000b7308 */ /* 0x000ea20000000800 */
[--C-:B------:R-:W-:Y:S01]  /*c290*/  FFMA.FTZ R69, R47, UR41, -R61.reuse ;  /* 0x000000292f457c23 */ /* 0x100fe2000801083d */
[----:B------:R0:W-:Y:S06]  /*c2a0*/  SYNCS.ARRIVE.TRANS64.RED.A1T0 RZ, [R8+URZ], RZ ;  /* 0x000000ff08ff79a7 */ /* 0x0001ec000810043f */
[----:B------:R-:W4:Y:S01]  /*c2b0*/  MUFU.EX2 R72, R72 ;  /* 0x0000004800487308 */ /* 0x000f220000000800 */
[----:B------:R-:W-:Y:S01]  /*c2c0*/  FFMA.FTZ R47, R59, UR41, -R61 ;  /* 0x000000293b2f7c23 */ /* 0x000fe2000801083d */
[----:B0-----:R-:W-:Y:S01]  /*c2d0*/  FADD.FTZ R8, R5, R64 ;  /* 0x0000004005087221 */ /* 0x001fe20000010000 */
[----:B---3--:R-:W-:-:S05]  /*c2e0*/  FADD.FTZ R59, R9, R54 ;  /* 0x00000036093b7221 */ /* 0x008fca0000010000 */
[----:B------:R-:W0:Y:S01]  /*c2f0*/  MUFU.EX2 R15, R15 ;  /* 0x0000000f000f7308 */ /* 0x000e220000000800 */
[----:B------:R-:W-:Y:S02]  /*c300*/  F2FP.F16.F32.PACK_AB R4, R6, R4 ;  /* 0x000000040604723e */ /* 0x000fe400000000ff */
[----:B------:R-:W-:Y:S01]  /*c310*/  F2FP.F16.F32.PACK_AB R6, R21, R7 ;  /* 0x000000071506723e */ /* 0x000fe200000000ff */
[----:B-1----:R-:W-:-:S04]  /*c320*/  FADD.FTZ R7, R65, R8 ;  /* 0x0000000841077221 */ /* 0x002fc80000010000 */
[----:B------:R-:W1:Y:S01]  /*c330*/  MUFU.EX2 R20, R20 ;  /* 0x0000001400147308 */ /* 0x000e620000000800 */
[----:B------:R-:W-:Y:S01]  /*c340*/  FFMA.FTZ R26, R34, UR41, -R61 ;  /* 0x00000029221a7c23 */ /* 0x000fe2000801083d */
[----:B------:R-:W-:Y:S01]  /*c350*/  FADD.FTZ R8, R10, R59 ;  /* 0x0000003b0a087221 */ /* 0x000fe20000010000 */
[--C-:B------:R-:W-:Y:S01]  /*c360*/  FFMA.FTZ R34, R35, UR41, -R61.reuse ;  /* 0x0000002923227c23 */ /* 0x100fe2000801083d */
[--C-:B------:R-:W-:Y:S01]  /*c370*/  FFMA.FTZ R35, R38, UR41, -R61.reuse ;  /* 0x0000002926237c23 */ /* 0x100fe2000801083d */
[----:B------:R-:W-:-:S03]  /*c380*/  FFMA.FTZ R27, R50, UR41, -R61 ;  /* 0x00000029321b7c23 */ /* 0x000fc6000801083d */
[----:B------:R-:W3:Y:S01]  /*c390*/  MUFU.EX2 R25, R25 ;  /* 0x0000001900197308 */ /* 0x000ee20000000800 */
[--C-:B------:R-:W-:Y:S01]  /*c3a0*/  FFMA.FTZ R38, R39, UR41, -R61.reuse ;  /* 0x0000002927267c23 */ /* 0x100fe2000801083d */
[--C-:B------:R-:W-:Y:S01]  /*c3b0*/  FFMA.FTZ R50, R62, UR41, -R61.reuse ;  /* 0x000000293e327c23 */ /* 0x100fe2000801083d */
[--C-:B------:R-:W-:Y:S01]  /*c3c0*/  FFMA.FTZ R39, R42, UR41, -R61.reuse ;  /* 0x000000292a277c23 */ /* 0x100fe2000801083d */
[----:B--2---:R-:W-:Y:S01]  /*c3d0*/  FADD.FTZ R62, R11, R8 ;  /* 0x000000080b3e7221 */ /* 0x004fe20000010000 */
[----:B------:R-:W-:-:S03]  /*c3e0*/  FFMA.FTZ R42, R55, UR41, -R61 ;  /* 0x00000029372a7c23 */ /* 0x000fc6000801083d */
[----:B------:R-:W2:Y:S01]  /*c3f0*/  MUFU.EX2 R28, R28 ;  /* 0x0000001c001c7308 */ /* 0x000ea20000000800 */
[C---:B----4-:R-:W-:Y:S01]  /*c400*/  FADD.FTZ R55, R72.reuse, R7 ;  /* 0x0000000748377221 */ /* 0x050fe20000010000 */
[----:B------:R-:W-:Y:S01]  /*c410*/  F2FP.F16.F32.PACK_AB R7, R72, R65 ;  /* 0x000000414807723e */ /* 0x000fe200000000ff */
[----:B0-----:R-:W-:-:S05]  /*c420*/  FADD.FTZ R65, R15, R62 ;  /* 0x0000003e0f417221 */ /* 0x001fca0000010000 */
[----:B------:R-:W0:Y:S01]  /*c430*/  MUFU.EX2 R32, R32 ;  /* 0x0000002000207308 */ /* 0x000e220000000800 */
[----:B-1----:R-:W-:Y:S01]  /*c440*/  FADD.FTZ R62, R20, R65 ;  /* 0x00000041143e7221 */ /* 0x002fe20000010000 */
[----:B------:R-:W-:-:S03]  /*c450*/  F2FP.F16.F32.PACK_AB R5, R64, R5 ;  /* 0x000000054005723e */ /* 0x000fc600000000ff */
[----:B---3--:R-:W-:Y:S02]  /*c460*/  FADD.FTZ R65, R25, R62 ;  /* 0x0000003e19417221 */ /* 0x008fe40000010000 */
[----:B------:R1:W-:Y:S02]  /*c470*/  STSM.16.M88.4 [R90+0x21800], R4 ;  /* 0x021800045a007844 */ /* 0x0003e40000000200 */
[----:B--2---:R-:W-:Y:S01]  /*c480*/  FADD.FTZ R65, R28, R65 ;  /* 0x000000411c417221 */ /* 0x004fe20000010000 */
[----:B-1----:R-:W-:Y:S02]  /*c490*/  F2FP.F16.F32.PACK_AB R4, R10, R9 ;  /* 0x000000090a04723e */ /* 0x002fe400000000ff */
[----:B0-----:R-:W-:Y:S02]  /*c4a0*/  F2FP.F16.F32.PACK_AB R10, R32, R28 ;  /* 0x0000001c200a723e */ /* 0x001fe400000000ff */
[----:B------:R-:W2:Y:S01]  /*c4b0*/  LDL R28, [R1+0x50] ;  /* 0x00005000011c7983 */ /* 0x000ea20000100800 */
[----:B------:R-:W0:Y:S08]  /*c4c0*/  MUFU.EX2 R26, R26 ;  /* 0x0000001a001a7308 */ /* 0x000e300000000800 */
[----:B------:R-:W1:Y:S01]  /*c4d0*/  MUFU.EX2 R34, R34 ;  /* 0x0000002200227308 */ /* 0x000e620000000800 */
[----:B------:R-:W-:-:S07]  /*c4e0*/  FFMA.FTZ R68, R43, UR41, -R61 ;  /* 0x000000292b447c23 */ /* 0x000fce000801083d */
[----:B------:R-:W3:Y:S01]  /*c4f0*/  MUFU.EX2 R35, R35 ;  /* 0x0000002300237308 */ /* 0x000ee20000000800 */
[----:B0-----:R-:W-:Y:S01]  /*c500*/  FADD.FTZ R59, R26, R55 ;  /* 0x000000371a3b7221 */ /* 0x001fe20000010000 */
[----:B------:R-:W-:-:S06]  /*c510*/  FFMA.FTZ R46, R46, UR41, -R61 ;  /* 0x000000292e2e7c23 */ /* 0x000fcc000801083d */
[----:B------:R-:W0:Y:S01]  /*c520*/  MUFU.EX2 R38, R38 ;  /* 0x0000002600267308 */ /* 0x000e220000000800 */
[----:B-1----:R-:W-:-:S07]  /*c530*/  FADD.FTZ R8, R34, R59 ;  /* 0x0000003b22087221 */ /* 0x002fce0000010000 */
[----:B------:R-:W1:Y:S01]  /*c540*/  MUFU.EX2 R39, R39 ;  /* 0x0000002700277308 */ /* 0x000e620000000800 */
[----:B------:R-:W-:Y:S01]  /*c550*/  FFMA.FTZ R51, R63, UR41, -R61 ;  /* 0x000000293f337c23 */ /* 0x000fe2000801083d */
[----:B---3--:R-:W-:-:S06]  /*c560*/  FADD.FTZ R63, R35, R8 ;  /* 0x00000008233f7221 */ /* 0x008fcc0000010000 */
        /* <DEDUP_REMOVED lines=9> */
[----:B------:R-:W-:-:S07]  /*c600*/  FFMA.FTZ R43, R58, UR41, -R61 ;  /* 0x000000293a2b7c23 */ /* 0x000fce000801083d */
[----:B------:R-:W4:Y:S01]  /*c610*/  MUFU.EX2 R30, R30 ;  /* 0x0000001e001e7308 */ /* 0x000f220000000800 */
[----:B------:R-:W-:Y:S01]  /*c620*/  FADD.FTZ R65, R32, R65 ;  /* 0x0000004120417221 */ /* 0x000fe20000010000 */
[----:B-1----:R-:W-:-:S06]  /*c630*/  FADD.FTZ R8, R69, R8 ;  /* 0x0000000845087221 */ /* 0x002fcc0000010000 */
[----:B------:R-:W1:Y:S01]  /*c640*/  MUFU.EX2 R31, R31 ;  /* 0x0000001f001f7308 */ /* 0x000e620000000800 */
[----:B------:R-:W-:Y:S01]  /*c650*/  FADD.FTZ R62, R12, R65 ;  /* 0x000000410c3e7221 */ /* 0x000fe20000010000 */
[----:B---3--:R-:W-:-:S06]  /*c660*/  FADD.FTZ R9, R27, R8 ;  /* 0x000000081b097221 */ /* 0x008fcc0000010000 */
[----:B------:R-:W3:Y:S01]  /*c670*/  MUFU.EX2 R42, R42 ;  /* 0x0000002a002a7308 */ /* 0x000ee20000000800 */
[----:B0-----:R-:W-:Y:S01]  /*c680*/  FADD.FTZ R63, R13, R62 ;  /* 0x0000003e0d3f7221 */ /* 0x001fe20000010000 */
[----:B----4-:R-:W-:-:S06]  /*c690*/  FADD.FTZ R62, R30, R9 ;  /* 0x000000091e3e7221 */ /* 0x010fcc0000010000 */
[----:B------:R-:W0:Y:S08]  /*c6a0*/  MUFU.EX2 R33, R33 ;  /* 0x0000002100217308 */ /* 0x000e300000000800 */
[----:B------:R-:W4:Y:S01]  /*c6b0*/  MUFU.EX2 R43, R43 ;  /* 0x0000002b002b7308 */ /* 0x000f220000000800 */
[----:B------:R-:W-:Y:S01]  /*c6c0*/  FADD.FTZ R63, R14, R63 ;  /* 0x0000003f0e3f7221 */ /* 0x000fe20000010000 */
[----:B-1----:R-:W-:-:S06]  /*c6d0*/  FADD.FTZ R9, R31, R62 ;  /* 0x0000003e1f097221 */ /* 0x002fcc0000010000 */
[----:B------:R-:W1:Y:S01]  /*c6e0*/  MUFU.EX2 R48, R48 ;  /* 0x0000003000307308 */ /* 0x000e620000000800 */
[----:B------:R-:W-:-:S07]  /*c6f0*/  FFMA.FTZ R21, R66, UR41, -R61 ;  /* 0x0000002942157c23 */ /* 0x000fce000801083d */
[----:B------:R-:W1:Y:S01]  /*c700*/  MUFU.EX2 R47, R47 ;  /* 0x0000002f002f7308 */ /* 0x000e620000000800 */
[----:B------:R-:W-:Y:S01]  /*c710*/  FADD.FTZ R64, R24, R63 ;  /* 0x0000003f18407221 */ /* 0x000fe20000010000 */
[----:B------:R-:W-:-:S06]  /*c720*/  F2FP.F16.F32.PACK_AB R5, R34, R26 ;  /* 0x0000001a2205723e */ /* 0x000fcc00000000ff */
[----:B------:R-:W1:Y:S01]  /*c730*/  MUFU.EX2 R52, R52 ;  /* 0x0000003400347308 */ /* 0x000e620000000800 */
[----:B---3--:R-:W-:Y:S01]  /*c740*/  FADD.FTZ R26, R42, R9 ;  /* 0x000000092a1a7221 */ /* 0x008fe20000010000 */
[----:B------:R-:W-:-:S06]  /*c750*/  FFMA.FTZ R54, R67, UR41, -R61 ;  /* 0x0000002943367c23 */ /* 0x000fcc000801083d */
[----:B------:R-:W3:Y:S01]  /*c760*/  MUFU.EX2 R50, R50 ;  /* 0x0000003200327308 */ /* 0x000ee20000000800 */
[----:B------:R-:W-:Y:S01]  /*c770*/  F2FP.F16.F32.PACK_AB R6, R15, R11 ;  /* 0x0000000b0f06723e */ /* 0x000fe200000000ff */
[----:B0-----:R-:W-:-:S06]  /*c780*/  FADD.FTZ R11, R33, R64 ;  /* 0x00000040210b7221 */ /* 0x001fcc0000010000 */
[----:B------:R-:W0:Y:S01]  /*c790*/  MUFU.EX2 R56, R56 ;  /* 0x0000003800387308 */ /* 0x000e220000000800 */
[----:B----4-:R-:W-:Y:S01]  /*c7a0*/  FADD.FTZ R26, R43, R26 ;  /* 0x0000001a2b1a7221 */ /* 0x010fe20000010000 */
[----:B------:R-:W-:-:S06]  /*c7b0*/  FFMA.FTZ R55, R70, UR41, -R61 ;  /* 0x0000002946377c23 */ /* 0x000fcc000801083d */
[----:B------:R-:W4:Y:S01]  /*c7c0*/  MUFU.EX2 R51, R51 ;  /* 0x0000003300337308 */ /* 0x000f220000000800 */
[----:B-1----:R-:W-:Y:S01]  /*c7d0*/  FADD.FTZ R11, R48, R11 ;  /* 0x0000000b300b7221 */ /* 0x002fe20000010000 */
[----:B------:R-:W-:-:S06]  /*c7e0*/  FADD.FTZ R15, R47, R26 ;  /* 0x0000001a2f0f7221 */ /* 0x000fcc0000010000 */
[----:B------:R-:W1:Y:S01]  /*c7f0*/  MUFU.EX2 R36, R36 ;  /* 0x0000002400247308 */ /* 0x000e620000000800 */
[----:B------:R-:W-:-:S07]  /*c800*/  FFMA.FTZ R58, R71, UR41, -R61 ;  /* 0x00000029473a7c23 */ /* 0x000fce000801083d */
[----:B------:R-:W1:Y:S01]  /*c810*/  MUFU.EX2 R21, R21 ;  /* 0x0000001500157308 */ /* 0x000e620000000800 */
[----:B------:R-:W-:Y:S01]  /*c820*/  F2FP.F16.F32.PACK_AB R8, R25, R20 ;  /* 0x000000141908723e */ /* 0x000fe200000000ff */
[----:B------:R-:W-:-:S06]  /*c830*/  FADD.FTZ R25, R52, R11 ;  /* 0x0000000b34197221 */ /* 0x000fcc0000010000 */
[----:B------:R-:W1:Y:S01]  /*c840*/  MUFU.EX2 R40, R40 ;  /* 0x0000002800287308 */ /* 0x000e620000000800 */
[----:B---3--:R-:W-:Y:S01]  /*c850*/  FADD.FTZ R26, R50, R15 ;  /* 0x0000000f321a7221 */ /* 0x008fe20000010000 */
[----:B------:R-:W-:-:S06]  /*c860*/  FFMA.FTZ R59, R74, UR41, -R61 ;  /* 0x000000294a3b7c23 */ /* 0x000fcc000801083d */
[----:B------:R-:W3:Y:S01]  /*c870*/  MUFU.EX2 R54, R54 ;  /* 0x0000003600367308 */ /* 0x000ee20000000800 */
[----:B------:R-:W-:Y:S01]  /*c880*/  F2FP.F16.F32.PACK_AB R7, R38, R35 ;  /* 0x000000232607723e */ /* 0x000fe200000000ff */
[----:B0-----:R-:W-:-:S06]  /*c890*/  FADD.FTZ R25, R56, R25 ;  /* 0x0000001938197221 */ /* 0x001fcc0000010000 */
[----:B------:R-:W0:Y:S01]  /*c8a0*/  MUFU.EX2 R37, R37 ;  /* 0x0000002500257308 */ /* 0x000e220000000800 */
[----:B----4-:R-:W-:-:S07]  /*c8b0*/  FADD.FTZ R26, R51, R26 ;  /* 0x0000001a331a7221 */ /* 0x010fce0000010000 */
[----:B------:R-:W4:Y:S01]  /*c8c0*/  MUFU.EX2 R55, R55 ;  /* 0x0000003700377308 */ /* 0x000f220000000800 */
[----:B------:R-:W-:Y:S01]  /*c8d0*/  F2FP.F16.F32.PACK_AB R9, R68, R39 ;  /* 0x000000274409723e */ /* 0x000fe200000000ff */
[----:B------:R-:W-:Y:S01]  /*c8e0*/  FFMA.FTZ R75, R75, UR41, -R61 ;  /* 0x000000294b4b7c23 */ /* 0x000fe2000801083d */
[----:B------:R-:W-:-:S05]  /*c8f0*/  F2FP.F16.F32.PACK_AB R11, R69, R46 ;  /* 0x0000002e450b723e */ /* 0x000fca00000000ff */
[----:B------:R-:W4:Y:S01]  /*c900*/  MUFU.EX2 R41, R41 ;  /* 0x0000002900297308 */ /* 0x000f220000000800 */
[----:B------:R3:W-:Y:S01]  /*c910*/  STSM.16.M88.4 [R91], R4 ;  /* 0x000000045b007844 */ /* 0x0007e20000000200 */
[----:B-1----:R-:W-:-:S06]  /*c920*/  FADD.FTZ R25, R36, R25 ;  /* 0x0000001924197221 */ /* 0x002fcc0000010000 */
[----:B------:R-:W1:Y:S01]  /*c930*/  MUFU.EX2 R58, R58 ;  /* 0x0000003a003a7308 */ /* 0x000e620000000800 */
[----:B------:R-:W-:Y:S01]  /*c940*/  FFMA.FTZ R78, R78, UR41, -R61 ;  /* 0x000000294e4e7c23 */ /* 0x000fe2000801083d */
[----:B------:R-:W-:Y:S01]  /*c950*/  F2FP.F16.F32.PACK_AB R14, R24, R14 ;  /* 0x0000000e180e723e */ /* 0x000fe200000000ff */
[----:B------:R0:W-:Y:S05]  /*c960*/  STSM.16.M88.4 [R89], R8 ;  /* 0x0000000859007844 */ /* 0x0001ea0000000200 */
[----:B------:R-:W1:Y:S01]  /*c970*/  MUFU.EX2 R44, R44 ;  /* 0x0000002c002c7308 */ /* 0x000e620000000800 */
[----:B---3--:R-:W-:Y:S01]  /*c980*/  FADD.FTZ R5, R21, R26 ;  /* 0x0000001a15057221 */ /* 0x008fe20000010000 */
[----:B------:R-:W-:-:S06]  /*c990*/  FADD.FTZ R24, R40, R25 ;  /* 0x0000001928187221 */ /* 0x000fcc0000010000 */
[----:B------:R-:W3:Y:S01]  /*c9a0*/  MUFU.EX2 R59, R59 ;  /* 0x0000003b003b7308 */ /* 0x000ee20000000800 */
[----:B------:R-:W-:Y:S01]  /*c9b0*/  FFMA.FTZ R79, R79, UR41, -R61 ;  /* 0x000000294f4f7c23 */ /* 0x000fe2000801083d */
[----:B0-----:R-:W-:-:S06]  /*c9c0*/  FADD.FTZ R8, R54, R5 ;  /* 0x0000000536087221 */ /* 0x001fcc0000010000 */
[----:B------:R-:W0:Y:S01]  /*c9d0*/  MUFU.EX2 R45, R45 ;  /* 0x0000002d002d7308 */ /* 0x000e220000000800 */
[----:B------:R-:W-:Y:S01]  /*c9e0*/  FADD.FTZ R24, R37, R24 ;  /* 0x0000001825187221 */ /* 0x000fe20000010000 */
[----:B----4-:R-:W-:-:S06]  /*c9f0*/  FADD.FTZ R9, R55, R8 ;  /* 0x0000000837097221 */ /* 0x010fcc0000010000 */
[----:B------:R-:W4:Y:S01]  /*ca00*/  MUFU.EX2 R20, R75 ;  /* 0x0000004b00147308 */ /* 0x000f220000000800 */
[----:B------:R-:W-:Y:S01]  /*ca10*/  FFMA.FTZ R82, R82, UR41, -R61 ;  /* 0x0000002952527c23 */ /* 0x000fe2000801083d */
[----:B------:R-:W-:-:S06]  /*ca20*/  FADD.FTZ R5, R41, R24 ;  /* 0x0000001829057221 */ /* 0x000fcc0000010000 */
[----:B------:R-:W4:Y:S01]  /*ca30*/  MUFU.EX2 R49, R49 ;  /* 0x0000003100317308 */ /* 0x000f220000000800 */
[----:B-1----:R-:W-:Y:S01]  /*ca40*/  FADD.FTZ R8, R58, R9 ;  /* 0x000000093a087221 */ /* 0x002fe20000010000 */
[----:B------:R-:W-:-:S06]  /*ca50*/  FFMA.FTZ R83, R83, UR41, -R61 ;  /* 0x0000002953537c23 */ /* 0x000fcc000801083d */
[----:B------:R-:W1:Y:S01]  /*ca60*/  MUFU.EX2 R78, R78 ;  /* 0x0000004e004e7308 */ /* 0x000e620000000800 */
[--C-:B------:R-:W-:Y:S01]  /*ca70*/  FFMA.FTZ R86, R86, UR41, -R61.reuse ;  /* 0x0000002956567c23 */ /* 0x100fe2000801083d */
[----:B------:R-:W-:Y:S01]  /*ca80*/  FFMA.FTZ R61, R87, UR41, -R61 ;  /* 0x00000029573d7c23 */ /* 0x000fe2000801083d */
[----:B------:R-:W-:-:S05]  /*ca90*/  FADD.FTZ R10, R44, R5 ;  /* 0x000000052c0a7221 */ /* 0x000fca0000010000 */
[----:B------:R-:W2:Y:S01]  /*caa0*/  MUFU.EX2 R53, R53 ;  /* 0x0000003500357308 */ /* 0x000ea20000000800 */
[----:B---3--:R-:W-:-:S07]  /*cab0*/  FADD.FTZ R9, R59, R8 ;  /* 0x000000083b097221 */ /* 0x008fce0000010000 */
[----:B------:R-:W3:Y:S01]  /*cac0*/  MUFU.EX2 R79, R79 ;  /* 0x0000004f004f7308 */ /* 0x000ee20000000800 */
[----:B0-----:R-:W-:Y:S01]  /*cad0*/  FADD.FTZ R10, R45, R10 ;  /* 0x0000000a2d0a7221 */ /* 0x001fe20000010000 */
[----:B----4-:R-:W-:-:S06]  /*cae0*/  FADD.FTZ R9, R20, R9 ;  /* 0x0000000914097221 */ /* 0x010fcc0000010000 */
[----:B------:R-:W0:Y:S08]  /*caf0*/  MUFU.EX2 R57, R57 ;  /* 0x0000003900397308 */ /* 0x000e300000000800 */
[----:B------:R-:W-:Y:S01]  /*cb00*/  MUFU.EX2 R82, R82 ;  /* 0x0000005200527308 */ /* 0x000fe20000000800 */
[----:B------:R-:W-:Y:S01]  /*cb10*/  FADD.FTZ R10, R49, R10 ;  /* 0x0000000a310a7221 */ /* 0x000fe20000010000 */
[----:B-1----:R-:W-:-:S06]  /*cb20*/  FADD.FTZ R24, R78, R9 ;  /* 0x000000094e187221 */ /* 0x002fcc0000010000 */
[----:B------:R-:W1:Y:S01]  /*cb30*/  MUFU.EX2 R60, R81 ;  /* 0x00000051003c7308 */ /* 0x000e620000000800 */
[----:B------:R-:W-:-:S07]  /*cb40*/  F2FP.F16.F32.PACK_AB R12, R13, R12 ;  /* 0x0000000c0d0c723e */ /* 0x000fce00000000ff */
[----:B------:R-:W4:Y:S01]  /*cb50*/  MUFU.EX2 R83, R83 ;  /* 0x0000005300537308 */ /* 0x000f220000000800 */
[----:B------:R-:W-:-:S07]  /*cb60*/  F2FP.F16.F32.PACK_AB R13, R30, R27 ;  /* 0x0000001b1e0d723e */ /* 0x000fce00000000ff */
[----:B------:R-:W-:Y:S01]  /*cb70*/  MUFU.EX2 R29, R29 ;  /* 0x0000001d001d7308 */ /* 0x000fe20000000800 */
[----:B------:R-:W-:-:S07]  /*cb80*/  F2FP.F16.F32.PACK_AB R15, R42, R31 ;  /* 0x0000001f2a0f723e */ /* 0x000fce00000000ff */
[----:B------:R-:W4:Y:S01]  /*cb90*/  MUFU.EX2 R142, R142 ;  /* 0x0000008e008e7308 */ /* 0x000f220000000800 */
[----:B--2---:R-:W-:-:S07]  /*cba0*/  FADD.FTZ R10, R53, R10 ;  /* 0x0000000a350a7221 */ /* 0x004fce0000010000 */
[----:B------:R-:W-:Y:S08]  /*cbb0*/  MUFU.EX2 R86, R86 ;  /* 0x0000005600567308 */ /* 0x000ff00000000800 */
[----:B------:R-:W2:Y:S01]  /*cbc0*/  MUFU.EX2 R61, R61 ;  /* 0x0000003d003d7308 */ /* 0x000ea20000000800 */
[----:B---3--:R-:W-:Y:S01]  /*cbd0*/  FADD.FTZ R9, R79, R24 ;  /* 0x000000184f097221 */ /* 0x008fe20000010000 */
[----:B------:R-:W-:-:S02]  /*cbe0*/  F2FP.F16.F32.PACK_AB R4, R48, R33 ;  /* 0x000000213004723e */ /* 0x000fc400000000ff */
[----:B------:R-:W-:Y:S02]  /*cbf0*/  F2FP.F16.F32.PACK_AB R6, R56, R52 ;  /* 0x000000343806723e */ /* 0x000fe400000000ff */
[----:B------:R-:W-:Y:S02]  /*cc00*/  F2FP.F16.F32.PACK_AB R5, R47, R43 ;  /* 0x0000002b2f05723e */ /* 0x000fe400000000ff */
[----:B------:R-:W-:Y:S01]  /*cc10*/  F2FP.F16.F32.PACK_AB R7, R51, R50 ;  /* 0x000000323307723e */ /* 0x000fe200000000ff */
[----:B------:R3:W-:Y:S01]  /*cc20*/  STSM.16.M88.4 [R88], R12 ;  /* 0x0000000c58007844 */ /* 0x0007e20000000200 */
[----:B0-----:R-:W-:Y:S01]  /*cc30*/  FADD.FTZ R11, R57, R10 ;  /* 0x0000000a390b7221 */ /* 0x001fe20000010000 */
[----:B------:R-:W-:Y:S02]  /*cc40*/  F2FP.F16.F32.PACK_AB R8, R45, R44 ;  /* 0x0000002c2d08723e */ /* 0x000fe400000000ff */
[----:B------:R0:W-:Y:S01]  /*cc50*/  STSM.16.M88.4 [R90+0x27800], R4 ;  /* 0x027800045a007844 */ /* 0x0001e20000000200 */
[----:B-1----:R-:W-:Y:S01]  /*cc60*/  FADD.FTZ R24, R60, R11 ;  /* 0x0000000b3c187221 */ /* 0x002fe20000010000 */
[----:B------:R-:W-:-:S02]  /*cc70*/  F2FP.F16.F32.PACK_AB R10, R53, R49 ;  /* 0x00000031350a723e */ /* 0x000fc400000000ff */
[----:B------:R-:W-:Y:S01]  /*cc80*/  F2FP.F16.F32.PACK_AB R11, R79, R78 ;  /* 0x0000004e4f0b723e */ /* 0x000fe200000000ff */
[----:B---3--:R-:W-:Y:S01]  /*cc90*/  FADD.FTZ R14, R82, R9 ;  /* 0x00000009520e7221 */ /* 0x008fe20000010000 */
[----:B------:R-:W-:Y:S02]  /*cca0*/  F2FP.F16.F32.PACK_AB R9, R20, R59 ;  /* 0x0000003b1409723e */ /* 0x000fe400000000ff */
[----:B0-----:R-:W-:Y:S02]  /*ccb0*/  F2FP.F16.F32.PACK_AB R4, R40, R36 ;  /* 0x000000242804723e */ /* 0x001fe400000000ff */
[----:B------:R-:W-:Y:S02]  /*ccc0*/  F2FP.F16.F32.PACK_AB R6, R41, R37 ;  /* 0x000000252906723e */ /* 0x000fe400000000ff */
[----:B------:R-:W-:Y:S01]  /*ccd0*/  F2FP.F16.F32.PACK_AB R5, R54, R21 ;  /* 0x000000153605723e */ /* 0x000fe200000000ff */
[----:B----4-:R-:W-:Y:S01]  /*cce0*/  FADD.FTZ R21, R83, R14 ;  /* 0x0000000e53157221 */ /* 0x010fe20000010000 */
[----:B------:R-:W-:-:S02]  /*ccf0*/  F2FP.F16.F32.PACK_AB R7, R58, R55 ;  /* 0x000000373a07723e */ /* 0x000fc400000000ff */
[----:B------:R-:W-:Y:S02]  /*cd00*/  F2FP.F16.F32.PACK_AB R12, R60, R57 ;  /* 0x000000393c0c723e */ /* 0x000fe400000000ff */
[----:B------:R-:W-:Y:S02]  /*cd10*/  F2FP.F16.F32.PACK_AB R13, R83, R82 ;  /* 0x00000052530d723e */ /* 0x000fe400000000ff */
[----:B------:R-:W-:Y:S02]  /*cd20*/  F2FP.F16.F32.PACK_AB R14, R142, R29 ;  /* 0x0000001d8e0e723e */ /* 0x000fe400000000ff */
[----:B--2---:R-:W-:Y:S01]  /*cd30*/  F2FP.F16.F32.PACK_AB R15, R61, R86 ;  /* 0x000000563d0f723e */ /* 0x004fe200000000ff */
[----:B------:R-:W-:Y:S04]  /*cd40*/  STSM.16.M88.4 [R28], R4 ;  /* 0x000000041c007844 */ /* 0x000fe80000000200 */
[----:B------:R0:W-:Y:S04]  /*cd50*/  STSM.16.M88.4 [R89+0x6000], R8 ;  /* 0x0060000859007844 */ /* 0x0001e80000000200 */
[----:B------:R1:W-:Y:S01]  /*cd60*/  STSM.16.M88.4 [R88+0x6000], R12 ;  /* 0x0060000c58007844 */ /* 0x0003e20000000200 */
[----:B------:R2:W-:Y:S06]  /*cd70*/  MEMBAR.ALL.CTA ;  /* 0x0000000000007992 */ /* 0x0005ec0000008000 */
[----:B--2---:R-:W2:Y:S01]  /*cd80*/  FENCE.VIEW.ASYNC.S ;  /* 0x00000000000073c6 */ /* 0x004ea20000000000 */
[----:B------:R-:W-:Y:S01]  /*cd90*/  ISETP.GE.AND P1, PT, R101, 0x81, PT ;  /* 0x000000816500780c */ /* 0x000fe20003f26270 */
[----:B------:R-:W-:Y:S01]  /*cda0*/  FADD.FTZ R29, R29, R24 ;  /* 0x000000181d1d7221 */ /* 0x000fe20000010000 */
[----:B------:R-:W-:Y:S01]  /*cdb0*/  FADD.FTZ R86, R86, R21 ;  /* 0x0000001556567221 */ /* 0x000fe20000010000 */
[----:B------:R-:W-:Y:S01]  /*cdc0*/  IMAD.MOV.U32 R134, RZ, RZ, R135 ;  /* 0x000000ffff867224 */ /* 0x000fe200078e0087 */
[-C--:B------:R-:W-:Y:S01]  /*cdd0*/  MOV R130, R135.reuse ;  /* 0x0000008700827202 */ /* 0x080fe20000000f00 */
[----:B------:R-:W-:Y:S01]  /*cde0*/  FADD.FTZ R142, R142, R29 ;  /* 0x0000001d8e8e7221 */ /* 0x000fe20000010000 */
[----:B------:R-:W-:Y:S01]  /*cdf0*/  FADD.FTZ R21, R61, R86 ;  /* 0x000000563d157221 */ /* 0x000fe20000010000 */
        /* <DEDUP_REMOVED lines=37> */
[--C-:B-----5:R-:W-:Y:S02]  /*d050*/  IMAD.MOV.U32 R97, RZ, RZ, R135.reuse ;  /* 0x000000ffff617224 */ /* 0x120fe400078e0087 */
[--C-:B------:R-:W-:Y:S02]  /*d060*/  IMAD.MOV.U32 R96, RZ, RZ, R135.reuse ;  /* 0x000000ffff607224 */ /* 0x100fe400078e0087 */
[--C-:B------:R-:W-:Y:S02]  /*d070*/  IMAD.MOV.U32 R94, RZ, RZ, R135.reuse ;  /* 0x000000ffff5e7224 */ /* 0x100fe400078e0087 */
[----:B------:R-:W-:-:S02]  /*d080*/  IMAD.MOV.U32 R93, RZ, RZ, R135 ;  /* 0x000000ffff5d7224 */ /* 0x000fc400078e0087 */
[--C-:B------:R-:W-:Y:S02]  /*d090*/  IMAD.MOV.U32 R92, RZ, RZ, R135.reuse ;  /* 0x000000ffff5c7224 */ /* 0x100fe400078e0087 */
[--C-:B------:R-:W-:Y:S02]  /*d0a0*/  IMAD.MOV.U32 R91, RZ, RZ, R135.reuse ;  /* 0x000000ffff5b7224 */ /* 0x100fe400078e0087 */
[--C-:B0-----:R-:W-:Y:S02]  /*d0b0*/  IMAD.MOV.U32 R89, RZ, RZ, R135.reuse ;  /* 0x000000ffff597224 */ /* 0x101fe400078e0087 */
[----:B-1----:R-:W-:Y:S01]  /*d0c0*/  IMAD.MOV.U32 R88, RZ, RZ, R135 ;  /* 0x000000ffff587224 */ /* 0x002fe200078e0087 */
[----:B--2---:R-:W-:Y:S01]  /*d0d0*/  NOP ;  /* 0x0000000000007918 */ /* 0x004fe20000000000 */
[----:B------:R-:W-:Y:S05]  /*d0e0*/  @!P1 BRA `(.L_x_10508) ;  /* 0x00000024009c9947 */ /* 0x000fea0003800000 */
[----:B------:R-:W2:Y:S01]  /*d0f0*/  LDL.LU R73, [R1+0x68] ;  /* 0x0000680001497983 */ /* 0x000ea20000300800 */
        /* <DEDUP_REMOVED lines=28> */
[----:B--2---:R-:W-:-:S07]  /*d2c0*/  VIADD R4, R73, 0xfffffffe ;  /* 0xfffffffe49047836 */ /* 0x004fce0000000000 */
.L_x_10520:
[----:B------:R-:W2:Y:S01]  /*d2d0*/  LDL R0, [R1+0x38] ;  /* 0x0000380001007983 */ /* 0x000ea20000100800 */
[----:B------:R-:W-:Y:S01]  /*d2e0*/  ISETP.NE.AND P1, PT, R5, 0x1, PT ;  /* 0x000000010500780c */ /* 0x000fe20003f25270 */
[----:B------:R-:W-:Y:S05]  /*d2f0*/  YIELD ;  /* 0x0000000000007946 */ /* 0x000fea0003800000 */
[----:B------:R-:W-:-:S04]  /*d300*/  SEL R3, RZ, 0x1, P1 ;  /* 0x00000001ff037807 */ /* 0x000fc80000800000 */
[----:B------:R-:W-:Y:S02]  /*d310*/  LOP3.LUT R150, R6, R3, RZ, 0x3c, !PT ;  /* 0x0000000306967212 */ /* 0x000fe400078e3cff */
[----:B--2---:R-:W-:-:S13]  /*d320*/  ISETP.NE.AND P1, PT, R0, RZ, PT ;  /* 0x000000ff0000720c */ /* 0x004fda0003f25270 */
[----:B0-----:R-:W-:Y:S05]  /*d330*/  @P1 BRA `(.L_x_10509) ;  /* 0x00000000003c1947 */ /* 0x001fea0003800000 */
[----:B------:R-:W-:Y:S05]  /*d340*/  @!P0 BRA `(.L_x_10510) ;  /* 0x0000000000048947 */ /* 0x000fea0003800000 */
[----:B------:R-:W-:Y:S01]  /*d350*/  BPT.TRAP 0x1 ;  /* 0x000000040000795c */ /* 0x000fe20000300000 */
.L_x_10510:
        /* <DEDUP_REMOVED lines=8> */
.L_x_10511:
[----:B------:R-:W-:Y:S04]  /*d3e0*/  BSSY B0, `(.L_x_10509) ;  /* 0x0000004000007945 */ /* 0x000fe80003800000 */
[----:B-1----:R-:W-:Y:S05]  /*d3f0*/  @P2 BRA `(.L_x_10512) ;  /* 0x0000000000082947 */ /* 0x002fea0003800000 */
[----:B------:R-:W1:Y:S02]  /*d400*/  SYNCS.PHASECHK.TRANS64.TRYWAIT P2, [R3+URZ+0x2d830], R0 ;  /* 0x02d83000030075a7 */ /* 0x000e64000804017f */
[----:B-1----:R-:W-:Y:S05]  /*d410*/  @!P2 BRA `(.L_x_10513) ;  /* 0x000000c00020a947 */ /* 0x002fea0003800000 */
.L_x_10512:
[----:B------:R-:W-:Y:S05]  /*d420*/  BSYNC B0 ;  /* 0x0000000000007941 */ /* 0x000fea0003800000 */
.L_x_10509:
[----:B01----:R-:W2:Y:S01]  /*d430*/  LDL R3, [R1+0x3c] ;  /* 0x00003c0001037983 */ /* 0x003ea20000100800 */
[----:B------:R-:W-:Y:S01]  /*d440*/  IADD3 R139, R5, 0x1, RZ ;  /* 0x00000001058b7810 */ /* 0x000fe20007ffe0ff */
[----:B------:R-:W0:Y:S03]  /*d450*/  S2R R0, SR_TID.X ;  /* 0x0000000000007919 */ /* 0x000e260000002100 */
[----:B------:R-:W-:-:S04]  /*d460*/  ISETP.NE.AND P2, PT, R139, 0x2, PT ;  /* 0x000000028b00780c */ /* 0x000fc80003f45270 */
[----:B------:R-:W-:Y:S01]  /*d470*/  SEL R139, R139, RZ, P2 ;  /* 0x000000ff8b8b7207 */ /* 0x000fe20001000000 */
[----:B------:R-:W-:Y:S05]  /*d480*/  WARPSYNC.ALL ;  /* 0x0000000000007948 */ /* 0x000fea0003800000 */
[----:B------:R-:W-:-:S05]  /*d490*/  IMAD.MOV.U32 R11, RZ, RZ, -0x7fffffe0 ;  /* 0x80000020ff0b7424 */ /* 0x000fca00078e00ff */
[C---:B------:R-:W-:Y:S02]  /*d4a0*/  R2UR UR7, R11.reuse ;  /* 0x000000000b0772ca */ /* 0x040fe400000e0000 */
[----:B------:R-:W-:Y:S02]  /*d4b0*/  R2UR UR27, R11 ;  /* 0x000000000b1b72ca */ /* 0x000fe400000e0000 */
[----:B------:R-:W-:-:S04]  /*d4c0*/  MOV R15, 0x80000020 ;  /* 0x80000020000f7802 */ /* 0x000fc80000000f00 */
[C---:B------:R-:W-:Y:S02]  /*d4d0*/  R2UR UR11, R15.reuse ;  /* 0x000000000f0b72ca */ /* 0x040fe400000e0000 */
[----:B------:R-:W-:Y:S02]  /*d4e0*/  R2UR UR19, R15 ;  /* 0x000000000f1372ca */ /* 0x000fe400000e0000 */
[----:B0-----:R-:W-:-:S05]  /*d4f0*/  SHF.R.U32.HI R0, RZ, 0x7, R0 ;  /* 0x00000007ff007819 */ /* 0x001fca0000011600 */
[----:B------:R-:W-:Y:S01]  /*d500*/  VIADD R0, R0, 0x8 ;  /* 0x0000000800007836 */ /* 0x000fe20000000000 */
[----:B------:R-:W-:Y:S02]  /*d510*/  R2UR UR4, R146 ;  /* 0x00000000920472ca */ /* 0x000fe400000e0000 */
[----:B------:R-:W-:Y:S02]  /*d520*/  R2UR UR5, R147 ;  /* 0x00000000930572ca */ /* 0x000fe400000e0000 */
[----:B------:R-:W-:-:S04]  /*d530*/  MOV R25, 0x80000020 ;  /* 0x8000002000197802 */ /* 0x000fc80000000f00 */
[----:B------:R-:W-:Y:S01]  /*d540*/  R2UR UR23, R25 ;  /* 0x00000000191772ca */ /* 0x000fe200000e0000 */
[----:B------:R-:W-:Y:S02]  /*d550*/  IMAD.MOV.U32 R13, RZ, RZ, -0x7fffffe0 ;  /* 0x80000020ff0d7424 */ /* 0x000fe400078e00ff */
[----:B--2---:R-:W-:-:S04]  /*d560*/  IMAD R10, R139, 0x600, R3 ;  /* 0x000006008b0a7824 */ /* 0x004fc800078e0203 */
[C---:B------:R-:W-:Y:S01]  /*d570*/  VIADD R14, R10.reuse, 0x2 ;  /* 0x000000020a0e7836 */ /* 0x040fe20000000000 */
[C---:B------:R-:W-:Y:S01]  /*d580*/  R2UR UR6, R10.reuse ;  /* 0x000000000a0672ca */ /* 0x040fe200000e0000 */
[C---:B------:R-:W-:Y:S02]  /*d590*/  VIADD R12, R10.reuse, 0x200 ;  /* 0x000002000a0c7836 */ /* 0x040fe40000000000 */
[----:B------:R-:W-:Y:S01]  /*d5a0*/  VIADD R24, R10, 0x400 ;  /* 0x000004000a187836 */ /* 0x000fe20000000000 */
[----:B------:R-:W-:Y:S01]  /*d5b0*/  R2UR UR10, R14 ;  /* 0x000000000e0a72ca */ /* 0x000fe200000e0000 */
[C---:B------:R-:W-:Y:S02]  /*d5c0*/  VIADD R14, R10.reuse, 0x202 ;  /* 0x000002020a0e7836 */ /* 0x040fe40000000000 */
[----:B------:R-:W-:-:S05]  /*d5d0*/  VIADD R10, R10, 0x402 ;  /* 0x000004020a0a7836 */ /* 0x000fca0000000000 */
[----:B------:R-:W-:Y:S02]  /*d5e0*/  R2UR UR26, R10 ;  /* 0x000000000a1a72ca */ /* 0x000fe400000e0000 */
[----:B------:R-:W2:Y:S01]  /*d5f0*/  LDL.64 R10, [R1+0x10] ;  /* 0x00001000010a7983 */ /* 0x000ea20000100a00 */
[----:B------:R-:W-:-:S03]  /*d600*/  R2UR UR18, R14 ;  /* 0x000000000e1272ca */ /* 0x000fc600000e0000 */
[----:B------:R-:W3:Y:S01]  /*d610*/  LDL.64 R14, [R1+0x8] ;  /* 0x00000800010e7983 */ /* 0x000ee20000100a00 */
[----:B------:R-:W-:Y:S01]  /*d620*/  R2UR UR22, R24 ;  /* 0x00000000181672ca */ /* 0x000fe200000e0000 */
[----:B------:R0:W-:Y:S06]  /*d630*/  BAR.SYNC.DEFER_BLOCKING R0, 0x100 ;  /* 0x000400000000751d */ /* 0x0001ec0000010000 */
[----:B------:R-:W-:-:S06]  /*d640*/  WARPGROUP.ARRIVE ;  /* 0x00000000000079c5 */ /* 0x000fcc0000000000 */
[----:B------:R-:W-:Y:S01]  /*d650*/  HGMMA.64x128x16.F32 R24, gdesc[UR4], RZ, !UPT, gsb0 ;  /* 0x01e00000041879f0 */ /* 0x000fe2000c0008ff */
[----:B------:R-:W-:Y:S02]  /*d660*/  R2UR UR14, R12 ;  /* 0x000000000c0e72ca */ /* 0x000fe400000e0000 */
[----:B------:R-:W-:Y:S02]  /*d670*/  R2UR UR15, R13 ;  /* 0x000000000d0f72ca */ /* 0x000fe400000e0000 */
[----:B------:R-:W4:Y:S01]  /*d680*/  LDL.64 R12, [R1] ;  /* 0x00000000010c7983 */ /* 0x000f220000100a00 */
[----:B------:R-:W-:Y:S02]  /*d690*/  WARPGROUP.DEPBAR.LE gsb0, 0x0 ;  /* 0x00008000000079c5 */ /* 0x000fe40000010000 */
[----:B------:R-:W-:Y:S01]  /*d6a0*/  WARPGROUP.ARRIVE ;  /* 0x00000000000079c5 */ /* 0x000fe20000000000 */
[----:B--2---:R-:W-:Y:S02]  /*d6b0*/  R2UR UR8, R10 ;  /* 0x000000000a0872ca */ /* 0x004fe400000e0000 */
[----:B------:R-:W-:-:S13]  /*d6c0*/  R2UR UR9, R11 ;  /* 0x000000000b0972ca */ /* 0x000fda00000e0000 */
[----:B------:R-:W-:Y:S01]  /*d6d0*/  HGMMA.64x128x16.F32 R24, gdesc[UR8], R24, gsb0 ;  /* 0x01e00000081879f0 */ /* 0x000fe20008000818 */
[----:B---3--:R-:W-:Y:S02]  /*d6e0*/  R2UR UR12, R14 ;  /* 0x000000000e0c72ca */ /* 0x008fe400000e0000 */
[----:B------:R-:W-:Y:S01]  /*d6f0*/  R2UR UR13, R15 ;  /* 0x000000000f0d72ca */ /* 0x000fe200000e0000 */
[----:B------:R-:W-:Y:S02]  /*d700*/  WARPGROUP.DEPBAR.LE gsb0, 0x0 ;  /* 0x00008000000079c5 */ /* 0x000fe40000010000 */
[----:B------:R-:W-:-:S10]  /*d710*/  WARPGROUP.ARRIVE ;  /* 0x00000000000079c5 */ /* 0x000fd40000000000 */
[----:B------:R-:W-:Y:S01]  /*d720*/  HGMMA.64x128x16.F32 R24, gdesc[UR12], R24, gsb0 ;  /* 0x01e000000c1879f0 */ /* 0x000fe20008000818 */
[----:B----4-:R-:W-:Y:S02]  /*d730*/  R2UR UR16, R12 ;  /* 0x000000000c1072ca */ /* 0x010fe400000e0000 */
[----:B------:R-:W-:Y:S02]  /*d740*/  R2UR UR17, R13 ;  /* 0x000000000d1172ca */ /* 0x000fe400000e0000 */
[----:B------:R-:W-:Y:S02]  /*d750*/  R2UR UR20, R156 ;  /* 0x000000009c1472ca */ /* 0x000fe400000e0000 */
[----:B------:R-:W-:Y:S01]  /*d760*/  R2UR UR21, R157 ;  /* 0x000000009d1572ca */ /* 0x000fe200000e0000 */
[----:B------:R-:W-:Y:S02]  /*d770*/  WARPGROUP.DEPBAR.LE gsb0, 0x0 ;  /* 0x00008000000079c5 */ /* 0x000fe40000010000 */
[----:B------:R-:W-:-:S06]  /*d780*/  WARPGROUP.ARRIVE ;  /* 0x00000000000079c5 */ /* 0x000fcc0000000000 */
[----:B------:R-:W-:Y:S01]  /*d790*/  HGMMA.64x128x16.F32 R24, gdesc[UR16], R24, gsb0 ;  /* 0x01e00000101879f0 */ /* 0x000fe20008000818 */
        /* <DEDUP_REMOVED lines=12> */
.L_x_10515:
[----:B------:R-:W-:Y:S01]  /*d860*/  SHF.L.U32 R0, R6, 0x1f, RZ ;  /* 0x0000001f06007819 */ /* 0x000fe200000006ff */
[----:B------:R-:W-:-:S04]  /*d870*/  IMAD R3, R5, 0x8, R2 ;  /* 0x0000000805037824 */ /* 0x000fc800078e0202 */
[----:B------:R0:W1:Y:S01]  /*d880*/  SYNCS.PHASECHK.TRANS64.TRYWAIT P1, [R3+URZ+0x2d850], R0 ;  /* 0x02d85000030075a7 */ /* 0x000062000802017f */
[----:B------:R-:W-:Y:S05]  /*d890*/  @!P0 BRA `(.L_x_10516) ;  /* 0x0000000000048947 */ /* 0x000fea0003800000 */
[----:B------:R-:W-:Y:S01]  /*d8a0*/  BPT.TRAP 0x1 ;  /* 0x000000040000795c */ /* 0x000fe20000300000 */
.L_x_10516:
[----:B-1----:R-:W-:Y:S05]  /*d8b0*/  @P1 BRA `(.L_x_10514) ;  /* 0x0000000000081947 */ /* 0x002fea0003800000 */
[----:B------:R-:W1:Y:S02]  /*d8c0*/  SYNCS.PHASECHK.TRANS64.TRYWAIT P1, [R3+URZ+0x2d850], R0 ;  /* 0x02d85000030075a7 */ /* 0x000e64000802017f */
[----:B-1----:R-:W-:Y:S05]  /*d8d0*/  @!P1 BRA `(.L_x_10517) ;  /* 0x000000bc00049947 */ /* 0x002fea0003800000 */
.L_x_10514:
[----:B------:R-:W2:Y:S01]  /*d8e0*/  LDL R6, [R1+0x40] ;  /* 0x0000400001067983 */ /* 0x000ea20000100800 */
[----:B01----:R-:W-:Y:S01]  /*d8f0*/  VIADD R0, R2, 0x400 ;  /* 0x0000040002007836 */ /* 0x003fe20000000000 */
[----:B------:R-:W-:Y:S05]  /*d900*/  WARPSYNC.ALL ;  /* 0x0000000000007948 */ /* 0x000fea0003800000 */
[----:B------:R-:W-:Y:S01]  /*d910*/  SHF.R.U32.HI R0, RZ, 0x4, R0 ;  /* 0x00000004ff007819 */ /* 0x000fe20000011600 */
[----:B------:R-:W-:Y:S01]  /*d920*/  IMAD.MOV.U32 R11, RZ, RZ, -0x7fffffe0 ;  /* 0x80000020ff0b7424 */ /* 0x000fe200078e00ff */
[----:B------:R-:W-:Y:S01]  /*d930*/  WARPGROUP.ARRIVE ;  /* 0x00000000000079c5 */ /* 0x000fe20000000000 */
[----:B------:R-:W-:-:S02]  /*d940*/  MOV R13, 0x80000020 ;  /* 0x80000020000d7802 */ /* 0x000fc40000000f00 */
[----:B------:R-:W-:Y:S02]  /*d950*/  LOP3.LUT R0, R0, 0x3fff, RZ, 0xc0, !PT ;  /* 0x00003fff00007812 */ /* 0x000fe400078ec0ff */
[C---:B------:R-:W-:Y:S02]  /*d960*/  R2UR UR7, R11.reuse ;  /* 0x000000000b0772ca */ /* 0x040fe400000e0000 */
[----:B------:R-:W-:Y:S02]  /*d970*/  LOP3.LUT R0, R0, 0x2000000, RZ, 0xfc, !PT ;  /* 0x0200000000007812 */ /* 0x000fe400078efcff */
[----:B------:R-:W-:Y:S01]  /*d980*/  R2UR UR35, R11 ;  /* 0x000000000b2372ca */ /* 0x000fe200000e0000 */
[----:B------:R-:W-:Y:S01]  /*d990*/  IMAD.MOV.U32 R11, RZ, RZ, 0x40000040 ;  /* 0x40000040ff0b7424 */ /* 0x000fe200078e00ff */
[----:B------:R-:W-:Y:S01]  /*d9a0*/  R2UR UR11, R13 ;  /* 0x000000000d0b72ca */ /* 0x000fe200000e0000 */
[----:B------:R-:W-:Y:S01]  /*d9b0*/  IMAD R10, R5, 0x600, R0 ;  /* 0x00000600050a7824 */ /* 0x000fe200078e0200 */
[----:B------:R-:W-:-:S02]  /*d9c0*/  R2UR UR15, R13 ;  /* 0x000000000d0f72ca */ /* 0x000fc400000e0000 */
[----:B------:R-:W-:Y:S01]  /*d9d0*/  R2UR UR5, R11 ;  /* 0x000000000b0572ca */ /* 0x000fe200000e0000 */
[C---:B------:R-:W-:Y:S01]  /*d9e0*/  VIADD R12, R10.reuse, 0x40 ;  /* 0x000000400a0c7836 */ /* 0x040fe20000000000 */
[----:B------:R-:W-:Y:S01]  /*d9f0*/  R2UR UR6, R10 ;  /* 0x000000000a0672ca */ /* 0x000fe200000e0000 */
[----:B------:R-:W-:Y:S01]  /*da00*/  IMAD.MOV.U32 R11, RZ, RZ, 0x40000040 ;  /* 0x40000040ff0b7424 */ /* 0x000fe200078e00ff */
[C---:B------:R-:W-:Y:S02]  /*da10*/  R2UR UR19, R13.reuse ;  /* 0x000000000d1372ca */ /* 0x040fe400000e0000 */
[----:B------:R-:W-:Y:S01]  /*da20*/  R2UR UR10, R12 ;  /* 0x000000000c0a72ca */ /* 0x000fe200000e0000 */
[----:B------:R-:W-:Y:S01]  /*da30*/  VIADD R12, R10, 0x80 ;  /* 0x000000800a0c7836 */ /* 0x000fe20000000000 */
[C---:B------:R-:W-:Y:S02]  /*da40*/  R2UR UR23, R13.reuse ;  /* 0x000000000d1772ca */ /* 0x040fe400000e0000 */
[----:B------:R-:W-:-:S02]  /*da50*/  R2UR UR27, R13 ;  /* 0x000000000d1b72ca */ /* 0x000fc400000e0000 */
[----:B------:R-:W-:Y:S01]  /*da60*/  R2UR UR14, R12 ;  /* 0x000000000c0e72ca */ /* 0x000fe200000e0000 */
[----:B------:R-:W-:Y:S01]  /*da70*/  VIADD R12, R10, 0xc0 ;  /* 0x000000c00a0c7836 */ /* 0x000fe20000000000 */
[----:B------:R-:W-:Y:S01]  /*da80*/  R2UR UR31, R13 ;  /* 0x000000000d1f72ca */ /* 0x000fe200000e0000 */
[----:B------:R-:W-:Y:S01]  /*da90*/  IMAD.MOV.U32 R13, RZ, RZ, 0x40000040 ;  /* 0x40000040ff0d7424 */ /* 0x000fe200078e00ff */
[----:B------:R-:W-:Y:S02]  /*daa0*/  R2UR UR33, R11 ;  /* 0x000000000b2172ca */ /* 0x000fe400000e0000 */
[----:B------:R-:W-:Y:S01]  /*dab0*/  R2UR UR18, R12 ;  /* 0x000000000c1272ca */ /* 0x000fe200000e0000 */
[----:B------:R-:W-:Y:S01]  /*dac0*/  VIADD R12, R10, 0x100 ;  /* 0x000001000a0c7836 */ /* 0x000fe20000000000 */
[----:B------:R-:W-:Y:S01]  /*dad0*/  R2UR UR9, R13 ;  /* 0x000000000d0972ca */ /* 0x000fe200000e0000 */
[----:B------:R-:W-:-:S03]  /*dae0*/  IMAD.MOV.U32 R13, RZ, RZ, 0x40000040 ;  /* 0x40000040ff0d7424 */ /* 0x000fc600078e00ff */
[----:B------:R-:W-:Y:S01]  /*daf0*/  R2UR UR22, R12 ;  /* 0x000000000c1672ca */ /* 0x000fe200000e0000 */
[----:B------:R-:W-:Y:S01]  /*db00*/  VIADD R12, R10, 0x140 ;  /* 0x000001400a0c7836 */ /* 0x000fe20000000000 */
[----:B------:R-:W-:Y:S01]  /*db10*/  R2UR UR13, R13 ;  /* 0x000000000d0d72ca */ /* 0x000fe200000e0000 */
[----:B------:R-:W-:-:S03]  /*db20*/  IMAD.MOV.U32 R13, RZ, RZ, 0x40000040 ;  /* 0x40000040ff0d7424 */ /* 0x000fc600078e00ff */
[----:B------:R-:W-:Y:S02]  /*db30*/  R2UR UR26, R12 ;  /* 0x000000000c1a72ca */ /* 0x000fe400000e0000 */
[C---:B------:R-:W-:Y:S01]  /*db40*/  IADD3 R12, R10.reuse, 0x180, RZ ;  /* 0x000001800a0c7810 */ /* 0x040fe20007ffe0ff */
[----:B------:R-:W-:Y:S01]  /*db50*/  VIADD R10, R10, 0x1c0 ;  /* 0x000001c00a0a7836 */ /* 0x000fe20000000000 */
[----:B------:R-:W-:Y:S02]  /*db60*/  R2UR UR17, R13 ;  /* 0x000000000d1172ca */ /* 0x000fe400000e0000 */
[----:B------:R-:W-:Y:S02]  /*db70*/  R2UR UR30, R12 ;  /* 0x000000000c1e72ca */ /* 0x000fe400000e0000 */
[----:B------:R-:W-:Y:S02]  /*db80*/  R2UR UR34, R10 ;  /* 0x000000000a2272ca */ /* 0x000fe400000e0000 */
[----:B------:R-:W-:-:S04]  /*db90*/  MOV R13, 0x40000040 ;  /* 0x40000040000d7802 */ /* 0x000fc80000000f00 */
[----:B------:R-:W-:Y:S01]  /*dba0*/  R2UR UR21, R13 ;  /* 0x000000000d1572ca */ /* 0x000fe200000e0000 */
[----:B------:R-:W-:-:S05]  /*dbb0*/  IMAD.MOV.U32 R13, RZ, RZ, 0x40000040 ;  /* 0x40000040ff0d7424 */ /* 0x000fca00078e00ff */
[----:B------:R-:W-:Y:S01]  /*dbc0*/  R2UR UR25, R13 ;  /* 0x000000000d1972ca */ /* 0x000fe200000e0000 */
[----:B------:R-:W-:-:S05]  /*dbd0*/  IMAD.MOV.U32 R13, RZ, RZ, 0x40000040 ;  /* 0x40000040ff0d7424 */ /* 0x000fca00078e00ff */
[----:B------:R-:W-:Y:S02]  /*dbe0*/  R2UR UR29, R13 ;  /* 0x000000000d1d72ca */ /* 0x000fe400000e0000 */
[----:B--2---:R-:W-:Y:S02]  /*dbf0*/  LOP3.LUT R10, R6, 0x10000, RZ, 0xfc, !PT ;  /* 0x00010000060a7812 */ /* 0x004fe400078efcff */
[----:B------:R-:W0:Y:S02]  /*dc00*/  S2R R6, SR_TID.X ;  /* 0x0000000000067919 */ /* 0x000e240000002100 */
[C---:B------:R-:W-:Y:S01]  /*dc10*/  R2UR UR4, R10.reuse ;  /* 0x000000000a0472ca */ /* 0x040fe200000e0000 */
[----:B------:R-:W-:-:S05]  /*dc20*/  VIADD R12, R10, 0x2 ;  /* 0x000000020a0c7836 */ /* 0x000fca0000000000 */
[----:B------:R-:W-:Y:S02]  /*dc30*/  R2UR UR8, R12 ;  /* 0x000000000c0872ca */ /* 0x000fe400000e0000 */
[----:B------:R-:W-:-:S04]  /*dc40*/  IADD3 R12, R10, 0x4, RZ ;  /* 0x000000040a0c7810 */ /* 0x000fc80007ffe0ff */
[----:B------:R-:W-:Y:S01]  /*dc50*/  R2UR UR12, R12 ;  /* 0x000000000c0c72ca */ /* 0x000fe200000e0000 */
[----:B------:R-:W-:Y:S01]  /*dc60*/  HGMMA.64x96x16.F32 R88, gdesc[UR4].tnspB, R88, gsb0 ;  /* 0x41600000045879f0 */ /* 0x000fe20008000858 */
[----:B------:R-:W-:-:S05]  /*dc70*/  VIADD R12, R10, 0x6 ;  /* 0x000000060a0c7836 */ /* 0x000fca0000000000 */
[----:B------:R-:W-:Y:S01]  /*dc80*/  R2UR UR16, R12 ;  /* 0x000000000c1072ca */ /* 0x000fe200000e0000 */
[----:B------:R-:W-:-:S05]  /*dc90*/  VIADD R12, R10, 0x600 ;  /* 0x000006000a0c7836 */ /* 0x000fca0000000000 */
[----:B------:R-:W-:Y:S01]  /*dca0*/  R2UR UR20, R12 ;  /* 0x000000000c1472ca */ /* 0x000fe200000e0000 */
[----:B------:R-:W-:Y:S01]  /*dcb0*/  VIADD R12, R10, 0x602 ;  /* 0x000006020a0c7836 */ /* 0x000fe20000000000 */
[----:B0-----:R-:W-:-:S04]  /*dcc0*/  SHF.R.U32.HI R0, RZ, 0x7, R6 ;  /* 0x00000007ff007819 */ /* 0x001fc80000011606 */
[----:B------:R-:W-:Y:S01]  /*dcd0*/  R2UR UR24, R12 ;  /* 0x000000000c1872ca */ /* 0x000fe200000e0000 */
[C---:B------:R-:W-:Y:S01]  /*dce0*/  VIADD R12, R10.reuse, 0x604 ;  /* 0x000006040a0c7836 */ /* 0x040fe20000000000 */
[----:B------:R-:W-:Y:S01]  /*dcf0*/  IADD3 R10, R10, 0x606, RZ ;  /* 0x000006060a0a7810 */ /* 0x000fe20007ffe0ff */
[----:B------:R-:W-:Y:S01]  /*dd00*/  VIADD R0, R0, 0x9 ;  /* 0x0000000900007836 */ /* 0x000fe20000000000 */
[----:B------:R-:W-:Y:S02]  /*dd10*/  ISETP.GE.U32.AND P1, PT, R6, 0x180, PT ;  /* 0x000001800600780c */ /* 0x000fe40003f26070 */
[----:B------:R-:W-:Y:S02]  /*dd20*/  R2UR UR28, R12 ;  /* 0x000000000c1c72ca */ /* 0x000fe400000e0000 */
[----:B------:R-:W-:Y:S02]  /*dd30*/  R2UR UR32, R10 ;  /* 0x000000000a2072ca */ /* 0x000fe400000e0000 */
[----:B------:R-:W-:Y:S01]  /*dd40*/  SEL R0, R0, 0x9, !P1 ;  /* 0x0000000900007807 */ /* 0x000fe20004800000 */
[----:B------:R-:W-:-:S02]  /*dd50*/  WARPGROUP.DEPBAR.LE gsb0, 0x0 ;  /* 0x00008000000079c5 */ /* 0x000fc40000010000 */
[----:B------:R-:W-:-:S06]  /*dd60*/  WARPGROUP.ARRIVE ;  /* 0x00000000000079c5 */ /* 0x000fcc0000000000 */
[----:B------:R-:W-:Y:S03]  /*dd70*/  HGMMA.64x96x16.F32 R88, gdesc[UR8].tnspB, R88, gsb0 ;  /* 0x41600000085879f0 */ /* 0x000fe60008000858 */
[----:B------:R-:W-:Y:S02]  /*dd80*/  WARPGROUP.DEPBAR.LE gsb0, 0x0 ;  /* 0x00008000000079c5 */ /* 0x000fe40000010000 */
        /* <DEDUP_REMOVED lines=18> */
[----:B------:R0:W-:Y:S06]  /*deb0*/  BAR.ARV R0, 0x100 ;  /* 0x000400000000751d */ /* 0x0001ec0000002000 */
[----:B------:R-:W-:Y:S05]  /*dec0*/  @!P0 BRA `(.L_x_10518) ;  /* 0x0000000000048947 */ /* 0x000fea0003800000 */
[----:B------:R-:W-:Y:S01]  /*ded0*/  BPT.TRAP 0x1 ;  /* 0x000000040000795c */ /* 0x000fe20000300000 */
.L_x_10518:
[----:B0-----:R-:W-:Y:S01]  /*dee0*/  IMAD R0, R139, 0x8, R2 ;  /* 0x000000088b007824 */ /* 0x001fe200078e0202 */
[----:B------:R-:W-:Y:S01]  /*def0*/  MOV R3, UR39 ;  /* 0x0000002700037c02 */ /* 0x000fe20008000f00 */
[----:B------:R-:W-:Y:S02]  /*df00*/  UMOV UR41, UR44 ;  /* 0x0000002c00297c82 */ /* 0x000fe40008000000 */
[----:B------:R-:W-:-:S05]  /*df10*/  VIADD R0, R0, 0x2d840 ;  /* 0x0002d84000007836 */ /* 0x000fca0000000000 */
[----:B------:R-:W-:-:S04]  /*df20*/  PRMT R0, R3, 0x654, R0 ;  /* 0x0000065403007816 */ /* 0x000fc80000000000 */
[----:B------:R0:W-:Y:S02]  /*df30*/  SYNCS.ARRIVE.TRANS64.RED.A1T0 RZ, [R0+URZ], RZ ;  /* 0x000000ff00ff79a7 */ /* 0x0001e4000810043f */
[----:B0-----:R-:W-:-:S04]  /*df40*/  FMNMX.FTZ R0, R24, R8, !PT ;  /* 0x0000000818007209 */ /* 0x001fc80007810000 */
        /* <DEDUP_REMOVED lines=71> */
[----:B0-----:R-:W-:Y:S01]  /*e3c0*/  FMNMX.FTZ R3, R3, R6, !PT ;  /* 0x0000000603037209 */ /* 0x001fe20007810000 */
[----:B------:R-:W-:-:S04]  /*e3d0*/  FMUL.FTZ R6, R0, UR41 ;  /* 0x0000002900067c20 */ /* 0x000fc80008410000 */
[----:B------:R-:W-:Y:S01]  /*e3e0*/  FADD.FTZ R8, -R3, R7 ;  /* 0x0000000703087221 */ /* 0x000fe20000010100 */
[----:B------:R-:W-:Y:S01]  /*e3f0*/  FMUL.FTZ R7, R9, UR41 ;  /* 0x0000002909077c20 */ /* 0x000fe20008410000 */
[----:B------:R-:W-:Y:S01]  /*e400*/  FMUL.FTZ R9, R3, UR41 ;  /* 0x0000002903097c20 */ /* 0x000fe20008410000 */
[--C-:B------:R-:W-:Y:S01]  /*e410*/  FFMA.FTZ R24, R24, UR41, -R6.reuse ;  /* 0x0000002918187c23 */ /* 0x100fe20008010806 */
[----:B------:R-:W-:Y:S01]  /*e420*/  FMUL.FTZ R8, R8, UR41 ;  /* 0x0000002908087c20 */ /* 0x000fe20008410000 */
        /* <DEDUP_REMOVED lines=24> */
[----:B------:R-:W-:Y:S01]  /*e5b0*/  FFMA.FTZ R45, R45, UR41, -R6 ;  /* 0x000000292d2d7c23 */ /* 0x000fe20008010806 */
        /* <DEDUP_REMOVED lines=18> */
[----:B-1----:R-:W-:Y:S01]  /*e6e0*/  FFMA.FTZ R21, R8, R21, R26 ;  /* 0x0000001508157223 */ /* 0x002fe2000001001a */
[--C-:B------:R-:W-:Y:S01]  /*e6f0*/  FFMA.FTZ R62, R62, UR41, -R9.reuse ;  /* 0x000000293e3e7c23 */ /* 0x100fe20008010809 */
[--C-:B------:R-:W-:Y:S01]  /*e700*/  FFMA.FTZ R61, R61, UR41, -R6.reuse ;  /* 0x000000293d3d7c23 */ /* 0x100fe20008010806 */
[--C-:B------:R-:W-:Y:S01]  /*e710*/  FFMA.FTZ R63, R63, UR41, -R9.reuse ;  /* 0x000000293f3f7c23 */ /* 0x100fe20008010809 */
[--C-:B------:R-:W-:Y:S01]  /*e720*/  FFMA.FTZ R64, R64, UR41, -R6.reuse ;  /* 0x0000002940407c23 */ /* 0x100fe20008010806 */
[--C-:B------:R-:W-:Y:S01]  /*e730*/  FFMA.FTZ R66, R66, UR41, -R9.reuse ;  /* 0x0000002942427c23 */ /* 0x100fe20008010809 */
[----:B------:R-:W-:Y:S01]  /*e740*/  FFMA.FTZ R65, R65, UR41, -R6 ;  /* 0x0000002941417c23 */ /* 0x000fe20008010806 */
[----:B------:R-:W1:Y:S01]  /*e750*/  MUFU.EX2 R28, R28 ;  /* 0x0000001c001c7308 */ /* 0x000e620000000800 */
[----:B0-----:R-:W-:Y:S01]  /*e760*/  FADD.FTZ R10, R25, R142 ;  /* 0x0000008e190a7221 */ /* 0x001fe20000010000 */
[--C-:B------:R-:W-:Y:S01]  /*e770*/  FFMA.FTZ R67, R67, UR41, -R9.reuse ;  /* 0x0000002943437c23 */ /* 0x100fe20008010809 */
[--C-:B------:R-:W-:Y:S01]  /*e780*/  FFMA.FTZ R68, R68, UR41, -R6.reuse ;  /* 0x0000002944447c23 */ /* 0x100fe20008010806 */
[--C-:B------:R-:W-:Y:S01]  /*e790*/  FFMA.FTZ R70, R70, UR41, -R9.reuse ;  /* 0x0000002946467c23 */ /* 0x100fe20008010809 */
[--C-:B------:R-:W-:Y:S01]  /*e7a0*/  FFMA.FTZ R69, R69, UR41, -R6.reuse ;  /* 0x0000002945457c23 */ /* 0x100fe20008010806 */
[----:B------:R-:W-:Y:S01]  /*e7b0*/  FFMA.FTZ R71, R71, UR41, -R9 ;  /* 0x0000002947477c23 */ /* 0x000fe20008010809 */
[--C-:B------:R-:W-:Y:S01]  /*e7c0*/  FFMA.FTZ R72, R72, UR41, -R6.reuse ;  /* 0x0000002948487c23 */ /* 0x100fe20008010806 */
[----:B------:R-:W0:Y:S01]  /*e7d0*/  MUFU.EX2 R27, R30 ;  /* 0x0000001e001b7308 */ /* 0x000e220000000800 */
[----:B--2---:R-:W-:Y:S01]  /*e7e0*/  FADD.FTZ R11, R20, R21 ;  /* 0x00000015140b7221 */ /* 0x004fe20000010000 */
[--C-:B------:R-:W-:Y:S01]  /*e7f0*/  FFMA.FTZ R74, R74, UR41, -R9.reuse ;  /* 0x000000294a4a7c23 */ /* 0x100fe20008010809 */
[--C-:B------:R-:W-:Y:S01]  /*e800*/  FFMA.FTZ R73, R73, UR41, -R6.reuse ;  /* 0x0000002949497c23 */ /* 0x100fe20008010806 */
[--C-:B------:R-:W-:Y:S01]  /*e810*/  FFMA.FTZ R75, R75, UR41, -R9.reuse ;  /* 0x000000294b4b7c23 */ /* 0x100fe20008010809 */
[--C-:B------:R-:W-:Y:S01]  /*e820*/  FFMA.FTZ R76, R76, UR41, -R6.reuse ;  /* 0x000000294c4c7c23 */ /* 0x100fe20008010806 */
[--C-:B------:R-:W-:Y:S01]  /*e830*/  FFMA.FTZ R78, R78, UR41, -R9.reuse ;  /* 0x000000294e4e7c23 */ /* 0x100fe20008010809 */
[----:B------:R-:W-:Y:S01]  /*e840*/  FFMA.FTZ R77, R77, UR41, -R6 ;  /* 0x000000294d4d7c23 */ /* 0x000fe20008010806 */
[----:B------:R-:W2:Y:S01]  /*e850*/  MUFU.EX2 R29, R29 ;  /* 0x0000001d001d7308 */ /* 0x000ea20000000800 */
[----:B-1----:R-:W-:Y:S01]  /*e860*/  FADD.FTZ R10, R28, R10 ;  /* 0x0000000a1c0a7221 */ /* 0x002fe20000010000 */
[--C-:B------:R-:W-:Y:S01]  /*e870*/  FFMA.FTZ R79, R79, UR41, -R9.reuse ;  /* 0x000000294f4f7c23 */ /* 0x100fe20008010809 */
[--C-:B------:R-:W-:Y:S01]  /*e880*/  FFMA.FTZ R80, R80, UR41, -R6.reuse ;  /* 0x0000002950507c23 */ /* 0x100fe20008010806 */
[--C-:B------:R-:W-:Y:S01]  /*e890*/  FFMA.FTZ R82, R82, UR41, -R9.reuse ;  /* 0x0000002952527c23 */ /* 0x100fe20008010809 */
[--C-:B------:R-:W-:Y:S01]  /*e8a0*/  FFMA.FTZ R81, R81, UR41, -R6.reuse ;  /* 0x0000002951517c23 */ /* 0x100fe20008010806 */
[----:B------:R-:W-:Y:S01]  /*e8b0*/  FFMA.FTZ R83, R83, UR41, -R9 ;  /* 0x0000002953537c23 */ /* 0x000fe20008010809 */
[--C-:B------:R-:W-:Y:S01]  /*e8c0*/  FFMA.FTZ R84, R84, UR41, -R6.reuse ;  /* 0x0000002954547c23 */ /* 0x100fe20008010806 */
[----:B------:R-:W1:Y:S01]  /*e8d0*/  MUFU.EX2 R31, R31 ;  /* 0x0000001f001f7308 */ /* 0x000e620000000800 */
[----:B0-----:R-:W-:Y:S01]  /*e8e0*/  FADD.FTZ R11, R27, R11 ;  /* 0x0000000b1b0b7221 */ /* 0x001fe20000010000 */
[--C-:B------:R-:W-:Y:S01]  /*e8f0*/  FFMA.FTZ R86, R86, UR41, -R9.reuse ;  /* 0x0000002956567c23 */ /* 0x100fe20008010809 */
[----:B------:R-:W-:Y:S01]  /*e900*/  FFMA.FTZ R6, R85, UR41, -R6 ;  /* 0x0000002955067c23 */ /* 0x000fe20008010806 */
[----:B------:R-:W-:-:S04]  /*e910*/  FFMA.FTZ R9, R87, UR41, -R9 ;  /* 0x0000002957097c23 */ /* 0x000fc80008010809 */
        /* <DEDUP_REMOVED lines=116> */
.L_x_10519:
[----:B------:R-:W2:Y:S04]  /*f060*/  LDL R62, [R1+0x2c] ;  /* 0x00002c00013e7983 */ /* 0x000ea80000100800 */
[----:B------:R-:W3:Y:S04]  /*f070*/  LDL R70, [R1+0x4c] ;  /* 0x00004c0001467983 */ /* 0x000ee80000100800 */
[----:B------:R-:W4:Y:S04]  /*f080*/  LDL R46, [R1+0x34] ;  /* 0x00003400012e7983 */ /* 0x000f280000100800 */
[----:B------:R-:W5:Y:S04]  /*f090*/  LDL R38, [R1+0x30] ;  /* 0x0000300001267983 */ /* 0x000f680000100800 */
[----:B------:R-:W5:Y:S01]  /*f0a0*/  LDL R54, [R1+0x50] ;  /* 0x0000500001367983 */ /* 0x000f620000100800 */
[----:B------:R-:W-:-:S02]  /*f0b0*/  IMAD R5, R5, 0x8, R2 ;  /* 0x0000000805057824 */ /* 0x000fc400078e0202 */
[----:B------:R-:W-:Y:S02]  /*f0c0*/  IMAD.U32 R30, RZ, RZ, UR39 ;  /* 0x00000027ff1e7e24 */ /* 0x000fe4000f8e00ff */
[----:B------:R-:W-:Y:S01]  /*f0d0*/  VIADD R5, R5, 0x2d860 ;  /* 0x0002d86005057836 */ /* 0x000fe20000000000 */
[----:B------:R-:W-:Y:S02]  /*f0e0*/  F2FP.F16.F32.PACK_AB R24, R25, R24 ;  /* 0x000000181918723e */ /* 0x000fe400000000ff */
[----:B------:R-:W-:Y:S02]  /*f0f0*/  F2FP.F16.F32.PACK_AB R25, R20, R26 ;  /* 0x0000001a1419723e */ /* 0x000fe400000000ff */
[----:B------:R-:W-:Y:S02]  /*f100*/  F2FP.F16.F32.PACK_AB R32, R33, R32 ;  /* 0x000000202120723e */ /* 0x000fe400000000ff */
[----:B------:R-:W-:Y:S02]  /*f110*/  PRMT R5, R30, 0x654, R5 ;  /* 0x000006541e057816 */ /* 0x000fe40000000005 */
[----:B------:R-:W-:-:S02]  /*f120*/  F2FP.F16.F32.PACK_AB R26, R29, R28 ;  /* 0x0000001c1d1a723e */ /* 0x000fc400000000ff */
[----:B------:R-:W-:Y:S01]  /*f130*/  F2FP.F16.F32.PACK_AB R27, R31, R27 ;  /* 0x0000001b1f1b723e */ /* 0x000fe200000000ff */
[----:B------:R0:W-:Y:S01]  /*f140*/  SYNCS.ARRIVE.TRANS64.RED.A1T0 RZ, [R5+URZ], RZ ;  /* 0x000000ff05ff79a7 */ /* 0x0001e2000810043f */
        /* <DEDUP_REMOVED lines=27> */
[----:B------:R-:W-:Y:S01]  /*f300*/  ISETP.GT.AND P1, PT, R4, RZ, PT ;  /* 0x000000ff0400720c */ /* 0x000fe20003f24270 */
        /* <DEDUP_REMOVED lines=53> */
[----:B--2---:R0:W-:Y:S04]  /*f660*/  STSM.16.M88.4 [R62+0x21800], R24 ;  /* 0x021800183e007844 */ /* 0x0041e80000000200 */
[----:B---3--:R0:W-:Y:S04]  /*f670*/  STSM.16.M88.4 [R70], R32 ;  /* 0x0000002046007844 */ /* 0x0081e80000000200 */
[----:B----4-:R0:W-:Y:S04]  /*f680*/  STSM.16.M88.4 [R46], R40 ;  /* 0x000000282e007844 */ /* 0x0101e80000000200 */
[----:B-----5:R0:W-:Y:S04]  /*f690*/  STSM.16.M88.4 [R38], R48 ;  /* 0x0000003026007844 */ /* 0x0201e80000000200 */
[----:B------:R0:W-:Y:S04]  /*f6a0*/  STSM.16.M88.4 [R62+0x27800], R56 ;  /* 0x027800383e007844 */ /* 0x0001e80000000200 */
[----:B------:R0:W-:Y:S04]  /*f6b0*/  STSM.16.M88.4 [R54], R64 ;  /* 0x0000004036007844 */ /* 0x0001e80000000200 */
[----:B------:R0:W-:Y:S04]  /*f6c0*/  STSM.16.M88.4 [R46+0x6000], R72 ;  /* 0x006000482e007844 */ /* 0x0001e80000000200 */
[----:B------:R0:W-:Y:S01]  /*f6d0*/  STSM.16.M88.4 [R38+0x6000], R80 ;  /* 0x0060005026007844 */ /* 0x0001e20000000200 */
[----:B------:R-:W-:Y:S01]  /*f6e0*/  @!PT LDS RZ, [RZ] ;  /* 0x00000000fffff984 */ /* 0x000fe20000000800 */
[----:B------:R-:W-:Y:S01]  /*f6f0*/  @!PT LDS RZ, [RZ] ;  /* 0x00000000fffff984 */ /* 0x000fe20000000800 */
[----:B------:R-:W-:Y:S01]  /*f700*/  @!PT LDS RZ, [RZ] ;  /* 0x00000000fffff984 */ /* 0x000fe20000000800 */
[----:B------:R-:W-:Y:S01]  /*f710*/  @!PT LDS RZ, [RZ] ;  /* 0x00000000fffff984 */ /* 0x000fe20000000800 */
[----:B------:R1:W-:Y:S06]  /*f720*/  MEMBAR.ALL.CTA ;  /* 0x0000000000007992 */ /* 0x0003ec0000008000 */
[----:B-1----:R-:W1:Y:S02]  /*f730*/  FENCE.VIEW.ASYNC.S ;  /* 0x00000000000073c6 */ /* 0x002e640000000000 */
[----:B-1----:R-:W-:Y:S01]  /*f740*/  NOP ;  /* 0x0000000000007918 */ /* 0x002fe20000000000 */
[----:B------:R-:W-:Y:S05]  /*f750*/  @P1 BRA `(.L_x_10520) ;  /* 0xffffffd800dc1947 */ /* 0x000fea000383ffff */
.L_x_10508:
[----:B------:R-:W-:Y:S05]  /*f760*/  WARPSYNC.ALL ;  /* 0x0000000000007948 */ /* 0x000fea0003800000 */
[----:B------:R-:W-:Y:S06]  /*f770*/  BAR.ARV 0x8, 0x200 ;  /* 0x0208000000007b1d */ /* 0x000fec0000002000 */
[----:B------:R-:W-:Y:S05]  /*f780*/  @!P0 BRA `(.L_x_10521) ;  /* 0x0000000000048947 */ /* 0x000fea0003800000 */
[----:B------:R-:W-:Y:S01]  /*f790*/  BPT.TRAP 0x1 ;  /* 0x000000040000795c */ /* 0x000fe20000300000 */
.L_x_10521:
[----:B------:R-:W-:Y:S01]  /*f7a0*/  IMAD R12, R139, 0x8, R2 ;  /* 0x000000088b0c7824 */ /* 0x000fe200078e0202 */
[----:B------:R-:W-:-:S04]  /*f7b0*/  SHF.L.U32 R7, R150, 0x1f, RZ ;  /* 0x0000001f96077819 */ /* 0x000fc800000006ff */
[----:B------:R1:W2:Y:S01]  /*f7c0*/  SYNCS.PHASECHK.TRANS64.TRYWAIT P1, [R12+URZ+0x2d850], R7 ;  /* 0x02d850070c0075a7 */ /* 0x0002a2000802017f */
[----:B------:R-:W-:Y:S05]  /*f7d0*/  @!P0 BRA `(.L_x_10522) ;  /* 0x0000000000048947 */ /* 0x000fea0003800000 */
[----:B------:R-:W-:Y:S01]  /*f7e0*/  BPT.TRAP 0x1 ;  /* 0x000000040000795c */ /* 0x000fe20000300000 */
.L_x_10522:
[----:B------:R-:W3:Y:S01]  /*f7f0*/  LDL.LU R4, [R1+0x40] ;  /* 0x0000400001047983 */ /* 0x000ee20000300800 */
[----:B------:R-:W-:Y:S01]  /*f800*/  IADD3 R2, R2, 0x400, RZ ;  /* 0x0000040002027810 */ /* 0x000fe20007ffe0ff */
[----:B------:R-:W-:-:S03]  /*f810*/  IMAD.MOV.U32 R5, RZ, RZ, 0x40000040 ;  /* 0x40000040ff057424 */ /* 0x000fc600078e00ff */
[----:B------:R-:W-:-:S04]  /*f820*/  SHF.R.U32.HI R2, RZ, 0x4, R2 ;  /* 0x00000004ff027819 */ /* 0x000fc80000011602 */
[----:B------:R-:W-:-:S04]  /*f830*/  LOP3.LUT R2, R2, 0x3fff, RZ, 0xc0, !PT ;  /* 0x00003fff02027812 */ /* 0x000fc800078ec0ff */
[----:B------:R-:W-:Y:S02]  /*f840*/  LOP3.LUT R2, R2, 0x2000000, RZ, 0xfc, !PT ;  /* 0x0200000002027812 */ /* 0x000fe400078efcff */
[----:B---3--:R-:W-:Y:S01]  /*f850*/  LOP3.LUT R4, R4, 0x10000, RZ, 0xfc, !PT ;  /* 0x0001000004047812 */ /* 0x008fe200078efcff */
[----:B--2---:R-:W-:Y:S06]  /*f860*/  @P1 BRA `(.L_x_10523) ;  /* 0x0000000000081947 */ /* 0x004fec0003800000 */
[----:B------:R-:W2:Y:S02]  /*f870*/  SYNCS.PHASECHK.TRANS64.TRYWAIT P1, [R12+URZ+0x2d850], R7 ;  /* 0x02d850070c0075a7 */ /* 0x000ea4000802017f */
[----:B--2---:R-:W-:Y:S05]  /*f880*/  @!P1 BRA `(.L_x_10524) ;  /* 0x0000009c002c9947 */ /* 0x004fea0003800000 */
.L_x_10523:
[----:B------:R-:W-:Y:S01]  /*f890*/  IMAD R6, R139, 0x600, R2 ;  /* 0x000006008b067824 */ /* 0x000fe200078e0202 */
[----:B------:R-:W-:Y:S05]  /*f8a0*/  WARPSYNC.ALL ;  /* 0x0000000000007948 */ /* 0x000fea0003800000 */
[----:B-12---:R-:W-:Y:S01]  /*f8b0*/  IMAD.MOV.U32 R7, RZ, RZ, -0x7fffffe0 ;  /* 0x80000020ff077424 */ /* 0x006fe200078e00ff */
[C---:B------:R-:W-:Y:S01]  /*f8c0*/  R2UR UR4, R4.reuse ;  /* 0x00000000040472ca */ /* 0x040fe200000e0000 */
[----:B------:R-:W-:Y:S01]  /*f8d0*/  WARPGROUP.ARRIVE ;  /* 0x00000000000079c5 */ /* 0x000fe20000000000 */
[----:B------:R-:W-:Y:S01]  /*f8e0*/  R2UR UR5, R5 ;  /* 0x00000000050572ca */ /* 0x000fe200000e0000 */
[----:B------:R-:W-:Y:S01]  /*f8f0*/  VIADD R8, R4, 0x2 ;  /* 0x0000000204087836 */ /* 0x000fe20000000000 */
[C---:B------:R-:W-:Y:S01]  /*f900*/  R2UR UR6, R6.reuse ;  /* 0x00000000060672ca */ /* 0x040fe200000e0000 */
[----:B------:R-:W-:Y:S01]  /*f910*/  VIADD R10, R6, 0x40 ;  /* 0x00000040060a7836 */ /* 0x000fe20000000000 */
[----:B------:R-:W-:Y:S01]  /*f920*/  R2UR UR7, R7 ;  /* 0x00000000070772ca */ /* 0x000fe200000e0000 */
[----:B------:R-:W-:Y:S01]  /*f930*/  IMAD.MOV.U32 R11, RZ, RZ, -0x7fffffe0 ;  /* 0x80000020ff0b7424 */ /* 0x000fe200078e00ff */
[----:B------:R-:W-:Y:S01]  /*f940*/  MOV R9, 0x40000040 ;  /* 0x4000004000097802 */ /* 0x000fe20000000f00 */
[----:B------:R-:W-:Y:S01]  /*f950*/  IMAD.MOV.U32 R5, RZ, RZ, 0x40000040 ;  /* 0x40000040ff057424 */ /* 0x000fe200078e00ff */
[----:B------:R-:W-:Y:S01]  /*f960*/  MOV R7, 0x80000020 ;  /* 0x8000002000077802 */ /* 0x000fe20000000f00 */
[----:B------:R-:W1:Y:S01]  /*f970*/  SHFL.BFLY PT, R2, R21, 0x2, 0x1f ;  /* 0x0c401f0015027f89 */ /* 0x000e6200000e0000 */
[----:B------:R-:W-:Y:S01]  /*f980*/  IMAD.MOV.U32 R39, RZ, RZ, RZ ;  /* 0x000000ffff277224 */ /* 0x000fe200078e00ff */
[----:B0-----:R-:W-:Y:S01]  /*f990*/  MOV R40, 0xff800000 ;  /* 0xff80000000287802 */ /* 0x001fe20000000f00 */
[----:B------:R-:W-:-:S05]  /*f9a0*/  IMAD.MOV.U32 R41, RZ, RZ, -0x800000 ;  /* 0xff800000ff297424 */ /* 0x000fca00078e00ff */
[----:B------:R-:W-:Y:S01]  /*f9b0*/  HGMMA.64x96x16.F32 R88, gdesc[UR4].tnspB, R88, gsb0 ;  /* 0x41600000045879f0 */ /* 0x000fe20008000858 */
[----:B------:R-:W-:Y:S01]  /*f9c0*/  R2UR UR4, R8 ;  /* 0x00000000080472ca */ /* 0x000fe200000e0000 */
[----:B------:R-:W-:Y:S01]  /*f9d0*/  VIADD R8, R4, 0x4 ;  /* 0x0000000404087836 */ /* 0x000fe20000000000 */
[----:B------:R-:W-:Y:S01]  /*f9e0*/  R2UR UR5, R9 ;  /* 0x00000000090572ca */ /* 0x000fe200000e0000 */
[----:B------:R-:W-:Y:S01]  /*f9f0*/  IMAD.MOV.U32 R9, RZ, RZ, 0x40000040 ;  /* 0x40000040ff097424 */ /* 0x000fe200078e00ff */
[----:B------:R-:W-:Y:S01]  /*fa00*/  R2UR UR6, R10 ;  /* 0x000000000a0672ca */ /* 0x000fe200000e0000 */
[----:B------:R-:W-:Y:S01]  /*fa10*/  VIADD R10, R6, 0x80 ;  /* 0x00000080060a7836 */ /* 0x000fe20000000000 */
[----:B------:R-:W-:Y:S02]  /*fa20*/  R2UR UR7, R11 ;  /* 0x000000000b0772ca */ /* 0x000fe400000e0000 */
[----:B------:R-:W-:Y:S01]  /*fa30*/  MOV R11, 0x80000020 ;  /* 0x80000020000b7802 */ /* 0x000fe20000000f00 */
[----:B------:R-:W-:-:S02]  /*fa40*/  WARPGROUP.DEPBAR.LE gsb0, 0x0 ;  /* 0x00008000000079c5 */ /* 0x000fc40000010000 */
[----:B------:R-:W-:-:S08]  /*fa50*/  WARPGROUP.ARRIVE ;  /* 0x00000000000079c5 */ /* 0x000fd00000000000 */
[----:B------:R-:W-:Y:S01]  /*fa60*/  HGMMA.64x96x16.F32 R88, gdesc[UR4].tnspB, R88, gsb0 ;  /* 0x41600000045879f0 */ /* 0x000fe20008000858 */
[----:B------:R-:W-:Y:S01]  /*fa70*/  R2UR UR4, R8 ;  /* 0x00000000080472ca */ /* 0x000fe200000e0000 */
[----:B------:R-:W-:Y:S01]  /*fa80*/  VIADD R8, R4, 0x6 ;  /* 0x0000000604087836 */ /* 0x000fe20000000000 */
[----:B------:R-:W-:Y:S01]  /*fa90*/  R2UR UR5, R9 ;  /* 0x00000000090572ca */ /* 0x000fe200000e0000 */
[----:B------:R-:W-:Y:S01]  /*faa0*/  IMAD.MOV.U32 R9, RZ, RZ, 0x40000040 ;  /* 0x40000040ff097424 */ /* 0x000fe200078e00ff */
[----:B------:R-:W-:Y:S01]  /*fab0*/  R2UR UR6, R10 ;  /* 0x000000000a0672ca */ /* 0x000fe200000e0000 */
[----:B------:R-:W-:Y:S01]  /*fac0*/  VIADD R10, R6, 0xc0 ;  /* 0x000000c0060a7836 */ /* 0x000fe20000000000 */
[----:B------:R-:W-:Y:S01]  /*fad0*/  R2UR UR7, R11 ;  /* 0x000000000b0772ca */ /* 0x000fe200000e0000 */
[----:B------:R-:W-:Y:S01]  /*fae0*/  IMAD.MOV.U32 R11, RZ, RZ, -0x7fffffe0 ;  /* 0x80000020ff0b7424 */ /* 0x000fe200078e00ff */
[----:B------:R-:W-:Y:S02]  /*faf0*/  WARPGROUP.DEPBAR.LE gsb0, 0x0 ;  /* 0x00008000000079c5 */ /* 0x000fe40000010000 */
[----:B------:R-:W-:-:S09]  /*fb00*/  WARPGROUP.ARRIVE ;  /* 0x00000000000079c5 */ /* 0x000fd20000000000 */
[----:B------:R-:W-:Y:S01]  /*fb10*/  HGMMA.64x96x16.F32 R88, gdesc[UR4].tnspB, R88, gsb0 ;  /* 0x41600000045879f0 */ /* 0x000fe20008000858 */
[----:B------:R-:W-:Y:S02]  /*fb20*/  R2UR UR4, R8 ;  /* 0x00000000080472ca */ /* 0x000fe400000e0000 */
[----:B------:R-:W-:Y:S01]  /*fb30*/  R2UR UR5, R9 ;  /* 0x00000000090572ca */ /* 0x000fe200000e0000 */
[----:B------:R-:W-:Y:S01]  /*fb40*/  IMAD.MOV.U32 R9, RZ, RZ, 0x40000040 ;  /* 0x40000040ff097424 */ /* 0x000fe200078e00ff */
[----:B------:R-:W-:Y:S01]  /*fb50*/  R2UR UR6, R10 ;  /* 0x000000000a0672ca */ /* 0x000fe200000e0000 */
[----:B------:R-:W-:Y:S01]  /*fb60*/  VIADD R10, R6, 0x100 ;  /* 0x00000100060a7836 */ /* 0x000fe20000000000 */
[----:B------:R-:W-:Y:S01]  /*fb70*/  R2UR UR7, R11 ;  /* 0x000000000b0772ca */ /* 0x000fe200000e0000 */
[----:B------:R-:W-:Y:S01]  /*fb80*/  IMAD.MOV.U32 R11, RZ, RZ, -0x7fffffe0 ;  /* 0x80000020ff0b7424 */ /* 0x000fe200078e00ff */
[----:B------:R-:W-:Y:S01]  /*fb90*/  IADD3 R8, R4, 0x600, RZ ;  /* 0x0000060004087810 */ /* 0x000fe20007ffe0ff */
[----:B------:R-:W-:-:S02]  /*fba0*/  WARPGROUP.DEPBAR.LE gsb0, 0x0 ;  /* 0x00008000000079c5 */ /* 0x000fc40000010000 */
[----:B------:R-:W-:-:S08]  /*fbb0*/  WARPGROUP.ARRIVE ;  /* 0x00000000000079c5 */ /* 0x000fd00000000000 */
[----:B------:R-:W-:Y:S01]  /*fbc0*/  HGMMA.64x96x16.F32 R88, gdesc[UR4].tnspB, R88, gsb0 ;  /* 0x41600000045879f0 */ /* 0x000fe20008000858 */
[----:B------:R-:W-:Y:S01]  /*fbd0*/  R2UR UR4, R8 ;  /* 0x00000000080472ca */ /* 0x000fe200000e0000 */
[----:B------:R-:W-:Y:S01]  /*fbe0*/  VIADD R8, R4, 0x602 ;  /* 0x0000060204087836 */ /* 0x000fe20000000000 */
[----:B------:R-:W-:Y:S01]  /*fbf0*/  R2UR UR5, R9 ;  /* 0x00000000090572ca */ /* 0x000fe200000e0000 */
[----:B------:R-:W-:Y:S01]  /*fc00*/  IMAD.MOV.U32 R9, RZ, RZ, 0x40000040 ;  /* 0x40000040ff097424 */ /* 0x000fe200078e00ff */
[----:B------:R-:W-:Y:S02]  /*fc10*/  R2UR UR6, R10 ;  /* 0x000000000a0672ca */ /* 0x000fe400000e0000 */
[----:B------:R-:W-:Y:S01]  /*fc20*/  R2UR UR7, R11 ;  /* 0x000000000b0772ca */ /* 0x000fe200000e0000 */
[----:B------:R-:W-:Y:S01]  /*fc30*/  IMAD.MOV.U32 R11, RZ, RZ, -0x7fffffe0 ;  /* 0x80000020ff0b7424 */ /* 0x000fe200078e00ff */
[----:B------:R-:W-:Y:S01]  /*fc40*/  IADD3 R10, R6, 0x140, RZ ;  /* 0x00000140060a7810 */ /* 0x000fe20007ffe0ff */
[----:B------:R-:W-:-:S02]  /*fc50*/  WARPGROUP.DEPBAR.LE gsb0, 0x0 ;  /* 0x00008000000079c5 */ /* 0x000fc40000010000 */
[----:B------:R-:W-:-:S08]  /*fc60*/  WARPGROUP.ARRIVE ;  /* 0x00000000000079c5 */ /* 0x000fd00000000000 */
[----:B------:R-:W-:Y:S01]  /*fc70*/  HGMMA.64x96x16.F32 R88, gdesc[UR4].tnspB, R88, gsb0 ;  /* 0x41600000045879f0 */ /* 0x000fe20008000858 */
[----:B------:R-:W-:Y:S01]  /*fc80*/  R2UR UR4, R8 ;  /* 0x00000000080472ca */ /* 0x000fe200000e0000 */
[C---:B------:R-:W-:Y:S01]  /*fc90*/  VIADD R8, R4.reuse, 0x604 ;  /* 0x0000060404087836 */ /* 0x040fe20000000000 */
[----:B------:R-:W-:Y:S01]  /*fca0*/  R2UR UR5, R9 ;  /* 0x00000000090572ca */ /* 0x000fe200000e0000 */
[----:B------:R-:W-:Y:S01]  /*fcb0*/  VIADD R4, R4, 0x606 ;  /* 0x0000060604047836 */ /* 0x000fe20000000000 */
[----:B------:R-:W-:Y:S01]  /*fcc0*/  R2UR UR6, R10 ;  /* 0x000000000a0672ca */ /* 0x000fe200000e0000 */
[C---:B------:R-:W-:Y:S01]  /*fcd0*/  VIADD R10, R6.reuse, 0x180 ;  /* 0x00000180060a7836 */ /* 0x040fe20000000000 */
[----:B------:R-:W-:Y:S01]  /*fce0*/  R2UR UR7, R11 ;  /* 0x000000000b0772ca */ /* 0x000fe200000e0000 */
[----:B------:R-:W-:Y:S01]  /*fcf0*/  IMAD.MOV.U32 R11, RZ, RZ, -0x7fffffe0 ;  /* 0x80000020ff0b7424 */ /* 0x000fe200078e00ff */
[----:B------:R-:W-:Y:S01]  /*fd00*/  MOV R9, 0x40000040 ;  /* 0x4000004000097802 */ /* 0x000fe20000000f00 */
[----:B------:R-:W-:Y:S01]  /*fd10*/  VIADD R6, R6, 0x1c0 ;  /* 0x000001c006067836 */ /* 0x000fe20000000000 */
[----:B------:R-:W-:-:S02]  /*fd20*/  WARPGROUP.DEPBAR.LE gsb0, 0x0 ;  /* 0x00008000000079c5 */ /* 0x000fc40000010000 */
[----:B------:R-:W-:-:S07]  /*fd30*/  WARPGROUP.ARRIVE ;  /* 0x00000000000079c5 */ /* 0x000fce0000000000 */
[----:B------:R-:W-:Y:S01]  /*fd40*/  HGMMA.64x96x16.F32 R88, gdesc[UR4].tnspB, R88, gsb0 ;  /* 0x41600000045879f0 */ /* 0x000fe20008000858 */
[----:B------:R-:W-:Y:S02]  /*fd50*/  R2UR UR4, R8 ;  /* 0x00000000080472ca */ /* 0x000fe400000e0000 */
[----:B------:R-:W-:Y:S02]  /*fd60*/  R2UR UR5, R9 ;  /* 0x00000000090572ca */ /* 0x000fe400000e0000 */
[----:B------:R-:W-:Y:S02]  /*fd70*/  R2UR UR6, R10 ;  /* 0x000000000a0672ca */ /* 0x000fe400000e0000 */
[----:B------:R-:W-:Y:S01]  /*fd80*/  R2UR UR7, R11 ;  /* 0x000000000b0772ca */ /* 0x000fe200000e0000 */
[----:B------:R-:W-:Y:S01]  /*fd90*/  IMAD.U32 R11, RZ, RZ, UR41 ;  /* 0x00000029ff0b7e24 */ /* 0x000fe2000f8e00ff */
[----:B------:R-:W-:Y:S02]  /*fda0*/  WARPGROUP.DEPBAR.LE gsb0, 0x0 ;  /* 0x00008000000079c5 */ /* 0x000fe40000010000 */
[----:B------:R-:W-:-:S09]  /*fdb0*/  WARPGROUP.ARRIVE ;  /* 0x00000000000079c5 */ /* 0x000fd20000000000 */
[----:B------:R-:W-:Y:S01]  /*fdc0*/  HGMMA.64x96x16.F32 R88, gdesc[UR4].tnspB, R88, gsb0 ;  /* 0x41600000045879f0 */ /* 0x000fe20008000858 */
[----:B------:R-:W-:Y:S01]  /*fdd0*/  R2UR UR4, R4 ;  /* 0x00000000040472ca */ /* 0x000fe200000e0000 */
[----:B-1----:R-:W-:Y:S01]  /*fde0*/  FADD.FTZ R4, R2, R21 ;  /* 0x0000001502047221 */ /* 0x002fe20000010000 */
[----:B------:R-:W-:Y:S02]  /*fdf0*/  R2UR UR5, R5 ;  /* 0x00000000050572ca */ /* 0x000fe400000e0000 */
[----:B------:R-:W-:Y:S01]  /*fe00*/  R2UR UR6, R6 ;  /* 0x00000000060672ca */ /* 0x000fe200000e0000 */
[----:B------:R-:W0:Y:S01]  /*fe10*/  SHFL.BFLY PT, R5, R142, 0x2, 0x1f ;  /* 0x0c401f008e057f89 */ /* 0x000e2200000e0000 */
[----:B------:R-:W-:-:S03]  /*fe20*/  R2UR UR7, R7 ;  /* 0x00000000070772ca */ /* 0x000fc600000e0000 */
[----:B------:R-:W1:Y:S01]  /*fe30*/  SHFL.BFLY PT, R7, R4, 0x1, 0x1f ;  /* 0x0c201f0004077f89 */ /* 0x000e6200000e0000 */
[----:B0-----:R-:W-:Y:S01]  /*fe40*/  FADD.FTZ R5, R5, R142 ;  /* 0x0000008e05057221 */ /* 0x001fe20000010000 */
[----:B-1----:R-:W-:-:S04]  /*fe50*/  FADD.FTZ R9, R4, R7 ;  /* 0x0000000704097221 */ /* 0x002fc80000010000 */
[----:B------:R-:W0:Y:S01]  /*fe60*/  SHFL.BFLY PT, R2, R5, 0x1, 0x1f ;  /* 0x0c201f0005027f89 */ /* 0x000e2200000e0000 */
[----:B------:R-:W-:-:S13]  /*fe70*/  FSETP.NE.FTZ.AND P2, PT, R9, RZ, PT ;  /* 0x000000ff0900720b */ /* 0x000fda0003f55000 */
[----:B------:R-:W1:Y:S01]  /*fe80*/  @P2 MUFU.LG2 R7, R9 ;  /* 0x0000000900072308 */ /* 0x000e620000000c00 */
[----:B------:R-:W-:Y:S01]  /*fe90*/  @P2 FMUL.FTZ R11, R11, 0.69314718246459960938 ;  /* 0x3f3172180b0b2820 */ /* 0x000fe20000410000 */
[----:B0-----:R-:W-:Y:S01]  /*fea0*/  FADD.FTZ R8, R5, R2 ;  /* 0x0000000205087221 */ /* 0x001fe20000010000 */
[----:B------:R-:W-:Y:S02]  /*feb0*/  IMAD.MOV.U32 R2, RZ, RZ, RZ ;  /* 0x000000ffff027224 */ /* 0x000fe400078e00ff */
[----:B------:R-:W-:Y:S02]  /*fec0*/  IMAD.U32 R5, RZ, RZ, UR41 ;  /* 0x00000029ff057e24 */ /* 0x000fe4000f8e00ff */
[----:B------:R-:W-:Y:S02]  /*fed0*/  FSETP.NE.FTZ.AND P1, PT, R8, RZ, PT ;  /* 0x000000ff0800720b */ /* 0x000fe40003f35000 */
[----:B------:R-:W-:Y:S01]  /*fee0*/  @P2 MUFU.RCP R2, R9 ;  /* 0x0000000900022308 */ /* 0x000fe20000001000 */
[----:B-1----:R-:W-:-:S04]  /*fef0*/  @P2 FMUL.FTZ R4, R7, 0.69314718246459960938 ;  /* 0x3f31721807042820 */ /* 0x002fc80000410000 */
[----:B------:R-:W-:-:S06]  /*ff00*/  @P2 FFMA.FTZ R41, R11, R3, R4 ;  /* 0x000000030b292223 */ /* 0x000fcc0000010004 */
[----:B------:R-:W0:Y:S01]  /*ff10*/  @P1 MUFU.LG2 R6, R8 ;  /* 0x0000000800061308 */ /* 0x000e220000000c00 */
[----:B------:R-:W-:-:S07]  /*ff20*/  @P1 FMUL.FTZ R5, R5, 0.69314718246459960938 ;  /* 0x3f31721805051820 */ /* 0x000fce0000410000 */
[----:B------:R1:W2:Y:S01]  /*ff30*/  @P1 MUFU.RCP R39, R8 ;  /* 0x0000000800271308 */ /* 0x0002a20000001000 */
[----:B0-----:R-:W-:-:S04]  /*ff40*/  @P1 FMUL.FTZ R6, R6, 0.69314718246459960938 ;  /* 0x3f31721806061820 */ /* 0x001fc80000410000 */
[----:B------:R-:W-:Y:S01]  /*ff50*/  @P1 FFMA.FTZ R40, R5, R0, R6 ;  /* 0x0000000005281223 */ /* 0x000fe20000010006 */
[----:B------:R-:W-:Y:S02]  /*ff60*/  WARPGROUP.DEPBAR.LE gsb0, 0x0 ;  /* 0x00008000000079c5 */ /* 0x000fe40000010000 */
[----:B------:R-:W-:-:S06]  /*ff70*/  WARPGROUP.ARRIVE ;  /* 0x00000000000079c5 */ /* 0x000fcc0000000000 */
[----:B------:R-:W-:Y:S03]  /*ff80*/  HGMMA.64x96x16.F32 R88, gdesc[UR4].tnspB, R88, gsb0 ;  /* 0x41600000045879f0 */ /* 0x000fe60008000858 */
[----:B------:R-:W-:Y:S02]  /*ff90*/  WARPGROUP.DEPBAR.LE gsb0, 0x0 ;  /* 0x00008000000079c5 */ /* 0x000fe40000010000 */
[----:B-12---:R-:W-:Y:S05]  /*ffa0*/  @!P0 BRA `(.L_x_10525) ;  /* 0x0000000000048947 */ /* 0x006fea0003800000 */
[----:B------:R-:W-:Y:S01]  /*ffb0*/  BPT.TRAP 0x1 ;  /* 0x000000040000795c */ /* 0x000fe20000300000 */
.L_x_10525:
        /* <DEDUP_REMOVED lines=58> */
[----:B0-----:R-:W-:-:S11]  /*10360*/  SEL R139, R139, RZ, P0 ;  /* 0x000000ff8b8b7207 */ /* 0x001fd60000000000 */
.L_x_10466:
[----:B------:R-:W-:Y:S05]  /*10370*/  WARPSYNC.ALL ;  /* 0x0000000000007948 */ /* 0x000fea0003800000 */
[----:B------:R-:W0:Y:S08]  /*10380*/  S2UR UR39, SR_CgaCtaId ;  /* 0x00000000002779c3 */ /* 0x000e300000008800 */
[----:B------:R-:W-:Y:S06]  /*10390*/  BAR.SYNC.DEFER_BLOCKING 0x5, 0x200 ;  /* 0x0148000000007b1d */ /* 0x000fec0000010000 */
[----:B------:R-:W-:Y:S01]  /*103a0*/  UMOV UR4, 0x400 ;  /* 0x0000040000047882 */ /* 0x000fe20000000000 */
[----:B------:R-:W-:Y:S01]  /*103b0*/  BSSY B0, `(.L_x_10526) ;  /* 0x00001d1000007945 */ /* 0x000fe20003800000 */
[----:B0-----:R-:W-:-:S06]  /*103c0*/  ULEA UR4, UR39, UR4, 0x18 ;  /* 0x0000000427047291 */ /* 0x001fcc000f8ec03f */
[----:B------:R-:W-:-:S05]  /*103d0*/  MOV R2, UR4 ;  /* 0x0000000400027c02 */ /* 0x000fca0008000f00 */
[----:B------:R0:W1:Y:S01]  /*103e0*/  LDS.128 R32, [R2+0x2d8d0] ;  /* 0x02d8d00002207984 */ /* 0x0000620000000c00 */
[----:B------:R-:W-:Y:S06]  /*103f0*/  BAR.ARV 0x4, 0x200 ;  /* 0x0108000000007b1d */ /* 0x000fec0000002000 */
[----:B------:R-:W-:Y:S05]  /*10400*/  @P1 BRA `(.L_x_10527) ;  /* 0x0000001000801947 */ /* 0x000fea0003800000 */
[----:B------:R-:W2:Y:S04]  /*10410*/  LDL R4, [R1+0x90] ;  /* 0x0000900001047983 */ /* 0x000ea80000100800 */
[----:B------:R-:W3:Y:S04]  /*10420*/  LDL.LU R82, [R1+0x58] ;  /* 0x0000580001527983 */ /* 0x000ee80000300800 */
[----:B------:R-:W4:Y:S01]  /*10430*/  LDL.LU R80, [R1+0x5c] ;  /* 0x00005c0001507983 */ /* 0x000f220000300800 */
[----:B------:R-:W0:Y:S01]  /*10440*/  S2R R5, SR_SWINHI ;  /* 0x0000000000057919 */ /* 0x000e220000002f00 */
[----:B------:R-:W-:Y:S05]  /*10450*/  WARPSYNC.ALL ;  /* 0x0000000000007948 */ /* 0x000fea0003800000 */
[----:B------:R-:W-:Y:S01]  /*10460*/  F2FP.F16.F32.PACK_AB R6, R51, R6 ;  /* 0x000000063306723e */ /* 0x000fe200000000ff */
[----:B------:R-:W-:Y:S01]  /*10470*/  ULDC.64 UR4, c[0x0][0xc00] ;  /* 0x0003000000047ab9 */ /* 0x000fe20000000a00 */
[----:B------:R-:W-:Y:S01]  /*10480*/  F2FP.F16.F32.PACK_AB R26, R47, R26 ;  /* 0x0000001a2f1a723e */ /* 0x000fe200000000ff */
[----:B------:R-:W4:Y:S01]  /*10490*/  LDL R78, [R1+0x54] ;  /* 0x00005400014e7983 */ /* 0x000f220000100800 */
[----:B------:R-:W-:-:S02]  /*104a0*/  MOV R20, R2 ;  /* 0x0000000200147202 */ /* 0x000fc40000000f00 */
[----:B0-----:R-:W-:Y:S01]  /*104b0*/  MOV R21, R5 ;  /* 0x0000000500157202 */ /* 0x001fe20000000f00 */
[----:B------:R-:W-:Y:S02]  /*104c0*/  BAR.SYNC.DEFER_BLOCKING 0x1, 0x180 ;  /* 0x0046000000007b1d */ /* 0x000fe40000010000 */
[----:B--2---:R-:W-:-:S03]  /*104d0*/  IMAD.WIDE R4, R4, 0x2, R20 ;  /* 0x0000000204047825 */ /* 0x004fc600078e0214 */
[----:B------:R-:W-:-:S04]  /*104e0*/  IADD3 R75, P4, R4, 0x20, RZ ;  /* 0x00000020044b7810 */ /* 0x000fc80007f9e0ff */
[----:B------:R-:W-:Y:S02]  /*104f0*/  LOP3.LUT R8, R75, 0x180, RZ, 0xc0, !PT ;  /* 0x000001804b087812 */ /* 0x000fe400078ec0ff */
[----:B------:R-:W-:Y:S02]  /*10500*/  IADD3 R77, P3, R4, 0x3000, RZ ;  /* 0x00003000044d7810 */ /* 0x000fe40007f7e0ff */
[----:B------:R-:W-:Y:S02]  /*10510*/  SHF.R.U64 R8, R8, 0x3, RZ ;  /* 0x0000000308087819 */ /* 0x000fe400000012ff */
[C---:B------:R-:W-:Y:S02]  /*10520*/  IADD3 R79, P2, R4.reuse, 0x3020, RZ ;  /* 0x00003020044f7810 */ /* 0x040fe40007f5e0ff */
[C---:B------:R-:W-:Y:S02]  /*10530*/  IADD3 R81, P1, R4.reuse, 0x6000, RZ ;  /* 0x0000600004517810 */ /* 0x040fe40007f3e0ff */
[----:B------:R-:W-:-:S02]  /*10540*/  LOP3.LUT R9, R4, 0x180, RZ, 0xc0, !PT ;  /* 0x0000018004097812 */ /* 0x000fc400078ec0ff */
[----:B------:R-:W-:Y:S02]  /*10550*/  LOP3.LUT R12, R8, R75, RZ, 0x3c, !PT ;  /* 0x0000004b080c7212 */ /* 0x000fe400078e3cff */
[----:B------:R-:W-:Y:S02]  /*10560*/  LOP3.LUT R8, R77, 0x180, RZ, 0xc0, !PT ;  /* 0x000001804d087812 */ /* 0x000fe400078ec0ff */
[----:B------:R-:W-:Y:S02]  /*10570*/  LOP3.LUT R10, R79, 0x180, RZ, 0xc0, !PT ;  /* 0x000001804f0a7812 */ /* 0x000fe400078ec0ff */
[----:B-1----:R-:W-:Y:S02]  /*10580*/  LOP3.LUT R32, R81, 0x180, RZ, 0xc0, !PT ;  /* 0x0000018051207812 */ /* 0x002fe400078ec0ff */
[----:B------:R-:W-:Y:S02]  /*10590*/  SHF.R.U64 R9, R9, 0x3, RZ ;  /* 0x0000000309097819 */ /* 0x000fe400000012ff */
[----:B------:R-:W-:-:S02]  /*105a0*/  SHF.R.U64 R8, R8, 0x3, RZ ;  /* 0x0000000308087819 */ /* 0x000fc400000012ff */
[----:B------:R-:W-:Y:S02]  /*105b0*/  IADD3 R76, P0, R4, 0x6020, RZ ;  /* 0x00006020044c7810 */ /* 0x000fe40007f1e0ff */
[----:B------:R-:W-:Y:S02]  /*105c0*/  SHF.R.U64 R10, R10, 0x3, RZ ;  /* 0x000000030a0a7819 */ /* 0x000fe400000012ff */
[----:B------:R-:W-:Y:S02]  /*105d0*/  SHF.R.U64 R32, R32, 0x3, RZ ;  /* 0x0000000320207819 */ /* 0x000fe400000012ff */
[----:B------:R-:W-:Y:S01]  /*105e0*/  LOP3.LUT R4, R9, R4, RZ, 0x3c, !PT ;  /* 0x0000000409047212 */ /* 0x000fe200078e3cff */
[--C-:B------:R-:W-:Y:S01]  /*105f0*/  IMAD.X R13, RZ, RZ, R5.reuse, P4 ;  /* 0x000000ffff0d7224 */ /* 0x100fe200020e0605 */
[----:B------:R-:W-:Y:S01]  /*10600*/  LOP3.LUT R14, R8, R77, RZ, 0x3c, !PT ;  /* 0x0000004d080e7212 */ /* 0x000fe200078e3cff */
[--C-:B------:R-:W-:Y:S01]  /*10610*/  IMAD.X R15, RZ, RZ, R5.reuse, P3 ;  /* 0x000000ffff0f7224 */ /* 0x100fe200018e0605 */
[----:B------:R-:W-:Y:S01]  /*10620*/  LOP3.LUT R24, R10, R79, RZ, 0x3c, !PT ;  /* 0x0000004f0a187212 */ /* 0x000fe200078e3cff */
[----:B------:R-:W-:Y:S01]  /*10630*/  IMAD.X R25, RZ, RZ, R5, P2 ;  /* 0x000000ffff197224 */ /* 0x000fe200010e0605 */
[----:B------:R-:W-:-:S02]  /*10640*/  LOP3.LUT R8, R32, R81, RZ, 0x3c, !PT ;  /* 0x0000005120087212 */ /* 0x000fc400078e3cff */
[----:B------:R-:W-:Y:S02]  /*10650*/  LOP3.LUT R75, R76, 0x180, RZ, 0xc0, !PT ;  /* 0x000001804c4b7812 */ /* 0x000fe400078ec0ff */
[----:B------:R-:W-:Y:S01]  /*10660*/  MOV R32, R4 ;  /* 0x0000000400207202 */ /* 0x000fe20000000f00 */
[----:B------:R-:W-:Y:S01]  /*10670*/  IMAD.X R9, RZ, RZ, R5, P1 ;  /* 0x000000ffff097224 */ /* 0x000fe200008e0605 */
[----:B------:R-:W-:Y:S02]  /*10680*/  F2FP.F16.F32.PACK_AB R4, R50, R7 ;  /* 0x000000073204723e */ /* 0x000fe400000000ff */
[----:B------:R-:W-:Y:S02]  /*10690*/  IADD3.X R11, RZ, R5, RZ, P0, !PT ;  /* 0x00000005ff0b7210 */ /* 0x000fe400007fe4ff */
[----:B------:R-:W-:Y:S02]  /*106a0*/  F2FP.F16.F32.PACK_AB R7, R66, R63 ;  /* 0x0000003f4207723e */ /* 0x000fe400000000ff */
[----:B------:R-:W-:-:S02]  /*106b0*/  F2FP.F16.F32.PACK_AB R5, R73, R64 ;  /* 0x000000404905723e */ /* 0x000fc400000000ff */
[----:B------:R-:W-:Y:S02]  /*106c0*/  MOV R63, R12 ;  /* 0x0000000c003f7202 */ /* 0x000fe40000000f00 */
[----:B------:R-:W-:Y:S02]  /*106d0*/  MOV R51, R14 ;  /* 0x0000000e00337202 */ /* 0x000fe40000000f00 */
[----:B------:R-:W-:Y:S02]  /*106e0*/  MOV R50, R24 ;  /* 0x0000001800327202 */ /* 0x000fe40000000f00 */
[----:B------:R-:W-:Y:S02]  /*106f0*/  SHF.R.U64 R75, R75, 0x3, RZ ;  /* 0x000000034b4b7819 */ /* 0x000fe400000012ff */
[----:B------:R-:W-:Y:S02]  /*10700*/  F2FP.F16.F32.PACK_AB R12, R48, R37 ;  /* 0x00000025300c723e */ /* 0x000fe400000000ff */
[----:B------:R-:W-:-:S02]  /*10710*/  F2FP.F16.F32.PACK_AB R13, R71, R62 ;  /* 0x0000003e470d723e */ /* 0x000fc400000000ff */
[----:B------:R-:W-:Y:S02]  /*10720*/  F2FP.F16.F32.PACK_AB R14, R49, R36 ;  /* 0x00000024310e723e */ /* 0x000fe400000000ff */
[----:B------:R-:W-:Y:S02]  /*10730*/  F2FP.F16.F32.PACK_AB R15, R74, R61 ;  /* 0x0000003d4a0f723e */ /* 0x000fe400000000ff */
[----:B------:R-:W-:Y:S02]  /*10740*/  F2FP.F16.F32.PACK_AB R24, R46, R27 ;  /* 0x0000001b2e18723e */ /* 0x000fe400000000ff */
[----:B------:R-:W-:Y:S02]  /*10750*/  F2FP.F16.F32.PACK_AB R25, R69, R60 ;  /* 0x0000003c4519723e */ /* 0x000fe400000000ff */
[----:B------:R-:W-:Y:S01]  /*10760*/  F2FP.F16.F32.PACK_AB R27, R72, R59 ;  /* 0x0000003b481b723e */ /* 0x000fe200000000ff */
[----:B------:R0:W-:Y:S01]  /*10770*/  STSM.16.M88.4 [R32], R4 ;  /* 0x0000000420007844 */ /* 0x0001e20000000200 */
[----:B------:R-:W-:-:S03]  /*10780*/  LOP3.LUT R10, R75, R76, RZ, 0x3c, !PT ;  /* 0x0000004c4b0a7212 */ /* 0x000fc600078e3cff */
[----:B------:R-:W-:Y:S01]  /*10790*/  STSM.16.M88.4 [R63], R12 ;  /* 0x0000000c3f007844 */ /* 0x000fe20000000200 */
[----:B------:R-:W-:-:S03]  /*107a0*/  ISETP.NE.U32.AND P0, PT, RZ, UR4, PT ;  /* 0x00000004ff007c0c */ /* 0x000fc6000bf05070 */
[----:B------:R3:W-:Y:S01]  /*107b0*/  STSM.16.M88.4 [R51], R24 ;  /* 0x0000001833007844 */ /* 0x0007e20000000200 */
[----:B------:R-:W-:Y:S02]  /*107c0*/  MOV R36, R8 ;  /* 0x0000000800247202 */ /* 0x000fe40000000f00 */
[----:B------:R-:W-:Y:S02]  /*107d0*/  F2FP.F16.F32.PACK_AB R8, R42, R29 ;  /* 0x0000001d2a08723e */ /* 0x000fe400000000ff */
[----:B------:R-:W-:Y:S02]  /*107e0*/  F2FP.F16.F32.PACK_AB R9, R65, R56 ;  /* 0x000000384109723e */ /* 0x000fe400000000ff */
[----:B0-----:R-:W-:Y:S02]  /*107f0*/  MOV R32, R10 ;  /* 0x0000000a00207202 */ /* 0x001fe40000000f00 */
[----:B------:R-:W-:Y:S02]  /*10800*/  F2FP.F16.F32.PACK_AB R4, R44, R31 ;  /* 0x0000001f2c04723e */ /* 0x000fe400000000ff */
[----:B------:R-:W-:-:S02]  /*10810*/  F2FP.F16.F32.PACK_AB R5, R67, R58 ;  /* 0x0000003a4305723e */ /* 0x000fc400000000ff */
[----:B------:R-:W-:Y:S02]  /*10820*/  F2FP.F16.F32.PACK_AB R6, R45, R30 ;  /* 0x0000001e2d06723e */ /* 0x000fe400000000ff */
[----:B---3--:R-:W-:Y:S02]  /*10830*/  IADD3 R24, P1, R82, UR4, RZ ;  /* 0x0000000452187c10 */ /* 0x008fe4000ff3e0ff */
[----:B------:R-:W-:Y:S02]  /*10840*/  F2FP.F16.F32.PACK_AB R7, R70, R57 ;  /* 0x000000394607723e */ /* 0x000fe400000000ff */
[----:B------:R-:W-:Y:S02]  /*10850*/  F2FP.F16.F32.PACK_AB R10, R43, R28 ;  /* 0x0000001c2b0a723e */ /* 0x000fe400000000ff */
[----:B------:R-:W-:Y:S02]  /*10860*/  F2FP.F16.F32.PACK_AB R11, R68, R55 ;  /* 0x00000037440b723e */ /* 0x000fe400000000ff */
[----:B------:R-:W-:-:S02]  /*10870*/  F2FP.F16.F32.PACK_AB R12, R38, R3 ;  /* 0x00000003260c723e */ /* 0x000fc400000000ff */
[----:B------:R-:W-:Y:S02]  /*10880*/  F2FP.F16.F32.PACK_AB R13, R54, R53 ;  /* 0x00000035360d723e */ /* 0x000fe400000000ff */
[----:B------:R-:W-:Y:S02]  /*10890*/  F2FP.F16.F32.PACK_AB R14, R39, R0 ;  /* 0x00000000270e723e */ /* 0x000fe400000000ff */
[----:B------:R-:W-:Y:S02]  /*108a0*/  F2FP.F16.F32.PACK_AB R15, R135, R52 ;  /* 0x00000034870f723e */ /* 0x000fe400000000ff */
[----:B------:R-:W-:Y:S02]  /*108b0*/  ISETP.NE.AND.EX P0, PT, RZ, UR5, PT, P0 ;  /* 0x00000005ff007c0c */ /* 0x000fe4000bf05300 */
[----:B----4-:R-:W-:Y:S01]  /*108c0*/  IADD3.X R25, R80, UR5, RZ, P1, !PT ;  /* 0x0000000550197c10 */ /* 0x010fe20008ffe4ff */
[----:B------:R-:W-:Y:S01]  /*108d0*/  ULDC.64 UR4, c[0x0][0xc08] ;  /* 0x0003020000047ab9 */ /* 0x000fe20000000a00 */
[----:B------:R0:W-:Y:S01]  /*108e0*/  STSM.16.M88.4 [R50], R4 ;  /* 0x0000000432007844 */ /* 0x0001e20000000200 */
[----:B------:R-:W-:Y:S01]  /*108f0*/  ISETP.NE.U32.AND P2, PT, RZ, UR4, PT ;  /* 0x00000004ff007c0c */ /* 0x000fe2000bf45070 */
[----:B------:R-:W-:Y:S01]  /*10900*/  IMAD.MOV.U32 R42, RZ, RZ, RZ ;  /* 0x000000ffff2a7224 */ /* 0x000fe200078e00ff */
[----:B------:R-:W1:Y:S01]  /*10910*/  LDC R3, c[0x0][0xbe8] ;  /* 0x0002fa00ff037b82 */ /* 0x000e620000000800 */
[----:B------:R-:W-:Y:S01]  /*10920*/  STSM.16.M88.4 [R36], R8 ;  /* 0x0000000824007844 */ /* 0x000fe20000000200 */
[----:B------:R-:W-:-:S03]  /*10930*/  ISETP.NE.AND.EX P2, PT, RZ, UR5, PT, P2 ;  /* 0x00000005ff007c0c */ /* 0x000fc6000bf45320 */
[----:B------:R2:W-:Y:S03]  /*10940*/  STSM.16.M88.4 [R32], R12 ;  /* 0x0000000c20007844 */ /* 0x0005e60000000200 */
[----:B------:R-:W-:Y:S07]  /*10950*/  BAR.SYNC.DEFER_BLOCKING 0x1, 0x180 ;  /* 0x0046000000007b1d */ /* 0x000fee0000010000 */
[----:B0-----:R-:W-:Y:S01]  /*10960*/  @P2 IADD3 R4, P3, R82, UR4, RZ ;  /* 0x0000000452042c10 */ /* 0x001fe2000ff7e0ff */
[----:B------:R-:W-:-:S03]  /*10970*/  ULDC UR4, c[0x0][0xa88] ;  /* 0x0002a20000047ab9 */ /* 0x000fc60000000800 */
[----:B------:R-:W-:Y:S01]  /*10980*/  @P2 IADD3.X R5, R80, UR5, RZ, P3, !PT ;  /* 0x0000000550052c10 */ /* 0x000fe20009ffe4ff */
[----:B--2---:R-:W-:Y:S01]  /*10990*/  IMAD.U32 R32, RZ, RZ, UR4 ;  /* 0x00000004ff207e24 */ /* 0x004fe2000f8e00ff */
[----:B------:R0:W5:Y:S05]  /*109a0*/  @P0 LDG.E R42, desc[UR42][R24.64] ;  /* 0x0000002a182a0981 */ /* 0x00016a000c1e1900 */
[----:B------:R0:W5:Y:S01]  /*109b0*/  @P2 LDG.E R32, desc[UR42][R4.64] ;  /* 0x0000002a04202981 */ /* 0x000162000c1e1900 */
[----:B-1----:R-:W-:-:S13]  /*109c0*/  ISETP.NE.AND P1, PT, R3, 0x1, PT ;  /* 0x000000010300780c */ /* 0x002fda0003f25270 */
[----:B------:R-:W1:Y:S08]  /*109d0*/  @P1 LDC R6, c[0x0][0xbec] ;  /* 0x0002fb00ff061b82 */ /* 0x000e700000000800 */
[----:B------:R-:W2:Y:S01]  /*109e0*/  @P1 LDC R27, c[0x0][0xbf0] ;  /* 0x0002fc00ff1b1b82 */ /* 0x000ea20000000800 */
[----:B------:R-:W-:Y:S01]  /*109f0*/  SHF.R.S32.HI R49, RZ, 0x1f, R78 ;  /* 0x0000001fff317819 */ /* 0x000fe2000001144e */
[----:B0-----:R-:W-:Y:S06]  /*10a00*/  @P2 BRA `(.L_x_10528) ;  /* 0x0000000000102947 */ /* 0x001fec0003800000 */
[----:B------:R-:W-:Y:S05]  /*10a10*/  @!P0 BRA `(.L_x_10528) ;  /* 0x00000000000c8947 */ /* 0x000fea0003800000 */
[----:B------:R-:W3:Y:S04]  /*10a20*/  LDG.E R5, desc[UR42][R24.64] ;  /* 0x0000002a18057981 */ /* 0x000ee8000c1e1900 */
[----:B-----5:R-:W3:Y:S02]  /*10a30*/  LDG.E R32, desc[UR42][R24.64+0x4] ;  /* 0x0000042a18207981 */ /* 0x020ee4000c1e1900 */
[----:B---3--:R-:W-:-:S07]  /*10a40*/  IMAD.IADD R32, R32, 0x1, -R5 ;  /* 0x0000000120207824 */ /* 0x008fce00078e0a05 */
.L_x_10528:
[----:B------:R-:W3:Y:S01]  /*10a50*/  LDL R5, [R1+0x8c] ;  /* 0x00008c0001057983 */ /* 0x000ee20000100800 */
[----:B------:R-:W-:Y:S01]  /*10a60*/  ULDC.64 UR4, c[0x0][0xb90] ;  /* 0x0002e40000047ab9 */ /* 0x000fe20000000a00 */
[----:B------:R-:W0:Y:S01]  /*10a70*/  S2R R4, SR_TID.X ;  /* 0x0000000000047919 */ /* 0x000e220000002100 */
[----:B-----5:R-:W-:Y:S01]  /*10a80*/  SHF.R.S32.HI R43, RZ, 0x1f, R42 ;  /* 0x0000001fff2b7819 */ /* 0x020fe2000001142a */
[----:B------:R-:W-:Y:S01]  /*10a90*/  IMAD R32, R32, R3, RZ ;  /* 0x0000000320207224 */ /* 0x000fe200078e02ff */
[----:B------:R-:W4:Y:S01]  /*10aa0*/  @P1 LDC R51, c[0x0][0xbec] ;  /* 0x0002fb00ff331b82 */ /* 0x000f220000000800 */
[----:B------:R-:W2:Y:S04]  /*10ab0*/  LDL.LU R10, [R1+0x6c] ;  /* 0x00006c00010a7983 */ /* 0x000ea80000300800 */
[----:B------:R-:W4:Y:S04]  /*10ac0*/  LDL.LU R8, [R1+0x60] ;  /* 0x0000600001087983 */ /* 0x000f280000300800 */
[----:B------:R-:W3:Y:S01]  /*10ad0*/  LDL.LU R52, [R1+0x64] ;  /* 0x0000640001347983 */ /* 0x000ee20000300800 */
[----:B------:R-:W-:-:S04]  /*10ae0*/  IMAD R0, R49, UR4, RZ ;  /* 0x0000000431007c24 */ /* 0x000fc8000f8e02ff */
[----:B------:R-:W-:Y:S02]  /*10af0*/  IMAD R11, R78, UR5, R0 ;  /* 0x000000054e0b7c24 */ /* 0x000fe4000f8e0200 */
[----:B0-----:R-:W-:-:S05]  /*10b00*/  VIADD R15, R4, 0xffffff80 ;  /* 0xffffff80040f7836 */ /* 0x001fca0000000000 */
[--C-:B------:R-:W-:Y:S02]  /*10b10*/  SHF.R.S32.HI R54, RZ, 0x1f, R15.reuse ;  /* 0x0000001fff367819 */ /* 0x100fe4000001140f */
[----:B------:R-:W-:Y:S02]  /*10b20*/  SHF.R.S32.HI R53, RZ, 0x1f, R15 ;  /* 0x0000001fff357819 */ /* 0x000fe4000001140f */
[-C--:B------:R-:W-:Y:S02]  /*10b30*/  LEA.HI R54, R54, R15.reuse, RZ, 0x2 ;  /* 0x0000000f36367211 */ /* 0x080fe400078f10ff */
[----:B------:R-:W-:Y:S02]  /*10b40*/  LEA.HI R53, R53, R15, RZ, 0x2 ;  /* 0x0000000f35357211 */ /* 0x000fe400078f10ff */
[----:B------:R-:W-:Y:S02]  /*10b50*/  LOP3.LUT R54, R54, 0xfffffffc, RZ, 0xc0, !PT ;  /* 0xfffffffc36367812 */ /* 0x000fe400078ec0ff */
[----:B------:R-:W-:-:S02]  /*10b60*/  SHF.R.S32.HI R53, RZ, 0x2, R53 ;  /* 0x00000002ff357819 */ /* 0x000fc40000011435 */
[----:B------:R-:W-:-:S05]  /*10b70*/  IADD3 R54, R15, -R54, RZ ;  /* 0x800000360f367210 */ /* 0x000fca0007ffe0ff */
[----:B------:R-:W-:-:S04]  /*10b80*/  IMAD.SHL.U32 R0, R54, 0x8, RZ ;  /* 0x0000000836007824 */ /* 0x000fc800078e00ff */
[----:B------:R-:W-:Y:S01]  /*10b90*/  IMAD R9, R53, 0x20, R0 ;  /* 0x0000002035097824 */ /* 0x000fe200078e0200 */
[----:B--2---:R-:W-:Y:S02]  /*10ba0*/  SEL R48, R10, RZ, !P0 ;  /* 0x000000ff0a307207 */ /* 0x004fe40004000000 */
[----:B------:R-:W2:Y:S01]  /*10bb0*/  LDL R10, [R1+0x84] ;  /* 0x00008400010a7983 */ /* 0x000ea20000100800 */
[----:B----4-:R-:W-:Y:S01]  /*10bc0*/  SEL R50, R8, RZ, !P0 ;  /* 0x000000ff08327207 */ /* 0x010fe20004000000 */
[----:B---3--:R-:W-:Y:S02]  /*10bd0*/  IMAD R13, R52, 0xc0, R5 ;  /* 0x000000c0340d7824 */ /* 0x008fe400078e0205 */
[----:B------:R-:W-:Y:S01]  /*10be0*/  IMAD.WIDE.U32 R4, R78, UR4, R42 ;  /* 0x000000044e047c25 */ /* 0x000fe2000f8e002a */
[----:B------:R-:W-:-:S03]  /*10bf0*/  ULDC.64 UR4, c[0x0][0xb98] ;  /* 0x0002e60000047ab9 */ /* 0x000fc60000000a00 */
[----:B-1----:R-:W-:-:S04]  /*10c00*/  @P1 IMAD.HI.U32 R6, R13, R6, RZ ;  /* 0x000000060d061227 */ /* 0x002fc800078e00ff */
[----:B------:R-:W-:Y:S01]  /*10c10*/  IMAD.MOV.U32 R7, RZ, RZ, R13 ;  /* 0x000000ffff077224 */ /* 0x000fe200078e000d */
[----:B------:R-:W-:Y:S01]  /*10c20*/  @P1 SHF.R.U32.HI R7, RZ, R27, R6 ;  /* 0x0000001bff071219 */ /* 0x000fe20000011606 */
[----:B------:R-:W-:-:S03]  /*10c30*/  IMAD.IADD R5, R5, 0x1, R11 ;  /* 0x0000000105057824 */ /* 0x000fc600078e020b */
[----:B------:R-:W-:Y:S01]  /*10c40*/  IADD3 R6, -R7, RZ, RZ ;  /* 0x000000ff07067210 */ /* 0x000fe20007ffe1ff */
        /* <DEDUP_REMOVED lines=11> */
[----:B------:R-:W-:Y:S01]  /*10d00*/  SHF.R.S32.HI R14, RZ, 0x1f, R15 ;  /* 0x0000001fff0e7819 */ /* 0x000fe2000001140f */
[----:B------:R-:W-:-:S04]  /*10d10*/  IMAD.WIDE.U32 R4, R9, UR4, R4 ;  /* 0x0000000409047c25 */ /* 0x000fc8000f8e0004 */
[----:B------:R-:W-:Y:S01]  /*10d20*/  IMAD R11, R9, UR5, R6 ;  /* 0x00000005090b7c24 */ /* 0x000fe2000f8e0206 */
[----:B------:R-:W-:Y:S01]  /*10d30*/  LEA.HI R14, R14, R15, RZ, 0x7 ;  /* 0x0000000f0e0e7211 */ /* 0x000fe200078f38ff */
[----:B------:R-:W-:Y:S02]  /*10d40*/  ULDC.64 UR4, c[0x0][0xb50] ;  /* 0x0002d40000047ab9 */ /* 0x000fe40000000a00 */
[----:B------:R-:W-:Y:S01]  /*10d50*/  IMAD.IADD R5, R5, 0x1, R11 ;  /* 0x0000000105057824 */ /* 0x000fe200078e020b */
[----:B------:R-:W-:Y:S02]  /*10d60*/  LEA R6, P0, R4, UR4, 0x2 ;  /* 0x0000000404067c11 */ /* 0x000fe4000f8010ff */
[----:B------:R-:W-:Y:S02]  /*10d70*/  LOP3.LUT R14, R14, 0xffffff80, RZ, 0xc0, !PT ;  /* 0xffffff800e0e7812 */ /* 0x000fe400078ec0ff */
[----:B------:R-:W-:Y:S01]  /*10d80*/  LEA.HI.X R4, R4, UR5, R5, 0x2, P0 ;  /* 0x0000000504047c11 */ /* 0x000fe200080f1405 */
[----:B------:R-:W-:Y:S01]  /*10d90*/  SHFL.IDX PT, R44, R6, RZ, 0x1c1f ;  /* 0x001c1fff062c7589 */ /* 0x000fe200000e0000 */
[C---:B------:R-:W-:Y:S01]  /*10da0*/  IADD3 R7, P2, R20.reuse, 0x1800, RZ ;  /* 0x0000180014077810 */ /* 0x040fe20007f5e0ff */
[----:B------:R-:W-:Y:S01]  /*10db0*/  IMAD.IADD R14, R15, 0x1, -R14 ;  /* 0x000000010f0e7824 */ /* 0x000fe200078e0a0e */
[C---:B------:R-:W-:Y:S01]  /*10dc0*/  IADD3 R13, P3, R20.reuse, 0x3000, RZ ;  /* 0x00003000140d7810 */ /* 0x040fe20007f7e0ff */
[----:B------:R-:W0:Y:S01]  /*10dd0*/  SHFL.IDX PT, R45, R4, RZ, 0x1c1f ;  /* 0x001c1fff042d7589 */ /* 0x000e2200000e0000 */
[----:B------:R-:W-:Y:S01]  /*10de0*/  LOP3.LUT R11, R20, 0x180, RZ, 0xc0, !PT ;  /* 0x00000180140b7812 */ /* 0x000fe200078ec0ff */
[----:B------:R-:W-:Y:S01]  /*10df0*/  ULDC.64 UR4, c[0x0][0xaa0] ;  /* 0x0002a80000047ab9 */ /* 0x000fe20000000a00 */
[----:B------:R-:W-:Y:S01]  /*10e00*/  LOP3.LUT P0, RZ, R14, 0x3, RZ, 0xc0, !PT ;  /* 0x000000030eff7812 */ /* 0x000fe2000780c0ff */
[----:B------:R-:W-:Y:S04]  /*10e10*/  SHFL.IDX PT, R46, R6, 0x1, 0x1c1f ;  /* 0x003c1f00062e7f89 */ /* 0x000fe800000e0000 */
[----:B------:R1:W3:Y:S01]  /*10e20*/  SHFL.IDX PT, R47, R4, 0x1, 0x1c1f ;  /* 0x003c1f00042f7f89 */ /* 0x0002e200000e0000 */
[----:B------:R-:W-:Y:S01]  /*10e30*/  IMAD.X R9, RZ, RZ, R21, P2 ;  /* 0x000000ffff097224 */ /* 0x000fe200010e0615 */
[----:B------:R-:W-:-:S02]  /*10e40*/  LOP3.LUT R12, R13, 0x180, RZ, 0xc0, !PT ;  /* 0x000001800d0c7812 */ /* 0x000fc400078ec0ff */
[----:B------:R-:W-:Y:S02]  /*10e50*/  LOP3.LUT R8, R7, 0x180, RZ, 0xc0, !PT ;  /* 0x0000018007087812 */ /* 0x000fe400078ec0ff */
[----:B------:R-:W-:Y:S02]  /*10e60*/  SHF.R.U64 R12, R12, 0x3, RZ ;  /* 0x000000030c0c7819 */ /* 0x000fe400000012ff */
[----:B------:R-:W-:Y:S02]  /*10e70*/  SHF.R.U64 R8, R8, 0x3, RZ ;  /* 0x0000000308087819 */ /* 0x000fe400000012ff */
[----:B------:R-:W-:Y:S02]  /*10e80*/  LOP3.LUT R12, R12, R13, RZ, 0x3c, !PT ;  /* 0x0000000d0c0c7212 */ /* 0x000fe400078e3cff */
[----:B------:R-:W-:Y:S02]  /*10e90*/  LOP3.LUT R8, R8, R7, RZ, 0x3c, !PT ;  /* 0x0000000708087212 */ /* 0x000fe400078e3cff */
[----:B------:R-:W-:-:S02]  /*10ea0*/  IADD3.X R13, RZ, R21, RZ, P3, !PT ;  /* 0x00000015ff0d7210 */ /* 0x000fc40001ffe4ff */
[C---:B------:R-:W-:Y:S02]  /*10eb0*/  IADD3 R7, P3, R20.reuse, 0x7800, RZ ;  /* 0x0000780014077810 */ /* 0x040fe40007f7e0ff */
[C---:B------:R-:W-:Y:S02]  /*10ec0*/  IADD3 R25, P5, R20.reuse, 0x4800, RZ ;  /* 0x0000480014197810 */ /* 0x040fe40007fbe0ff */
[----:B------:R-:W-:Y:S01]  /*10ed0*/  IADD3 R29, P4, R20, 0x6000, RZ ;  /* 0x00006000141d7810 */ /* 0x000fe20007f9e0ff */
[----:B------:R-:W-:Y:S01]  /*10ee0*/  IMAD R43, R43, UR4, RZ ;  /* 0x000000042b2b7c24 */ /* 0x000fe2000f8e02ff */
[----:B-1----:R-:W-:Y:S02]  /*10ef0*/  LOP3.LUT R4, R7, 0x180, RZ, 0xc0, !PT ;  /* 0x0000018007047812 */ /* 0x002fe400078ec0ff */
[----:B------:R-:W-:Y:S02]  /*10f00*/  SHF.R.U64 R11, R11, 0x3, RZ ;  /* 0x000000030b0b7819 */ /* 0x000fe400000012ff */
[----:B------:R-:W-:-:S02]  /*10f10*/  LOP3.LUT R24, R25, 0x180, RZ, 0xc0, !PT ;  /* 0x0000018019187812 */ /* 0x000fc400078ec0ff */
[----:B------:R-:W-:Y:S02]  /*10f20*/  LOP3.LUT R28, R29, 0x180, RZ, 0xc0, !PT ;  /* 0x000001801d1c7812 */ /* 0x000fe400078ec0ff */
[----:B------:R-:W-:Y:S02]  /*10f30*/  SHF.R.U64 R4, R4, 0x3, RZ ;  /* 0x0000000304047819 */ /* 0x000fe400000012ff */
[----:B------:R-:W-:Y:S02]  /*10f40*/  LOP3.LUT R20, R11, R20, RZ, 0x3c, !PT ;  /* 0x000000140b147212 */ /* 0x000fe400078e3cff */
        /* <DEDUP_REMOVED lines=8> */
[----:B------:R-:W-:Y:S01]  /*10fd0*/  BSSY B1, `(.L_x_10529) ;  /* 0x0000050000017945 */ /* 0x000fe20003800000 */
[----:B--2---:R-:W-:-:S05]  /*10fe0*/  IMAD R5, R52, 0xc0, R10 ;  /* 0x000000c034057824 */ /* 0x004fca00078e020a */
[C---:B------:R-:W-:Y:S01]  /*10ff0*/  ISETP.GE.OR P2, PT, R5.reuse, R32, P0 ;  /* 0x000000200500720c */ /* 0x040fe20000746670 */
[----:B------:R-:W-:-:S05]  /*11000*/  VIADD R5, R5, 0x8 ;  /* 0x0000000805057836 */ /* 0x000fca0000000000 */
[----:B------:R-:W-:-:S07]  /*11010*/  ISETP.GE.OR P0, PT, R5, R32, P0 ;  /* 0x000000200500720c */ /* 0x000fce0000706670 */
[----:B0-----:R0:W-:Y:S06]  /*11020*/  @!P2 ST.E desc[UR42][R44.64], R40 ;  /* 0x000000282c00a985 */ /* 0x0011ec000c10192a */
[----:B---3--:R1:W-:Y:S04]  /*11030*/  @!P0 ST.E desc[UR42][R46.64], R41 ;  /* 0x000000292e008985 */ /* 0x0083e8000c10192a */
[----:B------:R2:W5:Y:S01]  /*11040*/  LD.E.128 R4, desc[UR42][R20.64] ;  /* 0x0000002a14047980 */ /* 0x000562000c101d00 */
[C---:B0-----:R-:W-:Y:S01]  /*11050*/  IMAD R45, R42.reuse, UR5, R43 ;  /* 0x000000052a2d7c24 */ /* 0x041fe2000f8e022b */
[----:B-1----:R-:W0:Y:S01]  /*11060*/  @P1 LDC R47, c[0x0][0xbf0] ;  /* 0x0002fc00ff2f1b82 */ /* 0x002e220000000800 */
[----:B------:R-:W-:Y:S01]  /*11070*/  IMAD.WIDE.U32 R42, R42, UR4, RZ ;  /* 0x000000042a2a7c25 */ /* 0x000fe2000f8e00ff */
[----:B------:R-:W-:Y:S01]  /*11080*/  ULDC.64 UR4, c[0x0][0xae8] ;  /* 0x0002ba0000047ab9 */ /* 0x000fe20000000a00 */
[----:B------:R-:W5:Y:S02]  /*11090*/  LD.E.128 R8, desc[UR42][R8.64] ;  /* 0x0000002a08087980 */ /* 0x000f64000c101d00 */
[----:B------:R-:W-:Y:S01]  /*110a0*/  IMAD R40, R54, 0x60, R53 ;  /* 0x0000006036287824 */ /* 0x000fe200078e0235 */
[----:B--2---:R-:W-:Y:S01]  /*110b0*/  MOV R20, R42 ;  /* 0x0000002a00147202 */ /* 0x004fe20000000f00 */
[----:B------:R-:W-:Y:S01]  /*110c0*/  IMAD.IADD R21, R43, 0x1, R45 ;  /* 0x000000012b157824 */ /* 0x000fe200078e022d */
[----:B------:R-:W5:Y:S01]  /*110d0*/  LD.E.128 R12, desc[UR42][R12.64] ;  /* 0x0000002a0c0c7980 */ /* 0x000f62000c101d00 */
[----:B------:R-:W-:-:S02]  /*110e0*/  IMAD R49, R49, UR4, RZ ;  /* 0x0000000431317c24 */ /* 0x000fc4000f8e02ff */
[----:B------:R-:W-:Y:S01]  /*110f0*/  IMAD R42, R52, 0xc0, R40 ;  /* 0x000000c0342a7824 */ /* 0x000fe200078e0228 */
[----:B------:R-:W5:Y:S01]  /*11100*/  LD.E.128 R24, desc[UR42][R24.64] ;  /* 0x0000002a18187980 */ /* 0x000f62000c101d00 */
[C---:B------:R-:W-:Y:S02]  /*11110*/  IMAD R49, R78.reuse, UR5, R49 ;  /* 0x000000054e317c24 */ /* 0x040fe4000f8e0231 */
[----:B------:R-:W-:Y:S01]  /*11120*/  IMAD.WIDE.U32 R20, R78, UR4, R20 ;  /* 0x000000044e147c25 */ /* 0x000fe2000f8e0014 */
[----:B------:R-:W-:Y:S01]  /*11130*/  ULDC.64 UR4, c[0x0][0xaf0] ;  /* 0x0002bc0000047ab9 */ /* 0x000fe20000000a00 */
[----:B------:R-:W5:Y:S02]  /*11140*/  LD.E.128 R28, desc[UR42][R28.64] ;  /* 0x0000002a1c1c7980 */ /* 0x000f64000c101d00 */
[----:B------:R-:W-:Y:S02]  /*11150*/  @P1 IMAD.HI.U32 R40, R42, R51, RZ ;  /* 0x000000332a281227 */ /* 0x000fe400078e00ff */
[----:B------:R-:W5:Y:S02]  /*11160*/  LD.E.128 R36, desc[UR42][R36.64] ;  /* 0x0000002a24247980 */ /* 0x000f64000c101d00 */
[----:B------:R-:W-:-:S02]  /*11170*/  IMAD R43, R48, UR4, RZ ;  /* 0x00000004302b7c24 */ /* 0x000fc4000f8e02ff */
[----:B------:R-:W-:Y:S01]  /*11180*/  IMAD.IADD R21, R21, 0x1, R49 ;  /* 0x0000000115157824 */ /* 0x000fe200078e0231 */
[----:B------:R-:W-:Y:S01]  /*11190*/  @!PT LDS RZ, [RZ] ;  /* 0x00000000fffff984 */ /* 0x000fe20000000800 */
[----:B------:R-:W-:Y:S01]  /*111a0*/  @!PT LDS RZ, [RZ] ;  /* 0x00000000fffff984 */ /* 0x000fe20000000800 */
[----:B------:R-:W-:Y:S01]  /*111b0*/  @!PT LDS RZ, [RZ] ;  /* 0x00000000fffff984 */ /* 0x000fe20000000800 */
[----:B------:R-:W-:Y:S01]  /*111c0*/  @!PT LDS RZ, [RZ] ;  /* 0x00000000fffff984 */ /* 0x000fe20000000800 */
[----:B------:R1:W-:Y:S06]  /*111d0*/  MEMBAR.ALL.CTA ;  /* 0x0000000000007992 */ /* 0x0003ec0000008000 */
[----:B-1----:R-:W1:Y:S01]  /*111e0*/  FENCE.VIEW.ASYNC.S ;  /* 0x00000000000073c6 */ /* 0x002e620000000000 */
[----:B------:R-:W-:Y:S01]  /*111f0*/  IMAD.MOV.U32 R41, RZ, RZ, R42 ;  /* 0x000000ffff297224 */ /* 0x000fe200078e002a */
[----:B0-----:R-:W-:Y:S01]  /*11200*/  @P1 SHF.R.U32.HI R41, RZ, R47, R40 ;  /* 0x0000002fff291219 */ /* 0x001fe20000011628 */
[----:B------:R-:W-:-:S02]  /*11210*/  IMAD R43, R50, UR5, R43 ;  /* 0x00000005322b7c24 */ /* 0x000fc4000f8e022b */
[----:B------:R-:W-:Y:S01]  /*11220*/  IMAD.WIDE.U32 R50, R50, UR4, R20 ;  /* 0x0000000432327c25 */ /* 0x000fe2000f8e0014 */
[--C-:B------:R-:W-:Y:S01]  /*11230*/  SHF.R.S32.HI R20, RZ, 0x1f, R41.reuse ;  /* 0x0000001fff147819 */ /* 0x100fe20000011429 */
[----:B------:R-:W-:Y:S02]  /*11240*/  ULDC.64 UR4, c[0x0][0xae0] ;  /* 0x0002b80000047ab9 */ /* 0x000fe40000000a00 */
[----:B------:R-:W-:Y:S02]  /*11250*/  IMAD.MOV R40, RZ, RZ, -R41 ;  /* 0x000000ffff287224 */ /* 0x000fe400078e0a29 */
[----:B------:R-:W-:Y:S02]  /*11260*/  IMAD R20, R20, UR4, RZ ;  /* 0x0000000414147c24 */ /* 0x000fe4000f8e02ff */
[----:B------:R-:W-:Y:S02]  /*11270*/  IMAD.IADD R51, R51, 0x1, R43 ;  /* 0x0000000133337824 */ /* 0x000fe400078e022b */
[----:B------:R-:W-:-:S02]  /*11280*/  IMAD R3, R3, R40, R42 ;  /* 0x0000002803037224 */ /* 0x000fc400078e022a */
[C---:B------:R-:W-:Y:S02]  /*11290*/  IMAD R43, R41.reuse, UR5, R20 ;  /* 0x00000005292b7c24 */ /* 0x040fe4000f8e0214 */
[----:B------:R-:W-:Y:S01]  /*112a0*/  IMAD.WIDE.U32 R20, R41, UR4, R50 ;  /* 0x0000000429147c25 */ /* 0x000fe2000f8e0032 */
        /* <DEDUP_REMOVED lines=9> */
[----:B------:R-:W-:-:S03]  /*11340*/  IMAD R49, R52, 0xc0, R53 ;  /* 0x000000c034317824 */ /* 0x000fc600078e0235 */
[----:B------:R-:W-:Y:S02]  /*11350*/  LEA.HI.X R47, R20, UR5, R21, 0x1, P0 ;  /* 0x00000005142f7c11 */ /* 0x000fe400080f0c15 */
[----:B------:R-:W-:Y:S01]  /*11360*/  ISETP.GE.AND P0, PT, R49, R32, PT ;  /* 0x000000203100720c */ /* 0x000fe20003f06270 */
[----:B------:R-:W-:Y:S02]  /*11370*/  VIADD R3, R2, 0x2d820 ;  /* 0x0002d82002037836 */ /* 0x000fe40000000000 */
[----:B------:R-:W-:-:S03]  /*11380*/  VIADD R53, R0, 0x40 ;  /* 0x0000004000357836 */ /* 0x000fc60000000000 */
[----:B------:R-:W-:Y:S01]  /*11390*/  PRMT R3, RZ, 0x654, R3 ;  /* 0x00000654ff037816 */ /* 0x000fe20000000003 */
[----:B------:R-:W-:Y:S01]  /*113a0*/  VIADD R51, R0, 0x20 ;  /* 0x0000002000337836 */ /* 0x000fe20000000000 */
[----:B-1----:R0:W1:Y:S02]  /*113b0*/  SHFL.IDX PT, R40, R46, RZ, 0x1c1f ;  /* 0x001c1fff2e287589 */ /* 0x00206400000e0000 */
[----:B------:R0:W-:Y:S02]  /*113c0*/  SYNCS.ARRIVE.TRANS64.RED.A1T0 RZ, [R3+URZ], RZ ;  /* 0x000000ff03ff79a7 */ /* 0x0001e4000810043f */
[----:B------:R0:W2:Y:S01]  /*113d0*/  SHFL.IDX PT, R41, R47, RZ, 0x1c1f ;  /* 0x001c1fff2f297589 */ /* 0x0000a200000e0000 */
[----:B------:R-:W-:Y:S02]  /*113e0*/  SHF.R.S32.HI R48, RZ, 0x1f, R53 ;  /* 0x0000001fff307819 */ /* 0x000fe40000011435 */
        /* <DEDUP_REMOVED lines=14> */
.L_x_10530:
[----:B------:R-:W-:Y:S05]  /*114d0*/  BSYNC B1 ;  /* 0x0000000000017941 */ /* 0x000fea0003800000 */
.L_x_10529:
[----:B0-----:R-:W-:Y:S01]  /*114e0*/  IADD3 R3, R49, 0x60, RZ ;  /* 0x0000006031037810 */ /* 0x001fe20007ffe0ff */
[----:B---3-5:R0:W3:Y:S03]  /*114f0*/  SHFL.IDX PT, R7, R47, 0x1, 0x1c1f ;  /* 0x003c1f002f077f89 */ /* 0x0280e600000e0000 */
[----:B------:R-:W-:Y:S01]  /*11500*/  ISETP.GE.AND P0, PT, R3, R32, PT ;  /* 0x000000200300720c */ /* 0x000fe20003f06270 */
[----:B------:R0:W4:-:S12]  /*11510*/  SHFL.IDX PT, R6, R46, 0x1, 0x1c1f ;  /* 0x003c1f002e067f89 */ /* 0x00011800000e0000 */
[----:B0-----:R-:W-:Y:S05]  /*11520*/  @P0 BRA `(.L_x_10531) ;  /* 0x0000000800e40947 */ /* 0x001fea0003800000 */
[----:B------:R-:W-:Y:S02]  /*11530*/  ULDC UR4, c[0x0][0xac8] ;  /* 0x0002b20000047ab9 */ /* 0x000fe40000000800 */
[----:B------:R-:W-:Y:S02]  /*11540*/  ISETP.GE.AND P2, PT, R51, UR4, PT ;  /* 0x0000000433007c0c */ /* 0x000fe4000bf46270 */
[----:B------:R-:W-:-:S11]  /*11550*/  ISETP.GE.AND P1, PT, R0, UR4, PT ;  /* 0x0000000400007c0c */ /* 0x000fd6000bf26270 */
[C---:B----4-:R-:W-:Y:S02]  /*11560*/  @!P2 LEA R12, P0, R51.reuse, R6, 0x1 ;  /* 0x00000006330ca211 */ /* 0x050fe400078008ff */
[----:B---3--:R-:W-:Y:S02]  /*11570*/  @!P1 IMAD.WIDE R4, R0, 0x2, R6 ;  /* 0x0000000200049825 */ /* 0x008fe400078e0206 */
        /* <DEDUP_REMOVED lines=9> */
.L_x_10527:
[----:B------:R-:W2:Y:S01]  /*11610*/  LDL.LU R6, [R1+0x58] ;  /* 0x0000580001067983 */ /* 0x000ea20000300800 */
[----:B------:R-:W-:Y:S01]  /*11620*/  ULDC.64 UR4, c[0x0][0xc00] ;  /* 0x0003000000047ab9 */ /* 0x000fe20000000a00 */
[----:B------:R-:W-:Y:S01]  /*11630*/  IMAD.MOV.U32 R0, RZ, RZ, RZ ;  /* 0x000000ffff007224 */ /* 0x000fe200078e00ff */
[----:B------:R-:W3:Y:S01]  /*11640*/  LDC R21, c[0x0][0xbe8] ;  /* 0x0002fa00ff157b82 */ /* 0x000ee20000000800 */
[----:B------:R-:W4:Y:S01]  /*11650*/  LDL.LU R3, [R1+0x5c] ;  /* 0x00005c0001037983 */ /* 0x000f220000300800 */
[----:B------:R-:W-:-:S04]  /*11660*/  ISETP.NE.U32.AND P0, PT, RZ, UR4, PT ;  /* 0x00000004ff007c0c */ /* 0x000fc8000bf05070 */
[----:B------:R-:W-:Y:S02]  /*11670*/  ISETP.NE.AND.EX P0, PT, RZ, UR5, PT, P0 ;  /* 0x00000005ff007c0c */ /* 0x000fe4000bf05300 */
[----:B--2---:R-:W-:-:S04]  /*11680*/  IADD3 R4, P1, R6, UR4, RZ ;  /* 0x0000000406047c10 */ /* 0x004fc8000ff3e0ff */
[----:B----4-:R-:W-:Y:S01]  /*11690*/  IADD3.X R5, R3, UR5, RZ, P1, !PT ;  /* 0x0000000503057c10 */ /* 0x010fe20008ffe4ff */
[----:B------:R-:W-:Y:S02]  /*116a0*/  ULDC.64 UR4, c[0x0][0xc08] ;  /* 0x0003020000047ab9 */ /* 0x000fe40000000a00 */
[----:B------:R-:W-:-:S04]  /*116b0*/  ISETP.NE.U32.AND P1, PT, RZ, UR4, PT ;  /* 0x00000004ff007c0c */ /* 0x000fc8000bf25070 */
[----:B------:R2:W5:Y:S01]  /*116c0*/  @P0 LDG.E R0, desc[UR42][R4.64] ;  /* 0x0000002a04000981 */ /* 0x000562000c1e1900 */
[----:B------:R-:W-:Y:S01]  /*116d0*/  ISETP.NE.AND.EX P1, PT, RZ, UR5, PT, P1 ;  /* 0x00000005ff007c0c */ /* 0x000fe2000bf25310 */
[----:B------:R-:W4:-:S12]  /*116e0*/  S2R R9, SR_TID.X ;  /* 0x0000000000097919 */ /* 0x000f180000002100 */
[----:B------:R-:W-:Y:S01]  /*116f0*/  @P1 IADD3 R6, P2, R6, UR4, RZ ;  /* 0x0000000406061c10 */ /* 0x000fe2000ff5e0ff */
[----:B------:R-:W-:Y:S02]  /*11700*/  ULDC UR4, c[0x0][0xa88] ;  /* 0x0002a20000047ab9 */ /* 0x000fe40000000800 */
[----:B------:R-:W-:Y:S01]  /*11710*/  IMAD.U32 R8, RZ, RZ, UR4 ;  /* 0x00000004ff087e24 */ /* 0x000fe2000f8e00ff */
[----:B------:R-:W-:-:S05]  /*11720*/  @P1 IADD3.X R7, R3, UR5, RZ, P2, !PT ;  /* 0x0000000503071c10 */ /* 0x000fca00097fe4ff */
[----:B------:R2:W5:Y:S01]  /*11730*/  @P1 LDG.E R8, desc[UR42][R6.64] ;  /* 0x0000002a06081981 */ /* 0x000562000c1e1900 */
[----:B---3--:R-:W-:Y:S01]  /*11740*/  ISETP.NE.AND P2, PT, R21, 0x1, PT ;  /* 0x000000011500780c */ /* 0x008fe20003f45270 */
[----:B----4-:R-:W-:-:S12]  /*11750*/  VIADD R28, R9, 0xffffff80 ;  /* 0xffffff80091c7836 */ /* 0x010fd80000000000 */
[----:B------:R-:W3:Y:S01]  /*11760*/  @P2 LDC R20, c[0x0][0xbec] ;  /* 0x0002fb00ff142b82 */ /* 0x000ee20000000800 */
[----:B------:R-:W-:-:S07]  /*11770*/  ISETP.GE.AND P3, PT, R28, 0xc0, PT ;  /* 0x000000c01c00780c */ /* 0x000fce0003f66270 */
[----:B------:R-:W4:Y:S01]  /*11780*/  @P2 LDC R25, c[0x0][0xbf0] ;  /* 0x0002fc00ff192b82 */ /* 0x000f220000000800 */
[----:B--2---:R-:W-:Y:S05]  /*11790*/  @P1 BRA `(.L_x_10532) ;  /* 0x0000000000101947 */ /* 0x004fea0003800000 */
[----:B------:R-:W-:Y:S05]  /*117a0*/  @!P0 BRA `(.L_x_10532) ;  /* 0x00000000000c8947 */ /* 0x000fea0003800000 */
[----:B------:R-:W2:Y:S04]  /*117b0*/  LDG.E R3, desc[UR42][R4.64] ;  /* 0x0000002a04037981 */ /* 0x000ea8000c1e1900 */
[----:B-----5:R-:W2:Y:S02]  /*117c0*/  LDG.E R8, desc[UR42][R4.64+0x4] ;  /* 0x0000042a04087981 */ /* 0x020ea4000c1e1900 */
[----:B--2---:R-:W-:-:S07]  /*117d0*/  IMAD.IADD R8, R8, 0x1, -R3 ;  /* 0x0000000108087824 */ /* 0x004fce00078e0a03 */
.L_x_10532:
[----:B------:R-:W2:Y:S04]  /*117e0*/  LDL.LU R4, [R1+0x60] ;  /* 0x0000600001047983 */ /* 0x000ea80000300800 */
[----:B------:R-:W3:Y:S04]  /*117f0*/  LDL.LU R3, [R1+0x6c] ;  /* 0x00006c0001037983 */ /* 0x000ee80000300800 */
[----:B------:R-:W4:Y:S04]  /*11800*/  LDL R24, [R1+0x54] ;  /* 0x0000540001187983 */ /* 0x000f280000100800 */
[----:B------:R0:W5:Y:S01]  /*11810*/  LDL R26, [R1+0x64] ;  /* 0x00006400011a7983 */ /* 0x0001620000100800 */
[----:B------:R-:W-:Y:S01]  /*11820*/  BSSY B1, `(.L_x_10533) ;  /* 0x000002d000017945 */ /* 0x000fe20003800000 */
[----:B-----5:R-:W-:-:S02]  /*11830*/  SHF.R.S32.HI R11, RZ, 0x1f, R0 ;  /* 0x0000001fff0b7819 */ /* 0x020fc40000011400 */
[----:B--2---:R-:W-:Y:S02]  /*11840*/  SEL R13, R4, RZ, !P0 ;  /* 0x000000ff040d7207 */ /* 0x004fe40004000000 */
[----:B---3--:R-:W-:Y:S02]  /*11850*/  SEL R12, R3, RZ, !P0 ;  /* 0x000000ff030c7207 */ /* 0x008fe40004000000 */
[----:B----4-:R-:W-:Y:S01]  /*11860*/  SHF.R.S32.HI R10, RZ, 0x1f, R24 ;  /* 0x0000001fff0a7819 */ /* 0x010fe20000011418 */
[----:B0-----:R-:W-:Y:S06]  /*11870*/  @P3 BRA `(.L_x_10534) ;  /* 0x00000000009c3947 */ /* 0x001fec0003800000 */
[----:B------:R-:W0:Y:S01]  /*11880*/  LDC R14, c[0x0][0xbe8] ;  /* 0x0002fa00ff0e7b82 */ /* 0x000e220000000800 */
[----:B------:R-:W-:-:S05]  /*11890*/  IMAD R3, R26, 0xc0, R9 ;  /* 0x000000c01a037824 */ /* 0x000fca00078e0209 */
[----:B------:R-:W-:Y:S01]  /*118a0*/  IADD3 R9, R3, -0x80, RZ ;  /* 0xffffff8003097810 */ /* 0x000fe20007ffe0ff */
[----:B0-----:R-:W-:-:S05]  /*118b0*/  IMAD R4, R8, R14, RZ ;  /* 0x0000000e08047224 */ /* 0x001fca00078e02ff */
        /* <DEDUP_REMOVED lines=9> */
[----:B------:R-:W0:Y:S01]  /*11950*/  @P0 LDC R6, c[0x0][0xbec] ;  /* 0x0002fb00ff060b82 */ /* 0x000e220000000800 */
[----:B------:R-:W-:Y:S01]  /*11960*/  IMAD R7, R24, UR5, R7 ;  /* 0x0000000518077c24 */ /* 0x000fe2000f8e0207 */
[----:B------:R-:W-:-:S03]  /*11970*/  ULDC.64 UR4, c[0x0][0xb98] ;  /* 0x0002e60000047ab9 */ /* 0x000fc60000000a00 */
[----:B------:R-:W-:-:S03]  /*11980*/  IMAD.IADD R5, R5, 0x1, R7 ;  /* 0x0000000105057824 */ /* 0x000fc600078e0207 */
[----:B------:R-:W2:Y:S01]  /*11990*/  @P0 LDC R15, c[0x0][0xbf0] ;  /* 0x0002fc00ff0f0b82 */ /* 0x000ea20000000800 */
[----:B------:R-:W-:-:S04]  /*119a0*/  IMAD.WIDE.U32 R4, R13, UR4, R4 ;  /* 0x000000040d047c25 */ /* 0x000fc8000f8e0004 */
[----:B0-----:R-:W-:-:S05]  /*119b0*/  @P0 IMAD.HI.U32 R6, R9, R6, RZ ;  /* 0x0000000609060227 */ /* 0x001fca00078e00ff */
[----:B--2---:R-:W-:Y:S01]  /*119c0*/  @P0 SHF.R.U32.HI R3, RZ, R15, R6 ;  /* 0x0000000fff030219 */ /* 0x004fe20000011606 */
        /* <DEDUP_REMOVED lines=18> */
.L_x_10534:
[----:B------:R-:W-:Y:S05]  /*11af0*/  BSYNC B1 ;  /* 0x0000000000017941 */ /* 0x000fea0003800000 */
.L_x_10533:
[--C-:B------:R-:W-:Y:S01]  /*11b00*/  SHF.R.S32.HI R14, RZ, 0x1f, R28.reuse ;  /* 0x0000001fff0e7819 */ /* 0x100fe2000001141c */
[----:B------:R-:W-:Y:S01]  /*11b10*/  ULDC.64 UR4, c[0x0][0xaa0] ;  /* 0x0002a80000047ab9 */ /* 0x000fe20000000a00 */
[----:B------:R-:W-:Y:S01]  /*11b20*/  SHF.R.S32.HI R27, RZ, 0x1f, R28 ;  /* 0x0000001fff1b7819 */ /* 0x000fe2000001141c */
[----:B0-----:R-:W-:Y:S01]  /*11b30*/  IMAD R3, R11, UR4, RZ ;  /* 0x000000040b037c24 */ /* 0x001fe2000f8e02ff */
[-C--:B------:R-:W-:Y:S01]  /*11b40*/  LEA.HI R14, R14, R28.reuse, RZ, 0x2 ;  /* 0x0000001c0e0e7211 */ /* 0x080fe200078f10ff */
[----:B------:R-:W-:Y:S01]  /*11b50*/  IMAD.WIDE.U32 R4, R0, UR4, RZ ;  /* 0x0000000400047c25 */ /* 0x000fe2000f8e00ff */
[----:B------:R-:W-:Y:S02]  /*11b60*/  LEA.HI R27, R27, R28, RZ, 0x2 ;  /* 0x0000001c1b1b7211 */ /* 0x000fe400078f10ff */
[----:B------:R-:W-:Y:S01]  /*11b70*/  LOP3.LUT R14, R14, 0xfffffffc, RZ, 0xc0, !PT ;  /* 0xfffffffc0e0e7812 */ /* 0x000fe200078ec0ff */
[----:B------:R-:W-:Y:S01]  /*11b80*/  IMAD R3, R0, UR5, R3 ;  /* 0x0000000500037c24 */ /* 0x000fe2000f8e0203 */
[----:B------:R-:W-:Y:S01]  /*11b90*/  SHF.R.S32.HI R27, RZ, 0x2, R27 ;  /* 0x00000002ff1b7819 */ /* 0x000fe2000001141b */
[----:B------:R-:W-:-:S02]  /*11ba0*/  ULDC.64 UR4, c[0x0][0xae8] ;  /* 0x0002ba0000047ab9 */ /* 0x000fc40000000a00 */
[----:B------:R-:W-:Y:S02]  /*11bb0*/  IMAD.IADD R14, R28, 0x1, -R14 ;  /* 0x000000011c0e7824 */ /* 0x000fe400078e0a0e */
[----:B------:R-:W-:Y:S02]  /*11bc0*/  IMAD.IADD R5, R5, 0x1, R3 ;  /* 0x0000000105057824 */ /* 0x000fe400078e0203 */
[----:B------:R-:W-:Y:S02]  /*11bd0*/  IMAD R0, R14, 0x60, R27 ;  /* 0x000000600e007824 */ /* 0x000fe400078e021b */
[----:B------:R-:W-:Y:S02]  /*11be0*/  IMAD R6, R10, UR4, RZ ;  /* 0x000000040a067c24 */ /* 0x000fe4000f8e02ff */
[----:B------:R-:W-:Y:S02]  /*11bf0*/  IMAD R9, R26, 0xc0, R0 ;  /* 0x000000c01a097824 */ /* 0x000fe400078e0200 */
[----:B------:R-:W-:-:S02]  /*11c00*/  IMAD R7, R24, UR5, R6 ;  /* 0x0000000518077c24 */ /* 0x000fc4000f8e0206 */
[----:B------:R-:W-:Y:S01]  /*11c10*/  @P2 IMAD.HI.U32 R0, R9, R20, RZ ;  /* 0x0000001409002227 */ /* 0x000fe200078e00ff */
[----:B------:R-:W-:-:S03]  /*11c20*/  MOV R3, R9 ;  /* 0x0000000900037202 */ /* 0x000fc60000000f00 */
[----:B------:R-:W-:Y:S01]  /*11c30*/  IMAD.WIDE.U32 R4, R24, UR4, R4 ;  /* 0x0000000418047c25 */ /* 0x000fe2000f8e0004 */
[----:B------:R-:W-:Y:S01]  /*11c40*/  ULDC.64 UR4, c[0x0][0xaf0] ;  /* 0x0002bc0000047ab9 */ /* 0x000fe20000000a00 */
[----:B------:R-:W-:Y:S02]  /*11c50*/  @P2 SHF.R.U32.HI R3, RZ, R25, R0 ;  /* 0x00000019ff032219 */ /* 0x000fe40000011600 */
        /* <DEDUP_REMOVED lines=15> */
[----:B------:R-:W-:Y:S01]  /*11d50*/  SHF.L.U32 R9, R14, 0x3, RZ ;  /* 0x000000030e097819 */ /* 0x000fe200000006ff */
[----:B------:R-:W-:Y:S02]  /*11d60*/  IMAD R0, R0, UR4, RZ ;  /* 0x0000000400007c24 */ /* 0x000fe4000f8e02ff */
[----:B------:R-:W-:-:S04]  /*11d70*/  IMAD.WIDE.U32 R4, R7, UR4, R4 ;  /* 0x0000000407047c25 */ /* 0x000fc8000f8e0004 */
[----:B------:R-:W-:Y:S01]  /*11d80*/  IMAD R3, R7, UR5, R0 ;  /* 0x0000000507037c24 */ /* 0x000fe2000f8e0200 */
[----:B------:R-:W-:Y:S01]  /*11d90*/  ULDC.64 UR4, c[0x0][0xa80] ;  /* 0x0002a00000047ab9 */ /* 0x000fe20000000a00 */
[----:B------:R-:W-:Y:S01]  /*11da0*/  VIADD R10, R9, 0x20 ;  /* 0x00000020090a7836 */ /* 0x000fe20000000000 */
[C---:B------:R-:W-:Y:S01]  /*11db0*/  LEA R0, P0, R4.reuse, UR4, 0x1 ;  /* 0x0000000404007c11 */ /* 0x040fe2000f8008ff */
[----:B------:R-:W-:Y:S01]  /*11dc0*/  IMAD.IADD R3, R5, 0x1, R3 ;  /* 0x0000000105037824 */ /* 0x000fe200078e0203 */
[----:B------:R-:W-:Y:S01]  /*11dd0*/  UMOV UR4, 0xffffffff ;  /* 0xffffffff00047882 */ /* 0x000fe20000000000 */
[----:B------:R-:W-:Y:S01]  /*11de0*/  VIADD R7, R9, 0x40 ;  /* 0x0000004009077836 */ /* 0x000fe20000000000 */
[----:B------:R-:W-:Y:S02]  /*11df0*/  SHF.R.S32.HI R20, RZ, 0x1f, R10 ;  /* 0x0000001fff147819 */ /* 0x000fe4000001140a */
[----:B------:R-:W-:Y:S02]  /*11e00*/  LEA.HI.X R4, R4, UR5, R3, 0x1, P0 ;  /* 0x0000000504047c11 */ /* 0x000fe400080f0c03 */
[----:B------:R-:W-:Y:S01]  /*11e10*/  SHF.R.S32.HI R24, RZ, 0x1f, R7 ;  /* 0x0000001fff187819 */ /* 0x000fe20000011407 */
[----:B------:R-:W-:Y:S06]  /*11e20*/  BRA.DIV UR4, `(.L_x_10535) ;  /* 0x0000007604d87947 */ /* 0x000fec000b800000 */
[----:B------:R0:W2:Y:S04]  /*11e30*/  SHFL.IDX PT, R3, R4, RZ, 0x1c1f ;  /* 0x001c1fff04037589 */ /* 0x0000a800000e0000 */
[----:B------:R0:W3:Y:S02]  /*11e40*/  SHFL.IDX PT, R14, R0, RZ, 0x1c1f ;  /* 0x001c1fff000e7589 */ /* 0x0000e400000e0000 */
.L_x_10697:
[----:B------:R-:W-:Y:S01]  /*11e50*/  IMAD R21, R8, R21, RZ ;  /* 0x0000001508157224 */ /* 0x000fe200078e02ff */
[----:B------:R-:W-:Y:S01]  /*11e60*/  BSSY B1, `(.L_x_10536) ;  /* 0x0000011000017945 */ /* 0x000fe20003800000 */
[----:B------:R-:W-:-:S05]  /*11e70*/  IMAD R6, R26, 0xc0, R27 ;  /* 0x000000c01a067824 */ /* 0x000fca00078e021b */
[----:B------:R-:W-:-:S13]  /*11e80*/  ISETP.GE.AND P0, PT, R6, R21, PT ;  /* 0x000000150600720c */ /* 0x000fda0003f06270 */
[----:B------:R-:W-:Y:S05]  /*11e90*/  @P0 BRA `(.L_x_10537) ;  /* 0x0000000000340947 */ /* 0x000fea0003800000 */
[----:B------:R-:W-:Y:S02]  /*11ea0*/  ULDC UR4, c[0x0][0xac8] ;  /* 0x0002b20000047ab9 */ /* 0x000fe40000000800 */
[----:B------:R-:W-:Y:S02]  /*11eb0*/  ISETP.GE.AND P2, PT, R9, UR4, PT ;  /* 0x0000000409007c0c */ /* 0x000fe4000bf46270 */
[----:B------:R-:W-:Y:S02]  /*11ec0*/  ISETP.GE.AND P3, PT, R10, UR4, PT ;  /* 0x000000040a007c0c */ /* 0x000fe4000bf66270 */
[----:B------:R-:W-:-:S09]  /*11ed0*/  ISETP.GE.AND P4, PT, R7, UR4, PT ;  /* 0x0000000407007c0c */ /* 0x000fd2000bf86270 */
[----:B--2---:R-:W-:Y:S02]  /*11ee0*/  @!P2 IMAD.MOV.U32 R15, RZ, RZ, R3 ;  /* 0x000000ffff0fa224 */ /* 0x004fe400078e0003 */
[CC--:B---3--:R-:W-:Y:S02]  /*11ef0*/  @!P3 LEA R26, P0, R10.reuse, R14.reuse, 0x1 ;  /* 0x0000000e0a1ab211 */ /* 0x0c8fe400078008ff */
[----:B------:R-:W-:Y:S01]  /*11f00*/  @!P4 LEA R28, P1, R7, R14, 0x1 ;  /* 0x0000000e071cc211 */ /* 0x000fe200078208ff */
[----:B------:R-:W-:Y:S01]  /*11f10*/  @!P2 IMAD.WIDE R12, R9, 0x2, R14 ;  /* 0x00000002090ca825 */ /* 0x000fe200078e020e */
[-C--:B------:R-:W-:Y:S02]  /*11f20*/  @!P3 LEA.HI.X R27, R10, R3.reuse, R20, 0x1, P0 ;  /* 0x000000030a1bb211 */ /* 0x080fe400000f0c14 */
[----:B------:R-:W-:Y:S02]  /*11f30*/  @!P4 LEA.HI.X R29, R7, R3, R24, 0x1, P1 ;  /* 0x00000003071dc211 */ /* 0x000fe400008f0c18 */
[----:B------:R4:W-:Y:S04]  /*11f40*/  @!P2 ST.E.128 desc[UR42][R12.64], RZ ;  /* 0x000000ff0c00a985 */ /* 0x0009e8000c101d2a */
[----:B------:R4:W-:Y:S04]  /*11f50*/  @!P3 ST.E.128 desc[UR42][R26.64], RZ ;  /* 0x000000ff1a00b985 */ /* 0x0009e8000c101d2a */
[----:B------:R4:W-:Y:S02]  /*11f60*/  @!P4 ST.E.128 desc[UR42][R28.64], RZ ;  /* 0x000000ff1c00c985 */ /* 0x0009e4000c101d2a */
.L_x_10537:
[----:B------:R-:W-:Y:S05]  /*11f70*/  BSYNC B1 ;  /* 0x0000000000017941 */ /* 0x000fea0003800000 */
.L_x_10536:
[----:B------:R-:W-:-:S03]  /*11f80*/  UMOV UR4, 0xffffffff ;  /* 0xffffffff00047882 */ /* 0x000fc60000000000 */
[----:B------:R-:W-:Y:S05]  /*11f90*/  BRA.DIV UR4, `(.L_x_10538) ;  /* 0x0000007604b07947 */ /* 0x000fea000b800000 */
[----:B--2---:R2:W0:Y:S04]  /*11fa0*/  SHFL.IDX PT, R3, R4, 0x1, 0x1c1f ;  /* 0x003c1f0004037f89 */ /* 0x00442800000e0000 */
[----:B---3--:R2:W3:Y:S02]  /*11fb0*/  SHFL.IDX PT, R14, R0, 0x1, 0x1c1f ;  /* 0x003c1f00000e7f89 */ /* 0x0084e400000e0000 */
.L_x_10701:
[----:B0-2---:R-:W-:-:S04]  /*11fc0*/  IADD3 R0, R6, 0x60, RZ ;  /* 0x0000006006007810 */ /* 0x005fc80007ffe0ff */
[----:B------:R-:W-:-:S13]  /*11fd0*/  ISETP.GE.AND P0, PT, R0, R21, PT ;  /* 0x000000150000720c */ /* 0x000fda0003f06270 */
[----:B------:R-:W-:Y:S05]  /*11fe0*/  @P0 BRA `(.L_x_10531) ;  /* 0x0000000000340947 */ /* 0x000fea0003800000 */
[----:B------:R-:W-:Y:S02]  /*11ff0*/  ULDC UR4, c[0x0][0xac8] ;  /* 0x0002b20000047ab9 */ /* 0x000fe40000000800 */
[----:B------:R-:W-:Y:S02]  /*12000*/  ISETP.GE.AND P2, PT, R9, UR4, PT ;  /* 0x0000000409007c0c */ /* 0x000fe4000bf46270 */
[----:B------:R-:W-:Y:S02]  /*12010*/  ISETP.GE.AND P3, PT, R10, UR4, PT ;  /* 0x000000040a007c0c */ /* 0x000fe4000bf66270 */
[----:B------:R-:W-:-:S09]  /*12020*/  ISETP.GE.AND P4, PT, R7, UR4, PT ;  /* 0x0000000407007c0c */ /* 0x000fd2000bf86270 */
[----:B------:R-:W-:Y:S02]  /*12030*/  @!P2 IMAD.MOV.U32 R15, RZ, RZ, R3 ;  /* 0x000000ffff0fa224 */ /* 0x000fe400078e0003 */
        /* <DEDUP_REMOVED lines=8> */
.L_x_10531:
[----:B------:R-:W-:Y:S05]  /*120c0*/  BSYNC B0 ;  /* 0x0000000000007941 */ /* 0x000fea0003800000 */
.L_x_10526:
[----:B------:R-:W-:Y:S02]  /*120d0*/  ULDC UR4, c[0x0][0xc3c] ;  /* 0x00030f0000047ab9 */ /* 0x000fe40000000800 */
[----:B-1----:R-:W-:-:S13]  /*120e0*/  ISETP.GE.AND P0, PT, R35, UR4, PT ;  /* 0x0000000423007c0c */ /* 0x002fda000bf06270 */
[----:B------:R-:W-:Y:S05]  /*120f0*/  @!P0 BRA `(.L_x_10539) ;  /* 0xfffffef000f48947 */ /* 0x000fea000383ffff */
[----:B------:R-:W-:Y:S05]  /*12100*/  BRA `(.L_x_10397) ;  /* 0x0000006800487947 */ /* 0x000fea0003800000 */
.L_x_10395:
        /* <DEDUP_REMOVED lines=16> */
.L_x_10540:
        /* <DEDUP_REMOVED lines=38> */
[----:B------:R-:W-:Y:S01]  /*12470*/  MOV R4, R3 ;  /* 0x0000000300047202 */ /* 0x000fe20000000f00 */
[----:B------:R-:W-:Y:S01]  /*12480*/  UMOV UR4, URZ ;  /* 0x0000003f00047c82 */ /* 0x000fe20008000000 */
[----:B------:R-:W-:Y:S01]  /*12490*/  ULDC UR7, c[0x0][0xc3c] ;  /* 0x00030f0000077ab9 */ /* 0x000fe20000000800 */
[----:B------:R-:W-:-:S05]  /*124a0*/  ULDC UR5, c[0x0][0xc38] ;  /* 0x00030e0000057ab9 */ /* 0x000fca0000000800 */
.L_x_10546:
        /* <DEDUP_REMOVED lines=12> */
.L_x_10545:
[----:B------:R-:W-:Y:S05]  /*12570*/  BSYNC B0 ;  /* 0x0000000000007941 */ /* 0x000fea0003800000 */
.L_x_10544:
        /* <DEDUP_REMOVED lines=21> */
.L_x_10542:
        /* <DEDUP_REMOVED lines=15> */
.L_x_10547:
        /* <DEDUP_REMOVED lines=28> */
.L_x_10543:
[----:B------:R-:W-:Y:S02]  /*12980*/  IMAD.MOV.U32 R17, RZ, RZ, RZ ;  /* 0x000000ffff117224 */ /* 0x000fe400078e00ff */
[----:B------:R-:W-:Y:S02]  /*12990*/  IMAD.U32 R16, RZ, RZ, UR6 ;  /* 0x00000006ff107e24 */ /* 0x000fe4000f8e00ff */
[----:B------:R-:W-:-:S07]  /*129a0*/  IMAD.MOV.U32 R18, RZ, RZ, RZ ;  /* 0x000000ffff127224 */ /* 0x000fce00078e00ff */
.L_x_10548:
[----:B------:R-:W-:-:S13]  /*129b0*/  ISETP.NE.AND P0, PT, R5, RZ, PT ;  /* 0x000000ff0500720c */ /* 0x000fda0003f05270 */
[----:B------:R-:W0:Y:S01]  /*129c0*/  @!P0 S2R R3, SR_CgaCtaId ;  /* 0x0000000000038919 */ /* 0x000e220000008800 */
[----:B------:R-:W-:-:S04]  /*129d0*/  @!P0 MOV R0, 0x400 ;  /* 0x0000040000008802 */ /* 0x000fc80000000f00 */
[----:B0-----:R-:W-:-:S05]  /*129e0*/  @!P0 LEA R0, R3, R0, 0x18 ;  /* 0x0000000003008211 */ /* 0x001fca00078ec0ff */
[----:B------:R0:W-:Y:S01]  /*129f0*/  @!P0 STS.128 [R0+0x2d8d0], R16 ;  /* 0x02d8d01000008388 */ /* 0x0001e20000000c00 */
[----:B------:R-:W-:Y:S06]  /*12a00*/  BAR.ARV 0x5, 0x200 ;  /* 0x0148000000007b1d */ /* 0x000fec0000002000 */
.L_x_10541:
[----:B0-----:R-:W-:Y:S01]  /*12a10*/  IMAD.MOV.U32 R0, RZ, RZ, 0x1 ;  /* 0x00000001ff007424 */ /* 0x001fe200078e00ff */
[----:B------:R-:W-:Y:S01]  /*12a20*/  ULDC UR4, c[0x0][0xc3c] ;  /* 0x00030f0000047ab9 */ /* 0x000fe20000000800 */
[----:B------:R-:W-:Y:S02]  /*12a30*/  MOV R26, RZ ;  /* 0x000000ff001a7202 */ /* 0x000fe40000000f00 */
[----:B-1----:R-:W-:Y:S01]  /*12a40*/  ISETP.GE.AND P0, PT, R19, UR4, PT ;  /* 0x0000000413007c0c */ /* 0x002fe2000bf06270 */
[----:B------:R0:W-:Y:S04]  /*12a50*/  STL [R1], R0 ;  /* 0x0000000001007387 */ /* 0x0001e80000100800 */
[----:B------:R0:W-:Y:S08]  /*12a60*/  STL [R1+0x48], RZ ;  /* 0x000048ff01007387 */ /* 0x0001f00000100800 */
[----:B0-----:R-:W-:Y:S05]  /*12a70*/  @P0 BRA `(.L_x_10549) ;  /* 0x0000005c00080947 */ /* 0x001fea0003800000 */
[----:B------:R-:W0:Y:S01]  /*12a80*/  S2R R7, SR_TID.X ;  /* 0x0000000000077919 */ /* 0x000e220000002100 */
[----:B------:R-:W1:Y:S01]  /*12a90*/  S2UR UR5, SR_CgaCtaId ;  /* 0x00000000000579c3 */ /* 0x000e620000008800 */
[----:B------:R-:W-:Y:S01]  /*12aa0*/  UMOV UR4, 0x400 ;  /* 0x0000040000047882 */ /* 0x000fe20000000000 */
[----:B------:R-:W-:Y:S01]  /*12ab0*/  BSSY B8, `(.L_x_10549) ;  /* 0x00005be000087945 */ /* 0x000fe20003800000 */
[----:B------:R-:W-:Y:S01]  /*12ac0*/  MOV R28, RZ ;  /* 0x000000ff001c7202 */ /* 0x000fe20000000f00 */
[----:B------:R-:W-:Y:S01]  /*12ad0*/  IMAD.MOV.U32 R26, RZ, RZ, RZ ;  /* 0x000000ffff1a7224 */ /* 0x000fe200078e00ff */
[----:B------:R-:W-:Y:S01]  /*12ae0*/  ULDC.64 UR40, c[0x0][0x198] ;  /* 0x0000660000287ab9 */ /* 0x000fe20000000a00 */
[----:B------:R-:W-:Y:S01]  /*12af0*/  ULOP3.LUT UR38, UR36, 0x2, URZ, 0xfc, !UPT ;  /* 0x0000000224267892 */ /* 0x000fe2000f8efc3f */
[----:B------:R-:W-:Y:S01]  /*12b00*/  ULDC UR37, c[0x0][0xc] ;  /* 0x0000030000257ab9 */ /* 0x000fe20000000800 */
[----:B-1----:R-:W-:-:S06]  /*12b10*/  ULEA UR4, UR5, UR4, 0x18 ;  /* 0x0000000405047291 */ /* 0x002fcc000f8ec03f */
[----:B------:R-:W-:Y:S01]  /*12b20*/  IMAD.U32 R22, RZ, RZ, UR4 ;  /* 0x00000004ff167e24 */ /* 0x000fe2000f8e00ff */
[C---:B0-----:R-:W-:Y:S01]  /*12b30*/  LOP3.LUT R6, R7.reuse, 0x7f, RZ, 0xc0, !PT ;  /* 0x0000007f07067812 */ /* 0x041fe200078ec0ff */
[----:B------:R-:W-:-:S04]  /*12b40*/  IMAD.SHL.U32 R0, R7, 0x8, RZ ;  /* 0x0000000807007824 */ /* 0x000fc800078e00ff */
[----:B------:R-:W-:Y:S01]  /*12b50*/  IMAD.SHL.U32 R4, R6, 0x8, RZ ;  /* 0x0000000806047824 */ /* 0x000fe200078e00ff */
[C---:B------:R-:W-:Y:S02]  /*12b60*/  LOP3.LUT R3, R0.reuse, 0x20, RZ, 0xc0, !PT ;  /* 0x0000002000037812 */ /* 0x040fe400078ec0ff */
[----:B------:R-:W-:Y:S02]  /*12b70*/  LOP3.LUT R2, R0, 0xd8, RZ, 0xc0, !PT ;  /* 0x000000d800027812 */ /* 0x000fe400078ec0ff */
[----:B------:R-:W-:Y:S01]  /*12b80*/  LOP3.LUT R3, R3, 0x300, R4, 0xf8, !PT ;  /* 0x0000030003037812 */ /* 0x000fe200078ef804 */
[----:B------:R-:W-:Y:S01]  /*12b90*/  IMAD.MOV.U32 R4, RZ, RZ, 0x1 ;  /* 0x00000001ff047424 */ /* 0x000fe200078e00ff */
[----:B------:R-:W-:Y:S02]  /*12ba0*/  LOP3.LUT R2, R2, 0x18, R7, 0x78, !PT ;  /* 0x0000001802027812 */ /* 0x000fe400078e7807 */
[----:B------:R-:W-:Y:S02]  /*12bb0*/  LOP3.LUT R0, R0, 0x18, RZ, 0xc0, !PT ;  /* 0x0000001800007812 */ /* 0x000fe400078ec0ff */
[----:B------:R-:W-:Y:S01]  /*12bc0*/  LOP3.LUT R5, R3, R2, RZ, 0xfc, !PT ;  /* 0x0000000203057212 */ /* 0x000fe200078efcff */
[----:B------:R-:W-:Y:S01]  /*12bd0*/  IMAD.SHL.U32 R2, R7, 0x20, RZ ;  /* 0x0000002007027824 */ /* 0x000fe200078e00ff */
[----:B------:R-:W-:-:S03]  /*12be0*/  SHF.R.U32.HI R3, RZ, 0x2, R6 ;  /* 0x00000002ff037819 */ /* 0x000fc60000011606 */
[----:B------:R-:W-:Y:S01]  /*12bf0*/  STL [R1+0x14], R5 ;  /* 0x0000140501007387 */ /* 0x000fe20000100800 */
[----:B------:R-:W-:-:S03]  /*12c00*/  LOP3.LUT R2, R2, 0x60, RZ, 0xc0, !PT ;  /* 0x0000006002027812 */ /* 0x000fc600078ec0ff */
[----:B------:R-:W-:Y:S04]  /*12c10*/  STL [R1+0x4], R4 ;  /* 0x0000040401007387 */ /* 0x000fe80000100800 */
[----:B------:R-:W-:Y:S04]  /*12c20*/  STL [R1+0x48], RZ ;  /* 0x000048ff01007387 */ /* 0x000fe80000100800 */
[----:B------:R0:W-:Y:S02]  /*12c30*/  STL [R1], R4 ;  /* 0x0000000401007387 */ /* 0x0001e40000100800 */
[----:B0-----:R-:W-:-:S02]  /*12c40*/  LOP3.LUT R4, R3, R2, RZ, 0xfc, !PT ;  /* 0x0000000203047212 */ /* 0x001fc400078efcff */
[C---:B------:R-:W-:Y:S02]  /*12c50*/  LOP3.LUT R3, R0.reuse, 0x20, RZ, 0xfc, !PT ;  /* 0x0000002000037812 */ /* 0x040fe400078efcff */
[----:B------:R-:W-:Y:S01]  /*12c60*/  LOP3.LUT R2, R0, 0x40, RZ, 0xfc, !PT ;  /* 0x0000004000027812 */ /* 0x000fe200078efcff */
[----:B------:R-:W-:-:S05]  /*12c70*/  IMAD R0, R5, 0x2, R22 ;  /* 0x0000000205007824 */ /* 0x000fca00078e0216 */
[----:B------:R0:W-:Y:S02]  /*12c80*/  STL [R1+0x30], R0 ;  /* 0x0000300001007387 */ /* 0x0001e40000100800 */
.L_x_10650:
[----:B01----:R-:W1:Y:S02]  /*12c90*/  LDC.64 R2, c[0x0][0xc88] ;  /* 0x00032200ff027b82 */ /* 0x003e640000000a00 */
[----:B-1----:R-:W-:-:S05]  /*12ca0*/  IMAD.WIDE R2, R19, 0x4, R2 ;  /* 0x0000000413027825 */ /* 0x002fca00078e0202 */
[----:B------:R-:W0:Y:S01]  /*12cb0*/  LDG.E R29, desc[UR42][R2.64] ;  /* 0x0000002a021d7981 */ /* 0x000e22000c1e1900 */
        /* <DEDUP_REMOVED lines=8> */
[----:B0-----:R-:W-:-:S11]  /*12d40*/  SHF.R.S32.HI R0, RZ, 0x1f, R29 ;  /* 0x0000001fff007819 */ /* 0x001fd6000001141d */
        /* <DEDUP_REMOVED lines=19> */
[----:B------:R-:W-:Y:S01]  /*12e80*/  IMAD.U32 R8, RZ, RZ, UR4 ;  /* 0x00000004ff087e24 */ /* 0x000fe2000f8e00ff */
[----:B------:R-:W-:Y:S01]  /*12e90*/  IADD3.X R5, R25, UR7, RZ, P4, !PT ;  /* 0x0000000719057c10 */ /* 0x000fe2000a7fe4ff */
[----:B------:R-:W-:-:S05]  /*12ea0*/  ULDC.64 UR4, c[0x0][0x418] ;  /* 0x0001060000047ab9 */ /* 0x000fca0000000a00 */
[----:B------:R-:W5:Y:S04]  /*12eb0*/  @P1 LDG.E R0, desc[UR42][R4.64] ;  /* 0x0000002a04001981 */ /* 0x000f68000c1e1900 */
[----:B---3--:R0:W-:Y:S02]  /*12ec0*/  STL [R1+0x8], R6 ;  /* 0x0000080601007387 */ /* 0x0081e40000100800 */
[----:B0-----:R-:W-:-:S04]  /*12ed0*/  @P2 IADD3 R6, P3, R24, UR8, RZ ;  /* 0x0000000818062c10 */ /* 0x001fc8000ff7e0ff */
[----:B------:R-:W-:-:S05]  /*12ee0*/  @P2 IADD3.X R7, R25, UR9, RZ, P3, !PT ;  /* 0x0000000919072c10 */ /* 0x000fca0009ffe4ff */
[----:B------:R0:W3:Y:S01]  /*12ef0*/  @P2 LDG.E R8, desc[UR42][R6.64] ;  /* 0x0000002a06082981 */ /* 0x0000e2000c1e1900 */
[----:B------:R-:W-:-:S03]  /*12f00*/  UISETP.NE.U32.AND UP0, UPT, UR4, URZ, UPT ;  /* 0x0000003f0400728c */ /* 0x000fc6000bf05070 */
[----:B--2---:R1:W-:Y:S01]  /*12f10*/  STL [R1+0x28], R9 ;  /* 0x0000280901007387 */ /* 0x0043e20000100800 */
[----:B------:R-:W-:Y:S01]  /*12f20*/  UISETP.NE.AND.EX UP0, UPT, UR5, URZ, UPT, UP0 ;  /* 0x0000003f0500728c */ /* 0x000fe2000bf05300 */
[----:B------:R-:W-:Y:S02]  /*12f30*/  ULDC UR4, c[0x0][0x424] ;  /* 0x0001090000047ab9 */ /* 0x000fe40000000800 */
[----:B------:R-:W-:Y:S01]  /*12f40*/  ULDC UR5, c[0x0][0x2f0] ;  /* 0x0000bc0000057ab9 */ /* 0x000fe20000000800 */
[----:B------:R-:W-:-:S04]  /*12f50*/  USEL UR4, UR4, 0x1, UP0 ;  /* 0x0000000104047887 */ /* 0x000fc80008000000 */
[----:B------:R-:W-:-:S03]  /*12f60*/  UIMAD UR4, UR4, UR5, URZ ;  /* 0x00000005040472a4 */ /* 0x000fc6000f8e023f */
[----:B------:R-:W-:Y:S02]  /*12f70*/  ULDC UR5, c[0x0][0x348] ;  /* 0x0000d20000057ab9 */ /* 0x000fe40000000800 */
[----:B0-----:R-:W-:Y:S01]  /*12f80*/  IMAD.U32 R6, RZ, RZ, UR5 ;  /* 0x00000005ff067e24 */ /* 0x001fe2000f8e00ff */
[----:B------:R-:W-:Y:S01]  /*12f90*/  MOV R7, UR4 ;  /* 0x0000000400077c02 */ /* 0x000fe20008000f00 */
[----:B---3--:R1:W-:Y:S01]  /*12fa0*/  STL [R1+0x40], R8 ;  /* 0x0000400801007387 */ /* 0x0083e20000100800 */
[----:B----4-:R-:W-:Y:S05]  /*12fb0*/  @P2 BRA `(.L_x_10550) ;  /* 0x0000000000142947 */ /* 0x010fea0003800000 */
[----:B------:R-:W-:Y:S05]  /*12fc0*/  @!P0 BRA `(.L_x_10550) ;  /* 0x0000000000108947 */ /* 0x000fea0003800000 */
[----:B-1----:R-:W2:Y:S04]  /*12fd0*/  LDG.E R8, desc[UR42][R2.64] ;  /* 0x0000002a02087981 */ /* 0x002ea8000c1e1900 */
[----:B------:R-:W2:Y:S02]  /*12fe0*/  LDG.E R2, desc[UR42][R2.64+0x4] ;  /* 0x0000042a02027981 */ /* 0x000ea4000c1e1900 */
[----:B--2---:R-:W-:-:S05]  /*12ff0*/  IMAD.IADD R2, R2, 0x1, -R8 ;  /* 0x0000000102027824 */ /* 0x004fca00078e0a08 */
[----:B------:R0:W-:Y:S02]  /*13000*/  STL [R1+0x40], R2 ;  /* 0x0000400201007387 */ /* 0x0001e40000100800 */
.L_x_10550:
[----:B-1----:R-:W-:Y:S01]  /*13010*/  IMAD.MOV.U32 R8, RZ, RZ, R29 ;  /* 0x000000ffff087224 */ /* 0x002fe200078e001d */
[----:B------:R-:W-:Y:S02]  /*13020*/  ULDC.64 UR4, c[0x0][0xa20] ;  /* 0x0002880000047ab9 */ /* 0x000fe40000000a00 */
[----:B------:R-:W-:Y:S02]  /*13030*/  ISETP.NE.U32.AND P0, PT, RZ, UR4, PT ;  /* 0x00000004ff007c0c */ /* 0x000fe4000bf05070 */
[----:B------:R1:W-:Y:S02]  /*13040*/  STL [R1+0x10], R8 ;  /* 0x0000100801007387 */ /* 0x0003e40000100800 */
[----:B------:R-:W-:-:S13]  /*13050*/  ISETP.NE.AND.EX P0, PT, RZ, UR5, PT, P0 ;  /* 0x00000005ff007c0c */ /* 0x000fda000bf05300 */
[----:B-1----:R-:W-:Y:S05]  /*13060*/  @!P0 BRA `(.L_x_10551) ;  /* 0x0000000000108947 */ /* 0x002fea0003800000 */
[----:B0-----:R-:W-:-:S04]  /*13070*/  IADD3 R2, P0, R24, UR4, RZ ;  /* 0x0000000418027c10 */ /* 0x001fc8000ff1e0ff */
[----:B------:R-:W-:-:S05]  /*13080*/  IADD3.X R3, R25, UR5, RZ, P0, !PT ;  /* 0x0000000519037c10 */ /* 0x000fca00087fe4ff */
[----:B------:R0:W5:Y:S01]  /*13090*/  LDG.E R7, desc[UR42][R2.64] ;  /* 0x0000002a02077981 */ /* 0x000162000c1e1900 */
[----:B------:R-:W-:Y:S05]  /*130a0*/  BRA `(.L_x_10552) ;  /* 0x0000000000247947 */ /* 0x000fea0003800000 */
.L_x_10551:
        /* <DEDUP_REMOVED lines=9> */
.L_x_10552:
[----:B0-----:R-:W2:Y:S04]  /*13140*/  @P1 LDG.E R2, desc[UR42][R4.64] ;  /* 0x0000002a04021981 */ /* 0x001ea8000c1e1900 */
[----:B------:R-:W2:Y:S01]  /*13150*/  @P1 LDG.E R4, desc[UR42][R4.64+0x4] ;  /* 0x0000042a04041981 */ /* 0x000ea2000c1e1900 */
[----:B-----5:R-:W-:Y:S01]  /*13160*/  IADD3 R7, -R9, R7, RZ ;  /* 0x0000000709077210 */ /* 0x020fe20007ffe1ff */
[----:B------:R-:W-:Y:S01]  /*13170*/  BSSY B0, `(.L_x_10553) ;  /* 0x000015c000007945 */ /* 0x000fe20003800000 */
[----:B--2---:R-:W-:-:S04]  /*13180*/  @P1 IMAD.IADD R6, R4, 0x1, -R2 ;  /* 0x0000000104061824 */ /* 0x004fc800078e0a02 */
[----:B------:R-:W-:-:S05]  /*13190*/  IMAD.IADD R2, R7, 0x1, R6 ;  /* 0x0000000107027824 */ /* 0x000fca00078e0206 */
[----:B------:R0:W-:Y:S02]  /*131a0*/  STL [R1+0x24], R2 ;  /* 0x0000240201007387 */ /* 0x0001e40000100800 */
[----:B0-----:R-:W-:-:S05]  /*131b0*/  VIADD R2, R2, 0x7f ;  /* 0x0000007f02027836 */ /* 0x001fca0000000000 */
[----:B------:R-:W-:-:S04]  /*131c0*/  SHF.R.S32.HI R3, RZ, 0x1f, R2 ;  /* 0x0000001fff037819 */ /* 0x000fc80000011402 */
[----:B------:R-:W-:Y:S01]  /*131d0*/  LEA.HI R4, R3, R2, RZ, 0x7 ;  /* 0x0000000203047211 */ /* 0x000fe200078f38ff */
[----:B------:R-:W-:-:S03]  /*131e0*/  IMAD.MOV R3, RZ, RZ, -R7 ;  /* 0x000000ffff037224 */ /* 0x000fc600078e0a07 */
[----:B------:R-:W-:Y:S01]  /*131f0*/  LOP3.LUT R2, R4, 0xffffff80, RZ, 0xc0, !PT ;  /* 0xffffff8004027812 */ /* 0x000fe200078ec0ff */
[----:B------:R0:W-:Y:S01]  /*13200*/  STL [R1+0x44], R4 ;  /* 0x0000440401007387 */ /* 0x0001e20000100800 */
[----:B------:R-:W-:Y:S02]  /*13210*/  VIMNMX R3, RZ, R3, !PT ;  /* 0x00000003ff037248 */ /* 0x000fe40007fe0100 */
[----:B------:R-:W-:-:S04]  /*13220*/  VIADDMNMX R2, R2, -R7, R6, PT ;  /* 0x8000000702027246 */ /* 0x000fc80003800106 */
[----:B------:R-:W-:Y:S02]  /*13230*/  ISETP.GT.AND P0, PT, R2, R3, PT ;  /* 0x000000030200720c */ /* 0x000fe40003f04270 */
[----:B------:R-:W-:-:S11]  /*13240*/  SHF.R.U32.HI R3, RZ, 0x7, R3 ;  /* 0x00000007ff037819 */ /* 0x000fd60000011603 */
[----:B------:R-:W-:-:S05]  /*13250*/  @P0 VIADD R2, R2, 0x7f ;  /* 0x0000007f02020836 */ /* 0x000fca0000000000 */
[----:B0-----:R-:W-:-:S04]  /*13260*/  @P0 SHF.R.S32.HI R4, RZ, 0x1f, R2 ;  /* 0x0000001fff040819 */ /* 0x001fc80000011402 */
        /* <DEDUP_REMOVED lines=13> */
.L_x_10704:
[----:B-1----:R-:W-:Y:S02]  /*13340*/  ISETP.NE.AND P0, PT, R14, RZ, PT ;  /* 0x000000ff0e00720c */ /* 0x002fe40003f05270 */
[----:B------:R-:W-:-:S11]  /*13350*/  PLOP3.LUT P6, PT, PT, PT, PT, 0x8, 0x0 ;  /* 0x000000000000781c */ /* 0x000fd60003fce170 */
[----:B------:R-:W-:Y:S05]  /*13360*/  @P0 BRA `(.L_x_10556) ;  /* 0x00000000000c0947 */ /* 0x000fea0003800000 */
[----:B------:R-:W-:-:S03]  /*13370*/  UMOV UR4, 0xffffffff ;  /* 0xffffffff00047882 */ /* 0x000fc60000000000 */
[----:B------:R-:W-:Y:S05]  /*13380*/  BRA.DIV UR4, `(.L_x_10557) ;  /* 0x0000006604307947 */ /* 0x000fea000b800000 */
[----:B------:R-:W-:-:S13]  /*13390*/  ELECT P6, URZ, PT ;  /* 0x00000000003f782f */ /* 0x000fda00038c0000 */
.L_x_10556:
        /* <DEDUP_REMOVED lines=9> */
.L_x_10707:
[----:B------:R-:W-:Y:S05]  /*13430*/  BSYNC B1 ;  /* 0x0000000000017941 */ /* 0x000fea0003800000 */
.L_x_10558:
[----:B------:R-:W-:Y:S04]  /*13440*/  BSSY B1, `(.L_x_10560) ;  /* 0x000008c000017945 */ /* 0x000fe80003800000 */
[----:B------:R-:W-:Y:S05]  /*13450*/  @!P6 BRA `(.L_x_10561) ;  /* 0x000000080028e947 */ /* 0x000fea0003800000 */
[----:B------:R-:W2:Y:S01]  /*13460*/  LDL R7, [R1+0x4] ;  /* 0x0000040001077983 */ /* 0x000ea20000100800 */
[----:B------:R-:W-:Y:S01]  /*13470*/  IMAD R8, R28, 0x8, R22 ;  /* 0x000000081c087824 */ /* 0x000fe200078e0216 */
[----:B------:R-:W1:Y:S01]  /*13480*/  S2R R6, SR_TID.X ;  /* 0x0000000000067919 */ /* 0x000e620000002100 */
[----:B------:R-:W-:Y:S01]  /*13490*/  BSSY B2, `(.L_x_10562) ;  /* 0x0000006000027945 */ /* 0x000fe20003800000 */
[----:B-1----:R-:W-:-:S04]  /*134a0*/  LOP3.LUT R6, R6, 0x7f, RZ, 0xc0, !PT ;  /* 0x0000007f06067812 */ /* 0x002fc800078ec0ff */
[----:B------:R-:W-:Y:S02]  /*134b0*/  ISETP.NE.AND P1, PT, R6, RZ, PT ;  /* 0x000000ff0600720c */ /* 0x000fe40003f25270 */
[----:B--2---:R-:W-:-:S04]  /*134c0*/  SHF.L.U32 R10, R7, 0x1f, RZ ;  /* 0x0000001f070a7819 */ /* 0x004fc800000006ff */
[----:B------:R-:W1:Y:S02]  /*134d0*/  SYNCS.PHASECHK.TRANS64.TRYWAIT P0, [R8+URZ+0x2d8a0], R10 ;  /* 0x02d8a00a080075a7 */ /* 0x000e64000800017f */
[----:B-1----:R-:W-:Y:S05]  /*134e0*/  @!P0 BRA `(.L_x_10563) ;  /* 0x00000064000c8947 */ /* 0x002fea0003800000 */
.L_x_10708:
[----:B------:R-:W-:Y:S05]  /*134f0*/  BSYNC B2 ;  /* 0x0000000000027941 */ /* 0x000fea0003800000 */
.L_x_10562:
[----:B------:R-:W-:Y:S04]  /*13500*/  BSSY B2, `(.L_x_10564) ;  /* 0x0000009000027945 */ /* 0x000fe80003800000 */
[----:B------:R-:W-:Y:S05]  /*13510*/  @P1 BRA `(.L_x_10565) ;  /* 0x00000000001c1947 */ /* 0x000fea0003800000 */
[----:B0-----:R-:W0:Y:S02]  /*13520*/  S2R R5, SR_TID.X ;  /* 0x0000000000057919 */ /* 0x001e240000002100 */
[----:B0-----:R-:W-:Y:S01]  /*13530*/  LOP3.LUT R6, R5, 0x1f, RZ, 0xc0, !PT ;  /* 0x0000001f05067812 */ /* 0x001fe200078ec0ff */
[----:B------:R-:W-:-:S03]  /*13540*/  IMAD.MOV.U32 R5, RZ, RZ, 0x6000 ;  /* 0x00006000ff057424 */ /* 0x000fc600078e00ff */
[----:B------:R-:W-:Y:S01]  /*13550*/  ISETP.NE.AND P0, PT, R6, RZ, PT ;  /* 0x000000ff0600720c */ /* 0x000fe20003f05270 */
[----:B------:R2:W-:-:S12]  /*13560*/  SYNCS.ARRIVE.TRANS64 RZ, [R8+URZ+0x2d890], R5 ;  /* 0x02d8900508ff79a7 */ /* 0x0005d8000800003f */
[----:B--2---:R-:W-:Y:S05]  /*13570*/  @!P0 BRA `(.L_x_10565) ;  /* 0x0000000000048947 */ /* 0x004fea0003800000 */
[----:B------:R-:W-:Y:S01]  /*13580*/  BPT.TRAP 0x1 ;  /* 0x000000040000795c */ /* 0x000fe20000300000 */
.L_x_10565:
[----:B------:R-:W-:Y:S05]  /*13590*/  BSYNC B2 ;  /* 0x0000000000027941 */ /* 0x000fea0003800000 */
.L_x_10564:
        /* <DEDUP_REMOVED lines=12> */
.L_x_10566:
        /* <DEDUP_REMOVED lines=16> */
.L_x_10567:
        /* <DEDUP_REMOVED lines=16> */
.L_x_10568:
        /* <DEDUP_REMOVED lines=13> */
.L_x_10709:
[----:B------:R-:W-:Y:S05]  /*13930*/  BSYNC B2 ;  /* 0x0000000000027941 */ /* 0x000fea0003800000 */
.L_x_10569:
[----:B------:R-:W-:Y:S01]  /*13940*/  BSSY B2, `(.L_x_10571) ;  /* 0x000000b000027945 */ /* 0x000fe20003800000 */
[----:B01----:R-:W-:Y:S01]  /*13950*/  IMAD.MOV.U32 R10, RZ, RZ, 0x0 ;  /* 0x00000000ff0a7424 */ /* 0x003fe200078e00ff */
[----:B------:R-:W-:Y:S02]  /*13960*/  MOV R11, 0x12f00000 ;  /* 0x12f00000000b7802 */ /* 0x000fe40000000f00 */
[----:B------:R-:W-:Y:S05]  /*13970*/  @P1 BRA `(.L_x_10572) ;  /* 0x00000000001c1947 */ /* 0x000fea0003800000 */
[----:B------:R-:W0:Y:S02]  /*13980*/  S2R R5, SR_TID.X ;  /* 0x0000000000057919 */ /* 0x000e240000002100 */
[----:B0-----:R-:W-:Y:S01]  /*13990*/  LOP3.LUT R9, R5, 0x1f, RZ, 0xc0, !PT ;  /* 0x0000001f05097812 */ /* 0x001fe200078ec0ff */
[----:B------:R-:W-:-:S03]  /*139a0*/  IMAD.MOV.U32 R5, RZ, RZ, 0x6000 ;  /* 0x00006000ff057424 */ /* 0x000fc600078e00ff */
[----:B------:R-:W-:Y:S01]  /*139b0*/  ISETP.NE.AND P0, PT, R9, RZ, PT ;  /* 0x000000ff0900720c */ /* 0x000fe20003f05270 */
[----:B------:R0:W-:-:S12]  /*139c0*/  SYNCS.ARRIVE.TRANS64 RZ, [R8+URZ+0x2d8b0], R5 ;  /* 0x02d8b00508ff79a7 */ /* 0x0001d8000800003f */
[----:B0-----:R-:W-:Y:S05]  /*139d0*/  @!P0 BRA `(.L_x_10572) ;  /* 0x0000000000048947 */ /* 0x001fea0003800000 */
[----:B------:R-:W-:Y:S01]  /*139e0*/  BPT.TRAP 0x1 ;  /* 0x000000040000795c */ /* 0x000fe20000300000 */
.L_x_10572:
[----:B------:R-:W-:Y:S05]  /*139f0*/  BSYNC B2 ;  /* 0x0000000000027941 */ /* 0x000fea0003800000 */
.L_x_10571:
        /* <DEDUP_REMOVED lines=8> */
.L_x_10573:
        /* <DEDUP_REMOVED lines=15> */
.L_x_10574:
        /* <DEDUP_REMOVED lines=15> */
.L_x_10575:
        /* <DEDUP_REMOVED lines=10> */
.L_x_10561:
[----:B------:R-:W-:Y:S05]  /*13d00*/  BSYNC B1 ;  /* 0x0000000000017941 */ /* 0x000fea0003800000 */
.L_x_10560:
[----:B0-----:R-:W2:Y:S01]  /*13d10*/  LDL.LU R5, [R1+0x4] ;  /* 0x0000040001057983 */ /* 0x001ea20000300800 */
[----:B------:R-:W-:Y:S01]  /*13d20*/  VIADD R28, R28, 0x1 ;  /* 0x000000011c1c7836 */ /* 0x000fe20000000000 */
[----:B------:R-:W-:Y:S01]  /*13d30*/  PLOP3.LUT P0, PT, PT, PT, PT, 0x8, 0x0 ;  /* 0x000000000000781c */ /* 0x000fe20003f0e170 */
[----:B------:R-:W-:-:S03]  /*13d40*/  VIADD R9, R4, 0xfffffffe ;  /* 0xfffffffe04097836 */ /* 0x000fc60000000000 */
[C---:B------:R-:W-:Y:S02]  /*13d50*/  ISETP.NE.AND P1, PT, R28.reuse, 0x2, PT ;  /* 0x000000021c00780c */ /* 0x040fe40003f25270 */
[----:B------:R-:W-:Y:S02]  /*13d60*/  ISETP.GE.AND P2, PT, R9, R3, PT ;  /* 0x000000030900720c */ /* 0x000fe40003f46270 */
[----:B------:R-:W-:Y:S02]  /*13d70*/  SEL R4, RZ, 0x1, P1 ;  /* 0x00000001ff047807 */ /* 0x000fe40000800000 */
[----:B------:R-:W-:Y:S02]  /*13d80*/  SEL R28, R28, RZ, P1 ;  /* 0x000000ff1c1c7207 */ /* 0x000fe40000800000 */
[----:B--2---:R-:W-:-:S05]  /*13d90*/  LOP3.LUT R5, R5, R4, RZ, 0x3c, !PT ;  /* 0x0000000405057212 */ /* 0x004fca00078e3cff */
[----:B------:R0:W-:Y:S02]  /*13da0*/  STL [R1+0x4], R5 ;  /* 0x0000040501007387 */ /* 0x0001e40000100800 */
[----:B------:R-:W-:Y:S05]  /*13db0*/  @!P2 BRA `(.L_x_10554) ;  /* 0x00000008005ca947 */ /* 0x000fea0003800000 */
.L_x_10592:
[----:B------:R-:W-:Y:S05]  /*13dc0*/  YIELD ;  /* 0x0000000000007946 */ /* 0x000fea0003800000 */
[----:B------:R-:W-:Y:S04]  /*13dd0*/  BSSY B1, `(.L_x_10576) ;  /* 0x000008b000017945 */ /* 0x000fe80003800000 */
[----:B-1----:R-:W-:Y:S05]  /*13de0*/  @!P6 BRA `(.L_x_10577) ;  /* 0x000000080024e947 */ /* 0x002fea0003800000 */
[----:B0-----:R-:W2:Y:S01]  /*13df0*/  LDL R5, [R1+0x4] ;  /* 0x0000040001057983 */ /* 0x001ea20000100800 */
[----:B------:R-:W-:Y:S01]  /*13e00*/  IMAD R8, R28, 0x8, R22 ;  /* 0x000000081c087824 */ /* 0x000fe200078e0216 */
[----:B------:R-:W0:Y:S01]  /*13e10*/  S2R R4, SR_TID.X ;  /* 0x0000000000047919 */ /* 0x000e220000002100 */
[----:B------:R-:W-:Y:S01]  /*13e20*/  BSSY B2, `(.L_x_10578) ;  /* 0x0000006000027945 */ /* 0x000fe20003800000 */
[----:B0-----:R-:W-:-:S04]  /*13e30*/  LOP3.LUT R4, R4, 0x7f, RZ, 0xc0, !PT ;  /* 0x0000007f04047812 */ /* 0x001fc800078ec0ff */
[----:B------:R-:W-:Y:S02]  /*13e40*/  ISETP.NE.AND P2, PT, R4, RZ, PT ;  /* 0x000000ff0400720c */ /* 0x000fe40003f45270 */
[----:B--2---:R-:W-:-:S04]  /*13e50*/  SHF.L.U32 R7, R5, 0x1f, RZ ;  /* 0x0000001f05077819 */ /* 0x004fc800000006ff */
[----:B------:R-:W0:Y:S02]  /*13e60*/  SYNCS.PHASECHK.TRANS64.TRYWAIT P1, [R8+URZ+0x2d8a0], R7 ;  /* 0x02d8a007080075a7 */ /* 0x000e24000802017f */
[----:B0-----:R-:W-:Y:S05]  /*13e70*/  @!P1 BRA `(.L_x_10579) ;  /* 0x0000005800d09947 */ /* 0x001fea0003800000 */
.L_x_10710:
[----:B------:R-:W-:Y:S05]  /*13e80*/  BSYNC B2 ;  /* 0x0000000000027941 */ /* 0x000fea0003800000 */
.L_x_10578:
[----:B------:R-:W-:Y:S04]  /*13e90*/  BSSY B2, `(.L_x_10580) ;  /* 0x0000009000027945 */ /* 0x000fe80003800000 */
[----:B------:R-:W-:Y:S05]  /*13ea0*/  @P2 BRA `(.L_x_10581) ;  /* 0x00000000001c2947 */ /* 0x000fea0003800000 */
[----:B------:R-:W1:Y:S02]  /*13eb0*/  S2R R4, SR_TID.X ;  /* 0x0000000000047919 */ /* 0x000e640000002100 */
[----:B-1----:R-:W-:Y:S01]  /*13ec0*/  LOP3.LUT R5, R4, 0x1f, RZ, 0xc0, !PT ;  /* 0x0000001f04057812 */ /* 0x002fe200078ec0ff */
[----:B------:R-:W-:-:S03]  /*13ed0*/  IMAD.MOV.U32 R4, RZ, RZ, 0x6000 ;  /* 0x00006000ff047424 */ /* 0x000fc600078e00ff */
[----:B------:R-:W-:Y:S01]  /*13ee0*/  ISETP.NE.AND P1, PT, R5, RZ, PT ;  /* 0x000000ff0500720c */ /* 0x000fe20003f25270 */
[----:B------:R1:W-:-:S12]  /*13ef0*/  SYNCS.ARRIVE.TRANS64 RZ, [R8+URZ+0x2d890], R4 ;  /* 0x02d8900408ff79a7 */ /* 0x0003d8000800003f */
[----:B-1----:R-:W-:Y:S05]  /*13f00*/  @!P1 BRA `(.L_x_10581) ;  /* 0x0000000000049947 */ /* 0x002fea0003800000 */
[----:B------:R-:W-:Y:S01]  /*13f10*/  BPT.TRAP 0x1 ;  /* 0x000000040000795c */ /* 0x000fe20000300000 */
.L_x_10581:
[----:B------:R-:W-:Y:S05]  /*13f20*/  BSYNC B2 ;  /* 0x0000000000027941 */ /* 0x000fea0003800000 */
.L_x_10580:
[----:B------:R-:W-:Y:S01]  /*13f30*/  MOV R12, RZ ;  /* 0x000000ff000c7202 */ /* 0x000fe20000000f00 */
[----:B------:R-:W-:Y:S01]  /*13f40*/  IMAD R6, R28, 0x6000, R22 ;  /* 0x000060001c067824 */ /* 0x000fe200078e0216 */
[----:B------:R-:W-:Y:S01]  /*13f50*/  UIADD3 UR4, UP0, UR40, 0x570, URZ ;  /* 0x0000057028047890 */ /* 0x000fe2000ff1e03f */
[----:B------:R-:W-:Y:S01]  /*13f60*/  PLOP3.LUT P1, PT, PT, PT, PT, 0x80, 0x0 ;  /* 0x000000000000781c */ /* 0x000fe20003f2f070 */
[----:B------:R-:W-:Y:S01]  /*13f70*/  IMAD R5, R9, 0x80, R0 ;  /* 0x0000008009057824 */ /* 0x000fe200078e0200 */
[----:B------:R-:W-:Y:S01]  /*13f80*/  R2UR UR10, R12 ;  /* 0x000000000c0a72ca */ /* 0x000fe200000e0000 */
[----:B------:R-:W-:Y:S01]  /*13f90*/  VIADD R4, R8, 0x2d890 ;  /* 0x0002d89008047836 */ /* 0x000fe20000000000 */
[----:B------:R-:W-:Y:S01]  /*13fa0*/  UIADD3.X UR5, URZ, UR41, URZ, UP0, !UPT ;  /* 0x000000293f057290 */ /* 0x000fe200087fe43f */
[----:B------:R-:W-:Y:S01]  /*13fb0*/  VIADD R10, R6, 0x15400 ;  /* 0x00015400060a7836 */ /* 0x000fe20000000000 */
[----:B------:R-:W-:Y:S01]  /*13fc0*/  UMOV UR6, 0x0 ;  /* 0x0000000000067882 */ /* 0x000fe20000000000 */
[----:B------:R-:W-:-:S10]  /*13fd0*/  UMOV UR7, 0x12f00000 ;  /* 0x12f0000000077882 */ /* 0x000fd40000000000 */
.L_x_10582:
        /* <DEDUP_REMOVED lines=12> */
[----:B------:R-:W-:Y:S01]  /*140a0*/  UMOV UR6, 0x0 ;  /* 0x0000000000067882 */ /* 0x000fe20000000000 */
[----:B------:R-:W-:Y:S01]  /*140b0*/  IADD3 R10, R6, 0x17400, RZ ;  /* 0x00017400060a7810 */ /* 0x000fe20007ffe0ff */
[----:B------:R-:W-:Y:S01]  /*140c0*/  UMOV UR7, 0x12f00000 ;  /* 0x12f0000000077882 */ /* 0x000fe20000000000 */
[----:B------:R-:W-:-:S15]  /*140d0*/  R2UR UR10, R14 ;  /* 0x000000000e0a72ca */ /* 0x000fde00000e0000 */
.L_x_10583:
        /* <DEDUP_REMOVED lines=16> */
.L_x_10584:
        /* <DEDUP_REMOVED lines=13> */
.L_x_10711:
[----:B------:R-:W-:Y:S05]  /*142b0*/  BSYNC B2 ;  /* 0x0000000000027941 */ /* 0x000fea0003800000 */
.L_x_10585:
[----:B------:R-:W-:Y:S01]  /*142c0*/  BSSY B2, `(.L_x_10587) ;  /* 0x000000b000027945 */ /* 0x000fe20003800000 */
[----:B------:R-:W-:Y:S02]  /*142d0*/  IMAD.MOV.U32 R10, RZ, RZ, 0x0 ;  /* 0x00000000ff0a7424 */ /* 0x000fe400078e00ff */
[----:B------:R-:W-:Y:S01]  /*142e0*/  IMAD.MOV.U32 R11, RZ, RZ, 0x12f00000 ;  /* 0x12f00000ff0b7424 */ /* 0x000fe200078e00ff */
[----:B------:R-:W-:Y:S06]  /*142f0*/  @P2 BRA `(.L_x_10588) ;  /* 0x00000000001c2947 */ /* 0x000fec0003800000 */
[----:B------:R-:W2:Y:S02]  /*14300*/  S2R R4, SR_TID.X ;  /* 0x0000000000047919 */ /* 0x000ea40000002100 */
[----:B--2---:R-:W-:Y:S02]  /*14310*/  LOP3.LUT R15, R4, 0x1f, RZ, 0xc0, !PT ;  /* 0x0000001f040f7812 */ /* 0x004fe400078ec0ff */
[----:B------:R-:W-:Y:S02]  /*14320*/  MOV R4, 0x6000 ;  /* 0x0000600000047802 */ /* 0x000fe40000000f00 */
[----:B------:R-:W-:Y:S02]  /*14330*/  ISETP.NE.AND P1, PT, R15, RZ, PT ;  /* 0x000000ff0f00720c */ /* 0x000fe40003f25270 */
[----:B------:R2:W-:Y:S11]  /*14340*/  SYNCS.ARRIVE.TRANS64 RZ, [R8+URZ+0x2d8b0], R4 ;  /* 0x02d8b00408ff79a7 */ /* 0x0005f6000800003f */
[----:B--2---:R-:W-:Y:S05]  /*14350*/  @!P1 BRA `(.L_x_10588) ;  /* 0x0000000000049947 */ /* 0x004fea0003800000 */
[----:B------:R-:W-:Y:S01]  /*14360*/  BPT.TRAP 0x1 ;  /* 0x000000040000795c */ /* 0x000fe20000300000 */
.L_x_10588:
[----:B------:R-:W-:Y:S05]  /*14370*/  BSYNC B2 ;  /* 0x0000000000027941 */ /* 0x000fea0003800000 */
.L_x_10587:
        /* <DEDUP_REMOVED lines=8> */
.L_x_10589:
        /* <DEDUP_REMOVED lines=15> */
.L_x_10590:
        /* <DEDUP_REMOVED lines=15> */
.L_x_10591:
        /* <DEDUP_REMOVED lines=10> */
.L_x_10577:
[----:B------:R-:W-:Y:S05]  /*14680*/  BSYNC B1 ;  /* 0x0000000000017941 */ /* 0x000fea0003800000 */
.L_x_10576:
[----:B------:R-:W2:Y:S01]  /*14690*/  LDL.LU R7, [R1+0x4] ;  /* 0x0000040001077983 */ /* 0x000ea20000300800 */
[----:B------:R-:W-:Y:S02]  /*146a0*/  IADD3 R28, R28, 0x1, RZ ;  /* 0x000000011c1c7810 */ /* 0x000fe40007ffe0ff */
[C---:B------:R-:W-:Y:S01]  /*146b0*/  ISETP.GT.AND P2, PT, R9.reuse, R3, PT ;  /* 0x000000030900720c */ /* 0x040fe20003f44270 */
[----:B------:R-:W-:Y:S01]  /*146c0*/  VIADD R9, R9, 0xffffffff ;  /* 0xffffffff09097836 */ /* 0x000fe20000000000 */
[----:B------:R-:W-:-:S04]  /*146d0*/  ISETP.NE.AND P1, PT, R28, 0x2, PT ;  /* 0x000000021c00780c */ /* 0x000fc80003f25270 */
[----:B------:R-:W-:Y:S02]  /*146e0*/  SEL R4, RZ, 0x1, P1 ;  /* 0x00000001ff047807 */ /* 0x000fe40000800000 */
[----:B------:R-:W-:Y:S02]  /*146f0*/  SEL R28, R28, RZ, P1 ;  /* 0x000000ff1c1c7207 */ /* 0x000fe40000800000 */
[----:B--2---:R-:W-:-:S05]  /*14700*/  LOP3.LUT R7, R7, R4, RZ, 0x3c, !PT ;  /* 0x0000000407077212 */ /* 0x004fca00078e3cff */
[----:B------:R1:W-:Y:S01]  /*14710*/  STL [R1+0x4], R7 ;  /* 0x0000040701007387 */ /* 0x0003e20000100800 */
[----:B------:R-:W-:Y:S05]  /*14720*/  @P2 BRA `(.L_x_10592) ;  /* 0xfffffff400a42947 */ /* 0x000fea000383ffff */
.L_x_10554:
[----:B------:R-:W-:Y:S05]  /*14730*/  BSYNC B0 ;  /* 0x0000000000007941 */ /* 0x000fea0003800000 */
.L_x_10553:
[----:B------:R-:W2:Y:S01]  /*14740*/  LDL R4, [R1+0x24] ;  /* 0x0000240001047983 */ /* 0x000ea20000100800 */
[----:B------:R-:W-:Y:S05]  /*14750*/  @!P0 WARPSYNC.ALL ;  /* 0x0000000000008948 */ /* 0x000fea0003800000 */
[----:B------:R-:W-:Y:S06]  /*14760*/  @!P0 BAR.SYNC.DEFER_BLOCKING 0xc, 0x200 ;  /* 0x0308000000008b1d */ /* 0x000fec0000010000 */
[----:B------:R-:W-:Y:S01]  /*14770*/  BSSY B7, `(.L_x_10593) ;  /* 0x0000353000077945 */ /* 0x000fe20003800000 */
[----:B--2---:R-:W-:-:S13]  /*14780*/  ISETP.GT.AND P0, PT, R4, RZ, PT ;  /* 0x000000ff0400720c */ /* 0x004fda0003f04270 */
[----:B------:R-:W-:Y:S05]  /*14790*/  @P0 BRA `(.L_x_10594) ;  /* 0x0000000000440947 */ /* 0x000fea0003800000 */
[----:B------:R-:W2:Y:S02]  /*147a0*/  S2R R4, SR_TID.X ;  /* 0x0000000000047919 */ /* 0x000ea40000002100 */
[----:B--2---:R-:W-:-:S04]  /*147b0*/  LOP3.LUT R4, R4, 0x7f, RZ, 0xc0, !PT ;  /* 0x0000007f04047812 */ /* 0x004fc800078ec0ff */
[----:B------:R-:W-:-:S13]  /*147c0*/  ISETP.NE.AND P0, PT, R4, RZ, PT ;  /* 0x000000ff0400720c */ /* 0x000fda0003f05270 */
[----:B------:R-:W-:Y:S05]  /*147d0*/  @P0 BRA `(.L_x_10595) ;  /* 0x0000003400300947 */ /* 0x000fea0003800000 */
[----:B0-----:R-:W0:Y:S01]  /*147e0*/  S2R R5, SR_LANEID ;  /* 0x0000000000057919 */ /* 0x001e220000000000 */
[----:B------:R-:W-:Y:S01]  /*147f0*/  VOTEU.ANY UR4, UPT, PT ;  /* 0x0000000000047886 */ /* 0x000fe200038e0100 */
[----:B------:R-:W2:Y:S01]  /*14800*/  LDC.64 R2, c[0x0][0xc60] ;  /* 0x00031800ff027b82 */ /* 0x000ea20000000a00 */
[----:B------:R-:W0:Y:S02]  /*14810*/  FLO.U32 R0, UR4 ;  /* 0x0000000400007d00 */ /* 0x000e2400080e0000 */
[----:B0-----:R-:W-:-:S06]  /*14820*/  ISETP.EQ.U32.AND P0, PT, R0, R5, PT ;  /* 0x000000050000720c */ /* 0x001fcc0003f02070 */
[----:B------:R-:W2:Y:S07]  /*14830*/  POPC R5, UR4 ;  /* 0x0000000400057d09 */ /* 0x000eae0008000000 */
[----:B--2---:R-:W2:Y:S01]  /*14840*/  @P0 ATOMG.E.ADD.STRONG.GPU PT, R3, desc[UR42][R2.64], R5 ;  /* 0x00000005020309a8 */ /* 0x004ea200081ee1ea */
[----:B------:R-:W0:Y:S02]  /*14850*/  S2R R4, SR_LTMASK ;  /* 0x0000000000047919 */ /* 0x000e240000003900 */
[----:B0-----:R-:W-:-:S04]  /*14860*/  LOP3.LUT R4, R4, UR4, RZ, 0xc0, !PT ;  /* 0x0000000404047c12 */ /* 0x001fc8000f8ec0ff */
[----:B-1----:R-:W0:Y:S01]  /*14870*/  POPC R7, R4 ;  /* 0x0000000400077309 */ /* 0x002e220000000000 */
[----:B--2---:R-:W0:Y:S02]  /*14880*/  SHFL.IDX PT, R0, R3, R0, 0x1f ;  /* 0x00001f0003007589 */ /* 0x004e2400000e0000 */
[----:B0-----:R-:W-:Y:S01]  /*14890*/  IADD3 R16, R0, UR37, R7 ;  /* 0x0000002500107c10 */ /* 0x001fe2000fffe007 */
[----:B------:R-:W-:Y:S06]  /*148a0*/  BRA `(.L_x_10595) ;  /* 0x0000003000fc7947 */ /* 0x000fec0003800000 */
.L_x_10594:
        /* <DEDUP_REMOVED lines=11> */
[----:B0-----:R-:W-:Y:S01]  /*14960*/  IMAD.U32 R5, RZ, RZ, UR7 ;  /* 0x00000007ff057e24 */ /* 0x001fe2000f8e00ff */
[----:B------:R-:W-:Y:S01]  /*14970*/  MOV R12, 0x1 ;  /* 0x00000001000c7802 */ /* 0x000fe20000000f00 */
[----:B-1----:R-:W-:Y:S02]  /*14980*/  IMAD.U32 R7, RZ, RZ, UR9 ;  /* 0x00000009ff077e24 */ /* 0x002fe4000f8e00ff */
[----:B------:R-:W-:-:S02]  /*14990*/  IMAD.U32 R10, RZ, RZ, UR4 ;  /* 0x00000004ff0a7e24 */ /* 0x000fc4000f8e00ff */
[----:B------:R-:W-:Y:S02]  /*149a0*/  IMAD.U32 R11, RZ, RZ, UR5 ;  /* 0x00000005ff0b7e24 */ /* 0x000fe4000f8e00ff */
[----:B------:R-:W-:Y:S02]  /*149b0*/  IMAD.MOV.U32 R8, RZ, RZ, 0x70 ;  /* 0x00000070ff087424 */ /* 0x000fe400078e00ff */
[----:B------:R-:W-:-:S07]  /*149c0*/  IMAD.MOV.U32 R13, RZ, RZ, RZ ;  /* 0x000000ffff0d7224 */ /* 0x000fce00078e00ff */
[----:B------:R-:W-:-:S07]  /*149d0*/  LEPC R20, `(.L_x_10597) ;  /* 0x000000001014794e */ /* 0x000fce0000000000 */
[----:B--2---:R-:W-:Y:S05]  /*149e0*/  CALL.ABS.NOINC R2 ;  /* 0x0000000002007343 */ /* 0x004fea0003c00000 */
.L_x_10597:
[----:B------:R-:W-:Y:S05]  /*149f0*/  BSYNC B6 ;  /* 0x0000000000067941 */ /* 0x000fea0003800000 */
.L_x_10596:
        /* <DEDUP_REMOVED lines=11> */
[----:B0-----:R-:W-:Y:S01]  /*14ab0*/  IMAD.U32 R5, RZ, RZ, UR7 ;  /* 0x00000007ff057e24 */ /* 0x001fe2000f8e00ff */
[----:B------:R-:W-:Y:S01]  /*14ac0*/  MOV R12, 0x1 ;  /* 0x00000001000c7802 */ /* 0x000fe20000000f00 */
[----:B-1----:R-:W-:Y:S02]  /*14ad0*/  IMAD.U32 R7, RZ, RZ, UR9 ;  /* 0x00000009ff077e24 */ /* 0x002fe4000f8e00ff */
[----:B------:R-:W-:-:S02]  /*14ae0*/  IMAD.U32 R10, RZ, RZ, UR4 ;  /* 0x00000004ff0a7e24 */ /* 0x000fc4000f8e00ff */
[----:B------:R-:W-:Y:S02]  /*14af0*/  IMAD.U32 R11, RZ, RZ, UR5 ;  /* 0x00000005ff0b7e24 */ /* 0x000fe4000f8e00ff */
[----:B------:R-:W-:Y:S02]  /*14b00*/  IMAD.MOV.U32 R8, RZ, RZ, 0x70 ;  /* 0x00000070ff087424 */ /* 0x000fe400078e00ff */
[----:B--2---:R-:W-:-:S07]  /*14b10*/  IMAD.MOV.U32 R13, RZ, RZ, RZ ;  /* 0x000000ffff0d7224 */ /* 0x004fce00078e00ff */
[----:B------:R-:W-:-:S07]  /*14b20*/  LEPC R20, `(.L_x_10600) ;  /* 0x000000001014794e */ /* 0x000fce0000000000 */
[----:B---3--:R-:W-:Y:S05]  /*14b30*/  CALL.ABS.NOINC R2 ;  /* 0x0000000002007343 */ /* 0x008fea0003c00000 */
.L_x_10600:
        /* <DEDUP_REMOVED lines=15> */
.L_x_10599:
[----:B------:R-:W-:Y:S05]  /*14c30*/  BSYNC B6 ;  /* 0x0000000000067941 */ /* 0x000fea0003800000 */
.L_x_10598:
[----:B------:R2:W3:Y:S01]  /*14c40*/  LDL R20, [R1+0x10] ;  /* 0x0000100001147983 */ /* 0x0004e20000100800 */
[----:B------:R-:W-:Y:S01]  /*14c50*/  ULDC.64 UR4, c[0x0][0x9f8] ;  /* 0x00027e0000047ab9 */ /* 0x000fe20000000a00 */
[----:B-1----:R-:W1:Y:S01]  /*14c60*/  LDC R7, c[0x0][0x430] ;  /* 0x00010c00ff077b82 */ /* 0x002e620000000800 */
[----:B------:R-:W-:Y:S01]  /*14c70*/  ISETP.NE.U32.AND P0, PT, RZ, UR4, PT ;  /* 0x00000004ff007c0c */ /* 0x000fe2000bf05070 */
[----:B------:R-:W4:Y:S03]  /*14c80*/  LDL R27, [R1+0x44] ;  /* 0x00004400011b7983 */ /* 0x000f260000100800 */
[----:B------:R-:W-:Y:S01]  /*14c90*/  ISETP.NE.AND.EX P0, PT, RZ, UR5, PT, P0 ;  /* 0x00000005ff007c0c */ /* 0x000fe2000bf05300 */
[----:B------:R-:W2:Y:S04]  /*14ca0*/  LDL R21, [R1+0x24] ;  /* 0x0000240001157983 */ /* 0x000ea80000100800 */
[----:B------:R-:W2:Y:S08]  /*14cb0*/  LDL R2, [R1+0x28] ;  /* 0x0000280001027983 */ /* 0x000eb00000100800 */
[----:B------:R-:W-:Y:S01]  /*14cc0*/  @P0 IADD3 R24, P1, R24, UR4, RZ ;  /* 0x0000000418180c10 */ /* 0x000fe2000ff3e0ff */
[----:B------:R-:W0:Y:S01]  /*14cd0*/  S2R R3, SR_TID.X ;  /* 0x0000000000037919 */ /* 0x000e220000002100 */
[----:B------:R-:W-:-:S02]  /*14ce0*/  ULDC UR4, c[0x0][0x2f4] ;  /* 0x0000bd0000047ab9 */ /* 0x000fc40000000800 */
[----:B------:R-:W-:Y:S01]  /*14cf0*/  @P0 IADD3.X R25, R25, UR5, RZ, P1, !PT ;  /* 0x0000000519190c10 */ /* 0x000fe20008ffe4ff */
[----:B------:R-:W4:Y:S04]  /*14d00*/  S2R R0, SR_TID.X ;  /* 0x0000000000007919 */ /* 0x000f280000002100 */
[----:B---3--:R-:W3:Y:S01]  /*14d10*/  @P0 LDG.E R20, desc[UR42][R24.64] ;  /* 0x0000002a18140981 */ /* 0x008ee2000c1e1900 */
[----:B-1----:R-:W-:Y:S01]  /*14d20*/  ISETP.NE.AND P1, PT, R7, 0x1, PT ;  /* 0x000000010700780c */ /* 0x002fe20003f25270 */
[----:B0-----:R-:W-:Y:S01]  /*14d30*/  IMAD.SHL.U32 R3, R3, 0x20, RZ ;  /* 0x0000002003037824 */ /* 0x001fe200078e00ff */
[----:B----4-:R-:W-:Y:S02]  /*14d40*/  LEA.HI.SX32 R27, R27, 0xffffffff, 0x19 ;  /* 0xffffffff1b1b7811 */ /* 0x010fe400078fcaff */
[----:B------:R-:W-:-:S02]  /*14d50*/  LOP3.LUT R0, R0, 0x7f, RZ, 0xc0, !PT ;  /* 0x0000007f00007812 */ /* 0x000fc400078ec0ff */
[----:B------:R-:W-:Y:S01]  /*14d60*/  LOP3.LUT R3, R3, 0x60, RZ, 0xc0, !PT ;  /* 0x0000006003037812 */ /* 0x000fe200078ec0ff */
[----:B------:R-:W-:Y:S01]  /*14d70*/  IMAD.SHL.U32 R10, R27, 0x80, RZ ;  /* 0x000000801b0a7824 */ /* 0x000fe200078e00ff */
[----:B------:R-:W-:-:S04]  /*14d80*/  SHF.R.U32.HI R0, RZ, 0x2, R0 ;  /* 0x00000002ff007819 */ /* 0x000fc80000011600 */
[----:B------:R-:W-:Y:S01]  /*14d90*/  LOP3.LUT R0, R10, R0, R3, 0xfe, !PT ;  /* 0x000000000a007212 */ /* 0x000fe200078efe03 */
[----:B------:R-:W0:Y:S08]  /*14da0*/  @P1 LDC R4, c[0x0][0x434] ;  /* 0x00010d00ff041b82 */ /* 0x000e300000000800 */
[----:B------:R-:W1:Y:S01]  /*14db0*/  @P1 LDC R5, c[0x0][0x438] ;  /* 0x00010e00ff051b82 */ /* 0x000e620000000800 */
[----:B------:R-:W4:Y:S01]  /*14dc0*/  S2R R11, SR_TID.X ;  /* 0x00000000000b7919 */ /* 0x000f220000002100 */
[----:B------:R-:W-:Y:S01]  /*14dd0*/  LOP3.LUT R23, R23, 0xfffffff7, RZ, 0xc0, !PT ;  /* 0xfffffff717177812 */ /* 0x000fe200078ec0ff */
[----:B----4-:R-:W-:-:S05]  /*14de0*/  IMAD.SHL.U32 R11, R11, 0x8, RZ ;  /* 0x000000080b0b7824 */ /* 0x010fca00078e00ff */
[----:B------:R-:W-:-:S04]  /*14df0*/  LOP3.LUT R11, R11, 0x18, RZ, 0xc0, !PT ;  /* 0x000000180b0b7812 */ /* 0x000fc800078ec0ff */
[----:B------:R-:W-:Y:S01]  /*14e00*/  LOP3.LUT R12, R11, 0x20, RZ, 0xfc, !PT ;  /* 0x000000200b0c7812 */ /* 0x000fe200078efcff */
[----:B------:R-:W-:Y:S01]  /*14e10*/  UMOV UR5, 0xffffffff ;  /* 0xffffffff00057882 */ /* 0x000fe20000000000 */
[----:B---3--:R-:W-:Y:S01]  /*14e20*/  @P0 STL [R1+0x10], R20 ;  /* 0x0000101401000387 */ /* 0x008fe20000100800 */
[C---:B--2---:R-:W-:Y:S01]  /*14e30*/  ISETP.GE.AND P0, PT, R0.reuse, R21, PT ;  /* 0x000000150000720c */ /* 0x044fe20003f06270 */
[----:B------:R-:W-:-:S04]  /*14e40*/  IMAD.IADD R0, R0, 0x1, R2 ;  /* 0x0000000100007824 */ /* 0x000fc800078e0202 */
[----:B0-----:R-:W-:-:S08]  /*14e50*/  @P1 IMAD.HI.U32 R4, R0, R4, RZ ;  /* 0x0000000400041227 */ /* 0x001fd000078e00ff */
[----:B------:R-:W0:Y:S01]  /*14e60*/  @!P0 LDC.64 R2, c[0x0][0x428] ;  /* 0x00010a00ff028b82 */ /* 0x000e220000000a00 */
[----:B------:R-:W-:Y:S01]  /*14e70*/  IMAD.MOV.U32 R6, RZ, RZ, R0 ;  /* 0x000000ffff067224 */ /* 0x000fe200078e0000 */
[----:B-1----:R-:W-:Y:S02]  /*14e80*/  @P1 SHF.R.U32.HI R6, RZ, R5, R4 ;  /* 0x00000005ff061219 */ /* 0x002fe40000011604 */
[----:B------:R-:W-:Y:S02]  /*14e90*/  SHF.R.S32.HI R8, RZ, 0x1f, R20 ;  /* 0x0000001fff087819 */ /* 0x000fe40000011414 */
[----:B------:R-:W-:-:S05]  /*14ea0*/  IADD3 R4, -R6, RZ, RZ ;  /* 0x000000ff06047210 */ /* 0x000fca0007ffe1ff */
[----:B------:R-:W-:Y:S01]  /*14eb0*/  IMAD R4, R7, R4, R0 ;  /* 0x0000000407047224 */ /* 0x000fe200078e0200 */
[--C-:B------:R-:W-:Y:S01]  /*14ec0*/  @!P0 SHF.R.S32.HI R7, RZ, 0x1f, R6.reuse ;  /* 0x0000001fff078819 */ /* 0x100fe20000011406 */
[-C--:B0-----:R-:W-:Y:S02]  /*14ed0*/  @!P0 IMAD R0, R8, R2.reuse, RZ ;  /* 0x0000000208008224 */ /* 0x081fe400078e02ff */
[----:B------:R-:W-:-:S04]  /*14ee0*/  @!P0 IMAD.WIDE.U32 R6, R20, R2, R6 ;  /* 0x0000000214068225 */ /* 0x000fc800078e0006 */
[----:B------:R-:W-:Y:S02]  /*14ef0*/  @!P0 IMAD R0, R20, R3, R0 ;  /* 0x0000000314008224 */ /* 0x000fe400078e0200 */
[----:B------:R-:W0:Y:S01]  /*14f00*/  @!P0 LDC.64 R2, c[0x0][0x418] ;  /* 0x00010600ff028b82 */ /* 0x000e220000000a00 */
[----:B------:R-:W-:Y:S01]  /*14f10*/  IMAD.U32 R5, RZ, RZ, UR38 ;  /* 0x00000026ff057e24 */ /* 0x000fe2000f8e00ff */
[----:B------:R0:W-:Y:S01]  /*14f20*/  STL [R1+0x2c], R8 ;  /* 0x00002c0801007387 */ /* 0x0001e20000100800 */
[----:B------:R-:W-:-:S03]  /*14f30*/  @!P0 IMAD.IADD R0, R7, 0x1, R0 ;  /* 0x0000000107008824 */ /* 0x000fc600078e0200 */
[----:B------:R-:W-:Y:S02]  /*14f40*/  ISETP.NE.AND P2, PT, R5, 0x3, PT ;  /* 0x000000030500780c */ /* 0x000fe40003f45270 */
[----:B0-----:R-:W-:Y:S01]  /*14f50*/  @!P0 LEA R8, P1, R6, R2, 0x2 ;  /* 0x0000000206088211 */ /* 0x001fe200078210ff */
[----:B------:R-:W-:-:S03]  /*14f60*/  IMAD.MOV.U32 R2, RZ, RZ, RZ ;  /* 0x000000ffff027224 */ /* 0x000fc600078e00ff */
[----:B------:R-:W-:-:S05]  /*14f70*/  @!P0 LEA.HI.X R9, R6, R3, R0, 0x2, P1 ;  /* 0x0000000306098211 */ /* 0x000fca00008f1400 */
[----:B------:R0:W5:Y:S01]  /*14f80*/  @!P0 LDG.E R2, desc[UR42][R8.64] ;  /* 0x0000002a08028981 */ /* 0x000162000c1e1900 */
[----:B------:R-:W-:Y:S02]  /*14f90*/  ISETP.GE.AND P0, PT, R11, UR4, PT ;  /* 0x000000040b007c0c */ /* 0x000fe4000bf06270 */
[----:B------:R-:W-:-:S04]  /*14fa0*/  @P2 LOP3.LUT R23, R23, 0x8, RZ, 0xfc, !PT ;  /* 0x0000000817172812 */ /* 0x000fc800078efcff */
        /* <DEDUP_REMOVED lines=9> */
[----:B0-----:R-:W-:Y:S06]  /*15040*/  BRA.DIV UR5, `(.L_x_10601) ;  /* 0x0000004a05847947 */ /* 0x001fec000b800000 */
.L_x_10714:
[----:B------:R-:W-:-:S05]  /*15050*/  SHF.R.S32.HI R9, RZ, 0x1f, R18 ;  /* 0x0000001fff097819 */ /* 0x000fca0000011412 */
[----:B------:R0:W-:Y:S01]  /*15060*/  STL [R1+0xc], R9 ;  /* 0x00000c0901007387 */ /* 0x0001e20000100800 */
[----:B------:R-:W-:Y:S05]  /*15070*/  @!P2 BRA `(.L_x_10602) ;  /* 0x000000000004a947 */ /* 0x000fea0003800000 */
[----:B------:R-:W-:Y:S01]  /*15080*/  BPT.TRAP 0x1 ;  /* 0x000000040000795c */ /* 0x000fe20000300000 */
.L_x_10602:
[----:B------:R-:W2:Y:S01]  /*15090*/  LDL R5, [R1] ;  /* 0x0000000001057983 */ /* 0x000ea20000100800 */
        /* <DEDUP_REMOVED lines=22> */
[----:B--2---:R-:W-:-:S04]  /*15200*/  SHF.L.U32 R5, R5, 0x1f, RZ ;  /* 0x0000001f05057819 */ /* 0x004fc800000006ff */
[----:B------:R-:W1:Y:S02]  /*15210*/  SYNCS.PHASECHK.TRANS64.TRYWAIT P0, [R0+URZ+0x2d840], R5 ;  /* 0x02d84005000075a7 */ /* 0x000e64000800017f */
[----:B-1----:R-:W-:Y:S05]  /*15220*/  @!P0 BRA `(.L_x_10604) ;  /* 0x0000004800408947 */ /* 0x002fea0003800000 */
.L_x_10715:
[----:B------:R-:W-:Y:S05]  /*15230*/  BSYNC B0 ;  /* 0x0000000000007941 */ /* 0x000fea0003800000 */
.L_x_10603:
[----:B------:R-:W2:Y:S01]  /*15240*/  LDL R7, [R1+0xc] ;  /* 0x00000c0001077983 */ /* 0x000ea20000100800 */
[----:B------:R-:W-:-:S03]  /*15250*/  ULDC.64 UR4, c[0x0][0x300] ;  /* 0x0000c00000047ab9 */ /* 0x000fc60000000a00 */
[----:B0-----:R-:W3:Y:S04]  /*15260*/  LDL R9, [R1+0x14] ;  /* 0x0000140001097983 */ /* 0x001ee80000100800 */
[----:B------:R-:W4:Y:S01]  /*15270*/  LDL R12, [R1+0x24] ;  /* 0x00002400010c7983 */ /* 0x000f220000100800 */
[----:B------:R-:W0:Y:S01]  /*15280*/  S2R R6, SR_TID.X ;  /* 0x0000000000067919 */ /* 0x000e220000002100 */
[----:B------:R-:W-:-:S04]  /*15290*/  IMAD R3, R3, UR4, RZ ;  /* 0x0000000403037c24 */ /* 0x000fc8000f8e02ff */
[C---:B------:R-:W-:Y:S02]  /*152a0*/  IMAD R3, R4.reuse, UR5, R3 ;  /* 0x0000000504037c24 */ /* 0x040fe4000f8e0203 */
[----:B-1----:R-:W-:Y:S01]  /*152b0*/  IMAD.WIDE.U32 R4, R4, UR4, RZ ;  /* 0x0000000404047c25 */ /* 0x002fe2000f8e00ff */
[----:B------:R-:W-:-:S03]  /*152c0*/  ULDC.64 UR4, c[0x0][0x310] ;  /* 0x0000c40000047ab9 */ /* 0x000fc60000000a00 */
[----:B------:R-:W-:Y:S02]  /*152d0*/  IMAD.IADD R5, R5, 0x1, R3 ;  /* 0x0000000105057824 */ /* 0x000fe400078e0203 */
[----:B------:R-:W-:Y:S01]  /*152e0*/  IMAD R8, R8, UR4, RZ ;  /* 0x0000000408087c24 */ /* 0x000fe2000f8e02ff */
[----:B0-----:R-:W-:-:S04]  /*152f0*/  LOP3.LUT R6, R6, 0x7f, RZ, 0xc0, !PT ;  /* 0x0000007f06067812 */ /* 0x001fc800078ec0ff */
[----:B------:R-:W-:Y:S02]  /*15300*/  SHF.R.U32.HI R11, RZ, 0x2, R6 ;  /* 0x00000002ff0b7819 */ /* 0x000fe40000011606 */
[----:B------:R-:W0:Y:S01]  /*15310*/  S2R R6, SR_TID.X ;  /* 0x0000000000067919 */ /* 0x000e220000002100 */
[----:B------:R-:W-:-:S04]  /*15320*/  IMAD.WIDE.U32 R4, R2, UR4, R4 ;  /* 0x0000000402047c25 */ /* 0x000fc8000f8e0004 */
[----:B------:R-:W-:Y:S01]  /*15330*/  IMAD R2, R2, UR5, R8 ;  /* 0x0000000502027c24 */ /* 0x000fe2000f8e0208 */
[----:B------:R-:W-:-:S04]  /*15340*/  ULDC.64 UR4, c[0x0][0x308] ;  /* 0x0000c20000047ab9 */ /* 0x000fc80000000a00 */
[----:B------:R-:W-:Y:S01]  /*15350*/  IADD3 R3, R5, R2, RZ ;  /* 0x0000000205037210 */ /* 0x000fe20007ffe0ff */
[----:B------:R-:W-:Y:S01]  /*15360*/  IMAD.MOV.U32 R2, RZ, RZ, R4 ;  /* 0x000000ffff027224 */ /* 0x000fe200078e0004 */
[C---:B------:R-:W-:Y:S02]  /*15370*/  LOP3.LUT P4, RZ, R23.reuse, 0x4, RZ, 0xc0, !PT ;  /* 0x0000000417ff7812 */ /* 0x040fe4000788c0ff */
[C---:B------:R-:W-:Y:S02]  /*15380*/  LOP3.LUT P3, RZ, R23.reuse, 0x2, RZ, 0xc0, !PT ;  /* 0x0000000217ff7812 */ /* 0x040fe4000786c0ff */
[----:B------:R-:W-:Y:S01]  /*15390*/  LOP3.LUT P2, RZ, R23, 0x1, RZ, 0xc0, !PT ;  /* 0x0000000117ff7812 */ /* 0x000fe2000784c0ff */
[----:B--2---:R-:W-:-:S04]  /*153a0*/  IMAD R4, R7, UR4, RZ ;  /* 0x0000000407047c24 */ /* 0x004fc8000f8e02ff */
[C---:B------:R-:W-:Y:S02]  /*153b0*/  IMAD R7, R18.reuse, UR5, R4 ;  /* 0x0000000512077c24 */ /* 0x040fe4000f8e0204 */
[----:B------:R-:W-:Y:S01]  /*153c0*/  IMAD.WIDE.U32 R4, R18, UR4, R2 ;  /* 0x0000000412047c25 */ /* 0x000fe2000f8e0002 */
[----:B------:R-:W-:-:S03]  /*153d0*/  ULDC.64 UR4, c[0x0][0x2e8] ;  /* 0x0000ba0000047ab9 */ /* 0x000fc60000000a00 */
[----:B------:R-:W-:Y:S01]  /*153e0*/  IMAD.IADD R7, R5, 0x1, R7 ;  /* 0x0000000105077824 */ /* 0x000fe200078e0207 */
[----:B------:R-:W-:Y:S01]  /*153f0*/  LEA R2, P0, R4, UR4, 0x1 ;  /* 0x0000000404027c11 */ /* 0x000fe2000f8008ff */
[----:B---3--:R-:W-:Y:S01]  /*15400*/  IMAD R8, R26, 0x3000, R9 ;  /* 0x000030001a087824 */ /* 0x008fe200078e0209 */
[----:B------:R-:W-:Y:S01]  /*15410*/  UMOV UR4, 0xffffffff ;  /* 0xffffffff00047882 */ /* 0x000fe20000000000 */
[----:B0-----:R-:W-:Y:S01]  /*15420*/  IMAD.SHL.U32 R9, R6, 0x8, RZ ;  /* 0x0000000806097824 */ /* 0x001fe200078e00ff */
[----:B----4-:R-:W-:Y:S02]  /*15430*/  IADD3 R3, -R11, R12, -R10 ;  /* 0x0000000c0b037210 */ /* 0x010fe40007ffe90a */
[----:B------:R-:W-:Y:S02]  /*15440*/  LEA.HI.X R7, R4, UR5, R7, 0x1, P0 ;  /* 0x0000000504077c11 */ /* 0x000fe400080f0c07 */
[----:B------:R-:W-:Y:S02]  /*15450*/  ISETP.GE.AND P0, PT, R3, 0x1, PT ;  /* 0x000000010300780c */ /* 0x000fe40003f06270 */
[----:B------:R-:W-:Y:S01]  /*15460*/  LOP3.LUT R9, R9, 0x18, RZ, 0xc0, !PT ;  /* 0x0000001809097812 */ /* 0x000fe200078ec0ff */
[----:B------:R-:W-:Y:S10]  /*15470*/  BRA.DIV UR4, `(.L_x_10605) ;  /* 0x0000004604c07947 */ /* 0x000ff4000b800000 */
[----:B------:R-:W0:Y:S04]  /*15480*/  SHFL.IDX PT, R4, R2, RZ, 0x1c1f ;  /* 0x001c1fff02047589 */ /* 0x000e2800000e0000 */
[----:B------:R-:W1:Y:S01]  /*15490*/  SHFL.IDX PT, R6, R7, RZ, 0x1c1f ;  /* 0x001c1fff07067589 */ /* 0x000e6200000e0000 */
[----:B0-----:R-:W-:-:S05]  /*154a0*/  @P0 LEA R5, P1, R9, R4, 0x1 ;  /* 0x0000000409050211 */ /* 0x001fca00078208ff */
[----:B-1----:R-:W-:Y:S01]  /*154b0*/  @P0 IMAD.X R4, RZ, RZ, R6, P1 ;  /* 0x000000ffff040224 */ /* 0x002fe200008e0606 */
[----:B------:R-:W-:Y:S02]  /*154c0*/  @P0 LEA R6, R8, R22, 0x1 ;  /* 0x0000001608060211 */ /* 0x000fe400078e08ff */
        /* <DEDUP_REMOVED lines=8> */
[----:B0-----:R-:W0:Y:S04]  /*15550*/  SHFL.IDX PT, R4, R2, 0x1, 0x1c1f ;  /* 0x003c1f0002047f89 */ /* 0x001e2800000e0000 */
[----:B------:R-:W1:Y:S01]  /*15560*/  SHFL.IDX PT, R6, R7, 0x1, 0x1c1f ;  /* 0x003c1f0007067f89 */ /* 0x000e6200000e0000 */
[----:B0-----:R-:W-:-:S05]  /*15570*/  @P1 LEA R5, P0, R9, R4, 0x1 ;  /* 0x0000000409051211 */ /* 0x001fca00078008ff */
[----:B-1----:R-:W-:Y:S02]  /*15580*/  @P1 IMAD.X R4, RZ, RZ, R6, P0 ;  /* 0x000000ffff041224 */ /* 0x002fe400000e0606 */
[----:B------:R-:W-:-:S03]  /*15590*/  @P1 IMAD R6, R8, 0x2, R22 ;  /* 0x0000000208061824 */ /* 0x000fc600078e0216 */
[----:B------:R-:W-:-:S04]  /*155a0*/  @P1 LOP3.LUT R5, R5, R4, RZ, 0x3c, !PT ;  /* 0x0000000405051212 */ /* 0x000fc800078e3cff */
[----:B------:R-:W-:-:S04]  /*155b0*/  @P1 LOP3.LUT R4, R5, R4, RZ, 0x3c, !PT ;  /* 0x0000000405041212 */ /* 0x000fc800078e3cff */
[----:B------:R-:W-:-:S05]  /*155c0*/  @P1 LOP3.LUT R5, R5, R4, RZ, 0x3c, !PT ;  /* 0x0000000405051212 */ /* 0x000fca00078e3cff */
[----:B------:R-:W-:Y:S04]  /*155d0*/  @P1 LDGSTS.E.BYPASS.LTC128B.128 [R6+0x15c00], desc[UR42][R4.64], !P4 ;  /* 0x15c0000004061fae */ /* 0x000fe8000e101d6a */
[----:B------:R-:W-:Y:S04]  /*155e0*/  @P1 LDGSTS.E.BYPASS.LTC128B.128 [R6+0x17c00], desc[UR42][R4.64+0x40], !P3 ;  /* 0x17c0004004061fae */ /* 0x000fe8000d901d6a */
[----:B------:R0:W-:Y:S01]  /*155f0*/  @P1 LDGSTS.E.BYPASS.LTC128B.128 [R6+0x19c00], desc[UR42][R4.64+0x80], !P2 ;  /* 0x19c0008004061fae */ /* 0x0001e2000d101d6a */
[----:B------:R-:W-:-:S03]  /*15600*/  ISETP.GE.AND P1, PT, R3, 0x41, PT ;  /* 0x000000410300780c */ /* 0x000fc60003f26270 */
[----:B0-----:R-:W0:Y:S04]  /*15610*/  SHFL.IDX PT, R4, R2, 0x2, 0x1c1f ;  /* 0x005c1f0002047f89 */ /* 0x001e2800000e0000 */
[----:B------:R-:W1:Y:S04]  /*15620*/  SHFL.IDX PT, R6, R7, 0x2, 0x1c1f ;  /* 0x005c1f0007067f89 */ /* 0x000e6800000e0000 */
[----:B------:R-:W2:Y:S04]  /*15630*/  SHFL.IDX PT, R7, R7, 0x3, 0x1c1f ;  /* 0x007c1f0007077f89 */ /* 0x000ea800000e0000 */
[----:B------:R-:W3:Y:S01]  /*15640*/  SHFL.IDX PT, R2, R2, 0x3, 0x1c1f ;  /* 0x007c1f0002027f89 */ /* 0x000ee200000e0000 */
[----:B0-----:R-:W-:-:S05]  /*15650*/  @P1 LEA R5, P0, R9, R4, 0x1 ;  /* 0x0000000409051211 */ /* 0x001fca00078008ff */
[----:B-1----:R-:W-:Y:S02]  /*15660*/  @P1 IMAD.X R4, RZ, RZ, R6, P0 ;  /* 0x000000ffff041224 */ /* 0x002fe400000e0606 */
[----:B------:R-:W-:-:S03]  /*15670*/  @P1 IMAD R6, R8, 0x2, R22 ;  /* 0x0000000208061824 */ /* 0x000fc600078e0216 */
[----:B------:R-:W-:-:S04]  /*15680*/  @P1 LOP3.LUT R5, R5, R4, RZ, 0x3c, !PT ;  /* 0x0000000405051212 */ /* 0x000fc800078e3cff */
[----:B------:R-:W-:-:S04]  /*15690*/  @P1 LOP3.LUT R4, R5, R4, RZ, 0x3c, !PT ;  /* 0x0000000405041212 */ /* 0x000fc800078e3cff */
[----:B------:R-:W-:-:S05]  /*156a0*/  @P1 LOP3.LUT R5, R5, R4, RZ, 0x3c, !PT ;  /* 0x0000000405051212 */ /* 0x000fca00078e3cff */
[----:B------:R0:W-:Y:S04]  /*156b0*/  @P1 LDGSTS.E.BYPASS.LTC128B.128 [R6+0x16400], desc[UR42][R4.64], !P4 ;  /* 0x1640000004061fae */ /* 0x0001e8000e101d6a */
[----:B------:R0:W-:Y:S04]  /*156c0*/  @P1 LDGSTS.E.BYPASS.LTC128B.128 [R6+0x18400], desc[UR42][R4.64+0x40], !P3 ;  /* 0x1840004004061fae */ /* 0x0001e8000d901d6a */
[----:B--23--:R0:W-:Y:S02]  /*156d0*/  @P1 LDGSTS.E.BYPASS.LTC128B.128 [R6+0x1a400], desc[UR42][R4.64+0x80], !P2 ;  /* 0x1a40008004061fae */ /* 0x00c1e4000d101d6a */
.L_x_10725:
[----:B------:R-:W-:-:S13]  /*156e0*/  ISETP.GE.AND P0, PT, R3, 0x61, PT ;  /* 0x000000610300780c */ /* 0x000fda0003f06270 */
[----:B------:R-:W-:Y:S01]  /*156f0*/  @P0 LEA R2, P1, R9, R2, 0x1 ;  /* 0x0000000209020211 */ /* 0x000fe200078208ff */
[----:B------:R-:W-:-:S03]  /*15700*/  @P0 IMAD R8, R8, 0x2, R22 ;  /* 0x0000000208080824 */ /* 0x000fc600078e0216 */
        /* <DEDUP_REMOVED lines=9> */
.L_x_10606:
[----:B------:R-:W-:Y:S02]  /*157a0*/  PLOP3.LUT P1, PT, P1, P0, PT, 0xa2, 0x0 ;  /* 0x000000000000781c */ /* 0x000fe40000f21472 */
[----:B------:R-:W-:-:S08]  /*157b0*/  @P0 R2UR P1, UR4, R0 ;  /* 0x00000000000402ca */ /* 0x000fd00000020000 */
[----:B------:R-:W-:-:S05]  /*157c0*/  @P0 PLOP3.LUT P0, PT, P1, PT, PT, 0x80, 0x0 ;  /* 0x000000000000081c */ /* 0x000fca0000f0f070 */
[----:B------:R-:W-:Y:S01]  /*157d0*/  @!P1 SYNCS.ARRIVE.TRANS64.RED.A0T1 RZ, [UR4+0x2d830], RZ ;  /* 0x02d830ffffff99a7 */ /* 0x000fe20008200404 */
[----:B------:R-:W-:Y:S07]  /*157e0*/  @!P1 ARRIVES.LDGSTSBAR.64.TRANSCNT [UR4+0x2d830] ;  /* 0x02d83000ff0099b0 */ /* 0x000fee0008000a84 */
[----:B------:R-:W-:Y:S05]  /*157f0*/  @P0 BRA.U.ANY `(.L_x_10606) ;  /* 0xfffffffd00e80947 */ /* 0x000fea000393ffff */
[----:B------:R-:W-:Y:S01]  /*15800*/  NOP ;  /* 0x0000000000007918 */ /* 0x000fe20000000000 */
[----:B--2---:R-:W-:-:S05]  /*15810*/  IMAD.U32 R2, RZ, RZ, UR38 ;  /* 0x00000026ff027e24 */ /* 0x004fca000f8e00ff */
[----:B------:R-:W-:-:S13]  /*15820*/  ISETP.NE.AND P2, PT, R2, 0x3, PT ;  /* 0x000000030200780c */ /* 0x000fda0003f45270 */
[----:B------:R-:W-:Y:S05]  /*15830*/  @!P2 BRA `(.L_x_10607) ;  /* 0x000000000004a947 */ /* 0x000fea0003800000 */
[----:B------:R-:W-:Y:S01]  /*15840*/  BPT.TRAP 0x1 ;  /* 0x000000040000795c */ /* 0x000fe20000300000 */
.L_x_10607:
[----:B01----:R0:W5:Y:S01]  /*15850*/  LDL.LU R4, [R1+0x8] ;  /* 0x0000080001047983 */ /* 0x0031620000300800 */
[----:B------:R0:W-:Y:S03]  /*15860*/  SYNCS.ARRIVE.TRANS64.A1T0 RZ, [R0+URZ+0x2d830], RZ ;  /* 0x02d830ff00ff79a7 */ /* 0x0001e6000810003f */
[----:B------:R0:W5:Y:S02]  /*15870*/  LDL.LU R3, [R1+0x34] ;  /* 0x0000340001037983 */ /* 0x0001640000300800 */
[----:B------:R-:W-:Y:S05]  /*15880*/  WARPSYNC.ALL ;  /* 0x0000000000007948 */ /* 0x000fea0003800000 */
[----:B------:R-:W-:Y:S01]  /*15890*/  ULDC.64 UR4, c[0x0][0x298] ;  /* 0x0000a60000047ab9 */ /* 0x000fe20000000a00 */
[----:B------:R-:W-:Y:S01]  /*158a0*/  ULDC.64 UR6, c[0x0][0xa00] ;  /* 0x0002800000067ab9 */ /* 0x000fe20000000a00 */
[----:B0-----:R-:W-:Y:S01]  /*158b0*/  VIADD R0, R22, 0xc400 ;  /* 0x0000c40016007836 */ /* 0x001fe20000000000 */
[----:B------:R-:W-:Y:S01]  /*158c0*/  BAR.SYNC.DEFER_BLOCKING 0x8, 0x200 ;  /* 0x0208000000007b1d */ /* 0x000fe20000010000 */
[----:B------:R-:W-:-:S03]  /*158d0*/  ISETP.NE.U32.AND P0, PT, RZ, UR6, PT ;  /* 0x00000006ff007c0c */ /* 0x000fc6000bf05070 */
[----:B------:R-:W-:Y:S02]  /*158e0*/  LOP3.LUT P1, RZ, R0, 0x1bf, RZ, 0xc0, !PT ;  /* 0x000001bf00ff7812 */ /* 0x000fe4000782c0ff */
[----:B------:R-:W-:Y:S01]  /*158f0*/  ISETP.NE.AND.EX P0, PT, RZ, UR7, PT, P0 ;  /* 0x00000007ff007c0c */ /* 0x000fe2000bf05300 */
[----:B------:R-:W-:Y:S03]  /*15900*/  BSSY B6, `(.L_x_10608) ;  /* 0x000001c000067945 */ /* 0x000fe60003800000 */
[----:B------:R-:W-:Y:S02]  /*15910*/  SEL R29, R29, RZ, !P0 ;  /* 0x000000ff1d1d7207 */ /* 0x000fe40004000000 */
[----:B-----5:R-:W-:-:S05]  /*15920*/  SHF.R.S32.HI R2, RZ, 0x1f, R4 ;  /* 0x0000001fff027819 */ /* 0x020fca0000011404 */
[----:B------:R-:W-:-:S04]  /*15930*/  IMAD R2, R2, UR4, RZ ;  /* 0x0000000402027c24 */ /* 0x000fc8000f8e02ff */
[C---:B------:R-:W-:Y:S01]  /*15940*/  IMAD R0, R4.reuse, UR5, R2 ;  /* 0x0000000504007c24 */ /* 0x040fe2000f8e0202 */
[----:B------:R-:W-:Y:S01]  /*15950*/  SEL R2, R3, RZ, !P0 ;  /* 0x000000ff03027207 */ /* 0x000fe20004000000 */
        /* <DEDUP_REMOVED lines=21> */
[----:B0-----:R-:W-:Y:S05]  /*15ab0*/  CALL.ABS.NOINC R2 ;  /* 0x0000000002007343 */ /* 0x001fea0003c00000 */
.L_x_10609:
[----:B------:R-:W-:Y:S05]  /*15ac0*/  BSYNC B6 ;  /* 0x0000000000067941 */ /* 0x000fea0003800000 */
.L_x_10608:
[----:B0-----:R-:W2:Y:S01]  /*15ad0*/  LDL.LU R0, [R1+0x34] ;  /* 0x0000340001007983 */ /* 0x001ea20000300800 */
[----:B------:R-:W-:Y:S01]  /*15ae0*/  ULDC.64 UR4, c[0x0][0x2d8] ;  /* 0x0000b60000047ab9 */ /* 0x000fe20000000a00 */
[----:B------:R-:W0:Y:S01]  /*15af0*/  LDC R9, c[0x0][0x448] ;  /* 0x00011200ff097b82 */ /* 0x000e220000000800 */
[----:B------:R-:W-:Y:S01]  /*15b00*/  ULDC.64 UR6, c[0x0][0x2c8] ;  /* 0x0000b20000067ab9 */ /* 0x000fe20000000a00 */
[----:B------:R-:W3:Y:S01]  /*15b10*/  LDL.LU R21, [R1+0x8] ;  /* 0x0000080001157983 */ /* 0x000ee20000300800 */
[----:B------:R-:W-:-:S03]  /*15b20*/  ULDC.64 UR8, c[0x0][0x280] ;  /* 0x0000a00000087ab9 */ /* 0x000fc60000000a00 */
[----:B------:R-:W3:Y:S04]  /*15b30*/  LDL.LU.64 R2, [R1+0x38] ;  /* 0x0000380001027983 */ /* 0x000ee80000300a00 */
[----:B------:R-:W4:Y:S01]  /*15b40*/  LDL R20, [R1+0xc] ;  /* 0x00000c0001147983 */ /* 0x000f220000100800 */
[----:B0-----:R-:W-:-:S13]  /*15b50*/  ISETP.NE.AND P0, PT, R9, 0x1, PT ;  /* 0x000000010900780c */ /* 0x001fda0003f05270 */
[----:B------:R-:W0:Y:S08]  /*15b60*/  @P0 LDC R5, c[0x0][0x44c] ;  /* 0x00011300ff050b82 */ /* 0x000e300000000800 */
[----:B------:R-:W1:Y:S08]  /*15b70*/  @P0 LDC R6, c[0x0][0x450] ;  /* 0x00011400ff060b82 */ /* 0x000e700000000800 */
[----:B------:R-:W1:Y:S01]  /*15b80*/  @P0 LDC R8, c[0x0][0x450] ;  /* 0x00011400ff080b82 */ /* 0x000e620000000800 */
[----:B--2---:R-:W-:Y:S01]  /*15b90*/  IMAD.MOV.U32 R4, RZ, RZ, R0 ;  /* 0x000000ffff047224 */ /* 0x004fe200078e0000 */
[----:B---3--:R-:W-:-:S02]  /*15ba0*/  MOV R3, R21 ;  /* 0x0000001500037202 */ /* 0x008fc40000000f00 */
[----:B------:R-:W2:Y:S01]  /*15bb0*/  S2R R21, SR_TID.X ;  /* 0x0000000000157919 */ /* 0x000ea20000002100 */
[----:B----4-:R-:W-:Y:S02]  /*15bc0*/  IMAD R0, R20, UR4, RZ ;  /* 0x0000000414007c24 */ /* 0x010fe4000f8e02ff */
[----:B------:R-:W3:Y:S01]  /*15bd0*/  S2R R20, SR_TID.X ;  /* 0x0000000000147919 */ /* 0x000ee20000002100 */
        /* <DEDUP_REMOVED lines=9> */
[----:B--2---:R-:W-:Y:S01]  /*15c70*/  IMAD.SHL.U32 R21, R21, 0x20, RZ ;  /* 0x0000002015157824 */ /* 0x004fe200078e00ff */
[----:B---3--:R-:W-:-:S04]  /*15c80*/  LOP3.LUT R20, R20, 0x7f, RZ, 0xc0, !PT ;  /* 0x0000007f14147812 */ /* 0x008fc800078ec0ff */
[----:B------:R-:W-:Y:S02]  /*15c90*/  LOP3.LUT R21, R21, 0x60, RZ, 0xc0, !PT ;  /* 0x0000006015157812 */ /* 0x000fe400078ec0ff */
[----:B------:R-:W-:-:S04]  /*15ca0*/  SHF.R.U32.HI R20, RZ, 0x2, R20 ;  /* 0x00000002ff147819 */ /* 0x000fc80000011614 */
[----:B------:R-:W-:Y:S02]  /*15cb0*/  LOP3.LUT R20, R20, R21, RZ, 0xfc, !PT ;  /* 0x0000001514147212 */ /* 0x000fe400078efcff */
[----:B------:R2:W5:Y:S03]  /*15cc0*/  LDL R21, [R1+0x40] ;  /* 0x0000400001157983 */ /* 0x0005660000100800 */
[----:B------:R-:W-:-:S04]  /*15cd0*/  IMAD R0, R17, 0xc0, R20 ;  /* 0x000000c011007824 */ /* 0x000fc800078e0214 */
[----:B0-----:R-:W-:-:S04]  /*15ce0*/  @P0 IMAD.HI.U32 R5, R0, R5, RZ ;  /* 0x0000000500050227 */ /* 0x001fc800078e00ff */
[----:B------:R-:W-:Y:S01]  /*15cf0*/  IMAD.MOV.U32 R4, RZ, RZ, R0 ;  /* 0x000000ffff047224 */ /* 0x000fe200078e0000 */
[----:B-1----:R-:W-:-:S04]  /*15d00*/  @P0 SHF.R.U32.HI R4, RZ, R6, R5 ;  /* 0x00000006ff040219 */ /* 0x002fc80000011605 */
[----:B------:R-:W-:-:S05]  /*15d10*/  SHF.R.S32.HI R5, RZ, 0x1f, R4 ;  /* 0x0000001fff057819 */ /* 0x000fca0000011404 */
[----:B------:R-:W-:Y:S01]  /*15d20*/  IMAD R5, R5, UR4, RZ ;  /* 0x0000000405057c24 */ /* 0x000fe2000f8e02ff */
[----:B------:R-:W-:-:S03]  /*15d30*/  IADD3 R7, -R4, RZ, RZ ;  /* 0x000000ff04077210 */ /* 0x000fc60007ffe1ff */
[C---:B------:R-:W-:Y:S02]  /*15d40*/  IMAD R6, R4.reuse, UR5, R5 ;  /* 0x0000000504067c24 */ /* 0x040fe4000f8e0205 */
[----:B------:R-:W-:-:S04]  /*15d50*/  IMAD.WIDE.U32 R4, R4, UR4, R2 ;  /* 0x0000000404047c25 */ /* 0x000fc8000f8e0002 */
[----:B------:R-:W-:Y:S02]  /*15d60*/  IMAD.IADD R5, R5, 0x1, R6 ;  /* 0x0000000105057824 */ /* 0x000fe400078e0206 */
[----:B------:R-:W-:-:S05]  /*15d70*/  IMAD R6, R9, R7, R0 ;  /* 0x0000000709067224 */ /* 0x000fca00078e0200 */
[----:B------:R-:W-:Y:S01]  /*15d80*/  SHF.R.S32.HI R7, RZ, 0x1f, R6 ;  /* 0x0000001fff077819 */ /* 0x000fe20000011406 */
[----:B------:R-:W-:-:S04]  /*15d90*/  IMAD.WIDE.U32 R4, R6, UR6, R4 ;  /* 0x0000000606047c25 */ /* 0x000fc8000f8e0004 */
[----:B------:R-:W-:-:S04]  /*15da0*/  IMAD R7, R7, UR6, RZ ;  /* 0x0000000607077c24 */ /* 0x000fc8000f8e02ff */
[----:B------:R-:W-:Y:S02]  /*15db0*/  IMAD R6, R6, UR7, R7 ;  /* 0x0000000706067c24 */ /* 0x000fe4000f8e0207 */
[----:B------:R-:W0:Y:S01]  /*15dc0*/  @P0 LDC R7, c[0x0][0x44c] ;  /* 0x00011300ff070b82 */ /* 0x000e220000000800 */
[----:B------:R-:W-:Y:S01]  /*15dd0*/  VIADD R0, R0, 0x80 ;  /* 0x0000008000007836 */ /* 0x000fe20000000000 */
[----:B------:R-:W1:Y:S01]  /*15de0*/  S2R R13, SR_TID.X ;  /* 0x00000000000d7919 */ /* 0x000e620000002100 */
[----:B------:R-:W-:Y:S01]  /*15df0*/  IMAD.IADD R6, R5, 0x1, R6 ;  /* 0x0000000105067824 */ /* 0x000fe200078e0206 */
[----:B------:R-:W-:-:S04]  /*15e00*/  LEA R5, P1, R4, UR8, 0x1 ;  /* 0x0000000804057c11 */ /* 0x000fc8000f8208ff */
[----:B------:R-:W-:Y:S01]  /*15e10*/  LEA.HI.X R4, R4, UR9, R6, 0x1, P1 ;  /* 0x0000000904047c11 */ /* 0x000fe200088f0c06 */
[----:B------:R-:W-:Y:S02]  /*15e20*/  IMAD.MOV.U32 R6, RZ, RZ, R0 ;  /* 0x000000ffff067224 */ /* 0x000fe400078e0000 */
[----:B0-----:R-:W-:-:S05]  /*15e30*/  @P0 IMAD.HI.U32 R7, R0, R7, RZ ;  /* 0x0000000700070227 */ /* 0x001fca00078e00ff */
[----:B------:R-:W-:-:S04]  /*15e40*/  @P0 SHF.R.U32.HI R6, RZ, R8, R7 ;  /* 0x00000008ff060219 */ /* 0x000fc80000011607 */
[----:B------:R-:W-:-:S05]  /*15e50*/  IADD3 R7, -R6, RZ, RZ ;  /* 0x000000ff06077210 */ /* 0x000fca0007ffe1ff */
[----:B------:R-:W-:Y:S01]  /*15e60*/  IMAD R0, R9, R7, R0 ;  /* 0x0000000709007224 */ /* 0x000fe200078e0200 */
[----:B------:R-:W-:Y:S01]  /*15e70*/  SHF.R.S32.HI R7, RZ, 0x1f, R6 ;  /* 0x0000001fff077819 */ /* 0x000fe20000011406 */
[----:B------:R-:W-:-:S04]  /*15e80*/  IMAD.WIDE.U32 R2, R6, UR4, R2 ;  /* 0x0000000406027c25 */ /* 0x000fc8000f8e0002 */
[----:B------:R-:W-:Y:S01]  /*15e90*/  IMAD R7, R7, UR4, RZ ;  /* 0x0000000407077c24 */ /* 0x000fe2000f8e02ff */
[----:B------:R-:W-:-:S03]  /*15ea0*/  ULDC UR4, c[0x0][0x2b8] ;  /* 0x0000ae0000047ab9 */ /* 0x000fc60000000800 */
[----:B------:R-:W-:Y:S01]  /*15eb0*/  IMAD R7, R6, UR5, R7 ;  /* 0x0000000506077c24 */ /* 0x000fe2000f8e0207 */
[----:B------:R-:W-:Y:S01]  /*15ec0*/  SHF.R.S32.HI R6, RZ, 0x1f, R0 ;  /* 0x0000001fff067819 */ /* 0x000fe20000011400 */
[----:B-1----:R-:W-:Y:S02]  /*15ed0*/  IMAD.SHL.U32 R11, R13, 0x8, RZ ;  /* 0x000000080d0b7824 */ /* 0x002fe400078e00ff */
[----:B------:R-:W-:Y:S02]  /*15ee0*/  IMAD.IADD R3, R3, 0x1, R7 ;  /* 0x0000000103037824 */ /* 0x000fe400078e0207 */
[----:B------:R-:W-:Y:S01]  /*15ef0*/  IMAD R6, R6, UR6, RZ ;  /* 0x0000000606067c24 */ /* 0x000fe2000f8e02ff */
[----:B------:R-:W-:Y:S01]  /*15f00*/  LOP3.LUT R11, R11, 0x18, RZ, 0xc0, !PT ;  /* 0x000000180b0b7812 */ /* 0x000fe200078ec0ff */
[----:B------:R-:W-:-:S04]  /*15f10*/  IMAD.WIDE.U32 R2, R0, UR6, R2 ;  /* 0x0000000600027c25 */ /* 0x000fc8000f8e0002 */
[----:B------:R-:W-:Y:S02]  /*15f20*/  IMAD R6, R0, UR7, R6 ;  /* 0x0000000700067c24 */ /* 0x000fe4000f8e0206 */
[----:B------:R-:W-:Y:S01]  /*15f30*/  IMAD.SHL.U32 R10, R13, 0x8, RZ ;  /* 0x000000080d0a7824 */ /* 0x000fe200078e00ff */
[----:B------:R-:W-:Y:S01]  /*15f40*/  LEA R7, P0, R2, UR8, 0x1 ;  /* 0x0000000802077c11 */ /* 0x000fe2000f8008ff */
[----:B------:R-:W-:Y:S01]  /*15f50*/  IMAD.IADD R6, R3, 0x1, R6 ;  /* 0x0000000103067824 */ /* 0x000fe200078e0206 */
[C---:B------:R-:W-:Y:S02]  /*15f60*/  LOP3.LUT R12, R11.reuse, 0x20, RZ, 0xfc, !PT ;  /* 0x000000200b0c7812 */ /* 0x040fe400078efcff */
[----:B------:R-:W-:Y:S02]  /*15f70*/  LOP3.LUT R10, R10, 0x18, RZ, 0xc0, !PT ;  /* 0x000000180a0a7812 */ /* 0x000fe400078ec0ff */
[----:B------:R-:W-:Y:S01]  /*15f80*/  LOP3.LUT R11, R11, 0x40, RZ, 0xfc, !PT ;  /* 0x000000400b0b7812 */ /* 0x000fe200078efcff */
[----:B------:R-:W-:Y:S01]  /*15f90*/  UMOV UR5, 0xffffffff ;  /* 0xffffffff00057882 */ /* 0x000fe20000000000 */
[----:B------:R-:W-:-:S02]  /*15fa0*/  LEA.HI.X R6, R2, UR9, R6, 0x1, P0 ;  /* 0x0000000902067c11 */ /* 0x000fc400080f0c06 */
[----:B------:R-:W-:Y:S02]  /*15fb0*/  LOP3.LUT R20, R13, 0x7f, RZ, 0xc0, !PT ;  /* 0x0000007f0d147812 */ /* 0x000fe400078ec0ff */
[----:B------:R-:W-:Y:S02]  /*15fc0*/  ISETP.GE.AND P0, PT, R10, UR4, PT ;  /* 0x000000040a007c0c */ /* 0x000fe4000bf06270 */
[----:B------:R-:W-:Y:S02]  /*15fd0*/  ISETP.GE.AND P1, PT, R12, UR4, PT ;  /* 0x000000040c007c0c */ /* 0x000fe4000bf26270 */
[----:B------:R-:W-:Y:S02]  /*15fe0*/  ISETP.GE.AND P2, PT, R11, UR4, PT ;  /* 0x000000040b007c0c */ /* 0x000fe4000bf46270 */
[----:B------:R-:W-:Y:S01]  /*15ff0*/  SHF.R.U32.HI R20, RZ, 0x2, R20 ;  /* 0x00000002ff147819 */ /* 0x000fe20000011614 */
[----:B--2---:R-:W-:Y:S10]  /*16000*/  BRA.DIV UR5, `(.L_x_10610) ;  /* 0x0000004205447947 */ /* 0x004ff4000b800000 */
[----:B------:R-:W2:Y:S01]  /*16010*/  LDL R8, [R1+0x30] ;  /* 0x0000300001087983 */ /* 0x000ea20000100800 */
[----:B-----5:R-:W-:Y:S02]  /*16020*/  IMAD R0, R21, R9, RZ ;  /* 0x0000000915007224 */ /* 0x020fe400078e02ff */
[----:B------:R-:W-:Y:S01]  /*16030*/  IMAD R17, R17, 0xc0, R20 ;  /* 0x000000c011117824 */ /* 0x000fe200078e0214 */
[----:B------:R-:W0:Y:S04]  /*16040*/  SHFL.IDX PT, R3, R5, RZ, 0x1c1f ;  /* 0x001c1fff05037589 */ /* 0x000e2800000e0000 */
[----:B------:R-:W1:Y:S01]  /*16050*/  SHFL.IDX PT, R2, R4, RZ, 0x1c1f ;  /* 0x001c1fff04027589 */ /* 0x000e6200000e0000 */
[----:B------:R-:W-:-:S13]  /*16060*/  ISETP.GE.AND P3, PT, R17, R0, PT ;  /* 0x000000001100720c */ /* 0x000fda0003f66270 */
[----:B0-----:R-:W-:-:S04]  /*16070*/  @!P3 LEA R3, P4, R10, R3, 0x1 ;  /* 0x000000030a03b211 */ /* 0x001fc800078808ff */
[----:B-1----:R-:W-:-:S04]  /*16080*/  @!P3 IADD3.X R2, RZ, R2, RZ, P4, !PT ;  /* 0x00000002ff02b210 */ /* 0x002fc800027fe4ff */
[----:B------:R-:W-:-:S04]  /*16090*/  @!P3 LOP3.LUT R3, R3, R2, RZ, 0x3c, !PT ;  /* 0x000000020303b212 */ /* 0x000fc800078e3cff */
[----:B------:R-:W-:-:S04]  /*160a0*/  @!P3 LOP3.LUT R2, R3, R2, RZ, 0x3c, !PT ;  /* 0x000000020302b212 */ /* 0x000fc800078e3cff */
[----:B------:R-:W-:-:S05]  /*160b0*/  @!P3 LOP3.LUT R3, R3, R2, RZ, 0x3c, !PT ;  /* 0x000000020303b212 */ /* 0x000fca00078e3cff */
[----:B------:R-:W-:Y:S01]  /*160c0*/  @!PT LDS RZ, [RZ] ;  /* 0x00000000fffff984 */ /* 0x000fe20000000800 */
[----:B--2---:R-:W-:Y:S04]  /*160d0*/  @!P3 LDGSTS.E.BYPASS.LTC128B.128 [R8+0xc400], desc[UR42][R2.64], !P0 ;  /* 0x0c4000000208bfae */ /* 0x004fe8000c101d6a */
[----:B------:R-:W-:Y:S04]  /*160e0*/  @!P3 LDGSTS.E.BYPASS.LTC128B.128 [R8+0xf400], desc[UR42][R2.64+0x40], !P1 ;  /* 0x0f4000400208bfae */ /* 0x000fe8000c901d6a */
[----:B------:R0:W-:Y:S02]  /*160f0*/  @!P3 LDGSTS.E.BYPASS.LTC128B.128 [R8+0x12400], desc[UR42][R2.64+0x80], !P2 ;  /* 0x124000800208bfae */ /* 0x0001e4000d101d6a */
[----:B0-----:R-:W-:-:S02]  /*16100*/  VIADD R2, R17, 0x20 ;  /* 0x0000002011027836 */ /* 0x001fc40000000000 */
[----:B------:R-:W0:Y:S03]  /*16110*/  SHFL.IDX PT, R3, R5, 0x1, 0x1c1f ;  /* 0x003c1f0005037f89 */ /* 0x000e2600000e0000 */
[----:B------:R-:W-:Y:S02]  /*16120*/  ISETP.GE.AND P3, PT, R2, R0, PT ;  /* 0x000000000200720c */ /* 0x000fe40003f66270 */
[----:B------:R-:W1:Y:S11]  /*16130*/  SHFL.IDX PT, R2, R4, 0x1, 0x1c1f ;  /* 0x003c1f0004027f89 */ /* 0x000e7600000e0000 */
[----:B0-----:R-:W-:-:S05]  /*16140*/  @!P3 LEA R3, P4, R10, R3, 0x1 ;  /* 0x000000030a03b211 */ /* 0x001fca00078808ff */
[----:B-1----:R-:W-:-:S05]  /*16150*/  @!P3 IMAD.X R2, RZ, RZ, R2, P4 ;  /* 0x000000ffff02b224 */ /* 0x002fca00020e0602 */
[----:B------:R-:W-:-:S04]  /*16160*/  @!P3 LOP3.LUT R3, R3, R2, RZ, 0x3c, !PT ;  /* 0x000000020303b212 */ /* 0x000fc800078e3cff */
[----:B------:R-:W-:-:S04]  /*16170*/  @!P3 LOP3.LUT R2, R3, R2, RZ, 0x3c, !PT ;  /* 0x000000020302b212 */ /* 0x000fc800078e3cff */
[----:B------:R-:W-:-:S05]  /*16180*/  @!P3 LOP3.LUT R3, R3, R2, RZ, 0x3c, !PT ;  /* 0x000000020303b212 */ /* 0x000fca00078e3cff */
[----:B------:R-:W-:Y:S04]  /*16190*/  @!P3 LDGSTS.E.BYPASS.LTC128B.128 [R8+0xcc00], desc[UR42][R2.64], !P0 ;  /* 0x0cc000000208bfae */ /* 0x000fe8000c101d6a */
[----:B------:R-:W-:Y:S04]  /*161a0*/  @!P3 LDGSTS.E.BYPASS.LTC128B.128 [R8+0xfc00], desc[UR42][R2.64+0x40], !P1 ;  /* 0x0fc000400208bfae */ /* 0x000fe8000c901d6a */
[----:B------:R0:W-:Y:S02]  /*161b0*/  @!P3 LDGSTS.E.BYPASS.LTC128B.128 [R8+0x12c00], desc[UR42][R2.64+0x80], !P2 ;  /* 0x12c000800208bfae */ /* 0x0001e4000d101d6a */
[----:B0-----:R-:W-:-:S02]  /*161c0*/  VIADD R2, R17, 0x40 ;  /* 0x0000004011027836 */ /* 0x001fc40000000000 */
[----:B------:R-:W0:Y:S03]  /*161d0*/  SHFL.IDX PT, R3, R5, 0x2, 0x1c1f ;  /* 0x005c1f0005037f89 */ /* 0x000e2600000e0000 */
[----:B------:R-:W-:Y:S01]  /*161e0*/  ISETP.GE.AND P3, PT, R2, R0, PT ;  /* 0x000000000200720c */ /* 0x000fe20003f66270 */
[----:B------:R-:W-:Y:S04]  /*161f0*/  SHFL.IDX PT, R5, R5, 0x3, 0x1c1f ;  /* 0x007c1f0005057f89 */ /* 0x000fe800000e0000 */
[----:B------:R-:W1:Y:S04]  /*16200*/  SHFL.IDX PT, R2, R4, 0x2, 0x1c1f ;  /* 0x005c1f0004027f89 */ /* 0x000e6800000e0000 */
[----:B------:R-:W2:Y:S04]  /*16210*/  SHFL.IDX PT, R4, R4, 0x3, 0x1c1f ;  /* 0x007c1f0004047f89 */ /* 0x000ea800000e0000 */
        /* <DEDUP_REMOVED lines=8> */
[----:B0-----:R-:W-:-:S04]  /*162a0*/  IADD3 R2, R17, 0x60, RZ ;  /* 0x0000006011027810 */ /* 0x001fc80007ffe0ff */
[----:B------:R-:W-:-:S13]  /*162b0*/  ISETP.GE.AND P3, PT, R2, R0, PT ;  /* 0x000000000200720c */ /* 0x000fda0003f66270 */
[----:B------:R-:W-:-:S05]  /*162c0*/  @!P3 LEA R2, P4, R10, R5, 0x1 ;  /* 0x000000050a02b211 */ /* 0x000fca00078808ff */
[----:B--2---:R-:W-:Y:S02]  /*162d0*/  @!P3 IMAD.X R3, RZ, RZ, R4, P4 ;  /* 0x000000ffff03b224 */ /* 0x004fe400020e0604 */
[----:B------:R-:W-:-:S03]  /*162e0*/  VIADD R4, R17, 0x80 ;  /* 0x0000008011047836 */ /* 0x000fc60000000000 */
[----:B------:R-:W-:Y:S04]  /*162f0*/  @!P3 LDGSTS.E.BYPASS.LTC128B.128 [R8+0xdc00], desc[UR42][R2.64], !P0 ;  /* 0x0dc000000208bfae */ /* 0x000fe8000c101d6a */
[----:B------:R-:W-:Y:S04]  /*16300*/  @!P3 LDGSTS.E.BYPASS.LTC128B.128 [R8+0x10c00], desc[UR42][R2.64+0x40], !P1 ;  /* 0x10c000400208bfae */ /* 0x000fe8000c901d6a */
[----:B------:R0:W-:Y:S01]  /*16310*/  @!P3 LDGSTS.E.BYPASS.LTC128B.128 [R8+0x13c00], desc[UR42][R2.64+0x80], !P2 ;  /* 0x13c000800208bfae */ /* 0x0001e2000d101d6a */
[----:B------:R-:W-:-:S03]  /*16320*/  ISETP.GE.AND P3, PT, R4, R0, PT ;  /* 0x000000000400720c */ /* 0x000fc60003f66270 */
[----:B0-----:R-:W0:Y:S04]  /*16330*/  SHFL.IDX PT, R3, R7, RZ, 0x1c1f ;  /* 0x001c1fff07037589 */ /* 0x001e2800000e0000 */
[----:B------:R-:W1:Y:S04]  /*16340*/  SHFL.IDX PT, R2, R6, RZ, 0x1c1f ;  /* 0x001c1fff06027589 */ /* 0x000e6800000e0000 */
[----:B------:R-:W2:Y:S02]  /*16350*/  SHFL.IDX PT, R6, R6, 0x1, 0x1c1f ;  /* 0x003c1f0006067f89 */ /* 0x000ea400000e0000 */
[----:B0-----:R-:W-:-:S05]  /*16360*/  @!P3 LEA R3, P4, R10, R3, 0x1 ;  /* 0x000000030a03b211 */ /* 0x001fca00078808ff */
[----:B-1----:R-:W-:-:S05]  /*16370*/  @!P3 IMAD.X R2, RZ, RZ, R2, P4 ;  /* 0x000000ffff02b224 */ /* 0x002fca00020e0602 */
[----:B------:R-:W-:-:S04]  /*16380*/  @!P3 LOP3.LUT R3, R3, R2, RZ, 0x3c, !PT ;  /* 0x000000020303b212 */ /* 0x000fc800078e3cff */
[----:B------:R-:W-:-:S04]  /*16390*/  @!P3 LOP3.LUT R2, R3, R2, RZ, 0x3c, !PT ;  /* 0x000000020302b212 */ /* 0x000fc800078e3cff */
[----:B------:R-:W-:-:S05]  /*163a0*/  @!P3 LOP3.LUT R3, R3, R2, RZ, 0x3c, !PT ;  /* 0x000000020303b212 */ /* 0x000fca00078e3cff */
[----:B------:R-:W-:Y:S04]  /*163b0*/  @!P3 LDGSTS.E.BYPASS.LTC128B.128 [R8+0xe400], desc[UR42][R2.64], !P0 ;  /* 0x0e4000000208bfae */ /* 0x000fe8000c101d6a */
[----:B------:R-:W-:Y:S04]  /*163c0*/  @!P3 LDGSTS.E.BYPASS.LTC128B.128 [R8+0x11400], desc[UR42][R2.64+0x40], !P1 ;  /* 0x114000400208bfae */ /* 0x000fe8000c901d6a */
[----:B------:R0:W-:Y:S04]  /*163d0*/  @!P3 LDGSTS.E.BYPASS.LTC128B.128 [R8+0x14400], desc[UR42][R2.64+0x80], !P2 ;  /* 0x144000800208bfae */ /* 0x0001e8000d101d6a */
[----:B0-2---:R0:W1:Y:S02]  /*163e0*/  SHFL.IDX PT, R2, R7, 0x1, 0x1c1f ;  /* 0x003c1f0007027f89 */ /* 0x00506400000e0000 */
.L_x_10738:
[----:B------:R-:W2:Y:S01]  /*163f0*/  LDL R4, [R1+0x30] ;  /* 0x0000300001047983 */ /* 0x000ea20000100800 */
[----:B------:R-:W-:-:S05]  /*16400*/  VIADD R17, R17, 0xa0 ;  /* 0x000000a011117836 */ /* 0x000fca0000000000 */
[----:B------:R-:W-:-:S13]  /*16410*/  ISETP.GE.AND P3, PT, R17, R0, PT ;  /* 0x000000001100720c */ /* 0x000fda0003f66270 */
[----:B-1----:R-:W-:-:S04]  /*16420*/  @!P3 LEA R2, P4, R10, R2, 0x1 ;  /* 0x000000020a02b211 */ /* 0x002fc800078808ff */
[----:B------:R-:W-:-:S05]  /*16430*/  @!P3 IADD3.X R3, RZ, R6, RZ, P4, !PT ;  /* 0x00000006ff03b210 */ /* 0x000fca00027fe4ff */
[----:B------:R-:W-:Y:S01]  /*16440*/  @!PT LDS RZ, [RZ] ;  /* 0x00000000fffff984 */ /* 0x000fe20000000800 */
[----:B------:R-:W-:Y:S01]  /*16450*/  @!PT LDS RZ, [RZ] ;  /* 0x00000000fffff984 */ /* 0x000fe20000000800 */
[----:B------:R-:W-:Y:S01]  /*16460*/  @!PT LDS RZ, [RZ] ;  /* 0x00000000fffff984 */ /* 0x000fe20000000800 */
[----:B--2---:R1:W-:Y:S01]  /*16470*/  @!P3 LDGSTS.E.BYPASS.LTC128B.128 [R4+0xec00], desc[UR42][R2.64], !P0 ;  /* 0x0ec000000204bfae */ /* 0x0043e2000c101d6a */
[----:B------:R-:W-:-:S03]  /*16480*/  PLOP3.LUT P0, PT, PT, PT, PT, 0x80, 0x0 ;  /* 0x000000000000781c */ /* 0x000fc60003f0f070 */
[----:B------:R1:W-:Y:S04]  /*16490*/  @!P3 LDGSTS.E.BYPASS.LTC128B.128 [R4+0x11c00], desc[UR42][R2.64+0x40], !P1 ;  /* 0x11c000400204bfae */ /* 0x0003e8000c901d6a */
[----:B------:R1:W-:Y:S01]  /*164a0*/  @!P3 LDGSTS.E.BYPASS.LTC128B.128 [R4+0x14c00], desc[UR42][R2.64+0x80], !P2 ;  /* 0x14c000800204bfae */ /* 0x0003e2000d101d6a */
[----:B------:R-:W-:-:S05]  /*164b0*/  NOP ;  /* 0x0000000000007918 */ /* 0x000fca0000000000 */
.L_x_10611:
        /* <DEDUP_REMOVED lines=18> */
.L_x_10739:
[----:B------:R-:W-:Y:S05]  /*165e0*/  BSYNC B0 ;  /* 0x0000000000007941 */ /* 0x000fea0003800000 */
.L_x_10612:
[----:B------:R-:W2:Y:S01]  /*165f0*/  LDL R2, [R1+0x24] ;  /* 0x0000240001027983 */ /* 0x000ea20000100800 */
[----:B------:R-:W-:Y:S01]  /*16600*/  BSSY B0, `(.L_x_10614) ;  /* 0x00000f7000007945 */ /* 0x000fe20003800000 */
[----:B--2---:R-:W-:-:S13]  /*16610*/  ISETP.GE.AND P0, PT, R2, 0x81, PT ;  /* 0x000000810200780c */ /* 0x004fda0003f06270 */
[----:B------:R-:W-:Y:S05]  /*16620*/  @!P0 BRA `(.L_x_10615) ;  /* 0x0000000c00d08947 */ /* 0x000fea0003800000 */
[----:B------:R-:W1:Y:S01]  /*16630*/  LDL.LU R3, [R1+0x44] ;  /* 0x0000440001037983 */ /* 0x000e620000300800 */
[----:B------:R-:W-:Y:S01]  /*16640*/  ULDC UR4, c[0x0][0x2f4] ;  /* 0x0000bd0000047ab9 */ /* 0x000fe20000000800 */
[----:B------:R-:W2:Y:S02]  /*16650*/  S2R R2, SR_TID.X ;  /* 0x0000000000027919 */ /* 0x000ea40000002100 */
[----:B------:R3:W5:Y:S04]  /*16660*/  LDL.LU R17, [R1] ;  /* 0x0000000001117983 */ /* 0x0007680000300800 */
[----:B------:R3:W-:Y:S01]  /*16670*/  STL [R1+0x8], R27 ;  /* 0x0000081b01007387 */ /* 0x0007e20000100800 */
[----:B------:R-:W-:Y:S02]  /*16680*/  IMAD.MOV.U32 R10, RZ, RZ, R26 ;  /* 0x000000ffff0a7224 */ /* 0x000fe400078e001a */
[----:B--2---:R-:W-:-:S05]  /*16690*/  IMAD.SHL.U32 R4, R2, 0x8, RZ ;  /* 0x0000000802047824 */ /* 0x004fca00078e00ff */
[----:B------:R-:W-:-:S04]  /*166a0*/  LOP3.LUT R4, R4, 0x18, RZ, 0xc0, !PT ;  /* 0x0000001804047812 */ /* 0x000fc800078ec0ff */
[C---:B------:R-:W-:Y:S02]  /*166b0*/  LOP3.LUT R2, R4.reuse, 0x40, RZ, 0xfc, !PT ;  /* 0x0000004004027812 */ /* 0x040fe400078efcff */
[----:B------:R-:W-:Y:S02]  /*166c0*/  ISETP.GE.AND P3, PT, R4, UR4, PT ;  /* 0x0000000404007c0c */ /* 0x000fe4000bf66270 */
[----:B------:R-:W-:Y:S02]  /*166d0*/  ISETP.GE.AND P1, PT, R2, UR4, PT ;  /* 0x0000000402007c0c */ /* 0x000fe4000bf26270 */
[----:B-1----:R-:W-:Y:S02]  /*166e0*/  LEA.HI.SX32 R0, R3, 0xfffffffe, 0x19 ;  /* 0xfffffffe03007811 */ /* 0x002fe400078fcaff */
[----:B------:R-:W-:-:S04]  /*166f0*/  LOP3.LUT R3, R4, 0x20, RZ, 0xfc, !PT ;  /* 0x0000002004037812 */ /* 0x000fc800078efcff */
[----:B---3--:R-:W-:-:S13]  /*16700*/  ISETP.GE.AND P2, PT, R3, UR4, PT ;  /* 0x0000000403007c0c */ /* 0x008fda000bf46270 */
.L_x_10628:
[----:B------:R-:W2:Y:S01]  /*16710*/  LDL R8, [R1+0x28] ;  /* 0x0000280001087983 */ /* 0x000ea20000100800 */
[----:B------:R-:W1:Y:S03]  /*16720*/  LDC R9, c[0x0][0x430] ;  /* 0x00010c00ff097b82 */ /* 0x000e660000000800 */
[----:B0-----:R-:W3:Y:S04]  /*16730*/  LDL R7, [R1+0x2c] ;  /* 0x00002c0001077983 */ /* 0x001ee80000100800 */
[----:B------:R-:W4:Y:S01]  /*16740*/  LDL R6, [R1+0x10] ;  /* 0x0000100001067983 */ /* 0x000f220000100800 */
[----:B------:R-:W0:Y:S01]  /*16750*/  S2R R2, SR_TID.X ;  /* 0x0000000000027919 */ /* 0x000e220000002100 */
[----:B-1----:R-:W-:-:S13]  /*16760*/  ISETP.NE.AND P0, PT, R9, 0x1, PT ;  /* 0x000000010900780c */ /* 0x002fda0003f05270 */
[----:B------:R-:W1:Y:S01]  /*16770*/  @P0 LDC R5, c[0x0][0x434] ;  /* 0x00010d00ff050b82 */ /* 0x000e620000000800 */
[----:B0-----:R-:W-:-:S04]  /*16780*/  LOP3.LUT R3, R2, 0x7f, RZ, 0xc0, !PT ;  /* 0x0000007f02037812 */ /* 0x001fc800078ec0ff */
[----:B------:R-:W-:-:S03]  /*16790*/  SHF.R.U32.HI R4, RZ, 0x2, R3 ;  /* 0x00000002ff047819 */ /* 0x000fc60000011603 */
[----:B------:R-:W0:Y:S01]  /*167a0*/  @P0 LDC R3, c[0x0][0x438] ;  /* 0x00010e00ff030b82 */ /* 0x000e220000000800 */
[----:B------:R-:W-:Y:S01]  /*167b0*/  SHF.L.U32 R2, R2, 0x5, RZ ;  /* 0x0000000502027819 */ /* 0x000fe200000006ff */
[----:B------:R-:W-:-:S03]  /*167c0*/  IMAD R4, R0, 0x80, R4 ;  /* 0x0000008000047824 */ /* 0x000fc600078e0204 */
[----:B------:R-:W-:Y:S01]  /*167d0*/  LOP3.LUT R2, R2, 0x60, RZ, 0xc0, !PT ;  /* 0x0000006002027812 */ /* 0x000fe200078ec0ff */
[----:B------:R-:W-:Y:S05]  /*167e0*/  YIELD ;  /* 0x0000000000007946 */ /* 0x000fea0003800000 */
[----:B------:R-:W-:Y:S01]  /*167f0*/  ULDC.64 UR4, c[0x0][0x428] ;  /* 0x00010a0000047ab9 */ /* 0x000fe20000000a00 */
[----:B--2---:R-:W-:-:S05]  /*16800*/  IADD3 R4, R2, R4, R8 ;  /* 0x0000000402047210 */ /* 0x004fca0007ffe008 */
[----:B-1----:R-:W-:-:S04]  /*16810*/  @P0 IMAD.HI.U32 R5, R4, R5, RZ ;  /* 0x0000000504050227 */ /* 0x002fc800078e00ff */
[----:B------:R-:W-:Y:S01]  /*16820*/  IMAD.MOV.U32 R2, RZ, RZ, R4 ;  /* 0x000000ffff027224 */ /* 0x000fe200078e0004 */
[----:B0-----:R-:W-:-:S05]  /*16830*/  @P0 SHF.R.U32.HI R2, RZ, R3, R5 ;  /* 0x00000003ff020219 */ /* 0x001fca0000011605 */
[----:B------:R-:W-:-:S04]  /*16840*/  IMAD.MOV R3, RZ, RZ, -R2 ;  /* 0x000000ffff037224 */ /* 0x000fc800078e0a02 */
[----:B------:R-:W-:Y:S01]  /*16850*/  IMAD R9, R9, R3, R4 ;  /* 0x0000000309097224 */ /* 0x000fe200078e0204 */
[----:B------:R-:W-:Y:S01]  /*16860*/  SHF.R.S32.HI R3, RZ, 0x1f, R2 ;  /* 0x0000001fff037819 */ /* 0x000fe20000011402 */
[----:B---3--:R-:W-:-:S04]  /*16870*/  IMAD R4, R7, UR4, RZ ;  /* 0x0000000407047c24 */ /* 0x008fc8000f8e02ff */
[C---:B----4-:R-:W-:Y:S02]  /*16880*/  IMAD R4, R6.reuse, UR5, R4 ;  /* 0x0000000506047c24 */ /* 0x050fe4000f8e0204 */
[----:B------:R-:W-:Y:S01]  /*16890*/  IMAD.WIDE.U32 R2, R6, UR4, R2 ;  /* 0x0000000406027c25 */ /* 0x000fe2000f8e0002 */
[----:B------:R-:W-:-:S03]  /*168a0*/  ULDC.64 UR4, c[0x0][0x418] ;  /* 0x0001060000047ab9 */ /* 0x000fc60000000a00 */
[----:B------:R-:W-:Y:S01]  /*168b0*/  IMAD.IADD R3, R4, 0x1, R3 ;  /* 0x0000000104037824 */ /* 0x000fe200078e0203 */
[----:B------:R-:W-:-:S04]  /*168c0*/  LEA R4, P0, R2, UR4, 0x2 ;  /* 0x0000000402047c11 */ /* 0x000fc8000f8010ff */
[----:B------:R-:W-:-:S05]  /*168d0*/  LEA.HI.X R5, R2, UR5, R3, 0x2, P0 ;  /* 0x0000000502057c11 */ /* 0x000fca00080f1403 */
[----:B------:R-:W2:Y:S01]  /*168e0*/  LDG.E R8, desc[UR42][R4.64] ;  /* 0x0000002a04087981 */ /* 0x000ea2000c1e1900 */
[----:B------:R-:W-:-:S04]  /*168f0*/  IADD3 R26, R10, 0x1, RZ ;  /* 0x000000010a1a7810 */ /* 0x000fc80007ffe0ff */
[----:B------:R-:W-:-:S04]  /*16900*/  ISETP.NE.AND P0, PT, R26, 0x2, PT ;  /* 0x000000021a00780c */ /* 0x000fc80003f05270 */
[----:B------:R-:W-:-:S04]  /*16910*/  SEL R2, RZ, 0x1, P0 ;  /* 0x00000001ff027807 */ /* 0x000fc80000000000 */
[----:B-----5:R-:W-:Y:S01]  /*16920*/  LOP3.LUT R2, R17, R2, RZ, 0x3c, !PT ;  /* 0x0000000211027212 */ /* 0x020fe200078e3cff */
[----:B------:R-:W-:-:S04]  /*16930*/  IMAD.U32 R6, RZ, RZ, UR38 ;  /* 0x00000026ff067e24 */ /* 0x000fc8000f8e00ff */
[----:B------:R0:W-:Y:S01]  /*16940*/  STL [R1], R2 ;  /* 0x0000000201007387 */ /* 0x0001e20000100800 */
[----:B------:R-:W-:Y:S01]  /*16950*/  ISETP.NE.AND P4, PT, R6, 0x3, PT ;  /* 0x000000030600780c */ /* 0x000fe20003f85270 */
[----:B------:R-:W-:Y:S01]  /*16960*/  IMAD.MOV.U32 R27, RZ, RZ, R0 ;  /* 0x000000ffff1b7224 */ /* 0x000fe200078e0000 */
[----:B------:R-:W-:Y:S02]  /*16970*/  SEL R26, R26, RZ, P0 ;  /* 0x000000ff1a1a7207 */ /* 0x000fe40000000000 */
[----:B--2---:R-:W-:-:S09]  /*16980*/  SHF.R.S32.HI R29, RZ, 0x1f, R8 ;  /* 0x0000001fff1d7819 */ /* 0x004fd20000011408 */
[----:B0-----:R-:W-:Y:S05]  /*16990*/  @!P4 BRA `(.L_x_10616) ;  /* 0x000000000004c947 */ /* 0x001fea0003800000 */
[----:B------:R-:W-:Y:S01]  /*169a0*/  BPT.TRAP 0x1 ;  /* 0x000000040000795c */ /* 0x000fe20000300000 */
.L_x_10616:
[----:B------:R-:W-:Y:S01]  /*169b0*/  IMAD R5, R26, 0x8, R22 ;  /* 0x000000081a057824 */ /* 0x000fe200078e0216 */
[----:B------:R-:W-:Y:S01]  /*169c0*/  SHF.L.U32 R0, R2, 0x1f, RZ ;  /* 0x0000001f02007819 */ /* 0x000fe200000006ff */
[----:B------:R-:W-:Y:S03]  /*169d0*/  BSSY B1, `(.L_x_10617) ;  /* 0x0000003000017945 */ /* 0x000fe60003800000 */
[----:B------:R-:W0:Y:S02]  /*169e0*/  SYNCS.PHASECHK.TRANS64.TRYWAIT P0, [R5+URZ+0x2d840], R0 ;  /* 0x02d84000050075a7 */ /* 0x000e24000800017f */
[----:B0-----:R-:W-:Y:S05]  /*169f0*/  @!P0 BRA `(.L_x_10618) ;  /* 0x0000003c00fc8947 */ /* 0x001fea0003800000 */
.L_x_10740:
[----:B------:R-:W-:Y:S05]  /*16a00*/  BSYNC B1 ;  /* 0x0000000000017941 */ /* 0x000fea0003800000 */
.L_x_10617:
[----:B------:R-:W2:Y:S04]  /*16a10*/  LDL R6, [R1+0xc] ;  /* 0x00000c0001067983 */ /* 0x000ea80000100800 */
[----:B------:R-:W3:Y:S01]  /*16a20*/  LDL R4, [R1+0x14] ;  /* 0x0000140001047983 */ /* 0x000ee20000100800 */
[----:B------:R-:W-:Y:S01]  /*16a30*/  SHF.R.S32.HI R21, RZ, 0x1f, R9 ;  /* 0x0000001fff157819 */ /* 0x000fe20000011409 */
[----:B------:R-:W-:Y:S01]  /*16a40*/  ULDC.64 UR4, c[0x0][0x300] ;  /* 0x0000c00000047ab9 */ /* 0x000fe20000000a00 */
[----:B------:R-:W-:Y:S01]  /*16a50*/  LOP3.LUT P5, RZ, R23, 0x2, RZ, 0xc0, !PT ;  /* 0x0000000217ff7812 */ /* 0x000fe200078ac0ff */
        /* <DEDUP_REMOVED lines=9> */
[----:B------:R-:W-:-:S04]  /*16af0*/  ULDC.64 UR4, c[0x0][0x308] ;  /* 0x0000c20000047ab9 */ /* 0x000fc80000000a00 */
[----:B------:R-:W-:-:S03]  /*16b00*/  IADD3 R3, R3, R0, RZ ;  /* 0x0000000003037210 */ /* 0x000fc60007ffe0ff */
[----:B------:R-:W-:-:S04]  /*16b10*/  IMAD.WIDE.U32 R2, R18, UR4, R2 ;  /* 0x0000000412027c25 */ /* 0x000fc8000f8e0002 */
[----:B--2---:R-:W-:-:S04]  /*16b20*/  IMAD R0, R6, UR4, RZ ;  /* 0x0000000406007c24 */ /* 0x004fc8000f8e02ff */
[----:B------:R-:W-:Y:S01]  /*16b30*/  IMAD R0, R18, UR5, R0 ;  /* 0x0000000512007c24 */ /* 0x000fe2000f8e0200 */
[----:B------:R-:W-:Y:S01]  /*16b40*/  ULDC.64 UR4, c[0x0][0x2e8] ;  /* 0x0000ba0000047ab9 */ /* 0x000fe20000000a00 */
[----:B---3--:R-:W-:Y:S01]  /*16b50*/  IMAD R4, R26, 0x3000, R4 ;  /* 0x000030001a047824 */ /* 0x008fe200078e0204 */
[----:B------:R-:W-:Y:S01]  /*16b60*/  LEA R6, P0, R2, UR4, 0x1 ;  /* 0x0000000402067c11 */ /* 0x000fe2000f8008ff */
[----:B------:R-:W-:Y:S01]  /*16b70*/  IMAD.IADD R0, R0, 0x1, R3 ;  /* 0x0000000100007824 */ /* 0x000fe200078e0203 */
[----:B------:R-:W-:-:S04]  /*16b80*/  UMOV UR4, 0xffffffff ;  /* 0xffffffff00047882 */ /* 0x000fc80000000000 */
[----:B------:R-:W-:Y:S01]  /*16b90*/  LEA.HI.X R7, R2, UR5, R0, 0x1, P0 ;  /* 0x0000000502077c11 */ /* 0x000fe200080f0c00 */
[----:B------:R-:W-:Y:S06]  /*16ba0*/  BRA.DIV UR4, `(.L_x_10619) ;  /* 0x0000003e04a47947 */ /* 0x000fec000b800000 */
[----:B------:R-:W0:Y:S01]  /*16bb0*/  S2R R3, SR_TID.X ;  /* 0x0000000000037919 */ /* 0x000e220000002100 */
[----:B------:R-:W-:Y:S02]  /*16bc0*/  LOP3.LUT P6, RZ, R23, 0x4, RZ, 0xc0, !PT ;  /* 0x0000000417ff7812 */ /* 0x000fe400078cc0ff */
[----:B------:R-:W-:Y:S01]  /*16bd0*/  LEA R4, R4, R22, 0x1 ;  /* 0x0000001604047211 */ /* 0x000fe200078e08ff */
        /* <DEDUP_REMOVED lines=26> */
.L_x_10750:
        /* <DEDUP_REMOVED lines=11> */
.L_x_10620:
        /* <DEDUP_REMOVED lines=11> */
.L_x_10621:
[----:B------:R1:W-:Y:S01]  /*16ee0*/  SYNCS.ARRIVE.TRANS64.A1T0 RZ, [R5+URZ+0x2d830], RZ ;  /* 0x02d830ff05ff79a7 */ /* 0x0003e2000810003f */
[----:B------:R-:W-:Y:S05]  /*16ef0*/  @!P5 BRA `(.L_x_10622) ;  /* 0x000000000004d947 */ /* 0x000fea0003800000 */
[----:B------:R-:W-:Y:S01]  /*16f00*/  BPT.TRAP 0x1 ;  /* 0x000000040000795c */ /* 0x000fe20000300000 */
.L_x_10622:
[----:B------:R-:W-:Y:S01]  /*16f10*/  SHF.L.U32 R2, R17, 0x1f, RZ ;  /* 0x0000001f11027819 */ /* 0x000fe200000006ff */
[----:B------:R-:W-:Y:S01]  /*16f20*/  BSSY B1, `(.L_x_10623) ;  /* 0x0000004000017945 */ /* 0x000fe20003800000 */
[----:B-1----:R-:W-:-:S04]  /*16f30*/  LEA R5, R10, R22, 0x3 ;  /* 0x000000160a057211 */ /* 0x002fc800078e18ff */
[----:B------:R-:W1:Y:S02]  /*16f40*/  SYNCS.PHASECHK.TRANS64.TRYWAIT P0, [R5+URZ+0x2d860], R2 ;  /* 0x02d86002050075a7 */ /* 0x000e64000800017f */
[----:B-1----:R-:W-:Y:S05]  /*16f50*/  @!P0 BRA `(.L_x_10624) ;  /* 0x00000040000c8947 */ /* 0x002fea0003800000 */
.L_x_10751:
[----:B------:R-:W-:Y:S05]  /*16f60*/  BSYNC B1 ;  /* 0x0000000000017941 */ /* 0x000fea0003800000 */
.L_x_10623:
[----:B0-----:R-:W2:Y:S04]  /*16f70*/  LDL R7, [R1+0x24] ;  /* 0x0000240001077983 */ /* 0x001ea80000100800 */
[----:B------:R-:W2:Y:S04]  /*16f80*/  LDL.LU R6, [R1+0x8] ;  /* 0x0000080001067983 */ /* 0x000ea80000300800 */
[----:B------:R-:W3:Y:S01]  /*16f90*/  LDL R4, [R1+0x14] ;  /* 0x0000140001047983 */ /* 0x000ee20000100800 */
[----:B------:R-:W0:Y:S01]  /*16fa0*/  S2R R3, SR_TID.X ;  /* 0x0000000000037919 */ /* 0x000e220000002100 */
[----:B------:R-:W-:Y:S01]  /*16fb0*/  UMOV UR4, 0xffffffff ;  /* 0xffffffff00047882 */ /* 0x000fe20000000000 */
[----:B0-----:R-:W-:-:S04]  /*16fc0*/  LOP3.LUT R3, R3, 0x7f, RZ, 0xc0, !PT ;  /* 0x0000007f03037812 */ /* 0x001fc800078ec0ff */
[----:B------:R-:W-:Y:S01]  /*16fd0*/  SHF.R.U32.HI R3, RZ, 0x2, R3 ;  /* 0x00000002ff037819 */ /* 0x000fe20000011603 */
[----:B--2---:R-:W-:Y:S02]  /*16fe0*/  IMAD R6, R6, -0x80, R7 ;  /* 0xffffff8006067824 */ /* 0x004fe400078e0207 */
[----:B---3--:R-:W-:Y:S02]  /*16ff0*/  IMAD R4, R10, 0x3000, R4 ;  /* 0x000030000a047824 */ /* 0x008fe400078e0204 */
        /* <DEDUP_REMOVED lines=36> */
.L_x_10761:
        /* <DEDUP_REMOVED lines=32> */
.L_x_10626:
[----:B------:R-:W-:Y:S02]  /*17440*/  PLOP3.LUT P4, PT, P4, P0, PT, 0xa2, 0x0 ;  /* 0x000000000000781c */ /* 0x000fe40002781472 */
[----:B------:R-:W-:-:S08]  /*17450*/  @P0 R2UR P4, UR4, R5 ;  /* 0x00000000050402ca */ /* 0x000fd00000080000 */
[----:B------:R-:W-:-:S05]  /*17460*/  @P0 PLOP3.LUT P0, PT, P4, PT, PT, 0x80, 0x0 ;  /* 0x000000000000081c */ /* 0x000fca000270f070 */
[----:B------:R-:W-:Y:S01]  /*17470*/  @!P4 SYNCS.ARRIVE.TRANS64.RED.A0T1 RZ, [UR4+0x2d850], RZ ;  /* 0x02d850ffffffc9a7 */ /* 0x000fe20008200404 */
[----:B------:R-:W-:Y:S07]  /*17480*/  @!P4 ARRIVES.LDGSTSBAR.64.TRANSCNT [UR4+0x2d850] ;  /* 0x02d85000ff00c9b0 */ /* 0x000fee0008000a84 */
[----:B------:R-:W-:Y:S05]  /*17490*/  @P0 BRA.U.ANY `(.L_x_10626) ;  /* 0xfffffffd00e80947 */ /* 0x000fea000393ffff */
[----:B------:R-:W-:Y:S01]  /*174a0*/  NOP ;  /* 0x0000000000007918 */ /* 0x000fe20000000000 */
[----:B------:R-:W-:Y:S01]  /*174b0*/  MOV R2, UR38 ;  /* 0x0000002600027c02 */ /* 0x000fe20008000f00 */
[----:B------:R-:W-:-:S03]  /*174c0*/  IMAD.MOV.U32 R25, RZ, RZ, R0 ;  /* 0x000000ffff197224 */ /* 0x000fc600078e0000 */
[----:B------:R-:W-:-:S13]  /*174d0*/  ISETP.NE.AND P5, PT, R2, 0x3, PT ;  /* 0x000000030200780c */ /* 0x000fda0003fa5270 */
[----:B------:R-:W-:Y:S05]  /*174e0*/  @!P5 BRA `(.L_x_10627) ;  /* 0x000000000004d947 */ /* 0x000fea0003800000 */
[----:B------:R-:W-:Y:S01]  /*174f0*/  BPT.TRAP 0x1 ;  /* 0x000000040000795c */ /* 0x000fe20000300000 */
.L_x_10627:
[----:B------:R2:W5:Y:S01]  /*17500*/  LDL R17, [R1] ;  /* 0x0000000001117983 */ /* 0x0005620000100800 */
[----:B------:R2:W-:Y:S01]  /*17510*/  SYNCS.ARRIVE.TRANS64.A1T0 RZ, [R5+URZ+0x2d850], RZ ;  /* 0x02d850ff05ff79a7 */ /* 0x0005e2000810003f */
[C---:B------:R-:W-:Y:S02]  /*17520*/  VIADD R0, R27.reuse, 0xffffffff ;  /* 0xffffffff1b007836 */ /* 0x040fe40000000000 */
[----:B------:R2:W-:Y:S01]  /*17530*/  STL [R1+0x8], R27 ;  /* 0x0000081b01007387 */ /* 0x0005e20000100800 */
[----:B------:R-:W-:Y:S01]  /*17540*/  ISETP.GT.AND P0, PT, R27, RZ, PT ;  /* 0x000000ff1b00720c */ /* 0x000fe20003f04270 */
[----:B------:R-:W-:-:S12]  /*17550*/  IMAD.MOV.U32 R10, RZ, RZ, R26 ;  /* 0x000000ffff0a7224 */ /* 0x000fd800078e001a */
[----:B--2---:R-:W-:Y:S05]  /*17560*/  @P0 BRA `(.L_x_10628) ;  /* 0xfffffff000680947 */ /* 0x004fea000383ffff */
.L_x_10615:
[----:B------:R-:W-:Y:S05]  /*17570*/  BSYNC B0 ;  /* 0x0000000000007941 */ /* 0x000fea0003800000 */
.L_x_10614:
[----:B------:R-:W2:Y:S01]  /*17580*/  S2R R2, SR_TID.X ;  /* 0x0000000000027919 */ /* 0x000ea20000002100 */
[----:B------:R-:W-:Y:S01]  /*17590*/  BSSY B0, `(.L_x_10629) ;  /* 0x0000010000007945 */ /* 0x000fe20003800000 */
[----:B--2---:R-:W-:-:S04]  /*175a0*/  LOP3.LUT R2, R2, 0x7f, RZ, 0xc0, !PT ;  /* 0x0000007f02027812 */ /* 0x004fc800078ec0ff */
[----:B------:R-:W-:-:S13]  /*175b0*/  ISETP.NE.AND P0, PT, R2, RZ, PT ;  /* 0x000000ff0200720c */ /* 0x000fda0003f05270 */
[----:B------:R-:W-:Y:S05]  /*175c0*/  @P0 BRA `(.L_x_10630) ;  /* 0x0000000000300947 */ /* 0x000fea0003800000 */
[----:B------:R-:W2:Y:S01]  /*175d0*/  S2R R5, SR_LANEID ;  /* 0x0000000000057919 */ /* 0x000ea20000000000 */
[----:B------:R-:W-:Y:S01]  /*175e0*/  VOTEU.ANY UR4, UPT, PT ;  /* 0x0000000000047886 */ /* 0x000fe200038e0100 */
[----:B------:R-:W3:Y:S01]  /*175f0*/  LDC.64 R2, c[0x0][0xc60] ;  /* 0x00031800ff027b82 */ /* 0x000ee20000000a00 */
[----:B-1----:R-:W2:Y:S02]  /*17600*/  FLO.U32 R0, UR4 ;  /* 0x0000000400007d00 */ /* 0x002ea400080e0000 */
[----:B--2---:R-:W-:-:S06]  /*17610*/  ISETP.EQ.U32.AND P0, PT, R0, R5, PT ;  /* 0x000000050000720c */ /* 0x004fcc0003f02070 */
[----:B------:R-:W3:Y:S07]  /*17620*/  POPC R5, UR4 ;  /* 0x0000000400057d09 */ /* 0x000eee0008000000 */
[----:B---3--:R-:W2:Y:S01]  /*17630*/  @P0 ATOMG.E.ADD.STRONG.GPU PT, R3, desc[UR42][R2.64], R5 ;  /* 0x00000005020309a8 */ /* 0x008ea200081ee1ea */
[----:B------:R-:W1:Y:S02]  /*17640*/  S2R R4, SR_LTMASK ;  /* 0x0000000000047919 */ /* 0x000e640000003900 */
[----:B-1----:R-:W-:-:S04]  /*17650*/  LOP3.LUT R4, R4, UR4, RZ, 0xc0, !PT ;  /* 0x0000000404047c12 */ /* 0x002fc8000f8ec0ff */
[----:B0-----:R-:W0:Y:S01]  /*17660*/  POPC R7, R4 ;  /* 0x0000000400077309 */ /* 0x001e220000000000 */
[----:B--2---:R-:W0:Y:S02]  /*17670*/  SHFL.IDX PT, R0, R3, R0, 0x1f ;  /* 0x00001f0003007589 */ /* 0x004e2400000e0000 */
[----:B0-----:R-:W-:-:S07]  /*17680*/  IADD3 R16, R0, UR37, R7 ;  /* 0x0000002500107c10 */ /* 0x001fce000fffe007 */
.L_x_10630:
[----:B------:R-:W-:Y:S05]  /*17690*/  BSYNC B0 ;  /* 0x0000000000007941 */ /* 0x000fea0003800000 */
.L_x_10629:
[----:B-1----:R-:W-:-:S05]  /*176a0*/  IMAD.U32 R0, RZ, RZ, UR38 ;  /* 0x00000026ff007e24 */ /* 0x002fca000f8e00ff */
[----:B------:R-:W-:-:S13]  /*176b0*/  ISETP.NE.AND P0, PT, R0, 0x3, PT ;  /* 0x000000030000780c */ /* 0x000fda0003f05270 */
[----:B------:R-:W-:Y:S05]  /*176c0*/  @!P0 BRA `(.L_x_10631) ;  /* 0x0000000000048947 */ /* 0x000fea0003800000 */
[----:B------:R-:W-:Y:S01]  /*176d0*/  BPT.TRAP 0x1 ;  /* 0x000000040000795c */ /* 0x000fe20000300000 */
.L_x_10631:
[----:B------:R-:W2:Y:S04]  /*176e0*/  LDL R3, [R1] ;  /* 0x0000000001037983 */ /* 0x000ea80000100800 */
[----:B------:R-:W3:Y:S01]  /*176f0*/  LDL.LU R2, [R1+0x24] ;  /* 0x0000240001027983 */ /* 0x000ee20000300800 */
[----:B------:R-:W-:Y:S01]  /*17700*/  LEA R0, R26, R22, 0x3 ;  /* 0x000000161a007211 */ /* 0x000fe200078e18ff */
[----:B------:R-:W-:Y:S01]  /*17710*/  BSSY B0, `(.L_x_10632) ;  /* 0x0000005000007945 */ /* 0x000fe20003800000 */
[----:B--2---:R-:W-:-:S04]  /*17720*/  SHF.L.U32 R3, R3, 0x1f, RZ ;  /* 0x0000001f03037819 */ /* 0x004fc800000006ff */
[----:B------:R-:W1:Y:S01]  /*17730*/  SYNCS.PHASECHK.TRANS64.TRYWAIT P0, [R0+URZ+0x2d860], R3 ;  /* 0x02d86003000075a7 */ /* 0x000e62000800017f */
[----:B---3--:R-:W-:Y:S01]  /*17740*/  IMAD R6, R27, -0x80, R2 ;  /* 0xffffff801b067824 */ /* 0x008fe200078e0202 */
[----:B-1----:R-:W-:Y:S06]  /*17750*/  @!P0 BRA `(.L_x_10633) ;  /* 0x0000003c00848947 */ /* 0x002fec0003800000 */
.L_x_10762:
[----:B------:R-:W-:Y:S05]  /*17760*/  BSYNC B0 ;  /* 0x0000000000007941 */ /* 0x000fea0003800000 */
.L_x_10632:
[----:B------:R-:W2:Y:S02]  /*17770*/  S2R R2, SR_TID.X ;  /* 0x0000000000027919 */ /* 0x000ea40000002100 */
[----:B--2---:R-:W-:-:S04]  /*17780*/  LOP3.LUT R2, R2, 0x7f, RZ, 0xc0, !PT ;  /* 0x0000007f02027812 */ /* 0x004fc800078ec0ff */
[----:B------:R-:W-:Y:S02]  /*17790*/  SHF.R.U32.HI R4, RZ, 0x2, R2 ;  /* 0x00000002ff047819 */ /* 0x000fe40000011602 */
[----:B------:R-:W2:Y:S01]  /*177a0*/  LDL R2, [R1+0x14] ;  /* 0x0000140001027983 */ /* 0x000ea20000100800 */
[----:B------:R-:W-:Y:S02]  /*177b0*/  UMOV UR4, 0xffffffff ;  /* 0xffffffff00047882 */ /* 0x000fe40000000000 */
[----:B------:R-:W-:Y:S02]  /*177c0*/  IMAD.IADD R6, R6, 0x1, -R4 ;  /* 0x0000000106067824 */ /* 0x000fe400078e0a04 */
[----:B--2---:R-:W-:Y:S01]  /*177d0*/  IMAD R4, R26, 0x3000, R2 ;  /* 0x000030001a047824 */ /* 0x004fe200078e0202 */
        /* <DEDUP_REMOVED lines=44> */
.L_x_10772:
        /* <DEDUP_REMOVED lines=13> */
.L_x_10635:
        /* <DEDUP_REMOVED lines=11> */
.L_x_10636:
[----:B------:R-:W2:Y:S01]  /*17c20*/  LDL.LU R2, [R1] ;  /* 0x0000000001027983 */ /* 0x000ea20000300800 */
[----:B------:R-:W-:Y:S01]  /*17c30*/  IADD3 R26, R26, 0x1, RZ ;  /* 0x000000011a1a7810 */ /* 0x000fe20007ffe0ff */
[----:B------:R0:W-:Y:S03]  /*17c40*/  SYNCS.ARRIVE.TRANS64.A1T0 RZ, [R0+URZ+0x2d850], RZ ;  /* 0x02d850ff00ff79a7 */ /* 0x0001e6000810003f */
[----:B------:R-:W-:-:S04]  /*17c50*/  ISETP.NE.AND P0, PT, R26, 0x2, PT ;  /* 0x000000021a00780c */ /* 0x000fc80003f05270 */
[----:B------:R-:W-:Y:S02]  /*17c60*/  SEL R26, R26, RZ, P0 ;  /* 0x000000ff1a1a7207 */ /* 0x000fe40000000000 */
[----:B0-----:R-:W-:-:S04]  /*17c70*/  SEL R0, RZ, 0x1, P0 ;  /* 0x00000001ff007807 */ /* 0x001fc80000000000 */
[----:B--2---:R-:W-:-:S05]  /*17c80*/  LOP3.LUT R2, R2, R0, RZ, 0x3c, !PT ;  /* 0x0000000002027212 */ /* 0x004fca00078e3cff */
[----:B------:R0:W-:Y:S02]  /*17c90*/  STL [R1], R2 ;  /* 0x0000000201007387 */ /* 0x0001e40000100800 */
.L_x_10595:
[----:B------:R-:W-:Y:S05]  /*17ca0*/  BSYNC B7 ;  /* 0x0000000000077941 */ /* 0x000fea0003800000 */
.L_x_10593:
        /* <DEDUP_REMOVED lines=8> */
[----:B-----5:R2:W3:Y:S01]  /*17d30*/  LDS.128 R16, [R22+0x2d8d0] ;  /* 0x02d8d00016107984 */ /* 0x0204e20000000c00 */
[----:B------:R-:W-:Y:S06]  /*17d40*/  BAR.ARV 0x4, 0x200 ;  /* 0x0108000000007b1d */ /* 0x000fec0000002000 */
[----:B------:R-:W-:Y:S05]  /*17d50*/  BRA `(.L_x_10638) ;  /* 0x0000000800407947 */ /* 0x000fea0003800000 */
.L_x_10637:
[----:B------:R-:W2:Y:S01]  /*17d60*/  S2R R0, SR_TID.X ;  /* 0x0000000000007919 */ /* 0x000ea20000002100 */
[----:B------:R-:W-:Y:S01]  /*17d70*/  UMOV UR4, 0xffffffff ;  /* 0xffffffff00047882 */ /* 0x000fe20000000000 */
[----:B--2---:R-:W-:-:S04]  /*17d80*/  LOP3.LUT R8, R0, 0x1f, RZ, 0xc0, !PT ;  /* 0x0000001f00087812 */ /* 0x004fc800078ec0ff */
[----:B------:R-:W-:Y:S01]  /*17d90*/  ISETP.NE.AND P0, PT, R8, 0x1f, PT ;  /* 0x0000001f0800780c */ /* 0x000fe20003f05270 */
[----:B------:R-:W-:-:S12]  /*17da0*/  BRA.DIV UR4, `(.L_x_10639) ;  /* 0x0000003e04747947 */ /* 0x000fd8000b800000 */
[----:B0-----:R-:W-:Y:S01]  /*17db0*/  IMAD.IADD R5, R19, 0x1, R8 ;  /* 0x0000000113057824 */ /* 0x001fe200078e0208 */
        /* <DEDUP_REMOVED lines=15> */
[----:B0-----:R-:W-:-:S04]  /*17eb0*/  SEL R5, R14, RZ, P1 ;  /* 0x000000ff0e057207 */ /* 0x001fc80000800000 */
[----:B------:R-:W-:-:S05]  /*17ec0*/  IADD3 R5, R2, R5, RZ ;  /* 0x0000000502057210 */ /* 0x000fca0007ffe0ff */
[----:B------:R-:W0:Y:S02]  /*17ed0*/  SHFL.UP PT, R14, R5, 0x2, RZ ;  /* 0x04400000050e7989 */ /* 0x000e2400000e00ff */
[----:B0-----:R-:W-:-:S05]  /*17ee0*/  SEL R6, R14, RZ, P2 ;  /* 0x000000ff0e067207 */ /* 0x001fca0001000000 */
[----:B------:R-:W-:-:S05]  /*17ef0*/  IMAD.IADD R6, R5, 0x1, R6 ;  /* 0x0000000105067824 */ /* 0x000fca00078e0206 */
[----:B------:R-:W1:Y:S02]  /*17f00*/  SHFL.UP PT, R14, R6, 0x4, RZ ;  /* 0x04800000060e7989 */ /* 0x000e6400000e00ff */
[----:B-1----:R-:W-:-:S05]  /*17f10*/  SEL R7, R14, RZ, P3 ;  /* 0x000000ff0e077207 */ /* 0x002fca0001800000 */
        /* <DEDUP_REMOVED lines=8> */
.L_x_10782:
[----:B------:R-:W-:Y:S02]  /*17fa0*/  ULDC UR4, c[0x0][0xc38] ;  /* 0x00030e0000047ab9 */ /* 0x000fe40000000800 */
[----:B------:R-:W-:-:S05]  /*17fb0*/  MOV R16, UR4 ;  /* 0x0000000400107c02 */ /* 0x000fca0008000f00 */
[----:B-1----:R-:W-:-:S04]  /*17fc0*/  IMAD R5, R14, R16, RZ ;  /* 0x000000100e057224 */ /* 0x002fc800078e02ff */
[----:B------:R-:W-:-:S05]  /*17fd0*/  IMAD.IADD R4, R4, 0x1, R5 ;  /* 0x0000000104047824 */ /* 0x000fca00078e0205 */
[----:B------:R-:W-:-:S13]  /*17fe0*/  ISETP.GT.AND P6, PT, R4, R0, PT ;  /* 0x000000000400720c */ /* 0x000fda0003fc4270 */
[----:B------:R-:W-:Y:S05]  /*17ff0*/  @P6 BRA `(.L_x_10640) ;  /* 0x00000000009c6947 */ /* 0x000fea0003800000 */
.L_x_10645:
        /* <DEDUP_REMOVED lines=14> */
.L_x_10643:
[----:B------:R-:W-:Y:S05]  /*180e0*/  BSYNC B0 ;  /* 0x0000000000007941 */ /* 0x000fea0003800000 */
.L_x_10642:
[----:B------:R-:W-:-:S03]  /*180f0*/  UMOV UR4, 0xffffffff ;  /* 0xffffffff00047882 */ /* 0x000fc60000000000 */
[----:B------:R-:W-:Y:S05]  /*18100*/  BRA.DIV UR4, `(.L_x_10644) ;  /* 0x0000003e04c07947 */ /* 0x000fea000b800000 */
[----:B-----5:R-:W2:Y:S02]  /*18110*/  SHFL.UP PT, R14, R2, 0x1, RZ ;  /* 0x04200000020e7989 */ /* 0x020ea400000e00ff */
[----:B--2---:R-:W-:-:S04]  /*18120*/  SEL R13, R14, RZ, P1 ;  /* 0x000000ff0e0d7207 */ /* 0x004fc80000800000 */
[----:B------:R-:W-:-:S05]  /*18130*/  IADD3 R13, R2, R13, RZ ;  /* 0x0000000d020d7210 */ /* 0x000fca0007ffe0ff */
[----:B------:R-:W2:Y:S02]  /*18140*/  SHFL.UP PT, R14, R13, 0x2, RZ ;  /* 0x044000000d0e7989 */ /* 0x000ea400000e00ff */
[----:B--2---:R-:W-:-:S05]  /*18150*/  SEL R14, R14, RZ, P2 ;  /* 0x000000ff0e0e7207 */ /* 0x004fca0001000000 */
[----:B01----:R-:W-:-:S05]  /*18160*/  IMAD.IADD R3, R13, 0x1, R14 ;  /* 0x000000010d037824 */ /* 0x003fca00078e020e */
        /* <DEDUP_REMOVED lines=10> */
.L_x_10790:
[----:B------:R-:W-:Y:S02]  /*18210*/  ULDC UR4, c[0x0][0xc38] ;  /* 0x00030e0000047ab9 */ /* 0x000fe40000000800 */
[----:B------:R-:W-:-:S05]  /*18220*/  MOV R16, UR4 ;  /* 0x0000000400107c02 */ /* 0x000fca0008000f00 */
[----:B-1----:R-:W-:-:S04]  /*18230*/  IMAD R5, R14, R16, RZ ;  /* 0x000000100e057224 */ /* 0x002fc800078e02ff */
[----:B------:R-:W-:-:S05]  /*18240*/  IMAD.IADD R4, R5, 0x1, R4 ;  /* 0x0000000105047824 */ /* 0x000fca00078e0204 */
[----:B------:R-:W-:-:S13]  /*18250*/  ISETP.GT.AND P6, PT, R4, R0, PT ;  /* 0x000000000400720c */ /* 0x000fda0003fc4270 */
[----:B------:R-:W-:Y:S05]  /*18260*/  @!P6 BRA `(.L_x_10645) ;  /* 0xfffffffc0064e947 */ /* 0x000fea000383ffff */
.L_x_10640:
[----:B------:R-:W-:Y:S01]  /*18270*/  IMAD.IADD R5, R4, 0x1, -R5 ;  /* 0x0000000104057824 */ /* 0x000fe200078e0a05 */
[----:B------:R-:W-:-:S03]  /*18280*/  UMOV UR4, 0xffffffff ;  /* 0xffffffff00047882 */ /* 0x000fc60000000000 */
[----:B------:R-:W-:-:S05]  /*18290*/  IMAD R7, R3, R16, R5 ;  /* 0x0000001003077224 */ /* 0x000fca00078e0205 */
[----:B------:R-:W-:Y:S01]  /*182a0*/  ISETP.GT.AND P6, PT, R7, R0, PT ;  /* 0x000000000700720c */ /* 0x000fe20003fc4270 */
[----:B------:R-:W-:-:S12]  /*182b0*/  BRA.DIV UR4, `(.L_x_10646) ;  /* 0x0000004204107947 */ /* 0x000fd8000b800000 */
[----:B------:R-:W-:-:S04]  /*182c0*/  VOTE.ANY R6, PT, !P6 ;  /* 0x0000000000067806 */ /* 0x000fc800070e0100 */
[----:B------:R-:W1:Y:S02]  /*182d0*/  POPC R4, R6 ;  /* 0x0000000600047309 */ /* 0x000e640000000000 */
[----:B-1---5:R1:W2:Y:S02]  /*182e0*/  SHFL.IDX PT, R17, R2, R4, 0x1f ;  /* 0x00001f0402117589 */ /* 0x0222a400000e0000 */
.L_x_10794:
[----:B------:R-:W-:Y:S01]  /*182f0*/  ISETP.NE.AND P0, PT, R6, RZ, PT ;  /* 0x000000ff0600720c */ /* 0x000fe20003f05270 */
[----:B------:R-:W-:-:S12]  /*18300*/  IMAD.MOV.U32 R14, RZ, RZ, RZ ;  /* 0x000000ffff0e7224 */ /* 0x000fd800078e00ff */
[----:B------:R-:W-:Y:S05]  /*18310*/  @!P0 BRA `(.L_x_10647) ;  /* 0x0000000000108947 */ /* 0x000fea0003800000 */
[----:B------:R-:W-:Y:S01]  /*18320*/  UMOV UR4, 0xffffffff ;  /* 0xffffffff00047882 */ /* 0x000fe20000000000 */
[----:B------:R-:W-:Y:S02]  /*18330*/  VIADD R12, R4, 0xffffffff ;  /* 0xffffffff040c7836 */ /* 0x000fe40000000000 */
[----:B------:R-:W-:Y:S05]  /*18340*/  BRA.DIV UR4, `(.L_x_10648) ;  /* 0x0000004204347947 */ /* 0x000fea000b800000 */
[----:B------:R3:W4:Y:S02]  /*18350*/  SHFL.IDX PT, R14, R3, R12, 0x1f ;  /* 0x00001f0c030e7589 */ /* 0x00072400000e0000 */
.L_x_10647:
[----:B--2---:R-:W-:Y:S01]  /*18360*/  IABS R6, R17 ;  /* 0x0000001100067213 */ /* 0x004fe20000000000 */
[----:B----4-:R-:W-:Y:S01]  /*18370*/  IMAD R16, R14, R16, R5 ;  /* 0x000000100e107224 */ /* 0x010fe200078e0205 */
[----:B------:R-:W-:Y:S01]  /*18380*/  IADD3 R19, R4, R19, RZ ;  /* 0x0000001304137210 */ /* 0x000fe20007ffe0ff */
[----:B-1----:R-:W-:Y:S01]  /*18390*/  IMAD.MOV.U32 R2, RZ, RZ, RZ ;  /* 0x000000ffff027224 */ /* 0x002fe200078e00ff */
[----:B------:R-:W1:Y:S01]  /*183a0*/  I2F.RP R7, R6 ;  /* 0x0000000600077306 */ /* 0x000e620000209400 */
[----:B------:R-:W-:-:S07]  /*183b0*/  IMAD.IADD R0, R0, 0x1, -R16 ;  /* 0x0000000100007824 */ /* 0x000fce00078e0a10 */
[----:B-1----:R-:W0:Y:S02]  /*183c0*/  MUFU.RCP R7, R7 ;  /* 0x0000000700077308 */ /* 0x002e240000001000 */
[----:B0--3--:R-:W-:-:S06]  /*183d0*/  IADD3 R3, R7, 0xffffffe, RZ ;  /* 0x0ffffffe07037810 */ /* 0x009fcc0007ffe0ff */
[----:B------:R-:W0:Y:S02]  /*183e0*/  F2I.FTZ.U32.TRUNC.NTZ R3, R3 ;  /* 0x0000000300037305 */ /* 0x000e24000021f000 */
[----:B0-----:R-:W-:-:S04]  /*183f0*/  IMAD.MOV R5, RZ, RZ, -R3 ;  /* 0x000000ffff057224 */ /* 0x001fc800078e0a03 */
        /* <DEDUP_REMOVED lines=21> */
.L_x_10641:
[----:B------:R-:W-:Y:S01]  /*18550*/  UMOV UR4, URZ ;  /* 0x0000003f00047c82 */ /* 0x000fe20008000000 */
[----:B------:R-:W-:Y:S01]  /*18560*/  UMOV UR5, URZ ;  /* 0x0000003f00057c82 */ /* 0x000fe20008000000 */
[----:B------:R-:W-:Y:S01]  /*18570*/  ULDC UR6, c[0x0][0xc3c] ;  /* 0x00030f0000067ab9 */ /* 0x000fe20000000800 */
[----:B------:R-:W-:Y:S01]  /*18580*/  IMAD.MOV.U32 R16, RZ, RZ, R0 ;  /* 0x000000ffff107224 */ /* 0x000fe200078e0000 */
[----:B------:R-:W-:Y:S01]  /*18590*/  MOV R19, UR6 ;  /* 0x0000000600137c02 */ /* 0x000fe20008000f00 */
[----:B-----5:R-:W-:Y:S02]  /*185a0*/  IMAD.U32 R17, RZ, RZ, UR4 ;  /* 0x00000004ff117e24 */ /* 0x020fe4000f8e00ff */
[----:B------:R-:W-:-:S07]  /*185b0*/  IMAD.U32 R18, RZ, RZ, UR5 ;  /* 0x00000005ff127e24 */ /* 0x000fce000f8e00ff */
.L_x_10649:
        /* <DEDUP_REMOVED lines=10> */
.L_x_10638:
[----:B------:R-:W-:Y:S02]  /*18660*/  ULDC UR4, c[0x0][0xc3c] ;  /* 0x00030f0000047ab9 */ /* 0x000fe40000000800 */
[----:B---3--:R-:W-:-:S13]  /*18670*/  ISETP.GE.AND P0, PT, R19, UR4, PT ;  /* 0x0000000413007c0c */ /* 0x008fda000bf06270 */
[----:B------:R-:W-:Y:S05]  /*18680*/  @!P0 BRA `(.L_x_10650) ;  /* 0xffffffa400808947 */ /* 0x000fea000383ffff */
[----:B------:R-:W-:Y:S05]  /*18690*/  BSYNC B8 ;  /* 0x0000000000087941 */ /* 0x000fea0003800000 */
.L_x_10549:
[----:B------:R-:W3:Y:S01]  /*186a0*/  LDL.LU R0, [R1+0x48] ;  /* 0x0000480001007983 */ /* 0x000ee20000300800 */
[----:B------:R-:W-:Y:S01]  /*186b0*/  BSSY B0, `(.L_x_10651) ;  /* 0x000000b000007945 */ /* 0x000fe20003800000 */
[----:B0-----:R-:W0:Y:S01]  /*186c0*/  S2R R5, SR_CgaCtaId ;  /* 0x0000000000057919 */ /* 0x001e220000008800 */
        /* <DEDUP_REMOVED lines=9> */
.L_x_10797:
[----:B------:R-:W-:Y:S05]  /*18760*/  BSYNC B0 ;  /* 0x0000000000007941 */ /* 0x000fea0003800000 */
.L_x_10651:
[----:B------:R-:W-:-:S03]  /*18770*/  UMOV UR4, 0xffffffff ;  /* 0xffffffff00047882 */ /* 0x000fc60000000000 */
[----:B------:R-:W-:Y:S05]  /*18780*/  BRA.DIV UR4, `(.L_x_10653) ;  /* 0x0000003e045c7947 */ /* 0x000fea000b800000 */
[----:B0-----:R-:W0:Y:S02]  /*18790*/  S2R R0, SR_TID.X ;  /* 0x0000000000007919 */ /* 0x001e240000002100 */
[----:B0-----:R-:W-:-:S04]  /*187a0*/  SHF.R.U32.HI R0, RZ, 0x5, R0 ;  /* 0x00000005ff007819 */ /* 0x001fc80000011600 */
[----:B------:R-:W-:-:S05]  /*187b0*/  LOP3.LUT R0, R0, 0x3, RZ, 0xc0, !PT ;  /* 0x0000000300007812 */ /* 0x000fca00078ec0ff */
[----:B------:R0:W3:Y:S02]  /*187c0*/  SHFL.IDX PT, R14, R0, RZ, 0x1f ;  /* 0x00001fff000e7589 */ /* 0x0000e400000e0000 */
.L_x_10800:
[----:B---3--:R-:W-:-:S13]  /*187d0*/  ISETP.NE.AND P0, PT, R14, RZ, PT ;  /* 0x000000ff0e00720c */ /* 0x008fda0003f05270 */
[----:B------:R-:W-:Y:S05]  /*187e0*/  @P0 BRA `(.L_x_10397) ;  /* 0x0000000000900947 */ /* 0x000fea0003800000 */
[----:B------:R-:W-:-:S03]  /*187f0*/  UMOV UR4, 0xffffffff ;  /* 0xffffffff00047882 */ /* 0x000fc60000000000 */
[----:B------:R-:W-:Y:S05]  /*18800*/  BRA.DIV UR4, `(.L_x_10654) ;  /* 0x0000003e04707947 */ /* 0x000fea000b800000 */
[----:B------:R-:W-:-:S13]  /*18810*/  ELECT P6, URZ, PT ;  /* 0x00000000003f782f */ /* 0x000fda00038c0000 */
.L_x_10803:
[----:B------:R-:W-:Y:S05]  /*18820*/  @!P6 BRA `(.L_x_10397) ;  /* 0x000000000080e947 */ /* 0x000fea0003800000 */
[----:B------:R-:W-:-:S06]  /*18830*/  ULOP3.LUT UR4, UR36, 0x2, URZ, 0xfc, !UPT ;  /* 0x0000000224047892 */ /* 0x000fcc000f8efc3f */
[----:B0-----:R-:W-:-:S05]  /*18840*/  IMAD.U32 R0, RZ, RZ, UR4 ;  /* 0x00000004ff007e24 */ /* 0x001fca000f8e00ff */
[----:B------:R-:W-:-:S13]  /*18850*/  ISETP.NE.AND P0, PT, R0, 0x3, PT ;  /* 0x000000030000780c */ /* 0x000fda0003f05270 */
[----:B------:R-:W-:Y:S05]  /*18860*/  @!P0 BRA `(.L_x_10655) ;  /* 0x0000000000048947 */ /* 0x000fea0003800000 */
[----:B------:R-:W-:Y:S01]  /*18870*/  BPT.TRAP 0x1 ;  /* 0x000000040000795c */ /* 0x000fe20000300000 */
.L_x_10655:
[----:B------:R-:W3:Y:S01]  /*18880*/  LDL R0, [R1] ;  /* 0x0000000001007983 */ /* 0x000ee20000100800 */
[C---:B------:R-:W-:Y:S01]  /*18890*/  IMAD R3, R26.reuse, 0x8, R5 ;  /* 0x000000081a037824 */ /* 0x040fe200078e0205 */
[----:B------:R-:W-:-:S04]  /*188a0*/  IADD3 R26, R26, 0x1, RZ ;  /* 0x000000011a1a7810 */ /* 0x000fc80007ffe0ff */
[----:B------:R-:W-:Y:S02]  /*188b0*/  ISETP.NE.AND P2, PT, R26, 0x2, PT ;  /* 0x000000021a00780c */ /* 0x000fe40003f45270 */
[----:B---3--:R-:W-:Y:S02]  /*188c0*/  SHF.L.U32 R2, R0, 0x1f, RZ ;  /* 0x0000001f00027819 */ /* 0x008fe400000006ff */
[----:B------:R-:W-:Y:S02]  /*188d0*/  SEL R0, RZ, 0x1, P2 ;  /* 0x00000001ff007807 */ /* 0x000fe40001000000 */
[----:B------:R-:W0:Y:S02]  /*188e0*/  SYNCS.PHASECHK.TRANS64.TRYWAIT P1, [R3+URZ+0x2d840], R2 ;  /* 0x02d84002030075a7 */ /* 0x000e24000802017f */
[----:B0-----:R-:W-:Y:S05]  /*188f0*/  @!P1 BRA `(.L_x_10656) ;  /* 0x0000003c00549947 */ /* 0x001fea0003800000 */
.L_x_10804:
[----:B------:R-:W3:Y:S01]  /*18900*/  LDL.LU R4, [R1] ;  /* 0x0000000001047983 */ /* 0x000ee20000300800 */
[----:B------:R-:W-:Y:S02]  /*18910*/  SEL R26, R26, RZ, P2 ;  /* 0x000000ff1a1a7207 */ /* 0x000fe40001000000 */
[----:B---3--:R-:W-:Y:S01]  /*18920*/  LOP3.LUT R0, R4, R0, RZ, 0x3c, !PT ;  /* 0x0000000004007212 */ /* 0x008fe200078e3cff */
[----:B------:R-:W-:Y:S06]  /*18930*/  @!P0 BRA `(.L_x_10657) ;  /* 0x0000000000048947 */ /* 0x000fec0003800000 */
[----:B------:R-:W-:Y:S01]  /*18940*/  BPT.TRAP 0x1 ;  /* 0x000000040000795c */ /* 0x000fe20000300000 */
.L_x_10657:
[----:B------:R-:W-:Y:S01]  /*18950*/  IMAD R5, R26, 0x8, R5 ;  /* 0x000000081a057824 */ /* 0x000fe200078e0205 */
[----:B------:R-:W-:-:S04]  /*18960*/  SHF.L.U32 R0, R0, 0x1f, RZ ;  /* 0x0000001f00007819 */ /* 0x000fc800000006ff */
[----:B------:R-:W3:Y:S02]  /*18970*/  SYNCS.PHASECHK.TRANS64.TRYWAIT P1, [R5+URZ+0x2d840], R0 ;  /* 0x02d84000050075a7 */ /* 0x000ee4000802017f */
[----:B---3--:R-:W-:Y:S05]  /*18980*/  @!P1 BRA `(.L_x_10658) ;  /* 0x0000003c00449947 */ /* 0x008fea0003800000 */
.L_x_10805:
[----:B------:R-:W-:Y:S05]  /*18990*/  @!P0 BRA `(.L_x_10659) ;  /* 0x0000000000048947 */ /* 0x000fea0003800000 */
[----:B------:R-:W-:Y:S01]  /*189a0*/  BPT.TRAP 0x1 ;  /* 0x000000040000795c */ /* 0x000fe20000300000 */
.L_x_10659:
[----:B------:R-:W5:Y:S02]  /*189b0*/  SYNCS.PHASECHK.TRANS64.TRYWAIT P1, [R3+URZ+0x2d860], R2 ;  /* 0x02d86002030075a7 */ /* 0x000f64000802017f */
[----:B-----5:R-:W-:Y:S05]  /*189c0*/  @!P1 BRA `(.L_x_10660) ;  /* 0x0000003c00489947 */ /* 0x020fea0003800000 */
.L_x_10806:
[----:B------:R-:W-:Y:S05]  /*189d0*/  @!P0 BRA `(.L_x_10661) ;  /* 0x0000000000048947 */ /* 0x000fea0003800000 */
[----:B------:R-:W-:Y:S01]  /*189e0*/  BPT.TRAP 0x1 ;  /* 0x000000040000795c */ /* 0x000fe20000300000 */
.L_x_10661:
[----:B------:R0:W0:Y:S02]  /*189f0*/  SYNCS.PHASECHK.TRANS64.TRYWAIT P0, [R5+URZ+0x2d860], R0 ;  /* 0x02d86000050075a7 */ /* 0x000024000800017f */
[----:B0-----:R-:W-:Y:S05]  /*18a00*/  @!P0 NANOSLEEP.SYNCS 0x989680 ;  /* 0x009896800000895d */ /* 0x001fea0003900000 */
[----:B------:R-:W0:Y:S02]  /*18a10*/  @!P0 SYNCS.PHASECHK.TRANS64 P0, [R5+URZ+0x2d860], R0 ;  /* 0x02d86000050085a7 */ /* 0x000e24000800007f */
[----:B0-----:R-:W-:Y:S05]  /*18a20*/  @!P0 BRA `(.L_x_10661) ;  /* 0xfffffffc00f08947 */ /* 0x001fea000383ffff */
.L_x_10397:
[----:B------:R-:W-:Y:S05]  /*18a30*/  BSYNC B9 ;  /* 0x0000000000097941 */ /* 0x000fea0003800000 */
.L_x_10394:
[----:B------:R-:W-:Y:S05]  /*18a40*/  EXIT ;  /* 0x000000000000794d */ /* 0x000fea0003800000 */
.L_x_10413:
[----:B0-----:R0:W1:Y:S02]  /*18a50*/  SYNCS.PHASECHK.TRANS64.TRYWAIT P4, [R31+URZ+0x2d890], R80 ;  /* 0x02d890501f0075a7 */ /* 0x001064000808017f */
[----:B-1----:R-:W-:Y:S05]  /*18a60*/  @!P4 NANOSLEEP.SYNCS 0x989680 ;  /* 0x009896800000c95d */ /* 0x002fea0003900000 */
[----:B------:R-:W1:Y:S02]  /*18a70*/  @!P4 SYNCS.PHASECHK.TRANS64 P4, [R31+URZ+0x2d890], R80 ;  /* 0x02d890501f00c5a7 */ /* 0x000e64000808007f */
[----:B-1----:R-:W-:Y:S05]  /*18a80*/  @!P4 BRA `(.L_x_10413) ;  /* 0xfffffffc00f0c947 */ /* 0x002fea000383ffff */
[----:B------:R-:W-:Y:S05]  /*18a90*/  BRA `(.L_x_10662) ;  /* 0xfffffea400ac7947 */ /* 0x000fea000383ffff */
.L_x_10414:
        /* <DEDUP_REMOVED lines=8> */
.L_x_10664:
[----:B------:R-:W-:Y:S05]  /*18b20*/  BSYNC B1 ;  /* 0x0000000000017941 */ /* 0x000fea0003800000 */
.L_x_10663:
        /* <DEDUP_REMOVED lines=8> */
.L_x_10665:
[----:B------:R-:W-:Y:S01]  /*18bb0*/  IMAD.MOV.U32 R60, RZ, RZ, R14 ;  /* 0x000000ffff3c7224 */ /* 0x000fe200078e000e */
[----:B------:R-:W-:Y:S06]  /*18bc0*/  BRA `(.L_x_10666) ;  /* 0xfffffea400747947 */ /* 0x000fec000383ffff */
.L_x_10442:
[----:B0-----:R0:W1:Y:S02]  /*18bd0*/  SYNCS.PHASECHK.TRANS64.TRYWAIT P4, [R31+URZ+0x2d890], R80 ;  /* 0x02d890501f0075a7 */ /* 0x001064000808017f */
[----:B-1----:R-:W-:Y:S05]  /*18be0*/  @!P4 NANOSLEEP.SYNCS 0x989680 ;  /* 0x009896800000c95d */ /* 0x002fea0003900000 */
[----:B------:R-:W1:Y:S02]  /*18bf0*/  @!P4 SYNCS.PHASECHK.TRANS64 P4, [R31+URZ+0x2d890], R80 ;  /* 0x02d890501f00c5a7 */ /* 0x000e64000808007f */
[----:B-1----:R-:W-:Y:S05]  /*18c00*/  @!P4 BRA `(.L_x_10442) ;  /* 0xfffffffc00f0c947 */ /* 0x002fea000383ffff */
[----:B------:R-:W-:Y:S05]  /*18c10*/  BRA `(.L_x_10667) ;  /* 0xfffffec000247947 */ /* 0x000fea000383ffff */
.L_x_10443:
        /* <DEDUP_REMOVED lines=8> */
.L_x_10669:
[----:B------:R-:W-:Y:S05]  /*18ca0*/  BSYNC B1 ;  /* 0x0000000000017941 */ /* 0x000fea0003800000 */
.L_x_10668:
        /* <DEDUP_REMOVED lines=8> */
.L_x_10670:
[----:B------:R-:W-:Y:S01]  /*18d30*/  IMAD.MOV.U32 R82, RZ, RZ, R14 ;  /* 0x000000ffff527224 */ /* 0x000fe200078e000e */
[----:B------:R-:W-:Y:S06]  /*18d40*/  BRA `(.L_x_10671) ;  /* 0xfffffebc00ec7947 */ /* 0x000fec000383ffff */
.L_x_10456:
[----:B0-----:R0:W1:Y:S02]  /*18d50*/  SYNCS.PHASECHK.TRANS64.TRYWAIT P3, [R31+URZ+0x2d890], R80 ;  /* 0x02d890501f0075a7 */ /* 0x001064000806017f */
[----:B-1----:R-:W-:Y:S05]  /*18d60*/  @!P3 NANOSLEEP.SYNCS 0x989680 ;  /* 0x009896800000b95d */ /* 0x002fea0003900000 */
[----:B------:R-:W1:Y:S02]  /*18d70*/  @!P3 SYNCS.PHASECHK.TRANS64 P3, [R31+URZ+0x2d890], R80 ;  /* 0x02d890501f00b5a7 */ /* 0x000e64000806007f */
[----:B-1----:R-:W-:Y:S05]  /*18d80*/  @!P3 BRA `(.L_x_10456) ;  /* 0xfffffffc00f0b947 */ /* 0x002fea000383ffff */
[----:B------:R-:W-:Y:S05]  /*18d90*/  BRA `(.L_x_10672) ;  /* 0xfffffed400b87947 */ /* 0x000fea000383ffff */
.L_x_10457:
[----:B------:R-:W-:Y:S01]  /*18da0*/  BSSY B1, `(.L_x_10673) ;  /* 0x0000007000017945 */ /* 0x000fe20003800000 */
[----:B------:R-:W-:Y:S02]  /*18db0*/  IMAD.MOV.U32 R12, RZ, RZ, RZ ;  /* 0x000000ffff0c7224 */ /* 0x000fe400078e00ff */
[----:B------:R-:W-:Y:S02]  /*18dc0*/  IMAD.MOV.U32 R11, RZ, RZ, 0x1e1f ;  /* 0x00001e1fff0b7424 */ /* 0x000fe400078e00ff */
[----:B------:R-:W-:-:S07]  /*18dd0*/  IMAD.MOV.U32 R15, RZ, RZ, -0x1 ;  /* 0xffffffffff0f7424 */ /* 0x000fce00078e00ff */
[----:B0-----:R-:W-:Y:S05]  /*18de0*/  WARPSYNC.COLLECTIVE R15, `(.L_x_10674) ;  /* 0x000000000f087348 */ /* 0x001fea0003c00000 */
[----:B------:R1:W2:Y:S02]  /*18df0*/  SHFL.IDX P6, R14, R13, R12, R11 ;  /* 0x0000000c0d0e7389 */ /* 0x0002a400000c000b */
[----:B012---:R-:W-:Y:S01]  /*18e00*/  ENDCOLLECTIVE ;  /* 0x000000000000791b */ /* 0x007fe20003800000 */
.L_x_10674:
[----:B------:R-:W-:Y:S05]  /*18e10*/  BSYNC B1 ;  /* 0x0000000000017941 */ /* 0x000fea0003800000 */
.L_x_10673:
        /* <DEDUP_REMOVED lines=8> */
.L_x_10675:
[----:B------:R-:W-:Y:S01]  /*18ea0*/  MOV R42, R14 ;  /* 0x0000000e002a7202 */ /* 0x000fe20000000f00 */
[----:B------:R-:W-:Y:S06]  /*18eb0*/  BRA `(.L_x_10676) ;  /* 0xfffffed400dc7947 */ /* 0x000fec000383ffff */
.L_x_10461:
[----:B------:R0:W0:Y:S02]  /*18ec0*/  SYNCS.PHASECHK.TRANS64.TRYWAIT P2, [R31+URZ+0x2d8b0], R80 ;  /* 0x02d8b0501f0075a7 */ /* 0x000024000804017f */
[----:B0-----:R-:W-:Y:S05]  /*18ed0*/  @!P2 NANOSLEEP.SYNCS 0x989680 ;  /* 0x009896800000a95d */ /* 0x001fea0003900000 */
[----:B------:R-:W0:Y:S02]  /*18ee0*/  @!P2 SYNCS.PHASECHK.TRANS64 P2, [R31+URZ+0x2d8b0], R80 ;  /* 0x02d8b0501f00a5a7 */ /* 0x000e24000804007f */
[----:B0-----:R-:W-:Y:S05]  /*18ef0*/  @!P2 BRA `(.L_x_10461) ;  /* 0xfffffffc00f0a947 */ /* 0x001fea000383ffff */
[----:B------:R-:W-:Y:S05]  /*18f00*/  BRA `(.L_x_10677) ;  /* 0xfffffed800ac7947 */ /* 0x000fea000383ffff */
.L_x_10467:
[----:B------:R-:W0:Y:S01]  /*18f10*/  S2R R4, SR_TID.X ;  /* 0x0000000000047919 */ /* 0x000e220000002100 */
[----:B------:R-:W-:Y:S01]  /*18f20*/  BSSY B0, `(.L_x_10678) ;  /* 0x000000c000007945 */ /* 0x000fe20003800000 */
[----:B------:R-:W-:Y:S01]  /*18f30*/  IMAD.MOV.U32 R12, RZ, RZ, RZ ;  /* 0x000000ffff0c7224 */ /* 0x000fe200078e00ff */
[----:B------:R-:W-:Y:S01]  /*18f40*/  MOV R15, 0xffffffff ;  /* 0xffffffff000f7802 */ /* 0x000fe20000000f00 */
[----:B------:R-:W-:Y:S02]  /*18f50*/  IMAD.MOV.U32 R11, RZ, RZ, 0x1f ;  /* 0x0000001fff0b7424 */ /* 0x000fe400078e00ff */
[----:B0-----:R-:W-:-:S05]  /*18f60*/  VIADD R5, R4, 0xffffff80 ;  /* 0xffffff8004057836 */ /* 0x001fca0000000000 */
[----:B------:R-:W-:-:S04]  /*18f70*/  SHF.R.S32.HI R4, RZ, 0x1f, R5 ;  /* 0x0000001fff047819 */ /* 0x000fc80000011405 */
[----:B------:R-:W-:-:S04]  /*18f80*/  LEA.HI R4, R4, R5, RZ, 0x7 ;  /* 0x0000000504047211 */ /* 0x000fc800078f38ff */
[----:B------:R-:W-:-:S05]  /*18f90*/  SHF.R.S32.HI R4, RZ, 0x7, R4 ;  /* 0x00000007ff047819 */ /* 0x000fca0000011404 */
[----:B------:R-:W-:-:S07]  /*18fa0*/  IMAD.MOV.U32 R13, RZ, RZ, R4 ;  /* 0x000000ffff0d7224 */ /* 0x000fce00078e0004 */
[----:B-----5:R-:W-:Y:S05]  /*18fb0*/  WARPSYNC.COLLECTIVE R15, `(.L_x_10679) ;  /* 0x000000000f087348 */ /* 0x020fea0003c00000 */
[----:B------:R0:W1:Y:S02]  /*18fc0*/  SHFL.IDX P6, R14, R13, R12, R11 ;  /* 0x0000000c0d0e7389 */ /* 0x00006400000c000b */
[----:B01---5:R-:W-:Y:S01]  /*18fd0*/  ENDCOLLECTIVE ;  /* 0x000000000000791b */ /* 0x023fe20003800000 */
.L_x_10679:
[----:B------:R-:W-:Y:S05]  /*18fe0*/  BSYNC B0 ;  /* 0x0000000000007941 */ /* 0x000fea0003800000 */
.L_x_10678:
[----:B------:R0:W-:Y:S01]  /*18ff0*/  STL [R1+0x38], R14 ;  /* 0x0000380e01007387 */ /* 0x0001e20000100800 */
[----:B------:R-:W-:Y:S05]  /*19000*/  BRA `(.L_x_10680) ;  /* 0xfffffee0005c7947 */ /* 0x000fea000383ffff */
.L_x_10478:
[----:B------:R-:W-:Y:S01]  /*19010*/  BSSY B1, `(.L_x_10681) ;  /* 0x0000008000017945 */ /* 0x000fe20003800000 */
[----:B------:R-:W-:Y:S02]  /*19020*/  IMAD.MOV.U32 R13, RZ, RZ, R25 ;  /* 0x000000ffff0d7224 */ /* 0x000fe400078e0019 */
[----:B------:R-:W-:Y:S02]  /*19030*/  IMAD.MOV.U32 R12, RZ, RZ, RZ ;  /* 0x000000ffff0c7224 */ /* 0x000fe400078e00ff */
[----:B------:R-:W-:Y:S02]  /*19040*/  IMAD.MOV.U32 R11, RZ, RZ, 0x1e1f ;  /* 0x00001e1fff0b7424 */ /* 0x000fe400078e00ff */
[----:B------:R-:W-:-:S07]  /*19050*/  IMAD.MOV.U32 R15, RZ, RZ, -0x1 ;  /* 0xffffffffff0f7424 */ /* 0x000fce00078e00ff */
[----:B0-----:R-:W-:Y:S05]  /*19060*/  WARPSYNC.COLLECTIVE R15, `(.L_x_10682) ;  /* 0x000000000f087348 */ /* 0x001fea0003c00000 */
[----:B0-----:R0:W1:Y:S02]  /*19070*/  SHFL.IDX P6, R14, R13, R12, R11 ;  /* 0x0000000c0d0e7389 */ /* 0x00106400000c000b */
[----:B01----:R-:W-:Y:S01]  /*19080*/  ENDCOLLECTIVE ;  /* 0x000000000000791b */ /* 0x003fe20003800000 */
.L_x_10682:
[----:B------:R-:W-:Y:S05]  /*19090*/  BSYNC B1 ;  /* 0x0000000000017941 */ /* 0x000fea0003800000 */
.L_x_10681:
        /* <DEDUP_REMOVED lines=8> */
.L_x_10683:
[----:B------:R-:W-:Y:S01]  /*19120*/  IMAD.MOV.U32 R13, RZ, RZ, R27 ;  /* 0x000000ffff0d7224 */ /* 0x000fe200078e001b */
[----:B------:R-:W-:-:S07]  /*19130*/  MOV R0, R14 ;  /* 0x0000000e00007202 */ /* 0x000fce0000000f00 */
[----:B------:R-:W-:Y:S05]  /*19140*/  WARPSYNC.COLLECTIVE R15, `(.L_x_10684) ;  /* 0x000000000f087348 */ /* 0x000fea0003c00000 */
[----:B------:R0:W1:Y:S02]  /*19150*/  SHFL.IDX P6, R14, R13, R12, R11 ;  /* 0x0000000c0d0e7389 */ /* 0x00006400000c000b */
[----:B01----:R-:W-:Y:S01]  /*19160*/  ENDCOLLECTIVE ;  /* 0x000000000000791b */ /* 0x003fe20003800000 */
.L_x_10684:
[----:B------:R-:W-:Y:S02]  /*19170*/  IMAD.MOV.U32 R13, RZ, RZ, R26 ;  /* 0x000000ffff0d7224 */ /* 0x000fe400078e001a */
[----:B------:R-:W-:-:S07]  /*19180*/  IMAD.MOV.U32 R5, RZ, RZ, R14 ;  /* 0x000000ffff057224 */ /* 0x000fce00078e000e */
[----:B------:R-:W-:Y:S05]  /*19190*/  WARPSYNC.COLLECTIVE R15, `(.L_x_10685) ;  /* 0x000000000f087348 */ /* 0x000fea0003c00000 */
[----:B------:R0:W1:Y:S02]  /*191a0*/  SHFL.IDX P6, R14, R13, R12, R11 ;  /* 0x0000000c0d0e7389 */ /* 0x00006400000c000b */
[----:B01----:R-:W-:Y:S01]  /*191b0*/  ENDCOLLECTIVE ;  /* 0x000000000000791b */ /* 0x003fe20003800000 */
.L_x_10685:
[----:B------:R-:W-:Y:S01]  /*191c0*/  IMAD.MOV.U32 R4, RZ, RZ, R14 ;  /* 0x000000ffff047224 */ /* 0x000fe200078e000e */
[----:B------:R-:W-:Y:S06]  /*191d0*/  BRA `(.L_x_10686) ;  /* 0xfffffee400647947 */ /* 0x000fec000383ffff */
.L_x_10482:
[----:B0-----:R0:W1:Y:S02]  /*191e0*/  SYNCS.PHASECHK.TRANS64.TRYWAIT P0, [R2+URZ+0x2d800], R3 ;  /* 0x02d80003020075a7 */ /* 0x001064000800017f */
[----:B-1----:R-:W-:Y:S05]  /*191f0*/  @!P0 NANOSLEEP.SYNCS 0x989680 ;  /* 0x009896800000895d */ /* 0x002fea0003900000 */
[----:B------:R-:W1:Y:S02]  /*19200*/  @!P0 SYNCS.PHASECHK.TRANS64 P0, [R2+URZ+0x2d800], R3 ;  /* 0x02d80003020085a7 */ /* 0x000e64000800007f */
[----:B-1----:R-:W-:Y:S05]  /*19210*/  @!P0 BRA `(.L_x_10482) ;  /* 0xfffffffc00f08947 */ /* 0x002fea000383ffff */
[----:B------:R-:W-:Y:S05]  /*19220*/  BRA `(.L_x_10687) ;  /* 0xfffffeec00887947 */ /* 0x000fea000383ffff */
.L_x_10494:
[----:B------:R-:W-:Y:S01]  /*19230*/  BSSY B1, `(.L_x_10688) ;  /* 0x0000008000017945 */ /* 0x000fe20003800000 */
[----:B------:R-:W-:Y:S01]  /*19240*/  MOV R13, R25 ;  /* 0x00000019000d7202 */ /* 0x000fe20000000f00 */
[----:B------:R-:W-:Y:S02]  /*19250*/  IMAD.MOV.U32 R12, RZ, RZ, RZ ;  /* 0x000000ffff0c7224 */ /* 0x000fe400078e00ff */
[----:B------:R-:W-:Y:S02]  /*19260*/  IMAD.MOV.U32 R11, RZ, RZ, 0x1e1f ;  /* 0x00001e1fff0b7424 */ /* 0x000fe400078e00ff */
[----:B------:R-:W-:-:S07]  /*19270*/  IMAD.MOV.U32 R15, RZ, RZ, -0x1 ;  /* 0xffffffffff0f7424 */ /* 0x000fce00078e00ff */
[----:B0-----:R-:W-:Y:S05]  /*19280*/  WARPSYNC.COLLECTIVE R15, `(.L_x_10689) ;  /* 0x000000000f087348 */ /* 0x001fea0003c00000 */
[----:B0-----:R0:W1:Y:S02]  /*19290*/  SHFL.IDX P6, R14, R13, R12, R11 ;  /* 0x0000000c0d0e7389 */ /* 0x00106400000c000b */
[----:B01----:R-:W-:Y:S01]  /*192a0*/  ENDCOLLECTIVE ;  /* 0x000000000000791b */ /* 0x003fe20003800000 */
.L_x_10689:
[----:B------:R-:W-:Y:S05]  /*192b0*/  BSYNC B1 ;  /* 0x0000000000017941 */ /* 0x000fea0003800000 */
.L_x_10688:
        /* <DEDUP_REMOVED lines=8> */
.L_x_10690:
[----:B------:R-:W-:Y:S01]  /*19340*/  MOV R13, R27 ;  /* 0x0000001b000d7202 */ /* 0x000fe20000000f00 */
[----:B------:R-:W-:-:S07]  /*19350*/  IMAD.MOV.U32 R0, RZ, RZ, R14 ;  /* 0x000000ffff007224 */ /* 0x000fce00078e000e */
[----:B------:R-:W-:Y:S05]  /*19360*/  WARPSYNC.COLLECTIVE R15, `(.L_x_10691) ;  /* 0x000000000f087348 */ /* 0x000fea0003c00000 */
[----:B------:R0:W1:Y:S02]  /*19370*/  SHFL.IDX P6, R14, R13, R12, R11 ;  /* 0x0000000c0d0e7389 */ /* 0x00006400000c000b */
[----:B01----:R-:W-:Y:S01]  /*19380*/  ENDCOLLECTIVE ;  /* 0x000000000000791b */ /* 0x003fe20003800000 */
.L_x_10691:
[----:B------:R-:W-:Y:S02]  /*19390*/  IMAD.MOV.U32 R13, RZ, RZ, R26 ;  /* 0x000000ffff0d7224 */ /* 0x000fe400078e001a */
[----:B------:R-:W-:-:S07]  /*193a0*/  IMAD.MOV.U32 R21, RZ, RZ, R14 ;  /* 0x000000ffff157224 */ /* 0x000fce00078e000e */
[----:B------:R-:W-:Y:S05]  /*193b0*/  WARPSYNC.COLLECTIVE R15, `(.L_x_10692) ;  /* 0x000000000f087348 */ /* 0x000fea0003c00000 */
[----:B------:R0:W1:Y:S02]  /*193c0*/  SHFL.IDX P6, R14, R13, R12, R11 ;  /* 0x0000000c0d0e7389 */ /* 0x00006400000c000b */
[----:B01----:R-:W-:Y:S01]  /*193d0*/  ENDCOLLECTIVE ;  /* 0x000000000000791b */ /* 0x003fe20003800000 */
.L_x_10692:
[----:B------:R-:W-:Y:S01]  /*193e0*/  IMAD.MOV.U32 R20, RZ, RZ, R14 ;  /* 0x000000ffff147224 */ /* 0x000fe200078e000e */
[----:B------:R-:W-:Y:S06]  /*193f0*/  BRA `(.L_x_10693) ;  /* 0xfffffefc00b47947 */ /* 0x000fec000383ffff */
.L_x_10498:
[----:B0-----:R0:W1:Y:S02]  /*19400*/  SYNCS.PHASECHK.TRANS64.TRYWAIT P0, [R2+URZ+0x2d800], R3 ;  /* 0x02d80003020075a7 */ /* 0x001064000800017f */
[----:B-1----:R-:W-:Y:S05]  /*19410*/  @!P0 NANOSLEEP.SYNCS 0x989680 ;  /* 0x009896800000895d */ /* 0x002fea0003900000 */
[----:B------:R-:W1:Y:S02]  /*19420*/  @!P0 SYNCS.PHASECHK.TRANS64 P0, [R2+URZ+0x2d800], R3 ;  /* 0x02d80003020085a7 */ /* 0x000e64000800007f */
[----:B-1----:R-:W-:Y:S05]  /*19430*/  @!P0 BRA `(.L_x_10498) ;  /* 0xfffffffc00f08947 */ /* 0x002fea000383ffff */
[----:B------:R-:W-:Y:S05]  /*19440*/  BRA `(.L_x_10694) ;  /* 0xffffff0400447947 */ /* 0x000fea000383ffff */
.L_x_10506:
[----:B-1----:R1:W3:Y:S02]  /*19450*/  SYNCS.PHASECHK.TRANS64.TRYWAIT P1, [R8+URZ+0x2d830], R3 ;  /* 0x02d83003080075a7 */ /* 0x0022e4000802017f */
[----:B---3--:R-:W-:Y:S05]  /*19460*/  @!P1 NANOSLEEP.SYNCS 0x989680 ;  /* 0x009896800000995d */ /* 0x008fea0003900000 */
[----:B------:R-:W3:Y:S02]  /*19470*/  @!P1 SYNCS.PHASECHK.TRANS64 P1, [R8+URZ+0x2d830], R3 ;  /* 0x02d83003080095a7 */ /* 0x000ee4000802007f */
[----:B---3--:R-:W-:Y:S05]  /*19480*/  @!P1 BRA `(.L_x_10506) ;  /* 0xfffffffc00f09947 */ /* 0x008fea000383ffff */
[----:B------:R-:W-:Y:S05]  /*19490*/  BRA `(.L_x_10505) ;  /* 0xffffff1800707947 */ /* 0x000fea000383ffff */
.L_x_10513:
[----:B-1----:R1:W2:Y:S02]  /*194a0*/  SYNCS.PHASECHK.TRANS64.TRYWAIT P2, [R3+URZ+0x2d830], R0 ;  /* 0x02d83000030075a7 */ /* 0x0022a4000804017f */
[----:B--2---:R-:W-:Y:S05]  /*194b0*/  @!P2 NANOSLEEP.SYNCS 0x989680 ;  /* 0x009896800000a95d */ /* 0x004fea0003900000 */
[----:B------:R-:W2:Y:S02]  /*194c0*/  @!P2 SYNCS.PHASECHK.TRANS64 P2, [R3+URZ+0x2d830], R0 ;  /* 0x02d830000300a5a7 */ /* 0x000ea4000804007f */
[----:B--2---:R-:W-:Y:S05]  /*194d0*/  @!P2 BRA `(.L_x_10513) ;  /* 0xfffffffc00f0a947 */ /* 0x004fea000383ffff */
[----:B------:R-:W-:Y:S05]  /*194e0*/  BRA `(.L_x_10512) ;  /* 0xffffff3c00cc7947 */ /* 0x000fea000383ffff */
.L_x_10517:
[----:B-1----:R1:W2:Y:S02]  /*194f0*/  SYNCS.PHASECHK.TRANS64.TRYWAIT P1, [R3+URZ+0x2d850], R0 ;  /* 0x02d85000030075a7 */ /* 0x0022a4000802017f */
[----:B--2---:R-:W-:Y:S05]  /*19500*/  @!P1 NANOSLEEP.SYNCS 0x989680 ;  /* 0x009896800000995d */ /* 0x004fea0003900000 */
[----:B------:R-:W2:Y:S02]  /*19510*/  @!P1 SYNCS.PHASECHK.TRANS64 P1, [R3+URZ+0x2d850], R0 ;  /* 0x02d85000030095a7 */ /* 0x000ea4000802007f */
[----:B--2---:R-:W-:Y:S05]  /*19520*/  @!P1 BRA `(.L_x_10517) ;  /* 0xfffffffc00f09947 */ /* 0x004fea000383ffff */
[----:B------:R-:W-:Y:S05]  /*19530*/  BRA `(.L_x_10514) ;  /* 0xffffff4000e87947 */ /* 0x000fea000383ffff */
.L_x_10524:
[----:B--2---:R2:W3:Y:S02]  /*19540*/  SYNCS.PHASECHK.TRANS64.TRYWAIT P1, [R12+URZ+0x2d850], R7 ;  /* 0x02d850070c0075a7 */ /* 0x0044e4000802017f */
[----:B---3--:R-:W-:Y:S05]  /*19550*/  @!P1 NANOSLEEP.SYNCS 0x989680 ;  /* 0x009896800000995d */ /* 0x008fea0003900000 */
[----:B------:R-:W3:Y:S02]  /*19560*/  @!P1 SYNCS.PHASECHK.TRANS64 P1, [R12+URZ+0x2d850], R7 ;  /* 0x02d850070c0095a7 */ /* 0x000ee4000802007f */
[----:B---3--:R-:W-:Y:S05]  /*19570*/  @!P1 BRA `(.L_x_10524) ;  /* 0xfffffffc00f09947 */ /* 0x008fea000383ffff */
[----:B------:R-:W-:Y:S05]  /*19580*/  BRA `(.L_x_10523) ;  /* 0xffffff6000c07947 */ /* 0x000fea000383ffff */
.L_x_10535:
[----:B------:R-:W-:Y:S01]  /*19590*/  IMAD.MOV.U32 R13, RZ, RZ, R4 ;  /* 0x000000ffff0d7224 */ /* 0x000fe200078e0004 */
[----:B------:R-:W-:Y:S01]  /*195a0*/  MOV R12, RZ ;  /* 0x000000ff000c7202 */ /* 0x000fe20000000f00 */
[----:B------:R-:W-:Y:S02]  /*195b0*/  IMAD.MOV.U32 R11, RZ, RZ, 0x1c1f ;  /* 0x00001c1fff0b7424 */ /* 0x000fe400078e00ff */
[----:B------:R-:W-:-:S07]  /*195c0*/  IMAD.MOV.U32 R15, RZ, RZ, -0x1 ;  /* 0xffffffffff0f7424 */ /* 0x000fce00078e00ff */
[----:B-1----:R-:W-:Y:S05]  /*195d0*/  WARPSYNC.COLLECTIVE R15, `(.L_x_10695) ;  /* 0x000000000f087348 */ /* 0x002fea0003c00000 */
[----:B------:R0:W2:Y:S02]  /*195e0*/  SHFL.IDX P6, R14, R13, R12, R11 ;  /* 0x0000000c0d0e7389 */ /* 0x0000a400000c000b */
[----:B012---:R-:W-:Y:S01]  /*195f0*/  ENDCOLLECTIVE ;  /* 0x000000000000791b */ /* 0x007fe20003800000 */
.L_x_10695:
[----:B------:R-:W-:Y:S02]  /*19600*/  IMAD.MOV.U32 R13, RZ, RZ, R0 ;  /* 0x000000ffff0d7224 */ /* 0x000fe400078e0000 */
[----:B------:R-:W-:-:S07]  /*19610*/  IMAD.MOV.U32 R3, RZ, RZ, R14 ;  /* 0x000000ffff037224 */ /* 0x000fce00078e000e */
[----:B------:R-:W-:Y:S05]  /*19620*/  WARPSYNC.COLLECTIVE R15, `(.L_x_10696) ;  /* 0x000000000f087348 */ /* 0x000fea0003c00000 */
[----:B------:R0:W1:Y:S02]  /*19630*/  SHFL.IDX P6, R14, R13, R12, R11 ;  /* 0x0000000c0d0e7389 */ /* 0x00006400000c000b */
[----:B01----:R-:W-:Y:S01]  /*19640*/  ENDCOLLECTIVE ;  /* 0x000000000000791b */ /* 0x003fe20003800000 */
.L_x_10696:
[----:B------:R-:W-:Y:S05]  /*19650*/  BRA `(.L_x_10697) ;  /* 0xffffff8400fc7947 */ /* 0x000fea000383ffff */
.L_x_10538:
        /* <DEDUP_REMOVED lines=8> */
.L_x_10699:
[----:B------:R-:W-:Y:S05]  /*196e0*/  BSYNC B1 ;  /* 0x0000000000017941 */ /* 0x000fea0003800000 */
.L_x_10698:
        /* <DEDUP_REMOVED lines=8> */
.L_x_10700:
[----:B------:R-:W-:Y:S05]  /*19770*/  BRA `(.L_x_10701) ;  /* 0xffffff8800107947 */ /* 0x000fea000383ffff */
.L_x_10555:
        /* <DEDUP_REMOVED lines=11> */
.L_x_10703:
[----:B------:R-:W-:Y:S05]  /*19830*/  BSYNC B1 ;  /* 0x0000000000017941 */ /* 0x000fea0003800000 */
.L_x_10702:
[----:B------:R-:W-:Y:S05]  /*19840*/  BRA `(.L_x_10704) ;  /* 0xffffff9800bc7947 */ /* 0x000fea000383ffff */
.L_x_10557:
[----:B------:R-:W-:Y:S01]  /*19850*/  BSSY B1, `(.L_x_10705) ;  /* 0x0000006000017945 */ /* 0x000fe20003800000 */
[----:B------:R-:W-:-:S07]  /*19860*/  IMAD.MOV.U32 R15, RZ, RZ, -0x1 ;  /* 0xffffffffff0f7424 */ /* 0x000fce00078e00ff */
[----:B0-----:R-:W-:Y:S05]  /*19870*/  WARPSYNC.COLLECTIVE R15, `(.L_x_10706) ;  /* 0x000000000f0c7348 */ /* 0x001fea0003c00000 */
[----:B------:R-:W-:Y:S02]  /*19880*/  ELECT P6, UR62, PT ;  /* 0x00000000003e782f */ /* 0x000fe400038c0000 */
[----:B------:R-:W-:Y:S01]  /*19890*/  MOV R14, UR62 ;  /* 0x0000003e000e7c02 */ /* 0x000fe20008000f00 */
[----:B0-----:R-:W-:Y:S10]  /*198a0*/  ENDCOLLECTIVE ;  /* 0x000000000000791b */ /* 0x001ff40003800000 */
.L_x_10706:
[----:B------:R-:W-:Y:S05]  /*198b0*/  BSYNC B1 ;  /* 0x0000000000017941 */ /* 0x000fea0003800000 */
.L_x_10705:
[----:B------:R-:W-:Y:S05]  /*198c0*/  BRA `(.L_x_10556) ;  /* 0xffffff9800b47947 */ /* 0x000fea000383ffff */
.L_x_10559:
[----:B0-----:R0:W1:Y:S02]  /*198d0*/  SYNCS.PHASECHK.TRANS64.TRYWAIT P0, [R22+URZ+0x2d820], R5 ;  /* 0x02d82005160075a7 */ /* 0x001064000800017f */
[----:B-1----:R-:W-:Y:S05]  /*198e0*/  @!P0 NANOSLEEP.SYNCS 0x989680 ;  /* 0x009896800000895d */ /* 0x002fea0003900000 */
[----:B------:R-:W1:Y:S02]  /*198f0*/  @!P0 SYNCS.PHASECHK.TRANS64 P0, [R22+URZ+0x2d820], R5 ;  /* 0x02d82005160085a7 */ /* 0x000e64000800007f */
[----:B-1----:R-:W-:Y:S05]  /*19900*/  @!P0 BRA `(.L_x_10559) ;  /* 0xfffffffc00f08947 */ /* 0x002fea000383ffff */
[----:B------:R-:W-:Y:S05]  /*19910*/  BRA `(.L_x_10707) ;  /* 0xffffff9800c47947 */ /* 0x000fea000383ffff */
.L_x_10563:
[----:B-1----:R1:W2:Y:S02]  /*19920*/  SYNCS.PHASECHK.TRANS64.TRYWAIT P0, [R8+URZ+0x2d8a0], R10 ;  /* 0x02d8a00a080075a7 */ /* 0x0022a4000800017f */
[----:B--2---:R-:W-:Y:S05]  /*19930*/  @!P0 NANOSLEEP.SYNCS 0x989680 ;  /* 0x009896800000895d */ /* 0x004fea0003900000 */
[----:B------:R-:W2:Y:S02]  /*19940*/  @!P0 SYNCS.PHASECHK.TRANS64 P0, [R8+URZ+0x2d8a0], R10 ;  /* 0x02d8a00a080085a7 */ /* 0x000ea4000800007f */
[----:B--2---:R-:W-:Y:S05]  /*19950*/  @!P0 BRA `(.L_x_10563) ;  /* 0xfffffffc00f08947 */ /* 0x004fea000383ffff */
[----:B------:R-:W-:Y:S05]  /*19960*/  BRA `(.L_x_10708) ;  /* 0xffffff9800e07947 */ /* 0x000fea000383ffff */
.L_x_10570:
[----:B0-----:R0:W2:Y:S02]  /*19970*/  SYNCS.PHASECHK.TRANS64.TRYWAIT P0, [R8+URZ+0x2d8c0], R10 ;  /* 0x02d8c00a080075a7 */ /* 0x0010a4000800017f */
[----:B--2---:R-:W-:Y:S05]  /*19980*/  @!P0 NANOSLEEP.SYNCS 0x989680 ;  /* 0x009896800000895d */ /* 0x004fea0003900000 */
[----:B------:R-:W2:Y:S02]  /*19990*/  @!P0 SYNCS.PHASECHK.TRANS64 P0, [R8+URZ+0x2d8c0], R10 ;  /* 0x02d8c00a080085a7 */ /* 0x000ea4000800007f */
[----:B--2---:R-:W-:Y:S05]  /*199a0*/  @!P0 BRA `(.L_x_10570) ;  /* 0xfffffffc00f08947 */ /* 0x004fea000383ffff */
[----:B------:R-:W-:Y:S05]  /*199b0*/  BRA `(.L_x_10709) ;  /* 0xffffff9c00dc7947 */ /* 0x000fea000383ffff */
.L_x_10579:
[----:B0-----:R0:W1:Y:S02]  /*199c0*/  SYNCS.PHASECHK.TRANS64.TRYWAIT P1, [R8+URZ+0x2d8a0], R7 ;  /* 0x02d8a007080075a7 */ /* 0x001064000802017f */
[----:B-1----:R-:W-:Y:S05]  /*199d0*/  @!P1 NANOSLEEP.SYNCS 0x989680 ;  /* 0x009896800000995d */ /* 0x002fea0003900000 */
[----:B------:R-:W1:Y:S02]  /*199e0*/  @!P1 SYNCS.PHASECHK.TRANS64 P1, [R8+URZ+0x2d8a0], R7 ;  /* 0x02d8a007080095a7 */ /* 0x000e64000802007f */
[----:B-1----:R-:W-:Y:S05]  /*199f0*/  @!P1 BRA `(.L_x_10579) ;  /* 0xfffffffc00f09947 */ /* 0x002fea000383ffff */
[----:B------:R-:W-:Y:S05]  /*19a00*/  BRA `(.L_x_10710) ;  /* 0xffffffa4001c7947 */ /* 0x000fea000383ffff */
.L_x_10586:
[----:B-1----:R1:W2:Y:S02]  /*19a10*/  SYNCS.PHASECHK.TRANS64.TRYWAIT P1, [R8+URZ+0x2d8c0], R7 ;  /* 0x02d8c007080075a7 */ /* 0x0022a4000802017f */
[----:B--2---:R-:W-:Y:S05]  /*19a20*/  @!P1 NANOSLEEP.SYNCS 0x989680 ;  /* 0x009896800000995d */ /* 0x004fea0003900000 */
[----:B------:R-:W2:Y:S02]  /*19a30*/  @!P1 SYNCS.PHASECHK.TRANS64 P1, [R8+URZ+0x2d8c0], R7 ;  /* 0x02d8c007080095a7 */ /* 0x000ea4000802007f */
[----:B--2---:R-:W-:Y:S05]  /*19a40*/  @!P1 BRA `(.L_x_10586) ;  /* 0xfffffffc00f09947 */ /* 0x004fea000383ffff */
[----:B------:R-:W-:Y:S05]  /*19a50*/  BRA `(.L_x_10711) ;  /* 0xffffffa800147947 */ /* 0x000fea000383ffff */
.L_x_10601:
[----:B------:R-:W0:Y:S01]  /*19a60*/  S2R R20, SR_TID.X ;  /* 0x0000000000147919 */ /* 0x000e220000002100 */
[----:B------:R-:W-:Y:S01]  /*19a70*/  BSSY B0, `(.L_x_10712) ;  /* 0x000000a000007945 */ /* 0x000fe20003800000 */
[----:B------:R-:W-:Y:S01]  /*19a80*/  MOV R12, RZ ;  /* 0x000000ff000c7202 */ /* 0x000fe20000000f00 */
[----:B------:R-:W-:Y:S01]  /*19a90*/  IMAD.MOV.U32 R15, RZ, RZ, -0x1 ;  /* 0xffffffffff0f7424 */ /* 0x000fe200078e00ff */
[----:B0-----:R-:W-:-:S04]  /*19aa0*/  SHF.R.U32.HI R11, RZ, 0x5, R20 ;  /* 0x00000005ff0b7819 */ /* 0x001fc80000011614 */
[----:B------:R-:W-:-:S05]  /*19ab0*/  LOP3.LUT R11, R11, 0x3, RZ, 0xc0, !PT ;  /* 0x000000030b0b7812 */ /* 0x000fca00078ec0ff */
[----:B------:R-:W-:Y:S02]  /*19ac0*/  IMAD.MOV.U32 R13, RZ, RZ, R11 ;  /* 0x000000ffff0d7224 */ /* 0x000fe400078e000b */
[----:B------:R-:W-:-:S07]  /*19ad0*/  IMAD.MOV.U32 R11, RZ, RZ, 0x1f ;  /* 0x0000001fff0b7424 */ /* 0x000fce00078e00ff */
[----:B-----5:R-:W-:Y:S05]  /*19ae0*/  WARPSYNC.COLLECTIVE R15, `(.L_x_10713) ;  /* 0x000000000f087348 */ /* 0x020fea0003c00000 */
[----:B------:R0:W1:Y:S02]  /*19af0*/  SHFL.IDX P6, R14, R13, R12, R11 ;  /* 0x0000000c0d0e7389 */ /* 0x00006400000c000b */
[----:B01---5:R-:W-:Y:S01]  /*19b00*/  ENDCOLLECTIVE ;  /* 0x000000000000791b */ /* 0x023fe20003800000 */
.L_x_10713:
[----:B------:R-:W-:Y:S05]  /*19b10*/  BSYNC B0 ;  /* 0x0000000000007941 */ /* 0x000fea0003800000 */
.L_x_10712:
[----:B------:R-:W-:Y:S05]  /*19b20*/  BRA `(.L_x_10714) ;  /* 0xffffffb400487947 */ /* 0x000fea000383ffff */
.L_x_10604:
[----:B-1----:R1:W2:Y:S02]  /*19b30*/  SYNCS.PHASECHK.TRANS64.TRYWAIT P0, [R0+URZ+0x2d840], R5 ;  /* 0x02d84005000075a7 */ /* 0x0022a4000800017f */
[----:B--2---:R-:W-:Y:S05]  /*19b40*/  @!P0 NANOSLEEP.SYNCS 0x989680 ;  /* 0x009896800000895d */ /* 0x004fea0003900000 */
[----:B------:R-:W2:Y:S02]  /*19b50*/  @!P0 SYNCS.PHASECHK.TRANS64 P0, [R0+URZ+0x2d840], R5 ;  /* 0x02d84005000085a7 */ /* 0x000ea4000800007f */
[----:B--2---:R-:W-:Y:S05]  /*19b60*/  @!P0 BRA `(.L_x_10604) ;  /* 0xfffffffc00f08947 */ /* 0x004fea000383ffff */
[----:B------:R-:W-:Y:S05]  /*19b70*/  BRA `(.L_x_10715) ;  /* 0xffffffb400ac7947 */ /* 0x000fea000383ffff */
.L_x_10605:
        /* <DEDUP_REMOVED lines=8> */
.L_x_10717:
[----:B------:R-:W-:Y:S05]  /*19c00*/  BSYNC B0 ;  /* 0x0000000000007941 */ /* 0x000fea0003800000 */
.L_x_10716:
        /* <DEDUP_REMOVED lines=8> */
.L_x_10718:
[----:B------:R-:W-:Y:S01]  /*19c90*/  MOV R13, R7 ;  /* 0x00000007000d7202 */ /* 0x000fe20000000f00 */
[----:B------:R-:W-:Y:S02]  /*19ca0*/  IMAD.MOV.U32 R12, RZ, RZ, 0x1 ;  /* 0x00000001ff0c7424 */ /* 0x000fe400078e00ff */
[----:B------:R-:W-:-:S07]  /*19cb0*/  IMAD.MOV.U32 R4, RZ, RZ, R14 ;  /* 0x000000ffff047224 */ /* 0x000fce00078e000e */
[----:B------:R-:W-:Y:S05]  /*19cc0*/  WARPSYNC.COLLECTIVE R15, `(.L_x_10719) ;  /* 0x000000000f087348 */ /* 0x000fea0003c00000 */
[----:B------:R0:W1:Y:S02]  /*19cd0*/  SHFL.IDX P6, R14, R13, R12, R11 ;  /* 0x0000000c0d0e7389 */ /* 0x00006400000c000b */
[----:B01----:R-:W-:Y:S01]  /*19ce0*/  ENDCOLLECTIVE ;  /* 0x000000000000791b */ /* 0x003fe20003800000 */
.L_x_10719:
[----:B------:R-:W-:-:S05]  /*19cf0*/  @P0 LEA R5, P1, R9, R4, 0x1 ;  /* 0x0000000409050211 */ /* 0x000fca00078208ff */
[----:B------:R-:W-:Y:S01]  /*19d00*/  @P0 IMAD.X R4, RZ, RZ, R6, P1 ;  /* 0x000000ffff040224 */ /* 0x000fe200008e0606 */
[----:B------:R-:W-:Y:S01]  /*19d10*/  ISETP.GE.AND P1, PT, R3, 0x21, PT ;  /* 0x000000210300780c */ /* 0x000fe20003f26270 */
[----:B------:R-:W-:-:S03]  /*19d20*/  @P0 IMAD R6, R8, 0x2, R22 ;  /* 0x0000000208060824 */ /* 0x000fc600078e0216 */
        /* <DEDUP_REMOVED lines=14> */
.L_x_10720:
[----:B------:R-:W-:Y:S02]  /*19e10*/  IMAD.MOV.U32 R13, RZ, RZ, R7 ;  /* 0x000000ffff0d7224 */ /* 0x000fe400078e0007 */
[----:B------:R-:W-:Y:S02]  /*19e20*/  IMAD.MOV.U32 R12, RZ, RZ, 0x2 ;  /* 0x00000002ff0c7424 */ /* 0x000fe400078e00ff */
[----:B------:R-:W-:-:S07]  /*19e30*/  IMAD.MOV.U32 R4, RZ, RZ, R14 ;  /* 0x000000ffff047224 */ /* 0x000fce00078e000e */
[----:B------:R-:W-:Y:S05]  /*19e40*/  WARPSYNC.COLLECTIVE R15, `(.L_x_10721) ;  /* 0x000000000f087348 */ /* 0x000fea0003c00000 */
[----:B------:R0:W1:Y:S02]  /*19e50*/  SHFL.IDX P6, R14, R13, R12, R11 ;  /* 0x0000000c0d0e7389 */ /* 0x00006400000c000b */
[----:B01----:R-:W-:Y:S01]  /*19e60*/  ENDCOLLECTIVE ;  /* 0x000000000000791b */ /* 0x003fe20003800000 */
.L_x_10721:
[----:B------:R-:W-:-:S04]  /*19e70*/  @P1 LEA R5, P0, R9, R4, 0x1 ;  /* 0x0000000409051211 */ /* 0x000fc800078008ff */
[----:B------:R-:W-:Y:S01]  /*19e80*/  @P1 IADD3.X R4, RZ, R6, RZ, P0, !PT ;  /* 0x00000006ff041210 */ /* 0x000fe200007fe4ff */
[----:B------:R-:W-:-:S03]  /*19e90*/  @P1 IMAD R6, R8, 0x2, R22 ;  /* 0x0000000208061824 */ /* 0x000fc600078e0216 */
        /* <DEDUP_REMOVED lines=15> */
.L_x_10722:
[----:B------:R-:W-:Y:S01]  /*19f90*/  IMAD.MOV.U32 R13, RZ, RZ, R7 ;  /* 0x000000ffff0d7224 */ /* 0x000fe200078e0007 */
[----:B------:R-:W-:Y:S01]  /*19fa0*/  MOV R12, 0x3 ;  /* 0x00000003000c7802 */ /* 0x000fe20000000f00 */
[----:B------:R-:W-:-:S07]  /*19fb0*/  IMAD.MOV.U32 R4, RZ, RZ, R14 ;  /* 0x000000ffff047224 */ /* 0x000fce00078e000e */
[----:B------:R-:W-:Y:S05]  /*19fc0*/  WARPSYNC.COLLECTIVE R15, `(.L_x_10723) ;  /* 0x000000000f087348 */ /* 0x000fea0003c00000 */
[----:B------:R0:W1:Y:S02]  /*19fd0*/  SHFL.IDX P6, R14, R13, R12, R11 ;  /* 0x0000000c0d0e7389 */ /* 0x00006400000c000b */
[----:B01----:R-:W-:Y:S01]  /*19fe0*/  ENDCOLLECTIVE ;  /* 0x000000000000791b */ /* 0x003fe20003800000 */
.L_x_10723:
[----:B------:R-:W-:-:S05]  /*19ff0*/  @P1 LEA R5, P0, R9, R4, 0x1 ;  /* 0x0000000409051211 */ /* 0x000fca00078008ff */
[----:B------:R-:W-:Y:S02]  /*1a000*/  @P1 IMAD.X R4, RZ, RZ, R6, P0 ;  /* 0x000000ffff041224 */ /* 0x000fe400000e0606 */
[----:B------:R-:W-:-:S03]  /*1a010*/  @P1 IMAD R6, R8, 0x2, R22 ;  /* 0x0000000208061824 */ /* 0x000fc600078e0216 */
        /* <DEDUP_REMOVED lines=8> */
.L_x_10724:
        /* <DEDUP_REMOVED lines=8> */
.L_x_10610:
[----:B------:R0:W5:Y:S01]  /*1a120*/  LDL R8, [R1+0x30] ;  /* 0x0000300001087983 */ /* 0x0001620000100800 */
[----:B------:R-:W-:Y:S01]  /*1a130*/  IMAD.MOV.U32 R13, RZ, RZ, R4 ;  /* 0x000000ffff0d7224 */ /* 0x000fe200078e0004 */
[----:B------:R-:W-:Y:S01]  /*1a140*/  MOV R12, RZ ;  /* 0x000000ff000c7202 */ /* 0x000fe20000000f00 */
[----:B------:R-:W-:Y:S02]  /*1a150*/  IMAD.MOV.U32 R11, RZ, RZ, 0x1c1f ;  /* 0x00001c1fff0b7424 */ /* 0x000fe400078e00ff */
[----:B------:R-:W-:Y:S02]  /*1a160*/  IMAD.MOV.U32 R15, RZ, RZ, -0x1 ;  /* 0xffffffffff0f7424 */ /* 0x000fe400078e00ff */
[----:B-----5:R-:W-:Y:S02]  /*1a170*/  IMAD R0, R21, R9, RZ ;  /* 0x0000000915007224 */ /* 0x020fe400078e02ff */
[----:B0-----:R-:W-:-:S07]  /*1a180*/  IMAD R17, R17, 0xc0, R20 ;  /* 0x000000c011117824 */ /* 0x001fce00078e0214 */
[----:B------:R-:W-:Y:S05]  /*1a190*/  WARPSYNC.COLLECTIVE R15, `(.L_x_10726) ;  /* 0x000000000f087348 */ /* 0x000fea0003c00000 */
[----:B------:R0:W1:Y:S02]  /*1a1a0*/  SHFL.IDX P6, R14, R13, R12, R11 ;  /* 0x0000000c0d0e7389 */ /* 0x00006400000c000b */
[----:B01----:R-:W-:Y:S01]  /*1a1b0*/  ENDCOLLECTIVE ;  /* 0x000000000000791b */ /* 0x003fe20003800000 */
.L_x_10726:
[C---:B------:R-:W-:Y:S01]  /*1a1c0*/  VIADD R9, R17.reuse, 0x20 ;  /* 0x0000002011097836 */ /* 0x040fe20000000000 */
[----:B------:R-:W-:Y:S01]  /*1a1d0*/  ISETP.GE.AND P3, PT, R17, R0, PT ;  /* 0x000000001100720c */ /* 0x000fe20003f66270 */
[----:B------:R-:W-:Y:S02]  /*1a1e0*/  IMAD.MOV.U32 R13, RZ, RZ, R5 ;  /* 0x000000ffff0d7224 */ /* 0x000fe400078e0005 */
[----:B------:R-:W-:-:S10]  /*1a1f0*/  IMAD.MOV.U32 R2, RZ, RZ, R14 ;  /* 0x000000ffff027224 */ /* 0x000fd400078e000e */
[----:B------:R-:W-:Y:S05]  /*1a200*/  WARPSYNC.COLLECTIVE R15, `(.L_x_10727) ;  /* 0x000000000f087348 */ /* 0x000fea0003c00000 */
[----:B------:R0:W1:Y:S02]  /*1a210*/  SHFL.IDX P6, R14, R13, R12, R11 ;  /* 0x0000000c0d0e7389 */ /* 0x00006400000c000b */
[----:B01----:R-:W-:Y:S01]  /*1a220*/  ENDCOLLECTIVE ;  /* 0x000000000000791b */ /* 0x003fe20003800000 */
.L_x_10727:
[----:B------:R-:W-:Y:S02]  /*1a230*/  IMAD.MOV.U32 R13, RZ, RZ, R4 ;  /* 0x000000ffff0d7224 */ /* 0x000fe400078e0004 */
[----:B------:R-:W-:Y:S01]  /*1a240*/  IMAD.MOV.U32 R12, RZ, RZ, 0x1 ;  /* 0x00000001ff0c7424 */ /* 0x000fe200078e00ff */
[----:B------:R-:W-:-:S07]  /*1a250*/  MOV R3, R14 ;  /* 0x0000000e00037202 */ /* 0x000fce0000000f00 */
[----:B------:R-:W-:Y:S05]  /*1a260*/  WARPSYNC.COLLECTIVE R15, `(.L_x_10728) ;  /* 0x000000000f087348 */ /* 0x000fea0003c00000 */
[----:B------:R0:W1:Y:S02]  /*1a270*/  SHFL.IDX P6, R14, R13, R12, R11 ;  /* 0x0000000c0d0e7389 */ /* 0x00006400000c000b */
[----:B01----:R-:W-:Y:S01]  /*1a280*/  ENDCOLLECTIVE ;  /* 0x000000000000791b */ /* 0x003fe20003800000 */
.L_x_10728:
        /* <DEDUP_REMOVED lines=12> */
[----:B------:R-:W-:Y:S02]  /*1a350*/  ISETP.GE.AND P3, PT, R9, R0, PT ;  /* 0x000000000900720c */ /* 0x000fe40003f66270 */
[----:B0-----:R-:W-:-:S11]  /*1a360*/  MOV R2, R14 ;  /* 0x0000000e00027202 */ /* 0x001fd60000000f00 */
[----:B------:R-:W-:Y:S05]  /*1a370*/  WARPSYNC.COLLECTIVE R15, `(.L_x_10729) ;  /* 0x000000000f087348 */ /* 0x000fea0003c00000 */
[----:B------:R0:W1:Y:S02]  /*1a380*/  SHFL.IDX P6, R14, R13, R12, R11 ;  /* 0x0000000c0d0e7389 */ /* 0x00006400000c000b */
[----:B01----:R-:W-:Y:S01]  /*1a390*/  ENDCOLLECTIVE ;  /* 0x000000000000791b */ /* 0x003fe20003800000 */
.L_x_10729:
[----:B------:R-:W-:Y:S01]  /*1a3a0*/  MOV R13, R4 ;  /* 0x00000004000d7202 */ /* 0x000fe20000000f00 */
[----:B------:R-:W-:Y:S02]  /*1a3b0*/  IMAD.MOV.U32 R12, RZ, RZ, 0x2 ;  /* 0x00000002ff0c7424 */ /* 0x000fe400078e00ff */
[----:B------:R-:W-:-:S07]  /*1a3c0*/  IMAD.MOV.U32 R3, RZ, RZ, R14 ;  /* 0x000000ffff037224 */ /* 0x000fce00078e000e */
[----:B------:R-:W-:Y:S05]  /*1a3d0*/  WARPSYNC.COLLECTIVE R15, `(.L_x_10730) ;  /* 0x000000000f087348 */ /* 0x000fea0003c00000 */
[----:B------:R0:W1:Y:S02]  /*1a3e0*/  SHFL.IDX P6, R14, R13, R12, R11 ;  /* 0x0000000c0d0e7389 */ /* 0x00006400000c000b */
[----:B01----:R-:W-:Y:S01]  /*1a3f0*/  ENDCOLLECTIVE ;  /* 0x000000000000791b */ /* 0x003fe20003800000 */
.L_x_10730:
        /* <DEDUP_REMOVED lines=18> */
.L_x_10731:
[----:B------:R-:W-:Y:S02]  /*1a520*/  IMAD.MOV.U32 R13, RZ, RZ, R4 ;  /* 0x000000ffff0d7224 */ /* 0x000fe400078e0004 */
[----:B------:R-:W-:Y:S02]  /*1a530*/  IMAD.MOV.U32 R12, RZ, RZ, 0x3 ;  /* 0x00000003ff0c7424 */ /* 0x000fe400078e00ff */
[----:B------:R-:W-:-:S07]  /*1a540*/  IMAD.MOV.U32 R3, RZ, RZ, R14 ;  /* 0x000000ffff037224 */ /* 0x000fce00078e000e */
[----:B------:R-:W-:Y:S05]  /*1a550*/  WARPSYNC.COLLECTIVE R15, `(.L_x_10732) ;  /* 0x000000000f087348 */ /* 0x000fea0003c00000 */
[----:B------:R0:W1:Y:S02]  /*1a560*/  SHFL.IDX P6, R14, R13, R12, R11 ;  /* 0x0000000c0d0e7389 */ /* 0x00006400000c000b */
[----:B01----:R-:W-:Y:S01]  /*1a570*/  ENDCOLLECTIVE ;  /* 0x000000000000791b */ /* 0x003fe20003800000 */
.L_x_10732:
[----:B------:R-:W-:-:S04]  /*1a580*/  @!P3 LEA R3, P4, R10, R3, 0x1 ;  /* 0x000000030a03b211 */ /* 0x000fc800078808ff */
[----:B------:R-:W-:-:S04]  /*1a590*/  @!P3 IADD3.X R2, RZ, R2, RZ, P4, !PT ;  /* 0x00000002ff02b210 */ /* 0x000fc800027fe4ff */
        /* <DEDUP_REMOVED lines=8> */
[----:B------:R0:W-:Y:S03]  /*1a620*/  @!P3 LDGSTS.E.BYPASS.LTC128B.128 [R8+0xd400], desc[UR42][R2.64], !P0 ;  /* 0x0d4000000208bfae */ /* 0x0001e6000c101d6a */
[----:B0-----:R-:W-:Y:S05]  /*1a630*/  WARPSYNC.COLLECTIVE R15, `(.L_x_10733) ;  /* 0x000000000f087348 */ /* 0x001fea0003c00000 */
[----:B------:R1:W2:Y:S02]  /*1a640*/  SHFL.IDX P6, R14, R13, R12, R11 ;  /* 0x0000000c0d0e7389 */ /* 0x0002a400000c000b */
[----:B012---:R-:W-:Y:S01]  /*1a650*/  ENDCOLLECTIVE ;  /* 0x000000000000791b */ /* 0x007fe20003800000 */
.L_x_10733:
[----:B------:R-:W-:Y:S01]  /*1a660*/  @!PT LDS RZ, [RZ] ;  /* 0x00000000fffff984 */ /* 0x000fe20000000800 */
[----:B------:R-:W-:Y:S01]  /*1a670*/  @!PT LDS RZ, [RZ] ;  /* 0x00000000fffff984 */ /* 0x000fe20000000800 */
[----:B------:R-:W-:Y:S01]  /*1a680*/  @!PT LDS RZ, [RZ] ;  /* 0x00000000fffff984 */ /* 0x000fe20000000800 */
[----:B------:R-:W-:Y:S04]  /*1a690*/  @!P3 LDGSTS.E.BYPASS.LTC128B.128 [R8+0x10400], desc[UR42][R2.64+0x40], !P1 ;  /* 0x104000400208bfae */ /* 0x000fe8000c901d6a */
[----:B------:R0:W-:Y:S01]  /*1a6a0*/  @!P3 LDGSTS.E.BYPASS.LTC128B.128 [R8+0x13400], desc[UR42][R2.64+0x80], !P2 ;  /* 0x134000800208bfae */ /* 0x0001e2000d101d6a */
[----:B------:R-:W-:Y:S01]  /*1a6b0*/  IMAD.MOV.U32 R13, RZ, RZ, R6 ;  /* 0x000000ffff0d7224 */ /* 0x000fe200078e0006 */
[----:B------:R-:W-:Y:S01]  /*1a6c0*/  MOV R12, RZ ;  /* 0x000000ff000c7202 */ /* 0x000fe20000000f00 */
[----:B0-----:R-:W-:Y:S01]  /*1a6d0*/  VIADD R2, R17, 0x60 ;  /* 0x0000006011027836 */ /* 0x001fe20000000000 */
[----:B------:R-:W-:-:S04]  /*1a6e0*/  MOV R5, R14 ;  /* 0x0000000e00057202 */ /* 0x000fc80000000f00 */
[----:B------:R-:W-:-:S13]  /*1a6f0*/  ISETP.GE.AND P3, PT, R2, R0, PT ;  /* 0x000000000200720c */ /* 0x000fda0003f66270 */
[----:B------:R-:W-:Y:S05]  /*1a700*/  WARPSYNC.COLLECTIVE R15, `(.L_x_10734) ;  /* 0x000000000f087348 */ /* 0x000fea0003c00000 */
[----:B------:R0:W1:Y:S02]  /*1a710*/  SHFL.IDX P6, R14, R13, R12, R11 ;  /* 0x0000000c0d0e7389 */ /* 0x00006400000c000b */
[----:B01----:R-:W-:Y:S01]  /*1a720*/  ENDCOLLECTIVE ;  /* 0x000000000000791b */ /* 0x003fe20003800000 */
.L_x_10734:
[----:B------:R-:W-:Y:S01]  /*1a730*/  @!P3 LEA R2, P4, R10, R5, 0x1 ;  /* 0x000000050a02b211 */ /* 0x000fe200078808ff */
[----:B------:R-:W-:-:S04]  /*1a740*/  IMAD.MOV.U32 R13, RZ, RZ, R7 ;  /* 0x000000ffff0d7224 */ /* 0x000fc800078e0007 */
[----:B------:R-:W-:-:S05]  /*1a750*/  @!P3 IMAD.X R3, RZ, RZ, R4, P4 ;  /* 0x000000ffff03b224 */ /* 0x000fca00020e0604 */
        /* <DEDUP_REMOVED lines=12> */
.L_x_10735:
[----:B------:R-:W-:Y:S01]  /*1a820*/  MOV R13, R6 ;  /* 0x00000006000d7202 */ /* 0x000fe20000000f00 */
[----:B------:R-:W-:Y:S02]  /*1a830*/  IMAD.MOV.U32 R12, RZ, RZ, 0x1 ;  /* 0x00000001ff0c7424 */ /* 0x000fe400078e00ff */
[----:B------:R-:W-:-:S07]  /*1a840*/  IMAD.MOV.U32 R3, RZ, RZ, R14 ;  /* 0x000000ffff037224 */ /* 0x000fce00078e000e */
[----:B------:R-:W-:Y:S05]  /*1a850*/  WARPSYNC.COLLECTIVE R15, `(.L_x_10736) ;  /* 0x000000000f087348 */ /* 0x000fea0003c00000 */
[----:B------:R0:W1:Y:S02]  /*1a860*/  SHFL.IDX P6, R14, R13, R12, R11 ;  /* 0x0000000c0d0e7389 */ /* 0x00006400000c000b */
[----:B01----:R-:W-:Y:S01]  /*1a870*/  ENDCOLLECTIVE ;  /* 0x000000000000791b */ /* 0x003fe20003800000 */
.L_x_10736:
[----:B------:R-:W-:-:S05]  /*1a880*/  @!P3 LEA R3, P4, R10, R3, 0x1 ;  /* 0x000000030a03b211 */ /* 0x000fca00078808ff */
[----:B------:R-:W-:-:S05]  /*1a890*/  @!P3 IMAD.X R2, RZ, RZ, R2, P4 ;  /* 0x000000ffff02b224 */ /* 0x000fca00020e0602 */
[----:B------:R-:W-:Y:S01]  /*1a8a0*/  @!P3 LOP3.LUT R3, R3, R2, RZ, 0x3c, !PT ;  /* 0x000000020303b212 */ /* 0x000fe200078e3cff */
[----:B------:R-:W-:-:S03]  /*1a8b0*/  IMAD.MOV.U32 R13, RZ, RZ, R7 ;  /* 0x000000ffff0d7224 */ /* 0x000fc600078e0007 */
[----:B------:R-:W-:-:S04]  /*1a8c0*/  @!P3 LOP3.LUT R2, R3, R2, RZ, 0x3c, !PT ;  /* 0x000000020302b212 */ /* 0x000fc800078e3cff */
[----:B------:R-:W-:Y:S01]  /*1a8d0*/  @!P3 LOP3.LUT R3, R3, R2, RZ, 0x3c, !PT ;  /* 0x000000020303b212 */ /* 0x000fe200078e3cff */
[----:B------:R-:W-:-:S07]  /*1a8e0*/  IMAD.MOV.U32 R6, RZ, RZ, R14 ;  /* 0x000000ffff067224 */ /* 0x000fce00078e000e */
[----:B------:R-:W-:Y:S05]  /*1a8f0*/  WARPSYNC.COLLECTIVE R15, `(.L_x_10737) ;  /* 0x000000000f087348 */ /* 0x000fea0003c00000 */
[----:B------:R0:W1:Y:S02]  /*1a900*/  SHFL.IDX P6, R14, R13, R12, R11 ;  /* 0x0000000c0d0e7389 */ /* 0x00006400000c000b */
[----:B01----:R-:W-:Y:S01]  /*1a910*/  ENDCOLLECTIVE ;  /* 0x000000000000791b */ /* 0x003fe20003800000 */
.L_x_10737:
[----:B------:R-:W-:Y:S01]  /*1a920*/  @!PT LDS RZ, [RZ] ;  /* 0x00000000fffff984 */ /* 0x000fe20000000800 */
[----:B------:R-:W-:Y:S01]  /*1a930*/  @!PT LDS RZ, [RZ] ;  /* 0x00000000fffff984 */ /* 0x000fe20000000800 */
[----:B------:R-:W-:Y:S01]  /*1a940*/  @!PT LDS RZ, [RZ] ;  /* 0x00000000fffff984 */ /* 0x000fe20000000800 */
[----:B------:R-:W-:Y:S04]  /*1a950*/  @!P3 LDGSTS.E.BYPASS.LTC128B.128 [R8+0xe400], desc[UR42][R2.64], !P0 ;  /* 0x0e4000000208bfae */ /* 0x000fe8000c101d6a */
[----:B------:R-:W-:Y:S04]  /*1a960*/  @!P3 LDGSTS.E.BYPASS.LTC128B.128 [R8+0x11400], desc[UR42][R2.64+0x40], !P1 ;  /* 0x114000400208bfae */ /* 0x000fe8000c901d6a */
[----:B------:R0:W-:Y:S02]  /*1a970*/  @!P3 LDGSTS.E.BYPASS.LTC128B.128 [R8+0x14400], desc[UR42][R2.64+0x80], !P2 ;  /* 0x144000800208bfae */ /* 0x0001e4000d101d6a */
[----:B0-----:R-:W-:Y:S01]  /*1a980*/  IMAD.MOV.U32 R2, RZ, RZ, R14 ;  /* 0x000000ffff027224 */ /* 0x001fe200078e000e */
[----:B------:R-:W-:Y:S06]  /*1a990*/  BRA `(.L_x_10738) ;  /* 0xffffffb800947947 */ /* 0x000fec000383ffff */
.L_x_10613:
[----:B-1----:R1:W2:Y:S02]  /*1a9a0*/  SYNCS.PHASECHK.TRANS64.TRYWAIT P0, [R22+URZ+0x2d820], R0 ;  /* 0x02d82000160075a7 */ /* 0x0022a4000800017f */
[----:B--2---:R-:W-:Y:S05]  /*1a9b0*/  @!P0 NANOSLEEP.SYNCS 0x989680 ;  /* 0x009896800000895d */ /* 0x004fea0003900000 */
[----:B------:R-:W2:Y:S02]  /*1a9c0*/  @!P0 SYNCS.PHASECHK.TRANS64 P0, [R22+URZ+0x2d820], R0 ;  /* 0x02d82000160085a7 */ /* 0x000ea4000800007f */
[----:B--2---:R-:W-:Y:S05]  /*1a9d0*/  @!P0 BRA `(.L_x_10613) ;  /* 0xfffffffc00f08947 */ /* 0x004fea000383ffff */
[----:B------:R-:W-:Y:S05]  /*1a9e0*/  BRA `(.L_x_10739) ;  /* 0xffffffb800fc7947 */ /* 0x000fea000383ffff */
.L_x_10618:
[----:B0-----:R0:W1:Y:S02]  /*1a9f0*/  SYNCS.PHASECHK.TRANS64.TRYWAIT P0, [R5+URZ+0x2d840], R0 ;  /* 0x02d84000050075a7 */ /* 0x001064000800017f */
[----:B-1----:R-:W-:Y:S05]  /*1aa00*/  @!P0 NANOSLEEP.SYNCS 0x989680 ;  /* 0x009896800000895d */ /* 0x002fea0003900000 */
[----:B------:R-:W1:Y:S02]  /*1aa10*/  @!P0 SYNCS.PHASECHK.TRANS64 P0, [R5+URZ+0x2d840], R0 ;  /* 0x02d84000050085a7 */ /* 0x000e64000800007f */
[----:B-1----:R-:W-:Y:S05]  /*1aa20*/  @!P0 BRA `(.L_x_10618) ;  /* 0xfffffffc00f08947 */ /* 0x002fea000383ffff */
[----:B------:R-:W-:Y:S05]  /*1aa30*/  BRA `(.L_x_10740) ;  /* 0xffffffbc00f07947 */ /* 0x000fea000383ffff */
.L_x_10619:
        /* <DEDUP_REMOVED lines=8> */
.L_x_10742:
[----:B------:R-:W-:Y:S05]  /*1aac0*/  BSYNC B1 ;  /* 0x0000000000017941 */ /* 0x000fea0003800000 */
.L_x_10741:
[----:B------:R-:W0:Y:S01]  /*1aad0*/  S2R R20, SR_TID.X ;  /* 0x0000000000147919 */ /* 0x000e220000002100 */
[----:B------:R-:W-:Y:S01]  /*1aae0*/  MOV R13, R6 ;  /* 0x00000006000d7202 */ /* 0x000fe20000000f00 */
[----:B------:R-:W-:Y:S01]  /*1aaf0*/  IMAD.MOV.U32 R12, RZ, RZ, RZ ;  /* 0x000000ffff0c7224 */ /* 0x000fe200078e00ff */
[----:B------:R-:W-:Y:S01]  /*1ab00*/  LOP3.LUT R23, R23, 0xffffffdf, RZ, 0xc0, !PT ;  /* 0xffffffdf17177812 */ /* 0x000fe200078ec0ff */
[----:B------:R-:W-:Y:S02]  /*1ab10*/  IMAD.MOV.U32 R11, RZ, RZ, 0x1c1f ;  /* 0x00001c1fff0b7424 */ /* 0x000fe400078e00ff */
[----:B------:R-:W-:Y:S01]  /*1ab20*/  IMAD.MOV.U32 R15, RZ, RZ, -0x1 ;  /* 0xffffffffff0f7424 */ /* 0x000fe200078e00ff */
[----:B------:R-:W-:Y:S01]  /*1ab30*/  @P1 LOP3.LUT R23, R23, 0x20, RZ, 0xfc, !PT ;  /* 0x0000002017171812 */ /* 0x000fe200078efcff */
[----:B------:R-:W-:Y:S02]  /*1ab40*/  IMAD.MOV.U32 R3, RZ, RZ, R14 ;  /* 0x000000ffff037224 */ /* 0x000fe400078e000e */
[----:B------:R-:W-:-:S07]  /*1ab50*/  IMAD R4, R4, 0x2, R22 ;  /* 0x0000000204047824 */ /* 0x000fce00078e0216 */
[----:B0-----:R-:W-:Y:S05]  /*1ab60*/  WARPSYNC.COLLECTIVE R15, `(.L_x_10743) ;  /* 0x000000000f087348 */ /* 0x001fea0003c00000 */
[----:B------:R1:W2:Y:S02]  /*1ab70*/  SHFL.IDX P6, R14, R13, R12, R11 ;  /* 0x0000000c0d0e7389 */ /* 0x0002a400000c000b */
[----:B012---:R-:W-:Y:S01]  /*1ab80*/  ENDCOLLECTIVE ;  /* 0x000000000000791b */ /* 0x007fe20003800000 */
.L_x_10743:
[----:B------:R-:W-:Y:S01]  /*1ab90*/  LOP3.LUT P1, RZ, R23, 0x4, RZ, 0xc0, !PT ;  /* 0x0000000417ff7812 */ /* 0x000fe2000782c0ff */
[----:B------:R-:W-:Y:S01]  /*1aba0*/  IMAD.MOV.U32 R13, RZ, RZ, R7 ;  /* 0x000000ffff0d7224 */ /* 0x000fe200078e0007 */
[----:B------:R-:W-:Y:S01]  /*1abb0*/  MOV R12, 0x1 ;  /* 0x00000001000c7802 */ /* 0x000fe20000000f00 */
[----:B------:R-:W-:Y:S01]  /*1abc0*/  IMAD.SHL.U32 R20, R20, 0x8, RZ ;  /* 0x0000000814147824 */ /* 0x000fe200078e00ff */
[----:B------:R-:W-:-:S09]  /*1abd0*/  MOV R2, R14 ;  /* 0x0000000e00027202 */ /* 0x000fd20000000f00 */
[----:B------:R-:W-:Y:S05]  /*1abe0*/  WARPSYNC.COLLECTIVE R15, `(.L_x_10744) ;  /* 0x000000000f087348 */ /* 0x000fea0003c00000 */
[----:B------:R0:W1:Y:S02]  /*1abf0*/  SHFL.IDX P6, R14, R13, R12, R11 ;  /* 0x0000000c0d0e7389 */ /* 0x00006400000c000b */
[----:B01----:R-:W-:Y:S01]  /*1ac00*/  ENDCOLLECTIVE ;  /* 0x000000000000791b */ /* 0x003fe20003800000 */
.L_x_10744:
[----:B------:R-:W-:-:S05]  /*1ac10*/  LOP3.LUT R20, R20, 0x18, RZ, 0xc0, !PT ;  /* 0x0000001814147812 */ /* 0x000fca00078ec0ff */
[----:B------:R-:W-:-:S05]  /*1ac20*/  IMAD.SHL.U32 R0, R20, 0x2, RZ ;  /* 0x0000000214007824 */ /* 0x000fca00078e00ff */
[----:B------:R-:W-:Y:S01]  /*1ac30*/  IADD3 R2, P0, R2, R0, RZ ;  /* 0x0000000002027210 */ /* 0x000fe20007f1e0ff */
[----:B------:R-:W-:-:S04]  /*1ac40*/  IMAD.MOV.U32 R13, RZ, RZ, R6 ;  /* 0x000000ffff0d7224 */ /* 0x000fc800078e0006 */
[----:B------:R-:W-:-:S05]  /*1ac50*/  IMAD.X R3, RZ, RZ, R3, P0 ;  /* 0x000000ffff037224 */ /* 0x000fca00000e0603 */
        /* <DEDUP_REMOVED lines=10> */
.L_x_10745:
[----:B------:R-:W-:Y:S01]  /*1ad00*/  MOV R13, R7 ;  /* 0x00000007000d7202 */ /* 0x000fe20000000f00 */
[----:B------:R-:W-:Y:S02]  /*1ad10*/  IMAD.MOV.U32 R12, RZ, RZ, 0x2 ;  /* 0x00000002ff0c7424 */ /* 0x000fe400078e00ff */
[----:B------:R-:W-:-:S07]  /*1ad20*/  IMAD.MOV.U32 R2, RZ, RZ, R14 ;  /* 0x000000ffff027224 */ /* 0x000fce00078e000e */
[----:B------:R-:W-:Y:S05]  /*1ad30*/  WARPSYNC.COLLECTIVE R15, `(.L_x_10746) ;  /* 0x000000000f087348 */ /* 0x000fea0003c00000 */
[----:B------:R0:W1:Y:S02]  /*1ad40*/  SHFL.IDX P6, R14, R13, R12, R11 ;  /* 0x0000000c0d0e7389 */ /* 0x00006400000c000b */
[----:B01----:R-:W-:Y:S01]  /*1ad50*/  ENDCOLLECTIVE ;  /* 0x000000000000791b */ /* 0x003fe20003800000 */
.L_x_10746:
        /* <DEDUP_REMOVED lines=13> */
.L_x_10747:
[----:B------:R-:W-:Y:S02]  /*1ae30*/  IMAD.MOV.U32 R13, RZ, RZ, R7 ;  /* 0x000000ffff0d7224 */ /* 0x000fe400078e0007 */
[----:B------:R-:W-:Y:S02]  /*1ae40*/  IMAD.MOV.U32 R12, RZ, RZ, 0x3 ;  /* 0x00000003ff0c7424 */ /* 0x000fe400078e00ff */
[----:B------:R-:W-:-:S07]  /*1ae50*/  IMAD.MOV.U32 R2, RZ, RZ, R14 ;  /* 0x000000ffff027224 */ /* 0x000fce00078e000e */
[----:B------:R-:W-:Y:S05]  /*1ae60*/  WARPSYNC.COLLECTIVE R15, `(.L_x_10748) ;  /* 0x000000000f087348 */ /* 0x000fea0003c00000 */
[----:B------:R0:W1:Y:S02]  /*1ae70*/  SHFL.IDX P6, R14, R13, R12, R11 ;  /* 0x0000000c0d0e7389 */ /* 0x00006400000c000b */
[----:B01----:R-:W-:Y:S01]  /*1ae80*/  ENDCOLLECTIVE ;  /* 0x000000000000791b */ /* 0x003fe20003800000 */
.L_x_10748:
        /* <DEDUP_REMOVED lines=14> */
.L_x_10749:
[----:B------:R-:W-:Y:S01]  /*1af70*/  MOV R2, R14 ;  /* 0x0000000e00027202 */ /* 0x000fe20000000f00 */
[----:B------:R-:W-:Y:S06]  /*1af80*/  BRA `(.L_x_10750) ;  /* 0xffffffbc007c7947 */ /* 0x000fec000383ffff */
.L_x_10624:
[----:B-1----:R1:W2:Y:S02]  /*1af90*/  SYNCS.PHASECHK.TRANS64.TRYWAIT P0, [R5+URZ+0x2d860], R2 ;  /* 0x02d86002050075a7 */ /* 0x0022a4000800017f */
[----:B--2---:R-:W-:Y:S05]  /*1afa0*/  @!P0 NANOSLEEP.SYNCS 0x989680 ;  /* 0x009896800000895d */ /* 0x004fea0003900000 */
[----:B------:R-:W2:Y:S02]  /*1afb0*/  @!P0 SYNCS.PHASECHK.TRANS64 P0, [R5+URZ+0x2d860], R2 ;  /* 0x02d86002050085a7 */ /* 0x000ea4000800007f */
[----:B--2---:R-:W-:Y:S05]  /*1afc0*/  @!P0 BRA `(.L_x_10624) ;  /* 0xfffffffc00f08947 */ /* 0x004fea000383ffff */
[----:B------:R-:W-:Y:S05]  /*1afd0*/  BRA `(.L_x_10751) ;  /* 0xffffffbc00e07947 */ /* 0x000fea000383ffff */
.L_x_10625:
        /* <DEDUP_REMOVED lines=8> */
.L_x_10753:
[----:B------:R-:W-:Y:S05]  /*1b060*/  BSYNC B1 ;  /* 0x0000000000017941 */ /* 0x000fea0003800000 */
.L_x_10752:
        /* <DEDUP_REMOVED lines=9> */
.L_x_10754:
[----:B------:R-:W-:Y:S02]  /*1b100*/  IMAD.MOV.U32 R13, RZ, RZ, R25 ;  /* 0x000000ffff0d7224 */ /* 0x000fe400078e0019 */
[----:B------:R-:W-:Y:S01]  /*1b110*/  IMAD.MOV.U32 R12, RZ, RZ, 0x1 ;  /* 0x00000001ff0c7424 */ /* 0x000fe200078e00ff */
[----:B------:R-:W-:-:S07]  /*1b120*/  MOV R2, R14 ;  /* 0x0000000e00027202 */ /* 0x000fce0000000f00 */
[----:B------:R-:W-:Y:S05]  /*1b130*/  WARPSYNC.COLLECTIVE R15, `(.L_x_10755) ;  /* 0x000000000f087348 */ /* 0x000fea0003c00000 */
[----:B------:R0:W1:Y:S02]  /*1b140*/  SHFL.IDX P6, R14, R13, R12, R11 ;  /* 0x0000000c0d0e7389 */ /* 0x00006400000c000b */
[----:B01----:R-:W-:Y:S01]  /*1b150*/  ENDCOLLECTIVE ;  /* 0x000000000000791b */ /* 0x003fe20003800000 */
.L_x_10755:
        /* <DEDUP_REMOVED lines=16> */
.L_x_10756:
[----:B------:R-:W-:Y:S01]  /*1b260*/  IMAD.MOV.U32 R13, RZ, RZ, R25 ;  /* 0x000000ffff0d7224 */ /* 0x000fe200078e0019 */
[----:B------:R-:W-:Y:S01]  /*1b270*/  MOV R12, 0x2 ;  /* 0x00000002000c7802 */ /* 0x000fe20000000f00 */
[----:B------:R-:W-:-:S07]  /*1b280*/  IMAD.MOV.U32 R2, RZ, RZ, R14 ;  /* 0x000000ffff027224 */ /* 0x000fce00078e000e */
[----:B------:R-:W-:Y:S05]  /*1b290*/  WARPSYNC.COLLECTIVE R15, `(.L_x_10757) ;  /* 0x000000000f087348 */ /* 0x000fea0003c00000 */
[----:B------:R0:W1:Y:S02]  /*1b2a0*/  SHFL.IDX P6, R14, R13, R12, R11 ;  /* 0x0000000c0d0e7389 */ /* 0x00006400000c000b */
[----:B01----:R-:W-:Y:S01]  /*1b2b0*/  ENDCOLLECTIVE ;  /* 0x000000000000791b */ /* 0x003fe20003800000 */
.L_x_10757:
        /* <DEDUP_REMOVED lines=16> */
.L_x_10758:
[----:B------:R-:W-:Y:S01]  /*1b3c0*/  MOV R13, R25 ;  /* 0x00000019000d7202 */ /* 0x000fe20000000f00 */
[----:B------:R-:W-:Y:S02]  /*1b3d0*/  IMAD.MOV.U32 R12, RZ, RZ, 0x3 ;  /* 0x00000003ff0c7424 */ /* 0x000fe400078e00ff */
[----:B------:R-:W-:-:S07]  /*1b3e0*/  IMAD.MOV.U32 R2, RZ, RZ, R14 ;  /* 0x000000ffff027224 */ /* 0x000fce00078e000e */
[----:B------:R-:W-:Y:S05]  /*1b3f0*/  WARPSYNC.COLLECTIVE R15, `(.L_x_10759) ;  /* 0x000000000f087348 */ /* 0x000fea0003c00000 */
[----:B------:R0:W1:Y:S02]  /*1b400*/  SHFL.IDX P6, R14, R13, R12, R11 ;  /* 0x0000000c0d0e7389 */ /* 0x00006400000c000b */
[----:B01----:R-:W-:Y:S01]  /*1b410*/  ENDCOLLECTIVE ;  /* 0x000000000000791b */ /* 0x003fe20003800000 */
.L_x_10759:
        /* <DEDUP_REMOVED lines=13> */
.L_x_10760:
        /* <DEDUP_REMOVED lines=8> */
.L_x_10633:
[----:B-1----:R1:W2:Y:S02]  /*1b570*/  SYNCS.PHASECHK.TRANS64.TRYWAIT P0, [R0+URZ+0x2d860], R3 ;  /* 0x02d86003000075a7 */ /* 0x0022a4000800017f */
[----:B--2---:R-:W-:Y:S05]  /*1b580*/  @!P0 NANOSLEEP.SYNCS 0x989680 ;  /* 0x009896800000895d */ /* 0x004fea0003900000 */
[----:B------:R-:W2:Y:S02]  /*1b590*/  @!P0 SYNCS.PHASECHK.TRANS64 P0, [R0+URZ+0x2d860], R3 ;  /* 0x02d86003000085a7 */ /* 0x000ea4000800007f */
[----:B--2---:R-:W-:Y:S05]  /*1b5a0*/  @!P0 BRA `(.L_x_10633) ;  /* 0xfffffffc00f08947 */ /* 0x004fea000383ffff */
[----:B------:R-:W-:Y:S05]  /*1b5b0*/  BRA `(.L_x_10762) ;  /* 0xffffffc000687947 */ /* 0x000fea000383ffff */
.L_x_10634:
[----:B------:R-:W-:Y:S01]  /*1b5c0*/  BSSY B0, `(.L_x_10763) ;  /* 0x0000008000007945 */ /* 0x000fe20003800000 */
[----:B------:R-:W-:Y:S01]  /*1b5d0*/  MOV R13, R25 ;  /* 0x00000019000d7202 */ /* 0x000fe20000000f00 */
[----:B------:R-:W-:Y:S02]  /*1b5e0*/  IMAD.MOV.U32 R12, RZ, RZ, RZ ;  /* 0x000000ffff0c7224 */ /* 0x000fe400078e00ff */
[----:B------:R-:W-:Y:S02]  /*1b5f0*/  IMAD.MOV.U32 R11, RZ, RZ, 0x1c1f ;  /* 0x00001c1fff0b7424 */ /* 0x000fe400078e00ff */
[----:B------:R-:W-:-:S07]  /*1b600*/  IMAD.MOV.U32 R15, RZ, RZ, -0x1 ;  /* 0xffffffffff0f7424 */ /* 0x000fce00078e00ff */
[----:B01---5:R-:W-:Y:S05]  /*1b610*/  WARPSYNC.COLLECTIVE R15, `(.L_x_10764) ;  /* 0x000000000f087348 */ /* 0x023fea0003c00000 */
[----:B------:R2:W3:Y:S02]  /*1b620*/  SHFL.IDX P6, R14, R13, R12, R11 ;  /* 0x0000000c0d0e7389 */ /* 0x0004e400000c000b */
[----:B0123-5:R-:W-:Y:S01]  /*1b630*/  ENDCOLLECTIVE ;  /* 0x000000000000791b */ /* 0x02ffe20003800000 */
.L_x_10764:
[----:B------:R-:W-:Y:S05]  /*1b640*/  BSYNC B0 ;  /* 0x0000000000007941 */ /* 0x000fea0003800000 */
.L_x_10763:
        /* <DEDUP_REMOVED lines=10> */
.L_x_10765:
[----:B------:R-:W-:Y:S01]  /*1b6f0*/  ULDC UR4, c[0x0][0x2f4] ;  /* 0x0000bd0000047ab9 */ /* 0x000fe20000000800 */
[----:B------:R-:W-:Y:S02]  /*1b700*/  IMAD.MOV.U32 R13, RZ, RZ, R25 ;  /* 0x000000ffff0d7224 */ /* 0x000fe400078e0019 */
[----:B------:R-:W-:Y:S02]  /*1b710*/  IMAD.MOV.U32 R12, RZ, RZ, 0x1 ;  /* 0x00000001ff0c7424 */ /* 0x000fe400078e00ff */
[----:B------:R-:W-:-:S05]  /*1b720*/  IMAD.SHL.U32 R7, R2, 0x8, RZ ;  /* 0x0000000802077824 */ /* 0x000fca00078e00ff */
[----:B------:R-:W-:-:S04]  /*1b730*/  LOP3.LUT R7, R7, 0x18, RZ, 0xc0, !PT ;  /* 0x0000001807077812 */ /* 0x000fc800078ec0ff */
[C---:B------:R-:W-:Y:S02]  /*1b740*/  SHF.L.U32 R5, R7.reuse, 0x1, RZ ;  /* 0x0000000107057819 */ /* 0x040fe400000006ff */
[C---:B------:R-:W-:Y:S02]  /*1b750*/  ISETP.GE.AND P2, PT, R7.reuse, UR4, PT ;  /* 0x0000000407007c0c */ /* 0x040fe4000bf46270 */
[----:B------:R-:W-:Y:S02]  /*1b760*/  IADD3 R2, P0, R14, R5, RZ ;  /* 0x000000050e027210 */ /* 0x000fe40007f1e0ff */
[C---:B------:R-:W-:Y:S02]  /*1b770*/  LOP3.LUT R8, R7.reuse, 0x20, RZ, 0xfc, !PT ;  /* 0x0000002007087812 */ /* 0x040fe400078efcff */
[----:B------:R-:W-:Y:S01]  /*1b780*/  LOP3.LUT R7, R7, 0x40, RZ, 0xfc, !PT ;  /* 0x0000004007077812 */ /* 0x000fe200078efcff */
[----:B------:R-:W-:Y:S01]  /*1b790*/  IMAD.X R3, RZ, RZ, R3, P0 ;  /* 0x000000ffff037224 */ /* 0x000fe200000e0603 */
[----:B------:R-:W-:-:S02]  /*1b7a0*/  ISETP.LT.OR P3, PT, R6, 0x1, P2 ;  /* 0x000000010600780c */ /* 0x000fc40001761670 */
[----:B------:R-:W-:Y:S02]  /*1b7b0*/  ISETP.GE.AND P1, PT, R8, UR4, PT ;  /* 0x0000000408007c0c */ /* 0x000fe4000bf26270 */
[----:B------:R-:W-:-:S13]  /*1b7c0*/  ISETP.GE.AND P0, PT, R7, UR4, PT ;  /* 0x0000000407007c0c */ /* 0x000fda000bf06270 */
[----:B------:R-:W-:Y:S05]  /*1b7d0*/  WARPSYNC.COLLECTIVE R15, `(.L_x_10766) ;  /* 0x000000000f087348 */ /* 0x000fea0003c00000 */
[----:B------:R0:W1:Y:S02]  /*1b7e0*/  SHFL.IDX P6, R14, R13, R12, R11 ;  /* 0x0000000c0d0e7389 */ /* 0x00006400000c000b */
[----:B01----:R-:W-:Y:S01]  /*1b7f0*/  ENDCOLLECTIVE ;  /* 0x000000000000791b */ /* 0x003fe20003800000 */
.L_x_10766:
        /* <DEDUP_REMOVED lines=9> */
[----:B------:R-:W-:Y:S02]  /*1b890*/  ISETP.LT.OR P3, PT, R6, 0x21, P2 ;  /* 0x000000210600780c */ /* 0x000fe40001761670 */
[----:B0-----:R-:W-:-:S11]  /*1b8a0*/  MOV R3, R14 ;  /* 0x0000000e00037202 */ /* 0x001fd60000000f00 */
[----:B------:R-:W-:Y:S05]  /*1b8b0*/  WARPSYNC.COLLECTIVE R15, `(.L_x_10767) ;  /* 0x000000000f087348 */ /* 0x000fea0003c00000 */
[----:B------:R0:W1:Y:S02]  /*1b8c0*/  SHFL.IDX P6, R14, R13, R12, R11 ;  /* 0x0000000c0d0e7389 */ /* 0x00006400000c000b */
[----:B01----:R-:W-:Y:S01]  /*1b8d0*/  ENDCOLLECTIVE ;  /* 0x000000000000791b */ /* 0x003fe20003800000 */
.L_x_10767:
[----:B------:R-:W-:Y:S02]  /*1b8e0*/  IMAD.MOV.U32 R13, RZ, RZ, R25 ;  /* 0x000000ffff0d7224 */ /* 0x000fe400078e0019 */
[----:B------:R-:W-:Y:S01]  /*1b8f0*/  IMAD.MOV.U32 R12, RZ, RZ, 0x2 ;  /* 0x00000002ff0c7424 */ /* 0x000fe200078e00ff */
[----:B------:R-:W-:-:S13]  /*1b900*/  IADD3 R2, P4, R14, R5, RZ ;  /* 0x000000050e027210 */ /* 0x000fda0007f9e0ff */
[----:B------:R-:W-:Y:S05]  /*1b910*/  WARPSYNC.COLLECTIVE R15, `(.L_x_10768) ;  /* 0x000000000f087348 */ /* 0x000fea0003c00000 */
[----:B------:R0:W1:Y:S02]  /*1b920*/  SHFL.IDX P6, R14, R13, R12, R11 ;  /* 0x0000000c0d0e7389 */ /* 0x00006400000c000b */
[----:B01----:R-:W-:Y:S01]  /*1b930*/  ENDCOLLECTIVE ;  /* 0x000000000000791b */ /* 0x003fe20003800000 */
.L_x_10768:
        /* <DEDUP_REMOVED lines=10> */
[----:B------:R-:W-:Y:S02]  /*1b9e0*/  ISETP.LT.OR P3, PT, R6, 0x41, P2 ;  /* 0x000000410600780c */ /* 0x000fe40001761670 */
[----:B0-----:R-:W-:-:S11]  /*1b9f0*/  MOV R3, R14 ;  /* 0x0000000e00037202 */ /* 0x001fd60000000f00 */
[----:B------:R-:W-:Y:S05]  /*1ba00*/  WARPSYNC.COLLECTIVE R15, `(.L_x_10769) ;  /* 0x000000000f087348 */ /* 0x000fea0003c00000 */
[----:B------:R0:W1:Y:S02]  /*1ba10*/  SHFL.IDX P6, R14, R13, R12, R11 ;  /* 0x0000000c0d0e7389 */ /* 0x00006400000c000b */
[----:B01----:R-:W-:Y:S01]  /*1ba20*/  ENDCOLLECTIVE ;  /* 0x000000000000791b */ /* 0x003fe20003800000 */
.L_x_10769:
[----:B------:R-:W-:Y:S02]  /*1ba30*/  IMAD.MOV.U32 R13, RZ, RZ, R25 ;  /* 0x000000ffff0d7224 */ /* 0x000fe400078e0019 */
[----:B------:R-:W-:Y:S01]  /*1ba40*/  IMAD.MOV.U32 R12, RZ, RZ, 0x3 ;  /* 0x00000003ff0c7424 */ /* 0x000fe200078e00ff */
[----:B------:R-:W-:-:S13]  /*1ba50*/  IADD3 R2, P4, R14, R5, RZ ;  /* 0x000000050e027210 */ /* 0x000fda0007f9e0ff */
[----:B------:R-:W-:Y:S05]  /*1ba60*/  WARPSYNC.COLLECTIVE R15, `(.L_x_10770) ;  /* 0x000000000f087348 */ /* 0x000fea0003c00000 */
[----:B------:R0:W1:Y:S02]  /*1ba70*/  SHFL.IDX P6, R14, R13, R12, R11 ;  /* 0x0000000c0d0e7389 */ /* 0x00006400000c000b */
[----:B01----:R-:W-:Y:S01]  /*1ba80*/  ENDCOLLECTIVE ;  /* 0x000000000000791b */ /* 0x003fe20003800000 */
.L_x_10770:
        /* <DEDUP_REMOVED lines=14> */
.L_x_10771:
[----:B------:R-:W-:Y:S05]  /*1bb70*/  BRA `(.L_x_10772) ;  /* 0xffffffbc00c87947 */ /* 0x000fea000383ffff */
.L_x_10639:
[----:B------:R-:W-:Y:S01]  /*1bb80*/  BSSY B0, `(.L_x_10773) ;  /* 0x0000008000007945 */ /* 0x000fe20003800000 */
[----:B------:R-:W-:Y:S01]  /*1bb90*/  IMAD.MOV.U32 R13, RZ, RZ, R16 ;  /* 0x000000ffff0d7224 */ /* 0x000fe200078e0010 */
[----:B------:R-:W-:Y:S01]  /*1bba0*/  MOV R15, 0xffffffff ;  /* 0xffffffff000f7802 */ /* 0x000fe20000000f00 */
[----:B------:R-:W-:Y:S02]  /*1bbb0*/  IMAD.MOV.U32 R12, RZ, RZ, RZ ;  /* 0x000000ffff0c7224 */ /* 0x000fe400078e00ff */
[----:B------:R-:W-:-:S07]  /*1bbc0*/  IMAD.MOV.U32 R11, RZ, RZ, 0x1f ;  /* 0x0000001fff0b7424 */ /* 0x000fce00078e00ff */
[----:B01---5:R-:W-:Y:S05]  /*1bbd0*/  WARPSYNC.COLLECTIVE R15, `(.L_x_10774) ;  /* 0x000000000f087348 */ /* 0x023fea0003c00000 */
[----:B------:R2:W3:Y:S02]  /*1bbe0*/  SHFL.IDX P6, R14, R13, R12, R11 ;  /* 0x0000000c0d0e7389 */ /* 0x0004e400000c000b */
[----:B0123-5:R-:W-:Y:S01]  /*1bbf0*/  ENDCOLLECTIVE ;  /* 0x000000000000791b */ /* 0x02ffe20003800000 */
.L_x_10774:
[----:B------:R-:W-:Y:S05]  /*1bc00*/  BSYNC B0 ;  /* 0x0000000000007941 */ /* 0x000fea0003800000 */
.L_x_10773:
        /* <DEDUP_REMOVED lines=9> */
.L_x_10775:
[----:B------:R-:W-:Y:S02]  /*1bca0*/  ULDC UR4, c[0x0][0xc3c] ;  /* 0x00030f0000047ab9 */ /* 0x000fe40000000800 */
[----:B------:R-:W-:-:S13]  /*1bcb0*/  ISETP.GE.OR P1, PT, R5, UR4, !P0 ;  /* 0x0000000405007c0c */ /* 0x000fda000c726670 */
[----:B------:R-:W0:Y:S01]  /*1bcc0*/  @!P1 LDC.64 R2, c[0x0][0xc80] ;  /* 0x00032000ff029b82 */ /* 0x000e220000000a00 */
[----:B------:R-:W-:Y:S02]  /*1bcd0*/  IMAD.MOV.U32 R11, RZ, RZ, RZ ;  /* 0x000000ffff0b7224 */ /* 0x000fe400078e00ff */
        /* <DEDUP_REMOVED lines=9> */
[----:B------:R-:W-:-:S04]  /*1bd70*/  ISETP.NE.AND P1, PT, R8, RZ, PT ;  /* 0x000000ff0800720c */ /* 0x000fc80003f25270 */
[----:B------:R-:W-:-:S09]  /*1bd80*/  MOV R13, R2 ;  /* 0x00000002000d7202 */ /* 0x000fd20000000f00 */
[----:B------:R-:W-:Y:S05]  /*1bd90*/  WARPSYNC.COLLECTIVE R15, `(.L_x_10776) ;  /* 0x000000000f087348 */ /* 0x000fea0003c00000 */
[----:B------:R0:W1:Y:S02]  /*1bda0*/  SHFL.UP P6, R14, R13, R12, R11 ;  /* 0x0400000c0d0e7389 */ /* 0x00006400000c000b */
[----:B01----:R-:W-:Y:S01]  /*1bdb0*/  ENDCOLLECTIVE ;  /* 0x000000000000791b */ /* 0x003fe20003800000 */
.L_x_10776:
[----:B------:R-:W-:Y:S01]  /*1bdc0*/  IMAD.MOV.U32 R12, RZ, RZ, 0x2 ;  /* 0x00000002ff0c7424 */ /* 0x000fe200078e00ff */
[----:B------:R-:W-:-:S05]  /*1bdd0*/  SEL R5, R14, RZ, P1 ;  /* 0x000000ff0e057207 */ /* 0x000fca0000800000 */
[----:B------:R-:W-:-:S04]  /*1bde0*/  IMAD.IADD R5, R2, 0x1, R5 ;  /* 0x0000000102057824 */ /* 0x000fc800078e0205 */
[----:B------:R-:W-:-:S07]  /*1bdf0*/  IMAD.MOV.U32 R13, RZ, RZ, R5 ;  /* 0x000000ffff0d7224 */ /* 0x000fce00078e0005 */
[----:B------:R-:W-:Y:S05]  /*1be00*/  WARPSYNC.COLLECTIVE R15, `(.L_x_10777) ;  /* 0x000000000f087348 */ /* 0x000fea0003c00000 */
[----:B------:R0:W1:Y:S02]  /*1be10*/  SHFL.UP P6, R14, R13, R12, R11 ;  /* 0x0400000c0d0e7389 */ /* 0x00006400000c000b */
[----:B01----:R-:W-:Y:S01]  /*1be20*/  ENDCOLLECTIVE ;  /* 0x000000000000791b */ /* 0x003fe20003800000 */
.L_x_10777:
[----:B------:R-:W-:Y:S01]  /*1be30*/  IMAD.MOV.U32 R12, RZ, RZ, 0x4 ;  /* 0x00000004ff0c7424 */ /* 0x000fe200078e00ff */
[----:B------:R-:W-:-:S04]  /*1be40*/  SEL R6, R14, RZ, P2 ;  /* 0x000000ff0e067207 */ /* 0x000fc80001000000 */
[----:B------:R-:W-:-:S05]  /*1be50*/  IADD3 R6, R5, R6, RZ ;  /* 0x0000000605067210 */ /* 0x000fca0007ffe0ff */
[----:B------:R-:W-:-:S07]  /*1be60*/  IMAD.MOV.U32 R13, RZ, RZ, R6 ;  /* 0x000000ffff0d7224 */ /* 0x000fce00078e0006 */
[----:B------:R-:W-:Y:S05]  /*1be70*/  WARPSYNC.COLLECTIVE R15, `(.L_x_10778) ;  /* 0x000000000f087348 */ /* 0x000fea0003c00000 */
[----:B------:R0:W1:Y:S02]  /*1be80*/  SHFL.UP P6, R14, R13, R12, R11 ;  /* 0x0400000c0d0e7389 */ /* 0x00006400000c000b */
[----:B01----:R-:W-:Y:S01]  /*1be90*/  ENDCOLLECTIVE ;  /* 0x000000000000791b */ /* 0x003fe20003800000 */
.L_x_10778:
[----:B------:R-:W-:Y:S02]  /*1bea0*/  MOV R12, 0x8 ;  /* 0x00000008000c7802 */ /* 0x000fe40000000f00 */
[----:B------:R-:W-:-:S05]  /*1beb0*/  SEL R7, R14, RZ, P3 ;  /* 0x000000ff0e077207 */ /* 0x000fca0001800000 */
[----:B------:R-:W-:-:S04]  /*1bec0*/  IMAD.IADD R7, R6, 0x1, R7 ;  /* 0x0000000106077824 */ /* 0x000fc800078e0207 */
[----:B------:R-:W-:-:S07]  /*1bed0*/  IMAD.MOV.U32 R13, RZ, RZ, R7 ;  /* 0x000000ffff0d7224 */ /* 0x000fce00078e0007 */
[----:B------:R-:W-:Y:S05]  /*1bee0*/  WARPSYNC.COLLECTIVE R15, `(.L_x_10779) ;  /* 0x000000000f087348 */ /* 0x000fea0003c00000 */
[----:B------:R0:W1:Y:S02]  /*1bef0*/  SHFL.UP P6, R14, R13, R12, R11 ;  /* 0x0400000c0d0e7389 */ /* 0x00006400000c000b */
[----:B01----:R-:W-:Y:S01]  /*1bf00*/  ENDCOLLECTIVE ;  /* 0x000000000000791b */ /* 0x003fe20003800000 */
.L_x_10779:
[----:B------:R-:W-:Y:S01]  /*1bf10*/  IMAD.MOV.U32 R12, RZ, RZ, 0x10 ;  /* 0x00000010ff0c7424 */ /* 0x000fe200078e00ff */
[----:B------:R-:W-:-:S05]  /*1bf20*/  SEL R14, R14, RZ, P4 ;  /* 0x000000ff0e0e7207 */ /* 0x000fca0002000000 */
[----:B------:R-:W-:-:S04]  /*1bf30*/  IMAD.IADD R5, R7, 0x1, R14 ;  /* 0x0000000107057824 */ /* 0x000fc800078e020e */
[----:B------:R-:W-:-:S07]  /*1bf40*/  IMAD.MOV.U32 R13, RZ, RZ, R5 ;  /* 0x000000ffff0d7224 */ /* 0x000fce00078e0005 */
[----:B------:R-:W-:Y:S05]  /*1bf50*/  WARPSYNC.COLLECTIVE R15, `(.L_x_10780) ;  /* 0x000000000f087348 */ /* 0x000fea0003c00000 */
[----:B------:R0:W1:Y:S02]  /*1bf60*/  SHFL.UP P6, R14, R13, R12, R11 ;  /* 0x0400000c0d0e7389 */ /* 0x00006400000c000b */
[----:B01----:R-:W-:Y:S01]  /*1bf70*/  ENDCOLLECTIVE ;  /* 0x000000000000791b */ /* 0x003fe20003800000 */
.L_x_10780:
        /* <DEDUP_REMOVED lines=8> */
.L_x_10781:
[----:B------:R-:W-:Y:S05]  /*1c000*/  BRA `(.L_x_10782) ;  /* 0xffffffbc00e47947 */ /* 0x000fea000383ffff */
.L_x_10644:
        /* <DEDUP_REMOVED lines=8> */
.L_x_10784:
[----:B------:R-:W-:Y:S05]  /*1c090*/  BSYNC B0 ;  /* 0x0000000000007941 */ /* 0x000fea0003800000 */
.L_x_10783:
        /* <DEDUP_REMOVED lines=8> */
.L_x_10785:
[----:B------:R-:W-:Y:S01]  /*1c120*/  IMAD.MOV.U32 R12, RZ, RZ, 0x4 ;  /* 0x00000004ff0c7424 */ /* 0x000fe200078e00ff */
[----:B------:R-:W-:-:S05]  /*1c130*/  SEL R14, R14, RZ, P2 ;  /* 0x000000ff0e0e7207 */ /* 0x000fca0001000000 */
[----:B------:R-:W-:-:S04]  /*1c140*/  IMAD.IADD R3, R13, 0x1, R14 ;  /* 0x000000010d037824 */ /* 0x000fc800078e020e */
[----:B------:R-:W-:-:S07]  /*1c150*/  IMAD.MOV.U32 R13, RZ, RZ, R3 ;  /* 0x000000ffff0d7224 */ /* 0x000fce00078e0003 */
[----:B------:R-:W-:Y:S05]  /*1c160*/  WARPSYNC.COLLECTIVE R15, `(.L_x_10786) ;  /* 0x000000000f087348 */ /* 0x000fea0003c00000 */
[----:B------:R0:W1:Y:S02]  /*1c170*/  SHFL.UP P6, R14, R13, R12, R11 ;  /* 0x0400000c0d0e7389 */ /* 0x00006400000c000b */
[----:B01----:R-:W-:Y:S01]  /*1c180*/  ENDCOLLECTIVE ;  /* 0x000000000000791b */ /* 0x003fe20003800000 */
.L_x_10786:
[----:B------:R-:W-:Y:S01]  /*1c190*/  IMAD.MOV.U32 R12, RZ, RZ, 0x8 ;  /* 0x00000008ff0c7424 */ /* 0x000fe200078e00ff */
[----:B------:R-:W-:-:S05]  /*1c1a0*/  SEL R14, R14, RZ, P3 ;  /* 0x000000ff0e0e7207 */ /* 0x000fca0001800000 */
[----:B------:R-:W-:-:S05]  /*1c1b0*/  IMAD.IADD R5, R3, 0x1, R14 ;  /* 0x0000000103057824 */ /* 0x000fca00078e020e */
[----:B------:R-:W-:-:S07]  /*1c1c0*/  MOV R13, R5 ;  /* 0x00000005000d7202 */ /* 0x000fce0000000f00 */
[----:B------:R-:W-:Y:S05]  /*1c1d0*/  WARPSYNC.COLLECTIVE R15, `(.L_x_10787) ;  /* 0x000000000f087348 */ /* 0x000fea0003c00000 */
[----:B------:R0:W1:Y:S02]  /*1c1e0*/  SHFL.UP P6, R14, R13, R12, R11 ;  /* 0x0400000c0d0e7389 */ /* 0x00006400000c000b */
[----:B01----:R-:W-:Y:S01]  /*1c1f0*/  ENDCOLLECTIVE ;  /* 0x000000000000791b */ /* 0x003fe20003800000 */
.L_x_10787:
[----:B------:R-:W-:Y:S01]  /*1c200*/  IMAD.MOV.U32 R12, RZ, RZ, 0x10 ;  /* 0x00000010ff0c7424 */ /* 0x000fe200078e00ff */
[----:B------:R-:W-:-:S05]  /*1c210*/  SEL R6, R14, RZ, P4 ;  /* 0x000000ff0e067207 */ /* 0x000fca0002000000 */
[----:B------:R-:W-:-:S04]  /*1c220*/  IMAD.IADD R6, R5, 0x1, R6 ;  /* 0x0000000105067824 */ /* 0x000fc800078e0206 */
[----:B------:R-:W-:-:S07]  /*1c230*/  IMAD.MOV.U32 R13, RZ, RZ, R6 ;  /* 0x000000ffff0d7224 */ /* 0x000fce00078e0006 */
[----:B------:R-:W-:Y:S05]  /*1c240*/  WARPSYNC.COLLECTIVE R15, `(.L_x_10788) ;  /* 0x000000000f087348 */ /* 0x000fea0003c00000 */
[----:B------:R0:W1:Y:S02]  /*1c250*/  SHFL.UP P6, R14, R13, R12, R11 ;  /* 0x0400000c0d0e7389 */ /* 0x00006400000c000b */
[----:B01----:R-:W-:Y:S01]  /*1c260*/  ENDCOLLECTIVE ;  /* 0x000000000000791b */ /* 0x003fe20003800000 */
.L_x_10788:
        /* <DEDUP_REMOVED lines=8> */
.L_x_10789:
[----:B------:R-:W-:Y:S05]  /*1c2f0*/  BRA `(.L_x_10790) ;  /* 0xffffffbc00c47947 */ /* 0x000fea000383ffff */
.L_x_10646:
[----:B------:R-:W-:Y:S01]  /*1c300*/  BSSY B0, `(.L_x_10791) ;  /* 0x0000006000007945 */ /* 0x000fe20003800000 */
[----:B------:R-:W-:Y:S01]  /*1c310*/  PLOP3.LUT P6, PT, P6, PT, PT, 0x8, 0x0 ;  /* 0x000000000000781c */ /* 0x000fe200037ce170 */
[----:B------:R-:W-:-:S12]  /*1c320*/  IMAD.MOV.U32 R15, RZ, RZ, -0x1 ;  /* 0xffffffffff0f7424 */ /* 0x000fd800078e00ff */
[----:B0----5:R-:W-:Y:S05]  /*1c330*/  WARPSYNC.COLLECTIVE R15, `(.L_x_10792) ;  /* 0x000000000f087348 */ /* 0x021fea0003c00000 */
[----:B------:R-:W-:Y:S01]  /*1c340*/  VOTE.ANY R14, PT, P6 ;  /* 0x00000000000e7806 */ /* 0x000fe200030e0100 */
[----:B0----5:R-:W-:Y:S06]  /*1c350*/  ENDCOLLECTIVE ;  /* 0x000000000000791b */ /* 0x021fec0003800000 */
.L_x_10792:
[----:B------:R-:W-:Y:S05]  /*1c360*/  BSYNC B0 ;  /* 0x0000000000007941 */ /* 0x000fea0003800000 */
.L_x_10791:
        /* <DEDUP_REMOVED lines=9> */
.L_x_10793:
[----:B------:R-:W-:Y:S01]  /*1c400*/  MOV R17, R14 ;  /* 0x0000000e00117202 */ /* 0x000fe20000000f00 */
[----:B------:R-:W-:Y:S06]  /*1c410*/  BRA `(.L_x_10794) ;  /* 0xffffffbc00b47947 */ /* 0x000fec000383ffff */
.L_x_10648:
[----:B------:R-:W-:Y:S01]  /*1c420*/  BSSY B0, `(.L_x_10795) ;  /* 0x0000007000007945 */ /* 0x000fe20003800000 */
[----:B------:R-:W-:Y:S02]  /*1c430*/  IMAD.MOV.U32 R13, RZ, RZ, R3 ;  /* 0x000000ffff0d7224 */ /* 0x000fe400078e0003 */
[----:B------:R-:W-:Y:S02]  /*1c440*/  IMAD.MOV.U32 R11, RZ, RZ, 0x1f ;  /* 0x0000001fff0b7424 */ /* 0x000fe400078e00ff */
[----:B------:R-:W-:-:S07]  /*1c450*/  IMAD.MOV.U32 R15, RZ, RZ, -0x1 ;  /* 0xffffffffff0f7424 */ /* 0x000fce00078e00ff */
[----:B012---:R-:W-:Y:S05]  /*1c460*/  WARPSYNC.COLLECTIVE R15, `(.L_x_10796) ;  /* 0x000000000f087348 */ /* 0x007fea0003c00000 */
[----:B------:R3:W4:Y:S02]  /*1c470*/  SHFL.IDX P6, R14, R13, R12, R11 ;  /* 0x0000000c0d0e7389 */ /* 0x00072400000c000b */
[----:B01234-:R-:W-:Y:S01]  /*1c480*/  ENDCOLLECTIVE ;  /* 0x000000000000791b */ /* 0x01ffe20003800000 */
.L_x_10796:
[----:B------:R-:W-:Y:S05]  /*1c490*/  BSYNC B0 ;  /* 0x0000000000007941 */ /* 0x000fea0003800000 */
.L_x_10795:
[----:B------:R-:W-:Y:S05]  /*1c4a0*/  BRA `(.L_x_10647) ;  /* 0xffffffbc00ac7947 */ /* 0x000fea000383ffff */
.L_x_10652:
[----:B0-----:R0:W3:Y:S02]  /*1c4b0*/  SYNCS.PHASECHK.TRANS64.TRYWAIT P0, [R5+URZ+0x2d820], R0 ;  /* 0x02d82000050075a7 */ /* 0x0010e4000800017f */
[----:B---3--:R-:W-:Y:S05]  /*1c4c0*/  @!P0 NANOSLEEP.SYNCS 0x989680 ;  /* 0x009896800000895d */ /* 0x008fea0003900000 */
[----:B------:R-:W3:Y:S02]  /*1c4d0*/  @!P0 SYNCS.PHASECHK.TRANS64 P0, [R5+URZ+0x2d820], R0 ;  /* 0x02d82000050085a7 */ /* 0x000ee4000800007f */
[----:B---3--:R-:W-:Y:S05]  /*1c4e0*/  @!P0 BRA `(.L_x_10652) ;  /* 0xfffffffc00f08947 */ /* 0x008fea000383ffff */
[----:B------:R-:W-:Y:S05]  /*1c4f0*/  BRA `(.L_x_10797) ;  /* 0xffffffc000987947 */ /* 0x000fea000383ffff */
.L_x_10653:
[----:B------:R-:W3:Y:S01]  /*1c500*/  S2R R2, SR_TID.X ;  /* 0x0000000000027919 */ /* 0x000ee20000002100 */
[----:B------:R-:W-:Y:S01]  /*1c510*/  BSSY B0, `(.L_x_10798) ;  /* 0x000000a000007945 */ /* 0x000fe20003800000 */
[----:B------:R-:W-:Y:S01]  /*1c520*/  MOV R12, RZ ;  /* 0x000000ff000c7202 */ /* 0x000fe20000000f00 */
[----:B------:R-:W-:Y:S02]  /*1c530*/  IMAD.MOV.U32 R11, RZ, RZ, 0x1f ;  /* 0x0000001fff0b7424 */ /* 0x000fe400078e00ff */
[----:B------:R-:W-:Y:S01]  /*1c540*/  IMAD.MOV.U32 R15, RZ, RZ, -0x1 ;  /* 0xffffffffff0f7424 */ /* 0x000fe200078e00ff */
[----:B---3--:R-:W-:-:S04]  /*1c550*/  SHF.R.U32.HI R2, RZ, 0x5, R2 ;  /* 0x00000005ff027819 */ /* 0x008fc80000011602 */
[----:B------:R-:W-:-:S05]  /*1c560*/  LOP3.LUT R2, R2, 0x3, RZ, 0xc0, !PT ;  /* 0x0000000302027812 */ /* 0x000fca00078ec0ff */
[----:B------:R-:W-:-:S07]  /*1c570*/  IMAD.MOV.U32 R13, RZ, RZ, R2 ;  /* 0x000000ffff0d7224 */ /* 0x000fce00078e0002 */
[----:B012-4-:R-:W-:Y:S05]  /*1c580*/  WARPSYNC.COLLECTIVE R15, `(.L_x_10799) ;  /* 0x000000000f087348 */ /* 0x017fea0003c00000 */
[----:B------:R3:W0:Y:S02]  /*1c590*/  SHFL.IDX P6, R14, R13, R12, R11 ;  /* 0x0000000c0d0e7389 */ /* 0x00062400000c000b */
[----:B01234-:R-:W-:Y:S01]  /*1c5a0*/  ENDCOLLECTIVE ;  /* 0x000000000000791b */ /* 0x01ffe20003800000 */
.L_x_10799:
[----:B------:R-:W-:Y:S05]  /*1c5b0*/  BSYNC B0 ;  /* 0x0000000000007941 */ /* 0x000fea0003800000 */
.L_x_10798:
[----:B------:R-:W-:Y:S05]  /*1c5c0*/  BRA `(.L_x_10800) ;  /* 0xffffffc000807947 */ /* 0x000fea000383ffff */
.L_x_10654:
[----:B------:R-:W-:Y:S01]  /*1c5d0*/  BSSY B0, `(.L_x_10801) ;  /* 0x0000006000007945 */ /* 0x000fe20003800000 */
[----:B------:R-:W-:-:S07]  /*1c5e0*/  IMAD.MOV.U32 R15, RZ, RZ, -0x1 ;  /* 0xffffffffff0f7424 */ /* 0x000fce00078e00ff */
[----:B012-4-:R-:W-:Y:S05]  /*1c5f0*/  WARPSYNC.COLLECTIVE R15, `(.L_x_10802) ;  /* 0x000000000f0c7348 */ /* 0x017fea0003c00000 */
[----:B------:R-:W-:Y:S02]  /*1c600*/  ELECT P6, UR62, PT ;  /* 0x00000000003e782f */ /* 0x000fe400038c0000 */
[----:B------:R-:W-:Y:S01]  /*1c610*/  MOV R14, UR62 ;  /* 0x0000003e000e7c02 */ /* 0x000fe20008000f00 */
[----:B012-4-:R-:W-:Y:S10]  /*1c620*/  ENDCOLLECTIVE ;  /* 0x000000000000791b */ /* 0x017ff40003800000 */
.L_x_10802:
[----:B------:R-:W-:Y:S05]  /*1c630*/  BSYNC B0 ;  /* 0x0000000000007941 */ /* 0x000fea0003800000 */
.L_x_10801:
[----:B------:R-:W-:Y:S05]  /*1c640*/  BRA `(.L_x_10803) ;  /* 0xffffffc000747947 */ /* 0x000fea000383ffff */
.L_x_10656:
[----:B0-----:R0:W3:Y:S02]  /*1c650*/  SYNCS.PHASECHK.TRANS64.TRYWAIT P1, [R3+URZ+0x2d840], R2 ;  /* 0x02d84002030075a7 */ /* 0x0010e4000802017f */
[----:B---3--:R-:W-:Y:S05]  /*1c660*/  @!P1 NANOSLEEP.SYNCS 0x989680 ;  /* 0x009896800000995d */ /* 0x008fea0003900000 */
[----:B------:R-:W3:Y:S02]  /*1c670*/  @!P1 SYNCS.PHASECHK.TRANS64 P1, [R3+URZ+0x2d840], R2 ;  /* 0x02d84002030095a7 */ /* 0x000ee4000802007f */
[----:B---3--:R-:W-:Y:S05]  /*1c680*/  @!P1 BRA `(.L_x_10656) ;  /* 0xfffffffc00f09947 */ /* 0x008fea000383ffff */
[----:B------:R-:W-:Y:S05]  /*1c690*/  BRA `(.L_x_10804) ;  /* 0xffffffc000987947 */ /* 0x000fea000383ffff */
.L_x_10658:
[----:B---3--:R3:W0:Y:S02]  /*1c6a0*/  SYNCS.PHASECHK.TRANS64.TRYWAIT P1, [R5+URZ+0x2d840], R0 ;  /* 0x02d84000050075a7 */ /* 0x008624000802017f */
[----:B0-----:R-:W-:Y:S05]  /*1c6b0*/  @!P1 NANOSLEEP.SYNCS 0x989680 ;  /* 0x009896800000995d */ /* 0x001fea0003900000 */
[----:B------:R-:W0:Y:S02]  /*1c6c0*/  @!P1 SYNCS.PHASECHK.TRANS64 P1, [R5+URZ+0x2d840], R0 ;  /* 0x02d84000050095a7 */ /* 0x000e24000802007f */
[----:B0-----:R-:W-:Y:S05]  /*1c6d0*/  @!P1 BRA `(.L_x_10658) ;  /* 0xfffffffc00f09947 */ /* 0x001fea000383ffff */
[----:B------:R-:W-:Y:S05]  /*1c6e0*/  BRA `(.L_x_10805) ;  /* 0xffffffc000a87947 */ /* 0x000fea000383ffff */
.L_x_10660:
[----:B------:R0:W0:Y:S02]  /*1c6f0*/  SYNCS.PHASECHK.TRANS64.TRYWAIT P1, [R3+URZ+0x2d860], R2 ;  /* 0x02d86002030075a7 */ /* 0x000024000802017f */
[----:B0-----:R-:W-:Y:S05]  /*1c700*/  @!P1 NANOSLEEP.SYNCS 0x989680 ;  /* 0x009896800000995d */ /* 0x001fea0003900000 */
[----:B------:R-:W0:Y:S02]  /*1c710*/  @!P1 SYNCS.PHASECHK.TRANS64 P1, [R3+URZ+0x2d860], R2 ;  /* 0x02d86002030095a7 */ /* 0x000e24000802007f */
[----:B0-----:R-:W-:Y:S05]  /*1c720*/  @!P1 BRA `(.L_x_10660) ;  /* 0xfffffffc00f09947 */ /* 0x001fea000383ffff */
[----:B------:R-:W-:Y:S05]  /*1c730*/  BRA `(.L_x_10806) ;  /* 0xffffffc000a47947 */ /* 0x000fea000383ffff */
.L_x_10807:
        /* <DEDUP_REMOVED lines=12> */
.L_x_15865:


//--------------------- .text._ZN7cutlass13device_kernelIN5flash11enable_sm90INS1_16FlashAttnFwdSm90INS1_25CollectiveMainloopFwdSm90ILi2EN4cute5tupleIJNS5_1CILi1EEES8_S8_EEENS6_IJNS7_ILi192EEENS7_ILi128EEENS7_ILi96EEEEEELi96ENS_6half_tEfNS_4arch4Sm90ELb0ELb1ELb0ELb0ELb1ELb0ELb0ELb0ELb1ELb1ELb0ELb0EEENS1_21CollectiveEpilogueFwdINS6_IJSA_SC_SB_EEES9_SE_SG_Li384ELb0ELb1ELb0ELb0EEENS1_30DynamicPersistentTileSchedulerILi384ELi128ELb0ELb1ELb1EEEEEEEEEvNT_6ParamsE --------------------------
	.section	.text._ZN7cutlass13device_kernelIN5flash11enable_sm90INS1_16FlashAttnFwdSm90INS1_25CollectiveMainloopFwdSm90ILi2EN4cute5tupleIJNS5_1CILi1EEES8_S8_EEENS6_IJNS7_ILi192EEENS7_ILi128EEENS7_ILi96EEEEEELi96ENS_6half_tEfNS_4arch4Sm90ELb0ELb1ELb0ELb0ELb1ELb0ELb0ELb0ELb1ELb1ELb0ELb0EEENS1_21CollectiveEpilogueFwdINS6_IJSA_SC_SB_EEES9_SE_SG_Li384ELb0ELb1ELb0ELb0EEENS1_30DynamicPersistentTileSchedulerILi384ELi128ELb0ELb1ELb1EEEEEEEEEvNT_6ParamsE,"ax",@progbits
	.align	128
.text._ZN7cutlass13device_kernelIN5flash11enable_sm90INS1_16FlashAttnFwdSm90INS1_25CollectiveMainloopFwdSm90ILi2EN4cute5tupleIJNS5_1CILi1EEES8_S8_EEENS6_IJNS7_ILi192EEENS7_ILi128EEENS7_ILi96EEEEEELi96ENS_6half_tEfNS_4arch4Sm90ELb0ELb1ELb0ELb0ELb1ELb0ELb0ELb0ELb1ELb1ELb0ELb0EEENS1_21CollectiveEpilogueFwdINS6_IJSA_SC_SB_EEES9_SE_SG_Li384ELb0ELb1ELb0ELb0EEENS1_30DynamicPersistentTileSchedulerILi384ELi128ELb0ELb1ELb1EEEEEEEEEvNT_6ParamsE:
        .type           _ZN7cutlass13device_kernelIN5flash11enable_sm90INS1_16FlashAttnFwdSm90INS1_25CollectiveMainloopFwdSm90ILi2EN4cute5tupleIJNS5_1CILi1EEES8_S8_EEENS6_IJNS7_ILi192EEENS7_ILi128EEENS7_ILi96EEEEEELi96ENS_6half_tEfNS_4arch4Sm90ELb0ELb1ELb0ELb0ELb1ELb0ELb0ELb0ELb1ELb1ELb0ELb0EEENS1_21CollectiveEpilogueFwdINS6_IJSA_SC_SB_EEES9_SE_SG_Li384ELb0ELb1ELb0ELb0EEENS1_30DynamicPersistentTileSchedulerILi384ELi128ELb0ELb1ELb1EEEEEEEEEvNT_6ParamsE,@function
        .size           _ZN7cutlass13device_kernelIN5flash11enable_sm90INS1_16FlashAttnFwdSm90INS1_25CollectiveMainloopFwdSm90ILi2EN4cute5tupleIJNS5_1CILi1EEES8_S8_EEENS6_IJNS7_ILi192EEENS7_ILi128EEENS7_ILi96EEEEEELi96ENS_6half_tEfNS_4arch4Sm90ELb0ELb1ELb0ELb0ELb1ELb0ELb0ELb0ELb1ELb1ELb0ELb0EEENS1_21CollectiveEpilogueFwdINS6_IJSA_SC_SB_EEES9_SE_SG_Li384ELb0ELb1ELb0ELb0EEENS1_30DynamicPersistentTileSchedulerILi384ELi128ELb0ELb1ELb1EEEEEEEEEvNT_6ParamsE,(.L_x_15866 - _ZN7cutlass13device_kernelIN5flash11enable_sm90INS1_16FlashAttnFwdSm90INS1_25CollectiveMainloopFwdSm90ILi2EN4cute5tupleIJNS5_1CILi1EEES8_S8_EEENS6_IJNS7_ILi192EEENS7_ILi128EEENS7_ILi96EEEEEELi96ENS_6half_tEfNS_4arch4Sm90ELb0ELb1ELb0ELb0ELb1ELb0ELb0ELb0ELb1ELb1ELb0ELb0EEENS1_21CollectiveEpilogueFwdINS6_IJSA_SC_SB_EEES9_SE_SG_Li384ELb0ELb1ELb0ELb0EEENS1_30DynamicPersistentTileSchedulerILi384ELi128ELb0ELb1ELb1EEEEEEEEEvNT_6ParamsE)
        .other          _ZN7cutlass13device_kernelIN5flash11enable_sm90INS1_16FlashAttnFwdSm90INS1_25CollectiveMainloopFwdSm90ILi2EN4cute5tupleIJNS5_1CILi1EEES8_S8_EEENS6_IJNS7_ILi192EEENS7_ILi128EEENS7_ILi96EEEEEELi96ENS_6half_tEfNS_4arch4Sm90ELb0ELb1ELb0ELb0ELb1ELb0ELb0ELb0ELb1ELb1ELb0ELb0EEENS1_21CollectiveEpilogueFwdINS6_IJSA_SC_SB_EEES9_SE_SG_Li384ELb0ELb1ELb0ELb0EEENS1_30DynamicPersistentTileSchedulerILi384ELi128ELb0ELb1ELb1EEEEEEEEEvNT_6ParamsE,@"STO_CUDA_ENTRY STV_DEFAULT"
_ZN7cutlass13device_kernelIN5flash11enable_sm90INS1_16FlashAttnFwdSm90INS1_25CollectiveMainloopFwdSm90ILi2EN4cute5tupleIJNS5_1CILi1EEES8_S8_EEENS6_IJNS7_ILi192EEENS7_ILi128EEENS7_ILi96EEEEEELi96ENS_6half_tEfNS_4arch4Sm90ELb0ELb1ELb0ELb0ELb1ELb0ELb0ELb0ELb1ELb1ELb0ELb0EEENS1_21CollectiveEpilogueFwdINS6_IJSA_SC_SB_EEES9_SE_SG_Li384ELb0ELb1ELb0ELb0EEENS1_30DynamicPersistentTileSchedulerILi384ELi128ELb0ELb1ELb1EEEEEEEEEvNT_6ParamsE:
        /* <DEDUP_REMOVED lines=45> */
.L_x_10808:
        /* <DEDUP_REMOVED lines=22> */
.L_x_10809:
        /* <DEDUP_REMOVED lines=18> */
.L_x_10810:
        /* <DEDUP_REMOVED lines=22> */
.L_x_10811:
        /* <DEDUP_REMOVED lines=23> */
.L_x_10812:
        /* <DEDUP_REMOVED lines=8> */
.L_x_10814:
        /* <DEDUP_REMOVED lines=27> */
[----:B------:R-:W-:Y:S01]  /*0a50*/  LOP3.LUT R6, R146, 0xffffff80, RZ, 0xc0, !PT ;  /* 0xffffff8092067812 */ /* 0x000fe200078ec0ff */
[C---:B------:R-:W-:Y:S01]  /*0a60*/  IMAD.IADD R4, R151.reuse, 0x1, -R4 ;  /* 0x0000000197047824 */ /* 0x040fe200078e0a04 */
[----:B------:R-:W-:Y:S02]  /*0a70*/  LEA.HI R2, R2, R5, RZ, 0x1 ;  /* 0x0000000502027211 */ /* 0x000fe400078f08ff */
[----:B------:R-:W-:Y:S01]  /*0a80*/  SHF.R.S32.HI R146, RZ, 0x7, R146 ;  /* 0x00000007ff927819 */ /* 0x000fe20000011492 */
[----:B------:R-:W-:Y:S01]  /*0a90*/  IMAD.IADD R145, R151, 0x1, -R6 ;  /* 0x0000000197917824 */ /* 0x000fe200078e0a06 */
[----:B------:R-:W-:-:S02]  /*0aa0*/  SHF.R.S32.HI R3, RZ, 0x1f, R4 ;  /* 0x0000001fff037819 */ /* 0x000fc40000011404 */
[----:B------:R-:W-:Y:S01]  /*0ab0*/  LOP3.LUT R2, R2, 0x1ffffffe, RZ, 0xc0, !PT ;  /* 0x1ffffffe02027812 */ /* 0x000fe200078ec0ff */
[----:B0-----:R-:W-:Y:S01]  /*0ac0*/  ULEA UR40, UR41, UR40, 0x18 ;  /* 0x0000002829287291 */ /* 0x001fe2000f8ec03f */
[----:B------:R-:W-:Y:S02]  /*0ad0*/  LEA.HI R3, R3, R4, RZ, 0x3 ;  /* 0x0000000403037211 */ /* 0x000fe400078f18ff */
[----:B------:R-:W-:Y:S01]  /*0ae0*/  SHF.R.S32.HI R8, RZ, 0x1f, R145 ;  /* 0x0000001fff087819 */ /* 0x000fe20000011491 */
[----:B------:R-:W-:Y:S01]  /*0af0*/  IMAD.IADD R2, R5, 0x1, -R2 ;  /* 0x0000000105027824 */ /* 0x000fe200078e0a02 */
[C---:B------:R-:W-:Y:S01]  /*0b00*/  LOP3.LUT R5, R3.reuse, 0xfffffff8, RZ, 0xc0, !PT ;  /* 0xfffffff803057812 */ /* 0x040fe200078ec0ff */
[----:B------:R-:W-:Y:S01]  /*0b10*/  IMAD.SHL.U32 R3, R3, 0x40, RZ ;  /* 0x0000004003037824 */ /* 0x000fe200078e00ff */
[----:B------:R-:W-:Y:S01]  /*0b20*/  LEA.HI R6, R0, R151, RZ, 0x5 ;  /* 0x0000009700067211 */ /* 0x000fe200078f28ff */
[----:B------:R-:W-:Y:S01]  /*0b30*/  IMAD.SHL.U32 R2, R2, 0x8, RZ ;  /* 0x0000000802027824 */ /* 0x000fe200078e00ff */
[----:B------:R-:W-:Y:S01]  /*0b40*/  LEA.HI R9, R8, R145, RZ, 0x2 ;  /* 0x0000009108097211 */ /* 0x000fe200078f10ff */
[----:B------:R-:W-:Y:S01]  /*0b50*/  IMAD.IADD R5, R4, 0x1, -R5 ;  /* 0x0000000104057824 */ /* 0x000fe200078e0a05 */
[----:B------:R-:W-:-:S02]  /*0b60*/  SHF.R.S32.HI R6, RZ, 0x5, R6 ;  /* 0x00000005ff067819 */ /* 0x000fc40000011406 */
[--C-:B------:R-:W-:Y:S02]  /*0b70*/  SHF.R.S32.HI R7, RZ, 0x2, R9.reuse ;  /* 0x00000002ff077819 */ /* 0x100fe40000011409 */
[----:B------:R-:W-:Y:S01]  /*0b80*/  SHF.R.S32.HI R10, RZ, 0x1f, R9 ;  /* 0x0000001fff0a7819 */ /* 0x000fe20000011409 */
[----:B------:R-:W-:Y:S01]  /*0b90*/  IMAD R13, R6, 0x10, R4 ;  /* 0x00000010060d7824 */ /* 0x000fe200078e0204 */
[C---:B------:R-:W-:Y:S01]  /*0ba0*/  R2P PR, R5.reuse, 0x6 ;  /* 0x0000000605007804 */ /* 0x040fe20000000000 */
[----:B------:R-:W-:Y:S01]  /*0bb0*/  IMAD.SHL.U32 R5, R5, 0x40, RZ ;  /* 0x0000004005057824 */ /* 0x000fe200078e00ff */
[----:B------:R-:W-:Y:S01]  /*0bc0*/  LEA.HI R10, R10, R7, RZ, 0x3 ;  /* 0x000000070a0a7211 */ /* 0x000fe200078f18ff */
[----:B------:R-:W-:Y:S01]  /*0bd0*/  IMAD.HI R4, R146, 0x55555556, RZ ;  /* 0x5555555692047827 */ /* 0x000fe200078e02ff */
[----:B------:R-:W-:Y:S02]  /*0be0*/  LOP3.LUT R3, R3, 0x7ffffe00, RZ, 0xc0, !PT ;  /* 0x7ffffe0003037812 */ /* 0x000fe400078ec0ff */
[----:B------:R-:W-:Y:S01]  /*0bf0*/  LOP3.LUT R5, R5, 0x1c0, RZ, 0xc0, !PT ;  /* 0x000001c005057812 */ /* 0x000fe200078ec0ff */
[--C-:B------:R-:W-:Y:S01]  /*0c00*/  IMAD.U32 R148, R13, 0x20, R2.reuse ;  /* 0x000000200d947824 */ /* 0x100fe200078e0002 */
[----:B------:R-:W-:Y:S01]  /*0c10*/  LOP3.LUT R10, R10, 0xfffffff8, RZ, 0xc0, !PT ;  /* 0xfffffff80a0a7812 */ /* 0x000fe200078ec0ff */
[----:B------:R-:W-:Y:S01]  /*0c20*/  IMAD R3, R6, 0x400, R3 ;  /* 0x0000040006037824 */ /* 0x000fe200078e0203 */
[----:B------:R-:W-:-:S02]  /*0c30*/  LOP3.LUT R2, R5, 0x8, R2, 0xf8, !PT ;  /* 0x0000000805027812 */ /* 0x000fc400078ef802 */
[----:B------:R-:W-:Y:S01]  /*0c40*/  SHF.R.U32.HI R5, RZ, 0x3, R5 ;  /* 0x00000003ff057819 */ /* 0x000fe20000011605 */
[----:B------:R-:W-:Y:S01]  /*0c50*/  IMAD.IADD R11, R7, 0x1, -R10 ;  /* 0x00000001070b7824 */ /* 0x000fe200078e0a0a */
[----:B------:R-:W-:Y:S02]  /*0c60*/  LEA.HI R0, R0, R151, RZ, 0x2 ;  /* 0x0000009700007211 */ /* 0x000fe400078f10ff */
[----:B------:R-:W-:Y:S02]  /*0c70*/  LEA.HI R7, R4, R4, RZ, 0x1 ;  /* 0x0000000404077211 */ /* 0x000fe400078f08ff */
[----:B------:R-:W-:Y:S02]  /*0c80*/  LOP3.LUT R2, R2, R5, RZ, 0x3c, !PT ;  /* 0x0000000502027212 */ /* 0x000fe400078e3cff */
[----:B------:R-:W-:Y:S01]  /*0c90*/  LOP3.LUT R4, R0, 0xfffffffc, RZ, 0xc0, !PT ;  /* 0xfffffffc00047812 */ /* 0x000fe200078ec0ff */
[----:B------:R-:W-:Y:S01]  /*0ca0*/  IMAD R7, R7, -0x3, R146 ;  /* 0xfffffffd07077824 */ /* 0x000fe200078e0292 */
[----:B------:R-:W-:Y:S01]  /*0cb0*/  LEA.HI R8, R8, R145, RZ, 0x5 ;  /* 0x0000009108087211 */ /* 0x000fe200078f28ff */
[----:B------:R-:W-:Y:S01]  /*0cc0*/  IMAD.IADD R2, R3, 0x1, R2 ;  /* 0x0000000103027824 */ /* 0x000fe200078e0202 */
[----:B------:R-:W-:Y:S01]  /*0cd0*/  SHF.R.S32.HI R144, RZ, 0x2, R0 ;  /* 0x00000002ff907819 */ /* 0x000fe20000011400 */
[----:B------:R-:W-:Y:S01]  /*0ce0*/  IMAD.IADD R143, R151, 0x1, -R4 ;  /* 0x00000001978f7824 */ /* 0x000fe200078e0a04 */
[----:B------:R-:W-:-:S02]  /*0cf0*/  SHF.R.S32.HI R8, RZ, 0x5, R8 ;  /* 0x00000005ff087819 */ /* 0x000fc40000011408 */
[----:B------:R-:W-:Y:S01]  /*0d00*/  LEA R17, R2, UR40, 0x1 ;  /* 0x0000002802117c11 */ /* 0x000fe2000f8e08ff */
[C---:B------:R-:W-:Y:S01]  /*0d10*/  IMAD.SHL.U32 R140, R143.reuse, 0x8, RZ ;  /* 0x000000088f8c7824 */ /* 0x040fe200078e00ff */
[----:B------:R-:W-:Y:S01]  /*0d20*/  LEA.HI R3, R143, R143, RZ, 0x1 ;  /* 0x0000008f8f037211 */ /* 0x000fe200078f08ff */
[----:B------:R-:W-:Y:S01]  /*0d30*/  IMAD R8, R8, 0x10, R11 ;  /* 0x0000001008087824 */ /* 0x000fe200078e020b */
[----:B------:R-:W-:Y:S01]  /*0d40*/  SEL R18, R18, 0xffffffc0, !P2 ;  /* 0xffffffc012127807 */ /* 0x000fe20005000000 */
[----:B------:R-:W-:Y:S01]  /*0d50*/  VIADD R22, R17, 0x21800 ;  /* 0x0002180011167836 */ /* 0x000fe20000000000 */
[----:B------:R-:W-:Y:S01]  /*0d60*/  LOP3.LUT R0, R3, 0x1ffffffe, RZ, 0xc0, !PT ;  /* 0x1ffffffe03007812 */ /* 0x000fe200078ec0ff */
[C---:B------:R-:W-:Y:S01]  /*0d70*/  VIADD R141, R140.reuse, 0x20 ;  /* 0x000000208c8d7836 */ /* 0x040fe20000000000 */
[----:B------:R-:W-:Y:S01]  /*0d80*/  LOP3.LUT R16, R9, 0x7ffffffc, RZ, 0xc0, !PT ;  /* 0x7ffffffc09107812 */ /* 0x000fe200078ec0ff */
[----:B------:R-:W-:Y:S02]  /*0d90*/  VIADD R142, R140, 0x40 ;  /* 0x000000408c8e7836 */ /* 0x000fe40000000000 */
[----:B------:R-:W-:Y:S01]  /*0da0*/  VIADD R23, R17, 0x21820 ;  /* 0x0002182011177836 */ /* 0x000fe20000000000 */
[----:B------:R-:W-:Y:S01]  /*0db0*/  SHF.R.S32.HI R150, RZ, 0x1f, R141 ;  /* 0x0000001fff967819 */ /* 0x000fe2000001148d */
[----:B------:R-:W-:Y:S01]  /*0dc0*/  IMAD R147, R7, 0x40, R8 ;  /* 0x0000004007937824 */ /* 0x000fe200078e0208 */
[----:B------:R-:W-:Y:S01]  /*0dd0*/  SHF.R.S32.HI R149, RZ, 0x1f, R142 ;  /* 0x0000001fff957819 */ /* 0x000fe2000001148e */
[----:B------:R-:W-:-:S02]  /*0de0*/  IMAD.IADD R0, R143, 0x1, -R0 ;  /* 0x000000018f007824 */ /* 0x000fc400078e0a00 */
[C---:B------:R-:W-:Y:S02]  /*0df0*/  @P1 VIADD R23, R22.reuse, 0xffffffe0 ;  /* 0xffffffe016171836 */ /* 0x040fe40000000000 */
[----:B------:R-:W-:Y:S02]  /*0e00*/  IMAD.IADD R22, R22, 0x1, R18 ;  /* 0x0000000116167824 */ /* 0x000fe400078e0212 */
[----:B------:R-:W-:Y:S02]  /*0e10*/  IMAD.IADD R16, R145, 0x1, -R16 ;  /* 0x0000000191107824 */ /* 0x000fe400078e0a10 */
[----:B------:R-:W-:Y:S02]  /*0e20*/  IMAD R137, R0, 0x8, R147 ;  /* 0x0000000800897824 */ /* 0x000fe400078e0293 */
[----:B------:R-:W-:Y:S02]  /*0e30*/  IMAD.IADD R18, R18, 0x1, R23 ;  /* 0x0000000112127824 */ /* 0x000fe400078e0217 */
[----:B------:R-:W-:-:S07]  /*0e40*/  VIADD R136, R23, 0x6000 ;  /* 0x0000600017887836 */ /* 0x000fce0000000000 */
.L_x_10911:
        /* <DEDUP_REMOVED lines=21> */
.L_x_10815:
[----:B------:R-:W-:Y:S01]  /*0fa0*/  ULDC UR7, c[0x0][0xc54] ;  /* 0x0003150000077ab9 */ /* 0x000fe20000000800 */
[----:B------:R-:W-:Y:S01]  /*0fb0*/  UMOV UR6, UR9 ;  /* 0x0000000900067c82 */ /* 0x000fe20008000000 */
[----:B------:R-:W-:-:S11]  /*0fc0*/  UISETP.NE.AND UP0, UPT, UR7, 0x1, UPT ;  /* 0x000000010700788c */ /* 0x000fd6000bf05270 */
[----:B------:R-:W-:Y:S02]  /*0fd0*/  @UP0 ULDC.64 UR10, c[0x0][0xc58] ;  /* 0x00031600000a0ab9 */ /* 0x000fe40000000a00 */
[----:B------:R-:W-:-:S04]  /*0fe0*/  UIMAD.WIDE.U32 UR4, UR9, UR10, URZ ;  /* 0x0000000a090472a5 */ /* 0x000fc8000f8e003f */
[----:B------:R-:W-:-:S04]  /*0ff0*/  @UP0 USHF.R.U32.HI UR6, URZ, UR11, UR5 ;  /* 0x0000000b3f060299 */ /* 0x000fc80008011605 */
[----:B------:R-:W-:-:S12]  /*1000*/  UIMAD UR4, UR6, UR7, URZ ;  /* 0x00000007060472a4 */ /* 0x000fd8000f8e023f */
.L_x_10816:
        /* <DEDUP_REMOVED lines=9> */
[----:B------:R-:W-:-:S02]  /*10a0*/  UIMAD UR39, UR39, 0xc0, URZ ;  /* 0x000000c0272778a4 */ /* 0x000fc4000f8e023f */
        /* <DEDUP_REMOVED lines=41> */
.L_x_10818:
[----:B------:R-:W-:-:S11]  /*1340*/  UISETP.NE.AND UP0, UPT, UR5, 0x1, UPT ;  /* 0x000000010500788c */ /* 0x000fd6000bf05270 */
[----:B------:R-:W-:Y:S02]  /*1350*/  @UP0 ULDC.64 UR10, c[0x0][0x9e8] ;  /* 0x00027a00000a0ab9 */ /* 0x000fe40000000a00 */
[----:B------:R-:W-:-:S04]  /*1360*/  UIMAD.WIDE.U32 UR8, UR4, UR10, URZ ;  /* 0x0000000a040872a5 */ /* 0x000fc8000f8e003f */
[----:B------:R-:W-:-:S12]  /*1370*/  @UP0 USHF.R.U32.HI UR4, URZ, UR11, UR9 ;  /* 0x0000000b3f040299 */ /* 0x000fd80008011609 */
.L_x_10819:
[----:B------:R-:W-:-:S06]  /*1380*/  UIMAD UR4, UR4, UR5, UR5 ;  /* 0x00000005040472a4 */ /* 0x000fcc000f8e0205 */
[----:B------:R-:W-:-:S07]  /*1390*/  VIMNMX R0, R0, UR4, PT ;  /* 0x0000000400007c48 */ /* 0x000fce000bfe0100 */
.L_x_10817:
        /* <DEDUP_REMOVED lines=32> */
.L_x_10821:
[----:B------:R-:W-:-:S11]  /*15a0*/  UISETP.NE.AND UP0, UPT, UR5, 0x1, UPT ;  /* 0x000000010500788c */ /* 0x000fd6000bf05270 */
[----:B------:R-:W-:Y:S02]  /*15b0*/  @UP0 ULDC.64 UR10, c[0x0][0x9e8] ;  /* 0x00027a00000a0ab9 */ /* 0x000fe40000000a00 */
[----:B------:R-:W-:-:S04]  /*15c0*/  UIMAD.WIDE.U32 UR6, UR4, UR10, URZ ;  /* 0x0000000a040672a5 */ /* 0x000fc8000f8e003f */
[----:B------:R-:W-:-:S12]  /*15d0*/  @UP0 USHF.R.U32.HI UR4, URZ, UR11, UR7 ;  /* 0x0000000b3f040299 */ /* 0x000fd80008011607 */
.L_x_10822:
[----:B------:R-:W-:-:S04]  /*15e0*/  UIMAD UR4, UR4, UR5, URZ ;  /* 0x00000005040472a4 */ /* 0x000fc8000f8e023f */
[----:B------:R-:W-:-:S04]  /*15f0*/  UISETP.LT.AND UP0, UPT, UR8, UR4, UPT ;  /* 0x000000040800728c */ /* 0x000fc8000bf01270 */
[----:B------:R-:W-:-:S12]  /*1600*/  USEL UR8, UR8, UR4, !UP0 ;  /* 0x0000000408087287 */ /* 0x000fd8000c000000 */
.L_x_10820:
[----:B------:R-:W-:Y:S01]  /*1610*/  USHF.R.S32.HI UR4, URZ, 0x1f, UR8 ;  /* 0x0000001f3f047899 */ /* 0x000fe20008011408 */
[----:B------:R-:W-:Y:S02]  /*1620*/  PLOP3.LUT P0, PT, PT, PT, PT, 0x80, 0x0 ;  /* 0x000000000000781c */ /* 0x000fe40003f0f070 */
[----:B------:R-:W-:Y:S01]  /*1630*/  CS2R R36, SRZ ;  /* 0x0000000000247805 */ /* 0x000fe2000001ff00 */
[----:B------:R-:W-:Y:S01]  /*1640*/  IMAD.MOV.U32 R48, RZ, RZ, RZ ;  /* 0x000000ffff307224 */ /* 0x000fe200078e00ff */
[----:B------:R-:W-:Y:S01]  /*1650*/  ULEA.HI UR4, UR4, UR8, URZ, 0x7 ;  /* 0x0000000804047291 */ /* 0x000fe2000f8f383f */
[----:B------:R-:W-:Y:S01]  /*1660*/  CS2R R30, SRZ ;  /* 0x00000000001e7805 */ /* 0x000fe2000001ff00 */
[----:B------:R-:W-:Y:S01]  /*1670*/  IMAD.MOV.U32 R133, RZ, RZ, RZ ;  /* 0x000000ffff857224 */ /* 0x000fe200078e00ff */
[----:B------:R-:W-:Y:S01]  /*1680*/  CS2R R28, SRZ ;  /* 0x00000000001c7805 */ /* 0x000fe2000001ff00 */
[----:B------:R-:W-:Y:S01]  /*1690*/  USHF.R.S32.HI UR4, URZ, 0x7, UR4 ;  /* 0x000000073f047899 */ /* 0x000fe20008011404 */
[----:B------:R-:W-:Y:S01]  /*16a0*/  IMAD.MOV.U32 R44, RZ, RZ, RZ ;  /* 0x000000ffff2c7224 */ /* 0x000fe200078e00ff */
[----:B------:R-:W-:Y:S01]  /*16b0*/  CS2R R26, SRZ ;  /* 0x00000000001a7805 */ /* 0x000fe2000001ff00 */
[----:B------:R-:W-:Y:S01]  /*16c0*/  IMAD.MOV.U32 R129, RZ, RZ, RZ ;  /* 0x000000ffff817224 */ /* 0x000fe200078e00ff */
[----:B------:R-:W-:Y:S01]  /*16d0*/  UISETP.LT.AND UP0, UPT, URZ, UR4, UPT ;  /* 0x000000043f00728c */ /* 0x000fe2000bf01270 */
[----:B------:R-:W-:Y:S01]  /*16e0*/  IMAD.MOV.U32 R46, RZ, RZ, RZ ;  /* 0x000000ffff2e7224 */ /* 0x000fe200078e00ff */
[----:B------:R-:W-:Y:S01]  /*16f0*/  CS2R R122, SRZ ;  /* 0x00000000007a7805 */ /* 0x000fe2000001ff00 */
[----:B------:R-:W-:Y:S01]  /*1700*/  IMAD.MOV.U32 R125, RZ, RZ, RZ ;  /* 0x000000ffff7d7224 */ /* 0x000fe200078e00ff */
        /* <DEDUP_REMOVED lines=20> */
[----:B------:R-:W-:Y:S06]  /*1850*/  @!P1 BRA `(.L_x_10823) ;  /* 0x000000c800309947 */ /* 0x000fec0003800000 */
[----:B------:R-:W0:Y:S02]  /*1860*/  SHFL.IDX PT, R0, R146, RZ, 0x1f ;  /* 0x00001fff92007589 */ /* 0x000e2400000e0000 */
[----:B0-----:R-:W-:-:S13]  /*1870*/  R2UR UR43, R0 ;  /* 0x00000000002b72ca */ /* 0x001fda00000e0000 */
[----:B------:R-:W-:-:S04]  /*1880*/  UIMAD.WIDE UR4, UR43, 0x55555556, URZ ;  /* 0x555555562b0478a5 */ /* 0x000fc8000f8e023f */
[----:B------:R-:W-:Y:S02]  /*1890*/  ULEA.HI UR54, UR5, UR5, URZ, 0x1 ;  /* 0x0000000505367291 */ /* 0x000fe4000f8f083f */
[----:B------:R-:W-:Y:S02]  /*18a0*/  UIADD3 UR5, UR40, 0x21800, URZ ;  /* 0x0002180028057890 */ /* 0x000fe4000fffe03f */
[----:B------:R-:W-:Y:S02]  /*18b0*/  UIMAD UR54, UR54, -0x3, UR43 ;  /* 0xfffffffd363678a4 */ /* 0x000fe4000f8e022b */
[----:B------:R-:W-:Y:S02]  /*18c0*/  ULOP3.LUT UP0, URZ, UR5, 0x3ff, URZ, 0xc0, !UPT ;  /* 0x000003ff053f7892 */ /* 0x000fe4000f80c03f */
[----:B------:R-:W-:Y:S02]  /*18d0*/  ULEA UR4, UR54, UR40, 0xc ;  /* 0x0000002836047291 */ /* 0x000fe4000f8e603f */
[----:B------:R-:W-:-:S02]  /*18e0*/  ULEA UR5, UR54, UR5, 0xd ;  /* 0x0000000536057291 */ /* 0x000fc4000f8e683f */
[----:B------:R-:W-:Y:S01]  /*18f0*/  PLOP3.LUT P0, PT, PT, PT, UP0, 0x80, 0x0 ;  /* 0x000000000000781c */ /* 0x000fe20003f0f008 */
[----:B------:R-:W-:Y:S02]  /*1900*/  UIADD3 UR4, UR4, 0xc400, URZ ;  /* 0x0000c40004047890 */ /* 0x000fe4000fffe03f */
[----:B------:R-:W-:Y:S02]  /*1910*/  USHF.R.U32.HI UR5, URZ, 0x4, UR5 ;  /* 0x000000043f057899 */ /* 0x000fe40008011605 */
[----:B------:R-:W-:Y:S02]  /*1920*/  USHF.R.U32.HI UR4, URZ, 0x4, UR4 ;  /* 0x000000043f047899 */ /* 0x000fe40008011604 */
[----:B------:R-:W-:Y:S02]  /*1930*/  ULOP3.LUT UR36, UR5, 0x3fff, URZ, 0xc0, !UPT ;  /* 0x00003fff05247892 */ /* 0x000fe4000f8ec03f */
[----:B------:R-:W-:-:S04]  /*1940*/  ULOP3.LUT UR56, UR4, 0x3fff, URZ, 0xc0, !UPT ;  /* 0x00003fff04387892 */ /* 0x000fc8000f8ec03f */
[----:B------:R-:W-:Y:S08]  /*1950*/  @!P0 BRA `(.L_x_10824) ;  /* 0x0000000000408947 */ /* 0x000ff00003800000 */
        /* <DEDUP_REMOVED lines=16> */
.L_x_10824:
        /* <DEDUP_REMOVED lines=9> */
.L_x_10981:
[----:B------:R-:W-:Y:S05]  /*1af0*/  @!P0 BRA `(.L_x_10826) ;  /* 0x0000000000048947 */ /* 0x000fea0003800000 */
[----:B------:R-:W-:Y:S01]  /*1b00*/  BPT.TRAP 0x1 ;  /* 0x000000040000795c */ /* 0x000fe20000300000 */
.L_x_10826:
[----:B0-----:R-:W-:Y:S02]  /*1b10*/  IMAD.U32 R3, RZ, RZ, UR46 ;  /* 0x0000002eff037e24 */ /* 0x001fe4000f8e00ff */
[----:B------:R-:W-:-:S03]  /*1b20*/  IMAD.U32 R0, RZ, RZ, UR47 ;  /* 0x0000002fff007e24 */ /* 0x000fc6000f8e00ff */
[----:B------:R-:W-:Y:S02]  /*1b30*/  LEA R3, R3, UR40, 0x3 ;  /* 0x0000002803037c11 */ /* 0x000fe4000f8e18ff */
[----:B------:R-:W-:-:S04]  /*1b40*/  SHF.L.U32 R0, R0, 0x1f, RZ ;  /* 0x0000001f00007819 */ /* 0x000fc800000006ff */
[----:B------:R0:W1:Y:S01]  /*1b50*/  SYNCS.PHASECHK.TRANS64.TRYWAIT P1, [R3+URZ+0x2d830], R0 ;  /* 0x02d83000030075a7 */ /* 0x000062000802017f */
[----:B------:R-:W-:Y:S05]  /*1b60*/  @!P0 BRA `(.L_x_10827) ;  /* 0x0000000000048947 */ /* 0x000fea0003800000 */
[----:B------:R-:W-:Y:S01]  /*1b70*/  BPT.TRAP 0x1 ;  /* 0x000000040000795c */ /* 0x000fe20000300000 */
.L_x_10827:
[----:B-1----:R-:W-:Y:S05]  /*1b80*/  @P1 BRA `(.L_x_10828) ;  /* 0x0000000000081947 */ /* 0x002fea0003800000 */
[----:B------:R-:W1:Y:S02]  /*1b90*/  SYNCS.PHASECHK.TRANS64.TRYWAIT P1, [R3+URZ+0x2d830], R0 ;  /* 0x02d83000030075a7 */ /* 0x000e64000802017f */
[----:B-1----:R-:W-:Y:S05]  /*1ba0*/  @!P1 BRA `(.L_x_10829) ;  /* 0x0000012000d09947 */ /* 0x002fea0003800000 */
.L_x_10828:
[----:B------:R-:W-:Y:S05]  /*1bb0*/  WARPSYNC.ALL ;  /* 0x0000000000007948 */ /* 0x000fea0003800000 */
[----:B------:R-:W-:Y:S01]  /*1bc0*/  UIADD3 UR4, UR40, 0x15400, URZ ;  /* 0x0001540028047890 */ /* 0x000fe2000fffe03f */
[----:B------:R-:W-:Y:S01]  /*1bd0*/  WARPGROUP.ARRIVE ;  /* 0x00000000000079c5 */ /* 0x000fe20000000000 */
[----:B------:R-:W-:Y:S01]  /*1be0*/  UMOV UR5, 0x80000020 ;  /* 0x8000002000057882 */ /* 0x000fe20000000000 */
[----:B------:R-:W-:Y:S01]  /*1bf0*/  UMOV UR7, 0x80000020 ;  /* 0x8000002000077882 */ /* 0x000fe20000000000 */
[----:B------:R-:W-:Y:S01]  /*1c00*/  USHF.R.U32.HI UR4, URZ, 0x4, UR4 ;  /* 0x000000043f047899 */ /* 0x000fe20008011604 */
[----:B------:R-:W-:Y:S01]  /*1c10*/  UMOV UR9, 0x80000020 ;  /* 0x8000002000097882 */ /* 0x000fe20000000000 */
[----:B------:R-:W-:-:S02]  /*1c20*/  UMOV UR11, 0x80000020 ;  /* 0x80000020000b7882 */ /* 0x000fc40000000000 */
[----:B------:R-:W-:Y:S01]  /*1c30*/  ULOP3.LUT UR4, UR4, 0x3fff, URZ, 0xc0, !UPT ;  /* 0x00003fff04047892 */ /* 0x000fe2000f8ec03f */
[----:B------:R-:W-:Y:S01]  /*1c40*/  UMOV UR13, 0x80000020 ;  /* 0x80000020000d7882 */ /* 0x000fe20000000000 */
[----:B------:R-:W-:Y:S02]  /*1c50*/  UMOV UR15, 0x80000020 ;  /* 0x80000020000f7882 */ /* 0x000fe40000000000 */
[----:B------:R-:W-:Y:S02]  /*1c60*/  ULOP3.LUT UR32, UR4, 0x10000, URZ, 0xfc, !UPT ;  /* 0x0001000004207892 */ /* 0x000fe4000f8efc3f */
[----:B------:R-:W-:Y:S02]  /*1c70*/  ULOP3.LUT UR4, UR56, 0x10000, URZ, 0xfc, !UPT ;  /* 0x0001000038047892 */ /* 0x000fe4000f8efc3f */
[----:B------:R-:W-:Y:S02]  /*1c80*/  UIMAD UR6, UR46, 0x600, UR32 ;  /* 0x000006002e0678a4 */ /* 0x000fe4000f8e0220 */
[----:B------:R-:W-:-:S02]  /*1c90*/  UIADD3 UR8, UR4, 0x2, URZ ;  /* 0x0000000204087890 */ /* 0x000fc4000fffe03f */
[----:B------:R-:W-:Y:S02]  /*1ca0*/  UIADD3 UR10, UR6, 0x2, URZ ;  /* 0x00000002060a7890 */ /* 0x000fe4000fffe03f */
[----:B------:R-:W-:Y:S02]  /*1cb0*/  UIADD3 UR12, UR4, 0x300, URZ ;  /* 0x00000300040c7890 */ /* 0x000fe4000fffe03f */
[----:B------:R-:W-:Y:S02]  /*1cc0*/  UIADD3 UR14, UR6, 0x200, URZ ;  /* 0x00000200060e7890 */ /* 0x000fe4000fffe03f */
[----:B------:R-:W-:Y:S01]  /*1cd0*/  HGMMA.64x128x16.F32 R24, gdesc[UR4], RZ, !UPT, gsb0 ;  /* 0x01e00000041879f0 */ /* 0x000fe2000c0008ff */
        /* <DEDUP_REMOVED lines=30> */
.L_x_10830:
        /* <DEDUP_REMOVED lines=9> */
[C---:B------:R-:W-:Y:S01]  /*1f50*/  IMAD R7, R88.reuse, R3, 0x80 ;  /* 0x0000008058077424 */ /* 0x040fe200078e0203 */
[----:B------:R-:W-:Y:S01]  /*1f60*/  ULDC UR14, c[0x0][0x9e0] ;  /* 0x00027800000e7ab9 */ /* 0x000fe20000000800 */
[----:B------:R-:W-:Y:S01]  /*1f70*/  @UP1 ULDC UR7, c[0x0][0x44c] ;  /* 0x0001130000071ab9 */ /* 0x000fe20000000800 */
[----:B------:R-:W1:Y:S01]  /*1f80*/  LDC R139, c[0x0][0x288] ;  /* 0x0000a200ff8b7b82 */ /* 0x000e620000000800 */
[----:B------:R-:W-:Y:S01]  /*1f90*/  VIADD R3, R7, 0x1 ;  /* 0x0000000107037836 */ /* 0x000fe20000000000 */
[----:B------:R-:W-:Y:S01]  /*1fa0*/  LEA R6, R88, 0xffffff80, 0x7 ;  /* 0xffffff8058067811 */ /* 0x000fe200078e38ff */
[----:B------:R-:W-:-:S02]  /*1fb0*/  UIADD3 UR6, UR6, 0x2d840, URZ ;  /* 0x0002d84006067890 */ /* 0x000fc4000fffe03f */
[----:B------:R-:W-:Y:S02]  /*1fc0*/  IMAD R3, R16, -0x2, R3 ;  /* 0xfffffffe10037824 */ /* 0x000fe400078e0203 */
[----:B------:R-:W-:Y:S01]  /*1fd0*/  @P1 IMAD.HI.U32 R2, R0, UR7, RZ ;  /* 0x0000000700021c27 */ /* 0x000fe2000f8e00ff */
[----:B------:R-:W-:Y:S01]  /*1fe0*/  @UP1 ULDC UR7, c[0x0][0x450] ;  /* 0x0001140000071ab9 */ /* 0x000fe20000000800 */
[----:B------:R-:W-:Y:S01]  /*1ff0*/  UPRMT UR6, UR41, 0x654, UR6 ;  /* 0x0000065429067896 */ /* 0x000fe20008000006 */
[----:B------:R-:W-:Y:S02]  /*2000*/  PLOP3.LUT P1, PT, PT, PT, UP0, 0x40, 0x0 ;  /* 0x000000000000781c */ /* 0x000fe40003f2e808 */
[----:B------:R-:W-:Y:S01]  /*2010*/  @P2 SHF.R.U32.HI R0, RZ, UR7, R2 ;  /* 0x00000007ff002c19 */ /* 0x000fe20008011602 */
[----:B0-----:R-:W-:-:S04]  /*2020*/  IMAD R2, R138, UR44, R3 ;  /* 0x0000002c8a027c24 */ /* 0x001fc8000f8e0203 */
[----:B------:R-:W0:Y:S01]  /*2030*/  SHFL.IDX PT, R5, R0, RZ, 0x1c1f ;  /* 0x001c1fff00057589 */ /* 0x000e2200000e0000 */
[----:B------:R-:W-:Y:S01]  /*2040*/  SYNCS.ARRIVE.TRANS64.RED.A1T0 RZ, [UR6], RZ ;  /* 0x000000ffffff79a7 */ /* 0x000fe20008100406 */
[----:B------:R-:W-:Y:S01]  /*2050*/  ULOP3.LUT UR6, URZ, UR35, URZ, 0x33, !UPT ;  /* 0x000000233f067292 */ /* 0x000fe2000f8e333f */
[----:B------:R-:W-:Y:S02]  /*2060*/  IMAD R3, R138, UR44, R7 ;  /* 0x0000002c8a037c24 */ /* 0x000fe4000f8e0207 */
[----:B-1----:R-:W-:Y:S02]  /*2070*/  IMAD.IADD R2, R2, 0x1, -R139 ;  /* 0x0000000102027824 */ /* 0x002fe400078e0a8b */
[----:B------:R-:W-:Y:S02]  /*2080*/  IMAD R8, R16, -0x2, R3 ;  /* 0xfffffffe10087824 */ /* 0x000fe400078e0203 */
        /* <DEDUP_REMOVED lines=19> */
.L_x_10833:
[----:B------:R-:W-:Y:S02]  /*21c0*/  ULDC UR6, c[0x0][0x9e4] ;  /* 0x0002790000067ab9 */ /* 0x000fe40000000800 */
[----:B------:R-:W-:-:S05]  /*21d0*/  IMAD.U32 R11, RZ, RZ, UR6 ;  /* 0x00000006ff0b7e24 */ /* 0x000fca000f8e00ff */
[----:B------:R-:W-:-:S13]  /*21e0*/  ISETP.NE.AND P1, PT, R11, 0x1, PT ;  /* 0x000000010b00780c */ /* 0x000fda0003f25270 */
[----:B------:R-:W0:Y:S02]  /*21f0*/  @P1 LDC.64 R12, c[0x0][0x9e8] ;  /* 0x00027a00ff0c1b82 */ /* 0x000e240000000a00 */
[----:B0-----:R-:W-:-:S05]  /*2200*/  @P1 IMAD.HI.U32 R4, R5, R12, RZ ;  /* 0x0000000c05041227 */ /* 0x001fca00078e00ff */
[----:B------:R-:W-:-:S07]  /*2210*/  @P1 SHF.R.U32.HI R5, RZ, R13, R4 ;  /* 0x0000000dff051219 */ /* 0x000fce0000011604 */
.L_x_10834:
[----:B------:R-:W-:Y:S05]  /*2220*/  BSYNC B0 ;  /* 0x0000000000007941 */ /* 0x000fea0003800000 */
.L_x_10832:
[----:B------:R-:W-:-:S04]  /*2230*/  IMAD R5, R5, R11, -R6 ;  /* 0x0000000b05057224 */ /* 0x000fc800078e0a06 */
[----:B------:R-:W-:-:S05]  /*2240*/  IMAD R5, R16, -0x2, R5 ;  /* 0xfffffffe10057824 */ /* 0x000fca00078e0205 */
[----:B------:R-:W-:Y:S02]  /*2250*/  VIADDMNMX R2, R5, R11, R2, PT ;  /* 0x0000000b05027246 */ /* 0x000fe40003800102 */
[----:B------:R-:W-:-:S07]  /*2260*/  VIMNMX R3, R3, R5, !PT ;  /* 0x0000000503037248 */ /* 0x000fce0007fe0100 */
.L_x_10831:
[C---:B------:R-:W-:Y:S01]  /*2270*/  ISETP.GE.AND P6, PT, R7.reuse, 0xa, PT ;  /* 0x0000000a0700780c */ /* 0x040fe20003fc6270 */
[----:B------:R-:W-:Y:S01]  /*2280*/  UISETP.NE.AND UP0, UPT, UR50, URZ, UPT ;  /* 0x0000003f3200728c */ /* 0x000fe2000bf05270 */
[C---:B------:R-:W-:Y:S02]  /*2290*/  ISETP.GE.AND P1, PT, R7.reuse, 0x2, PT ;  /* 0x000000020700780c */ /* 0x040fe40003f26270 */
[C---:B------:R-:W-:Y:S02]  /*22a0*/  ISETP.GE.AND P2, PT, R7.reuse, 0x9, PT ;  /* 0x000000090700780c */ /* 0x040fe40003f46270 */
[----:B------:R-:W-:Y:S02]  /*22b0*/  ISETP.GE.AND P5, PT, R7, 0x11, PT ;  /* 0x000000110700780c */ /* 0x000fe40003fa6270 */
[----:B------:R-:W-:Y:S02]  /*22c0*/  LOP3.LUT R19, R19, 0xfffffffb, RZ, 0xc0, !PT ;  /* 0xfffffffb13137812 */ /* 0x000fe400078ec0ff */
[----:B------:R-:W-:-:S02]  /*22d0*/  ISETP.GT.AND P4, PT, R3, 0x1, !P1 ;  /* 0x000000010300780c */ /* 0x000fc40004f84270 */
[----:B------:R-:W-:Y:S02]  /*22e0*/  ISETP.GT.AND P3, PT, R3, 0x8, !P2 ;  /* 0x000000080300780c */ /* 0x000fe40005764270 */
[----:B------:R-:W-:Y:S02]  /*22f0*/  @P6 LOP3.LUT R19, R19, 0x4, RZ, 0xfc, !PT ;  /* 0x0000000413136812 */ /* 0x000fe400078efcff */
[C---:B------:R-:W-:Y:S02]  /*2300*/  ISETP.LT.OR P4, PT, R2.reuse, 0x2, P4 ;  /* 0x000000020200780c */ /* 0x040fe40002781670 */
[----:B------:R-:W-:Y:S02]  /*2310*/  ISETP.LT.OR P3, PT, R2, 0x9, P3 ;  /* 0x000000090200780c */ /* 0x000fe40001f61670 */
[----:B------:R-:W-:Y:S02]  /*2320*/  LOP3.LUT R19, R19, 0xfffffff7, RZ, 0xc0, !PT ;  /* 0xfffffff713137812 */ /* 0x000fe400078ec0ff */
[----:B------:R-:W-:-:S02]  /*2330*/  FSEL R25, R25, -INF , !P4 ;  /* 0xff80000019197808 */ /* 0x000fc40006000000 */
[----:B------:R-:W-:Y:S02]  /*2340*/  FSEL R28, R28, -INF , !P3 ;  /* 0xff8000001c1c7808 */ /* 0x000fe40005800000 */
[----:B------:R-:W-:Y:S02]  /*2350*/  ISETP.GT.AND P4, PT, R3, 0x9, !P6 ;  /* 0x000000090300780c */ /* 0x000fe40007784270 */
[----:B------:R-:W-:Y:S02]  /*2360*/  @P5 LOP3.LUT R19, R19, 0x8, RZ, 0xfc, !PT ;  /* 0x0000000813135812 */ /* 0x000fe400078efcff */
[----:B------:R-:W-:Y:S02]  /*2370*/  ISETP.GT.AND P3, PT, R3, 0x10, !P5 ;  /* 0x000000100300780c */ /* 0x000fe40006f64270 */
[----:B------:R-:W-:Y:S02]  /*2380*/  ISETP.GE.AND P5, PT, R7, 0x12, PT ;  /* 0x000000120700780c */ /* 0x000fe40003fa6270 */
        /* <DEDUP_REMOVED lines=162> */
[----:B------:R-:W-:Y:S02]  /*2db0*/  ISETP.GT.AND P6, PT, R3, 0x79, !P6 ;  /* 0x000000790300780c */ /* 0x000fe400077c4270 */
[----:B------:R-:W0:Y:S02]  /*2dc0*/  SHFL.IDX PT, R3, R0, 0x1, 0x1c1f ;  /* 0x003c1f0000037f89 */ /* 0x000e2400000e0000 */
[----:B------:R-:W-:-:S04]  /*2dd0*/  ISETP.LT.OR P6, PT, R2, 0x7a, P6 ;  /* 0x0000007a0200780c */ /* 0x000fc800037c1670 */
[----:B------:R-:W-:Y:S02]  /*2de0*/  FSEL R85, R85, -INF , !P6 ;  /* 0xff80000055557808 */ /* 0x000fe40007000000 */
[----:B------:R-:W-:Y:S02]  /*2df0*/  PLOP3.LUT P6, PT, PT, PT, UP0, 0x40, 0x0 ;  /* 0x000000000000781c */ /* 0x000fe40003fce808 */
[----:B0-----:R-:W-:Y:S01]  /*2e00*/  VIADDMNMX R4, R3, R9, R8, PT ;  /* 0x0000000903047246 */ /* 0x001fe20003800108 */
[----:B------:R-:W-:-:S10]  /*2e10*/  IMAD.IADD R5, R10, 0x1, R3 ;  /* 0x000000010a057824 */ /* 0x000fd400078e0203 */
        /* <DEDUP_REMOVED lines=15> */
.L_x_10837:
[----:B------:R-:W-:Y:S02]  /*2f10*/  ULDC UR6, c[0x0][0x9e4] ;  /* 0x0002790000067ab9 */ /* 0x000fe40000000800 */
[----:B------:R-:W-:-:S05]  /*2f20*/  IMAD.U32 R0, RZ, RZ, UR6 ;  /* 0x00000006ff007e24 */ /* 0x000fca000f8e00ff */
[----:B------:R-:W-:-:S13]  /*2f30*/  ISETP.NE.AND P6, PT, R0, 0x1, PT ;  /* 0x000000010000780c */ /* 0x000fda0003fc5270 */
[----:B------:R-:W0:Y:S02]  /*2f40*/  @P6 LDC.64 R2, c[0x0][0x9e8] ;  /* 0x00027a00ff026b82 */ /* 0x000e240000000a00 */
[----:B0-----:R-:W-:-:S05]  /*2f50*/  @P6 IMAD.HI.U32 R2, R7, R2, RZ ;  /* 0x0000000207026227 */ /* 0x001fca00078e00ff */
[----:B------:R-:W-:-:S07]  /*2f60*/  @P6 SHF.R.U32.HI R7, RZ, R3, R2 ;  /* 0x00000003ff076219 */ /* 0x000fce0000011602 */
.L_x_10838:
[----:B------:R-:W-:Y:S05]  /*2f70*/  BSYNC B0 ;  /* 0x0000000000007941 */ /* 0x000fea0003800000 */
.L_x_10836:
[----:B------:R-:W-:-:S04]  /*2f80*/  IMAD R7, R7, R0, -R6 ;  /* 0x0000000007077224 */ /* 0x000fc800078e0a06 */
[----:B------:R-:W-:-:S05]  /*2f90*/  IMAD R7, R16, -0x2, R7 ;  /* 0xfffffffe10077824 */ /* 0x000fca00078e0207 */
[----:B------:R-:W-:Y:S02]  /*2fa0*/  VIADDMNMX R4, R7, R0, R4, PT ;  /* 0x0000000007047246 */ /* 0x000fe40003800104 */
[----:B------:R-:W-:-:S07]  /*2fb0*/  VIMNMX R5, R5, R7, !PT ;  /* 0x0000000705057248 */ /* 0x000fce0007fe0100 */
.L_x_10835:
[----:B------:R-:W-:Y:S01]  /*2fc0*/  ISETP.GT.AND P1, PT, R5, 0x1, !P1 ;  /* 0x000000010500780c */ /* 0x000fe20004f24270 */
[----:B------:R-:W-:Y:S01]  /*2fd0*/  ULDC UR33, c[0x0][0x988] ;  /* 0x0002620000217ab9 */ /* 0x000fe20000000800 */
[----:B------:R-:W-:Y:S01]  /*2fe0*/  LOP3.LUT P6, RZ, R19, 0x4, RZ, 0xc0, !PT ;  /* 0x0000000413ff7812 */ /* 0x000fe200078cc0ff */
        /* <DEDUP_REMOVED lines=10> */
[----:B------:R-:W-:Y:S01]  /*3090*/  FMNMX.FTZ R3, R29, R0, !PT ;  /* 0x000000001d037209 */ /* 0x000fe20007810000 */
[----:B------:R-:W-:Y:S01]  /*30a0*/  UIMAD.WIDE.U32 UR6, UR39, UR6, URZ ;  /* 0x00000006270672a5 */ /* 0x000fe2000f8e003f */
[----:B------:R-:W-:Y:S01]  /*30b0*/  FSEL R31, R31, -INF , !P1 ;  /* 0xff8000001f1f7808 */ /* 0x000fe20004800000 */
[----:B------:R-:W-:Y:S01]  /*30c0*/  @UP1 ULDC UR11, c[0x0][0x450] ;  /* 0x00011400000b1ab9 */ /* 0x000fe20000000800 */
[----:B------:R-:W-:Y:S01]  /*30d0*/  LOP3.LUT P1, RZ, R19, 0x8, RZ, 0xc0, !PT ;  /* 0x0000000813ff7812 */ /* 0x000fe2000782c0ff */
[----:B------:R-:W-:Y:S01]  /*30e0*/  @UP1 USHF.R.U32.HI UR10, URZ, UR11, UR7 ;  /* 0x0000000b3f0a1299 */ /* 0x000fe20008011607 */
[----:B------:R-:W-:-:S02]  /*30f0*/  FMNMX.FTZ R0, R32, R3, !PT ;  /* 0x0000000320007209 */ /* 0x000fc40007810000 */
[----:B------:R-:W-:Y:S01]  /*3100*/  ISETP.GT.AND P1, PT, R5, 0x10, !P1 ;  /* 0x000000100500780c */ /* 0x000fe20004f24270 */
[----:B------:R-:W-:Y:S01]  /*3110*/  UIADD3 UR55, UR55, UR10, URZ ;  /* 0x0000000a37377290 */ /* 0x000fe2000fffe03f */
[----:B------:R-:W-:Y:S02]  /*3120*/  FMNMX.FTZ R3, R33, R0, !PT ;  /* 0x0000000021037209 */ /* 0x000fe40007810000 */
[----:B------:R-:W-:Y:S01]  /*3130*/  ISETP.LT.OR P1, PT, R4, 0x11, P1 ;  /* 0x000000110400780c */ /* 0x000fe20000f21670 */
[----:B------:R-:W-:Y:S01]  /*3140*/  UIADD3 UR14, UR55, UR14, URZ ;  /* 0x0000000e370e7290 */ /* 0x000fe2000fffe03f */
[----:B------:R-:W-:Y:S02]  /*3150*/  ISETP.GT.AND P2, PT, R5, 0x8, !P2 ;  /* 0x000000080500780c */ /* 0x000fe40005744270 */
[----:B------:R-:W-:Y:S02]  /*3160*/  FSEL R34, R34, -INF , !P1 ;  /* 0xff80000022227808 */ /* 0x000fe40004800000 */
[----:B------:R-:W-:-:S02]  /*3170*/  LOP3.LUT P1, RZ, R19, 0x10, RZ, 0xc0, !PT ;  /* 0x0000001013ff7812 */ /* 0x000fc4000782c0ff */
[----:B------:R-:W-:Y:S02]  /*3180*/  FMNMX.FTZ R0, R36, R3, !PT ;  /* 0x0000000324007209 */ /* 0x000fe40007810000 */
[----:B------:R-:W-:Y:S02]  /*3190*/  ISETP.GT.AND P1, PT, R5, 0x11, !P1 ;  /* 0x000000110500780c */ /* 0x000fe40004f24270 */
[C---:B------:R-:W-:Y:S02]  /*31a0*/  ISETP.LT.OR P2, PT, R4.reuse, 0x9, P2 ;  /* 0x000000090400780c */ /* 0x040fe40001741670 */
[----:B------:R-:W-:Y:S02]  /*31b0*/  ISETP.LT.OR P1, PT, R4, 0x12, P1 ;  /* 0x000000120400780c */ /* 0x000fe40000f21670 */
[----:B------:R-:W-:Y:S02]  /*31c0*/  FMNMX.FTZ R3, R37, R0, !PT ;  /* 0x0000000025037209 */ /* 0x000fe40007810000 */
[----:B------:R-:W-:-:S02]  /*31d0*/  FSEL R35, R35, -INF , !P1 ;  /* 0xff80000023237808 */ /* 0x000fc40004800000 */
[----:B------:R-:W-:Y:S02]  /*31e0*/  LOP3.LUT P1, RZ, R19, 0x2000000, RZ, 0xc0, !PT ;  /* 0x0200000013ff7812 */ /* 0x000fe4000782c0ff */
[----:B------:R-:W-:Y:S02]  /*31f0*/  FSEL R30, R30, -INF , !P2 ;  /* 0xff8000001e1e7808 */ /* 0x000fe40005000000 */
[----:B------:R-:W-:Y:S02]  /*3200*/  ISETP.GT.AND P1, PT, R5, 0x18, !P1 ;  /* 0x000000180500780c */ /* 0x000fe40004f24270 */
[----:B------:R-:W-:Y:S02]  /*3210*/  LOP3.LUT P2, RZ, R19, 0x40000, RZ, 0xc0, !PT ;  /* 0x0004000013ff7812 */ /* 0x000fe4000784c0ff */
[----:B------:R-:W-:Y:S02]  /*3220*/  ISETP.LT.OR P1, PT, R4, 0x19, P1 ;  /* 0x000000190400780c */ /* 0x000fe40000f21670 */
[----:B------:R-:W-:-:S02]  /*3230*/  FMNMX.FTZ R0, R40, R3, !PT ;  /* 0x0000000328007209 */ /* 0x000fc40007810000 */
[----:B------:R-:W-:Y:S02]  /*3240*/  FSEL R38, R38, -INF , !P1 ;  /* 0xff80000026267808 */ /* 0x000fe40004800000 */
[----:B------:R-:W-:Y:S02]  /*3250*/  LOP3.LUT P1, RZ, R19, 0x1000000, RZ, 0xc0, !PT ;  /* 0x0100000013ff7812 */ /* 0x000fe4000782c0ff */
[----:B------:R-:W-:Y:S02]  /*3260*/  FMNMX.FTZ R3, R41, R0, !PT ;  /* 0x0000000029037209 */ /* 0x000fe40007810000 */
[----:B------:R-:W-:Y:S02]  /*3270*/  ISETP.GT.AND P1, PT, R5, 0x19, !P1 ;  /* 0x000000190500780c */ /* 0x000fe40004f24270 */
[----:B------:R-:W-:Y:S02]  /*3280*/  LOP3.LUT P6, RZ, R19, 0x20000, RZ, 0xc0, !PT ;  /* 0x0002000013ff7812 */ /* 0x000fe400078cc0ff */
        /* <DEDUP_REMOVED lines=24> */
[----:B------:R-:W-:-:S02]  /*3410*/  LOP3.LUT P1, RZ, R19, 0x100000, RZ, 0xc0, !PT ;  /* 0x0010000013ff7812 */ /* 0x000fc4000782c0ff */
[----:B------:R-:W-:Y:S02]  /*3420*/  FMNMX.FTZ R0, R64, R3, !PT ;  /* 0x0000000340007209 */ /* 0x000fe40007810000 */
[----:B------:R-:W-:Y:S02]  /*3430*/  ISETP.GT.AND P1, PT, R5, 0x29, !P1 ;  /* 0x000000290500780c */ /* 0x000fe40004f24270 */
[----:B------:R-:W-:Y:S02]  /*3440*/  FMNMX.FTZ R3, R65, R0, !PT ;  /* 0x0000000041037209 */ /* 0x000fe40007810000 */
[----:B------:R-:W-:Y:S02]  /*3450*/  ISETP.LT.OR P1, PT, R4, 0x2a, P1 ;  /* 0x0000002a0400780c */ /* 0x000fe40000f21670 */
[----:B------:R-:W-:Y:S02]  /*3460*/  FMNMX.FTZ R0, R68, R3, !PT ;  /* 0x0000000344007209 */ /* 0x000fe40007810000 */
        /* <DEDUP_REMOVED lines=23> */
[----:B------:R-:W-:Y:S01]  /*35e0*/  LOP3.LUT P2, RZ, R19, 0x80, RZ, 0xc0, !PT ;  /* 0x0000008013ff7812 */ /* 0x000fe2000784c0ff */
[----:B------:R-:W0:Y:S01]  /*35f0*/  SHFL.BFLY PT, R0, R3, 0x2, 0x1f ;  /* 0x0c401f0003007f89 */ /* 0x000e2200000e0000 */
[----:B------:R-:W-:-:S02]  /*3600*/  FSEL R55, R55, -INF , !P1 ;  /* 0xff80000037377808 */ /* 0x000fc40004800000 */
[C---:B------:R-:W-:Y:S02]  /*3610*/  LOP3.LUT P1, RZ, R19.reuse, 0x8000, RZ, 0xc0, !PT ;  /* 0x0000800013ff7812 */ /* 0x040fe4000782c0ff */
[----:B------:R-:W-:Y:S02]  /*3620*/  LOP3.LUT P6, RZ, R19, 0x40, RZ, 0xc0, !PT ;  /* 0x0000004013ff7812 */ /* 0x000fe400078cc0ff */
[C---:B------:R-:W-:Y:S02]  /*3630*/  ISETP.GT.AND P1, PT, R5.reuse, 0x40, !P1 ;  /* 0x000000400500780c */ /* 0x040fe40004f24270 */
[C---:B------:R-:W-:Y:S02]  /*3640*/  ISETP.GT.AND P3, PT, R5.reuse, 0x70, !P3 ;  /* 0x000000700500780c */ /* 0x040fe40005f64270 */
[----:B------:R-:W-:Y:S02]  /*3650*/  ISETP.LT.OR P1, PT, R4, 0x41, P1 ;  /* 0x000000410400780c */ /* 0x000fe40000f21670 */
[----:B------:R-:W-:-:S02]  /*3660*/  ISETP.GT.AND P4, PT, R5, 0x71, !P4 ;  /* 0x000000710500780c */ /* 0x000fc40006784270 */
[----:B------:R-:W-:Y:S02]  /*3670*/  FSEL R58, R58, -INF , !P1 ;  /* 0xff8000003a3a7808 */ /* 0x000fe40004800000 */
[----:B------:R-:W-:Y:S02]  /*3680*/  LOP3.LUT P1, RZ, R19, 0x4000, RZ, 0xc0, !PT ;  /* 0x0000400013ff7812 */ /* 0x000fe4000782c0ff */
[C---:B------:R-:W-:Y:S02]  /*3690*/  ISETP.LT.OR P3, PT, R4.reuse, 0x71, P3 ;  /* 0x000000710400780c */ /* 0x040fe40001f61670 */
[C---:B------:R-:W-:Y:S02]  /*36a0*/  ISETP.GT.AND P1, PT, R5.reuse, 0x41, !P1 ;  /* 0x000000410500780c */ /* 0x040fe40004f24270 */
[----:B------:R-:W-:Y:S02]  /*36b0*/  ISETP.GT.AND P5, PT, R5, 0x78, !P5 ;  /* 0x000000780500780c */ /* 0x000fe40006fa4270 */
[----:B------:R-:W-:-:S02]  /*36c0*/  ISETP.LT.OR P1, PT, R4, 0x42, P1 ;  /* 0x000000420400780c */ /* 0x000fc40000f21670 */
[----:B0-----:R-:W-:Y:S02]  /*36d0*/  FMNMX.FTZ R6, R3, R0, !PT ;  /* 0x0000000003067209 */ /* 0x001fe40007810000 */
[----:B------:R-:W-:Y:S02]  /*36e0*/  FSEL R59, R59, -INF , !P1 ;  /* 0xff8000003b3b7808 */ /* 0x000fe40004800000 */
[----:B------:R-:W-:Y:S01]  /*36f0*/  LOP3.LUT P1, RZ, R19, 0x2000, RZ, 0xc0, !PT ;  /* 0x0000200013ff7812 */ /* 0x000fe2000782c0ff */
[----:B------:R-:W0:Y:S01]  /*3700*/  SHFL.BFLY PT, R7, R6, 0x1, 0x1f ;  /* 0x0c201f0006077f89 */ /* 0x000e2200000e0000 */
[----:B------:R-:W-:Y:S02]  /*3710*/  ISETP.LT.OR P4, PT, R4, 0x72, P4 ;  /* 0x000000720400780c */ /* 0x000fe40002781670 */
[----:B------:R-:W-:Y:S02]  /*3720*/  ISETP.GT.AND P1, PT, R5, 0x48, !P1 ;  /* 0x000000480500780c */ /* 0x000fe40004f24270 */
[----:B------:R-:W-:-:S02]  /*3730*/  FSEL R82, R82, -INF , !P3 ;  /* 0xff80000052527808 */ /* 0x000fc40005800000 */
[C---:B------:R-:W-:Y:S02]  /*3740*/  ISETP.LT.OR P1, PT, R4.reuse, 0x49, P1 ;  /* 0x000000490400780c */ /* 0x040fe40000f21670 */
[----:B------:R-:W-:Y:S02]  /*3750*/  ISETP.LT.OR P5, PT, R4, 0x79, P5 ;  /* 0x000000790400780c */ /* 0x000fe40002fa1670 */
[----:B------:R-:W-:Y:S02]  /*3760*/  FSEL R62, R62, -INF , !P1 ;  /* 0xff8000003e3e7808 */ /* 0x000fe40004800000 */
[----:B------:R-:W-:Y:S02]  /*3770*/  LOP3.LUT P1, RZ, R19, 0x1000, RZ, 0xc0, !PT ;  /* 0x0000100013ff7812 */ /* 0x000fe4000782c0ff */
[----:B------:R-:W-:Y:S02]  /*3780*/  FSEL R83, R83, -INF , !P4 ;  /* 0xff80000053537808 */ /* 0x000fe40006000000 */
[----:B------:R-:W-:-:S02]  /*3790*/  ISETP.GT.AND P1, PT, R5, 0x49, !P1 ;  /* 0x000000490500780c */ /* 0x000fc40004f24270 */
[----:B------:R-:W-:Y:S02]  /*37a0*/  FSEL R86, R86, -INF , !P5 ;  /* 0xff80000056567808 */ /* 0x000fe40006800000 */
        /* <DEDUP_REMOVED lines=8> */
[----:B------:R-:W-:-:S04]  /*3830*/  LOP3.LUT P1, RZ, R19, 0x400, RZ, 0xc0, !PT ;  /* 0x0000040013ff7812 */ /* 0x000fc8000782c0ff */
        /* <DEDUP_REMOVED lines=11> */
[----:B------:R-:W-:Y:S02]  /*38f0*/  ISETP.GT.AND P1, PT, R5, 0x60, !P2 ;  /* 0x000000600500780c */ /* 0x000fe40005724270 */
[----:B------:R-:W-:Y:S02]  /*3900*/  LOP3.LUT P2, RZ, R19, 0x20, RZ, 0xc0, !PT ;  /* 0x0000002013ff7812 */ /* 0x000fe4000784c0ff */
[----:B------:R-:W-:Y:S02]  /*3910*/  ISETP.LT.OR P1, PT, R4, 0x61, P1 ;  /* 0x000000610400780c */ /* 0x000fe40000f21670 */
[----:B------:R-:W-:Y:S02]  /*3920*/  ISETP.GT.AND P2, PT, R5, 0x69, !P2 ;  /* 0x000000690500780c */ /* 0x000fe40005744270 */
[----:B------:R-:W-:-:S02]  /*3930*/  FSEL R74, R74, -INF , !P1 ;  /* 0xff8000004a4a7808 */ /* 0x000fc40004800000 */
[----:B------:R-:W-:Y:S02]  /*3940*/  ISETP.GT.AND P1, PT, R5, 0x61, !P6 ;  /* 0x000000610500780c */ /* 0x000fe40007724270 */
[----:B------:R-:W-:Y:S02]  /*3950*/  LOP3.LUT P6, RZ, R19, 0x2, RZ, 0xc0, !PT ;  /* 0x0000000213ff7812 */ /* 0x000fe400078cc0ff */
[C---:B------:R-:W-:Y:S02]  /*3960*/  ISETP.LT.OR P1, PT, R4.reuse, 0x62, P1 ;  /* 0x000000620400780c */ /* 0x040fe40000f21670 */
[----:B------:R-:W-:Y:S02]  /*3970*/  ISETP.LT.OR P2, PT, R4, 0x6a, P2 ;  /* 0x0000006a0400780c */ /* 0x000fe40001741670 */
[----:B------:R-:W-:Y:S02]  /*3980*/  FSEL R75, R75, -INF , !P1 ;  /* 0xff8000004b4b7808 */ /* 0x000fe40004800000 */
[----:B------:R-:W-:-:S02]  /*3990*/  FSETP.NEU.FTZ.AND P1, PT, R0, -INF , PT ;  /* 0xff8000000000780b */ /* 0x000fc40003f3d000 */
[----:B------:R-:W-:Y:S02]  /*39a0*/  FSEL R79, R79, -INF , !P2 ;  /* 0xff8000004f4f7808 */ /* 0x000fe40005000000 */
[----:B------:R-:W-:Y:S02]  /*39b0*/  FSEL R9, R9, RZ, P1 ;  /* 0x000000ff09097208 */ /* 0x000fe40000800000 */
[----:B------:R-:W-:Y:S02]  /*39c0*/  ISETP.GT.AND P1, PT, R5, RZ, !P6 ;  /* 0x000000ff0500720c */ /* 0x000fe40007724270 */
[----:B------:R-:W-:Y:S01]  /*39d0*/  LOP3.LUT P6, RZ, R19, 0x1, RZ, 0xc0, !PT ;  /* 0x0000000113ff7812 */ /* 0x000fe200078cc0ff */
[--C-:B------:R-:W-:Y:S01]  /*39e0*/  FFMA.FTZ R10, R28, UR33, -R9.reuse ;  /* 0x000000211c0a7c23 */ /* 0x100fe20008010809 */
[----:B------:R-:W-:Y:S01]  /*39f0*/  ISETP.LT.OR P1, PT, R4, 0x1, P1 ;  /* 0x000000010400780c */ /* 0x000fe20000f21670 */
[--C-:B------:R-:W-:Y:S01]  /*3a00*/  FFMA.FTZ R12, R32, UR33, -R9.reuse ;  /* 0x00000021200c7c23 */ /* 0x100fe20008010809 */
[----:B------:R-:W-:Y:S01]  /*3a10*/  ISETP.GT.AND P6, PT, R5, 0x79, !P6 ;  /* 0x000000790500780c */ /* 0x000fe200077c4270 */
[--C-:B------:R-:W-:Y:S01]  /*3a20*/  FFMA.FTZ R8, R24, UR33, -R9.reuse ;  /* 0x0000002118087c23 */ /* 0x100fe20008010809 */
[----:B------:R-:W-:Y:S01]  /*3a30*/  FSEL R2, R26, -INF , !P1 ;  /* 0xff8000001a027808 */ /* 0x000fe20004800000 */
[--C-:B------:R-:W-:Y:S01]  /*3a40*/  FFMA.FTZ R3, R25, UR33, -R9.reuse ;  /* 0x0000002119037c23 */ /* 0x100fe20008010809 */
[----:B------:R-:W-:Y:S01]  /*3a50*/  LOP3.LUT P1, RZ, R19, 0x4000000, RZ, 0xc0, !PT ;  /* 0x0400000013ff7812 */ /* 0x000fe2000782c0ff */
[--C-:B------:R-:W-:Y:S01]  /*3a60*/  FFMA.FTZ R7, R29, UR33, -R9.reuse ;  /* 0x000000211d077c23 */ /* 0x100fe20008010809 */
[----:B------:R-:W-:Y:S01]  /*3a70*/  FMNMX.FTZ R11, R2, R27, !PT ;  /* 0x0000001b020b7209 */ /* 0x000fe20007810000 */
[----:B------:R-:W-:Y:S01]  /*3a80*/  MUFU.EX2 R8, R8 ;  /* 0x0000000800087308 */ /* 0x000fe20000000800 */
[----:B------:R-:W-:Y:S01]  /*3a90*/  ISETP.GT.AND P1, PT, R5, 0x68, !P1 ;  /* 0x000000680500780c */ /* 0x000fe20004f24270 */
[--C-:B------:R-:W-:Y:S01]  /*3aa0*/  FFMA.FTZ R13, R33, UR33, -R9.reuse ;  /* 0x00000021210d7c23 */ /* 0x100fe20008010809 */
[----:B------:R-:W-:Y:S01]  /*3ab0*/  FMNMX.FTZ R6, R30, R11, !PT ;  /* 0x0000000b1e067209 */ /* 0x000fe20007810000 */
[--C-:B------:R-:W-:Y:S01]  /*3ac0*/  FFMA.FTZ R15, R37, UR33, -R9.reuse ;  /* 0x00000021250f7c23 */ /* 0x100fe20008010809 */
[----:B------:R-:W-:Y:S01]  /*3ad0*/  ISETP.LT.OR P1, PT, R4, 0x69, P1 ;  /* 0x000000690400780c */ /* 0x000fe20000f21670 */
[--C-:B------:R-:W-:Y:S01]  /*3ae0*/  FFMA.FTZ R14, R36, UR33, -R9.reuse ;  /* 0x00000021240e7c23 */ /* 0x100fe20008010809 */
[----:B------:R-:W-:Y:S01]  /*3af0*/  FMNMX.FTZ R11, R31, R6, !PT ;  /* 0x000000061f0b7209 */ /* 0x000fe20007810000 */
[----:B------:R-:W0:Y:S01]  /*3b00*/  MUFU.EX2 R3, R3 ;  /* 0x0000000300037308 */ /* 0x000e220000000800 */
[----:B------:R-:W-:Y:S01]  /*3b10*/  FSEL R78, R78, -INF , !P1 ;  /* 0xff8000004e4e7808 */ /* 0x000fe20004800000 */
        /* <DEDUP_REMOVED lines=26> */
[----:B------:R-:W1:Y:S03]  /*3cc0*/  MUFU.EX2 R10, R10 ;  /* 0x0000000a000a7308 */ /* 0x000e660000000800 */
[----:B------:R-:W-:-:S04]  /*3cd0*/  FMNMX.FTZ R11, R47, R6, !PT ;  /* 0x000000062f0b7209 */ /* 0x000fc80007810000 */
[----:B------:R-:W-:Y:S01]  /*3ce0*/  FMNMX.FTZ R6, R50, R11, !PT ;  /* 0x0000000b32067209 */ /* 0x000fe20007810000 */
[----:B------:R-:W2:Y:S03]  /*3cf0*/  MUFU.EX2 R7, R7 ;  /* 0x0000000700077308 */ /* 0x000ea60000000800 */
[----:B------:R-:W-:-:S04]  /*3d00*/  FMNMX.FTZ R11, R51, R6, !PT ;  /* 0x00000006330b7209 */ /* 0x000fc80007810000 */
[----:B------:R-:W-:Y:S01]  /*3d10*/  FMNMX.FTZ R6, R54, R11, !PT ;  /* 0x0000000b36067209 */ /* 0x000fe20007810000 */
[----:B------:R-:W-:Y:S03]  /*3d20*/  MUFU.EX2 R12, R12 ;  /* 0x0000000c000c7308 */ /* 0x000fe60000000800 */
[----:B------:R-:W-:-:S04]  /*3d30*/  FMNMX.FTZ R11, R55, R6, !PT ;  /* 0x00000006370b7209 */ /* 0x000fc80007810000 */
[----:B------:R-:W-:Y:S01]  /*3d40*/  FMNMX.FTZ R6, R58, R11, !PT ;  /* 0x0000000b3a067209 */ /* 0x000fe20007810000 */
[----:B------:R-:W-:Y:S03]  /*3d50*/  MUFU.EX2 R13, R13 ;  /* 0x0000000d000d7308 */ /* 0x000fe60000000800 */
[----:B------:R-:W-:Y:S01]  /*3d60*/  FMNMX.FTZ R11, R59, R6, !PT ;  /* 0x000000063b0b7209 */ /* 0x000fe20007810000 */
[--C-:B------:R-:W-:Y:S01]  /*3d70*/  FFMA.FTZ R6, R48, UR33, -R9.reuse ;  /* 0x0000002130067c23 */ /* 0x100fe20008010809 */
[----:B------:R-:W-:Y:S02]  /*3d80*/  FFMA.FTZ R48, R73, UR33, -R9 ;  /* 0x0000002149307c23 */ /* 0x000fe40008010809 */
        /* <DEDUP_REMOVED lines=22> */
[----:B------:R-:W-:-:S03]  /*3ef0*/  FFMA.FTZ R32, R60, UR33, -R9 ;  /* 0x000000213c207c23 */ /* 0x000fc60008010809 */
[----:B------:R-:W-:Y:S01]  /*3f00*/  FMNMX.FTZ R4, R86, R11, !PT ;  /* 0x0000000b56047209 */ /* 0x000fe20007810000 */
[----:B------:R-:W-:Y:S03]  /*3f10*/  MUFU.EX2 R6, R6 ;  /* 0x0000000600067308 */ /* 0x000fe60000000800 */
[----:B------:R-:W-:-:S05]  /*3f20*/  FMNMX.FTZ R4, R87, R4, !PT ;  /* 0x0000000457047209 */ /* 0x000fca0007810000 */
[----:B------:R-:W3:Y:S01]  /*3f30*/  SHFL.BFLY PT, R11, R4, 0x2, 0x1f ;  /* 0x0c401f00040b7f89 */ /* 0x000ee200000e0000 */
[----:B------:R-:W-:Y:S08]  /*3f40*/  MUFU.EX2 R29, R29 ;  /* 0x0000001d001d7308 */ /* 0x000ff00000000800 */
[----:B------:R-:W-:Y:S08]  /*3f50*/  MUFU.EX2 R20, R20 ;  /* 0x0000001400147308 */ /* 0x000ff00000000800 */
[----:B------:R-:W-:Y:S01]  /*3f60*/  MUFU.EX2 R5, R5 ;  /* 0x0000000500057308 */ /* 0x000fe20000000800 */
[----:B---3--:R-:W-:-:S07]  /*3f70*/  FMNMX.FTZ R11, R4, R11, !PT ;  /* 0x0000000b040b7209 */ /* 0x008fce0007810000 */
[----:B------:R-:W-:Y:S01]  /*3f80*/  MUFU.EX2 R28, R28 ;  /* 0x0000001c001c7308 */ /* 0x000fe20000000800 */
[----:B------:R-:W3:Y:S07]  /*3f90*/  SHFL.BFLY PT, R4, R11, 0x1, 0x1f ;  /* 0x0c201f000b047f89 */ /* 0x000eee00000e0000 */
[----:B------:R-:W-:Y:S08]  /*3fa0*/  MUFU.EX2 R33, R33 ;  /* 0x0000002100217308 */ /* 0x000ff00000000800 */
[----:B------:R-:W-:Y:S08]  /*3fb0*/  MUFU.EX2 R32, R32 ;  /* 0x0000002000207308 */ /* 0x000ff00000000800 */
[----:B------:R-:W-:Y:S01]  /*3fc0*/  MUFU.EX2 R37, R37 ;  /* 0x0000002500257308 */ /* 0x000fe20000000800 */
[----:B---3--:R-:W-:-:S04]  /*3fd0*/  FMNMX.FTZ R4, R11, R4, !PT ;  /* 0x000000040b047209 */ /* 0x008fc80007810000 */
[C---:B------:R-:W-:Y:S01]  /*3fe0*/  FSETP.NEU.FTZ.AND P1, PT, R4.reuse, -INF , PT ;  /* 0xff8000000400780b */ /* 0x040fe20003f3d000 */
[----:B------:R-:W-:Y:S02]  /*3ff0*/  FMUL.FTZ R60, R4, UR33 ;  /* 0x00000021043c7c20 */ /* 0x000fe40008410000 */
[----:B------:R-:W-:Y:S03]  /*4000*/  MUFU.EX2 R36, R36 ;  /* 0x0000002400247308 */ /* 0x000fe60000000800 */
        /* <DEDUP_REMOVED lines=18> */
[----:B------:R0:W3:Y:S01]  /*4130*/  MUFU.EX2 R68, R11 ;  /* 0x0000000b00447308 */ /* 0x0000e20000000800 */
[--C-:B------:R-:W-:Y:S01]  /*4140*/  FFMA.FTZ R47, R59, UR33, -R60.reuse ;  /* 0x000000213b2f7c23 */ /* 0x100fe2000801083c */
[--C-:B------:R-:W-:Y:S01]  /*4150*/  FFMA.FTZ R51, R63, UR33, -R60.reuse ;  /* 0x000000213f337c23 */ /* 0x100fe2000801083c */
[--C-:B------:R-:W-:Y:S01]  /*4160*/  FFMA.FTZ R70, R70, UR33, -R60.reuse ;  /* 0x0000002146467c23 */ /* 0x100fe2000801083c */
[--C-:B------:R-:W-:Y:S01]  /*4170*/  FFMA.FTZ R71, R71, UR33, -R60.reuse ;  /* 0x0000002147477c23 */ /* 0x100fe2000801083c */
[--C-:B------:R-:W-:Y:S01]  /*4180*/  FFMA.FTZ R74, R74, UR33, -R60.reuse ;  /* 0x000000214a4a7c23 */ /* 0x100fe2000801083c */
[--C-:B------:R-:W-:Y:S01]  /*4190*/  FFMA.FTZ R75, R75, UR33, -R60.reuse ;  /* 0x000000214b4b7c23 */ /* 0x100fe2000801083c */
[--C-:B------:R-:W-:Y:S01]  /*41a0*/  FFMA.FTZ R78, R78, UR33, -R60.reuse ;  /* 0x000000214e4e7c23 */ /* 0x100fe2000801083c */
[----:B------:R4:W5:Y:S01]  /*41b0*/  MUFU.EX2 R69, R64 ;  /* 0x0000004000457308 */ /* 0x0009620000000800 */
[----:B0-----:R-:W-:Y:S01]  /*41c0*/  FADD.FTZ R11, R8, R3 ;  /* 0x00000003080b7221 */ /* 0x001fe20000010000 */
[----:B------:R-:W-:Y:S01]  /*41d0*/  F2FP.F16.F32.PACK_AB R8, R3, R8 ;  /* 0x000000080308723e */ /* 0x000fe200000000ff */
[--C-:B------:R-:W-:Y:S01]  /*41e0*/  FFMA.FTZ R3, R66, UR33, -R60.reuse ;  /* 0x0000002142037c23 */ /* 0x100fe2000801083c */
[--C-:B------:R-:W-:Y:S01]  /*41f0*/  FFMA.FTZ R79, R79, UR33, -R60.reuse ;  /* 0x000000214f4f7c23 */ /* 0x100fe2000801083c */
[----:B-1----:R-:W-:Y:S01]  /*4200*/  FADD.FTZ R54, R10, R11 ;  /* 0x0000000b0a367221 */ /* 0x002fe20000010000 */
[C---:B--2---:R-:W-:Y:S01]  /*4210*/  F2FP.F16.F32.PACK_AB R10, R7.reuse, R10 ;  /* 0x0000000a070a723e */ /* 0x044fe200000000ff */
[----:B------:R-:W-:Y:S01]  /*4220*/  FFMA.FTZ R82, R82, UR33, -R60 ;  /* 0x0000002152527c23 */ /* 0x000fe2000801083c */
[----:B------:R0:W1:Y:S01]  /*4230*/  MUFU.EX2 R72, R31 ;  /* 0x0000001f00487308 */ /* 0x0000620000000800 */
[----:B------:R-:W-:Y:S01]  /*4240*/  FADD.FTZ R11, R7, R54 ;  /* 0x00000036070b7221 */ /* 0x000fe20000010000 */
[----:B---3--:R-:W-:Y:S01]  /*4250*/  FADD.FTZ R54, R9, R68 ;  /* 0x0000004409367221 */ /* 0x008fe20000010000 */
[--C-:B----4-:R-:W-:Y:S01]  /*4260*/  FFMA.FTZ R64, R46, UR33, -R60.reuse ;  /* 0x000000212e407c23 */ /* 0x110fe2000801083c */
[--C-:B------:R-:W-:Y:S01]  /*4270*/  FFMA.FTZ R46, R58, UR33, -R60.reuse ;  /* 0x000000213a2e7c23 */ /* 0x100fe2000801083c */
[----:B------:R-:W-:Y:S01]  /*4280*/  FADD.FTZ R58, R12, R11 ;  /* 0x0000000b0c3a7221 */ /* 0x000fe20000010000 */
[----:B------:R-:W-:Y:S01]  /*4290*/  F2FP.F16.F32.PACK_AB R9, R68, R9 ;  /* 0x000000094409723e */ /* 0x000fe200000000ff */
[----:B------:R-:W-:Y:S01]  /*42a0*/  FFMA.FTZ R83, R83, UR33, -R60 ;  /* 0x0000002153537c23 */ /* 0x000fe2000801083c */
[----:B------:R-:W2:Y:S01]  /*42b0*/  MUFU.EX2 R2, R2 ;  /* 0x0000000200027308 */ /* 0x000ea20000000800 */
[----:B-----5:R-:W-:Y:S01]  /*42c0*/  FADD.FTZ R7, R69, R54 ;  /* 0x0000003645077221 */ /* 0x020fe20000010000 */
[C---:B------:R-:W-:Y:S01]  /*42d0*/  FADD.FTZ R55, R13.reuse, R58 ;  /* 0x0000003a0d377221 */ /* 0x040fe20000010000 */
[--C-:B0-----:R-:W-:Y:S01]  /*42e0*/  FFMA.FTZ R31, R50, UR33, -R60.reuse ;  /* 0x00000021321f7c23 */ /* 0x101fe2000801083c */
[----:B------:R-:W-:Y:S01]  /*42f0*/  FFMA.FTZ R50, R62, UR33, -R60 ;  /* 0x000000213e327c23 */ /* 0x000fe2000801083c */
[----:B------:R-:W-:Y:S01]  /*4300*/  F2FP.F16.F32.PACK_AB R12, R13, R12 ;  /* 0x0000000c0d0c723e */ /* 0x000fe200000000ff */
[----:B------:R-:W-:Y:S01]  /*4310*/  FADD.FTZ R62, R14, R55 ;  /* 0x000000370e3e7221 */ /* 0x000fe20000010000 */
[C---:B------:R-:W-:Y:S01]  /*4320*/  F2FP.F16.F32.PACK_AB R14, R15.reuse, R14 ;  /* 0x0000000e0f0e723e */ /* 0x040fe200000000ff */
[----:B------:R-:W0:Y:S01]  /*4330*/  MUFU.EX2 R27, R27 ;  /* 0x0000001b001b7308 */ /* 0x000e220000000800 */
[C---:B-1----:R-:W-:Y:S01]  /*4340*/  FADD.FTZ R7, R72.reuse, R7 ;  /* 0x0000000748077221 */ /* 0x042fe20000010000 */
[----:B------:R-:W-:Y:S01]  /*4350*/  FADD.FTZ R55, R15, R62 ;  /* 0x0000003e0f377221 */ /* 0x000fe20000010000 */
[----:B------:R-:W-:Y:S01]  /*4360*/  F2FP.F16.F32.PACK_AB R11, R72, R69 ;  /* 0x00000045480b723e */ /* 0x000fe200000000ff */
[--C-:B------:R-:W-:Y:S01]  /*4370*/  FFMA.FTZ R54, R67, UR33, -R60.reuse ;  /* 0x0000002143367c23 */ /* 0x100fe2000801083c */
[--C-:B------:R-:W-:Y:S01]  /*4380*/  FFMA.FTZ R86, R86, UR33, -R60.reuse ;  /* 0x0000002156567c23 */ /* 0x100fe2000801083c */
[----:B------:R-:W-:Y:S01]  /*4390*/  FADD.FTZ R62, R24, R55 ;  /* 0x00000037183e7221 */ /* 0x000fe20000010000 */
[----:B------:R-:W-:Y:S01]  /*43a0*/  FFMA.FTZ R60, R87, UR33, -R60 ;  /* 0x00000021573c7c23 */ /* 0x000fe2000801083c */
[----:B------:R-:W1:Y:S01]  /*43b0*/  MUFU.EX2 R30, R30 ;  /* 0x0000001e001e7308 */ /* 0x000e620000000800 */
[----:B--2---:R-:W-:Y:S01]  /*43c0*/  FADD.FTZ R58, R2, R7 ;  /* 0x00000007023a7221 */ /* 0x004fe20000010000 */
[----:B------:R2:W-:Y:S01]  /*43d0*/  STSM.16.M88.4 [R17+0x21800], R8 ;  /* 0x0218000811007844 */ /* 0x0005e20000000200 */
[----:B------:R-:W-:-:S05]  /*43e0*/  F2FP.F16.F32.PACK_AB R24, R21, R24 ;  /* 0x000000181518723e */ /* 0x000fca00000000ff */
[----:B------:R-:W3:Y:S01]  /*43f0*/  MUFU.EX2 R35, R35 ;  /* 0x0000002300237308 */ /* 0x000ee20000000800 */
[C---:B0-----:R-:W-:Y:S01]  /*4400*/  FADD.FTZ R7, R27.reuse, R58 ;  /* 0x0000003a1b077221 */ /* 0x041fe20000010000 */
[----:B------:R-:W-:-:S06]  /*4410*/  F2FP.F16.F32.PACK_AB R13, R27, R2 ;  /* 0x000000021b0d723e */ /* 0x000fcc00000000ff */
[----:B------:R-:W0:Y:S01]  /*4420*/  MUFU.EX2 R39, R39 ;  /* 0x0000002700277308 */ /* 0x000e220000000800 */
[----:B-1----:R-:W-:Y:S01]  /*4430*/  FADD.FTZ R58, R30, R7 ;  /* 0x000000071e3a7221 */ /* 0x002fe20000010000 */
[----:B------:R-:W-:Y:S01]  /*4440*/  FADD.FTZ R7, R21, R62 ;  /* 0x0000003e15077221 */ /* 0x000fe20000010000 */
[----:B--2---:R-:W-:-:S03]  /*4450*/  F2FP.F16.F32.PACK_AB R10, R5, R20 ;  /* 0x00000014050a723e */ /* 0x004fc600000000ff */
[----:B------:R-:W-:Y:S01]  /*4460*/  FADD.FTZ R62, R26, R7 ;  /* 0x000000071a3e7221 */ /* 0x000fe20000010000 */
[----:B------:R-:W-:Y:S01]  /*4470*/  F2FP.F16.F32.PACK_AB R26, R25, R26 ;  /* 0x0000001a191a723e */ /* 0x000fe200000000ff */
[----:B------:R-:W1:Y:S01]  /*4480*/  MUFU.EX2 R42, R42 ;  /* 0x0000002a002a7308 */ /* 0x000e620000000800 */
[----:B---3--:R-:W-:Y:S01]  /*4490*/  FADD.FTZ R58, R35, R58 ;  /* 0x0000003a233a7221 */ /* 0x008fe20000010000 */
[----:B------:R-:W-:-:S04]  /*44a0*/  FADD.FTZ R55, R25, R62 ;  /* 0x0000003e19377221 */ /* 0x000fc80000010000 */
[----:B------:R-:W-:Y:S02]  /*44b0*/  FADD.FTZ R62, R6, R55 ;  /* 0x00000037063e7221 */ /* 0x000fe40000010000 */
[----:B------:R-:W2:Y:S01]  /*44c0*/  MUFU.EX2 R64, R64 ;  /* 0x0000004000407308 */ /* 0x000ea20000000800 */
[----:B0-----:R-:W-:-:S07]  /*44d0*/  FADD.FTZ R7, R39, R58 ;  /* 0x0000003a27077221 */ /* 0x001fce0000010000 */
[----:B------:R-:W0:Y:S01]  /*44e0*/  MUFU.EX2 R65, R65 ;  /* 0x0000004100417308 */ /* 0x000e220000000800 */
[C---:B-1----:R-:W-:Y:S01]  /*44f0*/  FADD.FTZ R7, R42.reuse, R7 ;  /* 0x000000072a077221 */ /* 0x042fe20000010000 */
[----:B------:R-:W-:-:S06]  /*4500*/  F2FP.F16.F32.PACK_AB R25, R42, R39 ;  /* 0x000000272a19723e */ /* 0x000fcc00000000ff */
[----:B------:R-:W1:Y:S01]  /*4510*/  MUFU.EX2 R31, R31 ;  /* 0x0000001f001f7308 */ /* 0x000e620000000800 */
[----:B--2---:R-:W-:Y:S01]  /*4520*/  FADD.FTZ R58, R64, R7 ;  /* 0x00000007403a7221 */ /* 0x004fe20000010000 */
[----:B------:R-:W-:-:S04]  /*4530*/  FADD.FTZ R7, R29, R62 ;  /* 0x0000003e1d077221 */ /* 0x000fc80000010000 */
[----:B------:R-:W-:Y:S02]  /*4540*/  FADD.FTZ R62, R20, R7 ;  /* 0x00000007143e7221 */ /* 0x000fe40000010000 */
[----:B------:R-:W2:Y:S01]  /*4550*/  MUFU.EX2 R34, R34 ;  /* 0x0000002200227308 */ /* 0x000ea20000000800 */
[----:B0-----:R-:W-:Y:S01]  /*4560*/  FADD.FTZ R58, R65, R58 ;  /* 0x0000003a413a7221 */ /* 0x001fe20000010000 */
[----:B------:R-:W-:Y:S01]  /*4570*/  FADD.FTZ R15, R5, R62 ;  /* 0x0000003e050f7221 */ /* 0x000fe20000010000 */
[----:B------:R-:W-:-:S03]  /*4580*/  F2FP.F16.F32.PACK_AB R27, R65, R64 ;  /* 0x00000040411b723e */ /* 0x000fc600000000ff */
[----:B------:R-:W-:Y:S01]  /*4590*/  FADD.FTZ R8, R28, R15 ;  /* 0x0000000f1c087221 */ /* 0x000fe20000010000 */
[----:B------:R-:W-:Y:S01]  /*45a0*/  F2FP.F16.F32.PACK_AB R15, R35, R30 ;  /* 0x0000001e230f723e */ /* 0x000fe200000000ff */
[----:B------:R-:W0:Y:S01]  /*45b0*/  MUFU.EX2 R38, R38 ;  /* 0x0000002600267308 */ /* 0x000e220000000800 */
[----:B-1----:R-:W-:Y:S01]  /*45c0*/  FADD.FTZ R7, R31, R58 ;  /* 0x0000003a1f077221 */ /* 0x002fe20000010000 */
[C---:B------:R-:W-:Y:S01]  /*45d0*/  FADD.FTZ R9, R33.reuse, R8 ;  /* 0x0000000821097221 */ /* 0x040fe20000010000 */
[----:B------:R-:W-:Y:S01]  /*45e0*/  F2FP.F16.F32.PACK_AB R28, R33, R28 ;  /* 0x0000001c211c723e */ /* 0x000fe200000000ff */
[----:B------:R1:W-:Y:S01]  /*45f0*/  STSM.16.M88.4 [R23], R12 ;  /* 0x0000000c17007844 */ /* 0x0003e20000000200 */
[C---:B------:R-:W-:Y:S01]  /*4600*/  F2FP.F16.F32.PACK_AB R30, R37.reuse, R32 ;  /* 0x00000020251e723e */ /* 0x040fe200000000ff */
[----:B------:R-:W-:Y:S02]  /*4610*/  FADD.FTZ R8, R32, R9 ;  /* 0x0000000920087221 */ /* 0x000fe40000010000 */
[----:B------:R-:W3:Y:S01]  /*4620*/  MUFU.EX2 R43, R43 ;  /* 0x0000002b002b7308 */ /* 0x000ee20000000800 */
[----:B--2---:R-:W-:Y:S01]  /*4630*/  FADD.FTZ R7, R34, R7 ;  /* 0x0000000722077221 */ /* 0x004fe20000010000 */
[----:B------:R-:W-:Y:S01]  /*4640*/  FADD.FTZ R9, R37, R8 ;  /* 0x0000000825097221 */ /* 0x000fe20000010000 */
[----:B------:R-:W-:Y:S01]  /*4650*/  F2FP.F16.F32.PACK_AB R8, R29, R6 ;  /* 0x000000061d08723e */ /* 0x000fe200000000ff */
[----:B------:R2:W-:Y:S02]  /*4660*/  STSM.16.M88.4 [R22], R24 ;  /* 0x0000001816007844 */ /* 0x0005e40000000200 */
[----:B------:R-:W-:Y:S01]  /*4670*/  FADD.FTZ R6, R36, R9 ;  /* 0x0000000924067221 */ /* 0x000fe20000010000 */
[----:B------:R-:W-:Y:S01]  /*4680*/  F2FP.F16.F32.PACK_AB R9, R34, R31 ;  /* 0x0000001f2209723e */ /* 0x000fe200000000ff */
[----:B------:R-:W4:Y:S01]  /*4690*/  MUFU.EX2 R46, R46 ;  /* 0x0000002e002e7308 */ /* 0x000f220000000800 */
[----:B0-----:R-:W-:Y:S01]  /*46a0*/  FADD.FTZ R2, R38, R7 ;  /* 0x0000000726027221 */ /* 0x001fe20000010000 */
[C---:B------:R-:W-:Y:S01]  /*46b0*/  FADD.FTZ R5, R45.reuse, R6 ;  /* 0x000000062d057221 */ /* 0x040fe20000010000 */
[----:B-1----:R-:W-:-:S05]  /*46c0*/  F2FP.F16.F32.PACK_AB R12, R45, R36 ;  /* 0x000000242d0c723e */ /* 0x002fca00000000ff */
[----:B------:R-:W0:Y:S01]  /*46d0*/  MUFU.EX2 R47, R47 ;  /* 0x0000002f002f7308 */ /* 0x000e220000000800 */
[C---:B---3--:R-:W-:Y:S01]  /*46e0*/  FADD.FTZ R7, R43.reuse, R2 ;  /* 0x000000022b077221 */ /* 0x048fe20000010000 */
[----:B------:R-:W-:-:S05]  /*46f0*/  F2FP.F16.F32.PACK_AB R11, R43, R38 ;  /* 0x000000262b0b723e */ /* 0x000fca00000000ff */
[----:B------:R1:W-:Y:S01]  /*4700*/  STSM.16.M88.4 [R18], R8 ;  /* 0x0000000812007844 */ /* 0x0003e20000000200 */
[----:B------:R-:W3:Y:S01]  /*4710*/  MUFU.EX2 R50, R50 ;  /* 0x0000003200327308 */ /* 0x000ee20000000800 */
[----:B----4-:R-:W-:-:S07]  /*4720*/  FADD.FTZ R2, R46, R7 ;  /* 0x000000072e027221 */ /* 0x010fce0000010000 */
[----:B------:R-:W4:Y:S01]  /*4730*/  MUFU.EX2 R51, R51 ;  /* 0x0000003300337308 */ /* 0x000f220000000800 */
[C---:B0-----:R-:W-:Y:S01]  /*4740*/  FADD.FTZ R7, R47.reuse, R2 ;  /* 0x000000022f077221 */ /* 0x041fe20000010000 */
[----:B------:R-:W-:-:S06]  /*4750*/  F2FP.F16.F32.PACK_AB R29, R47, R46 ;  /* 0x0000002e2f1d723e */ /* 0x000fcc00000000ff */
[----:B------:R-:W0:Y:S01]  /*4760*/  MUFU.EX2 R44, R44 ;  /* 0x0000002c002c7308 */ /* 0x000e220000000800 */
[----:B---3--:R-:W-:-:S07]  /*4770*/  FADD.FTZ R2, R50, R7 ;  /* 0x0000000732027221 */ /* 0x008fce0000010000 */
[----:B------:R-:W3:Y:S01]  /*4780*/  MUFU.EX2 R3, R3 ;  /* 0x0000000300037308 */ /* 0x000ee20000000800 */
[C---:B----4-:R-:W-:Y:S01]  /*4790*/  FADD.FTZ R2, R51.reuse, R2 ;  /* 0x0000000233027221 */ /* 0x050fe20000010000 */
[----:B------:R-:W-:-:S05]  /*47a0*/  F2FP.F16.F32.PACK_AB R31, R51, R50 ;  /* 0x00000032331f723e */ /* 0x000fca00000000ff */
[----:B------:R4:W-:Y:S01]  /*47b0*/  STSM.16.M88.4 [R17+0x27800], R28 ;  /* 0x0278001c11007844 */ /* 0x0009e20000000200 */
[----:B------:R-:W5:Y:S01]  /*47c0*/  MUFU.EX2 R54, R54 ;  /* 0x0000003600367308 */ /* 0x000f620000000800 */
[----:B0-----:R-:W-:-:S07]  /*47d0*/  FADD.FTZ R6, R44, R5 ;  /* 0x000000052c067221 */ /* 0x001fce0000010000 */
[----:B------:R-:W0:Y:S01]  /*47e0*/  MUFU.EX2 R70, R70 ;  /* 0x0000004600467308 */ /* 0x000e220000000800 */
[----:B---3--:R-:W-:-:S07]  /*47f0*/  FADD.FTZ R5, R3, R2 ;  /* 0x0000000203057221 */ /* 0x008fce0000010000 */
[----:B------:R-:W3:Y:S01]  /*4800*/  MUFU.EX2 R53, R53 ;  /* 0x0000003500357308 */ /* 0x000ee20000000800 */
[C---:B-----5:R-:W-:Y:S01]  /*4810*/  FADD.FTZ R5, R54.reuse, R5 ;  /* 0x0000000536057221 */ /* 0x060fe20000010000 */
[----:B------:R-:W-:-:S06]  /*4820*/  F2FP.F16.F32.PACK_AB R13, R54, R3 ;  /* 0x00000003360d723e */ /* 0x000fcc00000000ff */
[----:B------:R-:W5:Y:S01]  /*4830*/  MUFU.EX2 R71, R71 ;  /* 0x0000004700477308 */ /* 0x000f620000000800 */
[----:B0-----:R-:W-:-:S07]  /*4840*/  FADD.FTZ R2, R70, R5 ;  /* 0x0000000546027221 */ /* 0x001fce0000010000 */
[----:B------:R-:W0:Y:S01]  /*4850*/  MUFU.EX2 R41, R41 ;  /* 0x0000002900297308 */ /* 0x000e220000000800 */
[C---:B---3--:R-:W-:Y:S01]  /*4860*/  F2FP.F16.F32.PACK_AB R14, R53.reuse, R44 ;  /* 0x0000002c350e723e */ /* 0x048fe200000000ff */
[----:B------:R-:W-:-:S06]  /*4870*/  FADD.FTZ R6, R53, R6 ;  /* 0x0000000635067221 */ /* 0x000fcc0000010000 */
[----:B------:R-:W2:Y:S01]  /*4880*/  MUFU.EX2 R48, R48 ;  /* 0x0000003000307308 */ /* 0x000ea20000000800 */
[C---:B-----5:R-:W-:Y:S01]  /*4890*/  F2FP.F16.F32.PACK_AB R15, R71.reuse, R70 ;  /* 0x00000046470f723e */ /* 0x060fe200000000ff */
[----:B------:R-:W-:-:S04]  /*48a0*/  FADD.FTZ R3, R71, R2 ;  /* 0x0000000247037221 */ /* 0x000fc80000010000 */
[----:B------:R4:W-:Y:S02]  /*48b0*/  STSM.16.M88.4 [R136], R12 ;  /* 0x0000000c88007844 */ /* 0x0009e40000000200 */
[----:B------:R-:W-:Y:S01]  /*48c0*/  MUFU.EX2 R52, R52 ;  /* 0x0000003400347308 */ /* 0x000fe20000000800 */
[----:B0-----:R-:W-:-:S07]  /*48d0*/  FADD.FTZ R7, R41, R6 ;  /* 0x0000000629077221 */ /* 0x001fce0000010000 */
[----:B------:R-:W0:Y:S01]  /*48e0*/  MUFU.EX2 R57, R57 ;  /* 0x0000003900397308 */ /* 0x000e220000000800 */
[C---:B--2---:R-:W-:Y:S01]  /*48f0*/  F2FP.F16.F32.PACK_AB R24, R48.reuse, R41 ;  /* 0x000000293018723e */ /* 0x044fe200000000ff */
[----:B------:R-:W-:-:S06]  /*4900*/  FADD.FTZ R7, R48, R7 ;  /* 0x0000000730077221 */ /* 0x000fcc0000010000 */
[----:B------:R-:W2:Y:S08]  /*4910*/  MUFU.EX2 R74, R74 ;  /* 0x0000004a004a7308 */ /* 0x000eb00000000800 */
[----:B------:R-:W3:Y:S01]  /*4920*/  MUFU.EX2 R75, R75 ;  /* 0x0000004b004b7308 */ /* 0x000ee20000000800 */
[----:B0-----:R-:W-:-:S07]  /*4930*/  F2FP.F16.F32.PACK_AB R26, R57, R52 ;  /* 0x00000034391a723e */ /* 0x001fce00000000ff */
[----:B------:R-:W0:Y:S01]  /*4940*/  MUFU.EX2 R78, R78 ;  /* 0x0000004e004e7308 */ /* 0x000e220000000800 */
[----:B--2---:R-:W-:-:S07]  /*4950*/  FADD.FTZ R2, R74, R3 ;  /* 0x000000034a027221 */ /* 0x004fce0000010000 */
[----:B------:R-:W2:Y:S01]  /*4960*/  MUFU.EX2 R79, R79 ;  /* 0x0000004f004f7308 */ /* 0x000ea20000000800 */
[C---:B---3--:R-:W-:Y:S01]  /*4970*/  F2FP.F16.F32.PACK_AB R25, R75.reuse, R74 ;  /* 0x0000004a4b19723e */ /* 0x048fe200000000ff */
[----:B------:R-:W-:Y:S01]  /*4980*/  FADD.FTZ R3, R75, R2 ;  /* 0x000000024b037221 */ /* 0x000fe20000010000 */
[----:B------:R-:W-:-:S05]  /*4990*/  FADD.FTZ R2, R52, R7 ;  /* 0x0000000734027221 */ /* 0x000fca0000010000 */
[----:B------:R-:W-:Y:S01]  /*49a0*/  MUFU.EX2 R40, R40 ;  /* 0x0000002800287308 */ /* 0x000fe20000000800 */
[----:B0-----:R-:W-:Y:S01]  /*49b0*/  FADD.FTZ R6, R78, R3 ;  /* 0x000000034e067221 */ /* 0x001fe20000010000 */
[----:B------:R-:W-:-:S06]  /*49c0*/  FADD.FTZ R3, R57, R2 ;  /* 0x0000000239037221 */ /* 0x000fcc0000010000 */
[----:B------:R-:W1:Y:S01]  /*49d0*/  MUFU.EX2 R49, R49 ;  /* 0x0000003100317308 */ /* 0x000e620000000800 */
[C---:B--2---:R-:W-:Y:S01]  /*49e0*/  F2FP.F16.F32.PACK_AB R27, R79.reuse, R78 ;  /* 0x0000004e4f1b723e */ /* 0x044fe200000000ff */
[----:B------:R-:W-:-:S04]  /*49f0*/  FADD.FTZ R7, R79, R6 ;  /* 0x000000064f077221 */ /* 0x000fc80000010000 */
[----:B------:R4:W-:Y:S02]  /*4a00*/  STSM.16.M88.4 [R22+0x6000], R24 ;  /* 0x0060001816007844 */ /* 0x0009e40000000200 */
[----:B------:R-:W-:Y:S08]  /*4a10*/  MUFU.EX2 R56, R56 ;  /* 0x0000003800387308 */ /* 0x000ff00000000800 */
[----:B------:R-:W0:Y:S01]  /*4a20*/  MUFU.EX2 R61, R61 ;  /* 0x0000003d003d7308 */ /* 0x000e220000000800 */
[----:B-1----:R-:W-:Y:S01]  /*4a30*/  F2FP.F16.F32.PACK_AB R8, R49, R40 ;  /* 0x000000283108723e */ /* 0x002fe200000000ff */
[----:B------:R-:W-:-:S04]  /*4a40*/  FADD.FTZ R40, R40, R3 ;  /* 0x0000000328287221 */ /* 0x000fc80000010000 */
[----:B------:R-:W-:Y:S02]  /*4a50*/  FADD.FTZ R49, R49, R40 ;  /* 0x0000002831317221 */ /* 0x000fe40000010000 */
[----:B------:R-:W-:Y:S08]  /*4a60*/  MUFU.EX2 R82, R82 ;  /* 0x0000005200527308 */ /* 0x000ff00000000800 */
[----:B------:R-:W1:Y:S01]  /*4a70*/  MUFU.EX2 R83, R83 ;  /* 0x0000005300537308 */ /* 0x000e620000000800 */
[----:B0-----:R-:W-:Y:S01]  /*4a80*/  F2FP.F16.F32.PACK_AB R10, R61, R56 ;  /* 0x000000383d0a723e */ /* 0x001fe200000000ff */
[----:B------:R-:W-:-:S04]  /*4a90*/  FADD.FTZ R56, R56, R49 ;  /* 0x0000003138387221 */ /* 0x000fc80000010000 */
[----:B------:R-:W-:Y:S02]  /*4aa0*/  FADD.FTZ R3, R61, R56 ;  /* 0x000000383d037221 */ /* 0x000fe40000010000 */
[----:B------:R-:W0:Y:S08]  /*4ab0*/  MUFU.EX2 R86, R86 ;  /* 0x0000005600567308 */ /* 0x000e300000000800 */
[----:B------:R-:W2:Y:S01]  /*4ac0*/  MUFU.EX2 R5, R60 ;  /* 0x0000003c00057308 */ /* 0x000ea20000000800 */
[----:B-1----:R-:W-:Y:S01]  /*4ad0*/  F2FP.F16.F32.PACK_AB R9, R83, R82 ;  /* 0x000000525309723e */ /* 0x002fe200000000ff */
[----:B------:R-:W-:Y:S01]  /*4ae0*/  FADD.FTZ R82, R82, R7 ;  /* 0x0000000752527221 */ /* 0x000fe20000010000 */
[----:B------:R-:W-:-:S03]  /*4af0*/  VIADD R7, R88, 0xfffffffe ;  /* 0xfffffffe58077836 */ /* 0x000fc60000000000 */
[----:B------:R-:W-:-:S04]  /*4b00*/  FADD.FTZ R83, R83, R82 ;  /* 0x0000005253537221 */ /* 0x000fc80000010000 */
[----:B0-----:R-:W-:Y:S01]  /*4b10*/  FADD.FTZ R2, R86, R83 ;  /* 0x0000005356027221 */ /* 0x001fe20000010000 */
[----:B--2---:R-:W-:-:S03]  /*4b20*/  F2FP.F16.F32.PACK_AB R11, R5, R86 ;  /* 0x00000056050b723e */ /* 0x004fc600000000ff */
[----:B------:R-:W-:Y:S02]  /*4b30*/  FADD.FTZ R2, R5, R2 ;  /* 0x0000000205027221 */ /* 0x000fe40000010000 */
[----:B------:R4:W-:Y:S01]  /*4b40*/  STSM.16.M88.4 [R18+0x6000], R8 ;  /* 0x0060000812007844 */ /* 0x0009e20000000200 */
[----:B------:R0:W-:Y:S06]  /*4b50*/  MEMBAR.ALL.CTA ;  /* 0x0000000000007992 */ /* 0x0001ec0000008000 */
[----:B0-----:R-:W0:Y:S02]  /*4b60*/  FENCE.VIEW.ASYNC.S ;  /* 0x00000000000073c6 */ /* 0x001e240000000000 */
[----:B0-----:R-:W-:Y:S01]  /*4b70*/  NOP ;  /* 0x0000000000007918 */ /* 0x001fe20000000000 */
[----:B------:R-:W-:Y:S05]  /*4b80*/  @P1 BRA `(.L_x_10839) ;  /* 0x00000000004c1947 */ /* 0x000fea0003800000 */
        /* <DEDUP_REMOVED lines=11> */
.L_x_10840:
[----:B------:R-:W-:Y:S02]  /*4c40*/  ULDC UR18, c[0x0][0x9e4] ;  /* 0x0002790000127ab9 */ /* 0x000fe40000000800 */
[----:B------:R-:W-:-:S11]  /*4c50*/  UISETP.NE.AND UP0, UPT, UR18, 0x1, UPT ;  /* 0x000000011200788c */ /* 0x000fd6000bf05270 */
[----:B------:R-:W-:Y:S02]  /*4c60*/  @UP0 ULDC.64 UR6, c[0x0][0x9e8] ;  /* 0x00027a0000060ab9 */ /* 0x000fe40000000a00 */
[----:B------:R-:W-:-:S04]  /*4c70*/  UIMAD.WIDE.U32 UR10, UR15, UR6, URZ ;  /* 0x000000060f0a72a5 */ /* 0x000fc8000f8e003f */
[----:B------:R-:W-:-:S12]  /*4c80*/  @UP0 USHF.R.U32.HI UR15, URZ, UR7, UR11 ;  /* 0x000000073f0f0299 */ /* 0x000fd8000801160b */
.L_x_10841:
[----:B------:R-:W-:-:S04]  /*4c90*/  UIMAD UR15, UR15, UR18, UR18 ;  /* 0x000000120f0f72a4 */ /* 0x000fc8000f8e0212 */
[----:B------:R-:W-:-:S04]  /*4ca0*/  UISETP.LT.AND UP0, UPT, UR14, UR15, UPT ;  /* 0x0000000f0e00728c */ /* 0x000fc8000bf01270 */
[----:B------:R-:W-:-:S12]  /*4cb0*/  USEL UR14, UR14, UR15, UP0 ;  /* 0x0000000f0e0e7287 */ /* 0x000fd80008000000 */
.L_x_10839:
        /* <DEDUP_REMOVED lines=38> */
[----:B------:R-:W-:Y:S01]  /*4f20*/  ULDC UR33, c[0x0][0x988] ;  /* 0x0002620000217ab9 */ /* 0x000fe20000000800 */
[----:B------:R-:W-:-:S05]  /*4f30*/  ULDC UR55, c[0x0][0x9e0] ;  /* 0x0002780000377ab9 */ /* 0x000fca0000000800 */
.L_x_10861:
[----:B------:R-:W-:Y:S01]  /*4f40*/  ISETP.NE.AND P2, PT, RZ, UR43, PT ;  /* 0x0000002bff007c0c */ /* 0x000fe2000bf45270 */
[----:B------:R-:W-:-:S04]  /*4f50*/  UISETP.NE.AND UP0, UPT, UR57, 0x1, UPT ;  /* 0x000000013900788c */ /* 0x000fc8000bf05270 */
[----:B------:R-:W-:-:S04]  /*4f60*/  USEL UR47, URZ, 0x1, UP0 ;  /* 0x000000013f2f7887 */ /* 0x000fc80008000000 */
[----:B------:R-:W-:-:S04]  /*4f70*/  ULOP3.LUT UR47, UR28, UR47, URZ, 0x3c, !UPT ;  /* 0x0000002f1c2f7292 */ /* 0x000fc8000f8e3c3f */
[----:B------:R-:W-:Y:S08]  /*4f80*/  @P2 BRA `(.L_x_10843) ;  /* 0x0000000000382947 */ /* 0x000ff00003800000 */
[----:B------:R-:W-:Y:S05]  /*4f90*/  @!P0 BRA `(.L_x_10844) ;  /* 0x0000000000048947 */ /* 0x000fea0003800000 */
[----:B------:R-:W-:Y:S01]  /*4fa0*/  BPT.TRAP 0x1 ;  /* 0x000000040000795c */ /* 0x000fe20000300000 */
.L_x_10844:
        /* <DEDUP_REMOVED lines=9> */
.L_x_10845:
[----:B-1----:R-:W-:Y:S05]  /*5040*/  @P1 BRA `(.L_x_10843) ;  /* 0x0000000000081947 */ /* 0x002fea0003800000 */
[----:B------:R-:W1:Y:S02]  /*5050*/  SYNCS.PHASECHK.TRANS64.TRYWAIT P1, [UR6+0x2d830], R0 ;  /* 0x02d83000ff0075a7 */ /* 0x000e640008020146 */
[----:B-1----:R-:W-:Y:S05]  /*5060*/  @!P1 BRA `(.L_x_10846) ;  /* 0x000000ec00b49947 */ /* 0x002fea0003800000 */
.L_x_10843:
[----:B------:R-:W2:Y:S01]  /*5070*/  S2R R4, SR_TID.X ;  /* 0x0000000000047919 */ /* 0x000ea20000002100 */
        /* <DEDUP_REMOVED lines=15> */
[----:B--2---:R-:W-:-:S05]  /*5170*/  SHF.R.U32.HI R4, RZ, 0x7, R4 ;  /* 0x00000007ff047819 */ /* 0x004fca0000011604 */
[----:B01----:R-:W-:-:S05]  /*5180*/  VIADD R0, R4, 0x8 ;  /* 0x0000000804007836 */ /* 0x003fca0000000000 */
[----:B------:R0:W-:Y:S06]  /*5190*/  BAR.SYNC.DEFER_BLOCKING R0, 0x100 ;  /* 0x000400000000751d */ /* 0x0001ec0000010000 */
[----:B----4-:R-:W-:-:S06]  /*51a0*/  WARPGROUP.ARRIVE ;  /* 0x00000000000079c5 */ /* 0x010fcc0000000000 */
        /* <DEDUP_REMOVED lines=20> */
.L_x_10848:
[----:B------:R-:W-:Y:S01]  /*52f0*/  ULEA UR6, UR57, UR40, 0x3 ;  /* 0x0000002839067291 */ /* 0x000fe2000f8e183f */
[----:B------:R-:W-:-:S05]  /*5300*/  IMAD.U32 R0, RZ, RZ, UR28 ;  /* 0x0000001cff007e24 */ /* 0x000fca000f8e00ff */
[----:B------:R-:W-:-:S04]  /*5310*/  SHF.L.U32 R0, R0, 0x1f, RZ ;  /* 0x0000001f00007819 */ /* 0x000fc800000006ff */
[----:B------:R0:W1:Y:S01]  /*5320*/  SYNCS.PHASECHK.TRANS64.TRYWAIT P1, [UR6+0x2d850], R0 ;  /* 0x02d85000ff0075a7 */ /* 0x0000620008020146 */
[----:B------:R-:W-:Y:S05]  /*5330*/  @!P0 BRA `(.L_x_10849) ;  /* 0x0000000000048947 */ /* 0x000fea0003800000 */
[----:B------:R-:W-:Y:S01]  /*5340*/  BPT.TRAP 0x1 ;  /* 0x000000040000795c */ /* 0x000fe20000300000 */
.L_x_10849:
[----:B-1----:R-:W-:Y:S05]  /*5350*/  @P1 BRA `(.L_x_10847) ;  /* 0x0000000000081947 */ /* 0x002fea0003800000 */
[----:B------:R-:W1:Y:S02]  /*5360*/  SYNCS.PHASECHK.TRANS64.TRYWAIT P1, [UR6+0x2d850], R0 ;  /* 0x02d85000ff0075a7 */ /* 0x000e640008020146 */
[----:B-1----:R-:W-:Y:S05]  /*5370*/  @!P1 BRA `(.L_x_10850) ;  /* 0x000000ec00089947 */ /* 0x002fea0003800000 */
.L_x_10847:
[----:B------:R-:W-:Y:S01]  /*5380*/  UIADD3 UR6, UR40, 0x400, URZ ;  /* 0x0000040028067890 */ /* 0x000fe2000fffe03f */
[----:B------:R-:W-:Y:S01]  /*5390*/  WARPGROUP.ARRIVE ;  /* 0x00000000000079c5 */ /* 0x000fe20000000000 */
[----:B------:R-:W-:-:S05]  /*53a0*/  ULEA UR7, UR54, UR40, 0xd ;  /* 0x0000002836077291 */ /* 0x000fca000f8e683f */
[----:B------:R-:W2:Y:S01]  /*53b0*/  S2R R8, SR_TID.X ;  /* 0x0000000000087919 */ /* 0x000ea20000002100 */
[----:B------:R-:W-:Y:S02]  /*53c0*/  USHF.R.U32.HI UR6, URZ, 0x4, UR6 ;  /* 0x000000043f067899 */ /* 0x000fe40008011606 */
[----:B------:R-:W-:Y:S02]  /*53d0*/  UIADD3 UR7, UR7, 0x21800, URZ ;  /* 0x0002180007077890 */ /* 0x000fe4000fffe03f */
[----:B------:R-:W-:Y:S02]  /*53e0*/  ULOP3.LUT UR6, UR6, 0x3fff, URZ, 0xc0, !UPT ;  /* 0x00003fff06067892 */ /* 0x000fe4000f8ec03f */
[----:B------:R-:W-:Y:S02]  /*53f0*/  USHF.R.U32.HI UR7, URZ, 0x4, UR7 ;  /* 0x000000043f077899 */ /* 0x000fe40008011607 */
[----:B------:R-:W-:Y:S02]  /*5400*/  ULOP3.LUT UR10, UR6, 0x2000000, URZ, 0xfc, !UPT ;  /* 0x02000000060a7892 */ /* 0x000fe4000f8efc3f */
[----:B------:R-:W-:-:S02]  /*5410*/  ULOP3.LUT UR6, UR7, 0x3fff, URZ, 0xc0, !UPT ;  /* 0x00003fff07067892 */ /* 0x000fc4000f8ec03f */
[----:B------:R-:W-:Y:S02]  /*5420*/  UIMAD UR7, UR57, 0x600, UR10 ;  /* 0x00000600390778a4 */ /* 0x000fe4000f8e020a */
[----:B------:R-:W-:Y:S01]  /*5430*/  ULOP3.LUT UR6, UR6, 0x10000, URZ, 0xfc, !UPT ;  /* 0x0001000006067892 */ /* 0x000fe2000f8efc3f */
[----:B------:R-:W-:Y:S01]  /*5440*/  UMOV UR31, 0x80000020 ;  /* 0x80000020001f7882 */ /* 0x000fe20000000000 */
[----:B------:R-:W-:-:S03]  /*5450*/  UMOV UR29, 0x40000040 ;  /* 0x40000040001d7882 */ /* 0x000fc60000000000 */
[----:B------:R-:W-:Y:S02]  /*5460*/  UMOV UR30, UR7 ;  /* 0x00000007001e7c82 */ /* 0x000fe40008000000 */
[----:B------:R-:W-:Y:S02]  /*5470*/  UMOV UR28, UR6 ;  /* 0x00000006001c7c82 */ /* 0x000fe40008000000 */
[----:B------:R-:W-:Y:S01]  /*5480*/  HGMMA.64x96x16.F32 R88, gdesc[UR28].tnspB, R88, gsb0 ;  /* 0x416000001c5879f0 */ /* 0x000fe20008000858 */
[----:B------:R-:W-:Y:S02]  /*5490*/  UIADD3 UR30, UR7, 0x40, URZ ;  /* 0x00000040071e7890 */ /* 0x000fe4000fffe03f */
[----:B------:R-:W-:Y:S01]  /*54a0*/  UIADD3 UR28, UR6, 0x2, URZ ;  /* 0x00000002061c7890 */ /* 0x000fe2000fffe03f */
[----:B------:R-:W-:Y:S01]  /*54b0*/  UMOV UR31, 0x80000020 ;  /* 0x80000020001f7882 */ /* 0x000fe20000000000 */
[----:B------:R-:W-:Y:S01]  /*54c0*/  UMOV UR29, 0x40000040 ;  /* 0x40000040001d7882 */ /* 0x000fe20000000000 */
[----:B--2---:R-:W-:-:S02]  /*54d0*/  SHF.R.U32.HI R4, RZ, 0x7, R8 ;  /* 0x00000007ff047819 */ /* 0x004fc40000011608 */
[----:B------:R-:W-:-:S03]  /*54e0*/  ISETP.GE.U32.AND P1, PT, R8, 0x180, PT ;  /* 0x000001800800780c */ /* 0x000fc60003f26070 */
[----:B01----:R-:W-:-:S05]  /*54f0*/  VIADD R0, R4, 0x9 ;  /* 0x0000000904007836 */ /* 0x003fca0000000000 */
        /* <DEDUP_REMOVED lines=50> */
.L_x_10851:
[----:B------:R-:W-:Y:S01]  /*5820*/  UISETP.NE.AND UP1, UPT, UR51, URZ, UPT ;  /* 0x0000003f3300728c */ /* 0x000fe2000bf25270 */
[----:B------:R-:W-:Y:S01]  /*5830*/  VIADD R4, R137, UR39 ;  /* 0x0000002789047c36 */ /* 0x000fe20008000000 */
[----:B------:R-:W1:Y:S01]  /*5840*/  LDC R138, c[0x0][0x2f0] ;  /* 0x0000bc00ff8a7b82 */ /* 0x000e620000000800 */
[----:B------:R-:W-:Y:S02]  /*5850*/  ULEA UR6, UR46, UR40, 0x3 ;  /* 0x000000282e067291 */ /* 0x000fe4000f8e183f */
[----:B------:R-:W-:Y:S01]  /*5860*/  UISETP.NE.AND UP0, UPT, UR50, URZ, UPT ;  /* 0x0000003f3200728c */ /* 0x000fe2000bf05270 */
[----:B------:R-:W-:Y:S01]  /*5870*/  PLOP3.LUT P1, PT, PT, PT, UP1, 0x80, 0x0 ;  /* 0x000000000000781c */ /* 0x000fe20003f2f018 */
[----:B------:R-:W-:Y:S01]  /*5880*/  UIADD3 UR6, UR6, 0x2d840, URZ ;  /* 0x0002d84006067890 */ /* 0x000fe2000fffe03f */
[----:B------:R-:W-:Y:S02]  /*5890*/  PLOP3.LUT P2, PT, PT, PT, UP1, 0x80, 0x0 ;  /* 0x000000000000781c */ /* 0x000fe40003f4f018 */
[----:B------:R-:W2:Y:S01]  /*58a0*/  LDC R139, c[0x0][0x288] ;  /* 0x0000a200ff8b7b82 */ /* 0x000ea20000000800 */
[----:B------:R-:W-:Y:S01]  /*58b0*/  @UP1 ULDC UR7, c[0x0][0x44c] ;  /* 0x0001130000071ab9 */ /* 0x000fe20000000800 */
[----:B------:R-:W-:-:S07]  /*58c0*/  UPRMT UR6, UR41, 0x654, UR6 ;  /* 0x0000065429067896 */ /* 0x000fce0008000006 */
[----:B0-----:R-:W-:Y:S01]  /*58d0*/  @P1 IMAD.HI.U32 R0, R4, UR7, RZ ;  /* 0x0000000704001c27 */ /* 0x001fe2000f8e00ff */
[----:B------:R-:W-:Y:S01]  /*58e0*/  @UP1 ULDC UR7, c[0x0][0x450] ;  /* 0x0001140000071ab9 */ /* 0x000fe20000000800 */
[----:B------:R-:W-:Y:S01]  /*58f0*/  PLOP3.LUT P1, PT, PT, PT, UP0, 0x40, 0x0 ;  /* 0x000000000000781c */ /* 0x000fe20003f2e808 */
[----:B------:R-:W-:Y:S01]  /*5900*/  SYNCS.ARRIVE.TRANS64.RED.A1T0 RZ, [UR6], RZ ;  /* 0x000000ffffff79a7 */ /* 0x000fe20008100406 */
[----:B------:R-:W-:Y:S01]  /*5910*/  ULOP3.LUT UR6, URZ, UR35, URZ, 0x33, !UPT ;  /* 0x000000233f067292 */ /* 0x000fe2000f8e333f */
[----:B------:R-:W-:Y:S01]  /*5920*/  @P2 SHF.R.U32.HI R4, RZ, UR7, R0 ;  /* 0x00000007ff042c19 */ /* 0x000fe20008011600 */
[----:B------:R-:W-:-:S04]  /*5930*/  IMAD.SHL.U32 R0, R7, 0x80, RZ ;  /* 0x0000008007007824 */ /* 0x000fc800078e00ff */
[----:B------:R-:W0:Y:S01]  /*5940*/  SHFL.IDX PT, R13, R4, RZ, 0x1c1f ;  /* 0x001c1fff040d7589 */ /* 0x000e2200000e0000 */
[----:B------:R-:W-:-:S05]  /*5950*/  IADD3 R9, -R0, 0x1, RZ ;  /* 0x0000000100097810 */ /* 0x000fca0007ffe1ff */
[----:B------:R-:W-:-:S04]  /*5960*/  IMAD R9, R16, -0x2, R9 ;  /* 0xfffffffe10097824 */ /* 0x000fc800078e0209 */
[----:B-1----:R-:W-:-:S04]  /*5970*/  IMAD R8, R138, UR44, R9 ;  /* 0x0000002c8a087c24 */ /* 0x002fc8000f8e0209 */
[----:B--2---:R-:W-:-:S04]  /*5980*/  IMAD.IADD R8, R8, 0x1, -R139 ;  /* 0x0000000108087824 */ /* 0x004fc800078e0a8b */
[C---:B------:R-:W-:Y:S02]  /*5990*/  VIADD R11, R8.reuse, UR55 ;  /* 0x00000037080b7c36 */ /* 0x040fe40008000000 */
[----:B------:R-:W-:Y:S02]  /*59a0*/  VIADD R10, R8, UR6 ;  /* 0x00000006080a7c36 */ /* 0x000fe40008000000 */
[----:B0-----:R-:W-:Y:S02]  /*59b0*/  IMAD.IADD R9, R11, 0x1, R13 ;  /* 0x000000010b097824 */ /* 0x001fe400078e020d */
        /* <DEDUP_REMOVED lines=15> */
.L_x_10854:
[----:B------:R-:W-:-:S05]  /*5ab0*/  IMAD.U32 R14, RZ, RZ, UR34 ;  /* 0x00000022ff0e7e24 */ /* 0x000fca000f8e00ff */
[----:B------:R-:W-:-:S13]  /*5ac0*/  ISETP.NE.AND P1, PT, R14, 0x1, PT ;  /* 0x000000010e00780c */ /* 0x000fda0003f25270 */
[----:B------:R-:W0:Y:S02]  /*5ad0*/  @P1 LDC.64 R12, c[0x0][0x9e8] ;  /* 0x00027a00ff0c1b82 */ /* 0x000e240000000a00 */
[----:B0-----:R-:W-:-:S05]  /*5ae0*/  @P1 IMAD.HI.U32 R12, R15, R12, RZ ;  /* 0x0000000c0f0c1227 */ /* 0x001fca00078e00ff */
[----:B------:R-:W-:-:S07]  /*5af0*/  @P1 SHF.R.U32.HI R15, RZ, R13, R12 ;  /* 0x0000000dff0f1219 */ /* 0x000fce000001160c */
.L_x_10855:
[----:B------:R-:W-:Y:S05]  /*5b00*/  BSYNC B0 ;  /* 0x0000000000007941 */ /* 0x000fea0003800000 */
.L_x_10853:
[----:B------:R-:W-:-:S04]  /*5b10*/  IMAD R15, R15, R14, -R0 ;  /* 0x0000000e0f0f7224 */ /* 0x000fc800078e0a00 */
[----:B------:R-:W-:-:S05]  /*5b20*/  IMAD R15, R16, -0x2, R15 ;  /* 0xfffffffe100f7824 */ /* 0x000fca00078e020f */
[----:B------:R-:W-:Y:S02]  /*5b30*/  VIADDMNMX R9, R15, R14, R9, PT ;  /* 0x0000000e0f097246 */ /* 0x000fe40003800109 */
[----:B------:R-:W-:-:S07]  /*5b40*/  VIMNMX R8, R8, R15, !PT ;  /* 0x0000000f08087248 */ /* 0x000fce0007fe0100 */
.L_x_10852:
[----:B------:R-:W-:Y:S01]  /*5b50*/  ISETP.GT.AND P1, PT, R7, -0x1, PT ;  /* 0xffffffff0700780c */ /* 0x000fe20003f24270 */
[----:B------:R-:W0:Y:S01]  /*5b60*/  SHFL.IDX PT, R4, R4, 0x1, 0x1c1f ;  /* 0x003c1f0004047f89 */ /* 0x000e2200000e0000 */
[----:B------:R-:W-:Y:S02]  /*5b70*/  UISETP.NE.AND UP0, UPT, UR50, URZ, UPT ;  /* 0x0000003f3200728c */ /* 0x000fe4000bf05270 */
[C---:B------:R-:W-:Y:S02]  /*5b80*/  ISETP.GT.AND P3, PT, R8.reuse, 0x8, P1 ;  /* 0x000000080800780c */ /* 0x040fe40000f64270 */
[C---:B------:R-:W-:Y:S02]  /*5b90*/  ISETP.GT.AND P6, PT, R8.reuse, RZ, P1 ;  /* 0x000000ff0800720c */ /* 0x040fe40000fc4270 */
        /* <DEDUP_REMOVED lines=9> */
[--C-:B0-----:R-:W-:Y:S01]  /*5c30*/  IMAD.IADD R11, R11, 0x1, R4.reuse ;  /* 0x000000010b0b7824 */ /* 0x101fe200078e0204 */
[----:B------:R-:W-:Y:S01]  /*5c40*/  ISETP.GT.AND P5, PT, R8, 0x9, P1 ;  /* 0x000000090800780c */ /* 0x000fe20000fa4270 */
[----:B------:R-:W-:Y:S01]  /*5c50*/  IMAD.IADD R10, R10, 0x1, R4 ;  /* 0x000000010a0a7824 */ /* 0x000fe200078e0204 */
        /* <DEDUP_REMOVED lines=99> */
.L_x_10858:
[----:B------:R-:W-:-:S05]  /*6290*/  IMAD.U32 R4, RZ, RZ, UR34 ;  /* 0x00000022ff047e24 */ /* 0x000fca000f8e00ff */
[----:B------:R-:W-:-:S13]  /*62a0*/  ISETP.NE.AND P2, PT, R4, 0x1, PT ;  /* 0x000000010400780c */ /* 0x000fda0003f45270 */
[----:B------:R-:W0:Y:S02]  /*62b0*/  @P2 LDC.64 R8, c[0x0][0x9e8] ;  /* 0x00027a00ff082b82 */ /* 0x000e240000000a00 */
[----:B0-----:R-:W-:-:S05]  /*62c0*/  @P2 IMAD.HI.U32 R8, R13, R8, RZ ;  /* 0x000000080d082227 */ /* 0x001fca00078e00ff */
[----:B------:R-:W-:-:S07]  /*62d0*/  @P2 SHF.R.U32.HI R13, RZ, R9, R8 ;  /* 0x00000009ff0d2219 */ /* 0x000fce0000011608 */
.L_x_10859:
[----:B------:R-:W-:Y:S05]  /*62e0*/  BSYNC B0 ;  /* 0x0000000000007941 */ /* 0x000fea0003800000 */
.L_x_10857:
[----:B------:R-:W-:-:S04]  /*62f0*/  IMAD R13, R13, R4, -R0 ;  /* 0x000000040d0d7224 */ /* 0x000fc800078e0a00 */
[----:B------:R-:W-:-:S05]  /*6300*/  IMAD R13, R16, -0x2, R13 ;  /* 0xfffffffe100d7824 */ /* 0x000fca00078e020d */
[----:B------:R-:W-:Y:S02]  /*6310*/  VIADDMNMX R11, R13, R4, R11, PT ;  /* 0x000000040d0b7246 */ /* 0x000fe4000380010b */
[----:B------:R-:W-:-:S07]  /*6320*/  VIMNMX R10, R10, R13, !PT ;  /* 0x0000000d0a0a7248 */ /* 0x000fce0007fe0100 */
.L_x_10856:
        /* <DEDUP_REMOVED lines=31> */
[----:B------:R-:W-:Y:S02]  /*6520*/  FMNMX.FTZ R20, R26, R5, !PT ;  /* 0x000000051a147209 */ /* 0x000fe40007810000 */
[----:B------:R-:W-:Y:S02]  /*6530*/  FMNMX.FTZ R0, R56, R9, !PT ;  /* 0x0000000938007209 */ /* 0x000fe40007810000 */
[----:B------:R-:W-:Y:S02]  /*6540*/  ISETP.LT.OR P3, PT, R11, 0xa, P3 ;  /* 0x0000000a0b00780c */ /* 0x000fe40001f61670 */
[----:B------:R-:W-:Y:S02]  /*6550*/  FMNMX.FTZ R9, R57, R0, !PT ;  /* 0x0000000039097209 */ /* 0x000fe40007810000 */
[----:B------:R-:W-:-:S02]  /*6560*/  FSEL R30, R30, -INF , !P5 ;  /* 0xff8000001e1e7808 */ /* 0x000fc40006800000 */
[----:B------:R-:W-:Y:S02]  /*6570*/  FMNMX.FTZ R0, R60, R9, !PT ;  /* 0x000000093c007209 */ /* 0x000fe40007810000 */
[----:B------:R-:W-:Y:S02]  /*6580*/  FMNMX.FTZ R21, R27, R20, !PT ;  /* 0x000000141b157209 */ /* 0x000fe40007810000 */
[----:B------:R-:W-:Y:S02]  /*6590*/  FMNMX.FTZ R9, R61, R0, !PT ;  /* 0x000000003d097209 */ /* 0x000fe40007810000 */
[----:B------:R-:W-:Y:S02]  /*65a0*/  ISETP.GT.AND P2, PT, R10, 0x11, P1 ;  /* 0x000000110a00780c */ /* 0x000fe40000f44270 */
[----:B------:R-:W-:Y:S02]  /*65b0*/  FMNMX.FTZ R0, R64, R9, !PT ;  /* 0x0000000940007209 */ /* 0x000fe40007810000 */
[----:B------:R-:W-:-:S02]  /*65c0*/  FSEL R31, R31, -INF , !P3 ;  /* 0xff8000001f1f7808 */ /* 0x000fc40005800000 */
[----:B------:R-:W-:Y:S02]  /*65d0*/  FMNMX.FTZ R9, R65, R0, !PT ;  /* 0x0000000041097209 */ /* 0x000fe40007810000 */
[----:B------:R-:W-:Y:S02]  /*65e0*/  FMNMX.FTZ R20, R30, R21, !PT ;  /* 0x000000151e147209 */ /* 0x000fe40007810000 */
[----:B------:R-:W-:Y:S02]  /*65f0*/  FMNMX.FTZ R0, R68, R9, !PT ;  /* 0x0000000944007209 */ /* 0x000fe40007810000 */
[----:B------:R-:W-:Y:S02]  /*6600*/  ISETP.GT.AND P5, PT, R10, 0x18, P1 ;  /* 0x000000180a00780c */ /* 0x000fe40000fa4270 */
[----:B------:R-:W-:Y:S02]  /*6610*/  FMNMX.FTZ R9, R69, R0, !PT ;  /* 0x0000000045097209 */ /* 0x000fe40007810000 */
[----:B------:R-:W-:-:S02]  /*6620*/  ISETP.LT.OR P2, PT, R11, 0x12, P2 ;  /* 0x000000120b00780c */ /* 0x000fc40001741670 */
[----:B------:R-:W-:Y:S02]  /*6630*/  FMNMX.FTZ R0, R72, R9, !PT ;  /* 0x0000000948007209 */ /* 0x000fe40007810000 */
[----:B------:R-:W-:Y:S02]  /*6640*/  FMNMX.FTZ R21, R31, R20, !PT ;  /* 0x000000141f157209 */ /* 0x000fe40007810000 */
        /* <DEDUP_REMOVED lines=14> */
[----:B------:R-:W-:Y:S01]  /*6730*/  ISETP.GT.AND P5, PT, R10, 0x28, P1 ;  /* 0x000000280a00780c */ /* 0x000fe20000fa4270 */
[----:B------:R-:W0:Y:S01]  /*6740*/  SHFL.BFLY PT, R9, R4, 0x2, 0x1f ;  /* 0x0c401f0004097f89 */ /* 0x000e2200000e0000 */
[----:B------:R-:W-:-:S02]  /*6750*/  ISETP.LT.OR P2, PT, R11, 0x22, P2 ;  /* 0x000000220b00780c */ /* 0x000fc40001741670 */
[C---:B------:R-:W-:Y:S02]  /*6760*/  ISETP.GT.AND P3, PT, R10.reuse, 0x29, P1 ;  /* 0x000000290a00780c */ /* 0x040fe40000f64270 */
[----:B------:R-:W-:Y:S02]  /*6770*/  ISETP.LT.OR P5, PT, R11, 0x29, P5 ;  /* 0x000000290b00780c */ /* 0x000fe40002fa1670 */
[----:B------:R-:W-:Y:S02]  /*6780*/  FSEL R43, R43, -INF , !P2 ;  /* 0xff8000002b2b7808 */ /* 0x000fe40005000000 */
[----:B------:R-:W-:Y:S02]  /*6790*/  ISETP.GT.AND P2, PT, R10, 0x30, P1 ;  /* 0x000000300a00780c */ /* 0x000fe40000f44270 */
[----:B------:R-:W-:Y:S02]  /*67a0*/  FSEL R46, R46, -INF , !P5 ;  /* 0xff8000002e2e7808 */ /* 0x000fe40006800000 */
[----:B------:R-:W-:-:S02]  /*67b0*/  ISETP.LT.OR P3, PT, R11, 0x2a, P3 ;  /* 0x0000002a0b00780c */ /* 0x000fc40001f61670 */
[C---:B------:R-:W-:Y:S02]  /*67c0*/  ISETP.GT.AND P5, PT, R10.reuse, 0x31, P1 ;  /* 0x000000310a00780c */ /* 0x040fe40000fa4270 */
[----:B------:R-:W-:Y:S02]  /*67d0*/  ISETP.LT.OR P2, PT, R11, 0x31, P2 ;  /* 0x000000310b00780c */ /* 0x000fe40001741670 */
[----:B------:R-:W-:Y:S02]  /*67e0*/  FSEL R47, R47, -INF , !P3 ;  /* 0xff8000002f2f7808 */ /* 0x000fe40005800000 */
[----:B------:R-:W-:Y:S02]  /*67f0*/  ISETP.GT.AND P4, PT, R10, 0x38, P1 ;  /* 0x000000380a00780c */ /* 0x000fe40000f84270 */
[----:B------:R-:W-:Y:S02]  /*6800*/  FSEL R50, R50, -INF , !P2 ;  /* 0xff80000032327808 */ /* 0x000fe40005000000 */
[----:B0-----:R-:W-:-:S02]  /*6810*/  FMNMX.FTZ R9, R4, R9, !PT ;  /* 0x0000000904097209 */ /* 0x001fc40007810000 */
[C---:B------:R-:W-:Y:S02]  /*6820*/  ISETP.LT.OR P5, PT, R11.reuse, 0x32, P5 ;  /* 0x000000320b00780c */ /* 0x040fe40002fa1670 */
[C---:B------:R-:W-:Y:S01]  /*6830*/  ISETP.GT.AND P3, PT, R10.reuse, 0x39, P1 ;  /* 0x000000390a00780c */ /* 0x040fe20000f64270 */
[----:B------:R-:W0:Y:S01]  /*6840*/  SHFL.BFLY PT, R0, R9, 0x1, 0x1f ;  /* 0x0c201f0009007f89 */ /* 0x000e2200000e0000 */
[----:B------:R-:W-:Y:S02]  /*6850*/  ISETP.LT.OR P4, PT, R11, 0x39, P4 ;  /* 0x000000390b00780c */ /* 0x000fe40002781670 */
[----:B------:R-:W-:Y:S02]  /*6860*/  FSEL R51, R51, -INF , !P5 ;  /* 0xff80000033337808 */ /* 0x000fe40006800000 */
[----:B------:R-:W-:Y:S02]  /*6870*/  ISETP.GT.AND P2, PT, R10, 0x40, P1 ;  /* 0x000000400a00780c */ /* 0x000fe40000f44270 */
[----:B------:R-:W-:-:S02]  /*6880*/  FSEL R54, R54, -INF , !P4 ;  /* 0xff80000036367808 */ /* 0x000fc40006000000 */
[C---:B------:R-:W-:Y:S02]  /*6890*/  ISETP.LT.OR P3, PT, R11.reuse, 0x3a, P3 ;  /* 0x0000003a0b00780c */ /* 0x040fe40001f61670 */
[C---:B------:R-:W-:Y:S02]  /*68a0*/  ISETP.GT.AND P5, PT, R10.reuse, 0x41, P1 ;  /* 0x000000410a00780c */ /* 0x040fe40000fa4270 */
[----:B------:R-:W-:Y:S02]  /*68b0*/  ISETP.LT.OR P2, PT, R11, 0x41, P2 ;  /* 0x000000410b00780c */ /* 0x000fe40001741670 */
[----:B------:R-:W-:Y:S02]  /*68c0*/  FSEL R55, R55, -INF , !P3 ;  /* 0xff80000037377808 */ /* 0x000fe40005800000 */
[----:B------:R-:W-:Y:S02]  /*68d0*/  ISETP.GT.AND P4, PT, R10, 0x48, P1 ;  /* 0x000000480a00780c */ /* 0x000fe40000f84270 */
[----:B------:R-:W-:-:S02]  /*68e0*/  FSEL R58, R58, -INF , !P2 ;  /* 0xff8000003a3a7808 */ /* 0x000fc40005000000 */
[----:B------:R-:W-:Y:S02]  /*68f0*/  ISETP.LT.OR P5, PT, R11, 0x42, P5 ;  /* 0x000000420b00780c */ /* 0x000fe40002fa1670 */
[----:B------:R-:W-:Y:S02]  /*6900*/  ISETP.GT.AND P3, PT, R10, 0x49, P1 ;  /* 0x000000490a00780c */ /* 0x000fe40000f64270 */
[----:B0-----:R-:W-:Y:S02]  /*6910*/  FMNMX.FTZ R0, R9, R0, !PT ;  /* 0x0000000009007209 */ /* 0x001fe40007810000 */
[----:B------:R-:W-:Y:S02]  /*6920*/  ISETP.LT.OR P4, PT, R11, 0x49, P4 ;  /* 0x000000490b00780c */ /* 0x000fe40002781670 */
[C---:B------:R-:W-:Y:S01]  /*6930*/  FSETP.NEU.FTZ.AND P6, PT, R0.reuse, -INF , PT ;  /* 0xff8000000000780b */ /* 0x040fe20003fdd000 */
[----:B------:R-:W-:Y:S01]  /*6940*/  FMUL.FTZ R8, R0, UR33 ;  /* 0x0000002100087c20 */ /* 0x000fe20008410000 */
[----:B------:R-:W-:-:S02]  /*6950*/  FSEL R59, R59, -INF , !P5 ;  /* 0xff8000003b3b7808 */ /* 0x000fc40006800000 */
[----:B------:R-:W-:Y:S02]  /*6960*/  ISETP.GT.AND P2, PT, R10, 0x50, P1 ;  /* 0x000000500a00780c */ /* 0x000fe40000f44270 */
[----:B------:R-:W-:Y:S02]  /*6970*/  FSEL R4, R8, RZ, P6 ;  /* 0x000000ff08047208 */ /* 0x000fe40003000000 */
[----:B------:R-:W-:Y:S02]  /*6980*/  FSEL R62, R62, -INF , !P4 ;  /* 0xff8000003e3e7808 */ /* 0x000fe40006000000 */
[----:B------:R-:W-:Y:S01]  /*6990*/  ISETP.LT.OR P3, PT, R11, 0x4a, P3 ;  /* 0x0000004a0b00780c */ /* 0x000fe20001f61670 */
        /* <DEDUP_REMOVED lines=11> */
[----:B------:R-:W-:Y:S01]  /*6a50*/  ISETP.GT.AND P5, PT, R10, 0x51, P1 ;  /* 0x000000510a00780c */ /* 0x000fe20000fa4270 */
[----:B------:R-:W-:Y:S01]  /*6a60*/  MUFU.EX2 R20, R36 ;  /* 0x0000002400147308 */ /* 0x000fe20000000800 */
        /* <DEDUP_REMOVED lines=10> */
[----:B------:R-:W-:Y:S01]  /*6b10*/  ISETP.GT.AND P4, PT, R10, 0x58, P1 ;  /* 0x000000580a00780c */ /* 0x000fe20000f84270 */
[--C-:B------:R-:W-:Y:S01]  /*6b20*/  FFMA.FTZ R52, R52, UR33, -R4.reuse ;  /* 0x0000002134347c23 */ /* 0x100fe20008010804 */
[----:B------:R-:W-:Y:S01]  /*6b30*/  FMNMX.FTZ R28, R46, R29, !PT ;  /* 0x0000001d2e1c7209 */ /* 0x000fe20007810000 */
[--C-:B------:R-:W-:Y:S01]  /*6b40*/  FFMA.FTZ R56, R56, UR33, -R4.reuse ;  /* 0x0000002138387c23 */ /* 0x100fe20008010804 */
[----:B------:R-:W-:Y:S01]  /*6b50*/  FSEL R66, R66, -INF , !P2 ;  /* 0xff80000042427808 */ /* 0x000fe20005000000 */
[----:B------:R-:W-:Y:S01]  /*6b60*/  FFMA.FTZ R85, R85, UR33, -R4 ;  /* 0x0000002155557c23 */ /* 0x000fe20008010804 */
[----:B------:R-:W-:Y:S01]  /*6b70*/  FMNMX.FTZ R29, R47, R28, !PT ;  /* 0x0000001c2f1d7209 */ /* 0x000fe20007810000 */
[----:B------:R-:W-:Y:S01]  /*6b80*/  MUFU.EX2 R8, R8 ;  /* 0x0000000800087308 */ /* 0x000fe20000000800 */
[----:B------:R-:W-:-:S02]  /*6b90*/  ISETP.LT.OR P5, PT, R11, 0x52, P5 ;  /* 0x000000520b00780c */ /* 0x000fc40002fa1670 */
[----:B------:R-:W-:Y:S01]  /*6ba0*/  FMNMX.FTZ R32, R50, R29, !PT ;  /* 0x0000001d32207209 */ /* 0x000fe20007810000 */
[----:B------:R-:W-:Y:S01]  /*6bb0*/  FFMA.FTZ R29, R45, UR33, -R4 ;  /* 0x000000212d1d7c23 */ /* 0x000fe20008010804 */
[----:B------:R-:W-:Y:S02]  /*6bc0*/  ISETP.GT.AND P3, PT, R10, 0x59, P1 ;  /* 0x000000590a00780c */ /* 0x000fe40000f64270 */
[----:B------:R-:W-:Y:S01]  /*6bd0*/  FMNMX.FTZ R33, R51, R32, !PT ;  /* 0x0000002033217209 */ /* 0x000fe20007810000 */
[----:B------:R0:W-:Y:S01]  /*6be0*/  MUFU.EX2 R28, R44 ;  /* 0x0000002c001c7308 */ /* 0x0001e20000000800 */
[----:B------:R-:W-:Y:S02]  /*6bf0*/  ISETP.LT.OR P4, PT, R11, 0x59, P4 ;  /* 0x000000590b00780c */ /* 0x000fe40002781670 */
[----:B------:R-:W-:Y:S02]  /*6c00*/  FMNMX.FTZ R32, R54, R33, !PT ;  /* 0x0000002136207209 */ /* 0x000fe40007810000 */
[----:B------:R-:W-:-:S02]  /*6c10*/  FSEL R67, R67, -INF , !P5 ;  /* 0xff80000043437808 */ /* 0x000fc40006800000 */
[----:B------:R-:W-:Y:S01]  /*6c20*/  FMNMX.FTZ R33, R55, R32, !PT ;  /* 0x0000002037217209 */ /* 0x000fe20007810000 */
[----:B------:R-:W-:Y:S01]  /*6c30*/  MUFU.EX2 R9, R9 ;  /* 0x0000000900097308 */ /* 0x000fe20000000800 */
[----:B------:R-:W-:Y:S01]  /*6c40*/  ISETP.GT.AND P2, PT, R10, 0x60, P1 ;  /* 0x000000600a00780c */ /* 0x000fe20000f44270 */
        /* <DEDUP_REMOVED lines=10> */
[----:B------:R-:W-:Y:S01]  /*6cf0*/  FFMA.FTZ R65, R81, UR33, -R4 ;  /* 0x0000002151417c23 */ /* 0x000fe20008010804 */
[----:B------:R-:W-:-:S02]  /*6d00*/  ISETP.GT.AND P5, PT, R10, 0x61, P1 ;  /* 0x000000610a00780c */ /* 0x000fc40000fa4270 */
[----:B------:R-:W-:Y:S01]  /*6d10*/  FMNMX.FTZ R37, R63, R36, !PT ;  /* 0x000000243f257209 */ /* 0x000fe20007810000 */
[----:B------:R-:W-:Y:S01]  /*6d20*/  MUFU.EX2 R12, R12 ;  /* 0x0000000c000c7308 */ /* 0x000fe20000000800 */
[----:B------:R-:W-:Y:S01]  /*6d30*/  ISETP.GT.AND P4, PT, R10, 0x68, P1 ;  /* 0x000000680a00780c */ /* 0x000fe20000f84270 */
[--C-:B0-----:R-:W-:Y:S01]  /*6d40*/  FFMA.FTZ R48, R64, UR33, -R4.reuse ;  /* 0x0000002140307c23 */ /* 0x101fe20008010804 */
[----:B------:R-:W-:Y:S01]  /*6d50*/  FMNMX.FTZ R40, R66, R37, !PT ;  /* 0x0000002542287209 */ /* 0x000fe20007810000 */
[--C-:B------:R-:W-:Y:S01]  /*6d60*/  FFMA.FTZ R37, R53, UR33, -R4.reuse ;  /* 0x0000002135257c23 */ /* 0x100fe20008010804 */
[----:B------:R-:W-:Y:S01]  /*6d70*/  ISETP.LT.OR P2, PT, R11, 0x61, P2 ;  /* 0x000000610b00780c */ /* 0x000fe20001741670 */
[--C-:B------:R-:W-:Y:S01]  /*6d80*/  FFMA.FTZ R53, R69, UR33, -R4.reuse ;  /* 0x0000002145357c23 */ /* 0x100fe20008010804 */
[----:B------:R-:W-:Y:S01]  /*6d90*/  FMNMX.FTZ R41, R67, R40, !PT ;  /* 0x0000002843297209 */ /* 0x000fe20007810000 */
[----:B------:R0:W-:Y:S01]  /*6da0*/  MUFU.EX2 R36, R52 ;  /* 0x0000003400247308 */ /* 0x0001e20000000800 */
[----:B------:R-:W-:Y:S01]  /*6db0*/  FSEL R71, R71, -INF , !P3 ;  /* 0xff80000047477808 */ /* 0x000fe20005800000 */
[----:B------:R-:W-:Y:S01]  /*6dc0*/  FFMA.FTZ R64, R80, UR33, -R4 ;  /* 0x0000002150407c23 */ /* 0x000fe20008010804 */
[----:B------:R-:W-:-:S02]  /*6dd0*/  FMNMX.FTZ R40, R70, R41, !PT ;  /* 0x0000002946287209 */ /* 0x000fc40007810000 */
[C---:B------:R-:W-:Y:S02]  /*6de0*/  ISETP.LT.OR P5, PT, R11.reuse, 0x62, P5 ;  /* 0x000000620b00780c */ /* 0x040fe40002fa1670 */
[----:B------:R-:W-:Y:S01]  /*6df0*/  ISETP.LT.OR P4, PT, R11, 0x69, P4 ;  /* 0x000000690b00780c */ /* 0x000fe20002781670 */
[----:B------:R-:W-:Y:S01]  /*6e00*/  MUFU.EX2 R13, R13 ;  /* 0x0000000d000d7308 */ /* 0x000fe20000000800 */
[----:B------:R-:W-:Y:S01]  /*6e10*/  FSEL R74, R74, -INF , !P2 ;  /* 0xff8000004a4a7808 */ /* 0x000fe20005000000 */
[--C-:B0-----:R-:W-:Y:S01]  /*6e20*/  FFMA.FTZ R52, R68, UR33, -R4.reuse ;  /* 0x0000002144347c23 */ /* 0x101fe20008010804 */
[----:B------:R-:W-:Y:S01]  /*6e30*/  FMNMX.FTZ R41, R71, R40, !PT ;  /* 0x0000002847297209 */ /* 0x000fe20007810000 */
[----:B------:R-:W-:Y:S01]  /*6e40*/  FFMA.FTZ R68, R84, UR33, -R4 ;  /* 0x0000002154447c23 */ /* 0x000fe20008010804 */
[----:B------:R-:W-:Y:S02]  /*6e50*/  FSEL R75, R75, -INF , !P5 ;  /* 0xff8000004b4b7808 */ /* 0x000fe40006800000 */
[----:B------:R-:W-:Y:S01]  /*6e60*/  FSEL R78, R78, -INF , !P4 ;  /* 0xff8000004e4e7808 */ /* 0x000fe20006000000 */
[----:B------:R0:W-:Y:S01]  /*6e70*/  MUFU.EX2 R40, R56 ;  /* 0x0000003800287308 */ /* 0x0001e20000000800 */
[----:B------:R-:W-:-:S02]  /*6e80*/  ISETP.GT.AND P3, PT, R10, 0x69, P1 ;  /* 0x000000690a00780c */ /* 0x000fc40000f64270 */
[C---:B------:R-:W-:Y:S02]  /*6e90*/  ISETP.GT.AND P2, PT, R10.reuse, 0x70, P1 ;  /* 0x000000700a00780c */ /* 0x040fe40000f44270 */
[C---:B------:R-:W-:Y:S02]  /*6ea0*/  ISETP.GT.AND P5, PT, R10.reuse, 0x71, P1 ;  /* 0x000000710a00780c */ /* 0x040fe40000fa4270 */
[C---:B------:R-:W-:Y:S01]  /*6eb0*/  ISETP.GT.AND P4, PT, R10.reuse, 0x78, P1 ;  /* 0x000000780a00780c */ /* 0x040fe20000f84270 */
[----:B------:R-:W-:Y:S01]  /*6ec0*/  MUFU.EX2 R14, R14 ;  /* 0x0000000e000e7308 */ /* 0x000fe20000000800 */
[----:B------:R-:W-:Y:S01]  /*6ed0*/  ISETP.GT.AND P1, PT, R10, 0x79, P1 ;  /* 0x000000790a00780c */ /* 0x000fe20000f24270 */
[--C-:B0-----:R-:W-:Y:S01]  /*6ee0*/  FFMA.FTZ R56, R72, UR33, -R4.reuse ;  /* 0x0000002148387c23 */ /* 0x101fe20008010804 */
[----:B------:R-:W-:Y:S01]  /*6ef0*/  FMNMX.FTZ R10, R74, R41, !PT ;  /* 0x000000294a0a7209 */ /* 0x000fe20007810000 */
[--C-:B------:R-:W-:Y:S01]  /*6f00*/  FFMA.FTZ R41, R57, UR33, -R4.reuse ;  /* 0x0000002139297c23 */ /* 0x100fe20008010804 */
[----:B------:R-:W-:Y:S01]  /*6f10*/  ISETP.LT.OR P3, PT, R11, 0x6a, P3 ;  /* 0x0000006a0b00780c */ /* 0x000fe20001f61670 */
[----:B------:R-:W-:Y:S01]  /*6f20*/  FFMA.FTZ R57, R73, UR33, -R4 ;  /* 0x0000002149397c23 */ /* 0x000fe20008010804 */
[----:B------:R-:W-:Y:S01]  /*6f30*/  FMNMX.FTZ R45, R75, R10, !PT ;  /* 0x0000000a4b2d7209 */ /* 0x000fe20007810000 */
[----:B------:R-:W-:Y:S01]  /*6f40*/  MUFU.EX2 R15, R15 ;  /* 0x0000000f000f7308 */ /* 0x000fe20000000800 */
[----:B------:R-:W-:-:S02]  /*6f50*/  ISETP.LT.OR P2, PT, R11, 0x71, P2 ;  /* 0x000000710b00780c */ /* 0x000fc40001741670 */
[----:B------:R-:W-:Y:S02]  /*6f60*/  FSEL R79, R79, -INF , !P3 ;  /* 0xff8000004f4f7808 */ /* 0x000fe40005800000 */
[----:B------:R-:W-:Y:S02]  /*6f70*/  FMNMX.FTZ R10, R78, R45, !PT ;  /* 0x0000002d4e0a7209 */ /* 0x000fe40007810000 */
[----:B------:R-:W-:Y:S01]  /*6f80*/  ISETP.LT.OR P5, PT, R11, 0x72, P5 ;  /* 0x000000720b00780c */ /* 0x000fe20002fa1670 */
[----:B------:R-:W-:Y:S01]  /*6f90*/  MUFU.EX2 R21, R21 ;  /* 0x0000001500157308 */ /* 0x000fe20000000800 */
[----:B------:R-:W-:Y:S02]  /*6fa0*/  FSEL R82, R82, -INF , !P2 ;  /* 0xff80000052527808 */ /* 0x000fe40005000000 */
[----:B------:R-:W-:Y:S02]  /*6fb0*/  FMNMX.FTZ R45, R79, R10, !PT ;  /* 0x0000000a4f2d7209 */ /* 0x000fe40007810000 */
[----:B------:R-:W-:-:S02]  /*6fc0*/  ISETP.LT.OR P4, PT, R11, 0x79, P4 ;  /* 0x000000790b00780c */ /* 0x000fc40002781670 */
[----:B------:R-:W-:Y:S01]  /*6fd0*/  FSEL R83, R83, -INF , !P5 ;  /* 0xff80000053537808 */ /* 0x000fe20006800000 */
[----:B------:R-:W-:Y:S01]  /*6fe0*/  MUFU.EX2 R25, R25 ;  /* 0x0000001900197308 */ /* 0x000fe20000000800 */
[----:B------:R-:W-:Y:S01]  /*6ff0*/  FMNMX.FTZ R10, R82, R45, !PT ;  /* 0x0000002d520a7209 */ /* 0x000fe20007810000 */
[--C-:B------:R-:W-:Y:S01]  /*7000*/  FFMA.FTZ R45, R61, UR33, -R4.reuse ;  /* 0x000000213d2d7c23 */ /* 0x100fe20008010804 */
[----:B------:R-:W-:Y:S01]  /*7010*/  ISETP.LT.OR P1, PT, R11, 0x7a, P1 ;  /* 0x0000007a0b00780c */ /* 0x000fe20000f21670 */
[----:B------:R-:W-:Y:S01]  /*7020*/  FFMA.FTZ R61, R77, UR33, -R4 ;  /* 0x000000214d3d7c23 */ /* 0x000fe20008010804 */
[----:B------:R-:W-:Y:S02]  /*7030*/  FSEL R86, R86, -INF , !P4 ;  /* 0xff80000056567808 */ /* 0x000fe40006000000 */
[----:B------:R-:W-:Y:S01]  /*7040*/  FMNMX.FTZ R11, R83, R10, !PT ;  /* 0x0000000a530b7209 */ /* 0x000fe20007810000 */
[----:B------:R-:W-:Y:S01]  /*7050*/  MUFU.EX2 R29, R29 ;  /* 0x0000001d001d7308 */ /* 0x000fe20000000800 */
[----:B------:R-:W-:-:S02]  /*7060*/  FSEL R87, R87, -INF , !P1 ;  /* 0xff80000057577808 */ /* 0x000fc40004800000 */
[----:B------:R-:W-:Y:S02]  /*7070*/  FMNMX.FTZ R10, R86, R11, !PT ;  /* 0x0000000b560a7209 */ /* 0x000fe40007810000 */
[----:B------:R-:W-:Y:S02]  /*7080*/  FSEL R69, R0, RZ, P6 ;  /* 0x000000ff00457208 */ /* 0x000fe40003000000 */
[----:B------:R-:W-:Y:S01]  /*7090*/  FMNMX.FTZ R10, R87, R10, !PT ;  /* 0x0000000a570a7209 */ /* 0x000fe20007810000 */
[----:B------:R-:W-:Y:S02]  /*70a0*/  MUFU.EX2 R33, R33 ;  /* 0x0000002100217308 */ /* 0x000fe40000000800 */
[----:B------:R-:W-:Y:S02]  /*70b0*/  FADD.FTZ R6, -R69, R6 ;  /* 0x0000000645067221 */ /* 0x000fe40000010100 */
[----:B------:R-:W0:Y:S02]  /*70c0*/  SHFL.BFLY PT, R11, R10, 0x2, 0x1f ;  /* 0x0c401f000a0b7f89 */ /* 0x000e2400000e0000 */
[----:B------:R-:W-:-:S02]  /*70d0*/  FMUL.FTZ R6, R6, UR33 ;  /* 0x0000002106067c20 */ /* 0x000fc40008410000 */
[----:B------:R-:W-:Y:S08]  /*70e0*/  MUFU.EX2 R69, R85 ;  /* 0x0000005500457308 */ /* 0x000ff00000000800 */
[----:B------:R-:W1:Y:S08]  /*70f0*/  MUFU.EX2 R6, R6 ;  /* 0x0000000600067308 */ /* 0x000e700000000800 */
        /* <DEDUP_REMOVED lines=12> */
[--C-:B------:R-:W-:Y:S01]  /*71c0*/  FFMA.FTZ R80, R27, UR33, -R72.reuse ;  /* 0x000000211b507c23 */ /* 0x100fe20008010848 */
[--C-:B------:R-:W-:Y:S01]  /*71d0*/  FFMA.FTZ R27, R46, UR33, -R72.reuse ;  /* 0x000000212e1b7c23 */ /* 0x100fe20008010848 */
[----:B------:R-:W-:Y:S01]  /*71e0*/  FSEL R46, R4, RZ, P1 ;  /* 0x000000ff042e7208 */ /* 0x000fe20000800000 */
[--C-:B------:R-:W-:Y:S01]  /*71f0*/  FFMA.FTZ R10, R26, UR33, -R72.reuse ;  /* 0x000000211a0a7c23 */ /* 0x100fe20008010848 */
[--C-:B------:R-:W-:Y:S01]  /*7200*/  FFMA.FTZ R11, R30, UR33, -R72.reuse ;  /* 0x000000211e0b7c23 */ /* 0x100fe20008010848 */
[--C-:B------:R-:W-:Y:S01]  /*7210*/  FFMA.FTZ R77, R31, UR33, -R72.reuse ;  /* 0x000000211f4d7c23 */ /* 0x100fe20008010848 */
[----:B------:R-:W-:Y:S01]  /*7220*/  MUFU.EX2 R80, R80 ;  /* 0x0000005000507308 */ /* 0x000fe20000000800 */
[----:B------:R-:W-:Y:S01]  /*7230*/  FADD.FTZ R46, -R46, R5 ;  /* 0x000000052e2e7221 */ /* 0x000fe20000010100 */
[--C-:B------:R-:W-:Y:S01]  /*7240*/  FFMA.FTZ R34, R34, UR33, -R72.reuse ;  /* 0x0000002122227c23 */ /* 0x100fe20008010848 */
[--C-:B------:R-:W-:Y:S01]  /*7250*/  FFMA.FTZ R76, R35, UR33, -R72.reuse ;  /* 0x00000021234c7c23 */ /* 0x100fe20008010848 */
[----:B------:R-:W-:Y:S01]  /*7260*/  FFMA.FTZ R30, R50, UR33, -R72 ;  /* 0x00000021321e7c23 */ /* 0x000fe20008010848 */
[----:B------:R-:W-:Y:S01]  /*7270*/  FMUL.FTZ R5, R46, UR33 ;  /* 0x000000212e057c20 */ /* 0x000fe20008410000 */
[----:B-1----:R-:W-:Y:S01]  /*7280*/  FFMA.FTZ R50, R6, R3, R8 ;  /* 0x0000000306327223 */ /* 0x002fe20000010008 */
        /* <DEDUP_REMOVED lines=8> */
[----:B------:R-:W-:Y:S01]  /*7310*/  FADD.FTZ R50, R12, R47 ;  /* 0x0000002f0c327221 */ /* 0x000fe20000010000 */
        /* <DEDUP_REMOVED lines=11> */
[----:B------:R-:W-:-:S05]  /*73d0*/  FFMA.FTZ R59, R79, UR33, -R72 ;  /* 0x000000214f3b7c23 */ /* 0x000fca0008010848 */
[----:B------:R-:W2:Y:S01]  /*73e0*/  MUFU.EX2 R77, R77 ;  /* 0x0000004d004d7308 */ /* 0x000ea20000000800 */
[----:B0-----:R-:W-:-:S04]  /*73f0*/  FFMA.FTZ R3, R5, R2, R10 ;  /* 0x0000000205037223 */ /* 0x001fc8000001000a */
[----:B------:R-:W-:Y:S01]  /*7400*/  FADD.FTZ R2, R80, R3 ;  /* 0x0000000350027221 */ /* 0x000fe20000010000 */
[----:B------:R-:W-:Y:S01]  /*7410*/  FADD.FTZ R3, R13, R50 ;  /* 0x000000320d037221 */ /* 0x000fe20000010000 */
[----:B------:R-:W-:Y:S01]  /*7420*/  FFMA.FTZ R50, R67, UR33, -R72 ;  /* 0x0000002143327c23 */ /* 0x000fe20008010848 */
        /* <DEDUP_REMOVED lines=12> */
[----:B------:R-:W-:-:S06]  /*74f0*/  FFMA.FTZ R51, R70, UR33, -R72 ;  /* 0x0000002146337c23 */ /* 0x000fcc0008010848 */
        /* <DEDUP_REMOVED lines=26> */
[----:B------:R-:W-:-:S03]  /*76a0*/  FFMA.FTZ R55, R78, UR33, -R72 ;  /* 0x000000214e377c23 */ /* 0x000fc60008010848 */
        /* <DEDUP_REMOVED lines=18> */
[----:B------:R-:W-:-:S04]  /*77d0*/  FFMA.FTZ R66, R83, UR33, -R72 ;  /* 0x0000002153427c23 */ /* 0x000fc80008010848 */
        /* <DEDUP_REMOVED lines=45> */
.L_x_10860:
        /* <DEDUP_REMOVED lines=18> */
[----:B------:R-:W-:Y:S01]  /*7bd0*/  SYNCS.ARRIVE.TRANS64.RED.A1T0 RZ, [UR6], RZ ;  /* 0x000000ffffff79a7 */ /* 0x000fe20008100406 */
[----:B------:R-:W-:Y:S01]  /*7be0*/  F2FP.F16.F32.PACK_AB R25, R42, R26 ;  /* 0x0000001a2a19723e */ /* 0x000fe200000000ff */
[----:B------:R0:W-:Y:S01]  /*7bf0*/  STSM.16.M88.4 [R17+0x21800], R8 ;  /* 0x0218000811007844 */ /* 0x0001e20000000200 */
[----:B------:R-:W-:Y:S01]  /*7c00*/  F2FP.F16.F32.PACK_AB R26, R29, R28 ;  /* 0x0000001c1d1a723e */ /* 0x000fe200000000ff */
[----:B------:R-:W-:Y:S01]  /*7c10*/  FMUL.FTZ R96, R96, R6 ;  /* 0x0000000660607220 */ /* 0x000fe20000410000 */
        /* <DEDUP_REMOVED lines=42> */
[----:B------:R-:W-:Y:S01]  /*7ec0*/  ISETP.GT.AND P1, PT, R7, UR56, PT ;  /* 0x0000003807007c0c */ /* 0x000fe2000bf24270 */
[-C--:B------:R-:W-:Y:S01]  /*7ed0*/  FMUL.FTZ R128, R128, R6.reuse ;  /* 0x0000000680807220 */ /* 0x080fe20000410000 */
        /* <DEDUP_REMOVED lines=10> */
[----:B-1----:R-:W1:Y:S01]  /*7f80*/  FENCE.VIEW.ASYNC.S ;  /* 0x00000000000073c6 */ /* 0x002e620000000000 */
        /* <DEDUP_REMOVED lines=25> */
[----:B------:R-:W-:Y:S01]  /*8120*/  IMAD.MOV.U32 R6, RZ, RZ, R0 ;  /* 0x000000ffff067224 */ /* 0x000fe200078e0000 */
[----:B-1----:R-:W-:Y:S01]  /*8130*/  NOP ;  /* 0x0000000000007918 */ /* 0x002fe20000000000 */
[----:B0-----:R-:W-:Y:S05]  /*8140*/  @P1 BRA `(.L_x_10861) ;  /* 0xffffffcc007c1947 */ /* 0x001fea000383ffff */
.L_x_10842:
        /* <DEDUP_REMOVED lines=15> */
[----:B----4-:R-:W0:Y:S01]  /*8240*/  LDC R10, c[0x0][0x9e4] ;  /* 0x00027900ff0a7b82 */ /* 0x010e220000000800 */
[----:B------:R-:W-:Y:S02]  /*8250*/  LOP3.LUT R5, RZ, R5, RZ, 0x33, !PT ;  /* 0x00000005ff057212 */ /* 0x000fe400078e33ff */
[----:B0-----:R-:W-:-:S13]  /*8260*/  ISETP.NE.AND P1, PT, R10, 0x1, PT ;  /* 0x000000010a00780c */ /* 0x001fda0003f25270 */
[----:B------:R-:W0:Y:S02]  /*8270*/  @P1 LDC.64 R8, c[0x0][0x9e8] ;  /* 0x00027a00ff081b82 */ /* 0x000e240000000a00 */
[----:B0-----:R-:W-:-:S05]  /*8280*/  @P1 IMAD.HI.U32 R8, R5, R8, RZ ;  /* 0x0000000805081227 */ /* 0x001fca00078e00ff */
[----:B------:R-:W-:-:S04]  /*8290*/  @P1 SHF.R.U32.HI R5, RZ, R9, R8 ;  /* 0x00000009ff051219 */ /* 0x000fc80000011608 */
[----:B------:R-:W-:Y:S01]  /*82a0*/  LOP3.LUT R5, RZ, R5, RZ, 0x33, !PT ;  /* 0x00000005ff057212 */ /* 0x000fe200078e33ff */
[----:B------:R-:W-:Y:S06]  /*82b0*/  BRA `(.L_x_10864) ;  /* 0x0000000000147947 */ /* 0x000fec0003800000 */
.L_x_10863:
[----:B----4-:R-:W0:Y:S02]  /*82c0*/  LDC R10, c[0x0][0x9e4] ;  /* 0x00027900ff0a7b82 */ /* 0x010e240000000800 */
[----:B0-----:R-:W-:-:S13]  /*82d0*/  ISETP.NE.AND P1, PT, R10, 0x1, PT ;  /* 0x000000010a00780c */ /* 0x001fda0003f25270 */
[----:B------:R-:W0:Y:S02]  /*82e0*/  @P1 LDC.64 R8, c[0x0][0x9e8] ;  /* 0x00027a00ff081b82 */ /* 0x000e240000000a00 */
[----:B0-----:R-:W-:-:S05]  /*82f0*/  @P1 IMAD.HI.U32 R8, R5, R8, RZ ;  /* 0x0000000805081227 */ /* 0x001fca00078e00ff */
[----:B------:R-:W-:-:S07]  /*8300*/  @P1 SHF.R.U32.HI R5, RZ, R9, R8 ;  /* 0x00000009ff051219 */ /* 0x000fce0000011608 */
.L_x_10864:
[----:B------:R-:W-:-:S05]  /*8310*/  IMAD R5, R5, R10, RZ ;  /* 0x0000000a05057224 */ /* 0x000fca00078e02ff */
[----:B------:R-:W-:-:S07]  /*8320*/  VIMNMX R6, R6, R5, !PT ;  /* 0x0000000506067248 */ /* 0x000fce0007fe0100 */
.L_x_10862:
[----:B------:R-:W-:-:S05]  /*8330*/  VIADD R6, R6, 0x7f ;  /* 0x0000007f06067836 */ /* 0x000fca0000000000 */
[----:B------:R-:W-:-:S04]  /*8340*/  SHF.R.S32.HI R5, RZ, 0x1f, R6 ;  /* 0x0000001fff057819 */ /* 0x000fc80000011406 */
[----:B------:R-:W-:-:S04]  /*8350*/  LEA.HI R5, R5, R6, RZ, 0x7 ;  /* 0x0000000605057211 */ /* 0x000fc800078f38ff */
[----:B------:R-:W-:-:S04]  /*8360*/  SHF.R.S32.HI R5, RZ, 0x7, R5 ;  /* 0x00000007ff057819 */ /* 0x000fc80000011405 */
[----:B----4-:R-:W-:-:S04]  /*8370*/  VIMNMX R8, R5, UR37, !PT ;  /* 0x0000002505087c48 */ /* 0x010fc8000ffe0100 */
[----:B------:R-:W-:-:S13]  /*8380*/  ISETP.GE.AND P1, PT, R7, R8, PT ;  /* 0x000000080700720c */ /* 0x000fda0003f26270 */
[----:B------:R-:W-:Y:S05]  /*8390*/  @!P1 BRA `(.L_x_10865) ;  /* 0x0000002000449947 */ /* 0x000fea0003800000 */
[----:B------:R-:W-:Y:S01]  /*83a0*/  IMAD.MOV.U32 R11, RZ, RZ, R4 ;  /* 0x000000ffff0b7224 */ /* 0x000fe200078e0004 */
[----:B------:R-:W-:Y:S01]  /*83b0*/  UMOV UR28, UR47 ;  /* 0x0000002f001c7c82 */ /* 0x000fe20008000000 */
[----:B------:R-:W-:Y:S01]  /*83c0*/  IMAD.MOV.U32 R9, RZ, RZ, R0 ;  /* 0x000000ffff097224 */ /* 0x000fe200078e0000 */
[----:B------:R-:W-:Y:S01]  /*83d0*/  UMOV UR34, UR46 ;  /* 0x0000002e00227c82 */ /* 0x000fe20008000000 */
[----:B------:R-:W-:Y:S01]  /*83e0*/  IMAD.MOV.U32 R5, RZ, RZ, R7 ;  /* 0x000000ffff057224 */ /* 0x000fe200078e0007 */
[----:B------:R-:W-:-:S06]  /*83f0*/  ULDC UR33, c[0x0][0x988] ;  /* 0x0002620000217ab9 */ /* 0x000fcc0000000800 */
.L_x_10876:
[----:B------:R-:W-:Y:S01]  /*8400*/  ISETP.NE.AND P2, PT, RZ, UR43, PT ;  /* 0x0000002bff007c0c */ /* 0x000fe2000bf45270 */
[----:B------:R-:W-:-:S04]  /*8410*/  UISETP.NE.AND UP0, UPT, UR34, 0x1, UPT ;  /* 0x000000012200788c */ /* 0x000fc8000bf05270 */
[----:B------:R-:W-:-:S04]  /*8420*/  USEL UR47, URZ, 0x1, UP0 ;  /* 0x000000013f2f7887 */ /* 0x000fc80008000000 */
[----:B------:R-:W-:-:S04]  /*8430*/  ULOP3.LUT UR47, UR28, UR47, URZ, 0x3c, !UPT ;  /* 0x0000002f1c2f7292 */ /* 0x000fc8000f8e3c3f */
[----:B------:R-:W-:Y:S08]  /*8440*/  @P2 BRA `(.L_x_10866) ;  /* 0x0000000000382947 */ /* 0x000ff00003800000 */
[----:B------:R-:W-:Y:S05]  /*8450*/  @!P0 BRA `(.L_x_10867) ;  /* 0x0000000000048947 */ /* 0x000fea0003800000 */
[----:B------:R-:W-:Y:S01]  /*8460*/  BPT.TRAP 0x1 ;  /* 0x000000040000795c */ /* 0x000fe20000300000 */
.L_x_10867:
        /* <DEDUP_REMOVED lines=9> */
.L_x_10868:
[----:B-1----:R-:W-:Y:S05]  /*8500*/  @P1 BRA `(.L_x_10866) ;  /* 0x0000000000081947 */ /* 0x002fea0003800000 */
[----:B------:R-:W1:Y:S02]  /*8510*/  SYNCS.PHASECHK.TRANS64.TRYWAIT P1, [UR6+0x2d830], R0 ;  /* 0x02d83000ff0075a7 */ /* 0x000e640008020146 */
[----:B-1----:R-:W-:Y:S05]  /*8520*/  @!P1 BRA `(.L_x_10869) ;  /* 0x000000b800b49947 */ /* 0x002fea0003800000 */
.L_x_10866:
        /* <DEDUP_REMOVED lines=40> */
.L_x_10871:
[----:B------:R-:W-:Y:S01]  /*87b0*/  ULEA UR6, UR34, UR40, 0x3 ;  /* 0x0000002822067291 */ /* 0x000fe2000f8e183f */
[----:B------:R-:W-:-:S05]  /*87c0*/  IMAD.U32 R0, RZ, RZ, UR28 ;  /* 0x0000001cff007e24 */ /* 0x000fca000f8e00ff */
[----:B------:R-:W-:-:S04]  /*87d0*/  SHF.L.U32 R0, R0, 0x1f, RZ ;  /* 0x0000001f00007819 */ /* 0x000fc800000006ff */
[----:B------:R0:W1:Y:S01]  /*87e0*/  SYNCS.PHASECHK.TRANS64.TRYWAIT P1, [UR6+0x2d850], R0 ;  /* 0x02d85000ff0075a7 */ /* 0x0000620008020146 */
[----:B------:R-:W-:Y:S05]  /*87f0*/  @!P0 BRA `(.L_x_10872) ;  /* 0x0000000000048947 */ /* 0x000fea0003800000 */
[----:B------:R-:W-:Y:S01]  /*8800*/  BPT.TRAP 0x1 ;  /* 0x000000040000795c */ /* 0x000fe20000300000 */
.L_x_10872:
[----:B-1----:R-:W-:Y:S05]  /*8810*/  @P1 BRA `(.L_x_10870) ;  /* 0x0000000000081947 */ /* 0x002fea0003800000 */
[----:B------:R-:W1:Y:S02]  /*8820*/  SYNCS.PHASECHK.TRANS64.TRYWAIT P1, [UR6+0x2d850], R0 ;  /* 0x02d85000ff0075a7 */ /* 0x000e640008020146 */
[----:B-1----:R-:W-:Y:S05]  /*8830*/  @!P1 BRA `(.L_x_10873) ;  /* 0x000000b800089947 */ /* 0x002fea0003800000 */
.L_x_10870:
[----:B------:R-:W-:Y:S01]  /*8840*/  UIADD3 UR6, UR40, 0x400, URZ ;  /* 0x0000040028067890 */ /* 0x000fe2000fffe03f */
[----:B------:R-:W-:Y:S01]  /*8850*/  WARPGROUP.ARRIVE ;  /* 0x00000000000079c5 */ /* 0x000fe20000000000 */
[----:B------:R-:W-:Y:S01]  /*8860*/  UMOV UR29, 0x40000040 ;  /* 0x40000040001d7882 */ /* 0x000fe20000000000 */
[----:B------:R-:W-:Y:S01]  /*8870*/  UMOV UR31, 0x80000020 ;  /* 0x80000020001f7882 */ /* 0x000fe20000000000 */
[----:B------:R-:W-:-:S03]  /*8880*/  USHF.R.U32.HI UR6, URZ, 0x4, UR6 ;  /* 0x000000043f067899 */ /* 0x000fc60008011606 */
[----:B------:R-:W2:Y:S01]  /*8890*/  S2R R6, SR_TID.X ;  /* 0x0000000000067919 */ /* 0x000ea20000002100 */
        /* <DEDUP_REMOVED lines=64> */
.L_x_10874:
        /* <DEDUP_REMOVED lines=78> */
[----:B------:R-:W-:Y:S01]  /*9180*/  FMUL.FTZ R9, R0, UR33 ;  /* 0x0000002100097c20 */ /* 0x000fe20008410000 */
[----:B------:R-:W-:Y:S02]  /*9190*/  FADD.FTZ R6, -R4, R11 ;  /* 0x0000000b04067221 */ /* 0x000fe40000010100 */
[----:B------:R0:W-:Y:S01]  /*91a0*/  MUFU.EX2 R7, R14 ;  /* 0x0000000e00077308 */ /* 0x0001e20000000800 */
[--C-:B------:R-:W-:Y:S01]  /*91b0*/  FFMA.FTZ R10, R24, UR33, -R9.reuse ;  /* 0x00000021180a7c23 */ /* 0x100fe20008010809 */
[--C-:B------:R-:W-:Y:S01]  /*91c0*/  FFMA.FTZ R15, R33, UR33, -R9.reuse ;  /* 0x00000021210f7c23 */ /* 0x100fe20008010809 */
[----:B------:R-:W-:Y:S01]  /*91d0*/  FMUL.FTZ R6, R6, UR33 ;  /* 0x0000002106067c20 */ /* 0x000fe20008410000 */
[--C-:B------:R-:W-:Y:S01]  /*91e0*/  FFMA.FTZ R11, R25, UR33, -R9.reuse ;  /* 0x00000021190b7c23 */ /* 0x100fe20008010809 */
[--C-:B------:R-:W-:Y:S01]  /*91f0*/  FFMA.FTZ R12, R28, UR33, -R9.reuse ;  /* 0x000000211c0c7c23 */ /* 0x100fe20008010809 */
[--C-:B------:R-:W-:Y:S01]  /*9200*/  FFMA.FTZ R13, R29, UR33, -R9.reuse ;  /* 0x000000211d0d7c23 */ /* 0x100fe20008010809 */
[--C-:B------:R-:W-:Y:S01]  /*9210*/  FFMA.FTZ R20, R36, UR33, -R9.reuse ;  /* 0x0000002124147c23 */ /* 0x100fe20008010809 */
[----:B------:R-:W1:Y:S01]  /*9220*/  MUFU.EX2 R10, R10 ;  /* 0x0000000a000a7308 */ /* 0x000e620000000800 */
[--C-:B0-----:R-:W-:Y:S01]  /*9230*/  FFMA.FTZ R14, R32, UR33, -R9.reuse ;  /* 0x00000021200e7c23 */ /* 0x101fe20008010809 */
        /* <DEDUP_REMOVED lines=25> */
[--C-:B------:R-:W-:Y:S01]  /*93d0*/  FFMA.FTZ R57, R69, UR33, -R9.reuse ;  /* 0x0000002145397c23 */ /* 0x100fe20008010809 */
[--C-:B------:R-:W-:Y:S01]  /*93e0*/  FFMA.FTZ R60, R72, UR33, -R9.reuse ;  /* 0x00000021483c7c23 */ /* 0x100fe20008010809 */
[--C-:B------:R-:W-:Y:S01]  /*93f0*/  FFMA.FTZ R61, R73, UR33, -R9.reuse ;  /* 0x00000021493d7c23 */ /* 0x100fe20008010809 */
[--C-:B------:R-:W-:Y:S01]  /*9400*/  FFMA.FTZ R64, R76, UR33, -R9.reuse ;  /* 0x000000214c407c23 */ /* 0x100fe20008010809 */
[--C-:B------:R-:W-:Y:S01]  /*9410*/  FFMA.FTZ R65, R77, UR33, -R9.reuse ;  /* 0x000000214d417c23 */ /* 0x100fe20008010809 */
[----:B------:R-:W3:Y:S01]  /*9420*/  MUFU.EX2 R139, R139 ;  /* 0x0000008b008b7308 */ /* 0x000ee20000000800 */
[--C-:B------:R-:W-:Y:S01]  /*9430*/  FFMA.FTZ R68, R80, UR33, -R9.reuse ;  /* 0x0000002150447c23 */ /* 0x100fe20008010809 */
[--C-:B------:R-:W-:Y:S01]  /*9440*/  FFMA.FTZ R69, R81, UR33, -R9.reuse ;  /* 0x0000002151457c23 */ /* 0x100fe20008010809 */
[--C-:B------:R-:W-:Y:S01]  /*9450*/  FFMA.FTZ R72, R84, UR33, -R9.reuse ;  /* 0x0000002154487c23 */ /* 0x100fe20008010809 */
[----:B------:R-:W-:Y:S01]  /*9460*/  FFMA.FTZ R9, R85, UR33, -R9 ;  /* 0x0000002155097c23 */ /* 0x000fe20008010809 */
[----:B------:R-:W-:Y:S01]  /*9470*/  FFMA.FTZ R85, R35, UR33, -R32 ;  /* 0x0000002123557c23 */ /* 0x000fe20008010820 */
[----:B-1----:R-:W-:Y:S01]  /*9480*/  FFMA.FTZ R34, R7, R3, R10 ;  /* 0x0000000307227223 */ /* 0x002fe2000001000a */
[----:B0-----:R-:W-:Y:S01]  /*9490*/  FFMA.FTZ R2, R6, R2, R33 ;  /* 0x0000000206027223 */ /* 0x001fe20000010021 */
[----:B------:R-:W0:Y:S01]  /*94a0*/  MUFU.EX2 R12, R12 ;  /* 0x0000000c000c7308 */ /* 0x000e220000000800 */
[----:B------:R-:W-:Y:S01]  /*94b0*/  FFMA.FTZ R30, R38, UR33, -R32 ;  /* 0x00000021261e7c23 */ /* 0x000fe20008010820 */
[----:B--2---:R-:W-:Y:S01]  /*94c0*/  FADD.FTZ R3, R11, R34 ;  /* 0x000000220b037221 */ /* 0x004fe20000010000 */
[--C-:B------:R-:W-:Y:S01]  /*94d0*/  FFMA.FTZ R84, R39, UR33, -R32.reuse ;  /* 0x0000002127547c23 */ /* 0x100fe20008010820 */
[--C-:B------:R-:W-:Y:S01]  /*94e0*/  FFMA.FTZ R31, R42, UR33, -R32.reuse ;  /* 0x000000212a1f7c23 */ /* 0x100fe20008010820 */
[--C-:B------:R-:W-:Y:S01]  /*94f0*/  FFMA.FTZ R81, R43, UR33, -R32.reuse ;  /* 0x000000212b517c23 */ /* 0x100fe20008010820 */
[--C-:B------:R-:W-:Y:S01]  /*9500*/  FFMA.FTZ R38, R46, UR33, -R32.reuse ;  /* 0x000000212e267c23 */ /* 0x100fe20008010820 */
[----:B------:R-:W-:Y:S01]  /*9510*/  FFMA.FTZ R80, R47, UR33, -R32 ;  /* 0x000000212f507c23 */ /* 0x000fe20008010820 */
[----:B------:R-:W1:Y:S01]  /*9520*/  MUFU.EX2 R26, R26 ;  /* 0x0000001a001a7308 */ /* 0x000e620000000800 */
[----:B---3--:R-:W-:Y:S01]  /*9530*/  FADD.FTZ R35, R139, R2 ;  /* 0x000000028b237221 */ /* 0x008fe20000010000 */
[--C-:B------:R-:W-:Y:S01]  /*9540*/  FFMA.FTZ R39, R50, UR33, -R32.reuse ;  /* 0x0000002132277c23 */ /* 0x100fe20008010820 */
[--C-:B------:R-:W-:Y:S01]  /*9550*/  FFMA.FTZ R77, R51, UR33, -R32.reuse ;  /* 0x00000021334d7c23 */ /* 0x100fe20008010820 */
[--C-:B------:R-:W-:Y:S01]  /*9560*/  FFMA.FTZ R42, R54, UR33, -R32.reuse ;  /* 0x00000021362a7c23 */ /* 0x100fe20008010820 */
[--C-:B------:R-:W-:Y:S01]  /*9570*/  FFMA.FTZ R76, R55, UR33, -R32.reuse ;  /* 0x00000021374c7c23 */ /* 0x100fe20008010820 */
[--C-:B------:R-:W-:Y:S01]  /*9580*/  FFMA.FTZ R43, R58, UR33, -R32.reuse ;  /* 0x000000213a2b7c23 */ /* 0x100fe20008010820 */
[--C-:B------:R-:W-:Y:S01]  /*9590*/  FFMA.FTZ R46, R59, UR33, -R32.reuse ;  /* 0x000000213b2e7c23 */ /* 0x100fe20008010820 */
[----:B------:R-:W2:Y:S01]  /*95a0*/  MUFU.EX2 R13, R13 ;  /* 0x0000000d000d7308 */ /* 0x000ea20000000800 */
[----:B0-----:R-:W-:Y:S01]  /*95b0*/  FADD.FTZ R2, R12, R3 ;  /* 0x000000030c027221 */ /* 0x001fe20000010000 */
[--C-:B------:R-:W-:Y:S01]  /*95c0*/  FFMA.FTZ R47, R62, UR33, -R32.reuse ;  /* 0x000000213e2f7c23 */ /* 0x100fe20008010820 */
[--C-:B------:R-:W-:Y:S01]  /*95d0*/  FFMA.FTZ R73, R63, UR33, -R32.reuse ;  /* 0x000000213f497c23 */ /* 0x100fe20008010820 */
[--C-:B------:R-:W-:Y:S01]  /*95e0*/  FFMA.FTZ R50, R66, UR33, -R32.reuse ;  /* 0x0000002142327c23 */ /* 0x100fe20008010820 */
[--C-:B------:R-:W-:Y:S01]  /*95f0*/  FFMA.FTZ R54, R67, UR33, -R32.reuse ;  /* 0x0000002143367c23 */ /* 0x100fe20008010820 */
[--C-:B------:R-:W-:Y:S01]  /*9600*/  FFMA.FTZ R55, R70, UR33, -R32.reuse ;  /* 0x0000002146377c23 */ /* 0x100fe20008010820 */
[--C-:B------:R-:W-:Y:S01]  /*9610*/  FFMA.FTZ R66, R71, UR33, -R32.reuse ;  /* 0x0000002147427c23 */ /* 0x100fe20008010820 */
[----:B------:R-:W0:Y:S01]  /*9620*/  MUFU.EX2 R138, R138 ;  /* 0x0000008a008a7308 */ /* 0x000e220000000800 */
[----:B-1----:R-:W-:Y:S01]  /*9630*/  FADD.FTZ R35, R26, R35 ;  /* 0x000000231a237221 */ /* 0x002fe20000010000 */
[--C-:B------:R-:W-:Y:S01]  /*9640*/  FFMA.FTZ R51, R74, UR33, -R32.reuse ;  /* 0x000000214a337c23 */ /* 0x100fe20008010820 */
[--C-:B------:R-:W-:Y:S01]  /*9650*/  FFMA.FTZ R62, R75, UR33, -R32.reuse ;  /* 0x000000214b3e7c23 */ /* 0x100fe20008010820 */
[--C-:B------:R-:W-:Y:S01]  /*9660*/  FFMA.FTZ R58, R78, UR33, -R32.reuse ;  /* 0x000000214e3a7c23 */ /* 0x100fe20008010820 */
[--C-:B------:R-:W-:Y:S01]  /*9670*/  FFMA.FTZ R63, R79, UR33, -R32.reuse ;  /* 0x000000214f3f7c23 */ /* 0x100fe20008010820 */
[--C-:B------:R-:W-:Y:S01]  /*9680*/  FFMA.FTZ R59, R82, UR33, -R32.reuse ;  /* 0x00000021523b7c23 */ /* 0x100fe20008010820 */
[----:B------:R-:W-:Y:S01]  /*9690*/  FFMA.FTZ R67, R83, UR33, -R32 ;  /* 0x0000002153437c23 */ /* 0x000fe20008010820 */
[----:B------:R-:W1:Y:S01]  /*96a0*/  MUFU.EX2 R14, R14 ;  /* 0x0000000e000e7308 */ /* 0x000e620000000800 */
[----:B--2---:R-:W-:Y:S01]  /*96b0*/  FADD.FTZ R3, R13, R2 ;  /* 0x000000020d037221 */ /* 0x004fe20000010000 */
[--C-:B------:R-:W-:Y:S01]  /*96c0*/  FFMA.FTZ R70, R86, UR33, -R32.reuse ;  /* 0x0000002156467c23 */ /* 0x100fe20008010820 */
[----:B------:R-:W-:-:S05]  /*96d0*/  FFMA.FTZ R71, R87, UR33, -R32 ;  /* 0x0000002157477c23 */ /* 0x000fca0008010820 */
        /* <DEDUP_REMOVED lines=114> */
.L_x_10875:
        /* <DEDUP_REMOVED lines=22> */
[-C--:B------:R-:W-:Y:S01]  /*9f60*/  FMUL.FTZ R96, R96, R7.reuse ;  /* 0x0000000760607220 */ /* 0x080fe20000410000 */
[----:B------:R-:W-:Y:S01]  /*9f70*/  F2FP.F16.F32.PACK_AB R26, R29, R28 ;  /* 0x0000001c1d1a723e */ /* 0x000fe200000000ff */
[----:B------:R0:W-:Y:S01]  /*9f80*/  STSM.16.M88.4 [R23], R12 ;  /* 0x0000000c17007844 */ /* 0x0001e20000000200 */
[----:B------:R-:W-:Y:S01]  /*9f90*/  F2FP.F16.F32.PACK_AB R27, R80, R38 ;  /* 0x00000026501b723e */ /* 0x000fe200000000ff */
[----:B------:R-:W-:Y:S01]  /*9fa0*/  FMUL.FTZ R97, R97, R7 ;  /* 0x0000000761617220 */ /* 0x000fe20000410000 */
[----:B------:R-:W-:Y:S01]  /*9fb0*/  F2FP.F16.F32.PACK_AB R37, R77, R39 ;  /* 0x000000274d25723e */ /* 0x000fe200000000ff */
[-C--:B------:R-:W-:Y:S01]  /*9fc0*/  FMUL.FTZ R100, R100, R7.reuse ;  /* 0x0000000764647220 */ /* 0x080fe20000410000 */
[----:B------:R-:W-:Y:S01]  /*9fd0*/  F2FP.F16.F32.PACK_AB R44, R45, R44 ;  /* 0x0000002c2d2c723e */ /* 0x000fe200000000ff */
[----:B------:R1:W-:Y:S01]  /*9fe0*/  STSM.16.M88.4 [R22], R24 ;  /* 0x0000001816007844 */ /* 0x0003e20000000200 */
[----:B------:R-:W-:Y:S01]  /*9ff0*/  F2FP.F16.F32.PACK_AB R38, R41, R40 ;  /* 0x000000282926723e */ /* 0x000fe200000000ff */
[-C--:B------:R-:W-:Y:S01]  /*a000*/  FMUL.FTZ R101, R101, R7.reuse ;  /* 0x0000000765657220 */ /* 0x080fe20000410000 */
[----:B------:R-:W-:Y:S01]  /*a010*/  F2FP.F16.F32.PACK_AB R39, R76, R42 ;  /* 0x0000002a4c27723e */ /* 0x000fe200000000ff */
[----:B------:R-:W-:Y:S01]  /*a020*/  FMUL.FTZ R104, R104, R7 ;  /* 0x0000000768687220 */ /* 0x000fe20000410000 */
        /* <DEDUP_REMOVED lines=9> */
[-C--:B------:R-:W-:Y:S01]  /*a0c0*/  FMUL.FTZ R112, R112, R7.reuse ;  /* 0x0000000770707220 */ /* 0x080fe20000410000 */
[----:B------:R-:W-:Y:S01]  /*a0d0*/  F2FP.F16.F32.PACK_AB R60, R61, R60 ;  /* 0x0000003c3d3c723e */ /* 0x000fe200000000ff */
[----:B------:R1:W-:Y:S01]  /*a0e0*/  STSM.16.M88.4 [R17+0x27800], R44 ;  /* 0x0278002c11007844 */ /* 0x0003e20000000200 */
[----:B------:R-:W-:Y:S01]  /*a0f0*/  F2FP.F16.F32.PACK_AB R54, R57, R56 ;  /* 0x000000383936723e */ /* 0x000fe200000000ff */
[----:B------:R-:W-:Y:S01]  /*a100*/  FMUL.FTZ R113, R113, R7 ;  /* 0x0000000771717220 */ /* 0x000fe20000410000 */
        /* <DEDUP_REMOVED lines=8> */
[----:B0-----:R-:W-:Y:S01]  /*a190*/  F2FP.F16.F32.PACK_AB R12, R69, R68 ;  /* 0x00000044450c723e */ /* 0x001fe200000000ff */
[----:B------:R-:W-:Y:S01]  /*a1a0*/  FMUL.FTZ R121, R121, R7 ;  /* 0x0000000779797220 */ /* 0x000fe20000410000 */
[----:B------:R-:W-:Y:S01]  /*a1b0*/  F2FP.F16.F32.PACK_AB R13, R67, R59 ;  /* 0x0000003b430d723e */ /* 0x000fe200000000ff */
[----:B------:R1:W-:Y:S01]  /*a1c0*/  STSM.16.M88.4 [R22+0x6000], R60 ;  /* 0x0060003c16007844 */ /* 0x0003e20000000200 */
[----:B------:R-:W-:Y:S01]  /*a1d0*/  F2FP.F16.F32.PACK_AB R14, R9, R72 ;  /* 0x00000048090e723e */ /* 0x000fe200000000ff */
[-C--:B------:R-:W-:Y:S01]  /*a1e0*/  FMUL.FTZ R124, R124, R7.reuse ;  /* 0x000000077c7c7220 */ /* 0x080fe20000410000 */
[----:B------:R-:W-:Y:S01]  /*a1f0*/  F2FP.F16.F32.PACK_AB R15, R71, R70 ;  /* 0x00000046470f723e */ /* 0x000fe200000000ff */
[-C--:B------:R-:W-:Y:S01]  /*a200*/  FMUL.FTZ R125, R125, R7.reuse ;  /* 0x000000077d7d7220 */ /* 0x080fe20000410000 */
[----:B------:R-:W-:Y:S01]  /*a210*/  ISETP.GT.AND P1, PT, R5, R8, PT ;  /* 0x000000080500720c */ /* 0x000fe20003f24270 */
        /* <DEDUP_REMOVED lines=38> */
[----:B0-----:R-:W-:Y:S01]  /*a480*/  NOP ;  /* 0x0000000000007918 */ /* 0x001fe20000000000 */
[----:B-1----:R-:W-:Y:S05]  /*a490*/  @P1 BRA `(.L_x_10876) ;  /* 0xffffffdc00d81947 */ /* 0x002fea000383ffff */
[----:B------:R-:W-:-:S07]  /*a4a0*/  IMAD.MOV.U32 R7, RZ, RZ, R5 ;  /* 0x000000ffff077224 */ /* 0x000fce00078e0005 */
.L_x_10865:
        /* <DEDUP_REMOVED lines=11> */
.L_x_10896:
[----:B------:R-:W-:Y:S01]  /*a560*/  ISETP.NE.AND P2, PT, RZ, UR43, PT ;  /* 0x0000002bff007c0c */ /* 0x000fe2000bf45270 */
[----:B------:R-:W-:-:S04]  /*a570*/  UISETP.NE.AND UP0, UPT, UR56, 0x1, UPT ;  /* 0x000000013800788c */ /* 0x000fc8000bf05270 */
[----:B------:R-:W-:-:S04]  /*a580*/  USEL UR47, URZ, 0x1, UP0 ;  /* 0x000000013f2f7887 */ /* 0x000fc80008000000 */
[----:B------:R-:W-:-:S04]  /*a590*/  ULOP3.LUT UR47, UR28, UR47, URZ, 0x3c, !UPT ;  /* 0x0000002f1c2f7292 */ /* 0x000fc8000f8e3c3f */
[----:B------:R-:W-:Y:S08]  /*a5a0*/  @P2 BRA `(.L_x_10878) ;  /* 0x0000000000382947 */ /* 0x000ff00003800000 */
[----:B------:R-:W-:Y:S05]  /*a5b0*/  @!P0 BRA `(.L_x_10879) ;  /* 0x0000000000048947 */ /* 0x000fea0003800000 */
[----:B------:R-:W-:Y:S01]  /*a5c0*/  BPT.TRAP 0x1 ;  /* 0x000000040000795c */ /* 0x000fe20000300000 */
.L_x_10879:
        /* <DEDUP_REMOVED lines=9> */
.L_x_10880:
[----:B-1----:R-:W-:Y:S05]  /*a660*/  @P1 BRA `(.L_x_10878) ;  /* 0x0000000000081947 */ /* 0x002fea0003800000 */
[----:B------:R-:W1:Y:S02]  /*a670*/  SYNCS.PHASECHK.TRANS64.TRYWAIT P1, [UR6+0x2d830], R0 ;  /* 0x02d83000ff0075a7 */ /* 0x000e640008020146 */
[----:B-1----:R-:W-:Y:S05]  /*a680*/  @!P1 BRA `(.L_x_10881) ;  /* 0x00000098008c9947 */ /* 0x002fea0003800000 */
.L_x_10878:
        /* <DEDUP_REMOVED lines=40> */
.L_x_10883:
[----:B------:R-:W-:Y:S01]  /*a910*/  ULEA UR6, UR56, UR40, 0x3 ;  /* 0x0000002838067291 */ /* 0x000fe2000f8e183f */
[----:B------:R-:W-:-:S05]  /*a920*/  IMAD.U32 R0, RZ, RZ, UR28 ;  /* 0x0000001cff007e24 */ /* 0x000fca000f8e00ff */
[----:B------:R-:W-:-:S04]  /*a930*/  SHF.L.U32 R0, R0, 0x1f, RZ ;  /* 0x0000001f00007819 */ /* 0x000fc800000006ff */
[----:B------:R0:W1:Y:S01]  /*a940*/  SYNCS.PHASECHK.TRANS64.TRYWAIT P1, [UR6+0x2d850], R0 ;  /* 0x02d85000ff0075a7 */ /* 0x0000620008020146 */
[----:B------:R-:W-:Y:S05]  /*a950*/  @!P0 BRA `(.L_x_10884) ;  /* 0x0000000000048947 */ /* 0x000fea0003800000 */
[----:B------:R-:W-:Y:S01]  /*a960*/  BPT.TRAP 0x1 ;  /* 0x000000040000795c */ /* 0x000fe20000300000 */
.L_x_10884:
[----:B-1----:R-:W-:Y:S05]  /*a970*/  @P1 BRA `(.L_x_10882) ;  /* 0x0000000000081947 */ /* 0x002fea0003800000 */
[----:B------:R-:W1:Y:S02]  /*a980*/  SYNCS.PHASECHK.TRANS64.TRYWAIT P1, [UR6+0x2d850], R0 ;  /* 0x02d85000ff0075a7 */ /* 0x000e640008020146 */
[----:B-1----:R-:W-:Y:S05]  /*a990*/  @!P1 BRA `(.L_x_10885) ;  /* 0x0000009400e09947 */ /* 0x002fea0003800000 */
.L_x_10882:
        /* <DEDUP_REMOVED lines=70> */
.L_x_10886:
[----:B------:R-:W-:Y:S01]  /*ae00*/  UISETP.NE.AND UP1, UPT, UR51, URZ, UPT ;  /* 0x0000003f3300728c */ /* 0x000fe2000bf25270 */
[----:B------:R-:W-:Y:S01]  /*ae10*/  VIADD R4, R137, UR39 ;  /* 0x0000002789047c36 */ /* 0x000fe20008000000 */
[----:B------:R-:W1:Y:S01]  /*ae20*/  LDC R12, c[0x0][0x2f0] ;  /* 0x0000bc00ff0c7b82 */ /* 0x000e620000000800 */
[----:B------:R-:W-:Y:S02]  /*ae30*/  ULEA UR6, UR46, UR40, 0x3 ;  /* 0x000000282e067291 */ /* 0x000fe4000f8e183f */
[----:B------:R-:W-:Y:S01]  /*ae40*/  UISETP.NE.AND UP0, UPT, UR50, URZ, UPT ;  /* 0x0000003f3200728c */ /* 0x000fe2000bf05270 */
[----:B------:R-:W-:Y:S01]  /*ae50*/  PLOP3.LUT P1, PT, PT, PT, UP1, 0x80, 0x0 ;  /* 0x000000000000781c */ /* 0x000fe20003f2f018 */
[----:B------:R-:W-:Y:S01]  /*ae60*/  UIADD3 UR6, UR6, 0x2d840, URZ ;  /* 0x0002d84006067890 */ /* 0x000fe2000fffe03f */
[----:B------:R-:W-:-:S03]  /*ae70*/  PLOP3.LUT P2, PT, PT, PT, UP1, 0x80, 0x0 ;  /* 0x000000000000781c */ /* 0x000fc60003f4f018 */
        /* <DEDUP_REMOVED lines=13> */
[----:B------:R-:W-:-:S04]  /*af50*/  VIADD R9, R9, -UR54 ;  /* 0x8000003609097c36 */ /* 0x000fc80008000000 */
[C---:B------:R-:W-:Y:S02]  /*af60*/  VIADD R11, R9.reuse, UR35 ;  /* 0x00000023090b7c36 */ /* 0x040fe40008000000 */
[----:B------:R-:W-:Y:S02]  /*af70*/  VIADD R10, R9, UR6 ;  /* 0x00000006090a7c36 */ /* 0x000fe40008000000 */
[----:B0-----:R-:W-:Y:S02]  /*af80*/  IMAD.IADD R9, R11, 0x1, R13 ;  /* 0x000000010b097824 */ /* 0x001fe400078e020d */
        /* <DEDUP_REMOVED lines=15> */
.L_x_10889:
[----:B------:R-:W-:-:S05]  /*b080*/  IMAD.U32 R20, RZ, RZ, UR34 ;  /* 0x00000022ff147e24 */ /* 0x000fca000f8e00ff */
[----:B------:R-:W-:-:S13]  /*b090*/  ISETP.NE.AND P1, PT, R20, 0x1, PT ;  /* 0x000000011400780c */ /* 0x000fda0003f25270 */
[----:B------:R-:W0:Y:S02]  /*b0a0*/  @P1 LDC.64 R14, c[0x0][0x9e8] ;  /* 0x00027a00ff0e1b82 */ /* 0x000e240000000a00 */
[----:B0-----:R-:W-:-:S05]  /*b0b0*/  @P1 IMAD.HI.U32 R14, R13, R14, RZ ;  /* 0x0000000e0d0e1227 */ /* 0x001fca00078e00ff */
[----:B------:R-:W-:-:S07]  /*b0c0*/  @P1 SHF.R.U32.HI R13, RZ, R15, R14 ;  /* 0x0000000fff0d1219 */ /* 0x000fce000001160e */
.L_x_10890:
[----:B------:R-:W-:Y:S05]  /*b0d0*/  BSYNC B0 ;  /* 0x0000000000007941 */ /* 0x000fea0003800000 */
.L_x_10888:
[----:B------:R-:W-:-:S04]  /*b0e0*/  IMAD R13, R13, R20, -R0 ;  /* 0x000000140d0d7224 */ /* 0x000fc800078e0a00 */
[----:B------:R-:W-:-:S05]  /*b0f0*/  IMAD R13, R16, -0x2, R13 ;  /* 0xfffffffe100d7824 */ /* 0x000fca00078e020d */
[----:B------:R-:W-:Y:S02]  /*b100*/  VIADDMNMX R9, R13, R20, R9, PT ;  /* 0x000000140d097246 */ /* 0x000fe40003800109 */
[----:B------:R-:W-:-:S07]  /*b110*/  VIMNMX R8, R8, R13, !PT ;  /* 0x0000000d08087248 */ /* 0x000fce0007fe0100 */
.L_x_10887:
        /* <DEDUP_REMOVED lines=116> */
.L_x_10893:
[----:B------:R-:W-:-:S05]  /*b860*/  IMAD.U32 R4, RZ, RZ, UR34 ;  /* 0x00000022ff047e24 */ /* 0x000fca000f8e00ff */
[----:B------:R-:W-:-:S13]  /*b870*/  ISETP.NE.AND P2, PT, R4, 0x1, PT ;  /* 0x000000010400780c */ /* 0x000fda0003f45270 */
[----:B------:R-:W0:Y:S02]  /*b880*/  @P2 LDC.64 R8, c[0x0][0x9e8] ;  /* 0x00027a00ff082b82 */ /* 0x000e240000000a00 */
[----:B0-----:R-:W-:-:S05]  /*b890*/  @P2 IMAD.HI.U32 R8, R13, R8, RZ ;  /* 0x000000080d082227 */ /* 0x001fca00078e00ff */
[----:B------:R-:W-:-:S07]  /*b8a0*/  @P2 SHF.R.U32.HI R13, RZ, R9, R8 ;  /* 0x00000009ff0d2219 */ /* 0x000fce0000011608 */
.L_x_10894:
[----:B------:R-:W-:Y:S05]  /*b8b0*/  BSYNC B0 ;  /* 0x0000000000007941 */ /* 0x000fea0003800000 */
.L_x_10892:
[----:B------:R-:W-:-:S04]  /*b8c0*/  IMAD R13, R13, R4, -R0 ;  /* 0x000000040d0d7224 */ /* 0x000fc800078e0a00 */
[----:B------:R-:W-:-:S05]  /*b8d0*/  IMAD R13, R16, -0x2, R13 ;  /* 0xfffffffe100d7824 */ /* 0x000fca00078e020d */
[----:B------:R-:W-:Y:S02]  /*b8e0*/  VIADDMNMX R11, R13, R4, R11, PT ;  /* 0x000000040d0b7246 */ /* 0x000fe4000380010b */
[----:B------:R-:W-:-:S07]  /*b8f0*/  VIMNMX R10, R10, R13, !PT ;  /* 0x0000000d0a0a7248 */ /* 0x000fce0007fe0100 */
.L_x_10891:
        /* <DEDUP_REMOVED lines=115> */
[----:B------:R0:W-:Y:S01]  /*c030*/  MUFU.EX2 R20, R36 ;  /* 0x0000002400147308 */ /* 0x0001e20000000800 */
        /* <DEDUP_REMOVED lines=23> */
[----:B------:R-:W-:Y:S01]  /*c1b0*/  MUFU.EX2 R28, R44 ;  /* 0x0000002c001c7308 */ /* 0x000fe20000000800 */
[----:B------:R-:W-:Y:S02]  /*c1c0*/  ISETP.LT.OR P5, PT, R11, 0x59, P5 ;  /* 0x000000590b00780c */ /* 0x000fe40002fa1670 */
[----:B------:R-:W-:Y:S02]  /*c1d0*/  FMNMX.FTZ R32, R54, R33, !PT ;  /* 0x0000002136207209 */ /* 0x000fe40007810000 */
[----:B------:R-:W-:-:S02]  /*c1e0*/  FSEL R67, R67, -INF , !P3 ;  /* 0xff80000043437808 */ /* 0x000fc40005800000 */
[----:B------:R-:W-:Y:S01]  /*c1f0*/  FMNMX.FTZ R33, R55, R32, !PT ;  /* 0x0000002037217209 */ /* 0x000fe20007810000 */
[----:B------:R-:W-:Y:S01]  /*c200*/  MUFU.EX2 R9, R9 ;  /* 0x0000000900097308 */ /* 0x000fe20000000800 */
[----:B------:R-:W-:Y:S02]  /*c210*/  ISETP.GT.AND P2, PT, R10, 0x60, P1 ;  /* 0x000000600a00780c */ /* 0x000fe40000f44270 */
[----:B0-----:R-:W-:Y:S01]  /*c220*/  FMNMX.FTZ R36, R58, R33, !PT ;  /* 0x000000213a247209 */ /* 0x001fe20007810000 */
[--C-:B------:R-:W-:Y:S01]  /*c230*/  FFMA.FTZ R33, R49, UR33, -R4.reuse ;  /* 0x0000002131217c23 */ /* 0x100fe20008010804 */
[----:B------:R-:W-:Y:S01]  /*c240*/  FSEL R70, R70, -INF , !P5 ;  /* 0xff80000046467808 */ /* 0x000fe20006800000 */
[--C-:B------:R-:W-:Y:S01]  /*c250*/  FFMA.FTZ R49, R65, UR33, -R4.reuse ;  /* 0x0000002141317c23 */ /* 0x100fe20008010804 */
[----:B------:R-:W-:Y:S01]  /*c260*/  FMNMX.FTZ R37, R59, R36, !PT ;  /* 0x000000243b257209 */ /* 0x000fe20007810000 */
[----:B------:R0:W-:Y:S01]  /*c270*/  MUFU.EX2 R32, R48 ;  /* 0x0000003000207308 */ /* 0x0001e20000000800 */
[----:B------:R-:W-:Y:S01]  /*c280*/  ISETP.LT.OR P4, PT, R11, 0x5a, P4 ;  /* 0x0000005a0b00780c */ /* 0x000fe20002781670 */
[----:B------:R-:W-:Y:S01]  /*c290*/  FFMA.FTZ R65, R81, UR33, -R4 ;  /* 0x0000002151417c23 */ /* 0x000fe20008010804 */
[----:B------:R-:W-:-:S02]  /*c2a0*/  FMNMX.FTZ R36, R62, R37, !PT ;  /* 0x000000253e247209 */ /* 0x000fc40007810000 */
[----:B------:R-:W-:Y:S02]  /*c2b0*/  ISETP.GT.AND P3, PT, R10, 0x61, P1 ;  /* 0x000000610a00780c */ /* 0x000fe40000f64270 */
[----:B------:R-:W-:Y:S01]  /*c2c0*/  FMNMX.FTZ R37, R63, R36, !PT ;  /* 0x000000243f257209 */ /* 0x000fe20007810000 */
[----:B------:R-:W-:Y:S01]  /*c2d0*/  MUFU.EX2 R12, R12 ;  /* 0x0000000c000c7308 */ /* 0x000fe20000000800 */
[----:B------:R-:W-:Y:S01]  /*c2e0*/  ISETP.LT.OR P2, PT, R11, 0x61, P2 ;  /* 0x000000610b00780c */ /* 0x000fe20001741670 */
[--C-:B0-----:R-:W-:Y:S01]  /*c2f0*/  FFMA.FTZ R48, R64, UR33, -R4.reuse ;  /* 0x0000002140307c23 */ /* 0x101fe20008010804 */
[----:B------:R-:W-:Y:S01]  /*c300*/  FMNMX.FTZ R40, R66, R37, !PT ;  /* 0x0000002542287209 */ /* 0x000fe20007810000 */
[--C-:B------:R-:W-:Y:S01]  /*c310*/  FFMA.FTZ R37, R53, UR33, -R4.reuse ;  /* 0x0000002135257c23 */ /* 0x100fe20008010804 */
[----:B------:R-:W-:Y:S01]  /*c320*/  FSEL R71, R71, -INF , !P4 ;  /* 0xff80000047477808 */ /* 0x000fe20006000000 */
[--C-:B------:R-:W-:Y:S01]  /*c330*/  FFMA.FTZ R53, R69, UR33, -R4.reuse ;  /* 0x0000002145357c23 */ /* 0x100fe20008010804 */
[----:B------:R-:W-:Y:S01]  /*c340*/  FMNMX.FTZ R41, R67, R40, !PT ;  /* 0x0000002843297209 */ /* 0x000fe20007810000 */
[----:B------:R0:W-:Y:S01]  /*c350*/  MUFU.EX2 R36, R52 ;  /* 0x0000003400247308 */ /* 0x0001e20000000800 */
[----:B------:R-:W-:Y:S01]  /*c360*/  ISETP.GT.AND P5, PT, R10, 0x68, P1 ;  /* 0x000000680a00780c */ /* 0x000fe20000fa4270 */
[----:B------:R-:W-:Y:S01]  /*c370*/  FFMA.FTZ R64, R80, UR33, -R4 ;  /* 0x0000002150407c23 */ /* 0x000fe20008010804 */
[----:B------:R-:W-:-:S02]  /*c380*/  FMNMX.FTZ R40, R70, R41, !PT ;  /* 0x0000002946287209 */ /* 0x000fc40007810000 */
[----:B------:R-:W-:Y:S02]  /*c390*/  FSEL R74, R74, -INF , !P2 ;  /* 0xff8000004a4a7808 */ /* 0x000fe40005000000 */
[----:B------:R-:W-:Y:S01]  /*c3a0*/  ISETP.LT.OR P3, PT, R11, 0x62, P3 ;  /* 0x000000620b00780c */ /* 0x000fe20001f61670 */
[----:B------:R-:W-:Y:S01]  /*c3b0*/  MUFU.EX2 R13, R13 ;  /* 0x0000000d000d7308 */ /* 0x000fe20000000800 */
[----:B------:R-:W-:Y:S01]  /*c3c0*/  FMNMX.FTZ R41, R71, R40, !PT ;  /* 0x0000002847297209 */ /* 0x000fe20007810000 */
[--C-:B0-----:R-:W-:Y:S01]  /*c3d0*/  FFMA.FTZ R52, R68, UR33, -R4.reuse ;  /* 0x0000002144347c23 */ /* 0x101fe20008010804 */
[----:B------:R-:W-:Y:S01]  /*c3e0*/  ISETP.GT.AND P4, PT, R10, 0x69, P1 ;  /* 0x000000690a00780c */ /* 0x000fe20000f84270 */
[--C-:B------:R-:W-:Y:S01]  /*c3f0*/  FFMA.FTZ R68, R84, UR33, -R4.reuse ;  /* 0x0000002154447c23 */ /* 0x100fe20008010804 */
[----:B------:R-:W-:Y:S02]  /*c400*/  ISETP.LT.OR P5, PT, R11, 0x69, P5 ;  /* 0x000000690b00780c */ /* 0x000fe40002fa1670 */
[----:B------:R-:W-:Y:S01]  /*c410*/  FSEL R75, R75, -INF , !P3 ;  /* 0xff8000004b4b7808 */ /* 0x000fe20005800000 */
[----:B------:R0:W-:Y:S01]  /*c420*/  MUFU.EX2 R40, R56 ;  /* 0x0000003800287308 */ /* 0x0001e20000000800 */
[----:B------:R-:W-:Y:S01]  /*c430*/  FMNMX.FTZ R44, R74, R41, !PT ;  /* 0x000000294a2c7209 */ /* 0x000fe20007810000 */
[--C-:B------:R-:W-:Y:S01]  /*c440*/  FFMA.FTZ R41, R57, UR33, -R4.reuse ;  /* 0x0000002139297c23 */ /* 0x100fe20008010804 */
[----:B------:R-:W-:Y:S01]  /*c450*/  ISETP.GT.AND P2, PT, R10, 0x70, P1 ;  /* 0x000000700a00780c */ /* 0x000fe20000f44270 */
[----:B------:R-:W-:Y:S01]  /*c460*/  FFMA.FTZ R57, R73, UR33, -R4 ;  /* 0x0000002149397c23 */ /* 0x000fe20008010804 */
[----:B------:R-:W-:-:S02]  /*c470*/  FSEL R78, R78, -INF , !P5 ;  /* 0xff8000004e4e7808 */ /* 0x000fc40006800000 */
[----:B------:R-:W-:Y:S01]  /*c480*/  ISETP.LT.OR P4, PT, R11, 0x6a, P4 ;  /* 0x0000006a0b00780c */ /* 0x000fe20002781670 */
[----:B------:R-:W-:Y:S01]  /*c490*/  MUFU.EX2 R14, R14 ;  /* 0x0000000e000e7308 */ /* 0x000fe20000000800 */
[----:B------:R-:W-:Y:S01]  /*c4a0*/  FMNMX.FTZ R45, R75, R44, !PT ;  /* 0x0000002c4b2d7209 */ /* 0x000fe20007810000 */
[--C-:B------:R-:W-:Y:S01]  /*c4b0*/  FFMA.FTZ R44, R60, UR33, -R4.reuse ;  /* 0x000000213c2c7c23 */ /* 0x100fe20008010804 */
[----:B------:R-:W-:Y:S01]  /*c4c0*/  ISETP.GT.AND P3, PT, R10, 0x71, P1 ;  /* 0x000000710a00780c */ /* 0x000fe20000f64270 */
[--C-:B0-----:R-:W-:Y:S01]  /*c4d0*/  FFMA.FTZ R56, R72, UR33, -R4.reuse ;  /* 0x0000002148387c23 */ /* 0x101fe20008010804 */
[----:B------:R-:W-:Y:S01]  /*c4e0*/  ISETP.GT.AND P5, PT, R10, 0x78, P1 ;  /* 0x000000780a00780c */ /* 0x000fe20000fa4270 */
[----:B------:R-:W-:Y:S01]  /*c4f0*/  FFMA.FTZ R60, R76, UR33, -R4 ;  /* 0x000000214c3c7c23 */ /* 0x000fe20008010804 */
[----:B------:R-:W-:Y:S01]  /*c500*/  ISETP.GT.AND P1, PT, R10, 0x79, P1 ;  /* 0x000000790a00780c */ /* 0x000fe20000f24270 */
        /* <DEDUP_REMOVED lines=183> */
.L_x_10895:
        /* <DEDUP_REMOVED lines=106> */
.L_x_10877:
[----:B------:R-:W-:Y:S06]  /*d720*/  BAR.ARV 0x8, 0x200 ;  /* 0x0208000000007b1d */ /* 0x000fec0000002000 */
[----:B------:R-:W-:Y:S05]  /*d730*/  @!P0 BRA `(.L_x_10897) ;  /* 0x0000000000048947 */ /* 0x000fea0003800000 */
[----:B------:R-:W-:Y:S01]  /*d740*/  BPT.TRAP 0x1 ;  /* 0x000000040000795c */ /* 0x000fe20000300000 */
.L_x_10897:
[----:B------:R-:W-:Y:S01]  /*d750*/  ULEA UR8, UR46, UR40, 0x3 ;  /* 0x000000282e087291 */ /* 0x000fe2000f8e183f */
[----:B------:R-:W-:-:S05]  /*d760*/  IMAD.U32 R5, RZ, RZ, UR47 ;  /* 0x0000002fff057e24 */ /* 0x000fca000f8e00ff */
[----:B------:R-:W-:-:S04]  /*d770*/  SHF.L.U32 R5, R5, 0x1f, RZ ;  /* 0x0000001f05057819 */ /* 0x000fc800000006ff */
[----:B------:R0:W1:Y:S01]  /*d780*/  SYNCS.PHASECHK.TRANS64.TRYWAIT P1, [UR8+0x2d850], R5 ;  /* 0x02d85005ff0075a7 */ /* 0x0000620008020148 */
[----:B------:R-:W-:Y:S05]  /*d790*/  @!P0 BRA `(.L_x_10898) ;  /* 0x0000000000048947 */ /* 0x000fea0003800000 */
[----:B------:R-:W-:Y:S01]  /*d7a0*/  BPT.TRAP 0x1 ;  /* 0x000000040000795c */ /* 0x000fe20000300000 */
.L_x_10898:
[----:B-1----:R-:W-:Y:S05]  /*d7b0*/  @P1 BRA `(.L_x_10899) ;  /* 0x0000000000081947 */ /* 0x002fea0003800000 */
[----:B------:R-:W1:Y:S02]  /*d7c0*/  SYNCS.PHASECHK.TRANS64.TRYWAIT P1, [UR8+0x2d850], R5 ;  /* 0x02d85005ff0075a7 */ /* 0x000e640008020148 */
[----:B-1----:R-:W-:Y:S05]  /*d7d0*/  @!P1 BRA `(.L_x_10900) ;  /* 0x0000006800689947 */ /* 0x002fea0003800000 */
.L_x_10899:
        /* <DEDUP_REMOVED lines=11> */
[----:B------:R-:W-:Y:S01]  /*d890*/  IMAD.U32 R12, RZ, RZ, UR33 ;  /* 0x00000021ff0c7e24 */ /* 0x000fe2000f8e00ff */
[----:B------:R-:W-:Y:S01]  /*d8a0*/  ULOP3.LUT UR9, UR40, 0x2000000, URZ, 0xfc, !UPT ;  /* 0x0200000028097892 */ /* 0x000fe2000f8efc3f */
[----:B------:R-:W-:-:S02]  /*d8b0*/  IMAD.MOV.U32 R36, RZ, RZ, -0x800000 ;  /* 0xff800000ff247424 */ /* 0x000fc400078e00ff */
[----:B------:R-:W-:Y:S01]  /*d8c0*/  IMAD.MOV.U32 R37, RZ, RZ, -0x800000 ;  /* 0xff800000ff257424 */ /* 0x000fe200078e00ff */
[----:B------:R-:W-:-:S07]  /*d8d0*/  UIMAD UR9, UR46, 0x600, UR9 ;  /* 0x000006002e0978a4 */ /* 0x000fce000f8e0209 */
[----:B------:R-:W-:Y:S02]  /*d8e0*/  UMOV UR6, UR9 ;  /* 0x0000000900067c82 */ /* 0x000fe40008000000 */
[----:B------:R-:W-:Y:S01]  /*d8f0*/  HGMMA.64x96x16.F32 R88, gdesc[UR4].tnspB, R88, gsb0 ;  /* 0x41600000045879f0 */ /* 0x000fe20008000858 */
[----:B------:R-:W-:Y:S01]  /*d900*/  UIADD3 UR4, UR36, 0x2, URZ ;  /* 0x0000000224047890 */ /* 0x000fe2000fffe03f */
[----:B-1----:R-:W-:Y:S01]  /*d910*/  FADD.FTZ R6, R6, R3 ;  /* 0x0000000306067221 */ /* 0x002fe20000010000 */
[----:B------:R-:W-:Y:S01]  /*d920*/  UIADD3 UR6, UR9, 0x40, URZ ;  /* 0x0000004009067890 */ /* 0x000fe2000fffe03f */
[----:B------:R-:W-:Y:S01]  /*d930*/  IMAD.U32 R3, RZ, RZ, UR33 ;  /* 0x00000021ff037e24 */ /* 0x000fe2000f8e00ff */
[----:B------:R-:W-:Y:S01]  /*d940*/  UMOV UR5, 0x40000040 ;  /* 0x4000004000057882 */ /* 0x000fe20000000000 */
[----:B------:R-:W-:Y:S01]  /*d950*/  UMOV UR7, 0x80000020 ;  /* 0x8000002000077882 */ /* 0x000fe20000000000 */
[----:B0-----:R-:W-:Y:S01]  /*d960*/  FADD.FTZ R7, R5, R2 ;  /* 0x0000000205077221 */ /* 0x001fe20000010000 */
        /* <DEDUP_REMOVED lines=65> */
.L_x_10901:
        /* <DEDUP_REMOVED lines=23> */
[----:B------:R-:W-:Y:S01]  /*def0*/  USEL UR4, URZ, 0x1, UP0 ;  /* 0x000000013f047887 */ /* 0x000fe20008000000 */
        /* <DEDUP_REMOVED lines=29> */
[----:B------:R-:W-:Y:S01]  /*e0d0*/  PLOP3.LUT P0, PT, PT, PT, PT, 0x8, 0x0 ;  /* 0x000000000000781c */ /* 0x000fe20003f0e170 */
[----:B------:R-:W-:Y:S01]  /*e0e0*/  FMUL.FTZ R48, R135, R48 ;  /* 0x0000003087307220 */ /* 0x000fe20000410000 */
[----:B------:R-:W-:-:S02]  /*e0f0*/  UIADD3 UR48, UR48, 0x1, URZ ;  /* 0x0000000130307890 */ /* 0x000fc4000fffe03f */
[----:B------:R-:W-:Y:S02]  /*e100*/  USEL UR46, UR46, URZ, UP0 ;  /* 0x0000003f2e2e7287 */ /* 0x000fe40008000000 */
[----:B------:R-:W-:-:S12]  /*e110*/  ULOP3.LUT UR47, UR47, UR4, URZ, 0x3c, !UPT ;  /* 0x000000042f2f7292 */ /* 0x000fd8000f8e3c3f */
.L_x_10823:
        /* <DEDUP_REMOVED lines=10> */
[----:B------:R-:W-:-:S07]  /*e1c0*/  IMAD R3, R144, 0x20, R140 ;  /* 0x0000002090037824 */ /* 0x000fce00078e028c */
[----:B------:R-:W-:Y:S01]  /*e1d0*/  BAR.SYNC.DEFER_BLOCKING 0x1, 0x180 ;  /* 0x0046000000007b1d */ /* 0x000fe20000010000 */
[----:B------:R-:W-:Y:S01]  /*e1e0*/  USHF.R.S32.HI UR10, URZ, 0x1f, UR38 ;  /* 0x0000001f3f0a7899 */ /* 0x000fe20008011426 */
[----:B------:R-:W-:Y:S01]  /*e1f0*/  VIADD R52, R137, UR39 ;  /* 0x0000002789347c36 */ /* 0x000fe20008000000 */
[----:B------:R-:W-:Y:S01]  /*e200*/  USHF.R.S32.HI UR12, URZ, 0x1f, UR45 ;  /* 0x0000001f3f0c7899 */ /* 0x000fe2000801142d */
[----:B------:R-:W-:-:S04]  /*e210*/  F2FP.F16.F32.PACK_AB R6, R93, R6 ;  /* 0x000000065d06723e */ /* 0x000fc800000000ff */
[----:B------:R-:W1:Y:S01]  /*e220*/  LDC R0, c[0x0][0xbe8] ;  /* 0x0002fa00ff007b82 */ /* 0x000e620000000800 */
[----:B------:R-:W-:Y:S01]  /*e230*/  ULDC.64 UR8, c[0x0][0xb90] ;  /* 0x0002e40000087ab9 */ /* 0x000fe20000000a00 */
[----:B------:R-:W-:Y:S02]  /*e240*/  F2FP.F16.F32.PACK_AB R26, R125, R26 ;  /* 0x0000001a7d1a723e */ /* 0x000fe400000000ff */
[----:B------:R-:W-:Y:S02]  /*e250*/  F2FP.F16.F32.PACK_AB R27, R46, R27 ;  /* 0x0000001b2e1b723e */ /* 0x000fe400000000ff */
[----:B------:R-:W-:Y:S02]  /*e260*/  F2FP.F16.F32.PACK_AB R28, R129, R28 ;  /* 0x0000001c811c723e */ /* 0x000fe400000000ff */
[----:B------:R-:W-:Y:S02]  /*e270*/  F2FP.F16.F32.PACK_AB R29, R44, R29 ;  /* 0x0000001d2c1d723e */ /* 0x000fe400000000ff */
[----:B------:R-:W-:-:S02]  /*e280*/  F2FP.F16.F32.PACK_AB R30, R133, R30 ;  /* 0x0000001e851e723e */ /* 0x000fc400000000ff */
[----:B------:R-:W-:Y:S01]  /*e290*/  F2FP.F16.F32.PACK_AB R31, R48, R31 ;  /* 0x0000001f301f723e */ /* 0x000fe200000000ff */
[----:B------:R-:W-:Y:S01]  /*e2a0*/  UMOV UR6, UR40 ;  /* 0x0000002800067c82 */ /* 0x000fe20008000000 */
[----:B0-----:R-:W-:Y:S01]  /*e2b0*/  UMOV UR7, UR5 ;  /* 0x0000000500077c82 */ /* 0x001fe20008000000 */
[----:B------:R-:W-:Y:S01]  /*e2c0*/  UIMAD UR5, UR10, UR8, URZ ;  /* 0x000000080a0572a4 */ /* 0x000fe2000f8e023f */
[----:B------:R-:W-:Y:S02]  /*e2d0*/  IMAD.U32 R40, RZ, RZ, UR6 ;  /* 0x00000006ff287e24 */ /* 0x000fe4000f8e00ff */
[----:B------:R-:W-:Y:S01]  /*e2e0*/  IMAD.U32 R41, RZ, RZ, UR7 ;  /* 0x00000007ff297e24 */ /* 0x000fe2000f8e00ff */
[----:B------:R-:W-:Y:S02]  /*e2f0*/  UIMAD.WIDE.U32 UR6, UR38, UR8, URZ ;  /* 0x00000008260672a5 */ /* 0x000fe4000f8e003f */
[----:B------:R-:W-:Y:S01]  /*e300*/  UIMAD UR5, UR38, UR9, UR5 ;  /* 0x00000009260572a4 */ /* 0x000fe2000f8e0205 */
[----:B------:R-:W-:-:S02]  /*e310*/  IMAD.WIDE R4, R148, 0x2, R40 ;  /* 0x0000000294047825 */ /* 0x000fc400078e0228 */
[----:B------:R-:W-:Y:S01]  /*e320*/  ULDC.64 UR8, c[0x0][0xb98] ;  /* 0x0002e60000087ab9 */ /* 0x000fe20000000a00 */
[----:B------:R-:W-:Y:S01]  /*e330*/  UIADD3 UR7, UR7, UR5, URZ ;  /* 0x0000000507077290 */ /* 0x000fe2000fffe03f */
[----:B------:R-:W-:Y:S01]  /*e340*/  IMAD.WIDE R40, R3, 0x2, R40 ;  /* 0x0000000203287825 */ /* 0x000fe200078e0228 */
[C---:B------:R-:W-:Y:S01]  /*e350*/  IADD3 R35, P1, R4.reuse, 0x6000, RZ ;  /* 0x0000600004237810 */ /* 0x040fe20007f3e0ff */
[----:B------:R-:W-:Y:S01]  /*e360*/  UIMAD UR5, UR12, UR8, URZ ;  /* 0x000000080c0572a4 */ /* 0x000fe2000f8e023f */
[C---:B------:R-:W-:Y:S01]  /*e370*/  LOP3.LUT R3, R4.reuse, 0x180, RZ, 0xc0, !PT ;  /* 0x0000018004037812 */ /* 0x040fe200078ec0ff */
[----:B------:R-:W-:Y:S01]  /*e380*/  UIMAD.WIDE.U32 UR6, UR45, UR8, UR6 ;  /* 0x000000082d0672a5 */ /* 0x000fe2000f8e0006 */
[----:B------:R-:W-:Y:S01]  /*e390*/  IADD3 R8, P3, R4, 0x3000, RZ ;  /* 0x0000300004087810 */ /* 0x000fe20007f7e0ff */
[--C-:B------:R-:W-:Y:S01]  /*e3a0*/  IMAD.X R25, RZ, RZ, R5.reuse, P1 ;  /* 0x000000ffff197224 */ /* 0x100fe200008e0605 */
[----:B-1----:R-:W-:Y:S01]  /*e3b0*/  ISETP.NE.AND P1, PT, R0, 0x1, PT ;  /* 0x000000010000780c */ /* 0x002fe20003f25270 */
[----:B------:R-:W-:Y:S01]  /*e3c0*/  UIMAD UR5, UR45, UR9, UR5 ;  /* 0x000000092d0572a4 */ /* 0x000fe2000f8e0205 */
[----:B------:R-:W-:Y:S01]  /*e3d0*/  SHF.R.U64 R3, R3, 0x3, RZ ;  /* 0x0000000303037819 */ /* 0x000fe200000012ff */
[----:B------:R-:W-:Y:S01]  /*e3e0*/  IMAD.X R13, RZ, RZ, R5, P3 ;  /* 0x000000ffff0d7224 */ /* 0x000fe200018e0605 */
[C---:B------:R-:W-:Y:S01]  /*e3f0*/  IADD3 R21, P4, R4.reuse, 0x20, RZ ;  /* 0x0000002004157810 */ /* 0x040fe20007f9e0ff */
[----:B------:R-:W-:Y:S01]  /*e400*/  ULDC.64 UR8, c[0x0][0xae8] ;  /* 0x0002ba0000087ab9 */ /* 0x000fe20000000a00 */
[----:B------:R-:W-:-:S02]  /*e410*/  IADD3 R15, P0, R4, 0x6020, RZ ;  /* 0x00006020040f7810 */ /* 0x000fc40007f1e0ff */
[----:B------:R-:W-:Y:S01]  /*e420*/  IADD3 R33, P2, R4, 0x3020, RZ ;  /* 0x0000302004217810 */ /* 0x000fe20007f5e0ff */
[--C-:B------:R-:W-:Y:S01]  /*e430*/  IMAD.X R9, RZ, RZ, R5.reuse, P4 ;  /* 0x000000ffff097224 */ /* 0x100fe200020e0605 */
[----:B------:R-:W-:Y:S02]  /*e440*/  LOP3.LUT R4, R3, R4, RZ, 0x3c, !PT ;  /* 0x0000000403047212 */ /* 0x000fe400078e3cff */
[----:B------:R-:W-:Y:S01]  /*e450*/  LOP3.LUT R12, R35, 0x180, RZ, 0xc0, !PT ;  /* 0x00000180230c7812 */ /* 0x000fe200078ec0ff */
[----:B------:R-:W0:Y:S01]  /*e460*/  @P1 LDC R45, c[0x0][0xbec] ;  /* 0x0002fb00ff2d1b82 */ /* 0x000e220000000800 */
[----:B------:R-:W-:Y:S01]  /*e470*/  LOP3.LUT R3, R8, 0x180, RZ, 0xc0, !PT ;  /* 0x0000018008037812 */ /* 0x000fe200078ec0ff */
[----:B------:R-:W-:Y:S01]  /*e480*/  IMAD.X R11, RZ, RZ, R5, P2 ;  /* 0x000000ffff0b7224 */ /* 0x000fe200010e0605 */
[----:B------:R-:W-:Y:S02]  /*e490*/  LOP3.LUT R2, R21, 0x180, RZ, 0xc0, !PT ;  /* 0x0000018015027812 */ /* 0x000fe400078ec0ff */
[----:B------:R-:W-:-:S02]  /*e4a0*/  SHF.R.U64 R12, R12, 0x3, RZ ;  /* 0x000000030c0c7819 */ /* 0x000fc400000012ff */
[----:B------:R-:W-:Y:S01]  /*e4b0*/  SHF.R.U64 R3, R3, 0x3, RZ ;  /* 0x0000000303037819 */ /* 0x000fe200000012ff */
[----:B------:R-:W1:Y:S01]  /*e4c0*/  @P1 LDC R50, c[0x0][0xbf0] ;  /* 0x0002fc00ff321b82 */ /* 0x000e620000000800 */
[----:B------:R-:W-:Y:S02]  /*e4d0*/  SHF.R.U64 R2, R2, 0x3, RZ ;  /* 0x0000000302027819 */ /* 0x000fe400000012ff */
[----:B------:R-:W-:Y:S02]  /*e4e0*/  IADD3 R43, P5, R40, 0x7800, RZ ;  /* 0x00007800282b7810 */ /* 0x000fe40007fbe0ff */
[----:B------:R-:W-:Y:S02]  /*e4f0*/  LOP3.LUT R24, R12, R35, RZ, 0x3c, !PT ;  /* 0x000000230c187212 */ /* 0x000fe400078e3cff */
[----:B------:R-:W-:Y:S02]  /*e500*/  LOP3.LUT R14, R15, 0x180, RZ, 0xc0, !PT ;  /* 0x000001800f0e7812 */ /* 0x000fe400078ec0ff */
[----:B------:R-:W-:-:S02]  /*e510*/  LOP3.LUT R12, R3, R8, RZ, 0x3c, !PT ;  /* 0x00000008030c7212 */ /* 0x000fc400078e3cff */
[----:B------:R-:W-:Y:S02]  /*e520*/  LOP3.LUT R8, R2, R21, RZ, 0x3c, !PT ;  /* 0x0000001502087212 */ /* 0x000fe400078e3cff */
[----:B------:R-:W-:Y:S02]  /*e530*/  LOP3.LUT R2, R43, 0x180, RZ, 0xc0, !PT ;  /* 0x000001802b027812 */ /* 0x000fe400078ec0ff */
[----:B------:R-:W-:Y:S01]  /*e540*/  SHF.R.U64 R14, R14, 0x3, RZ ;  /* 0x000000030e0e7819 */ /* 0x000fe200000012ff */
[----:B0-----:R-:W-:Y:S01]  /*e550*/  @P1 IMAD.HI.U32 R45, R52, R45, RZ ;  /* 0x0000002d342d1227 */ /* 0x001fe200078e00ff */
[----:B------:R-:W-:Y:S02]  /*e560*/  SHF.R.U64 R2, R2, 0x3, RZ ;  /* 0x0000000302027819 */ /* 0x000fe400000012ff */
[----:B------:R-:W-:Y:S01]  /*e570*/  LOP3.LUT R14, R14, R15, RZ, 0x3c, !PT ;  /* 0x0000000f0e0e7212 */ /* 0x000fe200078e3cff */
[----:B------:R-:W-:Y:S01]  /*e580*/  IMAD.X R15, RZ, RZ, R5, P0 ;  /* 0x000000ffff0f7224 */ /* 0x000fe200000e0605 */
[----:B------:R-:W-:-:S02]  /*e590*/  IADD3 R39, P0, R40, 0x1800, RZ ;  /* 0x0000180028277810 */ /* 0x000fc40007f1e0ff */
[----:B------:R-:W-:Y:S01]  /*e5a0*/  LOP3.LUT R2, R2, R43, RZ, 0x3c, !PT ;  /* 0x0000002b02027212 */ /* 0x000fe200078e3cff */
[----:B------:R-:W-:Y:S01]  /*e5b0*/  IMAD.MOV.U32 R43, RZ, RZ, R52 ;  /* 0x000000ffff2b7224 */ /* 0x000fe200078e0034 */
[----:B-1----:R-:W-:Y:S02]  /*e5c0*/  @P1 SHF.R.U32.HI R43, RZ, R50, R45 ;  /* 0x00000032ff2b1219 */ /* 0x002fe4000001162d */
[----:B------:R-:W-:Y:S02]  /*e5d0*/  LOP3.LUT R38, R39, 0x180, RZ, 0xc0, !PT ;  /* 0x0000018027267812 */ /* 0x000fe400078ec0ff */
[----:B------:R-:W-:Y:S01]  /*e5e0*/  MOV R47, R4 ;  /* 0x00000004002f7202 */ /* 0x000fe20000000f00 */
[----:B------:R-:W-:Y:S01]  /*e5f0*/  IMAD.MOV R45, RZ, RZ, -R43 ;  /* 0x000000ffff2d7224 */ /* 0x000fe200078e0a2b */
[----:B------:R-:W-:Y:S02]  /*e600*/  LOP3.LUT R10, R33, 0x180, RZ, 0xc0, !PT ;  /* 0x00000180210a7812 */ /* 0x000fe400078ec0ff */
[----:B------:R-:W-:-:S02]  /*e610*/  F2FP.F16.F32.PACK_AB R4, R42, R7 ;  /* 0x000000072a04723e */ /* 0x000fc400000000ff */
[----:B------:R-:W-:Y:S02]  /*e620*/  SHF.R.U64 R38, R38, 0x3, RZ ;  /* 0x0000000326267819 */ /* 0x000fe400000012ff */
[----:B------:R-:W-:Y:S02]  /*e630*/  F2FP.F16.F32.PACK_AB R5, R91, R90 ;  /* 0x0000005a5b05723e */ /* 0x000fe400000000ff */
[----:B------:R-:W-:Y:S02]  /*e640*/  F2FP.F16.F32.PACK_AB R7, R95, R94 ;  /* 0x0000005e5f07723e */ /* 0x000fe400000000ff */
[----:B------:R-:W-:Y:S01]  /*e650*/  MOV R57, R14 ;  /* 0x0000000e00397202 */ /* 0x000fe20000000f00 */
[----:B------:R-:W-:Y:S01]  /*e660*/  IMAD R15, R0, R45, R52 ;  /* 0x0000002d000f7224 */ /* 0x000fe200078e0234 */
[----:B------:R-:W-:Y:S01]  /*e670*/  SHF.R.U64 R10, R10, 0x3, RZ ;  /* 0x000000030a0a7819 */ /* 0x000fe200000012ff */
[----:B------:R0:W-:Y:S01]  /*e680*/  STSM.16.M88.4 [R47], R4 ;  /* 0x000000042f007844 */ /* 0x0001e20000000200 */
[----:B------:R-:W-:Y:S01]  /*e690*/  LOP3.LUT R38, R38, R39, RZ, 0x3c, !PT ;  /* 0x0000002726267212 */ /* 0x000fe200078e3cff */
[----:B------:R-:W-:Y:S01]  /*e6a0*/  IMAD.X R39, RZ, RZ, R41, P0 ;  /* 0x000000ffff277224 */ /* 0x000fe200000e0629 */
[----:B------:R-:W-:Y:S01]  /*e6b0*/  MOV R62, R24 ;  /* 0x00000018003e7202 */ /* 0x000fe20000000f00 */
[----:B------:R-:W-:Y:S01]  /*e6c0*/  IMAD.U32 R25, RZ, RZ, UR5 ;  /* 0x00000005ff197e24 */ /* 0x000fe2000f8e00ff */
[----:B------:R-:W-:Y:S01]  /*e6d0*/  SHF.R.S32.HI R14, RZ, 0x1f, R43 ;  /* 0x0000001fff0e7819 */ /* 0x000fe2000001142b */
[----:B------:R-:W-:Y:S01]  /*e6e0*/  ULDC UR5, c[0x0][0xa88] ;  /* 0x0002a20000057ab9 */ /* 0x000fe20000000800 */
[----:B------:R-:W-:Y:S01]  /*e6f0*/  LOP3.LUT R10, R10, R33, RZ, 0x3c, !PT ;  /* 0x000000210a0a7212 */ /* 0x000fe200078e3cff */
[----:B------:R-:W-:Y:S01]  /*e700*/  IMAD R56, R0, UR5, RZ ;  /* 0x0000000500387c24 */ /* 0x000fe2000f8e02ff */
[----:B------:R-:W-:-:S02]  /*e710*/  IADD3 R33, P3, R40, 0x4800, RZ ;  /* 0x0000480028217810 */ /* 0x000fc40007f7e0ff */
[----:B------:R-:W-:Y:S02]  /*e720*/  IADD3 R35, P2, R40, 0x3000, RZ ;  /* 0x0000300028237810 */ /* 0x000fe40007f5e0ff */
[----:B------:R-:W-:Y:S02]  /*e730*/  LOP3.LUT R32, R33, 0x180, RZ, 0xc0, !PT ;  /* 0x0000018021207812 */ /* 0x000fe400078ec0ff */
[----:B------:R-:W-:Y:S02]  /*e740*/  LOP3.LUT R34, R35, 0x180, RZ, 0xc0, !PT ;  /* 0x0000018023227812 */ /* 0x000fe400078ec0ff */
[----:B0-----:R-:W-:Y:S02]  /*e750*/  IADD3 R4, P0, R43, UR6, RZ ;  /* 0x000000062b047c10 */ /* 0x001fe4000ff1e0ff */
[----:B------:R-:W-:Y:S02]  /*e760*/  SHF.R.S32.HI R6, RZ, 0x1f, R15 ;  /* 0x0000001fff067819 */ /* 0x000fe4000001140f */
[----:B------:R-:W-:Y:S01]  /*e770*/  IADD3.X R5, R14, UR7, R25, P0, !PT ;  /* 0x000000070e057c10 */ /* 0x000fe200087fe419 */
[----:B------:R-:W-:Y:S01]  /*e780*/  ULDC.64 UR6, c[0x0][0xb88] ;  /* 0x0002e20000067ab9 */ /* 0x000fe20000000a00 */
[----:B------:R-:W-:Y:S01]  /*e790*/  SHF.R.U64 R32, R32, 0x3, RZ ;  /* 0x0000000320207819 */ /* 0x000fe200000012ff */
[----:B------:R-:W-:Y:S01]  /*e7a0*/  IMAD R6, R6, UR6, RZ ;  /* 0x0000000606067c24 */ /* 0x000fe2000f8e02ff */
[----:B------:R-:W-:Y:S01]  /*e7b0*/  MOV R63, R10 ;  /* 0x0000000a003f7202 */ /* 0x000fe20000000f00 */
[----:B------:R-:W-:Y:S01]  /*e7c0*/  IMAD.WIDE.U32 R4, R15, UR6, R4 ;  /* 0x000000060f047c25 */ /* 0x000fe2000f8e0004 */
[----:B------:R-:W-:-:S02]  /*e7d0*/  SHF.R.U64 R34, R34, 0x3, RZ ;  /* 0x0000000322227819 */ /* 0x000fc400000012ff */
[----:B------:R-:W-:Y:S01]  /*e7e0*/  LOP3.LUT R32, R32, R33, RZ, 0x3c, !PT ;  /* 0x0000002120207212 */ /* 0x000fe200078e3cff */
[----:B------:R-:W-:Y:S01]  /*e7f0*/  IMAD R15, R15, UR7, R6 ;  /* 0x000000070f0f7c24 */ /* 0x000fe2000f8e0206 */
[----:B------:R-:W-:Y:S01]  /*e800*/  ULDC.64 UR6, c[0x0][0xb50] ;  /* 0x0002d40000067ab9 */ /* 0x000fe20000000a00 */
[----:B------:R-:W-:Y:S01]  /*e810*/  VIADD R11, R147, UR39 ;  /* 0x00000027930b7c36 */ /* 0x000fe20008000000 */
[----:B------:R-:W-:Y:S01]  /*e820*/  LOP3.LUT P0, RZ, R145, 0x3, RZ, 0xc0, !PT ;  /* 0x0000000391ff7812 */ /* 0x000fe2000780c0ff */
[----:B------:R-:W-:Y:S01]  /*e830*/  IMAD.X R33, RZ, RZ, R41, P3 ;  /* 0x000000ffff217224 */ /* 0x000fe200018e0629 */
[----:B------:R-:W-:Y:S01]  /*e840*/  LEA R42, P3, R4, UR6, 0x2 ;  /* 0x00000006042a7c11 */ /* 0x000fe2000f8610ff */
[----:B------:R-:W-:Y:S01]  /*e850*/  VIADD R7, R11, 0x8 ;  /* 0x000000080b077836 */ /* 0x000fe20000000000 */
[----:B------:R-:W-:Y:S01]  /*e860*/  LOP3.LUT R34, R34, R35, RZ, 0x3c, !PT ;  /* 0x0000002322227212 */ /* 0x000fe200078e3cff */
[----:B------:R-:W-:Y:S01]  /*e870*/  IMAD.IADD R5, R5, 0x1, R15 ;  /* 0x0000000105057824 */ /* 0x000fe200078e020f */
[----:B------:R-:W-:Y:S01]  /*e880*/  MOV R53, R8 ;  /* 0x0000000800357202 */ /* 0x000fe20000000f00 */
        /* <DEDUP_REMOVED lines=10> */
[----:B------:R-:W-:Y:S01]  /*e930*/  F2FP.F16.F32.PACK_AB R7, R103, R102 ;  /* 0x000000666707723e */ /* 0x000fe200000000ff */
[----:B------:R-:W1:Y:S01]  /*e940*/  SHFL.IDX PT, R61, R43, 0x1, 0x1c1f ;  /* 0x003c1f002b3d7f89 */ /* 0x000e6200000e0000 */
[----:B------:R-:W-:-:S02]  /*e950*/  MOV R52, R12 ;  /* 0x0000000c00347202 */ /* 0x000fc40000000f00 */
[----:B------:R-:W-:Y:S01]  /*e960*/  F2FP.F16.F32.PACK_AB R8, R105, R104 ;  /* 0x000000686908723e */ /* 0x000fe200000000ff */
[----:B------:R-:W-:Y:S01]  /*e970*/  STSM.16.M88.4 [R53], R4 ;  /* 0x0000000435007844 */ /* 0x000fe20000000200 */
        /* <DEDUP_REMOVED lines=8> */
[----:B------:R-:W-:Y:S02]  /*ea00*/  F2FP.F16.F32.PACK_AB R24, R121, R120 ;  /* 0x000000787918723e */ /* 0x000fe400000000ff */
[----:B------:R-:W-:Y:S01]  /*ea10*/  F2FP.F16.F32.PACK_AB R25, R123, R122 ;  /* 0x0000007a7b19723e */ /* 0x000fe200000000ff */
[----:B------:R2:W-:Y:S01]  /*ea20*/  STSM.16.M88.4 [R63], R12 ;  /* 0x0000000c3f007844 */ /* 0x0005e20000000200 */
[C---:B------:R-:W-:Y:S02]  /*ea30*/  LOP3.LUT R3, R40.reuse, 0x180, RZ, 0xc0, !PT ;  /* 0x0000018028037812 */ /* 0x040fe400078ec0ff */
[----:B------:R-:W-:Y:S01]  /*ea40*/  IADD3 R21, P4, R40, 0x6000, RZ ;  /* 0x0000600028157810 */ /* 0x000fe20007f9e0ff */
[----:B------:R3:W-:Y:S01]  /*ea50*/  STSM.16.M88.4 [R62], R24 ;  /* 0x000000183e007844 */ /* 0x0007e20000000200 */
[----:B------:R-:W-:Y:S01]  /*ea60*/  SHF.R.U64 R3, R3, 0x3, RZ ;  /* 0x0000000303037819 */ /* 0x000fe200000012ff */
[----:B------:R-:W-:Y:S01]  /*ea70*/  UIMAD UR5, UR10, UR8, URZ ;  /* 0x000000080a0572a4 */ /* 0x000fe2000f8e023f */
[----:B------:R-:W-:Y:S01]  /*ea80*/  LOP3.LUT R20, R21, 0x180, RZ, 0xc0, !PT ;  /* 0x0000018015147812 */ /* 0x000fe200078ec0ff */
[----:B------:R4:W-:Y:S01]  /*ea90*/  STSM.16.M88.4 [R57], R28 ;  /* 0x0000001c39007844 */ /* 0x0009e20000000200 */
[----:B------:R-:W-:Y:S01]  /*eaa0*/  LOP3.LUT R40, R3, R40, RZ, 0x3c, !PT ;  /* 0x0000002803287212 */ /* 0x000fe200078e3cff */
[--C-:B------:R-:W-:Y:S01]  /*eab0*/  IMAD.X R3, RZ, RZ, R41.reuse, P5 ;  /* 0x000000ffff037224 */ /* 0x100fe200028e0629 */
[----:B--2---:R-:W2:Y:S08]  /*eac0*/  @P1 LDC R15, c[0x0][0xbec] ;  /* 0x0002fb00ff0f1b82 */ /* 0x004eb00000000800 */
[----:B------:R-:W-:Y:S08]  /*ead0*/  BAR.SYNC.DEFER_BLOCKING 0x1, 0x180 ;  /* 0x0046000000007b1d */ /* 0x000ff00000010000 */
[----:B---3--:R-:W3:Y:S01]  /*eae0*/  @P1 LDC R25, c[0x0][0xbf0] ;  /* 0x0002fc00ff191b82 */ /* 0x008ee20000000800 */
[----:B------:R-:W-:Y:S01]  /*eaf0*/  IMAD R12, R143, 0x60, R144 ;  /* 0x000000608f0c7824 */ /* 0x000fe200078e0290 */
[----:B------:R-:W-:Y:S01]  /*eb00*/  UIMAD.WIDE.U32 UR6, UR38, UR8, URZ ;  /* 0x00000008260672a5 */ /* 0x000fe2000f8e003f */
[----:B------:R-:W-:Y:S01]  /*eb10*/  SHF.R.U64 R20, R20, 0x3, RZ ;  /* 0x0000000314147819 */ /* 0x000fe200000012ff */
[----:B------:R-:W-:Y:S01]  /*eb20*/  ULDC.64 UR10, c[0x0][0xaf0] ;  /* 0x0002bc00000a7ab9 */ /* 0x000fe20000000a00 */
[----:B------:R-:W-:Y:S01]  /*eb30*/  VIADD R14, R12, UR39 ;  /* 0x000000270c0e7c36 */ /* 0x000fe20008000000 */
[----:B------:R-:W-:Y:S01]  /*eb40*/  UIMAD UR5, UR38, UR9, UR5 ;  /* 0x00000009260572a4 */ /* 0x000fe2000f8e0205 */
[----:B------:R-:W-:Y:S01]  /*eb50*/  LOP3.LUT R20, R20, R21, RZ, 0x3c, !PT ;  /* 0x0000001514147212 */ /* 0x000fe200078e3cff */
[----:B------:R-:W-:Y:S01]  /*eb60*/  UIMAD UR8, UR12, UR10, URZ ;  /* 0x0000000a0c0872a4 */ /* 0x000fe2000f8e023f */
[----:B------:R-:W-:Y:S01]  /*eb70*/  IMAD.MOV.U32 R13, RZ, RZ, R14 ;  /* 0x000000ffff0d7224 */ /* 0x000fe200078e000e */
[----:B------:R-:W-:Y:S01]  /*eb80*/  UIADD3 UR7, UR7, UR5, URZ ;  /* 0x0000000507077290 */ /* 0x000fe2000fffe03f */
[----:B------:R-:W-:Y:S01]  /*eb90*/  IMAD.X R21, RZ, RZ, R41, P4 ;  /* 0x000000ffff157224 */ /* 0x000fe200020e0629 */
[----:B0-----:R4:W-:Y:S04]  /*eba0*/  @!P2 ST.E desc[UR52][R58.64], R36 ;  /* 0x000000243a00a985 */ /* 0x0019e8000c101934 */
[----:B-1----:R4:W-:Y:S04]  /*ebb0*/  @!P0 ST.E desc[UR52][R60.64], R37 ;  /* 0x000000253c008985 */ /* 0x0029e8000c101934 */
[----:B------:R2:W5:Y:S01]  /*ebc0*/  LD.E.128 R8, desc[UR52][R2.64] ;  /* 0x0000003402087980 */ /* 0x000562000c101d00 */
[----:B------:R-:W-:-:S02]  /*ebd0*/  UIMAD UR5, UR45, UR11, UR8 ;  /* 0x0000000b2d0572a4 */ /* 0x000fc4000f8e0208 */
[----:B------:R-:W-:Y:S01]  /*ebe0*/  UIMAD.WIDE.U32 UR6, UR45, UR10, UR6 ;  /* 0x0000000a2d0672a5 */ /* 0x000fe2000f8e0006 */
[----:B------:R-:W5:Y:S01]  /*ebf0*/  LD.E.128 R40, desc[UR52][R40.64] ;  /* 0x0000003428287980 */ /* 0x000f62000c101d00 */
[----:B------:R-:W-:-:S03]  /*ec00*/  ULDC.64 UR8, c[0x0][0xae0] ;  /* 0x0002b80000087ab9 */ /* 0x000fc60000000a00 */
[----:B------:R-:W5:Y:S01]  /*ec10*/  LD.E.128 R44, desc[UR52][R38.64] ;  /* 0x00000034262c7980 */ /* 0x000f62000c101d00 */
[----:B--2---:R-:W-:-:S03]  /*ec20*/  @P1 IMAD.HI.U32 R2, R14, R15, RZ ;  /* 0x0000000f0e021227 */ /* 0x004fc600078e00ff */
[----:B------:R-:W5:Y:S02]  /*ec30*/  LD.E.128 R48, desc[UR52][R34.64] ;  /* 0x0000003422307980 */ /* 0x000f64000c101d00 */
[----:B---3--:R-:W-:Y:S01]  /*ec40*/  @P1 SHF.R.U32.HI R13, RZ, R25, R2 ;  /* 0x00000019ff0d1219 */ /* 0x008fe20000011602 */
[----:B------:R-:W-:Y:S01]  /*ec50*/  UIADD3 UR5, UR7, UR5, URZ ;  /* 0x0000000507057290 */ /* 0x000fe2000fffe03f */
[----:B------:R-:W5:Y:S02]  /*ec60*/  LD.E.128 R4, desc[UR52][R32.64] ;  /* 0x0000003420047980 */ /* 0x000f64000c101d00 */
[--C-:B------:R-:W-:Y:S01]  /*ec70*/  SHF.R.S32.HI R12, RZ, 0x1f, R13.reuse ;  /* 0x0000001fff0c7819 */ /* 0x100fe2000001140d */
[----:B------:R-:W-:Y:S01]  /*ec80*/  IMAD.MOV R15, RZ, RZ, -R13 ;  /* 0x000000ffff0f7224 */ /* 0x000fe200078e0a0d */
[----:B------:R0:W5:Y:S01]  /*ec90*/  LD.E.128 R52, desc[UR52][R20.64] ;  /* 0x0000003414347980 */ /* 0x000162000c101d00 */
[----:B------:R-:W-:Y:S02]  /*eca0*/  IMAD.U32 R3, RZ, RZ, UR7 ;  /* 0x00000007ff037e24 */ /* 0x000fe4000f8e00ff */
[----:B------:R-:W-:Y:S01]  /*ecb0*/  IMAD R15, R0, R15, R14 ;  /* 0x0000000f000f7224 */ /* 0x000fe200078e020e */
[----:B------:R-:W-:Y:S01]  /*ecc0*/  @!PT LDS RZ, [RZ] ;  /* 0x00000000fffff984 */ /* 0x000fe20000000800 */
[----:B------:R-:W-:Y:S01]  /*ecd0*/  @!PT LDS RZ, [RZ] ;  /* 0x00000000fffff984 */ /* 0x000fe20000000800 */
[----:B------:R-:W-:Y:S01]  /*ece0*/  @!PT LDS RZ, [RZ] ;  /* 0x00000000fffff984 */ /* 0x000fe20000000800 */
[----:B------:R-:W-:Y:S01]  /*ecf0*/  @!PT LDS RZ, [RZ] ;  /* 0x00000000fffff984 */ /* 0x000fe20000000800 */
[----:B------:R1:W-:Y:S06]  /*ed00*/  MEMBAR.ALL.CTA ;  /* 0x0000000000007992 */ /* 0x0003ec0000008000 */
[----:B-1----:R-:W1:Y:S01]  /*ed10*/  FENCE.VIEW.ASYNC.S ;  /* 0x00000000000073c6 */ /* 0x002e620000000000 */
[----:B------:R-:W-:Y:S01]  /*ed20*/  IMAD.U32 R2, RZ, RZ, UR6 ;  /* 0x00000006ff027e24 */ /* 0x000fe2000f8e00ff */
[----:B------:R-:W-:Y:S01]  /*ed30*/  ULDC.64 UR6, c[0x0][0xad8] ;  /* 0x0002b60000067ab9 */ /* 0x000fe20000000a00 */
[----:B------:R-:W-:-:S02]  /*ed40*/  IMAD.U32 R3, RZ, RZ, UR5 ;  /* 0x00000005ff037e24 */ /* 0x000fc4000f8e00ff */
[----:B------:R-:W-:Y:S01]  /*ed50*/  IMAD R12, R12, UR8, RZ ;  /* 0x000000080c0c7c24 */ /* 0x000fe2000f8e02ff */
[----:B------:R-:W-:Y:S01]  /*ed60*/  SHF.R.S32.HI R0, RZ, 0x1f, R15 ;  /* 0x0000001fff007819 */ /* 0x000fe2000001140f */
[----:B------:R-:W-:-:S04]  /*ed70*/  IMAD.WIDE.U32 R2, R13, UR8, R2 ;  /* 0x000000080d027c25 */ /* 0x000fc8000f8e0002 */
[----:B0-----:R-:W-:Y:S02]  /*ed80*/  IMAD R21, R13, UR9, R12 ;  /* 0x000000090d157c24 */ /* 0x001fe4000f8e020c */
[----:B------:R-:W-:Y:S02]  /*ed90*/  IMAD R0, R0, UR6, RZ ;  /* 0x0000000600007c24 */ /* 0x000fe4000f8e02ff */
[----:B------:R-:W-:Y:S02]  /*eda0*/  IMAD.IADD R3, R3, 0x1, R21 ;  /* 0x0000000103037824 */ /* 0x000fe400078e0215 */
        /* <DEDUP_REMOVED lines=8> */
[----:B------:R-:W-:-:S04]  /*ee30*/  LEA R0, P1, R2, UR6, 0x1 ;  /* 0x0000000602007c11 */ /* 0x000fc8000f8208ff */
[----:B------:R-:W-:Y:S01]  /*ee40*/  LEA.HI.X R24, R2, UR7, R3, 0x1, P1 ;  /* 0x0000000702187c11 */ /* 0x000fe200088f0c03 */
[----:B-1----:R4:W0:Y:S01]  /*ee50*/  SHFL.IDX PT, R12, R0, RZ, 0x1c1f ;  /* 0x001c1fff000c7589 */ /* 0x00282200000e0000 */
[----:B------:R-:W-:Y:S01]  /*ee60*/  BSSY B1, `(.L_x_10904) ;  /* 0x0000010000017945 */ /* 0x000fe20003800000 */
[----:B------:R-:W-:Y:S02]  /*ee70*/  SYNCS.ARRIVE.TRANS64.RED.A1T0 RZ, [UR5], RZ ;  /* 0x000000ffffff79a7 */ /* 0x000fe40008100405 */
[----:B------:R4:W1:Y:S01]  /*ee80*/  SHFL.IDX PT, R13, R24, RZ, 0x1c1f ;  /* 0x001c1fff180d7589 */ /* 0x00086200000e0000 */
[----:B------:R-:W-:Y:S05]  /*ee90*/  @P0 BRA `(.L_x_10905) ;  /* 0x0000000000300947 */ /* 0x000fea0003800000 */
[----:B------:R-:W-:Y:S02]  /*eea0*/  ULDC UR5, c[0x0][0xac8] ;  /* 0x0002b20000057ab9 */ /* 0x000fe40000000800 */
[----:B------:R-:W-:Y:S02]  /*eeb0*/  ISETP.GE.AND P1, PT, R141, UR5, PT ;  /* 0x000000058d007c0c */ /* 0x000fe4000bf26270 */
[----:B------:R-:W-:Y:S02]  /*eec0*/  ISETP.GE.AND P2, PT, R142, UR5, PT ;  /* 0x000000058e007c0c */ /* 0x000fe4000bf46270 */
[----:B------:R-:W-:-:S09]  /*eed0*/  ISETP.GE.AND P0, PT, R140, UR5, PT ;  /* 0x000000058c007c0c */ /* 0x000fd2000bf06270 */
[CC--:B0-----:R-:W-:Y:S02]  /*eee0*/  @!P1 LEA R14, P3, R141.reuse, R12.reuse, 0x1 ;  /* 0x0000000c8d0e9211 */ /* 0x0c1fe400078608ff */
[----:B------:R-:W-:Y:S02]  /*eef0*/  @!P2 LEA R20, P4, R142, R12, 0x1 ;  /* 0x0000000c8e14a211 */ /* 0x000fe400078808ff */
[----:B-1----:R-:W-:Y:S01]  /*ef00*/  @!P0 IMAD.WIDE R2, R140, 0x2, R12 ;  /* 0x000000028c028825 */ /* 0x002fe200078e020c */
[-C--:B------:R-:W-:Y:S02]  /*ef10*/  @!P1 LEA.HI.X R15, R141, R13.reuse, R150, 0x1, P3 ;  /* 0x0000000d8d0f9211 */ /* 0x080fe400018f0c96 */
[----:B------:R-:W-:Y:S02]  /*ef20*/  @!P2 LEA.HI.X R21, R142, R13, R149, 0x1, P4 ;  /* 0x0000000d8e15a211 */ /* 0x000fe400020f0c95 */
[----:B-----5:R2:W-:Y:S04]  /*ef30*/  @!P0 ST.E.128 desc[UR52][R2.64], R40 ;  /* 0x0000002802008985 */ /* 0x0205e8000c101d34 */
[----:B------:R2:W-:Y:S04]  /*ef40*/  @!P1 ST.E.128 desc[UR52][R14.64], R48 ;  /* 0x000000300e009985 */ /* 0x0005e8000c101d34 */
[----:B------:R2:W-:Y:S02]  /*ef50*/  @!P2 ST.E.128 desc[UR52][R20.64], R52 ;  /* 0x000000341400a985 */ /* 0x0005e4000c101d34 */
.L_x_10905:
[----:B------:R-:W-:Y:S05]  /*ef60*/  BSYNC B1 ;  /* 0x0000000000017941 */ /* 0x000fea0003800000 */
.L_x_10904:
[----:B--2---:R-:W-:Y:S01]  /*ef70*/  VIADD R3, R25, 0x60 ;  /* 0x0000006019037836 */ /* 0x004fe20000000000 */
[----:B-1----:R1:W2:Y:S04]  /*ef80*/  SHFL.IDX PT, R13, R24, 0x1, 0x1c1f ;  /* 0x003c1f00180d7f89 */ /* 0x0022a800000e0000 */
[----:B------:R-:W-:Y:S01]  /*ef90*/  ISETP.GE.AND P0, PT, R3, R56, PT ;  /* 0x000000380300720c */ /* 0x000fe20003f06270 */
[----:B0-----:R1:W0:-:S12]  /*efa0*/  SHFL.IDX PT, R12, R0, 0x1, 0x1c1f ;  /* 0x003c1f00000c7f89 */ /* 0x00121800000e0000 */
[----:B-1----:R-:W-:Y:S05]  /*efb0*/  @P0 BRA `(.L_x_10906) ;  /* 0x0000000800240947 */ /* 0x002fea0003800000 */
[----:B------:R-:W-:Y:S02]  /*efc0*/  ULDC UR5, c[0x0][0xac8] ;  /* 0x0002b20000057ab9 */ /* 0x000fe40000000800 */
[----:B------:R-:W-:Y:S02]  /*efd0*/  ISETP.GE.AND P2, PT, R141, UR5, PT ;  /* 0x000000058d007c0c */ /* 0x000fe4000bf46270 */
[----:B------:R-:W-:-:S11]  /*efe0*/  ISETP.GE.AND P1, PT, R140, UR5, PT ;  /* 0x000000058c007c0c */ /* 0x000fd6000bf26270 */
[C---:B0-----:R-:W-:Y:S02]  /*eff0*/  @!P2 LEA R14, P0, R141.reuse, R12, 0x1 ;  /* 0x0000000c8d0ea211 */ /* 0x041fe400078008ff */
[----:B--2---:R-:W-:Y:S02]  /*f000*/  @!P1 IMAD.WIDE R2, R140, 0x2, R12 ;  /* 0x000000028c029825 */ /* 0x004fe400078e020c */
[----:B------:R-:W-:Y:S02]  /*f010*/  @!P2 LEA.HI.X R15, R141, R13, R150, 0x1, P0 ;  /* 0x0000000d8d0fa211 */ /* 0x000fe400000f0c96 */
[----:B------:R-:W-:Y:S01]  /*f020*/  ISETP.GE.AND P0, PT, R142, UR5, PT ;  /* 0x000000058e007c0c */ /* 0x000fe2000bf06270 */
[----:B-----5:R1:W-:Y:S04]  /*f030*/  @!P1 ST.E.128 desc[UR52][R2.64], R44 ;  /* 0x0000002c02009985 */ /* 0x0203e8000c101d34 */
[----:B------:R1:W-:Y:S08]  /*f040*/  @!P2 ST.E.128 desc[UR52][R14.64], R4 ;  /* 0x000000040e00a985 */ /* 0x0003f0000c101d34 */
[----:B------:R-:W-:Y:S05]  /*f050*/  @P0 BRA `(.L_x_10906) ;  /* 0x0000000400fc0947 */ /* 0x000fea0003800000 */
[----:B-1----:R-:W-:-:S04]  /*f060*/  LEA R2, P0, R142, R12, 0x1 ;  /* 0x0000000c8e027211 */ /* 0x002fc800078008ff */
[----:B------:R-:W-:-:S05]  /*f070*/  LEA.HI.X R3, R142, R13, R149, 0x1, P0 ;  /* 0x0000000d8e037211 */ /* 0x000fca00000f0c95 */
[----:B------:R3:W-:Y:S01]  /*f080*/  ST.E.128 desc[UR52][R2.64], R8 ;  /* 0x0000000802007985 */ /* 0x0007e2000c101d34 */
[----:B------:R-:W-:Y:S05]  /*f090*/  BRA `(.L_x_10906) ;  /* 0x0000000400ec7947 */ /* 0x000fea0003800000 */
.L_x_10903:
        /* <DEDUP_REMOVED lines=50> */
.L_x_10908:
[----:B------:R-:W-:Y:S05]  /*f3c0*/  BSYNC B1 ;  /* 0x0000000000017941 */ /* 0x000fea0003800000 */
.L_x_10907:
        /* <DEDUP_REMOVED lines=19> */
[----:B------:R-:W-:Y:S02]  /*f500*/  IMAD R7, R8, R7, R6 ;  /* 0x0000000708077224 */ /* 0x000fe400078e0206 */
[----:B------:R-:W-:Y:S02]  /*f510*/  IMAD R0, R0, UR8, RZ ;  /* 0x0000000800007c24 */ /* 0x000fe4000f8e02ff */
[----:B------:R-:W-:Y:S01]  /*f520*/  IMAD.U32 R2, RZ, RZ, UR6 ;  /* 0x00000006ff027e24 */ /* 0x000fe2000f8e00ff */
[----:B------:R-:W-:Y:S01]  /*f530*/  ULDC.64 UR6, c[0x0][0xad8] ;  /* 0x0002b60000067ab9 */ /* 0x000fe20000000a00 */
[----:B------:R-:W-:Y:S01]  /*f540*/  IMAD.U32 R3, RZ, RZ, UR5 ;  /* 0x00000005ff037e24 */ /* 0x000fe2000f8e00ff */
[----:B------:R-:W-:Y:S01]  /*f550*/  ULDC UR5, c[0x0][0xa88] ;  /* 0x0002a20000057ab9 */ /* 0x000fe20000000800 */
[C---:B------:R-:W-:Y:S01]  /*f560*/  IMAD R9, R5.reuse, UR9, R0 ;  /* 0x0000000905097c24 */ /* 0x040fe2000f8e0200 */
[----:B------:R-:W-:Y:S01]  /*f570*/  SHF.R.S32.HI R0, RZ, 0x1f, R7 ;  /* 0x0000001fff007819 */ /* 0x000fe20000011407 */
[----:B------:R-:W-:-:S04]  /*f580*/  IMAD.WIDE.U32 R2, R5, UR8, R2 ;  /* 0x0000000805027c25 */ /* 0x000fc8000f8e0002 */
[----:B------:R-:W-:Y:S02]  /*f590*/  IMAD R0, R0, UR6, RZ ;  /* 0x0000000600007c24 */ /* 0x000fe4000f8e02ff */
[----:B------:R-:W-:Y:S02]  /*f5a0*/  IMAD.IADD R3, R3, 0x1, R9 ;  /* 0x0000000103037824 */ /* 0x000fe400078e0209 */
[C---:B------:R-:W-:Y:S02]  /*f5b0*/  IMAD R5, R7.reuse, UR7, R0 ;  /* 0x0000000707057c24 */ /* 0x040fe4000f8e0200 */
[----:B------:R-:W-:Y:S01]  /*f5c0*/  IMAD.WIDE.U32 R2, R7, UR6, R2 ;  /* 0x0000000607027c25 */ /* 0x000fe2000f8e0002 */
[----:B------:R-:W-:-:S03]  /*f5d0*/  ULDC.64 UR6, c[0x0][0xa80] ;  /* 0x0002a00000067ab9 */ /* 0x000fc60000000a00 */
[----:B------:R-:W-:Y:S01]  /*f5e0*/  IMAD R7, R8, UR5, RZ ;  /* 0x0000000508077c24 */ /* 0x000fe2000f8e02ff */
[----:B------:R-:W-:Y:S01]  /*f5f0*/  LEA R4, P1, R2, UR6, 0x1 ;  /* 0x0000000602047c11 */ /* 0x000fe2000f8208ff */
[----:B------:R-:W-:Y:S02]  /*f600*/  VIADD R0, R144, UR39 ;  /* 0x0000002790007c36 */ /* 0x000fe40008000000 */
[----:B------:R-:W-:-:S03]  /*f610*/  IMAD.IADD R3, R3, 0x1, R5 ;  /* 0x0000000103037824 */ /* 0x000fc600078e0205 */
[----:B------:R-:W-:Y:S02]  /*f620*/  ISETP.GE.AND P0, PT, R0, R7, PT ;  /* 0x000000070000720c */ /* 0x000fe40003f06270 */
[----:B------:R-:W-:Y:S02]  /*f630*/  LEA.HI.X R5, R2, UR7, R3, 0x1, P1 ;  /* 0x0000000702057c11 */ /* 0x000fe400088f0c03 */
[----:B------:R0:W1:Y:S04]  /*f640*/  SHFL.IDX PT, R2, R4, RZ, 0x1c1f ;  /* 0x001c1fff04027589 */ /* 0x00006800000e0000 */
[----:B------:R0:W2:Y:S05]  /*f650*/  SHFL.IDX PT, R3, R5, RZ, 0x1c1f ;  /* 0x001c1fff05037589 */ /* 0x0000aa00000e0000 */
[----:B------:R-:W-:Y:S05]  /*f660*/  @P0 BRA `(.L_x_10910) ;  /* 0x0000000000300947 */ /* 0x000fea0003800000 */
[----:B------:R-:W-:Y:S02]  /*f670*/  ULDC UR5, c[0x0][0xac8] ;  /* 0x0002b20000057ab9 */ /* 0x000fe40000000800 */
[----:B------:R-:W-:Y:S02]  /*f680*/  ISETP.GE.AND P3, PT, R141, UR5, PT ;  /* 0x000000058d007c0c */ /* 0x000fe4000bf66270 */
[----:B------:R-:W-:Y:S02]  /*f690*/  ISETP.GE.AND P4, PT, R142, UR5, PT ;  /* 0x000000058e007c0c */ /* 0x000fe4000bf86270 */
[----:B------:R-:W-:-:S09]  /*f6a0*/  ISETP.GE.AND P2, PT, R140, UR5, PT ;  /* 0x000000058c007c0c */ /* 0x000fd2000bf46270 */
[CC--:B-1----:R-:W-:Y:S02]  /*f6b0*/  @!P3 LEA R10, P0, R141.reuse, R2.reuse, 0x1 ;  /* 0x000000028d0ab211 */ /* 0x0c2fe400078008ff */
[----:B------:R-:W-:Y:S02]  /*f6c0*/  @!P4 LEA R12, P1, R142, R2, 0x1 ;  /* 0x000000028e0cc211 */ /* 0x000fe400078208ff */
[----:B--2---:R-:W-:Y:S01]  /*f6d0*/  @!P2 IMAD.WIDE R8, R140, 0x2, R2 ;  /* 0x000000028c08a825 */ /* 0x004fe200078e0202 */
[-C--:B------:R-:W-:Y:S02]  /*f6e0*/  @!P3 LEA.HI.X R11, R141, R3.reuse, R150, 0x1, P0 ;  /* 0x000000038d0bb211 */ /* 0x080fe400000f0c96 */
[----:B------:R-:W-:Y:S02]  /*f6f0*/  @!P4 LEA.HI.X R13, R142, R3, R149, 0x1, P1 ;  /* 0x000000038e0dc211 */ /* 0x000fe400008f0c95 */
[----:B------:R3:W-:Y:S04]  /*f700*/  @!P2 ST.E.128 desc[UR52][R8.64], RZ ;  /* 0x000000ff0800a985 */ /* 0x0007e8000c101d34 */
[----:B------:R3:W-:Y:S04]  /*f710*/  @!P3 ST.E.128 desc[UR52][R10.64], RZ ;  /* 0x000000ff0a00b985 */ /* 0x0007e8000c101d34 */
[----:B------:R3:W-:Y:S02]  /*f720*/  @!P4 ST.E.128 desc[UR52][R12.64], RZ ;  /* 0x000000ff0c00c985 */ /* 0x0007e4000c101d34 */
.L_x_10910:
[----:B------:R-:W-:Y:S05]  /*f730*/  BSYNC B1 ;  /* 0x0000000000017941 */ /* 0x000fea0003800000 */
.L_x_10909:
[----:B------:R-:W-:Y:S01]  /*f740*/  VIADD R0, R0, 0x60 ;  /* 0x0000006000007836 */ /* 0x000fe20000000000 */
[----:B--2---:R2:W4:Y:S04]  /*f750*/  SHFL.IDX PT, R3, R5, 0x1, 0x1c1f ;  /* 0x003c1f0005037f89 */ /* 0x00452800000e0000 */
[----:B------:R-:W-:Y:S01]  /*f760*/  ISETP.GE.AND P0, PT, R0, R7, PT ;  /* 0x000000070000720c */ /* 0x000fe20003f06270 */
[----:B-1----:R2:W1:-:S12]  /*f770*/  SHFL.IDX PT, R2, R4, 0x1, 0x1c1f ;  /* 0x003c1f0004027f89 */ /* 0x00245800000e0000 */
[----:B--2---:R-:W-:Y:S05]  /*f780*/  @P0 BRA `(.L_x_10906) ;  /* 0x0000000000300947 */ /* 0x004fea0003800000 */
[----:B------:R-:W-:Y:S02]  /*f790*/  ULDC UR5, c[0x0][0xac8] ;  /* 0x0002b20000057ab9 */ /* 0x000fe40000000800 */
[----:B------:R-:W-:Y:S02]  /*f7a0*/  ISETP.GE.AND P3, PT, R141, UR5, PT ;  /* 0x000000058d007c0c */ /* 0x000fe4000bf66270 */
[----:B------:R-:W-:Y:S02]  /*f7b0*/  ISETP.GE.AND P4, PT, R142, UR5, PT ;  /* 0x000000058e007c0c */ /* 0x000fe4000bf86270 */
[----:B------:R-:W-:-:S09]  /*f7c0*/  ISETP.GE.AND P2, PT, R140, UR5, PT ;  /* 0x000000058c007c0c */ /* 0x000fd2000bf46270 */
[CC--:B-1----:R-:W-:Y:S02]  /*f7d0*/  @!P3 LEA R6, P0, R141.reuse, R2.reuse, 0x1 ;  /* 0x000000028d06b211 */ /* 0x0c2fe400078008ff */
[----:B---3--:R-:W-:Y:S02]  /*f7e0*/  @!P4 LEA R8, P1, R142, R2, 0x1 ;  /* 0x000000028e08c211 */ /* 0x008fe400078208ff */
[----:B0---4-:R-:W-:Y:S01]  /*f7f0*/  @!P2 IMAD.WIDE R4, R140, 0x2, R2 ;  /* 0x000000028c04a825 */ /* 0x011fe200078e0202 */
[-C--:B------:R-:W-:Y:S02]  /*f800*/  @!P3 LEA.HI.X R7, R141, R3.reuse, R150, 0x1, P0 ;  /* 0x000000038d07b211 */ /* 0x080fe400000f0c96 */
[----:B------:R-:W-:Y:S02]  /*f810*/  @!P4 LEA.HI.X R9, R142, R3, R149, 0x1, P1 ;  /* 0x000000038e09c211 */ /* 0x000fe400008f0c95 */
[----:B------:R0:W-:Y:S04]  /*f820*/  @!P2 ST.E.128 desc[UR52][R4.64], RZ ;  /* 0x000000ff0400a985 */ /* 0x0001e8000c101d34 */
[----:B------:R0:W-:Y:S04]  /*f830*/  @!P3 ST.E.128 desc[UR52][R6.64], RZ ;  /* 0x000000ff0600b985 */ /* 0x0001e8000c101d34 */
[----:B------:R0:W-:Y:S02]  /*f840*/  @!P4 ST.E.128 desc[UR52][R8.64], RZ ;  /* 0x000000ff0800c985 */ /* 0x0001e4000c101d34 */
.L_x_10906:
[----:B------:R-:W-:Y:S05]  /*f850*/  BSYNC B0 ;  /* 0x0000000000007941 */ /* 0x000fea0003800000 */
.L_x_10902:
[----:B------:R-:W-:Y:S02]  /*f860*/  ULDC UR5, c[0x0][0xc38] ;  /* 0x00030e0000057ab9 */ /* 0x000fe40000000800 */
[----:B------:R-:W-:-:S06]  /*f870*/  UISETP.GE.AND UP0, UPT, UR4, UR5, UPT ;  /* 0x000000050400728c */ /* 0x000fcc000bf06270 */
[----:B------:R-:W-:-:S13]  /*f880*/  PLOP3.LUT P0, PT, PT, PT, UP0, 0x80, 0x0 ;  /* 0x000000000000781c */ /* 0x000fda0003f0f008 */
[----:B------:R-:W-:Y:S05]  /*f890*/  @!P0 BRA `(.L_x_10911) ;  /* 0xffffff14006c8947 */ /* 0x000fea000383ffff */
[----:B------:R-:W-:Y:S05]  /*f8a0*/  EXIT ;  /* 0x000000000000794d */ /* 0x000fea0003800000 */
.L_x_10813:
[----:B------:R-:W-:-:S08]  /*f8b0*/  NOP ;  /* 0x0000000000007918 */ /* 0x000fd00000000000 */
[----:B------:R-:W0:-:S00]  /*f8c0*/  USETMAXREG.DEALLOC.CTAPOOL 0x20 ;  /* 0x00000020000079c8 */ /* 0x000e0000080e0500 */
[----:B0-----:R-:W-:-:S06]  /*f8d0*/  LOP3.LUT R0, R0, 0x3, RZ, 0xc0, !PT ;  /* 0x0000000300007812 */ /* 0x001fcc00078ec0ff */
[----:B------:R-:W0:Y:S01]  /*f8e0*/  S2UR UR10, SR_CTAID.X ;  /* 0x00000000000a79c3 */ /* 0x000e220000002500 */
[----:B------:R-:W-:Y:S01]  /*f8f0*/  LOP3.LUT R19, R19, 0xfffff7ff, RZ, 0xc0, !PT ;  /* 0xfffff7ff13137812 */ /* 0x000fe200078ec0ff */
[----:B------:R-:W-:Y:S01]  /*f900*/  STL [R1+0x14], RZ ;  /* 0x000014ff01007387 */ /* 0x000fe20000100800 */
        /* <DEDUP_REMOVED lines=17> */
[----:B------:R-:W-:Y:S01]  /*fa20*/  IMAD.MOV.U32 R26, RZ, RZ, 0x1 ;  /* 0x00000001ff1a7424 */ /* 0x000fe200078e00ff */
[----:B------:R-:W-:Y:S01]  /*fa30*/  ULDC UR37, c[0x0][0x448] ;  /* 0x0001120000257ab9 */ /* 0x000fe20000000800 */
[----:B------:R-:W-:Y:S01]  /*fa40*/  ULDC UR4, c[0x0][0x424] ;  /* 0x0001090000047ab9 */ /* 0x000fe20000000800 */
[----:B------:R-:W-:Y:S01]  /*fa50*/  UISETP.NE.AND.EX UP0, UPT, UR5, URZ, UPT, UP0 ;  /* 0x0000003f0500728c */ /* 0x000fe2000bf05300 */
[----:B------:R-:W-:Y:S01]  /*fa60*/  IMAD.MOV.U32 R23, RZ, RZ, RZ ;  /* 0x000000ffff177224 */ /* 0x000fe200078e00ff */
[----:B------:R-:W-:Y:S01]  /*fa70*/  UIMAD UR37, UR37, UR38, URZ ;  /* 0x00000026252572a4 */ /* 0x000fe2000f8e023f */
[----:B------:R-:W-:Y:S01]  /*fa80*/  UMOV UR5, 0x400 ;  /* 0x0000040000057882 */ /* 0x000fe20000000000 */
[----:B------:R-:W-:Y:S01]  /*fa90*/  USEL UR4, UR4, 0x1, UP0 ;  /* 0x0000000104047887 */ /* 0x000fe20008000000 */
[----:B------:R-:W-:Y:S01]  /*faa0*/  ULDC UR46, c[0x0][0xc] ;  /* 0x00000300002e7ab9 */ /* 0x000fe20000000800 */
[----:B------:R-:W-:-:S02]  /*fab0*/  ULOP3.LUT UR47, UR42, 0x2, URZ, 0xfc, !UPT ;  /* 0x000000022a2f7892 */ /* 0x000fc4000f8efc3f */
[----:B------:R-:W-:-:S04]  /*fac0*/  UIMAD UR36, UR4, UR6, URZ ;  /* 0x00000006042472a4 */ /* 0x000fc8000f8e023f */
[----:B------:R-:W-:Y:S02]  /*fad0*/  UIADD3 UR4, UR36, 0x7f, URZ ;  /* 0x0000007f24047890 */ /* 0x000fe4000fffe03f */
[----:B------:R-:W-:Y:S02]  /*fae0*/  UIADD3 UR48, UR36, 0x1, -UR38 ;  /* 0x0000000124307890 */ /* 0x000fe4000fffe826 */
[----:B-1----:R-:W-:Y:S02]  /*faf0*/  ULEA UR8, UR8, UR5, 0x18 ;  /* 0x0000000508087291 */ /* 0x002fe4000f8ec03f */
[----:B------:R-:W-:Y:S01]  /*fb00*/  USHF.R.S32.HI UR5, URZ, 0x1f, UR4 ;  /* 0x0000001f3f057899 */ /* 0x000fe20008011404 */
[C---:B0-----:R-:W-:Y:S01]  /*fb10*/  IMAD.SHL.U32 R0, R7.reuse, 0x8, RZ ;  /* 0x0000000807007824 */ /* 0x041fe200078e00ff */
[----:B------:R-:W-:Y:S01]  /*fb20*/  LOP3.LUT R6, R7, 0x7f, RZ, 0xc0, !PT ;  /* 0x0000007f07067812 */ /* 0x000fe200078ec0ff */
[----:B------:R-:W-:Y:S01]  /*fb30*/  UIADD3 UR38, UR36, -UR38, URZ ;  /* 0x8000002624267290 */ /* 0x000fe2000fffe03f */
[----:B------:R-:W-:Y:S01]  /*fb40*/  IMAD.U32 R16, RZ, RZ, UR8 ;  /* 0x00000008ff107e24 */ /* 0x000fe2000f8e00ff */
[----:B------:R-:W-:Y:S01]  /*fb50*/  ULEA.HI UR5, UR5, UR4, URZ, 0x7 ;  /* 0x0000000405057291 */ /* 0x000fe2000f8f383f */
[----:B------:R-:W-:-:S02]  /*fb60*/  LOP3.LUT R2, R0, 0xd8, RZ, 0xc0, !PT ;  /* 0x000000d800027812 */ /* 0x000fc400078ec0ff */
[----:B------:R-:W-:Y:S01]  /*fb70*/  LOP3.LUT R4, R0, 0x18, RZ, 0xc0, !PT ;  /* 0x0000001800047812 */ /* 0x000fe200078ec0ff */
[----:B------:R-:W-:Y:S01]  /*fb80*/  USHF.R.S32.HI UR39, URZ, 0x7, UR5 ;  /* 0x000000073f277899 */ /* 0x000fe20008011405 */
[----:B------:R-:W-:Y:S01]  /*fb90*/  LOP3.LUT R3, R2, 0x18, R7, 0x78, !PT ;  /* 0x0000001802037812 */ /* 0x000fe200078e7807 */
[----:B------:R-:W-:-:S03]  /*fba0*/  IMAD.U32 R2, RZ, RZ, UR10 ;  /* 0x0000000aff027e24 */ /* 0x000fc6000f8e00ff */
[----:B------:R-:W-:Y:S02]  /*fbb0*/  LOP3.LUT R5, R3, 0x320, R0, 0xf8, !PT ;  /* 0x0000032003057812 */ /* 0x000fe400078ef800 */
[----:B------:R-:W-:Y:S01]  /*fbc0*/  LOP3.LUT R0, R4, 0x20, RZ, 0xfc, !PT ;  /* 0x0000002004007812 */ /* 0x000fe200078efcff */
[----:B------:R0:W-:Y:S03]  /*fbd0*/  STL [R1+0x10], R2 ;  /* 0x0000100201007387 */ /* 0x0001e60000100800 */
[C---:B------:R-:W-:Y:S01]  /*fbe0*/  ISETP.GE.AND P0, PT, R0.reuse, UR7, PT ;  /* 0x0000000700007c0c */ /* 0x040fe2000bf06270 */
[----:B------:R1:W-:Y:S01]  /*fbf0*/  STL [R1+0x14], RZ ;  /* 0x000014ff01007387 */ /* 0x0003e20000100800 */
[----:B------:R-:W-:Y:S02]  /*fc00*/  ISETP.GE.AND P1, PT, R0, UR9, PT ;  /* 0x0000000900007c0c */ /* 0x000fe4000bf26270 */
[----:B0-----:R-:W-:-:S09]  /*fc10*/  SHF.R.U32.HI R2, RZ, 0x2, R6 ;  /* 0x00000002ff027819 */ /* 0x001fd20000011606 */
[----:B------:R-:W-:Y:S02]  /*fc20*/  @P0 LOP3.LUT R19, R19, 0x2, RZ, 0xfc, !PT ;  /* 0x0000000213130812 */ /* 0x000fe400078efcff */
[----:B------:R-:W-:Y:S02]  /*fc30*/  ISETP.GE.AND P0, PT, R0, UR7, PT ;  /* 0x0000000700007c0c */ /* 0x000fe4000bf06270 */
[----:B------:R-:W-:Y:S02]  /*fc40*/  LOP3.LUT R19, R19, 0xfffffdff, RZ, 0xc0, !PT ;  /* 0xfffffdff13137812 */ /* 0x000fe400078ec0ff */
[----:B------:R-:W-:Y:S02]  /*fc50*/  LOP3.LUT R0, R4, 0x40, RZ, 0xfc, !PT ;  /* 0x0000004004007812 */ /* 0x000fe400078efcff */
[----:B------:R-:W-:Y:S02]  /*fc60*/  @P1 LOP3.LUT R19, R19, 0x200, RZ, 0xfc, !PT ;  /* 0x0000020013131812 */ /* 0x000fe400078efcff */
[----:B------:R-:W-:-:S02]  /*fc70*/  ISETP.GE.AND P2, PT, R0, UR7, PT ;  /* 0x0000000700007c0c */ /* 0x000fc4000bf46270 */
[----:B------:R-:W-:Y:S02]  /*fc80*/  LOP3.LUT R19, R19, 0xffffffef, RZ, 0xc0, !PT ;  /* 0xffffffef13137812 */ /* 0x000fe400078ec0ff */
[C---:B------:R-:W-:Y:S02]  /*fc90*/  ISETP.GE.AND P1, PT, R0.reuse, UR9, PT ;  /* 0x0000000900007c0c */ /* 0x040fe4000bf26270 */
[----:B------:R-:W-:Y:S02]  /*fca0*/  @P0 LOP3.LUT R19, R19, 0x10, RZ, 0xfc, !PT ;  /* 0x0000001013130812 */ /* 0x000fe400078efcff */
[----:B------:R-:W-:Y:S01]  /*fcb0*/  ISETP.GE.AND P0, PT, R0, UR7, PT ;  /* 0x0000000700007c0c */ /* 0x000fe2000bf06270 */
[----:B------:R-:W-:Y:S01]  /*fcc0*/  IMAD.SHL.U32 R0, R7, 0x20, RZ ;  /* 0x0000002007007824 */ /* 0x000fe200078e00ff */
[----:B------:R-:W-:-:S04]  /*fcd0*/  LOP3.LUT R19, R19, 0xfffffffe, RZ, 0xc0, !PT ;  /* 0xfffffffe13137812 */ /* 0x000fc800078ec0ff */
[----:B------:R-:W-:Y:S02]  /*fce0*/  @P2 LOP3.LUT R19, R19, 0x1, RZ, 0xfc, !PT ;  /* 0x0000000113132812 */ /* 0x000fe400078efcff */
[----:B------:R-:W-:Y:S02]  /*fcf0*/  LOP3.LUT R0, R0, 0x60, RZ, 0xc0, !PT ;  /* 0x0000006000007812 */ /* 0x000fe400078ec0ff */
[----:B------:R-:W-:Y:S02]  /*fd00*/  LOP3.LUT R19, R19, 0xfffffeff, RZ, 0xc0, !PT ;  /* 0xfffffeff13137812 */ /* 0x000fe400078ec0ff */
[----:B------:R-:W-:Y:S02]  /*fd10*/  ISETP.GE.AND P2, PT, R4, UR7, PT ;  /* 0x0000000704007c0c */ /* 0x000fe4000bf46270 */
[----:B------:R-:W-:Y:S02]  /*fd20*/  @P1 LOP3.LUT R19, R19, 0x100, RZ, 0xfc, !PT ;  /* 0x0000010013131812 */ /* 0x000fe400078efcff */
[----:B------:R-:W-:Y:S01]  /*fd30*/  LOP3.LUT R2, R2, R0, RZ, 0xfc, !PT ;  /* 0x0000000002027212 */ /* 0x000fe200078efcff */
[----:B------:R-:W-:Y:S01]  /*fd40*/  IMAD R0, R5, 0x2, R16 ;  /* 0x0000000205007824 */ /* 0x000fe200078e0210 */
[----:B------:R-:W-:-:S02]  /*fd50*/  LOP3.LUT R19, R19, 0xfffffff7, RZ, 0xc0, !PT ;  /* 0xfffffff713137812 */ /* 0x000fc400078ec0ff */
[C---:B------:R-:W-:Y:S02]  /*fd60*/  ISETP.GE.AND P1, PT, R4.reuse, UR7, PT ;  /* 0x0000000704007c0c */ /* 0x040fe4000bf26270 */
[----:B------:R-:W-:Y:S01]  /*fd70*/  @P0 LOP3.LUT R19, R19, 0x8, RZ, 0xfc, !PT ;  /* 0x0000000813130812 */ /* 0x000fe200078efcff */
[----:B------:R1:W-:Y:S01]  /*fd80*/  STL [R1+0xc], R0 ;  /* 0x00000c0001007387 */ /* 0x0003e20000100800 */
[----:B------:R-:W-:Y:S02]  /*fd90*/  ISETP.GE.AND P0, PT, R4, UR9, PT ;  /* 0x0000000904007c0c */ /* 0x000fe4000bf06270 */
[----:B------:R-:W-:-:S04]  /*fda0*/  LOP3.LUT R19, R19, 0xfffffffb, RZ, 0xc0, !PT ;  /* 0xfffffffb13137812 */ /* 0x000fc800078ec0ff */
[----:B------:R-:W-:-:S04]  /*fdb0*/  @P2 LOP3.LUT R19, R19, 0x4, RZ, 0xfc, !PT ;  /* 0x0000000413132812 */ /* 0x000fc800078efcff */
[----:B------:R-:W-:-:S04]  /*fdc0*/  LOP3.LUT R19, R19, 0xfffffbff, RZ, 0xc0, !PT ;  /* 0xfffffbff13137812 */ /* 0x000fc800078ec0ff */
[----:B------:R-:W-:-:S04]  /*fdd0*/  LOP3.LUT R19, R19, 0xffffffdf, RZ, 0xc0, !PT ;  /* 0xffffffdf13137812 */ /* 0x000fc800078ec0ff */
[----:B------:R-:W-:-:S04]  /*fde0*/  @P1 LOP3.LUT R19, R19, 0x20, RZ, 0xfc, !PT ;  /* 0x0000002013131812 */ /* 0x000fc800078efcff */
[----:B-1----:R-:W-:-:S07]  /*fdf0*/  @P0 LOP3.LUT R19, R19, 0x400, RZ, 0xfc, !PT ;  /* 0x0000040013130812 */ /* 0x002fce00078efcff */
.L_x_10967:
[----:B--2---:R-:W2:Y:S01]  /*fe00*/  LDL R0, [R1+0x10] ;  /* 0x0000100001007983 */ /* 0x004ea20000100800 */
[----:B------:R-:W-:Y:S02]  /*fe10*/  ULDC UR7, c[0x0][0xc60] ;  /* 0x0003180000077ab9 */ /* 0x000fe40000000800 */
[----:B------:R-:W-:-:S11]  /*fe20*/  UISETP.NE.AND UP0, UPT, UR7, 0x1, UPT ;  /* 0x000000010700788c */ /* 0x000fd6000bf05270 */
[----:B------:R-:W-:Y:S01]  /*fe30*/  @UP0 ULDC UR4, c[0x0][0xc64] ;  /* 0x0003190000040ab9 */ /* 0x000fe20000000800 */
[----:B------:R-:W-:Y:S01]  /*fe40*/  @UP0 ULDC UR8, c[0x0][0xc68] ;  /* 0x00031a0000080ab9 */ /* 0x000fe20000000800 */
[C---:B--2---:R-:W-:Y:S02]  /*fe50*/  R2UR UR40, R0.reuse ;  /* 0x00000000002872ca */ /* 0x044fe400000e0000 */
[----:B------:R-:W-:-:S11]  /*fe60*/  R2UR UR6, R0 ;  /* 0x00000000000672ca */ /* 0x000fd600000e0000 */
[----:B------:R-:W-:-:S04]  /*fe70*/  UIMAD.WIDE.U32 UR4, UR40, UR4, URZ ;  /* 0x00000004280472a5 */ /* 0x000fc8000f8e003f */
[----:B------:R-:W-:-:S03]  /*fe80*/  @UP0 USHF.R.U32.HI UR40, URZ, UR8, UR5 ;  /* 0x000000083f280299 */ /* 0x000fc60008011605 */
[----:B------:R-:W-:Y:S02]  /*fe90*/  ULDC UR4, c[0x0][0xc78] ;  /* 0x00031e0000047ab9 */ /* 0x000fe40000000800 */
[----:B------:R-:W-:Y:S02]  /*fea0*/  UISETP.GE.AND UP0, UPT, UR40, UR4, UPT ;  /* 0x000000042800728c */ /* 0x000fe4000bf06270 */
[----:B------:R-:W-:-:S04]  /*feb0*/  UIADD3 UR4, -UR40, URZ, URZ ;  /* 0x0000003f28047290 */ /* 0x000fc8000fffe13f */
[----:B------:R-:W-:Y:S01]  /*fec0*/  PLOP3.LUT P0, PT, PT, PT, UP0, 0x40, 0x0 ;  /* 0x000000000000781c */ /* 0x000fe20003f0e808 */
[----:B------:R-:W-:-:S12]  /*fed0*/  UIMAD UR7, UR7, UR4, UR6 ;  /* 0x00000004070772a4 */ /* 0x000fd8000f8e0206 */
[----:B0--3--:R-:W-:Y:S05]  /*fee0*/  @P0 BRA `(.L_x_10913) ;  /* 0x0000000000200947 */ /* 0x009fea0003800000 */
        /* <DEDUP_REMOVED lines=8> */
.L_x_10913:
[----:B------:R-:W-:Y:S01]  /*ff70*/  ULDC UR8, c[0x0][0xc54] ;  /* 0x0003150000087ab9 */ /* 0x000fe20000000800 */
[----:B------:R-:W-:Y:S01]  /*ff80*/  UMOV UR6, UR7 ;  /* 0x0000000700067c82 */ /* 0x000fe20008000000 */
[----:B------:R-:W-:-:S11]  /*ff90*/  UISETP.NE.AND UP0, UPT, UR8, 0x1, UPT ;  /* 0x000000010800788c */ /* 0x000fd6000bf05270 */
[----:B------:R-:W-:Y:S02]  /*ffa0*/  @UP0 ULDC.64 UR10, c[0x0][0xc58] ;  /* 0x00031600000a0ab9 */ /* 0x000fe40000000a00 */
[----:B------:R-:W-:-:S04]  /*ffb0*/  UIMAD.WIDE.U32 UR4, UR7, UR10, URZ ;  /* 0x0000000a070472a5 */ /* 0x000fc8000f8e003f */
[----:B------:R-:W-:-:S04]  /*ffc0*/  @UP0 USHF.R.U32.HI UR6, URZ, UR11, UR5 ;  /* 0x0000000b3f060299 */ /* 0x000fc80008011605 */
[----:B------:R-:W-:-:S12]  /*ffd0*/  UIMAD UR4, UR6, UR8, URZ ;  /* 0x00000008060472a4 */ /* 0x000fd8000f8e023f */
.L_x_10914:
        /* <DEDUP_REMOVED lines=13> */
[----:B------:R-:W-:Y:S01]  /*100b0*/  PLOP3.LUT P0, PT, PT, PT, UP0, 0x80, 0x0 ;  /* 0x000000000000781c */ /* 0x000fe20003f0f008 */
[----:B------:R-:W-:-:S03]  /*100c0*/  @UP1 USHF.R.U32.HI UR41, URZ, UR7, UR5 ;  /* 0x000000073f291299 */ /* 0x000fc60008011605 */
[----:B------:R-:W-:Y:S02]  /*100d0*/  @UP0 ULDC.64 UR4, c[0x0][0xa28] ;  /* 0x00028a0000040ab9 */ /* 0x000fe40000000a00 */
[----:B------:R-:W-:-:S06]  /*100e0*/  @UP0 UIMAD.WIDE UR4, UR41, 0x4, UR4 ;  /* 0x00000004290408a5 */ /* 0x000fcc000f8e0204 */
[----:B------:R-:W-:Y:S01]  /*100f0*/  IMAD.U32 R2, RZ, RZ, UR4 ;  /* 0x00000004ff027e24 */ /* 0x000fe2000f8e00ff */
[----:B------:R-:W-:Y:S01]  /*10100*/  ULOP3.LUT UR6, URZ, UR6, URZ, 0x33, !UPT ;  /* 0x000000063f067292 */ /* 0x000fe2000f8e333f */
[----:B------:R-:W-:Y:S01]  /*10110*/  IMAD.U32 R3, RZ, RZ, UR5 ;  /* 0x00000005ff037e24 */ /* 0x000fe2000f8e00ff */
[----:B------:R-:W-:Y:S01]  /*10120*/  ULDC UR5, c[0x0][0x448] ;  /* 0x0001120000057ab9 */ /* 0x000fe20000000800 */
[----:B------:R-:W-:-:S03]  /*10130*/  ULDC UR4, c[0x0][0xc3c] ;  /* 0x00030f0000047ab9 */ /* 0x000fc60000000800 */
[----:B------:R-:W2:Y:S01]  /*10140*/  @P0 LDG.E R18, desc[UR52][R2.64] ;  /* 0x0000003402120981 */ /* 0x000ea2000c1e1900 */
[----:B------:R-:W-:Y:S02]  /*10150*/  UISETP.NE.AND UP2, UPT, UR5, 0x1, UPT ;  /* 0x000000010500788c */ /* 0x000fe4000bf45270 */
[----:B------:R-:W-:Y:S02]  /*10160*/  UIADD3 UR6, UR6, UR4, URZ ;  /* 0x0000000406067290 */ /* 0x000fe4000fffe03f */
[----:B------:R-:W-:Y:S02]  /*10170*/  UP2UR UR49, UPR, URZ, 0x4 ;  /* 0x000000043f317883 */ /* 0x000fe40008000000 */
[----:B------:R-:W-:-:S04]  /*10180*/  UIMAD UR43, UR6, 0xc0, URZ ;  /* 0x000000c0062b78a4 */ /* 0x000fc8000f8e023f */
        /* <DEDUP_REMOVED lines=9> */
[----:B------:R-:W-:Y:S01]  /*10220*/  PLOP3.LUT P0, PT, PT, PT, UP0, 0x40, 0x0 ;  /* 0x000000000000781c */ /* 0x000fe20003f0e808 */
[----:B--2---:R0:W-:-:S12]  /*10230*/  STL [R1+0x8], R18 ;  /* 0x0000081201007387 */ /* 0x0041d80000100800 */
        /* <DEDUP_REMOVED lines=11> */
.L_x_10916:
[----:B------:R-:W-:-:S11]  /*102f0*/  UISETP.NE.AND UP1, UPT, UR5, 0x1, UPT ;  /* 0x000000010500788c */ /* 0x000fd6000bf25270 */
[----:B------:R-:W-:Y:S02]  /*10300*/  @UP1 ULDC.64 UR10, c[0x0][0x9e8] ;  /* 0x00027a00000a1ab9 */ /* 0x000fe40000000a00 */
[----:B------:R-:W-:-:S04]  /*10310*/  UIMAD.WIDE.U32 UR6, UR8, UR10, URZ ;  /* 0x0000000a080672a5 */ /* 0x000fc8000f8e003f */
[----:B------:R-:W-:-:S12]  /*10320*/  @UP1 USHF.R.U32.HI UR8, URZ, UR11, UR7 ;  /* 0x0000000b3f081299 */ /* 0x000fd80008011607 */
.L_x_10917:
[----:B------:R-:W-:-:S04]  /*10330*/  UIMAD UR8, UR8, UR5, UR5 ;  /* 0x00000005080872a4 */ /* 0x000fc8000f8e0205 */
[----:B------:R-:W-:-:S04]  /*10340*/  UISETP.LT.AND UP1, UPT, UR4, UR8, UPT ;  /* 0x000000080400728c */ /* 0x000fc8000bf21270 */
[----:B------:R-:W-:-:S12]  /*10350*/  USEL UR4, UR4, UR8, UP1 ;  /* 0x0000000804047287 */ /* 0x000fd80008800000 */
.L_x_10915:
        /* <DEDUP_REMOVED lines=27> */
.L_x_10919:
[----:B------:R-:W-:-:S11]  /*10510*/  UISETP.NE.AND UP0, UPT, UR5, 0x1, UPT ;  /* 0x000000010500788c */ /* 0x000fd6000bf05270 */
[----:B------:R-:W-:Y:S02]  /*10520*/  @UP0 ULDC.64 UR10, c[0x0][0x9e8] ;  /* 0x00027a00000a0ab9 */ /* 0x000fe40000000a00 */
[----:B------:R-:W-:-:S04]  /*10530*/  UIMAD.WIDE.U32 UR6, UR4, UR10, URZ ;  /* 0x0000000a040672a5 */ /* 0x000fc8000f8e003f */
[----:B------:R-:W-:-:S12]  /*10540*/  @UP0 USHF.R.U32.HI UR4, URZ, UR11, UR7 ;  /* 0x0000000b3f040299 */ /* 0x000fd80008011607 */
.L_x_10920:
[----:B------:R-:W-:-:S04]  /*10550*/  UIMAD UR4, UR4, UR5, URZ ;  /* 0x00000005040472a4 */ /* 0x000fc8000f8e023f */
[----:B------:R-:W-:-:S04]  /*10560*/  UISETP.LT.AND UP0, UPT, UR8, UR4, UPT ;  /* 0x000000040800728c */ /* 0x000fc8000bf01270 */
[----:B------:R-:W-:-:S12]  /*10570*/  USEL UR8, UR8, UR4, !UP0 ;  /* 0x0000000408087287 */ /* 0x000fd8000c000000 */
.L_x_10918:
        /* <DEDUP_REMOVED lines=24> */
[----:B-1----:R-:W-:-:S05]  /*10700*/  IADD3 R0, R0, UR46, R7 ;  /* 0x0000002e00007c10 */ /* 0x002fca000fffe007 */
[----:B------:R1:W-:Y:S01]  /*10710*/  STL [R1+0x10], R0 ;  /* 0x0000100001007387 */ /* 0x0003e20000100800 */
[----:B------:R-:W-:Y:S05]  /*10720*/  BRA `(.L_x_10923) ;  /* 0x00000030007c7947 */ /* 0x000fea0003800000 */
.L_x_10922:
        /* <DEDUP_REMOVED lines=20> */
.L_x_10925:
[----:B------:R-:W-:Y:S05]  /*10870*/  BSYNC B6 ;  /* 0x0000000000067941 */ /* 0x000fea0003800000 */
.L_x_10924:
        /* <DEDUP_REMOVED lines=20> */
.L_x_10928:
        /* <DEDUP_REMOVED lines=15> */
.L_x_10927:
[----:B------:R-:W-:Y:S05]  /*10ab0*/  BSYNC B6 ;  /* 0x0000000000067941 */ /* 0x000fea0003800000 */
.L_x_10926:
[----:B------:R-:W-:Y:S01]  /*10ac0*/  ULDC.64 UR4, c[0x0][0x9f8] ;  /* 0x00027e0000047ab9 */ /* 0x000fe20000000a00 */
[----:B------:R-:W-:Y:S01]  /*10ad0*/  IMAD.U32 R17, RZ, RZ, UR41 ;  /* 0x00000029ff117e24 */ /* 0x000fe2000f8e00ff */
[----:B------:R-:W-:Y:S01]  /*10ae0*/  UISETP.NE.U32.AND UP0, UPT, UR4, URZ, UPT ;  /* 0x0000003f0400728c */ /* 0x000fe2000bf05070 */
[----:B------:R-:W1:Y:S03]  /*10af0*/  LDC R10, c[0x0][0x430] ;  /* 0x00010c00ff0a7b82 */ /* 0x000e660000000800 */
[----:B------:R-:W-:-:S06]  /*10b00*/  UISETP.NE.AND.EX UP0, UPT, UR5, URZ, UPT, UP0 ;  /* 0x0000003f0500728c */ /* 0x000fcc000bf05300 */
[----:B------:R-:W-:-:S05]  /*10b10*/  PLOP3.LUT P0, PT, PT, PT, UP0, 0x80, 0x0 ;  /* 0x000000000000781c */ /* 0x000fca0003f0f008 */
[----:B------:R-:W-:Y:S02]  /*10b20*/  @UP0 ULDC.64 UR4, c[0x0][0x9f8] ;  /* 0x00027e0000040ab9 */ /* 0x000fe40000000a00 */
[----:B------:R-:W-:-:S06]  /*10b30*/  @UP0 UIMAD.WIDE UR4, UR41, 0x4, UR4 ;  /* 0x00000004290408a5 */ /* 0x000fcc000f8e0204 */
[----:B------:R-:W-:Y:S01]  /*10b40*/  IMAD.U32 R2, RZ, RZ, UR4 ;  /* 0x00000004ff027e24 */ /* 0x000fe2000f8e00ff */
[----:B------:R-:W-:Y:S01]  /*10b50*/  ULDC UR4, c[0x0][0xc48] ;  /* 0x0003120000047ab9 */ /* 0x000fe20000000800 */
[----:B------:R-:W-:-:S05]  /*10b60*/  IMAD.U32 R3, RZ, RZ, UR5 ;  /* 0x00000005ff037e24 */ /* 0x000fca000f8e00ff */
[----:B------:R-:W2:Y:S01]  /*10b70*/  @P0 LDG.E R17, desc[UR52][R2.64] ;  /* 0x0000003402110981 */ /* 0x000ea2000c1e1900 */
[----:B------:R-:W-:Y:S01]  /*10b80*/  UMOV UR5, 0xffffffff ;  /* 0xffffffff00057882 */ /* 0x000fe20000000000 */
[----:B------:R-:W-:Y:S02]  /*10b90*/  IMAD.U32 R22, RZ, RZ, UR4 ;  /* 0x00000004ff167e24 */ /* 0x000fe4000f8e00ff */
[----:B--2---:R2:W-:Y:S01]  /*10ba0*/  STL [R1], R17 ;  /* 0x0000001101007387 */ /* 0x0045e20000100800 */
[----:B-1----:R-:W-:Y:S05]  /*10bb0*/  BRA.DIV UR5, `(.L_x_10929) ;  /* 0x0000003605887947 */ /* 0x002fea000b800000 */
.L_x_10983:
[----:B------:R-:W1:Y:S01]  /*10bc0*/  S2R R3, SR_TID.X ;  /* 0x0000000000037919 */ /* 0x000e620000002100 */
[----:B------:R-:W-:Y:S01]  /*10bd0*/  UIADD3 UR4, UR44, -0x1, URZ ;  /* 0xffffffff2c047890 */ /* 0x000fe2000fffe03f */
[----:B------:R-:W-:Y:S01]  /*10be0*/  ISETP.NE.AND P1, PT, R10, 0x1, PT ;  /* 0x000000010a00780c */ /* 0x000fe20003f25270 */
[----:B------:R-:W3:Y:S01]  /*10bf0*/  S2R R0, SR_TID.X ;  /* 0x0000000000007919 */ /* 0x000ee20000002100 */
[----:B------:R-:W-:-:S03]  /*10c00*/  SHF.R.S32.HI R11, RZ, 0x1f, R17 ;  /* 0x0000001fff0b7819 */ /* 0x000fc60000011411 */
[----:B------:R-:W-:Y:S01]  /*10c10*/  IMAD.U32 R8, RZ, RZ, UR4 ;  /* 0x00000004ff087e24 */ /* 0x000fe2000f8e00ff */
[----:B------:R-:W-:Y:S01]  /*10c20*/  LOP3.LUT R19, R19, 0xffffff7f, RZ, 0xc0, !PT ;  /* 0xffffff7f13137812 */ /* 0x000fe200078ec0ff */
[----:B------:R4:W-:Y:S02]  /*10c30*/  STL [R1+0x4], R11 ;  /* 0x0000040b01007387 */ /* 0x0009e40000100800 */
[----:B------:R-:W-:-:S04]  /*10c40*/  IMAD.SHL.U32 R8, R8, 0x80, RZ ;  /* 0x0000008008087824 */ /* 0x000fc800078e00ff */
[----:B------:R-:W0:Y:S01]  /*10c50*/  @P1 LDC R9, c[0x0][0x438] ;  /* 0x00010e00ff091b82 */ /* 0x000e220000000800 */
[----:B------:R-:W-:Y:S01]  /*10c60*/  @P1 LOP3.LUT R19, R19, 0x80, RZ, 0xfc, !PT ;  /* 0x0000008013131812 */ /* 0x000fe200078efcff */
[----:B-1----:R-:W-:Y:S01]  /*10c70*/  IMAD.SHL.U32 R3, R3, 0x20, RZ ;  /* 0x0000002003037824 */ /* 0x002fe200078e00ff */
[----:B---3--:R-:W-:-:S04]  /*10c80*/  LOP3.LUT R0, R0, 0x7f, RZ, 0xc0, !PT ;  /* 0x0000007f00007812 */ /* 0x008fc800078ec0ff */
[----:B------:R-:W-:Y:S02]  /*10c90*/  LOP3.LUT R3, R3, 0x60, RZ, 0xc0, !PT ;  /* 0x0000006003037812 */ /* 0x000fe400078ec0ff */
[----:B------:R-:W-:-:S04]  /*10ca0*/  SHF.R.U32.HI R0, RZ, 0x2, R0 ;  /* 0x00000002ff007819 */ /* 0x000fc80000011600 */
[----:B------:R-:W-:Y:S02]  /*10cb0*/  LOP3.LUT R6, R8, R0, R3, 0xfe, !PT ;  /* 0x0000000008067212 */ /* 0x000fe400078efe03 */
[----:B------:R-:W1:Y:S02]  /*10cc0*/  @P1 LDC R3, c[0x0][0x434] ;  /* 0x00010d00ff031b82 */ /* 0x000e640000000800 */
[C---:B------:R-:W-:Y:S01]  /*10cd0*/  ISETP.GE.AND P0, PT, R6.reuse, UR36, PT ;  /* 0x0000002406007c0c */ /* 0x040fe2000bf06270 */
[----:B------:R-:W-:-:S04]  /*10ce0*/  IMAD.IADD R6, R6, 0x1, R18 ;  /* 0x0000000106067824 */ /* 0x000fc800078e0212 */
[----:B------:R-:W-:-:S08]  /*10cf0*/  IMAD.MOV.U32 R7, RZ, RZ, R6 ;  /* 0x000000ffff077224 */ /* 0x000fd000078e0006 */
[----:B------:R-:W3:Y:S01]  /*10d00*/  @!P0 LDC.64 R4, c[0x0][0x428] ;  /* 0x00010a00ff048b82 */ /* 0x000ee20000000a00 */
[----:B-1----:R-:W-:-:S05]  /*10d10*/  @P1 IMAD.HI.U32 R0, R6, R3, RZ ;  /* 0x0000000306001227 */ /* 0x002fca00078e00ff */
[----:B0-----:R-:W-:-:S04]  /*10d20*/  @P1 SHF.R.U32.HI R7, RZ, R9, R0 ;  /* 0x00000009ff071219 */ /* 0x001fc80000011600 */
[--C-:B------:R-:W-:Y:S01]  /*10d30*/  @!P0 SHF.R.S32.HI R3, RZ, 0x1f, R7.reuse ;  /* 0x0000001fff038819 */ /* 0x100fe20000011407 */
[----:B------:R-:W-:Y:S02]  /*10d40*/  @!P0 IMAD.MOV.U32 R2, RZ, RZ, R7 ;  /* 0x000000ffff028224 */ /* 0x000fe400078e0007 */
[-C--:B---3--:R-:W-:Y:S02]  /*10d50*/  @!P0 IMAD R0, R11, R4.reuse, RZ ;  /* 0x000000040b008224 */ /* 0x088fe400078e02ff */
[----:B------:R-:W-:-:S04]  /*10d60*/  @!P0 IMAD.WIDE.U32 R2, R17, R4, R2 ;  /* 0x0000000411028225 */ /* 0x000fc800078e0002 */
[----:B------:R-:W-:Y:S02]  /*10d70*/  @!P0 IMAD R0, R17, R5, R0 ;  /* 0x0000000511008224 */ /* 0x000fe400078e0200 */
[----:B------:R-:W0:Y:S02]  /*10d80*/  @!P0 LDC.64 R4, c[0x0][0x418] ;  /* 0x00010600ff048b82 */ /* 0x000e240000000a00 */
[----:B------:R-:W-:Y:S02]  /*10d90*/  @!P0 IMAD.IADD R0, R3, 0x1, R0 ;  /* 0x0000000103008824 */ /* 0x000fe400078e0200 */
[----:B------:R-:W-:Y:S01]  /*10da0*/  IMAD R3, RZ, RZ, -UR41 ;  /* 0x80000029ff037e24 */ /* 0x000fe2000f8e02ff */
[----:B0-----:R-:W-:-:S04]  /*10db0*/  @!P0 LEA R4, P1, R2, R4, 0x2 ;  /* 0x0000000402048211 */ /* 0x001fc800078210ff */
[----:B------:R-:W-:Y:S01]  /*10dc0*/  @!P0 LEA.HI.X R5, R2, R5, R0, 0x2, P1 ;  /* 0x0000000502058211 */ /* 0x000fe200008f1400 */
[----:B------:R-:W-:Y:S02]  /*10dd0*/  IMAD.U32 R2, RZ, RZ, UR47 ;  /* 0x0000002fff027e24 */ /* 0x000fe4000f8e00ff */
[----:B------:R-:W-:-:S03]  /*10de0*/  IMAD.MOV.U32 R0, RZ, RZ, RZ ;  /* 0x000000ffff007224 */ /* 0x000fc600078e00ff */
[----:B------:R-:W-:Y:S01]  /*10df0*/  ISETP.NE.AND P2, PT, R2, 0x3, PT ;  /* 0x000000030200780c */ /* 0x000fe20003f45270 */
[----:B------:R-:W-:Y:S01]  /*10e00*/  IMAD R22, R22, R3, UR40 ;  /* 0x0000002816167e24 */ /* 0x000fe2000f8e0203 */
[----:B------:R-:W-:Y:S01]  /*10e10*/  LOP3.LUT R19, R19, 0xffffffbf, RZ, 0xc0, !PT ;  /* 0xffffffbf13137812 */ /* 0x000fe200078ec0ff */
[----:B------:R-:W-:Y:S01]  /*10e20*/  IMAD.MOV R3, RZ, RZ, -R7 ;  /* 0x000000ffff037224 */ /* 0x000fe200078e0a07 */
[----:B------:R0:W5:Y:S01]  /*10e30*/  @!P0 LDG.E R0, desc[UR52][R4.64] ;  /* 0x0000003404008981 */ /* 0x000162000c1e1900 */
[----:B------:R-:W-:Y:S01]  /*10e40*/  IMAD.U32 R24, RZ, RZ, UR4 ;  /* 0x00000004ff187e24 */ /* 0x000fe2000f8e00ff */
[----:B------:R-:W-:-:S07]  /*10e50*/  SHF.R.S32.HI R29, RZ, 0x1f, R22 ;  /* 0x0000001fff1d7819 */ /* 0x000fce0000011416 */
[----:B------:R-:W-:Y:S01]  /*10e60*/  @P2 LOP3.LUT R19, R19, 0x40, RZ, 0xfc, !PT ;  /* 0x0000004013132812 */ /* 0x000fe200078efcff */
[----:B0-----:R-:W-:Y:S01]  /*10e70*/  IMAD R5, R10, R3, R6 ;  /* 0x000000030a057224 */ /* 0x001fe200078e0206 */
[----:B----4-:R-:W-:Y:S06]  /*10e80*/  @!P2 BRA `(.L_x_10930) ;  /* 0x000000000004a947 */ /* 0x010fec0003800000 */
[----:B------:R-:W-:Y:S01]  /*10e90*/  BPT.TRAP 0x1 ;  /* 0x000000040000795c */ /* 0x000fe20000300000 */
.L_x_10930:
        /* <DEDUP_REMOVED lines=18> */
[----:B--2---:R-:W-:Y:S01]  /*10fc0*/  LEA R17, P0, R2, UR4, 0x1 ;  /* 0x0000000402117c11 */ /* 0x004fe2000f8008ff */
[----:B------:R-:W-:-:S05]  /*10fd0*/  IMAD.IADD R6, R3, 0x1, R6 ;  /* 0x0000000103067824 */ /* 0x000fca00078e0206 */
[----:B------:R-:W-:Y:S01]  /*10fe0*/  LEA.HI.X R18, R2, UR5, R6, 0x1, P0 ;  /* 0x0000000502127c11 */ /* 0x000fe200080f0c06 */
[----:B------:R-:W-:Y:S01]  /*10ff0*/  IMAD R6, R23, 0x8, R16 ;  /* 0x0000000817067824 */ /* 0x000fe200078e0210 */
[----:B------:R-:W-:-:S04]  /*11000*/  SHF.L.U32 R2, R26, 0x1f, RZ ;  /* 0x0000001f1a027819 */ /* 0x000fc800000006ff */
[----:B------:R-:W0:Y:S02]  /*11010*/  SYNCS.PHASECHK.TRANS64.TRYWAIT P0, [R6+URZ+0x2d840], R2 ;  /* 0x02d84002060075a7 */ /* 0x000e24000800017f */
[----:B0-----:R-:W-:Y:S05]  /*11020*/  @!P0 BRA `(.L_x_10932) ;  /* 0x0000003000988947 */ /* 0x001fea0003800000 */
.L_x_10984:
[----:B------:R-:W-:Y:S05]  /*11030*/  BSYNC B0 ;  /* 0x0000000000007941 */ /* 0x000fea0003800000 */
.L_x_10931:
[----:B------:R-:W1:Y:S01]  /*11040*/  S2R R9, SR_TID.X ;  /* 0x0000000000097919 */ /* 0x000e620000002100 */
[----:B------:R-:W-:Y:S01]  /*11050*/  ULDC.64 UR4, c[0x0][0x300] ;  /* 0x0000c00000047ab9 */ /* 0x000fe20000000a00 */
[C---:B------:R-:W-:Y:S01]  /*11060*/  LOP3.LUT P4, RZ, R19.reuse, 0x4, RZ, 0xc0, !PT ;  /* 0x0000000413ff7812 */ /* 0x040fe2000788c0ff */
        /* <DEDUP_REMOVED lines=21> */
[----:B------:R-:W0:Y:S01]  /*111c0*/  S2R R9, SR_TID.X ;  /* 0x0000000000097919 */ /* 0x000e220000002100 */
[----:B------:R-:W-:Y:S02]  /*111d0*/  LEA.HI.X R0, R2, UR5, R0, 0x1, P0 ;  /* 0x0000000502007c11 */ /* 0x000fe400080f0c00 */
[----:B------:R-:W-:-:S04]  /*111e0*/  IADD3 R5, -R10, UR36, -R8 ;  /* 0x000000240a057c10 */ /* 0x000fc8000fffe908 */
[----:B------:R-:W-:Y:S01]  /*111f0*/  ISETP.GE.AND P0, PT, R5, 0x1, PT ;  /* 0x000000010500780c */ /* 0x000fe20003f06270 */
[C---:B0-----:R-:W-:Y:S02]  /*11200*/  IMAD.SHL.U32 R10, R9.reuse, 0x8, RZ ;  /* 0x00000008090a7824 */ /* 0x041fe400078e00ff */
[----:B------:R-:W-:-:S03]  /*11210*/  IMAD.SHL.U32 R11, R9, 0x8, RZ ;  /* 0x00000008090b7824 */ /* 0x000fc600078e00ff */
[----:B------:R-:W-:-:S04]  /*11220*/  LOP3.LUT R10, R10, 0xd8, RZ, 0xc0, !PT ;  /* 0x000000d80a0a7812 */ /* 0x000fc800078ec0ff */
[----:B------:R-:W-:Y:S01]  /*11230*/  LOP3.LUT R10, R10, 0x18, R9, 0x78, !PT ;  /* 0x000000180a0a7812 */ /* 0x000fe200078e7809 */
[----:B------:R-:W-:-:S03]  /*11240*/  IMAD.SHL.U32 R9, R9, 0x8, RZ ;  /* 0x0000000809097824 */ /* 0x000fc600078e00ff */
[----:B------:R-:W-:Y:S02]  /*11250*/  LOP3.LUT R10, R10, 0x320, R11, 0xf8, !PT ;  /* 0x000003200a0a7812 */ /* 0x000fe400078ef80b */
[----:B------:R-:W-:-:S03]  /*11260*/  LOP3.LUT R9, R9, 0x18, RZ, 0xc0, !PT ;  /* 0x0000001809097812 */ /* 0x000fc600078ec0ff */
[----:B------:R-:W-:Y:S01]  /*11270*/  IMAD R7, R23, 0x3000, R10 ;  /* 0x0000300017077824 */ /* 0x000fe200078e020a */
[----:B------:R-:W-:Y:S06]  /*11280*/  BRA.DIV UR4, `(.L_x_10933) ;  /* 0x0000003204147947 */ /* 0x000fec000b800000 */
        /* <DEDUP_REMOVED lines=37> */
.L_x_10994:
[----:B------:R-:W-:-:S13]  /*114e0*/  ISETP.GE.AND P0, PT, R5, 0x61, PT ;  /* 0x000000610500780c */ /* 0x000fda0003f06270 */
[----:B0-----:R-:W-:Y:S01]  /*114f0*/  @P0 LEA R2, P1, R9, R14, 0x1 ;  /* 0x0000000e09020211 */ /* 0x001fe200078208ff */
        /* <DEDUP_REMOVED lines=10> */
.L_x_10934:
        /* <DEDUP_REMOVED lines=11> */
.L_x_10935:
        /* <DEDUP_REMOVED lines=14> */
[----:B-1----:R-:W-:Y:S02]  /*11730*/  IMAD.U32 R6, RZ, RZ, UR8 ;  /* 0x00000008ff067e24 */ /* 0x002fe4000f8e00ff */
        /* <DEDUP_REMOVED lines=8> */
.L_x_10937:
[----:B------:R-:W-:Y:S05]  /*117c0*/  BSYNC B6 ;  /* 0x0000000000067941 */ /* 0x000fea0003800000 */
.L_x_10936:
[----:B------:R2:W5:Y:S01]  /*117d0*/  LDL R10, [R1+0xc] ;  /* 0x00000c00010a7983 */ /* 0x0005620000100800 */
[----:B------:R-:W-:Y:S01]  /*117e0*/  UISETP.NE.AND UP0, UPT, UR49, URZ, UPT ;  /* 0x0000003f3100728c */ /* 0x000fe2000bf05270 */
[----:B------:R-:W0:Y:S01]  /*117f0*/  S2R R20, SR_TID.X ;  /* 0x0000000000147919 */ /* 0x000e220000002100 */
[----:B------:R-:W-:Y:S01]  /*11800*/  R2UR UR6, R29 ;  /* 0x000000001d0672ca */ /* 0x000fe200000e0000 */
[----:B------:R-:W-:-:S03]  /*11810*/  ULDC.64 UR8, c[0x0][0x2d8] ;  /* 0x0000b60000087ab9 */ /* 0x000fc60000000a00 */
[----:B------:R-:W-:Y:S01]  /*11820*/  PLOP3.LUT P0, PT, PT, PT, UP0, 0x80, 0x0 ;  /* 0x000000000000781c */ /* 0x000fe20003f0f008 */
[----:B------:R-:W-:Y:S01]  /*11830*/  ULDC UR12, c[0x0][0x448] ;  /* 0x00011200000c7ab9 */ /* 0x000fe20000000800 */
[----:B------:R-:W-:Y:S01]  /*11840*/  R2UR UR7, R22 ;  /* 0x00000000160772ca */ /* 0x000fe200000e0000 */
[----:B------:R-:W-:Y:S01]  /*11850*/  ULDC.64 UR10, c[0x0][0x280] ;  /* 0x0000a000000a7ab9 */ /* 0x000fe20000000a00 */
[C---:B------:R-:W-:Y:S01]  /*11860*/  LOP3.LUT P3, RZ, R19.reuse, 0x400, RZ, 0xc0, !PT ;  /* 0x0000040013ff7812 */ /* 0x040fe2000786c0ff */
[----:B------:R-:W-:Y:S01]  /*11870*/  @UP0 ULDC UR4, c[0x0][0x44c] ;  /* 0x0001130000040ab9 */ /* 0x000fe20000000800 */
[----:B------:R-:W-:Y:S01]  /*11880*/  @UP0 ULDC UR13, c[0x0][0x44c] ;  /* 0x00011300000d0ab9 */ /* 0x000fe20000000800 */
[C---:B------:R-:W-:Y:S02]  /*11890*/  LOP3.LUT P4, RZ, R19.reuse, 0x200, RZ, 0xc0, !PT ;  /* 0x0000020013ff7812 */ /* 0x040fe4000788c0ff */
[----:B------:R-:W-:Y:S02]  /*118a0*/  LOP3.LUT P5, RZ, R19, 0x100, RZ, 0xc0, !PT ;  /* 0x0000010013ff7812 */ /* 0x000fe400078ac0ff */
[C---:B0-----:R-:W-:Y:S01]  /*118b0*/  LOP3.LUT R2, R20.reuse, 0x7f, RZ, 0xc0, !PT ;  /* 0x0000007f14027812 */ /* 0x041fe200078ec0ff */
[----:B------:R-:W-:-:S03]  /*118c0*/  IMAD.SHL.U32 R20, R20, 0x20, RZ ;  /* 0x0000002014147824 */ /* 0x000fc600078e00ff */
[----:B------:R-:W-:Y:S02]  /*118d0*/  SHF.R.U32.HI R2, RZ, 0x2, R2 ;  /* 0x00000002ff027819 */ /* 0x000fe40000011602 */
[----:B------:R-:W-:-:S04]  /*118e0*/  LOP3.LUT R20, R20, 0x60, RZ, 0xc0, !PT ;  /* 0x0000006014147812 */ /* 0x000fc800078ec0ff */
[----:B------:R-:W-:-:S05]  /*118f0*/  LOP3.LUT R2, R2, R20, RZ, 0xfc, !PT ;  /* 0x0000001402027212 */ /* 0x000fca00078efcff */
[----:B-1----:R-:W-:-:S04]  /*11900*/  VIADD R6, R2, UR43 ;  /* 0x0000002b02067c36 */ /* 0x002fc80008000000 */
[----:B------:R-:W-:Y:S01]  /*11910*/  @P0 IMAD.HI.U32 R0, R6, UR4, RZ ;  /* 0x0000000406000c27 */ /* 0x000fe2000f8e00ff */
[----:B------:R-:W-:Y:S01]  /*11920*/  PLOP3.LUT P0, PT, PT, PT, UP0, 0x80, 0x0 ;  /* 0x000000000000781c */ /* 0x000fe20003f0f008 */
[----:B------:R-:W-:Y:S02]  /*11930*/  @UP0 ULDC UR4, c[0x0][0x450] ;  /* 0x0001140000040ab9 */ /* 0x000fe40000000800 */
[----:B------:R-:W-:Y:S01]  /*11940*/  IMAD.MOV.U32 R3, RZ, RZ, R6 ;  /* 0x000000ffff037224 */ /* 0x000fe200078e0006 */
[----:B------:R-:W-:-:S09]  /*11950*/  UIMAD UR6, UR6, UR8, URZ ;  /* 0x00000008060672a4 */ /* 0x000fd2000f8e023f */
[----:B------:R-:W-:Y:S02]  /*11960*/  @P0 SHF.R.U32.HI R3, RZ, UR4, R0 ;  /* 0x00000004ff030c19 */ /* 0x000fe40008011600 */
[----:B------:R-:W-:Y:S01]  /*11970*/  R2UR UR4, R22 ;  /* 0x00000000160472ca */ /* 0x000fe200000e0000 */
[----:B------:R-:W-:Y:S02]  /*11980*/  UIMAD UR7, UR7, UR9, UR6 ;  /* 0x00000009070772a4 */ /* 0x000fe4000f8e0206 */
[----:B------:R-:W-:Y:S01]  /*11990*/  USHF.R.S32.HI UR6, URZ, 0x1f, UR41 ;  /* 0x0000001f3f067899 */ /* 0x000fe20008011429 */
[----:B------:R-:W-:-:S09]  /*119a0*/  SHF.R.S32.HI R0, RZ, 0x1f, R3 ;  /* 0x0000001fff007819 */ /* 0x000fd20000011403 */
[----:B------:R-:W-:-:S03]  /*119b0*/  UIMAD.WIDE.U32 UR4, UR4, UR8, URZ ;  /* 0x00000008040472a5 */ /* 0x000fc6000f8e003f */
[----:B------:R-:W-:Y:S01]  /*119c0*/  ULDC.64 UR8, c[0x0][0x2e0] ;  /* 0x0000b80000087ab9 */ /* 0x000fe20000000a00 */
[----:B------:R-:W-:Y:S02]  /*119d0*/  UIADD3 UR5, UR5, UR7, URZ ;  /* 0x0000000705057290 */ /* 0x000fe4000fffe03f */
[----:B------:R-:W-:Y:S02]  /*119e0*/  UIMAD UR6, UR6, UR8, URZ ;  /* 0x00000008060672a4 */ /* 0x000fe4000f8e023f */
[----:B------:R-:W-:Y:S02]  /*119f0*/  UIMAD.WIDE.U32 UR4, UR41, UR8, UR4 ;  /* 0x00000008290472a5 */ /* 0x000fe4000f8e0004 */
[----:B------:R-:W-:-:S03]  /*11a00*/  UIMAD UR6, UR41, UR9, UR6 ;  /* 0x00000009290672a4 */ /* 0x000fc6000f8e0206 */
[----:B------:R-:W-:Y:S02]  /*11a10*/  ULDC.64 UR8, c[0x0][0x2d0] ;  /* 0x0000b40000087ab9 */ /* 0x000fe40000000a00 */
[----:B------:R-:W-:Y:S01]  /*11a20*/  IMAD R0, R0, UR8, RZ ;  /* 0x0000000800007c24 */ /* 0x000fe2000f8e02ff */
[----:B------:R-:W-:Y:S01]  /*11a30*/  UIADD3 UR5, UR5, UR6, URZ ;  /* 0x0000000605057290 */ /* 0x000fe2000fffe03f */
[----:B------:R-:W-:Y:S02]  /*11a40*/  IMAD.U32 R4, RZ, RZ, UR8 ;  /* 0x00000008ff047e24 */ /* 0x000fe4000f8e00ff */
[C---:B------:R-:W-:Y:S01]  /*11a50*/  IMAD R5, R3.reuse, UR9, R0 ;  /* 0x0000000903057c24 */ /* 0x040fe2000f8e0200 */
[----:B------:R-:W-:Y:S01]  /*11a60*/  ULDC.64 UR6, c[0x0][0x2c8] ;  /* 0x0000b20000067ab9 */ /* 0x000fe20000000a00 */
[----:B------:R-:W-:Y:S02]  /*11a70*/  IMAD.MOV R0, RZ, RZ, -R3 ;  /* 0x000000ffff007224 */ /* 0x000fe400078e0a03 */
[----:B------:R-:W-:-:S04]  /*11a80*/  IMAD.WIDE.U32 R2, R3, R4, UR4 ;  /* 0x0000000403027e25 */ /* 0x000fc8000f8e0004 */
[----:B------:R-:W-:Y:S02]  /*11a90*/  IMAD R0, R0, UR12, R6 ;  /* 0x0000000c00007c24 */ /* 0x000fe4000f8e0206 */
[----:B------:R-:W-:-:S03]  /*11aa0*/  IMAD.IADD R3, R3, 0x1, R5 ;  /* 0x0000000103037824 */ /* 0x000fc600078e0205 */
[----:B------:R-:W-:Y:S01]  /*11ab0*/  SHF.R.S32.HI R5, RZ, 0x1f, R0 ;  /* 0x0000001fff057819 */ /* 0x000fe20000011400 */
[----:B------:R-:W-:-:S04]  /*11ac0*/  IMAD.WIDE.U32 R2, R0, UR6, R2 ;  /* 0x0000000600027c25 */ /* 0x000fc8000f8e0002 */
[----:B------:R-:W-:-:S04]  /*11ad0*/  IMAD R5, R5, UR6, RZ ;  /* 0x0000000605057c24 */ /* 0x000fc8000f8e02ff */
[----:B------:R-:W-:Y:S01]  /*11ae0*/  IMAD R5, R0, UR7, R5 ;  /* 0x0000000700057c24 */ /* 0x000fe2000f8e0205 */
[----:B------:R-:W-:-:S03]  /*11af0*/  LEA R0, P0, R2, UR10, 0x1 ;  /* 0x0000000a02007c11 */ /* 0x000fc6000f8008ff */
[----:B------:R-:W-:-:S05]  /*11b00*/  IMAD.IADD R5, R3, 0x1, R5 ;  /* 0x0000000103057824 */ /* 0x000fca00078e0205 */
[----:B------:R-:W-:Y:S02]  /*11b10*/  LEA.HI.X R5, R2, UR11, R5, 0x1, P0 ;  /* 0x0000000b02057c11 */ /* 0x000fe400080f0c05 */
[----:B------:R-:W-:Y:S01]  /*11b20*/  PLOP3.LUT P0, PT, PT, PT, UP0, 0x80, 0x0 ;  /* 0x000000000000781c */ /* 0x000fe20003f0f008 */
[----:B------:R-:W-:-:S12]  /*11b30*/  VIADD R6, R6, 0x80 ;  /* 0x0000008006067836 */ /* 0x000fd80000000000 */
[----:B------:R-:W-:Y:S01]  /*11b40*/  @P0 IMAD.HI.U32 R3, R6, UR13, RZ ;  /* 0x0000000d06030c27 */ /* 0x000fe2000f8e00ff */
[----:B------:R-:W-:Y:S01]  /*11b50*/  PLOP3.LUT P0, PT, PT, PT, UP0, 0x80, 0x0 ;  /* 0x000000000000781c */ /* 0x000fe20003f0f008 */
[----:B------:R-:W-:Y:S02]  /*11b60*/  @UP0 ULDC UR13, c[0x0][0x450] ;  /* 0x00011400000d0ab9 */ /* 0x000fe40000000800 */
[----:B------:R-:W-:Y:S01]  /*11b70*/  IMAD.MOV.U32 R2, RZ, RZ, R6 ;  /* 0x000000ffff027224 */ /* 0x000fe200078e0006 */
[----:B------:R-:W0:Y:S09]  /*11b80*/  S2R R20, SR_TID.X ;  /* 0x0000000000147919 */ /* 0x000e320000002100 */
[----:B------:R-:W-:-:S05]  /*11b90*/  @P0 SHF.R.U32.HI R2, RZ, UR13, R3 ;  /* 0x0000000dff020c19 */ /* 0x000fca0008011603 */
[----:B------:R-:W-:-:S04]  /*11ba0*/  IMAD.MOV R3, RZ, RZ, -R2 ;  /* 0x000000ffff037224 */ /* 0x000fc800078e0a02 */
[----:B------:R-:W-:Y:S01]  /*11bb0*/  IMAD R6, R3, UR12, R6 ;  /* 0x0000000c03067c24 */ /* 0x000fe2000f8e0206 */
[----:B------:R-:W-:-:S05]  /*11bc0*/  SHF.R.S32.HI R3, RZ, 0x1f, R2 ;  /* 0x0000001fff037819 */ /* 0x000fca0000011402 */
[----:B------:R-:W-:-:S04]  /*11bd0*/  IMAD R3, R3, UR8, RZ ;  /* 0x0000000803037c24 */ /* 0x000fc8000f8e02ff */
[C---:B------:R-:W-:Y:S02]  /*11be0*/  IMAD R7, R2.reuse, UR9, R3 ;  /* 0x0000000902077c24 */ /* 0x040fe4000f8e0203 */
[----:B------:R-:W-:Y:S01]  /*11bf0*/  IMAD.WIDE.U32 R2, R2, R4, UR4 ;  /* 0x0000000402027e25 */ /* 0x000fe2000f8e0004 */
[----:B------:R-:W-:-:S03]  /*11c00*/  SHF.R.S32.HI R4, RZ, 0x1f, R6 ;  /* 0x0000001fff047819 */ /* 0x000fc60000011406 */
[----:B------:R-:W-:Y:S02]  /*11c10*/  IMAD.IADD R3, R3, 0x1, R7 ;  /* 0x0000000103037824 */ /* 0x000fe400078e0207 */
[----:B------:R-:W-:Y:S02]  /*11c20*/  IMAD R4, R4, UR6, RZ ;  /* 0x0000000604047c24 */ /* 0x000fe4000f8e02ff */
[----:B------:R-:W-:-:S04]  /*11c30*/  IMAD.WIDE.U32 R2, R6, UR6, R2 ;  /* 0x0000000606027c25 */ /* 0x000fc8000f8e0002 */
[----:B------:R-:W-:Y:S01]  /*11c40*/  IMAD R7, R6, UR7, R4 ;  /* 0x0000000706077c24 */ /* 0x000fe2000f8e0204 */
[----:B0-----:R-:W-:-:S03]  /*11c50*/  LOP3.LUT R21, R20, 0x7f, RZ, 0xc0, !PT ;  /* 0x0000007f14157812 */ /* 0x001fc600078ec0ff */
[----:B------:R-:W-:Y:S01]  /*11c60*/  IMAD.IADD R6, R3, 0x1, R7 ;  /* 0x0000000103067824 */ /* 0x000fe200078e0207 */
[----:B------:R-:W-:Y:S01]  /*11c70*/  LEA R7, P0, R2, UR10, 0x1 ;  /* 0x0000000a02077c11 */ /* 0x000fe2000f8008ff */
[----:B------:R-:W-:Y:S01]  /*11c80*/  IMAD.SHL.U32 R20, R20, 0x8, RZ ;  /* 0x0000000814147824 */ /* 0x000fe200078e00ff */
[----:B------:R-:W-:Y:S02]  /*11c90*/  UMOV UR4, 0xffffffff ;  /* 0xffffffff00047882 */ /* 0x000fe40000000000 */
[----:B------:R-:W-:Y:S02]  /*11ca0*/  LEA.HI.X R6, R2, UR11, R6, 0x1, P0 ;  /* 0x0000000b02067c11 */ /* 0x000fe400080f0c06 */
[----:B------:R-:W-:Y:S02]  /*11cb0*/  LOP3.LUT R20, R20, 0x18, RZ, 0xc0, !PT ;  /* 0x0000001814147812 */ /* 0x000fe400078ec0ff */
[----:B------:R-:W-:Y:S01]  /*11cc0*/  SHF.R.U32.HI R21, RZ, 0x2, R21 ;  /* 0x00000002ff157819 */ /* 0x000fe20000011615 */
[----:B--2---:R-:W-:Y:S06]  /*11cd0*/  BRA.DIV UR4, `(.L_x_10938) ;  /* 0x0000002a04e47947 */ /* 0x004fec000b800000 */
[----:B------:R-:W0:Y:S01]  /*11ce0*/  SHFL.IDX PT, R3, R0, RZ, 0x1c1f ;  /* 0x001c1fff00037589 */ /* 0x000e2200000e0000 */
[----:B------:R-:W-:-:S03]  /*11cf0*/  VIADD R4, R21, UR43 ;  /* 0x0000002b15047c36 */ /* 0x000fc60008000000 */
        /* <DEDUP_REMOVED lines=9> */
[----:B-----5:R-:W-:Y:S04]  /*11d90*/  @!P0 LDGSTS.E.BYPASS.LTC128B.128 [R10+0xc400], desc[UR52][R2.64], !P3 ;  /* 0x0c400000020a8fae */ /* 0x020fe8000d901d74 */
[----:B------:R-:W-:Y:S04]  /*11da0*/  @!P0 LDGSTS.E.BYPASS.LTC128B.128 [R10+0xf400], desc[UR52][R2.64+0x40], !P4 ;  /* 0x0f400040020a8fae */ /* 0x000fe8000e101d74 */
[----:B------:R0:W-:Y:S01]  /*11db0*/  @!P0 LDGSTS.E.BYPASS.LTC128B.128 [R10+0x12400], desc[UR52][R2.64+0x80], !P5 ;  /* 0x12400080020a8fae */ /* 0x0001e2000e901d74 */
[----:B------:R-:W-:Y:S01]  /*11dc0*/  ISETP.GE.AND P0, PT, R8, UR37, PT ;  /* 0x0000002508007c0c */ /* 0x000fe2000bf06270 */
        /* <DEDUP_REMOVED lines=11> */
[----:B------:R-:W-:-:S03]  /*11e80*/  ISETP.GE.AND P0, PT, R8, UR37, PT ;  /* 0x0000002508007c0c */ /* 0x000fc6000bf06270 */
[----:B0-----:R-:W0:Y:S04]  /*11e90*/  SHFL.IDX PT, R3, R0, 0x2, 0x1c1f ;  /* 0x005c1f0000037f89 */ /* 0x001e2800000e0000 */
[----:B------:R-:W1:Y:S04]  /*11ea0*/  SHFL.IDX PT, R2, R5, 0x2, 0x1c1f ;  /* 0x005c1f0005027f89 */ /* 0x000e6800000e0000 */
[----:B------:R-:W2:Y:S04]  /*11eb0*/  SHFL.IDX PT, R0, R0, 0x3, 0x1c1f ;  /* 0x007c1f0000007f89 */ /* 0x000ea800000e0000 */
[----:B------:R-:W3:Y:S01]  /*11ec0*/  SHFL.IDX PT, R5, R5, 0x3, 0x1c1f ;  /* 0x007c1f0005057f89 */ /* 0x000ee200000e0000 */
        /* <DEDUP_REMOVED lines=8> */
[----:B0-----:R-:W-:-:S05]  /*11f50*/  VIADD R2, R4, 0x60 ;  /* 0x0000006004027836 */ /* 0x001fca0000000000 */
[----:B------:R-:W-:-:S13]  /*11f60*/  ISETP.GE.AND P0, PT, R2, UR37, PT ;  /* 0x0000002502007c0c */ /* 0x000fda000bf06270 */
[----:B--2---:R-:W-:Y:S02]  /*11f70*/  @!P0 LEA R8, P1, R20, R0, 0x1 ;  /* 0x0000000014088211 */ /* 0x004fe400078208ff */
[----:B------:R-:W-:Y:S03]  /*11f80*/  SHFL.IDX PT, R0, R6, RZ, 0x1c1f ;  /* 0x001c1fff06007589 */ /* 0x000fe600000e0000 */
[----:B---3--:R-:W-:Y:S01]  /*11f90*/  @!P0 IMAD.X R9, RZ, RZ, R5, P1 ;  /* 0x000000ffff098224 */ /* 0x008fe200008e0605 */
[----:B------:R-:W-:Y:S01]  /*11fa0*/  SHFL.IDX PT, R6, R6, 0x1, 0x1c1f ;  /* 0x003c1f0006067f89 */ /* 0x000fe200000e0000 */
[----:B------:R-:W-:Y:S02]  /*11fb0*/  @!P0 IMAD.MOV.U32 R2, RZ, RZ, R8 ;  /* 0x000000ffff028224 */ /* 0x000fe400078e0008 */
[----:B------:R-:W-:-:S05]  /*11fc0*/  @!P0 IMAD.MOV.U32 R3, RZ, RZ, R9 ;  /* 0x000000ffff038224 */ /* 0x000fca00078e0009 */
[----:B------:R-:W-:Y:S04]  /*11fd0*/  @!P0 LDGSTS.E.BYPASS.LTC128B.128 [R10+0xdc00], desc[UR52][R2.64], !P3 ;  /* 0x0dc00000020a8fae */ /* 0x000fe8000d901d74 */
[----:B------:R-:W-:Y:S04]  /*11fe0*/  @!P0 LDGSTS.E.BYPASS.LTC128B.128 [R10+0x10c00], desc[UR52][R2.64+0x40], !P4 ;  /* 0x10c00040020a8fae */ /* 0x000fe8000e101d74 */
[----:B------:R0:W-:Y:S04]  /*11ff0*/  @!P0 LDGSTS.E.BYPASS.LTC128B.128 [R10+0x13c00], desc[UR52][R2.64+0x80], !P5 ;  /* 0x13c00080020a8fae */ /* 0x0001e8000e901d74 */
[----:B0-----:R-:W0:Y:S01]  /*12000*/  SHFL.IDX PT, R2, R7, RZ, 0x1c1f ;  /* 0x001c1fff07027589 */ /* 0x001e2200000e0000 */
[----:B------:R-:W-:-:S05]  /*12010*/  VIADD R3, R4, 0x80 ;  /* 0x0000008004037836 */ /* 0x000fca0000000000 */
[----:B------:R-:W-:-:S13]  /*12020*/  ISETP.GE.AND P0, PT, R3, UR37, PT ;  /* 0x0000002503007c0c */ /* 0x000fda000bf06270 */
[----:B0-----:R-:W-:-:S05]  /*12030*/  @!P0 LEA R5, P1, R20, R2, 0x1 ;  /* 0x0000000214058211 */ /* 0x001fca00078208ff */
[----:B------:R-:W-:Y:S02]  /*12040*/  @!P0 IMAD.X R0, RZ, RZ, R0, P1 ;  /* 0x000000ffff008224 */ /* 0x000fe400008e0600 */
[----:B------:R-:W-:Y:S02]  /*12050*/  @!P0 IMAD.MOV.U32 R2, RZ, RZ, R5 ;  /* 0x000000ffff028224 */ /* 0x000fe400078e0005 */
[----:B------:R-:W-:-:S05]  /*12060*/  @!P0 IMAD.MOV.U32 R3, RZ, RZ, R0 ;  /* 0x000000ffff038224 */ /* 0x000fca00078e0000 */
[----:B------:R0:W-:Y:S04]  /*12070*/  @!P0 LDGSTS.E.BYPASS.LTC128B.128 [R10+0xe400], desc[UR52][R2.64], !P3 ;  /* 0x0e400000020a8fae */ /* 0x0001e8000d901d74 */
[----:B------:R0:W-:Y:S04]  /*12080*/  @!P0 LDGSTS.E.BYPASS.LTC128B.128 [R10+0x11400], desc[UR52][R2.64+0x40], !P4 ;  /* 0x11400040020a8fae */ /* 0x0001e8000e101d74 */
[----:B------:R0:W-:Y:S02]  /*12090*/  @!P0 LDGSTS.E.BYPASS.LTC128B.128 [R10+0x14400], desc[UR52][R2.64+0x80], !P5 ;  /* 0x14400080020a8fae */ /* 0x0001e4000e901d74 */
.L_x_11007:
[----:B------:R-:W-:-:S05]  /*120a0*/  VIADD R4, R4, 0xa0 ;  /* 0x000000a004047836 */ /* 0x000fca0000000000 */
[----:B------:R-:W-:-:S13]  /*120b0*/  ISETP.GE.AND P0, PT, R4, UR37, PT ;  /* 0x0000002504007c0c */ /* 0x000fda000bf06270 */
[----:B0-----:R-:W-:-:S05]  /*120c0*/  @!P0 LEA R2, P1, R20, R14, 0x1 ;  /* 0x0000000e14028211 */ /* 0x001fca00078208ff */
[----:B------:R-:W-:-:S05]  /*120d0*/  @!P0 IMAD.X R3, RZ, RZ, R6, P1 ;  /* 0x000000ffff038224 */ /* 0x000fca00008e0606 */
        /* <DEDUP_REMOVED lines=8> */
.L_x_10939:
        /* <DEDUP_REMOVED lines=18> */
.L_x_11008:
[----:B------:R-:W-:Y:S05]  /*12280*/  BSYNC B0 ;  /* 0x0000000000007941 */ /* 0x000fea0003800000 */
.L_x_10940:
        /* <DEDUP_REMOVED lines=9> */
.L_x_10955:
[----:B------:R-:W2:Y:S01]  /*12320*/  LDL R8, [R1+0x8] ;  /* 0x0000080001087983 */ /* 0x000ea20000100800 */
[----:B------:R-:W1:Y:S03]  /*12330*/  LDC R4, c[0x0][0x430] ;  /* 0x00010c00ff047b82 */ /* 0x000e660000000800 */
[----:B------:R-:W3:Y:S04]  /*12340*/  LDL R6, [R1+0x4] ;  /* 0x0000040001067983 */ /* 0x000ee80000100800 */
[----:B------:R-:W4:Y:S01]  /*12350*/  LDL R7, [R1] ;  /* 0x0000000001077983 */ /* 0x000f220000100800 */
[----:B0-----:R-:W0:Y:S01]  /*12360*/  S2R R3, SR_TID.X ;  /* 0x0000000000037919 */ /* 0x001e220000002100 */
[----:B-1----:R-:W-:-:S13]  /*12370*/  ISETP.NE.AND P0, PT, R4, 0x1, PT ;  /* 0x000000010400780c */ /* 0x002fda0003f05270 */
[----:B------:R-:W1:Y:S01]  /*12380*/  @P0 LDC R4, c[0x0][0x434] ;  /* 0x00010d00ff040b82 */ /* 0x000e620000000800 */
[----:B0-----:R-:W-:-:S04]  /*12390*/  LOP3.LUT R2, R3, 0x7f, RZ, 0xc0, !PT ;  /* 0x0000007f03027812 */ /* 0x001fc800078ec0ff */
[----:B------:R-:W-:-:S03]  /*123a0*/  SHF.R.U32.HI R5, RZ, 0x2, R2 ;  /* 0x00000002ff057819 */ /* 0x000fc60000011602 */
[----:B------:R-:W0:Y:S01]  /*123b0*/  @P0 LDC R2, c[0x0][0x438] ;  /* 0x00010e00ff020b82 */ /* 0x000e220000000800 */
[----:B------:R-:W-:Y:S02]  /*123c0*/  IMAD.SHL.U32 R3, R3, 0x20, RZ ;  /* 0x0000002003037824 */ /* 0x000fe400078e00ff */
[----:B------:R-:W-:-:S03]  /*123d0*/  IMAD R5, R0, 0x80, R5 ;  /* 0x0000008000057824 */ /* 0x000fc600078e0205 */
[----:B------:R-:W-:Y:S01]  /*123e0*/  LOP3.LUT R3, R3, 0x60, RZ, 0xc0, !PT ;  /* 0x0000006003037812 */ /* 0x000fe200078ec0ff */
[----:B------:R-:W-:Y:S05]  /*123f0*/  YIELD ;  /* 0x0000000000007946 */ /* 0x000fea0003800000 */
[----:B------:R-:W-:Y:S01]  /*12400*/  ULDC.64 UR4, c[0x0][0x428] ;  /* 0x00010a0000047ab9 */ /* 0x000fe20000000a00 */
[----:B--2---:R-:W-:-:S05]  /*12410*/  IADD3 R5, R3, R5, R8 ;  /* 0x0000000503057210 */ /* 0x004fca0007ffe008 */
[----:B-1----:R-:W-:-:S04]  /*12420*/  @P0 IMAD.HI.U32 R3, R5, R4, RZ ;  /* 0x0000000405030227 */ /* 0x002fc800078e00ff */
[----:B------:R-:W-:Y:S01]  /*12430*/  IMAD.MOV.U32 R4, RZ, RZ, R5 ;  /* 0x000000ffff047224 */ /* 0x000fe200078e0005 */
[----:B0-----:R-:W-:Y:S01]  /*12440*/  @P0 SHF.R.U32.HI R4, RZ, R2, R3 ;  /* 0x00000002ff040219 */ /* 0x001fe20000011603 */
        /* <DEDUP_REMOVED lines=24> */
.L_x_10943:
[----:B------:R-:W-:Y:S01]  /*125d0*/  IMAD R6, R23, 0x8, R16 ;  /* 0x0000000817067824 */ /* 0x000fe200078e0210 */
[----:B------:R-:W-:Y:S01]  /*125e0*/  SHF.L.U32 R0, R26, 0x1f, RZ ;  /* 0x0000001f1a007819 */ /* 0x000fe200000006ff */
[----:B------:R-:W-:Y:S03]  /*125f0*/  BSSY B1, `(.L_x_10944) ;  /* 0x0000003000017945 */ /* 0x000fe60003800000 */
[----:B------:R-:W0:Y:S02]  /*12600*/  SYNCS.PHASECHK.TRANS64.TRYWAIT P0, [R6+URZ+0x2d840], R0 ;  /* 0x02d84000060075a7 */ /* 0x000e24000800017f */
[----:B0-----:R-:W-:Y:S05]  /*12610*/  @!P0 BRA `(.L_x_10945) ;  /* 0x0000002800b48947 */ /* 0x001fea0003800000 */
.L_x_11009:
[----:B------:R-:W-:Y:S05]  /*12620*/  BSYNC B1 ;  /* 0x0000000000017941 */ /* 0x000fea0003800000 */
.L_x_10944:
[----:B------:R-:W1:Y:S01]  /*12630*/  S2R R12, SR_TID.X ;  /* 0x00000000000c7919 */ /* 0x000e620000002100 */
[----:B------:R-:W-:Y:S01]  /*12640*/  SHF.R.S32.HI R21, RZ, 0x1f, R5 ;  /* 0x0000001fff157819 */ /* 0x000fe20000011405 */
[----:B------:R-:W-:Y:S01]  /*12650*/  ULDC.64 UR4, c[0x0][0x300] ;  /* 0x0000c00000047ab9 */ /* 0x000fe20000000a00 */
[----:B------:R-:W-:Y:S01]  /*12660*/  LOP3.LUT P3, RZ, R19, 0x4, RZ, 0xc0, !PT ;  /* 0x0000000413ff7812 */ /* 0x000fe2000786c0ff */
[----:B------:R-:W-:Y:S01]  /*12670*/  IMAD.WIDE.U32 R2, R5, UR4, RZ ;  /* 0x0000000405027c25 */ /* 0x000fe2000f8e00ff */
[C---:B------:R-:W-:Y:S02]  /*12680*/  LOP3.LUT P2, RZ, R19.reuse, 0x2, RZ, 0xc0, !PT ;  /* 0x0000000213ff7812 */ /* 0x040fe4000784c0ff */
[----:B------:R-:W-:Y:S01]  /*12690*/  LOP3.LUT P1, RZ, R19, 0x1, RZ, 0xc0, !PT ;  /* 0x0000000113ff7812 */ /* 0x000fe2000782c0ff */
        /* <DEDUP_REMOVED lines=10> */
[----:B-1----:R-:W-:Y:S02]  /*12740*/  IMAD.SHL.U32 R8, R12, 0x8, RZ ;  /* 0x000000080c087824 */ /* 0x002fe400078e00ff */
[C---:B------:R-:W-:Y:S02]  /*12750*/  IMAD R0, R22.reuse, UR5, R0 ;  /* 0x0000000516007c24 */ /* 0x040fe4000f8e0200 */
[----:B------:R-:W-:Y:S01]  /*12760*/  IMAD.WIDE.U32 R2, R22, UR4, R2 ;  /* 0x0000000416027c25 */ /* 0x000fe2000f8e0002 */
[----:B------:R-:W-:Y:S01]  /*12770*/  LOP3.LUT R8, R8, 0xd8, RZ, 0xc0, !PT ;  /* 0x000000d808087812 */ /* 0x000fe200078ec0ff */
[----:B------:R-:W-:-:S02]  /*12780*/  ULDC.64 UR4, c[0x0][0x2e8] ;  /* 0x0000ba0000047ab9 */ /* 0x000fc40000000a00 */
[----:B------:R-:W-:Y:S01]  /*12790*/  IMAD.SHL.U32 R11, R12, 0x8, RZ ;  /* 0x000000080c0b7824 */ /* 0x000fe200078e00ff */
[----:B------:R-:W-:Y:S01]  /*127a0*/  LOP3.LUT R8, R8, 0x18, R12, 0x78, !PT ;  /* 0x0000001808087812 */ /* 0x000fe200078e780c */
[----:B------:R-:W-:Y:S01]  /*127b0*/  IMAD.IADD R0, R0, 0x1, R3 ;  /* 0x0000000100007824 */ /* 0x000fe200078e0203 */
[----:B------:R-:W-:Y:S01]  /*127c0*/  LEA R7, P0, R2, UR4, 0x1 ;  /* 0x0000000402077c11 */ /* 0x000fe2000f8008ff */
[----:B------:R-:W-:Y:S01]  /*127d0*/  UMOV UR4, 0xffffffff ;  /* 0xffffffff00047882 */ /* 0x000fe20000000000 */
[----:B------:R-:W-:Y:S02]  /*127e0*/  LOP3.LUT R8, R8, 0x320, R11, 0xf8, !PT ;  /* 0x0000032008087812 */ /* 0x000fe400078ef80b */
[----:B------:R-:W-:-:S03]  /*127f0*/  LEA.HI.X R10, R2, UR5, R0, 0x1, P0 ;  /* 0x00000005020a7c11 */ /* 0x000fc600080f0c00 */
[----:B------:R-:W-:Y:S01]  /*12800*/  IMAD R8, R23, 0x3000, R8 ;  /* 0x0000300017087824 */ /* 0x000fe200078e0208 */
[----:B------:R-:W-:Y:S06]  /*12810*/  BRA.DIV UR4, `(.L_x_10946) ;  /* 0x0000002a04487947 */ /* 0x000fec000b800000 */
[----:B------:R-:W0:Y:S01]  /*12820*/  S2R R3, SR_TID.X ;  /* 0x0000000000037919 */ /* 0x000e220000002100 */
[----:B------:R-:W-:Y:S01]  /*12830*/  IMAD R8, R8, 0x2, R16 ;  /* 0x0000000208087824 */ /* 0x000fe200078e0210 */
        /* <DEDUP_REMOVED lines=26> */
.L_x_11019:
        /* <DEDUP_REMOVED lines=10> */
.L_x_10947:
        /* <DEDUP_REMOVED lines=11> */
.L_x_10948:
[----:B------:R1:W-:Y:S01]  /*12b30*/  SYNCS.ARRIVE.TRANS64.A1T0 RZ, [R6+URZ+0x2d830], RZ ;  /* 0x02d830ff06ff79a7 */ /* 0x0003e2000810003f */
[----:B------:R-:W-:Y:S05]  /*12b40*/  @!P2 BRA `(.L_x_10949) ;  /* 0x000000000004a947 */ /* 0x000fea0003800000 */
[----:B------:R-:W-:Y:S01]  /*12b50*/  BPT.TRAP 0x1 ;  /* 0x000000040000795c */ /* 0x000fe20000300000 */
.L_x_10949:
[----:B------:R-:W-:Y:S01]  /*12b60*/  SHF.L.U32 R2, R20, 0x1f, RZ ;  /* 0x0000001f14027819 */ /* 0x000fe200000006ff */
[----:B-1----:R-:W-:Y:S01]  /*12b70*/  IMAD R6, R9, 0x8, R16 ;  /* 0x0000000809067824 */ /* 0x002fe200078e0210 */
[----:B------:R-:W-:Y:S03]  /*12b80*/  BSSY B1, `(.L_x_10950) ;  /* 0x0000003000017945 */ /* 0x000fe60003800000 */
[----:B------:R-:W1:Y:S02]  /*12b90*/  SYNCS.PHASECHK.TRANS64.TRYWAIT P0, [R6+URZ+0x2d860], R2 ;  /* 0x02d86002060075a7 */ /* 0x000e64000800017f */
[----:B-1----:R-:W-:Y:S05]  /*12ba0*/  @!P0 BRA `(.L_x_10951) ;  /* 0x0000002800a88947 */ /* 0x002fea0003800000 */
.L_x_11020:
[----:B------:R-:W-:Y:S05]  /*12bb0*/  BSYNC B1 ;  /* 0x0000000000017941 */ /* 0x000fea0003800000 */
.L_x_10950:
[----:B------:R-:W0:Y:S01]  /*12bc0*/  S2R R3, SR_TID.X ;  /* 0x0000000000037919 */ /* 0x000e220000002100 */
[----:B-1----:R-:W-:Y:S01]  /*12bd0*/  IMAD.MOV.U32 R2, RZ, RZ, -0x80 ;  /* 0xffffff80ff027424 */ /* 0x002fe200078e00ff */
[----:B------:R-:W-:Y:S01]  /*12be0*/  UMOV UR4, 0xffffffff ;  /* 0xffffffff00047882 */ /* 0x000fe20000000000 */
[C---:B------:R-:W-:Y:S02]  /*12bf0*/  LOP3.LUT P3, RZ, R19.reuse, 0x20, RZ, 0xc0, !PT ;  /* 0x0000002013ff7812 */ /* 0x040fe4000786c0ff */
[----:B------:R-:W-:Y:S01]  /*12c00*/  IMAD R2, R28, R2, UR36 ;  /* 0x000000241c027e24 */ /* 0x000fe2000f8e0202 */
[C---:B------:R-:W-:Y:S02]  /*12c10*/  LOP3.LUT P2, RZ, R19.reuse, 0x10, RZ, 0xc0, !PT ;  /* 0x0000001013ff7812 */ /* 0x040fe4000784c0ff */
[----:B------:R-:W-:Y:S01]  /*12c20*/  LOP3.LUT P1, RZ, R19, 0x8, RZ, 0xc0, !PT ;  /* 0x0000000813ff7812 */ /* 0x000fe2000782c0ff */
[C---:B0-----:R-:W-:Y:S02]  /*12c30*/  IMAD.SHL.U32 R7, R3.reuse, 0x8, RZ ;  /* 0x0000000803077824 */ /* 0x041fe400078e00ff */
[----:B------:R-:W-:-:S03]  /*12c40*/  IMAD.SHL.U32 R8, R3, 0x8, RZ ;  /* 0x0000000803087824 */ /* 0x000fc600078e00ff */
[----:B------:R-:W-:-:S04]  /*12c50*/  LOP3.LUT R7, R7, 0xd8, RZ, 0xc0, !PT ;  /* 0x000000d807077812 */ /* 0x000fc800078ec0ff */
[----:B------:R-:W-:Y:S02]  /*12c60*/  LOP3.LUT R7, R7, 0x18, R3, 0x78, !PT ;  /* 0x0000001807077812 */ /* 0x000fe400078e7803 */
[----:B------:R-:W-:Y:S02]  /*12c70*/  LOP3.LUT R3, R3, 0x7f, RZ, 0xc0, !PT ;  /* 0x0000007f03037812 */ /* 0x000fe400078ec0ff */
[----:B------:R-:W-:Y:S02]  /*12c80*/  LOP3.LUT R7, R7, 0x320, R8, 0xf8, !PT ;  /* 0x0000032007077812 */ /* 0x000fe400078ef808 */
[----:B------:R-:W-:-:S03]  /*12c90*/  SHF.R.U32.HI R3, RZ, 0x2, R3 ;  /* 0x00000002ff037819 */ /* 0x000fc60000011603 */
[----:B------:R-:W-:Y:S02]  /*12ca0*/  IMAD R7, R9, 0x3000, R7 ;  /* 0x0000300009077824 */ /* 0x000fe400078e0207 */
[----:B------:R-:W-:Y:S01]  /*12cb0*/  IMAD.IADD R8, R2, 0x1, -R3 ;  /* 0x0000000102087824 */ /* 0x000fe200078e0a03 */
[----:B------:R-:W-:Y:S06]  /*12cc0*/  BRA.DIV UR4, `(.L_x_10952) ;  /* 0x0000002a04747947 */ /* 0x000fec000b800000 */
[----:B------:R-:W0:Y:S01]  /*12cd0*/  SHFL.IDX PT, R2, R17, RZ, 0x1c1f ;  /* 0x001c1fff11027589 */ /* 0x000e2200000e0000 */
        /* <DEDUP_REMOVED lines=33> */
.L_x_11030:
        /* <DEDUP_REMOVED lines=31> */
.L_x_10953:
        /* <DEDUP_REMOVED lines=11> */
.L_x_10954:
        /* <DEDUP_REMOVED lines=8> */
.L_x_10942:
        /* <DEDUP_REMOVED lines=16> */
[----:B0-----:R-:W-:-:S05]  /*13310*/  IADD3 R0, R0, UR46, R7 ;  /* 0x0000002e00007c10 */ /* 0x001fca000fffe007 */
[----:B------:R1:W-:Y:S02]  /*13320*/  STL [R1+0x10], R0 ;  /* 0x0000100001007387 */ /* 0x0003e40000100800 */
.L_x_10957:
[----:B------:R-:W-:Y:S05]  /*13330*/  BSYNC B0 ;  /* 0x0000000000007941 */ /* 0x000fea0003800000 */
.L_x_10956:
[----:B-1----:R-:W-:-:S05]  /*13340*/  IMAD.U32 R0, RZ, RZ, UR47 ;  /* 0x0000002fff007e24 */ /* 0x002fca000f8e00ff */
[----:B------:R-:W-:-:S13]  /*13350*/  ISETP.NE.AND P0, PT, R0, 0x3, PT ;  /* 0x000000030000780c */ /* 0x000fda0003f05270 */
[----:B------:R-:W-:Y:S05]  /*13360*/  @!P0 BRA `(.L_x_10958) ;  /* 0x0000000000048947 */ /* 0x000fea0003800000 */
[----:B------:R-:W-:Y:S01]  /*13370*/  BPT.TRAP 0x1 ;  /* 0x000000040000795c */ /* 0x000fe20000300000 */
.L_x_10958:
[----:B------:R-:W-:Y:S01]  /*13380*/  IMAD R4, R23, 0x8, R16 ;  /* 0x0000000817047824 */ /* 0x000fe200078e0210 */
[----:B0-----:R-:W-:Y:S01]  /*13390*/  SHF.L.U32 R3, R26, 0x1f, RZ ;  /* 0x0000001f1a037819 */ /* 0x001fe200000006ff */
[----:B------:R-:W-:Y:S03]  /*133a0*/  BSSY B0, `(.L_x_10959) ;  /* 0x0000003000007945 */ /* 0x000fe60003800000 */
[----:B------:R-:W0:Y:S02]  /*133b0*/  SYNCS.PHASECHK.TRANS64.TRYWAIT P0, [R4+URZ+0x2d860], R3 ;  /* 0x02d86003040075a7 */ /* 0x000e24000800017f */
[----:B0-----:R-:W-:Y:S05]  /*133c0*/  @!P0 BRA `(.L_x_10960) ;  /* 0x0000002800188947 */ /* 0x001fea0003800000 */
.L_x_11031:
[----:B------:R-:W-:Y:S05]  /*133d0*/  BSYNC B0 ;  /* 0x0000000000007941 */ /* 0x000fea0003800000 */
.L_x_10959:
[----:B------:R-:W1:Y:S01]  /*133e0*/  S2R R7, SR_TID.X ;  /* 0x0000000000077919 */ /* 0x000e620000002100 */
[----:B------:R-:W-:Y:S01]  /*133f0*/  IMAD.MOV.U32 R5, RZ, RZ, -0x80 ;  /* 0xffffff80ff057424 */ /* 0x000fe200078e00ff */
[----:B------:R-:W-:Y:S01]  /*13400*/  UMOV UR4, 0xffffffff ;  /* 0xffffffff00047882 */ /* 0x000fe20000000000 */
[C---:B------:R-:W-:Y:S02]  /*13410*/  LOP3.LUT P4, RZ, R19.reuse, 0x20, RZ, 0xc0, !PT ;  /* 0x0000002013ff7812 */ /* 0x040fe4000788c0ff */
[----:B------:R-:W-:Y:S01]  /*13420*/  IMAD R5, R24, R5, UR36 ;  /* 0x0000002418057e24 */ /* 0x000fe2000f8e0205 */
[C---:B------:R-:W-:Y:S02]  /*13430*/  LOP3.LUT P3, RZ, R19.reuse, 0x10, RZ, 0xc0, !PT ;  /* 0x0000001013ff7812 */ /* 0x040fe4000786c0ff */
[----:B------:R-:W-:Y:S01]  /*13440*/  LOP3.LUT P1, RZ, R19, 0x8, RZ, 0xc0, !PT ;  /* 0x0000000813ff7812 */ /* 0x000fe2000782c0ff */
[C---:B-1----:R-:W-:Y:S01]  /*13450*/  IMAD.SHL.U32 R0, R7.reuse, 0x8, RZ ;  /* 0x0000000807007824 */ /* 0x042fe200078e00ff */
[C---:B------:R-:W-:Y:S01]  /*13460*/  LOP3.LUT R6, R7.reuse, 0x7f, RZ, 0xc0, !PT ;  /* 0x0000007f07067812 */ /* 0x040fe200078ec0ff */
[----:B------:R-:W-:-:S03]  /*13470*/  IMAD.SHL.U32 R2, R7, 0x8, RZ ;  /* 0x0000000807027824 */ /* 0x000fc600078e00ff */
[----:B------:R-:W-:Y:S02]  /*13480*/  LOP3.LUT R0, R0, 0xd8, RZ, 0xc0, !PT ;  /* 0x000000d800007812 */ /* 0x000fe400078ec0ff */
[----:B------:R-:W-:Y:S02]  /*13490*/  SHF.R.U32.HI R6, RZ, 0x2, R6 ;  /* 0x00000002ff067819 */ /* 0x000fe40000011606 */
[----:B------:R-:W-:-:S03]  /*134a0*/  LOP3.LUT R0, R0, 0x18, R7, 0x78, !PT ;  /* 0x0000001800007812 */ /* 0x000fc600078e7807 */
[----:B------:R-:W-:Y:S01]  /*134b0*/  IMAD.IADD R5, R5, 0x1, -R6 ;  /* 0x0000000105057824 */ /* 0x000fe200078e0a06 */
[----:B------:R-:W-:-:S05]  /*134c0*/  LOP3.LUT R0, R0, 0x320, R2, 0xf8, !PT ;  /* 0x0000032000007812 */ /* 0x000fca00078ef802 */
[----:B------:R-:W-:Y:S01]  /*134d0*/  IMAD R7, R23, 0x3000, R0 ;  /* 0x0000300017077824 */ /* 0x000fe200078e0200 */
[----:B------:R-:W-:Y:S06]  /*134e0*/  BRA.DIV UR4, `(.L_x_10961) ;  /* 0x0000002604e47947 */ /* 0x000fec000b800000 */
[----:B------:R-:W1:Y:S01]  /*134f0*/  S2R R2, SR_TID.X ;  /* 0x0000000000027919 */ /* 0x000e620000002100 */
[----:B------:R-:W2:Y:S04]  /*13500*/  SHFL.IDX PT, R14, R17, RZ, 0x1c1f ;  /* 0x001c1fff110e7589 */ /* 0x000ea800000e0000 */
[----:B------:R-:W0:Y:S01]  /*13510*/  SHFL.IDX PT, R0, R18, RZ, 0x1c1f ;  /* 0x001c1fff12007589 */ /* 0x000e2200000e0000 */
[----:B-1----:R-:W-:-:S05]  /*13520*/  IMAD.SHL.U32 R2, R2, 0x8, RZ ;  /* 0x0000000802027824 */ /* 0x002fca00078e00ff */
[----:B------:R-:W-:-:S05]  /*13530*/  LOP3.LUT R2, R2, 0x18, RZ, 0xc0, !PT ;  /* 0x0000001802027812 */ /* 0x000fca00078ec0ff */
[----:B------:R-:W-:-:S05]  /*13540*/  IMAD.SHL.U32 R6, R2, 0x2, RZ ;  /* 0x0000000202067824 */ /* 0x000fca00078e00ff */
[----:B--2---:R-:W-:Y:S02]  /*13550*/  IADD3 R2, P0, R14, R6, RZ ;  /* 0x000000060e027210 */ /* 0x004fe40007f1e0ff */
[----:B------:R-:W1:Y:S03]  /*13560*/  SHFL.IDX PT, R14, R17, 0x1, 0x1c1f ;  /* 0x003c1f00110e7f89 */ /* 0x000e6600000e0000 */
[----:B0-----:R-:W-:Y:S01]  /*13570*/  IMAD.X R3, RZ, RZ, R0, P0 ;  /* 0x000000ffff037224 */ /* 0x001fe200000e0600 */
[----:B------:R-:W-:Y:S01]  /*13580*/  ISETP.LT.OR P0, PT, R5, 0x1, P4 ;  /* 0x000000010500780c */ /* 0x000fe20002701670 */
[----:B------:R-:W-:Y:S02]  /*13590*/  IMAD R0, R7, 0x2, R16 ;  /* 0x0000000207007824 */ /* 0x000fe400078e0210 */
[----:B------:R-:W-:Y:S10]  /*135a0*/  SHFL.IDX PT, R7, R18, 0x3, 0x1c1f ;  /* 0x007c1f0012077f89 */ /* 0x000ff400000e0000 */
        /* <DEDUP_REMOVED lines=25> */
.L_x_11041:
        /* <DEDUP_REMOVED lines=13> */
.L_x_10962:
        /* <DEDUP_REMOVED lines=11> */
.L_x_10963:
[----:B------:R2:W-:Y:S01]  /*138c0*/  SYNCS.ARRIVE.TRANS64.A1T0 RZ, [R4+URZ+0x2d850], RZ ;  /* 0x02d850ff04ff79a7 */ /* 0x0005e2000810003f */
[----:B------:R-:W-:-:S05]  /*138d0*/  VIADD R23, R23, 0x1 ;  /* 0x0000000117177836 */ /* 0x000fca0000000000 */
[----:B------:R-:W-:-:S04]  /*138e0*/  ISETP.NE.AND P0, PT, R23, 0x2, PT ;  /* 0x000000021700780c */ /* 0x000fc80003f05270 */
[----:B------:R-:W-:Y:S02]  /*138f0*/  SEL R3, RZ, 0x1, P0 ;  /* 0x00000001ff037807 */ /* 0x000fe40000000000 */
[----:B------:R-:W-:Y:S02]  /*13900*/  SEL R23, R23, RZ, P0 ;  /* 0x000000ff17177207 */ /* 0x000fe40000000000 */
[----:B--2---:R-:W-:-:S07]  /*13910*/  LOP3.LUT R26, R26, R3, RZ, 0x3c, !PT ;  /* 0x000000031a1a7212 */ /* 0x004fce00078e3cff */
.L_x_10923:
[----:B------:R-:W-:Y:S05]  /*13920*/  BSYNC B7 ;  /* 0x0000000000077941 */ /* 0x000fea0003800000 */
.L_x_10921:
[----:B------:R2:W5:Y:S01]  /*13930*/  LDL R2, [R1+0x10] ;  /* 0x0000100001027983 */ /* 0x0005620000100800 */
[----:B------:R-:W-:-:S13]  /*13940*/  LOP3.LUT P0, RZ, R19, 0x800, RZ, 0xc0, !PT ;  /* 0x0000080013ff7812 */ /* 0x000fda000780c0ff */
[----:B--2---:R-:W-:Y:S05]  /*13950*/  @!P0 BRA `(.L_x_10964) ;  /* 0x0000000000288947 */ /* 0x004fea0003800000 */
[----:B------:R-:W-:Y:S05]  /*13960*/  WARPSYNC.ALL ;  /* 0x0000000000007948 */ /* 0x000fea0003800000 */
[----:B------:R-:W2:Y:S08]  /*13970*/  S2UR UR5, SR_CgaCtaId ;  /* 0x00000000000579c3 */ /* 0x000eb00000008800 */
[----:B------:R-:W-:Y:S06]  /*13980*/  BAR.SYNC.DEFER_BLOCKING 0x5, 0x200 ;  /* 0x0148000000007b1d */ /* 0x000fec0000010000 */
[----:B------:R-:W-:-:S02]  /*13990*/  UMOV UR4, 0x400 ;  /* 0x0000040000047882 */ /* 0x000fc40000000000 */
[----:B--2---:R-:W-:-:S06]  /*139a0*/  ULEA UR4, UR5, UR4, 0x18 ;  /* 0x0000000405047291 */ /* 0x004fcc000f8ec03f */
[----:B------:R-:W-:-:S05]  /*139b0*/  IMAD.U32 R16, RZ, RZ, UR4 ;  /* 0x00000004ff107e24 */ /* 0x000fca000f8e00ff */
[----:B-----5:R-:W2:Y:S04]  /*139c0*/  LDS R2, [R16+0x2d8d0] ;  /* 0x02d8d00010027984 */ /* 0x020ea80000000800 */
[----:B--2---:R2:W-:Y:S01]  /*139d0*/  STL [R1+0x10], R2 ;  /* 0x0000100201007387 */ /* 0x0045e20000100800 */
[----:B------:R-:W-:Y:S06]  /*139e0*/  BAR.ARV 0x4, 0x200 ;  /* 0x0108000000007b1d */ /* 0x000fec0000002000 */
[----:B------:R-:W-:Y:S05]  /*139f0*/  BRA `(.L_x_10965) ;  /* 0x00000000002c7947 */ /* 0x000fea0003800000 */
.L_x_10964:
[----:B------:R-:W-:-:S03]  /*13a00*/  UMOV UR4, 0xffffffff ;  /* 0xffffffff00047882 */ /* 0x000fc60000000000 */
[----:B------:R-:W-:Y:S05]  /*13a10*/  BRA.DIV UR4, `(.L_x_10966) ;  /* 0x0000002604fc7947 */ /* 0x000fea000b800000 */
[----:B-----5:R2:W3:Y:S02]  /*13a20*/  SHFL.IDX PT, R14, R2, RZ, 0x1f ;  /* 0x00001fff020e7589 */ /* 0x0204e400000e0000 */
.L_x_11044:
[----:B------:R-:W4:Y:S01]  /*13a30*/  @!P2 S2R R3, SR_CgaCtaId ;  /* 0x000000000003a919 */ /* 0x000f220000008800 */
[----:B------:R-:W-:Y:S05]  /*13a40*/  WARPSYNC.ALL ;  /* 0x0000000000007948 */ /* 0x000fea0003800000 */
[----:B------:R-:W-:Y:S01]  /*13a50*/  BAR.SYNC.DEFER_BLOCKING 0x4, 0x200 ;  /* 0x0108000000007b1d */ /* 0x000fe20000010000 */
[----:B-1----:R-:W-:-:S05]  /*13a60*/  @!P2 MOV R0, 0x400 ;  /* 0x000004000000a802 */ /* 0x002fca0000000f00 */
[----:B---3--:R3:W-:Y:S01]  /*13a70*/  STL [R1+0x10], R14 ;  /* 0x0000100e01007387 */ /* 0x0087e20000100800 */
[----:B----4-:R-:W-:-:S05]  /*13a80*/  @!P2 LEA R16, R3, R0, 0x18 ;  /* 0x000000000310a211 */ /* 0x010fca00078ec0ff */
[----:B------:R3:W-:Y:S01]  /*13a90*/  @!P2 STS [R16+0x2d8d0], R2 ;  /* 0x02d8d0021000a388 */ /* 0x0007e20000000800 */
[----:B------:R-:W-:Y:S06]  /*13aa0*/  BAR.ARV 0x5, 0x200 ;  /* 0x0148000000007b1d */ /* 0x000fec0000002000 */
.L_x_10965:
[----:B-1----:R-:W4:Y:S01]  /*13ab0*/  LDL R0, [R1+0x10] ;  /* 0x0000100001007983 */ /* 0x002f220000100800 */
[----:B------:R-:W-:Y:S02]  /*13ac0*/  ULDC UR4, c[0x0][0xc38] ;  /* 0x00030e0000047ab9 */ /* 0x000fe40000000800 */
[----:B----4-:R-:W-:-:S13]  /*13ad0*/  ISETP.GE.AND P0, PT, R0, UR4, PT ;  /* 0x0000000400007c0c */ /* 0x010fda000bf06270 */
[----:B------:R-:W-:Y:S05]  /*13ae0*/  @!P0 BRA `(.L_x_10967) ;  /* 0xffffffc000c48947 */ /* 0x000fea000383ffff */
.L_x_10912:
[----:B------:R-:W4:Y:S01]  /*13af0*/  LDL.LU R0, [R1+0x14] ;  /* 0x0000140001007983 */ /* 0x000f220000300800 */
[----:B------:R-:W-:Y:S01]  /*13b00*/  BSSY B0, `(.L_x_10968) ;  /* 0x000000b000007945 */ /* 0x000fe20003800000 */
[----:B------:R-:W1:Y:S01]  /*13b10*/  S2R R5, SR_CgaCtaId ;  /* 0x0000000000057919 */ /* 0x000e620000008800 */
[----:B----4-:R-:W-:-:S05]  /*13b20*/  VIADD R0, R0, 0x1 ;  /* 0x0000000100007836 */ /* 0x010fca0000000000 */
[----:B--23--:R-:W-:-:S04]  /*13b30*/  LEA.HI R2, R0, R0, RZ, 0x1 ;  /* 0x0000000000027211 */ /* 0x00cfc800078f08ff */
[----:B------:R-:W-:Y:S02]  /*13b40*/  LOP3.LUT R3, R2, 0xfffffffe, RZ, 0xc0, !PT ;  /* 0xfffffffe02037812 */ /* 0x000fe400078ec0ff */
[----:B------:R-:W-:-:S03]  /*13b50*/  MOV R2, 0x400 ;  /* 0x0000040000027802 */ /* 0x000fc60000000f00 */
[----:B------:R-:W-:Y:S01]  /*13b60*/  IMAD.IADD R0, R0, 0x1, -R3 ;  /* 0x0000000100007824 */ /* 0x000fe200078e0a03 */
[----:B-1----:R-:W-:-:S04]  /*13b70*/  LEA R4, R5, R2, 0x18 ;  /* 0x0000000205047211 */ /* 0x002fc800078ec0ff */
[----:B------:R-:W-:-:S04]  /*13b80*/  SHF.L.U32 R0, R0, 0x1f, RZ ;  /* 0x0000001f00007819 */ /* 0x000fc800000006ff */
[----:B------:R-:W1:Y:S02]  /*13b90*/  SYNCS.PHASECHK.TRANS64.TRYWAIT P0, [R4+URZ+0x2d820], R0 ;  /* 0x02d82000040075a7 */ /* 0x000e64000800017f */
[----:B-1----:R-:W-:Y:S05]  /*13ba0*/  @!P0 BRA `(.L_x_10969) ;  /* 0x0000002400c08947 */ /* 0x002fea0003800000 */
.L_x_11045:
[----:B------:R-:W-:Y:S05]  /*13bb0*/  BSYNC B0 ;  /* 0x0000000000007941 */ /* 0x000fea0003800000 */
.L_x_10968:
[----:B------:R-:W-:-:S03]  /*13bc0*/  UMOV UR4, 0xffffffff ;  /* 0xffffffff00047882 */ /* 0x000fc60000000000 */
[----:B------:R-:W-:Y:S05]  /*13bd0*/  BRA.DIV UR4, `(.L_x_10970) ;  /* 0x0000002604c87947 */ /* 0x000fea000b800000 */
[----:B-1----:R-:W1:Y:S02]  /*13be0*/  S2R R0, SR_TID.X ;  /* 0x0000000000007919 */ /* 0x002e640000002100 */
[----:B-1----:R-:W-:-:S04]  /*13bf0*/  SHF.R.U32.HI R0, RZ, 0x5, R0 ;  /* 0x00000005ff007819 */ /* 0x002fc80000011600 */
[----:B------:R-:W-:-:S05]  /*13c00*/  LOP3.LUT R0, R0, 0x3, RZ, 0xc0, !PT ;  /* 0x0000000300007812 */ /* 0x000fca00078ec0ff */
[----:B------:R1:W2:Y:S02]  /*13c10*/  SHFL.IDX PT, R14, R0, RZ, 0x1f ;  /* 0x00001fff000e7589 */ /* 0x0002a400000e0000 */
.L_x_11048:
[----:B--2---:R-:W-:Y:S01]  /*13c20*/  ISETP.NE.AND P0, PT, R14, RZ, PT ;  /* 0x000000ff0e00720c */ /* 0x004fe20003f05270 */
[----:B------:R-:W-:-:S12]  /*13c30*/  BSSY B0, `(.L_x_10971) ;  /* 0x0000024000007945 */ /* 0x000fd80003800000 */
[----:B------:R-:W-:Y:S05]  /*13c40*/  @P0 BRA `(.L_x_10972) ;  /* 0x0000000000880947 */ /* 0x000fea0003800000 */
[----:B------:R-:W-:-:S03]  /*13c50*/  UMOV UR4, 0xffffffff ;  /* 0xffffffff00047882 */ /* 0x000fc60000000000 */
[----:B------:R-:W-:Y:S05]  /*13c60*/  BRA.DIV UR4, `(.L_x_10973) ;  /* 0x0000002604d87947 */ /* 0x000fea000b800000 */
[----:B------:R-:W-:-:S13]  /*13c70*/  ELECT P6, URZ, PT ;  /* 0x00000000003f782f */ /* 0x000fda00038c0000 */
.L_x_11051:
[----:B------:R-:W-:Y:S05]  /*13c80*/  @!P6 BRA `(.L_x_10972) ;  /* 0x000000000078e947 */ /* 0x000fea0003800000 */
[----:B------:R-:W-:-:S06]  /*13c90*/  ULOP3.LUT UR4, UR42, 0x2, URZ, 0xfc, !UPT ;  /* 0x000000022a047892 */ /* 0x000fcc000f8efc3f */
[----:B-1----:R-:W-:-:S05]  /*13ca0*/  IMAD.U32 R0, RZ, RZ, UR4 ;  /* 0x00000004ff007e24 */ /* 0x002fca000f8e00ff */
[----:B------:R-:W-:-:S13]  /*13cb0*/  ISETP.NE.AND P0, PT, R0, 0x3, PT ;  /* 0x000000030000780c */ /* 0x000fda0003f05270 */
[----:B------:R-:W-:Y:S05]  /*13cc0*/  @!P0 BRA `(.L_x_10974) ;  /* 0x0000000000048947 */ /* 0x000fea0003800000 */
[----:B------:R-:W-:Y:S01]  /*13cd0*/  BPT.TRAP 0x1 ;  /* 0x000000040000795c */ /* 0x000fe20000300000 */
.L_x_10974:
[C---:B------:R-:W-:Y:S01]  /*13ce0*/  IMAD R5, R23.reuse, 0x8, R4 ;  /* 0x0000000817057824 */ /* 0x040fe200078e0204 */
[----:B------:R-:W-:Y:S01]  /*13cf0*/  SHF.L.U32 R0, R26, 0x1f, RZ ;  /* 0x0000001f1a007819 */ /* 0x000fe200000006ff */
[----:B------:R-:W-:-:S03]  /*13d00*/  VIADD R23, R23, 0x1 ;  /* 0x0000000117177836 */ /* 0x000fc60000000000 */
[----:B------:R-:W1:Y:S02]  /*13d10*/  SYNCS.PHASECHK.TRANS64.TRYWAIT P1, [R5+URZ+0x2d840], R0 ;  /* 0x02d84000050075a7 */ /* 0x000e64000802017f */
[----:B------:R-:W-:-:S04]  /*13d20*/  ISETP.NE.AND P2, PT, R23, 0x2, PT ;  /* 0x000000021700780c */ /* 0x000fc80003f45270 */
[----:B------:R-:W-:Y:S01]  /*13d30*/  SEL R3, RZ, 0x1, P2 ;  /* 0x00000001ff037807 */ /* 0x000fe20001000000 */
[----:B-1----:R-:W-:Y:S08]  /*13d40*/  @!P1 BRA `(.L_x_10975) ;  /* 0x0000002400c09947 */ /* 0x002ff00003800000 */
.L_x_11052:
[----:B------:R-:W-:Y:S02]  /*13d50*/  SEL R23, R23, RZ, P2 ;  /* 0x000000ff17177207 */ /* 0x000fe40001000000 */
[----:B------:R-:W-:Y:S01]  /*13d60*/  LOP3.LUT R2, R26, R3, RZ, 0x3c, !PT ;  /* 0x000000031a027212 */ /* 0x000fe200078e3cff */
[----:B------:R-:W-:Y:S06]  /*13d70*/  @!P0 BRA `(.L_x_10976) ;  /* 0x0000000000048947 */ /* 0x000fec0003800000 */
[----:B------:R-:W-:Y:S01]  /*13d80*/  BPT.TRAP 0x1 ;  /* 0x000000040000795c */ /* 0x000fe20000300000 */
.L_x_10976:
[----:B------:R-:W-:Y:S01]  /*13d90*/  IMAD R23, R23, 0x8, R4 ;  /* 0x0000000817177824 */ /* 0x000fe200078e0204 */
[----:B------:R-:W-:-:S04]  /*13da0*/  SHF.L.U32 R2, R2, 0x1f, RZ ;  /* 0x0000001f02027819 */ /* 0x000fc800000006ff */
[----:B------:R-:W2:Y:S02]  /*13db0*/  SYNCS.PHASECHK.TRANS64.TRYWAIT P1, [R23+URZ+0x2d840], R2 ;  /* 0x02d84002170075a7 */ /* 0x000ea4000802017f */
[----:B--2---:R-:W-:Y:S05]  /*13dc0*/  @!P1 BRA `(.L_x_10977) ;  /* 0x0000002400b49947 */ /* 0x004fea0003800000 */
.L_x_11053:
[----:B------:R-:W-:Y:S05]  /*13dd0*/  @!P0 BRA `(.L_x_10978) ;  /* 0x0000000000048947 */ /* 0x000fea0003800000 */
[----:B------:R-:W-:Y:S01]  /*13de0*/  BPT.TRAP 0x1 ;  /* 0x000000040000795c */ /* 0x000fe20000300000 */
.L_x_10978:
[----:B------:R-:W3:Y:S02]  /*13df0*/  SYNCS.PHASECHK.TRANS64.TRYWAIT P1, [R5+URZ+0x2d860], R0 ;  /* 0x02d86000050075a7 */ /* 0x000ee4000802017f */
[----:B---3--:R-:W-:Y:S05]  /*13e00*/  @!P1 BRA `(.L_x_10979) ;  /* 0x0000002400b89947 */ /* 0x008fea0003800000 */
.L_x_11054:
[----:B------:R-:W-:Y:S05]  /*13e10*/  @!P0 BRA `(.L_x_10980) ;  /* 0x0000000000048947 */ /* 0x000fea0003800000 */
[----:B------:R-:W-:Y:S01]  /*13e20*/  BPT.TRAP 0x1 ;  /* 0x000000040000795c */ /* 0x000fe20000300000 */
.L_x_10980:
[----:B----4-:R4:W0:Y:S02]  /*13e30*/  SYNCS.PHASECHK.TRANS64.TRYWAIT P0, [R23+URZ+0x2d860], R2 ;  /* 0x02d86002170075a7 */ /* 0x010824000800017f */
[----:B0-----:R-:W-:Y:S05]  /*13e40*/  @!P0 NANOSLEEP.SYNCS 0x989680 ;  /* 0x009896800000895d */ /* 0x001fea0003900000 */
[----:B------:R-:W0:Y:S02]  /*13e50*/  @!P0 SYNCS.PHASECHK.TRANS64 P0, [R23+URZ+0x2d860], R2 ;  /* 0x02d86002170085a7 */ /* 0x000e24000800007f */
[----:B0-----:R-:W-:Y:S05]  /*13e60*/  @!P0 BRA `(.L_x_10980) ;  /* 0xfffffffc00f08947 */ /* 0x001fea000383ffff */
.L_x_10972:
[----:B------:R-:W-:Y:S05]  /*13e70*/  BSYNC B0 ;  /* 0x0000000000007941 */ /* 0x000fea0003800000 */
.L_x_10971:
[----:B------:R-:W-:Y:S05]  /*13e80*/  EXIT ;  /* 0x000000000000794d */ /* 0x000fea0003800000 */
.L_x_10825:
[----:B0-----:R-:W-:-:S04]  /*13e90*/  IMAD.U32 R3, RZ, RZ, UR40 ;  /* 0x00000028ff037e24 */ /* 0x001fc8000f8e00ff */
[----:B------:R0:W1:Y:S03]  /*13ea0*/  SYNCS.PHASECHK.TRANS64.TRYWAIT P1, [R3+URZ+0x2d800], R0 ;  /* 0x02d80000030075a7 */ /* 0x000066000802017f */
[----:B-1----:R-:W-:Y:S05]  /*13eb0*/  @!P1 NANOSLEEP.SYNCS 0x989680 ;  /* 0x009896800000995d */ /* 0x002fea0003900000 */
[----:B------:R-:W1:Y:S02]  /*13ec0*/  @!P1 SYNCS.PHASECHK.TRANS64 P1, [R3+URZ+0x2d800], R0 ;  /* 0x02d80000030095a7 */ /* 0x000e64000802007f */
[----:B-1----:R-:W-:Y:S05]  /*13ed0*/  @!P1 BRA `(.L_x_10825) ;  /* 0xfffffffc00ec9947 */ /* 0x002fea000383ffff */
[----:B------:R-:W-:Y:S05]  /*13ee0*/  BRA `(.L_x_10981) ;  /* 0xfffffedc00007947 */ /* 0x000fea000383ffff */
.L_x_10829:
[----:B-1----:R1:W2:Y:S02]  /*13ef0*/  SYNCS.PHASECHK.TRANS64.TRYWAIT P1, [R3+URZ+0x2d830], R0 ;  /* 0x02d83000030075a7 */ /* 0x0022a4000802017f */
[----:B--2---:R-:W-:Y:S05]  /*13f00*/  @!P1 NANOSLEEP.SYNCS 0x989680 ;  /* 0x009896800000995d */ /* 0x004fea0003900000 */
[----:B------:R-:W2:Y:S02]  /*13f10*/  @!P1 SYNCS.PHASECHK.TRANS64 P1, [R3+URZ+0x2d830], R0 ;  /* 0x02d83000030095a7 */ /* 0x000ea4000802007f */
[----:B--2---:R-:W-:Y:S05]  /*13f20*/  @!P1 BRA `(.L_x_10829) ;  /* 0xfffffffc00f09947 */ /* 0x004fea000383ffff */
[----:B------:R-:W-:Y:S05]  /*13f30*/  BRA `(.L_x_10828) ;  /* 0xfffffedc001c7947 */ /* 0x000fea000383ffff */
.L_x_10846:
[----:B-1--4-:R-:W-:-:S04]  /*13f40*/  IMAD.U32 R9, RZ, RZ, UR6 ;  /* 0x00000006ff097e24 */ /* 0x012fc8000f8e00ff */
[----:B------:R1:W2:Y:S03]  /*13f50*/  SYNCS.PHASECHK.TRANS64.TRYWAIT P1, [R9+URZ+0x2d830], R0 ;  /* 0x02d83000090075a7 */ /* 0x0002a6000802017f */
[----:B--2---:R-:W-:Y:S05]  /*13f60*/  @!P1 NANOSLEEP.SYNCS 0x989680 ;  /* 0x009896800000995d */ /* 0x004fea0003900000 */
[----:B------:R-:W2:Y:S02]  /*13f70*/  @!P1 SYNCS.PHASECHK.TRANS64 P1, [R9+URZ+0x2d830], R0 ;  /* 0x02d83000090095a7 */ /* 0x000ea4000802007f */
[----:B--2---:R-:W-:Y:S05]  /*13f80*/  @!P1 BRA `(.L_x_10846) ;  /* 0xfffffffc00ec9947 */ /* 0x004fea000383ffff */
[----:B------:R-:W-:Y:S05]  /*13f90*/  BRA `(.L_x_10843) ;  /* 0xffffff1000347947 */ /* 0x000fea000383ffff */
.L_x_10850:
[----:B-1----:R-:W-:-:S04]  /*13fa0*/  IMAD.U32 R9, RZ, RZ, UR6 ;  /* 0x00000006ff097e24 */ /* 0x002fc8000f8e00ff */
[----:B------:R1:W2:Y:S03]  /*13fb0*/  SYNCS.PHASECHK.TRANS64.TRYWAIT P1, [R9+URZ+0x2d850], R0 ;  /* 0x02d85000090075a7 */ /* 0x0002a6000802017f */
[----:B--2---:R-:W-:Y:S05]  /*13fc0*/  @!P1 NANOSLEEP.SYNCS 0x989680 ;  /* 0x009896800000995d */ /* 0x004fea0003900000 */
[----:B------:R-:W2:Y:S02]  /*13fd0*/  @!P1 SYNCS.PHASECHK.TRANS64 P1, [R9+URZ+0x2d850], R0 ;  /* 0x02d85000090095a7 */ /* 0x000ea4000802007f */
[----:B--2---:R-:W-:Y:S05]  /*13fe0*/  @!P1 BRA `(.L_x_10850) ;  /* 0xfffffffc00ec9947 */ /* 0x004fea000383ffff */
[----:B------:R-:W-:Y:S05]  /*13ff0*/  BRA `(.L_x_10847) ;  /* 0xffffff1000e07947 */ /* 0x000fea000383ffff */
.L_x_10869:
[----:B-1----:R-:W-:-:S04]  /*14000*/  IMAD.U32 R7, RZ, RZ, UR6 ;  /* 0x00000006ff077e24 */ /* 0x002fc8000f8e00ff */
[----:B------:R1:W2:Y:S03]  /*14010*/  SYNCS.PHASECHK.TRANS64.TRYWAIT P1, [R7+URZ+0x2d830], R0 ;  /* 0x02d83000070075a7 */ /* 0x0002a6000802017f */
[----:B--2---:R-:W-:Y:S05]  /*14020*/  @!P1 NANOSLEEP.SYNCS 0x989680 ;  /* 0x009896800000995d */ /* 0x004fea0003900000 */
[----:B------:R-:W2:Y:S02]  /*14030*/  @!P1 SYNCS.PHASECHK.TRANS64 P1, [R7+URZ+0x2d830], R0 ;  /* 0x02d83000070095a7 */ /* 0x000ea4000802007f */
[----:B--2---:R-:W-:Y:S05]  /*14040*/  @!P1 BRA `(.L_x_10869) ;  /* 0xfffffffc00ec9947 */ /* 0x004fea000383ffff */
[----:B------:R-:W-:Y:S05]  /*14050*/  BRA `(.L_x_10866) ;  /* 0xffffff4400347947 */ /* 0x000fea000383ffff */
.L_x_10873:
[----:B-1----:R-:W-:-:S04]  /*14060*/  IMAD.U32 R7, RZ, RZ, UR6 ;  /* 0x00000006ff077e24 */ /* 0x002fc8000f8e00ff */
[----:B------:R1:W2:Y:S03]  /*14070*/  SYNCS.PHASECHK.TRANS64.TRYWAIT P1, [R7+URZ+0x2d850], R0 ;  /* 0x02d85000070075a7 */ /* 0x0002a6000802017f */
[----:B--2---:R-:W-:Y:S05]  /*14080*/  @!P1 NANOSLEEP.SYNCS 0x989680 ;  /* 0x009896800000995d */ /* 0x004fea0003900000 */
[----:B------:R-:W2:Y:S02]  /*14090*/  @!P1 SYNCS.PHASECHK.TRANS64 P1, [R7+URZ+0x2d850], R0 ;  /* 0x02d85000070095a7 */ /* 0x000ea4000802007f */
[----:B--2---:R-:W-:Y:S05]  /*140a0*/  @!P1 BRA `(.L_x_10873) ;  /* 0xfffffffc00ec9947 */ /* 0x004fea000383ffff */
[----:B------:R-:W-:Y:S05]  /*140b0*/  BRA `(.L_x_10870) ;  /* 0xffffff4400e07947 */ /* 0x000fea000383ffff */
.L_x_10881:
[----:B-1----:R-:W-:-:S04]  /*140c0*/  IMAD.U32 R9, RZ, RZ, UR6 ;  /* 0x00000006ff097e24 */ /* 0x002fc8000f8e00ff */
[----:B------:R1:W2:Y:S03]  /*140d0*/  SYNCS.PHASECHK.TRANS64.TRYWAIT P1, [R9+URZ+0x2d830], R0 ;  /* 0x02d83000090075a7 */ /* 0x0002a6000802017f */
[----:B--2---:R-:W-:Y:S05]  /*140e0*/  @!P1 NANOSLEEP.SYNCS 0x989680 ;  /* 0x009896800000995d */ /* 0x004fea0003900000 */
[----:B------:R-:W2:Y:S02]  /*140f0*/  @!P1 SYNCS.PHASECHK.TRANS64 P1, [R9+URZ+0x2d830], R0 ;  /* 0x02d83000090095a7 */ /* 0x000ea4000802007f */
[----:B--2---:R-:W-:Y:S05]  /*14100*/  @!P1 BRA `(.L_x_10881) ;  /* 0xfffffffc00ec9947 */ /* 0x004fea000383ffff */
[----:B------:R-:W-:Y:S05]  /*14110*/  BRA `(.L_x_10878) ;  /* 0xffffff64005c7947 */ /* 0x000fea000383ffff */
.L_x_10885:
[----:B-1----:R-:W-:-:S04]  /*14120*/  IMAD.U32 R9, RZ, RZ, UR6 ;  /* 0x00000006ff097e24 */ /* 0x002fc8000f8e00ff */
[----:B------:R1:W2:Y:S03]  /*14130*/  SYNCS.PHASECHK.TRANS64.TRYWAIT P1, [R9+URZ+0x2d850], R0 ;  /* 0x02d85000090075a7 */ /* 0x0002a6000802017f */
[----:B--2---:R-:W-:Y:S05]  /*14140*/  @!P1 NANOSLEEP.SYNCS 0x989680 ;  /* 0x009896800000995d */ /* 0x004fea0003900000 */
[----:B------:R-:W2:Y:S02]  /*14150*/  @!P1 SYNCS.PHASECHK.TRANS64 P1, [R9+URZ+0x2d850], R0 ;  /* 0x02d85000090095a7 */ /* 0x000ea4000802007f */
[----:B--2---:R-:W-:Y:S05]  /*14160*/  @!P1 BRA `(.L_x_10885) ;  /* 0xfffffffc00ec9947 */ /* 0x004fea000383ffff */
[----:B------:R-:W-:Y:S05]  /*14170*/  BRA `(.L_x_10882) ;  /* 0xffffff6800087947 */ /* 0x000fea000383ffff */
.L_x_10900:
[----:B-1----:R-:W-:-:S04]  /*14180*/  IMAD.U32 R6, RZ, RZ, UR8 ;  /* 0x00000008ff067e24 */ /* 0x002fc8000f8e00ff */
[----:B------:R1:W2:Y:S03]  /*14190*/  SYNCS.PHASECHK.TRANS64.TRYWAIT P1, [R6+URZ+0x2d850], R5 ;  /* 0x02d85005060075a7 */ /* 0x0002a6000802017f */
[----:B--2---:R-:W-:Y:S05]  /*141a0*/  @!P1 NANOSLEEP.SYNCS 0x989680 ;  /* 0x009896800000995d */ /* 0x004fea0003900000 */
[----:B------:R-:W2:Y:S02]  /*141b0*/  @!P1 SYNCS.PHASECHK.TRANS64 P1, [R6+URZ+0x2d850], R5 ;  /* 0x02d85005060095a7 */ /* 0x000ea4000802007f */
[----:B--2---:R-:W-:Y:S05]  /*141c0*/  @!P1 BRA `(.L_x_10900) ;  /* 0xfffffffc00ec9947 */ /* 0x004fea000383ffff */
[----:B------:R-:W-:Y:S05]  /*141d0*/  BRA `(.L_x_10899) ;  /* 0xffffff9400807947 */ /* 0x000fea000383ffff */
.L_x_10929:
[----:B------:R-:W1:Y:S01]  /*141e0*/  S2R R20, SR_TID.X ;  /* 0x0000000000147919 */ /* 0x000e620000002100 */
        /* <DEDUP_REMOVED lines=9> */
.L_x_10982:
[----:B------:R-:W-:Y:S05]  /*14280*/  BRA `(.L_x_10983) ;  /* 0xffffffc8004c7947 */ /* 0x000fea000383ffff */
.L_x_10932:
[----:B0-----:R0:W1:Y:S02]  /*14290*/  SYNCS.PHASECHK.TRANS64.TRYWAIT P0, [R6+URZ+0x2d840], R2 ;  /* 0x02d84002060075a7 */ /* 0x001064000800017f */
[----:B-1----:R-:W-:Y:S05]  /*142a0*/  @!P0 NANOSLEEP.SYNCS 0x989680 ;  /* 0x009896800000895d */ /* 0x002fea0003900000 */
[----:B------:R-:W1:Y:S02]  /*142b0*/  @!P0 SYNCS.PHASECHK.TRANS64 P0, [R6+URZ+0x2d840], R2 ;  /* 0x02d84002060085a7 */ /* 0x000e64000800007f */
[----:B-1----:R-:W-:Y:S05]  /*142c0*/  @!P0 BRA `(.L_x_10932) ;  /* 0xfffffffc00f08947 */ /* 0x002fea000383ffff */
[----:B------:R-:W-:Y:S05]  /*142d0*/  BRA `(.L_x_10984) ;  /* 0xffffffcc00547947 */ /* 0x000fea000383ffff */
.L_x_10933:
        /* <DEDUP_REMOVED lines=8> */
.L_x_10986:
[----:B------:R-:W-:Y:S05]  /*14360*/  BSYNC B0 ;  /* 0x0000000000007941 */ /* 0x000fea0003800000 */
.L_x_10985:
        /* <DEDUP_REMOVED lines=9> */
.L_x_10987:
[----:B------:R-:W-:Y:S02]  /*14400*/  IMAD.MOV.U32 R13, RZ, RZ, R0 ;  /* 0x000000ffff0d7224 */ /* 0x000fe400078e0000 */
[----:B------:R-:W-:Y:S02]  /*14410*/  IMAD.MOV.U32 R12, RZ, RZ, 0x1 ;  /* 0x00000001ff0c7424 */ /* 0x000fe400078e00ff */
[----:B------:R-:W-:-:S07]  /*14420*/  IMAD.MOV.U32 R3, RZ, RZ, R14 ;  /* 0x000000ffff037224 */ /* 0x000fce00078e000e */
[----:B------:R-:W-:Y:S05]  /*14430*/  WARPSYNC.COLLECTIVE R15, `(.L_x_10988) ;  /* 0x000000000f087348 */ /* 0x000fea0003c00000 */
[----:B------:R0:W1:Y:S02]  /*14440*/  SHFL.IDX P6, R14, R13, R12, R11 ;  /* 0x0000000c0d0e7389 */ /* 0x00006400000c000b */
[----:B01----:R-:W-:Y:S01]  /*14450*/  ENDCOLLECTIVE ;  /* 0x000000000000791b */ /* 0x003fe20003800000 */
.L_x_10988:
        /* <DEDUP_REMOVED lines=17> */
.L_x_10989:
[----:B------:R-:W-:Y:S02]  /*14570*/  @P0 IMAD R8, R7, 0x2, R16 ;  /* 0x0000000207080824 */ /* 0x000fe400078e0210 */
[----:B------:R-:W-:Y:S02]  /*14580*/  IMAD.MOV.U32 R13, RZ, RZ, R0 ;  /* 0x000000ffff0d7224 */ /* 0x000fe400078e0000 */
[----:B------:R-:W-:Y:S02]  /*14590*/  IMAD.MOV.U32 R12, RZ, RZ, 0x2 ;  /* 0x00000002ff0c7424 */ /* 0x000fe400078e00ff */
[----:B------:R-:W-:-:S07]  /*145a0*/  IMAD.MOV.U32 R3, RZ, RZ, R14 ;  /* 0x000000ffff037224 */ /* 0x000fce00078e000e */
[----:B------:R-:W-:Y:S05]  /*145b0*/  WARPSYNC.COLLECTIVE R15, `(.L_x_10990) ;  /* 0x000000000f087348 */ /* 0x000fea0003c00000 */
[----:B------:R0:W1:Y:S02]  /*145c0*/  SHFL.IDX P6, R14, R13, R12, R11 ;  /* 0x0000000c0d0e7389 */ /* 0x00006400000c000b */
[----:B01----:R-:W-:Y:S01]  /*145d0*/  ENDCOLLECTIVE ;  /* 0x000000000000791b */ /* 0x003fe20003800000 */
.L_x_10990:
        /* <DEDUP_REMOVED lines=17> */
.L_x_10991:
[----:B------:R-:W-:Y:S02]  /*146f0*/  @P0 IMAD R8, R7, 0x2, R16 ;  /* 0x0000000207080824 */ /* 0x000fe400078e0210 */
[----:B------:R-:W-:Y:S02]  /*14700*/  IMAD.MOV.U32 R13, RZ, RZ, R0 ;  /* 0x000000ffff0d7224 */ /* 0x000fe400078e0000 */
[----:B------:R-:W-:Y:S02]  /*14710*/  IMAD.MOV.U32 R12, RZ, RZ, 0x3 ;  /* 0x00000003ff0c7424 */ /* 0x000fe400078e00ff */
[----:B------:R-:W-:-:S07]  /*14720*/  IMAD.MOV.U32 R3, RZ, RZ, R14 ;  /* 0x000000ffff037224 */ /* 0x000fce00078e000e */
[----:B------:R-:W-:Y:S05]  /*14730*/  WARPSYNC.COLLECTIVE R15, `(.L_x_10992) ;  /* 0x000000000f087348 */ /* 0x000fea0003c00000 */
[----:B------:R0:W1:Y:S02]  /*14740*/  SHFL.IDX P6, R14, R13, R12, R11 ;  /* 0x0000000c0d0e7389 */ /* 0x00006400000c000b */
[----:B01----:R-:W-:Y:S01]  /*14750*/  ENDCOLLECTIVE ;  /* 0x000000000000791b */ /* 0x003fe20003800000 */
.L_x_10992:
        /* <DEDUP_REMOVED lines=16> */
.L_x_10993:
[----:B------:R-:W-:Y:S05]  /*14860*/  BRA `(.L_x_10994) ;  /* 0xffffffcc001c7947 */ /* 0x000fea000383ffff */
.L_x_10938:
[----:B------:R-:W-:Y:S02]  /*14870*/  IMAD.MOV.U32 R13, RZ, RZ, R5 ;  /* 0x000000ffff0d7224 */ /* 0x000fe400078e0005 */
[----:B------:R-:W-:Y:S02]  /*14880*/  IMAD.MOV.U32 R12, RZ, RZ, RZ ;  /* 0x000000ffff0c7224 */ /* 0x000fe400078e00ff */
[----:B------:R-:W-:Y:S02]  /*14890*/  IMAD.MOV.U32 R11, RZ, RZ, 0x1c1f ;  /* 0x00001c1fff0b7424 */ /* 0x000fe400078e00ff */
[----:B------:R-:W-:Y:S02]  /*148a0*/  IMAD.MOV.U32 R15, RZ, RZ, -0x1 ;  /* 0xffffffffff0f7424 */ /* 0x000fe400078e00ff */
[----:B------:R-:W-:-:S07]  /*148b0*/  VIADD R4, R21, UR43 ;  /* 0x0000002b15047c36 */ /* 0x000fce0008000000 */
[----:B-----5:R-:W-:Y:S05]  /*148c0*/  WARPSYNC.COLLECTIVE R15, `(.L_x_10995) ;  /* 0x000000000f087348 */ /* 0x020fea0003c00000 */
[----:B------:R0:W1:Y:S02]  /*148d0*/  SHFL.IDX P6, R14, R13, R12, R11 ;  /* 0x0000000c0d0e7389 */ /* 0x00006400000c000b */
[----:B01---5:R-:W-:Y:S01]  /*148e0*/  ENDCOLLECTIVE ;  /* 0x000000000000791b */ /* 0x023fe20003800000 */
.L_x_10995:
[C---:B------:R-:W-:Y:S01]  /*148f0*/  VIADD R8, R4.reuse, 0x20 ;  /* 0x0000002004087836 */ /* 0x040fe20000000000 */
[----:B------:R-:W-:Y:S01]  /*14900*/  ISETP.GE.AND P0, PT, R4, UR37, PT ;  /* 0x0000002504007c0c */ /* 0x000fe2000bf06270 */
[----:B------:R-:W-:Y:S02]  /*14910*/  IMAD.MOV.U32 R13, RZ, RZ, R0 ;  /* 0x000000ffff0d7224 */ /* 0x000fe400078e0000 */
[----:B------:R-:W-:-:S10]  /*14920*/  IMAD.MOV.U32 R2, RZ, RZ, R14 ;  /* 0x000000ffff027224 */ /* 0x000fd400078e000e */
[----:B------:R-:W-:Y:S05]  /*14930*/  WARPSYNC.COLLECTIVE R15, `(.L_x_10996) ;  /* 0x000000000f087348 */ /* 0x000fea0003c00000 */
[----:B------:R0:W1:Y:S02]  /*14940*/  SHFL.IDX P6, R14, R13, R12, R11 ;  /* 0x0000000c0d0e7389 */ /* 0x00006400000c000b */
[----:B01----:R-:W-:Y:S01]  /*14950*/  ENDCOLLECTIVE ;  /* 0x000000000000791b */ /* 0x003fe20003800000 */
.L_x_10996:
[----:B------:R-:W-:Y:S02]  /*14960*/  IMAD.MOV.U32 R13, RZ, RZ, R5 ;  /* 0x000000ffff0d7224 */ /* 0x000fe400078e0005 */
[----:B------:R-:W-:Y:S02]  /*14970*/  IMAD.MOV.U32 R12, RZ, RZ, 0x1 ;  /* 0x00000001ff0c7424 */ /* 0x000fe400078e00ff */
[----:B------:R-:W-:-:S07]  /*14980*/  IMAD.MOV.U32 R3, RZ, RZ, R14 ;  /* 0x000000ffff037224 */ /* 0x000fce00078e000e */
[----:B------:R-:W-:Y:S05]  /*14990*/  WARPSYNC.COLLECTIVE R15, `(.L_x_10997) ;  /* 0x000000000f087348 */ /* 0x000fea0003c00000 */
[----:B------:R0:W1:Y:S02]  /*149a0*/  SHFL.IDX P6, R14, R13, R12, R11 ;  /* 0x0000000c0d0e7389 */ /* 0x00006400000c000b */
[----:B01----:R-:W-:Y:S01]  /*149b0*/  ENDCOLLECTIVE ;  /* 0x000000000000791b */ /* 0x003fe20003800000 */
.L_x_10997:
        /* <DEDUP_REMOVED lines=17> */
.L_x_10998:
[----:B------:R-:W-:Y:S02]  /*14ad0*/  IMAD.MOV.U32 R13, RZ, RZ, R5 ;  /* 0x000000ffff0d7224 */ /* 0x000fe400078e0005 */
[----:B------:R-:W-:Y:S02]  /*14ae0*/  IMAD.MOV.U32 R12, RZ, RZ, 0x2 ;  /* 0x00000002ff0c7424 */ /* 0x000fe400078e00ff */
[----:B------:R-:W-:-:S07]  /*14af0*/  IMAD.MOV.U32 R3, RZ, RZ, R14 ;  /* 0x000000ffff037224 */ /* 0x000fce00078e000e */
[----:B------:R-:W-:Y:S05]  /*14b00*/  WARPSYNC.COLLECTIVE R15, `(.L_x_10999) ;  /* 0x000000000f087348 */ /* 0x000fea0003c00000 */
[----:B------:R0:W1:Y:S02]  /*14b10*/  SHFL.IDX P6, R14, R13, R12, R11 ;  /* 0x0000000c0d0e7389 */ /* 0x00006400000c000b */
[----:B01----:R-:W-:Y:S01]  /*14b20*/  ENDCOLLECTIVE ;  /* 0x000000000000791b */ /* 0x003fe20003800000 */
.L_x_10999:
        /* <DEDUP_REMOVED lines=13> */
[----:B------:R-:W-:Y:S01]  /*14c00*/  ISETP.GE.AND P0, PT, R2, UR37, PT ;  /* 0x0000002502007c0c */ /* 0x000fe2000bf06270 */
[----:B------:R-:W-:-:S12]  /*14c10*/  IMAD.MOV.U32 R2, RZ, RZ, R14 ;  /* 0x000000ffff027224 */ /* 0x000fd800078e000e */
[----:B------:R-:W-:Y:S05]  /*14c20*/  WARPSYNC.COLLECTIVE R15, `(.L_x_11000) ;  /* 0x000000000f087348 */ /* 0x000fea0003c00000 */
[----:B------:R0:W1:Y:S02]  /*14c30*/  SHFL.IDX P6, R14, R13, R12, R11 ;  /* 0x0000000c0d0e7389 */ /* 0x00006400000c000b */
[----:B01----:R-:W-:Y:S01]  /*14c40*/  ENDCOLLECTIVE ;  /* 0x000000000000791b */ /* 0x003fe20003800000 */
.L_x_11000:
[----:B------:R-:W-:Y:S02]  /*14c50*/  IMAD.MOV.U32 R13, RZ, RZ, R5 ;  /* 0x000000ffff0d7224 */ /* 0x000fe400078e0005 */
[----:B------:R-:W-:Y:S02]  /*14c60*/  IMAD.MOV.U32 R12, RZ, RZ, 0x3 ;  /* 0x00000003ff0c7424 */ /* 0x000fe400078e00ff */
[----:B------:R-:W-:-:S07]  /*14c70*/  IMAD.MOV.U32 R3, RZ, RZ, R14 ;  /* 0x000000ffff037224 */ /* 0x000fce00078e000e */
[----:B------:R-:W-:Y:S05]  /*14c80*/  WARPSYNC.COLLECTIVE R15, `(.L_x_11001) ;  /* 0x000000000f087348 */ /* 0x000fea0003c00000 */
[----:B------:R0:W1:Y:S02]  /*14c90*/  SHFL.IDX P6, R14, R13, R12, R11 ;  /* 0x0000000c0d0e7389 */ /* 0x00006400000c000b */
[----:B01----:R-:W-:Y:S01]  /*14ca0*/  ENDCOLLECTIVE ;  /* 0x000000000000791b */ /* 0x003fe20003800000 */
.L_x_11001:
        /* <DEDUP_REMOVED lines=10> */
.L_x_11002:
[----:B------:R-:W-:Y:S01]  /*14d50*/  @!PT LDS RZ, [RZ] ;  /* 0x00000000fffff984 */ /* 0x000fe20000000800 */
[----:B------:R-:W-:Y:S01]  /*14d60*/  @!PT LDS RZ, [RZ] ;  /* 0x00000000fffff984 */ /* 0x000fe20000000800 */
[----:B------:R-:W-:Y:S01]  /*14d70*/  @!PT LDS RZ, [RZ] ;  /* 0x00000000fffff984 */ /* 0x000fe20000000800 */
[----:B------:R-:W-:Y:S04]  /*14d80*/  @!P0 LDGSTS.E.BYPASS.LTC128B.128 [R10+0xd400], desc[UR52][R2.64], !P3 ;  /* 0x0d400000020a8fae */ /* 0x000fe8000d901d74 */
[----:B------:R-:W-:Y:S04]  /*14d90*/  @!P0 LDGSTS.E.BYPASS.LTC128B.128 [R10+0x10400], desc[UR52][R2.64+0x40], !P4 ;  /* 0x10400040020a8fae */ /* 0x000fe8000e101d74 */
[----:B------:R0:W-:Y:S01]  /*14da0*/  @!P0 LDGSTS.E.BYPASS.LTC128B.128 [R10+0x13400], desc[UR52][R2.64+0x80], !P5 ;  /* 0x13400080020a8fae */ /* 0x0001e2000e901d74 */
[----:B------:R-:W-:Y:S02]  /*14db0*/  IMAD.MOV.U32 R13, RZ, RZ, R6 ;  /* 0x000000ffff0d7224 */ /* 0x000fe400078e0006 */
[----:B------:R-:W-:-:S02]  /*14dc0*/  IMAD.MOV.U32 R12, RZ, RZ, RZ ;  /* 0x000000ffff0c7224 */ /* 0x000fc400078e00ff */
[----:B0-----:R-:W-:Y:S02]  /*14dd0*/  VIADD R2, R4, 0x60 ;  /* 0x0000006004027836 */ /* 0x001fe40000000000 */
[----:B------:R-:W-:-:S07]  /*14de0*/  IMAD.MOV.U32 R0, RZ, RZ, R14 ;  /* 0x000000ffff007224 */ /* 0x000fce00078e000e */
[----:B------:R-:W-:Y:S05]  /*14df0*/  WARPSYNC.COLLECTIVE R15, `(.L_x_11003) ;  /* 0x000000000f087348 */ /* 0x000fea0003c00000 */
[----:B------:R0:W1:Y:S02]  /*14e00*/  SHFL.IDX P6, R14, R13, R12, R11 ;  /* 0x0000000c0d0e7389 */ /* 0x00006400000c000b */
[----:B01----:R-:W-:Y:S01]  /*14e10*/  ENDCOLLECTIVE ;  /* 0x000000000000791b */ /* 0x003fe20003800000 */
.L_x_11003:
[----:B------:R-:W-:-:S13]  /*14e20*/  ISETP.GE.AND P0, PT, R2, UR37, PT ;  /* 0x0000002502007c0c */ /* 0x000fda000bf06270 */
[----:B------:R-:W-:Y:S01]  /*14e30*/  @!P0 LEA R8, P1, R20, R0, 0x1 ;  /* 0x0000000014088211 */ /* 0x000fe200078208ff */
[----:B------:R-:W-:Y:S02]  /*14e40*/  VIADD R0, R4, 0x80 ;  /* 0x0000008004007836 */ /* 0x000fe40000000000 */
[----:B------:R-:W-:Y:S02]  /*14e50*/  IMAD.MOV.U32 R13, RZ, RZ, R7 ;  /* 0x000000ffff0d7224 */ /* 0x000fe400078e0007 */
[----:B------:R-:W-:Y:S02]  /*14e60*/  @!P0 IMAD.X R9, RZ, RZ, R5, P1 ;  /* 0x000000ffff098224 */ /* 0x000fe400008e0605 */
[----:B------:R-:W-:Y:S02]  /*14e70*/  @!P0 IMAD.MOV.U32 R2, RZ, RZ, R8 ;  /* 0x000000ffff028224 */ /* 0x000fe400078e0008 */
[----:B------:R-:W-:-:S05]  /*14e80*/  @!P0 IMAD.MOV.U32 R3, RZ, RZ, R9 ;  /* 0x000000ffff038224 */ /* 0x000fca00078e0009 */
[----:B------:R-:W-:Y:S01]  /*14e90*/  @!PT LDS RZ, [RZ] ;  /* 0x00000000fffff984 */ /* 0x000fe20000000800 */
[----:B------:R-:W-:Y:S01]  /*14ea0*/  @!PT LDS RZ, [RZ] ;  /* 0x00000000fffff984 */ /* 0x000fe20000000800 */
[----:B------:R-:W-:Y:S01]  /*14eb0*/  @!PT LDS RZ, [RZ] ;  /* 0x00000000fffff984 */ /* 0x000fe20000000800 */
        /* <DEDUP_REMOVED lines=8> */
.L_x_11004:
[----:B------:R-:W-:Y:S02]  /*14f40*/  IMAD.MOV.U32 R13, RZ, RZ, R6 ;  /* 0x000000ffff0d7224 */ /* 0x000fe400078e0006 */
[----:B------:R-:W-:Y:S02]  /*14f50*/  IMAD.MOV.U32 R12, RZ, RZ, 0x1 ;  /* 0x00000001ff0c7424 */ /* 0x000fe400078e00ff */
[----:B------:R-:W-:-:S07]  /*14f60*/  IMAD.MOV.U32 R2, RZ, RZ, R14 ;  /* 0x000000ffff027224 */ /* 0x000fce00078e000e */
[----:B------:R-:W-:Y:S05]  /*14f70*/  WARPSYNC.COLLECTIVE R15, `(.L_x_11005) ;  /* 0x000000000f087348 */ /* 0x000fea0003c00000 */
[----:B------:R0:W1:Y:S02]  /*14f80*/  SHFL.IDX P6, R14, R13, R12, R11 ;  /* 0x0000000c0d0e7389 */ /* 0x00006400000c000b */
[----:B01----:R-:W-:Y:S01]  /*14f90*/  ENDCOLLECTIVE ;  /* 0x000000000000791b */ /* 0x003fe20003800000 */
.L_x_11005:
        /* <DEDUP_REMOVED lines=15> */
.L_x_11006:
[----:B------:R-:W-:Y:S05]  /*15090*/  BRA `(.L_x_11007) ;  /* 0xffffffd000007947 */ /* 0x000fea000383ffff */
.L_x_10941:
[----:B0-----:R0:W1:Y:S02]  /*150a0*/  SYNCS.PHASECHK.TRANS64.TRYWAIT P0, [R16+URZ+0x2d820], R3 ;  /* 0x02d82003100075a7 */ /* 0x001064000800017f */
[----:B-1----:R-:W-:Y:S05]  /*150b0*/  @!P0 NANOSLEEP.SYNCS 0x989680 ;  /* 0x009896800000895d */ /* 0x002fea0003900000 */
[----:B------:R-:W1:Y:S02]  /*150c0*/  @!P0 SYNCS.PHASECHK.TRANS64 P0, [R16+URZ+0x2d820], R3 ;  /* 0x02d82003100085a7 */ /* 0x000e64000800007f */
[----:B-1----:R-:W-:Y:S05]  /*150d0*/  @!P0 BRA `(.L_x_10941) ;  /* 0xfffffffc00f08947 */ /* 0x002fea000383ffff */
[----:B------:R-:W-:Y:S05]  /*150e0*/  BRA `(.L_x_11008) ;  /* 0xffffffd000647947 */ /* 0x000fea000383ffff */
.L_x_10945:
[----:B0-----:R0:W1:Y:S02]  /*150f0*/  SYNCS.PHASECHK.TRANS64.TRYWAIT P0, [R6+URZ+0x2d840], R0 ;  /* 0x02d84000060075a7 */ /* 0x001064000800017f */
[----:B-1----:R-:W-:Y:S05]  /*15100*/  @!P0 NANOSLEEP.SYNCS 0x989680 ;  /* 0x009896800000895d */ /* 0x002fea0003900000 */
[----:B------:R-:W1:Y:S02]  /*15110*/  @!P0 SYNCS.PHASECHK.TRANS64 P0, [R6+URZ+0x2d840], R0 ;  /* 0x02d84000060085a7 */ /* 0x000e64000800007f */
[----:B-1----:R-:W-:Y:S05]  /*15120*/  @!P0 BRA `(.L_x_10945) ;  /* 0xfffffffc00f08947 */ /* 0x002fea000383ffff */
[----:B------:R-:W-:Y:S05]  /*15130*/  BRA `(.L_x_11009) ;  /* 0xffffffd400387947 */ /* 0x000fea000383ffff */
.L_x_10946:
        /* <DEDUP_REMOVED lines=8> */
.L_x_11011:
[----:B------:R-:W-:Y:S05]  /*151c0*/  BSYNC B1 ;  /* 0x0000000000017941 */ /* 0x000fea0003800000 */
.L_x_11010:
[----:B------:R-:W0:Y:S01]  /*151d0*/  S2R R27, SR_TID.X ;  /* 0x00000000001b7919 */ /* 0x000e220000002100 */
[----:B------:R-:W-:Y:S02]  /*151e0*/  IMAD.MOV.U32 R13, RZ, RZ, R7 ;  /* 0x000000ffff0d7224 */ /* 0x000fe400078e0007 */
        /* <DEDUP_REMOVED lines=8> */
.L_x_11012:
        /* <DEDUP_REMOVED lines=8> */
.L_x_11013:
[----:B------:R-:W-:-:S05]  /*152f0*/  IMAD.SHL.U32 R0, R27, 0x2, RZ ;  /* 0x000000021b007824 */ /* 0x000fca00078e00ff */
        /* <DEDUP_REMOVED lines=13> */
.L_x_11014:
[----:B------:R-:W-:Y:S02]  /*153d0*/  IMAD.MOV.U32 R13, RZ, RZ, R10 ;  /* 0x000000ffff0d7224 */ /* 0x000fe400078e000a */
[----:B------:R-:W-:Y:S02]  /*153e0*/  IMAD.MOV.U32 R12, RZ, RZ, 0x2 ;  /* 0x00000002ff0c7424 */ /* 0x000fe400078e00ff */
[----:B------:R-:W-:-:S07]  /*153f0*/  IMAD.MOV.U32 R2, RZ, RZ, R14 ;  /* 0x000000ffff027224 */ /* 0x000fce00078e000e */
[----:B------:R-:W-:Y:S05]  /*15400*/  WARPSYNC.COLLECTIVE R15, `(.L_x_11015) ;  /* 0x000000000f087348 */ /* 0x000fea0003c00000 */
[----:B------:R0:W1:Y:S02]  /*15410*/  SHFL.IDX P6, R14, R13, R12, R11 ;  /* 0x0000000c0d0e7389 */ /* 0x00006400000c000b */
[----:B01----:R-:W-:Y:S01]  /*15420*/  ENDCOLLECTIVE ;  /* 0x000000000000791b */ /* 0x003fe20003800000 */
.L_x_11015:
        /* <DEDUP_REMOVED lines=13> */
.L_x_11016:
[----:B------:R-:W-:Y:S02]  /*15500*/  IMAD.MOV.U32 R13, RZ, RZ, R10 ;  /* 0x000000ffff0d7224 */ /* 0x000fe400078e000a */
[----:B------:R-:W-:Y:S02]  /*15510*/  IMAD.MOV.U32 R12, RZ, RZ, 0x3 ;  /* 0x00000003ff0c7424 */ /* 0x000fe400078e00ff */
[----:B------:R-:W-:-:S07]  /*15520*/  IMAD.MOV.U32 R2, RZ, RZ, R14 ;  /* 0x000000ffff027224 */ /* 0x000fce00078e000e */
[----:B------:R-:W-:Y:S05]  /*15530*/  WARPSYNC.COLLECTIVE R15, `(.L_x_11017) ;  /* 0x000000000f087348 */ /* 0x000fea0003c00000 */
[----:B------:R0:W1:Y:S02]  /*15540*/  SHFL.IDX P6, R14, R13, R12, R11 ;  /* 0x0000000c0d0e7389 */ /* 0x00006400000c000b */
[----:B01----:R-:W-:Y:S01]  /*15550*/  ENDCOLLECTIVE ;  /* 0x000000000000791b */ /* 0x003fe20003800000 */
.L_x_11017:
        /* <DEDUP_REMOVED lines=13> */
.L_x_11018:
[----:B------:R-:W-:Y:S01]  /*15630*/  IMAD.MOV.U32 R2, RZ, RZ, R14 ;  /* 0x000000ffff027224 */ /* 0x000fe200078e000e */
[----:B------:R-:W-:Y:S06]  /*15640*/  BRA `(.L_x_11019) ;  /* 0xffffffd000e47947 */ /* 0x000fec000383ffff */
.L_x_10951:
[----:B-1----:R1:W2:Y:S02]  /*15650*/  SYNCS.PHASECHK.TRANS64.TRYWAIT P0, [R6+URZ+0x2d860], R2 ;  /* 0x02d86002060075a7 */ /* 0x0022a4000800017f */
[----:B--2---:R-:W-:Y:S05]  /*15660*/  @!P0 NANOSLEEP.SYNCS 0x989680 ;  /* 0x009896800000895d */ /* 0x004fea0003900000 */
[----:B------:R-:W2:Y:S02]  /*15670*/  @!P0 SYNCS.PHASECHK.TRANS64 P0, [R6+URZ+0x2d860], R2 ;  /* 0x02d86002060085a7 */ /* 0x000ea4000800007f */
[----:B--2---:R-:W-:Y:S05]  /*15680*/  @!P0 BRA `(.L_x_10951) ;  /* 0xfffffffc00f08947 */ /* 0x004fea000383ffff */
[----:B------:R-:W-:Y:S05]  /*15690*/  BRA `(.L_x_11020) ;  /* 0xffffffd400447947 */ /* 0x000fea000383ffff */
.L_x_10952:
        /* <DEDUP_REMOVED lines=8> */
.L_x_11022:
[----:B------:R-:W-:Y:S05]  /*15720*/  BSYNC B1 ;  /* 0x0000000000017941 */ /* 0x000fea0003800000 */
.L_x_11021:
        /* <DEDUP_REMOVED lines=9> */
.L_x_11023:
[----:B------:R-:W-:Y:S02]  /*157c0*/  IMAD.MOV.U32 R13, RZ, RZ, R18 ;  /* 0x000000ffff0d7224 */ /* 0x000fe400078e0012 */
[----:B------:R-:W-:Y:S02]  /*157d0*/  IMAD.MOV.U32 R12, RZ, RZ, 0x1 ;  /* 0x00000001ff0c7424 */ /* 0x000fe400078e00ff */
[----:B------:R-:W-:-:S07]  /*157e0*/  IMAD.MOV.U32 R2, RZ, RZ, R14 ;  /* 0x000000ffff027224 */ /* 0x000fce00078e000e */
[----:B------:R-:W-:Y:S05]  /*157f0*/  WARPSYNC.COLLECTIVE R15, `(.L_x_11024) ;  /* 0x000000000f087348 */ /* 0x000fea0003c00000 */
[----:B------:R0:W1:Y:S02]  /*15800*/  SHFL.IDX P6, R14, R13, R12, R11 ;  /* 0x0000000c0d0e7389 */ /* 0x00006400000c000b */
[----:B01----:R-:W-:Y:S01]  /*15810*/  ENDCOLLECTIVE ;  /* 0x000000000000791b */ /* 0x003fe20003800000 */
.L_x_11024:
        /* <DEDUP_REMOVED lines=16> */
.L_x_11025:
[----:B------:R-:W-:Y:S02]  /*15920*/  IMAD.MOV.U32 R13, RZ, RZ, R18 ;  /* 0x000000ffff0d7224 */ /* 0x000fe400078e0012 */
[----:B------:R-:W-:Y:S02]  /*15930*/  IMAD.MOV.U32 R12, RZ, RZ, 0x2 ;  /* 0x00000002ff0c7424 */ /* 0x000fe400078e00ff */
[----:B------:R-:W-:-:S07]  /*15940*/  IMAD.MOV.U32 R2, RZ, RZ, R14 ;  /* 0x000000ffff027224 */ /* 0x000fce00078e000e */
[----:B------:R-:W-:Y:S05]  /*15950*/  WARPSYNC.COLLECTIVE R15, `(.L_x_11026) ;  /* 0x000000000f087348 */ /* 0x000fea0003c00000 */
[----:B------:R0:W1:Y:S02]  /*15960*/  SHFL.IDX P6, R14, R13, R12, R11 ;  /* 0x0000000c0d0e7389 */ /* 0x00006400000c000b */
[----:B01----:R-:W-:Y:S01]  /*15970*/  ENDCOLLECTIVE ;  /* 0x000000000000791b */ /* 0x003fe20003800000 */
.L_x_11026:
        /* <DEDUP_REMOVED lines=16> */
.L_x_11027:
[----:B------:R-:W-:Y:S02]  /*15a80*/  IMAD.MOV.U32 R13, RZ, RZ, R18 ;  /* 0x000000ffff0d7224 */ /* 0x000fe400078e0012 */
[----:B------:R-:W-:Y:S02]  /*15a90*/  IMAD.MOV.U32 R12, RZ, RZ, 0x3 ;  /* 0x00000003ff0c7424 */ /* 0x000fe400078e00ff */
[----:B------:R-:W-:-:S07]  /*15aa0*/  IMAD.MOV.U32 R2, RZ, RZ, R14 ;  /* 0x000000ffff027224 */ /* 0x000fce00078e000e */
[----:B------:R-:W-:Y:S05]  /*15ab0*/  WARPSYNC.COLLECTIVE R15, `(.L_x_11028) ;  /* 0x000000000f087348 */ /* 0x000fea0003c00000 */
[----:B------:R0:W1:Y:S02]  /*15ac0*/  SHFL.IDX P6, R14, R13, R12, R11 ;  /* 0x0000000c0d0e7389 */ /* 0x00006400000c000b */
[----:B01----:R-:W-:Y:S01]  /*15ad0*/  ENDCOLLECTIVE ;  /* 0x000000000000791b */ /* 0x003fe20003800000 */
.L_x_11028:
        /* <DEDUP_REMOVED lines=13> */
.L_x_11029:
        /* <DEDUP_REMOVED lines=8> */
.L_x_10960:
[----:B0-----:R0:W1:Y:S02]  /*15c30*/  SYNCS.PHASECHK.TRANS64.TRYWAIT P0, [R4+URZ+0x2d860], R3 ;  /* 0x02d86003040075a7 */ /* 0x001064000800017f */
[----:B-1----:R-:W-:Y:S05]  /*15c40*/  @!P0 NANOSLEEP.SYNCS 0x989680 ;  /* 0x009896800000895d */ /* 0x002fea0003900000 */
[----:B------:R-:W1:Y:S02]  /*15c50*/  @!P0 SYNCS.PHASECHK.TRANS64 P0, [R4+URZ+0x2d860], R3 ;  /* 0x02d86003040085a7 */ /* 0x000e64000800007f */
[----:B-1----:R-:W-:Y:S05]  /*15c60*/  @!P0 BRA `(.L_x_10960) ;  /* 0xfffffffc00f08947 */ /* 0x002fea000383ffff */
[----:B------:R-:W-:Y:S05]  /*15c70*/  BRA `(.L_x_11031) ;  /* 0xffffffd400d47947 */ /* 0x000fea000383ffff */
.L_x_10961:
        /* <DEDUP_REMOVED lines=8> */
.L_x_11033:
[----:B------:R-:W-:Y:S05]  /*15d00*/  BSYNC B0 ;  /* 0x0000000000007941 */ /* 0x000fea0003800000 */
.L_x_11032:
[----:B------:R-:W0:Y:S01]  /*15d10*/  S2R R2, SR_TID.X ;  /* 0x0000000000027919 */ /* 0x000e220000002100 */
[----:B------:R-:W-:Y:S02]  /*15d20*/  IMAD.MOV.U32 R13, RZ, RZ, R17 ;  /* 0x000000ffff0d7224 */ /* 0x000fe400078e0011 */
[----:B------:R-:W-:Y:S02]  /*15d30*/  IMAD.MOV.U32 R12, RZ, RZ, RZ ;  /* 0x000000ffff0c7224 */ /* 0x000fe400078e00ff */
[----:B------:R-:W-:Y:S02]  /*15d40*/  IMAD.MOV.U32 R11, RZ, RZ, 0x1c1f ;  /* 0x00001c1fff0b7424 */ /* 0x000fe400078e00ff */
[----:B------:R-:W-:Y:S02]  /*15d50*/  IMAD.MOV.U32 R15, RZ, RZ, -0x1 ;  /* 0xffffffffff0f7424 */ /* 0x000fe400078e00ff */
[----:B------:R-:W-:-:S07]  /*15d60*/  IMAD.MOV.U32 R0, RZ, RZ, R14 ;  /* 0x000000ffff007224 */ /* 0x000fce00078e000e */
[----:B0-----:R-:W-:Y:S05]  /*15d70*/  WARPSYNC.COLLECTIVE R15, `(.L_x_11034) ;  /* 0x000000000f087348 */ /* 0x001fea0003c00000 */
[----:B------:R1:W2:Y:S02]  /*15d80*/  SHFL.IDX P6, R14, R13, R12, R11 ;  /* 0x0000000c0d0e7389 */ /* 0x0002a400000c000b */
[----:B012---:R-:W-:Y:S01]  /*15d90*/  ENDCOLLECTIVE ;  /* 0x000000000000791b */ /* 0x007fe20003800000 */
.L_x_11034:
        /* <DEDUP_REMOVED lines=9> */
.L_x_11035:
[----:B------:R-:W-:Y:S01]  /*15e30*/  IMAD.X R3, RZ, RZ, R0, P0 ;  /* 0x000000ffff037224 */ /* 0x000fe200000e0600 */
[----:B------:R-:W-:Y:S01]  /*15e40*/  ISETP.LT.OR P0, PT, R5, 0x1, P4 ;  /* 0x000000010500780c */ /* 0x000fe20002701670 */
[----:B------:R-:W-:Y:S02]  /*15e50*/  IMAD R0, R7, 0x2, R16 ;  /* 0x0000000207007824 */ /* 0x000fe400078e0210 */
        /* <DEDUP_REMOVED lines=13> */
.L_x_11036:
[----:B------:R-:W-:Y:S02]  /*15f30*/  IMAD.MOV.U32 R13, RZ, RZ, R18 ;  /* 0x000000ffff0d7224 */ /* 0x000fe400078e0012 */
[----:B------:R-:W-:Y:S01]  /*15f40*/  IMAD.MOV.U32 R12, RZ, RZ, 0x2 ;  /* 0x00000002ff0c7424 */ /* 0x000fe200078e00ff */
[----:B------:R-:W-:-:S13]  /*15f50*/  IADD3 R2, P0, R14, R6, RZ ;  /* 0x000000060e027210 */ /* 0x000fda0007f1e0ff */
[----:B------:R-:W-:Y:S05]  /*15f60*/  WARPSYNC.COLLECTIVE R15, `(.L_x_11037) ;  /* 0x000000000f087348 */ /* 0x000fea0003c00000 */
[----:B------:R0:W1:Y:S02]  /*15f70*/  SHFL.IDX P6, R14, R13, R12, R11 ;  /* 0x0000000c0d0e7389 */ /* 0x00006400000c000b */
[----:B01----:R-:W-:Y:S01]  /*15f80*/  ENDCOLLECTIVE ;  /* 0x000000000000791b */ /* 0x003fe20003800000 */
.L_x_11037:
        /* <DEDUP_REMOVED lines=15> */
.L_x_11038:
[----:B------:R-:W-:Y:S02]  /*16080*/  IMAD.MOV.U32 R13, RZ, RZ, R18 ;  /* 0x000000ffff0d7224 */ /* 0x000fe400078e0012 */
[----:B------:R-:W-:Y:S01]  /*16090*/  IMAD.MOV.U32 R12, RZ, RZ, 0x3 ;  /* 0x00000003ff0c7424 */ /* 0x000fe200078e00ff */
[----:B------:R-:W-:-:S13]  /*160a0*/  IADD3 R2, P0, R14, R6, RZ ;  /* 0x000000060e027210 */ /* 0x000fda0007f1e0ff */
[----:B------:R-:W-:Y:S05]  /*160b0*/  WARPSYNC.COLLECTIVE R15, `(.L_x_11039) ;  /* 0x000000000f087348 */ /* 0x000fea0003c00000 */
[----:B------:R0:W1:Y:S02]  /*160c0*/  SHFL.IDX P6, R14, R13, R12, R11 ;  /* 0x0000000c0d0e7389 */ /* 0x00006400000c000b */
[----:B01----:R-:W-:Y:S01]  /*160d0*/  ENDCOLLECTIVE ;  /* 0x000000000000791b */ /* 0x003fe20003800000 */
.L_x_11039:
        /* <DEDUP_REMOVED lines=12> */
.L_x_11040:
[----:B------:R-:W-:Y:S01]  /*161a0*/  @!PT LDS RZ, [RZ] ;  /* 0x00000000fffff984 */ /* 0x000fe20000000800 */
[----:B------:R-:W-:Y:S01]  /*161b0*/  @!PT LDS RZ, [RZ] ;  /* 0x00000000fffff984 */ /* 0x000fe20000000800 */
[----:B------:R-:W-:Y:S01]  /*161c0*/  @!PT LDS RZ, [RZ] ;  /* 0x00000000fffff984 */ /* 0x000fe20000000800 */
[----:B------:R0:W-:Y:S01]  /*161d0*/  LDGSTS.E.BYPASS.LTC128B.128 [R0+0x3400], desc[UR52][R2.64+0x40], !P0 ;  /* 0x0340004002007fae */ /* 0x0001e2000c101d74 */
[----:B------:R-:W-:-:S13]  /*161e0*/  ISETP.LT.OR P0, PT, R5, 0x41, P1 ;  /* 0x000000410500780c */ /* 0x000fda0000f01670 */
[----:B------:R0:W-:Y:S01]  /*161f0*/  LDGSTS.E.BYPASS.LTC128B.128 [R0+0x5400], desc[UR52][R2.64+0x80], !P0 ;  /* 0x0540008002007fae */ /* 0x0001e2000c101d74 */
[----:B------:R-:W-:Y:S05]  /*16200*/  BRA `(.L_x_11041) ;  /* 0xffffffd4004c7947 */ /* 0x000fea000383ffff */
.L_x_10966:
[----:B------:R-:W-:Y:S01]  /*16210*/  BSSY B0, `(.L_x_11042) ;  /* 0x0000008000007945 */ /* 0x000fe20003800000 */
[----:B-----5:R-:W-:Y:S02]  /*16220*/  IMAD.MOV.U32 R13, RZ, RZ, R2 ;  /* 0x000000ffff0d7224 */ /* 0x020fe400078e0002 */
[----:B------:R-:W-:Y:S02]  /*16230*/  IMAD.MOV.U32 R12, RZ, RZ, RZ ;  /* 0x000000ffff0c7224 */ /* 0x000fe400078e00ff */
[----:B------:R-:W-:Y:S02]  /*16240*/  IMAD.MOV.U32 R11, RZ, RZ, 0x1f ;  /* 0x0000001fff0b7424 */ /* 0x000fe400078e00ff */
[----:B------:R-:W-:-:S07]  /*16250*/  IMAD.MOV.U32 R15, RZ, RZ, -0x1 ;  /* 0xffffffffff0f7424 */ /* 0x000fce00078e00ff */
[----:B01----:R-:W-:Y:S05]  /*16260*/  WARPSYNC.COLLECTIVE R15, `(.L_x_11043) ;  /* 0x000000000f087348 */ /* 0x003fea0003c00000 */
[----:B------:R2:W3:Y:S02]  /*16270*/  SHFL.IDX P6, R14, R13, R12, R11 ;  /* 0x0000000c0d0e7389 */ /* 0x0004e400000c000b */
[----:B0123--:R-:W-:Y:S01]  /*16280*/  ENDCOLLECTIVE ;  /* 0x000000000000791b */ /* 0x00ffe20003800000 */
.L_x_11043:
[----:B------:R-:W-:Y:S05]  /*16290*/  BSYNC B0 ;  /* 0x0000000000007941 */ /* 0x000fea0003800000 */
.L_x_11042:
[----:B------:R-:W-:Y:S05]  /*162a0*/  BRA `(.L_x_11044) ;  /* 0xffffffd400e07947 */ /* 0x000fea000383ffff */
.L_x_10969:
[----:B-1----:R1:W2:Y:S02]  /*162b0*/  SYNCS.PHASECHK.TRANS64.TRYWAIT P0, [R4+URZ+0x2d820], R0 ;  /* 0x02d82000040075a7 */ /* 0x0022a4000800017f */
[----:B--2---:R-:W-:Y:S05]  /*162c0*/  @!P0 NANOSLEEP.SYNCS 0x989680 ;  /* 0x009896800000895d */ /* 0x004fea0003900000 */
[----:B------:R-:W2:Y:S02]  /*162d0*/  @!P0 SYNCS.PHASECHK.TRANS64 P0, [R4+URZ+0x2d820], R0 ;  /* 0x02d82000040085a7 */ /* 0x000ea4000800007f */
[----:B--2---:R-:W-:Y:S05]  /*162e0*/  @!P0 BRA `(.L_x_10969) ;  /* 0xfffffffc00f08947 */ /* 0x004fea000383ffff */
[----:B------:R-:W-:Y:S05]  /*162f0*/  BRA `(.L_x_11045) ;  /* 0xffffffd8002c7947 */ /* 0x000fea000383ffff */
.L_x_10970:
        /* <DEDUP_REMOVED lines=11> */
.L_x_11047:
[----:B------:R-:W-:Y:S05]  /*163b0*/  BSYNC B0 ;  /* 0x0000000000007941 */ /* 0x000fea0003800000 */
.L_x_11046:
[----:B------:R-:W-:Y:S05]  /*163c0*/  BRA `(.L_x_11048) ;  /* 0xffffffd800147947 */ /* 0x000fea000383ffff */
.L_x_10973:
[----:B------:R-:W-:Y:S01]  /*163d0*/  BSSY B1, `(.L_x_11049) ;  /* 0x0000006000017945 */ /* 0x000fe20003800000 */
[----:B------:R-:W-:-:S07]  /*163e0*/  IMAD.MOV.U32 R15, RZ, RZ, -0x1 ;  /* 0xffffffffff0f7424 */ /* 0x000fce00078e00ff */
[----:B01----:R-:W-:Y:S05]  /*163f0*/  WARPSYNC.COLLECTIVE R15, `(.L_x_11050) ;  /* 0x000000000f0c7348 */ /* 0x003fea0003c00000 */
[----:B------:R-:W-:Y:S02]  /*16400*/  ELECT P6, UR62, PT ;  /* 0x00000000003e782f */ /* 0x000fe400038c0000 */
[----:B------:R-:W-:Y:S01]  /*16410*/  MOV R14, UR62 ;  /* 0x0000003e000e7c02 */ /* 0x000fe20008000f00 */
[----:B01----:R-:W-:Y:S10]  /*16420*/  ENDCOLLECTIVE ;  /* 0x000000000000791b */ /* 0x003ff40003800000 */
.L_x_11050:
[----:B------:R-:W-:Y:S05]  /*16430*/  BSYNC B1 ;  /* 0x0000000000017941 */ /* 0x000fea0003800000 */
.L_x_11049:
[----:B------:R-:W-:Y:S05]  /*16440*/  BRA `(.L_x_11051) ;  /* 0xffffffd8000c7947 */ /* 0x000fea000383ffff */
.L_x_10975:
[----:B-1----:R1:W2:Y:S02]  /*16450*/  SYNCS.PHASECHK.TRANS64.TRYWAIT P1, [R5+URZ+0x2d840], R0 ;  /* 0x02d84000050075a7 */ /* 0x0022a4000802017f */
[----:B--2---:R-:W-:Y:S05]  /*16460*/  @!P1 NANOSLEEP.SYNCS 0x989680 ;  /* 0x009896800000995d */ /* 0x004fea0003900000 */
[----:B------:R-:W2:Y:S02]  /*16470*/  @!P1 SYNCS.PHASECHK.TRANS64 P1, [R5+URZ+0x2d840], R0 ;  /* 0x02d84000050095a7 */ /* 0x000ea4000802007f */
[----:B--2---:R-:W-:Y:S05]  /*16480*/  @!P1 BRA `(.L_x_10975) ;  /* 0xfffffffc00f09947 */ /* 0x004fea000383ffff */
[----:B------:R-:W-:Y:S05]  /*16490*/  BRA `(.L_x_11052) ;  /* 0xffffffd8002c7947 */ /* 0x000fea000383ffff */
.L_x_10977:
[----:B--2---:R2:W3:Y:S02]  /*164a0*/  SYNCS.PHASECHK.TRANS64.TRYWAIT P1, [R23+URZ+0x2d840], R2 ;  /* 0x02d84002170075a7 */ /* 0x0044e4000802017f */
[----:B---3--:R-:W-:Y:S05]  /*164b0*/  @!P1 NANOSLEEP.SYNCS 0x989680 ;  /* 0x009896800000995d */ /* 0x008fea0003900000 */
[----:B------:R-:W3:Y:S02]  /*164c0*/  @!P1 SYNCS.PHASECHK.TRANS64 P1, [R23+URZ+0x2d840], R2 ;  /* 0x02d84002170095a7 */ /* 0x000ee4000802007f */
[----:B---3--:R-:W-:Y:S05]  /*164d0*/  @!P1 BRA `(.L_x_10977) ;  /* 0xfffffffc00f09947 */ /* 0x008fea000383ffff */
[----:B------:R-:W-:Y:S05]  /*164e0*/  BRA `(.L_x_11053) ;  /* 0xffffffd800387947 */ /* 0x000fea000383ffff */
.L_x_10979:
[----:B---3--:R3:W4:Y:S02]  /*164f0*/  SYNCS.PHASECHK.TRANS64.TRYWAIT P1, [R5+URZ+0x2d860], R0 ;  /* 0x02d86000050075a7 */ /* 0x008724000802017f */
[----:B----4-:R-:W-:Y:S05]  /*16500*/  @!P1 NANOSLEEP.SYNCS 0x989680 ;  /* 0x009896800000995d */ /* 0x010fea0003900000 */
[----:B------:R-:W4:Y:S02]  /*16510*/  @!P1 SYNCS.PHASECHK.TRANS64 P1, [R5+URZ+0x2d860], R0 ;  /* 0x02d86000050095a7 */ /* 0x000f24000802007f */
[----:B----4-:R-:W-:Y:S05]  /*16520*/  @!P1 BRA `(.L_x_10979) ;  /* 0xfffffffc00f09947 */ /* 0x010fea000383ffff */
[----:B------:R-:W-:Y:S05]  /*16530*/  BRA `(.L_x_11054) ;  /* 0xffffffd800347947 */ /* 0x000fea000383ffff */
.L_x_11055:
        /* <DEDUP_REMOVED lines=12> */
.L_x_15866:


//--------------------- .text._ZN7cutlass13device_kernelIN5flash11enable_sm90INS1_16FlashAttnFwdSm90INS1_25CollectiveMainloopFwdSm90ILi2EN4cute5tupleIJNS5_1CILi1EEES8_S8_EEENS6_IJNS7_ILi192EEENS7_ILi128EEENS7_ILi96EEEEEELi96ENS_6half_tEfNS_4arch4Sm90ELb0ELb1ELb0ELb1ELb1ELb0ELb0ELb0ELb1ELb1ELb0ELb0EEENS1_21CollectiveEpilogueFwdINS6_IJSA_SC_SB_EEES9_SE_SG_Li384ELb1ELb1ELb0ELb0EEENS1_36VarlenDynamicPersistentTileSchedulerILi192ELi128ELi384ELi128ELb0ELb1ELb1ELb1ELb0ELb1EEEEEEEEEvNT_6ParamsE --------------------------
	.section	.text._ZN7cutlass13device_kernelIN5flash11enable_sm90INS1_16FlashAttnFwdSm90INS1_25CollectiveMainloopFwdSm90ILi2EN4cute5tupleIJNS5_1CILi1EEES8_S8_EEENS6_IJNS7_ILi192EEENS7_ILi128EEENS7_ILi96EEEEEELi96ENS_6half_tEfNS_4arch4Sm90ELb0ELb1ELb0ELb1ELb1ELb0ELb0ELb0ELb1ELb1ELb0ELb0EEENS1_21CollectiveEpilogueFwdINS6_IJSA_SC_SB_EEES9_SE_SG_Li384ELb1ELb1ELb0ELb0EEENS1_36VarlenDynamicPersistentTileSchedulerILi192ELi128ELi384ELi128ELb0ELb1ELb1ELb1ELb0ELb1EEEEEEEEEvNT_6ParamsE,"ax",@progbits
	.align	128
.text._ZN7cutlass13device_kernelIN5flash11enable_sm90INS1_16FlashAttnFwdSm90INS1_25CollectiveMainloopFwdSm90ILi2EN4cute5tupleIJNS5_1CILi1EEES8_S8_EEENS6_IJNS7_ILi192EEENS7_ILi128EEENS7_ILi96EEEEEELi96ENS_6half_tEfNS_4arch4Sm90ELb0ELb1ELb0ELb1ELb1ELb0ELb0ELb0ELb1ELb1ELb0ELb0EEENS1_21CollectiveEpilogueFwdINS6_IJSA_SC_SB_EEES9_SE_SG_Li384ELb1ELb1ELb0ELb0EEENS1_36VarlenDynamicPersistentTileSchedulerILi192ELi128ELi384ELi128ELb0ELb1ELb1ELb1ELb0ELb1EEEEEEEEEvNT_6ParamsE:
        .type           _ZN7cutlass13device_kernelIN5flash11enable_sm90INS1_16FlashAttnFwdSm90INS1_25CollectiveMainloopFwdSm90ILi2EN4cute5tupleIJNS5_1CILi1EEES8_S8_EEENS6_IJNS7_ILi192EEENS7_ILi128EEENS7_ILi96EEEEEELi96ENS_6half_tEfNS_4arch4Sm90ELb0ELb1ELb0ELb1ELb1ELb0ELb0ELb0ELb1ELb1ELb0ELb0EEENS1_21CollectiveEpilogueFwdINS6_IJSA_SC_SB_EEES9_SE_SG_Li384ELb1ELb1ELb0ELb0EEENS1_36VarlenDynamicPersistentTileSchedulerILi192ELi128ELi384ELi128ELb0ELb1ELb1ELb1ELb0ELb1EEEEEEEEEvNT_6ParamsE,@function
        .size           _ZN7cutlass13device_kernelIN5flash11enable_sm90INS1_16FlashAttnFwdSm90INS1_25CollectiveMainloopFwdSm90ILi2EN4cute5tupleIJNS5_1CILi1EEES8_S8_EEENS6_IJNS7_ILi192EEENS7_ILi128EEENS7_ILi96EEEEEELi96ENS_6half_tEfNS_4arch4Sm90ELb0ELb1ELb0ELb1ELb1ELb0ELb0ELb0ELb1ELb1ELb0ELb0EEENS1_21CollectiveEpilogueFwdINS6_IJSA_SC_SB_EEES9_SE_SG_Li384ELb1ELb1ELb0ELb0EEENS1_36VarlenDynamicPersistentTileSchedulerILi192ELi128ELi384ELi128ELb0ELb1ELb1ELb1ELb0ELb1EEEEEEEEEvNT_6ParamsE,(.L_x_15867 - _ZN7cutlass13device_kernelIN5flash11enable_sm90INS1_16FlashAttnFwdSm90INS1_25CollectiveMainloopFwdSm90ILi2EN4cute5tupleIJNS5_1CILi1EEES8_S8_EEENS6_IJNS7_ILi192EEENS7_ILi128EEENS7_ILi96EEEEEELi96ENS_6half_tEfNS_4arch4Sm90ELb0ELb1ELb0ELb1ELb1ELb0ELb0ELb0ELb1ELb1ELb0ELb0EEENS1_21CollectiveEpilogueFwdINS6_IJSA_SC_SB_EEES9_SE_SG_Li384ELb1ELb1ELb0ELb0EEENS1_36VarlenDynamicPersistentTileSchedulerILi192ELi128ELi384ELi128ELb0ELb1ELb1ELb1ELb0ELb1EEEEEEEEEvNT_6ParamsE)
        .other          _ZN7cutlass13device_kernelIN5flash11enable_sm90INS1_16FlashAttnFwdSm90INS1_25CollectiveMainloopFwdSm90ILi2EN4cute5tupleIJNS5_1CILi1EEES8_S8_EEENS6_IJNS7_ILi192EEENS7_ILi128EEENS7_ILi96EEEEEELi96ENS_6half_tEfNS_4arch4Sm90ELb0ELb1ELb0ELb1ELb1ELb0ELb0ELb0ELb1ELb1ELb0ELb0EEENS1_21CollectiveEpilogueFwdINS6_IJSA_SC_SB_EEES9_SE_SG_Li384ELb1ELb1ELb0ELb0EEENS1_36VarlenDynamicPersistentTileSchedulerILi192ELi128ELi384ELi128ELb0ELb1ELb1ELb1ELb0ELb1EEEEEEEEEvNT_6ParamsE,@"STO_CUDA_ENTRY STV_DEFAULT"
_ZN7cutlass13device_kernelIN5flash11enable_sm90INS1_16FlashAttnFwdSm90INS1_25CollectiveMainloopFwdSm90ILi2EN4cute5tupleIJNS5_1CILi1EEES8_S8_EEENS6_IJNS7_ILi192EEENS7_ILi128EEENS7_ILi96EEEEEELi96ENS_6half_tEfNS_4arch4Sm90ELb0ELb1ELb0ELb1ELb1ELb0ELb0ELb0ELb1ELb1ELb0ELb0EEENS1_21CollectiveEpilogueFwdINS6_IJSA_SC_SB_EEES9_SE_SG_Li384ELb1ELb1ELb0ELb0EEENS1_36VarlenDynamicPersistentTileSchedulerILi192ELi128ELi384ELi128ELb0ELb1ELb1ELb1ELb0ELb1EEEEEEEEEvNT_6ParamsE:
        /* <DEDUP_REMOVED lines=45> */
.L_x_11056:
        /* <DEDUP_REMOVED lines=22> */
.L_x_11057:
        /* <DEDUP_REMOVED lines=18> */
.L_x_11058:
        /* <DEDUP_REMOVED lines=22> */
.L_x_11059:
        /* <DEDUP_REMOVED lines=23> */
.L_x_11060:
        /* <DEDUP_REMOVED lines=8> */
.L_x_11062:
        /* <DEDUP_REMOVED lines=18> */
[----:B------:R-:W-:Y:S01]  /*09c0*/  VIADD R150, R2, 0xffffff80 ;  /* 0xffffff8002967836 */ /* 0x000fe20000000000 */
[----:B------:R-:W-:Y:S01]  /*09d0*/  R2UR UR5, R9 ;  /* 0x00000000090572ca */ /* 0x000fe200000e0000 */
[----:B------:R-:W-:Y:S01]  /*09e0*/  IMAD.MOV.U32 R18, RZ, RZ, 0x40 ;  /* 0x00000040ff127424 */ /* 0x000fe200078e00ff */
[----:B------:R-:W-:Y:S01]  /*09f0*/  R2UR UR7, R10 ;  /* 0x000000000a0772ca */ /* 0x000fe200000e0000 */
[----:B------:R-:W-:Y:S01]  /*0a00*/  ULOP3.LUT UR50, UR43, 0x1, URZ, 0xfc, !UPT ;  /* 0x000000012b327892 */ /* 0x000fe2000f8efc3f */
[----:B------:R-:W-:Y:S01]  /*0a10*/  SHF.R.S32.HI R3, RZ, 0x1f, R150 ;  /* 0x0000001fff037819 */ /* 0x000fe20000011496 */
[----:B------:R-:W-:Y:S01]  /*0a20*/  UMOV UR49, URZ ;  /* 0x0000003f00317c82 */ /* 0x000fe20008000000 */
[----:B------:R-:W-:Y:S01]  /*0a30*/  R2UR UR6, R11 ;  /* 0x000000000b0672ca */ /* 0x000fe200000e0000 */
[----:B------:R-:W-:Y:S01]  /*0a40*/  UMOV UR48, URZ ;  /* 0x0000003f00307c82 */ /* 0x000fe20008000000 */
[CC--:B------:R-:W-:Y:S01]  /*0a50*/  LEA.HI R145, R3.reuse, R150.reuse, RZ, 0x7 ;  /* 0x0000009603917211 */ /* 0x0c0fe200078f38ff */
[----:B------:R-:W-:Y:S01]  /*0a60*/  UMOV UR47, URZ ;  /* 0x0000003f002f7c82 */ /* 0x000fe20008000000 */
[----:B------:R-:W-:-:S02]  /*0a70*/  LEA.HI R0, R3, R150, RZ, 0x4 ;  /* 0x0000009603007211 */ /* 0x000fc400078f20ff */
[----:B------:R-:W-:Y:S02]  /*0a80*/  LOP3.LUT R7, R145, 0xffffff80, RZ, 0xc0, !PT ;  /* 0xffffff8091077812 */ /* 0x000fe400078ec0ff */
[----:B------:R-:W-:Y:S02]  /*0a90*/  LOP3.LUT R5, R0, 0xfffffff0, RZ, 0xc0, !PT ;  /* 0xfffffff000057812 */ /* 0x000fe400078ec0ff */
[----:B------:R-:W-:Y:S01]  /*0aa0*/  LEA.HI R4, R3, R150, RZ, 0x5 ;  /* 0x0000009603047211 */ /* 0x000fe200078f28ff */
[C---:B------:R-:W-:Y:S01]  /*0ab0*/  IMAD.IADD R144, R150.reuse, 0x1, -R7 ;  /* 0x0000000196907824 */ /* 0x040fe200078e0a07 */
[----:B------:R-:W-:Y:S01]  /*0ac0*/  SHF.R.S32.HI R7, RZ, 0x4, R0 ;  /* 0x00000004ff077819 */ /* 0x000fe20000011400 */
[----:B------:R-:W-:Y:S01]  /*0ad0*/  IMAD.IADD R5, R150, 0x1, -R5 ;  /* 0x0000000196057824 */ /* 0x000fe200078e0a05 */
[----:B------:R-:W-:Y:S02]  /*0ae0*/  SHF.R.S32.HI R6, RZ, 0x5, R4 ;  /* 0x00000005ff067819 */ /* 0x000fe40000011404 */
[----:B------:R-:W-:-:S02]  /*0af0*/  LEA.HI R2, R0, R7, RZ, 0x1 ;  /* 0x0000000700027211 */ /* 0x000fc400078f08ff */
[--C-:B------:R-:W-:Y:S01]  /*0b00*/  SHF.R.S32.HI R0, RZ, 0x1f, R5.reuse ;  /* 0x0000001fff007819 */ /* 0x100fe20000011405 */
[----:B------:R-:W-:Y:S01]  /*0b10*/  IMAD R12, R6, 0x10, R5 ;  /* 0x00000010060c7824 */ /* 0x000fe200078e0205 */
[----:B------:R-:W-:Y:S02]  /*0b20*/  LOP3.LUT R2, R2, 0x1ffffffe, RZ, 0xc0, !PT ;  /* 0x1ffffffe02027812 */ /* 0x000fe400078ec0ff */
[----:B------:R-:W-:Y:S02]  /*0b30*/  LEA.HI R0, R0, R5, RZ, 0x3 ;  /* 0x0000000500007211 */ /* 0x000fe400078f18ff */
[----:B------:R-:W-:Y:S01]  /*0b40*/  SHF.R.S32.HI R145, RZ, 0x7, R145 ;  /* 0x00000007ff917819 */ /* 0x000fe20000011491 */
[----:B------:R-:W-:Y:S01]  /*0b50*/  IMAD.IADD R2, R7, 0x1, -R2 ;  /* 0x0000000107027824 */ /* 0x000fe200078e0a02 */
[----:B------:R-:W-:Y:S01]  /*0b60*/  LEA.HI R143, R3, R150, RZ, 0x2 ;  /* 0x00000096038f7211 */ /* 0x000fe200078f10ff */
[C---:B------:R-:W-:Y:S01]  /*0b70*/  IMAD.SHL.U32 R4, R0.reuse, 0x40, RZ ;  /* 0x0000004000047824 */ /* 0x040fe200078e00ff */
[----:B------:R-:W-:Y:S01]  /*0b80*/  LOP3.LUT R0, R0, 0xfffffff8, RZ, 0xc0, !PT ;  /* 0xfffffff800007812 */ /* 0x000fe200078ec0ff */
[----:B------:R-:W-:Y:S01]  /*0b90*/  IMAD.SHL.U32 R3, R2, 0x8, RZ ;  /* 0x0000000802037824 */ /* 0x000fe200078e00ff */
[----:B------:R-:W-:-:S02]  /*0ba0*/  SHF.R.S32.HI R9, RZ, 0x1f, R144 ;  /* 0x0000001fff097819 */ /* 0x000fc40000011490 */
[----:B------:R-:W-:Y:S01]  /*0bb0*/  LOP3.LUT R4, R4, 0x7ffffe00, RZ, 0xc0, !PT ;  /* 0x7ffffe0004047812 */ /* 0x000fe200078ec0ff */
[----:B------:R-:W-:Y:S01]  /*0bc0*/  IMAD.IADD R0, R5, 0x1, -R0 ;  /* 0x0000000105007824 */ /* 0x000fe200078e0a00 */
[-C--:B------:R-:W-:Y:S01]  /*0bd0*/  LEA.HI R8, R9, R144.reuse, RZ, 0x2 ;  /* 0x0000009009087211 */ /* 0x080fe200078f10ff */
[----:B------:R-:W-:Y:S01]  /*0be0*/  IMAD.HI R5, R145, 0x55555556, RZ ;  /* 0x5555555691057827 */ /* 0x000fe200078e02ff */
[----:B------:R-:W-:Y:S02]  /*0bf0*/  LEA.HI R9, R9, R144, RZ, 0x5 ;  /* 0x0000009009097211 */ /* 0x000fe400078f28ff */
[----:B------:R-:W-:Y:S01]  /*0c00*/  SHF.R.S32.HI R10, RZ, 0x2, R8 ;  /* 0x00000002ff0a7819 */ /* 0x000fe20000011408 */
[----:B------:R-:W-:Y:S01]  /*0c10*/  IMAD R6, R6, 0x400, R4 ;  /* 0x0000040006067824 */ /* 0x000fe200078e0204 */
[----:B------:R-:W-:Y:S01]  /*0c20*/  SHF.R.S32.HI R11, RZ, 0x1f, R8 ;  /* 0x0000001fff0b7819 */ /* 0x000fe20000011408 */
[----:B------:R-:W-:Y:S01]  /*0c30*/  IMAD.SHL.U32 R4, R0, 0x40, RZ ;  /* 0x0000004000047824 */ /* 0x000fe200078e00ff */
[----:B------:R-:W-:Y:S01]  /*0c40*/  LEA.HI R2, R5, R5, RZ, 0x1 ;  /* 0x0000000505027211 */ /* 0x000fe200078f08ff */
[----:B------:R-:W-:Y:S01]  /*0c50*/  IMAD.U32 R147, R12, 0x20, R3 ;  /* 0x000000200c937824 */ /* 0x000fe200078e0003 */
[----:B------:R-:W-:-:S02]  /*0c60*/  LOP3.LUT R5, R143, 0xfffffffc, RZ, 0xc0, !PT ;  /* 0xfffffffc8f057812 */ /* 0x000fc400078ec0ff */
[----:B------:R-:W-:Y:S01]  /*0c70*/  LOP3.LUT R4, R4, 0x1c0, RZ, 0xc0, !PT ;  /* 0x000001c004047812 */ /* 0x000fe200078ec0ff */
[----:B------:R-:W-:Y:S01]  /*0c80*/  IMAD R2, R2, -0x3, R145 ;  /* 0xfffffffd02027824 */ /* 0x000fe200078e0291 */
[----:B------:R-:W-:Y:S01]  /*0c90*/  LEA.HI R11, R11, R10, RZ, 0x3 ;  /* 0x0000000a0b0b7211 */ /* 0x000fe200078f18ff */
[----:B------:R-:W-:Y:S01]  /*0ca0*/  IMAD.IADD R142, R150, 0x1, -R5 ;  /* 0x00000001968e7824 */ /* 0x000fe200078e0a05 */
[----:B------:R-:W-:Y:S02]  /*0cb0*/  LOP3.LUT R3, R4, 0x8, R3, 0xf8, !PT ;  /* 0x0000000804037812 */ /* 0x000fe400078ef803 */
[----:B------:R-:W-:Y:S01]  /*0cc0*/  SHF.R.U32.HI R4, RZ, 0x3, R4 ;  /* 0x00000003ff047819 */ /* 0x000fe20000011604 */
[----:B------:R-:W-:Y:S01]  /*0cd0*/  IMAD.SHL.U32 R138, R142, 0x8, RZ ;  /* 0x000000088e8a7824 */ /* 0x000fe200078e00ff */
[----:B------:R-:W-:Y:S02]  /*0ce0*/  LOP3.LUT R11, R11, 0xfffffff8, RZ, 0xc0, !PT ;  /* 0xfffffff80b0b7812 */ /* 0x000fe400078ec0ff */
[----:B------:R-:W-:Y:S01]  /*0cf0*/  LOP3.LUT R3, R3, R4, RZ, 0x3c, !PT ;  /* 0x0000000403037212 */ /* 0x000fe200078e3cff */
[----:B------:R-:W-:Y:S01]  /*0d00*/  VIADD R140, R138, 0x20 ;  /* 0x000000208a8c7836 */ /* 0x000fe20000000000 */
[----:B------:R-:W-:Y:S01]  /*0d10*/  R2P PR, R0, 0x6 ;  /* 0x0000000600007804 */ /* 0x000fe20000000000 */
[----:B------:R-:W-:Y:S01]  /*0d20*/  IMAD.IADD R10, R10, 0x1, -R11 ;  /* 0x000000010a0a7824 */ /* 0x000fe200078e0a0b */
[----:B------:R-:W-:Y:S01]  /*0d30*/  SHF.R.S32.HI R9, RZ, 0x5, R9 ;  /* 0x00000005ff097819 */ /* 0x000fe20000011409 */
[----:B------:R-:W-:Y:S01]  /*0d40*/  IMAD.IADD R3, R6, 0x1, R3 ;  /* 0x0000000106037824 */ /* 0x000fe200078e0203 */
[----:B------:R-:W-:Y:S01]  /*0d50*/  LEA.HI R0, R142, R142, RZ, 0x1 ;  /* 0x0000008e8e007211 */ /* 0x000fe200078f08ff */
[----:B------:R-:W-:Y:S01]  /*0d60*/  VIADD R141, R138, 0x40 ;  /* 0x000000408a8d7836 */ /* 0x000fe20000000000 */
[----:B------:R-:W-:Y:S01]  /*0d70*/  SEL R18, R18, 0xffffffc0, !P2 ;  /* 0xffffffc012127807 */ /* 0x000fe20005000000 */
[----:B------:R-:W-:Y:S01]  /*0d80*/  IMAD R9, R9, 0x10, R10 ;  /* 0x0000001009097824 */ /* 0x000fe200078e020a */
[----:B------:R-:W-:-:S02]  /*0d90*/  LEA R17, R3, UR41, 0x1 ;  /* 0x0000002903117c11 */ /* 0x000fc4000f8e08ff */
[----:B------:R-:W-:Y:S01]  /*0da0*/  LOP3.LUT R5, R0, 0x1ffffffe, RZ, 0xc0, !PT ;  /* 0x1ffffffe00057812 */ /* 0x000fe200078ec0ff */
[----:B------:R-:W-:Y:S01]  /*0db0*/  IMAD R146, R2, 0x40, R9 ;  /* 0x0000004002927824 */ /* 0x000fe200078e0209 */
[----:B------:R-:W-:Y:S01]  /*0dc0*/  LOP3.LUT R3, R8, 0x7ffffffc, RZ, 0xc0, !PT ;  /* 0x7ffffffc08037812 */ /* 0x000fe200078ec0ff */
[C---:B------:R-:W-:Y:S01]  /*0dd0*/  VIADD R19, R17.reuse, 0x21800 ;  /* 0x0002180011137836 */ /* 0x040fe20000000000 */
[----:B------:R-:W-:Y:S01]  /*0de0*/  SHF.R.S32.HI R143, RZ, 0x2, R143 ;  /* 0x00000002ff8f7819 */ /* 0x000fe2000001148f */
[----:B------:R-:W-:Y:S01]  /*0df0*/  VIADD R22, R17, 0x21820 ;  /* 0x0002182011167836 */ /* 0x000fe20000000000 */
[----:B------:R-:W-:Y:S01]  /*0e00*/  SHF.R.S32.HI R149, RZ, 0x1f, R140 ;  /* 0x0000001fff957819 */ /* 0x000fe2000001148c */
[----:B------:R-:W-:Y:S01]  /*0e10*/  IMAD.IADD R5, R142, 0x1, -R5 ;  /* 0x000000018e057824 */ /* 0x000fe200078e0a05 */
[----:B------:R-:W-:Y:S01]  /*0e20*/  SHF.R.S32.HI R148, RZ, 0x1f, R141 ;  /* 0x0000001fff947819 */ /* 0x000fe2000001148d */
[C---:B------:R-:W-:Y:S02]  /*0e30*/  @P1 VIADD R22, R19.reuse, 0xffffffe0 ;  /* 0xffffffe013161836 */ /* 0x040fe40000000000 */
[----:B------:R-:W-:-:S02]  /*0e40*/  IMAD.IADD R19, R19, 0x1, R18 ;  /* 0x0000000113137824 */ /* 0x000fc400078e0212 */
[----:B------:R-:W-:Y:S02]  /*0e50*/  IMAD.IADD R16, R144, 0x1, -R3 ;  /* 0x0000000190107824 */ /* 0x000fe400078e0a03 */
[----:B------:R-:W-:Y:S02]  /*0e60*/  IMAD R137, R5, 0x8, R146 ;  /* 0x0000000805897824 */ /* 0x000fe400078e0292 */
[----:B------:R-:W-:Y:S02]  /*0e70*/  IMAD.IADD R18, R18, 0x1, R22 ;  /* 0x0000000112127824 */ /* 0x000fe400078e0216 */
[----:B------:R-:W-:-:S07]  /*0e80*/  VIADD R136, R22, 0x6000 ;  /* 0x0000600016887836 */ /* 0x000fce0000000000 */
.L_x_11162:
        /* <DEDUP_REMOVED lines=12> */
[----:B01----:R-:W-:Y:S02]  /*0f50*/  IMAD.U32 R2, RZ, RZ, UR8 ;  /* 0x00000008ff027e24 */ /* 0x003fe4000f8e00ff */
[----:B----4-:R-:W-:Y:S01]  /*0f60*/  IMAD.U32 R3, RZ, RZ, UR9 ;  /* 0x00000009ff037e24 */ /* 0x010fe2000f8e00ff */
[----:B------:R-:W-:-:S04]  /*0f70*/  @UP1 UIMAD.WIDE UR8, UR6, 0x4, UR10 ;  /* 0x00000004060818a5 */ /* 0x000fc8000f8e020a */
[----:B--2---:R-:W2:Y:S02]  /*0f80*/  @P0 LDG.E R2, desc[UR54][R2.64] ;  /* 0x0000003602020981 */ /* 0x004ea4000c1e1900 */
        /* <DEDUP_REMOVED lines=16> */
[----:B------:R-:W-:-:S14]  /*1090*/  @P2 BRA `(.L_x_11063) ;  /* 0x0000000000382947 */ /* 0x000fdc0003800000 */
        /* <DEDUP_REMOVED lines=14> */
.L_x_11063:
        /* <DEDUP_REMOVED lines=9> */
.L_x_11064:
        /* <DEDUP_REMOVED lines=13> */
.L_x_11065:
[----:B------:R-:W-:Y:S01]  /*12e0*/  ULDC UR6, c[0x0][0x448] ;  /* 0x0001120000067ab9 */ /* 0x000fe20000000800 */
[----:B------:R-:W-:Y:S02]  /*12f0*/  UIMAD UR38, UR5, 0xc0, URZ ;  /* 0x000000c0052678a4 */ /* 0x000fe4000f8e023f */
        /* <DEDUP_REMOVED lines=27> */
.L_x_11067:
[----:B------:R-:W-:-:S11]  /*14b0*/  UISETP.NE.AND UP0, UPT, UR5, 0x1, UPT ;  /* 0x000000010500788c */ /* 0x000fd6000bf05270 */
[----:B------:R-:W-:Y:S02]  /*14c0*/  @UP0 ULDC.64 UR8, c[0x0][0x9e8] ;  /* 0x00027a0000080ab9 */ /* 0x000fe40000000a00 */
[----:B------:R-:W-:-:S04]  /*14d0*/  UIMAD.WIDE.U32 UR6, UR4, UR8, URZ ;  /* 0x00000008040672a5 */ /* 0x000fc8000f8e003f */
[----:B------:R-:W-:-:S12]  /*14e0*/  @UP0 USHF.R.U32.HI UR4, URZ, UR9, UR7 ;  /* 0x000000093f040299 */ /* 0x000fd80008011607 */
.L_x_11068:
[----:B------:R-:W-:-:S06]  /*14f0*/  UIMAD UR4, UR4, UR5, UR5 ;  /* 0x00000005040472a4 */ /* 0x000fcc000f8e0205 */
[----:B------:R-:W-:-:S07]  /*1500*/  VIMNMX R0, R0, UR4, PT ;  /* 0x0000000400007c48 */ /* 0x000fce000bfe0100 */
.L_x_11066:
        /* <DEDUP_REMOVED lines=32> */
.L_x_11070:
[----:B------:R-:W-:-:S11]  /*1710*/  UISETP.NE.AND UP0, UPT, UR5, 0x1, UPT ;  /* 0x000000010500788c */ /* 0x000fd6000bf05270 */
[----:B------:R-:W-:Y:S02]  /*1720*/  @UP0 ULDC.64 UR10, c[0x0][0x9e8] ;  /* 0x00027a00000a0ab9 */ /* 0x000fe40000000a00 */
[----:B------:R-:W-:-:S04]  /*1730*/  UIMAD.WIDE.U32 UR6, UR4, UR10, URZ ;  /* 0x0000000a040672a5 */ /* 0x000fc8000f8e003f */
[----:B------:R-:W-:-:S12]  /*1740*/  @UP0 USHF.R.U32.HI UR4, URZ, UR11, UR7 ;  /* 0x0000000b3f040299 */ /* 0x000fd80008011607 */
.L_x_11071:
[----:B------:R-:W-:-:S04]  /*1750*/  UIMAD UR4, UR4, UR5, URZ ;  /* 0x00000005040472a4 */ /* 0x000fc8000f8e023f */
[----:B------:R-:W-:-:S04]  /*1760*/  UISETP.LT.AND UP0, UPT, UR9, UR4, UPT ;  /* 0x000000040900728c */ /* 0x000fc8000bf01270 */
[----:B------:R-:W-:-:S12]  /*1770*/  USEL UR9, UR9, UR4, !UP0 ;  /* 0x0000000409097287 */ /* 0x000fd8000c000000 */
.L_x_11069:
        /* <DEDUP_REMOVED lines=9> */
[----:B------:R-:W-:Y:S01]  /*1810*/  CS2R R26, SRZ ;  /* 0x00000000001a7805 */ /* 0x000fe2000001ff00 */
[----:B------:R-:W-:Y:S01]  /*1820*/  IMAD.MOV.U32 R126, RZ, RZ, RZ ;  /* 0x000000ffff7e7224 */ /* 0x000fe200078e00ff */
[----:B------:R-:W-:Y:S01]  /*1830*/  CS2R R122, SRZ ;  /* 0x00000000007a7805 */ /* 0x000fe2000001ff00 */
[----:B------:R-:W-:Y:S01]  /*1840*/  UISETP.LT.AND UP0, UPT, URZ, UR4, UPT ;  /* 0x000000043f00728c */ /* 0x000fe2000bf01270 */
[----:B------:R-:W-:Y:S01]  /*1850*/  IMAD.MOV.U32 R125, RZ, RZ, RZ ;  /* 0x000000ffff7d7224 */ /* 0x000fe200078e00ff */
[----:B------:R-:W-:-:S02]  /*1860*/  CS2R R120, SRZ ;  /* 0x0000000000787805 */ /* 0x000fc4000001ff00 */
[----:B------:R-:W-:Y:S01]  /*1870*/  CS2R R118, SRZ ;  /* 0x0000000000767805 */ /* 0x000fe2000001ff00 */
[----:B------:R-:W-:Y:S01]  /*1880*/  USEL UR36, URZ, UR4, !UP0 ;  /* 0x000000043f247287 */ /* 0x000fe2000c000000 */
[----:B------:R-:W-:Y:S02]  /*1890*/  CS2R R116, SRZ ;  /* 0x0000000000747805 */ /* 0x000fe4000001ff00 */
[----:B------:R-:W-:Y:S02]  /*18a0*/  CS2R R114, SRZ ;  /* 0x0000000000727805 */ /* 0x000fe4000001ff00 */
[----:B------:R-:W-:Y:S02]  /*18b0*/  CS2R R112, SRZ ;  /* 0x0000000000707805 */ /* 0x000fe4000001ff00 */
[----:B------:R-:W-:Y:S02]  /*18c0*/  CS2R R110, SRZ ;  /* 0x00000000006e7805 */ /* 0x000fe4000001ff00 */
[----:B------:R-:W-:-:S02]  /*18d0*/  CS2R R108, SRZ ;  /* 0x00000000006c7805 */ /* 0x000fc4000001ff00 */
[----:B------:R-:W-:Y:S02]  /*18e0*/  ISETP.GT.AND P1, PT, R88, UR36, PT ;  /* 0x0000002458007c0c */ /* 0x000fe4000bf24270 */
        /* <DEDUP_REMOVED lines=9> */
[----:B------:R-:W-:Y:S02]  /*1980*/  IMAD.MOV.U32 R89, RZ, RZ, RZ ;  /* 0x000000ffff597224 */ /* 0x000fe400078e00ff */
        /* <DEDUP_REMOVED lines=34> */
.L_x_11073:
        /* <DEDUP_REMOVED lines=9> */
.L_x_11255:
[----:B------:R-:W-:Y:S05]  /*1c40*/  @!P0 BRA `(.L_x_11075) ;  /* 0x0000000000048947 */ /* 0x000fea0003800000 */
[----:B------:R-:W-:Y:S01]  /*1c50*/  BPT.TRAP 0x1 ;  /* 0x000000040000795c */ /* 0x000fe20000300000 */
.L_x_11075:
[----:B0-----:R-:W-:Y:S02]  /*1c60*/  IMAD.U32 R3, RZ, RZ, UR47 ;  /* 0x0000002fff037e24 */ /* 0x001fe4000f8e00ff */
[----:B------:R-:W-:-:S03]  /*1c70*/  IMAD.U32 R0, RZ, RZ, UR48 ;  /* 0x00000030ff007e24 */ /* 0x000fc6000f8e00ff */
[----:B------:R-:W-:Y:S02]  /*1c80*/  LEA R3, R3, UR41, 0x3 ;  /* 0x0000002903037c11 */ /* 0x000fe4000f8e18ff */
[----:B------:R-:W-:-:S04]  /*1c90*/  SHF.L.U32 R0, R0, 0x1f, RZ ;  /* 0x0000001f00007819 */ /* 0x000fc800000006ff */
[----:B------:R0:W1:Y:S01]  /*1ca0*/  SYNCS.PHASECHK.TRANS64.TRYWAIT P1, [R3+URZ+0x2d830], R0 ;  /* 0x02d83000030075a7 */ /* 0x000062000802017f */
[----:B------:R-:W-:Y:S05]  /*1cb0*/  @!P0 BRA `(.L_x_11076) ;  /* 0x0000000000048947 */ /* 0x000fea0003800000 */
[----:B------:R-:W-:Y:S01]  /*1cc0*/  BPT.TRAP 0x1 ;  /* 0x000000040000795c */ /* 0x000fe20000300000 */
.L_x_11076:
[----:B-1----:R-:W-:Y:S05]  /*1cd0*/  @P1 BRA `(.L_x_11077) ;  /* 0x0000000000081947 */ /* 0x002fea0003800000 */
[----:B------:R-:W1:Y:S02]  /*1ce0*/  SYNCS.PHASECHK.TRANS64.TRYWAIT P1, [R3+URZ+0x2d830], R0 ;  /* 0x02d83000030075a7 */ /* 0x000e64000802017f */
[----:B-1----:R-:W-:Y:S05]  /*1cf0*/  @!P1 BRA `(.L_x_11078) ;  /* 0x0000013c00149947 */ /* 0x002fea0003800000 */
.L_x_11077:
        /* <DEDUP_REMOVED lines=49> */
.L_x_11079:
        /* <DEDUP_REMOVED lines=46> */
.L_x_11082:
[----:B------:R-:W-:Y:S02]  /*22f0*/  ULDC UR6, c[0x0][0x9e4] ;  /* 0x0002790000067ab9 */ /* 0x000fe40000000800 */
[----:B------:R-:W-:-:S05]  /*2300*/  IMAD.U32 R11, RZ, RZ, UR6 ;  /* 0x00000006ff0b7e24 */ /* 0x000fca000f8e00ff */
[----:B------:R-:W-:-:S13]  /*2310*/  ISETP.NE.AND P1, PT, R11, 0x1, PT ;  /* 0x000000010b00780c */ /* 0x000fda0003f25270 */
[----:B------:R-:W0:Y:S02]  /*2320*/  @P1 LDC.64 R12, c[0x0][0x9e8] ;  /* 0x00027a00ff0c1b82 */ /* 0x000e240000000a00 */
[----:B0-----:R-:W-:-:S05]  /*2330*/  @P1 IMAD.HI.U32 R4, R5, R12, RZ ;  /* 0x0000000c05041227 */ /* 0x001fca00078e00ff */
[----:B------:R-:W-:-:S07]  /*2340*/  @P1 SHF.R.U32.HI R5, RZ, R13, R4 ;  /* 0x0000000dff051219 */ /* 0x000fce0000011604 */
.L_x_11083:
[----:B------:R-:W-:Y:S05]  /*2350*/  BSYNC B0 ;  /* 0x0000000000007941 */ /* 0x000fea0003800000 */
.L_x_11081:
[----:B------:R-:W-:-:S04]  /*2360*/  IMAD R5, R5, R11, -R8 ;  /* 0x0000000b05057224 */ /* 0x000fc800078e0a08 */
[----:B------:R-:W-:-:S05]  /*2370*/  IMAD R5, R16, -0x2, R5 ;  /* 0xfffffffe10057824 */ /* 0x000fca00078e0205 */
[----:B------:R-:W-:Y:S02]  /*2380*/  VIADDMNMX R2, R5, R11, R2, PT ;  /* 0x0000000b05027246 */ /* 0x000fe40003800102 */
[----:B------:R-:W-:-:S07]  /*2390*/  VIMNMX R3, R3, R5, !PT ;  /* 0x0000000503037248 */ /* 0x000fce0007fe0100 */
.L_x_11080:
[C---:B------:R-:W-:Y:S01]  /*23a0*/  ISETP.GE.AND P6, PT, R6.reuse, 0xa, PT ;  /* 0x0000000a0600780c */ /* 0x040fe20003fc6270 */
[----:B------:R-:W0:Y:S01]  /*23b0*/  SHFL.IDX PT, R0, R0, 0x1, 0x1c1f ;  /* 0x003c1f0000007f89 */ /* 0x000e2200000e0000 */
[C---:B------:R-:W-:Y:S01]  /*23c0*/  ISETP.GE.AND P1, PT, R6.reuse, 0x2, PT ;  /* 0x000000020600780c */ /* 0x040fe20003f26270 */
[----:B------:R-:W-:Y:S01]  /*23d0*/  UISETP.NE.AND UP0, UPT, UR51, URZ, UPT ;  /* 0x0000003f3300728c */ /* 0x000fe2000bf05270 */
        /* <DEDUP_REMOVED lines=198> */
.L_x_11086:
[----:B------:R-:W-:Y:S02]  /*3040*/  ULDC UR6, c[0x0][0x9e4] ;  /* 0x0002790000067ab9 */ /* 0x000fe40000000800 */
[----:B------:R-:W-:-:S05]  /*3050*/  IMAD.U32 R4, RZ, RZ, UR6 ;  /* 0x00000006ff047e24 */ /* 0x000fca000f8e00ff */
[----:B------:R-:W-:-:S13]  /*3060*/  ISETP.NE.AND P6, PT, R4, 0x1, PT ;  /* 0x000000010400780c */ /* 0x000fda0003fc5270 */
[----:B------:R-:W0:Y:S02]  /*3070*/  @P6 LDC.64 R6, c[0x0][0x9e8] ;  /* 0x00027a00ff066b82 */ /* 0x000e240000000a00 */
[----:B0-----:R-:W-:-:S05]  /*3080*/  @P6 IMAD.HI.U32 R0, R9, R6, RZ ;  /* 0x0000000609006227 */ /* 0x001fca00078e00ff */
[----:B------:R-:W-:-:S07]  /*3090*/  @P6 SHF.R.U32.HI R9, RZ, R7, R0 ;  /* 0x00000007ff096219 */ /* 0x000fce0000011600 */
.L_x_11087:
[----:B------:R-:W-:Y:S05]  /*30a0*/  BSYNC B0 ;  /* 0x0000000000007941 */ /* 0x000fea0003800000 */
.L_x_11085:
[----:B------:R-:W-:-:S04]  /*30b0*/  IMAD R9, R9, R4, -R8 ;  /* 0x0000000409097224 */ /* 0x000fc800078e0a08 */
[----:B------:R-:W-:-:S05]  /*30c0*/  IMAD R9, R16, -0x2, R9 ;  /* 0xfffffffe10097824 */ /* 0x000fca00078e0209 */
[----:B------:R-:W-:Y:S02]  /*30d0*/  VIADDMNMX R2, R9, R4, R2, PT ;  /* 0x0000000409027246 */ /* 0x000fe40003800102 */
[----:B------:R-:W-:-:S07]  /*30e0*/  VIMNMX R3, R3, R9, !PT ;  /* 0x0000000903037248 */ /* 0x000fce0007fe0100 */
.L_x_11084:
        /* <DEDUP_REMOVED lines=206> */
[----:B------:R-:W0:Y:S01]  /*3dd0*/  MUFU.EX2 R5, R5 ;  /* 0x0000000500057308 */ /* 0x000e220000000800 */
[----:B------:R-:W-:-:S04]  /*3de0*/  FMNMX.FTZ R7, R47, R6, !PT ;  /* 0x000000062f077209 */ /* 0x000fc80007810000 */
[----:B------:R-:W-:-:S03]  /*3df0*/  FMNMX.FTZ R6, R50, R7, !PT ;  /* 0x0000000732067209 */ /* 0x000fc60007810000 */
[----:B------:R-:W1:Y:S01]  /*3e00*/  MUFU.EX2 R10, R10 ;  /* 0x0000000a000a7308 */ /* 0x000e620000000800 */
[----:B------:R-:W-:-:S04]  /*3e10*/  FMNMX.FTZ R7, R51, R6, !PT ;  /* 0x0000000633077209 */ /* 0x000fc80007810000 */
[----:B------:R-:W-:-:S03]  /*3e20*/  FMNMX.FTZ R6, R54, R7, !PT ;  /* 0x0000000736067209 */ /* 0x000fc60007810000 */
[----:B------:R-:W2:Y:S01]  /*3e30*/  MUFU.EX2 R9, R9 ;  /* 0x0000000900097308 */ /* 0x000ea20000000800 */
[----:B------:R-:W-:-:S04]  /*3e40*/  FMNMX.FTZ R7, R55, R6, !PT ;  /* 0x0000000637077209 */ /* 0x000fc80007810000 */
[----:B------:R-:W-:-:S03]  /*3e50*/  FMNMX.FTZ R6, R58, R7, !PT ;  /* 0x000000073a067209 */ /* 0x000fc60007810000 */
[----:B------:R-:W-:Y:S01]  /*3e60*/  MUFU.EX2 R12, R12 ;  /* 0x0000000c000c7308 */ /* 0x000fe20000000800 */
[----:B------:R-:W-:Y:S01]  /*3e70*/  FMNMX.FTZ R7, R59, R6, !PT ;  /* 0x000000063b077209 */ /* 0x000fe20007810000 */
[--C-:B------:R-:W-:Y:S01]  /*3e80*/  FFMA.FTZ R6, R48, UR33, -R20.reuse ;  /* 0x0000002130067c23 */ /* 0x100fe20008010814 */
[----:B------:R-:W-:Y:S02]  /*3e90*/  FFMA.FTZ R48, R73, UR33, -R20 ;  /* 0x0000002149307c23 */ /* 0x000fe40008010814 */
[----:B------:R-:W-:-:S03]  /*3ea0*/  FMNMX.FTZ R28, R62, R7, !PT ;  /* 0x000000073e1c7209 */ /* 0x000fc60007810000 */
[----:B------:R-:W-:Y:S01]  /*3eb0*/  MUFU.EX2 R13, R13 ;  /* 0x0000000d000d7308 */ /* 0x000fe20000000800 */
        /* <DEDUP_REMOVED lines=12> */
[----:B------:R-:W-:-:S03]  /*3f80*/  FFMA.FTZ R32, R56, UR33, -R20 ;  /* 0x0000002138207c23 */ /* 0x000fc60008010814 */
        /* <DEDUP_REMOVED lines=8> */
[----:B------:R-:W-:Y:S01]  /*4010*/  FMNMX.FTZ R7, R87, R36, !PT ;  /* 0x0000002457077209 */ /* 0x000fe20007810000 */
[----:B------:R-:W-:-:S04]  /*4020*/  FFMA.FTZ R36, R64, UR33, -R20 ;  /* 0x0000002140247c23 */ /* 0x000fc80008010814 */
[----:B------:R-:W3:Y:S02]  /*4030*/  SHFL.BFLY PT, R40, R7, 0x2, 0x1f ;  /* 0x0c401f0007287f89 */ /* 0x000ee400000e0000 */
[----:B------:R-:W-:Y:S08]  /*4040*/  MUFU.EX2 R6, R6 ;  /* 0x0000000600067308 */ /* 0x000ff00000000800 */
[----:B------:R-:W-:Y:S08]  /*4050*/  MUFU.EX2 R29, R29 ;  /* 0x0000001d001d7308 */ /* 0x000ff00000000800 */
[----:B------:R-:W-:Y:S01]  /*4060*/  MUFU.EX2 R28, R28 ;  /* 0x0000001c001c7308 */ /* 0x000fe20000000800 */
[----:B---3--:R-:W-:Y:S01]  /*4070*/  FMNMX.FTZ R11, R7, R40, !PT ;  /* 0x00000028070b7209 */ /* 0x008fe20007810000 */
[----:B------:R-:W-:-:S06]  /*4080*/  FFMA.FTZ R40, R80, UR33, -R20 ;  /* 0x0000002150287c23 */ /* 0x000fcc0008010814 */
[----:B------:R-:W-:Y:S01]  /*4090*/  MUFU.EX2 R3, R3 ;  /* 0x0000000300037308 */ /* 0x000fe20000000800 */
[----:B------:R-:W3:Y:S07]  /*40a0*/  SHFL.BFLY PT, R56, R11, 0x1, 0x1f ;  /* 0x0c201f000b387f89 */ /* 0x000eee00000e0000 */
[----:B------:R-:W-:Y:S08]  /*40b0*/  MUFU.EX2 R32, R32 ;  /* 0x0000002000207308 */ /* 0x000ff00000000800 */
[----:B------:R-:W-:Y:S08]  /*40c0*/  MUFU.EX2 R33, R33 ;  /* 0x0000002100217308 */ /* 0x000ff00000000800 */
[----:B------:R-:W-:Y:S01]  /*40d0*/  MUFU.EX2 R2, R2 ;  /* 0x0000000200027308 */ /* 0x000fe20000000800 */
[----:B---3--:R-:W-:Y:S01]  /*40e0*/  FMNMX.FTZ R7, R11, R56, !PT ;  /* 0x000000380b077209 */ /* 0x008fe20007810000 */
[----:B------:R-:W-:-:S03]  /*40f0*/  FFMA.FTZ R56, R84, UR33, -R20 ;  /* 0x0000002154387c23 */ /* 0x000fc60008010814 */
        /* <DEDUP_REMOVED lines=17> */
[----:B0-----:R-:W-:Y:S01]  /*4210*/  FADD.FTZ R55, R8, R5 ;  /* 0x0000000508377221 */ /* 0x001fe20000010000 */
[--C-:B------:R-:W-:Y:S01]  /*4220*/  FFMA.FTZ R30, R38, UR33, -R20.reuse ;  /* 0x00000021261e7c23 */ /* 0x100fe20008010814 */
[--C-:B------:R-:W-:Y:S01]  /*4230*/  FFMA.FTZ R38, R54, UR33, -R20.reuse ;  /* 0x0000002136267c23 */ /* 0x100fe20008010814 */
[--C-:B------:R-:W-:Y:S01]  /*4240*/  FFMA.FTZ R34, R51, UR33, -R20.reuse ;  /* 0x0000002133227c23 */ /* 0x100fe20008010814 */
[----:B------:R0:W3:Y:S01]  /*4250*/  MUFU.EX2 R64, R60 ;  /* 0x0000003c00407308 */ /* 0x0000e20000000800 */
[----:B-1----:R-:W-:Y:S01]  /*4260*/  FADD.FTZ R54, R10, R55 ;  /* 0x000000370a367221 */ /* 0x002fe20000010000 */
[----:B--2---:R-:W-:Y:S01]  /*4270*/  F2FP.F16.F32.PACK_AB R10, R9, R10 ;  /* 0x0000000a090a723e */ /* 0x004fe200000000ff */
[--C-:B------:R-:W-:Y:S01]  /*4280*/  FFMA.FTZ R51, R63, UR33, -R20.reuse ;  /* 0x000000213f337c23 */ /* 0x100fe20008010814 */
[----:B------:R-:W-:Y:S01]  /*4290*/  F2FP.F16.F32.PACK_AB R8, R5, R8 ;  /* 0x000000080508723e */ /* 0x000fe200000000ff */
[--C-:B------:R-:W-:Y:S01]  /*42a0*/  FFMA.FTZ R5, R66, UR33, -R20.reuse ;  /* 0x0000002142057c23 */ /* 0x100fe20008010814 */
[--C-:B------:R-:W-:Y:S01]  /*42b0*/  FFMA.FTZ R70, R70, UR33, -R20.reuse ;  /* 0x0000002146467c23 */ /* 0x100fe20008010814 */
[--C-:B------:R-:W-:Y:S01]  /*42c0*/  FFMA.FTZ R71, R71, UR33, -R20.reuse ;  /* 0x0000002147477c23 */ /* 0x100fe20008010814 */
[----:B------:R1:W2:Y:S01]  /*42d0*/  MUFU.EX2 R68, R65 ;  /* 0x0000004100447308 */ /* 0x0002a20000000800 */
[--C-:B0-----:R-:W-:Y:S01]  /*42e0*/  FFMA.FTZ R60, R46, UR33, -R20.reuse ;  /* 0x000000212e3c7c23 */ /* 0x101fe20008010814 */
[--C-:B------:R-:W-:Y:S01]  /*42f0*/  FFMA.FTZ R46, R58, UR33, -R20.reuse ;  /* 0x000000213a2e7c23 */ /* 0x100fe20008010814 */
[--C-:B------:R-:W-:Y:S01]  /*4300*/  FFMA.FTZ R74, R74, UR33, -R20.reuse ;  /* 0x000000214a4a7c23 */ /* 0x100fe20008010814 */
[--C-:B------:R-:W-:Y:S01]  /*4310*/  FFMA.FTZ R75, R75, UR33, -R20.reuse ;  /* 0x000000214b4b7c23 */ /* 0x100fe20008010814 */
[--C-:B------:R-:W-:Y:S01]  /*4320*/  FFMA.FTZ R78, R78, UR33, -R20.reuse ;  /* 0x000000214e4e7c23 */ /* 0x100fe20008010814 */
[--C-:B------:R-:W-:Y:S01]  /*4330*/  FFMA.FTZ R79, R79, UR33, -R20.reuse ;  /* 0x000000214f4f7c23 */ /* 0x100fe20008010814 */
[--C-:B------:R-:W-:Y:S01]  /*4340*/  FFMA.FTZ R82, R82, UR33, -R20.reuse ;  /* 0x0000002152527c23 */ /* 0x100fe20008010814 */
[----:B------:R0:W4:Y:S01]  /*4350*/  MUFU.EX2 R69, R31 ;  /* 0x0000001f00457308 */ /* 0x0001220000000800 */
[--C-:B-1----:R-:W-:Y:S01]  /*4360*/  FFMA.FTZ R65, R47, UR33, -R20.reuse ;  /* 0x000000212f417c23 */ /* 0x102fe20008010814 */
[----:B------:R-:W-:Y:S01]  /*4370*/  FFMA.FTZ R47, R59, UR33, -R20 ;  /* 0x000000213b2f7c23 */ /* 0x000fe20008010814 */
[----:B------:R-:W-:Y:S01]  /*4380*/  FADD.FTZ R59, R9, R54 ;  /* 0x00000036093b7221 */ /* 0x000fe20000010000 */
[----:B---3--:R-:W-:Y:S01]  /*4390*/  FADD.FTZ R55, R11, R64 ;  /* 0x000000400b377221 */ /* 0x008fe20000010000 */
[----:B------:R-:W-:Y:S01]  /*43a0*/  F2FP.F16.F32.PACK_AB R9, R64, R11 ;  /* 0x0000000b4009723e */ /* 0x000fe200000000ff */
[--C-:B------:R-:W-:Y:S01]  /*43b0*/  FFMA.FTZ R54, R67, UR33, -R20.reuse ;  /* 0x0000002143367c23 */ /* 0x100fe20008010814 */
[--C-:B------:R-:W-:Y:S01]  /*43c0*/  FFMA.FTZ R83, R83, UR33, -R20.reuse ;  /* 0x0000002153537c23 */ /* 0x100fe20008010814 */
[----:B------:R-:W1:Y:S01]  /*43d0*/  MUFU.EX2 R4, R4 ;  /* 0x0000000400047308 */ /* 0x000e620000000800 */
[--C-:B0-----:R-:W-:Y:S01]  /*43e0*/  FFMA.FTZ R31, R50, UR33, -R20.reuse ;  /* 0x00000021321f7c23 */ /* 0x101fe20008010814 */
[--C-:B------:R-:W-:Y:S01]  /*43f0*/  FFMA.FTZ R50, R62, UR33, -R20.reuse ;  /* 0x000000213e327c23 */ /* 0x100fe20008010814 */
[----:B------:R-:W-:Y:S01]  /*4400*/  FADD.FTZ R62, R12, R59 ;  /* 0x0000003b0c3e7221 */ /* 0x000fe20000010000 */
[----:B--2---:R-:W-:Y:S01]  /*4410*/  FADD.FTZ R58, R68, R55 ;  /* 0x00000037443a7221 */ /* 0x004fe20000010000 */
[C---:B------:R-:W-:Y:S01]  /*4420*/  F2FP.F16.F32.PACK_AB R12, R13.reuse, R12 ;  /* 0x0000000c0d0c723e */ /* 0x040fe200000000ff */
[----:B------:R-:W-:Y:S01]  /*4430*/  FFMA.FTZ R86, R86, UR33, -R20 ;  /* 0x0000002156567c23 */ /* 0x000fe20008010814 */
[----:B------:R-:W-:Y:S01]  /*4440*/  FADD.FTZ R59, R13, R62 ;  /* 0x0000003e0d3b7221 */ /* 0x000fe20000010000 */
[----:B------:R-:W0:Y:S01]  /*4450*/  MUFU.EX2 R27, R27 ;  /* 0x0000001b001b7308 */ /* 0x000e220000000800 */
[C---:B----4-:R-:W-:Y:S01]  /*4460*/  FADD.FTZ R55, R69.reuse, R58 ;  /* 0x0000003a45377221 */ /* 0x050fe20000010000 */
[----:B------:R-:W-:Y:S01]  /*4470*/  F2FP.F16.F32.PACK_AB R11, R69, R68 ;  /* 0x00000044450b723e */ /* 0x000fe200000000ff */
[----:B------:R-:W-:Y:S01]  /*4480*/  FADD.FTZ R62, R14, R59 ;  /* 0x0000003b0e3e7221 */ /* 0x000fe20000010000 */
[----:B------:R-:W-:Y:S01]  /*4490*/  F2FP.F16.F32.PACK_AB R14, R15, R14 ;  /* 0x0000000e0f0e723e */ /* 0x000fe200000000ff */
[----:B------:R-:W-:-:S02]  /*44a0*/  FFMA.FTZ R20, R87, UR33, -R20 ;  /* 0x0000002157147c23 */ /* 0x000fc40008010814 */
[----:B------:R-:W-:Y:S01]  /*44b0*/  FADD.FTZ R59, R15, R62 ;  /* 0x0000003e0f3b7221 */ /* 0x000fe20000010000 */
[----:B------:R-:W2:Y:S01]  /*44c0*/  MUFU.EX2 R30, R30 ;  /* 0x0000001e001e7308 */ /* 0x000ea20000000800 */
[----:B-1----:R-:W-:Y:S01]  /*44d0*/  FADD.FTZ R58, R4, R55 ;  /* 0x00000037043a7221 */ /* 0x002fe20000010000 */
[----:B------:R1:W-:Y:S01]  /*44e0*/  STSM.16.M88.4 [R17+0x21800], R8 ;  /* 0x0218000811007844 */ /* 0x0003e20000000200 */
[----:B------:R-:W-:Y:S01]  /*44f0*/  FADD.FTZ R62, R24, R59 ;  /* 0x0000003b183e7221 */ /* 0x000fe20000010000 */
[----:B------:R-:W-:-:S04]  /*4500*/  F2FP.F16.F32.PACK_AB R24, R21, R24 ;  /* 0x000000181518723e */ /* 0x000fc800000000ff */
[----:B------:R-:W3:Y:S01]  /*4510*/  MUFU.EX2 R35, R35 ;  /* 0x0000002300237308 */ /* 0x000ee20000000800 */
[----:B0-----:R-:W-:-:S07]  /*4520*/  FADD.FTZ R55, R27, R58 ;  /* 0x0000003a1b377221 */ /* 0x001fce0000010000 */
[----:B------:R-:W0:Y:S01]  /*4530*/  MUFU.EX2 R39, R39 ;  /* 0x0000002700277308 */ /* 0x000e220000000800 */
[----:B--2---:R-:W-:Y:S01]  /*4540*/  FADD.FTZ R58, R30, R55 ;  /* 0x000000371e3a7221 */ /* 0x004fe20000010000 */
[----:B------:R-:W-:Y:S01]  /*4550*/  FADD.FTZ R55, R21, R62 ;  /* 0x0000003e15377221 */ /* 0x000fe20000010000 */
[----:B-1----:R-:W-:-:S03]  /*4560*/  F2FP.F16.F32.PACK_AB R10, R3, R28 ;  /* 0x0000001c030a723e */ /* 0x002fc600000000ff */
        /* <DEDUP_REMOVED lines=14> */
[----:B------:R-:W-:Y:S01]  /*4650*/  FADD.FTZ R62, R28, R55 ;  /* 0x000000371c3e7221 */ /* 0x000fe20000010000 */
[----:B------:R-:W-:Y:S01]  /*4660*/  F2FP.F16.F32.PACK_AB R28, R33, R32 ;  /* 0x00000020211c723e */ /* 0x000fe200000000ff */
[----:B------:R-:W2:Y:S01]  /*4670*/  MUFU.EX2 R34, R34 ;  /* 0x0000002200227308 */ /* 0x000ea20000000800 */
[----:B0-----:R-:W-:Y:S01]  /*4680*/  FADD.FTZ R58, R65, R58 ;  /* 0x0000003a413a7221 */ /* 0x001fe20000010000 */
[----:B------:R-:W-:-:S04]  /*4690*/  FADD.FTZ R15, R3, R62 ;  /* 0x0000003e030f7221 */ /* 0x000fc80000010000 */
[----:B------:R-:W-:Y:S01]  /*46a0*/  FADD.FTZ R8, R32, R15 ;  /* 0x0000000f20087221 */ /* 0x000fe20000010000 */
[----:B------:R-:W-:Y:S01]  /*46b0*/  F2FP.F16.F32.PACK_AB R15, R35, R30 ;  /* 0x0000001e230f723e */ /* 0x000fe200000000ff */
[----:B------:R-:W0:Y:S01]  /*46c0*/  MUFU.EX2 R38, R38 ;  /* 0x0000002600267308 */ /* 0x000e220000000800 */
[----:B-1----:R-:W-:Y:S01]  /*46d0*/  FADD.FTZ R13, R31, R58 ;  /* 0x0000003a1f0d7221 */ /* 0x002fe20000010000 */
[----:B------:R-:W-:Y:S01]  /*46e0*/  FADD.FTZ R11, R33, R8 ;  /* 0x00000008210b7221 */ /* 0x000fe20000010000 */
[----:B------:R-:W-:-:S03]  /*46f0*/  F2FP.F16.F32.PACK_AB R30, R37, R2 ;  /* 0x00000002251e723e */ /* 0x000fc600000000ff */
[----:B------:R-:W-:Y:S02]  /*4700*/  FADD.FTZ R8, R2, R11 ;  /* 0x0000000b02087221 */ /* 0x000fe40000010000 */
[----:B------:R-:W1:Y:S01]  /*4710*/  MUFU.EX2 R43, R43 ;  /* 0x0000002b002b7308 */ /* 0x000e620000000800 */
[----:B--2---:R-:W-:Y:S01]  /*4720*/  FADD.FTZ R9, R34, R13 ;  /* 0x0000000d22097221 */ /* 0x004fe20000010000 */
[----:B------:R-:W-:Y:S01]  /*4730*/  F2FP.F16.F32.PACK_AB R13, R27, R4 ;  /* 0x000000041b0d723e */ /* 0x000fe200000000ff */
[----:B------:R-:W-:Y:S01]  /*4740*/  FADD.FTZ R11, R37, R8 ;  /* 0x00000008250b7221 */ /* 0x000fe20000010000 */
[----:B------:R-:W-:Y:S02]  /*4750*/  F2FP.F16.F32.PACK_AB R8, R29, R6 ;  /* 0x000000061d08723e */ /* 0x000fe400000000ff */
[----:B------:R-:W-:Y:S01]  /*4760*/  F2FP.F16.F32.PACK_AB R27, R65, R60 ;  /* 0x0000003c411b723e */ /* 0x000fe200000000ff */
[----:B------:R-:W-:Y:S01]  /*4770*/  FADD.FTZ R6, R36, R11 ;  /* 0x0000000b24067221 */ /* 0x000fe20000010000 */
[----:B------:R-:W2:Y:S01]  /*4780*/  MUFU.EX2 R46, R46 ;  /* 0x0000002e002e7308 */ /* 0x000ea20000000800 */
[----:B0-----:R-:W-:Y:S01]  /*4790*/  FADD.FTZ R4, R38, R9 ;  /* 0x0000000926047221 */ /* 0x001fe20000010000 */
[----:B------:R0:W-:Y:S04]  /*47a0*/  STSM.16.M88.4 [R22], R12 ;  /* 0x0000000c16007844 */ /* 0x0001e80000000200 */
[----:B------:R3:W-:Y:S02]  /*47b0*/  STSM.16.M88.4 [R19], R24 ;  /* 0x0000001813007844 */ /* 0x0007e40000000200 */
[----:B------:R-:W4:Y:S01]  /*47c0*/  MUFU.EX2 R47, R47 ;  /* 0x0000002f002f7308 */ /* 0x000f220000000800 */
[C---:B-1----:R-:W-:Y:S01]  /*47d0*/  FADD.FTZ R9, R43.reuse, R4 ;  /* 0x000000042b097221 */ /* 0x042fe20000010000 */
[----:B------:R-:W-:-:S06]  /*47e0*/  F2FP.F16.F32.PACK_AB R11, R43, R38 ;  /* 0x000000262b0b723e */ /* 0x000fcc00000000ff */
[----:B------:R-:W1:Y:S01]  /*47f0*/  MUFU.EX2 R50, R50 ;  /* 0x0000003200327308 */ /* 0x000e620000000800 */
[----:B--2---:R-:W-:-:S07]  /*4800*/  FADD.FTZ R4, R46, R9 ;  /* 0x000000092e047221 */ /* 0x004fce0000010000 */
[----:B------:R-:W2:Y:S01]  /*4810*/  MUFU.EX2 R45, R45 ;  /* 0x0000002d002d7308 */ /* 0x000ea20000000800 */
[C---:B----4-:R-:W-:Y:S01]  /*4820*/  FADD.FTZ R9, R47.reuse, R4 ;  /* 0x000000042f097221 */ /* 0x050fe20000010000 */
[----:B------:R-:W-:-:S06]  /*4830*/  F2FP.F16.F32.PACK_AB R29, R47, R46 ;  /* 0x0000002e2f1d723e */ /* 0x000fcc00000000ff */
[----:B------:R-:W4:Y:S01]  /*4840*/  MUFU.EX2 R51, R51 ;  /* 0x0000003300337308 */ /* 0x000f220000000800 */
[----:B-1----:R-:W-:Y:S01]  /*4850*/  FADD.FTZ R4, R50, R9 ;  /* 0x0000000932047221 */ /* 0x002fe20000010000 */
[----:B------:R-:W-:-:S05]  /*4860*/  F2FP.F16.F32.PACK_AB R9, R34, R31 ;  /* 0x0000001f2209723e */ /* 0x000fca00000000ff */
[----:B------:R1:W-:Y:S01]  /*4870*/  STSM.16.M88.4 [R18], R8 ;  /* 0x0000000812007844 */ /* 0x0003e20000000200 */
[----:B------:R-:W5:Y:S01]  /*4880*/  MUFU.EX2 R44, R44 ;  /* 0x0000002c002c7308 */ /* 0x000f620000000800 */
[C---:B--2---:R-:W-:Y:S01]  /*4890*/  FADD.FTZ R3, R45.reuse, R6 ;  /* 0x000000062d037221 */ /* 0x044fe20000010000 */
[----:B0-----:R-:W-:Y:S01]  /*48a0*/  F2FP.F16.F32.PACK_AB R12, R45, R36 ;  /* 0x000000242d0c723e */ /* 0x001fe200000000ff */
[----:B------:R-:W-:-:S05]  /*48b0*/  VIADD R6, R88, 0xfffffffe ;  /* 0xfffffffe58067836 */ /* 0x000fca0000000000 */
[----:B------:R-:W0:Y:S01]  /*48c0*/  MUFU.EX2 R5, R5 ;  /* 0x0000000500057308 */ /* 0x000e220000000800 */
[C---:B----4-:R-:W-:Y:S01]  /*48d0*/  FADD.FTZ R4, R51.reuse, R4 ;  /* 0x0000000433047221 */ /* 0x050fe20000010000 */
[----:B------:R-:W-:-:S05]  /*48e0*/  F2FP.F16.F32.PACK_AB R31, R51, R50 ;  /* 0x00000032331f723e */ /* 0x000fca00000000ff */
[----:B------:R2:W-:Y:S01]  /*48f0*/  STSM.16.M88.4 [R17+0x27800], R28 ;  /* 0x0278001c11007844 */ /* 0x0005e20000000200 */
[----:B------:R-:W4:Y:S01]  /*4900*/  MUFU.EX2 R54, R54 ;  /* 0x0000003600367308 */ /* 0x000f220000000800 */
[----:B-----5:R-:W-:-:S07]  /*4910*/  FADD.FTZ R2, R44, R3 ;  /* 0x000000032c027221 */ /* 0x020fce0000010000 */
[----:B------:R-:W5:Y:S01]  /*4920*/  MUFU.EX2 R53, R53 ;  /* 0x0000003500357308 */ /* 0x000f620000000800 */
[----:B0-----:R-:W-:-:S07]  /*4930*/  FADD.FTZ R3, R5, R4 ;  /* 0x0000000405037221 */ /* 0x001fce0000010000 */
[----:B------:R-:W0:Y:S01]  /*4940*/  MUFU.EX2 R70, R70 ;  /* 0x0000004600467308 */ /* 0x000e220000000800 */
[C---:B----4-:R-:W-:Y:S01]  /*4950*/  F2FP.F16.F32.PACK_AB R13, R54.reuse, R5 ;  /* 0x00000005360d723e */ /* 0x050fe200000000ff */
[----:B------:R-:W-:-:S06]  /*4960*/  FADD.FTZ R3, R54, R3 ;  /* 0x0000000336037221 */ /* 0x000fcc0000010000 */
[----:B------:R-:W4:Y:S01]  /*4970*/  MUFU.EX2 R71, R71 ;  /* 0x0000004700477308 */ /* 0x000f220000000800 */
[C---:B-----5:R-:W-:Y:S01]  /*4980*/  FADD.FTZ R4, R53.reuse, R2 ;  /* 0x0000000235047221 */ /* 0x060fe20000010000 */
[----:B------:R-:W-:-:S06]  /*4990*/  F2FP.F16.F32.PACK_AB R14, R53, R44 ;  /* 0x0000002c350e723e */ /* 0x000fcc00000000ff */
[----:B------:R-:W5:Y:S01]  /*49a0*/  MUFU.EX2 R41, R41 ;  /* 0x0000002900297308 */ /* 0x000f620000000800 */
[----:B0-----:R-:W-:-:S07]  /*49b0*/  FADD.FTZ R2, R70, R3 ;  /* 0x0000000346027221 */ /* 0x001fce0000010000 */
[----:B------:R-:W3:Y:S01]  /*49c0*/  MUFU.EX2 R48, R48 ;  /* 0x0000003000307308 */ /* 0x000ee20000000800 */
[C---:B----4-:R-:W-:Y:S01]  /*49d0*/  F2FP.F16.F32.PACK_AB R15, R71.reuse, R70 ;  /* 0x00000046470f723e */ /* 0x050fe200000000ff */
[----:B------:R-:W-:-:S04]  /*49e0*/  FADD.FTZ R3, R71, R2 ;  /* 0x0000000247037221 */ /* 0x000fc80000010000 */
[----:B------:R2:W-:Y:S02]  /*49f0*/  STSM.16.M88.4 [R136], R12 ;  /* 0x0000000c88007844 */ /* 0x0005e40000000200 */
[----:B------:R-:W-:Y:S01]  /*4a00*/  MUFU.EX2 R52, R52 ;  /* 0x0000003400347308 */ /* 0x000fe20000000800 */
[----:B-----5:R-:W-:-:S07]  /*4a10*/  FADD.FTZ R21, R41, R4 ;  /* 0x0000000429157221 */ /* 0x020fce0000010000 */
[----:B------:R-:W0:Y:S01]  /*4a20*/  MUFU.EX2 R57, R57 ;  /* 0x0000003900397308 */ /* 0x000e220000000800 */
[C---:B---3--:R-:W-:Y:S01]  /*4a30*/  F2FP.F16.F32.PACK_AB R24, R48.reuse, R41 ;  /* 0x000000293018723e */ /* 0x048fe200000000ff */
[----:B------:R-:W-:-:S06]  /*4a40*/  FADD.FTZ R21, R48, R21 ;  /* 0x0000001530157221 */ /* 0x000fcc0000010000 */
[----:B------:R-:W3:Y:S08]  /*4a50*/  MUFU.EX2 R74, R74 ;  /* 0x0000004a004a7308 */ /* 0x000ef00000000800 */
[----:B------:R-:W4:Y:S01]  /*4a60*/  MUFU.EX2 R75, R75 ;  /* 0x0000004b004b7308 */ /* 0x000f220000000800 */
[----:B0-----:R-:W-:-:S07]  /*4a70*/  F2FP.F16.F32.PACK_AB R26, R57, R52 ;  /* 0x00000034391a723e */ /* 0x001fce00000000ff */
[----:B------:R-:W0:Y:S01]  /*4a80*/  MUFU.EX2 R78, R78 ;  /* 0x0000004e004e7308 */ /* 0x000e220000000800 */
[----:B---3--:R-:W-:-:S07]  /*4a90*/  FADD.FTZ R2, R74, R3 ;  /* 0x000000034a027221 */ /* 0x008fce0000010000 */
[----:B------:R-:W3:Y:S01]  /*4aa0*/  MUFU.EX2 R79, R79 ;  /* 0x0000004f004f7308 */ /* 0x000ee20000000800 */
[C---:B----4-:R-:W-:Y:S01]  /*4ab0*/  F2FP.F16.F32.PACK_AB R25, R75.reuse, R74 ;  /* 0x0000004a4b19723e */ /* 0x050fe200000000ff */
[----:B------:R-:W-:Y:S01]  /*4ac0*/  FADD.FTZ R3, R75, R2 ;  /* 0x000000024b037221 */ /* 0x000fe20000010000 */
[----:B------:R-:W-:-:S05]  /*4ad0*/  FADD.FTZ R2, R52, R21 ;  /* 0x0000001534027221 */ /* 0x000fca0000010000 */
[----:B------:R-:W-:Y:S01]  /*4ae0*/  MUFU.EX2 R40, R40 ;  /* 0x0000002800287308 */ /* 0x000fe20000000800 */
[----:B0-----:R-:W-:Y:S01]  /*4af0*/  FADD.FTZ R4, R78, R3 ;  /* 0x000000034e047221 */ /* 0x001fe20000010000 */
[----:B------:R-:W-:-:S06]  /*4b00*/  FADD.FTZ R3, R57, R2 ;  /* 0x0000000239037221 */ /* 0x000fcc0000010000 */
[----:B------:R-:W1:Y:S01]  /*4b10*/  MUFU.EX2 R49, R49 ;  /* 0x0000003100317308 */ /* 0x000e620000000800 */
[C---:B---3--:R-:W-:Y:S01]  /*4b20*/  F2FP.F16.F32.PACK_AB R27, R79.reuse, R78 ;  /* 0x0000004e4f1b723e */ /* 0x048fe200000000ff */
        /* <DEDUP_REMOVED lines=13> */
[----:B------:R-:W3:Y:S01]  /*4c00*/  MUFU.EX2 R5, R20 ;  /* 0x0000001400057308 */ /* 0x000ee20000000800 */
[----:B-1----:R-:W-:Y:S01]  /*4c10*/  F2FP.F16.F32.PACK_AB R9, R83, R82 ;  /* 0x000000525309723e */ /* 0x002fe200000000ff */
[----:B------:R-:W-:-:S04]  /*4c20*/  FADD.FTZ R82, R82, R21 ;  /* 0x0000001552527221 */ /* 0x000fc80000010000 */
[----:B------:R-:W-:-:S04]  /*4c30*/  FADD.FTZ R83, R83, R82 ;  /* 0x0000005253537221 */ /* 0x000fc80000010000 */
[----:B0-----:R-:W-:Y:S01]  /*4c40*/  FADD.FTZ R2, R86, R83 ;  /* 0x0000005356027221 */ /* 0x001fe20000010000 */
[----:B---3--:R-:W-:-:S03]  /*4c50*/  F2FP.F16.F32.PACK_AB R11, R5, R86 ;  /* 0x00000056050b723e */ /* 0x008fc600000000ff */
        /* <DEDUP_REMOVED lines=17> */
.L_x_11089:
[----:B------:R-:W-:Y:S02]  /*4d70*/  ULDC UR18, c[0x0][0x9e4] ;  /* 0x0002790000127ab9 */ /* 0x000fe40000000800 */
[----:B------:R-:W-:-:S11]  /*4d80*/  UISETP.NE.AND UP0, UPT, UR18, 0x1, UPT ;  /* 0x000000011200788c */ /* 0x000fd6000bf05270 */
[----:B------:R-:W-:Y:S02]  /*4d90*/  @UP0 ULDC.64 UR6, c[0x0][0x9e8] ;  /* 0x00027a0000060ab9 */ /* 0x000fe40000000a00 */
[----:B------:R-:W-:-:S04]  /*4da0*/  UIMAD.WIDE.U32 UR10, UR15, UR6, URZ ;  /* 0x000000060f0a72a5 */ /* 0x000fc8000f8e003f */
[----:B------:R-:W-:-:S12]  /*4db0*/  @UP0 USHF.R.U32.HI UR15, URZ, UR7, UR11 ;  /* 0x000000073f0f0299 */ /* 0x000fd8000801160b */
.L_x_11090:
[----:B------:R-:W-:-:S04]  /*4dc0*/  UIMAD UR15, UR15, UR18, UR18 ;  /* 0x000000120f0f72a4 */ /* 0x000fc8000f8e0212 */
[----:B------:R-:W-:-:S04]  /*4dd0*/  UISETP.LT.AND UP0, UPT, UR14, UR15, UPT ;  /* 0x0000000f0e00728c */ /* 0x000fc8000bf01270 */
[----:B------:R-:W-:-:S12]  /*4de0*/  USEL UR14, UR14, UR15, UP0 ;  /* 0x0000000f0e0e7287 */ /* 0x000fd80008000000 */
.L_x_11088:
        /* <DEDUP_REMOVED lines=40> */
.L_x_11110:
[----:B------:R-:W-:Y:S01]  /*5070*/  ISETP.NE.AND P2, PT, RZ, UR45, PT ;  /* 0x0000002dff007c0c */ /* 0x000fe2000bf45270 */
[----:B------:R-:W-:-:S04]  /*5080*/  UISETP.NE.AND UP0, UPT, UR58, 0x1, UPT ;  /* 0x000000013a00788c */ /* 0x000fc8000bf05270 */
[----:B------:R-:W-:-:S04]  /*5090*/  USEL UR48, URZ, 0x1, UP0 ;  /* 0x000000013f307887 */ /* 0x000fc80008000000 */
[----:B------:R-:W-:-:S04]  /*50a0*/  ULOP3.LUT UR48, UR28, UR48, URZ, 0x3c, !UPT ;  /* 0x000000301c307292 */ /* 0x000fc8000f8e3c3f */
[----:B------:R-:W-:Y:S08]  /*50b0*/  @P2 BRA `(.L_x_11092) ;  /* 0x0000000000382947 */ /* 0x000ff00003800000 */
[----:B------:R-:W-:Y:S05]  /*50c0*/  @!P0 BRA `(.L_x_11093) ;  /* 0x0000000000048947 */ /* 0x000fea0003800000 */
[----:B------:R-:W-:Y:S01]  /*50d0*/  BPT.TRAP 0x1 ;  /* 0x000000040000795c */ /* 0x000fe20000300000 */
.L_x_11093:
        /* <DEDUP_REMOVED lines=9> */
.L_x_11094:
[----:B-1----:R-:W-:Y:S05]  /*5170*/  @P1 BRA `(.L_x_11092) ;  /* 0x0000000000081947 */ /* 0x002fea0003800000 */
[----:B------:R-:W1:Y:S02]  /*5180*/  SYNCS.PHASECHK.TRANS64.TRYWAIT P1, [UR6+0x2d830], R0 ;  /* 0x02d83000ff0075a7 */ /* 0x000e640008020146 */
[----:B-1----:R-:W-:Y:S05]  /*5190*/  @!P1 BRA `(.L_x_11095) ;  /* 0x0000010800009947 */ /* 0x002fea0003800000 */
.L_x_11092:
[----:B-1----:R-:W1:Y:S01]  /*51a0*/  S2R R7, SR_TID.X ;  /* 0x0000000000077919 */ /* 0x002e620000002100 */
        /* <DEDUP_REMOVED lines=15> */
[----:B-1----:R-:W-:-:S05]  /*52a0*/  SHF.R.U32.HI R7, RZ, 0x7, R7 ;  /* 0x00000007ff077819 */ /* 0x002fca0000011607 */
[----:B0-----:R-:W-:-:S05]  /*52b0*/  VIADD R0, R7, 0x8 ;  /* 0x0000000807007836 */ /* 0x001fca0000000000 */
[----:B------:R0:W-:Y:S06]  /*52c0*/  BAR.SYNC.DEFER_BLOCKING R0, 0x100 ;  /* 0x000400000000751d */ /* 0x0001ec0000010000 */
[----:B--2---:R-:W-:-:S06]  /*52d0*/  WARPGROUP.ARRIVE ;  /* 0x00000000000079c5 */ /* 0x004fcc0000000000 */
        /* <DEDUP_REMOVED lines=20> */
.L_x_11097:
[----:B------:R-:W-:Y:S01]  /*5420*/  ULEA UR6, UR58, UR41, 0x3 ;  /* 0x000000293a067291 */ /* 0x000fe2000f8e183f */
[----:B------:R-:W-:-:S05]  /*5430*/  IMAD.U32 R0, RZ, RZ, UR28 ;  /* 0x0000001cff007e24 */ /* 0x000fca000f8e00ff */
[----:B------:R-:W-:-:S04]  /*5440*/  SHF.L.U32 R0, R0, 0x1f, RZ ;  /* 0x0000001f00007819 */ /* 0x000fc800000006ff */
[----:B------:R0:W1:Y:S01]  /*5450*/  SYNCS.PHASECHK.TRANS64.TRYWAIT P1, [UR6+0x2d850], R0 ;  /* 0x02d85000ff0075a7 */ /* 0x0000620008020146 */
[----:B------:R-:W-:Y:S05]  /*5460*/  @!P0 BRA `(.L_x_11098) ;  /* 0x0000000000048947 */ /* 0x000fea0003800000 */
[----:B------:R-:W-:Y:S01]  /*5470*/  BPT.TRAP 0x1 ;  /* 0x000000040000795c */ /* 0x000fe20000300000 */
.L_x_11098:
[----:B-1----:R-:W-:Y:S05]  /*5480*/  @P1 BRA `(.L_x_11096) ;  /* 0x0000000000081947 */ /* 0x002fea0003800000 */
[----:B------:R-:W1:Y:S02]  /*5490*/  SYNCS.PHASECHK.TRANS64.TRYWAIT P1, [UR6+0x2d850], R0 ;  /* 0x02d85000ff0075a7 */ /* 0x000e640008020146 */
[----:B-1----:R-:W-:Y:S05]  /*54a0*/  @!P1 BRA `(.L_x_11099) ;  /* 0x0000010400549947 */ /* 0x002fea0003800000 */
.L_x_11096:
[----:B------:R-:W-:Y:S01]  /*54b0*/  UIADD3 UR6, UR41, 0x400, URZ ;  /* 0x0000040029067890 */ /* 0x000fe2000fffe03f */
[----:B------:R-:W-:Y:S01]  /*54c0*/  WARPGROUP.ARRIVE ;  /* 0x00000000000079c5 */ /* 0x000fe20000000000 */
[----:B------:R-:W-:-:S05]  /*54d0*/  ULEA UR7, UR53, UR41, 0xd ;  /* 0x0000002935077291 */ /* 0x000fca000f8e683f */
[----:B------:R-:W1:Y:S01]  /*54e0*/  S2R R8, SR_TID.X ;  /* 0x0000000000087919 */ /* 0x000e620000002100 */
        /* <DEDUP_REMOVED lines=70> */
.L_x_11100:
[----:B------:R-:W-:Y:S01]  /*5950*/  UISETP.NE.AND UP1, UPT, UR52, URZ, UPT ;  /* 0x0000003f3400728c */ /* 0x000fe2000bf25270 */
[----:B------:R-:W-:Y:S01]  /*5960*/  VIADD R7, R137, UR38 ;  /* 0x0000002689077c36 */ /* 0x000fe20008000000 */
[----:B------:R-:W-:Y:S01]  /*5970*/  ULEA UR6, UR47, UR41, 0x3 ;  /* 0x000000292f067291 */ /* 0x000fe2000f8e183f */
[----:B------:R-:W-:Y:S01]  /*5980*/  IMAD.U32 R8, RZ, RZ, UR46 ;  /* 0x0000002eff087e24 */ /* 0x000fe2000f8e00ff */
[----:B------:R-:W-:Y:S02]  /*5990*/  UISETP.NE.AND UP0, UPT, UR51, URZ, UPT ;  /* 0x0000003f3300728c */ /* 0x000fe4000bf05270 */
        /* <DEDUP_REMOVED lines=14> */
[----:B------:R-:W-:-:S05]  /*5a80*/  IMAD R9, R16, -0x2, R9 ;  /* 0xfffffffe10097824 */ /* 0x000fca00078e0209 */
[----:B------:R-:W-:-:S05]  /*5a90*/  IADD3 R9, -R8, UR37, R9 ;  /* 0x0000002508097c10 */ /* 0x000fca000fffe109 */
[C---:B------:R-:W-:Y:S02]  /*5aa0*/  VIADD R11, R9.reuse, UR56 ;  /* 0x00000038090b7c36 */ /* 0x040fe40008000000 */
[----:B------:R-:W-:Y:S02]  /*5ab0*/  VIADD R10, R9, UR6 ;  /* 0x00000006090a7c36 */ /* 0x000fe40008000000 */
[----:B0-----:R-:W-:Y:S02]  /*5ac0*/  IMAD.IADD R9, R11, 0x1, R15 ;  /* 0x000000010b097824 */ /* 0x001fe400078e020f */
        /* <DEDUP_REMOVED lines=15> */
.L_x_11103:
[----:B------:R-:W-:-:S05]  /*5bc0*/  IMAD.U32 R14, RZ, RZ, UR34 ;  /* 0x00000022ff0e7e24 */ /* 0x000fca000f8e00ff */
[----:B------:R-:W-:-:S13]  /*5bd0*/  ISETP.NE.AND P1, PT, R14, 0x1, PT ;  /* 0x000000010e00780c */ /* 0x000fda0003f25270 */
[----:B------:R-:W0:Y:S02]  /*5be0*/  @P1 LDC.64 R12, c[0x0][0x9e8] ;  /* 0x00027a00ff0c1b82 */ /* 0x000e240000000a00 */
[----:B0-----:R-:W-:-:S05]  /*5bf0*/  @P1 IMAD.HI.U32 R12, R15, R12, RZ ;  /* 0x0000000c0f0c1227 */ /* 0x001fca00078e00ff */
[----:B------:R-:W-:-:S07]  /*5c00*/  @P1 SHF.R.U32.HI R15, RZ, R13, R12 ;  /* 0x0000000dff0f1219 */ /* 0x000fce000001160c */
.L_x_11104:
[----:B------:R-:W-:Y:S05]  /*5c10*/  BSYNC B0 ;  /* 0x0000000000007941 */ /* 0x000fea0003800000 */
.L_x_11102:
[----:B------:R-:W-:-:S04]  /*5c20*/  IMAD R15, R15, R14, -R0 ;  /* 0x0000000e0f0f7224 */ /* 0x000fc800078e0a00 */
[----:B------:R-:W-:-:S05]  /*5c30*/  IMAD R15, R16, -0x2, R15 ;  /* 0xfffffffe100f7824 */ /* 0x000fca00078e020f */
[----:B------:R-:W-:Y:S02]  /*5c40*/  VIADDMNMX R9, R15, R14, R9, PT ;  /* 0x0000000e0f097246 */ /* 0x000fe40003800109 */
[----:B------:R-:W-:-:S07]  /*5c50*/  VIMNMX R8, R8, R15, !PT ;  /* 0x0000000f08087248 */ /* 0x000fce0007fe0100 */
.L_x_11101:
        /* <DEDUP_REMOVED lines=116> */
.L_x_11107:
[----:B------:R-:W-:-:S05]  /*63a0*/  IMAD.U32 R12, RZ, RZ, UR34 ;  /* 0x00000022ff0c7e24 */ /* 0x000fca000f8e00ff */
[----:B------:R-:W-:-:S13]  /*63b0*/  ISETP.NE.AND P2, PT, R12, 0x1, PT ;  /* 0x000000010c00780c */ /* 0x000fda0003f45270 */
[----:B------:R-:W0:Y:S02]  /*63c0*/  @P2 LDC.64 R8, c[0x0][0x9e8] ;  /* 0x00027a00ff082b82 */ /* 0x000e240000000a00 */
[----:B0-----:R-:W-:-:S05]  /*63d0*/  @P2 IMAD.HI.U32 R8, R7, R8, RZ ;  /* 0x0000000807082227 */ /* 0x001fca00078e00ff */
[----:B------:R-:W-:-:S07]  /*63e0*/  @P2 SHF.R.U32.HI R7, RZ, R9, R8 ;  /* 0x00000009ff072219 */ /* 0x000fce0000011608 */
.L_x_11108:
[----:B------:R-:W-:Y:S05]  /*63f0*/  BSYNC B0 ;  /* 0x0000000000007941 */ /* 0x000fea0003800000 */
.L_x_11106:
[----:B------:R-:W-:-:S04]  /*6400*/  IMAD R7, R7, R12, -R0 ;  /* 0x0000000c07077224 */ /* 0x000fc800078e0a00 */
[----:B------:R-:W-:-:S05]  /*6410*/  IMAD R7, R16, -0x2, R7 ;  /* 0xfffffffe10077824 */ /* 0x000fca00078e0207 */
[----:B------:R-:W-:Y:S02]  /*6420*/  VIADDMNMX R11, R7, R12, R11, PT ;  /* 0x0000000c070b7246 */ /* 0x000fe4000380010b */
[----:B------:R-:W-:-:S07]  /*6430*/  VIMNMX R10, R10, R7, !PT ;  /* 0x000000070a0a7248 */ /* 0x000fce0007fe0100 */
.L_x_11105:
        /* <DEDUP_REMOVED lines=92> */
[C---:B------:R-:W-:Y:S02]  /*6a00*/  ISETP.LT.OR P3, PT, R11.reuse, 0x42, P3 ;  /* 0x000000420b00780c */ /* 0x040fe40001f61670 */
        /* <DEDUP_REMOVED lines=36> */
[----:B------:R-:W-:Y:S01]  /*6c50*/  FFMA.FTZ R56, R56, UR33, -R7 ;  /* 0x0000002138387c23 */ /* 0x000fe20008010807 */
[----:B------:R-:W-:Y:S01]  /*6c60*/  FSEL R66, R66, -INF , !P2 ;  /* 0xff80000042427808 */ /* 0x000fe20005000000 */
[----:B------:R-:W-:Y:S01]  /*6c70*/  MUFU.EX2 R8, R8 ;  /* 0x0000000800087308 */ /* 0x000fe20000000800 */
[----:B------:R-:W-:-:S02]  /*6c80*/  FMNMX.FTZ R29, R47, R28, !PT ;  /* 0x0000001c2f1d7209 */ /* 0x000fc40007810000 */
[----:B------:R-:W-:Y:S02]  /*6c90*/  ISETP.LT.OR P3, PT, R11, 0x52, P3 ;  /* 0x000000520b00780c */ /* 0x000fe40001f61670 */
        /* <DEDUP_REMOVED lines=9> */
[----:B------:R-:W-:Y:S02]  /*6d30*/  FMNMX.FTZ R33, R55, R32, !PT ;  /* 0x0000002037217209 */ /* 0x000fe40007810000 */
[----:B------:R-:W-:Y:S02]  /*6d40*/  ISETP.GT.AND P2, PT, R10, 0x60, P1 ;  /* 0x000000600a00780c */ /* 0x000fe40000f44270 */
[----:B0-----:R-:W-:Y:S01]  /*6d50*/  FMNMX.FTZ R36, R58, R33, !PT ;  /* 0x000000213a247209 */ /* 0x001fe20007810000 */
[--C-:B------:R-:W-:Y:S01]  /*6d60*/  FFMA.FTZ R33, R49, UR33, -R7.reuse ;  /* 0x0000002131217c23 */ /* 0x100fe20008010807 */
[----:B------:R-:W-:Y:S01]  /*6d70*/  FSEL R70, R70, -INF , !P5 ;  /* 0xff80000046467808 */ /* 0x000fe20006800000 */
[----:B------:R0:W-:Y:S01]  /*6d80*/  MUFU.EX2 R32, R48 ;  /* 0x0000003000207308 */ /* 0x0001e20000000800 */
[----:B------:R-:W-:Y:S01]  /*6d90*/  FMNMX.FTZ R37, R59, R36, !PT ;  /* 0x000000243b257209 */ /* 0x000fe20007810000 */
[--C-:B------:R-:W-:Y:S01]  /*6da0*/  FFMA.FTZ R49, R65, UR33, -R7.reuse ;  /* 0x0000002141317c23 */ /* 0x100fe20008010807 */
[----:B------:R-:W-:Y:S01]  /*6db0*/  ISETP.LT.OR P4, PT, R11, 0x5a, P4 ;  /* 0x0000005a0b00780c */ /* 0x000fe20002781670 */
[----:B------:R-:W-:Y:S01]  /*6dc0*/  FFMA.FTZ R65, R81, UR33, -R7 ;  /* 0x0000002151417c23 */ /* 0x000fe20008010807 */
[----:B------:R-:W-:-:S02]  /*6dd0*/  FMNMX.FTZ R36, R62, R37, !PT ;  /* 0x000000253e247209 */ /* 0x000fc40007810000 */
[----:B------:R-:W-:Y:S01]  /*6de0*/  ISETP.GT.AND P3, PT, R10, 0x61, P1 ;  /* 0x000000610a00780c */ /* 0x000fe20000f64270 */
[----:B------:R-:W-:Y:S01]  /*6df0*/  MUFU.EX2 R12, R12 ;  /* 0x0000000c000c7308 */ /* 0x000fe20000000800 */
[----:B------:R-:W-:Y:S01]  /*6e00*/  FMNMX.FTZ R37, R63, R36, !PT ;  /* 0x000000243f257209 */ /* 0x000fe20007810000 */
[--C-:B0-----:R-:W-:Y:S01]  /*6e10*/  FFMA.FTZ R48, R64, UR33, -R7.reuse ;  /* 0x0000002140307c23 */ /* 0x101fe20008010807 */
[----:B------:R-:W-:Y:S01]  /*6e20*/  ISETP.LT.OR P2, PT, R11, 0x61, P2 ;  /* 0x000000610b00780c */ /* 0x000fe20001741670 */
[--C-:B------:R-:W-:Y:S01]  /*6e30*/  FFMA.FTZ R64, R80, UR33, -R7.reuse ;  /* 0x0000002150407c23 */ /* 0x100fe20008010807 */
[----:B------:R-:W-:Y:S01]  /*6e40*/  FMNMX.FTZ R40, R66, R37, !PT ;  /* 0x0000002542287209 */ /* 0x000fe20007810000 */
[--C-:B------:R-:W-:Y:S01]  /*6e50*/  FFMA.FTZ R37, R53, UR33, -R7.reuse ;  /* 0x0000002135257c23 */ /* 0x100fe20008010807 */
[----:B------:R-:W-:Y:S01]  /*6e60*/  FSEL R71, R71, -INF , !P4 ;  /* 0xff80000047477808 */ /* 0x000fe20006000000 */
[----:B------:R0:W-:Y:S01]  /*6e70*/  MUFU.EX2 R36, R52 ;  /* 0x0000003400247308 */ /* 0x0001e20000000800 */
[----:B------:R-:W-:Y:S01]  /*6e80*/  FMNMX.FTZ R41, R67, R40, !PT ;  /* 0x0000002843297209 */ /* 0x000fe20007810000 */
[--C-:B------:R-:W-:Y:S01]  /*6e90*/  FFMA.FTZ R53, R69, UR33, -R7.reuse ;  /* 0x0000002145357c23 */ /* 0x100fe20008010807 */
[----:B------:R-:W-:Y:S01]  /*6ea0*/  ISETP.GT.AND P5, PT, R10, 0x68, P1 ;  /* 0x000000680a00780c */ /* 0x000fe20000fa4270 */
[----:B------:R-:W-:Y:S01]  /*6eb0*/  FFMA.FTZ R69, R85, UR33, -R7 ;  /* 0x0000002155457c23 */ /* 0x000fe20008010807 */
[----:B------:R-:W-:-:S02]  /*6ec0*/  FMNMX.FTZ R40, R70, R41, !PT ;  /* 0x0000002946287209 */ /* 0x000fc40007810000 */
[----:B------:R-:W-:Y:S01]  /*6ed0*/  FSEL R74, R74, -INF , !P2 ;  /* 0xff8000004a4a7808 */ /* 0x000fe20005000000 */
[----:B------:R-:W-:Y:S01]  /*6ee0*/  MUFU.EX2 R13, R13 ;  /* 0x0000000d000d7308 */ /* 0x000fe20000000800 */
[----:B------:R-:W-:Y:S01]  /*6ef0*/  ISETP.LT.OR P3, PT, R11, 0x62, P3 ;  /* 0x000000620b00780c */ /* 0x000fe20001f61670 */
[--C-:B0-----:R-:W-:Y:S01]  /*6f00*/  FFMA.FTZ R52, R68, UR33, -R7.reuse ;  /* 0x0000002144347c23 */ /* 0x101fe20008010807 */
[----:B------:R-:W-:Y:S01]  /*6f10*/  FMNMX.FTZ R41, R71, R40, !PT ;  /* 0x0000002847297209 */ /* 0x000fe20007810000 */
[----:B------:R-:W-:Y:S01]  /*6f20*/  FFMA.FTZ R68, R84, UR33, -R7 ;  /* 0x0000002154447c23 */ /* 0x000fe20008010807 */
[----:B------:R-:W-:Y:S02]  /*6f30*/  ISETP.GT.AND P4, PT, R10, 0x69, P1 ;  /* 0x000000690a00780c */ /* 0x000fe40000f84270 */
[----:B------:R-:W-:Y:S01]  /*6f40*/  ISETP.LT.OR P5, PT, R11, 0x69, P5 ;  /* 0x000000690b00780c */ /* 0x000fe20002fa1670 */
[----:B------:R0:W-:Y:S01]  /*6f50*/  MUFU.EX2 R40, R56 ;  /* 0x0000003800287308 */ /* 0x0001e20000000800 */
[----:B------:R-:W-:-:S02]  /*6f60*/  FSEL R75, R75, -INF , !P3 ;  /* 0xff8000004b4b7808 */ /* 0x000fc40005800000 */
[----:B------:R-:W-:Y:S01]  /*6f70*/  FMNMX.FTZ R44, R74, R41, !PT ;  /* 0x000000294a2c7209 */ /* 0x000fe20007810000 */
[--C-:B------:R-:W-:Y:S01]  /*6f80*/  FFMA.FTZ R41, R57, UR33, -R7.reuse ;  /* 0x0000002139297c23 */ /* 0x100fe20008010807 */
[----:B------:R-:W-:Y:S01]  /*6f90*/  ISETP.GT.AND P2, PT, R10, 0x70, P1 ;  /* 0x000000700a00780c */ /* 0x000fe20000f44270 */
[--C-:B------:R-:W-:Y:S01]  /*6fa0*/  FFMA.FTZ R57, R73, UR33, -R7.reuse ;  /* 0x0000002149397c23 */ /* 0x100fe20008010807 */
[----:B------:R-:W-:Y:S01]  /*6fb0*/  FSEL R78, R78, -INF , !P5 ;  /* 0xff8000004e4e7808 */ /* 0x000fe20006800000 */
[----:B------:R-:W-:Y:S01]  /*6fc0*/  MUFU.EX2 R14, R14 ;  /* 0x0000000e000e7308 */ /* 0x000fe20000000800 */
[----:B------:R-:W-:Y:S01]  /*6fd0*/  ISETP.LT.OR P4, PT, R11, 0x6a, P4 ;  /* 0x0000006a0b00780c */ /* 0x000fe20002781670 */
[--C-:B0-----:R-:W-:Y:S01]  /*6fe0*/  FFMA.FTZ R56, R72, UR33, -R7.reuse ;  /* 0x0000002148387c23 */ /* 0x101fe20008010807 */
[----:B------:R-:W-:Y:S01]  /*6ff0*/  FMNMX.FTZ R45, R75, R44, !PT ;  /* 0x0000002c4b2d7209 */ /* 0x000fe20007810000 */
[--C-:B------:R-:W-:Y:S01]  /*7000*/  FFMA.FTZ R44, R60, UR33, -R7.reuse ;  /* 0x000000213c2c7c23 */ /* 0x100fe20008010807 */
[----:B------:R-:W-:Y:S01]  /*7010*/  ISETP.GT.AND P3, PT, R10, 0x71, P1 ;  /* 0x000000710a00780c */ /* 0x000fe20000f64270 */
[----:B------:R-:W-:Y:S01]  /*7020*/  FFMA.FTZ R60, R76, UR33, -R7 ;  /* 0x000000214c3c7c23 */ /* 0x000fe20008010807 */
[C---:B------:R-:W-:Y:S01]  /*7030*/  ISETP.GT.AND P5, PT, R10.reuse, 0x78, P1 ;  /* 0x000000780a00780c */ /* 0x040fe20000fa4270 */
[----:B------:R-:W-:Y:S01]  /*7040*/  MUFU.EX2 R15, R15 ;  /* 0x0000000f000f7308 */ /* 0x000fe20000000800 */
[----:B------:R-:W-:-:S02]  /*7050*/  ISETP.GT.AND P1, PT, R10, 0x79, P1 ;  /* 0x000000790a00780c */ /* 0x000fc40000f24270 */
[----:B------:R-:W-:Y:S02]  /*7060*/  ISETP.LT.OR P2, PT, R11, 0x71, P2 ;  /* 0x000000710b00780c */ /* 0x000fe40001741670 */
[----:B------:R-:W-:Y:S02]  /*7070*/  FSEL R79, R79, -INF , !P4 ;  /* 0xff8000004f4f7808 */ /* 0x000fe40006000000 */
[----:B------:R-:W-:Y:S01]  /*7080*/  FMNMX.FTZ R10, R78, R45, !PT ;  /* 0x0000002d4e0a7209 */ /* 0x000fe20007810000 */
[----:B------:R-:W-:Y:S01]  /*7090*/  MUFU.EX2 R21, R21 ;  /* 0x0000001500157308 */ /* 0x000fe20000000800 */
[----:B------:R-:W-:Y:S02]  /*70a0*/  ISETP.LT.OR P3, PT, R11, 0x72, P3 ;  /* 0x000000720b00780c */ /* 0x000fe40001f61670 */
[----:B------:R-:W-:Y:S02]  /*70b0*/  FSEL R82, R82, -INF , !P2 ;  /* 0xff80000052527808 */ /* 0x000fe40005000000 */
[----:B------:R-:W-:-:S02]  /*70c0*/  FMNMX.FTZ R45, R79, R10, !PT ;  /* 0x0000000a4f2d7209 */ /* 0x000fc40007810000 */
[----:B------:R-:W-:Y:S01]  /*70d0*/  ISETP.LT.OR P5, PT, R11, 0x79, P5 ;  /* 0x000000790b00780c */ /* 0x000fe20002fa1670 */
[----:B------:R-:W-:Y:S01]  /*70e0*/  MUFU.EX2 R25, R25 ;  /* 0x0000001900197308 */ /* 0x000fe20000000800 */
[----:B------:R-:W-:Y:S02]  /*70f0*/  FSEL R83, R83, -INF , !P3 ;  /* 0xff80000053537808 */ /* 0x000fe40005800000 */
[----:B------:R-:W-:Y:S01]  /*7100*/  FMNMX.FTZ R10, R82, R45, !PT ;  /* 0x0000002d520a7209 */ /* 0x000fe20007810000 */
[--C-:B------:R-:W-:Y:S01]  /*7110*/  FFMA.FTZ R45, R61, UR33, -R7.reuse ;  /* 0x000000213d2d7c23 */ /* 0x100fe20008010807 */
[----:B------:R-:W-:Y:S01]  /*7120*/  ISETP.LT.OR P1, PT, R11, 0x7a, P1 ;  /* 0x0000007a0b00780c */ /* 0x000fe20000f21670 */
[----:B------:R-:W-:Y:S01]  /*7130*/  FFMA.FTZ R61, R77, UR33, -R7 ;  /* 0x000000214d3d7c23 */ /* 0x000fe20008010807 */
[----:B------:R-:W-:Y:S01]  /*7140*/  FSEL R86, R86, -INF , !P5 ;  /* 0xff80000056567808 */ /* 0x000fe20006800000 */
[----:B------:R-:W-:Y:S01]  /*7150*/  MUFU.EX2 R29, R29 ;  /* 0x0000001d001d7308 */ /* 0x000fe20000000800 */
[----:B------:R-:W-:-:S02]  /*7160*/  FMNMX.FTZ R11, R83, R10, !PT ;  /* 0x0000000a530b7209 */ /* 0x000fc40007810000 */
[----:B------:R-:W-:Y:S02]  /*7170*/  FSEL R87, R87, -INF , !P1 ;  /* 0xff80000057577808 */ /* 0x000fe40004800000 */
[----:B------:R-:W-:Y:S02]  /*7180*/  FMNMX.FTZ R10, R86, R11, !PT ;  /* 0x0000000b560a7209 */ /* 0x000fe40007810000 */
[----:B------:R-:W-:Y:S01]  /*7190*/  FSEL R72, R0, RZ, P6 ;  /* 0x000000ff00487208 */ /* 0x000fe20003000000 */
[----:B------:R-:W-:Y:S01]  /*71a0*/  MUFU.EX2 R33, R33 ;  /* 0x0000002100217308 */ /* 0x000fe20000000800 */
[----:B------:R-:W-:-:S03]  /*71b0*/  FMNMX.FTZ R10, R87, R10, !PT ;  /* 0x0000000a570a7209 */ /* 0x000fc60007810000 */
[----:B------:R-:W-:Y:S02]  /*71c0*/  FADD.FTZ R72, -R72, R5 ;  /* 0x0000000548487221 */ /* 0x000fe40000010100 */
[----:B------:R-:W0:Y:S02]  /*71d0*/  SHFL.BFLY PT, R11, R10, 0x2, 0x1f ;  /* 0x0c401f000a0b7f89 */ /* 0x000e2400000e0000 */
[----:B------:R-:W-:Y:S01]  /*71e0*/  FMUL.FTZ R5, R72, UR33 ;  /* 0x0000002148057c20 */ /* 0x000fe20008410000 */
        /* <DEDUP_REMOVED lines=20> */
[----:B------:R-:W-:Y:S01]  /*7330*/  FFMA.FTZ R77, R31, UR33, -R72 ;  /* 0x000000211f4d7c23 */ /* 0x000fe20008010848 */
[----:B------:R-:W-:Y:S01]  /*7340*/  FADD.FTZ R4, -R35, R4 ;  /* 0x0000000423047221 */ /* 0x000fe20000010100 */
[--C-:B------:R-:W-:Y:S01]  /*7350*/  FFMA.FTZ R34, R34, UR33, -R72.reuse ;  /* 0x0000002122227c23 */ /* 0x100fe20008010848 */
[----:B------:R-:W-:Y:S01]  /*7360*/  MUFU.EX2 R10, R10 ;  /* 0x0000000a000a7308 */ /* 0x000fe20000000800 */
[----:B------:R-:W-:Y:S01]  /*7370*/  FFMA.FTZ R30, R50, UR33, -R72 ;  /* 0x00000021321e7c23 */ /* 0x000fe20008010848 */
[----:B------:R-:W-:Y:S01]  /*7380*/  FMUL.FTZ R4, R4, UR33 ;  /* 0x0000002104047c20 */ /* 0x000fe20008410000 */
[----:B-1----:R-:W-:Y:S01]  /*7390*/  FFMA.FTZ R50, R5, R3, R8 ;  /* 0x0000000305327223 */ /* 0x002fe20000010008 */
[--C-:B------:R-:W-:Y:S01]  /*73a0*/  FFMA.FTZ R31, R38, UR33, -R72.reuse ;  /* 0x00000021261f7c23 */ /* 0x100fe20008010848 */
[--C-:B------:R-:W-:Y:S01]  /*73b0*/  FFMA.FTZ R73, R39, UR33, -R72.reuse ;  /* 0x0000002127497c23 */ /* 0x100fe20008010848 */
[----:B------:R-:W-:Y:S01]  /*73c0*/  FFMA.FTZ R39, R47, UR33, -R72 ;  /* 0x000000212f277c23 */ /* 0x000fe20008010848 */
[----:B------:R-:W-:Y:S01]  /*73d0*/  FADD.FTZ R47, R9, R50 ;  /* 0x00000032092f7221 */ /* 0x000fe20000010000 */
[----:B------:R-:W0:Y:S01]  /*73e0*/  MUFU.EX2 R4, R4 ;  /* 0x0000000400047308 */ /* 0x000e220000000800 */
[--C-:B------:R-:W-:Y:S01]  /*73f0*/  FFMA.FTZ R26, R42, UR33, -R72.reuse ;  /* 0x000000212a1a7c23 */ /* 0x100fe20008010848 */
[--C-:B------:R-:W-:Y:S01]  /*7400*/  FFMA.FTZ R38, R51, UR33, -R72.reuse ;  /* 0x0000002133267c23 */ /* 0x100fe20008010848 */
[----:B------:R-:W-:Y:S01]  /*7410*/  FADD.FTZ R50, R12, R47 ;  /* 0x0000002f0c327221 */ /* 0x000fe20000010000 */
        /* <DEDUP_REMOVED lines=14> */
[----:B------:R-:W-:-:S06]  /*7500*/  FFMA.FTZ R59, R79, UR33, -R72 ;  /* 0x000000214f3b7c23 */ /* 0x000fcc0008010848 */
[----:B------:R-:W0:Y:S01]  /*7510*/  MUFU.EX2 R77, R77 ;  /* 0x0000004d004d7308 */ /* 0x000e220000000800 */
[----:B-1----:R-:W-:Y:S01]  /*7520*/  FADD.FTZ R2, R80, R3 ;  /* 0x0000000350027221 */ /* 0x002fe20000010000 */
[----:B------:R-:W-:Y:S01]  /*7530*/  FADD.FTZ R3, R13, R50 ;  /* 0x000000320d037221 */ /* 0x000fe20000010000 */
[----:B------:R-:W-:-:S05]  /*7540*/  FFMA.FTZ R50, R67, UR33, -R72 ;  /* 0x0000002143327c23 */ /* 0x000fca0008010848 */
        /* <DEDUP_REMOVED lines=15> */
[----:B------:R1:W-:Y:S01]  /*7640*/  MUFU.EX2 R35, R54 ;  /* 0x0000003600237308 */ /* 0x0003e20000000800 */
[----:B--2---:R-:W-:-:S07]  /*7650*/  FADD.FTZ R55, R26, R55 ;  /* 0x000000371a377221 */ /* 0x004fce0000010000 */
[----:B------:R-:W2:Y:S01]  /*7660*/  MUFU.EX2 R27, R27 ;  /* 0x0000001b001b7308 */ /* 0x000ea20000000800 */
[----:B-1----:R-:W-:-:S04]  /*7670*/  FADD.FTZ R54, R20, R3 ;  /* 0x0000000314367221 */ /* 0x002fc80000010000 */
[----:B------:R-:W-:-:S03]  /*7680*/  FADD.FTZ R3, R21, R54 ;  /* 0x0000003615037221 */ /* 0x000fc60000010000 */
[----:B------:R-:W1:Y:S01]  /*7690*/  MUFU.EX2 R39, R39 ;  /* 0x0000002700277308 */ /* 0x000e620000000800 */
[----:B------:R-:W-:-:S04]  /*76a0*/  FADD.FTZ R2, R24, R3 ;  /* 0x0000000318027221 */ /* 0x000fc80000010000 */
[----:B------:R-:W-:Y:S01]  /*76b0*/  FADD.FTZ R3, R25, R2 ;  /* 0x0000000219037221 */ /* 0x000fe20000010000 */
[----:B0-----:R-:W-:Y:S02]  /*76c0*/  FADD.FTZ R2, R42, R55 ;  /* 0x000000372a027221 */ /* 0x001fe40000010000 */
[----:B------:R-:W0:Y:S01]  /*76d0*/  MUFU.EX2 R30, R30 ;  /* 0x0000001e001e7308 */ /* 0x000e220000000800 */
[----:B------:R-:W-:Y:S01]  /*76e0*/  FADD.FTZ R54, R28, R3 ;  /* 0x000000031c367221 */ /* 0x000fe20000010000 */
[----:B--2---:R-:W-:-:S03]  /*76f0*/  FADD.FTZ R2, R27, R2 ;  /* 0x000000021b027221 */ /* 0x004fc60000010000 */
[----:B------:R-:W-:Y:S01]  /*7700*/  FADD.FTZ R3, R29, R54 ;  /* 0x000000361d037221 */ /* 0x000fe20000010000 */
[----:B------:R-:W-:Y:S02]  /*7710*/  FFMA.FTZ R54, R74, UR33, -R72 ;  /* 0x000000214a367c23 */ /* 0x000fe40008010848 */
        /* <DEDUP_REMOVED lines=10> */
[----:B------:R-:W-:Y:S01]  /*77c0*/  FADD.FTZ R58, R40, R3 ;  /* 0x00000003283a7221 */ /* 0x000fe20000010000 */
[----:B------:R-:W-:Y:S02]  /*77d0*/  FFMA.FTZ R55, R78, UR33, -R72 ;  /* 0x000000214e377c23 */ /* 0x000fe40008010848 */
[----:B------:R-:W-:Y:S01]  /*77e0*/  FADD.FTZ R2, R35, R2 ;  /* 0x0000000223027221 */ /* 0x000fe20000010000 */
[----:B------:R-:W-:Y:S02]  /*77f0*/  FADD.FTZ R67, R41, R58 ;  /* 0x0000003a29437221 */ /* 0x000fe40000010000 */
[----:B------:R-:W2:Y:S01]  /*7800*/  MUFU.EX2 R84, R84 ;  /* 0x0000005400547308 */ /* 0x000ea20000000800 */
[----:B-1----:R-:W-:-:S07]  /*7810*/  FADD.FTZ R2, R85, R2 ;  /* 0x0000000255027221 */ /* 0x002fce0000010000 */
[----:B------:R-:W1:Y:S01]  /*7820*/  MUFU.EX2 R46, R46 ;  /* 0x0000002e002e7308 */ /* 0x000e620000000800 */
[----:B0-----:R-:W-:Y:S01]  /*7830*/  FADD.FTZ R3, R43, R2 ;  /* 0x000000022b037221 */ /* 0x001fe20000010000 */
[----:B------:R-:W-:-:S06]  /*7840*/  FADD.FTZ R2, R44, R67 ;  /* 0x000000432c027221 */ /* 0x000fcc0000010000 */
[----:B------:R-:W0:Y:S01]  /*7850*/  MUFU.EX2 R81, R81 ;  /* 0x0000005100517308 */ /* 0x000e220000000800 */
[----:B--2---:R-:W-:-:S07]  /*7860*/  FADD.FTZ R3, R84, R3 ;  /* 0x0000000354037221 */ /* 0x004fce0000010000 */
[----:B------:R-:W2:Y:S01]  /*7870*/  MUFU.EX2 R47, R47 ;  /* 0x0000002f002f7308 */ /* 0x000ea20000000800 */
[----:B-1----:R-:W-:Y:S01]  /*7880*/  FADD.FTZ R58, R46, R3 ;  /* 0x000000032e3a7221 */ /* 0x002fe20000010000 */
[----:B------:R-:W-:-:S04]  /*7890*/  FADD.FTZ R3, R45, R2 ;  /* 0x000000022d037221 */ /* 0x000fc80000010000 */
[----:B------:R-:W-:Y:S02]  /*78a0*/  FADD.FTZ R66, R48, R3 ;  /* 0x0000000330427221 */ /* 0x000fe40000010000 */
[----:B------:R-:W1:Y:S01]  /*78b0*/  MUFU.EX2 R50, R50 ;  /* 0x0000003200327308 */ /* 0x000e620000000800 */
[----:B0-----:R-:W-:Y:S01]  /*78c0*/  FADD.FTZ R2, R81, R58 ;  /* 0x0000003a51027221 */ /* 0x001fe20000010000 */
[----:B------:R-:W-:Y:S01]  /*78d0*/  FADD.FTZ R67, R49, R66 ;  /* 0x0000004231437221 */ /* 0x000fe20000010000 */
[--C-:B------:R-:W-:Y:S01]  /*78e0*/  FFMA.FTZ R58, R82, UR33, -R72.reuse ;  /* 0x00000021523a7c23 */ /* 0x100fe20008010848 */
[--C-:B------:R-:W-:Y:S02]  /*78f0*/  FFMA.FTZ R66, R83, UR33, -R72.reuse ;  /* 0x0000002153427c23 */ /* 0x100fe40008010848 */
[----:B------:R-:W-:Y:S01]  /*7900*/  FADD.FTZ R70, R52, R67 ;  /* 0x0000004334467221 */ /* 0x000fe20000010000 */
[----:B------:R-:W-:Y:S01]  /*7910*/  FFMA.FTZ R67, R86, UR33, -R72 ;  /* 0x0000002156437c23 */ /* 0x000fe20008010848 */
[----:B------:R-:W0:Y:S01]  /*7920*/  MUFU.EX2 R51, R51 ;  /* 0x0000003300337308 */ /* 0x000e220000000800 */
[----:B--2---:R-:W-:-:S07]  /*7930*/  FADD.FTZ R3, R47, R2 ;  /* 0x000000022f037221 */ /* 0x004fce0000010000 */
[----:B------:R-:W2:Y:S01]  /*7940*/  MUFU.EX2 R63, R63 ;  /* 0x0000003f003f7308 */ /* 0x000ea20000000800 */
[----:B-1----:R-:W-:Y:S01]  /*7950*/  FADD.FTZ R2, R50, R3 ;  /* 0x0000000332027221 */ /* 0x002fe20000010000 */
[----:B------:R-:W-:Y:S01]  /*7960*/  FADD.FTZ R3, R53, R70 ;  /* 0x0000004635037221 */ /* 0x000fe20000010000 */
[----:B------:R-:W-:-:S05]  /*7970*/  FFMA.FTZ R70, R87, UR33, -R72 ;  /* 0x0000002157467c23 */ /* 0x000fca0008010848 */
        /* <DEDUP_REMOVED lines=36> */
.L_x_11109:
        /* <DEDUP_REMOVED lines=26> */
[-C--:B------:R-:W-:Y:S01]  /*7d60*/  FMUL.FTZ R97, R97, R5.reuse ;  /* 0x0000000561617220 */ /* 0x080fe20000410000 */
[----:B------:R-:W-:Y:S01]  /*7d70*/  F2FP.F16.F32.PACK_AB R40, R41, R40 ;  /* 0x000000282928723e */ /* 0x000fe200000000ff */
[----:B------:R0:W-:Y:S01]  /*7d80*/  STSM.16.M88.4 [R19], R24 ;  /* 0x0000001813007844 */ /* 0x0001e20000000200 */
        /* <DEDUP_REMOVED lines=19> */
[----:B------:R0:W-:Y:S01]  /*7ec0*/  STSM.16.M88.4 [R17+0x27800], R40 ;  /* 0x0278002811007844 */ /* 0x0001e20000000200 */
        /* <DEDUP_REMOVED lines=57> */
.L_x_11091:
        /* <DEDUP_REMOVED lines=24> */
.L_x_11112:
[----:B------:R-:W-:Y:S02]  /*83e0*/  ULDC UR15, c[0x0][0x9e4] ;  /* 0x00027900000f7ab9 */ /* 0x000fe40000000800 */
[----:B------:R-:W-:-:S11]  /*83f0*/  UISETP.NE.AND UP0, UPT, UR15, 0x1, UPT ;  /* 0x000000010f00788c */ /* 0x000fd6000bf05270 */
[----:B------:R-:W-:Y:S02]  /*8400*/  @UP0 ULDC.64 UR6, c[0x0][0x9e8] ;  /* 0x00027a0000060ab9 */ /* 0x000fe40000000a00 */
[----:B------:R-:W-:-:S04]  /*8410*/  UIMAD.WIDE.U32 UR10, UR14, UR6, URZ ;  /* 0x000000060e0a72a5 */ /* 0x000fc8000f8e003f */
[----:B------:R-:W-:-:S12]  /*8420*/  @UP0 USHF.R.U32.HI UR14, URZ, UR7, UR11 ;  /* 0x000000073f0e0299 */ /* 0x000fd8000801160b */
.L_x_11113:
[----:B------:R-:W-:-:S04]  /*8430*/  UIMAD UR14, UR14, UR15, URZ ;  /* 0x0000000f0e0e72a4 */ /* 0x000fc8000f8e023f */
[----:B------:R-:W-:-:S04]  /*8440*/  UISETP.LT.AND UP0, UPT, UR35, UR14, UPT ;  /* 0x0000000e2300728c */ /* 0x000fc8000bf01270 */
[----:B------:R-:W-:-:S12]  /*8450*/  USEL UR35, UR35, UR14, !UP0 ;  /* 0x0000000e23237287 */ /* 0x000fd8000c000000 */
.L_x_11111:
        /* <DEDUP_REMOVED lines=8> */
[----:B--2---:R-:W-:Y:S01]  /*84e0*/  IMAD.MOV.U32 R8, RZ, RZ, R7 ;  /* 0x000000ffff087224 */ /* 0x004fe200078e0007 */
[----:B------:R-:W-:Y:S01]  /*84f0*/  UMOV UR28, UR48 ;  /* 0x00000030001c7c82 */ /* 0x000fe20008000000 */
[----:B------:R-:W-:Y:S01]  /*8500*/  IMAD.MOV.U32 R5, RZ, RZ, R0 ;  /* 0x000000ffff057224 */ /* 0x000fe200078e0000 */
[----:B------:R-:W-:Y:S01]  /*8510*/  UMOV UR35, UR47 ;  /* 0x0000002f00237c82 */ /* 0x000fe20008000000 */
[----:B------:R-:W-:Y:S01]  /*8520*/  IMAD.MOV.U32 R4, RZ, RZ, R6 ;  /* 0x000000ffff047224 */ /* 0x000fe200078e0006 */
[----:B------:R-:W-:-:S06]  /*8530*/  ULDC UR33, c[0x0][0x988] ;  /* 0x0002620000217ab9 */ /* 0x000fcc0000000800 */
.L_x_11125:
[----:B------:R-:W-:Y:S01]  /*8540*/  ISETP.NE.AND P2, PT, RZ, UR45, PT ;  /* 0x0000002dff007c0c */ /* 0x000fe2000bf45270 */
[----:B------:R-:W-:-:S04]  /*8550*/  UISETP.NE.AND UP0, UPT, UR35, 0x1, UPT ;  /* 0x000000012300788c */ /* 0x000fc8000bf05270 */
[----:B------:R-:W-:-:S04]  /*8560*/  USEL UR48, URZ, 0x1, UP0 ;  /* 0x000000013f307887 */ /* 0x000fc80008000000 */
[----:B------:R-:W-:-:S04]  /*8570*/  ULOP3.LUT UR48, UR28, UR48, URZ, 0x3c, !UPT ;  /* 0x000000301c307292 */ /* 0x000fc8000f8e3c3f */
[----:B------:R-:W-:Y:S08]  /*8580*/  @P2 BRA `(.L_x_11115) ;  /* 0x0000000000382947 */ /* 0x000ff00003800000 */
[----:B------:R-:W-:Y:S05]  /*8590*/  @!P0 BRA `(.L_x_11116) ;  /* 0x0000000000048947 */ /* 0x000fea0003800000 */
[----:B------:R-:W-:Y:S01]  /*85a0*/  BPT.TRAP 0x1 ;  /* 0x000000040000795c */ /* 0x000fe20000300000 */
.L_x_11116:
        /* <DEDUP_REMOVED lines=9> */
.L_x_11117:
[----:B-1----:R-:W-:Y:S05]  /*8640*/  @P1 BRA `(.L_x_11115) ;  /* 0x0000000000081947 */ /* 0x002fea0003800000 */
[----:B------:R-:W1:Y:S02]  /*8650*/  SYNCS.PHASECHK.TRANS64.TRYWAIT P1, [UR6+0x2d830], R0 ;  /* 0x02d83000ff0075a7 */ /* 0x000e640008020146 */
[----:B-1----:R-:W-:Y:S05]  /*8660*/  @!P1 BRA `(.L_x_11118) ;  /* 0x000000d000fc9947 */ /* 0x002fea0003800000 */
.L_x_11115:
        /* <DEDUP_REMOVED lines=40> */
.L_x_11120:
[----:B------:R-:W-:Y:S01]  /*88f0*/  ULEA UR6, UR35, UR41, 0x3 ;  /* 0x0000002923067291 */ /* 0x000fe2000f8e183f */
[----:B------:R-:W-:-:S05]  /*8900*/  IMAD.U32 R0, RZ, RZ, UR28 ;  /* 0x0000001cff007e24 */ /* 0x000fca000f8e00ff */
[----:B------:R-:W-:-:S04]  /*8910*/  SHF.L.U32 R0, R0, 0x1f, RZ ;  /* 0x0000001f00007819 */ /* 0x000fc800000006ff */
[----:B------:R0:W1:Y:S01]  /*8920*/  SYNCS.PHASECHK.TRANS64.TRYWAIT P1, [UR6+0x2d850], R0 ;  /* 0x02d85000ff0075a7 */ /* 0x0000620008020146 */
[----:B------:R-:W-:Y:S05]  /*8930*/  @!P0 BRA `(.L_x_11121) ;  /* 0x0000000000048947 */ /* 0x000fea0003800000 */
[----:B------:R-:W-:Y:S01]  /*8940*/  BPT.TRAP 0x1 ;  /* 0x000000040000795c */ /* 0x000fe20000300000 */
.L_x_11121:
[----:B-1----:R-:W-:Y:S05]  /*8950*/  @P1 BRA `(.L_x_11119) ;  /* 0x0000000000081947 */ /* 0x002fea0003800000 */
[----:B------:R-:W1:Y:S02]  /*8960*/  SYNCS.PHASECHK.TRANS64.TRYWAIT P1, [UR6+0x2d850], R0 ;  /* 0x02d85000ff0075a7 */ /* 0x000e640008020146 */
[----:B-1----:R-:W-:Y:S05]  /*8970*/  @!P1 BRA `(.L_x_11122) ;  /* 0x000000d000509947 */ /* 0x002fea0003800000 */
.L_x_11119:
[----:B------:R-:W-:Y:S01]  /*8980*/  UIADD3 UR6, UR41, 0x400, URZ ;  /* 0x0000040029067890 */ /* 0x000fe2000fffe03f */
[----:B------:R-:W-:Y:S01]  /*8990*/  WARPGROUP.ARRIVE ;  /* 0x00000000000079c5 */ /* 0x000fe20000000000 */
[----:B------:R-:W-:Y:S01]  /*89a0*/  UMOV UR29, 0x40000040 ;  /* 0x40000040001d7882 */ /* 0x000fe20000000000 */
[----:B------:R-:W-:Y:S01]  /*89b0*/  UMOV UR31, 0x80000020 ;  /* 0x80000020001f7882 */ /* 0x000fe20000000000 */
[----:B------:R-:W-:-:S03]  /*89c0*/  USHF.R.U32.HI UR6, URZ, 0x4, UR6 ;  /* 0x000000043f067899 */ /* 0x000fc60008011606 */
[----:B-1----:R-:W1:Y:S01]  /*89d0*/  S2R R7, SR_TID.X ;  /* 0x0000000000077919 */ /* 0x002e620000002100 */
        /* <DEDUP_REMOVED lines=64> */
.L_x_11123:
        /* <DEDUP_REMOVED lines=151> */
[----:B------:R-:W-:-:S03]  /*9750*/  FFMA.FTZ R70, R87, UR33, -R8 ;  /* 0x0000002157467c23 */ /* 0x000fc60008010808 */
[----:B------:R-:W1:Y:S01]  /*9760*/  MUFU.EX2 R11, R11 ;  /* 0x0000000b000b7308 */ /* 0x000e620000000800 */
[----:B0-----:R-:W-:-:S07]  /*9770*/  FADD.FTZ R46, R10, R3 ;  /* 0x000000030a2e7221 */ /* 0x001fce0000010000 */
[----:B------:R-:W0:Y:S01]  /*9780*/  MUFU.EX2 R27, R27 ;  /* 0x0000001b001b7308 */ /* 0x000e220000000800 */
[----:B--2---:R-:W-:-:S07]  /*9790*/  FADD.FTZ R2, R139, R2 ;  /* 0x000000028b027221 */ /* 0x004fce0000010000 */
[----:B------:R-:W2:Y:S01]  /*97a0*/  MUFU.EX2 R85, R85 ;  /* 0x0000005500557308 */ /* 0x000ea20000000800 */
[----:B-1----:R-:W-:-:S04]  /*97b0*/  FADD.FTZ R3, R11, R46 ;  /* 0x0000002e0b037221 */ /* 0x002fc80000010000 */
[----:B------:R-:W-:-:S03]  /*97c0*/  FADD.FTZ R46, R12, R3 ;  /* 0x000000030c2e7221 */ /* 0x000fc60000010000 */
        /* <DEDUP_REMOVED lines=34> */
[----:B------:R-:W-:-:S06]  /*99f0*/  FFMA.FTZ R51, R74, UR33, -R8 ;  /* 0x000000214a337c23 */ /* 0x000fcc0008010808 */
        /* <DEDUP_REMOVED lines=84> */
.L_x_11124:
        /* <DEDUP_REMOVED lines=30> */
[----:B------:R-:W-:Y:S01]  /*a120*/  STSM.16.M88.4 [R19], R44 ;  /* 0x0000002c13007844 */ /* 0x000fe20000000200 */
        /* <DEDUP_REMOVED lines=12> */
[----:B0-----:R-:W-:Y:S01]  /*a1f0*/  F2FP.F16.F32.PACK_AB R14, R64, R61 ;  /* 0x0000003d400e723e */ /* 0x001fe200000000ff */
[----:B------:R-:W-:Y:S01]  /*a200*/  FMUL.FTZ R115, R115, R5 ;  /* 0x0000000573737220 */ /* 0x000fe20000410000 */
[----:B------:R-:W-:Y:S01]  /*a210*/  F2FP.F16.F32.PACK_AB R8, R52, R49 ;  /* 0x000000313408723e */ /* 0x000fe200000000ff */
[----:B------:R-:W-:Y:S01]  /*a220*/  STSM.16.M88.4 [R17+0x27800], R28 ;  /* 0x0278001c11007844 */ /* 0x000fe20000000200 */
        /* <DEDUP_REMOVED lines=22> */
[----:B------:R-:W-:Y:S01]  /*a390*/  FMUL.FTZ R135, R135, R5 ;  /* 0x0000000587877220 */ /* 0x000fe20000410000 */
[----:B------:R1:W-:Y:S01]  /*a3a0*/  STSM.16.M88.4 [R18+0x6000], R64 ;  /* 0x0060004012007844 */ /* 0x0003e20000000200 */
[-C--:B------:R-:W-:Y:S01]  /*a3b0*/  FMUL.FTZ R88, R88, R6.reuse ;  /* 0x0000000658587220 */ /* 0x080fe20000410000 */
[-C--:B------:R-:W-:Y:S01]  /*a3c0*/  FMUL.FTZ R89, R89, R6.reuse ;  /* 0x0000000659597220 */ /* 0x080fe20000410000 */
[-C--:B------:R-:W-:Y:S01]  /*a3d0*/  FMUL.FTZ R92, R92, R6.reuse ;  /* 0x000000065c5c7220 */ /* 0x080fe20000410000 */
[----:B------:R-:W-:Y:S01]  /*a3e0*/  @!PT LDS RZ, [RZ] ;  /* 0x00000000fffff984 */ /* 0x000fe20000000800 */
[----:B------:R-:W-:Y:S01]  /*a3f0*/  @!PT LDS RZ, [RZ] ;  /* 0x00000000fffff984 */ /* 0x000fe20000000800 */
[----:B------:R-:W-:Y:S01]  /*a400*/  @!PT LDS RZ, [RZ] ;  /* 0x00000000fffff984 */ /* 0x000fe20000000800 */
[----:B------:R-:W-:Y:S01]  /*a410*/  @!PT LDS RZ, [RZ] ;  /* 0x00000000fffff984 */ /* 0x000fe20000000800 */
[----:B------:R2:W-:Y:S06]  /*a420*/  MEMBAR.ALL.CTA ;  /* 0x0000000000007992 */ /* 0x0005ec0000008000 */
[----:B--2---:R-:W2:Y:S01]  /*a430*/  FENCE.VIEW.ASYNC.S ;  /* 0x00000000000073c6 */ /* 0x004ea20000000000 */
        /* <DEDUP_REMOVED lines=22> */
[----:B0-----:R-:W-:Y:S02]  /*a5a0*/  IMAD.MOV.U32 R8, RZ, RZ, R7 ;  /* 0x000000ffff087224 */ /* 0x001fe400078e0007 */
[----:B------:R-:W-:Y:S01]  /*a5b0*/  IMAD.MOV.U32 R5, RZ, RZ, R0 ;  /* 0x000000ffff057224 */ /* 0x000fe200078e0000 */
[----:B--2---:R-:W-:Y:S01]  /*a5c0*/  NOP ;  /* 0x0000000000007918 */ /* 0x004fe20000000000 */
[----:B-1----:R-:W-:Y:S05]  /*a5d0*/  @P1 BRA `(.L_x_11125) ;  /* 0xffffffdc00d81947 */ /* 0x002fea000383ffff */
[----:B------:R-:W-:-:S07]  /*a5e0*/  IMAD.MOV.U32 R6, RZ, RZ, R4 ;  /* 0x000000ffff067224 */ /* 0x000fce00078e0004 */
.L_x_11114:
        /* <DEDUP_REMOVED lines=10> */
.L_x_11145:
[----:B------:R-:W-:Y:S01]  /*a690*/  ISETP.NE.AND P2, PT, RZ, UR45, PT ;  /* 0x0000002dff007c0c */ /* 0x000fe2000bf45270 */
[----:B------:R-:W-:-:S04]  /*a6a0*/  UISETP.NE.AND UP0, UPT, UR56, 0x1, UPT ;  /* 0x000000013800788c */ /* 0x000fc8000bf05270 */
[----:B------:R-:W-:-:S04]  /*a6b0*/  USEL UR48, URZ, 0x1, UP0 ;  /* 0x000000013f307887 */ /* 0x000fc80008000000 */
[----:B------:R-:W-:-:S04]  /*a6c0*/  ULOP3.LUT UR48, UR28, UR48, URZ, 0x3c, !UPT ;  /* 0x000000301c307292 */ /* 0x000fc8000f8e3c3f */
[----:B------:R-:W-:Y:S08]  /*a6d0*/  @P2 BRA `(.L_x_11127) ;  /* 0x0000000000382947 */ /* 0x000ff00003800000 */
[----:B------:R-:W-:Y:S05]  /*a6e0*/  @!P0 BRA `(.L_x_11128) ;  /* 0x0000000000048947 */ /* 0x000fea0003800000 */
[----:B------:R-:W-:Y:S01]  /*a6f0*/  BPT.TRAP 0x1 ;  /* 0x000000040000795c */ /* 0x000fe20000300000 */
.L_x_11128:
        /* <DEDUP_REMOVED lines=9> */
.L_x_11129:
[----:B-1----:R-:W-:Y:S05]  /*a790*/  @P1 BRA `(.L_x_11127) ;  /* 0x0000000000081947 */ /* 0x002fea0003800000 */
[----:B------:R-:W1:Y:S02]  /*a7a0*/  SYNCS.PHASECHK.TRANS64.TRYWAIT P1, [UR6+0x2d830], R0 ;  /* 0x02d83000ff0075a7 */ /* 0x000e640008020146 */
[----:B-1----:R-:W-:Y:S05]  /*a7b0*/  @!P1 BRA `(.L_x_11130) ;  /* 0x000000b000d89947 */ /* 0x002fea0003800000 */
.L_x_11127:
        /* <DEDUP_REMOVED lines=40> */
.L_x_11132:
[----:B------:R-:W-:Y:S01]  /*aa40*/  ULEA UR6, UR56, UR41, 0x3 ;  /* 0x0000002938067291 */ /* 0x000fe2000f8e183f */
[----:B------:R-:W-:-:S05]  /*aa50*/  IMAD.U32 R0, RZ, RZ, UR28 ;  /* 0x0000001cff007e24 */ /* 0x000fca000f8e00ff */
[----:B------:R-:W-:-:S04]  /*aa60*/  SHF.L.U32 R0, R0, 0x1f, RZ ;  /* 0x0000001f00007819 */ /* 0x000fc800000006ff */
[----:B------:R0:W1:Y:S01]  /*aa70*/  SYNCS.PHASECHK.TRANS64.TRYWAIT P1, [UR6+0x2d850], R0 ;  /* 0x02d85000ff0075a7 */ /* 0x0000620008020146 */
[----:B------:R-:W-:Y:S05]  /*aa80*/  @!P0 BRA `(.L_x_11133) ;  /* 0x0000000000048947 */ /* 0x000fea0003800000 */
[----:B------:R-:W-:Y:S01]  /*aa90*/  BPT.TRAP 0x1 ;  /* 0x000000040000795c */ /* 0x000fe20000300000 */
.L_x_11133:
[----:B-1----:R-:W-:Y:S05]  /*aaa0*/  @P1 BRA `(.L_x_11131) ;  /* 0x0000000000081947 */ /* 0x002fea0003800000 */
[----:B------:R-:W1:Y:S02]  /*aab0*/  SYNCS.PHASECHK.TRANS64.TRYWAIT P1, [UR6+0x2d850], R0 ;  /* 0x02d85000ff0075a7 */ /* 0x000e640008020146 */
[----:B-1----:R-:W-:Y:S05]  /*aac0*/  @!P1 BRA `(.L_x_11134) ;  /* 0x000000b0002c9947 */ /* 0x002fea0003800000 */
.L_x_11131:
        /* <DEDUP_REMOVED lines=70> */
.L_x_11135:
        /* <DEDUP_REMOVED lines=39> */
.L_x_11138:
[----:B------:R-:W-:-:S05]  /*b1a0*/  IMAD.U32 R14, RZ, RZ, UR34 ;  /* 0x00000022ff0e7e24 */ /* 0x000fca000f8e00ff */
[----:B------:R-:W-:-:S13]  /*b1b0*/  ISETP.NE.AND P1, PT, R14, 0x1, PT ;  /* 0x000000010e00780c */ /* 0x000fda0003f25270 */
[----:B------:R-:W0:Y:S02]  /*b1c0*/  @P1 LDC.64 R12, c[0x0][0x9e8] ;  /* 0x00027a00ff0c1b82 */ /* 0x000e240000000a00 */
[----:B0-----:R-:W-:-:S05]  /*b1d0*/  @P1 IMAD.HI.U32 R12, R15, R12, RZ ;  /* 0x0000000c0f0c1227 */ /* 0x001fca00078e00ff */
[----:B------:R-:W-:-:S07]  /*b1e0*/  @P1 SHF.R.U32.HI R15, RZ, R13, R12 ;  /* 0x0000000dff0f1219 */ /* 0x000fce000001160c */
.L_x_11139:
[----:B------:R-:W-:Y:S05]  /*b1f0*/  BSYNC B0 ;  /* 0x0000000000007941 */ /* 0x000fea0003800000 */
.L_x_11137:
[----:B------:R-:W-:-:S04]  /*b200*/  IMAD R15, R15, R14, -R0 ;  /* 0x0000000e0f0f7224 */ /* 0x000fc800078e0a00 */
[----:B------:R-:W-:-:S05]  /*b210*/  IMAD R15, R16, -0x2, R15 ;  /* 0xfffffffe100f7824 */ /* 0x000fca00078e020f */
[----:B------:R-:W-:Y:S02]  /*b220*/  VIADDMNMX R9, R15, R14, R9, PT ;  /* 0x0000000e0f097246 */ /* 0x000fe40003800109 */
[----:B------:R-:W-:-:S07]  /*b230*/  VIMNMX R8, R8, R15, !PT ;  /* 0x0000000f08087248 */ /* 0x000fce0007fe0100 */
.L_x_11136:
        /* <DEDUP_REMOVED lines=116> */
.L_x_11142:
[----:B------:R-:W-:-:S05]  /*b980*/  IMAD.U32 R12, RZ, RZ, UR34 ;  /* 0x00000022ff0c7e24 */ /* 0x000fca000f8e00ff */
[----:B------:R-:W-:-:S13]  /*b990*/  ISETP.NE.AND P2, PT, R12, 0x1, PT ;  /* 0x000000010c00780c */ /* 0x000fda0003f45270 */
[----:B------:R-:W0:Y:S02]  /*b9a0*/  @P2 LDC.64 R8, c[0x0][0x9e8] ;  /* 0x00027a00ff082b82 */ /* 0x000e240000000a00 */
[----:B0-----:R-:W-:-:S05]  /*b9b0*/  @P2 IMAD.HI.U32 R8, R7, R8, RZ ;  /* 0x0000000807082227 */ /* 0x001fca00078e00ff */
[----:B------:R-:W-:-:S07]  /*b9c0*/  @P2 SHF.R.U32.HI R7, RZ, R9, R8 ;  /* 0x00000009ff072219 */ /* 0x000fce0000011608 */
.L_x_11143:
[----:B------:R-:W-:Y:S05]  /*b9d0*/  BSYNC B0 ;  /* 0x0000000000007941 */ /* 0x000fea0003800000 */
.L_x_11141:
[----:B------:R-:W-:-:S04]  /*b9e0*/  IMAD R7, R7, R12, -R0 ;  /* 0x0000000c07077224 */ /* 0x000fc800078e0a00 */
[----:B------:R-:W-:-:S05]  /*b9f0*/  IMAD R7, R16, -0x2, R7 ;  /* 0xfffffffe10077824 */ /* 0x000fca00078e0207 */
[----:B------:R-:W-:Y:S02]  /*ba00*/  VIADDMNMX R11, R7, R12, R11, PT ;  /* 0x0000000c070b7246 */ /* 0x000fe4000380010b */
[----:B------:R-:W-:-:S07]  /*ba10*/  VIMNMX R10, R10, R7, !PT ;  /* 0x000000070a0a7248 */ /* 0x000fce0007fe0100 */
.L_x_11140:
        /* <DEDUP_REMOVED lines=376> */
.L_x_11144:
        /* <DEDUP_REMOVED lines=106> */
.L_x_11126:
[----:B------:R-:W-:Y:S06]  /*d840*/  BAR.ARV 0x8, 0x200 ;  /* 0x0208000000007b1d */ /* 0x000fec0000002000 */
[----:B------:R-:W-:Y:S05]  /*d850*/  @!P0 BRA `(.L_x_11146) ;  /* 0x0000000000048947 */ /* 0x000fea0003800000 */
[----:B------:R-:W-:Y:S01]  /*d860*/  BPT.TRAP 0x1 ;  /* 0x000000040000795c */ /* 0x000fe20000300000 */
.L_x_11146:
[----:B------:R-:W-:Y:S01]  /*d870*/  ULEA UR8, UR47, UR41, 0x3 ;  /* 0x000000292f087291 */ /* 0x000fe2000f8e183f */
[----:B------:R-:W-:-:S05]  /*d880*/  IMAD.U32 R4, RZ, RZ, UR48 ;  /* 0x00000030ff047e24 */ /* 0x000fca000f8e00ff */
[----:B------:R-:W-:-:S04]  /*d890*/  SHF.L.U32 R4, R4, 0x1f, RZ ;  /* 0x0000001f04047819 */ /* 0x000fc800000006ff */
[----:B------:R0:W1:Y:S01]  /*d8a0*/  SYNCS.PHASECHK.TRANS64.TRYWAIT P1, [UR8+0x2d850], R4 ;  /* 0x02d85004ff0075a7 */ /* 0x0000620008020148 */
[----:B------:R-:W-:Y:S05]  /*d8b0*/  @!P0 BRA `(.L_x_11147) ;  /* 0x0000000000048947 */ /* 0x000fea0003800000 */
[----:B------:R-:W-:Y:S01]  /*d8c0*/  BPT.TRAP 0x1 ;  /* 0x000000040000795c */ /* 0x000fe20000300000 */
.L_x_11147:
[----:B-1----:R-:W-:Y:S05]  /*d8d0*/  @P1 BRA `(.L_x_11148) ;  /* 0x0000000000081947 */ /* 0x002fea0003800000 */
[----:B------:R-:W1:Y:S02]  /*d8e0*/  SYNCS.PHASECHK.TRANS64.TRYWAIT P1, [UR8+0x2d850], R4 ;  /* 0x02d85004ff0075a7 */ /* 0x000e640008020148 */
[----:B-1----:R-:W-:Y:S05]  /*d8f0*/  @!P1 BRA `(.L_x_11149) ;  /* 0x0000008000b89947 */ /* 0x002fea0003800000 */
.L_x_11148:
[----:B------:R-:W-:Y:S01]  /*d900*/  UIADD3 UR41, UR41, 0x400, URZ ;  /* 0x0000040029297890 */ /* 0x000fe2000fffe03f */
[----:B------:R-:W-:Y:S01]  /*d910*/  WARPGROUP.ARRIVE ;  /* 0x00000000000079c5 */ /* 0x000fe20000000000 */
[----:B------:R-:W-:Y:S01]  /*d920*/  ULOP3.LUT UR44, UR44, 0x10000, URZ, 0xfc, !UPT ;  /* 0x000100002c2c7892 */ /* 0x000fe2000f8efc3f */
[----:B01----:R-:W0:Y:S01]  /*d930*/  SHFL.BFLY PT, R4, R3, 0x2, 0x1f ;  /* 0x0c401f0003047f89 */ /* 0x003e2200000e0000 */
[----:B------:R-:W-:Y:S01]  /*d940*/  USHF.R.U32.HI UR41, URZ, 0x4, UR41 ;  /* 0x000000043f297899 */ /* 0x000fe20008011629 */
[----:B--2---:R-:W-:Y:S01]  /*d950*/  IMAD.MOV.U32 R10, RZ, RZ, RZ ;  /* 0x000000ffff0a7224 */ /* 0x004fe200078e00ff */
[----:B------:R-:W-:Y:S01]  /*d960*/  UMOV UR5, 0x40000040 ;  /* 0x4000004000057882 */ /* 0x000fe20000000000 */
[----:B------:R-:W-:Y:S01]  /*d970*/  UMOV UR7, 0x80000020 ;  /* 0x8000002000077882 */ /* 0x000fe20000000000 */
[----:B------:R-:W-:Y:S01]  /*d980*/  ULOP3.LUT UR41, UR41, 0x3fff, URZ, 0xc0, !UPT ;  /* 0x00003fff29297892 */ /* 0x000fe2000f8ec03f */
[----:B------:R-:W1:Y:S01]  /*d990*/  SHFL.BFLY PT, R5, R2, 0x2, 0x1f ;  /* 0x0c401f0002057f89 */ /* 0x000e6200000e0000 */
[----:B------:R-:W-:Y:S01]  /*d9a0*/  UMOV UR4, UR44 ;  /* 0x0000002c00047c82 */ /* 0x000fe20008000000 */
[----:B------:R-:W-:Y:S01]  /*d9b0*/  IMAD.U32 R15, RZ, RZ, UR33 ;  /* 0x00000021ff0f7e24 */ /* 0x000fe2000f8e00ff */
[----:B------:R-:W-:-:S04]  /*d9c0*/  ULOP3.LUT UR9, UR41, 0x2000000, URZ, 0xfc, !UPT ;  /* 0x0200000029097892 */ /* 0x000fc8000f8efc3f */
[----:B------:R-:W-:-:S07]  /*d9d0*/  UIMAD UR9, UR47, 0x600, UR9 ;  /* 0x000006002f0978a4 */ /* 0x000fce000f8e0209 */
[----:B------:R-:W-:Y:S02]  /*d9e0*/  UMOV UR6, UR9 ;  /* 0x0000000900067c82 */ /* 0x000fe40008000000 */
[----:B------:R-:W-:Y:S01]  /*d9f0*/  HGMMA.64x96x16.F32 R88, gdesc[UR4].tnspB, R88, gsb0 ;  /* 0x41600000045879f0 */ /* 0x000fe20008000858 */
[----:B------:R-:W-:Y:S01]  /*da00*/  UIADD3 UR4, UR44, 0x2, URZ ;  /* 0x000000022c047890 */ /* 0x000fe2000fffe03f */
[----:B0-----:R-:W-:Y:S01]  /*da10*/  FADD.FTZ R4, R4, R3 ;  /* 0x0000000304047221 */ /* 0x001fe20000010000 */
[----:B------:R-:W-:Y:S01]  /*da20*/  UIADD3 UR6, UR9, 0x40, URZ ;  /* 0x0000004009067890 */ /* 0x000fe2000fffe03f */
[----:B------:R-:W-:Y:S01]  /*da30*/  IMAD.MOV.U32 R3, RZ, RZ, -0x800000 ;  /* 0xff800000ff037424 */ /* 0x000fe200078e00ff */
[----:B------:R-:W-:Y:S01]  /*da40*/  UMOV UR5, 0x40000040 ;  /* 0x4000004000057882 */ /* 0x000fe20000000000 */
[----:B------:R-:W-:Y:S01]  /*da50*/  UMOV UR7, 0x80000020 ;  /* 0x8000002000077882 */ /* 0x000fe20000000000 */
[----:B-1----:R-:W-:Y:S01]  /*da60*/  FADD.FTZ R6, R5, R2 ;  /* 0x0000000205067221 */ /* 0x002fe20000010000 */
[----:B------:R-:W-:Y:S01]  /*da70*/  IMAD.MOV.U32 R2, RZ, RZ, -0x800000 ;  /* 0xff800000ff027424 */ /* 0x000fe200078e00ff */
[----:B------:R-:W0:Y:S04]  /*da80*/  SHFL.BFLY PT, R5, R4, 0x1, 0x1f ;  /* 0x0c201f0004057f89 */ /* 0x000e2800000e0000 */
[----:B------:R-:W1:Y:S01]  /*da90*/  SHFL.BFLY PT, R9, R6, 0x1, 0x1f ;  /* 0x0c201f0006097f89 */ /* 0x000e6200000e0000 */
[----:B0-----:R-:W-:Y:S01]  /*daa0*/  FADD.FTZ R12, R4, R5 ;  /* 0x00000005040c7221 */ /* 0x001fe20000010000 */
[----:B------:R-:W-:-:S02]  /*dab0*/  IMAD.MOV.U32 R5, RZ, RZ, RZ ;  /* 0x000000ffff057224 */ /* 0x000fc400078e00ff */
        /* <DEDUP_REMOVED lines=62> */
.L_x_11150:
        /* <DEDUP_REMOVED lines=10> */
[----:B------:R-:W-:Y:S01]  /*df40*/  USEL UR4, URZ, 0x1, UP0 ;  /* 0x000000013f047887 */ /* 0x000fe20008000000 */
        /* <DEDUP_REMOVED lines=47> */
.L_x_11072:
        /* <DEDUP_REMOVED lines=11> */
[----:B------:R-:W0:Y:S08]  /*e2f0*/  S2UR UR4, SR_SWINHI ;  /* 0x00000000000479c3 */ /* 0x000e300000002f00 */
[----:B------:R-:W-:Y:S01]  /*e300*/  BAR.SYNC.DEFER_BLOCKING 0x1, 0x180 ;  /* 0x0046000000007b1d */ /* 0x000fe20000010000 */
[----:B------:R-:W-:Y:S02]  /*e310*/  F2FP.F16.F32.PACK_AB R6, R93, R92 ;  /* 0x0000005c5d06723e */ /* 0x000fe400000000ff */
[----:B------:R-:W-:-:S02]  /*e320*/  F2FP.F16.F32.PACK_AB R26, R125, R26 ;  /* 0x0000001a7d1a723e */ /* 0x000fc400000000ff */
[----:B------:R-:W-:-:S03]  /*e330*/  F2FP.F16.F32.PACK_AB R27, R27, R126 ;  /* 0x0000007e1b1b723e */ /* 0x000fc600000000ff */
[----:B------:R-:W1:Y:S01]  /*e340*/  LDC R41, c[0x0][0xbe8] ;  /* 0x0002fa00ff297b82 */ /* 0x000e620000000800 */
[----:B------:R-:W-:Y:S01]  /*e350*/  UMOV UR8, UR41 ;  /* 0x0000002900087c82 */ /* 0x000fe20008000000 */
[----:B0-----:R-:W-:Y:S01]  /*e360*/  UMOV UR9, UR4 ;  /* 0x0000000400097c82 */ /* 0x001fe20008000000 */
[----:B------:R-:W-:Y:S02]  /*e370*/  IMAD.U32 R20, RZ, RZ, UR8 ;  /* 0x00000008ff147e24 */ /* 0x000fe4000f8e00ff */
[----:B------:R-:W-:Y:S01]  /*e380*/  IMAD.U32 R21, RZ, RZ, UR9 ;  /* 0x00000009ff157e24 */ /* 0x000fe2000f8e00ff */
[----:B------:R-:W-:Y:S02]  /*e390*/  ULDC.64 UR8, c[0x0][0xc00] ;  /* 0x0003000000087ab9 */ /* 0x000fe40000000a00 */
[----:B------:R-:W-:Y:S01]  /*e3a0*/  UISETP.NE.U32.AND UP0, UPT, UR8, URZ, UPT ;  /* 0x0000003f0800728c */ /* 0x000fe2000bf05070 */
[----:B------:R-:W-:-:S03]  /*e3b0*/  IMAD.WIDE R4, R147, 0x2, R20 ;  /* 0x0000000293047825 */ /* 0x000fc600078e0214 */
[----:B------:R-:W-:Y:S01]  /*e3c0*/  UISETP.NE.AND.EX UP0, UPT, UR9, URZ, UPT, UP0 ;  /* 0x0000003f0900728c */ /* 0x000fe2000bf05300 */
[C---:B------:R-:W-:Y:S02]  /*e3d0*/  LOP3.LUT R7, R4.reuse, 0x180, RZ, 0xc0, !PT ;  /* 0x0000018004077812 */ /* 0x040fe400078ec0ff */
[----:B------:R-:W-:Y:S01]  /*e3e0*/  ULDC.64 UR8, c[0x0][0xc00] ;  /* 0x0003000000087ab9 */ /* 0x000fe20000000a00 */
[C---:B------:R-:W-:Y:S01]  /*e3f0*/  IADD3 R9, P0, R4.reuse, 0x6020, RZ ;  /* 0x0000602004097810 */ /* 0x040fe20007f1e0ff */
[----:B------:R-:W-:Y:S01]  /*e400*/  UIMAD.WIDE UR8, UR39, 0x4, UR8 ;  /* 0x00000004270878a5 */ /* 0x000fe2000f8e0208 */
[----:B------:R-:W-:Y:S02]  /*e410*/  SHF.R.U64 R7, R7, 0x3, RZ ;  /* 0x0000000307077819 */ /* 0x000fe400000012ff */
[C---:B------:R-:W-:Y:S02]  /*e420*/  IADD3 R11, P1, R4.reuse, 0x6000, RZ ;  /* 0x00006000040b7810 */ /* 0x040fe40007f3e0ff */
[----:B------:R-:W-:-:S02]  /*e430*/  IADD3 R33, P2, R4, 0x3020, RZ ;  /* 0x0000302004217810 */ /* 0x000fc40007f5e0ff */
[C---:B------:R-:W-:Y:S02]  /*e440*/  IADD3 R31, P3, R4.reuse, 0x3000, RZ ;  /* 0x00003000041f7810 */ /* 0x040fe40007f7e0ff */
[----:B------:R-:W-:Y:S01]  /*e450*/  IADD3 R29, P4, R4, 0x20, RZ ;  /* 0x00000020041d7810 */ /* 0x000fe20007f9e0ff */
[--C-:B------:R-:W-:Y:S01]  /*e460*/  IMAD.X R13, RZ, RZ, R5.reuse, P2 ;  /* 0x000000ffff0d7224 */ /* 0x100fe200010e0605 */
[----:B------:R-:W-:Y:S01]  /*e470*/  LOP3.LUT R4, R7, R4, RZ, 0x3c, !PT ;  /* 0x0000000407047212 */ /* 0x000fe200078e3cff */
[--C-:B------:R-:W-:Y:S01]  /*e480*/  IMAD.X R15, RZ, RZ, R5.reuse, P3 ;  /* 0x000000ffff0f7224 */ /* 0x100fe200018e0605 */
[----:B------:R-:W-:Y:S01]  /*e490*/  LOP3.LUT R8, R9, 0x180, RZ, 0xc0, !PT ;  /* 0x0000018009087812 */ /* 0x000fe200078ec0ff */
[----:B------:R-:W-:Y:S01]  /*e4a0*/  IMAD.X R25, RZ, RZ, R5, P4 ;  /* 0x000000ffff197224 */ /* 0x000fe200020e0605 */
[----:B------:R-:W-:Y:S02]  /*e4b0*/  LOP3.LUT R10, R11, 0x180, RZ, 0xc0, !PT ;  /* 0x000001800b0a7812 */ /* 0x000fe400078ec0ff */
[----:B------:R-:W-:-:S02]  /*e4c0*/  MOV R28, R4 ;  /* 0x00000004001c7202 */ /* 0x000fc40000000f00 */
[----:B------:R-:W-:Y:S02]  /*e4d0*/  F2FP.F16.F32.PACK_AB R4, R89, R0 ;  /* 0x000000005904723e */ /* 0x000fe400000000ff */
[----:B------:R-:W-:Y:S02]  /*e4e0*/  LOP3.LUT R0, R29, 0x180, RZ, 0xc0, !PT ;  /* 0x000001801d007812 */ /* 0x000fe400078ec0ff */
[----:B------:R-:W-:Y:S02]  /*e4f0*/  SHF.R.U64 R8, R8, 0x3, RZ ;  /* 0x0000000308087819 */ /* 0x000fe400000012ff */
[----:B------:R-:W-:Y:S02]  /*e500*/  SHF.R.U64 R10, R10, 0x3, RZ ;  /* 0x000000030a0a7819 */ /* 0x000fe400000012ff */
[----:B------:R-:W-:Y:S02]  /*e510*/  LOP3.LUT R14, R31, 0x180, RZ, 0xc0, !PT ;  /* 0x000001801f0e7812 */ /* 0x000fe400078ec0ff */
[----:B------:R-:W-:-:S02]  /*e520*/  LOP3.LUT R12, R33, 0x180, RZ, 0xc0, !PT ;  /* 0x00000180210c7812 */ /* 0x000fc400078ec0ff */
[----:B------:R-:W-:Y:S02]  /*e530*/  SHF.R.U64 R0, R0, 0x3, RZ ;  /* 0x0000000300007819 */ /* 0x000fe400000012ff */
[----:B------:R-:W-:Y:S01]  /*e540*/  LOP3.LUT R8, R8, R9, RZ, 0x3c, !PT ;  /* 0x0000000908087212 */ /* 0x000fe200078e3cff */
[--C-:B------:R-:W-:Y:S01]  /*e550*/  IMAD.X R9, RZ, RZ, R5.reuse, P0 ;  /* 0x000000ffff097224 */ /* 0x100fe200000e0605 */
[----:B------:R-:W-:Y:S01]  /*e560*/  LOP3.LUT R10, R10, R11, RZ, 0x3c, !PT ;  /* 0x0000000b0a0a7212 */ /* 0x000fe200078e3cff */
[----:B------:R-:W-:Y:S01]  /*e570*/  IMAD.X R11, RZ, RZ, R5, P1 ;  /* 0x000000ffff0b7224 */ /* 0x000fe200008e0605 */
[----:B------:R-:W-:Y:S02]  /*e580*/  SHF.R.U64 R14, R14, 0x3, RZ ;  /* 0x000000030e0e7819 */ /* 0x000fe400000012ff */
[----:B------:R-:W-:Y:S02]  /*e590*/  SHF.R.U64 R12, R12, 0x3, RZ ;  /* 0x000000030c0c7819 */ /* 0x000fe400000012ff */
[----:B------:R-:W-:Y:S01]  /*e5a0*/  LOP3.LUT R24, R0, R29, RZ, 0x3c, !PT ;  /* 0x0000001d00187212 */ /* 0x000fe200078e3cff */
[----:B------:R-:W-:Y:S01]  /*e5b0*/  IMAD.U32 R29, RZ, RZ, UR9 ;  /* 0x00000009ff1d7e24 */ /* 0x000fe2000f8e00ff */
[----:B------:R-:W-:-:S02]  /*e5c0*/  F2FP.F16.F32.PACK_AB R5, R91, R90 ;  /* 0x0000005a5b05723e */ /* 0x000fc400000000ff */
[----:B------:R-:W-:Y:S02]  /*e5d0*/  F2FP.F16.F32.PACK_AB R7, R95, R94 ;  /* 0x0000005e5f07723e */ /* 0x000fe400000000ff */
[----:B------:R-:W-:Y:S02]  /*e5e0*/  LOP3.LUT R14, R14, R31, RZ, 0x3c, !PT ;  /* 0x0000001f0e0e7212 */ /* 0x000fe400078e3cff */
[----:B------:R-:W-:Y:S01]  /*e5f0*/  MOV R30, R8 ;  /* 0x00000008001e7202 */ /* 0x000fe20000000f00 */
[----:B------:R0:W-:Y:S01]  /*e600*/  STSM.16.M88.4 [R28], R4 ;  /* 0x000000041c007844 */ /* 0x0001e20000000200 */
[----:B------:R-:W-:Y:S02]  /*e610*/  MOV R31, R10 ;  /* 0x0000000a001f7202 */ /* 0x000fe40000000f00 */
[----:B------:R-:W-:Y:S02]  /*e620*/  LOP3.LUT R12, R12, R33, RZ, 0x3c, !PT ;  /* 0x000000210c0c7212 */ /* 0x000fe400078e3cff */
[----:B------:R-:W-:-:S02]  /*e630*/  MOV R25, R24 ;  /* 0x0000001800197202 */ /* 0x000fc40000000f00 */
[----:B------:R-:W-:Y:S02]  /*e640*/  F2FP.F16.F32.PACK_AB R8, R97, R96 ;  /* 0x000000606108723e */ /* 0x000fe400000000ff */
[----:B------:R-:W-:Y:S02]  /*e650*/  F2FP.F16.F32.PACK_AB R9, R99, R98 ;  /* 0x000000626309723e */ /* 0x000fe400000000ff */
[----:B------:R-:W-:Y:S02]  /*e660*/  F2FP.F16.F32.PACK_AB R10, R101, R100 ;  /* 0x00000064650a723e */ /* 0x000fe400000000ff */
[----:B------:R-:W-:Y:S02]  /*e670*/  F2FP.F16.F32.PACK_AB R11, R103, R102 ;  /* 0x00000066670b723e */ /* 0x000fe400000000ff */
[----:B------:R-:W-:Y:S01]  /*e680*/  MOV R32, R12 ;  /* 0x0000000c00207202 */ /* 0x000fe20000000f00 */
[----:B0-----:R-:W-:Y:S01]  /*e690*/  IMAD.U32 R28, RZ, RZ, UR8 ;  /* 0x00000008ff1c7e24 */ /* 0x001fe2000f8e00ff */
[----:B------:R-:W-:Y:S01]  /*e6a0*/  MOV R33, R14 ;  /* 0x0000000e00217202 */ /* 0x000fe20000000f00 */
[----:B------:R0:W-:Y:S01]  /*e6b0*/  STSM.16.M88.4 [R25], R8 ;  /* 0x0000000819007844 */ /* 0x0001e20000000200 */
[----:B------:R-:W-:Y:S01]  /*e6c0*/  F2FP.F16.F32.PACK_AB R4, R105, R104 ;  /* 0x000000686904723e */ /* 0x000fe200000000ff */
[----:B------:R-:W-:Y:S01]  /*e6d0*/  ULDC.64 UR8, c[0x0][0xc08] ;  /* 0x0003020000087ab9 */ /* 0x000fe20000000a00 */
[----:B------:R-:W-:-:S02]  /*e6e0*/  F2FP.F16.F32.PACK_AB R5, R107, R106 ;  /* 0x0000006a6b05723e */ /* 0x000fc400000000ff */
[----:B------:R-:W-:Y:S02]  /*e6f0*/  F2FP.F16.F32.PACK_AB R6, R109, R108 ;  /* 0x0000006c6d06723e */ /* 0x000fe400000000ff */
[----:B------:R-:W-:Y:S02]  /*e700*/  F2FP.F16.F32.PACK_AB R7, R111, R110 ;  /* 0x0000006e6f07723e */ /* 0x000fe400000000ff */
[----:B------:R-:W-:Y:S02]  /*e710*/  F2FP.F16.F32.PACK_AB R12, R113, R112 ;  /* 0x00000070710c723e */ /* 0x000fe400000000ff */
[----:B------:R-:W-:Y:S01]  /*e720*/  F2FP.F16.F32.PACK_AB R13, R115, R114 ;  /* 0x00000072730d723e */ /* 0x000fe200000000ff */
[----:B------:R2:W-:Y:S01]  /*e730*/  STSM.16.M88.4 [R33], R4 ;  /* 0x0000000421007844 */ /* 0x0005e20000000200 */
[----:B------:R-:W-:Y:S02]  /*e740*/  F2FP.F16.F32.PACK_AB R14, R117, R116 ;  /* 0x00000074750e723e */ /* 0x000fe400000000ff */
[----:B------:R-:W-:-:S02]  /*e750*/  F2FP.F16.F32.PACK_AB R15, R119, R118 ;  /* 0x00000076770f723e */ /* 0x000fc400000000ff */
[----:B------:R-:W-:Y:S02]  /*e760*/  F2FP.F16.F32.PACK_AB R24, R121, R120 ;  /* 0x000000787918723e */ /* 0x000fe400000000ff */
[----:B0-----:R-:W-:Y:S01]  /*e770*/  F2FP.F16.F32.PACK_AB R25, R123, R122 ;  /* 0x0000007a7b19723e */ /* 0x001fe200000000ff */
[----:B------:R-:W-:Y:S01]  /*e780*/  STSM.16.M88.4 [R32], R12 ;  /* 0x0000000c20007844 */ /* 0x000fe20000000200 */
[----:B------:R-:W-:Y:S02]  /*e790*/  F2FP.F16.F32.PACK_AB R8, R129, R128 ;  /* 0x000000808108723e */ /* 0x000fe400000000ff */
[----:B------:R-:W-:Y:S01]  /*e7a0*/  F2FP.F16.F32.PACK_AB R9, R131, R130 ;  /* 0x000000828309723e */ /* 0x000fe200000000ff */
[----:B------:R-:W-:Y:S01]  /*e7b0*/  STSM.16.M88.4 [R31], R24 ;  /* 0x000000181f007844 */ /* 0x000fe20000000200 */
[----:B------:R-:W-:Y:S02]  /*e7c0*/  F2FP.F16.F32.PACK_AB R10, R133, R132 ;  /* 0x00000084850a723e */ /* 0x000fe400000000ff */
[----:B------:R-:W-:-:S02]  /*e7d0*/  F2FP.F16.F32.PACK_AB R11, R135, R134 ;  /* 0x00000086870b723e */ /* 0x000fc400000000ff */
[----:B------:R-:W-:-:S03]  /*e7e0*/  PLOP3.LUT P0, PT, PT, PT, UP0, 0x80, 0x0 ;  /* 0x000000000000781c */ /* 0x000fc60003f0f008 */
[----:B------:R0:W-:Y:S01]  /*e7f0*/  STSM.16.M88.4 [R30], R8 ;  /* 0x000000081e007844 */ /* 0x0001e20000000200 */
[----:B------:R-:W-:Y:S09]  /*e800*/  BAR.SYNC.DEFER_BLOCKING 0x1, 0x180 ;  /* 0x0046000000007b1d */ /* 0x000ff20000010000 */
[----:B------:R-:W3:Y:S01]  /*e810*/  @P0 LDG.E R0, desc[UR54][R28.64] ;  /* 0x000000361c000981 */ /* 0x000ee2000c1e1900 */
[----:B------:R-:W-:Y:S01]  /*e820*/  UISETP.NE.U32.AND UP1, UPT, UR8, URZ, UPT ;  /* 0x0000003f0800728c */ /* 0x000fe2000bf25070 */
[----:B-1----:R-:W-:Y:S01]  /*e830*/  ISETP.NE.AND P1, PT, R41, 0x1, PT ;  /* 0x000000012900780c */ /* 0x002fe20003f25270 */
[----:B------:R-:W-:Y:S01]  /*e840*/  ULDC UR10, c[0x0][0xa88] ;  /* 0x0002a200000a7ab9 */ /* 0x000fe20000000800 */
[----:B------:R-:W-:Y:S01]  /*e850*/  UMOV UR4, URZ ;  /* 0x0000003f00047c82 */ /* 0x000fe20008000000 */
[----:B------:R-:W-:-:S06]  /*e860*/  UISETP.NE.AND.EX UP1, UPT, UR9, URZ, UPT, UP1 ;  /* 0x0000003f0900728c */ /* 0x000fcc000bf25310 */
[----:B------:R-:W-:-:S04]  /*e870*/  PLOP3.LUT P2, PT, PT, PT, UP1, 0x80, 0x0 ;  /* 0x000000000000781c */ /* 0x000fc80003f4f018 */
[----:B--2---:R-:W1:Y:S01]  /*e880*/  @P1 LDC R5, c[0x0][0xbec] ;  /* 0x0002fb00ff051b82 */ /* 0x004e620000000800 */
[----:B------:R-:W-:Y:S02]  /*e890*/  @UP1 ULDC.64 UR8, c[0x0][0xc08] ;  /* 0x0003020000081ab9 */ /* 0x000fe40000000a00 */
[----:B------:R-:W-:-:S05]  /*e8a0*/  @UP1 UIMAD.WIDE UR8, UR39, 0x4, UR8 ;  /* 0x00000004270818a5 */ /* 0x000fca000f8e0208 */
[----:B------:R-:W2:Y:S01]  /*e8b0*/  @P1 LDC R6, c[0x0][0xbf0] ;  /* 0x0002fc00ff061b82 */ /* 0x000ea20000000800 */
[----:B0-----:R-:W-:Y:S02]  /*e8c0*/  IMAD.U32 R8, RZ, RZ, UR8 ;  /* 0x00000008ff087e24 */ /* 0x001fe4000f8e00ff */
[----:B------:R-:W-:Y:S01]  /*e8d0*/  IMAD.U32 R9, RZ, RZ, UR9 ;  /* 0x00000009ff097e24 */ /* 0x000fe2000f8e00ff */
[----:B---3--:R-:W-:Y:S01]  /*e8e0*/  @P0 R2UR UR4, R0 ;  /* 0x00000000000402ca */ /* 0x008fe200000e0000 */
[----:B------:R-:W-:-:S06]  /*e8f0*/  IMAD.U32 R0, RZ, RZ, UR10 ;  /* 0x0000000aff007e24 */ /* 0x000fcc000f8e00ff */
[----:B------:R0:W5:Y:S01]  /*e900*/  @P2 LDG.E R0, desc[UR54][R8.64] ;  /* 0x0000003608002981 */ /* 0x000162000c1e1900 */
[----:B-12---:R-:W-:Y:S07]  /*e910*/  @P2 BRA `(.L_x_11153) ;  /* 0x0000000000102947 */ /* 0x006fee0003800000 */
[----:B------:R-:W-:Y:S05]  /*e920*/  @!P0 BRA `(.L_x_11153) ;  /* 0x00000000000c8947 */ /* 0x000fea0003800000 */
[----:B------:R-:W2:Y:S04]  /*e930*/  LDG.E R7, desc[UR54][R28.64] ;  /* 0x000000361c077981 */ /* 0x000ea8000c1e1900 */
[----:B-----5:R-:W2:Y:S02]  /*e940*/  LDG.E R0, desc[UR54][R28.64+0x4] ;  /* 0x000004361c007981 */ /* 0x020ea4000c1e1900 */
[----:B--2---:R-:W-:-:S07]  /*e950*/  IMAD.IADD R0, R0, 0x1, -R7 ;  /* 0x0000000100007824 */ /* 0x004fce00078e0a07 */
.L_x_11153:
[----:B0-----:R-:W-:Y:S01]  /*e960*/  VIADD R8, R137, UR38 ;  /* 0x0000002689087c36 */ /* 0x001fe20008000000 */
[----:B------:R-:W-:Y:S01]  /*e970*/  USHF.R.S32.HI UR9, URZ, 0x1f, UR4 ;  /* 0x0000001f3f097899 */ /* 0x000fe20008011404 */
[----:B-----5:R-:W-:Y:S01]  /*e980*/  IMAD R43, R0, R41, RZ ;  /* 0x00000029002b7224 */ /* 0x020fe200078e02ff */
[----:B------:R-:W-:Y:S01]  /*e990*/  USHF.R.S32.HI UR16, URZ, 0x1f, UR40 ;  /* 0x0000001f3f107899 */ /* 0x000fe20008011428 */
[----:B------:R-:W-:Y:S01]  /*e9a0*/  @P1 IMAD.HI.U32 R5, R8, R5, RZ ;  /* 0x0000000508051227 */ /* 0x000fe200078e00ff */
[----:B------:R-:W-:Y:S01]  /*e9b0*/  ULDC.64 UR14, c[0x0][0xb90] ;  /* 0x0002e400000e7ab9 */ /* 0x000fe20000000a00 */
[----:B------:R-:W-:Y:S01]  /*e9c0*/  UMOV UR8, UR4 ;  /* 0x0000000400087c82 */ /* 0x000fe20008000000 */
[----:B------:R-:W-:Y:S01]  /*e9d0*/  UIMAD UR12, UR16, UR14, URZ ;  /* 0x0000000e100c72a4 */ /* 0x000fe2000f8e023f */
[----:B------:R-:W-:Y:S01]  /*e9e0*/  IMAD.MOV.U32 R4, RZ, RZ, R8 ;  /* 0x000000ffff047224 */ /* 0x000fe200078e0008 */
[----:B------:R-:W-:Y:S01]  /*e9f0*/  UIMAD.WIDE.U32 UR10, UR40, UR14, UR8 ;  /* 0x0000000e280a72a5 */ /* 0x000fe2000f8e0008 */
[----:B------:R-:W-:Y:S01]  /*ea00*/  @P1 SHF.R.U32.HI R4, RZ, R6, R5 ;  /* 0x00000006ff041219 */ /* 0x000fe20000011605 */
[----:B------:R-:W-:Y:S01]  /*ea10*/  USHF.R.S32.HI UR8, URZ, 0x1f, UR39 ;  /* 0x0000001f3f087899 */ /* 0x000fe20008011427 */
[----:B------:R-:W-:Y:S01]  /*ea20*/  IMAD R5, R143, 0x20, R138 ;  /* 0x000000208f057824 */ /* 0x000fe200078e028a */
[----:B------:R-:W-:Y:S01]  /*ea30*/  UIMAD UR12, UR40, UR15, UR12 ;  /* 0x0000000f280c72a4 */ /* 0x000fe2000f8e020c */
[----:B------:R-:W0:Y:S01]  /*ea40*/  @P1 LDC R45, c[0x0][0xbec] ;  /* 0x0002fb00ff2d1b82 */ /* 0x000e220000000800 */
[----:B------:R-:W-:Y:S01]  /*ea50*/  USEL UR18, UR8, URZ, !UP0 ;  /* 0x0000003f08127287 */ /* 0x000fe2000c000000 */
[----:B------:R-:W-:Y:S01]  /*ea60*/  IMAD.MOV R6, RZ, RZ, -R4 ;  /* 0x000000ffff067224 */ /* 0x000fe200078e0a04 */
[----:B------:R-:W-:Y:S01]  /*ea70*/  ULDC.64 UR14, c[0x0][0xb98] ;  /* 0x0002e600000e7ab9 */ /* 0x000fe20000000a00 */
[----:B------:R-:W-:Y:S01]  /*ea80*/  USEL UR17, UR39, URZ, !UP0 ;  /* 0x0000003f27117287 */ /* 0x000fe2000c000000 */
[----:B------:R-:W-:Y:S01]  /*ea90*/  IMAD.WIDE R20, R5, 0x2, R20 ;  /* 0x0000000205147825 */ /* 0x000fe200078e0214 */
[----:B------:R-:W-:-:S02]  /*eaa0*/  UIMAD UR8, UR18, UR14, URZ ;  /* 0x0000000e120872a4 */ /* 0x000fc4000f8e023f */
[----:B------:R-:W-:Y:S01]  /*eab0*/  UIADD3 UR11, UR11, UR12, URZ ;  /* 0x0000000c0b0b7290 */ /* 0x000fe2000fffe03f */
[----:B------:R-:W-:Y:S01]  /*eac0*/  IMAD R7, R41, R6, R8 ;  /* 0x0000000629077224 */ /* 0x000fe200078e0208 */
[----:B------:R-:W-:Y:S01]  /*ead0*/  UIMAD UR8, UR17, UR15, UR8 ;  /* 0x0000000f110872a4 */ /* 0x000fe2000f8e0208 */
[----:B------:R-:W-:Y:S01]  /*eae0*/  IADD3 R9, P2, R20, 0x1800, RZ ;  /* 0x0000180014097810 */ /* 0x000fe20007f5e0ff */
[----:B------:R-:W-:Y:S01]  /*eaf0*/  UIMAD.WIDE.U32 UR10, UR17, UR14, UR10 ;  /* 0x0000000e110a72a5 */ /* 0x000fe2000f8e000a */
[----:B------:R-:W-:Y:S01]  /*eb00*/  SHF.R.S32.HI R6, RZ, 0x1f, R4 ;  /* 0x0000001fff067819 */ /* 0x000fe20000011404 */
[----:B------:R-:W-:Y:S01]  /*eb10*/  ULDC.64 UR12, c[0x0][0xb88] ;  /* 0x0002e200000c7ab9 */ /* 0x000fe20000000a00 */
[----:B------:R-:W-:Y:S01]  /*eb20*/  SHF.R.S32.HI R5, RZ, 0x1f, R7 ;  /* 0x0000001fff057819 */ /* 0x000fe20000011407 */
[----:B------:R-:W-:Y:S01]  /*eb30*/  IMAD.U32 R11, RZ, RZ, UR8 ;  /* 0x00000008ff0b7e24 */ /* 0x000fe2000f8e00ff */
[----:B------:R-:W-:Y:S02]  /*eb40*/  LOP3.LUT R8, R9, 0x180, RZ, 0xc0, !PT ;  /* 0x0000018009087812 */ /* 0x000fe400078ec0ff */
[----:B------:R-:W-:Y:S01]  /*eb50*/  IADD3 R4, P0, R4, UR10, RZ ;  /* 0x0000000a04047c10 */ /* 0x000fe2000ff1e0ff */
[----:B------:R-:W-:Y:S01]  /*eb60*/  IMAD R10, R5, UR12, RZ ;  /* 0x0000000c050a7c24 */ /* 0x000fe2000f8e02ff */
[----:B------:R-:W-:-:S02]  /*eb70*/  SHF.R.U64 R8, R8, 0x3, RZ ;  /* 0x0000000308087819 */ /* 0x000fc400000012ff */
[----:B------:R-:W-:Y:S01]  /*eb80*/  IADD3.X R5, R6, UR11, R11, P0, !PT ;  /* 0x0000000b06057c10 */ /* 0x000fe200087fe40b */
[----:B------:R-:W-:Y:S01]  /*eb90*/  ULDC.64 UR10, c[0x0][0xb50] ;  /* 0x0002d400000a7ab9 */ /* 0x000fe20000000a00 */
[----:B------:R-:W-:Y:S01]  /*eba0*/  LOP3.LUT R6, R8, R9, RZ, 0x3c, !PT ;  /* 0x0000000908067212 */ /* 0x000fe200078e3cff */
[C---:B------:R-:W-:Y:S01]  /*ebb0*/  IMAD R9, R7.reuse, UR13, R10 ;  /* 0x0000000d07097c24 */ /* 0x040fe2000f8e020a */
[C---:B------:R-:W-:Y:S01]  /*ebc0*/  IADD3 R25, P6, R20.reuse, 0x3000, RZ ;  /* 0x0000300014197810 */ /* 0x040fe20007fde0ff */
[----:B------:R-:W-:Y:S01]  /*ebd0*/  IMAD.WIDE.U32 R4, R7, UR12, R4 ;  /* 0x0000000c07047c25 */ /* 0x000fe2000f8e0004 */
[----:B------:R-:W-:Y:S01]  /*ebe0*/  ULDC.64 UR12, c[0x0][0xaa0] ;  /* 0x0002a800000c7ab9 */ /* 0x000fe20000000a00 */
[----:B------:R-:W-:Y:S02]  /*ebf0*/  IADD3 R13, P5, R20, 0x4800, RZ ;  /* 0x00004800140d7810 */ /* 0x000fe40007fbe0ff */
[----:B------:R-:W-:Y:S01]  /*ec00*/  IMAD.IADD R5, R5, 0x1, R9 ;  /* 0x0000000105057824 */ /* 0x000fe200078e0209 */
[----:B------:R-:W-:Y:S01]  /*ec10*/  LEA R8, P0, R4, UR10, 0x2 ;  /* 0x0000000a04087c11 */ /* 0x000fe2000f8010ff */
[----:B------:R-:W-:Y:S01]  /*ec20*/  VIADD R10, R146, UR38 ;  /* 0x00000026920a7c36 */ /* 0x000fe20008000000 */
[----:B------:R-:W-:Y:S01]  /*ec30*/  IADD3 R33, P4, R20, 0x6000, RZ ;  /* 0x0000600014217810 */ /* 0x000fe20007f9e0ff */
[----:B------:R-:W-:Y:S01]  /*ec40*/  IMAD.X R7, RZ, RZ, R21, P2 ;  /* 0x000000ffff077224 */ /* 0x000fe200010e0615 */
[----:B------:R-:W-:Y:S01]  /*ec50*/  LEA.HI.X R4, R4, UR11, R5, 0x2, P0 ;  /* 0x0000000b04047c11 */ /* 0x000fe200080f1405 */
[----:B------:R-:W-:Y:S01]  /*ec60*/  SHFL.IDX PT, R36, R8, RZ, 0x1c1f ;  /* 0x001c1fff08247589 */ /* 0x000fe200000e0000 */
[----:B------:R-:W-:Y:S01]  /*ec70*/  LOP3.LUT P0, RZ, R144, 0x3, RZ, 0xc0, !PT ;  /* 0x0000000390ff7812 */ /* 0x000fe2000780c0ff */
[----:B------:R-:W-:Y:S01]  /*ec80*/  VIADD R0, R10, 0x8 ;  /* 0x000000080a007836 */ /* 0x000fe20000000000 */
[----:B------:R-:W-:Y:S01]  /*ec90*/  IADD3 R5, P3, R20, 0x7800, RZ ;  /* 0x0000780014057810 */ /* 0x000fe20007f7e0ff */
[----:B------:R-:W1:Y:S01]  /*eca0*/  SHFL.IDX PT, R37, R4, RZ, 0x1c1f ;  /* 0x001c1fff04257589 */ /* 0x000e6200000e0000 */
[----:B------:R-:W-:-:S02]  /*ecb0*/  ISETP.GE.OR P2, PT, R10, R43, P0 ;  /* 0x0000002b0a00720c */ /* 0x000fc40000746670 */
[----:B------:R-:W-:Y:S01]  /*ecc0*/  ISETP.GE.OR P0, PT, R0, R43, P0 ;  /* 0x0000002b0000720c */ /* 0x000fe20000706670 */
[----:B------:R-:W-:Y:S01]  /*ecd0*/  SHFL.IDX PT, R38, R8, 0x1, 0x1c1f ;  /* 0x003c1f0008267f89 */ /* 0x000fe200000e0000 */
[----:B------:R-:W-:Y:S01]  /*ece0*/  LOP3.LUT R0, R5, 0x180, RZ, 0xc0, !PT ;  /* 0x0000018005007812 */ /* 0x000fe200078ec0ff */
[----:B------:R-:W-:Y:S01]  /*ecf0*/  UIMAD UR10, UR9, UR12, URZ ;  /* 0x0000000c090a72a4 */ /* 0x000fe2000f8e023f */
[----:B------:R-:W-:Y:S01]  /*ed00*/  LOP3.LUT R9, R20, 0x180, RZ, 0xc0, !PT ;  /* 0x0000018014097812 */ /* 0x000fe200078ec0ff */
[----:B------:R-:W2:Y:S01]  /*ed10*/  SHFL.IDX PT, R39, R4, 0x1, 0x1c1f ;  /* 0x003c1f0004277f89 */ /* 0x000ea200000e0000 */
[----:B------:R-:W-:Y:S01]  /*ed20*/  SHF.R.U64 R0, R0, 0x3, RZ ;  /* 0x0000000300007819 */ /* 0x000fe200000012ff */
[----:B------:R-:W-:Y:S01]  /*ed30*/  UIMAD.WIDE.U32 UR8, UR4, UR12, URZ ;  /* 0x0000000c040872a5 */ /* 0x000fe2000f8e003f */
[----:B------:R-:W-:Y:S01]  /*ed40*/  LOP3.LUT R24, R25, 0x180, RZ, 0xc0, !PT ;  /* 0x0000018019187812 */ /* 0x000fe200078ec0ff */
[----:B------:R-:W-:Y:S01]  /*ed50*/  IMAD.X R29, RZ, RZ, R21, P3 ;  /* 0x000000ffff1d7224 */ /* 0x000fe200018e0615 */
[----:B------:R-:W-:-:S02]  /*ed60*/  LOP3.LUT R28, R0, R5, RZ, 0x3c, !PT ;  /* 0x00000005001c7212 */ /* 0x000fc400078e3cff */
[----:B------:R-:W-:Y:S02]  /*ed70*/  LOP3.LUT R12, R13, 0x180, RZ, 0xc0, !PT ;  /* 0x000001800d0c7812 */ /* 0x000fe400078ec0ff */
[----:B------:R-:W-:Y:S01]  /*ed80*/  LOP3.LUT R32, R33, 0x180, RZ, 0xc0, !PT ;  /* 0x0000018021207812 */ /* 0x000fe200078ec0ff */
[----:B-1----:R1:W-:Y:S01]  /*ed90*/  @!P2 ST.E desc[UR54][R36.64], R3 ;  /* 0x000000032400a985 */ /* 0x0023e2000c101936 */
[----:B------:R-:W-:Y:S01]  /*eda0*/  IMAD R0, R142, 0x60, R143 ;  /* 0x000000608e007824 */ /* 0x000fe200078e028f */
[----:B------:R-:W-:Y:S01]  /*edb0*/  UIMAD UR10, UR4, UR13, UR10 ;  /* 0x0000000d040a72a4 */ /* 0x000fe2000f8e020a */
[----:B------:R-:W-:Y:S02]  /*edc0*/  SHF.R.U64 R9, R9, 0x3, RZ ;  /* 0x0000000309097819 */ /* 0x000fe400000012ff */
[----:B------:R-:W-:Y:S01]  /*edd0*/  ULDC.64 UR12, c[0x0][0xae8] ;  /* 0x0002ba00000c7ab9 */ /* 0x000fe20000000a00 */
[----:B------:R-:W-:Y:S02]  /*ede0*/  SHF.R.U64 R24, R24, 0x3, RZ ;  /* 0x0000000318187819 */ /* 0x000fe400000012ff */
[----:B------:R-:W-:-:S02]  /*edf0*/  SHF.R.U64 R12, R12, 0x3, RZ ;  /* 0x000000030c0c7819 */ /* 0x000fc400000012ff */
[----:B------:R-:W-:Y:S01]  /*ee00*/  SHF.R.U64 R32, R32, 0x3, RZ ;  /* 0x0000000320207819 */ /* 0x000fe200000012ff */
[----:B-1----:R-:W1:Y:S01]  /*ee10*/  @P1 LDC R3, c[0x0][0xbf0] ;  /* 0x0002fc00ff031b82 */ /* 0x002e620000000800 */
[----:B------:R-:W-:Y:S01]  /*ee20*/  VIADD R36, R0, UR38 ;  /* 0x0000002600247c36 */ /* 0x000fe20008000000 */
[----:B------:R-:W-:Y:S01]  /*ee30*/  UIADD3 UR9, UR9, UR10, URZ ;  /* 0x0000000a09097290 */ /* 0x000fe2000fffe03f */
[----:B------:R-:W-:Y:S01]  /*ee40*/  LOP3.LUT R20, R9, R20, RZ, 0x3c, !PT ;  /* 0x0000001409147212 */ /* 0x000fe200078e3cff */
[----:B------:R-:W-:Y:S01]  /*ee50*/  UIMAD UR4, UR16, UR12, URZ ;  /* 0x0000000c100472a4 */ /* 0x000fe2000f8e023f */
[----:B0-----:R-:W-:Y:S01]  /*ee60*/  @P1 IMAD.HI.U32 R0, R36, R45, RZ ;  /* 0x0000002d24001227 */ /* 0x001fe200078e00ff */
[----:B------:R-:W-:Y:S01]  /*ee70*/  UIMAD.WIDE.U32 UR8, UR40, UR12, UR8 ;  /* 0x0000000c280872a5 */ /* 0x000fe2000f8e0008 */
[----:B------:R-:W-:Y:S01]  /*ee80*/  LOP3.LUT R24, R24, R25, RZ, 0x3c, !PT ;  /* 0x0000001918187212 */ /* 0x000fe200078e3cff */
[----:B------:R-:W-:Y:S01]  /*ee90*/  UIMAD UR4, UR40, UR13, UR4 ;  /* 0x0000000d280472a4 */ /* 0x000fe2000f8e0204 */
[----:B------:R-:W-:Y:S01]  /*eea0*/  LOP3.LUT R12, R12, R13, RZ, 0x3c, !PT ;  /* 0x0000000d0c0c7212 */ /* 0x000fe200078e3cff */
[----:B--2---:R0:W-:Y:S01]  /*eeb0*/  @!P0 ST.E desc[UR54][R38.64], R2 ;  /* 0x0000000226008985 */ /* 0x0041e2000c101936 */
[----:B------:R-:W-:Y:S01]  /*eec0*/  LOP3.LUT R32, R32, R33, RZ, 0x3c, !PT ;  /* 0x0000002120207212 */ /* 0x000fe200078e3cff */
[--C-:B------:R-:W-:Y:S01]  /*eed0*/  IMAD.X R25, RZ, RZ, R21.reuse, P6 ;  /* 0x000000ffff197224 */ /* 0x100fe200030e0615 */
[----:B------:R-:W-:Y:S01]  /*eee0*/  ULDC.64 UR10, c[0x0][0xaf0] ;  /* 0x0002bc00000a7ab9 */ /* 0x000fe20000000a00 */
[--C-:B------:R-:W-:Y:S01]  /*eef0*/  IMAD.X R13, RZ, RZ, R21.reuse, P5 ;  /* 0x000000ffff0d7224 */ /* 0x100fe200028e0615 */
[----:B------:R2:W5:Y:S01]  /*ef00*/  LD.E.128 R8, desc[UR54][R20.64] ;  /* 0x0000003614087980 */ /* 0x000562000c101d00 */
[----:B------:R-:W-:Y:S01]  /*ef10*/  IMAD.X R33, RZ, RZ, R21, P4 ;  /* 0x000000ffff217224 */ /* 0x000fe200020e0615 */
[----:B------:R-:W-:-:S02]  /*ef20*/  UIADD3 UR9, UR9, UR4, URZ ;  /* 0x0000000409097290 */ /* 0x000fc4000fffe03f */
[----:B------:R-:W-:Y:S01]  /*ef30*/  UIMAD UR4, UR18, UR10, URZ ;  /* 0x0000000a120472a4 */ /* 0x000fe2000f8e023f */
[----:B------:R-:W5:Y:S04]  /*ef40*/  LD.E.128 R4, desc[UR54][R6.64] ;  /* 0x0000003606047980 */ /* 0x000f68000c101d00 */
[----:B------:R-:W5:Y:S01]  /*ef50*/  LD.E.128 R24, desc[UR54][R24.64] ;  /* 0x0000003618187980 */ /* 0x000f62000c101d00 */
[----:B--2---:R-:W-:Y:S01]  /*ef60*/  IMAD.MOV.U32 R21, RZ, RZ, R36 ;  /* 0x000000ffff157224 */ /* 0x004fe200078e0024 */
[----:B-1----:R-:W-:Y:S01]  /*ef70*/  @P1 SHF.R.U32.HI R21, RZ, R3, R0 ;  /* 0x00000003ff151219 */ /* 0x002fe20000011600 */
[----:B------:R-:W-:Y:S01]  /*ef80*/  UIMAD UR4, UR17, UR11, UR4 ;  /* 0x0000000b110472a4 */ /* 0x000fe2000f8e0204 */
[----:B------:R-:W5:Y:S01]  /*ef90*/  LD.E.128 R12, desc[UR54][R12.64] ;  /* 0x000000360c0c7980 */ /* 0x000f62000c101d00 */
[----:B------:R-:W-:Y:S01]  /*efa0*/  UIMAD.WIDE.U32 UR8, UR17, UR10, UR8 ;  /* 0x0000000a110872a5 */ /* 0x000fe2000f8e0008 */
[--C-:B------:R-:W-:Y:S01]  /*efb0*/  SHF.R.S32.HI R0, RZ, 0x1f, R21.reuse ;  /* 0x0000001fff007819 */ /* 0x100fe20000011415 */
[----:B------:R-:W-:Y:S01]  /*efc0*/  IMAD.MOV R20, RZ, RZ, -R21 ;  /* 0x000000ffff147224 */ /* 0x000fe200078e0a15 */
[----:B------:R-:W-:Y:S01]  /*efd0*/  ULDC.64 UR10, c[0x0][0xae0] ;  /* 0x0002b800000a7ab9 */ /* 0x000fe20000000a00 */
[----:B------:R-:W-:Y:S01]  /*efe0*/  UIADD3 UR4, UR9, UR4, URZ ;  /* 0x0000000409047290 */ /* 0x000fe2000fffe03f */
[----:B------:R-:W5:Y:S01]  /*eff0*/  LD.E.128 R32, desc[UR54][R32.64] ;  /* 0x0000003620207980 */ /* 0x000f62000c101d00 */
[----:B------:R-:W-:-:S02]  /*f000*/  IMAD R0, R0, UR10, RZ ;  /* 0x0000000a00007c24 */ /* 0x000fc4000f8e02ff */
[----:B------:R-:W-:Y:S01]  /*f010*/  IMAD R37, R41, R20, R36 ;  /* 0x0000001429257224 */ /* 0x000fe200078e0224 */
[----:B------:R-:W5:Y:S01]  /*f020*/  LD.E.128 R28, desc[UR54][R28.64] ;  /* 0x000000361c1c7980 */ /* 0x000f62000c101d00 */
[----:B0-----:R-:W-:Y:S02]  /*f030*/  IMAD R39, R21, UR11, R0 ;  /* 0x0000000b15277c24 */ /* 0x001fe4000f8e0200 */
[----:B------:R-:W-:Y:S01]  /*f040*/  IMAD.U32 R3, RZ, RZ, UR9 ;  /* 0x00000009ff037e24 */ /* 0x000fe2000f8e00ff */
[----:B------:R-:W-:Y:S01]  /*f050*/  SHF.R.S32.HI R0, RZ, 0x1f, R37 ;  /* 0x0000001fff007819 */ /* 0x000fe20000011425 */
        /* <DEDUP_REMOVED lines=8> */
[----:B0-----:R-:W0:Y:S01]  /*f0e0*/  FENCE.VIEW.ASYNC.S ;  /* 0x00000000000073c6 */ /* 0x001e220000000000 */
[----:B------:R-:W-:-:S02]  /*f0f0*/  IMAD R0, R0, UR8, RZ ;  /* 0x0000000800007c24 */ /* 0x000fc4000f8e02ff */
[----:B------:R-:W-:-:S04]  /*f100*/  IMAD.WIDE.U32 R2, R21, UR10, R2 ;  /* 0x0000000a15027c25 */ /* 0x000fc8000f8e0002 */
[----:B------:R-:W-:Y:S02]  /*f110*/  IMAD.IADD R3, R3, 0x1, R39 ;  /* 0x0000000103037824 */ /* 0x000fe400078e0227 */
[----:B------:R-:W-:Y:S02]  /*f120*/  IMAD R21, R37, UR9, R0 ;  /* 0x0000000925157c24 */ /* 0x000fe4000f8e0200 */
[----:B------:R-:W-:Y:S01]  /*f130*/  VIADD R0, R143, UR38 ;  /* 0x000000268f007c36 */ /* 0x000fe20008000000 */
[----:B------:R-:W-:Y:S01]  /*f140*/  UIADD3 UR4, UR41, 0x2d820, URZ ;  /* 0x0002d82029047890 */ /* 0x000fe2000fffe03f */
[----:B------:R-:W-:Y:S01]  /*f150*/  IMAD.WIDE.U32 R2, R37, UR8, R2 ;  /* 0x0000000825027c25 */ /* 0x000fe2000f8e0002 */
[----:B------:R-:W-:Y:S02]  /*f160*/  ULDC.64 UR8, c[0x0][0xa80] ;  /* 0x0002a00000087ab9 */ /* 0x000fe40000000a00 */
        /* <DEDUP_REMOVED lines=15> */
[C---:B------:R-:W-:Y:S02]  /*f260*/  @!P2 LEA R38, P4, R141.reuse, R20, 0x1 ;  /* 0x000000148d26a211 */ /* 0x040fe400078808ff */
[----:B--2---:R-:W-:Y:S01]  /*f270*/  @!P0 IMAD.WIDE R2, R138, 0x2, R20 ;  /* 0x000000028a028825 */ /* 0x004fe200078e0214 */
[-C--:B------:R-:W-:Y:S02]  /*f280*/  @!P1 LEA.HI.X R37, R140, R21.reuse, R149, 0x1, P3 ;  /* 0x000000158c259211 */ /* 0x080fe400018f0c95 */
[----:B------:R-:W-:Y:S02]  /*f290*/  @!P2 LEA.HI.X R39, R141, R21, R148, 0x1, P4 ;  /* 0x000000158d27a211 */ /* 0x000fe400020f0c94 */
[----:B-----5:R3:W-:Y:S04]  /*f2a0*/  @!P0 ST.E.128 desc[UR54][R2.64], R8 ;  /* 0x0000000802008985 */ /* 0x0207e8000c101d36 */
[----:B------:R3:W-:Y:S04]  /*f2b0*/  @!P1 ST.E.128 desc[UR54][R36.64], R24 ;  /* 0x0000001824009985 */ /* 0x0007e8000c101d36 */
[----:B------:R3:W-:Y:S02]  /*f2c0*/  @!P2 ST.E.128 desc[UR54][R38.64], R32 ;  /* 0x000000202600a985 */ /* 0x0007e4000c101d36 */
.L_x_11155:
[----:B------:R-:W-:Y:S05]  /*f2d0*/  BSYNC B1 ;  /* 0x0000000000017941 */ /* 0x000fea0003800000 */
.L_x_11154:
        /* <DEDUP_REMOVED lines=8> */
[----:B0-----:R-:W-:Y:S02]  /*f360*/  @!P2 LEA R10, P0, R140, R8, 0x1 ;  /* 0x000000088c0aa211 */ /* 0x001fe400078008ff */
[----:B----4-:R-:W-:Y:S02]  /*f370*/  @!P1 IMAD.WIDE R2, R138, 0x2, R8 ;  /* 0x000000028a029825 */ /* 0x010fe400078e0208 */
        /* <DEDUP_REMOVED lines=9> */
.L_x_11152:
        /* <DEDUP_REMOVED lines=32> */
.L_x_11157:
        /* <DEDUP_REMOVED lines=47> */
.L_x_11159:
[----:B------:R-:W-:Y:S05]  /*f900*/  BSYNC B1 ;  /* 0x0000000000017941 */ /* 0x000fea0003800000 */
.L_x_11158:
        /* <DEDUP_REMOVED lines=18> */
[----:B0-----:R-:W-:-:S03]  /*fa30*/  @P0 SHF.R.U32.HI R5, RZ, R3, R2 ;  /* 0x00000003ff050219 */ /* 0x001fc60000011602 */
[----:B------:R-:W-:Y:S01]  /*fa40*/  UIMAD UR4, UR8, UR13, UR4 ;  /* 0x0000000d080472a4 */ /* 0x000fe2000f8e0204 */
[--C-:B------:R-:W-:Y:S01]  /*fa50*/  SHF.R.S32.HI R2, RZ, 0x1f, R5.reuse ;  /* 0x0000001fff027819 */ /* 0x100fe20000011405 */
[----:B------:R-:W-:Y:S01]  /*fa60*/  UIMAD.WIDE.U32 UR8, UR8, UR12, UR10 ;  /* 0x0000000c080872a5 */ /* 0x000fe2000f8e000a */
[----:B------:R-:W-:Y:S02]  /*fa70*/  IMAD.MOV R7, RZ, RZ, -R5 ;  /* 0x000000ffff077224 */ /* 0x000fe400078e0a05 */
[----:B------:R-:W-:Y:S01]  /*fa80*/  ULDC.64 UR10, c[0x0][0xae0] ;  /* 0x0002b800000a7ab9 */ /* 0x000fe20000000a00 */
[----:B------:R-:W-:Y:S01]  /*fa90*/  UIADD3 UR4, UR9, UR4, URZ ;  /* 0x0000000409047290 */ /* 0x000fe2000fffe03f */
[----:B------:R-:W-:Y:S02]  /*faa0*/  IMAD R7, R11, R7, R4 ;  /* 0x000000070b077224 */ /* 0x000fe400078e0204 */
[----:B------:R-:W-:Y:S02]  /*fab0*/  IMAD R6, R2, UR10, RZ ;  /* 0x0000000a02067c24 */ /* 0x000fe4000f8e02ff */
[----:B------:R-:W-:Y:S01]  /*fac0*/  IMAD.U32 R3, RZ, RZ, UR9 ;  /* 0x00000009ff037e24 */ /* 0x000fe2000f8e00ff */
[----:B------:R-:W-:Y:S01]  /*fad0*/  SHF.R.S32.HI R4, RZ, 0x1f, R7 ;  /* 0x0000001fff047819 */ /* 0x000fe20000011407 */
[----:B------:R-:W-:Y:S01]  /*fae0*/  IMAD.U32 R2, RZ, RZ, UR8 ;  /* 0x00000008ff027e24 */ /* 0x000fe2000f8e00ff */
[----:B------:R-:W-:Y:S01]  /*faf0*/  ULDC.64 UR8, c[0x0][0xad8] ;  /* 0x0002b60000087ab9 */ /* 0x000fe20000000a00 */
[----:B------:R-:W-:-:S02]  /*fb00*/  IMAD.U32 R3, RZ, RZ, UR4 ;  /* 0x00000004ff037e24 */ /* 0x000fc4000f8e00ff */
[C---:B------:R-:W-:Y:S02]  /*fb10*/  IMAD R9, R5.reuse, UR11, R6 ;  /* 0x0000000b05097c24 */ /* 0x040fe4000f8e0206 */
[----:B------:R-:W-:-:S04]  /*fb20*/  IMAD.WIDE.U32 R2, R5, UR10, R2 ;  /* 0x0000000a05027c25 */ /* 0x000fc8000f8e0002 */
[----:B------:R-:W-:Y:S02]  /*fb30*/  IMAD R4, R4, UR8, RZ ;  /* 0x0000000804047c24 */ /* 0x000fe4000f8e02ff */
[----:B------:R-:W-:Y:S02]  /*fb40*/  IMAD.IADD R3, R3, 0x1, R9 ;  /* 0x0000000103037824 */ /* 0x000fe400078e0209 */
[----:B-----5:R-:W-:Y:S02]  /*fb50*/  IMAD R11, R0, R11, RZ ;  /* 0x0000000b000b7224 */ /* 0x020fe400078e02ff */
[----:B------:R-:W-:Y:S02]  /*fb60*/  VIADD R0, R143, UR38 ;  /* 0x000000268f007c36 */ /* 0x000fe40008000000 */
[C---:B------:R-:W-:Y:S02]  /*fb70*/  IMAD R5, R7.reuse, UR9, R4 ;  /* 0x0000000907057c24 */ /* 0x040fe4000f8e0204 */
[----:B------:R-:W-:Y:S01]  /*fb80*/  IMAD.WIDE.U32 R2, R7, UR8, R2 ;  /* 0x0000000807027c25 */ /* 0x000fe2000f8e0002 */
[----:B------:R-:W-:Y:S01]  /*fb90*/  ISETP.GE.AND P0, PT, R0, R11, PT ;  /* 0x0000000b0000720c */ /* 0x000fe20003f06270 */
[----:B------:R-:W-:-:S02]  /*fba0*/  ULDC.64 UR8, c[0x0][0xa80] ;  /* 0x0002a00000087ab9 */ /* 0x000fc40000000a00 */
[----:B------:R-:W-:Y:S01]  /*fbb0*/  IMAD.IADD R3, R3, 0x1, R5 ;  /* 0x0000000103037824 */ /* 0x000fe200078e0205 */
[----:B------:R-:W-:-:S04]  /*fbc0*/  LEA R4, P1, R2, UR8, 0x1 ;  /* 0x0000000802047c11 */ /* 0x000fc8000f8208ff */
[----:B------:R-:W-:Y:S02]  /*fbd0*/  LEA.HI.X R5, R2, UR9, R3, 0x1, P1 ;  /* 0x0000000902057c11 */ /* 0x000fe400088f0c03 */
[----:B------:R0:W1:Y:S04]  /*fbe0*/  SHFL.IDX PT, R2, R4, RZ, 0x1c1f ;  /* 0x001c1fff04027589 */ /* 0x00006800000e0000 */
[----:B------:R0:W2:Y:S01]  /*fbf0*/  SHFL.IDX PT, R3, R5, RZ, 0x1c1f ;  /* 0x001c1fff05037589 */ /* 0x0000a200000e0000 */
        /* <DEDUP_REMOVED lines=10> */
[----:B------:R3:W-:Y:S04]  /*fca0*/  @!P2 ST.E.128 desc[UR54][R6.64], RZ ;  /* 0x000000ff0600a985 */ /* 0x0007e8000c101d36 */
[----:B------:R3:W-:Y:S04]  /*fcb0*/  @!P3 ST.E.128 desc[UR54][R8.64], RZ ;  /* 0x000000ff0800b985 */ /* 0x0007e8000c101d36 */
[----:B------:R3:W-:Y:S02]  /*fcc0*/  @!P4 ST.E.128 desc[UR54][R12.64], RZ ;  /* 0x000000ff0c00c985 */ /* 0x0007e4000c101d36 */
.L_x_11161:
[----:B------:R-:W-:Y:S05]  /*fcd0*/  BSYNC B1 ;  /* 0x0000000000017941 */ /* 0x000fea0003800000 */
.L_x_11160:
        /* <DEDUP_REMOVED lines=9> */
[-C--:B-1-3--:R-:W-:Y:S02]  /*fd70*/  @!P3 LEA R6, P0, R140, R2.reuse, 0x1 ;  /* 0x000000028c06b211 */ /* 0x08afe400078008ff */
[C---:B------:R-:W-:Y:S02]  /*fd80*/  @!P4 LEA R8, P1, R141.reuse, R2, 0x1 ;  /* 0x000000028d08c211 */ /* 0x040fe400078208ff */
[----:B0---4-:R-:W-:Y:S01]  /*fd90*/  @!P2 IMAD.WIDE R4, R138, 0x2, R2 ;  /* 0x000000028a04a825 */ /* 0x011fe200078e0202 */
[-C--:B------:R-:W-:Y:S02]  /*fda0*/  @!P3 LEA.HI.X R7, R140, R3.reuse, R149, 0x1, P0 ;  /* 0x000000038c07b211 */ /* 0x080fe400000f0c95 */
[----:B------:R-:W-:Y:S02]  /*fdb0*/  @!P4 LEA.HI.X R9, R141, R3, R148, 0x1, P1 ;  /* 0x000000038d09c211 */ /* 0x000fe400008f0c94 */
[----:B------:R2:W-:Y:S04]  /*fdc0*/  @!P2 ST.E.128 desc[UR54][R4.64], RZ ;  /* 0x000000ff0400a985 */ /* 0x0005e8000c101d36 */
[----:B------:R2:W-:Y:S04]  /*fdd0*/  @!P3 ST.E.128 desc[UR54][R6.64], RZ ;  /* 0x000000ff0600b985 */ /* 0x0005e8000c101d36 */
[----:B------:R2:W-:Y:S02]  /*fde0*/  @!P4 ST.E.128 desc[UR54][R8.64], RZ ;  /* 0x000000ff0800c985 */ /* 0x0005e4000c101d36 */
.L_x_11156:
[----:B------:R-:W-:Y:S05]  /*fdf0*/  BSYNC B0 ;  /* 0x0000000000007941 */ /* 0x000fea0003800000 */
.L_x_11151:
[----:B------:R-:W-:Y:S02]  /*fe00*/  ULDC UR4, c[0x0][0xc3c] ;  /* 0x00030f0000047ab9 */ /* 0x000fe40000000800 */
[----:B------:R-:W-:-:S06]  /*fe10*/  UISETP.GE.AND UP0, UPT, UR6, UR4, UPT ;  /* 0x000000040600728c */ /* 0x000fcc000bf06270 */
[----:B------:R-:W-:-:S13]  /*fe20*/  PLOP3.LUT P0, PT, PT, PT, UP0, 0x80, 0x0 ;  /* 0x000000000000781c */ /* 0x000fda0003f0f008 */
[----:B------:R-:W-:Y:S05]  /*fe30*/  @!P0 BRA `(.L_x_11162) ;  /* 0xffffff1000148947 */ /* 0x000fea000383ffff */
[----:B------:R-:W-:Y:S05]  /*fe40*/  EXIT ;  /* 0x000000000000794d */ /* 0x000fea0003800000 */
.L_x_11061:
        /* <DEDUP_REMOVED lines=16> */
.L_x_11163:
        /* <DEDUP_REMOVED lines=40> */
.L_x_11169:
        /* <DEDUP_REMOVED lines=12> */
.L_x_11168:
[----:B------:R-:W-:Y:S05]  /*10290*/  BSYNC B0 ;  /* 0x0000000000007941 */ /* 0x000fea0003800000 */
.L_x_11167:
        /* <DEDUP_REMOVED lines=20> */
.L_x_11165:
        /* <DEDUP_REMOVED lines=20> */
.L_x_11170:
        /* <DEDUP_REMOVED lines=59> */
.L_x_11166:
[----:B------:R-:W-:Y:S01]  /*108d0*/  ULDC UR4, c[0x0][0xc3c] ;  /* 0x00030f0000047ab9 */ /* 0x000fe20000000800 */
[----:B------:R-:W-:Y:S02]  /*108e0*/  IMAD.MOV.U32 R17, RZ, RZ, RZ ;  /* 0x000000ffff117224 */ /* 0x000fe400078e00ff */
[----:B------:R-:W-:Y:S02]  /*108f0*/  IMAD.U32 R16, RZ, RZ, UR6 ;  /* 0x00000006ff107e24 */ /* 0x000fe4000f8e00ff */
[----:B------:R-:W-:Y:S02]  /*10900*/  IMAD.MOV.U32 R18, RZ, RZ, RZ ;  /* 0x000000ffff127224 */ /* 0x000fe400078e00ff */
[----:B------:R-:W-:-:S07]  /*10910*/  IMAD.U32 R19, RZ, RZ, UR4 ;  /* 0x00000004ff137e24 */ /* 0x000fce000f8e00ff */
.L_x_11171:
[----:B------:R-:W-:-:S13]  /*10920*/  ISETP.NE.AND P0, PT, R5, RZ, PT ;  /* 0x000000ff0500720c */ /* 0x000fda0003f05270 */
[----:B------:R-:W0:Y:S01]  /*10930*/  @!P0 S2R R3, SR_CgaCtaId ;  /* 0x0000000000038919 */ /* 0x000e220000008800 */
[----:B------:R-:W-:-:S04]  /*10940*/  @!P0 MOV R0, 0x400 ;  /* 0x0000040000008802 */ /* 0x000fc80000000f00 */
[----:B0-----:R-:W-:-:S05]  /*10950*/  @!P0 LEA R0, R3, R0, 0x18 ;  /* 0x0000000003008211 */ /* 0x001fca00078ec0ff */
[----:B------:R1:W-:Y:S01]  /*10960*/  @!P0 STS.128 [R0+0x2d8d0], R16 ;  /* 0x02d8d01000008388 */ /* 0x0003e20000000c00 */
[----:B------:R-:W-:Y:S06]  /*10970*/  BAR.ARV 0x5, 0x200 ;  /* 0x0148000000007b1d */ /* 0x000fec0000002000 */
.L_x_11164:
        /* <DEDUP_REMOVED lines=18> */
[C---:B-1----:R-:W-:Y:S02]  /*10aa0*/  IMAD.SHL.U32 R0, R3.reuse, 0x8, RZ ;  /* 0x0000000803007824 */ /* 0x042fe400078e00ff */
[----:B------:R-:W-:Y:S01]  /*10ab0*/  IMAD.SHL.U32 R4, R3, 0x20, RZ ;  /* 0x0000002003047824 */ /* 0x000fe200078e00ff */
[----:B------:R-:W-:Y:S02]  /*10ac0*/  SHF.R.U32.HI R5, RZ, 0x2, R5 ;  /* 0x00000002ff057819 */ /* 0x000fe40000011605 */
[----:B------:R-:W-:Y:S02]  /*10ad0*/  LOP3.LUT R2, R0, 0xd8, RZ, 0xc0, !PT ;  /* 0x000000d800027812 */ /* 0x000fe400078ec0ff */
[----:B------:R-:W-:Y:S02]  /*10ae0*/  LOP3.LUT R6, R4, 0x60, RZ, 0xc0, !PT ;  /* 0x0000006004067812 */ /* 0x000fe400078ec0ff */
[----:B------:R-:W-:-:S02]  /*10af0*/  LOP3.LUT R3, R2, 0x18, R3, 0x78, !PT ;  /* 0x0000001802037812 */ /* 0x000fc400078e7803 */
[----:B------:R-:W-:Y:S02]  /*10b00*/  LOP3.LUT R4, R0, 0x18, RZ, 0xc0, !PT ;  /* 0x0000001800047812 */ /* 0x000fe400078ec0ff */
[----:B------:R-:W-:Y:S02]  /*10b10*/  LOP3.LUT R2, R3, 0x320, R0, 0xf8, !PT ;  /* 0x0000032003027812 */ /* 0x000fe400078ef800 */
[----:B------:R-:W-:Y:S02]  /*10b20*/  LOP3.LUT R0, R5, R6, RZ, 0xfc, !PT ;  /* 0x0000000605007212 */ /* 0x000fe400078efcff */
[----:B------:R-:W-:Y:S01]  /*10b30*/  LOP3.LUT R5, R4, 0x20, RZ, 0xfc, !PT ;  /* 0x0000002004057812 */ /* 0x000fe200078efcff */
[----:B------:R-:W-:Y:S01]  /*10b40*/  IMAD R0, R2, 0x2, R22 ;  /* 0x0000000202007824 */ /* 0x000fe200078e0216 */
[----:B------:R-:W-:-:S04]  /*10b50*/  LOP3.LUT R3, R4, 0x40, RZ, 0xfc, !PT ;  /* 0x0000004004037812 */ /* 0x000fc800078efcff */
[----:B------:R3:W-:Y:S03]  /*10b60*/  STL [R1+0x1c], R0 ;  /* 0x00001c0001007387 */ /* 0x0007e60000100800 */
.L_x_11241:
        /* <DEDUP_REMOVED lines=8> */
[----:B------:R0:W2:Y:S01]  /*10bf0*/  @P0 LDG.E R24, desc[UR54][R2.64] ;  /* 0x0000003602180981 */ /* 0x0000a2000c1e1900 */
        /* <DEDUP_REMOVED lines=12> */
[----:B------:R-:W3:Y:S01]  /*10cc0*/  @P2 LDG.E R0, desc[UR54][R2.64] ;  /* 0x0000003602002981 */ /* 0x000ee2000c1e1900 */
        /* <DEDUP_REMOVED lines=10> */
[----:B-1----:R-:W-:Y:S01]  /*10d70*/  IMAD.U32 R0, RZ, RZ, UR4 ;  /* 0x00000004ff007e24 */ /* 0x002fe2000f8e00ff */
[----:B------:R-:W-:Y:S06]  /*10d80*/  @P1 BRA `(.L_x_11173) ;  /* 0x0000000000181947 */ /* 0x000fec0003800000 */
[----:B------:R-:W-:Y:S02]  /*10d90*/  ULDC UR4, c[0x0][0x288] ;  /* 0x0000a20000047ab9 */ /* 0x000fe40000000800 */
[----:B-----5:R-:W-:Y:S01]  /*10da0*/  IMAD.U32 R28, RZ, RZ, UR4 ;  /* 0x00000004ff1c7e24 */ /* 0x020fe2000f8e00ff */
[----:B------:R-:W-:Y:S06]  /*10db0*/  @!P2 BRA `(.L_x_11173) ;  /* 0x00000000000ca947 */ /* 0x000fec0003800000 */
[----:B0-----:R-:W2:Y:S04]  /*10dc0*/  LDG.E R5, desc[UR54][R2.64] ;  /* 0x0000003602057981 */ /* 0x001ea8000c1e1900 */
[----:B------:R-:W2:Y:S02]  /*10dd0*/  LDG.E R28, desc[UR54][R2.64+0x4] ;  /* 0x00000436021c7981 */ /* 0x000ea4000c1e1900 */
[----:B--2---:R-:W-:-:S07]  /*10de0*/  IMAD.IADD R28, R28, 0x1, -R5 ;  /* 0x000000011c1c7824 */ /* 0x004fce00078e0a05 */
.L_x_11173:
        /* <DEDUP_REMOVED lines=8> */
.L_x_11174:
[----:B------:R-:W-:Y:S02]  /*10e70*/  ULDC.64 UR4, c[0x0][0xa08] ;  /* 0x0002820000047ab9 */ /* 0x000fe40000000a00 */
[----:B------:R-:W-:-:S04]  /*10e80*/  ISETP.NE.U32.AND P0, PT, RZ, UR4, PT ;  /* 0x00000004ff007c0c */ /* 0x000fc8000bf05070 */
[----:B------:R-:W-:-:S13]  /*10e90*/  ISETP.NE.AND.EX P0, PT, RZ, UR5, PT, P0 ;  /* 0x00000005ff007c0c */ /* 0x000fda000bf05300 */
[----:B------:R-:W-:Y:S05]  /*10ea0*/  @!P0 BRA `(.L_x_11175) ;  /* 0x0000000000148947 */ /* 0x000fea0003800000 */
[----:B------:R-:W1:Y:S02]  /*10eb0*/  LDC.64 R2, c[0x0][0xa08] ;  /* 0x00028200ff027b82 */ /* 0x000e640000000a00 */
[----:B-1----:R-:W-:-:S05]  /*10ec0*/  IMAD.WIDE R2, R19, 0x4, R2 ;  /* 0x0000000413027825 */ /* 0x002fca00078e0202 */
[----:B------:R-:W2:Y:S04]  /*10ed0*/  LDG.E R0, desc[UR54][R2.64] ;  /* 0x0000003602007981 */ /* 0x000ea8000c1e1900 */
[----:B0-----:R-:W2:Y:S02]  /*10ee0*/  LDG.E R5, desc[UR54][R2.64+0x4] ;  /* 0x0000043602057981 */ /* 0x001ea4000c1e1900 */
[----:B--2---:R-:W-:-:S07]  /*10ef0*/  IMAD.IADD R0, R5, 0x1, -R0 ;  /* 0x0000000105007824 */ /* 0x004fce00078e0a00 */
.L_x_11175:
[----:B-1----:R-:W1:Y:S01]  /*10f00*/  LDC R2, c[0x0][0x448] ;  /* 0x00011200ff027b82 */ /* 0x002e620000000800 */
[----:B------:R-:W-:Y:S01]  /*10f10*/  IMAD R27, R17, 0xc0, RZ ;  /* 0x000000c0111b7824 */ /* 0x000fe200078e02ff */
[----:B------:R-:W-:Y:S01]  /*10f20*/  LOP3.LUT R23, R23, 0xfffffff7, RZ, 0xc0, !PT ;  /* 0xfffffff717177812 */ /* 0x000fe200078ec0ff */
[----:B-----5:R-:W-:Y:S02]  /*10f30*/  IMAD.IADD R7, R0, 0x1, -R24 ;  /* 0x0000000100077824 */ /* 0x020fe400078e0a18 */
[----:B------:R-:W-:-:S03]  /*10f40*/  VIADD R3, R27, 0xbf ;  /* 0x000000bf1b037836 */ /* 0x000fc60000000000 */
[----:B------:R-:W-:Y:S01]  /*10f50*/  IADD3 R0, R7, 0x1, -R28 ;  /* 0x0000000107007810 */ /* 0x000fe20007ffe81c */
[----:B------:R2:W-:Y:S01]  /*10f60*/  STL [R1+0xc], R7 ;  /* 0x00000c0701007387 */ /* 0x0005e20000100800 */
[----:B-1----:R-:W-:-:S13]  /*10f70*/  ISETP.NE.AND P2, PT, R2, 0x1, PT ;  /* 0x000000010200780c */ /* 0x002fda0003f45270 */
[----:B0-----:R-:W0:Y:S01]  /*10f80*/  @P2 LDC R4, c[0x0][0x44c] ;  /* 0x00011300ff042b82 */ /* 0x001e220000000800 */
[----:B------:R-:W-:-:S07]  /*10f90*/  @P2 LOP3.LUT R23, R23, 0x8, RZ, 0xfc, !PT ;  /* 0x0000000817172812 */ /* 0x000fce00078efcff */
[----:B------:R-:W1:Y:S01]  /*10fa0*/  @P2 LDC R2, c[0x0][0x450] ;  /* 0x00011400ff022b82 */ /* 0x000e620000000800 */
[----:B0-----:R-:W-:-:S05]  /*10fb0*/  @P2 IMAD.HI.U32 R5, R3, R4, RZ ;  /* 0x0000000403052227 */ /* 0x001fca00078e00ff */
[----:B-1----:R-:W-:-:S05]  /*10fc0*/  @P2 SHF.R.U32.HI R3, RZ, R2, R5 ;  /* 0x00000002ff032219 */ /* 0x002fca0000011605 */
[----:B------:R-:W-:Y:S02]  /*10fd0*/  IMAD.IADD R0, R0, 0x1, R3 ;  /* 0x0000000100007824 */ /* 0x000fe400078e0203 */
[----:B------:R-:W0:Y:S02]  /*10fe0*/  LDC.64 R2, c[0x0][0x9e0] ;  /* 0x00027800ff027b82 */ /* 0x000e240000000a00 */
[----:B0-----:R-:W-:Y:S01]  /*10ff0*/  ISETP.GE.AND P1, PT, R3, 0x1, PT ;  /* 0x000000010300780c */ /* 0x001fe20003f26270 */
[----:B------:R-:W-:-:S12]  /*11000*/  IMAD.IADD R2, R0, 0x1, R2 ;  /* 0x0000000100027824 */ /* 0x000fd800078e0202 */
[----:B--2---:R-:W-:Y:S05]  /*11010*/  @!P1 BRA `(.L_x_11176) ;  /* 0x0000000000489947 */ /* 0x004fea0003800000 */
        /* <DEDUP_REMOVED lines=11> */
.L_x_11178:
[----:B------:R-:W-:-:S13]  /*110d0*/  ISETP.NE.AND P0, PT, R3, 0x1, PT ;  /* 0x000000010300780c */ /* 0x000fda0003f05270 */
[----:B------:R-:W0:Y:S02]  /*110e0*/  @P0 LDC.64 R4, c[0x0][0x9e8] ;  /* 0x00027a00ff040b82 */ /* 0x000e240000000a00 */
[----:B0-----:R-:W-:-:S05]  /*110f0*/  @P0 IMAD.HI.U32 R4, R6, R4, RZ ;  /* 0x0000000406040227 */ /* 0x001fca00078e00ff */
[----:B------:R-:W-:-:S07]  /*11100*/  @P0 SHF.R.U32.HI R6, RZ, R5, R4 ;  /* 0x00000005ff060219 */ /* 0x000fce0000011604 */
.L_x_11179:
[----:B------:R-:W-:Y:S05]  /*11110*/  BSYNC B0 ;  /* 0x0000000000007941 */ /* 0x000fea0003800000 */
.L_x_11177:
[----:B------:R-:W-:-:S05]  /*11120*/  IMAD R5, R6, R3, R3 ;  /* 0x0000000306057224 */ /* 0x000fca00078e0203 */
[----:B------:R-:W-:-:S07]  /*11130*/  VIMNMX R2, R2, R5, PT ;  /* 0x0000000502027248 */ /* 0x000fce0003fe0100 */
.L_x_11176:
[----:B------:R-:W0:Y:S01]  /*11140*/  @P2 LDC R0, c[0x0][0x44c] ;  /* 0x00011300ff002b82 */ /* 0x000e220000000800 */
[----:B------:R-:W-:Y:S01]  /*11150*/  VIADD R2, R2, 0x7f ;  /* 0x0000007f02027836 */ /* 0x000fe20000000000 */
[----:B------:R-:W-:-:S06]  /*11160*/  ULDC UR4, c[0x0][0x9dc] ;  /* 0x0002770000047ab9 */ /* 0x000fcc0000000800 */
[----:B------:R-:W1:Y:S01]  /*11170*/  @P2 LDC R4, c[0x0][0x450] ;  /* 0x00011400ff042b82 */ /* 0x000e620000000800 */
[----:B0-----:R-:W-:-:S04]  /*11180*/  @P2 IMAD.HI.U32 R5, R27, R0, RZ ;  /* 0x000000001b052227 */ /* 0x001fc800078e00ff */
[----:B------:R-:W-:Y:S01]  /*11190*/  IMAD.MOV.U32 R0, RZ, RZ, R27 ;  /* 0x000000ffff007224 */ /* 0x000fe200078e001b */
[----:B-1----:R-:W-:Y:S01]  /*111a0*/  @P2 SHF.R.U32.HI R0, RZ, R4, R5 ;  /* 0x00000004ff002219 */ /* 0x002fe20000011605 */
[----:B------:R-:W-:Y:S01]  /*111b0*/  VIADD R4, R7, 0x7f ;  /* 0x0000007f07047836 */ /* 0x000fe20000000000 */
[----:B------:R-:W-:-:S04]  /*111c0*/  SHF.R.S32.HI R5, RZ, 0x1f, R2 ;  /* 0x0000001fff057819 */ /* 0x000fc80000011402 */
[----:B------:R-:W-:Y:S02]  /*111d0*/  LEA.HI R2, R5, R2, RZ, 0x7 ;  /* 0x0000000205027211 */ /* 0x000fe400078f38ff */
[----:B------:R-:W-:Y:S02]  /*111e0*/  SHF.R.S32.HI R5, RZ, 0x1f, R4 ;  /* 0x0000001fff057819 */ /* 0x000fe40000011404 */
[----:B------:R-:W-:Y:S02]  /*111f0*/  SHF.R.S32.HI R2, RZ, 0x7, R2 ;  /* 0x00000007ff027819 */ /* 0x000fe40000011402 */
[----:B------:R-:W-:-:S04]  /*11200*/  LEA.HI R5, R5, R4, RZ, 0x7 ;  /* 0x0000000405057211 */ /* 0x000fc800078f38ff */
[----:B------:R-:W-:-:S04]  /*11210*/  SHF.R.S32.HI R5, RZ, 0x7, R5 ;  /* 0x00000007ff057819 */ /* 0x000fc80000011405 */
[----:B------:R-:W-:Y:S02]  /*11220*/  VIMNMX R26, R5, R2, PT ;  /* 0x00000002051a7248 */ /* 0x000fe40003fe0100 */
[----:B------:R-:W-:-:S03]  /*11230*/  IADD3 R2, R0, R7, -R28 ;  /* 0x0000000700027210 */ /* 0x000fc60007ffe81c */
[----:B------:R0:W-:Y:S02]  /*11240*/  STL [R1+0x28], R26 ;  /* 0x0000281a01007387 */ /* 0x0001e40000100800 */
[----:B------:R-:W-:Y:S01]  /*11250*/  VIADD R0, R2, -UR4 ;  /* 0x8000000402007c36 */ /* 0x000fe20008000000 */
[----:B------:R-:W-:Y:S06]  /*11260*/  @!P1 BRA `(.L_x_11180) ;  /* 0x0000000000449947 */ /* 0x000fec0003800000 */
        /* <DEDUP_REMOVED lines=10> */
.L_x_11182:
[----:B------:R-:W-:-:S13]  /*11310*/  ISETP.NE.AND P0, PT, R3, 0x1, PT ;  /* 0x000000010300780c */ /* 0x000fda0003f05270 */
[----:B------:R-:W1:Y:S02]  /*11320*/  @P0 LDC.64 R4, c[0x0][0x9e8] ;  /* 0x00027a00ff040b82 */ /* 0x000e640000000a00 */
[----:B-1----:R-:W-:-:S05]  /*11330*/  @P0 IMAD.HI.U32 R4, R2, R4, RZ ;  /* 0x0000000402040227 */ /* 0x002fca00078e00ff */
[----:B------:R-:W-:-:S07]  /*11340*/  @P0 SHF.R.U32.HI R2, RZ, R5, R4 ;  /* 0x00000005ff020219 */ /* 0x000fce0000011604 */
.L_x_11183:
[----:B------:R-:W-:Y:S05]  /*11350*/  BSYNC B0 ;  /* 0x0000000000007941 */ /* 0x000fea0003800000 */
.L_x_11181:
[----:B------:R-:W-:-:S05]  /*11360*/  IMAD R3, R2, R3, RZ ;  /* 0x0000000302037224 */ /* 0x000fca00078e02ff */
[----:B------:R-:W-:-:S07]  /*11370*/  VIMNMX R0, R0, R3, !PT ;  /* 0x0000000300007248 */ /* 0x000fce0007fe0100 */
.L_x_11180:
        /* <DEDUP_REMOVED lines=25> */
.L_x_11185:
        /* <DEDUP_REMOVED lines=20> */
.L_x_11188:
[----:B------:R-:W-:Y:S05]  /*11650*/  BSYNC B6 ;  /* 0x0000000000067941 */ /* 0x000fea0003800000 */
.L_x_11187:
        /* <DEDUP_REMOVED lines=20> */
.L_x_11191:
        /* <DEDUP_REMOVED lines=15> */
.L_x_11190:
[----:B------:R-:W-:Y:S05]  /*11890*/  BSYNC B6 ;  /* 0x0000000000067941 */ /* 0x000fea0003800000 */
.L_x_11189:
        /* <DEDUP_REMOVED lines=8> */
[----:B0-----:R-:W-:Y:S01]  /*11920*/  VIADD R26, R26, 0xffffffff ;  /* 0xffffffff1a1a7836 */ /* 0x001fe20000000000 */
[----:B------:R-:W-:Y:S01]  /*11930*/  LOP3.LUT R23, R23, 0xffffffdf, RZ, 0xc0, !PT ;  /* 0xffffffdf17177812 */ /* 0x000fe200078ec0ff */
[----:B------:R-:W-:-:S09]  /*11940*/  ULDC UR4, c[0x0][0x2f4] ;  /* 0x0000bd0000047ab9 */ /* 0x000fd20000000800 */
[----:B------:R-:W0:Y:S02]  /*11950*/  @P0 LDC.64 R2, c[0x0][0x9f8] ;  /* 0x00027e00ff020b82 */ /* 0x000e240000000a00 */
[----:B0-----:R-:W-:-:S05]  /*11960*/  @P0 IMAD.WIDE R2, R19, 0x4, R2 ;  /* 0x0000000413020825 */ /* 0x001fca00078e0202 */
[----:B------:R0:W2:Y:S01]  /*11970*/  @P0 LDG.E R7, desc[UR54][R2.64] ;  /* 0x0000003602070981 */ /* 0x0000a2000c1e1900 */
[----:B-1----:R-:W-:Y:S01]  /*11980*/  ISETP.NE.AND P1, PT, R9, 0x1, PT ;  /* 0x000000010900780c */ /* 0x002fe20003f25270 */
[----:B---3--:R-:W-:Y:S01]  /*11990*/  IMAD.SHL.U32 R21, R21, 0x20, RZ ;  /* 0x0000002015157824 */ /* 0x008fe200078e00ff */
[----:B----4-:R-:W-:Y:S01]  /*119a0*/  LOP3.LUT R20, R20, 0x7f, RZ, 0xc0, !PT ;  /* 0x0000007f14147812 */ /* 0x010fe200078ec0ff */
[----:B------:R-:W-:-:S03]  /*119b0*/  IMAD.SHL.U32 R8, R26, 0x80, RZ ;  /* 0x000000801a087824 */ /* 0x000fc600078e00ff */
[----:B------:R-:W-:Y:S02]  /*119c0*/  SHF.R.U32.HI R20, RZ, 0x2, R20 ;  /* 0x00000002ff147819 */ /* 0x000fe40000011614 */
[----:B------:R-:W-:-:S04]  /*119d0*/  LOP3.LUT R21, R21, 0x60, RZ, 0xc0, !PT ;  /* 0x0000006015157812 */ /* 0x000fc800078ec0ff */
[----:B------:R-:W-:Y:S01]  /*119e0*/  LOP3.LUT R5, R8, R20, R21, 0xfe, !PT ;  /* 0x0000001408057212 */ /* 0x000fe200078efe15 */
[----:B------:R-:W1:Y:S01]  /*119f0*/  @P1 LDC R6, c[0x0][0x434] ;  /* 0x00010d00ff061b82 */ /* 0x000e620000000800 */
[----:B------:R-:W-:-:S07]  /*11a00*/  @P1 LOP3.LUT R23, R23, 0x20, RZ, 0xfc, !PT ;  /* 0x0000002017171812 */ /* 0x000fce00078efcff */
[----:B------:R-:W3:Y:S01]  /*11a10*/  @P1 LDC R0, c[0x0][0x438] ;  /* 0x00010e00ff001b82 */ /* 0x000ee20000000800 */
[----:B------:R-:W-:Y:S01]  /*11a20*/  LOP3.LUT R23, R23, 0xfffffffb, RZ, 0xc0, !PT ;  /* 0xfffffffb17177812 */ /* 0x000fe200078ec0ff */
[----:B------:R-:W-:Y:S01]  /*11a30*/  UMOV UR5, 0xffffffff ;  /* 0xffffffff00057882 */ /* 0x000fe20000000000 */
[C---:B--2---:R-:W-:Y:S01]  /*11a40*/  ISETP.GE.AND P0, PT, R5.reuse, R17, PT ;  /* 0x000000110500720c */ /* 0x044fe20003f06270 */
[----:B------:R-:W-:-:S04]  /*11a50*/  IMAD.IADD R5, R5, 0x1, R24 ;  /* 0x0000000105057824 */ /* 0x000fc800078e0218 */
[----:B-1----:R-:W-:-:S04]  /*11a60*/  @P1 IMAD.HI.U32 R6, R5, R6, RZ ;  /* 0x0000000605061227 */ /* 0x002fc800078e00ff */
[----:B------:R-:W-:Y:S01]  /*11a70*/  IMAD.MOV.U32 R4, RZ, RZ, R5 ;  /* 0x000000ffff047224 */ /* 0x000fe200078e0005 */
[----:B---3--:R-:W-:-:S03]  /*11a80*/  @P1 SHF.R.U32.HI R4, RZ, R0, R6 ;  /* 0x00000000ff041219 */ /* 0x008fc60000011606 */
[----:B0-----:R-:W0:Y:S02]  /*11a90*/  @!P0 LDC.64 R2, c[0x0][0x428] ;  /* 0x00010a00ff028b82 */ /* 0x001e240000000a00 */
[----:B------:R-:W-:-:S04]  /*11aa0*/  IMAD.MOV R0, RZ, RZ, -R4 ;  /* 0x000000ffff007224 */ /* 0x000fc800078e0a04 */
[----:B------:R-:W-:Y:S01]  /*11ab0*/  IMAD R0, R9, R0, R5 ;  /* 0x0000000009007224 */ /* 0x000fe200078e0205 */
[--C-:B------:R-:W-:Y:S01]  /*11ac0*/  @!P0 SHF.R.S32.HI R5, RZ, 0x1f, R4.reuse ;  /* 0x0000001fff058819 */ /* 0x100fe20000011404 */
[----:B------:R-:W1:Y:S01]  /*11ad0*/  S2R R9, SR_TID.X ;  /* 0x0000000000097919 */ /* 0x000e620000002100 */
[----:B------:R-:W-:Y:S01]  /*11ae0*/  SHF.R.S32.HI R6, RZ, 0x1f, R7 ;  /* 0x0000001fff067819 */ /* 0x000fe20000011407 */
[----:B------:R-:W-:Y:S01]  /*11af0*/  STL [R1+0x8], R7 ;  /* 0x0000080701007387 */ /* 0x000fe20000100800 */
[----:B0-----:R-:W-:-:S03]  /*11b00*/  @!P0 IMAD.WIDE.U32 R4, R7, R2, R4 ;  /* 0x0000000207048225 */ /* 0x001fc600078e0004 */
[----:B------:R0:W-:Y:S01]  /*11b10*/  STL [R1+0x18], R6 ;  /* 0x0000180601007387 */ /* 0x0001e20000100800 */
[----:B-1----:R-:W-:-:S05]  /*11b20*/  IMAD.SHL.U32 R17, R9, 0x8, RZ ;  /* 0x0000000809117824 */ /* 0x002fca00078e00ff */
[----:B------:R-:W-:Y:S01]  /*11b30*/  LOP3.LUT R17, R17, 0x18, RZ, 0xc0, !PT ;  /* 0x0000001811117812 */ /* 0x000fe200078ec0ff */
[----:B0-----:R-:W-:-:S04]  /*11b40*/  @!P0 IMAD R6, R6, R2, RZ ;  /* 0x0000000206068224 */ /* 0x001fc800078e02ff */
[----:B------:R-:W-:Y:S02]  /*11b50*/  @!P0 IMAD R6, R7, R3, R6 ;  /* 0x0000000307068224 */ /* 0x000fe400078e0206 */
[----:B------:R-:W0:Y:S01]  /*11b60*/  @!P0 LDC.64 R2, c[0x0][0x418] ;  /* 0x00010600ff028b82 */ /* 0x000e220000000a00 */
[----:B------:R-:W-:Y:S01]  /*11b70*/  ISETP.GE.AND P2, PT, R17, UR4, PT ;  /* 0x0000000411007c0c */ /* 0x000fe2000bf46270 */
[----:B------:R-:W-:Y:S01]  /*11b80*/  @!P0 IMAD.IADD R5, R5, 0x1, R6 ;  /* 0x0000000105058824 */ /* 0x000fe200078e0206 */
[C---:B------:R-:W-:Y:S02]  /*11b90*/  LOP3.LUT R10, R17.reuse, 0x20, RZ, 0xfc, !PT ;  /* 0x00000020110a7812 */ /* 0x040fe400078efcff */
[----:B------:R-:W-:-:S09]  /*11ba0*/  LOP3.LUT R9, R17, 0x40, RZ, 0xfc, !PT ;  /* 0x0000004011097812 */ /* 0x000fd200078efcff */
[----:B------:R-:W-:Y:S02]  /*11bb0*/  @P2 LOP3.LUT R23, R23, 0x4, RZ, 0xfc, !PT ;  /* 0x0000000417172812 */ /* 0x000fe400078efcff */
[----:B0-----:R-:W-:-:S04]  /*11bc0*/  @!P0 LEA R6, P1, R4, R2, 0x2 ;  /* 0x0000000204068211 */ /* 0x001fc800078210ff */
[----:B------:R-:W-:Y:S01]  /*11bd0*/  @!P0 LEA.HI.X R7, R4, R3, R5, 0x2, P1 ;  /* 0x0000000304078211 */ /* 0x000fe200008f1405 */
[----:B------:R-:W-:Y:S01]  /*11be0*/  IMAD.MOV.U32 R3, RZ, RZ, RZ ;  /* 0x000000ffff037224 */ /* 0x000fe200078e00ff */
[----:B------:R-:W-:Y:S02]  /*11bf0*/  ISETP.GE.AND P1, PT, R10, UR4, PT ;  /* 0x000000040a007c0c */ /* 0x000fe4000bf26270 */
[----:B------:R-:W-:-:S03]  /*11c00*/  LOP3.LUT R23, R23, 0xfffffffd, RZ, 0xc0, !PT ;  /* 0xfffffffd17177812 */ /* 0x000fc600078ec0ff */
[----:B------:R0:W5:Y:S01]  /*11c10*/  @!P0 LDG.E R3, desc[UR54][R6.64] ;  /* 0x0000003606038981 */ /* 0x000162000c1e1900 */
[----:B------:R-:W-:Y:S01]  /*11c20*/  ISETP.GE.AND P0, PT, R9, UR4, PT ;  /* 0x0000000409007c0c */ /* 0x000fe2000bf06270 */
[----:B------:R-:W-:-:S06]  /*11c30*/  IMAD.U32 R2, RZ, RZ, UR36 ;  /* 0x00000024ff027e24 */ /* 0x000fcc000f8e00ff */
[----:B------:R-:W-:-:S04]  /*11c40*/  @P1 LOP3.LUT R23, R23, 0x2, RZ, 0xfc, !PT ;  /* 0x0000000217171812 */ /* 0x000fc800078efcff */
[----:B------:R-:W-:-:S04]  /*11c50*/  LOP3.LUT R23, R23, 0xfffffffe, RZ, 0xc0, !PT ;  /* 0xfffffffe17177812 */ /* 0x000fc800078ec0ff */
[----:B------:R-:W-:Y:S01]  /*11c60*/  @P0 LOP3.LUT R23, R23, 0x1, RZ, 0xfc, !PT ;  /* 0x0000000117170812 */ /* 0x000fe200078efcff */
[----:B0-----:R-:W-:Y:S06]  /*11c70*/  BRA.DIV UR5, `(.L_x_11192) ;  /* 0x0000003e05f07947 */ /* 0x001fec000b800000 */
.L_x_11258:
[----:B------:R-:W-:Y:S02]  /*11c80*/  SHF.R.S32.HI R9, RZ, 0x1f, R18 ;  /* 0x0000001fff097819 */ /* 0x000fe40000011412 */
[----:B------:R-:W-:Y:S02]  /*11c90*/  ISETP.NE.AND P0, PT, R2, 0x3, PT ;  /* 0x000000030200780c */ /* 0x000fe40003f05270 */
[----:B------:R-:W-:Y:S01]  /*11ca0*/  LOP3.LUT R23, R23, 0xffffffef, RZ, 0xc0, !PT ;  /* 0xffffffef17177812 */ /* 0x000fe200078ec0ff */
[----:B------:R0:W-:Y:S10]  /*11cb0*/  STL [R1+0x4], R9 ;  /* 0x0000040901007387 */ /* 0x0001f40000100800 */
[----:B------:R-:W-:Y:S01]  /*11cc0*/  @P0 LOP3.LUT R23, R23, 0x10, RZ, 0xfc, !PT ;  /* 0x0000001017170812 */ /* 0x000fe200078efcff */
[----:B0-----:R-:W-:Y:S06]  /*11cd0*/  @!P0 BRA `(.L_x_11193) ;  /* 0x0000000000048947 */ /* 0x001fec0003800000 */
[----:B------:R-:W-:Y:S01]  /*11ce0*/  BPT.TRAP 0x1 ;  /* 0x000000040000795c */ /* 0x000fe20000300000 */
.L_x_11193:
        /* <DEDUP_REMOVED lines=25> */
.L_x_11259:
[----:B------:R-:W-:Y:S05]  /*11e80*/  BSYNC B0 ;  /* 0x0000000000007941 */ /* 0x000fea0003800000 */
.L_x_11194:
[----:B------:R-:W2:Y:S01]  /*11e90*/  LDL R9, [R1+0x4] ;  /* 0x0000040001097983 */ /* 0x000ea20000100800 */
[----:B------:R-:W-:-:S03]  /*11ea0*/  ULDC.64 UR4, c[0x0][0x300] ;  /* 0x0000c00000047ab9 */ /* 0x000fc60000000a00 */
[----:B------:R-:W3:Y:S01]  /*11eb0*/  LDL R13, [R1+0xc] ;  /* 0x00000c00010d7983 */ /* 0x000ee20000100800 */
[----:B------:R-:W-:Y:S01]  /*11ec0*/  IMAD R6, R6, UR4, RZ ;  /* 0x0000000406067c24 */ /* 0x000fe2000f8e02ff */
[C---:B------:R-:W-:Y:S01]  /*11ed0*/  LOP3.LUT P4, RZ, R23.reuse, 0x4, RZ, 0xc0, !PT ;  /* 0x0000000417ff7812 */ /* 0x040fe2000788c0ff */
[C---:B0-----:R-:W-:Y:S01]  /*11ee0*/  IMAD.WIDE.U32 R4, R0.reuse, UR4, RZ ;  /* 0x0000000400047c25 */ /* 0x041fe2000f8e00ff */
[----:B------:R-:W0:Y:S01]  /*11ef0*/  S2R R10, SR_TID.X ;  /* 0x00000000000a7919 */ /* 0x000e220000002100 */
[C---:B------:R-:W-:Y:S02]  /*11f00*/  LOP3.LUT P3, RZ, R23.reuse, 0x2, RZ, 0xc0, !PT ;  /* 0x0000000217ff7812 */ /* 0x040fe4000786c0ff */
        /* <DEDUP_REMOVED lines=9> */
[----:B------:R-:W-:Y:S01]  /*11fa0*/  IMAD.WIDE.U32 R4, R18, UR4, R4 ;  /* 0x0000000412047c25 */ /* 0x000fe2000f8e0004 */
[----:B0-----:R-:W-:-:S04]  /*11fb0*/  LOP3.LUT R12, R10, 0x7f, RZ, 0xc0, !PT ;  /* 0x0000007f0a0c7812 */ /* 0x001fc800078ec0ff */
[----:B------:R-:W-:Y:S01]  /*11fc0*/  SHF.R.U32.HI R12, RZ, 0x2, R12 ;  /* 0x00000002ff0c7819 */ /* 0x000fe2000001160c */
[----:B--2---:R-:W-:Y:S02]  /*11fd0*/  IMAD R6, R9, UR4, RZ ;  /* 0x0000000409067c24 */ /* 0x004fe4000f8e02ff */
[----:B------:R-:W0:Y:S02]  /*11fe0*/  S2R R9, SR_TID.X ;  /* 0x0000000000097919 */ /* 0x000e240000002100 */
[----:B------:R-:W-:Y:S01]  /*11ff0*/  IMAD R6, R18, UR5, R6 ;  /* 0x0000000512067c24 */ /* 0x000fe2000f8e0206 */
[----:B------:R-:W-:Y:S01]  /*12000*/  ULDC.64 UR4, c[0x0][0x2e8] ;  /* 0x0000ba0000047ab9 */ /* 0x000fe20000000a00 */
[----:B---3--:R-:W-:Y:S02]  /*12010*/  IADD3 R3, -R12, R13, -R8 ;  /* 0x0000000d0c037210 */ /* 0x008fe40007ffe908 */
[----:B------:R-:W-:Y:S01]  /*12020*/  IMAD.IADD R6, R5, 0x1, R6 ;  /* 0x0000000105067824 */ /* 0x000fe200078e0206 */
[----:B------:R-:W-:Y:S01]  /*12030*/  LEA R0, P0, R4, UR4, 0x1 ;  /* 0x0000000404007c11 */ /* 0x000fe2000f8008ff */
[----:B------:R-:W-:-:S03]  /*12040*/  UMOV UR4, 0xffffffff ;  /* 0xffffffff00047882 */ /* 0x000fc60000000000 */
[----:B------:R-:W-:Y:S02]  /*12050*/  LEA.HI.X R6, R4, UR5, R6, 0x1, P0 ;  /* 0x0000000504067c11 */ /* 0x000fe400080f0c06 */
        /* <DEDUP_REMOVED lines=48> */
.L_x_11269:
        /* <DEDUP_REMOVED lines=12> */
.L_x_11197:
        /* <DEDUP_REMOVED lines=11> */
.L_x_11198:
[----:B------:R1:W5:Y:S01]  /*124d0*/  LDL.LU R3, [R1] ;  /* 0x0000000001037983 */ /* 0x0003620000300800 */
[----:B------:R1:W-:Y:S02]  /*124e0*/  SYNCS.ARRIVE.TRANS64.A1T0 RZ, [R2+URZ+0x2d830], RZ ;  /* 0x02d830ff02ff79a7 */ /* 0x0003e4000810003f */
[----:B------:R-:W-:Y:S05]  /*124f0*/  WARPSYNC.ALL ;  /* 0x0000000000007948 */ /* 0x000fea0003800000 */
[----:B------:R-:W-:Y:S01]  /*12500*/  ULDC.64 UR4, c[0x0][0x298] ;  /* 0x0000a60000047ab9 */ /* 0x000fe20000000a00 */
[----:B------:R-:W-:Y:S01]  /*12510*/  BSSY B6, `(.L_x_11199) ;  /* 0x000001c000067945 */ /* 0x000fe20003800000 */
[----:B-1----:R-:W-:Y:S01]  /*12520*/  VIADD R2, R22, 0xc400 ;  /* 0x0000c40016027836 */ /* 0x002fe20000000000 */
[----:B------:R-:W-:Y:S04]  /*12530*/  BAR.SYNC.DEFER_BLOCKING 0x8, 0x200 ;  /* 0x0208000000007b1d */ /* 0x000fe80000010000 */
[----:B------:R-:W-:-:S02]  /*12540*/  LOP3.LUT P0, RZ, R2, 0x1bf, RZ, 0xc0, !PT ;  /* 0x000001bf02ff7812 */ /* 0x000fc4000780c0ff */
[----:B-----5:R-:W-:Y:S01]  /*12550*/  SHF.R.S32.HI R0, RZ, 0x1f, R3 ;  /* 0x0000001fff007819 */ /* 0x020fe20000011403 */
[----:B0-----:R-:W-:-:S04]  /*12560*/  IMAD.WIDE.U32 R4, R3, UR4, RZ ;  /* 0x0000000403047c25 */ /* 0x001fc8000f8e00ff */
[----:B------:R-:W-:Y:S01]  /*12570*/  IMAD R0, R0, UR4, RZ ;  /* 0x0000000400007c24 */ /* 0x000fe2000f8e02ff */
[----:B------:R0:W-:Y:S03]  /*12580*/  STL.64 [R1+0x20], R4 ;  /* 0x0000200401007387 */ /* 0x0001e60000100a00 */
[----:B------:R-:W-:-:S04]  /*12590*/  IMAD R0, R3, UR5, R0 ;  /* 0x0000000503007c24 */ /* 0x000fc8000f8e0200 */
[----:B------:R-:W-:-:S05]  /*125a0*/  IMAD.IADD R0, R5, 0x1, R0 ;  /* 0x0000000105007824 */ /* 0x000fca00078e0200 */
[----:B------:R0:W-:Y:S01]  /*125b0*/  STL [R1], R0 ;  /* 0x0000000001007387 */ /* 0x0001e20000100800 */
        /* <DEDUP_REMOVED lines=17> */
.L_x_11200:
[----:B------:R-:W-:Y:S05]  /*126d0*/  BSYNC B6 ;  /* 0x0000000000067941 */ /* 0x000fea0003800000 */
.L_x_11199:
[----:B------:R-:W2:Y:S01]  /*126e0*/  LDL.LU R21, [R1] ;  /* 0x0000000001157983 */ /* 0x000ea20000300800 */
[----:B------:R-:W1:Y:S01]  /*126f0*/  LDC R6, c[0x0][0x448] ;  /* 0x00011200ff067b82 */ /* 0x000e620000000800 */
[----:B------:R-:W-:Y:S01]  /*12700*/  ULDC.64 UR4, c[0x0][0x2d8] ;  /* 0x0000b60000047ab9 */ /* 0x000fe20000000a00 */
[----:B------:R-:W-:Y:S01]  /*12710*/  LOP3.LUT P6, RZ, R23, 0x40, RZ, 0xc0, !PT ;  /* 0x0000004017ff7812 */ /* 0x000fe200078cc0ff */
[----:B------:R-:W2:Y:S01]  /*12720*/  LDL.LU.64 R2, [R1+0x20] ;  /* 0x0000200001027983 */ /* 0x000ea20000300a00 */
[----:B0-----:R-:W-:Y:S01]  /*12730*/  SHF.R.S32.HI R5, RZ, 0x1f, R19 ;  /* 0x0000001fff057819 */ /* 0x001fe20000011413 */
[----:B------:R-:W-:Y:S01]  /*12740*/  ULDC.64 UR6, c[0x0][0x2c8] ;  /* 0x0000b20000067ab9 */ /* 0x000fe20000000a00 */
[----:B------:R-:W-:Y:S01]  /*12750*/  ULDC.64 UR8, c[0x0][0x280] ;  /* 0x0000a00000087ab9 */ /* 0x000fe20000000a00 */
[----:B------:R-:W3:Y:S01]  /*12760*/  LDL R20, [R1+0x4] ;  /* 0x0000040001147983 */ /* 0x000ee20000100800 */
[----:B------:R-:W-:Y:S01]  /*12770*/  SEL R5, R5, RZ, !P6 ;  /* 0x000000ff05057207 */ /* 0x000fe20007000000 */
[----:B------:R-:W0:Y:S01]  /*12780*/  LDC R10, c[0x0][0x448] ;  /* 0x00011200ff0a7b82 */ /* 0x000e220000000800 */
[----:B------:R-:W-:Y:S01]  /*12790*/  SEL R0, R19, RZ, !P6 ;  /* 0x000000ff13007207 */ /* 0x000fe20007000000 */
[----:B------:R-:W4:Y:S01]  /*127a0*/  S2R R13, SR_TID.X ;  /* 0x00000000000d7919 */ /* 0x000f220000002100 */
[----:B-1----:R-:W-:Y:S01]  /*127b0*/  ISETP.NE.AND P6, PT, R6, 0x1, PT ;  /* 0x000000010600780c */ /* 0x002fe20003fc5270 */
[----:B----4-:R-:W-:-:S05]  /*127c0*/  IMAD.SHL.U32 R11, R13, 0x8, RZ ;  /* 0x000000080d0b7824 */ /* 0x010fca00078e00ff */
[----:B------:R-:W-:-:S04]  /*127d0*/  LOP3.LUT R11, R11, 0x18, RZ, 0xc0, !PT ;  /* 0x000000180b0b7812 */ /* 0x000fc800078ec0ff */
[C---:B------:R-:W-:Y:S02]  /*127e0*/  LOP3.LUT R12, R11.reuse, 0x20, RZ, 0xfc, !PT ;  /* 0x000000200b0c7812 */ /* 0x040fe400078efcff */
[----:B------:R-:W-:Y:S01]  /*127f0*/  LOP3.LUT R11, R11, 0x40, RZ, 0xfc, !PT ;  /* 0x000000400b0b7812 */ /* 0x000fe200078efcff */
[----:B--2---:R-:W-:Y:S02]  /*12800*/  IMAD.MOV.U32 R3, RZ, RZ, R21 ;  /* 0x000000ffff037224 */ /* 0x004fe400078e0015 */
[----:B------:R-:W1:Y:S01]  /*12810*/  S2R R21, SR_TID.X ;  /* 0x0000000000157919 */ /* 0x000e620000002100 */
[----:B---3--:R-:W-:Y:S02]  /*12820*/  IMAD R4, R20, UR4, RZ ;  /* 0x0000000414047c24 */ /* 0x008fe4000f8e02ff */
[----:B------:R-:W2:Y:S01]  /*12830*/  S2R R20, SR_TID.X ;  /* 0x0000000000147919 */ /* 0x000ea20000002100 */
[----:B------:R-:W-:-:S04]  /*12840*/  IMAD.WIDE.U32 R2, R18, UR4, R2 ;  /* 0x0000000412027c25 */ /* 0x000fc8000f8e0002 */
[----:B------:R-:W-:Y:S01]  /*12850*/  IMAD R4, R18, UR5, R4 ;  /* 0x0000000512047c24 */ /* 0x000fe2000f8e0204 */
[----:B------:R-:W-:Y:S02]  /*12860*/  ULDC.64 UR4, c[0x0][0x2e0] ;  /* 0x0000b80000047ab9 */ /* 0x000fe40000000a00 */
[----:B------:R-:W-:Y:S02]  /*12870*/  IMAD R5, R5, UR4, RZ ;  /* 0x0000000405057c24 */ /* 0x000fe4000f8e02ff */
[----:B------:R-:W-:Y:S02]  /*12880*/  IMAD.IADD R3, R3, 0x1, R4 ;  /* 0x0000000103037824 */ /* 0x000fe400078e0204 */
[----:B------:R-:W3:Y:S01]  /*12890*/  @P6 LDC R4, c[0x0][0x44c] ;  /* 0x00011300ff046b82 */ /* 0x000ee20000000800 */
[C---:B------:R-:W-:Y:S02]  /*128a0*/  IMAD R5, R0.reuse, UR5, R5 ;  /* 0x0000000500057c24 */ /* 0x040fe4000f8e0205 */
[----:B------:R-:W-:Y:S01]  /*128b0*/  IMAD.WIDE.U32 R2, R0, UR4, R2 ;  /* 0x0000000400027c25 */ /* 0x000fe2000f8e0002 */
[----:B------:R-:W-:-:S03]  /*128c0*/  ULDC.64 UR4, c[0x0][0x2d0] ;  /* 0x0000b40000047ab9 */ /* 0x000fc60000000a00 */
[----:B------:R-:W-:Y:S01]  /*128d0*/  IMAD.IADD R3, R3, 0x1, R5 ;  /* 0x0000000103037824 */ /* 0x000fe200078e0205 */
[----:B------:R-:W4:Y:S01]  /*128e0*/  @P6 LDC R0, c[0x0][0x450] ;  /* 0x00011400ff006b82 */ /* 0x000f220000000800 */
[----:B-1----:R-:W-:Y:S01]  /*128f0*/  IMAD.SHL.U32 R21, R21, 0x20, RZ ;  /* 0x0000002015157824 */ /* 0x002fe200078e00ff */
[----:B--2---:R-:W-:-:S04]  /*12900*/  LOP3.LUT R20, R20, 0x7f, RZ, 0xc0, !PT ;  /* 0x0000007f14147812 */ /* 0x004fc800078ec0ff */
[----:B------:R-:W-:Y:S02]  /*12910*/  LOP3.LUT R21, R21, 0x60, RZ, 0xc0, !PT ;  /* 0x0000006015157812 */ /* 0x000fe400078ec0ff */
[----:B------:R-:W-:-:S04]  /*12920*/  SHF.R.U32.HI R20, RZ, 0x2, R20 ;  /* 0x00000002ff147819 */ /* 0x000fc80000011614 */
[----:B------:R-:W-:Y:S02]  /*12930*/  LOP3.LUT R20, R20, R21, RZ, 0xfc, !PT ;  /* 0x0000001514147212 */ /* 0x000fe400078efcff */
[----:B------:R-:W-:-:S03]  /*12940*/  LOP3.LUT R21, R13, 0x7f, RZ, 0xc0, !PT ;  /* 0x0000007f0d157812 */ /* 0x000fc600078ec0ff */
[----:B------:R-:W-:Y:S01]  /*12950*/  IMAD.IADD R6, R20, 0x1, R27 ;  /* 0x0000000114067824 */ /* 0x000fe200078e021b */
[----:B------:R-:W-:Y:S01]  /*12960*/  SHF.R.U32.HI R21, RZ, 0x2, R21 ;  /* 0x00000002ff157819 */ /* 0x000fe20000011615 */
[----:B------:R-:W-:Y:S02]  /*12970*/  IMAD.SHL.U32 R20, R13, 0x8, RZ ;  /* 0x000000080d147824 */ /* 0x000fe400078e00ff */
[----:B---3--:R-:W-:-:S03]  /*12980*/  @P6 IMAD.HI.U32 R5, R6, R4, RZ ;  /* 0x0000000406056227 */ /* 0x008fc600078e00ff */
[----:B------:R-:W-:Y:S01]  /*12990*/  LOP3.LUT R20, R20, 0x18, RZ, 0xc0, !PT ;  /* 0x0000001814147812 */ /* 0x000fe200078ec0ff */
[----:B------:R-:W-:Y:S01]  /*129a0*/  IMAD.MOV.U32 R4, RZ, RZ, R6 ;  /* 0x000000ffff047224 */ /* 0x000fe200078e0006 */
[----:B----4-:R-:W-:-:S04]  /*129b0*/  @P6 SHF.R.U32.HI R4, RZ, R0, R5 ;  /* 0x00000000ff046219 */ /* 0x010fc80000011605 */
[--C-:B------:R-:W-:Y:S01]  /*129c0*/  SHF.R.S32.HI R0, RZ, 0x1f, R4.reuse ;  /* 0x0000001fff007819 */ /* 0x100fe20000011404 */
[----:B------:R-:W-:-:S04]  /*129d0*/  IMAD.MOV R7, RZ, RZ, -R4 ;  /* 0x000000ffff077224 */ /* 0x000fc800078e0a04 */
[----:B------:R-:W-:-:S04]  /*129e0*/  IMAD R0, R0, UR4, RZ ;  /* 0x0000000400007c24 */ /* 0x000fc8000f8e02ff */
[C---:B------:R-:W-:Y:S02]  /*129f0*/  IMAD R0, R4.reuse, UR5, R0 ;  /* 0x0000000504007c24 */ /* 0x040fe4000f8e0200 */
[----:B------:R-:W-:-:S04]  /*12a00*/  IMAD.WIDE.U32 R4, R4, UR4, R2 ;  /* 0x0000000404047c25 */ /* 0x000fc8000f8e0002 */
[----:B------:R-:W-:Y:S02]  /*12a10*/  IMAD.IADD R5, R5, 0x1, R0 ;  /* 0x0000000105057824 */ /* 0x000fe400078e0200 */
[----:B0-----:R-:W-:-:S04]  /*12a20*/  IMAD R0, R10, R7, R6 ;  /* 0x000000070a007224 */ /* 0x001fc800078e0206 */
        /* <DEDUP_REMOVED lines=12> */
[----:B-1----:R-:W-:-:S05]  /*12af0*/  @P6 SHF.R.U32.HI R6, RZ, R8, R7 ;  /* 0x00000008ff066219 */ /* 0x002fca0000011607 */
[----:B------:R-:W-:Y:S02]  /*12b00*/  IMAD.MOV R7, RZ, RZ, -R6 ;  /* 0x000000ffff077224 */ /* 0x000fe400078e0a06 */
        /* <DEDUP_REMOVED lines=19> */
[----:B------:R-:W2:Y:S01]  /*12c40*/  LDL R11, [R1+0x1c] ;  /* 0x00001c00010b7983 */ /* 0x000ea20000100800 */
[----:B------:R-:W-:Y:S02]  /*12c50*/  IMAD R3, R28, R10, RZ ;  /* 0x0000000a1c037224 */ /* 0x000fe400078e02ff */
[----:B------:R-:W-:Y:S01]  /*12c60*/  IMAD.IADD R2, R21, 0x1, R27 ;  /* 0x0000000115027824 */ /* 0x000fe200078e021b */
[----:B------:R-:W0:Y:S04]  /*12c70*/  SHFL.IDX PT, R5, R4, RZ, 0x1c1f ;  /* 0x001c1fff04057589 */ /* 0x000e2800000e0000 */
[----:B------:R-:W1:Y:S01]  /*12c80*/  SHFL.IDX PT, R6, R0, RZ, 0x1c1f ;  /* 0x001c1fff00067589 */ /* 0x000e6200000e0000 */
[----:B------:R-:W-:-:S13]  /*12c90*/  ISETP.GE.AND P3, PT, R2, R3, PT ;  /* 0x000000030200720c */ /* 0x000fda0003f66270 */
[----:B0-----:R-:W-:-:S05]  /*12ca0*/  @!P3 LEA R5, P4, R20, R5, 0x1 ;  /* 0x000000051405b211 */ /* 0x001fca00078808ff */
[----:B-1----:R-:W-:-:S04]  /*12cb0*/  @!P3 IMAD.X R6, RZ, RZ, R6, P4 ;  /* 0x000000ffff06b224 */ /* 0x002fc800020e0606 */
[----:B------:R-:W-:Y:S02]  /*12cc0*/  @!P3 IMAD.MOV.U32 R7, RZ, RZ, R6 ;  /* 0x000000ffff07b224 */ /* 0x000fe400078e0006 */
[----:B------:R-:W-:Y:S02]  /*12cd0*/  @!P3 IMAD.MOV.U32 R6, RZ, RZ, R5 ;  /* 0x000000ffff06b224 */ /* 0x000fe400078e0005 */
[----:B------:R-:W0:Y:S04]  /*12ce0*/  SHFL.IDX PT, R5, R4, 0x1, 0x1c1f ;  /* 0x003c1f0004057f89 */ /* 0x000e2800000e0000 */
[----:B--2---:R-:W-:Y:S04]  /*12cf0*/  @!P3 LDGSTS.E.BYPASS.LTC128B.128 [R11+0xc400], desc[UR54][R6.64], !P0 ;  /* 0x0c400000060bbfae */ /* 0x004fe8000c101d76 */
[----:B------:R-:W-:Y:S04]  /*12d00*/  @!P3 LDGSTS.E.BYPASS.LTC128B.128 [R11+0xf400], desc[UR54][R6.64+0x40], !P1 ;  /* 0x0f400040060bbfae */ /* 0x000fe8000c901d76 */
[----:B------:R1:W-:Y:S04]  /*12d10*/  @!P3 LDGSTS.E.BYPASS.LTC128B.128 [R11+0x12400], desc[UR54][R6.64+0x80], !P2 ;  /* 0x12400080060bbfae */ /* 0x0003e8000d101d76 */
[----:B-1----:R-:W1:Y:S01]  /*12d20*/  SHFL.IDX PT, R7, R0, 0x1, 0x1c1f ;  /* 0x003c1f0000077f89 */ /* 0x002e6200000e0000 */
[----:B------:R-:W-:-:S05]  /*12d30*/  VIADD R6, R2, 0x20 ;  /* 0x0000002002067836 */ /* 0x000fca0000000000 */
[----:B------:R-:W-:-:S13]  /*12d40*/  ISETP.GE.AND P3, PT, R6, R3, PT ;  /* 0x000000030600720c */ /* 0x000fda0003f66270 */
[----:B0-----:R-:W-:-:S05]  /*12d50*/  @!P3 LEA R5, P4, R20, R5, 0x1 ;  /* 0x000000051405b211 */ /* 0x001fca00078808ff */
[----:B-1----:R-:W-:Y:S02]  /*12d60*/  @!P3 IMAD.X R7, RZ, RZ, R7, P4 ;  /* 0x000000ffff07b224 */ /* 0x002fe400020e0607 */
[----:B------:R-:W-:Y:S02]  /*12d70*/  @!P3 IMAD.MOV.U32 R6, RZ, RZ, R5 ;  /* 0x000000ffff06b224 */ /* 0x000fe400078e0005 */
        /* <DEDUP_REMOVED lines=35> */
.L_x_11282:
[----:B------:R-:W2:Y:S01]  /*12fb0*/  LDL R0, [R1+0x1c] ;  /* 0x00001c0001007983 */ /* 0x000ea20000100800 */
[----:B------:R-:W-:-:S05]  /*12fc0*/  VIADD R2, R2, 0xa0 ;  /* 0x000000a002027836 */ /* 0x000fca0000000000 */
[----:B------:R-:W-:-:S13]  /*12fd0*/  ISETP.GE.AND P3, PT, R2, R3, PT ;  /* 0x000000030200720c */ /* 0x000fda0003f66270 */
[----:B------:R-:W-:-:S05]  /*12fe0*/  @!P3 LEA R2, P4, R20, R9, 0x1 ;  /* 0x000000091402b211 */ /* 0x000fca00078808ff */
[----:B------:R-:W-:-:S05]  /*12ff0*/  @!P3 IMAD.X R3, RZ, RZ, R8, P4 ;  /* 0x000000ffff03b224 */ /* 0x000fca00020e0608 */
        /* <DEDUP_REMOVED lines=8> */
.L_x_11202:
        /* <DEDUP_REMOVED lines=18> */
.L_x_11283:
[----:B------:R-:W-:Y:S05]  /*131a0*/  BSYNC B0 ;  /* 0x0000000000007941 */ /* 0x000fea0003800000 */
.L_x_11203:
[----:B------:R-:W1:Y:S04]  /*131b0*/  LDL.LU R3, [R1+0x28] ;  /* 0x0000280001037983 */ /* 0x000e680000300800 */
[----:B------:R-:W2:Y:S01]  /*131c0*/  LDL R2, [R1+0x10] ;  /* 0x0000100001027983 */ /* 0x000ea20000100800 */
[----:B------:R-:W-:Y:S01]  /*131d0*/  BSSY B0, `(.L_x_11205) ;  /* 0x0000100000007945 */ /* 0x000fe20003800000 */
[----:B-1----:R-:W-:-:S05]  /*131e0*/  VIADD R0, R3, 0xfffffffe ;  /* 0xfffffffe03007836 */ /* 0x002fca0000000000 */
[----:B--2---:R-:W-:-:S13]  /*131f0*/  ISETP.GE.AND P0, PT, R0, R2, PT ;  /* 0x000000020000720c */ /* 0x004fda0003f06270 */
[----:B------:R-:W-:Y:S05]  /*13200*/  @!P0 BRA `(.L_x_11206) ;  /* 0x0000000c00f08947 */ /* 0x000fea0003800000 */
[----:B------:R-:W0:Y:S01]  /*13210*/  S2R R2, SR_TID.X ;  /* 0x0000000000027919 */ /* 0x000e220000002100 */
[----:B------:R-:W-:Y:S01]  /*13220*/  ULDC UR4, c[0x0][0x2f4] ;  /* 0x0000bd0000047ab9 */ /* 0x000fe20000000800 */
[----:B------:R-:W-:Y:S01]  /*13230*/  IMAD.MOV.U32 R20, RZ, RZ, R29 ;  /* 0x000000ffff147224 */ /* 0x000fe200078e001d */
[----:B------:R1:W-:Y:S01]  /*13240*/  STL [R1], R26 ;  /* 0x0000001a01007387 */ /* 0x0003e20000100800 */
[----:B------:R-:W-:Y:S02]  /*13250*/  IMAD.MOV.U32 R10, RZ, RZ, R25 ;  /* 0x000000ffff0a7224 */ /* 0x000fe400078e0019 */
[----:B0-----:R-:W-:-:S05]  /*13260*/  IMAD.SHL.U32 R4, R2, 0x8, RZ ;  /* 0x0000000802047824 */ /* 0x001fca00078e00ff */
[----:B------:R-:W-:-:S04]  /*13270*/  LOP3.LUT R4, R4, 0x18, RZ, 0xc0, !PT ;  /* 0x0000001804047812 */ /* 0x000fc800078ec0ff */
[C---:B------:R-:W-:Y:S02]  /*13280*/  LOP3.LUT R3, R4.reuse, 0x20, RZ, 0xfc, !PT ;  /* 0x0000002004037812 */ /* 0x040fe400078efcff */
[C---:B------:R-:W-:Y:S02]  /*13290*/  LOP3.LUT R2, R4.reuse, 0x40, RZ, 0xfc, !PT ;  /* 0x0000004004027812 */ /* 0x040fe400078efcff */
[----:B------:R-:W-:Y:S02]  /*132a0*/  ISETP.GE.AND P3, PT, R4, UR4, PT ;  /* 0x0000000404007c0c */ /* 0x000fe4000bf66270 */
[----:B------:R-:W-:Y:S02]  /*132b0*/  ISETP.GE.AND P2, PT, R3, UR4, PT ;  /* 0x0000000403007c0c */ /* 0x000fe4000bf46270 */
[----:B-1----:R-:W-:-:S13]  /*132c0*/  ISETP.GE.AND P1, PT, R2, UR4, PT ;  /* 0x0000000402007c0c */ /* 0x002fda000bf26270 */
.L_x_11219:
[----:B------:R-:W2:Y:S01]  /*132d0*/  LDL R8, [R1+0x14] ;  /* 0x0000140001087983 */ /* 0x000ea20000100800 */
[----:B------:R-:W0:Y:S03]  /*132e0*/  LDC R4, c[0x0][0x430] ;  /* 0x00010c00ff047b82 */ /* 0x000e260000000800 */
[----:B------:R-:W3:Y:S04]  /*132f0*/  LDL R7, [R1+0x18] ;  /* 0x0000180001077983 */ /* 0x000ee80000100800 */
[----:B------:R-:W4:Y:S01]  /*13300*/  LDL R6, [R1+0x8] ;  /* 0x0000080001067983 */ /* 0x000f220000100800 */
[----:B------:R-:W1:Y:S01]  /*13310*/  S2R R2, SR_TID.X ;  /* 0x0000000000027919 */ /* 0x000e620000002100 */
        /* <DEDUP_REMOVED lines=13> */
[----:B-1----:R-:W-:-:S05]  /*133f0*/  @P0 SHF.R.U32.HI R2, RZ, R3, R5 ;  /* 0x00000003ff020219 */ /* 0x002fca0000011605 */
[--C-:B------:R-:W-:Y:S01]  /*13400*/  IMAD.MOV R9, RZ, RZ, -R2.reuse ;  /* 0x000000ffff097224 */ /* 0x100fe200078e0a02 */
        /* <DEDUP_REMOVED lines=11> */
[----:B------:R-:W-:Y:S02]  /*134c0*/  IMAD.U32 R6, RZ, RZ, UR36 ;  /* 0x00000024ff067e24 */ /* 0x000fe4000f8e00ff */
[----:B------:R-:W-:-:S03]  /*134d0*/  VIADD R25, R10, 0x1 ;  /* 0x000000010a197836 */ /* 0x000fc60000000000 */
[----:B------:R-:W-:Y:S02]  /*134e0*/  ISETP.NE.AND P4, PT, R6, 0x3, PT ;  /* 0x000000030600780c */ /* 0x000fe40003f85270 */
        /* <DEDUP_REMOVED lines=8> */
.L_x_11207:
[----:B------:R-:W-:Y:S01]  /*13570*/  IMAD R5, R25, 0x8, R22 ;  /* 0x0000000819057824 */ /* 0x000fe200078e0216 */
[----:B------:R-:W-:Y:S01]  /*13580*/  SHF.L.U32 R0, R29, 0x1f, RZ ;  /* 0x0000001f1d007819 */ /* 0x000fe200000006ff */
[----:B------:R-:W-:Y:S03]  /*13590*/  BSSY B1, `(.L_x_11208) ;  /* 0x0000003000017945 */ /* 0x000fe60003800000 */
[----:B------:R-:W0:Y:S02]  /*135a0*/  SYNCS.PHASECHK.TRANS64.TRYWAIT P0, [R5+URZ+0x2d840], R0 ;  /* 0x02d84000050075a7 */ /* 0x000e24000800017f */
[----:B0-----:R-:W-:Y:S05]  /*135b0*/  @!P0 BRA `(.L_x_11209) ;  /* 0x0000003400608947 */ /* 0x001fea0003800000 */
.L_x_11284:
[----:B------:R-:W-:Y:S05]  /*135c0*/  BSYNC B1 ;  /* 0x0000000000017941 */ /* 0x000fea0003800000 */
.L_x_11208:
[----:B------:R-:W2:Y:S01]  /*135d0*/  LDL R4, [R1+0x4] ;  /* 0x0000040001047983 */ /* 0x000ea20000100800 */
[----:B------:R-:W-:Y:S01]  /*135e0*/  SHF.R.S32.HI R21, RZ, 0x1f, R9 ;  /* 0x0000001fff157819 */ /* 0x000fe20000011409 */
[----:B------:R-:W-:Y:S01]  /*135f0*/  ULDC.64 UR4, c[0x0][0x300] ;  /* 0x0000c00000047ab9 */ /* 0x000fe20000000a00 */
[----:B------:R-:W-:Y:S01]  /*13600*/  LOP3.LUT P5, RZ, R23, 0x2, RZ, 0xc0, !PT ;  /* 0x0000000217ff7812 */ /* 0x000fe200078ac0ff */
        /* <DEDUP_REMOVED lines=56> */
.L_x_11294:
        /* <DEDUP_REMOVED lines=11> */
.L_x_11211:
        /* <DEDUP_REMOVED lines=11> */
.L_x_11212:
[----:B------:R1:W-:Y:S01]  /*13af0*/  SYNCS.ARRIVE.TRANS64.A1T0 RZ, [R5+URZ+0x2d830], RZ ;  /* 0x02d830ff05ff79a7 */ /* 0x0003e2000810003f */
[----:B------:R-:W-:Y:S05]  /*13b00*/  @!P5 BRA `(.L_x_11213) ;  /* 0x000000000004d947 */ /* 0x000fea0003800000 */
[----:B------:R-:W-:Y:S01]  /*13b10*/  BPT.TRAP 0x1 ;  /* 0x000000040000795c */ /* 0x000fe20000300000 */
.L_x_11213:
[----:B------:R-:W-:Y:S01]  /*13b20*/  SHF.L.U32 R2, R20, 0x1f, RZ ;  /* 0x0000001f14027819 */ /* 0x000fe200000006ff */
[----:B-1----:R-:W-:Y:S01]  /*13b30*/  IMAD R5, R10, 0x8, R22 ;  /* 0x000000080a057824 */ /* 0x002fe200078e0216 */
[----:B------:R-:W-:Y:S03]  /*13b40*/  BSSY B1, `(.L_x_11214) ;  /* 0x0000003000017945 */ /* 0x000fe60003800000 */
[----:B------:R-:W1:Y:S02]  /*13b50*/  SYNCS.PHASECHK.TRANS64.TRYWAIT P0, [R5+URZ+0x2d860], R2 ;  /* 0x02d86002050075a7 */ /* 0x000e64000800017f */
[----:B-1----:R-:W-:Y:S05]  /*13b60*/  @!P0 BRA `(.L_x_11215) ;  /* 0x00000034005c8947 */ /* 0x002fea0003800000 */
.L_x_11295:
[----:B------:R-:W-:Y:S05]  /*13b70*/  BSYNC B1 ;  /* 0x0000000000017941 */ /* 0x000fea0003800000 */
.L_x_11214:
[----:B------:R-:W2:Y:S04]  /*13b80*/  LDL R11, [R1+0xc] ;  /* 0x00000c00010b7983 */ /* 0x000ea80000100800 */
[----:B0-----:R-:W2:Y:S01]  /*13b90*/  LDL.LU R6, [R1] ;  /* 0x0000000001067983 */ /* 0x001ea20000300800 */
[----:B------:R-:W0:Y:S01]  /*13ba0*/  S2R R12, SR_TID.X ;  /* 0x00000000000c7919 */ /* 0x000e220000002100 */
[----:B------:R-:W-:Y:S01]  /*13bb0*/  UMOV UR4, 0xffffffff ;  /* 0xffffffff00047882 */ /* 0x000fe20000000000 */
[C---:B0-----:R-:W-:Y:S01]  /*13bc0*/  IMAD.SHL.U32 R4, R12.reuse, 0x8, RZ ;  /* 0x000000080c047824 */ /* 0x041fe200078e00ff */
[C---:B------:R-:W-:Y:S01]  /*13bd0*/  LOP3.LUT R3, R12.reuse, 0x7f, RZ, 0xc0, !PT ;  /* 0x0000007f0c037812 */ /* 0x040fe200078ec0ff */
[----:B------:R-:W-:-:S03]  /*13be0*/  IMAD.SHL.U32 R7, R12, 0x8, RZ ;  /* 0x000000080c077824 */ /* 0x000fc600078e00ff */
[----:B------:R-:W-:-:S04]  /*13bf0*/  LOP3.LUT R4, R4, 0xd8, RZ, 0xc0, !PT ;  /* 0x000000d804047812 */ /* 0x000fc800078ec0ff */
[----:B------:R-:W-:Y:S02]  /*13c00*/  LOP3.LUT R4, R4, 0x18, R12, 0x78, !PT ;  /* 0x0000001804047812 */ /* 0x000fe400078e780c */
[----:B------:R-:W-:Y:S02]  /*13c10*/  SHF.R.U32.HI R3, RZ, 0x2, R3 ;  /* 0x00000002ff037819 */ /* 0x000fe40000011603 */
[----:B------:R-:W-:-:S05]  /*13c20*/  LOP3.LUT R4, R4, 0x320, R7, 0xf8, !PT ;  /* 0x0000032004047812 */ /* 0x000fca00078ef807 */
[----:B------:R-:W-:Y:S02]  /*13c30*/  IMAD R4, R10, 0x3000, R4 ;  /* 0x000030000a047824 */ /* 0x000fe400078e0204 */
        /* <DEDUP_REMOVED lines=37> */
.L_x_11305:
        /* <DEDUP_REMOVED lines=32> */
.L_x_11217:
[----:B------:R-:W-:Y:S02]  /*14090*/  PLOP3.LUT P4, PT, P4, P0, PT, 0xa2, 0x0 ;  /* 0x000000000000781c */ /* 0x000fe40002781472 */
[----:B------:R-:W-:-:S08]  /*140a0*/  @P0 R2UR P4, UR4, R5 ;  /* 0x00000000050402ca */ /* 0x000fd00000080000 */
[----:B------:R-:W-:-:S05]  /*140b0*/  @P0 PLOP3.LUT P0, PT, P4, PT, PT, 0x80, 0x0 ;  /* 0x000000000000081c */ /* 0x000fca000270f070 */
[----:B------:R-:W-:Y:S01]  /*140c0*/  @!P4 SYNCS.ARRIVE.TRANS64.RED.A0T1 RZ, [UR4+0x2d850], RZ ;  /* 0x02d850ffffffc9a7 */ /* 0x000fe20008200404 */
[----:B------:R-:W-:Y:S07]  /*140d0*/  @!P4 ARRIVES.LDGSTSBAR.64.TRANSCNT [UR4+0x2d850] ;  /* 0x02d85000ff00c9b0 */ /* 0x000fee0008000a84 */
[----:B------:R-:W-:Y:S05]  /*140e0*/  @P0 BRA.U.ANY `(.L_x_11217) ;  /* 0xfffffffd00e80947 */ /* 0x000fea000393ffff */
[----:B------:R-:W-:Y:S01]  /*140f0*/  NOP ;  /* 0x0000000000007918 */ /* 0x000fe20000000000 */
[----:B------:R-:W-:Y:S02]  /*14100*/  IMAD.U32 R2, RZ, RZ, UR36 ;  /* 0x00000024ff027e24 */ /* 0x000fe4000f8e00ff */
[----:B------:R-:W-:-:S03]  /*14110*/  IMAD.MOV.U32 R24, RZ, RZ, R0 ;  /* 0x000000ffff187224 */ /* 0x000fc600078e0000 */
[----:B------:R-:W-:-:S13]  /*14120*/  ISETP.NE.AND P5, PT, R2, 0x3, PT ;  /* 0x000000030200780c */ /* 0x000fda0003fa5270 */
[----:B------:R-:W-:Y:S05]  /*14130*/  @!P5 BRA `(.L_x_11218) ;  /* 0x000000000004d947 */ /* 0x000fea0003800000 */
[----:B------:R-:W-:Y:S01]  /*14140*/  BPT.TRAP 0x1 ;  /* 0x000000040000795c */ /* 0x000fe20000300000 */
.L_x_11218:
[----:B------:R-:W2:Y:S01]  /*14150*/  LDL R2, [R1+0x10] ;  /* 0x0000100001027983 */ /* 0x000ea20000100800 */
[----:B------:R1:W-:Y:S01]  /*14160*/  SYNCS.ARRIVE.TRANS64.A1T0 RZ, [R5+URZ+0x2d850], RZ ;  /* 0x02d850ff05ff79a7 */ /* 0x0003e2000810003f */
[C---:B------:R-:W-:Y:S02]  /*14170*/  VIADD R0, R26.reuse, 0xffffffff ;  /* 0xffffffff1a007836 */ /* 0x040fe40000000000 */
[----:B------:R1:W-:Y:S01]  /*14180*/  STL [R1], R26 ;  /* 0x0000001a01007387 */ /* 0x0003e20000100800 */
[----:B------:R-:W-:Y:S02]  /*14190*/  IMAD.MOV.U32 R20, RZ, RZ, R29 ;  /* 0x000000ffff147224 */ /* 0x000fe400078e001d */
[----:B------:R-:W-:Y:S01]  /*141a0*/  IMAD.MOV.U32 R10, RZ, RZ, R25 ;  /* 0x000000ffff0a7224 */ /* 0x000fe200078e0019 */
[----:B--2---:R-:W-:-:S13]  /*141b0*/  ISETP.GT.AND P0, PT, R26, R2, PT ;  /* 0x000000021a00720c */ /* 0x004fda0003f04270 */
[----:B-1----:R-:W-:Y:S05]  /*141c0*/  @P0 BRA `(.L_x_11219) ;  /* 0xfffffff000400947 */ /* 0x002fea000383ffff */
.L_x_11206:
[----:B------:R-:W-:Y:S05]  /*141d0*/  BSYNC B0 ;  /* 0x0000000000007941 */ /* 0x000fea0003800000 */
.L_x_11205:
[----:B------:R-:W1:Y:S01]  /*141e0*/  S2R R2, SR_TID.X ;  /* 0x0000000000027919 */ /* 0x000e620000002100 */
[----:B------:R-:W-:Y:S01]  /*141f0*/  BSSY B0, `(.L_x_11220) ;  /* 0x0000010000007945 */ /* 0x000fe20003800000 */
        /* <DEDUP_REMOVED lines=15> */
.L_x_11221:
[----:B------:R-:W-:Y:S05]  /*142f0*/  BSYNC B0 ;  /* 0x0000000000007941 */ /* 0x000fea0003800000 */
.L_x_11220:
[----:B------:R-:W-:-:S05]  /*14300*/  IMAD.U32 R0, RZ, RZ, UR36 ;  /* 0x00000024ff007e24 */ /* 0x000fca000f8e00ff */
[----:B------:R-:W-:-:S13]  /*14310*/  ISETP.NE.AND P0, PT, R0, 0x3, PT ;  /* 0x000000030000780c */ /* 0x000fda0003f05270 */
[----:B------:R-:W-:Y:S05]  /*14320*/  @!P0 BRA `(.L_x_11222) ;  /* 0x0000000000048947 */ /* 0x000fea0003800000 */
[----:B------:R-:W-:Y:S01]  /*14330*/  BPT.TRAP 0x1 ;  /* 0x000000040000795c */ /* 0x000fe20000300000 */
.L_x_11222:
[----:B------:R-:W2:Y:S01]  /*14340*/  LDL.LU R2, [R1+0xc] ;  /* 0x00000c0001027983 */ /* 0x000ea20000300800 */
[----:B------:R-:W-:Y:S01]  /*14350*/  IMAD R0, R25, 0x8, R22 ;  /* 0x0000000819007824 */ /* 0x000fe200078e0216 */
[----:B------:R-:W-:Y:S01]  /*14360*/  SHF.L.U32 R3, R29, 0x1f, RZ ;  /* 0x0000001f1d037819 */ /* 0x000fe200000006ff */
[----:B------:R-:W-:Y:S03]  /*14370*/  BSSY B0, `(.L_x_11223) ;  /* 0x0000004000007945 */ /* 0x000fe60003800000 */
[----:B------:R-:W1:Y:S01]  /*14380*/  SYNCS.PHASECHK.TRANS64.TRYWAIT P0, [R0+URZ+0x2d860], R3 ;  /* 0x02d86003000075a7 */ /* 0x000e62000800017f */
[----:B--2---:R-:W-:Y:S01]  /*14390*/  IMAD R6, R26, -0x80, R2 ;  /* 0xffffff801a067824 */ /* 0x004fe200078e0202 */
[----:B-1----:R-:W-:Y:S06]  /*143a0*/  @!P0 BRA `(.L_x_11224) ;  /* 0x0000003000c48947 */ /* 0x002fec0003800000 */
.L_x_11306:
[----:B------:R-:W-:Y:S05]  /*143b0*/  BSYNC B0 ;  /* 0x0000000000007941 */ /* 0x000fea0003800000 */
.L_x_11223:
        /* <DEDUP_REMOVED lines=15> */
[----:B------:R-:W-:Y:S01]  /*144b0*/  IMAD R4, R4, 0x2, R22 ;  /* 0x0000000204047824 */ /* 0x000fe200078e0216 */
        /* <DEDUP_REMOVED lines=40> */
.L_x_11316:
        /* <DEDUP_REMOVED lines=13> */
.L_x_11226:
        /* <DEDUP_REMOVED lines=11> */
.L_x_11227:
[----:B------:R-:W-:Y:S01]  /*148c0*/  VIADD R25, R25, 0x1 ;  /* 0x0000000119197836 */ /* 0x000fe20000000000 */
[----:B------:R0:W-:Y:S04]  /*148d0*/  SYNCS.ARRIVE.TRANS64.A1T0 RZ, [R0+URZ+0x2d850], RZ ;  /* 0x02d850ff00ff79a7 */ /* 0x0001e8000810003f */
[----:B------:R-:W-:-:S04]  /*148e0*/  ISETP.NE.AND P0, PT, R25, 0x2, PT ;  /* 0x000000021900780c */ /* 0x000fc80003f05270 */
[----:B0-----:R-:W-:Y:S02]  /*148f0*/  SEL R0, RZ, 0x1, P0 ;  /* 0x00000001ff007807 */ /* 0x001fe40000000000 */
[----:B------:R-:W-:Y:S02]  /*14900*/  SEL R25, R25, RZ, P0 ;  /* 0x000000ff19197207 */ /* 0x000fe40000000000 */
[----:B------:R-:W-:-:S07]  /*14910*/  LOP3.LUT R29, R29, R0, RZ, 0x3c, !PT ;  /* 0x000000001d1d7212 */ /* 0x000fce00078e3cff */
.L_x_11186:
[----:B------:R-:W-:Y:S05]  /*14920*/  BSYNC B7 ;  /* 0x0000000000077941 */ /* 0x000fea0003800000 */
.L_x_11184:
        /* <DEDUP_REMOVED lines=11> */
.L_x_11228:
        /* <DEDUP_REMOVED lines=10> */
[----:B------:R1:W2:Y:S01]  /*14a80*/  @!P1 LDG.E R3, desc[UR54][R2.64] ;  /* 0x0000003602039981 */ /* 0x0002a2000c1e1900 */
[C---:B------:R-:W-:Y:S02]  /*14a90*/  ISETP.GE.U32.AND P2, PT, R7.reuse, 0x2, PT ;  /* 0x000000020700780c */ /* 0x040fe40003f46070 */
[C---:B------:R-:W-:Y:S01]  /*14aa0*/  ISETP.GE.U32.AND P3, PT, R7.reuse, 0x4, PT ;  /* 0x000000040700780c */ /* 0x040fe20003f66070 */
[----:B------:R-:W-:Y:S01]  /*14ab0*/  SHFL.IDX PT, R0, R16, RZ, 0x1f ;  /* 0x00001fff10007589 */ /* 0x000fe200000e0000 */
[C---:B------:R-:W-:Y:S02]  /*14ac0*/  ISETP.GE.U32.AND P4, PT, R7.reuse, 0x8, PT ;  /* 0x000000080700780c */ /* 0x040fe40003f86070 */
[C---:B------:R-:W-:Y:S01]  /*14ad0*/  ISETP.GE.U32.AND P5, PT, R7.reuse, 0x10, PT ;  /* 0x000000100700780c */ /* 0x040fe20003fa6070 */
[----:B------:R-:W-:Y:S01]  /*14ae0*/  SHFL.IDX PT, R16, R16, 0x1, 0x1f ;  /* 0x00201f0010107f89 */ /* 0x000fe200000e0000 */
[----:B-1----:R-:W-:Y:S02]  /*14af0*/  IMAD.MOV.U32 R2, RZ, RZ, RZ ;  /* 0x000000ffff027224 */ /* 0x002fe400078e00ff */
        /* <DEDUP_REMOVED lines=18> */
.L_x_11326:
[----:B------:R-:W-:Y:S02]  /*14c20*/  ULDC UR4, c[0x0][0xc38] ;  /* 0x00030e0000047ab9 */ /* 0x000fe40000000800 */
[----:B------:R-:W-:-:S04]  /*14c30*/  IMAD.U32 R4, RZ, RZ, UR4 ;  /* 0x00000004ff047e24 */ /* 0x000fc8000f8e00ff */
[----:B--2---:R-:W-:-:S04]  /*14c40*/  IMAD R5, R14, R4, RZ ;  /* 0x000000040e057224 */ /* 0x004fc800078e02ff */
[----:B------:R-:W-:-:S05]  /*14c50*/  IMAD.IADD R16, R16, 0x1, R5 ;  /* 0x0000000110107824 */ /* 0x000fca00078e0205 */
[----:B------:R-:W-:-:S13]  /*14c60*/  ISETP.GT.AND P6, PT, R16, R0, PT ;  /* 0x000000001000720c */ /* 0x000fda0003fc4270 */
[----:B------:R-:W-:Y:S05]  /*14c70*/  @P6 BRA `(.L_x_11231) ;  /* 0x00000000009c6947 */ /* 0x000fea0003800000 */
.L_x_11236:
[----:B------:R-:W2:Y:S01]  /*14c80*/  LDC R4, c[0x0][0xc3c] ;  /* 0x00030f00ff047b82 */ /* 0x000ea20000000800 */
[----:B------:R-:W-:-:S05]  /*14c90*/  VIADD R19, R19, 0x1f ;  /* 0x0000001f13137836 */ /* 0x000fca0000000000 */
[----:B--2---:R-:W-:-:S13]  /*14ca0*/  ISETP.GE.AND P6, PT, R19, R4, PT ;  /* 0x000000041300720c */ /* 0x004fda0003fc6270 */
[----:B------:R-:W-:Y:S05]  /*14cb0*/  @P6 BRA `(.L_x_11232) ;  /* 0x0000000400d06947 */ /* 0x000fea0003800000 */
[----:B------:R-:W2:Y:S01]  /*14cc0*/  S2R R2, SR_TID.X ;  /* 0x0000000000027919 */ /* 0x000ea20000002100 */
[----:B------:R-:W-:Y:S01]  /*14cd0*/  BSSY B0, `(.L_x_11233) ;  /* 0x0000009000007945 */ /* 0x000fe20003800000 */
[----:B--2---:R-:W-:-:S05]  /*14ce0*/  LOP3.LUT R2, R2, 0x1f, RZ, 0xc0, !PT ;  /* 0x0000001f02027812 */ /* 0x004fca00078ec0ff */
[----:B------:R-:W-:Y:S02]  /*14cf0*/  IMAD.IADD R5, R19, 0x1, R2 ;  /* 0x0000000113057824 */ /* 0x000fe400078e0202 */
[----:B------:R-:W-:-:S03]  /*14d00*/  IMAD.MOV.U32 R2, RZ, RZ, RZ ;  /* 0x000000ffff027224 */ /* 0x000fc600078e00ff */
[----:B------:R-:W-:-:S13]  /*14d10*/  ISETP.GE.OR P6, PT, R5, R4, !P0 ;  /* 0x000000040500720c */ /* 0x000fda00047c6670 */
[----:B------:R-:W-:Y:S05]  /*14d20*/  @P6 BRA `(.L_x_11234) ;  /* 0x00000000000c6947 */ /* 0x000fea0003800000 */
[----:B-1----:R-:W1:Y:S02]  /*14d30*/  LDC.64 R2, c[0x0][0xc80] ;  /* 0x00032000ff027b82 */ /* 0x002e640000000a00 */
[----:B-1----:R-:W-:-:S06]  /*14d40*/  IMAD.WIDE R2, R5, 0x4, R2 ;  /* 0x0000000405027825 */ /* 0x002fcc00078e0202 */
[----:B------:R2:W5:Y:S02]  /*14d50*/  LDG.E R2, desc[UR54][R2.64] ;  /* 0x0000003602027981 */ /* 0x000564000c1e1900 */
.L_x_11234:
[----:B------:R-:W-:Y:S05]  /*14d60*/  BSYNC B0 ;  /* 0x0000000000007941 */ /* 0x000fea0003800000 */
.L_x_11233:
[----:B------:R-:W-:-:S03]  /*14d70*/  UMOV UR4, 0xffffffff ;  /* 0xffffffff00047882 */ /* 0x000fc60000000000 */
[----:B------:R-:W-:Y:S05]  /*14d80*/  BRA.DIV UR4, `(.L_x_11235) ;  /* 0x0000003204f47947 */ /* 0x000fea000b800000 */
[----:B-----5:R-:W3:Y:S02]  /*14d90*/  SHFL.UP PT, R14, R2, 0x1, RZ ;  /* 0x04200000020e7989 */ /* 0x020ee400000e00ff */
[----:B---3--:R-:W-:-:S05]  /*14da0*/  SEL R13, R14, RZ, P1 ;  /* 0x000000ff0e0d7207 */ /* 0x008fca0000800000 */
[----:B------:R-:W-:-:S05]  /*14db0*/  IMAD.IADD R13, R2, 0x1, R13 ;  /* 0x00000001020d7824 */ /* 0x000fca00078e020d */
[----:B------:R-:W3:Y:S02]  /*14dc0*/  SHFL.UP PT, R14, R13, 0x2, RZ ;  /* 0x044000000d0e7989 */ /* 0x000ee400000e00ff */
[----:B---3--:R-:W-:-:S05]  /*14dd0*/  SEL R14, R14, RZ, P2 ;  /* 0x000000ff0e0e7207 */ /* 0x008fca0001000000 */
[----:B-12---:R-:W-:-:S05]  /*14de0*/  IMAD.IADD R3, R13, 0x1, R14 ;  /* 0x000000010d037824 */ /* 0x006fca00078e020e */
        /* <DEDUP_REMOVED lines=10> */
.L_x_11334:
[----:B------:R-:W-:Y:S02]  /*14e90*/  ULDC UR4, c[0x0][0xc38] ;  /* 0x00030e0000047ab9 */ /* 0x000fe40000000800 */
[----:B------:R-:W-:-:S04]  /*14ea0*/  IMAD.U32 R4, RZ, RZ, UR4 ;  /* 0x00000004ff047e24 */ /* 0x000fc8000f8e00ff */
[----:B--2---:R-:W-:-:S04]  /*14eb0*/  IMAD R5, R14, R4, RZ ;  /* 0x000000040e057224 */ /* 0x004fc800078e02ff */
[----:B------:R-:W-:-:S05]  /*14ec0*/  IMAD.IADD R16, R5, 0x1, R16 ;  /* 0x0000000105107824 */ /* 0x000fca00078e0210 */
[----:B------:R-:W-:-:S13]  /*14ed0*/  ISETP.GT.AND P6, PT, R16, R0, PT ;  /* 0x000000001000720c */ /* 0x000fda0003fc4270 */
[----:B------:R-:W-:Y:S05]  /*14ee0*/  @!P6 BRA `(.L_x_11236) ;  /* 0xfffffffc0064e947 */ /* 0x000fea000383ffff */
.L_x_11231:
        /* <DEDUP_REMOVED lines=8> */
.L_x_11338:
[----:B------:R-:W-:Y:S01]  /*14f70*/  ISETP.NE.AND P0, PT, R6, RZ, PT ;  /* 0x000000ff0600720c */ /* 0x000fe20003f05270 */
[----:B------:R-:W-:-:S12]  /*14f80*/  IMAD.MOV.U32 R6, RZ, RZ, RZ ;  /* 0x000000ffff067224 */ /* 0x000fd800078e00ff */
[----:B------:R-:W-:Y:S05]  /*14f90*/  @!P0 BRA `(.L_x_11238) ;  /* 0x0000000000108947 */ /* 0x000fea0003800000 */
[----:B------:R-:W-:Y:S01]  /*14fa0*/  UMOV UR4, 0xffffffff ;  /* 0xffffffff00047882 */ /* 0x000fe20000000000 */
[----:B------:R-:W-:Y:S02]  /*14fb0*/  VIADD R12, R5, 0xffffffff ;  /* 0xffffffff050c7836 */ /* 0x000fe40000000000 */
[----:B------:R-:W-:Y:S05]  /*14fc0*/  BRA.DIV UR4, `(.L_x_11239) ;  /* 0x0000003604687947 */ /* 0x000fea000b800000 */
[----:B------:R4:W0:Y:S02]  /*14fd0*/  SHFL.IDX PT, R6, R3, R12, 0x1f ;  /* 0x00001f0c03067589 */ /* 0x00082400000e0000 */
.L_x_11238:
[----:B-12-4-:R-:W1:Y:S01]  /*14fe0*/  LDC.64 R2, c[0x0][0xc90] ;  /* 0x00032400ff027b82 */ /* 0x016e620000000a00 */
[----:B------:R-:W-:-:S04]  /*14ff0*/  IMAD.IADD R19, R5, 0x1, R19 ;  /* 0x0000000105137824 */ /* 0x000fc800078e0213 */
[----:B-1----:R-:W-:-:S05]  /*15000*/  IMAD.WIDE R2, R19, 0x4, R2 ;  /* 0x0000000413027825 */ /* 0x002fca00078e0202 */
[----:B------:R1:W3:Y:S01]  /*15010*/  LDG.E R7, desc[UR54][R2.64] ;  /* 0x0000003602077981 */ /* 0x0002e2000c1e1900 */
[----:B0-----:R-:W-:-:S04]  /*15020*/  IMAD R16, R6, R4, R16 ;  /* 0x0000000406107224 */ /* 0x001fc800078e0210 */
[----:B------:R-:W-:Y:S02]  /*15030*/  IMAD.IADD R0, R0, 0x1, -R16 ;  /* 0x0000000100007824 */ /* 0x000fe400078e0a10 */
[----:B-1----:R-:W-:Y:S02]  /*15040*/  IMAD.MOV.U32 R2, RZ, RZ, RZ ;  /* 0x000000ffff027224 */ /* 0x002fe400078e00ff */
[----:B---3--:R-:W-:-:S05]  /*15050*/  IMAD R5, R17, R7, RZ ;  /* 0x0000000711057224 */ /* 0x008fca00078e02ff */
        /* <DEDUP_REMOVED lines=47> */
[C---:B------:R-:W-:Y:S01]  /*15350*/  LOP3.LUT R0, R5.reuse, R4, RZ, 0x3c, !PT ;  /* 0x0000000405007212 */ /* 0x040fe200078e3cff */
[----:B------:R-:W-:-:S03]  /*15360*/  IMAD.IADD R5, R5, 0x1, R6 ;  /* 0x0000000105057824 */ /* 0x000fc600078e0206 */
[----:B------:R-:W-:-:S07]  /*15370*/  ISETP.GE.AND P2, PT, R0, RZ, PT ;  /* 0x000000ff0000720c */ /* 0x000fce0003f46270 */
[----:B------:R-:W-:-:S06]  /*15380*/  @P0 VIADD R2, R2, 0x1 ;  /* 0x0000000102020836 */ /* 0x000fcc0000000000 */
[----:B------:R-:W-:Y:S01]  /*15390*/  @!P2 IMAD.MOV R2, RZ, RZ, -R2 ;  /* 0x000000ffff02a224 */ /* 0x000fe200078e0a02 */
[----:B------:R-:W-:Y:S01]  /*153a0*/  @!P1 LOP3.LUT R2, RZ, R4, RZ, 0x33, !PT ;  /* 0x00000004ff029212 */ /* 0x000fe200078e33ff */
[----:B------:R-:W-:-:S04]  /*153b0*/  IMAD.MOV R4, RZ, RZ, -R4 ;  /* 0x000000ffff047224 */ /* 0x000fc800078e0a04 */
[----:B------:R-:W-:Y:S01]  /*153c0*/  IMAD R18, R2, R4, R5 ;  /* 0x0000000402127224 */ /* 0x000fe200078e0205 */
[----:B------:R-:W-:-:S05]  /*153d0*/  LOP3.LUT R2, RZ, R2, RZ, 0x33, !PT ;  /* 0x00000002ff027212 */ /* 0x000fca00078e33ff */
[----:B------:R-:W-:Y:S01]  /*153e0*/  IMAD.IADD R17, R17, 0x1, R2 ;  /* 0x0000000111117824 */ /* 0x000fe200078e0202 */
[----:B------:R-:W-:Y:S06]  /*153f0*/  BRA `(.L_x_11240) ;  /* 0x00000000001c7947 */ /* 0x000fec0003800000 */
.L_x_11232:
[----:B------:R-:W-:Y:S01]  /*15400*/  UMOV UR4, URZ ;  /* 0x0000003f00047c82 */ /* 0x000fe20008000000 */
[----:B------:R-:W-:Y:S01]  /*15410*/  UMOV UR5, URZ ;  /* 0x0000003f00057c82 */ /* 0x000fe20008000000 */
[----:B------:R-:W-:Y:S01]  /*15420*/  ULDC UR6, c[0x0][0xc3c] ;  /* 0x00030f0000067ab9 */ /* 0x000fe20000000800 */
[----:B------:R-:W-:Y:S02]  /*15430*/  IMAD.MOV.U32 R16, RZ, RZ, R0 ;  /* 0x000000ffff107224 */ /* 0x000fe400078e0000 */
[----:B------:R-:W-:Y:S02]  /*15440*/  IMAD.U32 R17, RZ, RZ, UR4 ;  /* 0x00000004ff117e24 */ /* 0x000fe4000f8e00ff */
[----:B------:R-:W-:Y:S02]  /*15450*/  IMAD.U32 R18, RZ, RZ, UR5 ;  /* 0x00000005ff127e24 */ /* 0x000fe4000f8e00ff */
[----:B------:R-:W-:-:S07]  /*15460*/  IMAD.U32 R19, RZ, RZ, UR6 ;  /* 0x00000006ff137e24 */ /* 0x000fce000f8e00ff */
.L_x_11240:
[----:B------:R-:W2:Y:S01]  /*15470*/  S2R R0, SR_TID.X ;  /* 0x0000000000007919 */ /* 0x000ea20000002100 */
[----:B------:R-:W-:Y:S05]  /*15480*/  WARPSYNC.ALL ;  /* 0x0000000000007948 */ /* 0x000fea0003800000 */
[----:B------:R-:W-:Y:S01]  /*15490*/  BAR.SYNC.DEFER_BLOCKING 0x4, 0x200 ;  /* 0x0108000000007b1d */ /* 0x000fe20000010000 */
[----:B--2---:R-:W-:-:S04]  /*154a0*/  LOP3.LUT R0, R0, 0x1f, RZ, 0xc0, !PT ;  /* 0x0000001f00007812 */ /* 0x004fc800078ec0ff */
[----:B------:R-:W-:-:S13]  /*154b0*/  ISETP.NE.AND P0, PT, R0, RZ, PT ;  /* 0x000000ff0000720c */ /* 0x000fda0003f05270 */
[----:B-1----:R-:W1:Y:S01]  /*154c0*/  @!P0 S2R R3, SR_CgaCtaId ;  /* 0x0000000000038919 */ /* 0x002e620000008800 */
[----:B------:R-:W-:-:S04]  /*154d0*/  @!P0 MOV R0, 0x400 ;  /* 0x0000040000008802 */ /* 0x000fc80000000f00 */
[----:B-1----:R-:W-:-:S05]  /*154e0*/  @!P0 LEA R22, R3, R0, 0x18 ;  /* 0x0000000003168211 */ /* 0x002fca00078ec0ff */
[----:B------:R3:W-:Y:S01]  /*154f0*/  @!P0 STS.128 [R22+0x2d8d0], R16 ;  /* 0x02d8d01016008388 */ /* 0x0007e20000000c00 */
[----:B------:R-:W-:Y:S06]  /*15500*/  BAR.ARV 0x5, 0x200 ;  /* 0x0148000000007b1d */ /* 0x000fec0000002000 */
.L_x_11229:
[----:B------:R-:W-:Y:S02]  /*15510*/  ULDC UR4, c[0x0][0xc3c] ;  /* 0x00030f0000047ab9 */ /* 0x000fe40000000800 */
[----:B--2---:R-:W-:-:S13]  /*15520*/  ISETP.GE.AND P0, PT, R19, UR4, PT ;  /* 0x0000000413007c0c */ /* 0x004fda000bf06270 */
[----:B------:R-:W-:Y:S05]  /*15530*/  @!P0 BRA `(.L_x_11241) ;  /* 0xffffffb4008c8947 */ /* 0x000fea000383ffff */
[----:B------:R-:W-:Y:S05]  /*15540*/  BSYNC B8 ;  /* 0x0000000000087941 */ /* 0x000fea0003800000 */
.L_x_11172:
        /* <DEDUP_REMOVED lines=12> */
.L_x_11341:
[----:B------:R-:W-:Y:S05]  /*15610*/  BSYNC B0 ;  /* 0x0000000000007941 */ /* 0x000fea0003800000 */
.L_x_11242:
[----:B------:R-:W-:-:S03]  /*15620*/  UMOV UR4, 0xffffffff ;  /* 0xffffffff00047882 */ /* 0x000fc60000000000 */
[----:B------:R-:W-:Y:S05]  /*15630*/  BRA.DIV UR4, `(.L_x_11244) ;  /* 0x0000003204087947 */ /* 0x000fea000b800000 */
[----:B-1----:R-:W1:Y:S02]  /*15640*/  S2R R0, SR_TID.X ;  /* 0x0000000000007919 */ /* 0x002e640000002100 */
[----:B-1----:R-:W-:-:S04]  /*15650*/  SHF.R.U32.HI R0, RZ, 0x5, R0 ;  /* 0x00000005ff007819 */ /* 0x002fc80000011600 */
[----:B------:R-:W-:-:S05]  /*15660*/  LOP3.LUT R0, R0, 0x3, RZ, 0xc0, !PT ;  /* 0x0000000300007812 */ /* 0x000fca00078ec0ff */
[----:B------:R1:W2:Y:S02]  /*15670*/  SHFL.IDX PT, R14, R0, RZ, 0x1f ;  /* 0x00001fff000e7589 */ /* 0x0002a400000e0000 */
.L_x_11344:
[----:B--2---:R-:W-:Y:S01]  /*15680*/  ISETP.NE.AND P0, PT, R14, RZ, PT ;  /* 0x000000ff0e00720c */ /* 0x004fe20003f05270 */
[----:B------:R-:W-:-:S12]  /*15690*/  BSSY B0, `(.L_x_11245) ;  /* 0x0000024000007945 */ /* 0x000fd80003800000 */
[----:B------:R-:W-:Y:S05]  /*156a0*/  @P0 BRA `(.L_x_11246) ;  /* 0x0000000000880947 */ /* 0x000fea0003800000 */
[----:B------:R-:W-:-:S03]  /*156b0*/  UMOV UR4, 0xffffffff ;  /* 0xffffffff00047882 */ /* 0x000fc60000000000 */
[----:B------:R-:W-:Y:S05]  /*156c0*/  BRA.DIV UR4, `(.L_x_11247) ;  /* 0x0000003204187947 */ /* 0x000fea000b800000 */
[----:B------:R-:W-:-:S13]  /*156d0*/  ELECT P6, URZ, PT ;  /* 0x00000000003f782f */ /* 0x000fda00038c0000 */
.L_x_11347:
[----:B------:R-:W-:Y:S05]  /*156e0*/  @!P6 BRA `(.L_x_11246) ;  /* 0x000000000078e947 */ /* 0x000fea0003800000 */
[----:B------:R-:W-:-:S06]  /*156f0*/  ULOP3.LUT UR4, UR43, 0x2, URZ, 0xfc, !UPT ;  /* 0x000000022b047892 */ /* 0x000fcc000f8efc3f */
[----:B-1----:R-:W-:-:S05]  /*15700*/  IMAD.U32 R0, RZ, RZ, UR4 ;  /* 0x00000004ff007e24 */ /* 0x002fca000f8e00ff */
[----:B------:R-:W-:-:S13]  /*15710*/  ISETP.NE.AND P0, PT, R0, 0x3, PT ;  /* 0x000000030000780c */ /* 0x000fda0003f05270 */
[----:B------:R-:W-:Y:S05]  /*15720*/  @!P0 BRA `(.L_x_11248) ;  /* 0x0000000000048947 */ /* 0x000fea0003800000 */
[----:B------:R-:W-:Y:S01]  /*15730*/  BPT.TRAP 0x1 ;  /* 0x000000040000795c */ /* 0x000fe20000300000 */
.L_x_11248:
[----:B------:R-:W-:Y:S01]  /*15740*/  IMAD R3, R25, 0x8, R5 ;  /* 0x0000000819037824 */ /* 0x000fe200078e0205 */
[----:B------:R-:W-:Y:S01]  /*15750*/  SHF.L.U32 R2, R29, 0x1f, RZ ;  /* 0x0000001f1d027819 */ /* 0x000fe200000006ff */
[----:B------:R-:W-:-:S03]  /*15760*/  VIADD R25, R25, 0x1 ;  /* 0x0000000119197836 */ /* 0x000fc60000000000 */
[----:B------:R-:W1:Y:S02]  /*15770*/  SYNCS.PHASECHK.TRANS64.TRYWAIT P1, [R3+URZ+0x2d840], R2 ;  /* 0x02d84002030075a7 */ /* 0x000e64000802017f */
[----:B------:R-:W-:-:S04]  /*15780*/  ISETP.NE.AND P2, PT, R25, 0x2, PT ;  /* 0x000000021900780c */ /* 0x000fc80003f45270 */
[----:B------:R-:W-:Y:S01]  /*15790*/  SEL R0, RZ, 0x1, P2 ;  /* 0x00000001ff007807 */ /* 0x000fe20001000000 */
[----:B-1----:R-:W-:Y:S08]  /*157a0*/  @!P1 BRA `(.L_x_11249) ;  /* 0x0000003000009947 */ /* 0x002ff00003800000 */
.L_x_11348:
[----:B------:R-:W-:Y:S02]  /*157b0*/  SEL R25, R25, RZ, P2 ;  /* 0x000000ff19197207 */ /* 0x000fe40001000000 */
[----:B------:R-:W-:Y:S01]  /*157c0*/  LOP3.LUT R0, R29, R0, RZ, 0x3c, !PT ;  /* 0x000000001d007212 */ /* 0x000fe200078e3cff */
[----:B------:R-:W-:Y:S06]  /*157d0*/  @!P0 BRA `(.L_x_11250) ;  /* 0x0000000000048947 */ /* 0x000fec0003800000 */
[----:B------:R-:W-:Y:S01]  /*157e0*/  BPT.TRAP 0x1 ;  /* 0x000000040000795c */ /* 0x000fe20000300000 */
.L_x_11250:
[----:B------:R-:W-:Y:S01]  /*157f0*/  IMAD R25, R25, 0x8, R5 ;  /* 0x0000000819197824 */ /* 0x000fe200078e0205 */
[----:B------:R-:W-:-:S04]  /*15800*/  SHF.L.U32 R0, R0, 0x1f, RZ ;  /* 0x0000001f00007819 */ /* 0x000fc800000006ff */
[----:B------:R-:W2:Y:S02]  /*15810*/  SYNCS.PHASECHK.TRANS64.TRYWAIT P1, [R25+URZ+0x2d840], R0 ;  /* 0x02d84000190075a7 */ /* 0x000ea4000802017f */
[----:B--2---:R-:W-:Y:S05]  /*15820*/  @!P1 BRA `(.L_x_11251) ;  /* 0x0000002c00f49947 */ /* 0x004fea0003800000 */
.L_x_11349:
[----:B------:R-:W-:Y:S05]  /*15830*/  @!P0 BRA `(.L_x_11252) ;  /* 0x0000000000048947 */ /* 0x000fea0003800000 */
[----:B------:R-:W-:Y:S01]  /*15840*/  BPT.TRAP 0x1 ;  /* 0x000000040000795c */ /* 0x000fe20000300000 */
.L_x_11252:
[----:B------:R-:W4:Y:S02]  /*15850*/  SYNCS.PHASECHK.TRANS64.TRYWAIT P1, [R3+URZ+0x2d860], R2 ;  /* 0x02d86002030075a7 */ /* 0x000f24000802017f */
[----:B----4-:R-:W-:Y:S05]  /*15860*/  @!P1 BRA `(.L_x_11253) ;  /* 0x0000002c00f89947 */ /* 0x010fea0003800000 */
.L_x_11350:
[----:B------:R-:W-:Y:S05]  /*15870*/  @!P0 BRA `(.L_x_11254) ;  /* 0x0000000000048947 */ /* 0x000fea0003800000 */
[----:B------:R-:W-:Y:S01]  /*15880*/  BPT.TRAP 0x1 ;  /* 0x000000040000795c */ /* 0x000fe20000300000 */
.L_x_11254:
[----:B------:R0:W0:Y:S02]  /*15890*/  SYNCS.PHASECHK.TRANS64.TRYWAIT P0, [R25+URZ+0x2d860], R0 ;  /* 0x02d86000190075a7 */ /* 0x000024000800017f */
[----:B0-----:R-:W-:Y:S05]  /*158a0*/  @!P0 NANOSLEEP.SYNCS 0x989680 ;  /* 0x009896800000895d */ /* 0x001fea0003900000 */
[----:B------:R-:W0:Y:S02]  /*158b0*/  @!P0 SYNCS.PHASECHK.TRANS64 P0, [R25+URZ+0x2d860], R0 ;  /* 0x02d86000190085a7 */ /* 0x000e24000800007f */
[----:B0-----:R-:W-:Y:S05]  /*158c0*/  @!P0 BRA `(.L_x_11254) ;  /* 0xfffffffc00f08947 */ /* 0x001fea000383ffff */
.L_x_11246:
[----:B------:R-:W-:Y:S05]  /*158d0*/  BSYNC B0 ;  /* 0x0000000000007941 */ /* 0x000fea0003800000 */
.L_x_11245:
[----:B------:R-:W-:Y:S05]  /*158e0*/  EXIT ;  /* 0x000000000000794d */ /* 0x000fea0003800000 */
.L_x_11074:
[----:B0-----:R-:W-:-:S04]  /*158f0*/  IMAD.U32 R3, RZ, RZ, UR41 ;  /* 0x00000029ff037e24 */ /* 0x001fc8000f8e00ff */
[----:B------:R0:W1:Y:S03]  /*15900*/  SYNCS.PHASECHK.TRANS64.TRYWAIT P1, [R3+URZ+0x2d800], R0 ;  /* 0x02d80000030075a7 */ /* 0x000066000802017f */
[----:B-1----:R-:W-:Y:S05]  /*15910*/  @!P1 NANOSLEEP.SYNCS 0x989680 ;  /* 0x009896800000995d */ /* 0x002fea0003900000 */
[----:B------:R-:W1:Y:S02]  /*15920*/  @!P1 SYNCS.PHASECHK.TRANS64 P1, [R3+URZ+0x2d800], R0 ;  /* 0x02d80000030095a7 */ /* 0x000e64000802007f */
[----:B-1----:R-:W-:Y:S05]  /*15930*/  @!P1 BRA `(.L_x_11074) ;  /* 0xfffffffc00ec9947 */ /* 0x002fea000383ffff */
[----:B------:R-:W-:Y:S05]  /*15940*/  BRA `(.L_x_11255) ;  /* 0xfffffec000bc7947 */ /* 0x000fea000383ffff */
.L_x_11078:
[----:B-1----:R1:W2:Y:S02]  /*15950*/  SYNCS.PHASECHK.TRANS64.TRYWAIT P1, [R3+URZ+0x2d830], R0 ;  /* 0x02d83000030075a7 */ /* 0x0022a4000802017f */
[----:B--2---:R-:W-:Y:S05]  /*15960*/  @!P1 NANOSLEEP.SYNCS 0x989680 ;  /* 0x009896800000995d */ /* 0x004fea0003900000 */
[----:B------:R-:W2:Y:S02]  /*15970*/  @!P1 SYNCS.PHASECHK.TRANS64 P1, [R3+URZ+0x2d830], R0 ;  /* 0x02d83000030095a7 */ /* 0x000ea4000802007f */
[----:B--2---:R-:W-:Y:S05]  /*15980*/  @!P1 BRA `(.L_x_11078) ;  /* 0xfffffffc00f09947 */ /* 0x004fea000383ffff */
[----:B------:R-:W-:Y:S05]  /*15990*/  BRA `(.L_x_11077) ;  /* 0xfffffec000d87947 */ /* 0x000fea000383ffff */
.L_x_11095:
[----:B-1----:R-:W-:-:S04]  /*159a0*/  IMAD.U32 R7, RZ, RZ, UR6 ;  /* 0x00000006ff077e24 */ /* 0x002fc8000f8e00ff */
[----:B------:R1:W3:Y:S03]  /*159b0*/  SYNCS.PHASECHK.TRANS64.TRYWAIT P1, [R7+URZ+0x2d830], R0 ;  /* 0x02d83000070075a7 */ /* 0x0002e6000802017f */
[----:B---3--:R-:W-:Y:S05]  /*159c0*/  @!P1 NANOSLEEP.SYNCS 0x989680 ;  /* 0x009896800000995d */ /* 0x008fea0003900000 */
[----:B------:R-:W3:Y:S02]  /*159d0*/  @!P1 SYNCS.PHASECHK.TRANS64 P1, [R7+URZ+0x2d830], R0 ;  /* 0x02d83000070095a7 */ /* 0x000ee4000802007f */
[----:B---3--:R-:W-:Y:S05]  /*159e0*/  @!P1 BRA `(.L_x_11095) ;  /* 0xfffffffc00ec9947 */ /* 0x008fea000383ffff */
[----:B------:R-:W-:Y:S05]  /*159f0*/  BRA `(.L_x_11092) ;  /* 0xfffffef400e87947 */ /* 0x000fea000383ffff */
.L_x_11099:
[----:B-1----:R-:W-:-:S04]  /*15a00*/  IMAD.U32 R7, RZ, RZ, UR6 ;  /* 0x00000006ff077e24 */ /* 0x002fc8000f8e00ff */
[----:B------:R1:W2:Y:S03]  /*15a10*/  SYNCS.PHASECHK.TRANS64.TRYWAIT P1, [R7+URZ+0x2d850], R0 ;  /* 0x02d85000070075a7 */ /* 0x0002a6000802017f */
[----:B--2---:R-:W-:Y:S05]  /*15a20*/  @!P1 NANOSLEEP.SYNCS 0x989680 ;  /* 0x009896800000995d */ /* 0x004fea0003900000 */
[----:B------:R-:W2:Y:S02]  /*15a30*/  @!P1 SYNCS.PHASECHK.TRANS64 P1, [R7+URZ+0x2d850], R0 ;  /* 0x02d85000070095a7 */ /* 0x000ea4000802007f */
[----:B--2---:R-:W-:Y:S05]  /*15a40*/  @!P1 BRA `(.L_x_11099) ;  /* 0xfffffffc00ec9947 */ /* 0x004fea000383ffff */
[----:B------:R-:W-:Y:S05]  /*15a50*/  BRA `(.L_x_11096) ;  /* 0xfffffef800947947 */ /* 0x000fea000383ffff */
.L_x_11118:
[----:B-1----:R-:W-:-:S04]  /*15a60*/  IMAD.U32 R7, RZ, RZ, UR6 ;  /* 0x00000006ff077e24 */ /* 0x002fc8000f8e00ff */
[----:B------:R1:W2:Y:S03]  /*15a70*/  SYNCS.PHASECHK.TRANS64.TRYWAIT P1, [R7+URZ+0x2d830], R0 ;  /* 0x02d83000070075a7 */ /* 0x0002a6000802017f */
[----:B--2---:R-:W-:Y:S05]  /*15a80*/  @!P1 NANOSLEEP.SYNCS 0x989680 ;  /* 0x009896800000995d */ /* 0x004fea0003900000 */
[----:B------:R-:W2:Y:S02]  /*15a90*/  @!P1 SYNCS.PHASECHK.TRANS64 P1, [R7+URZ+0x2d830], R0 ;  /* 0x02d83000070095a7 */ /* 0x000ea4000802007f */
[----:B--2---:R-:W-:Y:S05]  /*15aa0*/  @!P1 BRA `(.L_x_11118) ;  /* 0xfffffffc00ec9947 */ /* 0x004fea000383ffff */
[----:B------:R-:W-:Y:S05]  /*15ab0*/  BRA `(.L_x_11115) ;  /* 0xffffff2800ec7947 */ /* 0x000fea000383ffff */
.L_x_11122:
[----:B-1----:R-:W-:-:S04]  /*15ac0*/  IMAD.U32 R7, RZ, RZ, UR6 ;  /* 0x00000006ff077e24 */ /* 0x002fc8000f8e00ff */
[----:B------:R1:W2:Y:S03]  /*15ad0*/  SYNCS.PHASECHK.TRANS64.TRYWAIT P1, [R7+URZ+0x2d850], R0 ;  /* 0x02d85000070075a7 */ /* 0x0002a6000802017f */
[----:B--2---:R-:W-:Y:S05]  /*15ae0*/  @!P1 NANOSLEEP.SYNCS 0x989680 ;  /* 0x009896800000995d */ /* 0x004fea0003900000 */
[----:B------:R-:W2:Y:S02]  /*15af0*/  @!P1 SYNCS.PHASECHK.TRANS64 P1, [R7+URZ+0x2d850], R0 ;  /* 0x02d85000070095a7 */ /* 0x000ea4000802007f */
[----:B--2---:R-:W-:Y:S05]  /*15b00*/  @!P1 BRA `(.L_x_11122) ;  /* 0xfffffffc00ec9947 */ /* 0x004fea000383ffff */
[----:B------:R-:W-:Y:S05]  /*15b10*/  BRA `(.L_x_11119) ;  /* 0xffffff2c00987947 */ /* 0x000fea000383ffff */
.L_x_11130:
[----:B-1----:R-:W-:-:S04]  /*15b20*/  IMAD.U32 R7, RZ, RZ, UR6 ;  /* 0x00000006ff077e24 */ /* 0x002fc8000f8e00ff */
[----:B------:R1:W3:Y:S03]  /*15b30*/  SYNCS.PHASECHK.TRANS64.TRYWAIT P1, [R7+URZ+0x2d830], R0 ;  /* 0x02d83000070075a7 */ /* 0x0002e6000802017f */
[----:B---3--:R-:W-:Y:S05]  /*15b40*/  @!P1 NANOSLEEP.SYNCS 0x989680 ;  /* 0x009896800000995d */ /* 0x008fea0003900000 */
[----:B------:R-:W3:Y:S02]  /*15b50*/  @!P1 SYNCS.PHASECHK.TRANS64 P1, [R7+URZ+0x2d830], R0 ;  /* 0x02d83000070095a7 */ /* 0x000ee4000802007f */
[----:B---3--:R-:W-:Y:S05]  /*15b60*/  @!P1 BRA `(.L_x_11130) ;  /* 0xfffffffc00ec9947 */ /* 0x008fea000383ffff */
[----:B------:R-:W-:Y:S05]  /*15b70*/  BRA `(.L_x_11127) ;  /* 0xffffff4c00107947 */ /* 0x000fea000383ffff */
.L_x_11134:
[----:B-1----:R-:W-:-:S04]  /*15b80*/  IMAD.U32 R7, RZ, RZ, UR6 ;  /* 0x00000006ff077e24 */ /* 0x002fc8000f8e00ff */
[----:B------:R1:W2:Y:S03]  /*15b90*/  SYNCS.PHASECHK.TRANS64.TRYWAIT P1, [R7+URZ+0x2d850], R0 ;  /* 0x02d85000070075a7 */ /* 0x0002a6000802017f */
[----:B--2---:R-:W-:Y:S05]  /*15ba0*/  @!P1 NANOSLEEP.SYNCS 0x989680 ;  /* 0x009896800000995d */ /* 0x004fea0003900000 */
[----:B------:R-:W2:Y:S02]  /*15bb0*/  @!P1 SYNCS.PHASECHK.TRANS64 P1, [R7+URZ+0x2d850], R0 ;  /* 0x02d85000070095a7 */ /* 0x000ea4000802007f */
[----:B--2---:R-:W-:Y:S05]  /*15bc0*/  @!P1 BRA `(.L_x_11134) ;  /* 0xfffffffc00ec9947 */ /* 0x004fea000383ffff */
[----:B------:R-:W-:Y:S05]  /*15bd0*/  BRA `(.L_x_11131) ;  /* 0xffffff4c00bc7947 */ /* 0x000fea000383ffff */
.L_x_11149:
[----:B-1----:R-:W-:-:S04]  /*15be0*/  IMAD.U32 R5, RZ, RZ, UR8 ;  /* 0x00000008ff057e24 */ /* 0x002fc8000f8e00ff */
[----:B------:R1:W3:Y:S03]  /*15bf0*/  SYNCS.PHASECHK.TRANS64.TRYWAIT P1, [R5+URZ+0x2d850], R4 ;  /* 0x02d85004050075a7 */ /* 0x0002e6000802017f */
[----:B---3--:R-:W-:Y:S05]  /*15c00*/  @!P1 NANOSLEEP.SYNCS 0x989680 ;  /* 0x009896800000995d */ /* 0x008fea0003900000 */
[----:B------:R-:W3:Y:S02]  /*15c10*/  @!P1 SYNCS.PHASECHK.TRANS64 P1, [R5+URZ+0x2d850], R4 ;  /* 0x02d85004050095a7 */ /* 0x000ee4000802007f */
[----:B---3--:R-:W-:Y:S05]  /*15c20*/  @!P1 BRA `(.L_x_11149) ;  /* 0xfffffffc00ec9947 */ /* 0x008fea000383ffff */
[----:B------:R-:W-:Y:S05]  /*15c30*/  BRA `(.L_x_11148) ;  /* 0xffffff7c00307947 */ /* 0x000fea000383ffff */
.L_x_11192:
        /* <DEDUP_REMOVED lines=11> */
.L_x_11257:
[----:B------:R-:W-:Y:S05]  /*15cf0*/  BSYNC B0 ;  /* 0x0000000000007941 */ /* 0x000fea0003800000 */
.L_x_11256:
[----:B------:R-:W-:Y:S05]  /*15d00*/  BRA `(.L_x_11258) ;  /* 0xffffffbc00dc7947 */ /* 0x000fea000383ffff */
.L_x_11195:
[----:B0-----:R0:W1:Y:S02]  /*15d10*/  SYNCS.PHASECHK.TRANS64.TRYWAIT P0, [R2+URZ+0x2d840], R4 ;  /* 0x02d84004020075a7 */ /* 0x001064000800017f */
[----:B-1----:R-:W-:Y:S05]  /*15d20*/  @!P0 NANOSLEEP.SYNCS 0x989680 ;  /* 0x009896800000895d */ /* 0x002fea0003900000 */
[----:B------:R-:W1:Y:S02]  /*15d30*/  @!P0 SYNCS.PHASECHK.TRANS64 P0, [R2+URZ+0x2d840], R4 ;  /* 0x02d84004020085a7 */ /* 0x000e64000800007f */
[----:B-1----:R-:W-:Y:S05]  /*15d40*/  @!P0 BRA `(.L_x_11195) ;  /* 0xfffffffc00f08947 */ /* 0x002fea000383ffff */
[----:B------:R-:W-:Y:S05]  /*15d50*/  BRA `(.L_x_11259) ;  /* 0xffffffc000487947 */ /* 0x000fea000383ffff */
.L_x_11196:
        /* <DEDUP_REMOVED lines=8> */
.L_x_11261:
[----:B------:R-:W-:Y:S05]  /*15de0*/  BSYNC B0 ;  /* 0x0000000000007941 */ /* 0x000fea0003800000 */
.L_x_11260:
        /* <DEDUP_REMOVED lines=9> */
.L_x_11262:
[----:B------:R-:W-:Y:S02]  /*15e80*/  IMAD.MOV.U32 R13, RZ, RZ, R6 ;  /* 0x000000ffff0d7224 */ /* 0x000fe400078e0006 */
[----:B------:R-:W-:Y:S02]  /*15e90*/  IMAD.MOV.U32 R12, RZ, RZ, 0x1 ;  /* 0x00000001ff0c7424 */ /* 0x000fe400078e00ff */
[----:B------:R-:W-:-:S07]  /*15ea0*/  IMAD.MOV.U32 R5, RZ, RZ, R14 ;  /* 0x000000ffff057224 */ /* 0x000fce00078e000e */
[----:B------:R-:W-:Y:S05]  /*15eb0*/  WARPSYNC.COLLECTIVE R15, `(.L_x_11263) ;  /* 0x000000000f087348 */ /* 0x000fea0003c00000 */
[----:B------:R0:W1:Y:S02]  /*15ec0*/  SHFL.IDX P6, R14, R13, R12, R11 ;  /* 0x0000000c0d0e7389 */ /* 0x00006400000c000b */
[----:B01----:R-:W-:Y:S01]  /*15ed0*/  ENDCOLLECTIVE ;  /* 0x000000000000791b */ /* 0x003fe20003800000 */
.L_x_11263:
        /* <DEDUP_REMOVED lines=17> */
.L_x_11264:
[----:B------:R-:W-:Y:S02]  /*15ff0*/  @P1 IMAD R8, R7, 0x2, R22 ;  /* 0x0000000207081824 */ /* 0x000fe400078e0216 */
[----:B------:R-:W-:Y:S02]  /*16000*/  IMAD.MOV.U32 R13, RZ, RZ, R6 ;  /* 0x000000ffff0d7224 */ /* 0x000fe400078e0006 */
[----:B------:R-:W-:Y:S02]  /*16010*/  IMAD.MOV.U32 R12, RZ, RZ, 0x2 ;  /* 0x00000002ff0c7424 */ /* 0x000fe400078e00ff */
[----:B------:R-:W-:-:S07]  /*16020*/  IMAD.MOV.U32 R5, RZ, RZ, R14 ;  /* 0x000000ffff057224 */ /* 0x000fce00078e000e */
[----:B------:R-:W-:Y:S05]  /*16030*/  WARPSYNC.COLLECTIVE R15, `(.L_x_11265) ;  /* 0x000000000f087348 */ /* 0x000fea0003c00000 */
[----:B------:R0:W1:Y:S02]  /*16040*/  SHFL.IDX P6, R14, R13, R12, R11 ;  /* 0x0000000c0d0e7389 */ /* 0x00006400000c000b */
[----:B01----:R-:W-:Y:S01]  /*16050*/  ENDCOLLECTIVE ;  /* 0x000000000000791b */ /* 0x003fe20003800000 */
.L_x_11265:
        /* <DEDUP_REMOVED lines=17> */
.L_x_11266:
[----:B------:R-:W-:Y:S02]  /*16170*/  @P1 IMAD R8, R7, 0x2, R22 ;  /* 0x0000000207081824 */ /* 0x000fe400078e0216 */
[----:B------:R-:W-:Y:S02]  /*16180*/  IMAD.MOV.U32 R13, RZ, RZ, R6 ;  /* 0x000000ffff0d7224 */ /* 0x000fe400078e0006 */
[----:B------:R-:W-:Y:S02]  /*16190*/  IMAD.MOV.U32 R12, RZ, RZ, 0x3 ;  /* 0x00000003ff0c7424 */ /* 0x000fe400078e00ff */
[----:B------:R-:W-:-:S07]  /*161a0*/  IMAD.MOV.U32 R5, RZ, RZ, R14 ;  /* 0x000000ffff057224 */ /* 0x000fce00078e000e */
[----:B------:R-:W-:Y:S05]  /*161b0*/  WARPSYNC.COLLECTIVE R15, `(.L_x_11267) ;  /* 0x000000000f087348 */ /* 0x000fea0003c00000 */
[----:B------:R0:W1:Y:S02]  /*161c0*/  SHFL.IDX P6, R14, R13, R12, R11 ;  /* 0x0000000c0d0e7389 */ /* 0x00006400000c000b */
[----:B01----:R-:W-:Y:S01]  /*161d0*/  ENDCOLLECTIVE ;  /* 0x000000000000791b */ /* 0x003fe20003800000 */
.L_x_11267:
        /* <DEDUP_REMOVED lines=10> */
.L_x_11268:
        /* <DEDUP_REMOVED lines=8> */
.L_x_11201:
[----:B------:R-:W-:Y:S02]  /*16300*/  IMAD.IADD R2, R21, 0x1, R27 ;  /* 0x0000000115027824 */ /* 0x000fe400078e021b */
[----:B------:R0:W5:Y:S01]  /*16310*/  LDL R27, [R1+0x1c] ;  /* 0x00001c00011b7983 */ /* 0x0001620000100800 */
[----:B------:R-:W-:Y:S02]  /*16320*/  IMAD.MOV.U32 R13, RZ, RZ, R0 ;  /* 0x000000ffff0d7224 */ /* 0x000fe400078e0000 */
[----:B------:R-:W-:Y:S02]  /*16330*/  IMAD.MOV.U32 R12, RZ, RZ, RZ ;  /* 0x000000ffff0c7224 */ /* 0x000fe400078e00ff */
[----:B------:R-:W-:Y:S02]  /*16340*/  IMAD.MOV.U32 R11, RZ, RZ, 0x1c1f ;  /* 0x00001c1fff0b7424 */ /* 0x000fe400078e00ff */
[----:B------:R-:W-:Y:S02]  /*16350*/  IMAD.MOV.U32 R15, RZ, RZ, -0x1 ;  /* 0xffffffffff0f7424 */ /* 0x000fe400078e00ff */
[----:B0-----:R-:W-:-:S07]  /*16360*/  IMAD R3, R28, R10, RZ ;  /* 0x0000000a1c037224 */ /* 0x001fce00078e02ff */
[----:B-----5:R-:W-:Y:S05]  /*16370*/  WARPSYNC.COLLECTIVE R15, `(.L_x_11270) ;  /* 0x000000000f087348 */ /* 0x020fea0003c00000 */
[----:B------:R0:W1:Y:S02]  /*16380*/  SHFL.IDX P6, R14, R13, R12, R11 ;  /* 0x0000000c0d0e7389 */ /* 0x00006400000c000b */
[----:B01---5:R-:W-:Y:S01]  /*16390*/  ENDCOLLECTIVE ;  /* 0x000000000000791b */ /* 0x023fe20003800000 */
.L_x_11270:
[----:B------:R-:W-:Y:S02]  /*163a0*/  IMAD.MOV.U32 R13, RZ, RZ, R4 ;  /* 0x000000ffff0d7224 */ /* 0x000fe400078e0004 */
[----:B------:R-:W-:-:S07]  /*163b0*/  IMAD.MOV.U32 R6, RZ, RZ, R14 ;  /* 0x000000ffff067224 */ /* 0x000fce00078e000e */
[----:B------:R-:W-:Y:S05]  /*163c0*/  WARPSYNC.COLLECTIVE R15, `(.L_x_11271) ;  /* 0x000000000f087348 */ /* 0x000fea0003c00000 */
[----:B------:R0:W1:Y:S02]  /*163d0*/  SHFL.IDX P6, R14, R13, R12, R11 ;  /* 0x0000000c0d0e7389 */ /* 0x00006400000c000b */
[----:B01----:R-:W-:Y:S01]  /*163e0*/  ENDCOLLECTIVE ;  /* 0x000000000000791b */ /* 0x003fe20003800000 */
.L_x_11271:
[----:B------:R-:W-:Y:S01]  /*163f0*/  ISETP.GE.AND P3, PT, R2, R3, PT ;  /* 0x000000030200720c */ /* 0x000fe20003f66270 */
[----:B------:R-:W-:Y:S02]  /*16400*/  IMAD.MOV.U32 R13, RZ, RZ, R0 ;  /* 0x000000ffff0d7224 */ /* 0x000fe400078e0000 */
[----:B------:R-:W-:Y:S02]  /*16410*/  IMAD.MOV.U32 R12, RZ, RZ, 0x1 ;  /* 0x00000001ff0c7424 */ /* 0x000fe400078e00ff */
[----:B------:R-:W-:-:S08]  /*16420*/  IMAD.MOV.U32 R5, RZ, RZ, R14 ;  /* 0x000000ffff057224 */ /* 0x000fd000078e000e */
[----:B------:R-:W-:Y:S05]  /*16430*/  WARPSYNC.COLLECTIVE R15, `(.L_x_11272) ;  /* 0x000000000f087348 */ /* 0x000fea0003c00000 */
[----:B------:R0:W1:Y:S02]  /*16440*/  SHFL.IDX P6, R14, R13, R12, R11 ;  /* 0x0000000c0d0e7389 */ /* 0x00006400000c000b */
[----:B01----:R-:W-:Y:S01]  /*16450*/  ENDCOLLECTIVE ;  /* 0x000000000000791b */ /* 0x003fe20003800000 */
.L_x_11272:
[----:B------:R-:W-:-:S05]  /*16460*/  @!P3 LEA R5, P4, R20, R5, 0x1 ;  /* 0x000000051405b211 */ /* 0x000fca00078808ff */
[----:B------:R-:W-:-:S04]  /*16470*/  @!P3 IMAD.X R6, RZ, RZ, R6, P4 ;  /* 0x000000ffff06b224 */ /* 0x000fc800020e0606 */
        /* <DEDUP_REMOVED lines=14> */
.L_x_11273:
[----:B------:R-:W-:Y:S01]  /*16560*/  ISETP.GE.AND P3, PT, R10, R3, PT ;  /* 0x000000030a00720c */ /* 0x000fe20003f66270 */
[----:B------:R-:W-:Y:S02]  /*16570*/  IMAD.MOV.U32 R13, RZ, RZ, R0 ;  /* 0x000000ffff0d7224 */ /* 0x000fe400078e0000 */
[----:B------:R-:W-:Y:S02]  /*16580*/  IMAD.MOV.U32 R12, RZ, RZ, 0x2 ;  /* 0x00000002ff0c7424 */ /* 0x000fe400078e00ff */
[----:B------:R-:W-:-:S08]  /*16590*/  IMAD.MOV.U32 R5, RZ, RZ, R14 ;  /* 0x000000ffff057224 */ /* 0x000fd000078e000e */
[----:B------:R-:W-:Y:S05]  /*165a0*/  WARPSYNC.COLLECTIVE R15, `(.L_x_11274) ;  /* 0x000000000f087348 */ /* 0x000fea0003c00000 */
[----:B------:R0:W1:Y:S02]  /*165b0*/  SHFL.IDX P6, R14, R13, R12, R11 ;  /* 0x0000000c0d0e7389 */ /* 0x00006400000c000b */
[----:B01----:R-:W-:Y:S01]  /*165c0*/  ENDCOLLECTIVE ;  /* 0x000000000000791b */ /* 0x003fe20003800000 */
.L_x_11274:
        /* <DEDUP_REMOVED lines=14> */
.L_x_11275:
        /* <DEDUP_REMOVED lines=8> */
.L_x_11276:
[----:B------:R-:W-:Y:S01]  /*16730*/  @!P3 LEA R5, P4, R20, R5, 0x1 ;  /* 0x000000051405b211 */ /* 0x000fe200078808ff */
[----:B------:R-:W-:Y:S02]  /*16740*/  IMAD.MOV.U32 R13, RZ, RZ, R4 ;  /* 0x000000ffff0d7224 */ /* 0x000fe400078e0004 */
[----:B------:R-:W-:-:S10]  /*16750*/  IMAD.MOV.U32 R0, RZ, RZ, R14 ;  /* 0x000000ffff007224 */ /* 0x000fd400078e000e */
[----:B------:R-:W-:Y:S05]  /*16760*/  WARPSYNC.COLLECTIVE R15, `(.L_x_11277) ;  /* 0x000000000f087348 */ /* 0x000fea0003c00000 */
[----:B------:R0:W1:Y:S02]  /*16770*/  SHFL.IDX P6, R14, R13, R12, R11 ;  /* 0x0000000c0d0e7389 */ /* 0x00006400000c000b */
[----:B01----:R-:W-:Y:S01]  /*16780*/  ENDCOLLECTIVE ;  /* 0x000000000000791b */ /* 0x003fe20003800000 */
.L_x_11277:
[----:B------:R-:W-:Y:S02]  /*16790*/  @!P3 IMAD.X R7, RZ, RZ, R7, P4 ;  /* 0x000000ffff07b224 */ /* 0x000fe400020e0607 */
[----:B------:R-:W-:Y:S02]  /*167a0*/  @!P3 IMAD.MOV.U32 R6, RZ, RZ, R5 ;  /* 0x000000ffff06b224 */ /* 0x000fe400078e0005 */
[----:B------:R-:W-:-:S03]  /*167b0*/  VIADD R5, R2, 0x60 ;  /* 0x0000006002057836 */ /* 0x000fc60000000000 */
        /* <DEDUP_REMOVED lines=13> */
.L_x_11278:
        /* <DEDUP_REMOVED lines=16> */
.L_x_11279:
[----:B------:R-:W-:Y:S02]  /*16990*/  IMAD.MOV.U32 R13, RZ, RZ, R8 ;  /* 0x000000ffff0d7224 */ /* 0x000fe400078e0008 */
[----:B------:R-:W-:Y:S02]  /*169a0*/  IMAD.MOV.U32 R12, RZ, RZ, 0x1 ;  /* 0x00000001ff0c7424 */ /* 0x000fe400078e00ff */
[----:B------:R-:W-:-:S07]  /*169b0*/  IMAD.MOV.U32 R4, RZ, RZ, R14 ;  /* 0x000000ffff047224 */ /* 0x000fce00078e000e */
[----:B------:R-:W-:Y:S05]  /*169c0*/  WARPSYNC.COLLECTIVE R15, `(.L_x_11280) ;  /* 0x000000000f087348 */ /* 0x000fea0003c00000 */
[----:B------:R0:W1:Y:S02]  /*169d0*/  SHFL.IDX P6, R14, R13, R12, R11 ;  /* 0x0000000c0d0e7389 */ /* 0x00006400000c000b */
[----:B01----:R-:W-:Y:S01]  /*169e0*/  ENDCOLLECTIVE ;  /* 0x000000000000791b */ /* 0x003fe20003800000 */
.L_x_11280:
[----:B------:R-:W-:-:S05]  /*169f0*/  @!P3 LEA R4, P4, R20, R4, 0x1 ;  /* 0x000000041404b211 */ /* 0x000fca00078808ff */
[----:B------:R-:W-:-:S04]  /*16a00*/  @!P3 IMAD.X R0, RZ, RZ, R0, P4 ;  /* 0x000000ffff00b224 */ /* 0x000fc800020e0600 */
        /* <DEDUP_REMOVED lines=12> */
.L_x_11281:
[----:B------:R-:W-:Y:S01]  /*16ad0*/  IMAD.MOV.U32 R9, RZ, RZ, R14 ;  /* 0x000000ffff097224 */ /* 0x000fe200078e000e */
[----:B------:R-:W-:Y:S06]  /*16ae0*/  BRA `(.L_x_11282) ;  /* 0xffffffc400307947 */ /* 0x000fec000383ffff */
.L_x_11204:
[----:B-1----:R1:W2:Y:S02]  /*16af0*/  SYNCS.PHASECHK.TRANS64.TRYWAIT P0, [R22+URZ+0x2d820], R0 ;  /* 0x02d82000160075a7 */ /* 0x0022a4000800017f */
[----:B--2---:R-:W-:Y:S05]  /*16b00*/  @!P0 NANOSLEEP.SYNCS 0x989680 ;  /* 0x009896800000895d */ /* 0x004fea0003900000 */
[----:B------:R-:W2:Y:S02]  /*16b10*/  @!P0 SYNCS.PHASECHK.TRANS64 P0, [R22+URZ+0x2d820], R0 ;  /* 0x02d82000160085a7 */ /* 0x000ea4000800007f */
[----:B--2---:R-:W-:Y:S05]  /*16b20*/  @!P0 BRA `(.L_x_11204) ;  /* 0xfffffffc00f08947 */ /* 0x004fea000383ffff */
[----:B------:R-:W-:Y:S05]  /*16b30*/  BRA `(.L_x_11283) ;  /* 0xffffffc400987947 */ /* 0x000fea000383ffff */
.L_x_11209:
[----:B0-----:R0:W1:Y:S02]  /*16b40*/  SYNCS.PHASECHK.TRANS64.TRYWAIT P0, [R5+URZ+0x2d840], R0 ;  /* 0x02d84000050075a7 */ /* 0x001064000800017f */
[----:B-1----:R-:W-:Y:S05]  /*16b50*/  @!P0 NANOSLEEP.SYNCS 0x989680 ;  /* 0x009896800000895d */ /* 0x002fea0003900000 */
[----:B------:R-:W1:Y:S02]  /*16b60*/  @!P0 SYNCS.PHASECHK.TRANS64 P0, [R5+URZ+0x2d840], R0 ;  /* 0x02d84000050085a7 */ /* 0x000e64000800007f */
[----:B-1----:R-:W-:Y:S05]  /*16b70*/  @!P0 BRA `(.L_x_11209) ;  /* 0xfffffffc00f08947 */ /* 0x002fea000383ffff */
[----:B------:R-:W-:Y:S05]  /*16b80*/  BRA `(.L_x_11284) ;  /* 0xffffffc8008c7947 */ /* 0x000fea000383ffff */
.L_x_11210:
        /* <DEDUP_REMOVED lines=8> */
.L_x_11286:
[----:B------:R-:W-:Y:S05]  /*16c10*/  BSYNC B1 ;  /* 0x0000000000017941 */ /* 0x000fea0003800000 */
.L_x_11285:
        /* <DEDUP_REMOVED lines=13> */
.L_x_11287:
        /* <DEDUP_REMOVED lines=8> */
.L_x_11288:
        /* <DEDUP_REMOVED lines=14> */
.L_x_11289:
[----:B------:R-:W-:Y:S02]  /*16e50*/  IMAD.MOV.U32 R13, RZ, RZ, R7 ;  /* 0x000000ffff0d7224 */ /* 0x000fe400078e0007 */
[----:B------:R-:W-:Y:S02]  /*16e60*/  IMAD.MOV.U32 R12, RZ, RZ, 0x2 ;  /* 0x00000002ff0c7424 */ /* 0x000fe400078e00ff */
[----:B------:R-:W-:-:S07]  /*16e70*/  IMAD.MOV.U32 R2, RZ, RZ, R14 ;  /* 0x000000ffff027224 */ /* 0x000fce00078e000e */
[----:B------:R-:W-:Y:S05]  /*16e80*/  WARPSYNC.COLLECTIVE R15, `(.L_x_11290) ;  /* 0x000000000f087348 */ /* 0x000fea0003c00000 */
[----:B------:R0:W1:Y:S02]  /*16e90*/  SHFL.IDX P6, R14, R13, R12, R11 ;  /* 0x0000000c0d0e7389 */ /* 0x00006400000c000b */
[----:B01----:R-:W-:Y:S01]  /*16ea0*/  ENDCOLLECTIVE ;  /* 0x000000000000791b */ /* 0x003fe20003800000 */
.L_x_11290:
        /* <DEDUP_REMOVED lines=13> */
.L_x_11291:
[----:B------:R-:W-:Y:S02]  /*16f80*/  IMAD.MOV.U32 R13, RZ, RZ, R7 ;  /* 0x000000ffff0d7224 */ /* 0x000fe400078e0007 */
[----:B------:R-:W-:Y:S02]  /*16f90*/  IMAD.MOV.U32 R12, RZ, RZ, 0x3 ;  /* 0x00000003ff0c7424 */ /* 0x000fe400078e00ff */
[----:B------:R-:W-:-:S07]  /*16fa0*/  IMAD.MOV.U32 R2, RZ, RZ, R14 ;  /* 0x000000ffff027224 */ /* 0x000fce00078e000e */
[----:B------:R-:W-:Y:S05]  /*16fb0*/  WARPSYNC.COLLECTIVE R15, `(.L_x_11292) ;  /* 0x000000000f087348 */ /* 0x000fea0003c00000 */
[----:B------:R0:W1:Y:S02]  /*16fc0*/  SHFL.IDX P6, R14, R13, R12, R11 ;  /* 0x0000000c0d0e7389 */ /* 0x00006400000c000b */
[----:B01----:R-:W-:Y:S01]  /*16fd0*/  ENDCOLLECTIVE ;  /* 0x000000000000791b */ /* 0x003fe20003800000 */
.L_x_11292:
        /* <DEDUP_REMOVED lines=14> */
.L_x_11293:
[----:B------:R-:W-:Y:S01]  /*170c0*/  IMAD.MOV.U32 R2, RZ, RZ, R14 ;  /* 0x000000ffff027224 */ /* 0x000fe200078e000e */
[----:B------:R-:W-:Y:S06]  /*170d0*/  BRA `(.L_x_11294) ;  /* 0xffffffc8002c7947 */ /* 0x000fec000383ffff */
.L_x_11215:
[----:B-1----:R1:W2:Y:S02]  /*170e0*/  SYNCS.PHASECHK.TRANS64.TRYWAIT P0, [R5+URZ+0x2d860], R2 ;  /* 0x02d86002050075a7 */ /* 0x0022a4000800017f */
[----:B--2---:R-:W-:Y:S05]  /*170f0*/  @!P0 NANOSLEEP.SYNCS 0x989680 ;  /* 0x009896800000895d */ /* 0x004fea0003900000 */
[----:B------:R-:W2:Y:S02]  /*17100*/  @!P0 SYNCS.PHASECHK.TRANS64 P0, [R5+URZ+0x2d860], R2 ;  /* 0x02d86002050085a7 */ /* 0x000ea4000800007f */
[----:B--2---:R-:W-:Y:S05]  /*17110*/  @!P0 BRA `(.L_x_11215) ;  /* 0xfffffffc00f08947 */ /* 0x004fea000383ffff */
[----:B------:R-:W-:Y:S05]  /*17120*/  BRA `(.L_x_11295) ;  /* 0xffffffc800907947 */ /* 0x000fea000383ffff */
.L_x_11216:
        /* <DEDUP_REMOVED lines=8> */
.L_x_11297:
[----:B------:R-:W-:Y:S05]  /*171b0*/  BSYNC B1 ;  /* 0x0000000000017941 */ /* 0x000fea0003800000 */
.L_x_11296:
        /* <DEDUP_REMOVED lines=9> */
.L_x_11298:
[----:B------:R-:W-:Y:S02]  /*17250*/  IMAD.MOV.U32 R13, RZ, RZ, R24 ;  /* 0x000000ffff0d7224 */ /* 0x000fe400078e0018 */
[----:B------:R-:W-:Y:S02]  /*17260*/  IMAD.MOV.U32 R12, RZ, RZ, 0x1 ;  /* 0x00000001ff0c7424 */ /* 0x000fe400078e00ff */
[----:B------:R-:W-:-:S07]  /*17270*/  IMAD.MOV.U32 R2, RZ, RZ, R14 ;  /* 0x000000ffff027224 */ /* 0x000fce00078e000e */
[----:B------:R-:W-:Y:S05]  /*17280*/  WARPSYNC.COLLECTIVE R15, `(.L_x_11299) ;  /* 0x000000000f087348 */ /* 0x000fea0003c00000 */
[----:B------:R0:W1:Y:S02]  /*17290*/  SHFL.IDX P6, R14, R13, R12, R11 ;  /* 0x0000000c0d0e7389 */ /* 0x00006400000c000b */
[----:B01----:R-:W-:Y:S01]  /*172a0*/  ENDCOLLECTIVE ;  /* 0x000000000000791b */ /* 0x003fe20003800000 */
.L_x_11299:
        /* <DEDUP_REMOVED lines=16> */
.L_x_11300:
[----:B------:R-:W-:Y:S02]  /*173b0*/  IMAD.MOV.U32 R13, RZ, RZ, R24 ;  /* 0x000000ffff0d7224 */ /* 0x000fe400078e0018 */
[----:B------:R-:W-:Y:S02]  /*173c0*/  IMAD.MOV.U32 R12, RZ, RZ, 0x2 ;  /* 0x00000002ff0c7424 */ /* 0x000fe400078e00ff */
[----:B------:R-:W-:-:S07]  /*173d0*/  IMAD.MOV.U32 R2, RZ, RZ, R14 ;  /* 0x000000ffff027224 */ /* 0x000fce00078e000e */
[----:B------:R-:W-:Y:S05]  /*173e0*/  WARPSYNC.COLLECTIVE R15, `(.L_x_11301) ;  /* 0x000000000f087348 */ /* 0x000fea0003c00000 */
[----:B------:R0:W1:Y:S02]  /*173f0*/  SHFL.IDX P6, R14, R13, R12, R11 ;  /* 0x0000000c0d0e7389 */ /* 0x00006400000c000b */
[----:B01----:R-:W-:Y:S01]  /*17400*/  ENDCOLLECTIVE ;  /* 0x000000000000791b */ /* 0x003fe20003800000 */
.L_x_11301:
        /* <DEDUP_REMOVED lines=16> */
.L_x_11302:
[----:B------:R-:W-:Y:S02]  /*17510*/  IMAD.MOV.U32 R13, RZ, RZ, R24 ;  /* 0x000000ffff0d7224 */ /* 0x000fe400078e0018 */
[----:B------:R-:W-:Y:S02]  /*17520*/  IMAD.MOV.U32 R12, RZ, RZ, 0x3 ;  /* 0x00000003ff0c7424 */ /* 0x000fe400078e00ff */
[----:B------:R-:W-:-:S07]  /*17530*/  IMAD.MOV.U32 R2, RZ, RZ, R14 ;  /* 0x000000ffff027224 */ /* 0x000fce00078e000e */
[----:B------:R-:W-:Y:S05]  /*17540*/  WARPSYNC.COLLECTIVE R15, `(.L_x_11303) ;  /* 0x000000000f087348 */ /* 0x000fea0003c00000 */
[----:B------:R0:W1:Y:S02]  /*17550*/  SHFL.IDX P6, R14, R13, R12, R11 ;  /* 0x0000000c0d0e7389 */ /* 0x00006400000c000b */
[----:B01----:R-:W-:Y:S01]  /*17560*/  ENDCOLLECTIVE ;  /* 0x000000000000791b */ /* 0x003fe20003800000 */
.L_x_11303:
        /* <DEDUP_REMOVED lines=13> */
.L_x_11304:
        /* <DEDUP_REMOVED lines=8> */
.L_x_11224:
[----:B-1----:R1:W2:Y:S02]  /*176c0*/  SYNCS.PHASECHK.TRANS64.TRYWAIT P0, [R0+URZ+0x2d860], R3 ;  /* 0x02d86003000075a7 */ /* 0x0022a4000800017f */
[----:B--2---:R-:W-:Y:S05]  /*176d0*/  @!P0 NANOSLEEP.SYNCS 0x989680 ;  /* 0x009896800000895d */ /* 0x004fea0003900000 */
[----:B------:R-:W2:Y:S02]  /*176e0*/  @!P0 SYNCS.PHASECHK.TRANS64 P0, [R0+URZ+0x2d860], R3 ;  /* 0x02d86003000085a7 */ /* 0x000ea4000800007f */
[----:B--2---:R-:W-:Y:S05]  /*176f0*/  @!P0 BRA `(.L_x_11224) ;  /* 0xfffffffc00f08947 */ /* 0x004fea000383ffff */
[----:B------:R-:W-:Y:S05]  /*17700*/  BRA `(.L_x_11306) ;  /* 0xffffffcc00287947 */ /* 0x000fea000383ffff */
.L_x_11225:
        /* <DEDUP_REMOVED lines=8> */
.L_x_11308:
[----:B------:R-:W-:Y:S05]  /*17790*/  BSYNC B0 ;  /* 0x0000000000007941 */ /* 0x000fea0003800000 */
.L_x_11307:
        /* <DEDUP_REMOVED lines=10> */
.L_x_11309:
[----:B------:R-:W-:Y:S01]  /*17840*/  ULDC UR4, c[0x0][0x2f4] ;  /* 0x0000bd0000047ab9 */ /* 0x000fe20000000800 */
[----:B------:R-:W-:Y:S02]  /*17850*/  IMAD.MOV.U32 R13, RZ, RZ, R24 ;  /* 0x000000ffff0d7224 */ /* 0x000fe400078e0018 */
[----:B------:R-:W-:Y:S02]  /*17860*/  IMAD.MOV.U32 R12, RZ, RZ, 0x1 ;  /* 0x00000001ff0c7424 */ /* 0x000fe400078e00ff */
        /* <DEDUP_REMOVED lines=14> */
.L_x_11310:
        /* <DEDUP_REMOVED lines=14> */
.L_x_11311:
[----:B------:R-:W-:Y:S02]  /*17a30*/  IMAD.MOV.U32 R13, RZ, RZ, R24 ;  /* 0x000000ffff0d7224 */ /* 0x000fe400078e0018 */
[----:B------:R-:W-:Y:S01]  /*17a40*/  IMAD.MOV.U32 R12, RZ, RZ, 0x2 ;  /* 0x00000002ff0c7424 */ /* 0x000fe200078e00ff */
[----:B------:R-:W-:-:S13]  /*17a50*/  IADD3 R2, P4, R14, R5, RZ ;  /* 0x000000050e027210 */ /* 0x000fda0007f9e0ff */
[----:B------:R-:W-:Y:S05]  /*17a60*/  WARPSYNC.COLLECTIVE R15, `(.L_x_11312) ;  /* 0x000000000f087348 */ /* 0x000fea0003c00000 */
[----:B------:R0:W1:Y:S02]  /*17a70*/  SHFL.IDX P6, R14, R13, R12, R11 ;  /* 0x0000000c0d0e7389 */ /* 0x00006400000c000b */
[----:B01----:R-:W-:Y:S01]  /*17a80*/  ENDCOLLECTIVE ;  /* 0x000000000000791b */ /* 0x003fe20003800000 */
.L_x_11312:
        /* <DEDUP_REMOVED lines=15> */
.L_x_11313:
[----:B------:R-:W-:Y:S02]  /*17b80*/  IMAD.MOV.U32 R13, RZ, RZ, R24 ;  /* 0x000000ffff0d7224 */ /* 0x000fe400078e0018 */
[----:B------:R-:W-:Y:S01]  /*17b90*/  IMAD.MOV.U32 R12, RZ, RZ, 0x3 ;  /* 0x00000003ff0c7424 */ /* 0x000fe200078e00ff */
[----:B------:R-:W-:-:S13]  /*17ba0*/  IADD3 R2, P4, R14, R5, RZ ;  /* 0x000000050e027210 */ /* 0x000fda0007f9e0ff */
[----:B------:R-:W-:Y:S05]  /*17bb0*/  WARPSYNC.COLLECTIVE R15, `(.L_x_11314) ;  /* 0x000000000f087348 */ /* 0x000fea0003c00000 */
[----:B------:R0:W1:Y:S02]  /*17bc0*/  SHFL.IDX P6, R14, R13, R12, R11 ;  /* 0x0000000c0d0e7389 */ /* 0x00006400000c000b */
[----:B01----:R-:W-:Y:S01]  /*17bd0*/  ENDCOLLECTIVE ;  /* 0x000000000000791b */ /* 0x003fe20003800000 */
.L_x_11314:
        /* <DEDUP_REMOVED lines=14> */
.L_x_11315:
[----:B------:R-:W-:Y:S05]  /*17cc0*/  BRA `(.L_x_11316) ;  /* 0xffffffc8009c7947 */ /* 0x000fea000383ffff */
.L_x_11230:
        /* <DEDUP_REMOVED lines=8> */
.L_x_11318:
[----:B------:R-:W-:Y:S05]  /*17d50*/  BSYNC B0 ;  /* 0x0000000000007941 */ /* 0x000fea0003800000 */
.L_x_11317:
        /* <DEDUP_REMOVED lines=9> */
.L_x_11319:
        /* <DEDUP_REMOVED lines=18> */
.L_x_11320:
[----:B------:R-:W-:Y:S01]  /*17f10*/  IMAD.MOV.U32 R12, RZ, RZ, 0x2 ;  /* 0x00000002ff0c7424 */ /* 0x000fe200078e00ff */
[----:B------:R-:W-:-:S05]  /*17f20*/  SEL R5, R14, RZ, P1 ;  /* 0x000000ff0e057207 */ /* 0x000fca0000800000 */
[----:B------:R-:W-:-:S04]  /*17f30*/  IMAD.IADD R4, R2, 0x1, R5 ;  /* 0x0000000102047824 */ /* 0x000fc800078e0205 */
[----:B------:R-:W-:-:S07]  /*17f40*/  IMAD.MOV.U32 R13, RZ, RZ, R4 ;  /* 0x000000ffff0d7224 */ /* 0x000fce00078e0004 */
[----:B------:R-:W-:Y:S05]  /*17f50*/  WARPSYNC.COLLECTIVE R15, `(.L_x_11321) ;  /* 0x000000000f087348 */ /* 0x000fea0003c00000 */
[----:B------:R0:W1:Y:S02]  /*17f60*/  SHFL.UP P6, R14, R13, R12, R11 ;  /* 0x0400000c0d0e7389 */ /* 0x00006400000c000b */
[----:B01----:R-:W-:Y:S01]  /*17f70*/  ENDCOLLECTIVE ;  /* 0x000000000000791b */ /* 0x003fe20003800000 */
.L_x_11321:
[----:B------:R-:W-:Y:S01]  /*17f80*/  IMAD.MOV.U32 R12, RZ, RZ, 0x4 ;  /* 0x00000004ff0c7424 */ /* 0x000fe200078e00ff */
[----:B------:R-:W-:-:S05]  /*17f90*/  SEL R5, R14, RZ, P2 ;  /* 0x000000ff0e057207 */ /* 0x000fca0001000000 */
[----:B------:R-:W-:-:S04]  /*17fa0*/  IMAD.IADD R5, R4, 0x1, R5 ;  /* 0x0000000104057824 */ /* 0x000fc800078e0205 */
[----:B------:R-:W-:-:S07]  /*17fb0*/  IMAD.MOV.U32 R13, RZ, RZ, R5 ;  /* 0x000000ffff0d7224 */ /* 0x000fce00078e0005 */
[----:B------:R-:W-:Y:S05]  /*17fc0*/  WARPSYNC.COLLECTIVE R15, `(.L_x_11322) ;  /* 0x000000000f087348 */ /* 0x000fea0003c00000 */
[----:B------:R0:W1:Y:S02]  /*17fd0*/  SHFL.UP P6, R14, R13, R12, R11 ;  /* 0x0400000c0d0e7389 */ /* 0x00006400000c000b */
[----:B01----:R-:W-:Y:S01]  /*17fe0*/  ENDCOLLECTIVE ;  /* 0x000000000000791b */ /* 0x003fe20003800000 */
.L_x_11322:
[----:B------:R-:W-:Y:S01]  /*17ff0*/  IMAD.MOV.U32 R12, RZ, RZ, 0x8 ;  /* 0x00000008ff0c7424 */ /* 0x000fe200078e00ff */
[----:B------:R-:W-:-:S05]  /*18000*/  SEL R6, R14, RZ, P3 ;  /* 0x000000ff0e067207 */ /* 0x000fca0001800000 */
[----:B------:R-:W-:-:S04]  /*18010*/  IMAD.IADD R6, R5, 0x1, R6 ;  /* 0x0000000105067824 */ /* 0x000fc800078e0206 */
[----:B------:R-:W-:-:S07]  /*18020*/  IMAD.MOV.U32 R13, RZ, RZ, R6 ;  /* 0x000000ffff0d7224 */ /* 0x000fce00078e0006 */
[----:B------:R-:W-:Y:S05]  /*18030*/  WARPSYNC.COLLECTIVE R15, `(.L_x_11323) ;  /* 0x000000000f087348 */ /* 0x000fea0003c00000 */
[----:B------:R0:W1:Y:S02]  /*18040*/  SHFL.UP P6, R14, R13, R12, R11 ;  /* 0x0400000c0d0e7389 */ /* 0x00006400000c000b */
[----:B01----:R-:W-:Y:S01]  /*18050*/  ENDCOLLECTIVE ;  /* 0x000000000000791b */ /* 0x003fe20003800000 */
.L_x_11323:
[----:B------:R-:W-:Y:S01]  /*18060*/  IMAD.MOV.U32 R12, RZ, RZ, 0x10 ;  /* 0x00000010ff0c7424 */ /* 0x000fe200078e00ff */
[----:B------:R-:W-:-:S05]  /*18070*/  SEL R3, R14, RZ, P4 ;  /* 0x000000ff0e037207 */ /* 0x000fca0002000000 */
[----:B------:R-:W-:-:S04]  /*18080*/  IMAD.IADD R4, R6, 0x1, R3 ;  /* 0x0000000106047824 */ /* 0x000fc800078e0203 */
[----:B------:R-:W-:-:S07]  /*18090*/  IMAD.MOV.U32 R13, RZ, RZ, R4 ;  /* 0x000000ffff0d7224 */ /* 0x000fce00078e0004 */
[----:B------:R-:W-:Y:S05]  /*180a0*/  WARPSYNC.COLLECTIVE R15, `(.L_x_11324) ;  /* 0x000000000f087348 */ /* 0x000fea0003c00000 */
[----:B------:R0:W1:Y:S02]  /*180b0*/  SHFL.UP P6, R14, R13, R12, R11 ;  /* 0x0400000c0d0e7389 */ /* 0x00006400000c000b */
[----:B01----:R-:W-:Y:S01]  /*180c0*/  ENDCOLLECTIVE ;  /* 0x000000000000791b */ /* 0x003fe20003800000 */
.L_x_11324:
        /* <DEDUP_REMOVED lines=8> */
.L_x_11325:
[----:B------:R-:W-:Y:S05]  /*18150*/  BRA `(.L_x_11326) ;  /* 0xffffffc800b07947 */ /* 0x000fea000383ffff */
.L_x_11235:
        /* <DEDUP_REMOVED lines=8> */
.L_x_11328:
[----:B------:R-:W-:Y:S05]  /*181e0*/  BSYNC B0 ;  /* 0x0000000000007941 */ /* 0x000fea0003800000 */
.L_x_11327:
        /* <DEDUP_REMOVED lines=8> */
.L_x_11329:
[----:B------:R-:W-:Y:S01]  /*18270*/  IMAD.MOV.U32 R12, RZ, RZ, 0x4 ;  /* 0x00000004ff0c7424 */ /* 0x000fe200078e00ff */
[----:B------:R-:W-:-:S05]  /*18280*/  SEL R14, R14, RZ, P2 ;  /* 0x000000ff0e0e7207 */ /* 0x000fca0001000000 */
[----:B------:R-:W-:-:S04]  /*18290*/  IMAD.IADD R3, R13, 0x1, R14 ;  /* 0x000000010d037824 */ /* 0x000fc800078e020e */
[----:B------:R-:W-:-:S07]  /*182a0*/  IMAD.MOV.U32 R13, RZ, RZ, R3 ;  /* 0x000000ffff0d7224 */ /* 0x000fce00078e0003 */
[----:B------:R-:W-:Y:S05]  /*182b0*/  WARPSYNC.COLLECTIVE R15, `(.L_x_11330) ;  /* 0x000000000f087348 */ /* 0x000fea0003c00000 */
[----:B------:R0:W1:Y:S02]  /*182c0*/  SHFL.UP P6, R14, R13, R12, R11 ;  /* 0x0400000c0d0e7389 */ /* 0x00006400000c000b */
[----:B01----:R-:W-:Y:S01]  /*182d0*/  ENDCOLLECTIVE ;  /* 0x000000000000791b */ /* 0x003fe20003800000 */
.L_x_11330:
[----:B------:R-:W-:Y:S01]  /*182e0*/  IMAD.MOV.U32 R12, RZ, RZ, 0x8 ;  /* 0x00000008ff0c7424 */ /* 0x000fe200078e00ff */
[----:B------:R-:W-:-:S05]  /*182f0*/  SEL R4, R14, RZ, P3 ;  /* 0x000000ff0e047207 */ /* 0x000fca0001800000 */
[----:B------:R-:W-:-:S04]  /*18300*/  IMAD.IADD R4, R3, 0x1, R4 ;  /* 0x0000000103047824 */ /* 0x000fc800078e0204 */
[----:B------:R-:W-:-:S07]  /*18310*/  IMAD.MOV.U32 R13, RZ, RZ, R4 ;  /* 0x000000ffff0d7224 */ /* 0x000fce00078e0004 */
[----:B------:R-:W-:Y:S05]  /*18320*/  WARPSYNC.COLLECTIVE R15, `(.L_x_11331) ;  /* 0x000000000f087348 */ /* 0x000fea0003c00000 */
[----:B------:R0:W1:Y:S02]  /*18330*/  SHFL.UP P6, R14, R13, R12, R11 ;  /* 0x0400000c0d0e7389 */ /* 0x00006400000c000b */
[----:B01----:R-:W-:Y:S01]  /*18340*/  ENDCOLLECTIVE ;  /* 0x000000000000791b */ /* 0x003fe20003800000 */
.L_x_11331:
[----:B------:R-:W-:Y:S01]  /*18350*/  IMAD.MOV.U32 R12, RZ, RZ, 0x10 ;  /* 0x00000010ff0c7424 */ /* 0x000fe200078e00ff */
[----:B------:R-:W-:-:S05]  /*18360*/  SEL R5, R14, RZ, P4 ;  /* 0x000000ff0e057207 */ /* 0x000fca0002000000 */
[----:B------:R-:W-:-:S04]  /*18370*/  IMAD.IADD R5, R4, 0x1, R5 ;  /* 0x0000000104057824 */ /* 0x000fc800078e0205 */
[----:B------:R-:W-:-:S07]  /*18380*/  IMAD.MOV.U32 R13, RZ, RZ, R5 ;  /* 0x000000ffff0d7224 */ /* 0x000fce00078e0005 */
[----:B------:R-:W-:Y:S05]  /*18390*/  WARPSYNC.COLLECTIVE R15, `(.L_x_11332) ;  /* 0x000000000f087348 */ /* 0x000fea0003c00000 */
[----:B------:R0:W1:Y:S02]  /*183a0*/  SHFL.UP P6, R14, R13, R12, R11 ;  /* 0x0400000c0d0e7389 */ /* 0x00006400000c000b */
[----:B01----:R-:W-:Y:S01]  /*183b0*/  ENDCOLLECTIVE ;  /* 0x000000000000791b */ /* 0x003fe20003800000 */
.L_x_11332:
        /* <DEDUP_REMOVED lines=8> */
.L_x_11333:
[----:B------:R-:W-:Y:S05]  /*18440*/  BRA `(.L_x_11334) ;  /* 0xffffffc800907947 */ /* 0x000fea000383ffff */
.L_x_11237:
[----:B------:R-:W-:Y:S01]  /*18450*/  BSSY B0, `(.L_x_11335) ;  /* 0x0000006000007945 */ /* 0x000fe20003800000 */
[----:B------:R-:W-:Y:S01]  /*18460*/  PLOP3.LUT P6, PT, P6, PT, PT, 0x8, 0x0 ;  /* 0x000000000000781c */ /* 0x000fe200037ce170 */
[----:B------:R-:W-:-:S12]  /*18470*/  IMAD.MOV.U32 R15, RZ, RZ, -0x1 ;  /* 0xffffffffff0f7424 */ /* 0x000fd800078e00ff */
[----:B01----:R-:W-:Y:S05]  /*18480*/  WARPSYNC.COLLECTIVE R15, `(.L_x_11336) ;  /* 0x000000000f087348 */ /* 0x003fea0003c00000 */
[----:B------:R-:W-:Y:S01]  /*18490*/  VOTE.ANY R14, PT, P6 ;  /* 0x00000000000e7806 */ /* 0x000fe200030e0100 */
[----:B01----:R-:W-:Y:S06]  /*184a0*/  ENDCOLLECTIVE ;  /* 0x000000000000791b */ /* 0x003fec0003800000 */
.L_x_11336:
[----:B------:R-:W-:Y:S05]  /*184b0*/  BSYNC B0 ;  /* 0x0000000000007941 */ /* 0x000fea0003800000 */
.L_x_11335:
        /* <DEDUP_REMOVED lines=9> */
.L_x_11337:
[----:B------:R-:W-:Y:S01]  /*18550*/  IMAD.MOV.U32 R17, RZ, RZ, R14 ;  /* 0x000000ffff117224 */ /* 0x000fe200078e000e */
[----:B------:R-:W-:Y:S06]  /*18560*/  BRA `(.L_x_11338) ;  /* 0xffffffc800807947 */ /* 0x000fec000383ffff */
.L_x_11239:
[----:B------:R-:W-:Y:S01]  /*18570*/  BSSY B0, `(.L_x_11339) ;  /* 0x0000007000007945 */ /* 0x000fe20003800000 */
[----:B------:R-:W-:Y:S02]  /*18580*/  IMAD.MOV.U32 R13, RZ, RZ, R3 ;  /* 0x000000ffff0d7224 */ /* 0x000fe400078e0003 */
[----:B------:R-:W-:Y:S02]  /*18590*/  IMAD.MOV.U32 R11, RZ, RZ, 0x1f ;  /* 0x0000001fff0b7424 */ /* 0x000fe400078e00ff */
[----:B------:R-:W-:-:S07]  /*185a0*/  IMAD.MOV.U32 R15, RZ, RZ, -0x1 ;  /* 0xffffffffff0f7424 */ /* 0x000fce00078e00ff */
[----:B0123--:R-:W-:Y:S05]  /*185b0*/  WARPSYNC.COLLECTIVE R15, `(.L_x_11340) ;  /* 0x000000000f087348 */ /* 0x00ffea0003c00000 */
[----:B------:R4:W0:Y:S02]  /*185c0*/  SHFL.IDX P6, R14, R13, R12, R11 ;  /* 0x0000000c0d0e7389 */ /* 0x00082400000c000b */
[----:B01234-:R-:W-:Y:S01]  /*185d0*/  ENDCOLLECTIVE ;  /* 0x000000000000791b */ /* 0x01ffe20003800000 */
.L_x_11340:
[----:B------:R-:W-:Y:S05]  /*185e0*/  BSYNC B0 ;  /* 0x0000000000007941 */ /* 0x000fea0003800000 */
.L_x_11339:
[----:B------:R-:W-:Y:S01]  /*185f0*/  IMAD.MOV.U32 R6, RZ, RZ, R14 ;  /* 0x000000ffff067224 */ /* 0x000fe200078e000e */
[----:B------:R-:W-:Y:S06]  /*18600*/  BRA `(.L_x_11238) ;  /* 0xffffffc800747947 */ /* 0x000fec000383ffff */
.L_x_11243:
[----:B-1----:R1:W2:Y:S02]  /*18610*/  SYNCS.PHASECHK.TRANS64.TRYWAIT P0, [R5+URZ+0x2d820], R0 ;  /* 0x02d82000050075a7 */ /* 0x0022a4000800017f */
[----:B--2---:R-:W-:Y:S05]  /*18620*/  @!P0 NANOSLEEP.SYNCS 0x989680 ;  /* 0x009896800000895d */ /* 0x004fea0003900000 */
[----:B------:R-:W2:Y:S02]  /*18630*/  @!P0 SYNCS.PHASECHK.TRANS64 P0, [R5+URZ+0x2d820], R0 ;  /* 0x02d82000050085a7 */ /* 0x000ea4000800007f */
[----:B--2---:R-:W-:Y:S05]  /*18640*/  @!P0 BRA `(.L_x_11243) ;  /* 0xfffffffc00f08947 */ /* 0x004fea000383ffff */
[----:B------:R-:W-:Y:S05]  /*18650*/  BRA `(.L_x_11341) ;  /* 0xffffffcc00ec7947 */ /* 0x000fea000383ffff */
.L_x_11244:
        /* <DEDUP_REMOVED lines=11> */
.L_x_11343:
[----:B------:R-:W-:Y:S05]  /*18710*/  BSYNC B0 ;  /* 0x0000000000007941 */ /* 0x000fea0003800000 */
.L_x_11342:
[----:B------:R-:W-:Y:S05]  /*18720*/  BRA `(.L_x_11344) ;  /* 0xffffffcc00d47947 */ /* 0x000fea000383ffff */
.L_x_11247:
[----:B------:R-:W-:Y:S01]  /*18730*/  BSSY B1, `(.L_x_11345) ;  /* 0x0000006000017945 */ /* 0x000fe20003800000 */
[----:B------:R-:W-:-:S07]  /*18740*/  IMAD.MOV.U32 R15, RZ, RZ, -0x1 ;  /* 0xffffffffff0f7424 */ /* 0x000fce00078e00ff */
[----:B01-3--:R-:W-:Y:S05]  /*18750*/  WARPSYNC.COLLECTIVE R15, `(.L_x_11346) ;  /* 0x000000000f0c7348 */ /* 0x00bfea0003c00000 */
[----:B------:R-:W-:Y:S02]  /*18760*/  ELECT P6, UR62, PT ;  /* 0x00000000003e782f */ /* 0x000fe400038c0000 */
[----:B------:R-:W-:Y:S01]  /*18770*/  MOV R14, UR62 ;  /* 0x0000003e000e7c02 */ /* 0x000fe20008000f00 */
[----:B01-3--:R-:W-:Y:S10]  /*18780*/  ENDCOLLECTIVE ;  /* 0x000000000000791b */ /* 0x00bff40003800000 */
.L_x_11346:
[----:B------:R-:W-:Y:S05]  /*18790*/  BSYNC B1 ;  /* 0x0000000000017941 */ /* 0x000fea0003800000 */
.L_x_11345:
[----:B------:R-:W-:Y:S05]  /*187a0*/  BRA `(.L_x_11347) ;  /* 0xffffffcc00cc7947 */ /* 0x000fea000383ffff */
.L_x_11249:
[----:B-1----:R1:W2:Y:S02]  /*187b0*/  SYNCS.PHASECHK.TRANS64.TRYWAIT P1, [R3+URZ+0x2d840], R2 ;  /* 0x02d84002030075a7 */ /* 0x0022a4000802017f */
[----:B--2---:R-:W-:Y:S05]  /*187c0*/  @!P1 NANOSLEEP.SYNCS 0x989680 ;  /* 0x009896800000995d */ /* 0x004fea0003900000 */
[----:B------:R-:W2:Y:S02]  /*187d0*/  @!P1 SYNCS.PHASECHK.TRANS64 P1, [R3+URZ+0x2d840], R2 ;  /* 0x02d84002030095a7 */ /* 0x000ea4000802007f */
[----:B--2---:R-:W-:Y:S05]  /*187e0*/  @!P1 BRA `(.L_x_11249) ;  /* 0xfffffffc00f09947 */ /* 0x004fea000383ffff */
[----:B------:R-:W-:Y:S05]  /*187f0*/  BRA `(.L_x_11348) ;  /* 0xffffffcc00ec7947 */ /* 0x000fea000383ffff */
.L_x_11251:
[----:B--2---:R2:W4:Y:S02]  /*18800*/  SYNCS.PHASECHK.TRANS64.TRYWAIT P1, [R25+URZ+0x2d840], R0 ;  /* 0x02d84000190075a7 */ /* 0x004524000802017f */
[----:B----4-:R-:W-:Y:S05]  /*18810*/  @!P1 NANOSLEEP.SYNCS 0x989680 ;  /* 0x009896800000995d */ /* 0x010fea0003900000 */
[----:B------:R-:W4:Y:S02]  /*18820*/  @!P1 SYNCS.PHASECHK.TRANS64 P1, [R25+URZ+0x2d840], R0 ;  /* 0x02d84000190095a7 */ /* 0x000f24000802007f */
[----:B----4-:R-:W-:Y:S05]  /*18830*/  @!P1 BRA `(.L_x_11251) ;  /* 0xfffffffc00f09947 */ /* 0x010fea000383ffff */
[----:B------:R-:W-:Y:S05]  /*18840*/  BRA `(.L_x_11349) ;  /* 0xffffffcc00f87947 */ /* 0x000fea000383ffff */
.L_x_11253:
[----:B----4-:R4:W0:Y:S02]  /*18850*/  SYNCS.PHASECHK.TRANS64.TRYWAIT P1, [R3+URZ+0x2d860], R2 ;  /* 0x02d86002030075a7 */ /* 0x010824000802017f */
[----:B0-----:R-:W-:Y:S05]  /*18860*/  @!P1 NANOSLEEP.SYNCS 0x989680 ;  /* 0x009896800000995d */ /* 0x001fea0003900000 */
[----:B------:R-:W0:Y:S02]  /*18870*/  @!P1 SYNCS.PHASECHK.TRANS64 P1, [R3+URZ+0x2d860], R2 ;  /* 0x02d86002030095a7 */ /* 0x000e24000802007f */
[----:B0-----:R-:W-:Y:S05]  /*18880*/  @!P1 BRA `(.L_x_11253) ;  /* 0xfffffffc00f09947 */ /* 0x001fea000383ffff */
[----:B------:R-:W-:Y:S05]  /*18890*/  BRA `(.L_x_11350) ;  /* 0xffffffcc00f47947 */ /* 0x000fea000383ffff */
.L_x_11351:
        /* <DEDUP_REMOVED lines=14> */
.L_x_15867:


//--------------------- .text._ZN7cutlass13device_kernelIN5flash11enable_sm90INS1_16FlashAttnFwdSm90INS1_25CollectiveMainloopFwdSm90ILi2EN4cute5tupleIJNS5_1CILi1EEES8_S8_EEENS6_IJNS7_ILi192EEENS7_ILi128EEENS7_ILi96EEEEEELi96ENS_6half_tEfNS_4arch4Sm90ELb0ELb1ELb0ELb1ELb1ELb1ELb0ELb0ELb1ELb1ELb0ELb0EEENS1_21CollectiveEpilogueFwdINS6_IJSA_SC_SB_EEES9_SE_SG_Li384ELb1ELb1ELb0ELb0EEENS1_36VarlenDynamicPersistentTileSchedulerILi192ELi128ELi384ELi128ELb0ELb1ELb1ELb1ELb0ELb1EEEEEEEEEvNT_6ParamsE --------------------------
	.section	.text._ZN7cutlass13device_kernelIN5flash11enable_sm90INS1_16FlashAttnFwdSm90INS1_25CollectiveMainloopFwdSm90ILi2EN4cute5tupleIJNS5_1CILi1EEES8_S8_EEENS6_IJNS7_ILi192EEENS7_ILi128EEENS7_ILi96EEEEEELi96ENS_6half_tEfNS_4arch4Sm90ELb0ELb1ELb0ELb1ELb1ELb1ELb0ELb0ELb1ELb1ELb0ELb0EEENS1_21CollectiveEpilogueFwdINS6_IJSA_SC_SB_EEES9_SE_SG_Li384ELb1ELb1ELb0ELb0EEENS1_36VarlenDynamicPersistentTileSchedulerILi192ELi128ELi384ELi128ELb0ELb1ELb1ELb1ELb0ELb1EEEEEEEEEvNT_6ParamsE,"ax",@progbits
	.align	128
.text._ZN7cutlass13device_kernelIN5flash11enable_sm90INS1_16FlashAttnFwdSm90INS1_25CollectiveMainloopFwdSm90ILi2EN4cute5tupleIJNS5_1CILi1EEES8_S8_EEENS6_IJNS7_ILi192EEENS7_ILi128EEENS7_ILi96EEEEEELi96ENS_6half_tEfNS_4arch4Sm90ELb0ELb1ELb0ELb1ELb1ELb1ELb0ELb0ELb1ELb1ELb0ELb0EEENS1_21CollectiveEpilogueFwdINS6_IJSA_SC_SB_EEES9_SE_SG_Li384ELb1ELb1ELb0ELb0EEENS1_36VarlenDynamicPersistentTileSchedulerILi192ELi128ELi384ELi128ELb0ELb1ELb1ELb1ELb0ELb1EEEEEEEEEvNT_6ParamsE:
        .type           _ZN7cutlass13device_kernelIN5flash11enable_sm90INS1_16FlashAttnFwdSm90INS1_25CollectiveMainloopFwdSm90ILi2EN4cute5tupleIJNS5_1CILi1EEES8_S8_EEENS6_IJNS7_ILi192EEENS7_ILi128EEENS7_ILi96EEEEEELi96ENS_6half_tEfNS_4arch4Sm90ELb0ELb1ELb0ELb1ELb1ELb1ELb0ELb0ELb1ELb1ELb0ELb0EEENS1_21CollectiveEpilogueFwdINS6_IJSA_SC_SB_EEES9_SE_SG_Li384ELb1ELb1ELb0ELb0EEENS1_36VarlenDynamicPersistentTileSchedulerILi192ELi128ELi384ELi128ELb0ELb1ELb1ELb1ELb0ELb1EEEEEEEEEvNT_6ParamsE,@function
        .size           _ZN7cutlass13device_kernelIN5flash11enable_sm90INS1_16FlashAttnFwdSm90INS1_25CollectiveMainloopFwdSm90ILi2EN4cute5tupleIJNS5_1CILi1EEES8_S8_EEENS6_IJNS7_ILi192EEENS7_ILi128EEENS7_ILi96EEEEEELi96ENS_6half_tEfNS_4arch4Sm90ELb0ELb1ELb0ELb1ELb1ELb1ELb0ELb0ELb1ELb1ELb0ELb0EEENS1_21CollectiveEpilogueFwdINS6_IJSA_SC_SB_EEES9_SE_SG_Li384ELb1ELb1ELb0ELb0EEENS1_36VarlenDynamicPersistentTileSchedulerILi192ELi128ELi384ELi128ELb0ELb1ELb1ELb1ELb0ELb1EEEEEEEEEvNT_6ParamsE,(.L_x_15868 - _ZN7cutlass13device_kernelIN5flash11enable_sm90INS1_16FlashAttnFwdSm90INS1_25CollectiveMainloopFwdSm90ILi2EN4cute5tupleIJNS5_1CILi1EEES8_S8_EEENS6_IJNS7_ILi192EEENS7_ILi128EEENS7_ILi96EEEEEELi96ENS_6half_tEfNS_4arch4Sm90ELb0ELb1ELb0ELb1ELb1ELb1ELb0ELb0ELb1ELb1ELb0ELb0EEENS1_21CollectiveEpilogueFwdINS6_IJSA_SC_SB_EEES9_SE_SG_Li384ELb1ELb1ELb0ELb0EEENS1_36VarlenDynamicPersistentTileSchedulerILi192ELi128ELi384ELi128ELb0ELb1ELb1ELb1ELb0ELb1EEEEEEEEEvNT_6ParamsE)
        .other          _ZN7cutlass13device_kernelIN5flash11enable_sm90INS1_16FlashAttnFwdSm90INS1_25CollectiveMainloopFwdSm90ILi2EN4cute5tupleIJNS5_1CILi1EEES8_S8_EEENS6_IJNS7_ILi192EEENS7_ILi128EEENS7_ILi96EEEEEELi96ENS_6half_tEfNS_4arch4Sm90ELb0ELb1ELb0ELb1ELb1ELb1ELb0ELb0ELb1ELb1ELb0ELb0EEENS1_21CollectiveEpilogueFwdINS6_IJSA_SC_SB_EEES9_SE_SG_Li384ELb1ELb1ELb0ELb0EEENS1_36VarlenDynamicPersistentTileSchedulerILi192ELi128ELi384ELi128ELb0ELb1ELb1ELb1ELb0ELb1EEEEEEEEEvNT_6ParamsE,@"STO_CUDA_ENTRY STV_DEFAULT"
_ZN7cutlass13device_kernelIN5flash11enable_sm90INS1_16FlashAttnFwdSm90INS1_25CollectiveMainloopFwdSm90ILi2EN4cute5tupleIJNS5_1CILi1EEES8_S8_EEENS6_IJNS7_ILi192EEENS7_ILi128EEENS7_ILi96EEEEEELi96ENS_6half_tEfNS_4arch4Sm90ELb0ELb1ELb0ELb1ELb1ELb1ELb0ELb0ELb1ELb1ELb0ELb0EEENS1_21CollectiveEpilogueFwdINS6_IJSA_SC_SB_EEES9_SE_SG_Li384ELb1ELb1ELb0ELb0EEENS1_36VarlenDynamicPersistentTileSchedulerILi192ELi128ELi384ELi128ELb0ELb1ELb1ELb1ELb0ELb1EEEEEEEEEvNT_6ParamsE:
        /* <DEDUP_REMOVED lines=18> */
.L_x_11353:
[----:B------:R-:W-:Y:S05]  /*0120*/  BSYNC B0 ;  /* 0x0000000000007941 */ /* 0x000fea0003800000 */
.L_x_11352:
        /* <DEDUP_REMOVED lines=41> */
.L_x_11354:
        /* <DEDUP_REMOVED lines=22> */
.L_x_11355:
        /* <DEDUP_REMOVED lines=18> */
.L_x_11356:
        /* <DEDUP_REMOVED lines=22> */
.L_x_11357:
        /* <DEDUP_REMOVED lines=22> */
.L_x_11358:
        /* <DEDUP_REMOVED lines=8> */
.L_x_11361:
        /* <DEDUP_REMOVED lines=22> */
[----:B------:R-:W-:Y:S01]  /*0ae0*/  IMAD.MOV.U32 R144, RZ, RZ, 0x40 ;  /* 0x00000040ff907424 */ /* 0x000fe200078e00ff */
[----:B------:R-:W-:Y:S01]  /*0af0*/  R2UR UR40, R2 ;  /* 0x00000000022872ca */ /* 0x000fe200000e0000 */
[----:B------:R-:W-:Y:S01]  /*0b00*/  IMAD.MOV.U32 R23, RZ, RZ, RZ ;  /* 0x000000ffff177224 */ /* 0x000fe200078e00ff */
[----:B------:R-:W-:Y:S01]  /*0b10*/  ULOP3.LUT UR39, UR36, 0x1, URZ, 0xfc, !UPT ;  /* 0x0000000124277892 */ /* 0x000fe2000f8efc3f */
[----:B------:R-:W-:-:S10]  /*0b20*/  UMOV UR37, URZ ;  /* 0x0000003f00257c82 */ /* 0x000fd40008000000 */
[----:B------:R-:W-:Y:S01]  /*0b30*/  UIADD3 UR40, UR40, 0xc400, URZ ;  /* 0x0000c40028287890 */ /* 0x000fe2000fffe03f */
[----:B0-----:R-:W-:-:S05]  /*0b40*/  VIADD R15, R0, 0xffffff80 ;  /* 0xffffff80000f7836 */ /* 0x001fca0000000000 */
[----:B------:R-:W-:Y:S02]  /*0b50*/  SHF.R.S32.HI R0, RZ, 0x1f, R15 ;  /* 0x0000001fff007819 */ /* 0x000fe4000001140f */
[-C--:B------:R-:W-:Y:S02]  /*0b60*/  LEA.HI R7, R15, R15.reuse, RZ, 0x1 ;  /* 0x0000000f0f077211 */ /* 0x080fe400078f08ff */
[CC--:B------:R-:W-:Y:S02]  /*0b70*/  LEA.HI R4, R0.reuse, R15.reuse, RZ, 0x4 ;  /* 0x0000000f00047211 */ /* 0x0c0fe400078f20ff */
[----:B------:R-:W-:Y:S02]  /*0b80*/  SHF.R.S32.HI R12, RZ, 0x1, R7 ;  /* 0x00000001ff0c7819 */ /* 0x000fe40000011407 */
[----:B------:R-:W-:Y:S02]  /*0b90*/  LEA.HI R8, R0, R15, RZ, 0x2 ;  /* 0x0000000f00087211 */ /* 0x000fe400078f10ff */
[----:B------:R-:W-:-:S02]  /*0ba0*/  SHF.R.S32.HI R3, RZ, 0x4, R4 ;  /* 0x00000004ff037819 */ /* 0x000fc40000011404 */
[----:B------:R-:W-:Y:S02]  /*0bb0*/  LEA.HI R10, R7, R12, RZ, 0x1 ;  /* 0x0000000c070a7211 */ /* 0x000fe400078f08ff */
[--C-:B------:R-:W-:Y:S02]  /*0bc0*/  SHF.R.S32.HI R9, RZ, 0x2, R8.reuse ;  /* 0x00000002ff097819 */ /* 0x100fe40000011408 */
[----:B------:R-:W-:Y:S02]  /*0bd0*/  SHF.R.S32.HI R6, RZ, 0x1f, R8 ;  /* 0x0000001fff067819 */ /* 0x000fe40000011408 */
[----:B------:R-:W-:Y:S02]  /*0be0*/  LEA.HI R5, R4, R3, RZ, 0x1 ;  /* 0x0000000304057211 */ /* 0x000fe400078f08ff */
[----:B------:R-:W-:Y:S02]  /*0bf0*/  LOP3.LUT R11, R10, 0x7fffffe, RZ, 0xc0, !PT ;  /* 0x07fffffe0a0b7812 */ /* 0x000fe400078ec0ff */
[----:B------:R-:W-:-:S02]  /*0c00*/  LEA.HI R10, R6, R9, RZ, 0x2 ;  /* 0x00000009060a7211 */ /* 0x000fc400078f10ff */
[----:B------:R-:W-:Y:S01]  /*0c10*/  LOP3.LUT R6, R5, 0x1ffffffe, RZ, 0xc0, !PT ;  /* 0x1ffffffe05067812 */ /* 0x000fe200078ec0ff */
[----:B------:R-:W-:Y:S01]  /*0c20*/  IMAD.IADD R12, R12, 0x1, -R11 ;  /* 0x000000010c0c7824 */ /* 0x000fe200078e0a0b */
[----:B------:R-:W-:Y:S02]  /*0c30*/  LOP3.LUT R8, R8, 0xfffffffc, RZ, 0xc0, !PT ;  /* 0xfffffffc08087812 */ /* 0x000fe400078ec0ff */
[----:B------:R-:W-:Y:S01]  /*0c40*/  LOP3.LUT R4, R4, 0xfffffff0, RZ, 0xc0, !PT ;  /* 0xfffffff004047812 */ /* 0x000fe200078ec0ff */
[C---:B------:R-:W-:Y:S01]  /*0c50*/  IMAD.IADD R6, R3.reuse, 0x1, -R6 ;  /* 0x0000000103067824 */ /* 0x040fe200078e0a06 */
[----:B------:R-:W-:Y:S01]  /*0c60*/  LOP3.LUT R10, R10, 0xfffffffc, RZ, 0xc0, !PT ;  /* 0xfffffffc0a0a7812 */ /* 0x000fe200078ec0ff */
[----:B------:R-:W-:Y:S01]  /*0c70*/  IMAD R21, R3, 0x8, R12 ;  /* 0x0000000803157824 */ /* 0x000fe200078e020c */
[-C--:B------:R-:W-:Y:S01]  /*0c80*/  LEA.HI R3, R0, R15.reuse, RZ, 0x7 ;  /* 0x0000000f00037211 */ /* 0x080fe200078f38ff */
[----:B------:R-:W-:Y:S01]  /*0c90*/  IMAD.IADD R8, R15, 0x1, -R8 ;  /* 0x000000010f087824 */ /* 0x000fe200078e0a08 */
[----:B------:R-:W-:Y:S01]  /*0ca0*/  LOP3.LUT R7, R7, 0xfffffffe, RZ, 0xc0, !PT ;  /* 0xfffffffe07077812 */ /* 0x000fe200078ec0ff */
[----:B------:R-:W-:Y:S01]  /*0cb0*/  IMAD.IADD R4, R15, 0x1, -R4 ;  /* 0x000000010f047824 */ /* 0x000fe200078e0a04 */
[----:B------:R-:W-:Y:S01]  /*0cc0*/  LOP3.LUT R5, R3, 0xffffff80, RZ, 0xc0, !PT ;  /* 0xffffff8003057812 */ /* 0x000fe200078ec0ff */
[----:B------:R-:W-:Y:S01]  /*0cd0*/  IMAD.IADD R10, R9, 0x1, -R10 ;  /* 0x00000001090a7824 */ /* 0x000fe200078e0a0a */
[----:B------:R-:W-:Y:S01]  /*0ce0*/  LEA.HI R9, R8, R8, RZ, 0x1 ;  /* 0x0000000808097211 */ /* 0x000fe200078f08ff */
[C---:B------:R-:W-:Y:S01]  /*0cf0*/  IMAD.IADD R16, R15.reuse, 0x1, -R7 ;  /* 0x000000010f107824 */ /* 0x040fe200078e0a07 */
[----:B------:R-:W-:Y:S01]  /*0d00*/  LEA.HI R0, R0, R15, RZ, 0x5 ;  /* 0x0000000f00007211 */ /* 0x000fe200078f28ff */
[----:B------:R-:W-:Y:S01]  /*0d10*/  IMAD.IADD R24, R15, 0x1, -R5 ;  /* 0x000000010f187824 */ /* 0x000fe200078e0a05 */
[----:B------:R-:W-:Y:S01]  /*0d20*/  SHF.R.S32.HI R5, RZ, 0x1f, R4 ;  /* 0x0000001fff057819 */ /* 0x000fe20000011404 */
[C---:B------:R-:W-:Y:S01]  /*0d30*/  IMAD.SHL.U32 R26, R16.reuse, 0x4, RZ ;  /* 0x00000004101a7824 */ /* 0x040fe200078e00ff */
[----:B------:R-:W-:Y:S01]  /*0d40*/  LOP3.LUT R7, R9, 0x1ffffffe, RZ, 0xc0, !PT ;  /* 0x1ffffffe09077812 */ /* 0x000fe200078ec0ff */
[----:B------:R-:W-:Y:S01]  /*0d50*/  IMAD.SHL.U32 R16, R16, 0x8, RZ ;  /* 0x0000000810107824 */ /* 0x000fe200078e00ff */
[----:B------:R-:W-:Y:S01]  /*0d60*/  SHF.R.S32.HI R9, RZ, 0x1f, R24 ;  /* 0x0000001fff097819 */ /* 0x000fe20000011418 */
[----:B------:R-:W-:Y:S01]  /*0d70*/  VIADD R17, R26, 0x20 ;  /* 0x000000201a117836 */ /* 0x000fe20000000000 */
[----:B------:R-:W-:Y:S01]  /*0d80*/  LEA.HI R5, R5, R4, RZ, 0x3 ;  /* 0x0000000405057211 */ /* 0x000fe200078f18ff */
[----:B------:R-:W-:Y:S01]  /*0d90*/  IMAD.IADD R14, R8, 0x1, -R7 ;  /* 0x00000001080e7824 */ /* 0x000fe200078e0a07 */
[-C--:B------:R-:W-:Y:S01]  /*0da0*/  LEA.HI R11, R9, R24.reuse, RZ, 0x2 ;  /* 0x00000018090b7211 */ /* 0x080fe200078f10ff */
[C---:B------:R-:W-:Y:S01]  /*0db0*/  VIADD R18, R26.reuse, 0x10 ;  /* 0x000000101a127836 */ /* 0x040fe20000000000 */
[----:B------:R-:W-:Y:S01]  /*0dc0*/  LOP3.LUT R7, R5, 0xfffffff8, RZ, 0xc0, !PT ;  /* 0xfffffff805077812 */ /* 0x000fe200078ec0ff */
[----:B------:R-:W-:Y:S01]  /*0dd0*/  IMAD.IADD R12, R26, 0x1, R17 ;  /* 0x000000011a0c7824 */ /* 0x000fe200078e0211 */
[--C-:B------:R-:W-:Y:S01]  /*0de0*/  SHF.R.S32.HI R8, RZ, 0x2, R11.reuse ;  /* 0x00000002ff087819 */ /* 0x100fe2000001140b */
[----:B------:R-:W-:Y:S01]  /*0df0*/  STL [R1+0x18], R26 ;  /* 0x0000181a01007387 */ /* 0x000fe20000100800 */
[----:B------:R-:W-:Y:S01]  /*0e00*/  SHF.R.S32.HI R13, RZ, 0x1f, R11 ;  /* 0x0000001fff0d7819 */ /* 0x000fe2000001140b */
[----:B------:R-:W-:Y:S01]  /*0e10*/  IMAD.IADD R7, R4, 0x1, -R7 ;  /* 0x0000000104077824 */ /* 0x000fe200078e0a07 */
[----:B------:R-:W-:Y:S01]  /*0e20*/  LEA.HI R9, R9, R24, RZ, 0x5 ;  /* 0x0000001809097211 */ /* 0x000fe200078f28ff */
[----:B------:R-:W-:Y:S01]  /*0e30*/  IMAD.IADD R4, R26, 0x1, R18 ;  /* 0x000000011a047824 */ /* 0x000fe200078e0212 */
[----:B------:R-:W-:Y:S01]  /*0e40*/  LEA.HI R13, R13, R8, RZ, 0x3 ;  /* 0x000000080d0d7211 */ /* 0x000fe200078f18ff */
[----:B------:R0:W-:Y:S01]  /*0e50*/  STL [R1+0x50], R18 ;  /* 0x0000501201007387 */ /* 0x0001e20000100800 */
[----:B------:R-:W-:Y:S01]  /*0e60*/  IMAD.SHL.U32 R5, R5, 0x40, RZ ;  /* 0x0000004005057824 */ /* 0x000fe200078e00ff */
[----:B------:R-:W-:Y:S01]  /*0e70*/  SHF.R.S32.HI R9, RZ, 0x5, R9 ;  /* 0x00000005ff097819 */ /* 0x000fe20000011409 */
[C---:B------:R-:W-:Y:S01]  /*0e80*/  VIADD R137, R16.reuse, 0x30 ;  /* 0x0000003010897836 */ /* 0x040fe20000000000 */
[----:B------:R1:W-:Y:S01]  /*0e90*/  STL [R1+0x4c], R17 ;  /* 0x00004c1101007387 */ /* 0x0003e20000100800 */
[----:B------:R-:W-:Y:S01]  /*0ea0*/  LOP3.LUT R13, R13, 0xfffffff8, RZ, 0xc0, !PT ;  /* 0xfffffff80d0d7812 */ /* 0x000fe200078ec0ff */
[C---:B------:R-:W-:Y:S01]  /*0eb0*/  VIADD R136, R16.reuse, 0x40 ;  /* 0x0000004010887836 */ /* 0x040fe20000000000 */
[----:B------:R-:W-:Y:S01]  /*0ec0*/  SHF.R.S32.HI R15, RZ, 0x1f, R4 ;  /* 0x0000001fff0f7819 */ /* 0x000fe20000011404 */
[----:B------:R-:W-:Y:S01]  /*0ed0*/  VIADD R138, R16, 0x50 ;  /* 0x00000050108a7836 */ /* 0x000fe20000000000 */
[----:B------:R-:W-:Y:S01]  /*0ee0*/  LOP3.LUT R5, R5, 0x7ffffe00, RZ, 0xc0, !PT ;  /* 0x7ffffe0005057812 */ /* 0x000fe200078ec0ff */
[----:B------:R-:W-:Y:S01]  /*0ef0*/  IMAD.SHL.U32 R10, R10, 0x40, RZ ;  /* 0x000000400a0a7824 */ /* 0x000fe200078e00ff */
[----:B0-----:R-:W-:Y:S01]  /*0f00*/  SHF.R.S32.HI R18, RZ, 0x7, R3 ;  /* 0x00000007ff127819 */ /* 0x001fe20000011403 */
[----:B------:R-:W-:Y:S01]  /*0f10*/  IMAD.SHL.U32 R3, R6, 0x8, RZ ;  /* 0x0000000806037824 */ /* 0x000fe200078e00ff */
[----:B------:R-:W-:Y:S01]  /*0f20*/  LEA.HI R15, R15, R4, RZ, 0x3 ;  /* 0x000000040f0f7211 */ /* 0x000fe200078f18ff */
[----:B------:R-:W-:Y:S01]  /*0f30*/  VIADD R6, R26, 0x18 ;  /* 0x000000181a067836 */ /* 0x000fe20000000000 */
[----:B-1----:R-:W-:-:S02]  /*0f40*/  SHF.R.S32.HI R17, RZ, 0x1f, R12 ;  /* 0x0000001fff117819 */ /* 0x002fc4000001140c */
[----:B------:R-:W-:Y:S01]  /*0f50*/  SHF.R.S32.HI R4, RZ, 0x5, R0 ;  /* 0x00000005ff047819 */ /* 0x000fe20000011400 */
[----:B------:R-:W-:Y:S01]  /*0f60*/  IMAD.SHL.U32 R0, R7, 0x40, RZ ;  /* 0x0000004007007824 */ /* 0x000fe200078e00ff */
[----:B------:R-:W-:Y:S01]  /*0f70*/  LEA.HI R20, R17, R12, RZ, 0x3 ;  /* 0x0000000c11147211 */ /* 0x000fe200078f18ff */
[----:B------:R-:W-:Y:S01]  /*0f80*/  IMAD.IADD R12, R8, 0x1, -R13 ;  /* 0x00000001080c7824 */ /* 0x000fe200078e0a0d */
[----:B------:R-:W-:Y:S01]  /*0f90*/  R2P PR, R7, 0x6 ;  /* 0x0000000607007804 */ /* 0x000fe20000000000 */
[----:B------:R-:W-:Y:S01]  /*0fa0*/  IMAD.HI R8, R18, 0x55555556, RZ ;  /* 0x5555555612087827 */ /* 0x000fe200078e02ff */
[----:B------:R-:W-:Y:S02]  /*0fb0*/  LOP3.LUT R0, R0, 0x1c0, RZ, 0xc0, !PT ;  /* 0x000001c000007812 */ /* 0x000fe400078ec0ff */
[----:B------:R-:W-:Y:S01]  /*0fc0*/  SHF.R.S32.HI R7, RZ, 0x3, R15 ;  /* 0x00000003ff077819 */ /* 0x000fe2000001140f */
[----:B------:R-:W-:Y:S01]  /*0fd0*/  IMAD R9, R9, 0x10, R12 ;  /* 0x0000001009097824 */ /* 0x000fe200078e020c */
[----:B------:R-:W-:Y:S01]  /*0fe0*/  LEA.HI R8, R8, R8, RZ, 0x1 ;  /* 0x0000000808087211 */ /* 0x000fe200078f08ff */
[----:B------:R-:W-:Y:S01]  /*0ff0*/  IMAD R4, R4, 0x400, R5 ;  /* 0x0000040004047824 */ /* 0x000fe200078e0205 */
[----:B------:R-:W-:-:S02]  /*1000*/  LOP3.LUT R3, R0, 0x8, R3, 0xf8, !PT ;  /* 0x0000000800037812 */ /* 0x000fc400078ef803 */
[----:B------:R-:W-:Y:S01]  /*1010*/  SHF.R.U32.HI R0, RZ, 0x3, R0 ;  /* 0x00000003ff007819 */ /* 0x000fe20000011600 */
[----:B------:R-:W-:Y:S01]  /*1020*/  IMAD R8, R8, -0x3, R18 ;  /* 0xfffffffd08087824 */ /* 0x000fe200078e0212 */
[----:B------:R-:W-:Y:S02]  /*1030*/  SEL R144, R144, 0xffffffc0, !P2 ;  /* 0xffffffc090907807 */ /* 0x000fe40005000000 */
[----:B------:R-:W-:Y:S02]  /*1040*/  CS2R R18, SRZ ;  /* 0x0000000000127805 */ /* 0x000fe4000001ff00 */
[----:B------:R-:W-:Y:S01]  /*1050*/  LOP3.LUT R3, R3, R0, RZ, 0x3c, !PT ;  /* 0x0000000003037212 */ /* 0x000fe200078e3cff */
[----:B------:R-:W-:Y:S01]  /*1060*/  IMAD R5, R8, 0x40, R9 ;  /* 0x0000004008057824 */ /* 0x000fe200078e0209 */
[----:B------:R-:W-:Y:S01]  /*1070*/  LOP3.LUT R142, R11, 0x7ffffffc, RZ, 0xc0, !PT ;  /* 0x7ffffffc0b8e7812 */ /* 0x000fe200078ec0ff */
[----:B------:R-:W-:Y:S01]  /*1080*/  VIADD R0, R26, 0x8 ;  /* 0x000000081a007836 */ /* 0x000fe20000000000 */
[----:B------:R-:W-:Y:S01]  /*1090*/  SHF.R.S32.HI R17, RZ, 0x1f, R16 ;  /* 0x0000001fff117819 */ /* 0x000fe20000011410 */
[----:B------:R-:W-:Y:S01]  /*10a0*/  IMAD.IADD R3, R4, 0x1, R3 ;  /* 0x0000000104037824 */ /* 0x000fe200078e0203 */
[----:B------:R-:W-:Y:S01]  /*10b0*/  STL [R1+0x78], R5 ;  /* 0x0000780501007387 */ /* 0x000fe20000100800 */
[----:B------:R-:W-:-:S02]  /*10c0*/  VIADD R4, R26, 0x28 ;  /* 0x000000281a047836 */ /* 0x000fc40000000000 */
[----:B------:R-:W-:Y:S01]  /*10d0*/  IMAD R143, R3, 0x2, R2 ;  /* 0x00000002038f7824 */ /* 0x000fe200078e0202 */
[----:B------:R-:W-:Y:S01]  /*10e0*/  STL [R1], RZ ;  /* 0x000000ff01007387 */ /* 0x000fe20000100800 */
[----:B------:R-:W-:Y:S02]  /*10f0*/  IMAD.IADD R142, R24, 0x1, -R142 ;  /* 0x00000001188e7824 */ /* 0x000fe400078e0a8e */
[C---:B------:R-:W-:Y:S01]  /*1100*/  VIADD R145, R143.reuse, 0x21800 ;  /* 0x000218008f917836 */ /* 0x040fe20000000000 */
[----:B------:R0:W-:Y:S01]  /*1110*/  STL [R1+0x5c], R0 ;  /* 0x00005c0001007387 */ /* 0x0001e20000100800 */
[----:B------:R-:W-:Y:S02]  /*1120*/  VIADD R3, R143, 0x21820 ;  /* 0x000218208f037836 */ /* 0x000fe40000000000 */
[C---:B------:R-:W-:Y:S01]  /*1130*/  @P1 VIADD R3, R145.reuse, 0xffffffe0 ;  /* 0xffffffe091031836 */ /* 0x040fe20000000000 */
[----:B------:R1:W-:Y:S01]  /*1140*/  STL [R1+0x58], R6 ;  /* 0x0000580601007387 */ /* 0x0003e20000100800 */
[----:B------:R-:W-:-:S02]  /*1150*/  IMAD.IADD R145, R145, 0x1, R144 ;  /* 0x0000000191917824 */ /* 0x000fc400078e0290 */
[----:B------:R-:W-:Y:S01]  /*1160*/  IMAD.IADD R144, R144, 0x1, R3 ;  /* 0x0000000190907824 */ /* 0x000fe200078e0203 */
[----:B------:R2:W-:Y:S01]  /*1170*/  STL [R1+0x60], R4 ;  /* 0x0000600401007387 */ /* 0x0005e20000100800 */
[----:B0-----:R-:W-:Y:S02]  /*1180*/  SHF.R.S32.HI R0, RZ, 0x1f, R137 ;  /* 0x0000001fff007819 */ /* 0x001fe40000011489 */
[----:B-1----:R-:W-:-:S03]  /*1190*/  LOP3.LUT R6, R10, 0xc0, RZ, 0xc0, !PT ;  /* 0x000000c00a067812 */ /* 0x002fc600078ec0ff */
[----:B------:R0:W-:Y:S01]  /*11a0*/  STL [R1+0x48], R0 ;  /* 0x0000480001007387 */ /* 0x0001e20000100800 */
[----:B--2---:R-:W-:-:S05]  /*11b0*/  SHF.R.S32.HI R4, RZ, 0x1f, R136 ;  /* 0x0000001fff047819 */ /* 0x004fca0000011488 */
[----:B------:R1:W-:Y:S01]  /*11c0*/  STL [R1+0x44], R4 ;  /* 0x0000440401007387 */ /* 0x0003e20000100800 */
[----:B0-----:R-:W-:-:S05]  /*11d0*/  SHF.R.S32.HI R0, RZ, 0x1f, R138 ;  /* 0x0000001fff007819 */ /* 0x001fca000001148a */
[----:B------:R0:W-:Y:S01]  /*11e0*/  STL [R1+0x40], R0 ;  /* 0x0000400001007387 */ /* 0x0001e20000100800 */
[----:B-1----:R-:W-:-:S03]  /*11f0*/  IMAD.SHL.U32 R4, R21, 0x20, RZ ;  /* 0x0000002015047824 */ /* 0x002fc600078e00ff */
[----:B------:R1:W-:Y:S04]  /*1200*/  STL [R1+0x14], R6 ;  /* 0x0000140601007387 */ /* 0x0003e80000100800 */
[----:B------:R2:W-:Y:S01]  /*1210*/  STL [R1+0x24], R4 ;  /* 0x0000240401007387 */ /* 0x0005e20000100800 */
[----:B0-----:R-:W-:-:S03]  /*1220*/  LOP3.LUT R0, R6, 0x8, R16, 0xf8, !PT ;  /* 0x0000000806007812 */ /* 0x001fc600078ef810 */
[----:B------:R-:W-:Y:S01]  /*1230*/  STL [R1+0x30], R7 ;  /* 0x0000300701007387 */ /* 0x000fe20000100800 */
[----:B-1----:R-:W-:-:S04]  /*1240*/  SHF.R.U32.HI R6, RZ, 0x3, R6 ;  /* 0x00000003ff067819 */ /* 0x002fc80000011606 */
[----:B------:R-:W-:Y:S01]  /*1250*/  LOP3.LUT R0, R0, R6, RZ, 0x3c, !PT ;  /* 0x0000000600007212 */ /* 0x000fe200078e3cff */
[----:B------:R0:W-:Y:S04]  /*1260*/  STL [R1+0x20], R6 ;  /* 0x0000200601007387 */ /* 0x0001e80000100800 */
[----:B--2---:R-:W-:Y:S02]  /*1270*/  IMAD.IADD R4, R4, 0x1, R0 ;  /* 0x0000000104047824 */ /* 0x004fe400078e0200 */
[----:B------:R-:W-:Y:S01]  /*1280*/  IMAD R0, R14, 0x8, R5 ;  /* 0x000000080e007824 */ /* 0x000fe200078e0205 */
[----:B0-----:R-:W-:-:S05]  /*1290*/  SHF.R.S32.HI R6, RZ, 0x3, R20 ;  /* 0x00000003ff067819 */ /* 0x001fca0000011414 */
[----:B------:R-:W-:Y:S04]  /*12a0*/  STL [R1+0x34], R6 ;  /* 0x0000340601007387 */ /* 0x000fe80000100800 */
[----:B------:R-:W-:Y:S04]  /*12b0*/  STL [R1+0x6c], R4 ;  /* 0x00006c0401007387 */ /* 0x000fe80000100800 */
[----:B------:R-:W-:Y:S04]  /*12c0*/  STL [R1+0x38], R3 ;  /* 0x0000380301007387 */ /* 0x000fe80000100800 */
[----:B------:R0:W-:Y:S02]  /*12d0*/  STL [R1+0x64], R0 ;  /* 0x0000640001007387 */ /* 0x0001e40000100800 */
[----:B0-----:R-:W-:-:S05]  /*12e0*/  VIADD R0, R3, 0x6000 ;  /* 0x0000600003007836 */ /* 0x001fca0000000000 */
[----:B------:R0:W-:Y:S02]  /*12f0*/  STL [R1+0x3c], R0 ;  /* 0x00003c0001007387 */ /* 0x0001e40000100800 */
.L_x_11578:
[----:B------:R-:W-:Y:S05]  /*1300*/  YIELD ;  /* 0x0000000000007946 */ /* 0x000fea0003800000 */
[----:B------:R-:W-:Y:S01]  /*1310*/  ULDC.64 UR4, c[0x0][0xa28] ;  /* 0x00028a0000047ab9 */ /* 0x000fe20000000a00 */
[----:B0--34-:R-:W1:Y:S01]  /*1320*/  LDC.64 R6, c[0x0][0xa08] ;  /* 0x00028200ff067b82 */ /* 0x019e620000000a00 */
[----:B------:R-:W-:Y:S01]  /*1330*/  ISETP.NE.U32.AND P1, PT, RZ, UR4, PT ;  /* 0x00000004ff007c0c */ /* 0x000fe2000bf25070 */
[----:B0-----:R-:W-:Y:S02]  /*1340*/  IMAD.MOV.U32 R0, RZ, RZ, RZ ;  /* 0x000000ffff007224 */ /* 0x001fe400078e00ff */
[----:B------:R-:W-:Y:S01]  /*1350*/  IMAD.MOV.U32 R86, RZ, RZ, RZ ;  /* 0x000000ffff567224 */ /* 0x000fe200078e00ff */
[----:B------:R-:W-:Y:S01]  /*1360*/  ISETP.NE.AND.EX P1, PT, RZ, UR5, PT, P1 ;  /* 0x00000005ff007c0c */ /* 0x000fe2000bf25310 */
[----:B------:R-:W-:-:S02]  /*1370*/  ULDC.64 UR4, c[0x0][0xa18] ;  /* 0x0002860000047ab9 */ /* 0x000fc40000000a00 */
[----:B------:R-:W-:-:S04]  /*1380*/  ISETP.NE.U32.AND P2, PT, RZ, UR4, PT ;  /* 0x00000004ff007c0c */ /* 0x000fc8000bf45070 */
[----:B------:R-:W-:Y:S01]  /*1390*/  ISETP.NE.AND.EX P2, PT, RZ, UR5, PT, P2 ;  /* 0x00000005ff007c0c */ /* 0x000fe2000bf45320 */
[----:B------:R-:W-:Y:S02]  /*13a0*/  ULDC.64 UR4, c[0x0][0xa08] ;  /* 0x0002820000047ab9 */ /* 0x000fe40000000a00 */
[----:B------:R-:W-:-:S03]  /*13b0*/  ISETP.NE.U32.AND P0, PT, RZ, UR4, PT ;  /* 0x00000004ff007c0c */ /* 0x000fc6000bf05070 */
[----:B------:R-:W0:Y:S01]  /*13c0*/  @P1 LDC.64 R4, c[0x0][0xa28] ;  /* 0x00028a00ff041b82 */ /* 0x000e220000000a00 */
[----:B------:R-:W-:Y:S01]  /*13d0*/  ISETP.NE.AND.EX P0, PT, RZ, UR5, PT, P0 ;  /* 0x00000005ff007c0c */ /* 0x000fe2000bf05300 */
[----:B-1----:R-:W-:-:S06]  /*13e0*/  IMAD.WIDE R10, R35, 0x4, R6 ;  /* 0x00000004230a7825 */ /* 0x002fcc00078e0206 */
[----:B------:R-:W1:Y:S01]  /*13f0*/  @P2 LDC.64 R8, c[0x0][0xa18] ;  /* 0x00028600ff082b82 */ /* 0x000e620000000a00 */
[----:B------:R-:W-:Y:S02]  /*1400*/  ULDC UR4, c[0x0][0x288] ;  /* 0x0000a20000047ab9 */ /* 0x000fe40000000800 */
[----:B------:R-:W-:Y:S01]  /*1410*/  IMAD.U32 R140, RZ, RZ, UR4 ;  /* 0x00000004ff8c7e24 */ /* 0x000fe2000f8e00ff */
[----:B------:R-:W-:Y:S02]  /*1420*/  ULDC.64 UR4, c[0x0][0x418] ;  /* 0x0001060000047ab9 */ /* 0x000fe40000000a00 */
[----:B--2---:R2:W5:Y:S01]  /*1430*/  @P0 LDG.E R86, desc[UR52][R10.64] ;  /* 0x000000340a560981 */ /* 0x004562000c1e1900 */
[----:B0-----:R-:W-:-:S05]  /*1440*/  @P1 IMAD.WIDE R4, R35, 0x4, R4 ;  /* 0x0000000423041825 */ /* 0x001fca00078e0204 */
        /* <DEDUP_REMOVED lines=22> */
.L_x_11363:
[----:B------:R-:W-:Y:S01]  /*15b0*/  ULDC.64 UR4, c[0x0][0xa20] ;  /* 0x0002880000047ab9 */ /* 0x000fe20000000a00 */
[----:B------:R0:W-:Y:S01]  /*15c0*/  STL [R1+0x70], R34 ;  /* 0x0000702201007387 */ /* 0x0001e20000100800 */
[----:B------:R-:W-:-:S03]  /*15d0*/  ISETP.NE.U32.AND P1, PT, RZ, UR4, PT ;  /* 0x00000004ff007c0c */ /* 0x000fc6000bf25070 */
[----:B------:R0:W-:Y:S01]  /*15e0*/  STL [R1+0x74], R35 ;  /* 0x0000742301007387 */ /* 0x0001e20000100800 */
[----:B------:R-:W-:-:S13]  /*15f0*/  ISETP.NE.AND.EX P1, PT, RZ, UR5, PT, P1 ;  /* 0x00000005ff007c0c */ /* 0x000fda000bf25310 */
[----:B0-----:R-:W-:Y:S05]  /*1600*/  @!P1 BRA `(.L_x_11364) ;  /* 0x0000000000109947 */ /* 0x001fea0003800000 */
[----:B------:R-:W0:Y:S02]  /*1610*/  LDC.64 R4, c[0x0][0xa20] ;  /* 0x00028800ff047b82 */ /* 0x000e240000000a00 */
[----:B0-----:R-:W-:-:S05]  /*1620*/  IMAD.WIDE R4, R35, 0x4, R4 ;  /* 0x0000000423047825 */ /* 0x001fca00078e0204 */
[----:B------:R0:W5:Y:S01]  /*1630*/  LDG.E R27, desc[UR52][R4.64] ;  /* 0x00000034041b7981 */ /* 0x000162000c1e1900 */
[----:B------:R-:W-:Y:S05]  /*1640*/  BRA `(.L_x_11365) ;  /* 0x0000000000107947 */ /* 0x000fea0003800000 */
.L_x_11364:
[----:B------:R-:W-:Y:S05]  /*1650*/  @!P0 BRA `(.L_x_11365) ;  /* 0x00000000000c8947 */ /* 0x000fea0003800000 */
[----:B------:R-:W2:Y:S04]  /*1660*/  LDG.E R4, desc[UR52][R10.64] ;  /* 0x000000340a047981 */ /* 0x000ea8000c1e1900 */
[----:B------:R-:W2:Y:S02]  /*1670*/  LDG.E R27, desc[UR52][R10.64+0x4] ;  /* 0x000004340a1b7981 */ /* 0x000ea4000c1e1900 */
[----:B--2---:R-:W-:-:S07]  /*1680*/  IMAD.IADD R27, R27, 0x1, -R4 ;  /* 0x000000011b1b7824 */ /* 0x004fce00078e0a04 */
.L_x_11365:
[----:B------:R-:W-:Y:S01]  /*1690*/  ULDC.64 UR4, c[0x0][0xa10] ;  /* 0x0002840000047ab9 */ /* 0x000fe20000000a00 */
[----:B0-----:R-:W0:Y:S01]  /*16a0*/  LDC R4, c[0x0][0x448] ;  /* 0x00011200ff047b82 */ /* 0x001e220000000800 */
[----:B------:R-:W-:-:S04]  /*16b0*/  ISETP.NE.U32.AND P0, PT, RZ, UR4, PT ;  /* 0x00000004ff007c0c */ /* 0x000fc8000bf05070 */
[----:B------:R-:W-:Y:S01]  /*16c0*/  ISETP.NE.AND.EX P0, PT, RZ, UR5, PT, P0 ;  /* 0x00000005ff007c0c */ /* 0x000fe2000bf05300 */
[----:B------:R-:W-:Y:S02]  /*16d0*/  ULDC.64 UR4, c[0x0][0xa30] ;  /* 0x00028c0000047ab9 */ /* 0x000fe40000000a00 */
[----:B------:R-:W-:-:S04]  /*16e0*/  ISETP.NE.U32.AND P1, PT, RZ, UR4, PT ;  /* 0x00000004ff007c0c */ /* 0x000fc8000bf25070 */
[----:B------:R-:W-:-:S06]  /*16f0*/  ISETP.NE.AND.EX P1, PT, RZ, UR5, PT, P1 ;  /* 0x00000005ff007c0c */ /* 0x000fcc000bf25310 */
[----:B------:R-:W1:Y:S08]  /*1700*/  @P0 LDC.64 R6, c[0x0][0xa10] ;  /* 0x00028400ff060b82 */ /* 0x000e700000000a00 */
[----:B------:R-:W2:Y:S01]  /*1710*/  @P1 LDC.64 R8, c[0x0][0xa30] ;  /* 0x00028c00ff081b82 */ /* 0x000ea20000000a00 */
[----:B-1----:R-:W-:-:S05]  /*1720*/  @P0 IMAD.WIDE R6, R35, 0x4, R6 ;  /* 0x0000000423060825 */ /* 0x002fca00078e0206 */
[----:B------:R-:W3:Y:S04]  /*1730*/  @P0 LDG.E R3, desc[UR52][R6.64] ;  /* 0x0000003406030981 */ /* 0x000ee8000c1e1900 */
[----:B------:R1:W3:Y:S01]  /*1740*/  @P0 LDG.E R10, desc[UR52][R6.64+0x4] ;  /* 0x00000434060a0981 */ /* 0x0002e2000c1e1900 */
[----:B-----5:R-:W-:Y:S02]  /*1750*/  IMAD.MOV.U32 R98, RZ, RZ, R27 ;  /* 0x000000ffff627224 */ /* 0x020fe400078e001b */
[----:B--2---:R-:W-:-:S05]  /*1760*/  @P1 IMAD.WIDE R8, R35, 0x4, R8 ;  /* 0x0000000423081825 */ /* 0x004fca00078e0208 */
[----:B------:R2:W5:Y:S01]  /*1770*/  @P1 LDG.E R98, desc[UR52][R8.64] ;  /* 0x0000003408621981 */ /* 0x000562000c1e1900 */
[----:B0-----:R-:W-:Y:S01]  /*1780*/  ISETP.NE.AND P1, PT, R4, 0x1, PT ;  /* 0x000000010400780c */ /* 0x001fe20003f25270 */
[----:B------:R-:W-:Y:S01]  /*1790*/  IMAD R14, R33, 0xc0, RZ ;  /* 0x000000c0210e7824 */ /* 0x000fe200078e02ff */
[----:B------:R-:W0:Y:S01]  /*17a0*/  LDC.64 R4, c[0x0][0x9e0] ;  /* 0x00027800ff047b82 */ /* 0x000e220000000a00 */
[----:B------:R-:W-:Y:S02]  /*17b0*/  IMAD.IADD R13, R27, 0x1, -R0 ;  /* 0x000000011b0d7824 */ /* 0x000fe400078e0a00 */
[----:B------:R-:W-:Y:S01]  /*17c0*/  VIADD R0, R14, 0xbf ;  /* 0x000000bf0e007836 */ /* 0x000fe20000000000 */
[----:B------:R4:W-:Y:S03]  /*17d0*/  STL [R1+0x28], R14 ;  /* 0x0000280e01007387 */ /* 0x0009e60000100800 */
[----:B-1----:R-:W-:-:S04]  /*17e0*/  IMAD.MOV.U32 R6, RZ, RZ, R0 ;  /* 0x000000ffff067224 */ /* 0x002fc800078e0000 */
[----:B------:R-:W1:Y:S08]  /*17f0*/  @P1 LDC R11, c[0x0][0x44c] ;  /* 0x00011300ff0b1b82 */ /* 0x000e700000000800 */
[----:B------:R-:W2:Y:S01]  /*1800*/  @P1 LDC R12, c[0x0][0x450] ;  /* 0x00011400ff0c1b82 */ /* 0x000ea20000000800 */
[----:B0-----:R-:W-:Y:S01]  /*1810*/  ISETP.GE.AND P2, PT, R5, 0x1, PT ;  /* 0x000000010500780c */ /* 0x001fe20003f46270 */
[----:B---3--:R-:W-:-:S02]  /*1820*/  @P0 IMAD.IADD R24, R10, 0x1, -R3 ;  /* 0x000000010a180824 */ /* 0x008fc400078e0a03 */
[----:B-1----:R-:W-:-:S04]  /*1830*/  @P1 IMAD.HI.U32 R3, R0, R11, RZ ;  /* 0x0000000b00031227 */ /* 0x002fc800078e00ff */
[----:B------:R-:W-:Y:S01]  /*1840*/  IMAD.IADD R141, R13, 0x1, R24 ;  /* 0x000000010d8d7824 */ /* 0x000fe200078e0218 */
[----:B--2---:R-:W-:-:S03]  /*1850*/  @P1 SHF.R.U32.HI R6, RZ, R12, R3 ;  /* 0x0000000cff061219 */ /* 0x004fc60000011603 */
[C---:B------:R-:W-:Y:S01]  /*1860*/  VIADD R0, R141.reuse, 0x7f ;  /* 0x0000007f8d007836 */ /* 0x040fe20000000000 */
[----:B------:R-:W-:-:S04]  /*1870*/  IADD3 R7, R141, 0x1, -R140 ;  /* 0x000000018d077810 */ /* 0x000fc80007ffe88c */
[----:B------:R-:W-:Y:S01]  /*1880*/  SHF.R.S32.HI R3, RZ, 0x1f, R0 ;  /* 0x0000001fff037819 */ /* 0x000fe20000011400 */
[----:B------:R-:W-:-:S03]  /*1890*/  IMAD.IADD R9, R7, 0x1, R6 ;  /* 0x0000000107097824 */ /* 0x000fc600078e0206 */
[----:B------:R-:W-:Y:S01]  /*18a0*/  LEA.HI R3, R3, R0, RZ, 0x7 ;  /* 0x0000000003037211 */ /* 0x000fe200078f38ff */
[----:B------:R-:W-:-:S03]  /*18b0*/  IMAD.IADD R4, R9, 0x1, R4 ;  /* 0x0000000109047824 */ /* 0x000fc600078e0204 */
[----:B------:R-:W-:Y:S01]  /*18c0*/  SHF.R.S32.HI R102, RZ, 0x7, R3 ;  /* 0x00000007ff667819 */ /* 0x000fe20000011403 */
[----:B----4-:R-:W-:Y:S06]  /*18d0*/  @!P2 BRA `(.L_x_11366) ;  /* 0x000000000048a947 */ /* 0x010fec0003800000 */
        /* <DEDUP_REMOVED lines=11> */
.L_x_11368:
[----:B------:R-:W-:-:S13]  /*1990*/  ISETP.NE.AND P0, PT, R5, 0x1, PT ;  /* 0x000000010500780c */ /* 0x000fda0003f05270 */
[----:B------:R-:W0:Y:S02]  /*19a0*/  @P0 LDC.64 R6, c[0x0][0x9e8] ;  /* 0x00027a00ff060b82 */ /* 0x000e240000000a00 */
[----:B0-----:R-:W-:-:S05]  /*19b0*/  @P0 IMAD.HI.U32 R6, R0, R6, RZ ;  /* 0x0000000600060227 */ /* 0x001fca00078e00ff */
[----:B------:R-:W-:-:S07]  /*19c0*/  @P0 SHF.R.U32.HI R0, RZ, R7, R6 ;  /* 0x00000007ff000219 */ /* 0x000fce0000011606 */
.L_x_11369:
[----:B------:R-:W-:Y:S05]  /*19d0*/  BSYNC B0 ;  /* 0x0000000000007941 */ /* 0x000fea0003800000 */
.L_x_11367:
[----:B------:R-:W-:-:S05]  /*19e0*/  IMAD R3, R0, R5, R5 ;  /* 0x0000000500037224 */ /* 0x000fca00078e0205 */
[----:B------:R-:W-:-:S07]  /*19f0*/  VIMNMX R4, R4, R3, PT ;  /* 0x0000000304047248 */ /* 0x000fce0003fe0100 */
.L_x_11366:
[----:B------:R-:W0:Y:S01]  /*1a00*/  @P1 LDC R3, c[0x0][0x44c] ;  /* 0x00011300ff031b82 */ /* 0x000e220000000800 */
[----:B------:R-:W-:Y:S01]  /*1a10*/  IMAD.MOV.U32 R0, RZ, RZ, R14 ;  /* 0x000000ffff007224 */ /* 0x000fe200078e000e */
[----:B------:R-:W-:Y:S01]  /*1a20*/  ULDC UR4, c[0x0][0x9dc] ;  /* 0x0002770000047ab9 */ /* 0x000fe20000000800 */
[----:B------:R-:W-:-:S05]  /*1a30*/  IMAD.IADD R103, R141, 0x1, -R140 ;  /* 0x000000018d677824 */ /* 0x000fca00078e0a8c */
        /* <DEDUP_REMOVED lines=16> */
.L_x_11372:
[----:B------:R-:W-:-:S13]  /*1b40*/  ISETP.NE.AND P0, PT, R5, 0x1, PT ;  /* 0x000000010500780c */ /* 0x000fda0003f05270 */
[----:B------:R-:W0:Y:S02]  /*1b50*/  @P0 LDC.64 R6, c[0x0][0x9e8] ;  /* 0x00027a00ff060b82 */ /* 0x000e240000000a00 */
[----:B0-----:R-:W-:-:S05]  /*1b60*/  @P0 IMAD.HI.U32 R6, R0, R6, RZ ;  /* 0x0000000600060227 */ /* 0x001fca00078e00ff */
[----:B------:R-:W-:-:S07]  /*1b70*/  @P0 SHF.R.U32.HI R0, RZ, R7, R6 ;  /* 0x00000007ff000219 */ /* 0x000fce0000011606 */
.L_x_11373:
[----:B------:R-:W-:Y:S05]  /*1b80*/  BSYNC B0 ;  /* 0x0000000000007941 */ /* 0x000fea0003800000 */
.L_x_11371:
[----:B------:R-:W-:-:S05]  /*1b90*/  IMAD R0, R0, R5, RZ ;  /* 0x0000000500007224 */ /* 0x000fca00078e02ff */
[----:B------:R-:W-:-:S07]  /*1ba0*/  VIMNMX R3, R3, R0, !PT ;  /* 0x0000000003037248 */ /* 0x000fce0007fe0100 */
.L_x_11370:
        /* <DEDUP_REMOVED lines=43> */
.L_x_11376:
[----:B------:R-:W-:Y:S05]  /*1e60*/  BSYNC B6 ;  /* 0x0000000000067941 */ /* 0x000fea0003800000 */
.L_x_11375:
        /* <DEDUP_REMOVED lines=20> */
.L_x_11378:
[----:B------:R-:W-:Y:S05]  /*1fb0*/  BSYNC B6 ;  /* 0x0000000000067941 */ /* 0x000fea0003800000 */
.L_x_11377:
[----:B------:R-:W2:Y:S01]  /*1fc0*/  LDL.64 R38, [R1+0x18] ;  /* 0x0000180001267983 */ /* 0x000ea20000100a00 */
[----:B------:R-:W-:-:S03]  /*1fd0*/  ULDC.64 UR4, c[0x0][0x9f8] ;  /* 0x00027e0000047ab9 */ /* 0x000fc60000000a00 */
[----:B------:R-:W2:Y:S01]  /*1fe0*/  LDL.64 R20, [R1+0x18] ;  /* 0x0000180001147983 */ /* 0x000ea20000100a00 */
[----:B------:R-:W-:Y:S01]  /*1ff0*/  ISETP.NE.U32.AND P0, PT, RZ, UR4, PT ;  /* 0x00000004ff007c0c */ /* 0x000fe2000bf05070 */
[----:B------:R-:W-:Y:S01]  /*2000*/  IMAD.MOV.U32 R0, RZ, RZ, R35 ;  /* 0x000000ffff007224 */ /* 0x000fe200078e0023 */
[----:B------:R-:W0:Y:S01]  /*2010*/  LDC.64 R8, c[0x0][0x408] ;  /* 0x00010200ff087b82 */ /* 0x000e220000000a00 */
[----:B------:R-:W1:Y:S01]  /*2020*/  S2R R28, SR_TID.X ;  /* 0x00000000001c7919 */ /* 0x000e620000002100 */
[----:B------:R-:W-:-:S06]  /*2030*/  ISETP.NE.AND.EX P0, PT, RZ, UR5, PT, P0 ;  /* 0x00000005ff007c0c */ /* 0x000fcc000bf05300 */
[----:B------:R-:W3:Y:S08]  /*2040*/  LDC R29, c[0x0][0x3f4] ;  /* 0x0000fd00ff1d7b82 */ /* 0x000ef00000000800 */
[----:B------:R-:W4:Y:S08]  /*2050*/  @P0 LDC.64 R4, c[0x0][0x9f8] ;  /* 0x00027e00ff040b82 */ /* 0x000f300000000a00 */
[----:B------:R-:W3:Y:S01]  /*2060*/  LDC.64 R10, c[0x0][0x3f8] ;  /* 0x0000fe00ff0a7b82 */ /* 0x000ee20000000a00 */
[----:B-1----:R-:W-:Y:S01]  /*2070*/  VIADD R37, R28, 0xffffff80 ;  /* 0xffffff801c257836 */ /* 0x002fe20000000000 */
[----:B------:R-:W-:Y:S01]  /*2080*/  SHF.R.U32.HI R31, RZ, 0x7, R28 ;  /* 0x00000007ff1f7819 */ /* 0x000fe2000001161c */
[----:B----4-:R-:W-:-:S05]  /*2090*/  @P0 IMAD.WIDE R4, R35, 0x4, R4 ;  /* 0x0000000423040825 */ /* 0x010fca00078e0204 */
[----:B------:R1:W4:Y:S01]  /*20a0*/  @P0 LDG.E R0, desc[UR52][R4.64] ;  /* 0x0000003404000981 */ /* 0x000322000c1e1900 */
[----:B------:R-:W-:Y:S01]  /*20b0*/  ISETP.NE.AND P6, PT, R31, 0x1, PT ;  /* 0x000000011f00780c */ /* 0x000fe20003fc5270 */
[----:B------:R-:W-:Y:S01]  /*20c0*/  IMAD.IADD R86, R86, 0x1, R27 ;  /* 0x0000000156567824 */ /* 0x000fe200078e021b */
[----:B------:R-:W-:Y:S02]  /*20d0*/  SHF.R.S32.HI R3, RZ, 0x1f, R37 ;  /* 0x0000001fff037819 */ /* 0x000fe40000011425 */
[-C--:B------:R-:W-:Y:S02]  /*20e0*/  LEA.HI R36, R37, R37.reuse, RZ, 0x1 ;  /* 0x0000002525247211 */ /* 0x080fe400078f08ff */
[----:B------:R-:W-:Y:S01]  /*20f0*/  LEA.HI R6, R3, R37, RZ, 0x2 ;  /* 0x0000002503067211 */ /* 0x000fe200078f10ff */
[----:B------:R-:W-:Y:S01]  /*2100*/  VIADD R3, R16, 0x10 ;  /* 0x0000001010037836 */ /* 0x000fe20000000000 */
[----:B------:R-:W-:Y:S02]  /*2110*/  SHF.R.S32.HI R36, RZ, 0x1, R36 ;  /* 0x00000001ff247819 */ /* 0x000fe40000011424 */
[----:B------:R-:W-:-:S02]  /*2120*/  SHF.R.S32.HI R74, RZ, 0x2, R6 ;  /* 0x00000002ff4a7819 */ /* 0x000fc40000011406 */
[----:B------:R-:W-:Y:S01]  /*2130*/  SHF.R.S32.HI R7, RZ, 0x1f, R6 ;  /* 0x0000001fff077819 */ /* 0x000fe20000011406 */
[----:B------:R-:W-:Y:S05]  /*2140*/  @!P6 WARPSYNC.ALL ;  /* 0x000000000000e948 */ /* 0x000fea0003800000 */
[----:B------:R-:W-:Y:S01]  /*2150*/  ULDC UR4, c[0x0][0x2f4] ;  /* 0x0000bd0000047ab9 */ /* 0x000fe20000000800 */
[----:B------:R-:W-:Y:S01]  /*2160*/  LEA.HI R7, R7, R74, RZ, 0x2 ;  /* 0x0000004a07077211 */ /* 0x000fe200078f10ff */
[--C-:B0-----:R-:W-:Y:S01]  /*2170*/  IMAD.WIDE.U32 R72, R36, R8, R16.reuse ;  /* 0x0000000824487225 */ /* 0x101fe200078e0010 */
[----:B------:R-:W-:Y:S02]  /*2180*/  ISETP.GE.AND P1, PT, R3, UR4, PT ;  /* 0x0000000403007c0c */ /* 0x000fe4000bf26270 */
[----:B------:R-:W-:Y:S01]  /*2190*/  ISETP.GE.AND P0, PT, R16, UR4, PT ;  /* 0x0000000410007c0c */ /* 0x000fe2000bf06270 */
[----:B---3--:R-:W-:Y:S01]  /*21a0*/  IMAD.WIDE.U32 R68, R36, R10, R16 ;  /* 0x0000000a24447225 */ /* 0x008fe200078e0010 */
[----:B-1----:R-:W-:-:S02]  /*21b0*/  SEL R5, RZ, 0xffffffff, P1 ;  /* 0xffffffffff057807 */ /* 0x002fc40000800000 */
[----:B------:R-:W-:Y:S02]  /*21c0*/  SEL R4, RZ, 0x1, P0 ;  /* 0x00000001ff047807 */ /* 0x000fe40000000000 */
[----:B------:R-:W-:Y:S01]  /*21d0*/  SHF.R.S32.HI R13, RZ, 0x1f, R36 ;  /* 0x0000001fff0d7819 */ /* 0x000fe20000011424 */
[----:B------:R-:W-:Y:S01]  /*21e0*/  IMAD.SHL.U32 R5, R5, 0x2, RZ ;  /* 0x0000000205057824 */ /* 0x000fe200078e00ff */
[----:B------:R-:W-:Y:S02]  /*21f0*/  LOP3.LUT R7, R7, 0xfffffffc, RZ, 0xc0, !PT ;  /* 0xfffffffc07077812 */ /* 0x000fe400078ec0ff */
[----:B------:R-:W-:Y:S01]  /*2200*/  ISETP.GE.AND P1, PT, R137, UR4, PT ;  /* 0x0000000489007c0c */ /* 0x000fe2000bf26270 */
[----:B------:R-:W-:Y:S01]  /*2210*/  IMAD R6, R13, R8, RZ ;  /* 0x000000080d067224 */ /* 0x000fe200078e02ff */
[----:B------:R-:W-:Y:S01]  /*2220*/  LOP3.LUT R5, R5, 0x2, R4, 0xe2, !PT ;  /* 0x0000000205057812 */ /* 0x000fe200078ee204 */
[----:B------:R-:W-:Y:S01]  /*2230*/  VIADD R4, R16, 0x20 ;  /* 0x0000002010047836 */ /* 0x000fe20000000000 */
[----:B------:R-:W-:Y:S01]  /*2240*/  LOP3.LUT R22, R22, 0xfffffffb, RZ, 0xc0, !PT ;  /* 0xfffffffb16167812 */ /* 0x000fe200078ec0ff */
[----:B------:R-:W-:Y:S01]  /*2250*/  IMAD.IADD R74, R74, 0x1, -R7 ;  /* 0x000000014a4a7824 */ /* 0x000fe200078e0a07 */
[----:B------:R-:W-:Y:S01]  /*2260*/  SEL R7, RZ, 0x8, P1 ;  /* 0x00000008ff077807 */ /* 0x000fe20000800000 */
[----:B------:R-:W-:Y:S01]  /*2270*/  IMAD R15, R36, R9, R6 ;  /* 0x00000009240f7224 */ /* 0x000fe200078e0206 */
[----:B------:R-:W-:-:S02]  /*2280*/  ISETP.GE.AND P0, PT, R4, UR4, PT ;  /* 0x0000000404007c0c */ /* 0x000fc4000bf06270 */
[----:B------:R-:W-:Y:S01]  /*2290*/  ISETP.GE.AND P2, PT, R3, R29, PT ;  /* 0x0000001d0300720c */ /* 0x000fe20003f46270 */
[----:B------:R-:W-:Y:S01]  /*22a0*/  IMAD.IADD R73, R73, 0x1, R15 ;  /* 0x0000000149497824 */ /* 0x000fe200078e020f */
[----:B------:R-:W-:Y:S02]  /*22b0*/  SEL R6, RZ, 0x4, P0 ;  /* 0x00000004ff067807 */ /* 0x000fe40000000000 */
[----:B------:R-:W-:Y:S02]  /*22c0*/  ISETP.GE.AND P0, PT, R136, UR4, PT ;  /* 0x0000000488007c0c */ /* 0x000fe4000bf06270 */
[----:B------:R-:W-:Y:S02]  /*22d0*/  LOP3.LUT R5, R7, R5, R6, 0xfe, !PT ;  /* 0x0000000507057212 */ /* 0x000fe400078efe06 */
[----:B------:R-:W-:Y:S02]  /*22e0*/  SEL R6, RZ, 0x10, P0 ;  /* 0x00000010ff067807 */ /* 0x000fe40000000000 */
[----:B------:R-:W-:-:S02]  /*22f0*/  LOP3.LUT P0, RZ, R74, 0x2, RZ, 0xc0, !PT ;  /* 0x000000024aff7812 */ /* 0x000fc4000780c0ff */
[----:B------:R-:W-:Y:S01]  /*2300*/  LOP3.LUT R30, R5, R6, RZ, 0xfc, !PT ;  /* 0x00000006051e7212 */ /* 0x000fe200078efcff */
[----:B------:R-:W-:Y:S01]  /*2310*/  IMAD R6, R13, R10, RZ ;  /* 0x0000000a0d067224 */ /* 0x000fe200078e02ff */
[----:B------:R-:W-:Y:S01]  /*2320*/  ISETP.GE.AND P1, PT, R4, R29, PT ;  /* 0x0000001d0400720c */ /* 0x000fe20003f26270 */
[----:B--2---:R-:W-:-:S08]  /*2330*/  IMAD.MOV.U32 R20, RZ, RZ, R38 ;  /* 0x000000ffff147224 */ /* 0x004fd000078e0026 */
[----:B------:R-:W-:Y:S01]  /*2340*/  @P0 LOP3.LUT R22, R22, 0x4, RZ, 0xfc, !PT ;  /* 0x0000000416160812 */ /* 0x000fe200078efcff */
[----:B------:R-:W-:Y:S01]  /*2350*/  IMAD R13, R36, R11, R6 ;  /* 0x0000000b240d7224 */ /* 0x000fe200078e0206 */
[----:B------:R-:W-:Y:S02]  /*2360*/  ISETP.GE.AND P0, PT, R16, R29, PT ;  /* 0x0000001d1000720c */ /* 0x000fe40003f06270 */
[----:B------:R-:W-:-:S05]  /*2370*/  SHF.R.S32.HI R21, RZ, 0x1f, R20 ;  /* 0x0000001fff157819 */ /* 0x000fca0000011414 */
[----:B------:R0:W-:Y:S01]  /*2380*/  STL [R1+0x1c], R21 ;  /* 0x00001c1501007387 */ /* 0x0001e20000100800 */
[C---:B------:R-:W-:Y:S01]  /*2390*/  SEL R5, R29.reuse, RZ, P0 ;  /* 0x000000ff1d057207 */ /* 0x040fe20000000000 */
[C-C-:B------:R-:W-:Y:S02]  /*23a0*/  IMAD.WIDE.U32 R70, R36.reuse, R8, R20.reuse ;  /* 0x0000000824467225 */ /* 0x140fe400078e0014 */
[----:B------:R-:W2:Y:S01]  /*23b0*/  LDL R35, [R1+0x14] ;  /* 0x0000140001237983 */ /* 0x000ea20000100800 */
[C---:B------:R-:W-:Y:S01]  /*23c0*/  SEL R12, R29.reuse, RZ, P2 ;  /* 0x000000ff1d0c7207 */ /* 0x040fe20001000000 */
[----:B------:R-:W-:Y:S02]  /*23d0*/  IMAD.WIDE.U32 R66, R36, R10, R20 ;  /* 0x0000000a24427225 */ /* 0x000fe400078e0014 */
[----:B------:R-:W3:Y:S01]  /*23e0*/  LDL R28, [R1+0x20] ;  /* 0x00002000011c7983 */ /* 0x000ee20000100800 */
[----:B------:R-:W-:Y:S01]  /*23f0*/  SEL R7, R29, RZ, P1 ;  /* 0x000000ff1d077207 */ /* 0x000fe20000800000 */
[----:B------:R-:W-:-:S02]  /*2400*/  IMAD.IADD R71, R15, 0x1, R71 ;  /* 0x000000010f477824 */ /* 0x000fc400078e0247 */
[----:B------:R-:W3:Y:S01]  /*2410*/  LDL R32, [R1+0x24] ;  /* 0x0000240001207983 */ /* 0x000ee20000100800 */
[----:B------:R-:W-:Y:S02]  /*2420*/  IMAD.IADD R69, R69, 0x1, R13 ;  /* 0x0000000145457824 */ /* 0x000fe400078e020d */
[----:B------:R-:W-:Y:S02]  /*2430*/  IMAD.IADD R67, R13, 0x1, R67 ;  /* 0x000000010d437824 */ /* 0x000fe400078e0243 */
[----:B------:R-:W-:Y:S02]  /*2440*/  IMAD.IADD R6, R16, 0x1, R5 ;  /* 0x0000000110067824 */ /* 0x000fe400078e0205 */
[----:B------:R-:W-:Y:S02]  /*2450*/  IMAD.IADD R13, R3, 0x1, R12 ;  /* 0x00000001030d7824 */ /* 0x000fe400078e020c */
[----:B------:R-:W-:Y:S01]  /*2460*/  IMAD.IADD R15, R4, 0x1, R7 ;  /* 0x00000001040f7824 */ /* 0x000fe200078e0207 */
[----:B------:R-:W-:-:S02]  /*2470*/  SHF.R.S32.HI R7, RZ, 0x1f, R6 ;  /* 0x0000001fff077819 */ /* 0x000fc40000011406 */
[----:B------:R-:W-:Y:S02]  /*2480*/  SHF.R.S32.HI R14, RZ, 0x1f, R13 ;  /* 0x0000001fff0e7819 */ /* 0x000fe4000001140d */
[----:B------:R-:W-:Y:S02]  /*2490*/  SHF.R.S32.HI R20, RZ, 0x1f, R15 ;  /* 0x0000001fff147819 */ /* 0x000fe4000001140f */
[CC--:B------:R-:W-:Y:S02]  /*24a0*/  LEA.HI R5, R7.reuse, R6.reuse, RZ, 0x3 ;  /* 0x0000000607057211 */ /* 0x0c0fe400078f18ff */
[----:B------:R-:W-:Y:S02]  /*24b0*/  LEA.HI R12, R7, R6, RZ, 0x5 ;  /* 0x00000006070c7211 */ /* 0x000fe400078f28ff */
[----:B------:R-:W-:Y:S02]  /*24c0*/  LEA.HI R6, R14, R13, RZ, 0x3 ;  /* 0x0000000d0e067211 */ /* 0x000fe400078f18ff */
[----:B------:R-:W-:-:S02]  /*24d0*/  LEA.HI R7, R20, R15, RZ, 0x3 ;  /* 0x0000000f14077211 */ /* 0x000fc400078f18ff */
[----:B------:R-:W-:Y:S02]  /*24e0*/  LEA.HI R14, R14, R13, RZ, 0x5 ;  /* 0x0000000d0e0e7211 */ /* 0x000fe400078f28ff */
[----:B------:R-:W-:Y:S01]  /*24f0*/  LEA.HI R20, R20, R15, RZ, 0x5 ;  /* 0x0000000f14147211 */ /* 0x000fe200078f28ff */
[----:B------:R-:W-:Y:S01]  /*2500*/  IMAD.SHL.U32 R13, R12, 0x80, RZ ;  /* 0x000000800c0d7824 */ /* 0x000fe200078e00ff */
[----:B------:R-:W-:Y:S01]  /*2510*/  LOP3.LUT R22, R22, 0xfffffffe, RZ, 0xc0, !PT ;  /* 0xfffffffe16167812 */ /* 0x000fe200078ec0ff */
[----:B------:R-:W-:Y:S02]  /*2520*/  IMAD.SHL.U32 R15, R14, 0x80, RZ ;  /* 0x000000800e0f7824 */ /* 0x000fe400078e00ff */
[----:B0-----:R-:W-:Y:S01]  /*2530*/  IMAD.SHL.U32 R21, R20, 0x80, RZ ;  /* 0x0000008014157824 */ /* 0x001fe200078e00ff */
[----:B------:R-:W-:Y:S02]  /*2540*/  @P2 LOP3.LUT R22, R22, 0x1, RZ, 0xfc, !PT ;  /* 0x0000000116162812 */ /* 0x000fe400078efcff */
[----:B-----5:R-:W-:-:S02]  /*2550*/  SHF.R.S32.HI R27, RZ, 0x1f, R98 ;  /* 0x0000001fff1b7819 */ /* 0x020fc40000011462 */
[----:B------:R-:W-:Y:S02]  /*2560*/  LOP3.LUT R13, R13, 0xfffff000, RZ, 0xc0, !PT ;  /* 0xfffff0000d0d7812 */ /* 0x000fe400078ec0ff */
[----:B------:R-:W-:Y:S02]  /*2570*/  LOP3.LUT R15, R15, 0xfffff000, RZ, 0xc0, !PT ;  /* 0xfffff0000f0f7812 */ /* 0x000fe400078ec0ff */
[----:B------:R-:W-:Y:S02]  /*2580*/  LOP3.LUT R21, R21, 0xfffff000, RZ, 0xc0, !PT ;  /* 0xfffff00015157812 */ /* 0x000fe400078ec0ff */
[----:B------:R-:W-:-:S04]  /*2590*/  LOP3.LUT R22, R22, 0xfffffffd, RZ, 0xc0, !PT ;  /* 0xfffffffd16167812 */ /* 0x000fc800078ec0ff */
[----:B------:R-:W-:Y:S02]  /*25a0*/  @P1 LOP3.LUT R22, R22, 0x2, RZ, 0xfc, !PT ;  /* 0x0000000216161812 */ /* 0x000fe400078efcff */
[----:B------:R-:W-:Y:S01]  /*25b0*/  ISETP.GE.AND P1, PT, R138, UR4, PT ;  /* 0x000000048a007c0c */ /* 0x000fe2000bf26270 */
[----:B------:R-:W-:-:S04]  /*25c0*/  IMAD.WIDE.U32 R68, R98, R10, R68 ;  /* 0x0000000a62447225 */ /* 0x000fc800078e0044 */
[----:B------:R-:W-:-:S04]  /*25d0*/  IMAD.WIDE.U32 R66, R98, R10, R66 ;  /* 0x0000000a62427225 */ /* 0x000fc800078e0042 */
[----:B------:R-:W-:Y:S01]  /*25e0*/  IMAD.SHL.U32 R100, R29, 0x2, RZ ;  /* 0x000000021d647824 */ /* 0x000fe200078e00ff */
[----:B------:R-:W-:Y:S01]  /*25f0*/  SEL R29, RZ, 0x20, P1 ;  /* 0x00000020ff1d7807 */ /* 0x000fe20000800000 */
[-C--:B------:R-:W-:Y:S01]  /*2600*/  IMAD.WIDE.U32 R72, R98, R8.reuse, R72 ;  /* 0x0000000862487225 */ /* 0x080fe200078e0048 */
[----:B------:R-:W-:Y:S02]  /*2610*/  SHF.L.U64.HI R90, R8, 0x7, R9 ;  /* 0x00000007085a7819 */ /* 0x000fe40000010209 */
[----:B------:R-:W-:Y:S01]  /*2620*/  LOP3.LUT R29, R30, R29, RZ, 0xfc, !PT ;  /* 0x0000001d1e1d7212 */ /* 0x000fe200078efcff */
[----:B------:R-:W-:Y:S01]  /*2630*/  IMAD.WIDE.U32 R70, R98, R8, R70 ;  /* 0x0000000862467225 */ /* 0x000fe200078e0046 */
[----:B------:R-:W-:Y:S02]  /*2640*/  SHF.L.U64.HI R91, R10, 0x7, R11 ;  /* 0x000000070a5b7819 */ /* 0x000fe4000001020b */
[----:B----4-:R-:W-:Y:S01]  /*2650*/  SHF.R.S32.HI R87, RZ, 0x1f, R0 ;  /* 0x0000001fff577819 */ /* 0x010fe20000011400 */
[----:B------:R-:W-:Y:S01]  /*2660*/  VIADD R101, R31, 0x8 ;  /* 0x000000081f657836 */ /* 0x000fe20000000000 */
[----:B------:R-:W-:-:S02]  /*2670*/  LOP3.LUT R30, R30, 0x1, RZ, 0xc0, !PT ;  /* 0x000000011e1e7812 */ /* 0x000fc400078ec0ff */
[----:B------:R-:W-:Y:S01]  /*2680*/  LOP3.LUT R31, R29, 0x2, RZ, 0xc0, !PT ;  /* 0x000000021d1f7812 */ /* 0x000fe200078ec0ff */
[----:B------:R-:W-:Y:S01]  /*2690*/  @!P6 BAR.SYNC.DEFER_BLOCKING 0x9, 0x100 ;  /* 0x024400000000eb1d */ /* 0x000fe20000010000 */
[C---:B--2---:R-:W-:Y:S02]  /*26a0*/  LOP3.LUT R12, R35.reuse, 0x18, R5, 0xf8, !PT ;  /* 0x00000018230c7812 */ /* 0x044fe400078ef805 */
[C---:B------:R-:W-:Y:S02]  /*26b0*/  LOP3.LUT R14, R35.reuse, 0x18, R6, 0xf8, !PT ;  /* 0x00000018230e7812 */ /* 0x040fe400078ef806 */
[----:B------:R-:W-:Y:S02]  /*26c0*/  LOP3.LUT R20, R35, 0x18, R7, 0xf8, !PT ;  /* 0x0000001823147812 */ /* 0x000fe400078ef807 */
[-C--:B---3--:R-:W-:Y:S02]  /*26d0*/  LOP3.LUT R12, R12, R28.reuse, RZ, 0x3c, !PT ;  /* 0x0000001c0c0c7212 */ /* 0x088fe400078e3cff */
[----:B------:R-:W-:-:S02]  /*26e0*/  LOP3.LUT R14, R14, R28, RZ, 0x3c, !PT ;  /* 0x0000001c0e0e7212 */ /* 0x000fc400078e3cff */
[----:B------:R-:W-:Y:S01]  /*26f0*/  LOP3.LUT R20, R20, R28, RZ, 0x3c, !PT ;  /* 0x0000001c14147212 */ /* 0x000fe200078e3cff */
[C---:B------:R-:W-:Y:S01]  /*2700*/  IMAD R28, R27.reuse, R8, RZ ;  /* 0x000000081b1c7224 */ /* 0x040fe200078e02ff */
[--C-:B------:R-:W-:Y:S02]  /*2710*/  IADD3 R97, R12, R13, R32.reuse ;  /* 0x0000000d0c617210 */ /* 0x100fe40007ffe020 */
[--C-:B------:R-:W-:Y:S02]  /*2720*/  IADD3 R96, R14, R15, R32.reuse ;  /* 0x0000000f0e607210 */ /* 0x100fe40007ffe020 */
[----:B------:R-:W-:Y:S01]  /*2730*/  IADD3 R95, R20, R21, R32 ;  /* 0x00000015145f7210 */ /* 0x000fe20007ffe020 */
[----:B------:R-:W-:Y:S01]  /*2740*/  IMAD R27, R27, R10, RZ ;  /* 0x0000000a1b1b7224 */ /* 0x000fe200078e02ff */
[----:B------:R-:W-:-:S03]  /*2750*/  LEA.HI R32, R37, R37, RZ, 0x1 ;  /* 0x0000002525207211 */ /* 0x000fc600078f08ff */
[----:B------:R-:W-:Y:S01]  /*2760*/  IMAD R27, R98, R11, R27 ;  /* 0x0000000b621b7224 */ /* 0x000fe200078e021b */
[----:B------:R-:W-:Y:S01]  /*2770*/  LOP3.LUT R32, R32, 0xfffffffe, RZ, 0xc0, !PT ;  /* 0xfffffffe20207812 */ /* 0x000fe200078ec0ff */
[----:B------:R-:W-:Y:S01]  /*2780*/  IMAD R77, R98, R9, R28 ;  /* 0x00000009624d7224 */ /* 0x000fe200078e021c */
[----:B------:R-:W-:Y:S01]  /*2790*/  LOP3.LUT R21, R5, 0xfffffff8, RZ, 0xc0, !PT ;  /* 0xfffffff805157812 */ /* 0x000fe200078ec0ff */
[----:B------:R-:W-:Y:S01]  /*27a0*/  IMAD.IADD R78, R69, 0x1, R27 ;  /* 0x00000001454e7824 */ /* 0x000fe200078e021b */
[----:B------:R-:W-:Y:S01]  /*27b0*/  LOP3.LUT R28, R7, 0xfffffff8, RZ, 0xc0, !PT ;  /* 0xfffffff8071c7812 */ /* 0x000fe200078ec0ff */
[----:B------:R-:W-:Y:S02]  /*27c0*/  IMAD.IADD R32, R37, 0x1, -R32 ;  /* 0x0000000125207824 */ /* 0x000fe400078e0a20 */
[----:B------:R-:W-:Y:S01]  /*27d0*/  IMAD.IADD R76, R27, 0x1, R67 ;  /* 0x000000011b4c7824 */ /* 0x000fe200078e0243 */
[----:B------:R-:W-:Y:S01]  /*27e0*/  LOP3.LUT R27, R6, 0xfffffff8, RZ, 0xc0, !PT ;  /* 0xfffffff8061b7812 */ /* 0x000fe200078ec0ff */
[----:B------:R-:W-:Y:S01]  /*27f0*/  IMAD.SHL.U32 R9, R10, 0x80, RZ ;  /* 0x000000800a097824 */ /* 0x000fe200078e00ff */
[----:B------:R-:W-:Y:S01]  /*2800*/  SHF.R.S32.HI R10, RZ, 0x1f, R34 ;  /* 0x0000001fff0a7819 */ /* 0x000fe20000011422 */
[----:B------:R-:W-:Y:S01]  /*2810*/  IMAD R20, R32, 0xc0, R36 ;  /* 0x000000c020147824 */ /* 0x000fe200078e0224 */
[----:B------:R-:W-:Y:S01]  /*2820*/  SHF.R.S32.HI R94, RZ, 0x1f, R21 ;  /* 0x0000001fff5e7819 */ /* 0x000fe20000011415 */
[----:B------:R-:W-:Y:S01]  /*2830*/  IMAD.IADD R79, R73, 0x1, R77 ;  /* 0x00000001494f7824 */ /* 0x000fe200078e024d */
[----:B------:R-:W-:Y:S01]  /*2840*/  SHF.R.S32.HI R93, RZ, 0x1f, R27 ;  /* 0x0000001fff5d7819 */ /* 0x000fe2000001141b */
[----:B------:R-:W-:Y:S01]  /*2850*/  IMAD.SHL.U32 R8, R8, 0x80, RZ ;  /* 0x0000008008087824 */ /* 0x000fe200078e00ff */
[----:B------:R-:W-:Y:S01]  /*2860*/  SHF.R.S32.HI R92, RZ, 0x1f, R28 ;  /* 0x0000001fff5c7819 */ /* 0x000fe2000001141c */
[----:B------:R-:W-:Y:S01]  /*2870*/  IMAD.IADD R77, R77, 0x1, R71 ;  /* 0x000000014d4d7824 */ /* 0x000fe200078e0247 */
[----:B------:R-:W-:-:S07]  /*2880*/  LOP3.LUT R32, R29, 0x4, RZ, 0xc0, !PT ;  /* 0x000000041d207812 */ /* 0x000fce00078ec0ff */
.L_x_11437:
[----:B0-2---:R-:W2:Y:S01]  /*2890*/  LDL R35, [R1+0x6c] ;  /* 0x00006c0001237983 */ /* 0x005ea20000100800 */
[----:B------:R-:W0:Y:S01]  /*28a0*/  LDC R81, c[0x0][0x430] ;  /* 0x00010c00ff517b82 */ /* 0x000e220000000800 */
[----:B------:R-:W-:Y:S02]  /*28b0*/  VIADD R25, R25, 0xffffffff ;  /* 0xffffffff19197836 */ /* 0x000fe40000000000 */
[----:B------:R-:W-:Y:S02]  /*28c0*/  IMAD.MOV.U32 R80, RZ, RZ, RZ ;  /* 0x000000ffff507224 */ /* 0x000fe400078e00ff */
[----:B------:R-:W-:-:S03]  /*28d0*/  IMAD R13, R25, 0x80, R20 ;  /* 0x00000080190d7824 */ /* 0x000fc600078e0214 */
[----:B-1----:R-:W1:Y:S01]  /*28e0*/  LDC R99, c[0x0][0x3f4] ;  /* 0x0000fd00ff637b82 */ /* 0x002e620000000800 */
[----:B------:R-:W-:Y:S01]  /*28f0*/  IMAD.IADD R40, R86, 0x1, R13 ;  /* 0x0000000156287824 */ /* 0x000fe200078e020d */
[----:B------:R-:W-:-:S03]  /*2900*/  ISETP.GE.AND P1, PT, R13, R24, PT ;  /* 0x000000180d00720c */ /* 0x000fc60003f26270 */
[----:B------:R-:W-:Y:S01]  /*2910*/  IMAD.MOV.U32 R36, RZ, RZ, R40 ;  /* 0x000000ffff247224 */ /* 0x000fe200078e0028 */
[----:B------:R-:W-:Y:S02]  /*2920*/  ISETP.GT.OR P1, PT, R20, 0x7f, P1 ;  /* 0x0000007f1400780c */ /* 0x000fe40000f24670 */
[----:B0-----:R-:W-:-:S11]  /*2930*/  ISETP.NE.AND P2, PT, R81, 0x1, PT ;  /* 0x000000015100780c */ /* 0x001fd60003f45270 */
        /* <DEDUP_REMOVED lines=11> */
[----:B---3--:R-:W-:Y:S02]  /*29f0*/  @!P1 LEA R12, P2, R14, R12, 0x2 ;  /* 0x0000000c0e0c9211 */ /* 0x008fe400078410ff */
[----:B------:R-:W-:Y:S02]  /*2a00*/  LOP3.LUT P3, RZ, R74, 0x2, RZ, 0xc0, !PT ;  /* 0x000000024aff7812 */ /* 0x000fe4000786c0ff */
[----:B------:R-:W-:Y:S02]  /*2a10*/  @!P1 LEA.HI.X R13, R14, R13, R11, 0x2, P2 ;  /* 0x0000000d0e0d9211 */ /* 0x000fe400010f140b */
[----:B------:R-:W-:Y:S01]  /*2a20*/  ISETP.GE.AND P2, PT, R99, 0x1, PT ;  /* 0x000000016300780c */ /* 0x000fe20003f46270 */
[----:B------:R-:W-:Y:S01]  /*2a30*/  IMAD.MOV R14, RZ, RZ, -R36 ;  /* 0x000000ffff0e7224 */ /* 0x000fe200078e0a24 */
[----:B------:R-:W-:Y:S05]  /*2a40*/  YIELD ;  /* 0x0000000000007946 */ /* 0x000fea0003800000 */
[----:B------:R-:W-:Y:S01]  /*2a50*/  BSSY B0, `(.L_x_11379) ;  /* 0x0000427000007945 */ /* 0x000fe20003800000 */
[----:B------:R0:W5:Y:S01]  /*2a60*/  @!P1 LDG.E R80, desc[UR52][R12.64] ;  /* 0x000000340c509981 */ /* 0x000162000c1e1900 */
[----:B------:R-:W-:Y:S01]  /*2a70*/  IMAD R81, R81, R14, R40 ;  /* 0x0000000e51517224 */ /* 0x000fe200078e0228 */
[----:B------:R-:W-:Y:S01]  /*2a80*/  ISETP.GT.AND P1, PT, R25, R75, PT ;  /* 0x0000004b1900720c */ /* 0x000fe20003f24270 */
[----:B--2---:R-:W-:-:S04]  /*2a90*/  IMAD R65, R19, 0x3000, R35 ;  /* 0x0000300013417824 */ /* 0x004fc800078e0223 */
[C---:B------:R-:W-:Y:S02]  /*2aa0*/  VIADD R11, R65.reuse, 0x10 ;  /* 0x00000010410b7836 */ /* 0x040fe40000000000 */
[C---:B------:R-:W-:Y:S02]  /*2ab0*/  @P3 VIADD R11, R65.reuse, 0xfffffff0 ;  /* 0xfffffff0410b3836 */ /* 0x040fe40000000000 */
[--C-:B------:R-:W-:Y:S02]  /*2ac0*/  IMAD R65, R65, 0x2, R26.reuse ;  /* 0x0000000241417824 */ /* 0x100fe400078e021a */
[----:B------:R-:W-:Y:S01]  /*2ad0*/  IMAD R64, R11, 0x2, R26 ;  /* 0x000000020b407824 */ /* 0x000fe200078e021a */
[----:B0-----:R-:W-:Y:S06]  /*2ae0*/  @!P2 BRA `(.L_x_11380) ;  /* 0x0000003c0028a947 */ /* 0x001fec0003800000 */
[----:B------:R-:W-:Y:S01]  /*2af0*/  SHF.R.S32.HI R82, RZ, 0x1f, R81 ;  /* 0x0000001fff527819 */ /* 0x000fe20000011451 */
[----:B------:R-:W-:Y:S01]  /*2b00*/  ULDC.64 UR4, c[0x0][0x300] ;  /* 0x0000c00000047ab9 */ /* 0x000fe20000000a00 */
[----:B-----5:R-:W-:Y:S01]  /*2b10*/  SHF.R.S32.HI R83, RZ, 0x1f, R80 ;  /* 0x0000001fff537819 */ /* 0x020fe20000011450 */
[----:B------:R-:W-:-:S04]  /*2b20*/  IMAD.WIDE.U32 R12, R81, UR4, RZ ;  /* 0x00000004510c7c25 */ /* 0x000fc8000f8e00ff */
[----:B------:R-:W-:Y:S02]  /*2b30*/  IMAD R14, R82, UR4, RZ ;  /* 0x00000004520e7c24 */ /* 0x000fe4000f8e02ff */
[-C--:B------:R-:W-:Y:S02]  /*2b40*/  IMAD R36, R90, R25.reuse, RZ ;  /* 0x000000195a247224 */ /* 0x080fe400078e02ff */
[----:B------:R-:W-:Y:S01]  /*2b50*/  IMAD R11, R81, UR5, R14 ;  /* 0x00000005510b7c24 */ /* 0x000fe2000f8e020e */
[----:B------:R-:W-:Y:S01]  /*2b60*/  ULDC.64 UR4, c[0x0][0x310] ;  /* 0x0000c40000047ab9 */ /* 0x000fe20000000a00 */
[----:B------:R-:W-:Y:S02]  /*2b70*/  IMAD R14, R91, R25, RZ ;  /* 0x000000195b0e7224 */ /* 0x000fe400078e02ff */
[----:B------:R-:W-:Y:S02]  /*2b80*/  IMAD R15, R83, UR4, RZ ;  /* 0x00000004530f7c24 */ /* 0x000fe4000f8e02ff */
[----:B------:R-:W-:-:S02]  /*2b90*/  IMAD.IADD R13, R13, 0x1, R11 ;  /* 0x000000010d0d7824 */ /* 0x000fc400078e020b */
[C---:B------:R-:W-:Y:S02]  /*2ba0*/  IMAD R15, R80.reuse, UR5, R15 ;  /* 0x00000005500f7c24 */ /* 0x040fe4000f8e020f */
[----:B------:R-:W-:Y:S01]  /*2bb0*/  IMAD.WIDE.U32 R12, R80, UR4, R12 ;  /* 0x00000004500c7c25 */ /* 0x000fe2000f8e000c */
[----:B------:R-:W-:-:S03]  /*2bc0*/  ULDC.64 UR4, c[0x0][0x308] ;  /* 0x0000c20000047ab9 */ /* 0x000fc60000000a00 */
[----:B------:R-:W-:Y:S02]  /*2bd0*/  IMAD R11, R10, UR4, RZ ;  /* 0x000000040a0b7c24 */ /* 0x000fe4000f8e02ff */
[----:B------:R-:W-:Y:S02]  /*2be0*/  IMAD.IADD R13, R13, 0x1, R15 ;  /* 0x000000010d0d7824 */ /* 0x000fe400078e020f */
[C---:B------:R-:W-:Y:S01]  /*2bf0*/  IMAD R15, R34.reuse, UR5, R11 ;  /* 0x00000005220f7c24 */ /* 0x040fe2000f8e020b */
[----:B------:R-:W-:Y:S01]  /*2c00*/  SHF.R.S32.HI R11, RZ, 0x1f, R25 ;  /* 0x0000001fff0b7819 */ /* 0x000fe20000011419 */
[----:B------:R-:W-:Y:S01]  /*2c10*/  IMAD.WIDE.U32 R12, R34, UR4, R12 ;  /* 0x00000004220c7c25 */ /* 0x000fe2000f8e000c */
[----:B------:R-:W-:-:S03]  /*2c20*/  ULDC.64 UR4, c[0x0][0x2e8] ;  /* 0x0000ba0000047ab9 */ /* 0x000fc60000000a00 */
[----:B------:R-:W-:Y:S01]  /*2c30*/  IMAD.IADD R13, R13, 0x1, R15 ;  /* 0x000000010d0d7824 */ /* 0x000fe200078e020f */
[C---:B------:R-:W-:Y:S01]  /*2c40*/  LEA R60, P2, R12.reuse, UR4, 0x1 ;  /* 0x000000040c3c7c11 */ /* 0x040fe2000f8408ff */
[----:B------:R-:W-:Y:S01]  /*2c50*/  ULDC.U8 UR4, c[0x0][0x410] ;  /* 0x0001040000047ab9 */ /* 0x000fe20000000000 */
[----:B------:R-:W-:Y:S02]  /*2c60*/  IMAD R35, R11, R9, R14 ;  /* 0x000000090b237224 */ /* 0x000fe400078e020e */
[----:B------:R-:W-:Y:S01]  /*2c70*/  LEA.HI.X R62, R12, UR5, R13, 0x1, P2 ;  /* 0x000000050c3e7c11 */ /* 0x000fe200090f0c0d */
[----:B------:R-:W-:Y:S01]  /*2c80*/  IMAD R84, R25, -0x80, R24 ;  /* 0xffffff8019547824 */ /* 0x000fe200078e0218 */
[----:B------:R-:W-:Y:S01]  /*2c90*/  ISETP.NE.AND P2, PT, RZ, UR4, PT ;  /* 0x00000004ff007c0c */ /* 0x000fe2000bf45270 */
[----:B------:R-:W-:-:S03]  /*2ca0*/  IMAD.WIDE.U32 R14, R9, R25, RZ ;  /* 0x00000019090e7225 */ /* 0x000fc600078e00ff */
[----:B------:R-:W-:Y:S01]  /*2cb0*/  VIMNMX R84, R84, 0x80, PT ;  /* 0x0000008054547848 */ /* 0x000fe20003fe0100 */
[----:B------:R-:W-:Y:S02]  /*2cc0*/  IMAD R37, R11, R8, R36 ;  /* 0x000000080b257224 */ /* 0x000fe400078e0224 */
[----:B------:R-:W-:-:S04]  /*2cd0*/  IMAD.WIDE.U32 R12, R8, R25, RZ ;  /* 0x00000019080c7225 */ /* 0x000fc800078e00ff */
[----:B------:R-:W-:Y:S02]  /*2ce0*/  IMAD.IADD R11, R15, 0x1, R35 ;  /* 0x000000010f0b7824 */ /* 0x000fe400078e0223 */
[----:B------:R-:W-:Y:S01]  /*2cf0*/  IMAD.IADD R35, R13, 0x1, R37 ;  /* 0x000000010d237824 */ /* 0x000fe200078e0225 */
[----:B------:R-:W-:Y:S06]  /*2d00*/  @!P2 BRA `(.L_x_11381) ;  /* 0x0000001c0024a947 */ /* 0x000fec0003800000 */
[----:B------:R-:W0:Y:S01]  /*2d10*/  S2R R38, SR_TID.X ;  /* 0x0000000000267919 */ /* 0x000e220000002100 */
        /* <DEDUP_REMOVED lines=12> */
[----:B0-----:R-:W-:-:S05]  /*2de0*/  VIADD R39, R38, 0xffffff80 ;  /* 0xffffff8026277836 */ /* 0x001fca0000000000 */
[----:B------:R-:W-:-:S04]  /*2df0*/  LEA.HI R38, R39, R39, RZ, 0x1 ;  /* 0x0000002727267211 */ /* 0x000fc800078f08ff */
[----:B------:R-:W-:-:S04]  /*2e00*/  SHF.R.S32.HI R38, RZ, 0x1, R38 ;  /* 0x00000001ff267819 */ /* 0x000fc80000011426 */
[----:B------:R-:W-:Y:S02]  /*2e10*/  ISETP.GE.AND P3, PT, R38, R84, PT ;  /* 0x000000542600720c */ /* 0x000fe40003f66270 */
[----:B------:R-:W-:-:S11]  /*2e20*/  CS2R R38, SRZ ;  /* 0x0000000000267805 */ /* 0x000fd6000001ff00 */
[----:B------:R-:W-:Y:S05]  /*2e30*/  @P3 BRA `(.L_x_11383) ;  /* 0x0000000000b83947 */ /* 0x000fea0003800000 */
[----:B------:R-:W2:Y:S04]  /*2e40*/  LDL.64 R104, [R1+0x18] ;  /* 0x0000180001687983 */ /* 0x000ea80000100a00 */
[----:B------:R-:W3:Y:S04]  /*2e50*/  LDL R89, [R1+0x5c] ;  /* 0x00005c0001597983 */ /* 0x000ee80000100800 */
[----:B------:R-:W4:Y:S04]  /*2e60*/  LDL R88, [R1+0x50] ;  /* 0x0000500001587983 */ /* 0x000f280000100800 */
        /* <DEDUP_REMOVED lines=43> */
.L_x_11383:
[----:B------:R-:W-:Y:S05]  /*3120*/  BSYNC B1 ;  /* 0x0000000000017941 */ /* 0x000fea0003800000 */
.L_x_11382:
[----:B-----5:R-:W-:Y:S01]  /*3130*/  IMAD.MOV.U32 R11, RZ, RZ, R36 ;  /* 0x000000ffff0b7224 */ /* 0x020fe200078e0024 */
[----:B------:R-:W-:Y:S01]  /*3140*/  UISETP.NE.AND UP0, UPT, UR39, 0x3, UPT ;  /* 0x000000032700788c */ /* 0x000fe2000bf05270 */
[----:B0-----:R-:W-:Y:S02]  /*3150*/  IMAD.MOV.U32 R12, RZ, RZ, R37 ;  /* 0x000000ffff0c7224 */ /* 0x001fe400078e0025 */
[----:B------:R-:W-:Y:S02]  /*3160*/  IMAD.MOV.U32 R13, RZ, RZ, R40 ;  /* 0x000000ffff0d7224 */ /* 0x000fe400078e0028 */
[----:B------:R-:W-:Y:S01]  /*3170*/  IMAD.MOV.U32 R14, RZ, RZ, R41 ;  /* 0x000000ffff0e7224 */ /* 0x000fe200078e0029 */
[----:B------:R-:W-:Y:S01]  /*3180*/  PRMT R63, R11, 0x5410, R12 ;  /* 0x000054100b3f7816 */ /* 0x000fe2000000000c */
[----:B------:R-:W-:Y:S01]  /*3190*/  IMAD.MOV.U32 R11, RZ, RZ, R44 ;  /* 0x000000ffff0b7224 */ /* 0x000fe200078e002c */
[----:B------:R-:W-:Y:S01]  /*31a0*/  PLOP3.LUT P2, PT, PT, PT, UP0, 0x80, 0x0 ;  /* 0x000000000000781c */ /* 0x000fe20003f4f008 */
[----:B------:R-:W-:Y:S01]  /*31b0*/  IMAD.MOV.U32 R12, RZ, RZ, R45 ;  /* 0x000000ffff0c7224 */ /* 0x000fe200078e002d */
[----:B------:R-:W-:Y:S01]  /*31c0*/  PRMT R104, R14, 0x5410, R13 ;  /* 0x000054100e687816 */ /* 0x000fe2000000000d */
[----:B------:R-:W-:-:S02]  /*31d0*/  IMAD.MOV.U32 R13, RZ, RZ, R48 ;  /* 0x000000ffff0d7224 */ /* 0x000fc400078e0030 */
[----:B------:R-:W-:Y:S01]  /*31e0*/  IMAD.MOV.U32 R14, RZ, RZ, R49 ;  /* 0x000000ffff0e7224 */ /* 0x000fe200078e0031 */
[----:B------:R-:W-:Y:S01]  /*31f0*/  PRMT R107, R11, 0x5410, R12 ;  /* 0x000054100b6b7816 */ /* 0x000fe2000000000c */
[----:B------:R-:W-:Y:S02]  /*3200*/  IMAD.MOV.U32 R11, RZ, RZ, R52 ;  /* 0x000000ffff0b7224 */ /* 0x000fe400078e0034 */
        /* <DEDUP_REMOVED lines=25> */
[----:B------:R-:W-:-:S04]  /*33a0*/  PRMT R114, R114, 0x5410, R13 ;  /* 0x0000541072727816 */ /* 0x000fc8000000000d */
[----:B------:R-:W-:Y:S01]  /*33b0*/  PRMT R115, R14, 0x5410, R11 ;  /* 0x000054100e737816 */ /* 0x000fe2000000000b */
[----:B------:R-:W-:Y:S06]  /*33c0*/  @!P2 BRA `(.L_x_11384) ;  /* 0x000000000004a947 */ /* 0x000fec0003800000 */
[----:B------:R-:W-:Y:S01]  /*33d0*/  BPT.TRAP 0x1 ;  /* 0x000000040000795c */ /* 0x000fe20000300000 */
.L_x_11384:
[----:B------:R-:W2:Y:S01]  /*33e0*/  LDL R11, [R1] ;  /* 0x00000000010b7983 */ /* 0x000ea20000100800 */
[----:B------:R-:W-:Y:S01]  /*33f0*/  IMAD R35, R19, 0x8, R2 ;  /* 0x0000000813237824 */ /* 0x000fe200078e0202 */
[----:B------:R-:W-:Y:S01]  /*3400*/  BSSY B1, `(.L_x_11385) ;  /* 0x0000004000017945 */ /* 0x000fe20003800000 */
[----:B--2---:R-:W-:-:S04]  /*3410*/  SHF.L.U32 R85, R11, 0x1f, RZ ;  /* 0x0000001f0b557819 */ /* 0x004fc800000006ff */
[----:B------:R-:W0:Y:S02]  /*3420*/  SYNCS.PHASECHK.TRANS64.TRYWAIT P4, [R35+URZ+0x2d890], R85 ;  /* 0x02d89055230075a7 */ /* 0x000e24000808017f */
[----:B0-----:R-:W-:Y:S05]  /*3430*/  @!P4 BRA `(.L_x_11386) ;  /* 0x000001f0001cc947 */ /* 0x001fea0003800000 */
.L_x_11717:
[----:B------:R-:W-:Y:S05]  /*3440*/  BSYNC B1 ;  /* 0x0000000000017941 */ /* 0x000fea0003800000 */
.L_x_11385:
[----:B------:R-:W-:-:S03]  /*3450*/  UMOV UR4, 0xffffffff ;  /* 0xffffffff00047882 */ /* 0x000fc60000000000 */
[----:B------:R-:W-:Y:S05]  /*3460*/  BRA.DIV UR4, `(.L_x_11387) ;  /* 0x000001f204247947 */ /* 0x000fea000b800000 */
[----:B------:R-:W1:Y:S04]  /*3470*/  SHFL.IDX PT, R62, R62, RZ, 0x1e1f ;  /* 0x001e1fff3e3e7589 */ /* 0x000e6800000e0000 */
[----:B------:R2:W3:Y:S02]  /*3480*/  SHFL.IDX PT, R11, R60, RZ, 0x1e1f ;  /* 0x001e1fff3c0b7589 */ /* 0x0004e400000e0000 */
.L_x_11721:
[----:B------:R-:W-:Y:S05]  /*3490*/  @P3 BRA `(.L_x_11388) ;  /* 0x0000003800083947 */ /* 0x000fea0003800000 */
[----:B------:R-:W-:Y:S01]  /*34a0*/  ISETP.NE.AND P3, PT, R30, RZ, PT ;  /* 0x000000ff1e00720c */ /* 0x000fe20003f65270 */
[----:B------:R-:W-:-:S12]  /*34b0*/  BSSY B1, `(.L_x_11389) ;  /* 0x0000037000017945 */ /* 0x000fd80003800000 */
[----:B------:R-:W-:Y:S05]  /*34c0*/  @!P3 BRA `(.L_x_11390) ;  /* 0x0000000000d4b947 */ /* 0x000fea0003800000 */
[----:B------:R-:W4:Y:S01]  /*34d0*/  LDL.64 R116, [R1+0x18] ;  /* 0x0000180001747983 */ /* 0x000f220000100a00 */
[C---:B--23--:R-:W-:Y:S01]  /*34e0*/  LEA R60, P3, R16.reuse, R11, 0x1 ;  /* 0x0000000b103c7211 */ /* 0x04cfe200078608ff */
[----:B------:R-:W-:Y:S02]  /*34f0*/  BSSY B2, `(.L_x_11391) ;  /* 0x0000031000027945 */ /* 0x000fe40003800000 */
[----:B------:R2:W3:Y:S01]  /*3500*/  LDS.128 R12, [R65+0x15000] ;  /* 0x01500000410c7984 */ /* 0x0004e20000000c00 */
[----:B-1----:R-:W-:Y:S02]  /*3510*/  LEA.HI.X R61, R16, R62, R17, 0x1, P3 ;  /* 0x0000003e103d7211 */ /* 0x002fe400018f0c11 */
[----:B----4-:R-:W-:-:S13]  /*3520*/  ISETP.GE.AND P3, PT, R116, R99, PT ;  /* 0x000000637400720c */ /* 0x010fda0003f66270 */
[----:B--23--:R-:W-:Y:S05]  /*3530*/  @P3 BRA `(.L_x_11392) ;  /* 0x0000000000b03947 */ /* 0x00cfea0003800000 */
[----:B------:R-:W-:Y:S01]  /*3540*/  SHF.R.U64 R58, R58, 0x10, R59 ;  /* 0x000000103a3a7819 */ /* 0x000fe2000000123b */
[----:B------:R-:W-:Y:S01]  /*3550*/  IMAD.MOV.U32 R105, RZ, RZ, R13 ;  /* 0x000000ffff697224 */ /* 0x000fe200078e000d */
[----:B------:R-:W-:-:S03]  /*3560*/  SHF.R.U64 R56, R56, 0x10, R57 ;  /* 0x0000001038387819 */ /* 0x000fc60000001239 */
[----:B------:R-:W-:Y:S02]  /*3570*/  HADD2.F32 R58, -RZ, R58.H0_H0 ;  /* 0x2000003aff3a7230 */ /* 0x000fe40000004100 */
[--C-:B------:R-:W-:Y:S02]  /*3580*/  HADD2.F32 R13, -RZ, R105.reuse.H1_H1 ;  /* 0x30000069ff0d7230 */ /* 0x100fe40000004100 */
[----:B------:R-:W-:Y:S02]  /*3590*/  HADD2.F32 R105, -RZ, R105.H0_H0 ;  /* 0x20000069ff697230 */ /* 0x000fe40000004100 */
[----:B------:R-:W-:Y:S02]  /*35a0*/  HADD2.F32 R56, -RZ, R56.H0_H0 ;  /* 0x20000038ff387230 */ /* 0x000fe40000004100 */
[-C--:B------:R-:W-:Y:S01]  /*35b0*/  FMUL.FTZ R106, R13, R58.reuse ;  /* 0x0000003a0d6a7220 */ /* 0x080fe20000410000 */
[----:B------:R-:W-:-:S03]  /*35c0*/  FMUL.FTZ R58, R105, R58 ;  /* 0x0000003a693a7220 */ /* 0x000fc60000410000 */
[-C--:B------:R-:W-:Y:S01]  /*35d0*/  FFMA.FTZ R106, R105, R56.reuse, -R106 ;  /* 0x00000038696a7223 */ /* 0x080fe2000001086a */
[----:B------:R-:W-:Y:S02]  /*35e0*/  HADD2.F32 R105, -RZ, R111.H1_H1 ;  /* 0x3000006fff697230 */ /* 0x000fe40000004100 */
[----:B------:R-:W-:Y:S01]  /*35f0*/  FFMA.FTZ R13, R13, R56, R58 ;  /* 0x000000380d0d7223 */ /* 0x000fe2000001003a */
[----:B------:R-:W-:Y:S01]  /*3600*/  SHF.R.U32.HI R58, RZ, 0x10, R59 ;  /* 0x00000010ff3a7819 */ /* 0x000fe2000001163b */
[----:B------:R-:W-:Y:S01]  /*3610*/  IMAD.MOV.U32 R59, RZ, RZ, R15 ;  /* 0x000000ffff3b7224 */ /* 0x000fe200078e000f */
[----:B------:R-:W-:Y:S01]  /*3620*/  SHF.R.U32.HI R56, RZ, 0x10, R57 ;  /* 0x00000010ff387819 */ /* 0x000fe20000011639 */
[----:B------:R-:W-:Y:S01]  /*3630*/  IMAD.MOV.U32 R57, RZ, RZ, R12 ;  /* 0x000000ffff397224 */ /* 0x000fe200078e000c */
[----:B------:R-:W-:Y:S01]  /*3640*/  F2FP.F16.F32.PACK_AB R13, R13, R106 ;  /* 0x0000006a0d0d723e */ /* 0x000fe200000000ff */
[----:B------:R-:W-:Y:S02]  /*3650*/  HADD2.F32 R12, -RZ, R58.H0_H0 ;  /* 0x2000003aff0c7230 */ /* 0x000fe40000004100 */
        /* <DEDUP_REMOVED lines=26> */
.L_x_11392:
[----:B------:R-:W-:Y:S05]  /*3800*/  BSYNC B2 ;  /* 0x0000000000027941 */ /* 0x000fea0003800000 */
.L_x_11391:
[----:B------:R4:W-:Y:S02]  /*3810*/  ST.E.128 desc[UR52][R60.64], R12 ;  /* 0x0000000c3c007985 */ /* 0x0009e4000c101d34 */
.L_x_11390:
[----:B------:R-:W-:Y:S05]  /*3820*/  BSYNC B1 ;  /* 0x0000000000017941 */ /* 0x000fea0003800000 */
.L_x_11389:
[----:B------:R-:W-:Y:S01]  /*3830*/  ISETP.NE.AND P3, PT, R31, RZ, PT ;  /* 0x000000ff1f00720c */ /* 0x000fe20003f65270 */
[----:B------:R-:W-:-:S12]  /*3840*/  BSSY B1, `(.L_x_11393) ;  /* 0x0000038000017945 */ /* 0x000fd80003800000 */
[----:B------:R-:W-:Y:S05]  /*3850*/  @!P3 BRA `(.L_x_11394) ;  /* 0x0000000000d8b947 */ /* 0x000fea0003800000 */
[----:B----4-:R-:W4:Y:S04]  /*3860*/  LDL R12, [R1+0x30] ;  /* 0x00003000010c7983 */ /* 0x010f280000100800 */
[----:B------:R-:W5:Y:S01]  /*3870*/  LDL R58, [R1+0x5c] ;  /* 0x00005c00013a7983 */ /* 0x000f620000100800 */
[----:B---3--:R-:W-:Y:S01]  /*3880*/  IMAD.MOV.U32 R56, RZ, RZ, R11 ;  /* 0x000000ffff387224 */ /* 0x008fe200078e000b */
[----:B------:R-:W-:Y:S01]  /*3890*/  BSSY B2, `(.L_x_11395) ;  /* 0x0000031000027945 */ /* 0x000fe20003800000 */
[----:B-1----:R-:W-:Y:S02]  /*38a0*/  IMAD.MOV.U32 R57, RZ, RZ, R62 ;  /* 0x000000ffff397224 */ /* 0x002fe400078e003e */
[----:B----4-:R-:W-:Y:S02]  /*38b0*/  IMAD.SHL.U32 R59, R12, 0x8, RZ ;  /* 0x000000080c3b7824 */ /* 0x010fe400078e00ff */
[----:B------:R1:W3:Y:S01]  /*38c0*/  LDS.128 R12, [R64+0x15000] ;  /* 0x01500000400c7984 */ /* 0x0002e20000000c00 */
[----:B-----5:R-:W-:Y:S01]  /*38d0*/  ISETP.GE.AND P3, PT, R58, R99, PT ;  /* 0x000000633a00720c */ /* 0x020fe20003f66270 */
[----:B------:R-:W-:-:S12]  /*38e0*/  IMAD.WIDE R56, R59, 0x2, R56 ;  /* 0x000000023b387825 */ /* 0x000fd800078e0238 */
[----:B-1----:R-:W-:Y:S05]  /*38f0*/  @P3 BRA `(.L_x_11396) ;  /* 0x0000000000a83947 */ /* 0x002fea0003800000 */
[----:B------:R-:W-:Y:S01]  /*3900*/  SHF.R.U64 R58, R54, 0x10, R55 ;  /* 0x00000010363a7819 */ /* 0x000fe20000001237 */
[----:B---3--:R-:W-:Y:S01]  /*3910*/  IMAD.MOV.U32 R54, RZ, RZ, R13 ;  /* 0x000000ffff367224 */ /* 0x008fe200078e000d */
[----:B------:R-:W-:Y:S01]  /*3920*/  SHF.R.U64 R52, R52, 0x10, R53 ;  /* 0x0000001034347819 */ /* 0x000fe20000001235 */
[----:B--2---:R-:W-:Y:S01]  /*3930*/  HADD2.F32 R60, -RZ, R15.H0_H0 ;  /* 0x2000000fff3c7230 */ /* 0x004fe20000004100 */
[----:B------:R-:W-:Y:S01]  /*3940*/  SHF.R.U32.HI R55, RZ, 0x10, R55 ;  /* 0x00000010ff377819 */ /* 0x000fe20000011637 */
[----:B------:R-:W-:Y:S02]  /*3950*/  HADD2.F32 R58, -RZ, R58.H0_H0 ;  /* 0x2000003aff3a7230 */ /* 0x000fe40000004100 */
[--C-:B------:R-:W-:Y:S02]  /*3960*/  HADD2.F32 R13, -RZ, R54.reuse.H1_H1 ;  /* 0x30000036ff0d7230 */ /* 0x100fe40000004100 */
[----:B------:R-:W-:Y:S02]  /*3970*/  HADD2.F32 R59, -RZ, R54.H0_H0 ;  /* 0x20000036ff3b7230 */ /* 0x000fe40000004100 */
[----:B------:R-:W-:-:S02]  /*3980*/  HADD2.F32 R52, -RZ, R52.H0_H0 ;  /* 0x20000034ff347230 */ /* 0x000fc40000004100 */
[-C--:B------:R-:W-:Y:S01]  /*3990*/  FMUL.FTZ R54, R13, R58.reuse ;  /* 0x0000003a0d367220 */ /* 0x080fe20000410000 */
[----:B------:R-:W-:Y:S02]  /*39a0*/  HADD2.F32 R55, -RZ, R55.H0_H0 ;  /* 0x20000037ff377230 */ /* 0x000fe40000004100 */
[C---:B------:R-:W-:Y:S01]  /*39b0*/  FMUL.FTZ R58, R59.reuse, R58 ;  /* 0x0000003a3b3a7220 */ /* 0x040fe20000410000 */
[----:B------:R-:W-:Y:S02]  /*39c0*/  HADD2.F32 R115, -RZ, R115.H0_H0 ;  /* 0x20000073ff737230 */ /* 0x000fe40000004100 */
[-C--:B------:R-:W-:Y:S01]  /*39d0*/  FFMA.FTZ R54, R59, R52.reuse, -R54 ;  /* 0x000000343b367223 */ /* 0x080fe20000010836 */
[----:B------:R-:W-:Y:S01]  /*39e0*/  FFMA.FTZ R13, R13, R52, R58 ;  /* 0x000000340d0d7223 */ /* 0x000fe2000001003a */
[----:B------:R-:W-:Y:S01]  /*39f0*/  SHF.R.U32.HI R52, RZ, 0x10, R53 ;  /* 0x00000010ff347819 */ /* 0x000fe20000011635 */
[----:B------:R-:W-:-:S03]  /*3a00*/  HADD2.F32 R58, -RZ, R15.H1_H1 ;  /* 0x3000000fff3a7230 */ /* 0x000fc60000004100 */
[----:B------:R-:W-:Y:S01]  /*3a10*/  F2FP.F16.F32.PACK_AB R13, R13, R54 ;  /* 0x000000360d0d723e */ /* 0x000fe200000000ff */
[----:B------:R-:W-:Y:S02]  /*3a20*/  HADD2.F32 R15, -RZ, R52.H0_H0 ;  /* 0x20000034ff0f7230 */ /* 0x000fe40000004100 */
[-C--:B------:R-:W-:Y:S01]  /*3a30*/  FMUL.FTZ R53, R58, R55.reuse ;  /* 0x000000373a357220 */ /* 0x080fe20000410000 */
[C---:B------:R-:W-:Y:S01]  /*3a40*/  FMUL.FTZ R55, R60.reuse, R55 ;  /* 0x000000373c377220 */ /* 0x040fe20000410000 */
[----:B------:R-:W-:Y:S02]  /*3a50*/  HADD2.F32 R52, -RZ, R12.H1_H1 ;  /* 0x3000000cff347230 */ /* 0x000fe40000004100 */
[-C--:B------:R-:W-:Y:S01]  /*3a60*/  FFMA.FTZ R53, R60, R15.reuse, -R53 ;  /* 0x0000000f3c357223 */ /* 0x080fe20000010835 */
[----:B------:R-:W-:Y:S01]  /*3a70*/  FFMA.FTZ R58, R58, R15, R55 ;  /* 0x0000000f3a3a7223 */ /* 0x000fe20000010037 */
[----:B------:R-:W-:Y:S02]  /*3a80*/  HADD2.F32 R15, -RZ, R114.H1_H1 ;  /* 0x30000072ff0f7230 */ /* 0x000fe40000004100 */
[----:B------:R-:W-:-:S02]  /*3a90*/  HADD2.F32 R12, -RZ, R12.H0_H0 ;  /* 0x2000000cff0c7230 */ /* 0x000fc40000004100 */
[----:B------:R-:W-:Y:S02]  /*3aa0*/  HADD2.F32 R55, -RZ, R112.H0_H0 ;  /* 0x20000070ff377230 */ /* 0x000fe40000004100 */
[-C--:B------:R-:W-:Y:S01]  /*3ab0*/  FMUL.FTZ R59, R52, R15.reuse ;  /* 0x0000000f343b7220 */ /* 0x080fe20000410000 */
[--C-:B------:R-:W-:Y:S02]  /*3ac0*/  HADD2.F32 R60, -RZ, R14.reuse.H1_H1 ;  /* 0x3000000eff3c7230 */ /* 0x100fe40000004100 */
[C---:B------:R-:W-:Y:S01]  /*3ad0*/  FMUL.FTZ R15, R12.reuse, R15 ;  /* 0x0000000f0c0f7220 */ /* 0x040fe20000410000 */
[----:B------:R-:W-:Y:S02]  /*3ae0*/  HADD2.F32 R14, -RZ, R14.H0_H0 ;  /* 0x2000000eff0e7230 */ /* 0x000fe40000004100 */
[----:B------:R-:W-:Y:S01]  /*3af0*/  FFMA.FTZ R12, R12, R55, -R59 ;  /* 0x000000370c0c7223 */ /* 0x000fe2000001083b */
[----:B------:R-:W-:Y:S01]  /*3b00*/  F2FP.F16.F32.PACK_AB R53, R58, R53 ;  /* 0x000000353a35723e */ /* 0x000fe200000000ff */
[----:B------:R-:W-:Y:S01]  /*3b10*/  FFMA.FTZ R15, R52, R55, R15 ;  /* 0x00000037340f7223 */ /* 0x000fe2000001000f */
[----:B------:R-:W-:-:S02]  /*3b20*/  HADD2.F32 R55, -RZ, R112.H1_H1 ;  /* 0x30000070ff377230 */ /* 0x000fc40000004100 */
[-C--:B------:R-:W-:Y:S01]  /*3b30*/  FMUL.FTZ R59, R60, R115.reuse ;  /* 0x000000733c3b7220 */ /* 0x080fe20000410000 */
[C---:B------:R-:W-:Y:S01]  /*3b40*/  FMUL.FTZ R115, R14.reuse, R115 ;  /* 0x000000730e737220 */ /* 0x040fe20000410000 */
[----:B------:R-:W-:Y:S02]  /*3b50*/  F2FP.F16.F32.PACK_AB R12, R15, R12 ;  /* 0x0000000c0f0c723e */ /* 0x000fe400000000ff */
[-C--:B------:R-:W-:Y:S01]  /*3b60*/  FFMA.FTZ R14, R14, R55.reuse, -R59 ;  /* 0x000000370e0e7223 */ /* 0x080fe2000001083b */
[----:B------:R-:W-:Y:S01]  /*3b70*/  FFMA.FTZ R115, R60, R55, R115 ;  /* 0x000000373c737223 */ /* 0x000fe20000010073 */
[----:B------:R-:W-:-:S04]  /*3b80*/  IMAD.MOV.U32 R15, RZ, RZ, R53 ;  /* 0x000000ffff0f7224 */ /* 0x000fc800078e0035 */
[----:B------:R-:W-:-:S07]  /*3b90*/  F2FP.F16.F32.PACK_AB R14, R115, R14 ;  /* 0x0000000e730e723e */ /* 0x000fce00000000ff */
.L_x_11396:
[----:B------:R-:W-:Y:S05]  /*3ba0*/  BSYNC B2 ;  /* 0x0000000000027941 */ /* 0x000fea0003800000 */
.L_x_11395:
[----:B---3--:R1:W-:Y:S02]  /*3bb0*/  ST.E.128 desc[UR52][R56.64], R12 ;  /* 0x0000000c38007985 */ /* 0x0083e4000c101d34 */
.L_x_11394:
[----:B------:R-:W-:Y:S05]  /*3bc0*/  BSYNC B1 ;  /* 0x0000000000017941 */ /* 0x000fea0003800000 */
.L_x_11393:
[----:B------:R-:W-:Y:S01]  /*3bd0*/  ISETP.NE.AND P3, PT, R32, RZ, PT ;  /* 0x000000ff2000720c */ /* 0x000fe20003f65270 */
[----:B------:R-:W-:-:S12]  /*3be0*/  BSSY B1, `(.L_x_11397) ;  /* 0x0000037000017945 */ /* 0x000fd80003800000 */
[----:B------:R-:W-:Y:S05]  /*3bf0*/  @!P3 BRA `(.L_x_11398) ;  /* 0x0000000000d4b947 */ /* 0x000fea0003800000 */
[----:B-1--4-:R-:W4:Y:S04]  /*3c00*/  LDL R12, [R1+0x34] ;  /* 0x00003400010c7983 */ /* 0x012f280000100800 */
[----:B------:R-:W5:Y:S01]  /*3c10*/  LDL R54, [R1+0x50] ;  /* 0x0000500001367983 */ /* 0x000f620000100800 */
[----:B---3--:R-:W-:Y:S01]  /*3c20*/  IMAD.MOV.U32 R52, RZ, RZ, R11 ;  /* 0x000000ffff347224 */ /* 0x008fe200078e000b */
[----:B------:R-:W-:Y:S01]  /*3c30*/  BSSY B2, `(.L_x_11399) ;  /* 0x0000030000027945 */ /* 0x000fe20003800000 */
[----:B------:R-:W-:Y:S02]  /*3c40*/  IMAD.MOV.U32 R53, RZ, RZ, R62 ;  /* 0x000000ffff357224 */ /* 0x000fe400078e003e */
[----:B----4-:R-:W-:Y:S02]  /*3c50*/  IMAD.SHL.U32 R55, R12, 0x8, RZ ;  /* 0x000000080c377824 */ /* 0x010fe400078e00ff */
[----:B------:R1:W3:Y:S01]  /*3c60*/  LDS.128 R12, [R65+0x17000] ;  /* 0x01700000410c7984 */ /* 0x0002e20000000c00 */
[----:B-----5:R-:W-:Y:S01]  /*3c70*/  ISETP.GE.AND P3, PT, R54, R99, PT ;  /* 0x000000633600720c */ /* 0x020fe20003f66270 */
[----:B------:R-:W-:-:S12]  /*3c80*/  IMAD.WIDE R52, R55, 0x2, R52 ;  /* 0x0000000237347825 */ /* 0x000fd800078e0234 */
[----:B-1----:R-:W-:Y:S05]  /*3c90*/  @P3 BRA `(.L_x_11400) ;  /* 0x0000000000a43947 */ /* 0x002fea0003800000 */
[--C-:B------:R-:W-:Y:S01]  /*3ca0*/  SHF.R.U64 R54, R48, 0x10, R49.reuse ;  /* 0x0000001030367819 */ /* 0x100fe20000001231 */
[----:B------:R-:W-:Y:S01]  /*3cb0*/  HADD2.F32 R113, -RZ, R113.H1_H1 ;  /* 0x30000071ff717230 */ /* 0x000fe20000004100 */
[----:B------:R-:W-:Y:S01]  /*3cc0*/  SHF.R.U32.HI R48, RZ, 0x10, R49 ;  /* 0x00000010ff307819 */ /* 0x000fe20000011631 */
[----:B---3--:R-:W-:Y:S01]  /*3cd0*/  IMAD.MOV.U32 R49, RZ, RZ, R15 ;  /* 0x000000ffff317224 */ /* 0x008fe200078e000f */
        /* <DEDUP_REMOVED lines=19> */
[----:B------:R-:W-:Y:S02]  /*3e10*/  HADD2.F32 R54, -RZ, R12.H1_H1 ;  /* 0x3000000cff367230 */ /* 0x000fe40000004100 */
[----:B------:R-:W-:Y:S01]  /*3e20*/  HADD2.F32 R51, -RZ, R14.H1_H1 ;  /* 0x3000000eff337230 */ /* 0x000fe20000004100 */
[----:B------:R-:W-:Y:S01]  /*3e30*/  F2FP.F16.F32.PACK_AB R13, R48, R13 ;  /* 0x0000000d300d723e */ /* 0x000fe200000000ff */
[----:B------:R-:W-:Y:S02]  /*3e40*/  HADD2.F32 R12, -RZ, R12.H0_H0 ;  /* 0x2000000cff0c7230 */ /* 0x000fe40000004100 */
[----:B------:R-:W-:Y:S01]  /*3e50*/  FMUL.FTZ R55, R54, R113 ;  /* 0x0000007136377220 */ /* 0x000fe20000410000 */
[----:B------:R-:W-:-:S02]  /*3e60*/  HADD2.F32 R14, -RZ, R14.H0_H0 ;  /* 0x2000000eff0e7230 */ /* 0x000fc40000004100 */
[CC--:B------:R-:W-:Y:S01]  /*3e70*/  FMUL.FTZ R57, R51.reuse, R114.reuse ;  /* 0x0000007233397220 */ /* 0x0c0fe20000410000 */
[--C-:B------:R-:W-:Y:S02]  /*3e80*/  HADD2.F32 R49, -RZ, R109.reuse.H0_H0 ;  /* 0x2000006dff317230 */ /* 0x100fe40000004100 */
[----:B------:R-:W-:Y:S01]  /*3e90*/  FMUL.FTZ R113, R12, R113 ;  /* 0x000000710c717220 */ /* 0x000fe20000410000 */
[----:B------:R-:W-:Y:S02]  /*3ea0*/  HADD2.F32 R109, -RZ, R109.H1_H1 ;  /* 0x3000006dff6d7230 */ /* 0x000fe40000004100 */
[----:B------:R-:W-:Y:S01]  /*3eb0*/  FMUL.FTZ R114, R14, R114 ;  /* 0x000000720e727220 */ /* 0x000fe20000410000 */
[----:B------:R-:W-:Y:S01]  /*3ec0*/  F2FP.F16.F32.PACK_AB R15, R50, R15 ;  /* 0x0000000f320f723e */ /* 0x000fe200000000ff */
[-C--:B------:R-:W-:Y:S01]  /*3ed0*/  FFMA.FTZ R55, R12, R49.reuse, -R55 ;  /* 0x000000310c377223 */ /* 0x080fe20000010837 */
[----:B------:R-:W-:Y:S01]  /*3ee0*/  FFMA.FTZ R54, R54, R49, R113 ;  /* 0x0000003136367223 */ /* 0x000fe20000010071 */
[-C--:B------:R-:W-:Y:S01]  /*3ef0*/  FFMA.FTZ R57, R14, R109.reuse, -R57 ;  /* 0x0000006d0e397223 */ /* 0x080fe20000010839 */
[----:B------:R-:W-:-:S03]  /*3f00*/  FFMA.FTZ R114, R51, R109, R114 ;  /* 0x0000006d33727223 */ /* 0x000fc60000010072 */
[----:B------:R-:W-:Y:S02]  /*3f10*/  F2FP.F16.F32.PACK_AB R12, R54, R55 ;  /* 0x00000037360c723e */ /* 0x000fe400000000ff */
[----:B------:R-:W-:-:S07]  /*3f20*/  F2FP.F16.F32.PACK_AB R14, R114, R57 ;  /* 0x00000039720e723e */ /* 0x000fce00000000ff */
.L_x_11400:
[----:B------:R-:W-:Y:S05]  /*3f30*/  BSYNC B2 ;  /* 0x0000000000027941 */ /* 0x000fea0003800000 */
.L_x_11399:
[----:B---3--:R1:W-:Y:S02]  /*3f40*/  ST.E.128 desc[UR52][R52.64], R12 ;  /* 0x0000000c34007985 */ /* 0x0083e4000c101d34 */
.L_x_11398:
[----:B------:R-:W-:Y:S05]  /*3f50*/  BSYNC B1 ;  /* 0x0000000000017941 */ /* 0x000fea0003800000 */
.L_x_11397:
[----:B------:R-:W-:Y:S01]  /*3f60*/  LOP3.LUT P3, RZ, R29, 0x8, RZ, 0xc0, !PT ;  /* 0x000000081dff7812 */ /* 0x000fe2000786c0ff */
[----:B------:R-:W-:-:S12]  /*3f70*/  BSSY B1, `(.L_x_11401) ;  /* 0x0000036000017945 */ /* 0x000fd80003800000 */
[----:B------:R-:W-:Y:S05]  /*3f80*/  @!P3 BRA `(.L_x_11402) ;  /* 0x0000000000d0b947 */ /* 0x000fea0003800000 */
[----:B-1--4-:R-:W4:Y:S04]  /*3f90*/  LDL R12, [R1+0x48] ;  /* 0x00004800010c7983 */ /* 0x012f280000100800 */
[----:B------:R-:W5:Y:S01]  /*3fa0*/  LDL R50, [R1+0x58] ;  /* 0x0000580001327983 */ /* 0x000f620000100800 */
[C---:B---3--:R-:W-:Y:S01]  /*3fb0*/  LEA R48, P3, R137.reuse, R11, 0x1 ;  /* 0x0000000b89307211 */ /* 0x048fe200078608ff */
[----:B------:R-:W-:Y:S03]  /*3fc0*/  BSSY B2, `(.L_x_11403) ;  /* 0x000002f000027945 */ /* 0x000fe60003800000 */
[----:B----4-:R-:W-:Y:S02]  /*3fd0*/  LEA.HI.X R49, R137, R62, R12, 0x1, P3 ;  /* 0x0000003e89317211 */ /* 0x010fe400018f0c0c */
[----:B------:R1:W3:Y:S01]  /*3fe0*/  LDS.128 R12, [R64+0x17000] ;  /* 0x01700000400c7984 */ /* 0x0002e20000000c00 */
[----:B-----5:R-:W-:-:S13]  /*3ff0*/  ISETP.GE.AND P3, PT, R50, R99, PT ;  /* 0x000000633200720c */ /* 0x020fda0003f66270 */
[----:B-1----:R-:W-:Y:S05]  /*4000*/  @P3 BRA `(.L_x_11404) ;  /* 0x0000000000a83947 */ /* 0x002fea0003800000 */
[--C-:B------:R-:W-:Y:S01]  /*4010*/  SHF.R.U64 R53, R44, 0x10, R45.reuse ;  /* 0x000000102c357819 */ /* 0x100fe2000000122d */
[----:B---3--:R-:W-:Y:S01]  /*4020*/  IMAD.MOV.U32 R44, RZ, RZ, R12 ;  /* 0x000000ffff2c7224 */ /* 0x008fe200078e000c */
[----:B------:R-:W-:Y:S01]  /*4030*/  SHF.R.U32.HI R50, RZ, 0x10, R45 ;  /* 0x00000010ff327819 */ /* 0x000fe2000001162d */
[----:B------:R-:W-:Y:S01]  /*4040*/  IMAD.MOV.U32 R45, RZ, RZ, R15 ;  /* 0x000000ffff2d7224 */ /* 0x000fe200078e000f */
[--C-:B------:R-:W-:Y:S01]  /*4050*/  SHF.R.U64 R51, R46, 0x10, R47.reuse ;  /* 0x000000102e337819 */ /* 0x100fe2000000122f */
[--C-:B------:R-:W-:Y:S01]  /*4060*/  HADD2.F32 R15, -RZ, R13.reuse.H1_H1 ;  /* 0x3000000dff0f7230 */ /* 0x100fe20000004100 */
[----:B------:R-:W-:Y:S01]  /*4070*/  SHF.R.U32.HI R52, RZ, 0x10, R47 ;  /* 0x00000010ff347819 */ /* 0x000fe2000001162f */
[----:B------:R-:W-:Y:S02]  /*4080*/  HADD2.F32 R12, -RZ, R13.H0_H0 ;  /* 0x2000000dff0c7230 */ /* 0x000fe40000004100 */
[----:B------:R-:W-:Y:S02]  /*4090*/  HADD2.F32 R51, -RZ, R51.H0_H0 ;  /* 0x20000033ff337230 */ /* 0x000fe40000004100 */
[----:B------:R-:W-:-:S02]  /*40a0*/  HADD2.F32 R46, -RZ, R45.H1_H1 ;  /* 0x3000002dff2e7230 */ /* 0x000fc40000004100 */
[----:B------:R-:W-:Y:S02]  /*40b0*/  HADD2.F32 R52, -RZ, R52.H0_H0 ;  /* 0x20000034ff347230 */ /* 0x000fe40000004100 */
[-C--:B------:R-:W-:Y:S01]  /*40c0*/  FMUL.FTZ R13, R15, R51.reuse ;  /* 0x000000330f0d7220 */ /* 0x080fe20000410000 */
[----:B------:R-:W-:Y:S02]  /*40d0*/  HADD2.F32 R45, -RZ, R45.H0_H0 ;  /* 0x2000002dff2d7230 */ /* 0x000fe40000004100 */
        /* <DEDUP_REMOVED lines=9> */
[----:B------:R-:W-:-:S02]  /*4170*/  HADD2.F32 R50, -RZ, R108.H0_H0 ;  /* 0x2000006cff327230 */ /* 0x000fc40000004100 */
[----:B------:R-:W-:Y:S01]  /*4180*/  HADD2.F32 R51, -RZ, R108.H1_H1 ;  /* 0x3000006cff337230 */ /* 0x000fe20000004100 */
[----:B------:R-:W-:Y:S01]  /*4190*/  F2FP.F16.F32.PACK_AB R13, R13, R12 ;  /* 0x0000000c0d0d723e */ /* 0x000fe200000000ff */
[----:B------:R-:W-:Y:S01]  /*41a0*/  HADD2.F32 R45, -RZ, R44.H1_H1 ;  /* 0x3000002cff2d7230 */ /* 0x000fe20000004100 */
[----:B------:R-:W-:Y:S01]  /*41b0*/  F2FP.F16.F32.PACK_AB R15, R52, R15 ;  /* 0x0000000f340f723e */ /* 0x000fe200000000ff */
[----:B------:R-:W-:Y:S02]  /*41c0*/  HADD2.F32 R46, -RZ, R14.H1_H1 ;  /* 0x3000000eff2e7230 */ /* 0x000fe40000004100 */
[----:B------:R-:W-:Y:S02]  /*41d0*/  HADD2.F32 R44, -RZ, R44.H0_H0 ;  /* 0x2000002cff2c7230 */ /* 0x000fe40000004100 */
[----:B------:R-:W-:Y:S01]  /*41e0*/  FMUL.FTZ R53, R45, R50 ;  /* 0x000000322d357220 */ /* 0x000fe20000410000 */
[----:B------:R-:W-:Y:S02]  /*41f0*/  HADD2.F32 R14, -RZ, R14.H0_H0 ;  /* 0x2000000eff0e7230 */ /* 0x000fe40000004100 */
[----:B------:R-:W-:Y:S01]  /*4200*/  FMUL.FTZ R55, R46, R51 ;  /* 0x000000332e377220 */ /* 0x000fe20000410000 */
[----:B------:R-:W-:-:S02]  /*4210*/  HADD2.F32 R47, -RZ, R107.H0_H0 ;  /* 0x2000006bff2f7230 */ /* 0x000fc40000004100 */
        /* <DEDUP_REMOVED lines=9> */
.L_x_11404:
[----:B------:R-:W-:Y:S05]  /*42b0*/  BSYNC B2 ;  /* 0x0000000000027941 */ /* 0x000fea0003800000 */
.L_x_11403:
[----:B---3--:R1:W-:Y:S02]  /*42c0*/  ST.E.128 desc[UR52][R48.64], R12 ;  /* 0x0000000c30007985 */ /* 0x0083e4000c101d34 */
.L_x_11402:
[----:B------:R-:W-:Y:S05]  /*42d0*/  BSYNC B1 ;  /* 0x0000000000017941 */ /* 0x000fea0003800000 */
.L_x_11401:
        /* <DEDUP_REMOVED lines=14> */
[--C-:B------:R-:W-:Y:S01]  /*43c0*/  HADD2.F32 R14, -RZ, R13.reuse.H1_H1 ;  /* 0x3000000dff0e7230 */ /* 0x100fe20000004100 */
[--C-:B------:R-:W-:Y:S01]  /*43d0*/  SHF.R.U64 R41, R42, 0x10, R43.reuse ;  /* 0x000000102a297819 */ /* 0x100fe2000000122b */
[----:B------:R-:W-:Y:S01]  /*43e0*/  HADD2.F32 R13, -RZ, R13.H0_H0 ;  /* 0x2000000dff0d7230 */ /* 0x000fe20000004100 */
[----:B------:R-:W-:Y:S01]  /*43f0*/  SHF.R.U32.HI R48, RZ, 0x10, R43 ;  /* 0x00000010ff307819 */ /* 0x000fe2000001162b */
[----:B------:R-:W-:Y:S02]  /*4400*/  HADD2.F32 R42, -RZ, R47.H0_H0 ;  /* 0x2000002fff2a7230 */ /* 0x000fe40000004100 */
[----:B------:R-:W-:Y:S02]  /*4410*/  HADD2.F32 R43, -RZ, R41.H0_H0 ;  /* 0x20000029ff2b7230 */ /* 0x000fe40000004100 */
[----:B------:R-:W-:-:S02]  /*4420*/  HADD2.F32 R48, -RZ, R48.H0_H0 ;  /* 0x20000030ff307230 */ /* 0x000fc40000004100 */
[--C-:B------:R-:W-:Y:S02]  /*4430*/  HADD2.F32 R41, -RZ, R15.reuse.H1_H1 ;  /* 0x3000000fff297230 */ /* 0x100fe40000004100 */
[CC--:B------:R-:W-:Y:S01]  /*4440*/  FMUL.FTZ R50, R14.reuse, R43.reuse ;  /* 0x0000002b0e327220 */ /* 0x0c0fe20000410000 */
[C---:B------:R-:W-:Y:S01]  /*4450*/  FMUL.FTZ R43, R13.reuse, R43 ;  /* 0x0000002b0d2b7220 */ /* 0x040fe20000410000 */
[----:B------:R-:W-:Y:S02]  /*4460*/  HADD2.F32 R15, -RZ, R15.H0_H0 ;  /* 0x2000000fff0f7230 */ /* 0x000fe40000004100 */
[-C--:B------:R-:W-:Y:S01]  /*4470*/  FFMA.FTZ R50, R13, R42.reuse, -R50 ;  /* 0x0000002a0d327223 */ /* 0x080fe20000010832 */
[----:B------:R-:W-:Y:S01]  /*4480*/  FFMA.FTZ R47, R14, R42, R43 ;  /* 0x0000002a0e2f7223 */ /* 0x000fe2000001002b */
[----:B------:R-:W-:Y:S02]  /*4490*/  HADD2.F32 R46, -RZ, R46.H0_H0 ;  /* 0x2000002eff2e7230 */ /* 0x000fe40000004100 */
[----:B------:R-:W-:Y:S01]  /*44a0*/  FMUL.FTZ R52, R41, R48 ;  /* 0x0000003029347220 */ /* 0x000fe20000410000 */
[----:B------:R-:W-:-:S02]  /*44b0*/  HADD2.F32 R42, -RZ, R89.H1_H1 ;  /* 0x30000059ff2a7230 */ /* 0x000fc40000004100 */
[C---:B------:R-:W-:Y:S01]  /*44c0*/  FMUL.FTZ R48, R15.reuse, R48 ;  /* 0x000000300f307220 */ /* 0x040fe20000410000 */
[----:B------:R-:W-:Y:S02]  /*44d0*/  HADD2.F32 R89, -RZ, R89.H0_H0 ;  /* 0x20000059ff597230 */ /* 0x000fe40000004100 */
[-C--:B------:R-:W-:Y:S01]  /*44e0*/  FFMA.FTZ R52, R15, R46.reuse, -R52 ;  /* 0x0000002e0f347223 */ /* 0x080fe20000010834 */
[----:B------:R-:W-:Y:S02]  /*44f0*/  HADD2.F32 R13, -RZ, R12.H1_H1 ;  /* 0x3000000cff0d7230 */ /* 0x000fe40000004100 */
[----:B------:R-:W-:Y:S01]  /*4500*/  FFMA.FTZ R51, R41, R46, R48 ;  /* 0x0000002e29337223 */ /* 0x000fe20000010030 */
[----:B------:R-:W-:Y:S02]  /*4510*/  HADD2.F32 R14, -RZ, R40.H1_H1 ;  /* 0x30000028ff0e7230 */ /* 0x000fe40000004100 */
[----:B------:R-:W-:Y:S02]  /*4520*/  HADD2.F32 R12, -RZ, R12.H0_H0 ;  /* 0x2000000cff0c7230 */ /* 0x000fe40000004100 */
[----:B------:R-:W-:Y:S01]  /*4530*/  FMUL.FTZ R43, R13, R42 ;  /* 0x0000002a0d2b7220 */ /* 0x000fe20000410000 */
        /* <DEDUP_REMOVED lines=14> */
.L_x_11408:
[----:B------:R-:W-:Y:S05]  /*4620*/  BSYNC B2 ;  /* 0x0000000000027941 */ /* 0x000fea0003800000 */
.L_x_11407:
[----:B---3--:R1:W-:Y:S02]  /*4630*/  ST.E.128 desc[UR52][R44.64], R12 ;  /* 0x0000000c2c007985 */ /* 0x0083e4000c101d34 */
.L_x_11406:
[----:B------:R-:W-:Y:S05]  /*4640*/  BSYNC B1 ;  /* 0x0000000000017941 */ /* 0x000fea0003800000 */
.L_x_11405:
[----:B------:R-:W-:-:S13]  /*4650*/  LOP3.LUT P3, RZ, R29, 0x20, RZ, 0xc0, !PT ;  /* 0x000000201dff7812 */ /* 0x000fda000786c0ff */
        /* <DEDUP_REMOVED lines=9> */
[----:B------:R-:W-:Y:S01]  /*46f0*/  SHF.R.U64 R11, R36, 0x10, R37 ;  /* 0x00000010240b7819 */ /* 0x000fe20000001225 */
[--C-:B---3--:R-:W-:Y:S01]  /*4700*/  HADD2.F32 R36, -RZ, R15.reuse.H1_H1 ;  /* 0x3000000fff247230 */ /* 0x108fe20000004100 */
        /* <DEDUP_REMOVED lines=38> */
.L_x_11410:
[----:B------:R-:W-:Y:S05]  /*4970*/  BSYNC B1 ;  /* 0x0000000000017941 */ /* 0x000fea0003800000 */
.L_x_11409:
[----:B---3--:R1:W-:Y:S01]  /*4980*/  ST.E.128 desc[UR52][R40.64], R12 ;  /* 0x0000000c28007985 */ /* 0x0083e2000c101d34 */
[----:B------:R-:W-:Y:S05]  /*4990*/  BRA `(.L_x_11388) ;  /* 0x0000002000c87947 */ /* 0x000fea0003800000 */
.L_x_11381:
        /* <DEDUP_REMOVED lines=19> */
[----:B------:R-:W-:Y:S01]  /*4ad0*/  IADD3 R14, P2, R68, R14, RZ ;  /* 0x0000000e440e7210 */ /* 0x000fe20007f5e0ff */
[----:B------:R-:W-:Y:S01]  /*4ae0*/  ULDC.64 UR4, c[0x0][0x3e8] ;  /* 0x0000fa0000047ab9 */ /* 0x000fe20000000a00 */
[----:B------:R-:W-:Y:S02]  /*4af0*/  CS2R R46, SRZ ;  /* 0x00000000002e7805 */ /* 0x000fe4000001ff00 */
[----:B------:R-:W-:Y:S02]  /*4b00*/  CS2R R44, SRZ ;  /* 0x00000000002c7805 */ /* 0x000fe4000001ff00 */
[----:B------:R-:W-:Y:S01]  /*4b10*/  CS2R R58, SRZ ;  /* 0x00000000003a7805 */ /* 0x000fe2000001ff00 */
[----:B------:R-:W-:Y:S01]  /*4b20*/  IMAD.X R13, R11, 0x1, R78, P2 ;  /* 0x000000010b0d7824 */ /* 0x000fe200010e064e */
[----:B------:R-:W-:Y:S02]  /*4b30*/  IADD3 R11, P2, R72, R12, RZ ;  /* 0x0000000c480b7210 */ /* 0x000fe40007f5e0ff */
        /* <DEDUP_REMOVED lines=24> */
.L_x_11412:
[----:B------:R-:W-:Y:S05]  /*4cc0*/  BSYNC B1 ;  /* 0x0000000000017941 */ /* 0x000fea0003800000 */
.L_x_11411:
        /* <DEDUP_REMOVED lines=41> */
[----:B------:R-:W-:Y:S02]  /*4f60*/  PRMT R120, R120, 0x5410, R13 ;  /* 0x0000541078787816 */ /* 0x000fe4000000000d */
[----:B------:R-:W-:Y:S02]  /*4f70*/  PRMT R121, R14, 0x5410, R12 ;  /* 0x000054100e797816 */ /* 0x000fe4000000000c */
[----:B------:R-:W-:Y:S01]  /*4f80*/  PRMT R108, R11, 0x7610, R108 ;  /* 0x000076100b6c7816 */ /* 0x000fe2000000006c */
[----:B------:R-:W-:Y:S06]  /*4f90*/  @!P2 BRA `(.L_x_11413) ;  /* 0x000000000004a947 */ /* 0x000fec0003800000 */
[----:B------:R-:W-:Y:S01]  /*4fa0*/  BPT.TRAP 0x1 ;  /* 0x000000040000795c */ /* 0x000fe20000300000 */
.L_x_11413:
[----:B------:R-:W2:Y:S01]  /*4fb0*/  LDL R11, [R1] ;  /* 0x00000000010b7983 */ /* 0x000ea20000100800 */
[----:B------:R-:W-:Y:S01]  /*4fc0*/  IMAD R35, R19, 0x8, R2 ;  /* 0x0000000813237824 */ /* 0x000fe200078e0202 */
[----:B------:R-:W-:Y:S01]  /*4fd0*/  BSSY B1, `(.L_x_11414) ;  /* 0x0000004000017945 */ /* 0x000fe20003800000 */
[----:B--2---:R-:W-:-:S04]  /*4fe0*/  SHF.L.U32 R85, R11, 0x1f, RZ ;  /* 0x0000001f0b557819 */ /* 0x004fc800000006ff */
[----:B------:R-:W0:Y:S02]  /*4ff0*/  SYNCS.PHASECHK.TRANS64.TRYWAIT P4, [R35+URZ+0x2d890], R85 ;  /* 0x02d89055230075a7 */ /* 0x000e24000808017f */
[----:B0-----:R-:W-:Y:S05]  /*5000*/  @!P4 BRA `(.L_x_11415) ;  /* 0x000001d40088c947 */ /* 0x001fea0003800000 */
.L_x_11722:
[----:B------:R-:W-:Y:S05]  /*5010*/  BSYNC B1 ;  /* 0x0000000000017941 */ /* 0x000fea0003800000 */
.L_x_11414:
[----:B------:R-:W-:-:S03]  /*5020*/  UMOV UR4, 0xffffffff ;  /* 0xffffffff00047882 */ /* 0x000fc60000000000 */
[----:B------:R-:W-:Y:S05]  /*5030*/  BRA.DIV UR4, `(.L_x_11416) ;  /* 0x000001d604907947 */ /* 0x000fea000b800000 */
[----:B------:R1:W2:Y:S04]  /*5040*/  SHFL.IDX PT, R89, R62, RZ, 0x1e1f ;  /* 0x001e1fff3e597589 */ /* 0x0002a800000e0000 */
[----:B------:R1:W3:Y:S02]  /*5050*/  SHFL.IDX PT, R88, R60, RZ, 0x1e1f ;  /* 0x001e1fff3c587589 */ /* 0x0002e400000e0000 */
.L_x_11726:
[----:B------:R-:W-:Y:S05]  /*5060*/  @P3 BRA `(.L_x_11388) ;  /* 0x0000001c00143947 */ /* 0x000fea0003800000 */
[----:B------:R-:W4:Y:S01]  /*5070*/  LDC R11, c[0x0][0x2f4] ;  /* 0x0000bd00ff0b7b82 */ /* 0x000f220000000800 */
[----:B------:R-:W-:Y:S01]  /*5080*/  ISETP.NE.AND P3, PT, R30, RZ, PT ;  /* 0x000000ff1e00720c */ /* 0x000fe20003f65270 */
[----:B------:R-:W-:Y:S01]  /*5090*/  BSSY B1, `(.L_x_11417) ;  /* 0x0000079000017945 */ /* 0x000fe20003800000 */
[----:B----4-:R-:W-:-:S11]  /*50a0*/  IMAD.IADD R104, R11, 0x1, -R100 ;  /* 0x000000010b687824 */ /* 0x010fd600078e0a64 */
[----:B------:R-:W-:Y:S05]  /*50b0*/  @!P3 BRA `(.L_x_11418) ;  /* 0x0000000400d8b947 */ /* 0x000fea0003800000 */
[----:B-1----:R-:W4:Y:S04]  /*50c0*/  LDL R60, [R1+0x14] ;  /* 0x00001400013c7983 */ /* 0x002f280000100800 */
[----:B------:R-:W5:Y:S04]  /*50d0*/  LDL R15, [R1+0x20] ;  /* 0x00002000010f7983 */ /* 0x000f680000100800 */
[----:B------:R-:W2:Y:S01]  /*50e0*/  LDL R14, [R1+0x24] ;  /* 0x00002400010e7983 */ /* 0x000ea20000100800 */
[----:B------:R-:W-:Y:S01]  /*50f0*/  SEL R12, R100, R104, !P0 ;  /* 0x00000068640c7207 */ /* 0x000fe20004000000 */
[----:B------:R-:W-:Y:S01]  /*5100*/  BSSY B2, `(.L_x_11419) ;  /* 0x000006b000027945 */ /* 0x000fe20003800000 */
[----:B------:R-:W-:-:S02]  /*5110*/  ISETP.GE.AND P3, PT, R16, R99, PT ;  /* 0x000000631000720c */ /* 0x000fc40003f66270 */
[----:B------:R-:W-:-:S04]  /*5120*/  SHF.R.S32.HI R13, RZ, 0x1f, R12 ;  /* 0x0000001fff0d7819 */ /* 0x000fc8000001140c */
[----:B------:R-:W-:-:S04]  /*5130*/  LEA.HI R13, R13, R12, RZ, 0x4 ;  /* 0x0000000c0d0d7211 */ /* 0x000fc800078f20ff */
[----:B------:R-:W-:-:S04]  /*5140*/  SHF.R.S32.HI R12, RZ, 0x4, R13 ;  /* 0x00000004ff0c7819 */ /* 0x000fc8000001140d */
[----:B------:R-:W-:-:S04]  /*5150*/  LEA.HI.SX32 R105, R5, R12, 0x1d ;  /* 0x0000000c05697211 */ /* 0x000fc800078feaff */
[----:B------:R-:W-:-:S04]  /*5160*/  SHF.R.S32.HI R12, RZ, 0x1f, R105 ;  /* 0x0000001fff0c7819 */ /* 0x000fc80000011469 */
[----:B------:R-:W-:Y:S01]  /*5170*/  LEA.HI R12, R12, R105, RZ, 0x2 ;  /* 0x000000690c0c7211 */ /* 0x000fe200078f10ff */
[----:B------:R-:W-:-:S04]  /*5180*/  IMAD.SHL.U32 R105, R105, 0x8, RZ ;  /* 0x0000000869697824 */ /* 0x000fc800078e00ff */
[----:B------:R-:W-:-:S05]  /*5190*/  IMAD.SHL.U32 R12, R12, 0x400, RZ ;  /* 0x000004000c0c7824 */ /* 0x000fca00078e00ff */
[----:B------:R-:W-:Y:S02]  /*51a0*/  LOP3.LUT R12, R12, 0x7ffff000, RZ, 0xc0, !PT ;  /* 0x7ffff0000c0c7812 */ /* 0x000fe400078ec0ff */
[----:B----4-:R-:W-:-:S04]  /*51b0*/  LOP3.LUT R13, R60, 0x18, R105, 0xf8, !PT ;  /* 0x000000183c0d7812 */ /* 0x010fc800078ef869 */
[----:B-----5:R-:W-:Y:S01]  /*51c0*/  LOP3.LUT R13, R13, R15, RZ, 0x3c, !PT ;  /* 0x0000000f0d0d7212 */ /* 0x020fe200078e3cff */
[----:B------:R-:W-:-:S03]  /*51d0*/  IMAD R15, R19, 0x3000, R97 ;  /* 0x00003000130f7824 */ /* 0x000fc600078e0261 */
[----:B--2---:R-:W-:-:S05]  /*51e0*/  IADD3 R12, R13, R12, R14 ;  /* 0x0000000c0d0c7210 */ /* 0x004fca0007ffe00e */
[----:B------:R-:W-:Y:S02]  /*51f0*/  IMAD R13, R19, 0x3000, R12 ;  /* 0x00003000130d7824 */ /* 0x000fe400078e020c */
[--C-:B------:R-:W-:Y:S02]  /*5200*/  IMAD R12, R15, 0x2, R2.reuse ;  /* 0x000000020f0c7824 */ /* 0x100fe400078e0202 */
[----:B------:R-:W-:-:S04]  /*5210*/  IMAD R60, R13, 0x2, R2 ;  /* 0x000000020d3c7824 */ /* 0x000fc800078e0202 */
[----:B------:R-:W1:Y:S04]  /*5220*/  LDS.128 R12, [R12+0x15400] ;  /* 0x015400000c0c7984 */ /* 0x000e680000000c00 */
[----:B------:R-:W2:Y:S01]  /*5230*/  LDS.128 R60, [R60+0x15400] ;  /* 0x015400003c3c7984 */ /* 0x000ea20000000c00 */
[----:B------:R-:W-:Y:S05]  /*5240*/  @P3 BRA `(.L_x_11420) ;  /* 0x0000000400583947 */ /* 0x000fea0003800000 */
[----:B--2---:R-:W-:Y:S01]  /*5250*/  IMAD.MOV.U32 R107, RZ, RZ, R61 ;  /* 0x000000ffff6b7224 */ /* 0x004fe200078e003d */
[----:B------:R-:W-:Y:S01]  /*5260*/  SHF.R.U64 R44, R44, 0x10, R45 ;  /* 0x000000102c2c7819 */ /* 0x000fe2000000122d */
[----:B-1----:R-:W-:Y:S01]  /*5270*/  IMAD.MOV.U32 R106, RZ, RZ, R13 ;  /* 0x000000ffff6a7224 */ /* 0x002fe200078e000d */
        /* <DEDUP_REMOVED lines=64> */
[--C-:B------:R-:W-:Y:S02]  /*5680*/  HADD2.F32 R57, -RZ, R62.reuse.H0_H0 ;  /* 0x2000003eff397230 */ /* 0x100fe40000004100 */
        /* <DEDUP_REMOVED lines=17> */
[----:B------:R-:W-:-:S07]  /*57a0*/  F2FP.F16.F32.PACK_AB R62, R47, R106 ;  /* 0x0000006a2f3e723e */ /* 0x000fce00000000ff */
.L_x_11420:
[----:B------:R-:W-:Y:S05]  /*57b0*/  BSYNC B2 ;  /* 0x0000000000027941 */ /* 0x000fea0003800000 */
.L_x_11419:
[----:B---3--:R-:W-:-:S04]  /*57c0*/  LEA R44, P3, R21, R88, 0x1 ;  /* 0x00000058152c7211 */ /* 0x008fc800078608ff */
[----:B------:R-:W-:Y:S02]  /*57d0*/  LEA.HI.X R45, R21, R89, R94, 0x1, P3 ;  /* 0x00000059152d7211 */ /* 0x000fe400018f0c5e */
[----:B------:R-:W-:-:S03]  /*57e0*/  ISETP.GE.AND P3, PT, R105, R11, PT ;  /* 0x0000000b6900720c */ /* 0x000fc60003f66270 */
[----:B-1----:R1:W-:Y:S10]  /*57f0*/  ST.E.128 desc[UR52][R44.64], R12 ;  /* 0x0000000c2c007985 */ /* 0x0023f4000c101d34 */
[----:B-1----:R-:W-:-:S05]  /*5800*/  @!P3 IMAD.WIDE R12, R105, 0x2, R88 ;  /* 0x00000002690cb825 */ /* 0x002fca00078e0258 */
[----:B--2---:R4:W-:Y:S02]  /*5810*/  @!P3 ST.E.128 desc[UR52][R12.64], R60 ;  /* 0x0000003c0c00b985 */ /* 0x0049e4000c101d34 */
.L_x_11418:
[----:B------:R-:W-:Y:S05]  /*5820*/  BSYNC B1 ;  /* 0x0000000000017941 */ /* 0x000fea0003800000 */
.L_x_11417:
[----:B------:R-:W-:Y:S01]  /*5830*/  ISETP.NE.AND P3, PT, R31, RZ, PT ;  /* 0x000000ff1f00720c */ /* 0x000fe20003f65270 */
[----:B------:R-:W-:-:S12]  /*5840*/  BSSY B1, `(.L_x_11421) ;  /* 0x000007b000017945 */ /* 0x000fd80003800000 */
[----:B------:R-:W-:Y:S05]  /*5850*/  @!P3 BRA `(.L_x_11422) ;  /* 0x0000000400e4b947 */ /* 0x000fea0003800000 */
[----:B------:R-:W5:Y:S04]  /*5860*/  LDL R44, [R1+0x14] ;  /* 0x00001400012c7983 */ /* 0x000f680000100800 */
[----:B------:R-:W5:Y:S04]  /*5870*/  LDL R15, [R1+0x20] ;  /* 0x00002000010f7983 */ /* 0x000f680000100800 */
[----:B------:R-:W5:Y:S01]  /*5880*/  LDL R14, [R1+0x24] ;  /* 0x00002400010e7983 */ /* 0x000f620000100800 */
[----:B------:R-:W-:Y:S01]  /*5890*/  LOP3.LUT P4, RZ, R22, 0x1, RZ, 0xc0, !PT ;  /* 0x0000000116ff7812 */ /* 0x000fe2000788c0ff */
[----:B------:R-:W-:Y:S01]  /*58a0*/  BSSY B2, `(.L_x_11423) ;  /* 0x0000070000027945 */ /* 0x000fe20003800000 */
[----:B---3--:R-:W-:-:S02]  /*58b0*/  LEA R56, P3, R27, R88, 0x1 ;  /* 0x000000581b387211 */ /* 0x008fc400078608ff */
[----:B----4-:R-:W-:Y:S02]  /*58c0*/  SEL R12, R100, R104, !P4 ;  /* 0x00000068640c7207 */ /* 0x010fe40006000000 */
[----:B--2---:R-:W-:Y:S02]  /*58d0*/  LEA.HI.X R57, R27, R89, R93, 0x1, P3 ;  /* 0x000000591b397211 */ /* 0x004fe400018f0c5d */
[----:B------:R-:W-:Y:S02]  /*58e0*/  SHF.R.S32.HI R13, RZ, 0x1f, R12 ;  /* 0x0000001fff0d7819 */ /* 0x000fe4000001140c */
[----:B------:R-:W-:Y:S02]  /*58f0*/  ISETP.GE.AND P3, PT, R3, R99, PT ;  /* 0x000000630300720c */ /* 0x000fe40003f66270 */
[----:B------:R-:W-:-:S04]  /*5900*/  LEA.HI R13, R13, R12, RZ, 0x4 ;  /* 0x0000000c0d0d7211 */ /* 0x000fc800078f20ff */
[----:B------:R-:W-:-:S04]  /*5910*/  SHF.R.S32.HI R13, RZ, 0x4, R13 ;  /* 0x00000004ff0d7819 */ /* 0x000fc8000001140d */
[----:B------:R-:W-:-:S04]  /*5920*/  LEA.HI.SX32 R13, R6, R13, 0x1d ;  /* 0x0000000d060d7211 */ /* 0x000fc800078feaff */
[----:B------:R-:W-:Y:S01]  /*5930*/  SHF.R.S32.HI R12, RZ, 0x1f, R13 ;  /* 0x0000001fff0c7819 */ /* 0x000fe2000001140d */
[----:B------:R-:W-:-:S03]  /*5940*/  IMAD.SHL.U32 R58, R13, 0x8, RZ ;  /* 0x000000080d3a7824 */ /* 0x000fc600078e00ff */
[----:B------:R-:W-:-:S05]  /*5950*/  LEA.HI R13, R12, R13, RZ, 0x2 ;  /* 0x0000000d0c0d7211 */ /* 0x000fca00078f10ff */
[----:B------:R-:W-:-:S05]  /*5960*/  IMAD.SHL.U32 R13, R13, 0x400, RZ ;  /* 0x000004000d0d7824 */ /* 0x000fca00078e00ff */
[----:B------:R-:W-:Y:S02]  /*5970*/  LOP3.LUT R13, R13, 0x7ffff000, RZ, 0xc0, !PT ;  /* 0x7ffff0000d0d7812 */ /* 0x000fe400078ec0ff */
[----:B-----5:R-:W-:-:S04]  /*5980*/  LOP3.LUT R12, R44, 0x18, R58, 0xf8, !PT ;  /* 0x000000182c0c7812 */ /* 0x020fc800078ef83a */
[----:B------:R-:W-:-:S04]  /*5990*/  LOP3.LUT R12, R12, R15, RZ, 0x3c, !PT ;  /* 0x0000000f0c0c7212 */ /* 0x000fc800078e3cff */
[----:B------:R-:W-:Y:S01]  /*59a0*/  IADD3 R12, R12, R13, R14 ;  /* 0x0000000d0c0c7210 */ /* 0x000fe20007ffe00e */
[----:B------:R-:W-:-:S04]  /*59b0*/  IMAD R13, R19, 0x3000, R96 ;  /* 0x00003000130d7824 */ /* 0x000fc800078e0260 */
[----:B------:R-:W-:Y:S02]  /*59c0*/  IMAD R15, R19, 0x3000, R12 ;  /* 0x00003000130f7824 */ /* 0x000fe400078e020c */
[--C-:B------:R-:W-:Y:S02]  /*59d0*/  IMAD R13, R13, 0x2, R2.reuse ;  /* 0x000000020d0d7824 */ /* 0x100fe400078e0202 */
[----:B------:R-:W-:-:S04]  /*59e0*/  IMAD R44, R15, 0x2, R2 ;  /* 0x000000020f2c7824 */ /* 0x000fc800078e0202 */
[----:B------:R-:W2:Y:S04]  /*59f0*/  LDS.128 R12, [R13+0x15400] ;  /* 0x015400000d0c7984 */ /* 0x000ea80000000c00 */
[----:B------:R-:W3:Y:S01]  /*5a00*/  LDS.128 R44, [R44+0x15400] ;  /* 0x015400002c2c7984 */ /* 0x000ee20000000c00 */
[----:B------:R-:W-:Y:S05]  /*5a10*/  @P3 BRA `(.L_x_11424) ;  /* 0x0000000400603947 */ /* 0x000fea0003800000 */
[----:B---3--:R-:W-:Y:S01]  /*5a20*/  IMAD.MOV.U32 R61, RZ, RZ, R45 ;  /* 0x000000ffff3d7224 */ /* 0x008fe200078e002d */
[----:B------:R-:W-:Y:S01]  /*5a30*/  SHF.R.U64 R40, R40, 0x10, R41 ;  /* 0x0000001028287819 */ /* 0x000fe20000001229 */
[----:B--2---:R-:W-:Y:S01]  /*5a40*/  IMAD.MOV.U32 R45, RZ, RZ, R13 ;  /* 0x000000ffff2d7224 */ /* 0x004fe200078e000d */
[----:B------:R-:W-:Y:S01]  /*5a50*/  SHF.R.U64 R54, R54, 0x10, R55 ;  /* 0x0000001036367819 */ /* 0x000fe20000001237 */
[--C-:B-1----:R-:W-:Y:S02]  /*5a60*/  HADD2.F32 R62, -RZ, R118.reuse.H1_H1 ;  /* 0x30000076ff3e7230 */ /* 0x102fe40000004100 */
        /* <DEDUP_REMOVED lines=8> */
[----:B------:R-:W-:Y:S02]  /*5af0*/  HADD2.F32 R107, -RZ, R116.H1_H1 ;  /* 0x30000074ff6b7230 */ /* 0x000fe40000004100 */
[----:B------:R-:W-:Y:S01]  /*5b00*/  FFMA.FTZ R59, R59, R13, R62 ;  /* 0x0000000d3b3b7223 */ /* 0x000fe2000001003e */
[----:B------:R-:W-:Y:S01]  /*5b10*/  SHF.R.U32.HI R62, RZ, 0x10, R53 ;  /* 0x00000010ff3e7819 */ /* 0x000fe20000011635 */
[----:B------:R-:W-:Y:S01]  /*5b20*/  HADD2.F32 R13, -RZ, R61.H1_H1 ;  /* 0x3000003dff0d7230 */ /* 0x000fe20000004100 */
[----:B------:R-:W-:-:S02]  /*5b30*/  SHF.R.U32.HI R61, RZ, 0x10, R41 ;  /* 0x00000010ff3d7819 */ /* 0x000fc40000011629 */
[----:B------:R-:W-:Y:S01]  /*5b40*/  SHF.R.U64 R53, R52, 0x10, R53 ;  /* 0x0000001034357819 */ /* 0x000fe20000001235 */
        /* <DEDUP_REMOVED lines=11> */
[----:B------:R-:W-:Y:S01]  /*5c00*/  HADD2.F32 R62, -RZ, R117.H0_H0 ;  /* 0x20000075ff3e7230 */ /* 0x000fe20000004100 */
[----:B------:R-:W-:Y:S02]  /*5c10*/  F2FP.F16.F32.PACK_AB R59, R13, R59 ;  /* 0x0000003b0d3b723e */ /* 0x000fe400000000ff */
[CC--:B------:R-:W-:Y:S01]  /*5c20*/  FMUL.FTZ R105, R61.reuse, R63.reuse ;  /* 0x0000003f3d697220 */ /* 0x0c0fe20000410000 */
[C---:B------:R-:W-:Y:S01]  /*5c30*/  FMUL.FTZ R63, R52.reuse, R63 ;  /* 0x0000003f343f7220 */ /* 0x040fe20000410000 */
[----:B------:R-:W-:Y:S02]  /*5c40*/  IMAD.MOV.U32 R13, RZ, RZ, R45 ;  /* 0x000000ffff0d7224 */ /* 0x000fe400078e002d */
[-C--:B------:R-:W-:Y:S01]  /*5c50*/  FFMA.FTZ R52, R52, R62.reuse, -R105 ;  /* 0x0000003e34347223 */ /* 0x080fe20000010869 */
[----:B------:R-:W-:Y:S01]  /*5c60*/  FFMA.FTZ R63, R61, R62, R63 ;  /* 0x0000003e3d3f7223 */ /* 0x000fe2000001003f */
[----:B------:R-:W-:Y:S01]  /*5c70*/  SHF.R.U32.HI R62, RZ, 0x10, R55 ;  /* 0x00000010ff3e7819 */ /* 0x000fe20000011637 */
[----:B------:R-:W-:Y:S01]  /*5c80*/  HADD2.F32 R61, -RZ, R47.H1_H1 ;  /* 0x3000002fff3d7230 */ /* 0x000fe20000004100 */
[----:B------:R-:W-:Y:S01]  /*5c90*/  SHF.R.U32.HI R105, RZ, 0x10, R43 ;  /* 0x00000010ff697819 */ /* 0x000fe2000001162b */
[----:B------:R-:W-:-:S02]  /*5ca0*/  IMAD.MOV.U32 R45, RZ, RZ, R59 ;  /* 0x000000ffff2d7224 */ /* 0x000fc400078e003b */
[----:B------:R-:W-:Y:S02]  /*5cb0*/  HADD2.F32 R47, -RZ, R62.H0_H0 ;  /* 0x2000003eff2f7230 */ /* 0x000fe40000004100 */
[----:B------:R-:W-:Y:S02]  /*5cc0*/  HADD2.F32 R62, -RZ, R15.H1_H1 ;  /* 0x3000000fff3e7230 */ /* 0x000fe40000004100 */
[----:B------:R-:W-:Y:S02]  /*5cd0*/  HADD2.F32 R15, -RZ, R105.H0_H0 ;  /* 0x20000069ff0f7230 */ /* 0x000fe40000004100 */
[-C--:B------:R-:W-:Y:S01]  /*5ce0*/  FMUL.FTZ R105, R61, R47.reuse ;  /* 0x0000002f3d697220 */ /* 0x080fe20000410000 */
[----:B------:R-:W-:-:S03]  /*5cf0*/  FMUL.FTZ R106, R62, R47 ;  /* 0x0000002f3e6a7220 */ /* 0x000fc60000410000 */
[-C--:B------:R-:W-:Y:S01]  /*5d00*/  FFMA.FTZ R47, R62, R15.reuse, -R105 ;  /* 0x0000000f3e2f7223 */ /* 0x080fe20000010869 */
[----:B------:R-:W-:Y:S02]  /*5d10*/  HADD2.F32 R105, -RZ, R12.H0_H0 ;  /* 0x2000000cff697230 */ /* 0x000fe40000004100 */
[----:B------:R-:W-:Y:S01]  /*5d20*/  FFMA.FTZ R15, R61, R15, R106 ;  /* 0x0000000f3d0f7223 */ /* 0x000fe2000001006a */
[--C-:B------:R-:W-:Y:S02]  /*5d30*/  HADD2.F32 R61, -RZ, R44.reuse.H0_H0 ;  /* 0x2000002cff3d7230 */ /* 0x100fe40000004100 */
[----:B------:R-:W-:Y:S01]  /*5d40*/  HADD2.F32 R44, -RZ, R44.H1_H1 ;  /* 0x3000002cff2c7230 */ /* 0x000fe20000004100 */
[----:B------:R-:W-:Y:S01]  /*5d50*/  F2FP.F16.F32.PACK_AB R47, R47, R52 ;  /* 0x000000342f2f723e */ /* 0x000fe200000000ff */
[----:B------:R-:W-:Y:S02]  /*5d60*/  HADD2.F32 R12, -RZ, R12.H1_H1 ;  /* 0x3000000cff0c7230 */ /* 0x000fe40000004100 */
[----:B------:R-:W-:Y:S01]  /*5d70*/  FMUL.FTZ R106, R61, R107 ;  /* 0x0000006b3d6a7220 */ /* 0x000fe20000410000 */
[----:B------:R-:W-:-:S02]  /*5d80*/  HADD2.F32 R62, -RZ, R116.H0_H0 ;  /* 0x20000074ff3e7230 */ /* 0x000fc40000004100 */
[----:B------:R-:W-:Y:S01]  /*5d90*/  FMUL.FTZ R41, R44, R53 ;  /* 0x000000352c297220 */ /* 0x000fe20000410000 */
[----:B------:R-:W-:Y:S01]  /*5da0*/  FMUL.FTZ R107, R105, R107 ;  /* 0x0000006b696b7220 */ /* 0x000fe20000410000 */
[C---:B------:R-:W-:Y:S01]  /*5db0*/  FMUL.FTZ R53, R12.reuse, R53 ;  /* 0x000000350c357220 */ /* 0x040fe20000410000 */
[----:B------:R-:W-:Y:S01]  /*5dc0*/  F2FP.F16.F32.PACK_AB R63, R15, R63 ;  /* 0x0000003f0f3f723e */ /* 0x000fe200000000ff */
[-C--:B------:R-:W-:Y:S01]  /*5dd0*/  FFMA.FTZ R41, R12, R40.reuse, -R41 ;  /* 0x000000280c297223 */ /* 0x080fe20000010829 */
[----:B------:R-:W-:Y:S02]  /*5de0*/  HADD2.F32 R12, -RZ, R14.H0_H0 ;  /* 0x2000000eff0c7230 */ /* 0x000fe40000004100 */
[----:B------:R-:W-:Y:S01]  /*5df0*/  FFMA.FTZ R40, R44, R40, R53 ;  /* 0x000000282c287223 */ /* 0x000fe20000010035 */
[----:B------:R-:W-:Y:S02]  /*5e00*/  HADD2.F32 R53, -RZ, R115.H1_H1 ;  /* 0x30000073ff357230 */ /* 0x000fe40000004100 */
[----:B------:R-:W-:Y:S01]  /*5e10*/  FFMA.FTZ R107, R61, R62, R107 ;  /* 0x0000003e3d6b7223 */ /* 0x000fe2000001006b */
[----:B------:R-:W-:-:S02]  /*5e20*/  HADD2.F32 R44, -RZ, R46.H0_H0 ;  /* 0x2000002eff2c7230 */ /* 0x000fc40000004100 */
[----:B------:R-:W-:Y:S01]  /*5e30*/  FFMA.FTZ R106, R105, R62, -R106 ;  /* 0x0000003e696a7223 */ /* 0x000fe2000001086a */
[----:B------:R-:W-:Y:S02]  /*5e40*/  HADD2.F32 R115, -RZ, R115.H0_H0 ;  /* 0x20000073ff737230 */ /* 0x000fe40000004100 */
[----:B------:R-:W-:Y:S02]  /*5e50*/  HADD2.F32 R46, -RZ, R46.H1_H1 ;  /* 0x3000002eff2e7230 */ /* 0x000fe40000004100 */
[-C--:B------:R-:W-:Y:S01]  /*5e60*/  FMUL.FTZ R55, R44, R53.reuse ;  /* 0x000000352c377220 */ /* 0x080fe20000410000 */
[C---:B------:R-:W-:Y:S01]  /*5e70*/  FMUL.FTZ R53, R12.reuse, R53 ;  /* 0x000000350c357220 */ /* 0x040fe20000410000 */
[----:B------:R-:W-:Y:S01]  /*5e80*/  HADD2.F32 R14, -RZ, R14.H1_H1 ;  /* 0x3000000eff0e7230 */ /* 0x000fe20000004100 */
[----:B------:R-:W-:Y:S01]  /*5e90*/  F2FP.F16.F32.PACK_AB R106, R41, R106 ;  /* 0x0000006a296a723e */ /* 0x000fe200000000ff */
[-C--:B------:R-:W-:Y:S01]  /*5ea0*/  FFMA.FTZ R12, R12, R115.reuse, -R55 ;  /* 0x000000730c0c7223 */ /* 0x080fe20000010837 */
[----:B------:R-:W-:Y:S01]  /*5eb0*/  FFMA.FTZ R44, R44, R115, R53 ;  /* 0x000000732c2c7223 */ /* 0x000fe20000010035 */
[----:B------:R-:W-:Y:S01]  /*5ec0*/  SHF.R.U64 R53, R42, 0x10, R43 ;  /* 0x000000102a357819 */ /* 0x000fe2000000122b */
[----:B------:R-:W-:Y:S01]  /*5ed0*/  HADD2.F32 R43, -RZ, R54.H0_H0 ;  /* 0x20000036ff2b7230 */ /* 0x000fe20000004100 */
[----:B------:R-:W-:Y:S01]  /*5ee0*/  F2FP.F16.F32.PACK_AB R40, R40, R107 ;  /* 0x0000006b2828723e */ /* 0x000fe200000000ff */
[----:B------:R-:W-:-:S02]  /*5ef0*/  IMAD.MOV.U32 R15, RZ, RZ, R47 ;  /* 0x000000ffff0f7224 */ /* 0x000fc400078e002f */
[----:B------:R-:W-:Y:S02]  /*5f00*/  HADD2.F32 R53, -RZ, R53.H0_H0 ;  /* 0x20000035ff357230 */ /* 0x000fe40000004100 */
        /* <DEDUP_REMOVED lines=9> */
.L_x_11424:
[----:B------:R-:W-:Y:S05]  /*5fa0*/  BSYNC B2 ;  /* 0x0000000000027941 */ /* 0x000fea0003800000 */
.L_x_11423:
[----:B------:R-:W-:Y:S01]  /*5fb0*/  ISETP.GE.AND P3, PT, R58, R11, PT ;  /* 0x0000000b3a00720c */ /* 0x000fe20003f66270 */
[----:B--2---:R2:W-:-:S12]  /*5fc0*/  ST.E.128 desc[UR52][R56.64], R12 ;  /* 0x0000000c38007985 */ /* 0x0045d8000c101d34 */
[----:B------:R-:W-:-:S05]  /*5fd0*/  @!P3 IMAD.WIDE R40, R58, 0x2, R88 ;  /* 0x000000023a28b825 */ /* 0x000fca00078e0258 */
[----:B---3--:R2:W-:Y:S02]  /*5fe0*/  @!P3 ST.E.128 desc[UR52][R40.64], R44 ;  /* 0x0000002c2800b985 */ /* 0x0085e4000c101d34 */
.L_x_11422:
[----:B------:R-:W-:Y:S05]  /*5ff0*/  BSYNC B1 ;  /* 0x0000000000017941 */ /* 0x000fea0003800000 */
.L_x_11421:
[----:B------:R-:W-:-:S13]  /*6000*/  ISETP.NE.AND P3, PT, R32, RZ, PT ;  /* 0x000000ff2000720c */ /* 0x000fda0003f65270 */
[----:B------:R-:W-:Y:S05]  /*6010*/  @!P3 BRA `(.L_x_11388) ;  /* 0x0000000c0028b947 */ /* 0x000fea0003800000 */
[----:B--2---:R-:W2:Y:S04]  /*6020*/  LDL R40, [R1+0x14] ;  /* 0x0000140001287983 */ /* 0x004ea80000100800 */
[----:B------:R-:W5:Y:S04]  /*6030*/  LDL R15, [R1+0x20] ;  /* 0x00002000010f7983 */ /* 0x000f680000100800 */
[----:B------:R-:W5:Y:S01]  /*6040*/  LDL R14, [R1+0x24] ;  /* 0x00002400010e7983 */ /* 0x000f620000100800 */
[----:B------:R-:W-:Y:S01]  /*6050*/  LOP3.LUT P4, RZ, R22, 0x2, RZ, 0xc0, !PT ;  /* 0x0000000216ff7812 */ /* 0x000fe2000788c0ff */
[----:B------:R-:W-:Y:S01]  /*6060*/  BSSY B1, `(.L_x_11425) ;  /* 0x000006c000017945 */ /* 0x000fe20003800000 */
[----:B---3--:R-:W-:-:S02]  /*6070*/  LEA R44, P3, R28, R88, 0x1 ;  /* 0x000000581c2c7211 */ /* 0x008fc400078608ff */
[----:B------:R-:W-:Y:S02]  /*6080*/  SEL R104, R100, R104, !P4 ;  /* 0x0000006864687207 */ /* 0x000fe40006000000 */
[----:B------:R-:W-:Y:S02]  /*6090*/  LEA.HI.X R45, R28, R89, R92, 0x1, P3 ;  /* 0x000000591c2d7211 */ /* 0x000fe400018f0c5c */
[----:B----4-:R-:W-:Y:S02]  /*60a0*/  SHF.R.S32.HI R13, RZ, 0x1f, R104 ;  /* 0x0000001fff0d7819 */ /* 0x010fe40000011468 */
        /* <DEDUP_REMOVED lines=19> */
[----:B------:R-:W-:Y:S01]  /*61e0*/  SHF.R.U64 R47, R48, 0x10, R49 ;  /* 0x00000010302f7819 */ /* 0x000fe20000001231 */
[----:B---3--:R-:W-:Y:S01]  /*61f0*/  IMAD.MOV.U32 R48, RZ, RZ, R41 ;  /* 0x000000ffff307224 */ /* 0x008fe200078e0029 */
        /* <DEDUP_REMOVED lines=14> */
[C---:B------:R-:W-:Y:S01]  /*62e0*/  FMUL.FTZ R56, R15.reuse, R56 ;  /* 0x000000380f387220 */ /* 0x040fe20000410000 */
[----:B------:R-:W-:Y:S02]  /*62f0*/  HADD2.F32 R48, -RZ, R13.H1_H1 ;  /* 0x3000000dff307230 */ /* 0x000fe40000004100 */
[-C--:B------:R-:W-:Y:S01]  /*6300*/  FFMA.FTZ R13, R15, R54.reuse, -R58 ;  /* 0x000000360f0d7223 */ /* 0x080fe2000001083a */
[----:B------:R-:W-:Y:S02]  /*6310*/  HADD2.F32 R52, -RZ, R52.H0_H0 ;  /* 0x20000034ff347230 */ /* 0x000fe40000004100 */
[-C--:B------:R-:W-:Y:S01]  /*6320*/  FMUL.FTZ R55, R51, R53.reuse ;  /* 0x0000003533377220 */ /* 0x080fe20000410000 */
[----:B------:R-:W-:Y:S01]  /*6330*/  FFMA.FTZ R15, R49, R54, R56 ;  /* 0x00000036310f7223 */ /* 0x000fe20000010038 */
[----:B-1----:R-:W-:Y:S01]  /*6340*/  FMUL.FTZ R60, R48, R53 ;  /* 0x00000035303c7220 */ /* 0x002fe20000410000 */
[----:B------:R-:W-:Y:S01]  /*6350*/  SHF.R.U32.HI R39, RZ, 0x10, R39 ;  /* 0x00000010ff277819 */ /* 0x000fe20000011627 */
[----:B------:R-:W-:-:S02]  /*6360*/  HADD2.F32 R54, -RZ, R43.H1_H1 ;  /* 0x3000002bff367230 */ /* 0x000fc40000004100 */
[-C--:B------:R-:W-:Y:S01]  /*6370*/  FFMA.FTZ R48, R48, R52.reuse, -R55 ;  /* 0x0000003430307223 */ /* 0x080fe20000010837 */
[----:B------:R-:W-:Y:S02]  /*6380*/  HADD2.F32 R53, -RZ, R50.H0_H0 ;  /* 0x20000032ff357230 */ /* 0x000fe40000004100 */
[----:B------:R-:W-:Y:S01]  /*6390*/  FFMA.FTZ R52, R51, R52, R60 ;  /* 0x0000003433347223 */ /* 0x000fe2000001003c */
[----:B------:R-:W-:Y:S02]  /*63a0*/  HADD2.F32 R50, -RZ, R41.H1_H1 ;  /* 0x30000029ff327230 */ /* 0x000fe40000004100 */
[----:B------:R-:W-:Y:S02]  /*63b0*/  HADD2.F32 R58, -RZ, R113.H1_H1 ;  /* 0x30000071ff3a7230 */ /* 0x000fe40000004100 */
[-C--:B------:R-:W-:Y:S01]  /*63c0*/  FMUL.FTZ R55, R54, R53.reuse ;  /* 0x0000003536377220 */ /* 0x080fe20000410000 */
[----:B------:R-:W-:Y:S02]  /*63d0*/  HADD2.F32 R49, -RZ, R43.H0_H0 ;  /* 0x2000002bff317230 */ /* 0x000fe40000004100 */
[----:B------:R-:W-:Y:S01]  /*63e0*/  FMUL.FTZ R53, R50, R53 ;  /* 0x0000003532357220 */ /* 0x000fe20000410000 */
[----:B------:R-:W-:Y:S01]  /*63f0*/  HADD2.F32 R43, -RZ, R41.H0_H0 ;  /* 0x20000029ff2b7230 */ /* 0x000fe20000004100 */
[----:B------:R-:W-:Y:S01]  /*6400*/  F2FP.F16.F32.PACK_AB R15, R52, R15 ;  /* 0x0000000f340f723e */ /* 0x000fe200000000ff */
[----:B------:R-:W-:-:S02]  /*6410*/  HADD2.F32 R51, -RZ, R39.H0_H0 ;  /* 0x20000027ff337230 */ /* 0x000fc40000004100 */
[-C--:B------:R-:W-:Y:S01]  /*6420*/  FMUL.FTZ R60, R49, R58.reuse ;  /* 0x0000003a313c7220 */ /* 0x080fe20000410000 */
[----:B------:R-:W-:Y:S02]  /*6430*/  HADD2.F32 R56, -RZ, R110.H0_H0 ;  /* 0x2000006eff387230 */ /* 0x000fe40000004100 */
[C---:B------:R-:W-:Y:S01]  /*6440*/  FMUL.FTZ R58, R43.reuse, R58 ;  /* 0x0000003a2b3a7220 */ /* 0x040fe20000410000 */
[----:B------:R-:W-:Y:S02]  /*6450*/  HADD2.F32 R114, -RZ, R114.H0_H0 ;  /* 0x20000072ff727230 */ /* 0x000fe40000004100 */
[-C--:B------:R-:W-:Y:S01]  /*6460*/  FFMA.FTZ R50, R50, R51.reuse, -R55 ;  /* 0x0000003332327223 */ /* 0x080fe20000010837 */
[----:B------:R-:W-:Y:S01]  /*6470*/  FFMA.FTZ R54, R54, R51, R53 ;  /* 0x0000003336367223 */ /* 0x000fe20000010035 */
[----:B------:R-:W-:Y:S02]  /*6480*/  HADD2.F32 R51, -RZ, R47.H0_H0 ;  /* 0x2000002fff337230 */ /* 0x000fe40000004100 */
[----:B------:R-:W-:Y:S01]  /*6490*/  FFMA.FTZ R39, R43, R56, -R60 ;  /* 0x000000382b277223 */ /* 0x000fe2000001083c */
[----:B------:R-:W-:-:S02]  /*64a0*/  HADD2.F32 R47, -RZ, R40.H0_H0 ;  /* 0x20000028ff2f7230 */ /* 0x000fc40000004100 */
[----:B------:R-:W-:Y:S01]  /*64b0*/  FFMA.FTZ R41, R49, R56, R58 ;  /* 0x0000003831297223 */ /* 0x000fe2000001003a */
[----:B------:R-:W-:Y:S01]  /*64c0*/  HADD2.F32 R43, -RZ, R12.H0_H0 ;  /* 0x2000000cff2b7230 */ /* 0x000fe20000004100 */
[----:B------:R-:W-:Y:S01]  /*64d0*/  F2FP.F16.F32.PACK_AB R13, R48, R13 ;  /* 0x0000000d300d723e */ /* 0x000fe200000000ff */
[----:B------:R-:W-:Y:S01]  /*64e0*/  HADD2.F32 R49, -RZ, R40.H1_H1 ;  /* 0x30000028ff317230 */ /* 0x000fe20000004100 */
[----:B------:R-:W-:Y:S01]  /*64f0*/  F2FP.F16.F32.PACK_AB R39, R50, R39 ;  /* 0x000000273227723e */ /* 0x000fe200000000ff */
[----:B------:R-:W-:Y:S02]  /*6500*/  HADD2.F32 R40, -RZ, R12.H1_H1 ;  /* 0x3000000cff287230 */ /* 0x000fe40000004100 */
[-C--:B------:R-:W-:Y:S01]  /*6510*/  FMUL.FTZ R12, R47, R114.reuse ;  /* 0x000000722f0c7220 */ /* 0x080fe20000410000 */
[----:B------:R-:W-:Y:S02]  /*6520*/  HADD2.F32 R112, -RZ, R112.H0_H0 ;  /* 0x20000070ff707230 */ /* 0x000fe40000004100 */
[----:B------:R-:W-:Y:S01]  /*6530*/  FMUL.FTZ R114, R43, R114 ;  /* 0x000000722b727220 */ /* 0x000fe20000410000 */
[----:B------:R-:W-:-:S02]  /*6540*/  HADD2.F32 R36, -RZ, R36.H0_H0 ;  /* 0x20000024ff247230 */ /* 0x000fc40000004100 */
[-C--:B------:R-:W-:Y:S01]  /*6550*/  FMUL.FTZ R53, R49, R51.reuse ;  /* 0x0000003331357220 */ /* 0x080fe20000410000 */
[C---:B------:R-:W-:Y:S01]  /*6560*/  FMUL.FTZ R56, R40.reuse, R51 ;  /* 0x0000003328387220 */ /* 0x040fe20000410000 */
[----:B------:R-:W-:Y:S01]  /*6570*/  FFMA.FTZ R114, R47, R112, R114 ;  /* 0x000000702f727223 */ /* 0x000fe20000010072 */
[----:B------:R-:W-:Y:S02]  /*6580*/  HADD2.F32 R47, -RZ, R38.H0_H0 ;  /* 0x20000026ff2f7230 */ /* 0x000fe40000004100 */
[-C--:B------:R-:W-:Y:S01]  /*6590*/  FFMA.FTZ R53, R40, R36.reuse, -R53 ;  /* 0x0000002428357223 */ /* 0x080fe20000010835 */
[----:B------:R-:W-:Y:S01]  /*65a0*/  FFMA.FTZ R49, R49, R36, R56 ;  /* 0x0000002431317223 */ /* 0x000fe20000010038 */
        /* <DEDUP_REMOVED lines=18> */
[----:B------:R-:W-:Y:S01]  /*66d0*/  F2FP.F16.F32.PACK_AB R43, R54, R41 ;  /* 0x00000029362b723e */ /* 0x000fe200000000ff */
[----:B------:R-:W-:Y:S02]  /*66e0*/  IMAD.MOV.U32 R41, RZ, RZ, R15 ;  /* 0x000000ffff297224 */ /* 0x000fe400078e000f */
[----:B------:R-:W-:Y:S01]  /*66f0*/  F2FP.F16.F32.PACK_AB R14, R14, R51 ;  /* 0x000000330e0e723e */ /* 0x000fe200000000ff */
[----:B------:R-:W-:Y:S01]  /*6700*/  IMAD.MOV.U32 R15, RZ, RZ, R39 ;  /* 0x000000ffff0f7224 */ /* 0x000fe200078e0027 */
[----:B------:R-:W-:-:S07]  /*6710*/  F2FP.F16.F32.PACK_AB R42, R42, R113 ;  /* 0x000000712a2a723e */ /* 0x000fce00000000ff */
.L_x_11426:
[----:B------:R-:W-:Y:S05]  /*6720*/  BSYNC B1 ;  /* 0x0000000000017941 */ /* 0x000fea0003800000 */
.L_x_11425:
[----:B--2---:R2:W-:Y:S01]  /*6730*/  ST.E.128 desc[UR52][R44.64], R12 ;  /* 0x0000000c2c007985 */ /* 0x0045e2000c101d34 */
[----:B------:R-:W-:-:S13]  /*6740*/  ISETP.GE.AND P3, PT, R46, R11, PT ;  /* 0x0000000b2e00720c */ /* 0x000fda0003f66270 */
[----:B------:R-:W-:Y:S05]  /*6750*/  @P3 BRA `(.L_x_11388) ;  /* 0x0000000400583947 */ /* 0x000fea0003800000 */
[----:B------:R-:W-:-:S05]  /*6760*/  IMAD.WIDE R88, R46, 0x2, R88 ;  /* 0x000000022e587825 */ /* 0x000fca00078e0258 */
[----:B---3--:R3:W-:Y:S01]  /*6770*/  ST.E.128 desc[UR52][R88.64], R40 ;  /* 0x0000002858007985 */ /* 0x0087e2000c101d34 */
[----:B------:R-:W-:Y:S05]  /*6780*/  BRA `(.L_x_11388) ;  /* 0x00000004004c7947 */ /* 0x000fea0003800000 */
.L_x_11380:
[----:B------:R-:W-:-:S06]  /*6790*/  UISETP.NE.AND UP0, UPT, UR39, 0x3, UPT ;  /* 0x000000032700788c */ /* 0x000fcc000bf05270 */
[----:B------:R-:W-:-:S13]  /*67a0*/  PLOP3.LUT P2, PT, PT, PT, UP0, 0x80, 0x0 ;  /* 0x000000000000781c */ /* 0x000fda0003f4f008 */
[----:B------:R-:W-:Y:S05]  /*67b0*/  @!P2 BRA `(.L_x_11427) ;  /* 0x000000000004a947 */ /* 0x000fea0003800000 */
[----:B------:R-:W-:Y:S01]  /*67c0*/  BPT.TRAP 0x1 ;  /* 0x000000040000795c */ /* 0x000fe20000300000 */
.L_x_11427:
[----:B------:R-:W2:Y:S01]  /*67d0*/  LDL R11, [R1] ;  /* 0x00000000010b7983 */ /* 0x000ea20000100800 */
[----:B------:R-:W-:Y:S01]  /*67e0*/  IMAD R35, R19, 0x8, R2 ;  /* 0x0000000813237824 */ /* 0x000fe200078e0202 */
[----:B------:R-:W-:Y:S01]  /*67f0*/  BSSY B1, `(.L_x_11428) ;  /* 0x0000005000017945 */ /* 0x000fe20003800000 */
[----:B------:R-:W-:Y:S02]  /*6800*/  SHF.R.S32.HI R82, RZ, 0x1f, R81 ;  /* 0x0000001fff527819 */ /* 0x000fe40000011451 */
[----:B--2---:R-:W-:-:S04]  /*6810*/  SHF.L.U32 R85, R11, 0x1f, RZ ;  /* 0x0000001f0b557819 */ /* 0x004fc800000006ff */
[----:B------:R-:W0:Y:S02]  /*6820*/  SYNCS.PHASECHK.TRANS64.TRYWAIT P3, [R35+URZ+0x2d890], R85 ;  /* 0x02d89055230075a7 */ /* 0x000e24000806017f */
[----:B0-----:R-:W-:Y:S05]  /*6830*/  @!P3 BRA `(.L_x_11429) ;  /* 0x000001bc00dcb947 */ /* 0x001fea0003800000 */
.L_x_11727:
[----:B------:R-:W-:Y:S05]  /*6840*/  BSYNC B1 ;  /* 0x0000000000017941 */ /* 0x000fea0003800000 */
.L_x_11428:
[----:B------:R-:W1:Y:S01]  /*6850*/  S2R R36, SR_TID.X ;  /* 0x0000000000247919 */ /* 0x000e620000002100 */
        /* <DEDUP_REMOVED lines=18> */
[----:B-1----:R-:W-:Y:S01]  /*6980*/  VIADD R36, R36, 0xffffff80 ;  /* 0xffffff8024247836 */ /* 0x002fe20000000000 */
[----:B------:R-:W-:Y:S01]  /*6990*/  LEA R42, P3, R12, UR4, 0x1 ;  /* 0x000000040c2a7c11 */ /* 0x000fe2000f8608ff */
[----:B------:R-:W-:Y:S01]  /*69a0*/  IMAD.IADD R11, R13, 0x1, R11 ;  /* 0x000000010d0b7824 */ /* 0x000fe200078e020b */
[----:B------:R-:W-:Y:S02]  /*69b0*/  UMOV UR4, 0xffffffff ;  /* 0xffffffff00047882 */ /* 0x000fe40000000000 */
[----:B------:R-:W-:Y:S02]  /*69c0*/  LEA.HI R36, R36, R36, RZ, 0x1 ;  /* 0x0000002424247211 */ /* 0x000fe400078f08ff */
[----:B------:R-:W-:Y:S02]  /*69d0*/  LEA.HI.X R13, R12, UR5, R11, 0x1, P3 ;  /* 0x000000050c0d7c11 */ /* 0x000fe400098f0c0b */
[----:B------:R-:W-:-:S04]  /*69e0*/  SHF.R.S32.HI R36, RZ, 0x1, R36 ;  /* 0x00000001ff247819 */ /* 0x000fc80000011424 */
[----:B------:R-:W-:Y:S01]  /*69f0*/  ISETP.GT.AND P3, PT, R84, R36, PT ;  /* 0x000000245400720c */ /* 0x000fe20003f64270 */
[----:B------:R-:W-:-:S12]  /*6a00*/  BRA.DIV UR4, `(.L_x_11430) ;  /* 0x000001be047c7947 */ /* 0x000fd8000b800000 */
[----:B------:R1:W2:Y:S04]  /*6a10*/  SHFL.IDX PT, R43, R13, RZ, 0x1e1f ;  /* 0x001e1fff0d2b7589 */ /* 0x0002a800000e0000 */
[----:B------:R-:W3:Y:S02]  /*6a20*/  SHFL.IDX PT, R42, R42, RZ, 0x1e1f ;  /* 0x001e1fff2a2a7589 */ /* 0x000ee400000e0000 */
.L_x_11731:
[----:B------:R-:W-:Y:S05]  /*6a30*/  @!P3 BRA `(.L_x_11388) ;  /* 0x0000000000a0b947 */ /* 0x000fea0003800000 */
[----:B-1----:R-:W4:Y:S01]  /*6a40*/  LDL R13, [R1+0x48] ;  /* 0x00004800010d7983 */ /* 0x002f220000100800 */
[----:B------:R-:W-:-:S03]  /*6a50*/  ULDC UR4, c[0x0][0x2f4] ;  /* 0x0000bd0000047ab9 */ /* 0x000fc60000000800 */
[----:B------:R-:W5:Y:S04]  /*6a60*/  LDL R12, [R1+0x44] ;  /* 0x00004400010c7983 */ /* 0x000f680000100800 */
[----:B------:R-:W5:Y:S04]  /*6a70*/  LDL R11, [R1+0x30] ;  /* 0x00003000010b7983 */ /* 0x000f680000100800 */
[----:B------:R-:W5:Y:S01]  /*6a80*/  LDL R45, [R1+0x34] ;  /* 0x00003400012d7983 */ /* 0x000f620000100800 */
[C---:B------:R-:W-:Y:S02]  /*6a90*/  ISETP.GE.AND P5, PT, R16.reuse, UR4, PT ;  /* 0x0000000410007c0c */ /* 0x040fe4000bfa6270 */
[----:B------:R-:W-:Y:S01]  /*6aa0*/  ISETP.GE.AND P4, PT, R137, UR4, PT ;  /* 0x0000000489007c0c */ /* 0x000fe2000bf86270 */
[----:B------:R-:W5:Y:S10]  /*6ab0*/  LDL R44, [R1+0x40] ;  /* 0x00004000012c7983 */ /* 0x000f740000100800 */
[----:B---3--:R-:W-:-:S04]  /*6ac0*/  @!P5 LEA R40, P3, R16, R42, 0x1 ;  /* 0x0000002a1028d211 */ /* 0x008fc800078608ff */
[----:B--2---:R-:W-:Y:S02]  /*6ad0*/  @!P5 LEA.HI.X R41, R16, R43, R17, 0x1, P3 ;  /* 0x0000002b1029d211 */ /* 0x004fe400018f0c11 */
[----:B------:R-:W-:-:S04]  /*6ae0*/  @!P4 LEA R38, P3, R137, R42, 0x1 ;  /* 0x0000002a8926c211 */ /* 0x000fc800078608ff */
[----:B----4-:R-:W-:Y:S02]  /*6af0*/  @!P4 LEA.HI.X R39, R137, R43, R13, 0x1, P3 ;  /* 0x0000002b8927c211 */ /* 0x010fe400018f0c0d */
[----:B------:R-:W-:-:S13]  /*6b00*/  ISETP.GE.AND P3, PT, R136, UR4, PT ;  /* 0x0000000488007c0c */ /* 0x000fda000bf66270 */
[----:B------:R-:W-:-:S04]  /*6b10*/  @!P3 LEA R36, P6, R136, R42, 0x1 ;  /* 0x0000002a8824b211 */ /* 0x000fc800078c08ff */
[----:B-----5:R-:W-:Y:S02]  /*6b20*/  @!P3 LEA.HI.X R37, R136, R43, R12, 0x1, P6 ;  /* 0x0000002b8825b211 */ /* 0x020fe400030f0c0c */
[----:B------:R-:W1:Y:S04]  /*6b30*/  @!P5 LDS.128 R12, [R65+0x15000] ;  /* 0x01500000410cd984 */ /* 0x000e680000000c00 */
[----:B-1----:R1:W-:Y:S01]  /*6b40*/  @!P5 ST.E.128 desc[UR52][R40.64], R12 ;  /* 0x0000000c2800d985 */ /* 0x0023e2000c101d34 */
[----:B------:R-:W-:-:S13]  /*6b50*/  ISETP.GE.AND P5, PT, R3, UR4, PT ;  /* 0x0000000403007c0c */ /* 0x000fda000bfa6270 */
[----:B------:R-:W2:Y:S01]  /*6b60*/  @!P5 LDS.128 R12, [R64+0x15000] ;  /* 0x01500000400cd984 */ /* 0x000ea20000000c00 */
[----:B------:R-:W-:Y:S02]  /*6b70*/  @!P5 IMAD.SHL.U32 R11, R11, 0x8, RZ ;  /* 0x000000080b0bd824 */ /* 0x000fe400078e00ff */
[----:B-1----:R-:W-:Y:S02]  /*6b80*/  @!P5 IMAD.MOV.U32 R40, RZ, RZ, R42 ;  /* 0x000000ffff28d224 */ /* 0x002fe400078e002a */
[----:B------:R-:W-:Y:S02]  /*6b90*/  @!P5 IMAD.MOV.U32 R41, RZ, RZ, R43 ;  /* 0x000000ffff29d224 */ /* 0x000fe400078e002b */
[----:B------:R-:W-:-:S05]  /*6ba0*/  @!P5 IMAD.WIDE R40, R11, 0x2, R40 ;  /* 0x000000020b28d825 */ /* 0x000fca00078e0228 */
[----:B--2---:R1:W-:Y:S01]  /*6bb0*/  @!P5 ST.E.128 desc[UR52][R40.64], R12 ;  /* 0x0000000c2800d985 */ /* 0x0043e2000c101d34 */
[----:B------:R-:W-:-:S13]  /*6bc0*/  ISETP.GE.AND P5, PT, R4, UR4, PT ;  /* 0x0000000404007c0c */ /* 0x000fda000bfa6270 */
[----:B------:R-:W2:Y:S01]  /*6bd0*/  @!P5 LDS.128 R12, [R65+0x17000] ;  /* 0x01700000410cd984 */ /* 0x000ea20000000c00 */
[----:B------:R-:W-:Y:S02]  /*6be0*/  @!P5 IMAD.SHL.U32 R11, R45, 0x8, RZ ;  /* 0x000000082d0bd824 */ /* 0x000fe400078e00ff */
[----:B-1----:R-:W-:Y:S02]  /*6bf0*/  @!P5 IMAD.MOV.U32 R40, RZ, RZ, R42 ;  /* 0x000000ffff28d224 */ /* 0x002fe400078e002a */
[----:B------:R-:W-:Y:S02]  /*6c00*/  @!P5 IMAD.MOV.U32 R41, RZ, RZ, R43 ;  /* 0x000000ffff29d224 */ /* 0x000fe400078e002b */
        /* <DEDUP_REMOVED lines=11> */
.L_x_11388:
[----:B------:R-:W-:Y:S05]  /*6cc0*/  BSYNC B0 ;  /* 0x0000000000007941 */ /* 0x000fea0003800000 */
.L_x_11379:
[----:B---3--:R-:W3:Y:S01]  /*6cd0*/  S2R R11, SR_TID.X ;  /* 0x00000000000b7919 */ /* 0x008ee20000002100 */
        /* <DEDUP_REMOVED lines=8> */
[----:B-----5:R0:W-:Y:S01]  /*6d60*/  BAR.SYNC.DEFER_BLOCKING R101, 0x80 ;  /* 0x000200650000751d */ /* 0x0201e20000010000 */
[----:B---3--:R-:W-:-:S13]  /*6d70*/  LOP3.LUT P3, RZ, R11, 0x7f, RZ, 0xc0, !PT ;  /* 0x0000007f0bff7812 */ /* 0x008fda000786c0ff */
[----:B------:R-:W-:-:S05]  /*6d80*/  @!P3 VIADD R11, R35, 0x2d8a0 ;  /* 0x0002d8a0230bb836 */ /* 0x000fca0000000000 */
[----:B------:R-:W-:-:S04]  /*6d90*/  @!P3 PRMT R11, RZ, 0x654, R11 ;  /* 0x00000654ff0bb816 */ /* 0x000fc8000000000b */
[----:B------:R0:W-:Y:S01]  /*6da0*/  @!P3 SYNCS.ARRIVE.TRANS64.RED.A1T0 RZ, [R11+URZ], RZ ;  /* 0x000000ff0bffb9a7 */ /* 0x0001e2000810043f */
[----:B------:R-:W-:Y:S05]  /*6db0*/  @!P2 BRA `(.L_x_11432) ;  /* 0x000000000004a947 */ /* 0x000fea0003800000 */
[----:B------:R-:W-:Y:S01]  /*6dc0*/  BPT.TRAP 0x1 ;  /* 0x000000040000795c */ /* 0x000fe20000300000 */
.L_x_11432:
[----:B------:R-:W-:Y:S05]  /*6dd0*/  BSYNC B0 ;  /* 0x0000000000007941 */ /* 0x000fea0003800000 */
.L_x_11431:
[----:B------:R-:W3:Y:S01]  /*6de0*/  SYNCS.PHASECHK.TRANS64.TRYWAIT P2, [R35+URZ+0x2d8b0], R85 ;  /* 0x02d8b055230075a7 */ /* 0x000ee2000804017f */
[----:B------:R-:W-:Y:S04]  /*6df0*/  BSSY B0, `(.L_x_11433) ;  /* 0x0000002000007945 */ /* 0x000fe80003800000 */
[----:B---3--:R-:W-:Y:S05]  /*6e00*/  @!P2 BRA `(.L_x_11434) ;  /* 0x000001b800c4a947 */ /* 0x008fea0003800000 */
.L_x_11732:
[----:B------:R-:W-:Y:S05]  /*6e10*/  BSYNC B0 ;  /* 0x0000000000007941 */ /* 0x000fea0003800000 */
.L_x_11433:
[----:B-12-4-:R-:W1:Y:S01]  /*6e20*/  S2R R14, SR_TID.X ;  /* 0x00000000000e7919 */ /* 0x016e620000002100 */
[----:B------:R-:W-:Y:S01]  /*6e30*/  ULDC.64 UR4, c[0x0][0x328] ;  /* 0x0000ca0000047ab9 */ /* 0x000fe20000000a00 */
[----:B------:R-:W-:Y:S01]  /*6e40*/  BSSY B0, `(.L_x_11435) ;  /* 0x000003f000007945 */ /* 0x000fe20003800000 */
[----:B------:R-:W-:Y:S02]  /*6e50*/  IMAD R82, R82, UR4, RZ ;  /* 0x0000000452527c24 */ /* 0x000fe4000f8e02ff */
[----:B------:R-:W-:-:S04]  /*6e60*/  IMAD.WIDE.U32 R12, R81, UR4, RZ ;  /* 0x00000004510c7c25 */ /* 0x000fc8000f8e00ff */
[----:B------:R-:W-:Y:S01]  /*6e70*/  IMAD R81, R81, UR5, R82 ;  /* 0x0000000551517c24 */ /* 0x000fe2000f8e0252 */
[----:B------:R-:W-:Y:S02]  /*6e80*/  ULDC.64 UR4, c[0x0][0x338] ;  /* 0x0000ce0000047ab9 */ /* 0x000fe40000000a00 */
[----:B------:R-:W-:Y:S02]  /*6e90*/  IMAD R83, R83, UR4, RZ ;  /* 0x0000000453537c24 */ /* 0x000fe4000f8e02ff */
[----:B------:R-:W-:Y:S02]  /*6ea0*/  IMAD.IADD R13, R13, 0x1, R81 ;  /* 0x000000010d0d7824 */ /* 0x000fe400078e0251 */
[C---:B------:R-:W-:Y:S02]  /*6eb0*/  IMAD R83, R80.reuse, UR5, R83 ;  /* 0x0000000550537c24 */ /* 0x040fe4000f8e0253 */
[----:B------:R-:W-:Y:S01]  /*6ec0*/  IMAD.WIDE.U32 R12, R80, UR4, R12 ;  /* 0x00000004500c7c25 */ /* 0x000fe2000f8e000c */
[----:B------:R-:W-:-:S03]  /*6ed0*/  ULDC.64 UR4, c[0x0][0x330] ;  /* 0x0000cc0000047ab9 */ /* 0x000fc60000000a00 */
[----:B0-----:R-:W-:Y:S02]  /*6ee0*/  IMAD R11, R10, UR4, RZ ;  /* 0x000000040a0b7c24 */ /* 0x001fe4000f8e02ff */
[----:B------:R-:W-:Y:S02]  /*6ef0*/  IMAD.IADD R13, R13, 0x1, R83 ;  /* 0x000000010d0d7824 */ /* 0x000fe400078e0253 */
[C---:B------:R-:W-:Y:S02]  /*6f00*/  IMAD R11, R34.reuse, UR5, R11 ;  /* 0x00000005220b7c24 */ /* 0x040fe4000f8e020b */
[----:B------:R-:W-:Y:S01]  /*6f10*/  IMAD.WIDE.U32 R12, R34, UR4, R12 ;  /* 0x00000004220c7c25 */ /* 0x000fe2000f8e000c */
[----:B------:R-:W-:-:S03]  /*6f20*/  ULDC.64 UR4, c[0x0][0x318] ;  /* 0x0000c60000047ab9 */ /* 0x000fc60000000a00 */
[----:B-1----:R-:W-:Y:S02]  /*6f30*/  VIADD R14, R14, 0xffffff80 ;  /* 0xffffff800e0e7836 */ /* 0x002fe40000000000 */
[----:B------:R-:W-:Y:S01]  /*6f40*/  IMAD.IADD R13, R13, 0x1, R11 ;  /* 0x000000010d0d7824 */ /* 0x000fe200078e020b */
[----:B------:R-:W-:Y:S02]  /*6f50*/  LEA R11, P2, R12, UR4, 0x1 ;  /* 0x000000040c0b7c11 */ /* 0x000fe4000f8408ff */
[----:B------:R-:W-:Y:S02]  /*6f60*/  LEA.HI R14, R14, R14, RZ, 0x1 ;  /* 0x0000000e0e0e7211 */ /* 0x000fe400078f08ff */
[----:B------:R-:W-:Y:S01]  /*6f70*/  LEA.HI.X R12, R12, UR5, R13, 0x1, P2 ;  /* 0x000000050c0c7c11 */ /* 0x000fe200090f0c0d */
[----:B------:R0:W1:Y:S01]  /*6f80*/  SHFL.IDX PT, R40, R11, RZ, 0x1e1f ;  /* 0x001e1fff0b287589 */ /* 0x00006200000e0000 */
[----:B------:R-:W-:-:S03]  /*6f90*/  SHF.R.S32.HI R14, RZ, 0x1, R14 ;  /* 0x00000001ff0e7819 */ /* 0x000fc6000001140e */
[----:B------:R0:W2:Y:S01]  /*6fa0*/  SHFL.IDX PT, R41, R12, RZ, 0x1e1f ;  /* 0x001e1fff0c297589 */ /* 0x0000a200000e0000 */
[----:B------:R-:W-:-:S13]  /*6fb0*/  ISETP.GT.AND P2, PT, R84, R14, PT ;  /* 0x0000000e5400720c */ /* 0x000fda0003f44270 */
[----:B0-----:R-:W-:Y:S05]  /*6fc0*/  @!P2 BRA `(.L_x_11436) ;  /* 0x000000000098a947 */ /* 0x001fea0003800000 */
[----:B------:R-:W4:Y:S01]  /*6fd0*/  LDL R15, [R1+0x48] ;  /* 0x00004800010f7983 */ /* 0x000f220000100800 */
[----:B------:R-:W-:-:S03]  /*6fe0*/  ULDC UR4, c[0x0][0x2f4] ;  /* 0x0000bd0000047ab9 */ /* 0x000fc60000000800 */
[----:B------:R-:W5:Y:S04]  /*6ff0*/  LDL R14, [R1+0x44] ;  /* 0x00004400010e7983 */ /* 0x000f680000100800 */
[----:B------:R-:W3:Y:S04]  /*7000*/  LDL R46, [R1+0x30] ;  /* 0x00003000012e7983 */ /* 0x000ee80000100800 */
[----:B------:R-:W3:Y:S01]  /*7010*/  LDL R45, [R1+0x34] ;  /* 0x00003400012d7983 */ /* 0x000ee20000100800 */
[C---:B------:R-:W-:Y:S02]  /*7020*/  ISETP.GE.AND P5, PT, R16.reuse, UR4, PT ;  /* 0x0000000410007c0c */ /* 0x040fe4000bfa6270 */
[----:B------:R-:W-:Y:S01]  /*7030*/  ISETP.GE.AND P4, PT, R137, UR4, PT ;  /* 0x0000000489007c0c */ /* 0x000fe2000bf86270 */
[----:B------:R-:W3:Y:S10]  /*7040*/  LDL R44, [R1+0x40] ;  /* 0x00004000012c7983 */ /* 0x000ef40000100800 */
[----:B-1----:R-:W-:-:S04]  /*7050*/  @!P5 LEA R42, P2, R16, R40, 0x1 ;  /* 0x00000028102ad211 */ /* 0x002fc800078408ff */
[----:B--2---:R-:W-:Y:S02]  /*7060*/  @!P5 LEA.HI.X R43, R16, R41, R17, 0x1, P2 ;  /* 0x00000029102bd211 */ /* 0x004fe400010f0c11 */
[----:B------:R-:W-:-:S04]  /*7070*/  @!P4 LEA R38, P2, R137, R40, 0x1 ;  /* 0x000000288926c211 */ /* 0x000fc800078408ff */
[----:B----4-:R-:W-:Y:S02]  /*7080*/  @!P4 LEA.HI.X R39, R137, R41, R15, 0x1, P2 ;  /* 0x000000298927c211 */ /* 0x010fe400010f0c0f */
[----:B------:R-:W-:-:S13]  /*7090*/  ISETP.GE.AND P2, PT, R136, UR4, PT ;  /* 0x0000000488007c0c */ /* 0x000fda000bf46270 */
[----:B------:R-:W-:-:S04]  /*70a0*/  @!P2 LEA R36, P6, R136, R40, 0x1 ;  /* 0x000000288824a211 */ /* 0x000fc800078c08ff */
[----:B-----5:R-:W-:Y:S02]  /*70b0*/  @!P2 LEA.HI.X R37, R136, R41, R14, 0x1, P6 ;  /* 0x000000298825a211 */ /* 0x020fe400030f0c0e */
[----:B------:R-:W0:Y:S04]  /*70c0*/  @!P5 LDS.128 R12, [R65] ;  /* 0x00000000410cd984 */ /* 0x000e280000000c00 */
[----:B0-----:R0:W-:Y:S01]  /*70d0*/  @!P5 ST.E.128 desc[UR52][R42.64], R12 ;  /* 0x0000000c2a00d985 */ /* 0x0011e2000c101d34 */
[----:B------:R-:W-:-:S13]  /*70e0*/  ISETP.GE.AND P5, PT, R3, UR4, PT ;  /* 0x0000000403007c0c */ /* 0x000fda000bfa6270 */
[----:B------:R-:W1:Y:S01]  /*70f0*/  @!P5 LDS.128 R12, [R64] ;  /* 0x00000000400cd984 */ /* 0x000e620000000c00 */
[----:B---3--:R-:W-:-:S04]  /*7100*/  @!P5 IMAD.SHL.U32 R11, R46, 0x8, RZ ;  /* 0x000000082e0bd824 */ /* 0x008fc800078e00ff */
        /* <DEDUP_REMOVED lines=18> */
.L_x_11436:
[----:B------:R-:W-:Y:S05]  /*7230*/  BSYNC B0 ;  /* 0x0000000000007941 */ /* 0x000fea0003800000 */
.L_x_11435:
[----:B0-----:R-:W4:Y:S01]  /*7240*/  LDL.LU R12, [R1] ;  /* 0x00000000010c7983 */ /* 0x001f220000300800 */
[----:B------:R-:W-:Y:S02]  /*7250*/  VIADD R19, R19, 0x1 ;  /* 0x0000000113137836 */ /* 0x000fe40000000000 */
[----:B---3--:R-:W-:Y:S01]  /*7260*/  @!P3 VIADD R35, R35, 0x2d8c0 ;  /* 0x0002d8c02323b836 */ /* 0x008fe20000000000 */
        /* <DEDUP_REMOVED lines=9> */
[----:B------:R-:W-:Y:S02]  /*7300*/  SEL R11, RZ, 0x1, P2 ;  /* 0x00000001ff0b7807 */ /* 0x000fe40001000000 */
[----:B------:R-:W-:Y:S01]  /*7310*/  SEL R19, R19, RZ, P2 ;  /* 0x000000ff13137207 */ /* 0x000fe20001000000 */
[----:B------:R0:W-:Y:S01]  /*7320*/  @!P3 SYNCS.ARRIVE.TRANS64.RED.A1T0 RZ, [R35+URZ], RZ ;  /* 0x000000ff23ffb9a7 */ /* 0x0001e2000810043f */
[----:B----4-:R-:W-:-:S05]  /*7330*/  LOP3.LUT R12, R12, R11, RZ, 0x3c, !PT ;  /* 0x0000000b0c0c7212 */ /* 0x010fca00078e3cff */
[----:B------:R0:W-:Y:S01]  /*7340*/  STL [R1], R12 ;  /* 0x0000000c01007387 */ /* 0x0001e20000100800 */
[----:B------:R-:W-:Y:S05]  /*7350*/  @P1 BRA `(.L_x_11437) ;  /* 0xffffffb4004c1947 */ /* 0x000fea000383ffff */
[----:B0-----:R-:W0:Y:S01]  /*7360*/  S2R R12, SR_TID.X ;  /* 0x00000000000c7919 */ /* 0x001e220000002100 */
[----:B------:R-:W-:Y:S02]  /*7370*/  PLOP3.LUT P0, PT, PT, PT, PT, 0x8, 0x0 ;  /* 0x000000000000781c */ /* 0x000fe40003f0e170 */
[----:B0-----:R-:W-:-:S04]  /*7380*/  SHF.R.U32.HI R12, RZ, 0x7, R12 ;  /* 0x00000007ff0c7819 */ /* 0x001fc8000001160c */
[----:B------:R-:W-:-:S13]  /*7390*/  ISETP.NE.AND P4, PT, R12, 0x1, PT ;  /* 0x000000010c00780c */ /* 0x000fda0003f85270 */
[----:B------:R-:W-:Y:S06]  /*73a0*/  @!P4 BAR.ARV 0x9, 0x100 ;  /* 0x024400000000cb1d */ /* 0x000fec0000002000 */
.L_x_11374:
[----:B------:R-:W3:Y:S01]  /*73b0*/  LDL R8, [R1+0x28] ;  /* 0x0000280001087983 */ /* 0x000ee20000100800 */
[----:B------:R-:W0:Y:S01]  /*73c0*/  LDC R0, c[0x0][0x448] ;  /* 0x00011200ff007b82 */ /* 0x000e220000000800 */
[----:B------:R-:W-:-:S07]  /*73d0*/  IADD3 R7, R141, 0x1, -R140 ;  /* 0x000000018d077810 */ /* 0x000fce0007ffe88c */
[----:B------:R-:W4:Y:S01]  /*73e0*/  LDC.64 R4, c[0x0][0x9e0] ;  /* 0x00027800ff047b82 */ /* 0x000f220000000a00 */
[----:B0-----:R-:W-:Y:S02]  /*73f0*/  ISETP.NE.AND P1, PT, R0, 0x1, PT ;  /* 0x000000010000780c */ /* 0x001fe40003f25270 */
[----:B----4-:R-:W-:-:S11]  /*7400*/  ISETP.GE.AND P2, PT, R5, 0x1, PT ;  /* 0x000000010500780c */ /* 0x010fd60003f46270 */
[----:B------:R-:W0:Y:S08]  /*7410*/  @P1 LDC R3, c[0x0][0x44c] ;  /* 0x00011300ff031b82 */ /* 0x000e300000000800 */
[----:B------:R-:W4:Y:S01]  /*7420*/  @P1 LDC R6, c[0x0][0x450] ;  /* 0x00011400ff061b82 */ /* 0x000f220000000800 */
[----:B---3--:R-:W-:-:S04]  /*7430*/  VIADD R0, R8, 0xbf ;  /* 0x000000bf08007836 */ /* 0x008fc80000000000 */
[----:B0-----:R-:W-:-:S05]  /*7440*/  @P1 IMAD.HI.U32 R3, R0, R3, RZ ;  /* 0x0000000300031227 */ /* 0x001fca00078e00ff */
[----:B----4-:R-:W-:-:S05]  /*7450*/  @P1 SHF.R.U32.HI R0, RZ, R6, R3 ;  /* 0x00000006ff001219 */ /* 0x010fca0000011603 */
[----:B------:R-:W-:Y:S01]  /*7460*/  IMAD.IADD R3, R7, 0x1, R0 ;  /* 0x0000000107037824 */ /* 0x000fe200078e0200 */
[----:B------:R-:W-:Y:S06]  /*7470*/  @P0 BRA `(.L_x_11438) ;  /* 0x00000000000c0947 */ /* 0x000fec0003800000 */
[----:B------:R-:W0:Y:S01]  /*7480*/  FENCE.VIEW.ASYNC.G ;  /* 0x00000000000073c6 */ /* 0x000e220000000100 */
[----:B------:R-:W-:Y:S05]  /*7490*/  WARPSYNC.ALL ;  /* 0x0000000000007948 */ /* 0x000fea0003800000 */
[----:B0-----:R-:W-:Y:S06]  /*74a0*/  BAR.ARV 0xc, 0x200 ;  /* 0x0308000000007b1d */ /* 0x001fec0000002000 */
.L_x_11438:
        /* <DEDUP_REMOVED lines=13> */
.L_x_11441:
[----:B------:R-:W-:-:S13]  /*7580*/  ISETP.NE.AND P0, PT, R5, 0x1, PT ;  /* 0x000000010500780c */ /* 0x000fda0003f05270 */
[----:B------:R-:W0:Y:S02]  /*7590*/  @P0 LDC.64 R6, c[0x0][0x9e8] ;  /* 0x00027a00ff060b82 */ /* 0x000e240000000a00 */
[----:B0-----:R-:W-:-:S05]  /*75a0*/  @P0 IMAD.HI.U32 R6, R0, R6, RZ ;  /* 0x0000000600060227 */ /* 0x001fca00078e00ff */
[----:B------:R-:W-:-:S07]  /*75b0*/  @P0 SHF.R.U32.HI R0, RZ, R7, R6 ;  /* 0x00000007ff000219 */ /* 0x000fce0000011606 */
.L_x_11442:
[----:B------:R-:W-:Y:S05]  /*75c0*/  BSYNC B0 ;  /* 0x0000000000007941 */ /* 0x000fea0003800000 */
.L_x_11440:
[----:B------:R-:W-:-:S05]  /*75d0*/  IMAD R3, R0, R5, R5 ;  /* 0x0000000500037224 */ /* 0x000fca00078e0205 */
[----:B------:R-:W-:-:S07]  /*75e0*/  VIMNMX R4, R4, R3, PT ;  /* 0x0000000304047248 */ /* 0x000fce0003fe0100 */
.L_x_11439:
[----:B------:R-:W0:Y:S01]  /*75f0*/  @P1 LDC R0, c[0x0][0x44c] ;  /* 0x00011300ff001b82 */ /* 0x000e220000000800 */
[----:B------:R-:W-:Y:S01]  /*7600*/  VIADD R4, R4, 0x7f ;  /* 0x0000007f04047836 */ /* 0x000fe20000000000 */
[----:B------:R-:W-:-:S04]  /*7610*/  ULDC UR4, c[0x0][0x9dc] ;  /* 0x0002770000047ab9 */ /* 0x000fc80000000800 */
[----:B------:R-:W-:Y:S02]  /*7620*/  SHF.R.S32.HI R3, RZ, 0x1f, R4 ;  /* 0x0000001fff037819 */ /* 0x000fe40000011404 */
[----:B------:R-:W3:Y:S02]  /*7630*/  @P1 LDC R7, c[0x0][0x450] ;  /* 0x00011400ff071b82 */ /* 0x000ee40000000800 */
[----:B------:R-:W-:-:S04]  /*7640*/  LEA.HI R3, R3, R4, RZ, 0x7 ;  /* 0x0000000403037211 */ /* 0x000fc800078f38ff */
[----:B------:R-:W-:-:S04]  /*7650*/  SHF.R.S32.HI R3, RZ, 0x7, R3 ;  /* 0x00000007ff037819 */ /* 0x000fc80000011403 */
[----:B------:R-:W-:Y:S01]  /*7660*/  VIMNMX R88, R102, R3, PT ;  /* 0x0000000366587248 */ /* 0x000fe20003fe0100 */
[----:B0-----:R-:W-:-:S04]  /*7670*/  @P1 IMAD.HI.U32 R6, R8, R0, RZ ;  /* 0x0000000008061227 */ /* 0x001fc800078e00ff */
[----:B------:R-:W-:Y:S01]  /*7680*/  IMAD.MOV.U32 R0, RZ, RZ, R8 ;  /* 0x000000ffff007224 */ /* 0x000fe200078e0008 */
[----:B---3--:R-:W-:-:S05]  /*7690*/  @P1 SHF.R.U32.HI R0, RZ, R7, R6 ;  /* 0x00000007ff001219 */ /* 0x008fca0000011606 */
        /* <DEDUP_REMOVED lines=13> */
.L_x_11445:
[----:B------:R-:W-:-:S13]  /*7770*/  ISETP.NE.AND P0, PT, R5, 0x1, PT ;  /* 0x000000010500780c */ /* 0x000fda0003f05270 */
[----:B------:R-:W0:Y:S02]  /*7780*/  @P0 LDC.64 R6, c[0x0][0x9e8] ;  /* 0x00027a00ff060b82 */ /* 0x000e240000000a00 */
[----:B0-----:R-:W-:-:S05]  /*7790*/  @P0 IMAD.HI.U32 R4, R0, R6, RZ ;  /* 0x0000000600040227 */ /* 0x001fca00078e00ff */
[----:B------:R-:W-:-:S07]  /*77a0*/  @P0 SHF.R.U32.HI R0, RZ, R7, R4 ;  /* 0x00000007ff000219 */ /* 0x000fce0000011604 */
.L_x_11446:
[----:B------:R-:W-:Y:S05]  /*77b0*/  BSYNC B0 ;  /* 0x0000000000007941 */ /* 0x000fea0003800000 */
.L_x_11444:
[----:B------:R-:W-:-:S05]  /*77c0*/  IMAD R0, R0, R5, RZ ;  /* 0x0000000500007224 */ /* 0x000fca00078e02ff */
[----:B------:R-:W-:-:S07]  /*77d0*/  VIMNMX R3, R3, R0, !PT ;  /* 0x0000000003037248 */ /* 0x000fce0007fe0100 */
.L_x_11443:
        /* <DEDUP_REMOVED lines=9> */
[----:B------:R-:W-:Y:S02]  /*7870*/  CS2R R126, SRZ ;  /* 0x00000000007e7805 */ /* 0x000fe4000001ff00 */
[----:B------:R-:W-:Y:S02]  /*7880*/  CS2R R124, SRZ ;  /* 0x00000000007c7805 */ /* 0x000fe4000001ff00 */
[----:B------:R-:W-:-:S02]  /*7890*/  CS2R R122, SRZ ;  /* 0x00000000007a7805 */ /* 0x000fc4000001ff00 */
[----:B------:R-:W-:Y:S02]  /*78a0*/  VIMNMX R4, RZ, R0, !PT ;  /* 0x00000000ff047248 */ /* 0x000fe40007fe0100 */
[----:B------:R-:W-:Y:S02]  /*78b0*/  CS2R R120, SRZ ;  /* 0x0000000000787805 */ /* 0x000fe4000001ff00 */
[----:B------:R-:W-:Y:S02]  /*78c0*/  CS2R R118, SRZ ;  /* 0x0000000000767805 */ /* 0x000fe4000001ff00 */
[----:B------:R-:W-:Y:S02]  /*78d0*/  CS2R R116, SRZ ;  /* 0x0000000000747805 */ /* 0x000fe4000001ff00 */
[----:B------:R-:W-:Y:S01]  /*78e0*/  ISETP.GT.AND P1, PT, R88, R4, PT ;  /* 0x000000045800720c */ /* 0x000fe20003f24270 */
[----:B------:R0:W-:Y:S01]  /*78f0*/  STL [R1+0x68], R4 ;  /* 0x0000680401007387 */ /* 0x0001e20000100800 */
[----:B------:R-:W-:-:S02]  /*7900*/  CS2R R114, SRZ ;  /* 0x0000000000727805 */ /* 0x000fc4000001ff00 */
[----:B------:R-:W-:Y:S01]  /*7910*/  CS2R R112, SRZ ;  /* 0x0000000000707805 */ /* 0x000fe2000001ff00 */
[----:B------:R-:W-:Y:S01]  /*7920*/  IMAD.MOV.U32 R38, RZ, RZ, RZ ;  /* 0x000000ffff267224 */ /* 0x000fe200078e00ff */
[----:B------:R-:W-:Y:S01]  /*7930*/  CS2R R26, SRZ ;  /* 0x00000000001a7805 */ /* 0x000fe2000001ff00 */
[----:B------:R-:W-:Y:S01]  /*7940*/  IMAD.MOV.U32 R109, RZ, RZ, RZ ;  /* 0x000000ffff6d7224 */ /* 0x000fe200078e00ff */
        /* <DEDUP_REMOVED lines=8> */
[----:B------:R-:W-:Y:S01]  /*79d0*/  CS2R R6, SRZ ;  /* 0x0000000000067805 */ /* 0x000fe2000001ff00 */
[----:B------:R-:W-:Y:S01]  /*79e0*/  IMAD.MOV.U32 R93, RZ, RZ, RZ ;  /* 0x000000ffff5d7224 */ /* 0x000fe200078e00ff */
[----:B------:R-:W-:Y:S01]  /*79f0*/  CS2R R90, SRZ ;  /* 0x00000000005a7805 */ /* 0x000fe2000001ff00 */
[----:B------:R-:W-:-:S02]  /*7a00*/  IMAD.MOV.U32 R89, RZ, RZ, RZ ;  /* 0x000000ffff597224 */ /* 0x000fc400078e00ff */
[----:B------:R-:W-:Y:S01]  /*7a10*/  IMAD.MOV.U32 R0, RZ, RZ, RZ ;  /* 0x000000ffff007224 */ /* 0x000fe200078e00ff */
[----:B0-----:R-:W-:Y:S06]  /*7a20*/  @!P1 BRA `(.L_x_11447) ;  /* 0x0000011400f89947 */ /* 0x001fec0003800000 */
        /* <DEDUP_REMOVED lines=9> */
.L_x_11735:
[----:B------:R-:W3:Y:S01]  /*7ac0*/  LDL R3, [R1+0xc] ;  /* 0x00000c0001037983 */ /* 0x000ee20000100800 */
[----:B------:R-:W-:Y:S01]  /*7ad0*/  BSSY B6, `(.L_x_11449) ;  /* 0x0000020000067945 */ /* 0x000fe20003800000 */
[----:B---3--:R-:W-:-:S05]  /*7ae0*/  IMAD.HI R0, R3, 0x55555556, RZ ;  /* 0x5555555603007827 */ /* 0x008fca00078e02ff */
[----:B------:R-:W-:-:S05]  /*7af0*/  LEA.HI R0, R0, R0, RZ, 0x1 ;  /* 0x0000000000007211 */ /* 0x000fca00078f08ff */
[----:B------:R-:W-:Y:S02]  /*7b00*/  IMAD R4, R0, -0x3, R3 ;  /* 0xfffffffd00047824 */ /* 0x000fe400078e0203 */
[----:B------:R-:W-:Y:S02]  /*7b10*/  VIADD R3, R2, 0x21800 ;  /* 0x0002180002037836 */ /* 0x000fe40000000000 */
[----:B------:R-:W-:Y:S01]  /*7b20*/  IMAD R0, R4, 0x1000, R2 ;  /* 0x0000100004007824 */ /* 0x000fe200078e0202 */
[----:B------:R3:W-:Y:S02]  /*7b30*/  STL [R1+0x2c], R4 ;  /* 0x00002c0401007387 */ /* 0x0007e40000100800 */
[----:B------:R-:W-:Y:S01]  /*7b40*/  LOP3.LUT P0, RZ, R3, 0x3ff, RZ, 0xc0, !PT ;  /* 0x000003ff03ff7812 */ /* 0x000fe2000780c0ff */
[----:B------:R-:W-:-:S05]  /*7b50*/  VIADD R0, R0, 0xc400 ;  /* 0x0000c40000007836 */ /* 0x000fca0000000000 */
[----:B------:R-:W-:Y:S01]  /*7b60*/  SHF.R.U32.HI R0, RZ, 0x4, R0 ;  /* 0x00000004ff007819 */ /* 0x000fe20000011600 */
[----:B---3--:R-:W-:-:S03]  /*7b70*/  IMAD R4, R4, 0x2000, R3 ;  /* 0x0000200004047824 */ /* 0x008fc600078e0203 */
[----:B------:R-:W-:Y:S02]  /*7b80*/  LOP3.LUT R146, R0, 0x3fff, RZ, 0xc0, !PT ;  /* 0x00003fff00927812 */ /* 0x000fe400078ec0ff */
[----:B------:R-:W-:-:S04]  /*7b90*/  SHF.R.U32.HI R4, RZ, 0x4, R4 ;  /* 0x00000004ff047819 */ /* 0x000fc80000011604 */
[----:B------:R-:W-:-:S05]  /*7ba0*/  LOP3.LUT R3, R4, 0x3fff, RZ, 0xc0, !PT ;  /* 0x00003fff04037812 */ /* 0x000fca00078ec0ff */
[----:B------:R3:W-:Y:S01]  /*7bb0*/  STL [R1+0x54], R3 ;  /* 0x0000540301007387 */ /* 0x0007e20000100800 */
[----:B------:R-:W-:Y:S05]  /*7bc0*/  @!P0 BRA `(.L_x_11450) ;  /* 0x0000000000408947 */ /* 0x000fea0003800000 */
[----:B------:R-:W-:Y:S01]  /*7bd0*/  MOV R0, 0x0 ;  /* 0x0000000000007802 */ /* 0x000fe20000000f00 */
[----:B------:R-:W-:Y:S01]  /*7be0*/  ULDC.64 UR4, c[0x4][0x138] ;  /* 0x01004e0000047ab9 */ /* 0x000fe20000000a00 */
[----:B------:R-:W-:Y:S01]  /*7bf0*/  ULDC.64 UR6, c[0x4][0x140] ;  /* 0x0100500000067ab9 */ /* 0x000fe20000000a00 */
[----:B------:R-:W-:Y:S01]  /*7c00*/  IMAD.U32 R4, RZ, RZ, UR4 ;  /* 0x00000004ff047e24 */ /* 0x000fe2000f8e00ff */
[----:B0-----:R0:W4:Y:S01]  /*7c10*/  LDC.64 R14, c[0x4][R0] ;  /* 0x01000000000e7b82 */ /* 0x0011220000000a00 */
        /* <DEDUP_REMOVED lines=10> */
[----:B-12345:R-:W-:Y:S05]  /*7cc0*/  CALL.ABS.NOINC R14 ;  /* 0x000000000e007343 */ /* 0x03efea0003c00000 */
.L_x_11450:
[----:B------:R-:W-:Y:S05]  /*7cd0*/  BSYNC B6 ;  /* 0x0000000000067941 */ /* 0x000fea0003800000 */
.L_x_11449:
[----:B------:R-:W-:Y:S02]  /*7ce0*/  ULDC UR4, c[0x0][0x3f4] ;  /* 0x0000fd0000047ab9 */ /* 0x000fe40000000800 */
[----:B------:R-:W-:-:S13]  /*7cf0*/  ISETP.LT.AND P0, PT, RZ, UR4, PT ;  /* 0x00000004ff007c0c */ /* 0x000fda000bf01270 */
[----:B------:R-:W-:Y:S05]  /*7d00*/  @P0 BRA `(.L_x_11451) ;  /* 0x0000000000400947 */ /* 0x000fea0003800000 */
[----:B------:R-:W-:-:S04]  /*7d10*/  ULEA.HI UR4, UR37, UR37, URZ, 0x1 ;  /* 0x0000002525047291 */ /* 0x000fc8000f8f083f */
[----:B------:R-:W-:-:S04]  /*7d20*/  ULOP3.LUT UR4, UR4, 0xfffffffe, URZ, 0xc0, !UPT ;  /* 0xfffffffe04047892 */ /* 0x000fc8000f8ec03f */
[----:B------:R-:W-:-:S06]  /*7d30*/  UIADD3 UR4, UR37, -UR4, URZ ;  /* 0x8000000425047290 */ /* 0x000fcc000fffe03f */
[----:B---3--:R-:W-:-:S05]  /*7d40*/  IMAD.U32 R3, RZ, RZ, UR4 ;  /* 0x00000004ff037e24 */ /* 0x008fca000f8e00ff */
[----:B------:R-:W-:-:S04]  /*7d50*/  SHF.L.U32 R3, R3, 0x1f, RZ ;  /* 0x0000001f03037819 */ /* 0x000fc800000006ff */
[----:B------:R3:W4:Y:S03]  /*7d60*/  SYNCS.PHASECHK.TRANS64.TRYWAIT P0, [R2+URZ+0x2d800], R3 ;  /* 0x02d80003020075a7 */ /* 0x000726000800017f */
[----:B----4-:R-:W-:Y:S05]  /*7d70*/  @!P0 NANOSLEEP.SYNCS 0x989680 ;  /* 0x009896800000895d */ /* 0x010fea0003900000 */
[----:B------:R-:W4:Y:S01]  /*7d80*/  @!P0 SYNCS.PHASECHK.TRANS64 P0, [R2+URZ+0x2d800], R3 ;  /* 0x02d80003020085a7 */ /* 0x000f22000800007f */
[----:B------:R-:W-:Y:S04]  /*7d90*/  BSSY B0, `(.L_x_11452) ;  /* 0x0000006000007945 */ /* 0x000fe80003800000 */
[----:B----4-:R-:W-:Y:S05]  /*7da0*/  @P0 BRA `(.L_x_11453) ;  /* 0x0000000000100947 */ /* 0x010fea0003800000 */
.L_x_11454:
[----:B----4-:R4:W0:Y:S02]  /*7db0*/  SYNCS.PHASECHK.TRANS64.TRYWAIT P0, [R2+URZ+0x2d800], R3 ;  /* 0x02d80003020075a7 */ /* 0x010824000800017f */
[----:B0-----:R-:W-:Y:S05]  /*7dc0*/  @!P0 NANOSLEEP.SYNCS 0x989680 ;  /* 0x009896800000895d */ /* 0x001fea0003900000 */
[----:B------:R-:W0:Y:S02]  /*7dd0*/  @!P0 SYNCS.PHASECHK.TRANS64 P0, [R2+URZ+0x2d800], R3 ;  /* 0x02d80003020085a7 */ /* 0x000e24000800007f */
[----:B0-----:R-:W-:Y:S05]  /*7de0*/  @!P0 BRA `(.L_x_11454) ;  /* 0xfffffffc00f08947 */ /* 0x001fea000383ffff */
.L_x_11453:
[----:B------:R-:W-:Y:S05]  /*7df0*/  BSYNC B0 ;  /* 0x0000000000007941 */ /* 0x000fea0003800000 */
.L_x_11452:
[----:B------:R-:W-:Y:S05]  /*7e00*/  BRA `(.L_x_11455) ;  /* 0x0000003c00c47947 */ /* 0x000fea0003800000 */
.L_x_11451:
[----:B------:R-:W-:Y:S01]  /*7e10*/  ULOP3.LUT UP0, URZ, UR40, 0x1bf, URZ, 0xc0, !UPT ;  /* 0x000001bf283f7892 */ /* 0x000fe2000f80c03f */
[----:B-----5:R-:W-:Y:S01]  /*7e20*/  SHF.R.S32.HI R0, RZ, 0x1f, R98 ;  /* 0x0000001fff007819 */ /* 0x020fe20000011462 */
[----:B------:R-:W-:Y:S01]  /*7e30*/  ULDC.64 UR4, c[0x0][0x3f8] ;  /* 0x0000fe0000047ab9 */ /* 0x000fe20000000a00 */
[----:B------:R-:W-:Y:S01]  /*7e40*/  ULDC.64 UR6, c[0x0][0x408] ;  /* 0x0001020000067ab9 */ /* 0x000fe20000000a00 */
[----:B------:R-:W-:Y:S02]  /*7e50*/  IMAD.WIDE.U32 R24, R98, UR4, RZ ;  /* 0x0000000462187c25 */ /* 0x000fe4000f8e00ff */
[----:B------:R-:W-:Y:S02]  /*7e60*/  PLOP3.LUT P0, PT, PT, PT, UP0, 0x80, 0x0 ;  /* 0x000000000000781c */ /* 0x000fe40003f0f008 */
[C---:B---3--:R-:W-:Y:S02]  /*7e70*/  IMAD R3, R0.reuse, UR4, RZ ;  /* 0x0000000400037c24 */ /* 0x048fe4000f8e02ff */
        /* <DEDUP_REMOVED lines=10> */
[----:B------:R-:W-:Y:S01]  /*7f20*/  IMAD.U32 R4, RZ, RZ, UR4 ;  /* 0x00000004ff047e24 */ /* 0x000fe2000f8e00ff */
[----:B0-----:R0:W3:Y:S01]  /*7f30*/  LDC.64 R14, c[0x4][R0] ;  /* 0x01000000000e7b82 */ /* 0x0010e20000000a00 */
        /* <DEDUP_REMOVED lines=10> */
[----:B-123--:R-:W-:Y:S05]  /*7fe0*/  CALL.ABS.NOINC R14 ;  /* 0x000000000e007343 */ /* 0x00efea0003c00000 */
.L_x_11456:
[----:B------:R-:W3:Y:S01]  /*7ff0*/  S2R R20, SR_TID.X ;  /* 0x0000000000147919 */ /* 0x000ee20000002100 */
[----:B------:R-:W-:Y:S01]  /*8000*/  ULDC.U8 UR4, c[0x0][0x410] ;  /* 0x0001040000047ab9 */ /* 0x000fe20000000000 */
[----:B---3--:R-:W-:Y:S02]  /*8010*/  VIADD R21, R20, 0xffffff80 ;  /* 0xffffff8014157836 */ /* 0x008fe40000000000 */
[----:B------:R-:W3:Y:S01]  /*8020*/  LDL R20, [R1+0x28] ;  /* 0x0000280001147983 */ /* 0x000ee20000100800 */
[----:B------:R-:W-:Y:S01]  /*8030*/  ISETP.NE.AND P0, PT, RZ, UR4, PT ;  /* 0x00000004ff007c0c */ /* 0x000fe2000bf05270 */
[----:B------:R-:W-:Y:S01]  /*8040*/  BSSY B0, `(.L_x_11457) ;  /* 0x00003c5000007945 */ /* 0x000fe20003800000 */
[----:B------:R-:W-:-:S04]  /*8050*/  LEA.HI R53, R21, R21, RZ, 0x1 ;  /* 0x0000001515357211 */ /* 0x000fc800078f08ff */
[----:B------:R-:W-:-:S05]  /*8060*/  SHF.R.S32.HI R53, RZ, 0x1, R53 ;  /* 0x00000001ff357819 */ /* 0x000fca0000011435 */
[----:B---3--:R-:W-:Y:S02]  /*8070*/  IMAD.IADD R10, R53, 0x1, R20 ;  /* 0x00000001350a7824 */ /* 0x008fe400078e0214 */
[----:B------:R-:W-:Y:S05]  /*8080*/  @!P0 BRA `(.L_x_11458) ;  /* 0x0000001c00788947 */ /* 0x000fea0003800000 */
[----:B------:R-:W3:Y:S01]  /*8090*/  LDC R21, c[0x0][0x448] ;  /* 0x00011200ff157b82 */ /* 0x000ee20000000800 */
[----:B------:R-:W-:Y:S01]  /*80a0*/  ULDC.64 UR4, c[0x0][0x3f8] ;  /* 0x0000fe0000047ab9 */ /* 0x000fe20000000a00 */
[----:B------:R-:W-:Y:S01]  /*80b0*/  ULDC.64 UR6, c[0x0][0x408] ;  /* 0x0001020000067ab9 */ /* 0x000fe20000000a00 */
[----:B------:R-:W-:Y:S02]  /*80c0*/  IMAD.MOV.U32 R6, RZ, RZ, R24 ;  /* 0x000000ffff067224 */ /* 0x000fe400078e0018 */
[----:B------:R-:W-:Y:S02]  /*80d0*/  IMAD.MOV.U32 R7, RZ, RZ, R27 ;  /* 0x000000ffff077224 */ /* 0x000fe400078e001b */
[----:B------:R-:W-:Y:S02]  /*80e0*/  IMAD.MOV.U32 R8, RZ, RZ, R98 ;  /* 0x000000ffff087224 */ /* 0x000fe400078e0062 */
[----:B------:R-:W-:Y:S01]  /*80f0*/  IMAD.MOV.U32 R9, RZ, RZ, R29 ;  /* 0x000000ffff097224 */ /* 0x000fe200078e001d */
[----:B---3--:R-:W-:-:S13]  /*8100*/  ISETP.NE.AND P0, PT, R21, 0x1, PT ;  /* 0x000000011500780c */ /* 0x008fda0003f05270 */
[----:B------:R-:W3:Y:S08]  /*8110*/  @P0 LDC R3, c[0x0][0x44c] ;  /* 0x00011300ff030b82 */ /* 0x000ef00000000800 */
[----:B------:R-:W4:Y:S01]  /*8120*/  @P0 LDC R5, c[0x0][0x450] ;  /* 0x00011400ff050b82 */ /* 0x000f220000000800 */
[----:B---3--:R-:W-:-:S04]  /*8130*/  @P0 IMAD.HI.U32 R0, R10, R3, RZ ;  /* 0x000000030a000227 */ /* 0x008fc800078e00ff */
[----:B------:R-:W-:Y:S01]  /*8140*/  IMAD.MOV.U32 R3, RZ, RZ, R10 ;  /* 0x000000ffff037224 */ /* 0x000fe200078e000a */
[----:B----4-:R-:W-:-:S04]  /*8150*/  @P0 SHF.R.U32.HI R3, RZ, R5, R0 ;  /* 0x00000005ff030219 */ /* 0x010fc80000011600 */
[----:B------:R-:W-:Y:S01]  /*8160*/  SHF.R.S32.HI R0, RZ, 0x1f, R3 ;  /* 0x0000001fff007819 */ /* 0x000fe20000011403 */
[----:B------:R-:W-:-:S04]  /*8170*/  IMAD.WIDE.U32 R6, R3, UR4, R6 ;  /* 0x0000000403067c25 */ /* 0x000fc8000f8e0006 */
[C---:B------:R-:W-:Y:S02]  /*8180*/  IMAD R4, R0.reuse, UR4, RZ ;  /* 0x0000000400047c24 */ /* 0x040fe4000f8e02ff */
[----:B------:R-:W-:Y:S02]  /*8190*/  IMAD R0, R0, UR6, RZ ;  /* 0x0000000600007c24 */ /* 0x000fe4000f8e02ff */
[C---:B------:R-:W-:Y:S01]  /*81a0*/  IMAD R13, R3.reuse, UR5, R4 ;  /* 0x00000005030d7c24 */ /* 0x040fe2000f8e0204 */
[----:B------:R-:W-:Y:S01]  /*81b0*/  ULDC.64 UR4, c[0x0][0x3e8] ;  /* 0x0000fa0000047ab9 */ /* 0x000fe20000000a00 */
[----:B------:R-:W-:-:S04]  /*81c0*/  IMAD.WIDE.U32 R8, R3, UR6, R8 ;  /* 0x0000000603087c25 */ /* 0x000fc8000f8e0008 */
[----:B------:R-:W-:Y:S01]  /*81d0*/  IMAD R5, R3, UR7, R0 ;  /* 0x0000000703057c24 */ /* 0x000fe2000f8e0200 */
[----:B------:R-:W-:Y:S01]  /*81e0*/  ULDC.64 UR6, c[0x0][0x400] ;  /* 0x0001000000067ab9 */ /* 0x000fe20000000a00 */
[----:B------:R-:W-:Y:S01]  /*81f0*/  IMAD.IADD R13, R7, 0x1, R13 ;  /* 0x00000001070d7824 */ /* 0x000fe200078e020d */
[----:B------:R-:W-:Y:S01]  /*8200*/  LEA R0, P0, R6, UR4, 0x1 ;  /* 0x0000000406007c11 */ /* 0x000fe2000f8008ff */
[----:B------:R-:W-:Y:S01]  /*8210*/  IMAD.IADD R5, R9, 0x1, R5 ;  /* 0x0000000109057824 */ /* 0x000fe200078e0205 */
[----:B------:R-:W-:Y:S01]  /*8220*/  LEA R4, P1, R8, UR6, 0x1 ;  /* 0x0000000608047c11 */ /* 0x000fe2000f8208ff */
[----:B------:R-:W-:Y:S01]  /*8230*/  UMOV UR4, 0xffffffff ;  /* 0xffffffff00047882 */ /* 0x000fe20000000000 */
[----:B------:R-:W-:Y:S02]  /*8240*/  LEA.HI.X R13, R6, UR5, R13, 0x1, P0 ;  /* 0x00000005060d7c11 */ /* 0x000fe400080f0c0d */
[----:B------:R-:W-:Y:S01]  /*8250*/  LEA.HI.X R5, R8, UR7, R5, 0x1, P1 ;  /* 0x0000000708057c11 */ /* 0x000fe200088f0c05 */
[----:B------:R-:W-:Y:S08]  /*8260*/  BRA.DIV UR4, `(.L_x_11459) ;  /* 0x000001aa04007947 */ /* 0x000ff0000b800000 */
[----:B------:R3:W4:Y:S04]  /*8270*/  SHFL.IDX PT, R3, R13, RZ, 0x1e1f ;  /* 0x001e1fff0d037589 */ /* 0x00072800000e0000 */
[----:B------:R-:W1:Y:S04]  /*8280*/  SHFL.IDX PT, R0, R0, RZ, 0x1e1f ;  /* 0x001e1fff00007589 */ /* 0x000e6800000e0000 */
[----:B------:R-:W1:Y:S04]  /*8290*/  SHFL.IDX PT, R5, R5, RZ, 0x1e1f ;  /* 0x001e1fff05057589 */ /* 0x000e6800000e0000 */
[----:B0-----:R3:W0:Y:S02]  /*82a0*/  SHFL.IDX PT, R14, R4, RZ, 0x1e1f ;  /* 0x001e1fff040e7589 */ /* 0x00162400000e0000 */
.L_x_11741:
[----:B------:R-:W-:Y:S01]  /*82b0*/  IMAD R52, R140, R21, RZ ;  /* 0x000000158c347224 */ /* 0x000fe200078e02ff */
[----:B------:R-:W-:Y:S01]  /*82c0*/  BSSY B1, `(.L_x_11460) ;  /* 0x000005d000017945 */ /* 0x000fe20003800000 */
[----:B------:R-:W-:Y:S02]  /*82d0*/  CS2R R36, SRZ ;  /* 0x0000000000247805 */ /* 0x000fe4000001ff00 */
[----:B------:R-:W-:Y:S02]  /*82e0*/  CS2R R34, SRZ ;  /* 0x0000000000227805 */ /* 0x000fe4000001ff00 */
[----:B------:R-:W-:Y:S02]  /*82f0*/  CS2R R28, SRZ ;  /* 0x00000000001c7805 */ /* 0x000fe4000001ff00 */
[----:B------:R-:W-:Y:S01]  /*8300*/  ISETP.GE.AND P0, PT, R10, R52, PT ;  /* 0x000000340a00720c */ /* 0x000fe20003f06270 */
[----:B------:R-:W-:Y:S01]  /*8310*/  IMAD R52, R33, -0xc0, R52 ;  /* 0xffffff4021347824 */ /* 0x000fe200078e0234 */
        /* <DEDUP_REMOVED lines=10> */
[----:B------:R-:W3:Y:S01]  /*83c0*/  LDL R42, [R1+0x5c] ;  /* 0x00005c00012a7983 */ /* 0x000ee20000100800 */
[----:B------:R-:W-:-:S03]  /*83d0*/  ULDC UR4, c[0x0][0x3f4] ;  /* 0x0000fd0000047ab9 */ /* 0x000fc60000000800 */
[----:B--2---:R-:W2:Y:S04]  /*83e0*/  LDL R41, [R1+0x50] ;  /* 0x0000500001297983 */ /* 0x004ea80000100800 */
[----:B-1----:R-:W4:Y:S04]  /*83f0*/  LDL R40, [R1+0x58] ;  /* 0x0000580001287983 */ /* 0x002f280000100800 */
[----:B------:R-:W4:Y:S04]  /*8400*/  LDL R15, [R1+0x4c] ;  /* 0x00004c00010f7983 */ /* 0x000f280000100800 */
[----:B------:R-:W4:Y:S04]  /*8410*/  LDL.64 R54, [R1+0x18] ;  /* 0x0000180001367983 */ /* 0x000f280000100a00 */
        /* <DEDUP_REMOVED lines=9> */
[C---:B---3--:R-:W-:Y:S01]  /*84b0*/  ISETP.GE.AND P3, PT, R42.reuse, UR4, PT ;  /* 0x000000042a007c0c */ /* 0x048fe2000bf66270 */
[----:B------:R-:W-:Y:S01]  /*84c0*/  IMAD.SHL.U32 R9, R42, 0x2, RZ ;  /* 0x000000022a097824 */ /* 0x000fe200078e00ff */
[----:B------:R-:W-:Y:S02]  /*84d0*/  SHF.R.S32.HI R4, RZ, 0x1f, R42 ;  /* 0x0000001fff047819 */ /* 0x000fe4000001142a */
[C---:B--2---:R-:W-:Y:S01]  /*84e0*/  ISETP.GE.AND P2, PT, R41.reuse, UR4, PT ;  /* 0x0000000429007c0c */ /* 0x044fe2000bf46270 */
[C---:B------:R-:W-:Y:S01]  /*84f0*/  IMAD.SHL.U32 R47, R41.reuse, 0x2, RZ ;  /* 0x00000002292f7824 */ /* 0x040fe200078e00ff */
[----:B------:R-:W-:Y:S02]  /*8500*/  SHF.R.S32.HI R8, RZ, 0x1f, R41 ;  /* 0x0000001fff087819 */ /* 0x000fe40000011429 */
[C---:B----4-:R-:W-:Y:S01]  /*8510*/  ISETP.GE.AND P1, PT, R40.reuse, UR4, PT ;  /* 0x0000000428007c0c */ /* 0x050fe2000bf26270 */
[----:B------:R-:W-:Y:S01]  /*8520*/  IMAD.SHL.U32 R43, R40, 0x2, RZ ;  /* 0x00000002282b7824 */ /* 0x000fe200078e00ff */
[----:B------:R-:W-:-:S02]  /*8530*/  SHF.L.U64.HI R20, R41, 0x1, R8 ;  /* 0x0000000129147819 */ /* 0x000fc40000010208 */
[----:B------:R-:W-:Y:S01]  /*8540*/  SHF.L.U64.HI R4, R42, 0x1, R4 ;  /* 0x000000012a047819 */ /* 0x000fe20000010204 */
[C---:B------:R-:W-:Y:S01]  /*8550*/  IMAD.SHL.U32 R7, R15.reuse, 0x2, RZ ;  /* 0x000000020f077824 */ /* 0x040fe200078e00ff */
[-C--:B0-----:R-:W-:Y:S02]  /*8560*/  @!P3 IADD3 R8, P5, R14, R9.reuse, RZ ;  /* 0x000000090e08b210 */ /* 0x081fe40007fbe0ff */
[----:B------:R-:W-:Y:S02]  /*8570*/  @!P3 IADD3 R10, P4, R0, R9, RZ ;  /* 0x00000009000ab210 */ /* 0x000fe40007f9e0ff */
[----:B------:R-:W-:Y:S01]  /*8580*/  ISETP.GE.AND P0, PT, R15, UR4, PT ;  /* 0x000000040f007c0c */ /* 0x000fe2000bf06270 */
[--C-:B------:R-:W-:Y:S01]  /*8590*/  @!P3 IMAD.X R9, R5, 0x1, R4.reuse, P5 ;  /* 0x000000010509b824 */ /* 0x100fe200028e0604 */
[----:B------:R-:W-:Y:S01]  /*85a0*/  @!P2 IADD3 R46, P5, R14, R47, RZ ;  /* 0x0000002f0e2ea210 */ /* 0x000fe20007fbe0ff */
[----:B------:R-:W-:Y:S01]  /*85b0*/  @!P3 IMAD.X R11, R3, 0x1, R4, P4 ;  /* 0x00000001030bb824 */ /* 0x000fe200020e0604 */
[----:B------:R-:W-:-:S02]  /*85c0*/  SHF.R.S32.HI R6, RZ, 0x1f, R40 ;  /* 0x0000001fff067819 */ /* 0x000fc40000011428 */
[----:B------:R-:W-:Y:S01]  /*85d0*/  @!P2 IADD3 R48, P4, R0, R47, RZ ;  /* 0x0000002f0030a210 */ /* 0x000fe20007f9e0ff */
[----:B------:R-:W-:Y:S01]  /*85e0*/  @!P2 IMAD.X R47, R5, 0x1, R20, P5 ;  /* 0x00000001052fa824 */ /* 0x000fe200028e0614 */
[----:B------:R-:W-:Y:S01]  /*85f0*/  SHF.L.U64.HI R6, R40, 0x1, R6 ;  /* 0x0000000128067819 */ /* 0x000fe20000010206 */
[----:B------:R0:W5:Y:S01]  /*8600*/  @!P3 LD.E.64 R32, desc[UR52][R10.64] ;  /* 0x000000340a20b980 */ /* 0x000162000c101b00 */
[-C--:B------:R-:W-:Y:S01]  /*8610*/  @!P1 IADD3 R42, P5, R14, R43.reuse, RZ ;  /* 0x0000002b0e2a9210 */ /* 0x080fe20007fbe0ff */
[----:B------:R-:W-:Y:S01]  /*8620*/  @!P2 IMAD.X R49, R3, 0x1, R20, P4 ;  /* 0x000000010331a824 */ /* 0x000fe200020e0614 */
[----:B------:R-:W-:Y:S01]  /*8630*/  SHF.R.S32.HI R12, RZ, 0x1f, R15 ;  /* 0x0000001fff0c7819 */ /* 0x000fe2000001140f */
[----:B------:R1:W5:Y:S01]  /*8640*/  @!P3 LD.E.64 R34, desc[UR52][R8.64] ;  /* 0x000000340822b980 */ /* 0x000362000c101b00 */
[----:B------:R-:W-:Y:S01]  /*8650*/  @!P1 IADD3 R44, P4, R0, R43, RZ ;  /* 0x0000002b002c9210 */ /* 0x000fe20007f9e0ff */
[----:B------:R-:W-:Y:S01]  /*8660*/  @!P1 IMAD.X R43, R5, 0x1, R6, P5 ;  /* 0x00000001052b9824 */ /* 0x000fe200028e0606 */
[----:B------:R-:W-:Y:S01]  /*8670*/  SHF.L.U64.HI R12, R15, 0x1, R12 ;  /* 0x000000010f0c7819 */ /* 0x000fe2000001020c */
[----:B------:R-:W-:Y:S01]  /*8680*/  IMAD.SHL.U32 R15, R50, 0x2, RZ ;  /* 0x00000002320f7824 */ /* 0x000fe200078e00ff */
[----:B------:R-:W-:Y:S01]  /*8690*/  @!P0 IADD3 R40, P5, R0, R7, RZ ;  /* 0x0000000700288210 */ /* 0x000fe20007fbe0ff */
[----:B------:R-:W-:Y:S01]  /*86a0*/  @!P1 IMAD.X R45, R3, 0x1, R6, P4 ;  /* 0x00000001032d9824 */ /* 0x000fe200020e0606 */
[----:B------:R-:W-:-:S02]  /*86b0*/  ISETP.GE.AND P4, PT, R54, UR4, PT ;  /* 0x0000000436007c0c */ /* 0x000fc4000bf86270 */
[----:B0-----:R-:W-:Y:S01]  /*86c0*/  CS2R R10, SRZ ;  /* 0x00000000000a7805 */ /* 0x001fe2000001ff00 */
[----:B------:R-:W5:Y:S01]  /*86d0*/  @!P2 LD.E.64 R30, desc[UR52][R48.64] ;  /* 0x00000034301ea980 */ /* 0x000f62000c101b00 */
[--C-:B------:R-:W-:Y:S01]  /*86e0*/  @!P0 IMAD.X R41, R3, 0x1, R12.reuse, P5 ;  /* 0x0000000103298824 */ /* 0x100fe200028e060c */
[----:B------:R-:W-:Y:S02]  /*86f0*/  @!P0 IADD3 R6, P5, R14, R7, RZ ;  /* 0x000000070e068210 */ /* 0x000fe40007fbe0ff */
[----:B-1----:R-:W-:Y:S01]  /*8700*/  CS2R R8, SRZ ;  /* 0x0000000000087805 */ /* 0x002fe2000001ff00 */
[----:B------:R-:W5:Y:S02]  /*8710*/  @!P2 LD.E.64 R28, desc[UR52][R46.64] ;  /* 0x000000342e1ca980 */ /* 0x000f64000c101b00 */
[----:B------:R-:W-:Y:S01]  /*8720*/  @!P0 IMAD.X R7, R5, 0x1, R12, P5 ;  /* 0x0000000105078824 */ /* 0x000fe200028e060c */
[----:B------:R-:W-:Y:S01]  /*8730*/  ISETP.GE.AND P5, PT, R50, UR4, PT ;  /* 0x0000000432007c0c */ /* 0x000fe2000bfa6270 */
[----:B------:R-:W5:Y:S01]  /*8740*/  @!P1 LD.E.64 R26, desc[UR52][R44.64] ;  /* 0x000000342c1a9980 */ /* 0x000f62000c101b00 */
[----:B------:R-:W-:-:S02]  /*8750*/  @!P4 IMAD.MOV.U32 R12, RZ, RZ, R0 ;  /* 0x000000ffff0cc224 */ /* 0x000fc400078e0000 */
[----:B------:R-:W-:Y:S01]  /*8760*/  @!P4 IMAD.MOV.U32 R13, RZ, RZ, R3 ;  /* 0x000000ffff0dc224 */ /* 0x000fe200078e0003 */
[----:B------:R-:W5:Y:S01]  /*8770*/  @!P1 LD.E.64 R24, desc[UR52][R42.64] ;  /* 0x000000342a189980 */ /* 0x000f62000c101b00 */
[----:B------:R-:W-:Y:S02]  /*8780*/  @!P4 IMAD.MOV.U32 R4, RZ, RZ, R14 ;  /* 0x000000ffff04c224 */ /* 0x000fe400078e000e */
[----:B------:R-:W-:-:S04]  /*8790*/  @!P4 IMAD.WIDE R12, R54, 0x2, R12 ;  /* 0x00000002360cc825 */ /* 0x000fc800078e020c */
[----:B------:R-:W-:Y:S01]  /*87a0*/  @!P4 IMAD.WIDE R20, R54, 0x2, R4 ;  /* 0x000000023614c825 */ /* 0x000fe200078e0204 */
[----:B------:R-:W-:Y:S01]  /*87b0*/  SHF.R.S32.HI R4, RZ, 0x1f, R50 ;  /* 0x0000001fff047819 */ /* 0x000fe20000011432 */
[----:B------:R0:W5:Y:S03]  /*87c0*/  @!P4 LD.E.64 R38, desc[UR52][R12.64] ;  /* 0x000000340c26c980 */ /* 0x000166000c101b00 */
[----:B------:R-:W-:Y:S01]  /*87d0*/  SHF.L.U64.HI R4, R50, 0x1, R4 ;  /* 0x0000000132047819 */ /* 0x000fe20000010204 */
[----:B------:R1:W5:Y:S01]  /*87e0*/  @!P4 LD.E.64 R36, desc[UR52][R20.64] ;  /* 0x000000341424c980 */ /* 0x000362000c101b00 */
[----:B------:R-:W-:-:S05]  /*87f0*/  @!P5 IADD3 R50, P4, R0, R15, RZ ;  /* 0x0000000f0032d210 */ /* 0x000fca0007f9e0ff */
[--C-:B------:R-:W-:Y:S01]  /*8800*/  @!P5 IMAD.X R51, R3, 0x1, R4.reuse, P4 ;  /* 0x000000010333d824 */ /* 0x100fe200020e0604 */
[----:B------:R-:W-:Y:S02]  /*8810*/  @!P5 IADD3 R14, P4, R14, R15, RZ ;  /* 0x0000000f0e0ed210 */ /* 0x000fe40007f9e0ff */
[----:B0-----:R-:W-:Y:S02]  /*8820*/  CS2R R12, SRZ ;  /* 0x00000000000c7805 */ /* 0x001fe4000001ff00 */
[----:B-1----:R-:W-:Y:S01]  /*8830*/  CS2R R20, SRZ ;  /* 0x0000000000147805 */ /* 0x002fe2000001ff00 */
[----:B------:R3:W5:Y:S01]  /*8840*/  @!P5 LD.E.64 R10, desc[UR52][R50.64] ;  /* 0x00000034320ad980 */ /* 0x000762000c101b00 */
[----:B------:R-:W-:-:S03]  /*8850*/  @!P5 IMAD.X R15, R5, 0x1, R4, P4 ;  /* 0x00000001050fd824 */ /* 0x000fc600020e0604 */
[----:B------:R3:W5:Y:S04]  /*8860*/  @!P0 LD.E.64 R12, desc[UR52][R6.64] ;  /* 0x00000034060c8980 */ /* 0x000768000c101b00 */
[----:B------:R3:W5:Y:S04]  /*8870*/  @!P0 LD.E.64 R20, desc[UR52][R40.64] ;  /* 0x0000003428148980 */ /* 0x000768000c101b00 */
[----:B------:R3:W5:Y:S02]  /*8880*/  @!P5 LD.E.64 R8, desc[UR52][R14.64] ;  /* 0x000000340e08d980 */ /* 0x000764000c101b00 */
.L_x_11461:
[----:B------:R-:W-:Y:S05]  /*8890*/  BSYNC B1 ;  /* 0x0000000000017941 */ /* 0x000fea0003800000 */
.L_x_11460:
[----:B------:R-:W-:Y:S01]  /*88a0*/  ULEA.HI UR4, UR37, UR37, URZ, 0x1 ;  /* 0x0000002525047291 */ /* 0x000fe2000f8f083f */
[----:B----45:R-:W-:Y:S01]  /*88b0*/  IMAD.MOV.U32 R3, RZ, RZ, R37 ;  /* 0x000000ffff037224 */ /* 0x030fe200078e0025 */
[----:B------:R-:W-:Y:S01]  /*88c0*/  VIMNMX R52, R52, 0xc0, PT ;  /* 0x000000c034347848 */ /* 0x000fe20003fe0100 */
[----:B-1----:R-:W-:Y:S01]  /*88d0*/  IMAD.MOV.U32 R0, RZ, RZ, R36 ;  /* 0x000000ffff007224 */ /* 0x002fe200078e0024 */
[----:B------:R-:W-:Y:S01]  /*88e0*/  ULOP3.LUT UR4, UR4, 0xfffffffe, URZ, 0xc0, !UPT ;  /* 0xfffffffe04047892 */ /* 0x000fe2000f8ec03f */
[----:B------:R-:W-:Y:S01]  /*88f0*/  IMAD.MOV.U32 R4, RZ, RZ, R34 ;  /* 0x000000ffff047224 */ /* 0x000fe200078e0022 */
[----:B------:R-:W-:Y:S01]  /*8900*/  PRMT R46, R46, 0x5410, R3 ;  /* 0x000054102e2e7816 */ /* 0x000fe20000000003 */
[----:B------:R-:W-:Y:S01]  /*8910*/  IMAD.MOV.U32 R5, RZ, RZ, R29 ;  /* 0x000000ffff057224 */ /* 0x000fe200078e001d */
[----:B------:R-:W-:Y:S01]  /*8920*/  UIADD3 UR4, UR37, -UR4, URZ ;  /* 0x8000000425047290 */ /* 0x000fe2000fffe03f */
[----:B------:R-:W-:Y:S01]  /*8930*/  PRMT R49, R0, 0x7610, R49 ;  /* 0x0000761000317816 */ /* 0x000fe20000000031 */
[----:B------:R-:W-:Y:S01]  /*8940*/  IMAD.MOV.U32 R0, RZ, RZ, R35 ;  /* 0x000000ffff007224 */ /* 0x000fe200078e0023 */
[----:B------:R-:W-:Y:S01]  /*8950*/  PRMT R57, R4, 0x7610, R57 ;  /* 0x0000761004397816 */ /* 0x000fe20000000039 */
[----:B------:R-:W-:Y:S01]  /*8960*/  IMAD.MOV.U32 R4, RZ, RZ, R28 ;  /* 0x000000ffff047224 */ /* 0x000fe200078e001c */
[----:B------:R-:W-:Y:S01]  /*8970*/  PRMT R44, R44, 0x5410, R5 ;  /* 0x000054102c2c7816 */ /* 0x000fe20000000005 */
[----:B------:R-:W-:Y:S01]  /*8980*/  IMAD.U32 R3, RZ, RZ, UR4 ;  /* 0x00000004ff037e24 */ /* 0x000fe2000f8e00ff */
[----:B------:R-:W-:Y:S01]  /*8990*/  PRMT R46, R0, 0x7610, R46 ;  /* 0x00007610002e7816 */ /* 0x000fe2000000002e */
[----:B------:R-:W-:Y:S01]  /*89a0*/  IMAD.MOV.U32 R0, RZ, RZ, R24 ;  /* 0x000000ffff007224 */ /* 0x000fe200078e0018 */
[----:B------:R-:W-:Y:S01]  /*89b0*/  PRMT R45, R4, 0x7610, R45 ;  /* 0x00007610042d7816 */ /* 0x000fe2000000002d */
[----:B------:R-:W-:Y:S01]  /*89c0*/  IMAD.MOV.U32 R4, RZ, RZ, R25 ;  /* 0x000000ffff047224 */ /* 0x000fe200078e0019 */
[----:B------:R-:W-:Y:S01]  /*89d0*/  SHF.L.U32 R3, R3, 0x1f, RZ ;  /* 0x0000001f03037819 */ /* 0x000fe200000006ff */
[----:B------:R-:W-:Y:S01]  /*89e0*/  IMAD.MOV.U32 R5, RZ, RZ, R12 ;  /* 0x000000ffff057224 */ /* 0x000fe200078e000c */
[----:B------:R-:W-:Y:S01]  /*89f0*/  BSSY B1, `(.L_x_11462) ;  /* 0x000001d000017945 */ /* 0x000fe20003800000 */
[----:B---3--:R-:W-:Y:S01]  /*8a00*/  IMAD.MOV.U32 R6, RZ, RZ, R13 ;  /* 0x000000ffff067224 */ /* 0x008fe200078e000d */
[----:B------:R-:W1:Y:S01]  /*8a10*/  SYNCS.PHASECHK.TRANS64.TRYWAIT P0, [R2+URZ+0x2d800], R3 ;  /* 0x02d80003020075a7 */ /* 0x000e62000800017f */
[----:B------:R-:W-:Y:S01]  /*8a20*/  PRMT R42, R0, 0x5410, R4 ;  /* 0x00005410002a7816 */ /* 0x000fe20000000004 */
[----:B------:R-:W-:Y:S01]  /*8a30*/  IMAD.MOV.U32 R0, RZ, RZ, R8 ;  /* 0x000000ffff007224 */ /* 0x000fe200078e0008 */
[----:B------:R-:W-:Y:S01]  /*8a40*/  ISETP.GE.AND P1, PT, R53, R52, PT ;  /* 0x000000343500720c */ /* 0x000fe20003f26270 */
[----:B------:R-:W-:Y:S01]  /*8a50*/  IMAD.MOV.U32 R4, RZ, RZ, R9 ;  /* 0x000000ffff047224 */ /* 0x000fe200078e0009 */
[----:B------:R-:W-:Y:S01]  /*8a60*/  PRMT R40, R5, 0x5410, R6 ;  /* 0x0000541005287816 */ /* 0x000fe20000000006 */
[----:B------:R-:W-:-:S02]  /*8a70*/  IMAD.MOV.U32 R5, RZ, RZ, R38 ;  /* 0x000000ffff057224 */ /* 0x000fc400078e0026 */
[----:B------:R-:W-:Y:S01]  /*8a80*/  IMAD.MOV.U32 R6, RZ, RZ, R39 ;  /* 0x000000ffff067224 */ /* 0x000fe200078e0027 */
[----:B0-----:R-:W-:Y:S01]  /*8a90*/  PRMT R14, R0, 0x5410, R4 ;  /* 0x00005410000e7816 */ /* 0x001fe20000000004 */
        /* <DEDUP_REMOVED lines=16> */
[----:B--2---:R-:W-:Y:S01]  /*8ba0*/  PRMT R41, R5, 0x5410, R6 ;  /* 0x0000541005297816 */ /* 0x004fe20000000006 */
[----:B-1----:R-:W-:Y:S06]  /*8bb0*/  @!P0 BRA `(.L_x_11463) ;  /* 0x000001a000188947 */ /* 0x002fec0003800000 */
.L_x_11742:
[----:B------:R-:W-:Y:S05]  /*8bc0*/  BSYNC B1 ;  /* 0x0000000000017941 */ /* 0x000fea0003800000 */
.L_x_11462:
[----:B------:R-:W-:Y:S01]  /*8bd0*/  PRMT R15, R0, 0x5410, R4 ;  /* 0x00005410000f7816 */ /* 0x000fe20000000004 */
[----:B------:R-:W-:Y:S06]  /*8be0*/  @P1 BRA `(.L_x_11464) ;  /* 0x0000003000281947 */ /* 0x000fec0003800000 */
[----:B------:R-:W2:Y:S01]  /*8bf0*/  LDL.64 R52, [R1+0x18] ;  /* 0x0000180001347983 */ /* 0x000ea20000100a00 */
[----:B------:R-:W2:Y:S03]  /*8c00*/  LDC R4, c[0x0][0x3f4] ;  /* 0x0000fd00ff047b82 */ /* 0x000ea60000000800 */
[----:B------:R-:W0:Y:S04]  /*8c10*/  LDL R54, [R1+0x6c] ;  /* 0x00006c0001367983 */ /* 0x000e280000100800 */
[----:B------:R-:W3:Y:S04]  /*8c20*/  LDL R51, [R1+0x5c] ;  /* 0x00005c0001337983 */ /* 0x000ee80000100800 */
[----:B------:R-:W4:Y:S04]  /*8c30*/  LDL R50, [R1+0x50] ;  /* 0x0000500001327983 */ /* 0x000f280000100800 */
[----:B------:R-:W5:Y:S04]  /*8c40*/  LDL R48, [R1+0x58] ;  /* 0x0000580001307983 */ /* 0x000f680000100800 */
[----:B------:R-:W5:Y:S04]  /*8c50*/  LDL R7, [R1+0x4c] ;  /* 0x00004c0001077983 */ /* 0x000f680000100800 */
[----:B------:R-:W5:Y:S01]  /*8c60*/  LDL R6, [R1+0x60] ;  /* 0x0000600001067983 */ /* 0x000f620000100800 */
[----:B------:R-:W1:Y:S01]  /*8c70*/  S2R R5, SR_TID.X ;  /* 0x0000000000057919 */ /* 0x000e620000002100 */
[----:B------:R-:W-:Y:S01]  /*8c80*/  BSSY B1, `(.L_x_11465) ;  /* 0x000003d000017945 */ /* 0x000fe20003800000 */
[----:B-1----:R-:W-:-:S05]  /*8c90*/  VIADD R5, R5, 0xffffff80 ;  /* 0xffffff8005057836 */ /* 0x002fca0000000000 */
[----:B------:R-:W-:-:S04]  /*8ca0*/  SHF.R.S32.HI R0, RZ, 0x1f, R5 ;  /* 0x0000001fff007819 */ /* 0x000fc80000011405 */
[----:B------:R-:W-:-:S04]  /*8cb0*/  LEA.HI R0, R0, R5, RZ, 0x2 ;  /* 0x0000000500007211 */ /* 0x000fc800078f10ff */
[--C-:B------:R-:W-:Y:S02]  /*8cc0*/  SHF.R.S32.HI R5, RZ, 0x2, R0.reuse ;  /* 0x00000002ff057819 */ /* 0x100fe40000011400 */
[----:B------:R-:W-:-:S04]  /*8cd0*/  SHF.R.S32.HI R0, RZ, 0x1f, R0 ;  /* 0x0000001fff007819 */ /* 0x000fc80000011400 */
[----:B------:R-:W-:-:S04]  /*8ce0*/  LEA.HI R0, R0, R5, RZ, 0x2 ;  /* 0x0000000500007211 */ /* 0x000fc800078f10ff */
[----:B------:R-:W-:-:S05]  /*8cf0*/  LOP3.LUT R0, R0, 0xfffffffc, RZ, 0xc0, !PT ;  /* 0xfffffffc00007812 */ /* 0x000fca00078ec0ff */
[----:B------:R-:W-:-:S05]  /*8d00*/  IMAD.IADD R5, R5, 0x1, -R0 ;  /* 0x0000000105057824 */ /* 0x000fca00078e0a00 */
[----:B------:R-:W-:Y:S02]  /*8d10*/  LOP3.LUT P0, RZ, R5, 0x2, RZ, 0xc0, !PT ;  /* 0x0000000205ff7812 */ /* 0x000fe4000780c0ff */
[----:B--2---:R-:W-:Y:S01]  /*8d20*/  ISETP.GE.AND P6, PT, R52, R4, PT ;  /* 0x000000043400720c */ /* 0x004fe20003fc6270 */
[----:B0-----:R-:W-:-:S04]  /*8d30*/  IMAD R3, R54, 0x2, R2 ;  /* 0x0000000236037824 */ /* 0x001fc800078e0202 */
[----:B------:R-:W-:Y:S01]  /*8d40*/  VIADD R0, R3, 0x20 ;  /* 0x0000002003007836 */ /* 0x000fe20000000000 */
[-C--:B---3--:R-:W-:Y:S02]  /*8d50*/  ISETP.GE.AND P1, PT, R51, R4.reuse, PT ;  /* 0x000000043300720c */ /* 0x088fe40003f26270 */
[-C--:B----4-:R-:W-:Y:S02]  /*8d60*/  ISETP.GE.AND P2, PT, R50, R4.reuse, PT ;  /* 0x000000043200720c */ /* 0x090fe40003f46270 */
[-C--:B-----5:R-:W-:Y:S02]  /*8d70*/  ISETP.GE.AND P3, PT, R48, R4.reuse, PT ;  /* 0x000000043000720c */ /* 0x0a0fe40003f66270 */
[-C--:B------:R-:W-:Y:S02]  /*8d80*/  ISETP.GE.AND P4, PT, R7, R4.reuse, PT ;  /* 0x000000040700720c */ /* 0x080fe40003f86270 */
[----:B------:R-:W-:Y:S01]  /*8d90*/  ISETP.GE.AND P5, PT, R6, R4, PT ;  /* 0x000000040600720c */ /* 0x000fe20003fa6270 */
[----:B------:R-:W-:-:S12]  /*8da0*/  @P6 BRA `(.L_x_11466) ;  /* 0x0000000000a86947 */ /* 0x000fd80003800000 */
        /* <DEDUP_REMOVED lines=18> */
[C---:B------:R-:W-:Y:S01]  /*8ed0*/  FFMA.FTZ R53, R38.reuse, R48, -R51 ;  /* 0x0000003026357223 */ /* 0x040fe20000010833 */
[--C-:B------:R-:W-:Y:S02]  /*8ee0*/  HADD2.F32 R6, -RZ, R5.reuse.H0_H0 ;  /* 0x20000005ff067230 */ /* 0x100fe40000004100 */
[----:B------:R-:W-:Y:S01]  /*8ef0*/  FFMA.FTZ R54, R38, R50, R39 ;  /* 0x0000003226367223 */ /* 0x000fe20000010027 */
[-C--:B------:R-:W-:Y:S01]  /*8f00*/  FMUL.FTZ R48, R4, R47.reuse ;  /* 0x0000002f04307220 */ /* 0x080fe20000410000 */
[C---:B------:R-:W-:Y:S01]  /*8f10*/  FFMA.FTZ R52, R7.reuse, R47, -R52 ;  /* 0x0000002f07347223 */ /* 0x040fe20000010834 */
[----:B------:R-:W-:Y:S02]  /*8f20*/  HADD2.F32 R5, -RZ, R5.H1_H1 ;  /* 0x30000005ff057230 */ /* 0x000fe40000004100 */
[----:B------:R-:W-:Y:S02]  /*8f30*/  HADD2.F32 R47, -RZ, R46.H1_H1 ;  /* 0x3000002eff2f7230 */ /* 0x000fe40000004100 */
        /* <DEDUP_REMOVED lines=17> */
.L_x_11466:
[----:B------:R-:W-:Y:S05]  /*9050*/  BSYNC B1 ;  /* 0x0000000000017941 */ /* 0x000fea0003800000 */
.L_x_11465:
[----:B------:R-:W-:Y:S01]  /*9060*/  BSSY B1, `(.L_x_11467) ;  /* 0x000002d000017945 */ /* 0x000fe20003800000 */
[----:B------:R-:W-:-:S03]  /*9070*/  @P0 VIADD R0, R3, 0xffffffe0 ;  /* 0xffffffe003000836 */ /* 0x000fc60000000000 */
        /* <DEDUP_REMOVED lines=43> */
.L_x_11468:
[----:B------:R-:W-:Y:S05]  /*9330*/  BSYNC B1 ;  /* 0x0000000000017941 */ /* 0x000fea0003800000 */
.L_x_11467:
        /* <DEDUP_REMOVED lines=44> */
.L_x_11470:
[----:B------:R-:W-:Y:S05]  /*9600*/  BSYNC B1 ;  /* 0x0000000000017941 */ /* 0x000fea0003800000 */
.L_x_11469:
        /* <DEDUP_REMOVED lines=44> */
.L_x_11472:
[----:B------:R-:W-:Y:S05]  /*98d0*/  BSYNC B1 ;  /* 0x0000000000017941 */ /* 0x000fea0003800000 */
.L_x_11471:
        /* <DEDUP_REMOVED lines=44> */
.L_x_11474:
[----:B------:R-:W-:Y:S05]  /*9ba0*/  BSYNC B1 ;  /* 0x0000000000017941 */ /* 0x000fea0003800000 */
.L_x_11473:
        /* <DEDUP_REMOVED lines=44> */
.L_x_11458:
[----:B------:R-:W3:Y:S01]  /*9e70*/  LDC R9, c[0x0][0x448] ;  /* 0x00011200ff097b82 */ /* 0x000ee20000000800 */
[----:B------:R-:W-:Y:S01]  /*9e80*/  ULDC.64 UR4, c[0x0][0x3f8] ;  /* 0x0000fe0000047ab9 */ /* 0x000fe20000000a00 */
[----:B------:R-:W-:Y:S01]  /*9e90*/  ULDC.64 UR6, c[0x0][0x408] ;  /* 0x0001020000067ab9 */ /* 0x000fe20000000a00 */
        /* <DEDUP_REMOVED lines=8> */
[----:B----4-:R-:W-:Y:S01]  /*9f20*/  @P0 SHF.R.U32.HI R3, RZ, R5, R0 ;  /* 0x00000005ff030219 */ /* 0x010fe20000011600 */
[----:B------:R-:W-:-:S03]  /*9f30*/  IMAD.MOV.U32 R5, RZ, RZ, R27 ;  /* 0x000000ffff057224 */ /* 0x000fc600078e001b */
        /* <DEDUP_REMOVED lines=18> */
[----:B------:R-:W0:Y:S04]  /*a060*/  SHFL.IDX PT, R0, R0, RZ, 0x1e1f ;  /* 0x001e1fff00007589 */ /* 0x000e2800000e0000 */
[----:B------:R-:W0:Y:S04]  /*a070*/  SHFL.IDX PT, R21, R21, RZ, 0x1e1f ;  /* 0x001e1fff15157589 */ /* 0x000e2800000e0000 */
[----:B---3--:R-:W0:Y:S02]  /*a080*/  SHFL.IDX PT, R20, R20, RZ, 0x1e1f ;  /* 0x001e1fff14147589 */ /* 0x008e2400000e0000 */
.L_x_11748:
[----:B------:R-:W-:Y:S01]  /*a090*/  IMAD R9, R140, R9, RZ ;  /* 0x000000098c097224 */ /* 0x000fe200078e02ff */
[----:B------:R-:W-:Y:S01]  /*a0a0*/  BSSY B1, `(.L_x_11476) ;  /* 0x0000038000017945 */ /* 0x000fe20003800000 */
[----:B------:R-:W-:Y:S02]  /*a0b0*/  CS2R R4, SRZ ;  /* 0x0000000000047805 */ /* 0x000fe4000001ff00 */
[----:B------:R-:W-:Y:S01]  /*a0c0*/  CS2R R6, SRZ ;  /* 0x0000000000067805 */ /* 0x000fe2000001ff00 */
[----:B------:R-:W-:Y:S01]  /*a0d0*/  IMAD R48, R33, -0xc0, R9 ;  /* 0xffffff4021307824 */ /* 0x000fe200078e0209 */
[----:B------:R-:W-:Y:S02]  /*a0e0*/  ISETP.GE.AND P0, PT, R10, R9, PT ;  /* 0x000000090a00720c */ /* 0x000fe40003f06270 */
[----:B------:R-:W-:Y:S02]  /*a0f0*/  CS2R R8, SRZ ;  /* 0x0000000000087805 */ /* 0x000fe4000001ff00 */
[----:B------:R-:W-:-:S02]  /*a100*/  CS2R R10, SRZ ;  /* 0x00000000000a7805 */ /* 0x000fc4000001ff00 */
[----:B------:R-:W-:Y:S02]  /*a110*/  CS2R R12, SRZ ;  /* 0x00000000000c7805 */ /* 0x000fe4000001ff00 */
[----:B0-----:R-:W-:Y:S02]  /*a120*/  CS2R R14, SRZ ;  /* 0x00000000000e7805 */ /* 0x001fe4000001ff00 */
        /* <DEDUP_REMOVED lines=9> */
[----:B------:R-:W2:Y:S01]  /*a1c0*/  LDL R37, [R1+0x30] ;  /* 0x0000300001257983 */ /* 0x000ea20000100800 */
[C---:B------:R-:W-:Y:S01]  /*a1d0*/  VIADD R5, R16.reuse, 0x20 ;  /* 0x0000002010057836 */ /* 0x040fe20000000000 */
[C---:B------:R-:W-:Y:S01]  /*a1e0*/  ISETP.GE.AND P2, PT, R16.reuse, UR4, PT ;  /* 0x0000000410007c0c */ /* 0x040fe2000bf46270 */
[----:B------:R-:W-:-:S03]  /*a1f0*/  VIADD R4, R16, 0x10 ;  /* 0x0000001010047836 */ /* 0x000fc60000000000 */
[----:B------:R-:W-:Y:S02]  /*a200*/  ISETP.GE.AND P4, PT, R5, UR4, PT ;  /* 0x0000000405007c0c */ /* 0x000fe4000bf86270 */
[----:B------:R-:W-:Y:S01]  /*a210*/  ISETP.GE.AND P3, PT, R4, UR4, PT ;  /* 0x0000000404007c0c */ /* 0x000fe2000bf66270 */
[----:B------:R-:W-:-:S06]  /*a220*/  IMAD.MOV.U32 R4, RZ, RZ, R0 ;  /* 0x000000ffff047224 */ /* 0x000fcc00078e0000 */
[----:B------:R-:W-:Y:S02]  /*a230*/  @!P2 IMAD.SHL.U32 R39, R16, 0x2, RZ ;  /* 0x000000021027a824 */ /* 0x000fe400078e00ff */
[----:B----4-:R-:W-:-:S03]  /*a240*/  IMAD.MOV.U32 R5, RZ, RZ, R3 ;  /* 0x000000ffff057224 */ /* 0x010fc600078e0003 */
[----:B------:R-:W-:Y:S02]  /*a250*/  @!P2 IADD3 R38, P1, R20, R39, RZ ;  /* 0x000000271426a210 */ /* 0x000fe40007f3e0ff */
        /* <DEDUP_REMOVED lines=11> */
[----:B---3--:R-:W-:Y:S01]  /*a310*/  @!P4 IMAD.SHL.U32 R47, R36, 0x8, RZ ;  /* 0x00000008242fc824 */ /* 0x008fe200078e00ff */
[----:B------:R-:W-:-:S02]  /*a320*/  @!P2 IADD3 R36, P0, R0, R39, RZ ;  /* 0x000000270024a210 */ /* 0x000fc40007f1e0ff */
[----:B------:R-:W-:Y:S01]  /*a330*/  @!P2 SHF.L.U64.HI R0, R16, 0x1, R17 ;  /* 0x000000011000a819 */ /* 0x000fe20000010211 */
[----:B--2---:R-:W-:Y:S02]  /*a340*/  @!P3 IMAD.SHL.U32 R43, R37, 0x8, RZ ;  /* 0x00000008252bb824 */ /* 0x004fe400078e00ff */
[----:B------:R-:W-:-:S04]  /*a350*/  @!P4 IMAD.WIDE R44, R47, 0x2, R4 ;  /* 0x000000022f2cc825 */ /* 0x000fc800078e0204 */
[C---:B-1----:R-:W-:Y:S01]  /*a360*/  @!P3 IMAD.WIDE R40, R43.reuse, 0x2, R4 ;  /* 0x000000022b28b825 */ /* 0x042fe200078e0204 */
[----:B------:R-:W-:Y:S01]  /*a370*/  CS2R R4, SRZ ;  /* 0x0000000000047805 */ /* 0x000fe2000001ff00 */
[----:B------:R0:W5:Y:S02]  /*a380*/  @!P4 LD.E.128 R32, desc[UR52][R44.64] ;  /* 0x000000342c20c980 */ /* 0x000164000c101d00 */
[--C-:B------:R-:W-:Y:S02]  /*a390*/  @!P3 IMAD.WIDE R42, R43, 0x2, R20.reuse ;  /* 0x000000022b2ab825 */ /* 0x100fe400078e0214 */
[----:B------:R0:W5:Y:S02]  /*a3a0*/  @!P3 LD.E.128 R28, desc[UR52][R40.64] ;  /* 0x00000034281cb980 */ /* 0x000164000c101d00 */
[----:B------:R-:W-:Y:S02]  /*a3b0*/  @!P4 IMAD.WIDE R46, R47, 0x2, R20 ;  /* 0x000000022f2ec825 */ /* 0x000fe400078e0214 */
[----:B------:R0:W5:Y:S02]  /*a3c0*/  @!P3 LD.E.128 R8, desc[UR52][R42.64] ;  /* 0x000000342a08b980 */ /* 0x000164000c101d00 */
[----:B------:R-:W-:-:S02]  /*a3d0*/  @!P2 IMAD.X R37, R3, 0x1, R0, P0 ;  /* 0x000000010325a824 */ /* 0x000fc400000e0600 */
[----:B------:R-:W-:Y:S01]  /*a3e0*/  @!P2 IMAD.X R39, R21, 0x1, R0, P1 ;  /* 0x000000011527a824 */ /* 0x000fe200008e0600 */
[----:B------:R0:W5:Y:S04]  /*a3f0*/  @!P4 LD.E.128 R12, desc[UR52][R46.64] ;  /* 0x000000342e0cc980 */ /* 0x000168000c101d00 */
[----:B------:R0:W5:Y:S04]  /*a400*/  @!P2 LD.E.128 R24, desc[UR52][R36.64] ;  /* 0x000000342418a980 */ /* 0x000168000c101d00 */
[----:B------:R0:W5:Y:S02]  /*a410*/  @!P2 LD.E.128 R4, desc[UR52][R38.64] ;  /* 0x000000342604a980 */ /* 0x000164000c101d00 */
.L_x_11477:
[----:B------:R-:W-:Y:S05]  /*a420*/  BSYNC B1 ;  /* 0x0000000000017941 */ /* 0x000fea0003800000 */
.L_x_11476:
[----:B------:R-:W4:Y:S01]  /*a430*/  S2R R0, SR_TID.X ;  /* 0x0000000000007919 */ /* 0x000f220000002100 */
[----:B------:R-:W-:Y:S01]  /*a440*/  ULEA.HI UR4, UR37, UR37, URZ, 0x1 ;  /* 0x0000002525047291 */ /* 0x000fe2000f8f083f */
[----:B-----5:R-:W-:Y:S01]  /*a450*/  IMAD.MOV.U32 R20, RZ, RZ, R6 ;  /* 0x000000ffff147224 */ /* 0x020fe200078e0006 */
[----:B------:R-:W-:Y:S01]  /*a460*/  VIMNMX R48, R48, 0xc0, PT ;  /* 0x000000c030307848 */ /* 0x000fe20003fe0100 */
[----:B0-----:R-:W-:Y:S01]  /*a470*/  IMAD.MOV.U32 R36, RZ, RZ, R13 ;  /* 0x000000ffff247224 */ /* 0x001fe200078e000d */
[----:B------:R-:W-:Y:S01]  /*a480*/  ULOP3.LUT UR4, UR4, 0xfffffffe, URZ, 0xc0, !UPT ;  /* 0xfffffffe04047892 */ /* 0x000fe2000f8ec03f */
[----:B------:R-:W-:Y:S01]  /*a490*/  IMAD.MOV.U32 R37, RZ, RZ, R25 ;  /* 0x000000ffff257224 */ /* 0x000fe200078e0019 */
[----:B------:R-:W-:Y:S01]  /*a4a0*/  PRMT R66, R20, 0x7610, R66 ;  /* 0x0000761014427816 */ /* 0x000fe20000000042 */
[----:B------:R-:W-:Y:S01]  /*a4b0*/  IMAD.MOV.U32 R20, RZ, RZ, R8 ;  /* 0x000000ffff147224 */ /* 0x000fe200078e0008 */
[----:B------:R-:W-:Y:S01]  /*a4c0*/  UIADD3 UR4, UR37, -UR4, URZ ;  /* 0x8000000425047290 */ /* 0x000fe2000fffe03f */
[----:B------:R-:W-:Y:S01]  /*a4d0*/  BSSY B1, `(.L_x_11478) ;  /* 0x000002a000017945 */ /* 0x000fe20003800000 */
[----:B------:R-:W-:Y:S01]  /*a4e0*/  PRMT R55, R37, 0x7610, R55 ;  /* 0x0000761025377816 */ /* 0x000fe20000000037 */
[----:B------:R-:W-:-:S02]  /*a4f0*/  IMAD.MOV.U32 R37, RZ, RZ, R29 ;  /* 0x000000ffff257224 */ /* 0x000fc400078e001d */
[----:B----4-:R-:W-:Y:S02]  /*a500*/  VIADD R3, R0, 0xffffff80 ;  /* 0xffffff8000037836 */ /* 0x010fe40000000000 */
[----:B------:R-:W-:-:S03]  /*a510*/  IMAD.MOV.U32 R0, RZ, RZ, R4 ;  /* 0x000000ffff007224 */ /* 0x000fc600078e0004 */
[----:B------:R-:W-:Y:S01]  /*a520*/  LEA.HI R21, R3, R3, RZ, 0x1 ;  /* 0x0000000303157211 */ /* 0x000fe200078f08ff */
[----:B------:R-:W-:Y:S01]  /*a530*/  IMAD.MOV.U32 R3, RZ, RZ, R5 ;  /* 0x000000ffff037224 */ /* 0x000fe200078e0005 */
[----:B------:R-:W-:Y:S01]  /*a540*/  PRMT R58, R0, 0x7610, R58 ;  /* 0x00007610003a7816 */ /* 0x000fe2000000003a */
[----:B------:R-:W-:Y:S01]  /*a550*/  IMAD.MOV.U32 R0, RZ, RZ, R7 ;  /* 0x000000ffff007224 */ /* 0x000fe200078e0007 */
[----:B------:R-:W-:Y:S02]  /*a560*/  SHF.R.S32.HI R21, RZ, 0x1, R21 ;  /* 0x00000001ff157819 */ /* 0x000fe40000011415 */
[----:B------:R-:W-:Y:S01]  /*a570*/  PRMT R57, R3, 0x7610, R57 ;  /* 0x0000761003397816 */ /* 0x000fe20000000039 */
[----:B------:R-:W-:Y:S01]  /*a580*/  IMAD.U32 R3, RZ, RZ, UR4 ;  /* 0x00000004ff037e24 */ /* 0x000fe2000f8e00ff */
[----:B------:R-:W-:Y:S01]  /*a590*/  ISETP.GE.AND P1, PT, R21, R48, PT ;  /* 0x000000301500720c */ /* 0x000fe20003f26270 */
[----:B------:R-:W-:Y:S01]  /*a5a0*/  IMAD.MOV.U32 R21, RZ, RZ, R9 ;  /* 0x000000ffff157224 */ /* 0x000fe200078e0009 */
[----:B------:R-:W-:Y:S01]  /*a5b0*/  PRMT R66, R66, 0x5410, R0 ;  /* 0x0000541042427816 */ /* 0x000fe20000000000 */
[----:B------:R-:W-:Y:S01]  /*a5c0*/  IMAD.MOV.U32 R0, RZ, RZ, R10 ;  /* 0x000000ffff007224 */ /* 0x000fe200078e000a */
[----:B------:R-:W-:-:S02]  /*a5d0*/  SHF.L.U32 R3, R3, 0x1f, RZ ;  /* 0x0000001f03037819 */ /* 0x000fc400000006ff */
[----:B------:R-:W-:Y:S01]  /*a5e0*/  PRMT R47, R20, 0x5410, R21 ;  /* 0x00005410142f7816 */ /* 0x000fe20000000015 */
[----:B------:R-:W-:Y:S01]  /*a5f0*/  IMAD.MOV.U32 R20, RZ, RZ, R11 ;  /* 0x000000ffff147224 */ /* 0x000fe200078e000b */
[----:B------:R-:W0:Y:S01]  /*a600*/  SYNCS.PHASECHK.TRANS64.TRYWAIT P0, [R2+URZ+0x2d800], R3 ;  /* 0x02d80003020075a7 */ /* 0x000e22000800017f */
[----:B------:R-:W-:-:S03]  /*a610*/  IMAD.MOV.U32 R21, RZ, RZ, R12 ;  /* 0x000000ffff157224 */ /* 0x000fc600078e000c */
[----:B------:R-:W-:Y:S01]  /*a620*/  PRMT R48, R0, 0x5410, R20 ;  /* 0x0000541000307816 */ /* 0x000fe20000000014 */
[----:B------:R-:W-:Y:S01]  /*a630*/  IMAD.MOV.U32 R0, RZ, RZ, R14 ;  /* 0x000000ffff007224 */ /* 0x000fe200078e000e */
[----:B------:R-:W-:Y:S01]  /*a640*/  PRMT R21, R21, 0x5410, R36 ;  /* 0x0000541015157816 */ /* 0x000fe20000000024 */
[----:B------:R-:W-:Y:S02]  /*a650*/  IMAD.MOV.U32 R20, RZ, RZ, R15 ;  /* 0x000000ffff147224 */ /* 0x000fe400078e000f */
        /* <DEDUP_REMOVED lines=13> */
[----:B------:R-:W-:Y:S02]  /*a730*/  IMAD.MOV.U32 R0, RZ, RZ, R34 ;  /* 0x000000ffff007224 */ /* 0x000fe400078e0022 */
[----:B------:R-:W-:Y:S01]  /*a740*/  IMAD.MOV.U32 R20, RZ, RZ, R35 ;  /* 0x000000ffff147224 */ /* 0x000fe200078e0023 */
[----:B------:R-:W-:Y:S01]  /*a750*/  PRMT R45, R36, 0x5410, R37 ;  /* 0x00005410242d7816 */ /* 0x000fe20000000025 */
[----:B0-----:R-:W-:Y:S06]  /*a760*/  @!P0 BRA `(.L_x_11479) ;  /* 0x0000018400b08947 */ /* 0x001fec0003800000 */
.L_x_11749:
[----:B------:R-:W-:Y:S05]  /*a770*/  BSYNC B1 ;  /* 0x0000000000017941 */ /* 0x000fea0003800000 */
.L_x_11478:
[----:B------:R-:W-:Y:S01]  /*a780*/  PRMT R46, R0, 0x5410, R20 ;  /* 0x00005410002e7816 */ /* 0x000fe20000000014 */
[----:B------:R-:W-:Y:S06]  /*a790*/  @P1 BRA `(.L_x_11464) ;  /* 0x00000014003c1947 */ /* 0x000fec0003800000 */
[----:B------:R3:W5:Y:S01]  /*a7a0*/  LDL R70, [R1+0x14] ;  /* 0x0000140001467983 */ /* 0x0007620000100800 */
[----:B0-----:R-:W0:Y:S03]  /*a7b0*/  LDC R3, c[0x0][0x3f4] ;  /* 0x0000fd00ff037b82 */ /* 0x001e260000000800 */
[----:B------:R3:W5:Y:S04]  /*a7c0*/  LDL R69, [R1+0x24] ;  /* 0x0000240001457983 */ /* 0x0007680000100800 */
[----:B------:R3:W5:Y:S01]  /*a7d0*/  LDL R68, [R1+0x20] ;  /* 0x0000200001447983 */ /* 0x0007620000100800 */
[C---:B------:R-:W-:Y:S01]  /*a7e0*/  VIADD R0, R16.reuse, 0x10 ;  /* 0x0000001010007836 */ /* 0x040fe20000000000 */
[----:B------:R-:W-:Y:S01]  /*a7f0*/  BSSY B1, `(.L_x_11480) ;  /* 0x000006d000017945 */ /* 0x000fe20003800000 */
[C---:B------:R-:W-:Y:S01]  /*a800*/  VIADD R20, R16.reuse, 0x20 ;  /* 0x0000002010147836 */ /* 0x040fe20000000000 */
[----:B0-----:R-:W-:-:S02]  /*a810*/  ISETP.GE.AND P0, PT, R16, R3, PT ;  /* 0x000000031000720c */ /* 0x001fc40003f06270 */
[-C--:B------:R-:W-:Y:S02]  /*a820*/  ISETP.GE.AND P1, PT, R0, R3.reuse, PT ;  /* 0x000000030000720c */ /* 0x080fe40003f26270 */
[----:B------:R-:W-:-:S09]  /*a830*/  ISETP.GE.AND P2, PT, R20, R3, PT ;  /* 0x000000031400720c */ /* 0x000fd20003f46270 */
[----:B---3--:R-:W-:Y:S05]  /*a840*/  @P0 BRA `(.L_x_11481) ;  /* 0x00000004009c0947 */ /* 0x008fea0003800000 */
[----:B------:R-:W0:Y:S01]  /*a850*/  S2R R36, SR_TID.X ;  /* 0x0000000000247919 */ /* 0x000e220000002100 */
[----:B-----5:R-:W-:Y:S01]  /*a860*/  LOP3.LUT R20, R70, 0x18, R16, 0xf8, !PT ;  /* 0x0000001846147812 */ /* 0x020fe200078ef810 */
[----:B------:R-:W-:Y:S01]  /*a870*/  HADD2.F32 R57, -RZ, R57.H0_H0 ;  /* 0x20000039ff397230 */ /* 0x000fe20000004100 */
[--C-:B------:R-:W-:Y:S01]  /*a880*/  SHF.R.U64 R24, R24, 0x10, R25.reuse ;  /* 0x0000001018187819 */ /* 0x100fe20000001219 */
[----:B------:R-:W-:Y:S01]  /*a890*/  HADD2.F32 R55, -RZ, R55.H0_H0 ;  /* 0x20000037ff377230 */ /* 0x000fe20000004100 */
[----:B------:R-:W-:Y:S01]  /*a8a0*/  LOP3.LUT R20, R20, R68, RZ, 0x3c, !PT ;  /* 0x0000004414147212 */ /* 0x000fe200078e3cff */
[----:B------:R-:W-:Y:S01]  /*a8b0*/  HADD2.F32 R58, -RZ, R58.H0_H0 ;  /* 0x2000003aff3a7230 */ /* 0x000fe20000004100 */
[----:B------:R-:W-:Y:S02]  /*a8c0*/  SHF.R.U32.HI R56, RZ, 0x10, R25 ;  /* 0x00000010ff387819 */ /* 0x000fe40000011619 */
[--C-:B------:R-:W-:Y:S02]  /*a8d0*/  SHF.R.U64 R25, R4, 0x10, R5.reuse ;  /* 0x0000001004197819 */ /* 0x100fe40000001205 */
[----:B------:R-:W-:-:S02]  /*a8e0*/  SHF.R.U32.HI R59, RZ, 0x10, R5 ;  /* 0x00000010ff3b7819 */ /* 0x000fc40000011605 */
[----:B------:R-:W-:Y:S01]  /*a8f0*/  SHF.R.U64 R5, R6, 0x10, R7 ;  /* 0x0000001006057819 */ /* 0x000fe20000001207 */
[----:B------:R-:W-:Y:S01]  /*a900*/  HADD2.F32 R25, -RZ, R25.H0_H0 ;  /* 0x20000019ff197230 */ /* 0x000fe20000004100 */
[--C-:B------:R-:W-:Y:S01]  /*a910*/  SHF.R.U64 R4, R26, 0x10, R27.reuse ;  /* 0x000000101a047819 */ /* 0x100fe2000000121b */
[----:B------:R-:W-:Y:S01]  /*a920*/  HADD2.F32 R59, -RZ, R59.H0_H0 ;  /* 0x2000003bff3b7230 */ /* 0x000fe20000004100 */
[----:B------:R-:W-:Y:S02]  /*a930*/  SHF.R.U32.HI R65, RZ, 0x10, R27 ;  /* 0x00000010ff417819 */ /* 0x000fe4000001161b */
[----:B------:R-:W-:Y:S01]  /*a940*/  SHF.R.U32.HI R64, RZ, 0x10, R7 ;  /* 0x00000010ff407819 */ /* 0x000fe20000011607 */
[----:B0-----:R-:W-:-:S05]  /*a950*/  VIADD R37, R36, 0xffffff80 ;  /* 0xffffff8024257836 */ /* 0x001fca0000000000 */
[----:B------:R-:W-:-:S04]  /*a960*/  LEA.HI R36, R37, R37, RZ, 0x1 ;  /* 0x0000002525247211 */ /* 0x000fc800078f08ff */
[----:B------:R-:W-:-:S05]  /*a970*/  LOP3.LUT R36, R36, 0xfffffffe, RZ, 0xc0, !PT ;  /* 0xfffffffe24247812 */ /* 0x000fca00078ec0ff */
[----:B------:R-:W-:-:S05]  /*a980*/  IMAD.IADD R36, R37, 0x1, -R36 ;  /* 0x0000000125247824 */ /* 0x000fca00078e0a24 */
[----:B------:R-:W-:Y:S01]  /*a990*/  LEA.HI R0, R3, R36, RZ, 0x1d ;  /* 0x0000002403007211 */ /* 0x000fe200078fe8ff */
[----:B------:R-:W-:-:S03]  /*a9a0*/  IMAD.IADD R36, R69, 0x1, R20 ;  /* 0x0000000145247824 */ /* 0x000fc600078e0214 */
[----:B------:R-:W-:-:S04]  /*a9b0*/  SHF.R.S32.HI R37, RZ, 0x1f, R0 ;  /* 0x0000001fff257819 */ /* 0x000fc80000011400 */
[----:B------:R-:W-:Y:S01]  /*a9c0*/  LEA.HI R37, R37, R0, RZ, 0x2 ;  /* 0x0000000025257211 */ /* 0x000fe200078f10ff */
[----:B------:R-:W-:-:S03]  /*a9d0*/  IMAD.SHL.U32 R0, R0, 0x8, RZ ;  /* 0x0000000800007824 */ /* 0x000fc600078e00ff */
[----:B------:R-:W-:Y:S02]  /*a9e0*/  SHF.R.S32.HI R37, RZ, 0x2, R37 ;  /* 0x00000002ff257819 */ /* 0x000fe40000011425 */
[----:B------:R-:W-:Y:S02]  /*a9f0*/  LOP3.LUT R20, R70, 0x18, R0, 0xf8, !PT ;  /* 0x0000001846147812 */ /* 0x000fe400078ef800 */
[----:B------:R-:W-:Y:S01]  /*aa00*/  LEA R0, R36, UR40, 0x1 ;  /* 0x0000002824007c11 */ /* 0x000fe2000f8e08ff */
[----:B-1----:R-:W-:Y:S01]  /*aa10*/  IMAD R40, R37, 0x1800, R69 ;  /* 0x0000180025287824 */ /* 0x002fe200078e0245 */
[----:B--2---:R-:W-:-:S03]  /*aa20*/  LOP3.LUT R41, R20, R68, RZ, 0x3c, !PT ;  /* 0x0000004414297212 */ /* 0x004fc600078e3cff */
[----:B------:R-:W0:Y:S02]  /*aa30*/  LDS.128 R36, [R0] ;  /* 0x0000000000247984 */ /* 0x000e240000000c00 */
[----:B------:R-:W-:-:S04]  /*aa40*/  IMAD.IADD R41, R40, 0x1, R41 ;  /* 0x0000000128297824 */ /* 0x000fc800078e0229 */
        /* <DEDUP_REMOVED lines=18> */
[----:B------:R-:W-:Y:S02]  /*ab70*/  HADD2.F32 R56, -RZ, R62.H0_H0 ;  /* 0x2000003eff387230 */ /* 0x000fe40000004100 */
[----:B------:R-:W-:Y:S02]  /*ab80*/  HADD2.F32 R54, -RZ, R43.H0_H0 ;  /* 0x2000002bff367230 */ /* 0x000fe40000004100 */
[-C--:B------:R-:W-:Y:S01]  /*ab90*/  FMUL.FTZ R62, R52, R55.reuse ;  /* 0x00000037343e7220 */ /* 0x080fe20000410000 */
[----:B------:R-:W-:Y:S01]  /*aba0*/  FFMA.FTZ R57, R37, R55, -R60 ;  /* 0x0000003725397223 */ /* 0x000fe2000001083c */
[C---:B------:R-:W-:Y:S01]  /*abb0*/  FMUL.FTZ R52, R41.reuse, R58 ;  /* 0x0000003a29347220 */ /* 0x040fe20000410000 */
[-C--:B------:R-:W-:Y:S01]  /*abc0*/  FMUL.FTZ R55, R41, R56.reuse ;  /* 0x0000003829377220 */ /* 0x080fe20000410000 */
[----:B------:R-:W-:Y:S02]  /*abd0*/  HADD2.F32 R60, -RZ, R66.H0_H0 ;  /* 0x20000042ff3c7230 */ /* 0x000fe40000004100 */
[----:B------:R-:W-:Y:S01]  /*abe0*/  FFMA.FTZ R59, R37, R59, R62 ;  /* 0x0000003b253b7223 */ /* 0x000fe2000001003e */
        /* <DEDUP_REMOVED lines=8> */
[C---:B------:R-:W-:Y:S01]  /*ac70*/  FMUL.FTZ R62, R54.reuse, R37 ;  /* 0x00000025363e7220 */ /* 0x040fe20000410000 */
[----:B------:R-:W-:Y:S01]  /*ac80*/  FFMA.FTZ R53, R51, R52, -R56 ;  /* 0x0000003433357223 */ /* 0x000fe20000010838 */
[----:B------:R-:W-:Y:S01]  /*ac90*/  FMUL.FTZ R54, R54, R27 ;  /* 0x0000001b36367220 */ /* 0x000fe20000410000 */
[----:B------:R-:W-:-:S02]  /*aca0*/  HADD2.F32 R56, -RZ, R64.H0_H0 ;  /* 0x20000040ff387230 */ /* 0x000fc40000004100 */
[C---:B------:R-:W-:Y:S01]  /*acb0*/  FFMA.FTZ R62, R7.reuse, R27, -R62 ;  /* 0x0000001b073e7223 */ /* 0x040fe2000001083e */
[----:B------:R-:W-:Y:S02]  /*acc0*/  HADD2.F32 R52, -RZ, R65.H0_H0 ;  /* 0x20000041ff347230 */ /* 0x000fe40000004100 */
[----:B------:R-:W-:Y:S01]  /*acd0*/  FFMA.FTZ R54, R7, R37, R54 ;  /* 0x0000002507367223 */ /* 0x000fe20000010036 */
[----:B------:R-:W-:Y:S02]  /*ace0*/  HADD2.F32 R40, -RZ, R40.H1_H1 ;  /* 0x30000028ff287230 */ /* 0x000fe40000004100 */
[----:B------:R-:W-:Y:S01]  /*acf0*/  FFMA.FTZ R58, R51, R60, R58 ;  /* 0x0000003c333a7223 */ /* 0x000fe2000001003a */
[----:B------:R-:W-:Y:S02]  /*ad00*/  HADD2.F32 R7, -RZ, R24.H0_H0 ;  /* 0x20000018ff077230 */ /* 0x000fe40000004100 */
[----:B------:R-:W-:Y:S01]  /*ad10*/  FMUL.FTZ R60, R43, R56 ;  /* 0x000000382b3c7220 */ /* 0x000fe20000410000 */
[----:B------:R-:W-:-:S02]  /*ad20*/  HADD2.F32 R42, -RZ, R42.H1_H1 ;  /* 0x3000002aff2a7230 */ /* 0x000fc40000004100 */
[-C--:B------:R-:W-:Y:S01]  /*ad30*/  FMUL.FTZ R64, R43, R52.reuse ;  /* 0x000000342b407220 */ /* 0x080fe20000410000 */
[----:B------:R-:W-:Y:S02]  /*ad40*/  HADD2.F32 R27, -RZ, R5.H0_H0 ;  /* 0x20000005ff1b7230 */ /* 0x000fe40000004100 */
[----:B------:R-:W-:Y:S01]  /*ad50*/  FMUL.FTZ R37, R40, R25 ;  /* 0x0000001928257220 */ /* 0x000fe20000410000 */
[----:B------:R-:W-:Y:S02]  /*ad60*/  HADD2.F32 R5, -RZ, R4.H0_H0 ;  /* 0x20000004ff057230 */ /* 0x000fe40000004100 */
[C---:B------:R-:W-:Y:S01]  /*ad70*/  FFMA.FTZ R43, R39.reuse, R52, -R60 ;  /* 0x00000034272b7223 */ /* 0x040fe2000001083c */
[----:B------:R-:W-:Y:S02]  /*ad80*/  HADD2.F32 R36, -RZ, R36.H1_H1 ;  /* 0x30000024ff247230 */ /* 0x000fe40000004100 */
[----:B------:R-:W-:Y:S01]  /*ad90*/  FFMA.FTZ R51, R39, R56, R64 ;  /* 0x0000003827337223 */ /* 0x000fe20000010040 */
[----:B------:R-:W-:-:S02]  /*ada0*/  HADD2.F32 R38, -RZ, R38.H1_H1 ;  /* 0x30000026ff267230 */ /* 0x000fc40000004100 */
[----:B------:R-:W-:Y:S01]  /*adb0*/  FMUL.FTZ R40, R40, R7 ;  /* 0x0000000728287220 */ /* 0x000fe20000410000 */
[C---:B------:R-:W-:Y:S01]  /*adc0*/  FMUL.FTZ R39, R42.reuse, R27 ;  /* 0x0000001b2a277220 */ /* 0x040fe20000410000 */
[----:B------:R-:W-:Y:S01]  /*add0*/  FMUL.FTZ R42, R42, R5 ;  /* 0x000000052a2a7220 */ /* 0x000fe20000410000 */
[C---:B------:R-:W-:Y:S01]  /*ade0*/  FFMA.FTZ R4, R36.reuse, R7, -R37 ;  /* 0x0000000724047223 */ /* 0x040fe20000010825 */
[----:B------:R-:W-:Y:S01]  /*adf0*/  FFMA.FTZ R24, R36, R25, R40 ;  /* 0x0000001924187223 */ /* 0x000fe20000010028 */
[C---:B------:R-:W-:Y:S01]  /*ae00*/  FFMA.FTZ R36, R38.reuse, R5, -R39 ;  /* 0x0000000526247223 */ /* 0x040fe20000010827 */
[----:B------:R-:W-:Y:S01]  /*ae10*/  FFMA.FTZ R37, R38, R27, R42 ;  /* 0x0000001b26257223 */ /* 0x000fe2000001002a */
[----:B------:R-:W-:Y:S02]  /*ae20*/  F2FP.F16.F32.PACK_AB R5, R57, R6 ;  /* 0x000000063905723e */ /* 0x000fe400000000ff */
[----:B------:R-:W-:Y:S02]  /*ae30*/  F2FP.F16.F32.PACK_AB R7, R43, R62 ;  /* 0x0000003e2b07723e */ /* 0x000fe400000000ff */
        /* <DEDUP_REMOVED lines=8> */
.L_x_11481:
[----:B------:R-:W-:Y:S05]  /*aec0*/  BSYNC B1 ;  /* 0x0000000000017941 */ /* 0x000fea0003800000 */
.L_x_11480:
[----:B------:R-:W-:Y:S04]  /*aed0*/  BSSY B1, `(.L_x_11482) ;  /* 0x000006d000017945 */ /* 0x000fe80003800000 */
[----:B------:R-:W-:Y:S05]  /*aee0*/  @P1 BRA `(.L_x_11483) ;  /* 0x0000000400ac1947 */ /* 0x000fea0003800000 */
[----:B0-----:R-:W3:Y:S04]  /*aef0*/  LDL R6, [R1+0x50] ;  /* 0x0000500001067983 */ /* 0x001ee80000100800 */
[----:B------:R-:W3:Y:S04]  /*af00*/  LDL.64 R4, [R1+0x18] ;  /* 0x0000180001047983 */ /* 0x000ee80000100a00 */
[----:B------:R-:W4:Y:S01]  /*af10*/  LDL R0, [R1+0x30] ;  /* 0x0000300001007983 */ /* 0x000f220000100800 */
[----:B------:R-:W-:Y:S01]  /*af20*/  SHF.R.U64 R56, R28, 0x10, R29 ;  /* 0x000000101c387819 */ /* 0x000fe2000000121d */
[----:B------:R-:W-:Y:S01]  /*af30*/  HADD2.F32 R37, -RZ, R49.H1_H1 ;  /* 0x30000031ff257230 */ /* 0x000fe20000004100 */
[----:B------:R-:W-:Y:S01]  /*af40*/  SHF.R.U32.HI R38, RZ, 0x10, R9 ;  /* 0x00000010ff267819 */ /* 0x000fe20000011609 */
[----:B------:R-:W-:Y:S01]  /*af50*/  HADD2.F32 R39, -RZ, R47.H1_H1 ;  /* 0x3000002fff277230 */ /* 0x000fe20000004100 */
[----:B------:R-:W-:-:S02]  /*af60*/  SHF.R.U32.HI R36, RZ, 0x10, R29 ;  /* 0x00000010ff247819 */ /* 0x000fc4000001161d */
[----:B------:R-:W-:Y:S01]  /*af70*/  SHF.R.U64 R54, R8, 0x10, R9 ;  /* 0x0000001008367819 */ /* 0x000fe20000001209 */
[----:B------:R-:W-:Y:S01]  /*af80*/  HADD2.F32 R38, -RZ, R38.H0_H0 ;  /* 0x20000026ff267230 */ /* 0x000fe20000004100 */
[--C-:B------:R-:W-:Y:S02]  /*af90*/  SHF.R.U64 R55, R30, 0x10, R31.reuse ;  /* 0x000000101e377819 */ /* 0x100fe4000000121f */
[----:B------:R-:W-:Y:S02]  /*afa0*/  SHF.R.U32.HI R52, RZ, 0x10, R31 ;  /* 0x00000010ff347819 */ /* 0x000fe4000001161f */
[--C-:B------:R-:W-:Y:S02]  /*afb0*/  SHF.R.U32.HI R51, RZ, 0x10, R11.reuse ;  /* 0x00000010ff337819 */ /* 0x100fe4000001160b */
[----:B------:R-:W-:Y:S01]  /*afc0*/  SHF.R.U64 R53, R10, 0x10, R11 ;  /* 0x000000100a357819 */ /* 0x000fe2000000120b */
[----:B---3--:R-:W-:Y:S01]  /*afd0*/  IMAD.IADD R4, R4, 0x1, R6 ;  /* 0x0000000104047824 */ /* 0x008fe200078e0206 */
[----:B----4-:R-:W-:-:S04]  /*afe0*/  LEA.HI R0, R3, R0, RZ, 0x1d ;  /* 0x0000000003007211 */ /* 0x010fc800078fe8ff */
[----:B------:R-:W-:-:S04]  /*aff0*/  SHF.R.S32.HI R5, RZ, 0x1f, R4 ;  /* 0x0000001fff057819 */ /* 0x000fc80000011404 */
[CC--:B------:R-:W-:Y:S02]  /*b000*/  LEA.HI R6, R5.reuse, R4.reuse, RZ, 0x5 ;  /* 0x0000000405067211 */ /* 0x0c0fe400078f28ff */
[----:B------:R-:W-:Y:S02]  /*b010*/  LEA.HI R4, R5, R4, RZ, 0x3 ;  /* 0x0000000405047211 */ /* 0x000fe400078f18ff */
[----:B------:R-:W-:Y:S02]  /*b020*/  SHF.R.S32.HI R5, RZ, 0x1f, R0 ;  /* 0x0000001fff057819 */ /* 0x000fe40000011400 */
[----:B-----5:R-:W-:Y:S02]  /*b030*/  LOP3.LUT R4, R70, 0x18, R4, 0xf8, !PT ;  /* 0x0000001846047812 */ /* 0x020fe400078ef804 */
[----:B------:R-:W-:Y:S01]  /*b040*/  LEA.HI R5, R5, R0, RZ, 0x2 ;  /* 0x0000000005057211 */ /* 0x000fe200078f10ff */
[----:B------:R-:W-:Y:S01]  /*b050*/  IMAD.SHL.U32 R0, R0, 0x8, RZ ;  /* 0x0000000800007824 */ /* 0x000fe200078e00ff */
[----:B------:R-:W-:-:S02]  /*b060*/  LOP3.LUT R7, R4, R68, RZ, 0x3c, !PT ;  /* 0x0000004404077212 */ /* 0x000fc400078e3cff */
[----:B------:R-:W-:Y:S02]  /*b070*/  SHF.R.S32.HI R5, RZ, 0x2, R5 ;  /* 0x00000002ff057819 */ /* 0x000fe40000011405 */
[----:B------:R-:W-:Y:S02]  /*b080*/  LOP3.LUT R4, R70, 0x18, R0, 0xf8, !PT ;  /* 0x0000001846047812 */ /* 0x000fe400078ef800 */
[----:B------:R-:W-:Y:S01]  /*b090*/  SHF.R.S32.HI R6, RZ, 0x5, R6 ;  /* 0x00000005ff067819 */ /* 0x000fe20000011406 */
[----:B------:R-:W-:Y:S01]  /*b0a0*/  IMAD R20, R5, 0x1800, R69 ;  /* 0x0000180005147824 */ /* 0x000fe200078e0245 */
[----:B------:R-:W-:-:S03]  /*b0b0*/  LOP3.LUT R25, R4, R68, RZ, 0x3c, !PT ;  /* 0x0000004404197212 */ /* 0x000fc600078e3cff */
[----:B------:R-:W-:Y:S02]  /*b0c0*/  IMAD R6, R6, 0x1800, R69 ;  /* 0x0000180006067824 */ /* 0x000fe400078e0245 */
[----:B------:R-:W-:Y:S02]  /*b0d0*/  IMAD.IADD R25, R20, 0x1, R25 ;  /* 0x0000000114197824 */ /* 0x000fe400078e0219 */
[----:B------:R-:W-:Y:S02]  /*b0e0*/  IMAD.IADD R6, R6, 0x1, R7 ;  /* 0x0000000106067824 */ /* 0x000fe400078e0207 */
[----:B------:R-:W-:-:S03]  /*b0f0*/  IMAD R20, R25, 0x2, R2 ;  /* 0x0000000219147824 */ /* 0x000fc600078e0202 */
[----:B------:R-:W-:Y:S02]  /*b100*/  LEA R0, R6, UR40, 0x1 ;  /* 0x0000002806007c11 */ /* 0x000fe4000f8e08ff */
[----:B------:R-:W0:Y:S04]  /*b110*/  LDS.128 R24, [R20+0xc400] ;  /* 0x00c4000014187984 */ /* 0x000e280000000c00 */
[----:B------:R-:W3:Y:S01]  /*b120*/  LDS.128 R4, [R0] ;  /* 0x0000000000047984 */ /* 0x000ee20000000c00 */
[--C-:B0-----:R-:W-:Y:S02]  /*b130*/  HADD2.F32 R28, -RZ, R25.reuse.H0_H0 ;  /* 0x20000019ff1c7230 */ /* 0x101fe40000004100 */
[----:B------:R-:W-:Y:S02]  /*b140*/  HADD2.F32 R29, -RZ, R25.H1_H1 ;  /* 0x30000019ff1d7230 */ /* 0x000fe40000004100 */
[----:B---3--:R-:W-:-:S02]  /*b150*/  HADD2.F32 R8, -RZ, R5.H0_H0 ;  /* 0x20000005ff087230 */ /* 0x008fc40000004100 */
[C---:B--2---:R-:W-:Y:S01]  /*b160*/  FMUL.FTZ R41, R28.reuse, R39 ;  /* 0x000000271c297220 */ /* 0x044fe20000410000 */
[-C--:B------:R-:W-:Y:S01]  /*b170*/  FMUL.FTZ R43, R28, R37.reuse ;  /* 0x000000251c2b7220 */ /* 0x080fe20000410000 */
[----:B------:R-:W-:Y:S02]  /*b180*/  HADD2.F32 R28, -RZ, R36.H0_H0 ;  /* 0x20000024ff1c7230 */ /* 0x000fe40000004100 */
[----:B-1----:R-:W-:Y:S01]  /*b190*/  FMUL.FTZ R40, R29, R38 ;  /* 0x000000261d287220 */ /* 0x002fe20000410000 */
[----:B------:R-:W-:Y:S02]  /*b1a0*/  HADD2.F32 R9, -RZ, R5.H1_H1 ;  /* 0x30000005ff097230 */ /* 0x000fe40000004100 */
[C---:B------:R-:W-:Y:S01]  /*b1b0*/  FFMA.FTZ R41, R8.reuse, R37, -R41 ;  /* 0x0000002508297223 */ /* 0x040fe20000010829 */
[----:B------:R-:W-:Y:S02]  /*b1c0*/  HADD2.F32 R25, -RZ, R24.H0_H0 ;  /* 0x20000018ff197230 */ /* 0x000fe40000004100 */
[----:B------:R-:W-:Y:S01]  /*b1d0*/  FFMA.FTZ R43, R8, R39, R43 ;  /* 0x00000027082b7223 */ /* 0x000fe2000001002b */
[----:B------:R-:W-:-:S02]  /*b1e0*/  HADD2.F32 R36, -RZ, R47.H0_H0 ;  /* 0x2000002fff247230 */ /* 0x000fc40000004100 */
[-C--:B------:R-:W-:Y:S01]  /*b1f0*/  FMUL.FTZ R42, R29, R28.reuse ;  /* 0x0000001c1d2a7220 */ /* 0x080fe20000410000 */
[----:B------:R-:W-:Y:S02]  /*b200*/  HADD2.F32 R8, -RZ, R49.H0_H0 ;  /* 0x20000031ff087230 */ /* 0x000fe40000004100 */
[----:B------:R-:W-:Y:S01]  /*b210*/  FFMA.FTZ R40, R9, R28, -R40 ;  /* 0x0000001c09287223 */ /* 0x000fe20000010828 */
[----:B------:R-:W-:Y:S02]  /*b220*/  HADD2.F32 R5, -RZ, R4.H0_H0 ;  /* 0x20000004ff057230 */ /* 0x000fe40000004100 */
[----:B------:R-:W-:Y:S01]  /*b230*/  FMUL.FTZ R28, R25, R36 ;  /* 0x00000024191c7220 */ /* 0x000fe20000410000 */
[----:B------:R-:W-:Y:S02]  /*b240*/  HADD2.F32 R29, -RZ, R48.H0_H0 ;  /* 0x20000030ff1d7230 */ /* 0x000fe40000004100 */
[----:B------:R-:W-:Y:S01]  /*b250*/  FFMA.FTZ R42, R9, R38, R42 ;  /* 0x00000026092a7223 */ /* 0x000fe2000001002a */
[----:B------:R-:W-:-:S02]  /*b260*/  HADD2.F32 R30, -RZ, R26.H0_H0 ;  /* 0x2000001aff1e7230 */ /* 0x000fc40000004100 */
[-C--:B------:R-:W-:Y:S01]  /*b270*/  FMUL.FTZ R25, R25, R8.reuse ;  /* 0x0000000819197220 */ /* 0x080fe20000410000 */
[----:B------:R-:W-:Y:S02]  /*b280*/  HADD2.F32 R31, -RZ, R27.H0_H0 ;  /* 0x2000001bff1f7230 */ /* 0x000fe40000004100 */
[C---:B------:R-:W-:Y:S01]  /*b290*/  FFMA.FTZ R37, R5.reuse, R8, -R28 ;  /* 0x0000000805257223 */ /* 0x040fe2000001081c */
[----:B------:R-:W-:Y:S02]  /*b2a0*/  HADD2.F32 R9, -RZ, R50.H0_H0 ;  /* 0x20000032ff097230 */ /* 0x000fe40000004100 */
[----:B------:R-:W-:Y:S01]  /*b2b0*/  FFMA.FTZ R36, R5, R36, R25 ;  /* 0x0000002405247223 */ /* 0x000fe20000010019 */
[----:B------:R-:W-:Y:S02]  /*b2c0*/  HADD2.F32 R48, -RZ, R48.H1_H1 ;  /* 0x30000030ff307230 */ /* 0x000fe40000004100 */
[----:B------:R-:W-:Y:S01]  /*b2d0*/  FMUL.FTZ R5, R30, R29 ;  /* 0x0000001d1e057220 */ /* 0x000fe20000410000 */
[----:B------:R-:W-:-:S02]  /*b2e0*/  HADD2.F32 R50, -RZ, R50.H1_H1 ;  /* 0x30000032ff327230 */ /* 0x000fc40000004100 */
[-C--:B------:R-:W-:Y:S01]  /*b2f0*/  FMUL.FTZ R25, R30, R9.reuse ;  /* 0x000000091e197220 */ /* 0x080fe20000410000 */
[----:B------:R-:W-:Y:S02]  /*b300*/  HADD2.F32 R10, -RZ, R6.H0_H0 ;  /* 0x20000006ff0a7230 */ /* 0x000fe40000004100 */
[C---:B------:R-:W-:Y:S01]  /*b310*/  FMUL.FTZ R38, R31.reuse, R48 ;  /* 0x000000301f267220 */ /* 0x040fe20000410000 */
[----:B------:R-:W-:Y:S02]  /*b320*/  HADD2.F32 R11, -RZ, R7.H0_H0 ;  /* 0x20000007ff0b7230 */ /* 0x000fe40000004100 */
[----:B------:R-:W-:Y:S01]  /*b330*/  FMUL.FTZ R31, R31, R50 ;  /* 0x000000321f1f7220 */ /* 0x000fe20000410000 */
[----:B------:R-:W-:Y:S02]  /*b340*/  HADD2.F32 R27, -RZ, R27.H1_H1 ;  /* 0x3000001bff1b7230 */ /* 0x000fe40000004100 */
[----:B------:R-:W-:Y:S01]  /*b350*/  FFMA.FTZ R30, R10, R9, -R5 ;  /* 0x000000090a1e7223 */ /* 0x000fe20000010805 */
[----:B------:R-:W-:-:S02]  /*b360*/  HADD2.F32 R28, -RZ, R51.H0_H0 ;  /* 0x20000033ff1c7230 */ /* 0x000fc40000004100 */
[----:B------:R-:W-:Y:S01]  /*b370*/  FFMA.FTZ R10, R10, R29, R25 ;  /* 0x0000001d0a0a7223 */ /* 0x000fe20000010019 */
[----:B------:R-:W-:Y:S02]  /*b380*/  HADD2.F32 R8, -RZ, R52.H0_H0 ;  /* 0x20000034ff087230 */ /* 0x000fe40000004100 */
[C---:B------:R-:W-:Y:S01]  /*b390*/  FFMA.FTZ R38, R11.reuse, R50, -R38 ;  /* 0x000000320b267223 */ /* 0x040fe20000010826 */
[----:B------:R-:W-:Y:S02]  /*b3a0*/  HADD2.F32 R7, -RZ, R7.H1_H1 ;  /* 0x30000007ff077230 */ /* 0x000fe40000004100 */
        /* <DEDUP_REMOVED lines=31> */
.L_x_11483:
[----:B------:R-:W-:Y:S05]  /*b5a0*/  BSYNC B1 ;  /* 0x0000000000017941 */ /* 0x000fea0003800000 */
.L_x_11482:
[----:B------:R-:W-:Y:S05]  /*b5b0*/  @P2 BRA `(.L_x_11464) ;  /* 0x0000000400b42947 */ /* 0x000fea0003800000 */
[----:B0--3--:R-:W3:Y:S04]  /*b5c0*/  LDL.64 R4, [R1+0x18] ;  /* 0x0000180001047983 */ /* 0x009ee80000100a00 */
[----:B------:R-:W4:Y:S01]  /*b5d0*/  LDL R0, [R1+0x4c] ;  /* 0x00004c0001007983 */ /* 0x000f220000100800 */
[----:B---3--:R-:W-:-:S03]  /*b5e0*/  IMAD.MOV.U32 R6, RZ, RZ, R4 ;  /* 0x000000ffff067224 */ /* 0x008fc600078e0004 */
[----:B------:R-:W3:Y:S01]  /*b5f0*/  LDL R4, [R1+0x34] ;  /* 0x0000340001047983 */ /* 0x000ee20000100800 */
[----:B------:R-:W-:Y:S02]  /*b600*/  IMAD.MOV.U32 R7, RZ, RZ, R5 ;  /* 0x000000ffff077224 */ /* 0x000fe400078e0005 */
[----:B----4-:R-:W-:-:S05]  /*b610*/  IMAD.IADD R0, R6, 0x1, R0 ;  /* 0x0000000106007824 */ /* 0x010fca00078e0200 */
[----:B------:R-:W-:Y:S01]  /*b620*/  SHF.R.S32.HI R5, RZ, 0x1f, R0 ;  /* 0x0000001fff057819 */ /* 0x000fe20000011400 */
[----:B------:R-:W-:Y:S01]  /*b630*/  HADD2.F32 R27, -RZ, R45.H1_H1 ;  /* 0x3000002dff1b7230 */ /* 0x000fe20000004100 */
[----:B------:R-:W-:Y:S01]  /*b640*/  SHF.R.U32.HI R30, RZ, 0x10, R13 ;  /* 0x00000010ff1e7819 */ /* 0x000fe2000001160d */
[--C-:B------:R-:W-:Y:S01]  /*b650*/  HADD2.F32 R29, -RZ, R21.reuse.H1_H1 ;  /* 0x30000015ff1d7230 */ /* 0x100fe20000004100 */
[----:B-1----:R-:W-:Y:S02]  /*b660*/  SHF.R.U64 R40, R32, 0x10, R33 ;  /* 0x0000001020287819 */ /* 0x002fe40000001221 */
[----:B------:R-:W-:Y:S01]  /*b670*/  SHF.R.U64 R37, R12, 0x10, R13 ;  /* 0x000000100c257819 */ /* 0x000fe2000000120d */
[----:B------:R-:W-:Y:S01]  /*b680*/  HADD2.F32 R30, -RZ, R30.H0_H0 ;  /* 0x2000001eff1e7230 */ /* 0x000fe20000004100 */
[----:B------:R-:W-:Y:S01]  /*b690*/  SHF.R.U32.HI R32, RZ, 0x10, R33 ;  /* 0x00000010ff207819 */ /* 0x000fe20000011621 */
[----:B------:R-:W-:Y:S01]  /*b6a0*/  HADD2.F32 R28, -RZ, R21.H0_H0 ;  /* 0x20000015ff1c7230 */ /* 0x000fe20000004100 */
[----:B------:R-:W-:-:S02]  /*b6b0*/  SHF.R.U64 R39, R34, 0x10, R35 ;  /* 0x0000001022277819 */ /* 0x000fc40000001223 */
[----:B------:R-:W-:Y:S02]  /*b6c0*/  SHF.R.U32.HI R38, RZ, 0x10, R35 ;  /* 0x00000010ff267819 */ /* 0x000fe40000011623 */
[--C-:B------:R-:W-:Y:S02]  /*b6d0*/  SHF.R.U64 R36, R14, 0x10, R15.reuse ;  /* 0x000000100e247819 */ /* 0x100fe4000000120f */
[----:B------:R-:W-:Y:S02]  /*b6e0*/  SHF.R.U32.HI R35, RZ, 0x10, R15 ;  /* 0x00000010ff237819 */ /* 0x000fe4000001160f */
[----:B---3--:R-:W-:Y:S02]  /*b6f0*/  LEA.HI R3, R3, R4, RZ, 0x1d ;  /* 0x0000000403037211 */ /* 0x008fe400078fe8ff */
[CC--:B------:R-:W-:Y:S02]  /*b700*/  LEA.HI R4, R5.reuse, R0.reuse, RZ, 0x5 ;  /* 0x0000000005047211 */ /* 0x0c0fe400078f28ff */
[----:B------:R-:W-:-:S02]  /*b710*/  LEA.HI R5, R5, R0, RZ, 0x3 ;  /* 0x0000000005057211 */ /* 0x000fc400078f18ff */
[----:B------:R-:W-:Y:S02]  /*b720*/  SHF.R.S32.HI R0, RZ, 0x1f, R3 ;  /* 0x0000001fff007819 */ /* 0x000fe40000011403 */
[----:B------:R-:W-:Y:S02]  /*b730*/  SHF.R.S32.HI R4, RZ, 0x5, R4 ;  /* 0x00000005ff047819 */ /* 0x000fe40000011404 */
[----:B------:R-:W-:Y:S01]  /*b740*/  LEA.HI R0, R0, R3, RZ, 0x2 ;  /* 0x0000000300007211 */ /* 0x000fe200078f10ff */
[----:B------:R-:W-:Y:S02]  /*b750*/  IMAD.SHL.U32 R3, R3, 0x8, RZ ;  /* 0x0000000803037824 */ /* 0x000fe400078e00ff */
[----:B-----5:R-:W-:Y:S01]  /*b760*/  IMAD R6, R4, 0x1800, R69 ;  /* 0x0000180004067824 */ /* 0x020fe200078e0245 */
[----:B------:R-:W-:Y:S02]  /*b770*/  SHF.R.S32.HI R4, RZ, 0x2, R0 ;  /* 0x00000002ff047819 */ /* 0x000fe40000011400 */
[----:B------:R-:W-:-:S02]  /*b780*/  LOP3.LUT R3, R70, 0x18, R3, 0xf8, !PT ;  /* 0x0000001846037812 */ /* 0x000fc400078ef803 */
[----:B------:R-:W-:Y:S01]  /*b790*/  LOP3.LUT R5, R70, 0x18, R5, 0xf8, !PT ;  /* 0x0000001846057812 */ /* 0x000fe200078ef805 */
[----:B------:R-:W-:Y:S01]  /*b7a0*/  IMAD R8, R4, 0x1800, R69 ;  /* 0x0000180004087824 */ /* 0x000fe200078e0245 */
[-C--:B------:R-:W-:Y:S02]  /*b7b0*/  LOP3.LUT R3, R3, R68.reuse, RZ, 0x3c, !PT ;  /* 0x0000004403037212 */ /* 0x080fe400078e3cff */
[----:B------:R-:W-:-:S03]  /*b7c0*/  LOP3.LUT R5, R5, R68, RZ, 0x3c, !PT ;  /* 0x0000004405057212 */ /* 0x000fc600078e3cff */
[----:B------:R-:W-:Y:S02]  /*b7d0*/  IMAD.IADD R3, R8, 0x1, R3 ;  /* 0x0000000108037824 */ /* 0x000fe400078e0203 */
[----:B------:R-:W-:Y:S02]  /*b7e0*/  IMAD.IADD R0, R6, 0x1, R5 ;  /* 0x0000000106007824 */ /* 0x000fe400078e0205 */
[----:B------:R-:W-:-:S03]  /*b7f0*/  IMAD R3, R3, 0x2, R2 ;  /* 0x0000000203037824 */ /* 0x000fc600078e0202 */
[----:B------:R-:W-:Y:S02]  /*b800*/  LEA R0, R0, UR40, 0x1 ;  /* 0x0000002800007c11 */ /* 0x000fe4000f8e08ff */
[----:B------:R-:W0:Y:S04]  /*b810*/  LDS.128 R8, [R3+0xc400] ;  /* 0x00c4000003087984 */ /* 0x000e280000000c00 */
[----:B------:R-:W1:Y:S01]  /*b820*/  LDS.128 R4, [R0] ;  /* 0x0000000000047984 */ /* 0x000e620000000c00 */
[--C-:B0-----:R-:W-:Y:S02]  /*b830*/  HADD2.F32 R20, -RZ, R9.reuse.H0_H0 ;  /* 0x20000009ff147230 */ /* 0x101fe40000004100 */
[----:B------:R-:W-:Y:S02]  /*b840*/  HADD2.F32 R24, -RZ, R9.H1_H1 ;  /* 0x30000009ff187230 */ /* 0x000fe40000004100 */
[----:B-1----:R-:W-:-:S02]  /*b850*/  HADD2.F32 R12, -RZ, R5.H0_H0 ;  /* 0x20000005ff0c7230 */ /* 0x002fc40000004100 */
[C---:B------:R-:W-:Y:S01]  /*b860*/  FMUL.FTZ R31, R20.reuse, R29 ;  /* 0x0000001d141f7220 */ /* 0x040fe20000410000 */
        /* <DEDUP_REMOVED lines=15> */
[----:B------:R-:W-:-:S02]  /*b960*/  HADD2.F32 R9, -RZ, R46.H0_H0 ;  /* 0x2000002eff097230 */ /* 0x000fc40000004100 */
[C---:B------:R-:W-:Y:S01]  /*b970*/  FFMA.FTZ R21, R5.reuse, R12, -R24 ;  /* 0x0000000c05157223 */ /* 0x040fe20000010818 */
[----:B------:R-:W-:Y:S02]  /*b980*/  HADD2.F32 R14, -RZ, R6.H0_H0 ;  /* 0x20000006ff0e7230 */ /* 0x000fe40000004100 */
[----:B------:R-:W-:Y:S01]  /*b990*/  FFMA.FTZ R27, R5, R28, R27 ;  /* 0x0000001c051b7223 */ /* 0x000fe2000001001b */
[----:B------:R-:W-:Y:S02]  /*b9a0*/  HADD2.F32 R26, -RZ, R11.H0_H0 ;  /* 0x2000000bff1a7230 */ /* 0x000fe40000004100 */
[----:B------:R-:W-:Y:S01]  /*b9b0*/  FMUL.FTZ R5, R25, R20 ;  /* 0x0000001419057220 */ /* 0x000fe20000410000 */
[----:B------:R-:W-:Y:S02]  /*b9c0*/  HADD2.F32 R46, -RZ, R46.H1_H1 ;  /* 0x3000002eff2e7230 */ /* 0x000fe40000004100 */
[----:B------:R-:W-:Y:S01]  /*b9d0*/  FFMA.FTZ R34, R13, R30, R34 ;  /* 0x0000001e0d227223 */ /* 0x000fe20000010022 */
[----:B------:R-:W-:-:S02]  /*b9e0*/  HADD2.F32 R44, -RZ, R44.H1_H1 ;  /* 0x3000002cff2c7230 */ /* 0x000fc40000004100 */
[-C--:B------:R-:W-:Y:S01]  /*b9f0*/  FMUL.FTZ R13, R25, R9.reuse ;  /* 0x00000009190d7220 */ /* 0x080fe20000410000 */
[----:B------:R-:W-:Y:S02]  /*ba00*/  HADD2.F32 R11, -RZ, R11.H1_H1 ;  /* 0x3000000bff0b7230 */ /* 0x000fe40000004100 */
[----:B------:R-:W-:Y:S01]  /*ba10*/  FFMA.FTZ R25, R14, R9, -R5 ;  /* 0x000000090e197223 */ /* 0x000fe20000010805 */
[----:B------:R-:W-:Y:S02]  /*ba20*/  HADD2.F32 R24, -RZ, R35.H0_H0 ;  /* 0x20000023ff187230 */ /* 0x000fe40000004100 */
[----:B------:R-:W-:Y:S02]  /*ba30*/  HADD2.F32 R12, -RZ, R38.H0_H0 ;  /* 0x20000026ff0c7230 */ /* 0x000fe40000004100 */
[C---:B------:R-:W-:Y:S01]  /*ba40*/  FMUL.FTZ R5, R26.reuse, R46 ;  /* 0x0000002e1a057220 */ /* 0x040fe20000410000 */
[--C-:B------:R-:W-:Y:S02]  /*ba50*/  HADD2.F32 R15, -RZ, R7.reuse.H0_H0 ;  /* 0x20000007ff0f7230 */ /* 0x100fe40000004100 */
[----:B------:R-:W-:Y:S01]  /*ba60*/  FMUL.FTZ R28, R26, R44 ;  /* 0x0000002c1a1c7220 */ /* 0x000fe20000410000 */
[----:B------:R-:W-:Y:S01]  /*ba70*/  FFMA.FTZ R14, R14, R20, R13 ;  /* 0x000000140e0e7223 */ /* 0x000fe2000001000d */
[----:B------:R-:W-:-:S02]  /*ba80*/  HADD2.F32 R7, -RZ, R7.H1_H1 ;  /* 0x30000007ff077230 */ /* 0x000fc40000004100 */
[C---:B------:R-:W-:Y:S01]  /*ba90*/  FMUL.FTZ R20, R11.reuse, R24 ;  /* 0x000000180b147220 */ /* 0x040fe20000410000 */
[----:B------:R-:W-:Y:S01]  /*baa0*/  FMUL.FTZ R26, R11, R12 ;  /* 0x0000000c0b1a7220 */ /* 0x000fe20000410000 */
[----:B------:R-:W-:Y:S02]  /*bab0*/  HADD2.F32 R8, -RZ, R8.H1_H1 ;  /* 0x30000008ff087230 */ /* 0x000fe40000004100 */
[----:B------:R-:W-:Y:S01]  /*bac0*/  FFMA.FTZ R44, R15, R44, R5 ;  /* 0x0000002c0f2c7223 */ /* 0x000fe20000010005 */
[----:B------:R-:W-:Y:S02]  /*bad0*/  HADD2.F32 R10, -RZ, R10.H1_H1 ;  /* 0x3000000aff0a7230 */ /* 0x000fe40000004100 */
[----:B------:R-:W-:Y:S02]  /*bae0*/  HADD2.F32 R11, -RZ, R37.H0_H0 ;  /* 0x20000025ff0b7230 */ /* 0x000fe40000004100 */
[----:B------:R-:W-:Y:S02]  /*baf0*/  HADD2.F32 R13, -RZ, R36.H0_H0 ;  /* 0x20000024ff0d7230 */ /* 0x000fe40000004100 */
[----:B------:R-:W-:-:S02]  /*bb00*/  HADD2.F32 R5, -RZ, R40.H0_H0 ;  /* 0x20000028ff057230 */ /* 0x000fc40000004100 */
[----:B------:R-:W-:Y:S02]  /*bb10*/  HADD2.F32 R9, -RZ, R39.H0_H0 ;  /* 0x20000027ff097230 */ /* 0x000fe40000004100 */
[----:B------:R-:W-:Y:S01]  /*bb20*/  FFMA.FTZ R28, R15, R46, -R28 ;  /* 0x0000002e0f1c7223 */ /* 0x000fe2000001081c */
[----:B------:R-:W-:Y:S02]  /*bb30*/  HADD2.F32 R4, -RZ, R4.H1_H1 ;  /* 0x30000004ff047230 */ /* 0x000fe40000004100 */
[C---:B------:R-:W-:Y:S01]  /*bb40*/  FFMA.FTZ R29, R7.reuse, R12, -R20 ;  /* 0x0000000c071d7223 */ /* 0x040fe20000010814 */
[----:B------:R-:W-:Y:S02]  /*bb50*/  HADD2.F32 R6, -RZ, R6.H1_H1 ;  /* 0x30000006ff067230 */ /* 0x000fe40000004100 */
        /* <DEDUP_REMOVED lines=19> */
.L_x_11464:
[----:B------:R-:W-:Y:S05]  /*bc90*/  BSYNC B0 ;  /* 0x0000000000007941 */ /* 0x000fea0003800000 */
.L_x_11457:
        /* <DEDUP_REMOVED lines=8> */
.L_x_11455:
[----:B0--3--:R-:W-:-:S05]  /*bd20*/  IMAD.U32 R0, RZ, RZ, UR39 ;  /* 0x00000027ff007e24 */ /* 0x009fca000f8e00ff */
[----:B------:R-:W-:-:S13]  /*bd30*/  ISETP.NE.AND P0, PT, R0, 0x3, PT ;  /* 0x000000030000780c */ /* 0x000fda0003f05270 */
[----:B------:R-:W-:Y:S05]  /*bd40*/  @!P0 BRA `(.L_x_11484) ;  /* 0x0000000000048947 */ /* 0x000fea0003800000 */
[----:B------:R-:W-:Y:S01]  /*bd50*/  BPT.TRAP 0x1 ;  /* 0x000000040000795c */ /* 0x000fe20000300000 */
.L_x_11484:
[----:B------:R-:W-:Y:S01]  /*bd60*/  IMAD R8, R18, 0x8, R2 ;  /* 0x0000000812087824 */ /* 0x000fe200078e0202 */
[----:B--2-4-:R-:W-:-:S04]  /*bd70*/  SHF.L.U32 R3, R23, 0x1f, RZ ;  /* 0x0000001f17037819 */ /* 0x014fc800000006ff */
[----:B------:R0:W2:Y:S01]  /*bd80*/  SYNCS.PHASECHK.TRANS64.TRYWAIT P1, [R8+URZ+0x2d830], R3 ;  /* 0x02d83003080075a7 */ /* 0x0000a2000802017f */
[----:B------:R-:W-:Y:S05]  /*bd90*/  @!P0 BRA `(.L_x_11485) ;  /* 0x0000000000048947 */ /* 0x000fea0003800000 */
[----:B------:R-:W-:Y:S01]  /*bda0*/  BPT.TRAP 0x1 ;  /* 0x000000040000795c */ /* 0x000fe20000300000 */
.L_x_11485:
[----:B------:R-:W-:Y:S01]  /*bdb0*/  VIADD R0, R2, 0x15400 ;  /* 0x0001540002007836 */ /* 0x000fe20000000000 */
[----:B------:R-:W-:Y:S01]  /*bdc0*/  LOP3.LUT R146, R146, 0x10000, RZ, 0xfc, !PT ;  /* 0x0001000092927812 */ /* 0x000fe200078efcff */
[----:B------:R-:W-:-:S03]  /*bdd0*/  IMAD.MOV.U32 R147, RZ, RZ, -0x7fffffe0 ;  /* 0x80000020ff937424 */ /* 0x000fc600078e00ff */
[----:B------:R-:W-:-:S04]  /*bde0*/  SHF.R.U32.HI R0, RZ, 0x4, R0 ;  /* 0x00000004ff007819 */ /* 0x000fc80000011600 */
[----:B------:R-:W-:-:S04]  /*bdf0*/  LOP3.LUT R0, R0, 0x3fff, RZ, 0xc0, !PT ;  /* 0x00003fff00007812 */ /* 0x000fc800078ec0ff */
[----:B------:R-:W-:-:S05]  /*be00*/  LOP3.LUT R0, R0, 0x10000, RZ, 0xfc, !PT ;  /* 0x0001000000007812 */ /* 0x000fca00078efcff */
[----:B------:R3:W-:Y:S01]  /*be10*/  STL [R1+0x10], R0 ;  /* 0x0000100001007387 */ /* 0x0007e20000100800 */
[----:B--2---:R-:W-:Y:S05]  /*be20*/  @P1 BRA `(.L_x_11486) ;  /* 0x0000000000081947 */ /* 0x004fea0003800000 */
[----:B------:R-:W2:Y:S02]  /*be30*/  SYNCS.PHASECHK.TRANS64.TRYWAIT P1, [R8+URZ+0x2d830], R3 ;  /* 0x02d83003080075a7 */ /* 0x000ea4000802017f */
[----:B--2---:R-:W-:Y:S05]  /*be40*/  @!P1 BRA `(.L_x_11487) ;  /* 0x00000170000c9947 */ /* 0x004fea0003800000 */
.L_x_11486:
[----:B---3--:R-:W3:Y:S01]  /*be50*/  LDL R0, [R1+0x10] ;  /* 0x0000100001007983 */ /* 0x008ee20000100800 */
[----:B------:R-:W-:Y:S01]  /*be60*/  IMAD.MOV.U32 R5, RZ, RZ, -0x7fffffe0 ;  /* 0x80000020ff057424 */ /* 0x000fe200078e00ff */
[----:B------:R-:W-:Y:S05]  /*be70*/  WARPSYNC.ALL ;  /* 0x0000000000007948 */ /* 0x000fea0003800000 */
[C---:B------:R-:W-:Y:S01]  /*be80*/  R2UR UR4, R146.reuse ;  /* 0x00000000920472ca */ /* 0x040fe200000e0000 */
[----:B-1---5:R-:W-:Y:S01]  /*be90*/  WARPGROUP.ARRIVE ;  /* 0x00000000000079c5 */ /* 0x022fe20000000000 */
[----:B------:R-:W-:Y:S01]  /*bea0*/  R2UR UR5, R147 ;  /* 0x00000000930572ca */ /* 0x000fe200000e0000 */
[----:B------:R-:W-:Y:S01]  /*beb0*/  VIADD R156, R146, 0x2 ;  /* 0x00000002929c7836 */ /* 0x000fe20000000000 */
[----:B------:R-:W-:Y:S01]  /*bec0*/  R2UR UR7, R5 ;  /* 0x00000000050772ca */ /* 0x000fe200000e0000 */
[----:B------:R-:W-:-:S02]  /*bed0*/  IMAD.MOV.U32 R157, RZ, RZ, -0x7fffffe0 ;  /* 0x80000020ff9d7424 */ /* 0x000fc400078e00ff */
[----:B------:R-:W-:Y:S02]  /*bee0*/  IMAD.MOV.U32 R7, RZ, RZ, -0x7fffffe0 ;  /* 0x80000020ff077424 */ /* 0x000fe400078e00ff */
[C---:B------:R-:W-:Y:S02]  /*bef0*/  VIADD R154, R146.reuse, 0x300 ;  /* 0x00000300929a7836 */ /* 0x040fe40000000000 */
[----:B------:R-:W-:Y:S02]  /*bf00*/  IMAD.MOV.U32 R155, RZ, RZ, -0x7fffffe0 ;  /* 0x80000020ff9b7424 */ /* 0x000fe400078e00ff */
[C---:B------:R-:W-:Y:S02]  /*bf10*/  VIADD R152, R146.reuse, 0x302 ;  /* 0x0000030292987836 */ /* 0x040fe40000000000 */
[----:B------:R-:W-:Y:S02]  /*bf20*/  IMAD.MOV.U32 R153, RZ, RZ, -0x7fffffe0 ;  /* 0x80000020ff997424 */ /* 0x000fe400078e00ff */
[----:B------:R-:W-:-:S02]  /*bf30*/  VIADD R150, R146, 0x600 ;  /* 0x0000060092967836 */ /* 0x000fc40000000000 */
[----:B------:R-:W-:Y:S02]  /*bf40*/  IMAD.MOV.U32 R151, RZ, RZ, -0x7fffffe0 ;  /* 0x80000020ff977424 */ /* 0x000fe400078e00ff */
[----:B------:R-:W-:Y:S02]  /*bf50*/  VIADD R148, R146, 0x602 ;  /* 0x0000060292947836 */ /* 0x000fe40000000000 */
[----:B------:R-:W-:Y:S02]  /*bf60*/  IMAD.MOV.U32 R149, RZ, RZ, -0x7fffffe0 ;  /* 0x80000020ff957424 */ /* 0x000fe400078e00ff */
[----:B------:R-:W-:Y:S02]  /*bf70*/  IMAD.MOV.U32 R5, RZ, RZ, -0x7fffffe0 ;  /* 0x80000020ff057424 */ /* 0x000fe400078e00ff */
[----:B---3--:R-:W-:-:S04]  /*bf80*/  IMAD R4, R18, 0x600, R0 ;  /* 0x0000060012047824 */ /* 0x008fc800078e0200 */
[C---:B------:R-:W-:Y:S01]  /*bf90*/  VIADD R6, R4.reuse, 0x2 ;  /* 0x0000000204067836 */ /* 0x040fe20000000000 */
[----:B------:R-:W-:-:S13]  /*bfa0*/  R2UR UR6, R4 ;  /* 0x00000000040672ca */ /* 0x000fda00000e0000 */
[----:B------:R-:W-:Y:S01]  /*bfb0*/  HGMMA.64x128x16.F32 R24, gdesc[UR4], RZ, !UPT, gsb0 ;  /* 0x01e00000041879f0 */ /* 0x000fe2000c0008ff */
[----:B------:R-:W-:Y:S02]  /*bfc0*/  R2UR UR4, R156 ;  /* 0x000000009c0472ca */ /* 0x000fe400000e0000 */
[----:B------:R-:W-:Y:S02]  /*bfd0*/  R2UR UR5, R157 ;  /* 0x000000009d0572ca */ /* 0x000fe400000e0000 */
[----:B------:R-:W-:Y:S01]  /*bfe0*/  R2UR UR6, R6 ;  /* 0x00000000060672ca */ /* 0x000fe200000e0000 */
[----:B------:R-:W-:Y:S01]  /*bff0*/  VIADD R6, R4, 0x200 ;  /* 0x0000020004067836 */ /* 0x000fe20000000000 */
[----:B------:R-:W-:Y:S01]  /*c000*/  R2UR UR7, R7 ;  /* 0x00000000070772ca */ /* 0x000fe200000e0000 */
[----:B------:R-:W-:Y:S01]  /*c010*/  IMAD.MOV.U32 R7, RZ, RZ, -0x7fffffe0 ;  /* 0x80000020ff077424 */ /* 0x000fe200078e00ff */
[----:B------:R-:W-:Y:S02]  /*c020*/  WARPGROUP.DEPBAR.LE gsb0, 0x0 ;  /* 0x00008000000079c5 */ /* 0x000fe40000010000 */
[----:B------:R-:W-:-:S09]  /*c030*/  WARPGROUP.ARRIVE ;  /* 0x00000000000079c5 */ /* 0x000fd20000000000 */
[----:B------:R-:W-:Y:S01]  /*c040*/  HGMMA.64x128x16.F32 R24, gdesc[UR4], R24, gsb0 ;  /* 0x01e00000041879f0 */ /* 0x000fe20008000818 */
        /* <DEDUP_REMOVED lines=12> */
[C---:B------:R-:W-:Y:S01]  /*c110*/  VIADD R6, R4.reuse, 0x400 ;  /* 0x0000040004067836 */ /* 0x040fe20000000000 */
[----:B------:R-:W-:Y:S01]  /*c120*/  R2UR UR7, R7 ;  /* 0x00000000070772ca */ /* 0x000fe200000e0000 */
[----:B------:R-:W-:Y:S02]  /*c130*/  IMAD.MOV.U32 R7, RZ, RZ, -0x7fffffe0 ;  /* 0x80000020ff077424 */ /* 0x000fe400078e00ff */
[----:B------:R-:W-:Y:S01]  /*c140*/  VIADD R4, R4, 0x402 ;  /* 0x0000040204047836 */ /* 0x000fe20000000000 */
[----:B------:R-:W-:-:S02]  /*c150*/  WARPGROUP.DEPBAR.LE gsb0, 0x0 ;  /* 0x00008000000079c5 */ /* 0x000fc40000010000 */
[----:B------:R-:W-:-:S07]  /*c160*/  WARPGROUP.ARRIVE ;  /* 0x00000000000079c5 */ /* 0x000fce0000000000 */
        /* <DEDUP_REMOVED lines=16> */
[----:B------:R-:W-:Y:S05]  /*c270*/  @!P0 BRA `(.L_x_11488) ;  /* 0x0000000000048947 */ /* 0x000fea0003800000 */
[----:B------:R-:W-:Y:S01]  /*c280*/  BPT.TRAP 0x1 ;  /* 0x000000040000795c */ /* 0x000fe20000300000 */
.L_x_11488:
[----:B------:R-:W3:Y:S01]  /*c290*/  LDL R4, [R1+0x64] ;  /* 0x0000640001047983 */ /* 0x000ee20000100800 */
[----:B------:R-:W1:Y:S01]  /*c2a0*/  LDC R90, c[0x0][0x448] ;  /* 0x00011200ff5a7b82 */ /* 0x000e620000000800 */
[----:B------:R-:W-:Y:S02]  /*c2b0*/  ULDC.64 UR6, c[0x0][0x9e0] ;  /* 0x0002780000067ab9 */ /* 0x000fe40000000a00 */
[----:B------:R-:W3:Y:S01]  /*c2c0*/  LDL R89, [R1+0x28] ;  /* 0x0000280001597983 */ /* 0x000ee20000100800 */
[----:B------:R-:W-:Y:S01]  /*c2d0*/  UISETP.GE.AND UP0, UPT, UR7, 0x1, UPT ;  /* 0x000000010700788c */ /* 0x000fe2000bf06270 */
[----:B------:R-:W-:Y:S01]  /*c2e0*/  LOP3.LUT R22, R22, 0xffffffdf, RZ, 0xc0, !PT ;  /* 0xffffffdf16167812 */ /* 0x000fe200078ec0ff */
[----:B------:R-:W-:Y:S01]  /*c2f0*/  IMAD.U32 R5, RZ, RZ, UR38 ;  /* 0x00000026ff057e24 */ /* 0x000fe2000f8e00ff */
[----:B------:R-:W-:Y:S02]  /*c300*/  ULDC UR50, c[0x0][0x9dc] ;  /* 0x0002770000327ab9 */ /* 0x000fe40000000800 */
[----:B------:R-:W-:Y:S01]  /*c310*/  ULOP3.LUT UR4, URZ, UR50, URZ, 0x33, !UPT ;  /* 0x000000323f047292 */ /* 0x000fe2000f8e333f */
[----:B-1----:R-:W-:-:S13]  /*c320*/  ISETP.NE.AND P1, PT, R90, 0x1, PT ;  /* 0x000000015a00780c */ /* 0x002fda0003f25270 */
[----:B------:R-:W1:Y:S01]  /*c330*/  @P1 LDC R0, c[0x0][0x44c] ;  /* 0x00011300ff001b82 */ /* 0x000e620000000800 */
[----:B------:R-:W-:-:S07]  /*c340*/  @P1 LOP3.LUT R22, R22, 0x20, RZ, 0xfc, !PT ;  /* 0x0000002016161812 */ /* 0x000fce00078efcff */
[----:B0-2---:R-:W0:Y:S01]  /*c350*/  @P1 LDC R3, c[0x0][0x450] ;  /* 0x00011400ff031b82 */ /* 0x005e220000000800 */
[----:B---3--:R-:W-:Y:S01]  /*c360*/  IMAD.IADD R9, R4, 0x1, R89 ;  /* 0x0000000104097824 */ /* 0x008fe200078e0259 */
[----:B------:R-:W-:-:S03]  /*c370*/  LEA R4, R88, 0xffffff80, 0x7 ;  /* 0xffffff8058047811 */ /* 0x000fc600078e38ff */
[----:B-1----:R-:W-:-:S05]  /*c380*/  @P1 IMAD.HI.U32 R0, R9, R0, RZ ;  /* 0x0000000009001227 */ /* 0x002fca00078e00ff */
[----:B0-----:R-:W-:Y:S01]  /*c390*/  @P1 SHF.R.U32.HI R9, RZ, R3, R0 ;  /* 0x00000003ff091219 */ /* 0x001fe20000011600 */
[----:B------:R-:W-:Y:S01]  /*c3a0*/  IMAD.MOV.U32 R3, RZ, RZ, -0x80 ;  /* 0xffffff80ff037424 */ /* 0x000fe200078e00ff */
[----:B------:R-:W-:Y:S01]  /*c3b0*/  PLOP3.LUT P1, PT, PT, PT, UP0, 0x40, 0x0 ;  /* 0x000000000000781c */ /* 0x000fe20003f2e808 */
[----:B------:R-:W-:Y:S02]  /*c3c0*/  VIADD R0, R8, 0x2d840 ;  /* 0x0002d84008007836 */ /* 0x000fe40000000000 */
[----:B------:R-:W0:Y:S01]  /*c3d0*/  SHFL.IDX PT, R10, R9, RZ, 0x1c1f ;  /* 0x001c1fff090a7589 */ /* 0x000e2200000e0000 */
[----:B------:R-:W-:Y:S02]  /*c3e0*/  IMAD R8, R88, R3, 0x80 ;  /* 0x0000008058087424 */ /* 0x000fe400078e0203 */
[----:B------:R-:W-:Y:S02]  /*c3f0*/  PRMT R0, R5, 0x654, R0 ;  /* 0x0000065405007816 */ /* 0x000fe40000000000 */
[----:B------:R-:W-:-:S02]  /*c400*/  VIADD R3, R8, 0x1 ;  /* 0x0000000108037836 */ /* 0x000fc40000000000 */
[----:B------:R-:W-:Y:S01]  /*c410*/  IMAD.IADD R7, R141, 0x1, R8 ;  /* 0x000000018d077824 */ /* 0x000fe200078e0208 */
[----:B------:R1:W-:Y:S01]  /*c420*/  SYNCS.ARRIVE.TRANS64.RED.A1T0 RZ, [R0+URZ], RZ ;  /* 0x000000ff00ff79a7 */ /* 0x0003e2000810043f */
[C---:B------:R-:W-:Y:S02]  /*c430*/  IMAD R3, R142.reuse, -0x2, R3 ;  /* 0xfffffffe8e037824 */ /* 0x040fe400078e0203 */
[----:B------:R-:W-:-:S03]  /*c440*/  IMAD R7, R142, -0x2, R7 ;  /* 0xfffffffe8e077824 */ /* 0x000fc600078e0207 */
[----:B------:R-:W-:-:S05]  /*c450*/  IADD3 R3, -R140, R3, R141 ;  /* 0x000000038c037210 */ /* 0x000fca0007ffe18d */
[C---:B------:R-:W-:Y:S02]  /*c460*/  VIADD R6, R3.reuse, UR6 ;  /* 0x0000000603067c36 */ /* 0x040fe40008000000 */
[----:B------:R-:W-:-:S03]  /*c470*/  VIADD R5, R3, UR4 ;  /* 0x0000000403057c36 */ /* 0x000fc60008000000 */
[----:B0-----:R-:W-:Y:S01]  /*c480*/  VIADDMNMX R3, R10, R6, R7, PT ;  /* 0x000000060a037246 */ /* 0x001fe20003800107 */
[----:B-1----:R-:W-:Y:S01]  /*c490*/  IMAD.IADD R0, R5, 0x1, R10 ;  /* 0x0000000105007824 */ /* 0x002fe200078e020a */
[----:B------:R-:W-:Y:S06]  /*c4a0*/  @P1 BRA `(.L_x_11489) ;  /* 0x0000000000581947 */ /* 0x000fec0003800000 */
[----:B------:R-:W-:Y:S01]  /*c4b0*/  IADD3 R11, -R140, R141, R10 ;  /* 0x0000008d8c0b7210 */ /* 0x000fe20007ffe10a */
[----:B------:R-:W-:Y:S03]  /*c4c0*/  BSSY B0, `(.L_x_11490) ;  /* 0x0000010000007945 */ /* 0x000fe60003800000 */
[----:B------:R-:W-:-:S13]  /*c4d0*/  ISETP.GT.AND P1, PT, R11, -0x1, PT ;  /* 0xffffffff0b00780c */ /* 0x000fda0003f24270 */
[----:B------:R-:W-:Y:S05]  /*c4e0*/  @P1 BRA `(.L_x_11491) ;  /* 0x0000000000201947 */ /* 0x000fea0003800000 */
[----:B------:R-:W-:Y:S01]  /*c4f0*/  UISETP.NE.AND UP1, UPT, UR7, 0x1, UPT ;  /* 0x000000010700788c */ /* 0x000fe2000bf25270 */
[----:B------:R-:W-:-:S05]  /*c500*/  LOP3.LUT R11, RZ, R11, RZ, 0x33, !PT ;  /* 0x0000000bff0b7212 */ /* 0x000fca00078e33ff */
[----:B------:R-:W-:-:S05]  /*c510*/  PLOP3.LUT P1, PT, PT, PT, UP1, 0x80, 0x0 ;  /* 0x000000000000781c */ /* 0x000fca0003f2f018 */
[----:B------:R-:W-:-:S08]  /*c520*/  @UP1 ULDC.64 UR4, c[0x0][0x9e8] ;  /* 0x00027a0000041ab9 */ /* 0x000fd00000000a00 */
[----:B------:R-:W-:-:S05]  /*c530*/  @P1 IMAD.HI.U32 R10, R11, UR4, RZ ;  /* 0x000000040b0a1c27 */ /* 0x000fca000f8e00ff */
[----:B------:R-:W-:-:S04]  /*c540*/  @P1 SHF.R.U32.HI R11, RZ, UR5, R10 ;  /* 0x00000005ff0b1c19 */ /* 0x000fc8000801160a */
[----:B------:R-:W-:Y:S01]  /*c550*/  LOP3.LUT R11, RZ, R11, RZ, 0x33, !PT ;  /* 0x0000000bff0b7212 */ /* 0x000fe200078e33ff */
[----:B------:R-:W-:Y:S06]  /*c560*/  BRA `(.L_x_11492) ;  /* 0x0000000000147947 */ /* 0x000fec0003800000 */
.L_x_11491:
[----:B------:R-:W-:-:S06]  /*c570*/  UISETP.NE.AND UP1, UPT, UR7, 0x1, UPT ;  /* 0x000000010700788c */ /* 0x000fcc000bf25270 */
[----:B------:R-:W-:-:S05]  /*c580*/  PLOP3.LUT P1, PT, PT, PT, UP1, 0x80, 0x0 ;  /* 0x000000000000781c */ /* 0x000fca0003f2f018 */
[----:B------:R-:W-:-:S08]  /*c590*/  @UP1 ULDC.64 UR4, c[0x0][0x9e8] ;  /* 0x00027a0000041ab9 */ /* 0x000fd00000000a00 */
[----:B------:R-:W-:-:S05]  /*c5a0*/  @P1 IMAD.HI.U32 R10, R11, UR4, RZ ;  /* 0x000000040b0a1c27 */ /* 0x000fca000f8e00ff */
[----:B------:R-:W-:-:S07]  /*c5b0*/  @P1 SHF.R.U32.HI R11, RZ, UR5, R10 ;  /* 0x00000005ff0b1c19 */ /* 0x000fce000801160a */
.L_x_11492:
[----:B------:R-:W-:Y:S05]  /*c5c0*/  BSYNC B0 ;  /* 0x0000000000007941 */ /* 0x000fea0003800000 */
.L_x_11490:
[----:B------:R-:W-:-:S04]  /*c5d0*/  IMAD R11, R11, UR7, -R4 ;  /* 0x000000070b0b7c24 */ /* 0x000fc8000f8e0a04 */
[----:B------:R-:W-:-:S05]  /*c5e0*/  IMAD R11, R142, -0x2, R11 ;  /* 0xfffffffe8e0b7824 */ /* 0x000fca00078e020b */
[----:B------:R-:W-:Y:S02]  /*c5f0*/  VIMNMX R0, R0, R11, !PT ;  /* 0x0000000b00007248 */ /* 0x000fe40007fe0100 */
[----:B------:R-:W-:-:S07]  /*c600*/  VIADDMNMX R3, R11, UR7, R3, PT ;  /* 0x000000070b037c46 */ /* 0x000fce000b800103 */
.L_x_11489:
[C---:B------:R-:W-:Y:S02]  /*c610*/  ISETP.GE.AND P2, PT, R8.reuse, 0x9, PT ;  /* 0x000000090800780c */ /* 0x040fe40003f46270 */
[----:B------:R-:W-:Y:S02]  /*c620*/  ISETP.GE.AND P1, PT, R8, 0x2, PT ;  /* 0x000000020800780c */ /* 0x000fe40003f26270 */
[----:B------:R-:W-:Y:S02]  /*c630*/  LOP3.LUT R22, R22, 0xfffffffe, RZ, 0xc0, !PT ;  /* 0xfffffffe16167812 */ /* 0x000fe400078ec0ff */
[----:B------:R-:W-:Y:S02]  /*c640*/  ISETP.GT.AND P3, PT, R0, 0x1, !P1 ;  /* 0x000000010000780c */ /* 0x000fe40004f64270 */
[----:B------:R-:W-:Y:S02]  /*c650*/  ISETP.GE.AND P4, PT, R8, 0xa, PT ;  /* 0x0000000a0800780c */ /* 0x000fe40003f86270 */
[----:B------:R-:W-:-:S02]  /*c660*/  ISETP.LT.OR P3, PT, R3, 0x2, P3 ;  /* 0x000000020300780c */ /* 0x000fc40001f61670 */
[----:B------:R-:W-:Y:S02]  /*c670*/  ISETP.GE.AND P6, PT, R8, 0x1, PT ;  /* 0x000000010800780c */ /* 0x000fe40003fc6270 */
[----:B------:R-:W-:Y:S02]  /*c680*/  @P2 LOP3.LUT R22, R22, 0x1, RZ, 0xfc, !PT ;  /* 0x0000000116162812 */ /* 0x000fe400078efcff */
[----:B------:R-:W-:Y:S02]  /*c690*/  ISETP.GT.AND P2, PT, R0, 0x8, !P2 ;  /* 0x000000080000780c */ /* 0x000fe40005744270 */
[----:B------:R-:W-:Y:S02]  /*c6a0*/  FSEL R25, R25, -INF , !P3 ;  /* 0xff80000019197808 */ /* 0x000fe40005800000 */
[----:B------:R-:W-:Y:S02]  /*c6b0*/  ISETP.LT.OR P2, PT, R3, 0x9, P2 ;  /* 0x000000090300780c */ /* 0x000fe40001741670 */
[----:B------:R-:W-:-:S02]  /*c6c0*/  ISETP.GE.AND P3, PT, R8, 0x11, PT ;  /* 0x000000110800780c */ /* 0x000fc40003f66270 */
[----:B------:R-:W-:Y:S02]  /*c6d0*/  LOP3.LUT R22, R22, 0xfffffffd, RZ, 0xc0, !PT ;  /* 0xfffffffd16167812 */ /* 0x000fe400078ec0ff */
[----:B------:R-:W-:Y:S02]  /*c6e0*/  FSEL R28, R28, -INF , !P2 ;  /* 0xff8000001c1c7808 */ /* 0x000fe40005000000 */
[----:B------:R-:W-:Y:S02]  /*c6f0*/  ISETP.GT.AND P2, PT, R0, 0x9, !P4 ;  /* 0x000000090000780c */ /* 0x000fe40006744270 */
[----:B------:R-:W-:Y:S02]  /*c700*/  @P4 LOP3.LUT R22, R22, 0x2, RZ, 0xfc, !PT ;  /* 0x0000000216164812 */ /* 0x000fe400078efcff */
[----:B------:R-:W-:Y:S02]  /*c710*/  ISETP.LT.OR P2, PT, R3, 0xa, P2 ;  /* 0x0000000a0300780c */ /* 0x000fe40001741670 */
[----:B------:R-:W-:-:S02]  /*c720*/  LOP3.LUT R22, R22, 0xfffffffb, RZ, 0xc0, !PT ;  /* 0xfffffffb16167812 */ /* 0x000fc400078ec0ff */
[----:B------:R-:W-:Y:S02]  /*c730*/  FSEL R29, R29, -INF , !P2 ;  /* 0xff8000001d1d7808 */ /* 0x000fe40005000000 */
[----:B------:R-:W-:Y:S02]  /*c740*/  @P3 LOP3.LUT R22, R22, 0x4, RZ, 0xfc, !PT ;  /* 0x0000000416163812 */ /* 0x000fe400078efcff */
[----:B------:R-:W-:Y:S02]  /*c750*/  ISETP.GT.AND P2, PT, R0, 0x10, !P3 ;  /* 0x000000100000780c */ /* 0x000fe40005f44270 */
[----:B------:R-:W-:Y:S02]  /*c760*/  ISETP.GE.AND P3, PT, R8, 0x12, PT ;  /* 0x000000120800780c */ /* 0x000fe40003f66270 */
[----:B------:R-:W-:Y:S02]  /*c770*/  ISETP.LT.OR P2, PT, R3, 0x11, P2 ;  /* 0x000000110300780c */ /* 0x000fe40001741670 */
[----:B------:R-:W-:-:S02]  /*c780*/  LOP3.LUT R22, R22, 0xfbffffff, RZ, 0xc0, !PT ;  /* 0xfbffffff16167812 */ /* 0x000fc400078ec0ff */
        /* <DEDUP_REMOVED lines=150> */
[----:B------:R-:W-:-:S04]  /*d0f0*/  ISETP.GT.AND P5, PT, R0, RZ, !P6 ;  /* 0x000000ff0000720c */ /* 0x000fc800077a4270 */
        /* <DEDUP_REMOVED lines=20> */
[----:B------:R-:W-:Y:S01]  /*d240*/  @P5 IMAD.HI.U32 R0, R3, UR4, RZ ;  /* 0x0000000403005c27 */ /* 0x000fe2000f8e00ff */
[----:B------:R-:W-:-:S13]  /*d250*/  PLOP3.LUT P5, PT, PT, PT, UP1, 0x80, 0x0 ;  /* 0x000000000000781c */ /* 0x000fda0003faf018 */
[----:B------:R-:W-:-:S04]  /*d260*/  @P5 SHF.R.U32.HI R3, RZ, UR5, R0 ;  /* 0x00000005ff035c19 */ /* 0x000fc80008011600 */
[----:B------:R-:W-:Y:S01]  /*d270*/  LOP3.LUT R3, RZ, R3, RZ, 0x33, !PT ;  /* 0x00000003ff037212 */ /* 0x000fe200078e33ff */
[----:B------:R-:W-:Y:S06]  /*d280*/  BRA `(.L_x_11496) ;  /* 0x0000000000187947 */ /* 0x000fec0003800000 */
.L_x_11495:
[----:B------:R-:W-:-:S06]  /*d290*/  UISETP.NE.AND UP1, UPT, UR7, 0x1, UPT ;  /* 0x000000010700788c */ /* 0x000fcc000bf25270 */
[----:B------:R-:W-:-:S05]  /*d2a0*/  PLOP3.LUT P5, PT, PT, PT, UP1, 0x80, 0x0 ;  /* 0x000000000000781c */ /* 0x000fca0003faf018 */
[----:B------:R-:W-:-:S08]  /*d2b0*/  @UP1 ULDC.64 UR4, c[0x0][0x9e8] ;  /* 0x00027a0000041ab9 */ /* 0x000fd00000000a00 */
[----:B------:R-:W-:Y:S01]  /*d2c0*/  @P5 IMAD.HI.U32 R0, R3, UR4, RZ ;  /* 0x0000000403005c27 */ /* 0x000fe2000f8e00ff */
[----:B------:R-:W-:-:S13]  /*d2d0*/  PLOP3.LUT P5, PT, PT, PT, UP1, 0x80, 0x0 ;  /* 0x000000000000781c */ /* 0x000fda0003faf018 */
[----:B------:R-:W-:-:S07]  /*d2e0*/  @P5 SHF.R.U32.HI R3, RZ, UR5, R0 ;  /* 0x00000005ff035c19 */ /* 0x000fce0008011600 */
.L_x_11496:
[----:B------:R-:W-:Y:S05]  /*d2f0*/  BSYNC B0 ;  /* 0x0000000000007941 */ /* 0x000fea0003800000 */
.L_x_11494:
[----:B------:R-:W-:-:S04]  /*d300*/  IMAD R3, R3, UR7, -R4 ;  /* 0x0000000703037c24 */ /* 0x000fc8000f8e0a04 */
[----:B------:R-:W-:-:S05]  /*d310*/  IMAD R3, R142, -0x2, R3 ;  /* 0xfffffffe8e037824 */ /* 0x000fca00078e0203 */
[----:B------:R-:W-:Y:S02]  /*d320*/  VIMNMX R5, R5, R3, !PT ;  /* 0x0000000305057248 */ /* 0x000fe40007fe0100 */
[----:B------:R-:W-:-:S07]  /*d330*/  VIADDMNMX R6, R3, UR7, R6, PT ;  /* 0x0000000703067c46 */ /* 0x000fce000b800106 */
.L_x_11493:
[----:B------:R-:W-:Y:S01]  /*d340*/  ISETP.GT.AND P1, PT, R5, 0x1, !P1 ;  /* 0x000000010500780c */ /* 0x000fe20004f24270 */
[----:B------:R-:W-:Y:S01]  /*d350*/  ULDC UR51, c[0x0][0x988] ;  /* 0x0002620000337ab9 */ /* 0x000fe20000000800 */
[----:B------:R-:W2:Y:S01]  /*d360*/  LDL R91, [R1+0x38] ;  /* 0x00003800015b7983 */ /* 0x000ea20000100800 */
[----:B------:R-:W-:Y:S02]  /*d370*/  LOP3.LUT P5, RZ, R22, 0x4000000, RZ, 0xc0, !PT ;  /* 0x0400000016ff7812 */ /* 0x000fe400078ac0ff */
        /* <DEDUP_REMOVED lines=39> */
[----:B------:R-:W-:-:S02]  /*d5f0*/  LOP3.LUT P5, RZ, R22, 0x8000, RZ, 0xc0, !PT ;  /* 0x0000800016ff7812 */ /* 0x000fc400078ac0ff */
        /* <DEDUP_REMOVED lines=36> */
[C---:B------:R-:W-:Y:S01]  /*d840*/  ISETP.GT.AND P6, PT, R5.reuse, RZ, !P6 ;  /* 0x000000ff0500720c */ /* 0x040fe200077c4270 */
[----:B------:R-:W0:Y:S01]  /*d850*/  SHFL.BFLY PT, R3, R0, 0x2, 0x1f ;  /* 0x0c401f0000037f89 */ /* 0x000e2200000e0000 */
[----:B------:R-:W-:Y:S02]  /*d860*/  FSEL R50, R50, -INF , !P1 ;  /* 0xff80000032327808 */ /* 0x000fe40004800000 */
[----:B------:R-:W-:Y:S02]  /*d870*/  LOP3.LUT P1, RZ, R22, 0x40000, RZ, 0xc0, !PT ;  /* 0x0004000016ff7812 */ /* 0x000fe4000782c0ff */
[----:B------:R-:W-:Y:S02]  /*d880*/  ISETP.LT.OR P6, PT, R6, 0x1, P6 ;  /* 0x000000010600780c */ /* 0x000fe400037c1670 */
[----:B------:R-:W-:Y:S02]  /*d890*/  ISETP.GT.AND P1, PT, R5, 0x31, !P1 ;  /* 0x000000310500780c */ /* 0x000fe40004f24270 */
[----:B------:R-:W-:-:S02]  /*d8a0*/  FSEL R26, R26, -INF , !P6 ;  /* 0xff8000001a1a7808 */ /* 0x000fc40007000000 */
[----:B------:R-:W-:Y:S02]  /*d8b0*/  ISETP.LT.OR P1, PT, R6, 0x32, P1 ;  /* 0x000000320600780c */ /* 0x000fe40000f21670 */
[----:B------:R-:W-:Y:S02]  /*d8c0*/  FMNMX.FTZ R11, R26, R27, !PT ;  /* 0x0000001b1a0b7209 */ /* 0x000fe40007810000 */
[----:B------:R-:W-:Y:S02]  /*d8d0*/  FSEL R51, R51, -INF , !P1 ;  /* 0xff80000033337808 */ /* 0x000fe40004800000 */
[----:B------:R-:W-:Y:S02]  /*d8e0*/  LOP3.LUT P1, RZ, R22, 0x20000, RZ, 0xc0, !PT ;  /* 0x0002000016ff7812 */ /* 0x000fe4000782c0ff */
[C---:B------:R-:W-:Y:S02]  /*d8f0*/  ISETP.GT.AND P2, PT, R5.reuse, 0x70, !P2 ;  /* 0x000000700500780c */ /* 0x040fe40005744270 */
[----:B------:R-:W-:-:S02]  /*d900*/  ISETP.GT.AND P1, PT, R5, 0x38, !P1 ;  /* 0x000000380500780c */ /* 0x000fc40004f24270 */
[----:B------:R-:W-:Y:S02]  /*d910*/  ISETP.GT.AND P3, PT, R5, 0x71, !P3 ;  /* 0x000000710500780c */ /* 0x000fe40005f64270 */
[----:B------:R-:W-:Y:S02]  /*d920*/  ISETP.LT.OR P1, PT, R6, 0x39, P1 ;  /* 0x000000390600780c */ /* 0x000fe40000f21670 */
[----:B0-----:R-:W-:Y:S02]  /*d930*/  FMNMX.FTZ R8, R0, R3, !PT ;  /* 0x0000000300087209 */ /* 0x001fe40007810000 */
[----:B------:R-:W-:Y:S02]  /*d940*/  FSEL R54, R54, -INF , !P1 ;  /* 0xff80000036367808 */ /* 0x000fe40004800000 */
[----:B------:R-:W-:Y:S01]  /*d950*/  LOP3.LUT P1, RZ, R22, 0x10000, RZ, 0xc0, !PT ;  /* 0x0001000016ff7812 */ /* 0x000fe2000782c0ff */
[----:B------:R-:W0:Y:S01]  /*d960*/  SHFL.BFLY PT, R3, R8, 0x1, 0x1f ;  /* 0x0c201f0008037f89 */ /* 0x000e2200000e0000 */
        /* <DEDUP_REMOVED lines=32> */
[C---:B------:R-:W-:Y:S02]  /*db70*/  LOP3.LUT P1, RZ, R22.reuse, 0x800, RZ, 0xc0, !PT ;  /* 0x0000080016ff7812 */ /* 0x040fe4000782c0ff */
[----:B------:R-:W-:Y:S02]  /*db80*/  LOP3.LUT P5, RZ, R22, 0x8, RZ, 0xc0, !PT ;  /* 0x0000000816ff7812 */ /* 0x000fe400078ac0ff */
[----:B------:R-:W-:Y:S02]  /*db90*/  ISETP.GT.AND P1, PT, R5, 0x50, !P1 ;  /* 0x000000500500780c */ /* 0x000fe40004f24270 */
[----:B------:R-:W-:Y:S02]  /*dba0*/  FMNMX.FTZ R0, R58, R21, !PT ;  /* 0x000000153a007209 */ /* 0x000fe40007810000 */
[----:B------:R-:W-:-:S02]  /*dbb0*/  ISETP.LT.OR P1, PT, R6, 0x51, P1 ;  /* 0x000000510600780c */ /* 0x000fc40000f21670 */
[----:B0-----:R-:W-:Y:S02]  /*dbc0*/  FMNMX.FTZ R3, R8, R3, !PT ;  /* 0x0000000308037209 */ /* 0x001fe40007810000 */
[----:B------:R-:W-:Y:S02]  /*dbd0*/  FSEL R66, R66, -INF , !P1 ;  /* 0xff80000042427808 */ /* 0x000fe40004800000 */
[----:B------:R-:W-:Y:S01]  /*dbe0*/  LOP3.LUT P1, RZ, R22, 0x400, RZ, 0xc0, !PT ;  /* 0x0000040016ff7812 */ /* 0x000fe2000782c0ff */
[----:B------:R-:W-:Y:S01]  /*dbf0*/  FMUL.FTZ R4, R3, UR51 ;  /* 0x0000003303047c20 */ /* 0x000fe20008410000 */
        /* <DEDUP_REMOVED lines=9> */
[C---:B------:R-:W-:Y:S02]  /*dc90*/  ISETP.LT.OR P2, PT, R6.reuse, 0x71, P2 ;  /* 0x000000710600780c */ /* 0x040fe40001741670 */
[----:B------:R-:W-:Y:S02]  /*dca0*/  ISETP.LT.OR P1, PT, R6, 0x59, P1 ;  /* 0x000000590600780c */ /* 0x000fe40000f21670 */
[----:B------:R-:W-:Y:S02]  /*dcb0*/  ISETP.GT.AND P4, PT, R5, 0x78, !P4 ;  /* 0x000000780500780c */ /* 0x000fe40006784270 */
[----:B------:R-:W-:Y:S02]  /*dcc0*/  FSEL R70, R70, -INF , !P1 ;  /* 0xff80000046467808 */ /* 0x000fe40004800000 */
[----:B------:R-:W-:Y:S02]  /*dcd0*/  LOP3.LUT P1, RZ, R22, 0x100, RZ, 0xc0, !PT ;  /* 0x0000010016ff7812 */ /* 0x000fe4000782c0ff */
[----:B------:R-:W-:-:S02]  /*dce0*/  ISETP.LT.OR P3, PT, R6, 0x72, P3 ;  /* 0x000000720600780c */ /* 0x000fc40001f61670 */
[----:B------:R-:W-:Y:S02]  /*dcf0*/  ISETP.GT.AND P1, PT, R5, 0x59, !P1 ;  /* 0x000000590500780c */ /* 0x000fe40004f24270 */
[----:B------:R-:W-:Y:S02]  /*dd00*/  FSEL R82, R82, -INF , !P2 ;  /* 0xff80000052527808 */ /* 0x000fe40005000000 */
[C---:B------:R-:W-:Y:S02]  /*dd10*/  ISETP.LT.OR P1, PT, R6.reuse, 0x5a, P1 ;  /* 0x0000005a0600780c */ /* 0x040fe40000f21670 */
[----:B------:R-:W-:Y:S02]  /*dd20*/  ISETP.LT.OR P4, PT, R6, 0x79, P4 ;  /* 0x000000790600780c */ /* 0x000fe40002781670 */
[----:B------:R-:W-:Y:S02]  /*dd30*/  FSEL R71, R71, -INF , !P1 ;  /* 0xff80000047477808 */ /* 0x000fe40004800000 */
[----:B------:R-:W-:-:S02]  /*dd40*/  LOP3.LUT P1, RZ, R22, 0x80, RZ, 0xc0, !PT ;  /* 0x0000008016ff7812 */ /* 0x000fc4000782c0ff */
[----:B------:R-:W-:Y:S02]  /*dd50*/  FSEL R83, R83, -INF , !P3 ;  /* 0xff80000053537808 */ /* 0x000fe40005800000 */
[----:B------:R-:W-:Y:S02]  /*dd60*/  ISETP.GT.AND P1, PT, R5, 0x60, !P1 ;  /* 0x000000600500780c */ /* 0x000fe40004f24270 */
[----:B------:R-:W-:Y:S02]  /*dd70*/  FSEL R86, R86, -INF , !P4 ;  /* 0xff80000056567808 */ /* 0x000fe40006000000 */
        /* <DEDUP_REMOVED lines=12> */
[----:B------:R-:W-:-:S04]  /*de40*/  ISETP.LT.OR P1, PT, R6, 0x6a, P1 ;  /* 0x0000006a0600780c */ /* 0x000fc80000f21670 */
[----:B------:R-:W-:Y:S02]  /*de50*/  FSEL R79, R79, -INF , !P1 ;  /* 0xff8000004f4f7808 */ /* 0x000fe40004800000 */
[----:B------:R-:W-:-:S04]  /*de60*/  FSETP.NEU.FTZ.AND P1, PT, R3, -INF , PT ;  /* 0xff8000000300780b */ /* 0x000fc80003f3d000 */
[----:B------:R-:W-:Y:S02]  /*de70*/  FSEL R4, R4, RZ, P1 ;  /* 0x000000ff04047208 */ /* 0x000fe40000800000 */
[----:B------:R-:W-:-:S03]  /*de80*/  ISETP.GT.AND P1, PT, R5, 0x79, !P5 ;  /* 0x000000790500780c */ /* 0x000fc60006f24270 */
        /* <DEDUP_REMOVED lines=15> */
[----:B------:R-:W-:Y:S01]  /*df80*/  MUFU.EX2 R7, R7 ;  /* 0x0000000700077308 */ /* 0x000fe20000000800 */
[--C-:B------:R-:W-:Y:S01]  /*df90*/  FFMA.FTZ R45, R45, UR51, -R4.reuse ;  /* 0x000000332d2d7c23 */ /* 0x100fe20008010804 */
[----:B------:R-:W-:Y:S01]  /*dfa0*/  FMNMX.FTZ R29, R75, R0, !PT ;  /* 0x000000004b1d7209 */ /* 0x000fe20007810000 */
[--C-:B------:R-:W-:Y:S01]  /*dfb0*/  FFMA.FTZ R53, R53, UR51, -R4.reuse ;  /* 0x0000003335357c23 */ /* 0x100fe20008010804 */
[--C-:B------:R-:W-:Y:S01]  /*dfc0*/  FFMA.FTZ R14, R37, UR51, -R4.reuse ;  /* 0x00000033250e7c23 */ /* 0x100fe20008010804 */
[--C-:B------:R-:W-:Y:S01]  /*dfd0*/  FFMA.FTZ R12, R33, UR51, -R4.reuse ;  /* 0x00000033210c7c23 */ /* 0x100fe20008010804 */
[----:B------:R-:W-:Y:S01]  /*dfe0*/  FMNMX.FTZ R0, R78, R29, !PT ;  /* 0x0000001d4e007209 */ /* 0x000fe20007810000 */
[--C-:B------:R-:W-:Y:S01]  /*dff0*/  FFMA.FTZ R37, R44, UR51, -R4.reuse ;  /* 0x000000332c257c23 */ /* 0x100fe20008010804 */
[----:B------:R-:W0:Y:S01]  /*e000*/  MUFU.EX2 R8, R8 ;  /* 0x0000000800087308 */ /* 0x000e220000000800 */
        /* <DEDUP_REMOVED lines=14> */
[----:B------:R-:W-:Y:S01]  /*e0f0*/  FFMA.FTZ R44, R85, UR51, -R4 ;  /* 0x00000033552c7c23 */ /* 0x000fe20008010804 */
[----:B------:R1:W-:Y:S01]  /*e100*/  MUFU.EX2 R11, R32 ;  /* 0x00000020000b7308 */ /* 0x0003e20000000800 */
[----:B0-----:R-:W-:Y:S01]  /*e110*/  FADD.FTZ R6, R7, R8 ;  /* 0x0000000807067221 */ /* 0x001fe20000010000 */
[----:B------:R-:W-:-:S05]  /*e120*/  FMNMX.FTZ R0, R87, R0, !PT ;  /* 0x0000000057007209 */ /* 0x000fca0007810000 */
[----:B------:R-:W0:Y:S01]  /*e130*/  SHFL.BFLY PT, R5, R0, 0x2, 0x1f ;  /* 0x0c401f0000057f89 */ /* 0x000e2200000e0000 */
[----:B------:R-:W-:Y:S01]  /*e140*/  MUFU.EX2 R15, R40 ;  /* 0x00000028000f7308 */ /* 0x000fe20000000800 */
[--C-:B-1----:R-:W-:Y:S01]  /*e150*/  FFMA.FTZ R32, R56, UR51, -R4.reuse ;  /* 0x0000003338207c23 */ /* 0x102fe20008010804 */
[----:B------:R-:W-:-:S06]  /*e160*/  FFMA.FTZ R56, R73, UR51, -R4 ;  /* 0x0000003349387c23 */ /* 0x000fcc0008010804 */
[----:B------:R1:W-:Y:S08]  /*e170*/  MUFU.EX2 R36, R41 ;  /* 0x0000002900247308 */ /* 0x0003f00000000800 */
[----:B------:R3:W-:Y:S01]  /*e180*/  MUFU.EX2 R21, R49 ;  /* 0x0000003100157308 */ /* 0x0007e20000000800 */
[--C-:B-1----:R-:W-:Y:S01]  /*e190*/  FFMA.FTZ R41, R64, UR51, -R4.reuse ;  /* 0x0000003340297c23 */ /* 0x102fe20008010804 */
[----:B------:R-:W-:Y:S01]  /*e1a0*/  FFMA.FTZ R64, R77, UR51, -R4 ;  /* 0x000000334d407c23 */ /* 0x000fe20008010804 */
[----:B0-----:R-:W-:-:S05]  /*e1b0*/  FMNMX.FTZ R5, R0, R5, !PT ;  /* 0x0000000500057209 */ /* 0x001fca0007810000 */
[----:B------:R-:W0:Y:S01]  /*e1c0*/  MUFU.EX2 R9, R9 ;  /* 0x0000000900097308 */ /* 0x000e220000000800 */
[--C-:B---3--:R-:W-:Y:S01]  /*e1d0*/  FFMA.FTZ R49, R57, UR51, -R4.reuse ;  /* 0x0000003339317c23 */ /* 0x108fe20008010804 */
[--C-:B------:R-:W-:Y:S01]  /*e1e0*/  FFMA.FTZ R57, R76, UR51, -R4.reuse ;  /* 0x000000334c397c23 */ /* 0x100fe20008010804 */
[----:B------:R-:W1:Y:S05]  /*e1f0*/  SHFL.BFLY PT, R0, R5, 0x1, 0x1f ;  /* 0x0c201f0005007f89 */ /* 0x000e6a00000e0000 */
[----:B------:R3:W-:Y:S08]  /*e200*/  MUFU.EX2 R40, R45 ;  /* 0x0000002d00287308 */ /* 0x0007f00000000800 */
[----:B------:R4:W-:Y:S01]  /*e210*/  MUFU.EX2 R25, R53 ;  /* 0x0000003500197308 */ /* 0x0009e20000000800 */
[----:B---3--:R-:W-:-:S07]  /*e220*/  FFMA.FTZ R45, R68, UR51, -R4 ;  /* 0x00000033442d7c23 */ /* 0x008fce0008010804 */
[----:B------:R-:W3:Y:S01]  /*e230*/  MUFU.EX2 R10, R10 ;  /* 0x0000000a000a7308 */ /* 0x000ee20000000800 */
[----:B----4-:R-:W-:Y:S01]  /*e240*/  FFMA.FTZ R53, R72, UR51, -R4 ;  /* 0x0000003348357c23 */ /* 0x010fe20008010804 */
[----:B-1----:R-:W-:-:S04]  /*e250*/  FMNMX.FTZ R0, R5, R0, !PT ;  /* 0x0000000005007209 */ /* 0x002fc80007810000 */
[C---:B------:R-:W-:Y:S01]  /*e260*/  FSETP.NEU.FTZ.AND P1, PT, R0.reuse, -INF , PT ;  /* 0xff8000000000780b */ /* 0x040fe20003f3d000 */
[----:B------:R-:W-:Y:S01]  /*e270*/  FMUL.FTZ R5, R0, UR51 ;  /* 0x0000003300057c20 */ /* 0x000fe20008410000 */
[----:B------:R-:W1:Y:S04]  /*e280*/  MUFU.EX2 R12, R12 ;  /* 0x0000000c000c7308 */ /* 0x000e680000000800 */
[----:B------:R-:W-:-:S04]  /*e290*/  FSEL R4, R5, RZ, P1 ;  /* 0x000000ff05047208 */ /* 0x000fc80000800000 */
[----:B------:R-:W4:Y:S01]  /*e2a0*/  MUFU.EX2 R14, R14 ;  /* 0x0000000e000e7308 */ /* 0x000f220000000800 */
[--C-:B------:R-:W-:Y:S01]  /*e2b0*/  FFMA.FTZ R5, R26, UR51, -R4.reuse ;  /* 0x000000331a057c23 */ /* 0x100fe20008010804 */
[--C-:B------:R-:W-:Y:S01]  /*e2c0*/  FFMA.FTZ R26, R27, UR51, -R4.reuse ;  /* 0x000000331b1a7c23 */ /* 0x100fe20008010804 */
[--C-:B------:R-:W-:Y:S01]  /*e2d0*/  FFMA.FTZ R27, R30, UR51, -R4.reuse ;  /* 0x000000331e1b7c23 */ /* 0x100fe20008010804 */
[--C-:B------:R-:W-:Y:S01]  /*e2e0*/  FFMA.FTZ R76, R43, UR51, -R4.reuse ;  /* 0x000000332b4c7c23 */ /* 0x100fe20008010804 */
[--C-:B------:R-:W-:Y:S01]  /*e2f0*/  FFMA.FTZ R30, R31, UR51, -R4.reuse ;  /* 0x000000331f1e7c23 */ /* 0x100fe20008010804 */
[----:B------:R-:W-:Y:S01]  /*e300*/  FFMA.FTZ R43, R59, UR51, -R4 ;  /* 0x000000333b2b7c23 */ /* 0x000fe20008010804 */
[----:B0-----:R-:W-:Y:S01]  /*e310*/  FADD.FTZ R59, R9, R6 ;  /* 0x00000006093b7221 */ /* 0x001fe20000010000 */
[----:B------:R-:W-:Y:S01]  /*e320*/  MUFU.EX2 R5, R5 ;  /* 0x0000000500057308 */ /* 0x000fe20000000800 */
[--C-:B------:R-:W-:Y:S01]  /*e330*/  FFMA.FTZ R31, R34, UR51, -R4.reuse ;  /* 0x00000033221f7c23 */ /* 0x100fe20008010804 */
[--C-:B------:R-:W-:Y:S01]  /*e340*/  FFMA.FTZ R69, R42, UR51, -R4.reuse ;  /* 0x000000332a457c23 */ /* 0x100fe20008010804 */
[----:B---3--:R-:W-:Y:S01]  /*e350*/  FADD.FTZ R6, R10, R59 ;  /* 0x0000003b0a067221 */ /* 0x008fe20000010000 */
[--C-:B------:R-:W-:Y:S01]  /*e360*/  FFMA.FTZ R42, R58, UR51, -R4.reuse ;  /* 0x000000333a2a7c23 */ /* 0x100fe20008010804 */
[--C-:B------:R-:W-:Y:S01]  /*e370*/  FFMA.FTZ R80, R47, UR51, -R4.reuse ;  /* 0x000000332f507c23 */ /* 0x100fe20008010804 */
[----:B------:R-:W-:Y:S01]  /*e380*/  FFMA.FTZ R47, R63, UR51, -R4 ;  /* 0x000000333f2f7c23 */ /* 0x000fe20008010804 */
[----:B------:R-:W-:Y:S01]  /*e390*/  FADD.FTZ R59, R11, R6 ;  /* 0x000000060b3b7221 */ /* 0x000fe20000010000 */
[----:B------:R-:W0:Y:S01]  /*e3a0*/  MUFU.EX2 R26, R26 ;  /* 0x0000001a001a7308 */ /* 0x000e220000000800 */
[--C-:B------:R-:W-:Y:S01]  /*e3b0*/  FFMA.FTZ R68, R35, UR51, -R4.reuse ;  /* 0x0000003323447c23 */ /* 0x100fe20008010804 */
[--C-:B------:R-:W-:Y:S01]  /*e3c0*/  FFMA.FTZ R65, R38, UR51, -R4.reuse ;  /* 0x0000003326417c23 */ /* 0x100fe20008010804 */
[----:B-1----:R-:W-:Y:S01]  /*e3d0*/  FADD.FTZ R58, R12, R59 ;  /* 0x0000003b0c3a7221 */ /* 0x002fe20000010000 */
[--C-:B------:R-:W-:Y:S01]  /*e3e0*/  FFMA.FTZ R72, R39, UR51, -R4.reuse ;  /* 0x0000003327487c23 */ /* 0x100fe20008010804 */
[--C-:B------:R-:W-:Y:S01]  /*e3f0*/  FFMA.FTZ R73, R46, UR51, -R4.reuse ;  /* 0x000000332e497c23 */ /* 0x100fe20008010804 */
[----:B------:R-:W-:Y:S01]  /*e400*/  FFMA.FTZ R34, R50, UR51, -R4 ;  /* 0x0000003332227c23 */ /* 0x000fe20008010804 */
[----:B------:R-:W-:Y:S01]  /*e410*/  FADD.FTZ R63, R13, R58 ;  /* 0x0000003a0d3f7221 */ /* 0x000fe20000010000 */
[----:B------:R-:W1:Y:S01]  /*e420*/  MUFU.EX2 R27, R27 ;  /* 0x0000001b001b7308 */ /* 0x000e620000000800 */
[--C-:B------:R-:W-:Y:S01]  /*e430*/  FFMA.FTZ R35, R51, UR51, -R4.reuse ;  /* 0x0000003333237c23 */ /* 0x100fe20008010804 */
[--C-:B------:R-:W-:Y:S01]  /*e440*/  FFMA.FTZ R38, R54, UR51, -R4.reuse ;  /* 0x0000003336267c23 */ /* 0x100fe20008010804 */
[----:B----4-:R-:W-:Y:S01]  /*e450*/  FADD.FTZ R58, R14, R63 ;  /* 0x0000003f0e3a7221 */ /* 0x010fe20000010000 */
[--C-:B------:R-:W-:Y:S01]  /*e460*/  FFMA.FTZ R39, R55, UR51, -R4.reuse ;  /* 0x0000003337277c23 */ /* 0x100fe20008010804 */
[--C-:B------:R-:W-:Y:S01]  /*e470*/  FFMA.FTZ R46, R62, UR51, -R4.reuse ;  /* 0x000000333e2e7c23 */ /* 0x100fe20008010804 */
[----:B------:R-:W-:Y:S01]  /*e480*/  FFMA.FTZ R50, R66, UR51, -R4 ;  /* 0x0000003342327c23 */ /* 0x000fe20008010804 */
[----:B------:R-:W-:Y:S01]  /*e490*/  FADD.FTZ R63, R15, R58 ;  /* 0x0000003a0f3f7221 */ /* 0x000fe20000010000 */
[----:B------:R-:W3:Y:S01]  /*e4a0*/  MUFU.EX2 R30, R30 ;  /* 0x0000001e001e7308 */ /* 0x000ee20000000800 */
[----:B0-----:R-:W-:Y:S01]  /*e4b0*/  FADD.FTZ R6, R5, R26 ;  /* 0x0000001a05067221 */ /* 0x001fe20000010000 */
[--C-:B------:R-:W-:Y:S01]  /*e4c0*/  FFMA.FTZ R51, R67, UR51, -R4.reuse ;  /* 0x0000003343337c23 */ /* 0x100fe20008010804 */
[--C-:B------:R-:W-:Y:S01]  /*e4d0*/  FFMA.FTZ R54, R70, UR51, -R4.reuse ;  /* 0x0000003346367c23 */ /* 0x100fe20008010804 */
[--C-:B------:R-:W-:Y:S01]  /*e4e0*/  FFMA.FTZ R55, R71, UR51, -R4.reuse ;  /* 0x0000003347377c23 */ /* 0x100fe20008010804 */
[--C-:B------:R-:W-:Y:S01]  /*e4f0*/  FFMA.FTZ R74, R74, UR51, -R4.reuse ;  /* 0x000000334a4a7c23 */ /* 0x100fe20008010804 */
[--C-:B------:R-:W-:Y:S01]  /*e500*/  FFMA.FTZ R75, R75, UR51, -R4.reuse ;  /* 0x000000334b4b7c23 */ /* 0x100fe20008010804 */
[----:B------:R-:W-:Y:S01]  /*e510*/  FFMA.FTZ R78, R78, UR51, -R4 ;  /* 0x000000334e4e7c23 */ /* 0x000fe20008010804 */
[----:B------:R-:W0:Y:S01]  /*e520*/  MUFU.EX2 R31, R31 ;  /* 0x0000001f001f7308 */ /* 0x000e220000000800 */
[----:B-1----:R-:W-:Y:S01]  /*e530*/  FADD.FTZ R59, R27, R6 ;  /* 0x000000061b3b7221 */ /* 0x002fe20000010000 */
[--C-:B------:R-:W-:Y:S01]  /*e540*/  FFMA.FTZ R79, R79, UR51, -R4.reuse ;  /* 0x000000334f4f7c23 */ /* 0x100fe20008010804 */
[--C-:B------:R-:W-:Y:S01]  /*e550*/  FFMA.FTZ R82, R82, UR51, -R4.reuse ;  /* 0x0000003352527c23 */ /* 0x100fe20008010804 */
[--C-:B------:R-:W-:Y:S01]  /*e560*/  FFMA.FTZ R83, R83, UR51, -R4.reuse ;  /* 0x0000003353537c23 */ /* 0x100fe20008010804 */
[--C-:B------:R-:W-:Y:S01]  /*e570*/  FFMA.FTZ R86, R86, UR51, -R4.reuse ;  /* 0x0000003356567c23 */ /* 0x100fe20008010804 */
[----:B------:R-:W-:Y:S01]  /*e580*/  FFMA.FTZ R87, R87, UR51, -R4 ;  /* 0x0000003357577c23 */ /* 0x000fe20008010804 */
[----:B------:R-:W-:Y:S01]  /*e590*/  F2FP.F16.F32.PACK_AB R4, R8, R7 ;  /* 0x000000070804723e */ /* 0x000fe200000000ff */
[----:B------:R-:W1:Y:S01]  /*e5a0*/  MUFU.EX2 R37, R37 ;  /* 0x0000002500257308 */ /* 0x000e620000000800 */
[----:B---3--:R-:W-:Y:S01]  /*e5b0*/  FADD.FTZ R6, R30, R59 ;  /* 0x0000003b1e067221 */ /* 0x008fe20000010000 */
[----:B------:R-:W-:-:S02]  /*e5c0*/  F2FP.F16.F32.PACK_AB R8, R12, R11 ;  /* 0x0000000b0c08723e */ /* 0x000fc400000000ff */
[----:B------:R-:W-:Y:S02]  /*e5d0*/  F2FP.F16.F32.PACK_AB R12, R36, R15 ;  /* 0x0000000f240c723e */ /* 0x000fe400000000ff */
[----:B------:R-:W-:Y:S02]  /*e5e0*/  F2FP.F16.F32.PACK_AB R5, R26, R5 ;  /* 0x000000051a05723e */ /* 0x000fe400000000ff */
[----:B------:R-:W3:Y:S01]  /*e5f0*/  MUFU.EX2 R24, R24 ;  /* 0x0000001800187308 */ /* 0x000ee20000000800 */
[----:B0-----:R-:W-:Y:S01]  /*e600*/  FADD.FTZ R59, R31, R6 ;  /* 0x000000061f3b7221 */ /* 0x001fe20000010000 */
[----:B------:R-:W-:Y:S01]  /*e610*/  F2FP.F16.F32.PACK_AB R6, R10, R9 ;  /* 0x000000090a06723e */ /* 0x000fe200000000ff */
[----:B------:R-:W-:-:S05]  /*e620*/  FADD.FTZ R10, R36, R63 ;  /* 0x0000003f240a7221 */ /* 0x000fca0000010000 */
[----:B------:R-:W0:Y:S01]  /*e630*/  MUFU.EX2 R68, R68 ;  /* 0x0000004400447308 */ /* 0x000e220000000800 */
[----:B-1----:R-:W-:Y:S01]  /*e640*/  FADD.FTZ R9, R37, R10 ;  /* 0x0000000a25097221 */ /* 0x002fe20000010000 */
[----:B------:R-:W-:Y:S02]  /*e650*/  F2FP.F16.F32.PACK_AB R10, R14, R13 ;  /* 0x0000000d0e0a723e */ /* 0x000fe400000000ff */
[----:B------:R-:W-:Y:S01]  /*e660*/  ISETP.NE.AND P5, PT, R90, 0x1, PT ;  /* 0x000000015a00780c */ /* 0x000fe20003fa5270 */
[C---:B------:R-:W-:Y:S01]  /*e670*/  FADD.FTZ R9, R40.reuse, R9 ;  /* 0x0000000928097221 */ /* 0x040fe20000010000 */
[----:B------:R-:W-:Y:S02]  /*e680*/  F2FP.F16.F32.PACK_AB R14, R40, R37 ;  /* 0x00000025280e723e */ /* 0x000fe400000000ff */
[----:B------:R-:W1:Y:S01]  /*e690*/  MUFU.EX2 R65, R65 ;  /* 0x0000004100417308 */ /* 0x000e620000000800 */
[----:B---3--:R-:W-:-:S04]  /*e6a0*/  FADD.FTZ R36, R24, R9 ;  /* 0x0000000918247221 */ /* 0x008fc80000010000 */
[----:B------:R-:W-:Y:S02]  /*e6b0*/  FADD.FTZ R11, R21, R36 ;  /* 0x00000024150b7221 */ /* 0x000fe40000010000 */
[----:B------:R-:W3:Y:S01]  /*e6c0*/  LDL R36, [R1+0x3c] ;  /* 0x00003c0001247983 */ /* 0x000ee20000100800 */
[----:B------:R-:W4:Y:S01]  /*e6d0*/  MUFU.EX2 R72, R72 ;  /* 0x0000004800487308 */ /* 0x000f220000000800 */
[C---:B0-----:R-:W-:Y:S01]  /*e6e0*/  FADD.FTZ R58, R68.reuse, R59 ;  /* 0x0000003b443a7221 */ /* 0x041fe20000010000 */
[----:B------:R-:W-:-:S06]  /*e6f0*/  F2FP.F16.F32.PACK_AB R9, R68, R31 ;  /* 0x0000001f4409723e */ /* 0x000fcc00000000ff */
[----:B------:R-:W0:Y:S01]  /*e700*/  MUFU.EX2 R69, R69 ;  /* 0x0000004500457308 */ /* 0x000e220000000800 */
[----:B-1----:R-:W-:-:S07]  /*e710*/  FADD.FTZ R7, R65, R58 ;  /* 0x0000003a41077221 */ /* 0x002fce0000010000 */
[----:B------:R-:W1:Y:S01]  /*e720*/  MUFU.EX2 R76, R76 ;  /* 0x0000004c004c7308 */ /* 0x000e620000000800 */
[----:B----4-:R-:W-:-:S07]  /*e730*/  FADD.FTZ R58, R72, R7 ;  /* 0x00000007483a7221 */ /* 0x010fce0000010000 */
[----:B------:R-:W4:Y:S01]  /*e740*/  MUFU.EX2 R73, R73 ;  /* 0x0000004900497308 */ /* 0x000f220000000800 */
[----:B0-----:R-:W-:-:S07]  /*e750*/  FADD.FTZ R7, R69, R58 ;  /* 0x0000003a45077221 */ /* 0x001fce0000010000 */
[----:B------:R-:W0:Y:S01]  /*e760*/  MUFU.EX2 R20, R20 ;  /* 0x0000001400147308 */ /* 0x000e220000000800 */
[----:B-1----:R-:W-:Y:S01]  /*e770*/  FADD.FTZ R26, R76, R7 ;  /* 0x000000074c1a7221 */ /* 0x002fe20000010000 */
[----:B------:R-:W-:-:S06]  /*e780*/  F2FP.F16.F32.PACK_AB R7, R30, R27 ;  /* 0x0000001b1e07723e */ /* 0x000fcc00000000ff */
[----:B------:R-:W1:Y:S01]  /*e790*/  MUFU.EX2 R80, R80 ;  /* 0x0000005000507308 */ /* 0x000e620000000800 */
[----:B----4-:R-:W-:-:S07]  /*e7a0*/  FADD.FTZ R13, R73, R26 ;  /* 0x0000001a490d7221 */ /* 0x010fce0000010000 */
[----:B------:R-:W4:Y:S01]  /*e7b0*/  MUFU.EX2 R34, R34 ;  /* 0x0000002200227308 */ /* 0x000f220000000800 */
[----:B0-----:R-:W-:Y:S01]  /*e7c0*/  FADD.FTZ R26, R20, R11 ;  /* 0x0000000b141a7221 */ /* 0x001fe20000010000 */
[----:B------:R-:W-:Y:S01]  /*e7d0*/  F2FP.F16.F32.PACK_AB R11, R72, R65 ;  /* 0x00000041480b723e */ /* 0x000fe200000000ff */
[----:B------:R-:W-:Y:S02]  /*e7e0*/  STSM.16.M88.4 [R143+0x21800], R4 ;  /* 0x021800048f007844 */ /* 0x000fe40000000200 */
[----:B------:R-:W-:-:S03]  /*e7f0*/  FADD.FTZ R31, R25, R26 ;  /* 0x0000001a191f7221 */ /* 0x000fc60000010000 */
[----:B------:R-:W0:Y:S01]  /*e800*/  MUFU.EX2 R35, R35 ;  /* 0x0000002300237308 */ /* 0x000e220000000800 */
[----:B-1----:R-:W-:-:S07]  /*e810*/  FADD.FTZ R27, R80, R13 ;  /* 0x0000000d501b7221 */ /* 0x002fce0000010000 */
[----:B------:R-:W1:Y:S01]  /*e820*/  MUFU.EX2 R32, R32 ;  /* 0x0000002000207308 */ /* 0x000e620000000800 */
[----:B----4-:R-:W-:-:S07]  /*e830*/  FADD.FTZ R26, R34, R27 ;  /* 0x0000001b221a7221 */ /* 0x010fce0000010000 */
[----:B------:R-:W4:Y:S01]  /*e840*/  MUFU.EX2 R38, R38 ;  /* 0x0000002600267308 */ /* 0x000f220000000800 */
[----:B0-----:R-:W-:-:S07]  /*e850*/  FADD.FTZ R27, R35, R26 ;  /* 0x0000001a231b7221 */ /* 0x001fce0000010000 */
[----:B------:R-:W0:Y:S01]  /*e860*/  MUFU.EX2 R49, R49 ;  /* 0x0000003100317308 */ /* 0x000e220000000800 */
[----:B-1----:R-:W-:-:S07]  /*e870*/  FADD.FTZ R30, R32, R31 ;  /* 0x0000001f201e7221 */ /* 0x002fce0000010000 */
[----:B------:R-:W1:Y:S08]  /*e880*/  MUFU.EX2 R39, R39 ;  /* 0x0000002700277308 */ /* 0x000e700000000800 */
[----:B------:R-:W5:Y:S08]  /*e890*/  MUFU.EX2 R60, R60 ;  /* 0x0000003c003c7308 */ /* 0x000f700000000800 */
[----:B------:R-:W5:Y:S01]  /*e8a0*/  MUFU.EX2 R42, R42 ;  /* 0x0000002a002a7308 */ /* 0x000f620000000800 */
[----:B----4-:R-:W-:-:S07]  /*e8b0*/  FADD.FTZ R26, R38, R27 ;  /* 0x0000001b261a7221 */ /* 0x010fce0000010000 */
[----:B------:R-:W4:Y:S08]  /*e8c0*/  MUFU.EX2 R61, R61 ;  /* 0x0000003d003d7308 */ /* 0x000f300000000800 */
[----:B------:R-:W4:Y:S01]  /*e8d0*/  MUFU.EX2 R43, R43 ;  /* 0x0000002b002b7308 */ /* 0x000f220000000800 */
[----:B0-----:R-:W-:Y:S01]  /*e8e0*/  FADD.FTZ R31, R49, R30 ;  /* 0x0000001e311f7221 */ /* 0x001fe20000010000 */
[----:B------:R-:W-:-:S06]  /*e8f0*/  F2FP.F16.F32.PACK_AB R24, R21, R24 ;  /* 0x000000181518723e */ /* 0x000fcc00000000ff */
[----:B------:R-:W0:Y:S01]  /*e900*/  MUFU.EX2 R41, R41 ;  /* 0x0000002900297308 */ /* 0x000e220000000800 */
[----:B-1----:R-:W-:Y:S01]  /*e910*/  FADD.FTZ R21, R39, R26 ;  /* 0x0000001a27157221 */ /* 0x002fe20000010000 */
[----:B--2---:R1:W-:Y:S06]  /*e920*/  STSM.16.M88.4 [R91], R8 ;  /* 0x000000085b007844 */ /* 0x0043ec0000000200 */
[----:B------:R-:W2:Y:S01]  /*e930*/  MUFU.EX2 R46, R46 ;  /* 0x0000002e002e7308 */ /* 0x000ea20000000800 */
[----:B-----5:R-:W-:Y:S01]  /*e940*/  FADD.FTZ R30, R60, R31 ;  /* 0x0000001f3c1e7221 */ /* 0x020fe20000010000 */
[----:B------:R-:W-:-:S02]  /*e950*/  F2FP.F16.F32.PACK_AB R13, R76, R69 ;  /* 0x000000454c0d723e */ /* 0x000fc400000000ff */
[----:B------:R-:W-:-:S04]  /*e960*/  F2FP.F16.F32.PACK_AB R15, R80, R73 ;  /* 0x00000049500f723e */ /* 0x000fc800000000ff */
[----:B------:R-:W5:Y:S01]  /*e970*/  MUFU.EX2 R48, R48 ;  /* 0x0000003000307308 */ /* 0x000f620000000800 */
[----:B-1----:R-:W-:-:S07]  /*e980*/  FADD.FTZ R8, R42, R21 ;  /* 0x000000152a087221 */ /* 0x002fce0000010000 */
[----:B------:R-:W1:Y:S01]  /*e990*/  MUFU.EX2 R47, R47 ;  /* 0x0000002f002f7308 */ /* 0x000e620000000800 */
[----:B----4-:R-:W-:Y:S01]  /*e9a0*/  FADD.FTZ R30, R61, R30 ;  /* 0x0000001e3d1e7221 */ /* 0x010fe20000010000 */
[----:B------:R-:W-:-:S06]  /*e9b0*/  FADD.FTZ R5, R43, R8 ;  /* 0x000000082b057221 */ /* 0x000fcc0000010000 */
[----:B------:R-:W4:Y:S08]  /*e9c0*/  MUFU.EX2 R45, R45 ;  /* 0x0000002d002d7308 */ /* 0x000f300000000800 */
[----:B------:R-:W4:Y:S01]  /*e9d0*/  MUFU.EX2 R50, R50 ;  /* 0x0000003200327308 */ /* 0x000f220000000800 */
[----:B0-----:R-:W-:Y:S01]  /*e9e0*/  FADD.FTZ R7, R41, R30 ;  /* 0x0000001e29077221 */ /* 0x001fe20000010000 */
[----:B--2---:R-:W-:-:S06]  /*e9f0*/  FADD.FTZ R8, R46, R5 ;  /* 0x000000052e087221 */ /* 0x004fcc0000010000 */
[----:B------:R-:W0:Y:S08]  /*ea00*/  MUFU.EX2 R52, R52 ;  /* 0x0000003400347308 */ /* 0x000e300000000800 */
[----:B------:R-:W2:Y:S01]  /*ea10*/  MUFU.EX2 R51, R51 ;  /* 0x0000003300337308 */ /* 0x000ea20000000800 */
[----:B-----5:R-:W-:Y:S01]  /*ea20*/  FADD.FTZ R10, R48, R7 ;  /* 0x00000007300a7221 */ /* 0x020fe20000010000 */
[----:B-1----:R-:W-:-:S06]  /*ea30*/  FADD.FTZ R9, R47, R8 ;  /* 0x000000082f097221 */ /* 0x002fcc0000010000 */
[----:B------:R-:W1:Y:S08]  /*ea40*/  MUFU.EX2 R53, R53 ;  /* 0x0000003500357308 */ /* 0x000e700000000800 */
[----:B------:R-:W5:Y:S01]  /*ea50*/  MUFU.EX2 R54, R54 ;  /* 0x0000003600367308 */ /* 0x000f620000000800 */
        /* <DEDUP_REMOVED lines=8> */
[----:B-1----:R-:W-:Y:S01]  /*eae0*/  FADD.FTZ R11, R53, R10 ;  /* 0x0000000a350b7221 */ /* 0x002fe20000010000 */
[----:B-----5:R-:W-:-:S06]  /*eaf0*/  FADD.FTZ R8, R54, R9 ;  /* 0x0000000936087221 */ /* 0x020fcc0000010000 */
[----:B------:R-:W1:Y:S08]  /*eb00*/  MUFU.EX2 R64, R64 ;  /* 0x0000004000407308 */ /* 0x000e700000000800 */
[----:B------:R-:W5:Y:S01]  /*eb10*/  MUFU.EX2 R75, R75 ;  /* 0x0000004b004b7308 */ /* 0x000f620000000800 */
[----:B----4-:R-:W-:Y:S01]  /*eb20*/  FADD.FTZ R10, R56, R11 ;  /* 0x0000000b380a7221 */ /* 0x010fe20000010000 */
[----:B------:R-:W-:-:S06]  /*eb30*/  FADD.FTZ R9, R55, R8 ;  /* 0x0000000837097221 */ /* 0x000fcc0000010000 */
[----:B------:R-:W4:Y:S01]  /*eb40*/  MUFU.EX2 R78, R78 ;  /* 0x0000004e004e7308 */ /* 0x000f220000000800 */
[----:B------:R-:W-:-:S07]  /*eb50*/  F2FP.F16.F32.PACK_AB R26, R25, R20 ;  /* 0x00000014191a723e */ /* 0x000fce00000000ff */
[----:B------:R-:W4:Y:S01]  /*eb60*/  MUFU.EX2 R79, R79 ;  /* 0x0000004f004f7308 */ /* 0x000f220000000800 */
[----:B------:R2:W-:Y:S01]  /*eb70*/  STSM.16.M88.4 [R145], R12 ;  /* 0x0000000c91007844 */ /* 0x0005e20000000200 */
[----:B------:R-:W-:-:S06]  /*eb80*/  F2FP.F16.F32.PACK_AB R25, R35, R34 ;  /* 0x000000222319723e */ /* 0x000fcc00000000ff */
[----:B------:R-:W-:Y:S01]  /*eb90*/  MUFU.EX2 R28, R28 ;  /* 0x0000001c001c7308 */ /* 0x000fe20000000800 */
[----:B------:R-:W-:Y:S01]  /*eba0*/  F2FP.F16.F32.PACK_AB R27, R39, R38 ;  /* 0x00000026271b723e */ /* 0x000fe200000000ff */
[----:B0-----:R-:W-:-:S06]  /*ebb0*/  FADD.FTZ R11, R57, R10 ;  /* 0x0000000a390b7221 */ /* 0x001fcc0000010000 */
[----:B------:R-:W0:Y:S01]  /*ebc0*/  MUFU.EX2 R29, R29 ;  /* 0x0000001d001d7308 */ /* 0x000e220000000800 */
[----:B--2---:R-:W-:-:S07]  /*ebd0*/  FADD.FTZ R12, R74, R9 ;  /* 0x000000094a0c7221 */ /* 0x004fce0000010000 */
[----:B------:R-:W-:Y:S08]  /*ebe0*/  MUFU.EX2 R33, R33 ;  /* 0x0000002100217308 */ /* 0x000ff00000000800 */
[----:B------:R-:W2:Y:S08]  /*ebf0*/  MUFU.EX2 R44, R44 ;  /* 0x0000002c002c7308 */ /* 0x000eb00000000800 */
[----:B------:R-:W-:Y:S08]  /*ec00*/  MUFU.EX2 R82, R82 ;  /* 0x0000005200527308 */ /* 0x000ff00000000800 */
[----:B------:R-:W3:Y:S08]  /*ec10*/  MUFU.EX2 R83, R83 ;  /* 0x0000005300537308 */ /* 0x000ef00000000800 */
[----:B------:R-:W-:Y:S08]  /*ec20*/  MUFU.EX2 R86, R86 ;  /* 0x0000005600567308 */ /* 0x000ff00000000800 */
[----:B------:R-:W3:Y:S01]  /*ec30*/  MUFU.EX2 R87, R87 ;  /* 0x0000005700577308 */ /* 0x000ee20000000800 */
[----:B------:R-:W-:Y:S01]  /*ec40*/  F2FP.F16.F32.PACK_AB R4, R49, R32 ;  /* 0x000000203104723e */ /* 0x000fe200000000ff */
[----:B-1----:R-:W-:Y:S01]  /*ec50*/  FADD.FTZ R21, R64, R11 ;  /* 0x0000000b40157221 */ /* 0x002fe20000010000 */
[----:B------:R-:W-:-:S02]  /*ec60*/  F2FP.F16.F32.PACK_AB R6, R61, R60 ;  /* 0x0000003c3d06723e */ /* 0x000fc400000000ff */
[----:B------:R-:W-:Y:S02]  /*ec70*/  F2FP.F16.F32.PACK_AB R5, R43, R42 ;  /* 0x0000002a2b05723e */ /* 0x000fe400000000ff */
[----:B------:R-:W-:Y:S01]  /*ec80*/  F2FP.F16.F32.PACK_AB R7, R47, R46 ;  /* 0x0000002e2f07723e */ /* 0x000fe200000000ff */
[----:B------:R1:W-:Y:S01]  /*ec90*/  STSM.16.M88.4 [R144], R24 ;  /* 0x0000001890007844 */ /* 0x0003e20000000200 */
[C---:B-----5:R-:W-:Y:S01]  /*eca0*/  FADD.FTZ R11, R75.reuse, R12 ;  /* 0x0000000c4b0b7221 */ /* 0x060fe20000010000 */
[----:B------:R-:W-:Y:S02]  /*ecb0*/  F2FP.F16.F32.PACK_AB R8, R56, R53 ;  /* 0x000000353808723e */ /* 0x000fe400000000ff */
[----:B------:R5:W-:Y:S01]  /*ecc0*/  STSM.16.M88.4 [R143+0x27800], R4 ;  /* 0x027800048f007844 */ /* 0x000be20000000200 */
[----:B----4-:R-:W-:Y:S01]  /*ecd0*/  FADD.FTZ R20, R78, R11 ;  /* 0x0000000b4e147221 */ /* 0x010fe20000010000 */
[----:B------:R-:W-:Y:S02]  /*ece0*/  F2FP.F16.F32.PACK_AB R10, R64, R57 ;  /* 0x00000039400a723e */ /* 0x000fe400000000ff */
[----:B------:R-:W-:-:S02]  /*ecf0*/  F2FP.F16.F32.PACK_AB R9, R75, R74 ;  /* 0x0000004a4b09723e */ /* 0x000fc400000000ff */
[----:B------:R-:W-:Y:S01]  /*ed00*/  F2FP.F16.F32.PACK_AB R11, R79, R78 ;  /* 0x0000004e4f0b723e */ /* 0x000fe200000000ff */
[----:B-1----:R-:W1:Y:S01]  /*ed10*/  @P5 LDC R24, c[0x0][0x44c] ;  /* 0x00011300ff185b82 */ /* 0x002e620000000800 */
[----:B0-----:R-:W-:Y:S02]  /*ed20*/  F2FP.F16.F32.PACK_AB R12, R29, R28 ;  /* 0x0000001c1d0c723e */ /* 0x001fe400000000ff */
[----:B-----5:R-:W-:Y:S02]  /*ed30*/  F2FP.F16.F32.PACK_AB R4, R48, R41 ;  /* 0x000000293004723e */ /* 0x020fe400000000ff */
[----:B------:R-:W-:Y:S02]  /*ed40*/  F2FP.F16.F32.PACK_AB R6, R52, R45 ;  /* 0x0000002d3406723e */ /* 0x000fe400000000ff */
[----:B------:R-:W-:Y:S01]  /*ed50*/  F2FP.F16.F32.PACK_AB R5, R51, R50 ;  /* 0x000000323305723e */ /* 0x000fe200000000ff */
[----:B------:R-:W0:Y:S01]  /*ed60*/  @P5 LDC R25, c[0x0][0x450] ;  /* 0x00011400ff195b82 */ /* 0x000e220000000800 */
[----:B------:R-:W-:-:S02]  /*ed70*/  F2FP.F16.F32.PACK_AB R7, R55, R54 ;  /* 0x000000363707723e */ /* 0x000fc400000000ff */
[----:B--2---:R-:W-:Y:S02]  /*ed80*/  F2FP.F16.F32.PACK_AB R14, R44, R33 ;  /* 0x000000212c0e723e */ /* 0x004fe400000000ff */
[----:B---3--:R-:W-:Y:S02]  /*ed90*/  F2FP.F16.F32.PACK_AB R13, R83, R82 ;  /* 0x00000052530d723e */ /* 0x008fe400000000ff */
[----:B------:R-:W-:Y:S01]  /*eda0*/  F2FP.F16.F32.PACK_AB R15, R87, R86 ;  /* 0x00000056570f723e */ /* 0x000fe200000000ff */
[----:B------:R2:W-:Y:S04]  /*edb0*/  STSM.16.M88.4 [R36], R4 ;  /* 0x0000000424007844 */ /* 0x0005e80000000200 */
[----:B------:R3:W-:Y:S04]  /*edc0*/  STSM.16.M88.4 [R145+0x6000], R8 ;  /* 0x0060000891007844 */ /* 0x0007e80000000200 */
[----:B------:R3:W-:Y:S01]  /*edd0*/  STSM.16.M88.4 [R144+0x6000], R12 ;  /* 0x0060000c90007844 */ /* 0x0007e20000000200 */
[----:B------:R4:W-:Y:S06]  /*ede0*/  MEMBAR.ALL.CTA ;  /* 0x0000000000007992 */ /* 0x0009ec0000008000 */
[----:B----4-:R-:W4:Y:S01]  /*edf0*/  FENCE.VIEW.ASYNC.S ;  /* 0x00000000000073c6 */ /* 0x010f220000000000 */
[----:B------:R-:W-:Y:S01]  /*ee00*/  FADD.FTZ R79, R79, R20 ;  /* 0x000000144f4f7221 */ /* 0x000fe20000010000 */
[----:B------:R-:W-:Y:S01]  /*ee10*/  PLOP3.LUT P1, PT, PT, PT, UP0, 0x40, 0x0 ;  /* 0x000000000000781c */ /* 0x000fe20003f2e808 */
[----:B-1----:R-:W-:-:S04]  /*ee20*/  @P5 IMAD.HI.U32 R24, R89, R24, RZ ;  /* 0x0000001859185227 */ /* 0x002fc800078e00ff */
[----:B------:R-:W-:Y:S01]  /*ee30*/  FADD.FTZ R28, R28, R21 ;  /* 0x000000151c1c7221 */ /* 0x000fe20000010000 */
[----:B------:R-:W-:Y:S01]  /*ee40*/  FADD.FTZ R82, R82, R79 ;  /* 0x0000004f52527221 */ /* 0x000fe20000010000 */
[----:B------:R-:W-:Y:S01]  /*ee50*/  IMAD.MOV.U32 R20, RZ, RZ, R89 ;  /* 0x000000ffff147224 */ /* 0x000fe200078e0059 */
[----:B0-----:R-:W-:Y:S01]  /*ee60*/  @P5 SHF.R.U32.HI R20, RZ, R25, R24 ;  /* 0x00000019ff145219 */ /* 0x001fe20000011618 */
[----:B------:R-:W-:Y:S01]  /*ee70*/  FADD.FTZ R28, R29, R28 ;  /* 0x0000001c1d1c7221 */ /* 0x000fe20000010000 */
[----:B------:R-:W-:-:S03]  /*ee80*/  FADD.FTZ R83, R83, R82 ;  /* 0x0000005253537221 */ /* 0x000fc60000010000 */
[----:B------:R-:W-:Y:S01]  /*ee90*/  FADD.FTZ R33, R33, R28 ;  /* 0x0000001c21217221 */ /* 0x000fe20000010000 */
[----:B------:R-:W-:Y:S01]  /*eea0*/  FADD.FTZ R86, R86, R83 ;  /* 0x0000005356567221 */ /* 0x000fe20000010000 */
[----:B------:R-:W-:Y:S02]  /*eeb0*/  IMAD.IADD R103, R103, 0x1, R20 ;  /* 0x0000000167677824 */ /* 0x000fe400078e0214 */
[----:B------:R-:W-:Y:S01]  /*eec0*/  FADD.FTZ R139, R44, R33 ;  /* 0x000000212c8b7221 */ /* 0x000fe20000010000 */
[----:B--2---:R-:W-:Y:S01]  /*eed0*/  FADD.FTZ R5, R87, R86 ;  /* 0x0000005657057221 */ /* 0x004fe20000010000 */
[----:B------:R-:W-:Y:S02]  /*eee0*/  VIADD R4, R88, 0xfffffffe ;  /* 0xfffffffe58047836 */ /* 0x000fe40000000000 */
[----:B------:R-:W-:Y:S01]  /*eef0*/  VIADD R6, R103, UR6 ;  /* 0x0000000667067c36 */ /* 0x000fe20008000000 */
[----:B----4-:R-:W-:Y:S01]  /*ef00*/  NOP ;  /* 0x0000000000007918 */ /* 0x010fe20000000000 */
[----:B---3--:R-:W-:Y:S05]  /*ef10*/  @P1 BRA `(.L_x_11497) ;  /* 0x0000000000541947 */ /* 0x008fea0003800000 */
[C---:B------:R-:W-:Y:S01]  /*ef20*/  ISETP.GT.AND P1, PT, R103.reuse, RZ, PT ;  /* 0x000000ff6700720c */ /* 0x040fe20003f24270 */
[----:B------:R-:W-:Y:S01]  /*ef30*/  BSSY B0, `(.L_x_11498) ;  /* 0x0000010000007945 */ /* 0x000fe20003800000 */
[----:B------:R-:W-:-:S11]  /*ef40*/  VIADD R7, R103, 0xffffffff ;  /* 0xffffffff67077836 */ /* 0x000fd60000000000 */
[----:B------:R-:W-:Y:S05]  /*ef50*/  @P1 BRA `(.L_x_11499) ;  /* 0x0000000000201947 */ /* 0x000fea0003800000 */
[----:B------:R-:W-:Y:S01]  /*ef60*/  UISETP.NE.AND UP1, UPT, UR7, 0x1, UPT ;  /* 0x000000010700788c */ /* 0x000fe2000bf25270 */
[----:B------:R-:W-:-:S05]  /*ef70*/  IMAD.MOV R7, RZ, RZ, -R103 ;  /* 0x000000ffff077224 */ /* 0x000fca00078e0a67 */
[----:B------:R-:W-:-:S05]  /*ef80*/  PLOP3.LUT P1, PT, PT, PT, UP1, 0x80, 0x0 ;  /* 0x000000000000781c */ /* 0x000fca0003f2f018 */
[----:B------:R-:W-:-:S08]  /*ef90*/  @UP1 ULDC.64 UR4, c[0x0][0x9e8] ;  /* 0x00027a0000041ab9 */ /* 0x000fd00000000a00 */
[----:B------:R-:W-:-:S05]  /*efa0*/  @P1 IMAD.HI.U32 R8, R7, UR4, RZ ;  /* 0x0000000407081c27 */ /* 0x000fca000f8e00ff */
[----:B------:R-:W-:-:S04]  /*efb0*/  @P1 SHF.R.U32.HI R7, RZ, UR5, R8 ;  /* 0x00000005ff071c19 */ /* 0x000fc80008011608 */
[----:B------:R-:W-:Y:S01]  /*efc0*/  LOP3.LUT R7, RZ, R7, RZ, 0x33, !PT ;  /* 0x00000007ff077212 */ /* 0x000fe200078e33ff */
[----:B------:R-:W-:Y:S06]  /*efd0*/  BRA `(.L_x_11500) ;  /* 0x0000000000147947 */ /* 0x000fec0003800000 */
.L_x_11499:
[----:B------:R-:W-:-:S06]  /*efe0*/  UISETP.NE.AND UP1, UPT, UR7, 0x1, UPT ;  /* 0x000000010700788c */ /* 0x000fcc000bf25270 */
[----:B------:R-:W-:-:S05]  /*eff0*/  PLOP3.LUT P1, PT, PT, PT, UP1, 0x80, 0x0 ;  /* 0x000000000000781c */ /* 0x000fca0003f2f018 */
[----:B------:R-:W-:-:S08]  /*f000*/  @UP1 ULDC.64 UR4, c[0x0][0x9e8] ;  /* 0x00027a0000041ab9 */ /* 0x000fd00000000a00 */
[----:B------:R-:W-:-:S05]  /*f010*/  @P1 IMAD.HI.U32 R8, R7, UR4, RZ ;  /* 0x0000000407081c27 */ /* 0x000fca000f8e00ff */
[----:B------:R-:W-:-:S07]  /*f020*/  @P1 SHF.R.U32.HI R7, RZ, UR5, R8 ;  /* 0x00000005ff071c19 */ /* 0x000fce0008011608 */
.L_x_11500:
[----:B------:R-:W-:Y:S05]  /*f030*/  BSYNC B0 ;  /* 0x0000000000007941 */ /* 0x000fea0003800000 */
.L_x_11498:
[----:B------:R-:W-:-:S04]  /*f040*/  IMAD.U32 R8, RZ, RZ, UR7 ;  /* 0x00000007ff087e24 */ /* 0x000fc8000f8e00ff */
[----:B------:R-:W-:-:S05]  /*f050*/  IMAD R7, R7, R8, UR7 ;  /* 0x0000000707077e24 */ /* 0x000fca000f8e0208 */
[----:B------:R-:W-:-:S07]  /*f060*/  VIMNMX R6, R6, R7, PT ;  /* 0x0000000706067248 */ /* 0x000fce0003fe0100 */
.L_x_11497:
[----:B------:R-:W2:Y:S01]  /*f070*/  LDL R8, [R1+0x68] ;  /* 0x0000680001087983 */ /* 0x000ea20000100800 */
        /* <DEDUP_REMOVED lines=36> */
[----:B--2---:R-:W-:-:S04]  /*f2c0*/  VIMNMX R8, R8, R7, !PT ;  /* 0x0000000708087248 */ /* 0x004fc80007fe0100 */
[----:B------:R-:W-:Y:S01]  /*f2d0*/  ISETP.GE.AND P1, PT, R4, R8, PT ;  /* 0x000000080400720c */ /* 0x000fe20003f26270 */
[----:B------:R0:W-:-:S12]  /*f2e0*/  STL [R1+0x8], R8 ;  /* 0x0000080801007387 */ /* 0x0001d80000100800 */
[----:B0-----:R-:W-:Y:S05]  /*f2f0*/  @!P1 BRA `(.L_x_11501) ;  /* 0x0000003400749947 */ /* 0x001fea0003800000 */
[----:B------:R-:W-:-:S07]  /*f300*/  IMAD.MOV.U32 R135, RZ, RZ, RZ ;  /* 0x000000ffff877224 */ /* 0x000fce00078e00ff */
.L_x_11521:
[----:B------:R-:W2:Y:S01]  /*f310*/  LDL R7, [R1+0xc] ;  /* 0x00000c0001077983 */ /* 0x000ea20000100800 */
[----:B------:R-:W-:Y:S01]  /*f320*/  VIADD R6, R18, 0x1 ;  /* 0x0000000112067836 */ /* 0x000fe20000000000 */
[----:B------:R-:W-:Y:S05]  /*f330*/  YIELD ;  /* 0x0000000000007946 */ /* 0x000fea0003800000 */
[----:B------:R-:W-:-:S04]  /*f340*/  ISETP.NE.AND P2, PT, R6, 0x2, PT ;  /* 0x000000020600780c */ /* 0x000fc80003f45270 */
[----:B------:R-:W-:Y:S02]  /*f350*/  SEL R8, RZ, 0x1, P2 ;  /* 0x00000001ff087807 */ /* 0x000fe40001000000 */
[----:B------:R-:W-:Y:S02]  /*f360*/  SEL R6, R6, RZ, P2 ;  /* 0x000000ff06067207 */ /* 0x000fe40001000000 */
[----:B--2---:R-:W-:Y:S02]  /*f370*/  ISETP.NE.AND P1, PT, R7, RZ, PT ;  /* 0x000000ff0700720c */ /* 0x004fe40003f25270 */
[----:B------:R-:W-:-:S11]  /*f380*/  LOP3.LUT R7, R23, R8, RZ, 0x3c, !PT ;  /* 0x0000000817077212 */ /* 0x000fd600078e3cff */
[----:B------:R-:W-:Y:S05]  /*f390*/  @P1 BRA `(.L_x_11502) ;  /* 0x0000000000301947 */ /* 0x000fea0003800000 */
[----:B------:R-:W-:Y:S05]  /*f3a0*/  @!P0 BRA `(.L_x_11503) ;  /* 0x0000000000048947 */ /* 0x000fea0003800000 */
[----:B------:R-:W-:Y:S01]  /*f3b0*/  BPT.TRAP 0x1 ;  /* 0x000000040000795c */ /* 0x000fe20000300000 */
.L_x_11503:
[----:B------:R-:W-:Y:S01]  /*f3c0*/  IMAD R9, R6, 0x8, R2 ;  /* 0x0000000806097824 */ /* 0x000fe200078e0202 */
[----:B------:R-:W-:-:S04]  /*f3d0*/  SHF.L.U32 R8, R7, 0x1f, RZ ;  /* 0x0000001f07087819 */ /* 0x000fc800000006ff */
[----:B------:R0:W1:Y:S01]  /*f3e0*/  SYNCS.PHASECHK.TRANS64.TRYWAIT P2, [R9+URZ+0x2d830], R8 ;  /* 0x02d83008090075a7 */ /* 0x000062000804017f */
[----:B------:R-:W-:Y:S05]  /*f3f0*/  @!P0 BRA `(.L_x_11504) ;  /* 0x0000000000048947 */ /* 0x000fea0003800000 */
[----:B------:R-:W-:Y:S01]  /*f400*/  BPT.TRAP 0x1 ;  /* 0x000000040000795c */ /* 0x000fe20000300000 */
.L_x_11504:
[----:B------:R-:W-:Y:S04]  /*f410*/  BSSY B0, `(.L_x_11502) ;  /* 0x0000004000007945 */ /* 0x000fe80003800000 */
[----:B-1----:R-:W-:Y:S05]  /*f420*/  @P2 BRA `(.L_x_11505) ;  /* 0x0000000000082947 */ /* 0x002fea0003800000 */
[----:B------:R-:W1:Y:S02]  /*f430*/  SYNCS.PHASECHK.TRANS64.TRYWAIT P2, [R9+URZ+0x2d830], R8 ;  /* 0x02d83008090075a7 */ /* 0x000e64000804017f */
[----:B-1----:R-:W-:Y:S05]  /*f440*/  @!P2 BRA `(.L_x_11506) ;  /* 0x0000013800a0a947 */ /* 0x002fea0003800000 */
.L_x_11505:
[----:B------:R-:W-:Y:S05]  /*f450*/  BSYNC B0 ;  /* 0x0000000000007941 */ /* 0x000fea0003800000 */
.L_x_11502:
[----:B01----:R-:W2:Y:S01]  /*f460*/  LDL R8, [R1+0x10] ;  /* 0x0000100001087983 */ /* 0x003ea20000100800 */
[----:B------:R-:W0:Y:S01]  /*f470*/  S2R R10, SR_TID.X ;  /* 0x00000000000a7919 */ /* 0x000e220000002100 */
[----:B------:R-:W-:Y:S05]  /*f480*/  WARPSYNC.ALL ;  /* 0x0000000000007948 */ /* 0x000fea0003800000 */
[----:B------:R-:W-:Y:S01]  /*f490*/  IMAD.MOV.U32 R9, RZ, RZ, -0x7fffffe0 ;  /* 0x80000020ff097424 */ /* 0x000fe200078e00ff */
[----:B0-----:R-:W-:-:S05]  /*f4a0*/  SHF.R.U32.HI R10, RZ, 0x7, R10 ;  /* 0x00000007ff0a7819 */ /* 0x001fca000001160a */
[----:B------:R-:W-:-:S05]  /*f4b0*/  VIADD R20, R10, 0x8 ;  /* 0x000000080a147836 */ /* 0x000fca0000000000 */
[----:B------:R0:W-:Y:S01]  /*f4c0*/  BAR.SYNC.DEFER_BLOCKING R20, 0x100 ;  /* 0x000400140000751d */ /* 0x0001e20000010000 */
[----:B------:R-:W-:Y:S02]  /*f4d0*/  R2UR UR11, R9 ;  /* 0x00000000090b72ca */ /* 0x000fe400000e0000 */
[----:B------:R-:W-:Y:S02]  /*f4e0*/  R2UR UR8, R146 ;  /* 0x00000000920872ca */ /* 0x000fe400000e0000 */
[----:B------:R-:W-:Y:S01]  /*f4f0*/  R2UR UR9, R147 ;  /* 0x00000000930972ca */ /* 0x000fe200000e0000 */
[----:B------:R-:W-:Y:S01]  /*f500*/  WARPGROUP.ARRIVE ;  /* 0x00000000000079c5 */ /* 0x000fe20000000000 */
[----:B------:R-:W-:Y:S01]  /*f510*/  IMAD.MOV.U32 R13, RZ, RZ, -0x7fffffe0 ;  /* 0x80000020ff0d7424 */ /* 0x000fe200078e00ff */
[----:B------:R-:W-:Y:S02]  /*f520*/  R2UR UR12, R156 ;  /* 0x000000009c0c72ca */ /* 0x000fe400000e0000 */
[----:B------:R-:W-:-:S02]  /*f530*/  R2UR UR13, R157 ;  /* 0x000000009d0d72ca */ /* 0x000fc400000e0000 */
[----:B------:R-:W-:Y:S01]  /*f540*/  R2UR UR15, R13 ;  /* 0x000000000d0f72ca */ /* 0x000fe200000e0000 */
[----:B--2---:R-:W-:-:S05]  /*f550*/  IMAD R8, R6, 0x600, R8 ;  /* 0x0000060006087824 */ /* 0x004fca00078e0208 */
[----:B------:R-:W-:-:S13]  /*f560*/  R2UR UR10, R8 ;  /* 0x00000000080a72ca */ /* 0x000fda00000e0000 */
[----:B------:R-:W-:Y:S01]  /*f570*/  HGMMA.64x128x16.F32 R24, gdesc[UR8], RZ, !UPT, gsb0 ;  /* 0x01e00000081879f0 */ /* 0x000fe2000c0008ff */
[----:B------:R-:W-:-:S05]  /*f580*/  VIADD R12, R8, 0x2 ;  /* 0x00000002080c7836 */ /* 0x000fca0000000000 */
[----:B------:R-:W-:Y:S01]  /*f590*/  R2UR UR14, R12 ;  /* 0x000000000c0e72ca */ /* 0x000fe200000e0000 */
[----:B------:R-:W-:Y:S02]  /*f5a0*/  VIADD R10, R8, 0x200 ;  /* 0x00000200080a7836 */ /* 0x000fe40000000000 */
[----:B------:R-:W-:Y:S01]  /*f5b0*/  IMAD.MOV.U32 R11, RZ, RZ, -0x7fffffe0 ;  /* 0x80000020ff0b7424 */ /* 0x000fe200078e00ff */
[----:B------:R-:W-:Y:S02]  /*f5c0*/  R2UR UR16, R154 ;  /* 0x000000009a1072ca */ /* 0x000fe400000e0000 */
[----:B------:R-:W-:Y:S02]  /*f5d0*/  R2UR UR18, R10 ;  /* 0x000000000a1272ca */ /* 0x000fe400000e0000 */
[----:B------:R-:W-:Y:S02]  /*f5e0*/  R2UR UR19, R11 ;  /* 0x000000000b1372ca */ /* 0x000fe400000e0000 */
[----:B------:R-:W-:Y:S01]  /*f5f0*/  R2UR UR17, R155 ;  /* 0x000000009b1172ca */ /* 0x000fe200000e0000 */
[----:B------:R-:W-:-:S02]  /*f600*/  WARPGROUP.DEPBAR.LE gsb0, 0x0 ;  /* 0x00008000000079c5 */ /* 0x000fc40000010000 */
[----:B------:R-:W-:-:S06]  /*f610*/  WARPGROUP.ARRIVE ;  /* 0x00000000000079c5 */ /* 0x000fcc0000000000 */
[----:B------:R-:W-:Y:S01]  /*f620*/  HGMMA.64x128x16.F32 R24, gdesc[UR12], R24, gsb0 ;  /* 0x01e000000c1879f0 */ /* 0x000fe20008000818 */
[----:B------:R-:W-:Y:S01]  /*f630*/  VIADD R12, R8, 0x202 ;  /* 0x00000202080c7836 */ /* 0x000fe20000000000 */
[----:B------:R-:W-:Y:S02]  /*f640*/  R2UR UR23, R13 ;  /* 0x000000000d1772ca */ /* 0x000fe400000e0000 */
[----:B------:R-:W-:Y:S02]  /*f650*/  R2UR UR20, R152 ;  /* 0x00000000981472ca */ /* 0x000fe400000e0000 */
[----:B------:R-:W-:Y:S02]  /*f660*/  R2UR UR22, R12 ;  /* 0x000000000c1672ca */ /* 0x000fe400000e0000 */
[----:B------:R-:W-:Y:S01]  /*f670*/  R2UR UR21, R153 ;  /* 0x00000000991572ca */ /* 0x000fe200000e0000 */
[----:B------:R-:W-:Y:S02]  /*f680*/  WARPGROUP.DEPBAR.LE gsb0, 0x0 ;  /* 0x00008000000079c5 */ /* 0x000fe40000010000 */
[----:B------:R-:W-:-:S06]  /*f690*/  WARPGROUP.ARRIVE ;  /* 0x00000000000079c5 */ /* 0x000fcc0000000000 */
[----:B------:R-:W-:Y:S01]  /*f6a0*/  HGMMA.64x128x16.F32 R24, gdesc[UR16], R24, gsb0 ;  /* 0x01e00000101879f0 */ /* 0x000fe20008000818 */
        /* <DEDUP_REMOVED lines=24> */
.L_x_11508:
[----:B------:R-:W-:Y:S01]  /*f830*/  SHF.L.U32 R8, R23, 0x1f, RZ ;  /* 0x0000001f17087819 */ /* 0x000fe200000006ff */
[----:B------:R-:W-:-:S04]  /*f840*/  IMAD R9, R18, 0x8, R2 ;  /* 0x0000000812097824 */ /* 0x000fc800078e0202 */
[----:B------:R0:W1:Y:S01]  /*f850*/  SYNCS.PHASECHK.TRANS64.TRYWAIT P1, [R9+URZ+0x2d850], R8 ;  /* 0x02d85008090075a7 */ /* 0x000062000802017f */
[----:B------:R-:W-:Y:S05]  /*f860*/  @!P0 BRA `(.L_x_11509) ;  /* 0x0000000000048947 */ /* 0x000fea0003800000 */
[----:B------:R-:W-:Y:S01]  /*f870*/  BPT.TRAP 0x1 ;  /* 0x000000040000795c */ /* 0x000fe20000300000 */
.L_x_11509:
[----:B-1----:R-:W-:Y:S05]  /*f880*/  @P1 BRA `(.L_x_11507) ;  /* 0x0000000000081947 */ /* 0x002fea0003800000 */
[----:B------:R-:W1:Y:S02]  /*f890*/  SYNCS.PHASECHK.TRANS64.TRYWAIT P1, [R9+URZ+0x2d850], R8 ;  /* 0x02d85008090075a7 */ /* 0x000e64000802017f */
[----:B-1----:R-:W-:Y:S05]  /*f8a0*/  @!P1 BRA `(.L_x_11510) ;  /* 0x00000134009c9947 */ /* 0x002fea0003800000 */
.L_x_11507:
[----:B------:R-:W2:Y:S01]  /*f8b0*/  LDL R12, [R1+0x2c] ;  /* 0x00002c00010c7983 */ /* 0x000ea20000100800 */
[----:B01----:R-:W-:Y:S01]  /*f8c0*/  VIADD R8, R2, 0x400 ;  /* 0x0000040002087836 */ /* 0x003fe20000000000 */
[----:B------:R-:W-:Y:S05]  /*f8d0*/  WARPSYNC.ALL ;  /* 0x0000000000007948 */ /* 0x000fea0003800000 */
[----:B------:R-:W-:Y:S01]  /*f8e0*/  SHF.R.U32.HI R8, RZ, 0x4, R8 ;  /* 0x00000004ff087819 */ /* 0x000fe20000011608 */
[----:B------:R-:W-:Y:S01]  /*f8f0*/  IMAD.MOV.U32 R9, RZ, RZ, -0x7fffffe0 ;  /* 0x80000020ff097424 */ /* 0x000fe200078e00ff */
[----:B------:R-:W-:Y:S01]  /*f900*/  WARPGROUP.ARRIVE ;  /* 0x00000000000079c5 */ /* 0x000fe20000000000 */
[----:B------:R-:W-:Y:S01]  /*f910*/  UMOV UR9, 0x40000040 ;  /* 0x4000004000097882 */ /* 0x000fe20000000000 */
[----:B------:R-:W-:Y:S01]  /*f920*/  LOP3.LUT R8, R8, 0x3fff, RZ, 0xc0, !PT ;  /* 0x00003fff08087812 */ /* 0x000fe200078ec0ff */
[----:B------:R-:W-:Y:S01]  /*f930*/  IMAD.MOV.U32 R11, RZ, RZ, -0x7fffffe0 ;  /* 0x80000020ff0b7424 */ /* 0x000fe200078e00ff */
[----:B------:R-:W-:Y:S01]  /*f940*/  R2UR UR11, R9 ;  /* 0x00000000090b72ca */ /* 0x000fe200000e0000 */
[----:B------:R-:W-:Y:S01]  /*f950*/  UMOV UR13, 0x40000040 ;  /* 0x40000040000d7882 */ /* 0x000fe20000000000 */
[----:B------:R-:W-:Y:S01]  /*f960*/  LOP3.LUT R8, R8, 0x2000000, RZ, 0xfc, !PT ;  /* 0x0200000008087812 */ /* 0x000fe200078efcff */
[----:B------:R-:W-:Y:S01]  /*f970*/  UMOV UR17, 0x40000040 ;  /* 0x4000004000117882 */ /* 0x000fe20000000000 */
[C---:B------:R-:W-:Y:S01]  /*f980*/  R2UR UR15, R11.reuse ;  /* 0x000000000b0f72ca */ /* 0x040fe200000e0000 */
[----:B------:R-:W-:Y:S01]  /*f990*/  UMOV UR21, 0x40000040 ;  /* 0x4000004000157882 */ /* 0x000fe20000000000 */
[C---:B------:R-:W-:Y:S01]  /*f9a0*/  R2UR UR19, R11.reuse ;  /* 0x000000000b1372ca */ /* 0x040fe200000e0000 */
[----:B------:R-:W-:Y:S01]  /*f9b0*/  IMAD R8, R18, 0x600, R8 ;  /* 0x0000060012087824 */ /* 0x000fe200078e0208 */
[C---:B------:R-:W-:Y:S01]  /*f9c0*/  R2UR UR23, R11.reuse ;  /* 0x000000000b1772ca */ /* 0x040fe200000e0000 */
[----:B------:R-:W-:Y:S01]  /*f9d0*/  UMOV UR25, 0x40000040 ;  /* 0x4000004000197882 */ /* 0x000fe20000000000 */
[C---:B------:R-:W-:Y:S01]  /*f9e0*/  R2UR UR27, R11.reuse ;  /* 0x000000000b1b72ca */ /* 0x040fe200000e0000 */
[C---:B------:R-:W-:Y:S01]  /*f9f0*/  VIADD R10, R8.reuse, 0x40 ;  /* 0x00000040080a7836 */ /* 0x040fe20000000000 */
[----:B------:R-:W-:Y:S01]  /*fa00*/  R2UR UR10, R8 ;  /* 0x00000000080a72ca */ /* 0x000fe200000e0000 */
[----:B------:R-:W-:Y:S01]  /*fa10*/  UMOV UR29, 0x40000040 ;  /* 0x40000040001d7882 */ /* 0x000fe20000000000 */
[C---:B------:R-:W-:Y:S01]  /*fa20*/  R2UR UR31, R11.reuse ;  /* 0x000000000b1f72ca */ /* 0x040fe200000e0000 */
[----:B------:R-:W-:Y:S01]  /*fa30*/  UMOV UR33, 0x40000040 ;  /* 0x4000004000217882 */ /* 0x000fe20000000000 */
[----:B------:R-:W-:Y:S01]  /*fa40*/  R2UR UR14, R10 ;  /* 0x000000000a0e72ca */ /* 0x000fe200000e0000 */
[----:B------:R-:W-:Y:S01]  /*fa50*/  VIADD R10, R8, 0x80 ;  /* 0x00000080080a7836 */ /* 0x000fe20000000000 */
[----:B------:R-:W-:Y:S01]  /*fa60*/  R2UR UR35, R11 ;  /* 0x000000000b2372ca */ /* 0x000fe200000e0000 */
[----:B------:R-:W-:Y:S01]  /*fa70*/  UMOV UR45, 0x40000040 ;  /* 0x40000040002d7882 */ /* 0x000fe20000000000 */
[----:B------:R-:W-:Y:S01]  /*fa80*/  R2UR UR47, R9 ;  /* 0x00000000092f72ca */ /* 0x000fe200000e0000 */
[----:B------:R-:W0:Y:S01]  /*fa90*/  S2R R13, SR_TID.X ;  /* 0x00000000000d7919 */ /* 0x000e220000002100 */
[----:B------:R-:W-:Y:S01]  /*faa0*/  R2UR UR18, R10 ;  /* 0x000000000a1272ca */ /* 0x000fe200000e0000 */
[----:B------:R-:W-:-:S05]  /*fab0*/  VIADD R10, R8, 0xc0 ;  /* 0x000000c0080a7836 */ /* 0x000fca0000000000 */
[----:B------:R-:W-:Y:S01]  /*fac0*/  R2UR UR22, R10 ;  /* 0x000000000a1672ca */ /* 0x000fe200000e0000 */
[----:B------:R-:W-:-:S05]  /*fad0*/  VIADD R10, R8, 0x100 ;  /* 0x00000100080a7836 */ /* 0x000fca0000000000 */
[----:B------:R-:W-:Y:S01]  /*fae0*/  R2UR UR26, R10 ;  /* 0x000000000a1a72ca */ /* 0x000fe200000e0000 */
[----:B------:R-:W-:-:S05]  /*faf0*/  VIADD R10, R8, 0x140 ;  /* 0x00000140080a7836 */ /* 0x000fca0000000000 */
[----:B------:R-:W-:Y:S01]  /*fb00*/  R2UR UR30, R10 ;  /* 0x000000000a1e72ca */ /* 0x000fe200000e0000 */
[C---:B------:R-:W-:Y:S02]  /*fb10*/  VIADD R10, R8.reuse, 0x180 ;  /* 0x00000180080a7836 */ /* 0x040fe40000000000 */
[----:B------:R-:W-:-:S03]  /*fb20*/  VIADD R8, R8, 0x1c0 ;  /* 0x000001c008087836 */ /* 0x000fc60000000000 */
[----:B------:R-:W-:Y:S02]  /*fb30*/  R2UR UR34, R10 ;  /* 0x000000000a2272ca */ /* 0x000fe400000e0000 */
[----:B------:R-:W-:Y:S02]  /*fb40*/  R2UR UR46, R8 ;  /* 0x00000000082e72ca */ /* 0x000fe400000e0000 */
[----:B0-----:R-:W-:Y:S01]  /*fb50*/  ISETP.GE.U32.AND P1, PT, R13, 0x180, PT ;  /* 0x000001800d00780c */ /* 0x001fe20003f26070 */
[----:B--2---:R-:W-:Y:S01]  /*fb60*/  IMAD R8, R12, 0x2000, R2 ;  /* 0x000020000c087824 */ /* 0x004fe200078e0202 */
[----:B------:R-:W-:-:S04]  /*fb70*/  SHF.R.U32.HI R12, RZ, 0x7, R13 ;  /* 0x00000007ff0c7819 */ /* 0x000fc8000001160d */
[----:B------:R-:W-:Y:S01]  /*fb80*/  R2UR UR8, R8 ;  /* 0x00000000080872ca */ /* 0x000fe200000e0000 */
[----:B------:R-:W-:-:S05]  /*fb90*/  VIADD R8, R12, 0x9 ;  /* 0x000000090c087836 */ /* 0x000fca0000000000 */
[----:B------:R-:W-:-:S07]  /*fba0*/  SEL R8, R8, 0x9, !P1 ;  /* 0x0000000908087807 */ /* 0x000fce0004800000 */
[----:B------:R-:W-:-:S04]  /*fbb0*/  UIADD3 UR8, UR8, 0x21800, URZ ;  /* 0x0002180008087890 */ /* 0x000fc8000fffe03f */
[----:B------:R-:W-:-:S04]  /*fbc0*/  USHF.R.U32.HI UR8, URZ, 0x4, UR8 ;  /* 0x000000043f087899 */ /* 0x000fc80008011608 */
[----:B------:R-:W-:-:S04]  /*fbd0*/  ULOP3.LUT UR8, UR8, 0x3fff, URZ, 0xc0, !UPT ;  /* 0x00003fff08087892 */ /* 0x000fc8000f8ec03f */
[----:B------:R-:W-:-:S04]  /*fbe0*/  ULOP3.LUT UR8, UR8, 0x10000, URZ, 0xfc, !UPT ;  /* 0x0001000008087892 */ /* 0x000fc8000f8efc3f */
[----:B------:R-:W-:Y:S02]  /*fbf0*/  UIADD3 UR12, UR8, 0x2, URZ ;  /* 0x00000002080c7890 */ /* 0x000fe4000fffe03f */
[----:B------:R-:W-:Y:S02]  /*fc00*/  UIADD3 UR16, UR8, 0x4, URZ ;  /* 0x0000000408107890 */ /* 0x000fe4000fffe03f */
[----:B------:R-:W-:Y:S02]  /*fc10*/  UIADD3 UR20, UR8, 0x6, URZ ;  /* 0x0000000608147890 */ /* 0x000fe4000fffe03f */
[----:B------:R-:W-:Y:S01]  /*fc20*/  HGMMA.64x96x16.F32 R88, gdesc[UR8].tnspB, R88, gsb0 ;  /* 0x41600000085879f0 */ /* 0x000fe20008000858 */
[----:B------:R-:W-:Y:S02]  /*fc30*/  UIADD3 UR24, UR8, 0x600, URZ ;  /* 0x0000060008187890 */ /* 0x000fe4000fffe03f */
[----:B------:R-:W-:Y:S02]  /*fc40*/  UIADD3 UR28, UR8, 0x602, URZ ;  /* 0x00000602081c7890 */ /* 0x000fe4000fffe03f */
[----:B------:R-:W-:-:S02]  /*fc50*/  UIADD3 UR32, UR8, 0x604, URZ ;  /* 0x0000060408207890 */ /* 0x000fc4000fffe03f */
[----:B------:R-:W-:Y:S01]  /*fc60*/  UIADD3 UR44, UR8, 0x606, URZ ;  /* 0x00000606082c7890 */ /* 0x000fe2000fffe03f */
        /* <DEDUP_REMOVED lines=25> */
.L_x_11511:
[----:B------:R-:W2:Y:S01]  /*fe00*/  LDL R11, [R1+0x28] ;  /* 0x00002800010b7983 */ /* 0x000ea20000100800 */
[----:B0-----:R-:W0:Y:S03]  /*fe10*/  LDC R8, c[0x0][0x448] ;  /* 0x00011200ff087b82 */ /* 0x001e260000000800 */
[----:B------:R-:W2:Y:S01]  /*fe20*/  LDL R10, [R1+0x64] ;  /* 0x00006400010a7983 */ /* 0x000ea20000100800 */
[----:B0-----:R-:W-:-:S13]  /*fe30*/  ISETP.NE.AND P1, PT, R8, 0x1, PT ;  /* 0x000000010800780c */ /* 0x001fda0003f25270 */
[----:B------:R-:W0:Y:S08]  /*fe40*/  @P1 LDC R9, c[0x0][0x44c] ;  /* 0x00011300ff091b82 */ /* 0x000e300000000800 */
[----:B------:R-:W1:Y:S01]  /*fe50*/  @P1 LDC R8, c[0x0][0x450] ;  /* 0x00011400ff081b82 */ /* 0x000e620000000800 */
[----:B------:R-:W-:Y:S02]  /*fe60*/  UMOV UR50, UR42 ;  /* 0x0000002a00327c82 */ /* 0x000fe40008000000 */
[----:B------:R-:W-:Y:S01]  /*fe70*/  ULOP3.LUT UR8, URZ, UR50, URZ, 0x33, !UPT ;  /* 0x000000323f087292 */ /* 0x000fe2000f8e333f */
[----:B--2---:R-:W-:-:S04]  /*fe80*/  IMAD.IADD R13, R10, 0x1, R11 ;  /* 0x000000010a0d7824 */ /* 0x004fc800078e020b */
[----:B0-----:R-:W-:-:S05]  /*fe90*/  @P1 IMAD.HI.U32 R9, R13, R9, RZ ;  /* 0x000000090d091227 */ /* 0x001fca00078e00ff */
[----:B-1----:R-:W-:Y:S01]  /*fea0*/  @P1 SHF.R.U32.HI R13, RZ, R8, R9 ;  /* 0x00000008ff0d1219 */ /* 0x002fe20000011609 */
[----:B------:R-:W-:Y:S02]  /*feb0*/  IMAD R8, R6, 0x8, R2 ;  /* 0x0000000806087824 */ /* 0x000fe400078e0202 */
[----:B------:R-:W-:Y:S02]  /*fec0*/  IMAD.U32 R9, RZ, RZ, UR38 ;  /* 0x00000026ff097e24 */ /* 0x000fe4000f8e00ff */
[----:B------:R-:W-:-:S05]  /*fed0*/  VIADD R8, R8, 0x2d840 ;  /* 0x0002d84008087836 */ /* 0x000fca0000000000 */
[----:B------:R-:W-:Y:S01]  /*fee0*/  PRMT R8, R9, 0x654, R8 ;  /* 0x0000065409087816 */ /* 0x000fe20000000008 */
[----:B------:R-:W0:Y:S03]  /*fef0*/  SHFL.IDX PT, R20, R13, RZ, 0x1c1f ;  /* 0x001c1fff0d147589 */ /* 0x000e2600000e0000 */
[----:B------:R1:W-:Y:S02]  /*ff00*/  SYNCS.ARRIVE.TRANS64.RED.A1T0 RZ, [R8+URZ], RZ ;  /* 0x000000ff08ff79a7 */ /* 0x0003e4000810043f */
[----:B-1----:R-:W-:-:S05]  /*ff10*/  IMAD.SHL.U32 R8, R4, 0x80, RZ ;  /* 0x0000008004087824 */ /* 0x002fca00078e00ff */
[----:B------:R-:W-:Y:S02]  /*ff20*/  IADD3 R9, -R8, 0x1, RZ ;  /* 0x0000000108097810 */ /* 0x000fe40007ffe1ff */
[----:B------:R-:W-:-:S03]  /*ff30*/  PLOP3.LUT P1, PT, PT, PT, UP0, 0x40, 0x0 ;  /* 0x000000000000781c */ /* 0x000fc60003f2e808 */
[----:B------:R-:W-:-:S05]  /*ff40*/  IMAD R9, R142, -0x2, R9 ;  /* 0xfffffffe8e097824 */ /* 0x000fca00078e0209 */
[----:B------:R-:W-:-:S05]  /*ff50*/  IADD3 R11, -R140, R9, R141 ;  /* 0x000000098c0b7210 */ /* 0x000fca0007ffe18d */
[C---:B------:R-:W-:Y:S02]  /*ff60*/  VIADD R12, R11.reuse, UR49 ;  /* 0x000000310b0c7c36 */ /* 0x040fe40008000000 */
[----:B------:R-:W-:Y:S02]  /*ff70*/  VIADD R11, R11, UR8 ;  /* 0x000000080b0b7c36 */ /* 0x000fe40008000000 */
[C---:B0-----:R-:W-:Y:S02]  /*ff80*/  IMAD.IADD R10, R20.reuse, 0x1, R12 ;  /* 0x00000001140a7824 */ /* 0x041fe400078e020c */
[----:B------:R-:W-:Y:S01]  /*ff90*/  IMAD.IADD R9, R20, 0x1, R11 ;  /* 0x0000000114097824 */ /* 0x000fe200078e020b */
[----:B------:R-:W-:Y:S06]  /*ffa0*/  @P1 BRA `(.L_x_11512) ;  /* 0x0000000000581947 */ /* 0x000fec0003800000 */
        /* <DEDUP_REMOVED lines=12> */
.L_x_11514:
[----:B------:R-:W-:-:S05]  /*10070*/  IMAD.U32 R21, RZ, RZ, UR41 ;  /* 0x00000029ff157e24 */ /* 0x000fca000f8e00ff */
[----:B------:R-:W-:-:S13]  /*10080*/  ISETP.NE.AND P1, PT, R21, 0x1, PT ;  /* 0x000000011500780c */ /* 0x000fda0003f25270 */
[----:B------:R-:W0:Y:S02]  /*10090*/  @P1 LDC.64 R14, c[0x0][0x9e8] ;  /* 0x00027a00ff0e1b82 */ /* 0x000e240000000a00 */
[----:B0-----:R-:W-:-:S05]  /*100a0*/  @P1 IMAD.HI.U32 R14, R20, R14, RZ ;  /* 0x0000000e140e1227 */ /* 0x001fca00078e00ff */
[----:B------:R-:W-:-:S07]  /*100b0*/  @P1 SHF.R.U32.HI R20, RZ, R15, R14 ;  /* 0x0000000fff141219 */ /* 0x000fce000001160e */
.L_x_11515:
[----:B------:R-:W-:Y:S05]  /*100c0*/  BSYNC B0 ;  /* 0x0000000000007941 */ /* 0x000fea0003800000 */
.L_x_11513:
[----:B------:R-:W-:-:S04]  /*100d0*/  IMAD R20, R20, R21, -R8 ;  /* 0x0000001514147224 */ /* 0x000fc800078e0a08 */
[----:B------:R-:W-:-:S05]  /*100e0*/  IMAD R20, R142, -0x2, R20 ;  /* 0xfffffffe8e147824 */ /* 0x000fca00078e0214 */
[----:B------:R-:W-:Y:S02]  /*100f0*/  VIMNMX R9, R9, R20, !PT ;  /* 0x0000001409097248 */ /* 0x000fe40007fe0100 */
[----:B------:R-:W-:-:S07]  /*10100*/  VIADDMNMX R10, R20, R21, R10, PT ;  /* 0x00000015140a7246 */ /* 0x000fce000380010a */
.L_x_11512:
[----:B------:R-:W-:Y:S01]  /*10110*/  ISETP.GT.AND P1, PT, R4, -0x1, PT ;  /* 0xffffffff0400780c */ /* 0x000fe20003f24270 */
[----:B------:R-:W0:Y:S03]  /*10120*/  SHFL.IDX PT, R13, R13, 0x1, 0x1c1f ;  /* 0x003c1f000d0d7f89 */ /* 0x000e2600000e0000 */
        /* <DEDUP_REMOVED lines=13> */
[----:B------:R-:W-:Y:S02]  /*10200*/  ISETP.GT.AND P2, PT, R9, 0x10, P1 ;  /* 0x000000100900780c */ /* 0x000fe40000f44270 */
[----:B------:R-:W-:Y:S02]  /*10210*/  FSEL R33, R33, -INF , !P4 ;  /* 0xff80000021217808 */ /* 0x000fe40006000000 */
[----:B------:R-:W-:Y:S02]  /*10220*/  ISETP.GT.AND P4, PT, R9, 0x20, P1 ;  /* 0x000000200900780c */ /* 0x000fe40000f84270 */
[----:B------:R-:W-:-:S02]  /*10230*/  ISETP.LT.OR P3, PT, R10, 0xa, P3 ;  /* 0x0000000a0a00780c */ /* 0x000fc40001f61670 */
[C---:B------:R-:W-:Y:S02]  /*10240*/  ISETP.LT.OR P2, PT, R10.reuse, 0x11, P2 ;  /* 0x000000110a00780c */ /* 0x040fe40001741670 */
[----:B------:R-:W-:Y:S02]  /*10250*/  ISETP.LT.OR P4, PT, R10, 0x21, P4 ;  /* 0x000000210a00780c */ /* 0x000fe40002781670 */
[----:B------:R-:W-:Y:S02]  /*10260*/  FSEL R29, R29, -INF , !P3 ;  /* 0xff8000001d1d7808 */ /* 0x000fe40005800000 */
[----:B------:R-:W-:Y:S02]  /*10270*/  FSEL R32, R32, -INF , !P2 ;  /* 0xff80000020207808 */ /* 0x000fe40005000000 */
[C---:B------:R-:W-:Y:S02]  /*10280*/  ISETP.GT.AND P3, PT, R9.reuse, 0x18, P1 ;  /* 0x000000180900780c */ /* 0x040fe40000f64270 */
[----:B------:R-:W-:-:S02]  /*10290*/  ISETP.GT.AND P2, PT, R9, 0x19, P1 ;  /* 0x000000190900780c */ /* 0x000fc40000f44270 */
[----:B------:R-:W-:Y:S02]  /*102a0*/  FSEL R40, R40, -INF , !P4 ;  /* 0xff80000028287808 */ /* 0x000fe40006000000 */
[----:B------:R-:W-:Y:S02]  /*102b0*/  ISETP.GT.AND P4, PT, R9, 0x29, P1 ;  /* 0x000000290900780c */ /* 0x000fe40000f84270 */
[C---:B------:R-:W-:Y:S02]  /*102c0*/  ISETP.LT.OR P3, PT, R10.reuse, 0x19, P3 ;  /* 0x000000190a00780c */ /* 0x040fe40001f61670 */
[C---:B------:R-:W-:Y:S02]  /*102d0*/  ISETP.LT.OR P2, PT, R10.reuse, 0x1a, P2 ;  /* 0x0000001a0a00780c */ /* 0x040fe40001741670 */
[----:B------:R-:W-:Y:S02]  /*102e0*/  ISETP.LT.OR P4, PT, R10, 0x2a, P4 ;  /* 0x0000002a0a00780c */ /* 0x000fe40002781670 */
[----:B------:R-:W-:-:S02]  /*102f0*/  FSEL R36, R36, -INF , !P3 ;  /* 0xff80000024247808 */ /* 0x000fc40005800000 */
[----:B------:R-:W-:Y:S02]  /*10300*/  FSEL R37, R37, -INF , !P2 ;  /* 0xff80000025257808 */ /* 0x000fe40005000000 */
        /* <DEDUP_REMOVED lines=57> */
[----:B------:R-:W-:Y:S02]  /*106a0*/  PLOP3.LUT P4, PT, PT, PT, UP0, 0x40, 0x0 ;  /* 0x000000000000781c */ /* 0x000fe40003f8e808 */
[----:B------:R-:W-:-:S02]  /*106b0*/  ISETP.LT.OR P3, PT, R10, 0x6a, P3 ;  /* 0x0000006a0a00780c */ /* 0x000fc40001f61670 */
[----:B------:R-:W-:Y:S02]  /*106c0*/  ISETP.LT.OR P2, PT, R10, 0x71, P2 ;  /* 0x000000710a00780c */ /* 0x000fe40001741670 */
[----:B------:R-:W-:Y:S02]  /*106d0*/  FSEL R77, R77, -INF , !P3 ;  /* 0xff8000004d4d7808 */ /* 0x000fe40005800000 */
[----:B------:R-:W-:Y:S02]  /*106e0*/  FSEL R80, R80, -INF , !P2 ;  /* 0xff80000050507808 */ /* 0x000fe40005000000 */
[C---:B------:R-:W-:Y:S02]  /*106f0*/  ISETP.GT.AND P3, PT, R9.reuse, 0x78, P1 ;  /* 0x000000780900780c */ /* 0x040fe40000f64270 */
[----:B------:R-:W-:Y:S01]  /*10700*/  ISETP.GT.AND P2, PT, R9, 0x79, P1 ;  /* 0x000000790900780c */ /* 0x000fe20000f44270 */
[----:B------:R-:W-:Y:S01]  /*10710*/  IMAD.IADD R9, R11, 0x1, R13 ;  /* 0x000000010b097824 */ /* 0x000fe200078e020d */
[----:B------:R-:W-:-:S02]  /*10720*/  ISETP.LT.OR P3, PT, R10, 0x79, P3 ;  /* 0x000000790a00780c */ /* 0x000fc40001f61670 */
[----:B------:R-:W-:Y:S02]  /*10730*/  ISETP.LT.OR P2, PT, R10, 0x7a, P2 ;  /* 0x0000007a0a00780c */ /* 0x000fe40001741670 */
[----:B------:R-:W-:Y:S02]  /*10740*/  FSEL R84, R84, -INF , !P3 ;  /* 0xff80000054547808 */ /* 0x000fe40005800000 */
[----:B------:R-:W-:Y:S01]  /*10750*/  FSEL R85, R85, -INF , !P2 ;  /* 0xff80000055557808 */ /* 0x000fe20005000000 */
[----:B------:R-:W-:Y:S08]  /*10760*/  @P4 BRA `(.L_x_11516) ;  /* 0x0000000000584947 */ /* 0x000ff00003800000 */
        /* <DEDUP_REMOVED lines=12> */
.L_x_11518:
[----:B------:R-:W-:-:S05]  /*10830*/  IMAD.U32 R14, RZ, RZ, UR41 ;  /* 0x00000029ff0e7e24 */ /* 0x000fca000f8e00ff */
[----:B------:R-:W-:-:S13]  /*10840*/  ISETP.NE.AND P2, PT, R14, 0x1, PT ;  /* 0x000000010e00780c */ /* 0x000fda0003f45270 */
[----:B------:R-:W0:Y:S02]  /*10850*/  @P2 LDC.64 R10, c[0x0][0x9e8] ;  /* 0x00027a00ff0a2b82 */ /* 0x000e240000000a00 */
[----:B0-----:R-:W-:-:S05]  /*10860*/  @P2 IMAD.HI.U32 R10, R13, R10, RZ ;  /* 0x0000000a0d0a2227 */ /* 0x001fca00078e00ff */
[----:B------:R-:W-:-:S07]  /*10870*/  @P2 SHF.R.U32.HI R13, RZ, R11, R10 ;  /* 0x0000000bff0d2219 */ /* 0x000fce000001160a */
.L_x_11519:
[----:B------:R-:W-:Y:S05]  /*10880*/  BSYNC B0 ;  /* 0x0000000000007941 */ /* 0x000fea0003800000 */
.L_x_11517:
[----:B------:R-:W-:-:S04]  /*10890*/  IMAD R8, R13, R14, -R8 ;  /* 0x0000000e0d087224 */ /* 0x000fc800078e0a08 */
[----:B------:R-:W-:-:S05]  /*108a0*/  IMAD R8, R142, -0x2, R8 ;  /* 0xfffffffe8e087824 */ /* 0x000fca00078e0208 */
[----:B------:R-:W-:Y:S02]  /*108b0*/  VIMNMX R9, R9, R8, !PT ;  /* 0x0000000809097248 */ /* 0x000fe40007fe0100 */
[----:B------:R-:W-:-:S07]  /*108c0*/  VIADDMNMX R12, R8, R14, R12, PT ;  /* 0x0000000e080c7246 */ /* 0x000fce000380010c */
.L_x_11516:
[----:B------:R-:W-:Y:S01]  /*108d0*/  FMNMX.FTZ R8, R24, R3, !PT ;  /* 0x0000000318087209 */ /* 0x000fe20007810000 */
[----:B------:R-:W-:Y:S01]  /*108e0*/  UMOV UR51, UR7 ;  /* 0x0000000700337c82 */ /* 0x000fe20008000000 */
[C---:B------:R-:W-:Y:S02]  /*108f0*/  ISETP.GT.AND P4, PT, R9.reuse, 0x1, P1 ;  /* 0x000000010900780c */ /* 0x040fe40000f84270 */
[C---:B------:R-:W-:Y:S02]  /*10900*/  ISETP.GT.AND P2, PT, R9.reuse, 0x8, P1 ;  /* 0x000000080900780c */ /* 0x040fe40000f44270 */
[----:B------:R-:W-:Y:S02]  /*10910*/  ISETP.GT.AND P3, PT, R9, 0x9, P1 ;  /* 0x000000090900780c */ /* 0x000fe40000f64270 */
[----:B------:R-:W-:Y:S02]  /*10920*/  FMNMX.FTZ R8, R25, R8, !PT ;  /* 0x0000000819087209 */ /* 0x000fe40007810000 */
[----:B------:R-:W-:-:S02]  /*10930*/  ISETP.LT.OR P4, PT, R12, 0x2, P4 ;  /* 0x000000020c00780c */ /* 0x000fc40002781670 */
[C---:B------:R-:W-:Y:S02]  /*10940*/  ISETP.LT.OR P2, PT, R12.reuse, 0x9, P2 ;  /* 0x000000090c00780c */ /* 0x040fe40001741670 */
[----:B------:R-:W-:Y:S02]  /*10950*/  ISETP.LT.OR P3, PT, R12, 0xa, P3 ;  /* 0x0000000a0c00780c */ /* 0x000fe40001f61670 */
[----:B------:R-:W-:Y:S02]  /*10960*/  FMNMX.FTZ R8, R28, R8, !PT ;  /* 0x000000081c087209 */ /* 0x000fe40007810000 */
[----:B------:R-:W-:Y:S02]  /*10970*/  FSEL R27, R27, -INF , !P4 ;  /* 0xff8000001b1b7808 */ /* 0x000fe40006000000 */
[----:B------:R-:W-:Y:S02]  /*10980*/  FSEL R30, R30, -INF , !P2 ;  /* 0xff8000001e1e7808 */ /* 0x000fe40005000000 */
[----:B------:R-:W-:-:S02]  /*10990*/  FSEL R31, R31, -INF , !P3 ;  /* 0xff8000001f1f7808 */ /* 0x000fc40005800000 */
[----:B------:R-:W-:Y:S02]  /*109a0*/  FMNMX.FTZ R8, R29, R8, !PT ;  /* 0x000000081d087209 */ /* 0x000fe40007810000 */
        /* <DEDUP_REMOVED lines=11> */
[C---:B------:R-:W-:Y:S02]  /*10a60*/  ISETP.GT.AND P4, PT, R9.reuse, 0x19, P1 ;  /* 0x000000190900780c */ /* 0x040fe40000f84270 */
[C---:B------:R-:W-:Y:S02]  /*10a70*/  ISETP.GT.AND P2, PT, R9.reuse, 0x20, P1 ;  /* 0x000000200900780c */ /* 0x040fe40000f44270 */
[----:B------:R-:W-:Y:S02]  /*10a80*/  ISETP.GT.AND P3, PT, R9, 0x21, P1 ;  /* 0x000000210900780c */ /* 0x000fe40000f64270 */
[----:B------:R-:W-:Y:S02]  /*10a90*/  FMNMX.FTZ R8, R36, R8, !PT ;  /* 0x0000000824087209 */ /* 0x000fe40007810000 */
[C---:B------:R-:W-:Y:S02]  /*10aa0*/  ISETP.LT.OR P4, PT, R12.reuse, 0x1a, P4 ;  /* 0x0000001a0c00780c */ /* 0x040fe40002781670 */
[----:B------:R-:W-:-:S02]  /*10ab0*/  ISETP.LT.OR P2, PT, R12, 0x21, P2 ;  /* 0x000000210c00780c */ /* 0x000fc40001741670 */
[----:B------:R-:W-:Y:S02]  /*10ac0*/  ISETP.LT.OR P3, PT, R12, 0x22, P3 ;  /* 0x000000220c00780c */ /* 0x000fe40001f61670 */
[----:B------:R-:W-:Y:S02]  /*10ad0*/  FMNMX.FTZ R8, R37, R8, !PT ;  /* 0x0000000825087209 */ /* 0x000fe40007810000 */
[----:B------:R-:W-:Y:S02]  /*10ae0*/  FSEL R39, R39, -INF , !P4 ;  /* 0xff80000027277808 */ /* 0x000fe40006000000 */
[----:B------:R-:W-:Y:S02]  /*10af0*/  FSEL R42, R42, -INF , !P2 ;  /* 0xff8000002a2a7808 */ /* 0x000fe40005000000 */
[----:B------:R-:W-:Y:S02]  /*10b00*/  FSEL R43, R43, -INF , !P3 ;  /* 0xff8000002b2b7808 */ /* 0x000fe40005800000 */
[----:B------:R-:W-:-:S02]  /*10b10*/  ISETP.GT.AND P4, PT, R9, 0x28, P1 ;  /* 0x000000280900780c */ /* 0x000fc40000f84270 */
[C---:B------:R-:W-:Y:S02]  /*10b20*/  ISETP.GT.AND P2, PT, R9.reuse, 0x29, P1 ;  /* 0x000000290900780c */ /* 0x040fe40000f44270 */
[----:B------:R-:W-:Y:S02]  /*10b30*/  ISETP.GT.AND P3, PT, R9, 0x30, P1 ;  /* 0x000000300900780c */ /* 0x000fe40000f64270 */
[----:B------:R-:W-:Y:S02]  /*10b40*/  FMNMX.FTZ R8, R40, R8, !PT ;  /* 0x0000000828087209 */ /* 0x000fe40007810000 */
[C---:B------:R-:W-:Y:S02]  /*10b50*/  ISETP.LT.OR P4, PT, R12.reuse, 0x29, P4 ;  /* 0x000000290c00780c */ /* 0x040fe40002781670 */
[C---:B------:R-:W-:Y:S02]  /*10b60*/  ISETP.LT.OR P2, PT, R12.reuse, 0x2a, P2 ;  /* 0x0000002a0c00780c */ /* 0x040fe40001741670 */
[----:B------:R-:W-:-:S02]  /*10b70*/  ISETP.LT.OR P3, PT, R12, 0x31, P3 ;  /* 0x000000310c00780c */ /* 0x000fc40001f61670 */
[----:B------:R-:W-:Y:S02]  /*10b80*/  FMNMX.FTZ R8, R41, R8, !PT ;  /* 0x0000000829087209 */ /* 0x000fe40007810000 */
[----:B------:R-:W-:Y:S02]  /*10b90*/  FSEL R46, R46, -INF , !P4 ;  /* 0xff8000002e2e7808 */ /* 0x000fe40006000000 */
[----:B------:R-:W-:Y:S02]  /*10ba0*/  FSEL R47, R47, -INF , !P2 ;  /* 0xff8000002f2f7808 */ /* 0x000fe40005000000 */
[----:B------:R-:W-:Y:S02]  /*10bb0*/  FSEL R50, R50, -INF , !P3 ;  /* 0xff80000032327808 */ /* 0x000fe40005800000 */
[C---:B------:R-:W-:Y:S02]  /*10bc0*/  ISETP.GT.AND P4, PT, R9.reuse, 0x31, P1 ;  /* 0x000000310900780c */ /* 0x040fe40000f84270 */
[----:B------:R-:W-:-:S02]  /*10bd0*/  ISETP.GT.AND P2, PT, R9, 0x38, P1 ;  /* 0x000000380900780c */ /* 0x000fc40000f44270 */
[----:B------:R-:W-:Y:S02]  /*10be0*/  ISETP.GT.AND P3, PT, R9, 0x39, P1 ;  /* 0x000000390900780c */ /* 0x000fe40000f64270 */
[----:B------:R-:W-:Y:S02]  /*10bf0*/  FMNMX.FTZ R8, R44, R8, !PT ;  /* 0x000000082c087209 */ /* 0x000fe40007810000 */
[C---:B------:R-:W-:Y:S02]  /*10c00*/  ISETP.LT.OR P4, PT, R12.reuse, 0x32, P4 ;  /* 0x000000320c00780c */ /* 0x040fe40002781670 */
[C---:B------:R-:W-:Y:S02]  /*10c10*/  ISETP.LT.OR P2, PT, R12.reuse, 0x39, P2 ;  /* 0x000000390c00780c */ /* 0x040fe40001741670 */
[----:B------:R-:W-:Y:S02]  /*10c20*/  ISETP.LT.OR P3, PT, R12, 0x3a, P3 ;  /* 0x0000003a0c00780c */ /* 0x000fe40001f61670 */
[----:B------:R-:W-:-:S02]  /*10c30*/  FMNMX.FTZ R8, R45, R8, !PT ;  /* 0x000000082d087209 */ /* 0x000fc40007810000 */
[----:B------:R-:W-:Y:S02]  /*10c40*/  FSEL R51, R51, -INF , !P4 ;  /* 0xff80000033337808 */ /* 0x000fe40006000000 */
[----:B------:R-:W-:Y:S02]  /*10c50*/  FSEL R54, R54, -INF , !P2 ;  /* 0xff80000036367808 */ /* 0x000fe40005000000 */
[----:B------:R-:W-:Y:S02]  /*10c60*/  FSEL R55, R55, -INF , !P3 ;  /* 0xff80000037377808 */ /* 0x000fe40005800000 */
[----:B------:R-:W-:Y:S02]  /*10c70*/  FMNMX.FTZ R8, R48, R8, !PT ;  /* 0x0000000830087209 */ /* 0x000fe40007810000 */
[----:B------:R-:W-:Y:S02]  /*10c80*/  LOP3.LUT R22, R22, 0xdfffffff, RZ, 0xc0, !PT ;  /* 0xdfffffff16167812 */ /* 0x000fe400078ec0ff */
[----:B------:R-:W-:-:S02]  /*10c90*/  ISETP.GT.AND P4, PT, R9, 0x40, P1 ;  /* 0x000000400900780c */ /* 0x000fc40000f84270 */
[C---:B------:R-:W-:Y:S02]  /*10ca0*/  ISETP.GT.AND P2, PT, R9.reuse, 0x41, P1 ;  /* 0x000000410900780c */ /* 0x040fe40000f44270 */
[----:B------:R-:W-:Y:S02]  /*10cb0*/  ISETP.GT.AND P3, PT, R9, 0x48, P1 ;  /* 0x000000480900780c */ /* 0x000fe40000f64270 */
[----:B------:R-:W-:Y:S02]  /*10cc0*/  FMNMX.FTZ R8, R49, R8, !PT ;  /* 0x0000000831087209 */ /* 0x000fe40007810000 */
[----:B------:R-:W-:Y:S02]  /*10cd0*/  @P0 LOP3.LUT R22, R22, 0x20000000, RZ, 0xfc, !PT ;  /* 0x2000000016160812 */ /* 0x000fe400078efcff */
[C---:B------:R-:W-:Y:S02]  /*10ce0*/  ISETP.LT.OR P4, PT, R12.reuse, 0x41, P4 ;  /* 0x000000410c00780c */ /* 0x040fe40002781670 */
[----:B------:R-:W-:-:S02]  /*10cf0*/  ISETP.LT.OR P2, PT, R12, 0x42, P2 ;  /* 0x000000420c00780c */ /* 0x000fc40001741670 */
[----:B------:R-:W-:Y:S02]  /*10d00*/  ISETP.LT.OR P3, PT, R12, 0x49, P3 ;  /* 0x000000490c00780c */ /* 0x000fe40001f61670 */
[----:B------:R-:W-:Y:S02]  /*10d10*/  ISETP.GT.AND P0, PT, R9, 0x61, P1 ;  /* 0x000000610900780c */ /* 0x000fe40000f04270 */
        /* <DEDUP_REMOVED lines=11> */
[----:B------:R-:W-:Y:S02]  /*10dd0*/  LOP3.LUT R22, R22, 0x7fffffff, RZ, 0xc0, !PT ;  /* 0x7fffffff16167812 */ /* 0x000fe400078ec0ff */
[----:B------:R-:W-:Y:S02]  /*10de0*/  FMNMX.FTZ R8, R56, R8, !PT ;  /* 0x0000000838087209 */ /* 0x000fe40007810000 */
[----:B------:R-:W-:Y:S02]  /*10df0*/  FSEL R63, R63, -INF , !P4 ;  /* 0xff8000003f3f7808 */ /* 0x000fe40006000000 */
[----:B------:R-:W-:Y:S02]  /*10e00*/  FSEL R66, R66, -INF , !P2 ;  /* 0xff80000042427808 */ /* 0x000fe40005000000 */
[----:B------:R-:W-:-:S02]  /*10e10*/  FSEL R67, R67, -INF , !P3 ;  /* 0xff80000043437808 */ /* 0x000fc40005800000 */
[C---:B------:R-:W-:Y:S02]  /*10e20*/  ISETP.GT.AND P4, PT, R9.reuse, 0x58, P1 ;  /* 0x000000580900780c */ /* 0x040fe40000f84270 */
[C---:B------:R-:W-:Y:S02]  /*10e30*/  ISETP.GT.AND P2, PT, R9.reuse, 0x59, P1 ;  /* 0x000000590900780c */ /* 0x040fe40000f44270 */
[C---:B------:R-:W-:Y:S02]  /*10e40*/  ISETP.GT.AND P3, PT, R9.reuse, 0x60, P1 ;  /* 0x000000600900780c */ /* 0x040fe40000f64270 */
[----:B------:R-:W-:Y:S02]  /*10e50*/  @P0 LOP3.LUT R22, R22, 0x80000000, RZ, 0xfc, !PT ;  /* 0x8000000016160812 */ /* 0x000fe400078efcff */
[----:B------:R-:W-:Y:S02]  /*10e60*/  ISETP.GT.AND P0, PT, R9, RZ, P1 ;  /* 0x000000ff0900720c */ /* 0x000fe40000f04270 */
[----:B------:R-:W-:-:S02]  /*10e70*/  FMNMX.FTZ R8, R57, R8, !PT ;  /* 0x0000000839087209 */ /* 0x000fc40007810000 */
[C---:B------:R-:W-:Y:S02]  /*10e80*/  ISETP.LT.OR P4, PT, R12.reuse, 0x59, P4 ;  /* 0x000000590c00780c */ /* 0x040fe40002781670 */
[C---:B------:R-:W-:Y:S02]  /*10e90*/  ISETP.LT.OR P2, PT, R12.reuse, 0x5a, P2 ;  /* 0x0000005a0c00780c */ /* 0x040fe40001741670 */
[----:B------:R-:W-:Y:S02]  /*10ea0*/  ISETP.LT.OR P3, PT, R12, 0x61, P3 ;  /* 0x000000610c00780c */ /* 0x000fe40001f61670 */
[----:B------:R-:W-:Y:S02]  /*10eb0*/  FMNMX.FTZ R8, R60, R8, !PT ;  /* 0x000000083c087209 */ /* 0x000fe40007810000 */
[----:B------:R-:W-:Y:S02]  /*10ec0*/  FSEL R70, R70, -INF , !P4 ;  /* 0xff80000046467808 */ /* 0x000fe40006000000 */
[----:B------:R-:W-:-:S02]  /*10ed0*/  FSEL R71, R71, -INF , !P2 ;  /* 0xff80000047477808 */ /* 0x000fc40005000000 */
[----:B------:R-:W-:Y:S02]  /*10ee0*/  FSEL R74, R74, -INF , !P3 ;  /* 0xff8000004a4a7808 */ /* 0x000fe40005800000 */
[C---:B------:R-:W-:Y:S02]  /*10ef0*/  ISETP.GT.AND P2, PT, R9.reuse, 0x68, P1 ;  /* 0x000000680900780c */ /* 0x040fe40000f44270 */
[C---:B------:R-:W-:Y:S02]  /*10f00*/  ISETP.GT.AND P3, PT, R9.reuse, 0x69, P1 ;  /* 0x000000690900780c */ /* 0x040fe40000f64270 */
[C---:B------:R-:W-:Y:S02]  /*10f10*/  ISETP.GT.AND P4, PT, R9.reuse, 0x70, P1 ;  /* 0x000000700900780c */ /* 0x040fe40000f84270 */
[C---:B------:R-:W-:Y:S02]  /*10f20*/  ISETP.GT.AND P5, PT, R9.reuse, 0x71, P1 ;  /* 0x000000710900780c */ /* 0x040fe40000fa4270 */
[----:B------:R-:W-:-:S02]  /*10f30*/  ISETP.GT.AND P6, PT, R9, 0x78, P1 ;  /* 0x000000780900780c */ /* 0x000fc40000fc4270 */
[----:B------:R-:W-:Y:S02]  /*10f40*/  FMNMX.FTZ R8, R61, R8, !PT ;  /* 0x000000083d087209 */ /* 0x000fe40007810000 */
[----:B------:R-:W-:Y:S02]  /*10f50*/  LOP3.LUT R22, R22, 0xfffffff7, RZ, 0xc0, !PT ;  /* 0xfffffff716167812 */ /* 0x000fe400078ec0ff */
[----:B------:R-:W-:Y:S02]  /*10f60*/  ISETP.GT.AND P1, PT, R9, 0x79, P1 ;  /* 0x000000790900780c */ /* 0x000fe40000f24270 */
[----:B------:R-:W-:Y:S02]  /*10f70*/  FMNMX.FTZ R8, R64, R8, !PT ;  /* 0x0000000840087209 */ /* 0x000fe40007810000 */
[----:B------:R-:W-:Y:S02]  /*10f80*/  @P0 LOP3.LUT R22, R22, 0x8, RZ, 0xfc, !PT ;  /* 0x0000000816160812 */ /* 0x000fe400078efcff */
[----:B------:R-:W-:-:S02]  /*10f90*/  FMNMX.FTZ R8, R65, R8, !PT ;  /* 0x0000000841087209 */ /* 0x000fc40007810000 */
[C---:B------:R-:W-:Y:S02]  /*10fa0*/  LOP3.LUT P0, RZ, R22.reuse, 0x80000000, RZ, 0xc0, !PT ;  /* 0x8000000016ff7812 */ /* 0x040fe4000780c0ff */
[----:B------:R-:W-:Y:S02]  /*10fb0*/  LOP3.LUT R22, R22, 0xfffffffd, RZ, 0xc0, !PT ;  /* 0xfffffffd16167812 */ /* 0x000fe400078ec0ff */
[----:B------:R-:W-:Y:S02]  /*10fc0*/  FMNMX.FTZ R8, R68, R8, !PT ;  /* 0x0000000844087209 */ /* 0x000fe40007810000 */
[----:B------:R-:W-:Y:S02]  /*10fd0*/  @P1 LOP3.LUT R22, R22, 0x2, RZ, 0xfc, !PT ;  /* 0x0000000216161812 */ /* 0x000fe400078efcff */
[----:B------:R-:W-:Y:S02]  /*10fe0*/  FMNMX.FTZ R8, R69, R8, !PT ;  /* 0x0000000845087209 */ /* 0x000fe40007810000 */
[----:B------:R-:W-:-:S02]  /*10ff0*/  LOP3.LUT P1, RZ, R22, 0x8, RZ, 0xc0, !PT ;  /* 0x0000000816ff7812 */ /* 0x000fc4000782c0ff */
[----:B------:R-:W-:Y:S02]  /*11000*/  FMNMX.FTZ R8, R72, R8, !PT ;  /* 0x0000000848087209 */ /* 0x000fe40007810000 */
[----:B------:R-:W-:Y:S02]  /*11010*/  ISETP.LT.OR P1, PT, R12, 0x1, P1 ;  /* 0x000000010c00780c */ /* 0x000fe40000f21670 */
[----:B------:R-:W-:Y:S02]  /*11020*/  FMNMX.FTZ R8, R73, R8, !PT ;  /* 0x0000000849087209 */ /* 0x000fe40007810000 */
[----:B------:R-:W-:Y:S02]  /*11030*/  FSEL R26, R26, -INF , !P1 ;  /* 0xff8000001a1a7808 */ /* 0x000fe40004800000 */
        /* <DEDUP_REMOVED lines=12> */
[----:B------:R-:W-:Y:S01]  /*11100*/  ISETP.LT.OR P0, PT, R12, 0x62, P0 ;  /* 0x000000620c00780c */ /* 0x000fe20000701670 */
[----:B------:R-:W0:Y:S01]  /*11110*/  SHFL.BFLY PT, R9, R8, 0x2, 0x1f ;  /* 0x0c401f0008097f89 */ /* 0x000e2200000e0000 */
[----:B------:R-:W-:-:S02]  /*11120*/  FMNMX.FTZ R10, R38, R10, !PT ;  /* 0x0000000a260a7209 */ /* 0x000fc40007810000 */
[----:B------:R-:W-:Y:S02]  /*11130*/  LOP3.LUT R22, R22, 0xffffffef, RZ, 0xc0, !PT ;  /* 0xffffffef16167812 */ /* 0x000fe400078ec0ff */
[----:B------:R-:W-:Y:S02]  /*11140*/  FMNMX.FTZ R10, R39, R10, !PT ;  /* 0x0000000a270a7209 */ /* 0x000fe40007810000 */
[----:B------:R-:W-:Y:S02]  /*11150*/  ISETP.LT.OR P4, PT, R12, 0x71, P4 ;  /* 0x000000710c00780c */ /* 0x000fe40002781670 */
[----:B------:R-:W-:Y:S02]  /*11160*/  FMNMX.FTZ R10, R42, R10, !PT ;  /* 0x0000000a2a0a7209 */ /* 0x000fe40007810000 */
[----:B------:R-:W-:Y:S02]  /*11170*/  ISETP.LT.OR P5, PT, R12, 0x72, P5 ;  /* 0x000000720c00780c */ /* 0x000fe40002fa1670 */
[----:B------:R-:W-:-:S02]  /*11180*/  FMNMX.FTZ R10, R43, R10, !PT ;  /* 0x0000000a2b0a7209 */ /* 0x000fc40007810000 */
[----:B------:R-:W-:Y:S02]  /*11190*/  @P0 LOP3.LUT R22, R22, 0x10, RZ, 0xfc, !PT ;  /* 0x0000001016160812 */ /* 0x000fe400078efcff */
[----:B------:R-:W-:Y:S02]  /*111a0*/  FMNMX.FTZ R10, R46, R10, !PT ;  /* 0x0000000a2e0a7209 */ /* 0x000fe40007810000 */
[----:B------:R-:W-:Y:S02]  /*111b0*/  ISETP.LT.OR P0, PT, R12, 0x69, P2 ;  /* 0x000000690c00780c */ /* 0x000fe40001701670 */
[----:B------:R-:W-:Y:S02]  /*111c0*/  FMNMX.FTZ R10, R47, R10, !PT ;  /* 0x0000000a2f0a7209 */ /* 0x000fe40007810000 */
[----:B------:R-:W-:Y:S02]  /*111d0*/  LOP3.LUT P2, RZ, R22, 0x2, RZ, 0xc0, !PT ;  /* 0x0000000216ff7812 */ /* 0x000fe4000784c0ff */
[----:B0-----:R-:W-:-:S02]  /*111e0*/  FMNMX.FTZ R8, R8, R9, !PT ;  /* 0x0000000908087209 */ /* 0x001fc40007810000 */
[----:B------:R-:W-:Y:S02]  /*111f0*/  FMNMX.FTZ R10, R50, R10, !PT ;  /* 0x0000000a320a7209 */ /* 0x000fe40007810000 */
[----:B------:R-:W-:Y:S01]  /*11200*/  LOP3.LUT R22, R22, 0xfffffffb, RZ, 0xc0, !PT ;  /* 0xfffffffb16167812 */ /* 0x000fe200078ec0ff */
[----:B------:R-:W0:Y:S01]  /*11210*/  SHFL.BFLY PT, R9, R8, 0x1, 0x1f ;  /* 0x0c201f0008097f89 */ /* 0x000e2200000e0000 */
[----:B------:R-:W-:Y:S02]  /*11220*/  FMNMX.FTZ R10, R51, R10, !PT ;  /* 0x0000000a330a7209 */ /* 0x000fe40007810000 */
[----:B------:R-:W-:Y:S02]  /*11230*/  @P0 LOP3.LUT R22, R22, 0x4, RZ, 0xfc, !PT ;  /* 0x0000000416160812 */ /* 0x000fe400078efcff */
[----:B------:R-:W-:Y:S02]  /*11240*/  FMNMX.FTZ R10, R54, R10, !PT ;  /* 0x0000000a360a7209 */ /* 0x000fe40007810000 */
[----:B------:R-:W-:-:S02]  /*11250*/  ISETP.LT.OR P0, PT, R12, 0x6a, P3 ;  /* 0x0000006a0c00780c */ /* 0x000fc40001f01670 */
[----:B------:R-:W-:Y:S02]  /*11260*/  FMNMX.FTZ R10, R55, R10, !PT ;  /* 0x0000000a370a7209 */ /* 0x000fe40007810000 */
[----:B------:R-:W-:Y:S02]  /*11270*/  LOP3.LUT R22, R22, 0xbfffffff, RZ, 0xc0, !PT ;  /* 0xbfffffff16167812 */ /* 0x000fe400078ec0ff */
[----:B------:R-:W-:Y:S02]  /*11280*/  FMNMX.FTZ R10, R58, R10, !PT ;  /* 0x0000000a3a0a7209 */ /* 0x000fe40007810000 */
[----:B------:R-:W-:Y:S02]  /*11290*/  FSEL R82, R82, -INF , !P4 ;  /* 0xff80000052527808 */ /* 0x000fe40006000000 */
[----:B------:R-:W-:Y:S02]  /*112a0*/  FMNMX.FTZ R10, R59, R10, !PT ;  /* 0x0000000a3b0a7209 */ /* 0x000fe40007810000 */
[----:B------:R-:W-:-:S02]  /*112b0*/  ISETP.LT.OR P6, PT, R12, 0x79, P6 ;  /* 0x000000790c00780c */ /* 0x000fc400037c1670 */
[----:B------:R-:W-:Y:S02]  /*112c0*/  FMNMX.FTZ R10, R62, R10, !PT ;  /* 0x0000000a3e0a7209 */ /* 0x000fe40007810000 */
[----:B------:R-:W-:Y:S02]  /*112d0*/  @P0 LOP3.LUT R22, R22, 0x40000000, RZ, 0xfc, !PT ;  /* 0x4000000016160812 */ /* 0x000fe400078efcff */
[----:B0-----:R-:W-:Y:S02]  /*112e0*/  FMNMX.FTZ R8, R8, R9, !PT ;  /* 0x0000000908087209 */ /* 0x001fe40007810000 */
[----:B------:R-:W-:Y:S02]  /*112f0*/  FMNMX.FTZ R10, R63, R10, !PT ;  /* 0x0000000a3f0a7209 */ /* 0x000fe40007810000 */
[----:B------:R-:W-:Y:S02]  /*11300*/  FSETP.NEU.FTZ.AND P3, PT, R8, -INF , PT ;  /* 0xff8000000800780b */ /* 0x000fe40003f7d000 */
[----:B------:R-:W-:-:S02]  /*11310*/  FMNMX.FTZ R10, R66, R10, !PT ;  /* 0x0000000a420a7209 */ /* 0x000fc40007810000 */
[----:B------:R-:W-:Y:S02]  /*11320*/  FSEL R9, R8, RZ, P3 ;  /* 0x000000ff08097208 */ /* 0x000fe40001800000 */
[----:B------:R-:W-:Y:S02]  /*11330*/  FMNMX.FTZ R10, R67, R10, !PT ;  /* 0x0000000a430a7209 */ /* 0x000fe40007810000 */
[----:B------:R-:W-:Y:S01]  /*11340*/  LOP3.LUT P0, RZ, R22, 0x10, RZ, 0xc0, !PT ;  /* 0x0000001016ff7812 */ /* 0x000fe2000780c0ff */
[----:B------:R-:W-:Y:S01]  /*11350*/  FADD.FTZ R3, -R9, R3 ;  /* 0x0000000309037221 */ /* 0x000fe20000010100 */
[----:B------:R-:W-:Y:S01]  /*11360*/  FMNMX.FTZ R10, R70, R10, !PT ;  /* 0x0000000a460a7209 */ /* 0x000fe20007810000 */
[----:B------:R-:W-:Y:S01]  /*11370*/  FMUL.FTZ R9, R8, UR51 ;  /* 0x0000003308097c20 */ /* 0x000fe20008410000 */
[----:B------:R-:W-:Y:S02]  /*11380*/  FSEL R75, R75, -INF , !P0 ;  /* 0xff8000004b4b7808 */ /* 0x000fe40004000000 */
[----:B------:R-:W-:-:S02]  /*11390*/  FMNMX.FTZ R10, R71, R10, !PT ;  /* 0x0000000a470a7209 */ /* 0x000fc40007810000 */
[----:B------:R-:W-:Y:S02]  /*113a0*/  FSEL R9, R9, RZ, P3 ;  /* 0x000000ff09097208 */ /* 0x000fe40001800000 */
[----:B------:R-:W-:Y:S02]  /*113b0*/  LOP3.LUT P3, RZ, R22, 0x4, RZ, 0xc0, !PT ;  /* 0x0000000416ff7812 */ /* 0x000fe4000786c0ff */
[----:B------:R-:W-:Y:S01]  /*113c0*/  FMNMX.FTZ R10, R74, R10, !PT ;  /* 0x0000000a4a0a7209 */ /* 0x000fe20007810000 */
[--C-:B------:R-:W-:Y:S01]  /*113d0*/  FFMA.FTZ R24, R24, UR51, -R9.reuse ;  /* 0x0000003318187c23 */ /* 0x100fe20008010809 */
[----:B------:R-:W-:Y:S01]  /*113e0*/  LOP3.LUT P0, RZ, R22, 0x40000000, RZ, 0xc0, !PT ;  /* 0x4000000016ff7812 */ /* 0x000fe2000780c0ff */
[--C-:B------:R-:W-:Y:S01]  /*113f0*/  FFMA.FTZ R25, R25, UR51, -R9.reuse ;  /* 0x0000003319197c23 */ /* 0x100fe20008010809 */
[----:B------:R-:W-:Y:S01]  /*11400*/  FSEL R78, R78, -INF , !P3 ;  /* 0xff8000004e4e7808 */ /* 0x000fe20005800000 */
[--C-:B------:R-:W-:Y:S01]  /*11410*/  FFMA.FTZ R28, R28, UR51, -R9.reuse ;  /* 0x000000331c1c7c23 */ /* 0x100fe20008010809 */
[----:B------:R-:W-:Y:S01]  /*11420*/  FMNMX.FTZ R10, R75, R10, !PT ;  /* 0x0000000a4b0a7209 */ /* 0x000fe20007810000 */
[----:B------:R-:W-:Y:S01]  /*11430*/  MUFU.EX2 R24, R24 ;  /* 0x0000001800187308 */ /* 0x000fe20000000800 */
[----:B------:R-:W-:Y:S01]  /*11440*/  FSEL R79, R79, -INF , !P0 ;  /* 0xff8000004f4f7808 */ /* 0x000fe20004000000 */
[--C-:B------:R-:W-:Y:S01]  /*11450*/  FFMA.FTZ R29, R29, UR51, -R9.reuse ;  /* 0x000000331d1d7c23 */ /* 0x100fe20008010809 */
[----:B------:R-:W-:Y:S01]  /*11460*/  FMNMX.FTZ R10, R78, R10, !PT ;  /* 0x0000000a4e0a7209 */ /* 0x000fe20007810000 */
[--C-:B------:R-:W-:Y:S01]  /*11470*/  FFMA.FTZ R32, R32, UR51, -R9.reuse ;  /* 0x0000003320207c23 */ /* 0x100fe20008010809 */
[----:B------:R-:W-:Y:S01]  /*11480*/  FSEL R83, R83, -INF , !P5 ;  /* 0xff80000053537808 */ /* 0x000fe20006800000 */
[--C-:B------:R-:W-:Y:S01]  /*11490*/  FFMA.FTZ R33, R33, UR51, -R9.reuse ;  /* 0x0000003321217c23 */ /* 0x100fe20008010809 */
[----:B------:R-:W-:Y:S01]  /*114a0*/  FMNMX.FTZ R10, R79, R10, !PT ;  /* 0x0000000a4f0a7209 */ /* 0x000fe20007810000 */
[----:B------:R-:W-:Y:S01]  /*114b0*/  MUFU.EX2 R25, R25 ;  /* 0x0000001900197308 */ /* 0x000fe20000000800 */
[----:B------:R-:W-:Y:S01]  /*114c0*/  ISETP.LT.OR P2, PT, R12, 0x7a, P2 ;  /* 0x0000007a0c00780c */ /* 0x000fe20001741670 */
[----:B------:R-:W-:Y:S01]  /*114d0*/  FMUL.FTZ R12, R3, UR51 ;  /* 0x00000033030c7c20 */ /* 0x000fe20008410000 */
[----:B------:R-:W-:Y:S01]  /*114e0*/  FMNMX.FTZ R10, R82, R10, !PT ;  /* 0x0000000a520a7209 */ /* 0x000fe20007810000 */
        /* <DEDUP_REMOVED lines=15> */
[--C-:B------:R-:W-:Y:S01]  /*115e0*/  FFMA.FTZ R52, R52, UR51, -R9.reuse ;  /* 0x0000003334347c23 */ /* 0x100fe20008010809 */
[----:B------:R-:W0:Y:S01]  /*115f0*/  SHFL.BFLY PT, R11, R10, 0x2, 0x1f ;  /* 0x0c401f000a0b7f89 */ /* 0x000e2200000e0000 */
        /* <DEDUP_REMOVED lines=19> */
[----:B------:R-:W-:Y:S01]  /*11730*/  MUFU.EX2 R36, R36 ;  /* 0x0000002400247308 */ /* 0x000fe20000000800 */
[----:B------:R-:W-:-:S02]  /*11740*/  LOP3.LUT P0, RZ, R22, 0x20000000, RZ, 0xc0, !PT ;  /* 0x2000000016ff7812 */ /* 0x000fc4000780c0ff */
[----:B0-----:R-:W-:-:S05]  /*11750*/  FMNMX.FTZ R10, R10, R11, !PT ;  /* 0x0000000b0a0a7209 */ /* 0x001fca0007810000 */
        /* <DEDUP_REMOVED lines=10> */
[----:B------:R-:W-:Y:S01]  /*11800*/  FMUL.FTZ R0, R10, UR51 ;  /* 0x000000330a007c20 */ /* 0x000fe20008410000 */
[----:B------:R-:W-:Y:S04]  /*11810*/  MUFU.EX2 R48, R48 ;  /* 0x0000003000307308 */ /* 0x000fe80000000800 */
[----:B------:R-:W-:-:S04]  /*11820*/  FSEL R3, R0, RZ, P1 ;  /* 0x000000ff00037208 */ /* 0x000fc80000800000 */
        /* <DEDUP_REMOVED lines=152> */
.L_x_11520:
[----:B------:R-:W2:Y:S04]  /*121b0*/  LDL R38, [R1+0x38] ;  /* 0x0000380001267983 */ /* 0x000ea80000100800 */
[----:B------:R-:W3:Y:S01]  /*121c0*/  LDL R30, [R1+0x3c] ;  /* 0x00003c00011e7983 */ /* 0x000ee20000100800 */
[----:B------:R-:W-:Y:S01]  /*121d0*/  F2FP.F16.F32.PACK_AB R80, R81, R80 ;  /* 0x000000505150723e */ /* 0x000fe200000000ff */
[----:B------:R-:W-:Y:S01]  /*121e0*/  IMAD R18, R18, 0x8, R2 ;  /* 0x0000000812127824 */ /* 0x000fe200078e0202 */
[----:B------:R-:W-:Y:S01]  /*121f0*/  F2FP.F16.F32.PACK_AB R81, R83, R82 ;  /* 0x000000525351723e */ /* 0x000fe200000000ff */
[----:B------:R-:W-:Y:S01]  /*12200*/  IMAD.U32 R23, RZ, RZ, UR38 ;  /* 0x00000026ff177e24 */ /* 0x000fe2000f8e00ff */
[----:B------:R-:W-:Y:S01]  /*12210*/  F2FP.F16.F32.PACK_AB R82, R9, R84 ;  /* 0x000000540952723e */ /* 0x000fe200000000ff */
[----:B------:R-:W-:Y:S01]  /*12220*/  VIADD R18, R18, 0x2d860 ;  /* 0x0002d86012127836 */ /* 0x000fe20000000000 */
[----:B------:R-:W4:Y:S01]  /*12230*/  LDL R9, [R1+0x8] ;  /* 0x0000080001097983 */ /* 0x000f220000100800 */
[----:B------:R-:W-:-:S02]  /*12240*/  F2FP.F16.F32.PACK_AB R24, R25, R24 ;  /* 0x000000181918723e */ /* 0x000fc400000000ff */
[----:B------:R-:W-:Y:S02]  /*12250*/  F2FP.F16.F32.PACK_AB R25, R14, R26 ;  /* 0x0000001a0e19723e */ /* 0x000fe400000000ff */
[----:B------:R-:W-:Y:S02]  /*12260*/  F2FP.F16.F32.PACK_AB R32, R33, R32 ;  /* 0x000000202120723e */ /* 0x000fe400000000ff */
[----:B------:R-:W-:Y:S02]  /*12270*/  PRMT R18, R23, 0x654, R18 ;  /* 0x0000065417127816 */ /* 0x000fe40000000012 */
[----:B------:R-:W-:Y:S02]  /*12280*/  F2FP.F16.F32.PACK_AB R26, R29, R28 ;  /* 0x0000001c1d1a723e */ /* 0x000fe400000000ff */
[----:B------:R-:W-:Y:S01]  /*12290*/  F2FP.F16.F32.PACK_AB R27, R31, R27 ;  /* 0x0000001b1f1b723e */ /* 0x000fe200000000ff */
[----:B------:R0:W-:Y:S01]  /*122a0*/  SYNCS.ARRIVE.TRANS64.RED.A1T0 RZ, [R18+URZ], RZ ;  /* 0x000000ff12ff79a7 */ /* 0x0001e2000810043f */
[----:B------:R-:W-:-:S02]  /*122b0*/  F2FP.F16.F32.PACK_AB R33, R13, R34 ;  /* 0x000000220d21723e */ /* 0x000fc400000000ff */
[----:B------:R-:W-:Y:S01]  /*122c0*/  F2FP.F16.F32.PACK_AB R40, R41, R40 ;  /* 0x000000282928723e */ /* 0x000fe200000000ff */
[----:B------:R1:W-:Y:S01]  /*122d0*/  STSM.16.M88.4 [R143+0x21800], R24 ;  /* 0x021800188f007844 */ /* 0x0003e20000000200 */
        /* <DEDUP_REMOVED lines=71> */
[----:B------:R-:W-:Y:S02]  /*12750*/  IMAD.MOV.U32 R3, RZ, RZ, R8 ;  /* 0x000000ffff037224 */ /* 0x000fe400078e0008 */
[----:B------:R-:W-:Y:S02]  /*12760*/  IMAD.MOV.U32 R23, RZ, RZ, R7 ;  /* 0x000000ffff177224 */ /* 0x000fe400078e0007 */
[----:B0-----:R-:W-:Y:S01]  /*12770*/  IMAD.MOV.U32 R18, RZ, RZ, R6 ;  /* 0x000000ffff127224 */ /* 0x001fe200078e0006 */
[----:B--2---:R1:W-:Y:S04]  /*12780*/  STSM.16.M88.4 [R38], R32 ;  /* 0x0000002026007844 */ /* 0x0043e80000000200 */
[----:B------:R1:W-:Y:S04]  /*12790*/  STSM.16.M88.4 [R145], R40 ;  /* 0x0000002891007844 */ /* 0x0003e80000000200 */
[----:B------:R1:W-:Y:S04]  /*127a0*/  STSM.16.M88.4 [R144], R48 ;  /* 0x0000003090007844 */ /* 0x0003e80000000200 */
[----:B------:R1:W-:Y:S04]  /*127b0*/  STSM.16.M88.4 [R143+0x27800], R56 ;  /* 0x027800388f007844 */ /* 0x0003e80000000200 */
[----:B---3--:R1:W-:Y:S04]  /*127c0*/  STSM.16.M88.4 [R30], R64 ;  /* 0x000000401e007844 */ /* 0x0083e80000000200 */
[----:B------:R1:W-:Y:S04]  /*127d0*/  STSM.16.M88.4 [R145+0x6000], R72 ;  /* 0x0060004891007844 */ /* 0x0003e80000000200 */
[----:B------:R1:W-:Y:S01]  /*127e0*/  STSM.16.M88.4 [R144+0x6000], R80 ;  /* 0x0060005090007844 */ /* 0x0003e20000000200 */
[----:B------:R-:W-:Y:S01]  /*127f0*/  @!PT LDS RZ, [RZ] ;  /* 0x00000000fffff984 */ /* 0x000fe20000000800 */
[----:B------:R-:W-:Y:S01]  /*12800*/  @!PT LDS RZ, [RZ] ;  /* 0x00000000fffff984 */ /* 0x000fe20000000800 */
[----:B------:R-:W-:Y:S01]  /*12810*/  @!PT LDS RZ, [RZ] ;  /* 0x00000000fffff984 */ /* 0x000fe20000000800 */
[----:B------:R-:W-:Y:S01]  /*12820*/  @!PT LDS RZ, [RZ] ;  /* 0x00000000fffff984 */ /* 0x000fe20000000800 */
[----:B------:R0:W-:Y:S06]  /*12830*/  MEMBAR.ALL.CTA ;  /* 0x0000000000007992 */ /* 0x0001ec0000008000 */
[----:B0-----:R-:W0:Y:S01]  /*12840*/  FENCE.VIEW.ASYNC.S ;  /* 0x00000000000073c6 */ /* 0x001e220000000000 */
[C---:B----4-:R-:W-:Y:S01]  /*12850*/  ISETP.GT.AND P1, PT, R4.reuse, R9, PT ;  /* 0x000000090400720c */ /* 0x050fe20003f24270 */
[----:B------:R-:W-:Y:S01]  /*12860*/  VIADD R4, R4, 0xffffffff ;  /* 0xffffffff04047836 */ /* 0x000fe20000000000 */
[----:B0-----:R-:W-:-:S11]  /*12870*/  NOP ;  /* 0x0000000000007918 */ /* 0x001fd60000000000 */
[----:B-1----:R-:W-:Y:S05]  /*12880*/  @P1 BRA `(.L_x_11521) ;  /* 0xffffffc800a01947 */ /* 0x002fea000383ffff */
[----:B------:R-:W-:Y:S02]  /*12890*/  IMAD.MOV.U32 R0, RZ, RZ, R10 ;  /* 0x000000ffff007224 */ /* 0x000fe400078e000a */
[----:B------:R-:W-:Y:S02]  /*128a0*/  IMAD.MOV.U32 R3, RZ, RZ, R8 ;  /* 0x000000ffff037224 */ /* 0x000fe400078e0008 */
[----:B------:R-:W-:Y:S02]  /*128b0*/  IMAD.MOV.U32 R18, RZ, RZ, R6 ;  /* 0x000000ffff127224 */ /* 0x000fe400078e0006 */
[----:B------:R-:W-:-:S07]  /*128c0*/  IMAD.MOV.U32 R23, RZ, RZ, R7 ;  /* 0x000000ffff177224 */ /* 0x000fce00078e0007 */
.L_x_11501:
        /* <DEDUP_REMOVED lines=15> */
[----:B------:R-:W-:-:S06]  /*129c0*/  VIADD R8, R6, -UR50 ;  /* 0x8000003206087c36 */ /* 0x000fcc0008000000 */
        /* <DEDUP_REMOVED lines=13> */
.L_x_11524:
[----:B------:R-:W-:-:S13]  /*12aa0*/  ISETP.NE.AND P1, PT, R10, 0x1, PT ;  /* 0x000000010a00780c */ /* 0x000fda0003f25270 */
[----:B------:R-:W0:Y:S02]  /*12ab0*/  @P1 LDC.64 R6, c[0x0][0x9e8] ;  /* 0x00027a00ff061b82 */ /* 0x000e240000000a00 */
[----:B0-----:R-:W-:-:S05]  /*12ac0*/  @P1 IMAD.HI.U32 R6, R9, R6, RZ ;  /* 0x0000000609061227 */ /* 0x001fca00078e00ff */
[----:B------:R-:W-:-:S07]  /*12ad0*/  @P1 SHF.R.U32.HI R9, RZ, R7, R6 ;  /* 0x00000007ff091219 */ /* 0x000fce0000011606 */
.L_x_11525:
[----:B------:R-:W-:Y:S05]  /*12ae0*/  BSYNC B0 ;  /* 0x0000000000007941 */ /* 0x000fea0003800000 */
.L_x_11523:
[----:B------:R-:W-:-:S05]  /*12af0*/  IMAD R9, R9, R10, RZ ;  /* 0x0000000a09097224 */ /* 0x000fca00078e02ff */
[----:B------:R-:W-:-:S07]  /*12b00*/  VIMNMX R8, R8, R9, !PT ;  /* 0x0000000908087248 */ /* 0x000fce0007fe0100 */
.L_x_11522:
[----:B------:R-:W2:Y:S01]  /*12b10*/  LDL R6, [R1+0x68] ;  /* 0x0000680001067983 */ /* 0x000ea20000100800 */
[----:B------:R-:W-:-:S05]  /*12b20*/  VIADD R8, R8, 0x7f ;  /* 0x0000007f08087836 */ /* 0x000fca0000000000 */
[----:B------:R-:W-:-:S04]  /*12b30*/  SHF.R.S32.HI R7, RZ, 0x1f, R8 ;  /* 0x0000001fff077819 */ /* 0x000fc80000011408 */
[----:B------:R-:W-:-:S04]  /*12b40*/  LEA.HI R7, R7, R8, RZ, 0x7 ;  /* 0x0000000807077211 */ /* 0x000fc800078f38ff */
[----:B------:R-:W-:-:S04]  /*12b50*/  SHF.R.S32.HI R7, RZ, 0x7, R7 ;  /* 0x00000007ff077819 */ /* 0x000fc80000011407 */
[----:B--2---:R-:W-:-:S04]  /*12b60*/  VIMNMX R6, R6, R7, !PT ;  /* 0x0000000706067248 */ /* 0x004fc80007fe0100 */
[----:B------:R-:W-:Y:S01]  /*12b70*/  ISETP.GE.AND P1, PT, R4, R6, PT ;  /* 0x000000060400720c */ /* 0x000fe20003f26270 */
[----:B------:R0:W-:-:S12]  /*12b80*/  STL [R1+0x8], R6 ;  /* 0x0000080601007387 */ /* 0x0001d80000100800 */
[----:B0-----:R-:W-:Y:S05]  /*12b90*/  @!P1 BRA `(.L_x_11526) ;  /* 0x0000002400209947 */ /* 0x001fea0003800000 */
[----:B------:R-:W-:Y:S02]  /*12ba0*/  IMAD.MOV.U32 R8, RZ, RZ, R0 ;  /* 0x000000ffff087224 */ /* 0x000fe400078e0000 */
[----:B------:R-:W-:Y:S02]  /*12bb0*/  IMAD.MOV.U32 R9, RZ, RZ, R3 ;  /* 0x000000ffff097224 */ /* 0x000fe400078e0003 */
[----:B------:R-:W-:Y:S02]  /*12bc0*/  IMAD.MOV.U32 R7, RZ, RZ, R23 ;  /* 0x000000ffff077224 */ /* 0x000fe400078e0017 */
[----:B------:R-:W-:-:S07]  /*12bd0*/  IMAD.MOV.U32 R6, RZ, RZ, R18 ;  /* 0x000000ffff067224 */ /* 0x000fce00078e0012 */
.L_x_11538:
[----:B------:R-:W2:Y:S01]  /*12be0*/  LDL R3, [R1+0xc] ;  /* 0x00000c0001037983 */ /* 0x000ea20000100800 */
[----:B------:R-:W-:Y:S01]  /*12bf0*/  ISETP.NE.AND P1, PT, R6, 0x1, PT ;  /* 0x000000010600780c */ /* 0x000fe20003f25270 */
[----:B------:R-:W-:Y:S05]  /*12c00*/  YIELD ;  /* 0x0000000000007946 */ /* 0x000fea0003800000 */
[----:B------:R-:W-:-:S04]  /*12c10*/  SEL R0, RZ, 0x1, P1 ;  /* 0x00000001ff007807 */ /* 0x000fc80000800000 */
[----:B------:R-:W-:Y:S02]  /*12c20*/  LOP3.LUT R23, R7, R0, RZ, 0x3c, !PT ;  /* 0x0000000007177212 */ /* 0x000fe400078e3cff */
[----:B--2---:R-:W-:-:S13]  /*12c30*/  ISETP.NE.AND P1, PT, R3, RZ, PT ;  /* 0x000000ff0300720c */ /* 0x004fda0003f25270 */
[----:B------:R-:W-:Y:S05]  /*12c40*/  @P1 BRA `(.L_x_11527) ;  /* 0x00000000003c1947 */ /* 0x000fea0003800000 */
[----:B------:R-:W-:Y:S05]  /*12c50*/  @!P0 BRA `(.L_x_11528) ;  /* 0x0000000000048947 */ /* 0x000fea0003800000 */
[----:B------:R-:W-:Y:S01]  /*12c60*/  BPT.TRAP 0x1 ;  /* 0x000000040000795c */ /* 0x000fe20000300000 */
.L_x_11528:
        /* <DEDUP_REMOVED lines=8> */
.L_x_11529:
[----:B------:R-:W-:Y:S04]  /*12cf0*/  BSSY B0, `(.L_x_11527) ;  /* 0x0000004000007945 */ /* 0x000fe80003800000 */
[----:B-1----:R-:W-:Y:S05]  /*12d00*/  @P2 BRA `(.L_x_11530) ;  /* 0x0000000000082947 */ /* 0x002fea0003800000 */
[----:B------:R-:W1:Y:S02]  /*12d10*/  SYNCS.PHASECHK.TRANS64.TRYWAIT P2, [R3+URZ+0x2d830], R0 ;  /* 0x02d83000030075a7 */ /* 0x000e64000804017f */
[----:B-1----:R-:W-:Y:S05]  /*12d20*/  @!P2 BRA `(.L_x_11531) ;  /* 0x000001000090a947 */ /* 0x002fea0003800000 */
.L_x_11530:
[----:B------:R-:W-:Y:S05]  /*12d30*/  BSYNC B0 ;  /* 0x0000000000007941 */ /* 0x000fea0003800000 */
.L_x_11527:
[----:B01----:R-:W2:Y:S01]  /*12d40*/  LDL R3, [R1+0x10] ;  /* 0x0000100001037983 */ /* 0x003ea20000100800 */
[----:B------:R-:W0:Y:S01]  /*12d50*/  S2R R0, SR_TID.X ;  /* 0x0000000000007919 */ /* 0x000e220000002100 */
[----:B------:R-:W-:Y:S01]  /*12d60*/  VIADD R18, R6, 0x1 ;  /* 0x0000000106127836 */ /* 0x000fe20000000000 */
[----:B------:R-:W-:Y:S05]  /*12d70*/  WARPSYNC.ALL ;  /* 0x0000000000007948 */ /* 0x000fea0003800000 */
[----:B------:R-:W-:-:S04]  /*12d80*/  ISETP.NE.AND P2, PT, R18, 0x2, PT ;  /* 0x000000021200780c */ /* 0x000fc80003f45270 */
[----:B------:R-:W-:Y:S02]  /*12d90*/  SEL R18, R18, RZ, P2 ;  /* 0x000000ff12127207 */ /* 0x000fe40001000000 */
[----:B0-----:R-:W-:-:S05]  /*12da0*/  SHF.R.U32.HI R0, RZ, 0x7, R0 ;  /* 0x00000007ff007819 */ /* 0x001fca0000011600 */
[----:B------:R-:W-:-:S05]  /*12db0*/  VIADD R0, R0, 0x8 ;  /* 0x0000000800007836 */ /* 0x000fca0000000000 */
[----:B------:R0:W-:Y:S01]  /*12dc0*/  BAR.SYNC.DEFER_BLOCKING R0, 0x100 ;  /* 0x000400000000751d */ /* 0x0001e20000010000 */
[----:B------:R-:W-:Y:S01]  /*12dd0*/  IMAD.MOV.U32 R11, RZ, RZ, -0x7fffffe0 ;  /* 0x80000020ff0b7424 */ /* 0x000fe200078e00ff */
        /* <DEDUP_REMOVED lines=54> */
.L_x_11533:
[----:B------:R-:W-:Y:S01]  /*13140*/  SHF.L.U32 R0, R7, 0x1f, RZ ;  /* 0x0000001f07007819 */ /* 0x000fe200000006ff */
[----:B------:R-:W-:-:S04]  /*13150*/  IMAD R3, R6, 0x8, R2 ;  /* 0x0000000806037824 */ /* 0x000fc800078e0202 */
[----:B------:R0:W1:Y:S01]  /*13160*/  SYNCS.PHASECHK.TRANS64.TRYWAIT P1, [R3+URZ+0x2d850], R0 ;  /* 0x02d85000030075a7 */ /* 0x000062000802017f */
[----:B------:R-:W-:Y:S05]  /*13170*/  @!P0 BRA `(.L_x_11534) ;  /* 0x0000000000048947 */ /* 0x000fea0003800000 */
[----:B------:R-:W-:Y:S01]  /*13180*/  BPT.TRAP 0x1 ;  /* 0x000000040000795c */ /* 0x000fe20000300000 */
.L_x_11534:
[----:B-1----:R-:W-:Y:S05]  /*13190*/  @P1 BRA `(.L_x_11532) ;  /* 0x0000000000081947 */ /* 0x002fea0003800000 */
[----:B------:R-:W1:Y:S02]  /*131a0*/  SYNCS.PHASECHK.TRANS64.TRYWAIT P1, [R3+URZ+0x2d850], R0 ;  /* 0x02d85000030075a7 */ /* 0x000e64000802017f */
[----:B-1----:R-:W-:Y:S05]  /*131b0*/  @!P1 BRA `(.L_x_11535) ;  /* 0x000000fc00809947 */ /* 0x002fea0003800000 */
.L_x_11532:
[----:B------:R-:W2:Y:S01]  /*131c0*/  LDL R7, [R1+0x54] ;  /* 0x0000540001077983 */ /* 0x000ea20000100800 */
[----:B01----:R-:W-:Y:S01]  /*131d0*/  VIADD R0, R2, 0x400 ;  /* 0x0000040002007836 */ /* 0x003fe20000000000 */
[----:B------:R-:W-:Y:S05]  /*131e0*/  WARPSYNC.ALL ;  /* 0x0000000000007948 */ /* 0x000fea0003800000 */
[----:B------:R-:W-:Y:S01]  /*131f0*/  SHF.R.U32.HI R0, RZ, 0x4, R0 ;  /* 0x00000004ff007819 */ /* 0x000fe20000011600 */
[----:B------:R-:W-:Y:S01]  /*13200*/  IMAD.MOV.U32 R11, RZ, RZ, -0x7fffffe0 ;  /* 0x80000020ff0b7424 */ /* 0x000fe200078e00ff */
[----:B------:R-:W-:Y:S01]  /*13210*/  WARPGROUP.ARRIVE ;  /* 0x00000000000079c5 */ /* 0x000fe20000000000 */
[----:B------:R-:W-:Y:S01]  /*13220*/  IMAD.MOV.U32 R13, RZ, RZ, -0x7fffffe0 ;  /* 0x80000020ff0d7424 */ /* 0x000fe200078e00ff */
[----:B------:R-:W-:-:S02]  /*13230*/  LOP3.LUT R0, R0, 0x3fff, RZ, 0xc0, !PT ;  /* 0x00003fff00007812 */ /* 0x000fc400078ec0ff */
[C---:B------:R-:W-:Y:S02]  /*13240*/  R2UR UR11, R11.reuse ;  /* 0x000000000b0b72ca */ /* 0x040fe400000e0000 */
[----:B------:R-:W-:Y:S02]  /*13250*/  LOP3.LUT R0, R0, 0x2000000, RZ, 0xfc, !PT ;  /* 0x0200000000007812 */ /* 0x000fe400078efcff */
[----:B------:R-:W-:Y:S01]  /*13260*/  R2UR UR47, R11 ;  /* 0x000000000b2f72ca */ /* 0x000fe200000e0000 */
[----:B------:R-:W-:Y:S01]  /*13270*/  IMAD.MOV.U32 R11, RZ, RZ, 0x40000040 ;  /* 0x40000040ff0b7424 */ /* 0x000fe200078e00ff */
[C---:B------:R-:W-:Y:S01]  /*13280*/  R2UR UR15, R13.reuse ;  /* 0x000000000d0f72ca */ /* 0x040fe200000e0000 */
[----:B------:R-:W-:Y:S01]  /*13290*/  IMAD R10, R6, 0x600, R0 ;  /* 0x00000600060a7824 */ /* 0x000fe200078e0200 */
[----:B------:R-:W-:Y:S02]  /*132a0*/  R2UR UR19, R13 ;  /* 0x000000000d1372ca */ /* 0x000fe400000e0000 */
[----:B------:R-:W-:Y:S01]  /*132b0*/  R2UR UR9, R11 ;  /* 0x000000000b0972ca */ /* 0x000fe200000e0000 */
[C---:B------:R-:W-:Y:S01]  /*132c0*/  VIADD R12, R10.reuse, 0x40 ;  /* 0x000000400a0c7836 */ /* 0x040fe20000000000 */
[----:B------:R-:W-:Y:S01]  /*132d0*/  R2UR UR10, R10 ;  /* 0x000000000a0a72ca */ /* 0x000fe200000e0000 */
[----:B------:R-:W-:Y:S01]  /*132e0*/  IMAD.MOV.U32 R11, RZ, RZ, 0x40000040 ;  /* 0x40000040ff0b7424 */ /* 0x000fe200078e00ff */
[----:B------:R-:W-:-:S02]  /*132f0*/  R2UR UR23, R13 ;  /* 0x000000000d1772ca */ /* 0x000fc400000e0000 */
[----:B------:R-:W-:Y:S01]  /*13300*/  R2UR UR14, R12 ;  /* 0x000000000c0e72ca */ /* 0x000fe200000e0000 */
[----:B------:R-:W-:Y:S01]  /*13310*/  VIADD R12, R10, 0x80 ;  /* 0x000000800a0c7836 */ /* 0x000fe20000000000 */
[C---:B------:R-:W-:Y:S02]  /*13320*/  R2UR UR27, R13.reuse ;  /* 0x000000000d1b72ca */ /* 0x040fe400000e0000 */
[C---:B------:R-:W-:Y:S02]  /*13330*/  R2UR UR31, R13.reuse ;  /* 0x000000000d1f72ca */ /* 0x040fe400000e0000 */
[----:B------:R-:W-:Y:S01]  /*13340*/  R2UR UR18, R12 ;  /* 0x000000000c1272ca */ /* 0x000fe200000e0000 */
[----:B------:R-:W-:Y:S01]  /*13350*/  VIADD R12, R10, 0xc0 ;  /* 0x000000c00a0c7836 */ /* 0x000fe20000000000 */
[----:B------:R-:W-:Y:S01]  /*13360*/  R2UR UR35, R13 ;  /* 0x000000000d2372ca */ /* 0x000fe200000e0000 */
[----:B------:R-:W-:Y:S01]  /*13370*/  IMAD.MOV.U32 R13, RZ, RZ, 0x40000040 ;  /* 0x40000040ff0d7424 */ /* 0x000fe200078e00ff */
[----:B------:R-:W-:-:S02]  /*13380*/  R2UR UR45, R11 ;  /* 0x000000000b2d72ca */ /* 0x000fc400000e0000 */
        /* <DEDUP_REMOVED lines=8> */
[----:B------:R-:W-:Y:S01]  /*13410*/  R2UR UR30, R12 ;  /* 0x000000000c1e72ca */ /* 0x000fe200000e0000 */
[C---:B------:R-:W-:Y:S01]  /*13420*/  VIADD R12, R10.reuse, 0x180 ;  /* 0x000001800a0c7836 */ /* 0x040fe20000000000 */
[----:B------:R-:W-:Y:S01]  /*13430*/  R2UR UR21, R13 ;  /* 0x000000000d1572ca */ /* 0x000fe200000e0000 */
[----:B------:R-:W-:Y:S02]  /*13440*/  VIADD R10, R10, 0x1c0 ;  /* 0x000001c00a0a7836 */ /* 0x000fe40000000000 */
[----:B------:R-:W-:Y:S01]  /*13450*/  IMAD.MOV.U32 R13, RZ, RZ, 0x40000040 ;  /* 0x40000040ff0d7424 */ /* 0x000fe200078e00ff */
[----:B------:R-:W-:Y:S02]  /*13460*/  R2UR UR34, R12 ;  /* 0x000000000c2272ca */ /* 0x000fe400000e0000 */
[----:B------:R-:W-:Y:S02]  /*13470*/  R2UR UR46, R10 ;  /* 0x000000000a2e72ca */ /* 0x000fe400000e0000 */
        /* <DEDUP_REMOVED lines=9> */
[----:B------:R-:W-:Y:S01]  /*13510*/  R2UR UR12, R12 ;  /* 0x000000000c0c72ca */ /* 0x000fe200000e0000 */
[----:B------:R-:W-:-:S05]  /*13520*/  VIADD R12, R10, 0x4 ;  /* 0x000000040a0c7836 */ /* 0x000fca0000000000 */
        /* <DEDUP_REMOVED lines=10> */
[----:B------:R-:W-:Y:S01]  /*135d0*/  ISETP.GE.U32.AND P1, PT, R7, 0x180, PT ;  /* 0x000001800700780c */ /* 0x000fe20003f26070 */
[----:B------:R-:W-:Y:S02]  /*135e0*/  VIADD R10, R10, 0x606 ;  /* 0x000006060a0a7836 */ /* 0x000fe40000000000 */
[----:B------:R-:W-:Y:S01]  /*135f0*/  VIADD R0, R0, 0x9 ;  /* 0x0000000900007836 */ /* 0x000fe20000000000 */
        /* <DEDUP_REMOVED lines=28> */
.L_x_11536:
[----:B0-----:R-:W-:Y:S01]  /*137c0*/  IMAD R0, R18, 0x8, R2 ;  /* 0x0000000812007824 */ /* 0x001fe200078e0202 */
[----:B------:R-:W-:Y:S01]  /*137d0*/  UMOV UR51, UR6 ;  /* 0x0000000600337c82 */ /* 0x000fe20008000000 */
[----:B------:R-:W-:Y:S02]  /*137e0*/  IMAD.U32 R3, RZ, RZ, UR38 ;  /* 0x00000026ff037e24 */ /* 0x000fe4000f8e00ff */
        /* <DEDUP_REMOVED lines=122> */
[----:B------:R-:W-:Y:S01]  /*13f90*/  FFMA.FTZ R59, R59, UR51, -R10 ;  /* 0x000000333b3b7c23 */ /* 0x000fe2000801080a */
[--C-:B------:R-:W-:Y:S01]  /*13fa0*/  FFMA.FTZ R60, R60, UR51, -R7.reuse ;  /* 0x000000333c3c7c23 */ /* 0x100fe20008010807 */
        /* <DEDUP_REMOVED lines=153> */
.L_x_11537:
[----:B------:R-:W2:Y:S01]  /*14940*/  LDL R46, [R1+0x38] ;  /* 0x00003800012e7983 */ /* 0x000ea20000100800 */
[----:B------:R-:W-:-:S03]  /*14950*/  IMAD R6, R6, 0x8, R2 ;  /* 0x0000000806067824 */ /* 0x000fc600078e0202 */
[----:B------:R-:W3:Y:S01]  /*14960*/  LDL R38, [R1+0x3c] ;  /* 0x00003c0001267983 */ /* 0x000ee20000100800 */
[----:B------:R-:W-:Y:S01]  /*14970*/  VIADD R6, R6, 0x2d860 ;  /* 0x0002d86006067836 */ /* 0x000fe20000000000 */
[----:B------:R-:W-:Y:S01]  /*14980*/  F2FP.F16.F32.PACK_AB R24, R25, R24 ;  /* 0x000000181918723e */ /* 0x000fe200000000ff */
[----:B------:R-:W-:Y:S01]  /*14990*/  IMAD.U32 R30, RZ, RZ, UR38 ;  /* 0x00000026ff1e7e24 */ /* 0x000fe2000f8e00ff */
[----:B------:R-:W-:Y:S02]  /*149a0*/  F2FP.F16.F32.PACK_AB R25, R21, R26 ;  /* 0x0000001a1519723e */ /* 0x000fe400000000ff */
[----:B------:R-:W-:Y:S02]  /*149b0*/  F2FP.F16.F32.PACK_AB R32, R33, R32 ;  /* 0x000000202120723e */ /* 0x000fe400000000ff */
[----:B------:R-:W-:Y:S02]  /*149c0*/  PRMT R6, R30, 0x654, R6 ;  /* 0x000006541e067816 */ /* 0x000fe40000000006 */
[----:B------:R-:W-:-:S02]  /*149d0*/  F2FP.F16.F32.PACK_AB R26, R29, R28 ;  /* 0x0000001c1d1a723e */ /* 0x000fc400000000ff */
[----:B------:R0:W-:Y:S01]  /*149e0*/  SYNCS.ARRIVE.TRANS64.RED.A1T0 RZ, [R6+URZ], RZ ;  /* 0x000000ff06ff79a7 */ /* 0x0001e2000810043f */
[----:B------:R-:W-:Y:S02]  /*149f0*/  F2FP.F16.F32.PACK_AB R27, R31, R27 ;  /* 0x0000001b1f1b723e */ /* 0x000fe400000000ff */
[----:B------:R-:W-:Y:S02]  /*14a00*/  F2FP.F16.F32.PACK_AB R33, R20, R34 ;  /* 0x000000221421723e */ /* 0x000fe400000000ff */
[----:B------:R-:W-:Y:S01]  /*14a10*/  F2FP.F16.F32.PACK_AB R40, R41, R40 ;  /* 0x000000282928723e */ /* 0x000fe200000000ff */
[----:B------:R1:W-:Y:S01]  /*14a20*/  STSM.16.M88.4 [R143+0x21800], R24 ;  /* 0x021800188f007844 */ /* 0x0003e20000000200 */
[----:B------:R-:W-:Y:S02]  /*14a30*/  F2FP.F16.F32.PACK_AB R34, R37, R36 ;  /* 0x000000242522723e */ /* 0x000fe400000000ff */
[----:B------:R-:W-:Y:S01]  /*14a40*/  F2FP.F16.F32.PACK_AB R35, R39, R35 ;  /* 0x000000232723723e */ /* 0x000fe200000000ff */
[----:B0-----:R-:W4:Y:S01]  /*14a50*/  LDL R6, [R1+0x8] ;  /* 0x0000080001067983 */ /* 0x001f220000100800 */
        /* <DEDUP_REMOVED lines=73> */
[----:B------:R-:W-:Y:S01]  /*14ef0*/  IMAD.MOV.U32 R7, RZ, RZ, R23 ;  /* 0x000000ffff077224 */ /* 0x000fe200078e0017 */
        /* <DEDUP_REMOVED lines=14> */
[----:B------:R-:W-:-:S02]  /*14fe0*/  VIADD R4, R4, 0xffffffff ;  /* 0xffffffff04047836 */ /* 0x000fc40000000000 */
[----:B------:R-:W-:Y:S01]  /*14ff0*/  IMAD.MOV.U32 R6, RZ, RZ, R18 ;  /* 0x000000ffff067224 */ /* 0x000fe200078e0012 */
[----:B0-----:R-:W-:-:S09]  /*15000*/  NOP ;  /* 0x0000000000007918 */ /* 0x001fd20000000000 */
[----:B-1----:R-:W-:Y:S05]  /*15010*/  @P1 BRA `(.L_x_11538) ;  /* 0xffffffd800f01947 */ /* 0x002fea000383ffff */
.L_x_11526:
[----:B------:R-:W2:Y:S02]  /*15020*/  LDL R6, [R1+0x68] ;  /* 0x0000680001067983 */ /* 0x000ea40000100800 */
[----:B--2---:R-:W-:-:S13]  /*15030*/  ISETP.GE.AND P1, PT, R4, R6, PT ;  /* 0x000000060400720c */ /* 0x004fda0003f26270 */
[----:B------:R-:W-:Y:S05]  /*15040*/  @!P1 BRA `(.L_x_11539) ;  /* 0x00000034006c9947 */ /* 0x000fea0003800000 */
[----:B------:R-:W-:Y:S02]  /*15050*/  IMAD.MOV.U32 R6, RZ, RZ, R0 ;  /* 0x000000ffff067224 */ /* 0x000fe400078e0000 */
[----:B------:R-:W-:Y:S02]  /*15060*/  IMAD.MOV.U32 R7, RZ, RZ, R3 ;  /* 0x000000ffff077224 */ /* 0x000fe400078e0003 */
[----:B------:R-:W-:Y:S02]  /*15070*/  IMAD.MOV.U32 R9, RZ, RZ, R23 ;  /* 0x000000ffff097224 */ /* 0x000fe400078e0017 */
[----:B------:R-:W-:-:S07]  /*15080*/  IMAD.MOV.U32 R8, RZ, RZ, R18 ;  /* 0x000000ffff087224 */ /* 0x000fce00078e0012 */
.L_x_11559:
        /* <DEDUP_REMOVED lines=9> */
.L_x_11541:
        /* <DEDUP_REMOVED lines=8> */
.L_x_11542:
[----:B------:R-:W-:Y:S04]  /*151a0*/  BSSY B0, `(.L_x_11540) ;  /* 0x0000004000007945 */ /* 0x000fe80003800000 */
[----:B-1----:R-:W-:Y:S05]  /*151b0*/  @P2 BRA `(.L_x_11543) ;  /* 0x0000000000082947 */ /* 0x002fea0003800000 */
[----:B------:R-:W1:Y:S02]  /*151c0*/  SYNCS.PHASECHK.TRANS64.TRYWAIT P2, [R3+URZ+0x2d830], R0 ;  /* 0x02d83000030075a7 */ /* 0x000e64000804017f */
[----:B-1----:R-:W-:Y:S05]  /*151d0*/  @!P2 BRA `(.L_x_11544) ;  /* 0x000000dc008ca947 */ /* 0x002fea0003800000 */
.L_x_11543:
[----:B------:R-:W-:Y:S05]  /*151e0*/  BSYNC B0 ;  /* 0x0000000000007941 */ /* 0x000fea0003800000 */
.L_x_11540:
        /* <DEDUP_REMOVED lines=64> */
.L_x_11546:
[----:B------:R-:W-:Y:S01]  /*155f0*/  SHF.L.U32 R0, R9, 0x1f, RZ ;  /* 0x0000001f09007819 */ /* 0x000fe200000006ff */
[----:B------:R-:W-:-:S04]  /*15600*/  IMAD R3, R8, 0x8, R2 ;  /* 0x0000000808037824 */ /* 0x000fc800078e0202 */
[----:B------:R0:W1:Y:S01]  /*15610*/  SYNCS.PHASECHK.TRANS64.TRYWAIT P1, [R3+URZ+0x2d850], R0 ;  /* 0x02d85000030075a7 */ /* 0x000062000802017f */
[----:B------:R-:W-:Y:S05]  /*15620*/  @!P0 BRA `(.L_x_11547) ;  /* 0x0000000000048947 */ /* 0x000fea0003800000 */
[----:B------:R-:W-:Y:S01]  /*15630*/  BPT.TRAP 0x1 ;  /* 0x000000040000795c */ /* 0x000fe20000300000 */
.L_x_11547:
[----:B-1----:R-:W-:Y:S05]  /*15640*/  @P1 BRA `(.L_x_11545) ;  /* 0x0000000000081947 */ /* 0x002fea0003800000 */
[----:B------:R-:W1:Y:S02]  /*15650*/  SYNCS.PHASECHK.TRANS64.TRYWAIT P1, [R3+URZ+0x2d850], R0 ;  /* 0x02d85000030075a7 */ /* 0x000e64000802017f */
[----:B-1----:R-:W-:Y:S05]  /*15660*/  @!P1 BRA `(.L_x_11548) ;  /* 0x000000d8007c9947 */ /* 0x002fea0003800000 */
.L_x_11545:
        /* <DEDUP_REMOVED lines=96> */
.L_x_11549:
[----:B------:R-:W2:Y:S01]  /*15c70*/  LDL R10, [R1+0x28] ;  /* 0x00002800010a7983 */ /* 0x000ea20000100800 */
[----:B0-----:R-:W0:Y:S03]  /*15c80*/  LDC R0, c[0x0][0x448] ;  /* 0x00011200ff007b82 */ /* 0x001e260000000800 */
[----:B------:R-:W2:Y:S01]  /*15c90*/  LDL R9, [R1+0x64] ;  /* 0x0000640001097983 */ /* 0x000ea20000100800 */
[----:B0-----:R-:W-:-:S13]  /*15ca0*/  ISETP.NE.AND P1, PT, R0, 0x1, PT ;  /* 0x000000010000780c */ /* 0x001fda0003f25270 */
[----:B------:R-:W0:Y:S08]  /*15cb0*/  @P1 LDC R3, c[0x0][0x44c] ;  /* 0x00011300ff031b82 */ /* 0x000e300000000800 */
[----:B------:R-:W1:Y:S01]  /*15cc0*/  @P1 LDC R0, c[0x0][0x450] ;  /* 0x00011400ff001b82 */ /* 0x000e620000000800 */
[----:B------:R-:W-:Y:S01]  /*15cd0*/  ULOP3.LUT UR8, URZ, UR48, URZ, 0x33, !UPT ;  /* 0x000000303f087292 */ /* 0x000fe2000f8e333f */
[----:B--2---:R-:W-:-:S06]  /*15ce0*/  IMAD.IADD R12, R9, 0x1, R10 ;  /* 0x00000001090c7824 */ /* 0x004fcc00078e020a */
[----:B------:R-:W2:Y:S01]  /*15cf0*/  LDC R9, c[0x0][0x9e4] ;  /* 0x00027900ff097b82 */ /* 0x000ea20000000800 */
        /* <DEDUP_REMOVED lines=10> */
[----:B--2---:R-:W-:-:S03]  /*15da0*/  ISETP.GE.AND P3, PT, R9, 0x1, PT ;  /* 0x000000010900780c */ /* 0x004fc60003f66270 */
[----:B------:R-:W-:-:S05]  /*15db0*/  IMAD R3, R142, -0x2, R3 ;  /* 0xfffffffe8e037824 */ /* 0x000fca00078e0203 */
[----:B------:R-:W-:-:S05]  /*15dc0*/  IADD3 R10, -R140, R3, R141 ;  /* 0x000000038c0a7210 */ /* 0x000fca0007ffe18d */
[C---:B------:R-:W-:Y:S02]  /*15dd0*/  VIADD R11, R10.reuse, UR43 ;  /* 0x0000002b0a0b7c36 */ /* 0x040fe40008000000 */
[----:B------:R-:W-:Y:S02]  /*15de0*/  VIADD R10, R10, UR8 ;  /* 0x000000080a0a7c36 */ /* 0x000fe40008000000 */
[C---:B0-----:R-:W-:Y:S02]  /*15df0*/  IMAD.IADD R9, R13.reuse, 0x1, R11 ;  /* 0x000000010d097824 */ /* 0x041fe400078e020b */
        /* <DEDUP_REMOVED lines=14> */
.L_x_11552:
[----:B------:R-:W-:-:S05]  /*15ee0*/  IMAD.U32 R20, RZ, RZ, UR5 ;  /* 0x00000005ff147e24 */ /* 0x000fca000f8e00ff */
[----:B------:R-:W-:-:S13]  /*15ef0*/  ISETP.NE.AND P1, PT, R20, 0x1, PT ;  /* 0x000000011400780c */ /* 0x000fda0003f25270 */
[----:B------:R-:W0:Y:S02]  /*15f00*/  @P1 LDC.64 R14, c[0x0][0x9e8] ;  /* 0x00027a00ff0e1b82 */ /* 0x000e240000000a00 */
[----:B0-----:R-:W-:-:S05]  /*15f10*/  @P1 IMAD.HI.U32 R14, R13, R14, RZ ;  /* 0x0000000e0d0e1227 */ /* 0x001fca00078e00ff */
[----:B------:R-:W-:-:S07]  /*15f20*/  @P1 SHF.R.U32.HI R13, RZ, R15, R14 ;  /* 0x0000000fff0d1219 */ /* 0x000fce000001160e */
.L_x_11553:
[----:B------:R-:W-:Y:S05]  /*15f30*/  BSYNC B0 ;  /* 0x0000000000007941 */ /* 0x000fea0003800000 */
.L_x_11551:
[----:B------:R-:W-:-:S04]  /*15f40*/  IMAD R13, R13, R20, -R0 ;  /* 0x000000140d0d7224 */ /* 0x000fc800078e0a00 */
[----:B------:R-:W-:-:S05]  /*15f50*/  IMAD R13, R142, -0x2, R13 ;  /* 0xfffffffe8e0d7824 */ /* 0x000fca00078e020d */
[----:B------:R-:W-:Y:S02]  /*15f60*/  VIMNMX R3, R3, R13, !PT ;  /* 0x0000000d03037248 */ /* 0x000fe40007fe0100 */
[----:B------:R-:W-:-:S07]  /*15f70*/  VIADDMNMX R9, R13, R20, R9, PT ;  /* 0x000000140d097246 */ /* 0x000fce0003800109 */
.L_x_11550:
        /* <DEDUP_REMOVED lines=93> */
[----:B------:R-:W-:Y:S01]  /*16550*/  ISETP.GT.AND P1, PT, R3, 0x79, P5 ;  /* 0x000000790300780c */ /* 0x000fe20002f24270 */
[--C-:B0-----:R-:W-:Y:S01]  /*16560*/  IMAD.IADD R3, R11, 0x1, R12.reuse ;  /* 0x000000010b037824 */ /* 0x101fe200078e020c */
[C---:B------:R-:W-:Y:S02]  /*16570*/  ISETP.LT.OR P2, PT, R9.reuse, 0x79, P2 ;  /* 0x000000790900780c */ /* 0x040fe40001741670 */
[----:B------:R-:W-:Y:S01]  /*16580*/  ISETP.LT.OR P1, PT, R9, 0x7a, P1 ;  /* 0x0000007a0900780c */ /* 0x000fe20000f21670 */
[----:B------:R-:W-:Y:S01]  /*16590*/  IMAD.IADD R9, R10, 0x1, R12 ;  /* 0x000000010a097824 */ /* 0x000fe200078e020c */
[----:B------:R-:W-:-:S02]  /*165a0*/  FSEL R84, R84, -INF , !P2 ;  /* 0xff80000054547808 */ /* 0x000fc40005000000 */
        /* <DEDUP_REMOVED lines=14> */
.L_x_11556:
[----:B------:R-:W-:-:S05]  /*16690*/  IMAD.U32 R13, RZ, RZ, UR5 ;  /* 0x00000005ff0d7e24 */ /* 0x000fca000f8e00ff */
[----:B------:R-:W-:-:S13]  /*166a0*/  ISETP.NE.AND P1, PT, R13, 0x1, PT ;  /* 0x000000010d00780c */ /* 0x000fda0003f25270 */
[----:B------:R-:W0:Y:S02]  /*166b0*/  @P1 LDC.64 R10, c[0x0][0x9e8] ;  /* 0x00027a00ff0a1b82 */ /* 0x000e240000000a00 */
[----:B0-----:R-:W-:-:S05]  /*166c0*/  @P1 IMAD.HI.U32 R10, R12, R10, RZ ;  /* 0x0000000a0c0a1227 */ /* 0x001fca00078e00ff */
[----:B------:R-:W-:-:S07]  /*166d0*/  @P1 SHF.R.U32.HI R12, RZ, R11, R10 ;  /* 0x0000000bff0c1219 */ /* 0x000fce000001160a */
.L_x_11557:
[----:B------:R-:W-:Y:S05]  /*166e0*/  BSYNC B0 ;  /* 0x0000000000007941 */ /* 0x000fea0003800000 */
.L_x_11555:
[----:B------:R-:W-:-:S04]  /*166f0*/  IMAD R0, R12, R13, -R0 ;  /* 0x0000000d0c007224 */ /* 0x000fc800078e0a00 */
[----:B------:R-:W-:-:S05]  /*16700*/  IMAD R0, R142, -0x2, R0 ;  /* 0xfffffffe8e007824 */ /* 0x000fca00078e0200 */
[----:B------:R-:W-:Y:S02]  /*16710*/  VIMNMX R9, R9, R0, !PT ;  /* 0x0000000009097248 */ /* 0x000fe40007fe0100 */
[----:B------:R-:W-:-:S07]  /*16720*/  VIADDMNMX R3, R0, R13, R3, PT ;  /* 0x0000000d00037246 */ /* 0x000fce0003800103 */
.L_x_11554:
        /* <DEDUP_REMOVED lines=8> */
[C---:B------:R-:W-:Y:S02]  /*167b0*/  ISETP.GT.AND P2, PT, R9.reuse, 0x8, P5 ;  /* 0x000000080900780c */ /* 0x040fe40002f44270 */
[----:B------:R-:W-:Y:S02]  /*167c0*/  ISETP.GT.AND P1, PT, R9, 0x9, P5 ;  /* 0x000000090900780c */ /* 0x000fe40002f24270 */
[----:B------:R-:W-:Y:S02]  /*167d0*/  FMNMX.FTZ R0, R32, R0, !PT ;  /* 0x0000000020007209 */ /* 0x000fe40007810000 */
[C---:B------:R-:W-:Y:S02]  /*167e0*/  ISETP.LT.OR P2, PT, R3.reuse, 0x9, P2 ;  /* 0x000000090300780c */ /* 0x040fe40001741670 */
[----:B------:R-:W-:-:S02]  /*167f0*/  ISETP.LT.OR P1, PT, R3, 0xa, P1 ;  /* 0x0000000a0300780c */ /* 0x000fc40000f21670 */
[----:B------:R-:W-:Y:S02]  /*16800*/  FMNMX.FTZ R0, R33, R0, !PT ;  /* 0x0000000021007209 */ /* 0x000fe40007810000 */
[----:B------:R-:W-:Y:S02]  /*16810*/  FSEL R30, R30, -INF , !P2 ;  /* 0xff8000001e1e7808 */ /* 0x000fe40005000000 */
[----:B------:R-:W-:Y:S02]  /*16820*/  FSEL R31, R31, -INF , !P1 ;  /* 0xff8000001f1f7808 */ /* 0x000fe40004800000 */
[C---:B------:R-:W-:Y:S02]  /*16830*/  ISETP.GT.AND P2, PT, R9.reuse, 0x10, P5 ;  /* 0x000000100900780c */ /* 0x040fe40002f44270 */
[----:B------:R-:W-:Y:S02]  /*16840*/  ISETP.GT.AND P1, PT, R9, 0x11, P5 ;  /* 0x000000110900780c */ /* 0x000fe40002f24270 */
[----:B------:R-:W-:-:S02]  /*16850*/  FMNMX.FTZ R0, R36, R0, !PT ;  /* 0x0000000024007209 */ /* 0x000fc40007810000 */
[C---:B------:R-:W-:Y:S02]  /*16860*/  ISETP.LT.OR P2, PT, R3.reuse, 0x11, P2 ;  /* 0x000000110300780c */ /* 0x040fe40001741670 */
[----:B------:R-:W-:Y:S02]  /*16870*/  ISETP.LT.OR P1, PT, R3, 0x12, P1 ;  /* 0x000000120300780c */ /* 0x000fe40000f21670 */
[----:B------:R-:W-:Y:S02]  /*16880*/  FMNMX.FTZ R0, R37, R0, !PT ;  /* 0x0000000025007209 */ /* 0x000fe40007810000 */
[----:B------:R-:W-:Y:S02]  /*16890*/  FSEL R34, R34, -INF , !P2 ;  /* 0xff80000022227808 */ /* 0x000fe40005000000 */
[----:B------:R-:W-:Y:S02]  /*168a0*/  FSEL R35, R35, -INF , !P1 ;  /* 0xff80000023237808 */ /* 0x000fe40004800000 */
[----:B------:R-:W-:-:S02]  /*168b0*/  FMNMX.FTZ R0, R40, R0, !PT ;  /* 0x0000000028007209 */ /* 0x000fc40007810000 */
[C---:B------:R-:W-:Y:S02]  /*168c0*/  ISETP.GT.AND P2, PT, R9.reuse, 0x18, P5 ;  /* 0x000000180900780c */ /* 0x040fe40002f44270 */
[----:B------:R-:W-:Y:S02]  /*168d0*/  ISETP.GT.AND P1, PT, R9, 0x19, P5 ;  /* 0x000000190900780c */ /* 0x000fe40002f24270 */
[----:B------:R-:W-:Y:S02]  /*168e0*/  FMNMX.FTZ R0, R41, R0, !PT ;  /* 0x0000000029007209 */ /* 0x000fe40007810000 */
[C---:B------:R-:W-:Y:S02]  /*168f0*/  ISETP.LT.OR P2, PT, R3.reuse, 0x19, P2 ;  /* 0x000000190300780c */ /* 0x040fe40001741670 */
[----:B------:R-:W-:Y:S02]  /*16900*/  ISETP.LT.OR P1, PT, R3, 0x1a, P1 ;  /* 0x0000001a0300780c */ /* 0x000fe40000f21670 */
[----:B------:R-:W-:-:S02]  /*16910*/  FMNMX.FTZ R0, R44, R0, !PT ;  /* 0x000000002c007209 */ /* 0x000fc40007810000 */
[----:B------:R-:W-:Y:S02]  /*16920*/  FSEL R38, R38, -INF , !P2 ;  /* 0xff80000026267808 */ /* 0x000fe40005000000 */
[----:B------:R-:W-:Y:S02]  /*16930*/  FSEL R39, R39, -INF , !P1 ;  /* 0xff80000027277808 */ /* 0x000fe40004800000 */
[C---:B------:R-:W-:Y:S02]  /*16940*/  ISETP.GT.AND P2, PT, R9.reuse, 0x20, P5 ;  /* 0x000000200900780c */ /* 0x040fe40002f44270 */
[----:B------:R-:W-:Y:S02]  /*16950*/  ISETP.GT.AND P1, PT, R9, 0x21, P5 ;  /* 0x000000210900780c */ /* 0x000fe40002f24270 */
[----:B------:R-:W-:Y:S02]  /*16960*/  FMNMX.FTZ R0, R45, R0, !PT ;  /* 0x000000002d007209 */ /* 0x000fe40007810000 */
[----:B------:R-:W-:-:S02]  /*16970*/  ISETP.LT.OR P2, PT, R3, 0x21, P2 ;  /* 0x000000210300780c */ /* 0x000fc40001741670 */
[----:B------:R-:W-:Y:S02]  /*16980*/  ISETP.LT.OR P1, PT, R3, 0x22, P1 ;  /* 0x000000220300780c */ /* 0x000fe40000f21670 */
[----:B------:R-:W-:Y:S02]  /*16990*/  FMNMX.FTZ R0, R48, R0, !PT ;  /* 0x0000000030007209 */ /* 0x000fe40007810000 */
[----:B------:R-:W-:Y:S02]  /*169a0*/  FSEL R42, R42, -INF , !P2 ;  /* 0xff8000002a2a7808 */ /* 0x000fe40005000000 */
[----:B------:R-:W-:Y:S02]  /*169b0*/  FSEL R43, R43, -INF , !P1 ;  /* 0xff8000002b2b7808 */ /* 0x000fe40004800000 */
[C---:B------:R-:W-:Y:S02]  /*169c0*/  ISETP.GT.AND P2, PT, R9.reuse, 0x28, P5 ;  /* 0x000000280900780c */ /* 0x040fe40002f44270 */
[----:B------:R-:W-:-:S02]  /*169d0*/  ISETP.GT.AND P1, PT, R9, 0x29, P5 ;  /* 0x000000290900780c */ /* 0x000fc40002f24270 */
[----:B------:R-:W-:Y:S02]  /*169e0*/  FMNMX.FTZ R0, R49, R0, !PT ;  /* 0x0000000031007209 */ /* 0x000fe40007810000 */
[C---:B------:R-:W-:Y:S02]  /*169f0*/  ISETP.LT.OR P2, PT, R3.reuse, 0x29, P2 ;  /* 0x000000290300780c */ /* 0x040fe40001741670 */
[----:B------:R-:W-:Y:S02]  /*16a00*/  ISETP.LT.OR P1, PT, R3, 0x2a, P1 ;  /* 0x0000002a0300780c */ /* 0x000fe40000f21670 */
[----:B------:R-:W-:Y:S02]  /*16a10*/  FMNMX.FTZ R0, R52, R0, !PT ;  /* 0x0000000034007209 */ /* 0x000fe40007810000 */
[----:B------:R-:W-:Y:S02]  /*16a20*/  FSEL R46, R46, -INF , !P2 ;  /* 0xff8000002e2e7808 */ /* 0x000fe40005000000 */
[----:B------:R-:W-:-:S02]  /*16a30*/  FSEL R47, R47, -INF , !P1 ;  /* 0xff8000002f2f7808 */ /* 0x000fc40004800000 */
        /* <DEDUP_REMOVED lines=8> */
[----:B------:R-:W-:Y:S02]  /*16ac0*/  FMNMX.FTZ R0, R57, R0, !PT ;  /* 0x0000000039007209 */ /* 0x000fe40007810000 */
        /* <DEDUP_REMOVED lines=8> */
[----:B------:R-:W-:-:S02]  /*16b50*/  ISETP.GT.AND P2, PT, R9, 0x40, P5 ;  /* 0x000000400900780c */ /* 0x000fc40002f44270 */
[----:B------:R-:W-:Y:S02]  /*16b60*/  ISETP.GT.AND P1, PT, R9, 0x41, P5 ;  /* 0x000000410900780c */ /* 0x000fe40002f24270 */
[----:B------:R-:W-:Y:S02]  /*16b70*/  FMNMX.FTZ R0, R64, R0, !PT ;  /* 0x0000000040007209 */ /* 0x000fe40007810000 */
[C---:B------:R-:W-:Y:S02]  /*16b80*/  ISETP.LT.OR P2, PT, R3.reuse, 0x41, P2 ;  /* 0x000000410300780c */ /* 0x040fe40001741670 */
[----:B------:R-:W-:Y:S02]  /*16b90*/  ISETP.LT.OR P1, PT, R3, 0x42, P1 ;  /* 0x000000420300780c */ /* 0x000fe40000f21670 */
[----:B------:R-:W-:Y:S02]  /*16ba0*/  FMNMX.FTZ R0, R65, R0, !PT ;  /* 0x0000000041007209 */ /* 0x000fe40007810000 */
[----:B------:R-:W-:-:S02]  /*16bb0*/  FSEL R58, R58, -INF , !P2 ;  /* 0xff8000003a3a7808 */ /* 0x000fc40005000000 */
[----:B------:R-:W-:Y:S02]  /*16bc0*/  FSEL R59, R59, -INF , !P1 ;  /* 0xff8000003b3b7808 */ /* 0x000fe40004800000 */
        /* <DEDUP_REMOVED lines=22> */
[----:B------:R-:W-:-:S02]  /*16d30*/  ISETP.GT.AND P4, PT, R9, 0x68, P5 ;  /* 0x000000680900780c */ /* 0x000fc40002f84270 */
[----:B------:R-:W-:Y:S02]  /*16d40*/  FMNMX.FTZ R0, R80, R0, !PT ;  /* 0x0000000050007209 */ /* 0x000fe40007810000 */
[----:B------:R-:W-:Y:S02]  /*16d50*/  FSEL R70, R70, -INF , !P2 ;  /* 0xff80000046467808 */ /* 0x000fe40005000000 */
[----:B------:R-:W-:Y:S02]  /*16d60*/  FSEL R71, R71, -INF , !P1 ;  /* 0xff80000047477808 */ /* 0x000fe40004800000 */
[C---:B------:R-:W-:Y:S02]  /*16d70*/  ISETP.GT.AND P2, PT, R9.reuse, 0x60, P5 ;  /* 0x000000600900780c */ /* 0x040fe40002f44270 */
[----:B------:R-:W-:Y:S02]  /*16d80*/  ISETP.GT.AND P1, PT, R9, 0x61, P5 ;  /* 0x000000610900780c */ /* 0x000fe40002f24270 */
[----:B------:R-:W-:-:S02]  /*16d90*/  ISETP.LT.OR P4, PT, R3, 0x69, P4 ;  /* 0x000000690300780c */ /* 0x000fc40002781670 */
[----:B------:R-:W-:Y:S02]  /*16da0*/  LOP3.LUT R22, R22, 0xdfffffff, RZ, 0xc0, !PT ;  /* 0xdfffffff16167812 */ /* 0x000fe400078ec0ff */
[----:B------:R-:W-:Y:S02]  /*16db0*/  FMNMX.FTZ R0, R81, R0, !PT ;  /* 0x0000000051007209 */ /* 0x000fe40007810000 */
[C---:B------:R-:W-:Y:S02]  /*16dc0*/  ISETP.LT.OR P2, PT, R3.reuse, 0x61, P2 ;  /* 0x000000610300780c */ /* 0x040fe40001741670 */
[----:B------:R-:W-:Y:S02]  /*16dd0*/  ISETP.LT.OR P1, PT, R3, 0x62, P1 ;  /* 0x000000620300780c */ /* 0x000fe40000f21670 */
[----:B------:R-:W-:Y:S02]  /*16de0*/  @P0 LOP3.LUT R22, R22, 0x20000000, RZ, 0xfc, !PT ;  /* 0x2000000016160812 */ /* 0x000fe400078efcff */
[----:B------:R-:W-:-:S02]  /*16df0*/  FMNMX.FTZ R0, R84, R0, !PT ;  /* 0x0000000054007209 */ /* 0x000fc40007810000 */
[----:B------:R-:W-:Y:S02]  /*16e00*/  FSEL R74, R74, -INF , !P2 ;  /* 0xff8000004a4a7808 */ /* 0x000fe40005000000 */
[----:B------:R-:W-:Y:S02]  /*16e10*/  FSEL R75, R75, -INF , !P1 ;  /* 0xff8000004b4b7808 */ /* 0x000fe40004800000 */
[C---:B------:R-:W-:Y:S02]  /*16e20*/  ISETP.GT.AND P6, PT, R9.reuse, 0x69, P5 ;  /* 0x000000690900780c */ /* 0x040fe40002fc4270 */
[C---:B------:R-:W-:Y:S02]  /*16e30*/  ISETP.GT.AND P3, PT, R9.reuse, 0x70, P5 ;  /* 0x000000700900780c */ /* 0x040fe40002f64270 */
[C---:B------:R-:W-:Y:S02]  /*16e40*/  ISETP.GT.AND P2, PT, R9.reuse, 0x71, P5 ;  /* 0x000000710900780c */ /* 0x040fe40002f44270 */
[----:B------:R-:W-:-:S02]  /*16e50*/  ISETP.GT.AND P1, PT, R9, 0x78, P5 ;  /* 0x000000780900780c */ /* 0x000fc40002f24270 */
[C---:B------:R-:W-:Y:S02]  /*16e60*/  ISETP.GT.AND P0, PT, R9.reuse, RZ, P5 ;  /* 0x000000ff0900720c */ /* 0x040fe40002f04270 */
[----:B------:R-:W-:Y:S02]  /*16e70*/  LOP3.LUT R22, R22, 0xfffffffd, RZ, 0xc0, !PT ;  /* 0xfffffffd16167812 */ /* 0x000fe400078ec0ff */
[----:B------:R-:W-:Y:S02]  /*16e80*/  ISETP.GT.AND P5, PT, R9, 0x79, P5 ;  /* 0x000000790900780c */ /* 0x000fe40002fa4270 */
[----:B------:R-:W-:Y:S02]  /*16e90*/  FMNMX.FTZ R0, R85, R0, !PT ;  /* 0x0000000055007209 */ /* 0x000fe40007810000 */
[----:B------:R-:W-:Y:S02]  /*16ea0*/  @P4 LOP3.LUT R22, R22, 0x2, RZ, 0xfc, !PT ;  /* 0x0000000216164812 */ /* 0x000fe400078efcff */
[----:B------:R-:W-:-:S02]  /*16eb0*/  ISETP.LT.OR P4, PT, R3, 0x6a, P6 ;  /* 0x0000006a0300780c */ /* 0x000fc40003781670 */
[C---:B------:R-:W-:Y:S02]  /*16ec0*/  ISETP.LT.OR P3, PT, R3.reuse, 0x71, P3 ;  /* 0x000000710300780c */ /* 0x040fe40001f61670 */
[C---:B------:R-:W-:Y:S02]  /*16ed0*/  ISETP.LT.OR P2, PT, R3.reuse, 0x72, P2 ;  /* 0x000000720300780c */ /* 0x040fe40001741670 */
[C---:B------:R-:W-:Y:S02]  /*16ee0*/  ISETP.LT.OR P1, PT, R3.reuse, 0x79, P1 ;  /* 0x000000790300780c */ /* 0x040fe40000f21670 */
[C---:B------:R-:W-:Y:S02]  /*16ef0*/  ISETP.LT.OR P0, PT, R3.reuse, 0x1, P0 ;  /* 0x000000010300780c */ /* 0x040fe40000701670 */
[----:B------:R-:W-:Y:S02]  /*16f00*/  ISETP.LT.OR P5, PT, R3, 0x7a, P5 ;  /* 0x0000007a0300780c */ /* 0x000fe40002fa1670 */
[----:B------:R-:W0:Y:S01]  /*16f10*/  SHFL.BFLY PT, R3, R0, 0x2, 0x1f ;  /* 0x0c401f0000037f89 */ /* 0x000e2200000e0000 */
[----:B------:R-:W-:-:S02]  /*16f20*/  FSEL R26, R26, -INF , !P0 ;  /* 0xff8000001a1a7808 */ /* 0x000fc40004000000 */
[----:B------:R-:W-:Y:S02]  /*16f30*/  FSEL R79, R79, -INF , !P4 ;  /* 0xff8000004f4f7808 */ /* 0x000fe40006000000 */
[----:B------:R-:W-:Y:S02]  /*16f40*/  FSEL R82, R82, -INF , !P3 ;  /* 0xff80000052527808 */ /* 0x000fe40005800000 */
[----:B------:R-:W-:Y:S02]  /*16f50*/  FSEL R83, R83, -INF , !P2 ;  /* 0xff80000053537808 */ /* 0x000fe40005000000 */
[----:B------:R-:W-:Y:S02]  /*16f60*/  FSEL R86, R86, -INF , !P1 ;  /* 0xff80000056567808 */ /* 0x000fe40004800000 */
[----:B------:R-:W-:Y:S02]  /*16f70*/  FSEL R87, R87, -INF , !P5 ;  /* 0xff80000057577808 */ /* 0x000fe40006800000 */
[----:B------:R-:W-:-:S02]  /*16f80*/  LOP3.LUT P0, RZ, R22, 0x20000000, RZ, 0xc0, !PT ;  /* 0x2000000016ff7812 */ /* 0x000fc4000780c0ff */
[----:B0-----:R-:W-:-:S05]  /*16f90*/  FMNMX.FTZ R3, R0, R3, !PT ;  /* 0x0000000300037209 */ /* 0x001fca0007810000 */
[----:B------:R-:W0:Y:S02]  /*16fa0*/  SHFL.BFLY PT, R0, R3, 0x1, 0x1f ;  /* 0x0c201f0003007f89 */ /* 0x000e2400000e0000 */
[----:B0-----:R-:W-:-:S04]  /*16fb0*/  FMNMX.FTZ R3, R3, R0, !PT ;  /* 0x0000000003037209 */ /* 0x001fc80007810000 */
[----:B------:R-:W-:-:S04]  /*16fc0*/  FSETP.NEU.FTZ.AND P6, PT, R3, -INF , PT ;  /* 0xff8000000300780b */ /* 0x000fc80003fdd000 */
[----:B------:R-:W-:-:S05]  /*16fd0*/  FSEL R0, R3, RZ, P6 ;  /* 0x000000ff03007208 */ /* 0x000fca0003000000 */
[----:B------:R-:W-:Y:S01]  /*16fe0*/  FADD.FTZ R7, -R0, R7 ;  /* 0x0000000700077221 */ /* 0x000fe20000010100 */
[----:B------:R-:W-:-:S03]  /*16ff0*/  FMUL.FTZ R0, R3, UR51 ;  /* 0x0000003303007c20 */ /* 0x000fc60008410000 */
[----:B------:R-:W-:Y:S02]  /*17000*/  FMUL.FTZ R10, R7, UR51 ;  /* 0x00000033070a7c20 */ /* 0x000fe40008410000 */
[----:B------:R-:W-:Y:S02]  /*17010*/  FSEL R0, R0, RZ, P6 ;  /* 0x000000ff00007208 */ /* 0x000fe40003000000 */
[----:B------:R-:W-:-:S03]  /*17020*/  LOP3.LUT P6, RZ, R22, 0x2, RZ, 0xc0, !PT ;  /* 0x0000000216ff7812 */ /* 0x000fc600078cc0ff */
        /* <DEDUP_REMOVED lines=32> */
[----:B------:R-:W-:Y:S01]  /*17230*/  FMNMX.FTZ R0, R26, R6, !PT ;  /* 0x000000061a007209 */ /* 0x000fe20007810000 */
[----:B------:R-:W-:Y:S01]  /*17240*/  MUFU.EX2 R24, R24 ;  /* 0x0000001800187308 */ /* 0x000fe20000000800 */
[----:B------:R-:W-:-:S02]  /*17250*/  FSEL R78, R78, -INF , !P6 ;  /* 0xff8000004e4e7808 */ /* 0x000fc40007000000 */
        /* <DEDUP_REMOVED lines=204> */
.L_x_11558:
        /* <DEDUP_REMOVED lines=110> */
.L_x_11539:
[----:B------:R-:W-:Y:S05]  /*18600*/  WARPSYNC.ALL ;  /* 0x0000000000007948 */ /* 0x000fea0003800000 */
[----:B------:R-:W-:Y:S06]  /*18610*/  BAR.ARV 0x8, 0x200 ;  /* 0x0208000000007b1d */ /* 0x000fec0000002000 */
[----:B------:R-:W-:Y:S05]  /*18620*/  @!P0 BRA `(.L_x_11560) ;  /* 0x0000000000048947 */ /* 0x000fea0003800000 */
[----:B------:R-:W-:Y:S01]  /*18630*/  BPT.TRAP 0x1 ;  /* 0x000000040000795c */ /* 0x000fe20000300000 */
.L_x_11560:
[----:B------:R-:W-:Y:S01]  /*18640*/  IMAD R11, R18, 0x8, R2 ;  /* 0x00000008120b7824 */ /* 0x000fe200078e0202 */
[----:B------:R-:W-:-:S04]  /*18650*/  SHF.L.U32 R4, R23, 0x1f, RZ ;  /* 0x0000001f17047819 */ /* 0x000fc800000006ff */
[----:B------:R0:W1:Y:S01]  /*18660*/  SYNCS.PHASECHK.TRANS64.TRYWAIT P1, [R11+URZ+0x2d850], R4 ;  /* 0x02d850040b0075a7 */ /* 0x000062000802017f */
[----:B------:R-:W-:Y:S05]  /*18670*/  @!P0 BRA `(.L_x_11561) ;  /* 0x0000000000048947 */ /* 0x000fea0003800000 */
[----:B------:R-:W-:Y:S01]  /*18680*/  BPT.TRAP 0x1 ;  /* 0x000000040000795c */ /* 0x000fe20000300000 */
.L_x_11561:
[----:B------:R-:W2:Y:S01]  /*18690*/  LDL.LU R6, [R1+0x54] ;  /* 0x0000540001067983 */ /* 0x000ea20000300800 */
[----:B------:R-:W-:Y:S02]  /*186a0*/  VIADD R2, R2, 0x400 ;  /* 0x0000040002027836 */ /* 0x000fe40000000000 */
[----:B------:R-:W-:-:S03]  /*186b0*/  IMAD.MOV.U32 R7, RZ, RZ, 0x40000040 ;  /* 0x40000040ff077424 */ /* 0x000fc600078e00ff */
[----:B------:R-:W-:-:S04]  /*186c0*/  SHF.R.U32.HI R2, RZ, 0x4, R2 ;  /* 0x00000004ff027819 */ /* 0x000fc80000011602 */
[----:B------:R-:W-:-:S04]  /*186d0*/  LOP3.LUT R2, R2, 0x3fff, RZ, 0xc0, !PT ;  /* 0x00003fff02027812 */ /* 0x000fc800078ec0ff */
[----:B------:R-:W-:Y:S02]  /*186e0*/  LOP3.LUT R9, R2, 0x2000000, RZ, 0xfc, !PT ;  /* 0x0200000002097812 */ /* 0x000fe400078efcff */
[----:B--2---:R-:W-:Y:S01]  /*186f0*/  LOP3.LUT R6, R6, 0x10000, RZ, 0xfc, !PT ;  /* 0x0001000006067812 */ /* 0x004fe200078efcff */
[----:B-1----:R-:W-:Y:S06]  /*18700*/  @P1 BRA `(.L_x_11562) ;  /* 0x0000000000081947 */ /* 0x002fec0003800000 */
[----:B------:R-:W1:Y:S02]  /*18710*/  SYNCS.PHASECHK.TRANS64.TRYWAIT P1, [R11+URZ+0x2d850], R4 ;  /* 0x02d850040b0075a7 */ /* 0x000e64000802017f */
[----:B-1----:R-:W-:Y:S05]  /*18720*/  @!P1 BRA `(.L_x_11563) ;  /* 0x000000a800609947 */ /* 0x002fea0003800000 */
.L_x_11562:
[----:B------:R-:W-:Y:S01]  /*18730*/  IMAD R8, R18, 0x600, R9 ;  /* 0x0000060012087824 */ /* 0x000fe200078e0209 */
[----:B------:R-:W-:Y:S05]  /*18740*/  WARPSYNC.ALL ;  /* 0x0000000000007948 */ /* 0x000fea0003800000 */
[----:B------:R-:W-:Y:S01]  /*18750*/  IMAD.MOV.U32 R9, RZ, RZ, -0x7fffffe0 ;  /* 0x80000020ff097424 */ /* 0x000fe200078e00ff */
[C---:B------:R-:W-:Y:S01]  /*18760*/  R2UR UR4, R6.reuse ;  /* 0x00000000060472ca */ /* 0x040fe200000e0000 */
[----:B------:R-:W-:Y:S01]  /*18770*/  WARPGROUP.ARRIVE ;  /* 0x00000000000079c5 */ /* 0x000fe20000000000 */
[----:B------:R-:W-:Y:S01]  /*18780*/  R2UR UR5, R7 ;  /* 0x00000000070572ca */ /* 0x000fe200000e0000 */
[----:B------:R-:W-:Y:S01]  /*18790*/  VIADD R14, R6, 0x2 ;  /* 0x00000002060e7836 */ /* 0x000fe20000000000 */
[C---:B------:R-:W-:Y:S01]  /*187a0*/  R2UR UR6, R8.reuse ;  /* 0x00000000080672ca */ /* 0x040fe200000e0000 */
[----:B------:R-:W-:Y:S01]  /*187b0*/  VIADD R12, R8, 0x40 ;  /* 0x00000040080c7836 */ /* 0x000fe20000000000 */
[----:B------:R-:W-:Y:S01]  /*187c0*/  R2UR UR7, R9 ;  /* 0x00000000090772ca */ /* 0x000fe200000e0000 */
[----:B------:R-:W-:Y:S01]  /*187d0*/  IMAD.MOV.U32 R15, RZ, RZ, 0x40000040 ;  /* 0x40000040ff0f7424 */ /* 0x000fe200078e00ff */
[----:B------:R-:W0:Y:S01]  /*187e0*/  SHFL.BFLY PT, R2, R139, 0x2, 0x1f ;  /* 0x0c401f008b027f89 */ /* 0x000e2200000e0000 */
[----:B------:R-:W-:-:S02]  /*187f0*/  IMAD.MOV.U32 R13, RZ, RZ, -0x7fffffe0 ;  /* 0x80000020ff0d7424 */ /* 0x000fc400078e00ff */
[----:B------:R-:W-:Y:S02]  /*18800*/  IMAD.MOV.U32 R7, RZ, RZ, 0x40000040 ;  /* 0x40000040ff077424 */ /* 0x000fe400078e00ff */
[----:B------:R-:W-:Y:S02]  /*18810*/  IMAD.MOV.U32 R9, RZ, RZ, -0x7fffffe0 ;  /* 0x80000020ff097424 */ /* 0x000fe400078e00ff */
[----:B------:R-:W-:Y:S02]  /*18820*/  IMAD.MOV.U32 R20, RZ, RZ, -0x800000 ;  /* 0xff800000ff147424 */ /* 0x000fe400078e00ff */
[----:B------:R-:W-:Y:S02]  /*18830*/  IMAD.MOV.U32 R21, RZ, RZ, -0x800000 ;  /* 0xff800000ff157424 */ /* 0x000fe400078e00ff */
        /* <DEDUP_REMOVED lines=8> */
[----:B------:R-:W-:-:S02]  /*188c0*/  IMAD.MOV.U32 R13, RZ, RZ, -0x7fffffe0 ;  /* 0x80000020ff0d7424 */ /* 0x000fc400078e00ff */
[----:B01----:R-:W-:Y:S01]  /*188d0*/  FADD.FTZ R4, R2, R139 ;  /* 0x0000008b02047221 */ /* 0x003fe20000010000 */
[----:B------:R-:W-:Y:S01]  /*188e0*/  IMAD.MOV.U32 R2, RZ, RZ, RZ ;  /* 0x000000ffff027224 */ /* 0x000fe200078e00ff */
[----:B------:R-:W-:Y:S02]  /*188f0*/  WARPGROUP.DEPBAR.LE gsb0, 0x0 ;  /* 0x00008000000079c5 */ /* 0x000fe40000010000 */
[----:B------:R-:W-:-:S06]  /*18900*/  WARPGROUP.ARRIVE ;  /* 0x00000000000079c5 */ /* 0x000fcc0000000000 */
        /* <DEDUP_REMOVED lines=41> */
[----:B------:R-:W-:Y:S02]  /*18ba0*/  IMAD.MOV.U32 R13, RZ, RZ, -0x7fffffe0 ;  /* 0x80000020ff0d7424 */ /* 0x000fe400078e00ff */
[----:B------:R-:W-:-:S02]  /*18bb0*/  VIADD R6, R6, 0x606 ;  /* 0x0000060606067836 */ /* 0x000fc40000000000 */
[----:B------:R-:W-:Y:S01]  /*18bc0*/  VIADD R8, R8, 0x1c0 ;  /* 0x000001c008087836 */ /* 0x000fe20000000000 */
[----:B------:R-:W-:Y:S02]  /*18bd0*/  WARPGROUP.DEPBAR.LE gsb0, 0x0 ;  /* 0x00008000000079c5 */ /* 0x000fe40000010000 */
[----:B------:R-:W-:-:S06]  /*18be0*/  WARPGROUP.ARRIVE ;  /* 0x00000000000079c5 */ /* 0x000fcc0000000000 */
[----:B------:R-:W-:Y:S01]  /*18bf0*/  HGMMA.64x96x16.F32 R88, gdesc[UR4].tnspB, R88, gsb0 ;  /* 0x41600000045879f0 */ /* 0x000fe20008000858 */
[----:B------:R-:W-:Y:S02]  /*18c00*/  R2UR UR4, R14 ;  /* 0x000000000e0472ca */ /* 0x000fe400000e0000 */
[----:B------:R-:W-:Y:S02]  /*18c10*/  R2UR UR5, R15 ;  /* 0x000000000f0572ca */ /* 0x000fe400000e0000 */
[----:B------:R-:W-:Y:S02]  /*18c20*/  R2UR UR6, R12 ;  /* 0x000000000c0672ca */ /* 0x000fe400000e0000 */
[----:B------:R-:W-:Y:S01]  /*18c30*/  R2UR UR7, R13 ;  /* 0x000000000d0772ca */ /* 0x000fe200000e0000 */
[----:B------:R-:W-:Y:S02]  /*18c40*/  WARPGROUP.DEPBAR.LE gsb0, 0x0 ;  /* 0x00008000000079c5 */ /* 0x000fe40000010000 */
[----:B------:R-:W-:-:S10]  /*18c50*/  WARPGROUP.ARRIVE ;  /* 0x00000000000079c5 */ /* 0x000fd40000000000 */
[----:B------:R-:W-:Y:S01]  /*18c60*/  HGMMA.64x96x16.F32 R88, gdesc[UR4].tnspB, R88, gsb0 ;  /* 0x41600000045879f0 */ /* 0x000fe20008000858 */
[----:B------:R-:W-:Y:S02]  /*18c70*/  R2UR UR4, R6 ;  /* 0x00000000060472ca */ /* 0x000fe400000e0000 */
[----:B------:R-:W-:Y:S01]  /*18c80*/  R2UR UR5, R7 ;  /* 0x00000000070572ca */ /* 0x000fe200000e0000 */
[----:B------:R-:W0:Y:S01]  /*18c90*/  SHFL.BFLY PT, R6, R5, 0x2, 0x1f ;  /* 0x0c401f0005067f89 */ /* 0x000e2200000e0000 */
[----:B------:R-:W-:Y:S02]  /*18ca0*/  R2UR UR6, R8 ;  /* 0x00000000080672ca */ /* 0x000fe400000e0000 */
[----:B------:R-:W-:Y:S01]  /*18cb0*/  R2UR UR7, R9 ;  /* 0x00000000090772ca */ /* 0x000fe200000e0000 */
[----:B------:R-:W1:Y:S01]  /*18cc0*/  SHFL.BFLY PT, R7, R4, 0x1, 0x1f ;  /* 0x0c201f0004077f89 */ /* 0x000e6200000e0000 */
[----:B0-----:R-:W-:Y:S01]  /*18cd0*/  FADD.FTZ R6, R6, R5 ;  /* 0x0000000506067221 */ /* 0x001fe20000010000 */
[----:B------:R-:W-:-:S02]  /*18ce0*/  IMAD.MOV.U32 R5, RZ, RZ, RZ ;  /* 0x000000ffff057224 */ /* 0x000fc400078e00ff */
[----:B-1----:R-:W-:Y:S02]  /*18cf0*/  FADD.FTZ R10, R4, R7 ;  /* 0x00000007040a7221 */ /* 0x002fe40000010000 */
[----:B------:R-:W0:Y:S01]  /*18d00*/  SHFL.BFLY PT, R9, R6, 0x1, 0x1f ;  /* 0x0c201f0006097f89 */ /* 0x000e2200000e0000 */
[----:B------:R-:W-:Y:S02]  /*18d10*/  IMAD.U32 R4, RZ, RZ, UR51 ;  /* 0x00000033ff047e24 */ /* 0x000fe4000f8e00ff */
[----:B------:R-:W-:-:S13]  /*18d20*/  FSETP.NE.FTZ.AND P1, PT, R10, RZ, PT ;  /* 0x000000ff0a00720b */ /* 0x000fda0003f35000 */
[----:B------:R-:W1:Y:S01]  /*18d30*/  @P1 MUFU.LG2 R7, R10 ;  /* 0x0000000a00071308 */ /* 0x000e620000000c00 */
[----:B------:R-:W-:Y:S01]  /*18d40*/  @P1 FMUL.FTZ R4, R4, 0.69314718246459960938 ;  /* 0x3f31721804041820 */ /* 0x000fe20000410000 */
[----:B0-----:R-:W-:-:S06]  /*18d50*/  FADD.FTZ R12, R6, R9 ;  /* 0x00000009060c7221 */ /* 0x001fcc0000010000 */
[----:B------:R-:W-:Y:S01]  /*18d60*/  @P1 MUFU.RCP R5, R10 ;  /* 0x0000000a00051308 */ /* 0x000fe20000001000 */
[----:B------:R-:W-:Y:S01]  /*18d70*/  IMAD.U32 R6, RZ, RZ, UR51 ;  /* 0x00000033ff067e24 */ /* 0x000fe2000f8e00ff */
[----:B------:R-:W-:Y:S01]  /*18d80*/  FSETP.NE.FTZ.AND P2, PT, R12, RZ, PT ;  /* 0x000000ff0c00720b */ /* 0x000fe20003f55000 */
[----:B-1----:R-:W-:-:S04]  /*18d90*/  @P1 FMUL.FTZ R7, R7, 0.69314718246459960938 ;  /* 0x3f31721807071820 */ /* 0x002fc80000410000 */
        /* <DEDUP_REMOVED lines=12> */
.L_x_11564:
        /* <DEDUP_REMOVED lines=59> */
.L_x_11447:
[----:B------:R-:W0:Y:S01]  /*19210*/  S2R R2, SR_TID.X ;  /* 0x0000000000027919 */ /* 0x000e220000002100 */
[----:B------:R-:W-:Y:S05]  /*19220*/  WARPSYNC.ALL ;  /* 0x0000000000007948 */ /* 0x000fea0003800000 */
[----:B0-----:R-:W-:-:S05]  /*19230*/  VIADD R54, R2, 0xffffff80 ;  /* 0xffffff8002367836 */ /* 0x001fca0000000000 */
[----:B------:R-:W-:-:S04]  /*19240*/  SHF.R.S32.HI R4, RZ, 0x1f, R54 ;  /* 0x0000001fff047819 */ /* 0x000fc80000011436 */
[----:B------:R-:W-:-:S04]  /*19250*/  LEA.HI R36, R4, R54, RZ, 0x2 ;  /* 0x0000003604247211 */ /* 0x000fc800078f10ff */
[----:B------:R-:W-:-:S05]  /*19260*/  LOP3.LUT R3, R36, 0xfffffffc, RZ, 0xc0, !PT ;  /* 0xfffffffc24037812 */ /* 0x000fca00078ec0ff */
[----:B------:R-:W-:-:S04]  /*19270*/  IMAD.IADD R3, R54, 0x1, -R3 ;  /* 0x0000000136037824 */ /* 0x000fc800078e0a03 */
[----:B-1----:R-:W-:-:S04]  /*19280*/  IMAD.SHL.U32 R40, R3, 0x8, RZ ;  /* 0x0000000803287824 */ /* 0x002fc800078e00ff */
[----:B--2---:R-:W-:Y:S01]  /*19290*/  VIADD R41, R40, 0x40 ;  /* 0x0000004028297836 */ /* 0x004fe20000000000 */
        /* <DEDUP_REMOVED lines=9> */
[----:B------:R-:W2:Y:S01]  /*19330*/  LDL R46, [R1+0x74] ;  /* 0x00007400012e7983 */ /* 0x000ea20000100800 */
[----:B------:R-:W3:Y:S01]  /*19340*/  S2R R5, SR_SWINHI ;  /* 0x0000000000057919 */ /* 0x000ee20000002f00 */
[-C--:B------:R-:W-:Y:S02]  /*19350*/  LEA.HI R8, R4, R54.reuse, RZ, 0x4 ;  /* 0x0000003604087211 */ /* 0x080fe400078f20ff */
[----:B------:R-:W4:Y:S02]  /*19360*/  LDL R55, [R1+0x70] ;  /* 0x0000700001377983 */ /* 0x000f240000100800 */
[----:B------:R-:W-:Y:S01]  /*19370*/  SHF.R.S32.HI R9, RZ, 0x4, R8 ;  /* 0x00000004ff097819 */ /* 0x000fe20000011408 */
[----:B------:R-:W-:Y:S05]  /*19380*/  WARPSYNC.ALL ;  /* 0x0000000000007948 */ /* 0x000fea0003800000 */
[----:B------:R-:W-:Y:S01]  /*19390*/  LEA.HI R10, R8, R9, RZ, 0x1 ;  /* 0x00000009080a7211 */ /* 0x000fe200078f08ff */
[----:B------:R-:W-:Y:S01]  /*193a0*/  ULDC.64 UR4, c[0x0][0xc00] ;  /* 0x0003000000047ab9 */ /* 0x000fe20000000a00 */
[----:B------:R-:W-:-:S02]  /*193b0*/  LEA.HI R4, R4, R54, RZ, 0x5 ;  /* 0x0000003604047211 */ /* 0x000fc400078f28ff */
[----:B------:R-:W-:Y:S02]  /*193c0*/  LOP3.LUT R8, R8, 0xfffffff0, RZ, 0xc0, !PT ;  /* 0xfffffff008087812 */ /* 0x000fe400078ec0ff */
[----:B------:R-:W-:Y:S02]  /*193d0*/  LOP3.LUT R10, R10, 0x1ffffffe, RZ, 0xc0, !PT ;  /* 0x1ffffffe0a0a7812 */ /* 0x000fe400078ec0ff */
[----:B------:R-:W-:Y:S01]  /*193e0*/  SHF.R.S32.HI R11, RZ, 0x5, R4 ;  /* 0x00000005ff0b7819 */ /* 0x000fe20000011404 */
[----:B------:R-:W-:Y:S01]  /*193f0*/  IMAD.IADD R8, R54, 0x1, -R8 ;  /* 0x0000000136087824 */ /* 0x000fe200078e0a08 */
[----:B------:R-:W-:Y:S01]  /*19400*/  F2FP.F16.F32.PACK_AB R6, R93, R6 ;  /* 0x000000065d06723e */ /* 0x000fe200000000ff */
[----:B------:R-:W-:Y:S01]  /*19410*/  IMAD.IADD R10, R9, 0x1, -R10 ;  /* 0x00000001090a7824 */ /* 0x000fe200078e0a0a */
[----:B------:R-:W-:Y:S01]  /*19420*/  F2FP.F16.F32.PACK_AB R7, R42, R7 ;  /* 0x000000072a07723e */ /* 0x000fe200000000ff */
[----:B------:R-:W-:Y:S01]  /*19430*/  IMAD R11, R11, 0x10, R8 ;  /* 0x000000100b0b7824 */ /* 0x000fe200078e0208 */
[----:B------:R-:W-:Y:S01]  /*19440*/  F2FP.F16.F32.PACK_AB R26, R109, R26 ;  /* 0x0000001a6d1a723e */ /* 0x000fe200000000ff */
[----:B------:R-:W-:Y:S01]  /*19450*/  IMAD.SHL.U32 R10, R10, 0x8, RZ ;  /* 0x000000080a0a7824 */ /* 0x000fe200078e00ff */
[----:B------:R-:W-:-:S02]  /*19460*/  F2FP.F16.F32.PACK_AB R27, R38, R27 ;  /* 0x0000001b261b723e */ /* 0x000fc400000000ff */
[----:B------:R-:W-:Y:S02]  /*19470*/  MOV R28, R2 ;  /* 0x00000002001c7202 */ /* 0x000fe40000000f00 */
[----:B---3--:R-:W-:Y:S01]  /*19480*/  MOV R29, R5 ;  /* 0x00000005001d7202 */ /* 0x008fe20000000f00 */
[----:B------:R-:W-:-:S04]  /*19490*/  IMAD.U32 R5, R11, 0x20, R10 ;  /* 0x000000200b057824 */ /* 0x000fc800078e000a */
[----:B------:R-:W-:-:S03]  /*194a0*/  IMAD.WIDE R4, R5, 0x2, R28 ;  /* 0x0000000205047825 */ /* 0x000fc600078e021c */
[C---:B------:R-:W-:Y:S01]  /*194b0*/  LOP3.LUT R9, R4.reuse, 0x180, RZ, 0xc0, !PT ;  /* 0x0000018004097812 */ /* 0x040fe200078ec0ff */
[----:B------:R-:W-:Y:S01]  /*194c0*/  BAR.SYNC.DEFER_BLOCKING 0x1, 0x180 ;  /* 0x0046000000007b1d */ /* 0x000fe20000010000 */
[C---:B------:R-:W-:Y:S02]  /*194d0*/  IADD3 R37, P4, R4.reuse, 0x20, RZ ;  /* 0x0000002004257810 */ /* 0x040fe40007f9e0ff */
[C---:B------:R-:W-:Y:S02]  /*194e0*/  IADD3 R47, P0, R4.reuse, 0x6020, RZ ;  /* 0x00006020042f7810 */ /* 0x040fe40007f1e0ff */
[----:B------:R-:W-:Y:S01]  /*194f0*/  SHF.R.U64 R9, R9, 0x3, RZ ;  /* 0x0000000309097819 */ /* 0x000fe200000012ff */
[----:B------:R-:W-:Y:S01]  /*19500*/  IMAD.X R11, RZ, RZ, R5, P4 ;  /* 0x000000ffff0b7224 */ /* 0x000fe200020e0605 */
[----:B------:R-:W-:Y:S02]  /*19510*/  LOP3.LUT R8, R37, 0x180, RZ, 0xc0, !PT ;  /* 0x0000018025087812 */ /* 0x000fe400078ec0ff */
[----:B------:R-:W-:-:S02]  /*19520*/  IADD3 R39, P3, R4, 0x3000, RZ ;  /* 0x0000300004277810 */ /* 0x000fc40007f7e0ff */
[C---:B------:R-:W-:Y:S02]  /*19530*/  IADD3 R43, P2, R4.reuse, 0x3020, RZ ;  /* 0x00003020042b7810 */ /* 0x040fe40007f5e0ff */
[----:B------:R-:W-:Y:S01]  /*19540*/  IADD3 R45, P1, R4, 0x6000, RZ ;  /* 0x00006000042d7810 */ /* 0x000fe20007f3e0ff */
[--C-:B------:R-:W-:Y:S01]  /*19550*/  IMAD.X R13, RZ, RZ, R5.reuse, P3 ;  /* 0x000000ffff0d7224 */ /* 0x100fe200018e0605 */
[----:B------:R-:W-:Y:S01]  /*19560*/  LOP3.LUT R4, R9, R4, RZ, 0x3c, !PT ;  /* 0x0000000409047212 */ /* 0x000fe200078e3cff */
[--C-:B------:R-:W-:Y:S01]  /*19570*/  IMAD.X R9, RZ, RZ, R5.reuse, P0 ;  /* 0x000000ffff097224 */ /* 0x100fe200000e0605 */
[----:B------:R-:W-:Y:S01]  /*19580*/  SHF.R.U64 R8, R8, 0x3, RZ ;  /* 0x0000000308087819 */ /* 0x000fe200000012ff */
[--C-:B------:R-:W-:Y:S01]  /*19590*/  IMAD.X R15, RZ, RZ, R5.reuse, P2 ;  /* 0x000000ffff0f7224 */ /* 0x100fe200010e0605 */
[----:B------:R-:W-:Y:S01]  /*195a0*/  ISETP.NE.U32.AND P0, PT, RZ, UR4, PT ;  /* 0x00000004ff007c0c */ /* 0x000fe2000bf05070 */
[----:B------:R-:W-:Y:S01]  /*195b0*/  IMAD.X R25, RZ, RZ, R5, P1 ;  /* 0x000000ffff197224 */ /* 0x000fe200008e0605 */
[----:B------:R-:W-:-:S02]  /*195c0*/  LOP3.LUT R10, R8, R37, RZ, 0x3c, !PT ;  /* 0x00000025080a7212 */ /* 0x000fc400078e3cff */
[----:B------:R-:W-:Y:S02]  /*195d0*/  LOP3.LUT R8, R39, 0x180, RZ, 0xc0, !PT ;  /* 0x0000018027087812 */ /* 0x000fe400078ec0ff */
[----:B------:R-:W-:Y:S02]  /*195e0*/  LOP3.LUT R14, R43, 0x180, RZ, 0xc0, !PT ;  /* 0x000001802b0e7812 */ /* 0x000fe400078ec0ff */
[----:B------:R-:W-:Y:S01]  /*195f0*/  ISETP.NE.AND.EX P0, PT, RZ, UR5, PT, P0 ;  /* 0x00000005ff007c0c */ /* 0x000fe2000bf05300 */
[----:B------:R-:W-:Y:S01]  /*19600*/  ULDC.64 UR4, c[0x0][0xc08] ;  /* 0x0003020000047ab9 */ /* 0x000fe20000000a00 */
[----:B------:R-:W-:Y:S02]  /*19610*/  LOP3.LUT R24, R45, 0x180, RZ, 0xc0, !PT ;  /* 0x000001802d187812 */ /* 0x000fe400078ec0ff */
[----:B-1----:R-:W-:Y:S02]  /*19620*/  LOP3.LUT R32, R47, 0x180, RZ, 0xc0, !PT ;  /* 0x000001802f207812 */ /* 0x002fe400078ec0ff */
[----:B------:R-:W-:-:S02]  /*19630*/  ISETP.NE.U32.AND P2, PT, RZ, UR4, PT ;  /* 0x00000004ff007c0c */ /* 0x000fc4000bf45070 */
[----:B------:R-:W-:Y:S02]  /*19640*/  SHF.R.U64 R8, R8, 0x3, RZ ;  /* 0x0000000308087819 */ /* 0x000fe400000012ff */
[----:B------:R-:W-:Y:S02]  /*19650*/  SHF.R.U64 R14, R14, 0x3, RZ ;  /* 0x000000030e0e7819 */ /* 0x000fe400000012ff */
[----:B------:R-:W-:Y:S02]  /*19660*/  SHF.R.U64 R24, R24, 0x3, RZ ;  /* 0x0000000318187819 */ /* 0x000fe400000012ff */
[----:B------:R-:W-:Y:S02]  /*19670*/  SHF.R.U64 R32, R32, 0x3, RZ ;  /* 0x0000000320207819 */ /* 0x000fe400000012ff */
[----:B------:R-:W-:Y:S02]  /*19680*/  ISETP.NE.AND.EX P2, PT, RZ, UR5, PT, P2 ;  /* 0x00000005ff007c0c */ /* 0x000fe4000bf45320 */
[----:B------:R-:W-:-:S02]  /*19690*/  LOP3.LUT R12, R8, R39, RZ, 0x3c, !PT ;  /* 0x00000027080c7212 */ /* 0x000fc400078e3cff */
[----:B------:R-:W-:Y:S02]  /*196a0*/  LOP3.LUT R14, R14, R43, RZ, 0x3c, !PT ;  /* 0x0000002b0e0e7212 */ /* 0x000fe400078e3cff */
[----:B------:R-:W-:Y:S02]  /*196b0*/  LOP3.LUT R24, R24, R45, RZ, 0x3c, !PT ;  /* 0x0000002d18187212 */ /* 0x000fe400078e3cff */
[----:B------:R-:W-:Y:S02]  /*196c0*/  LOP3.LUT R8, R32, R47, RZ, 0x3c, !PT ;  /* 0x0000002f20087212 */ /* 0x000fe400078e3cff */
[----:B------:R-:W-:Y:S02]  /*196d0*/  MOV R32, R4 ;  /* 0x0000000400207202 */ /* 0x000fe40000000f00 */
[----:B------:R-:W-:Y:S02]  /*196e0*/  F2FP.F16.F32.PACK_AB R4, R89, R0 ;  /* 0x000000005904723e */ /* 0x000fe400000000ff */
[----:B------:R-:W-:-:S02]  /*196f0*/  F2FP.F16.F32.PACK_AB R5, R91, R90 ;  /* 0x0000005a5b05723e */ /* 0x000fc400000000ff */
[----:B------:R-:W-:Y:S02]  /*19700*/  MOV R0, R12 ;  /* 0x0000000c00007202 */ /* 0x000fe40000000f00 */
[----:B------:R-:W-:Y:S01]  /*19710*/  MOV R39, R14 ;  /* 0x0000000e00277202 */ /* 0x000fe20000000f00 */
[----:B------:R1:W-:Y:S01]  /*19720*/  STSM.16.M88.4 [R32], R4 ;  /* 0x0000000420007844 */ /* 0x0003e20000000200 */
[----:B------:R-:W-:Y:S02]  /*19730*/  MOV R42, R10 ;  /* 0x0000000a002a7202 */ /* 0x000fe40000000f00 */
[----:B------:R-:W-:Y:S02]  /*19740*/  MOV R37, R24 ;  /* 0x0000001800257202 */ /* 0x000fe40000000f00 */
[----:B------:R-:W-:Y:S02]  /*19750*/  F2FP.F16.F32.PACK_AB R12, R97, R96 ;  /* 0x00000060610c723e */ /* 0x000fe400000000ff */
[----:B------:R-:W-:-:S02]  /*19760*/  F2FP.F16.F32.PACK_AB R13, R99, R30 ;  /* 0x0000001e630d723e */ /* 0x000fc400000000ff */
[----:B------:R-:W-:Y:S02]  /*19770*/  F2FP.F16.F32.PACK_AB R14, R101, R100 ;  /* 0x00000064650e723e */ /* 0x000fe400000000ff */
[----:B------:R-:W-:Y:S02]  /*19780*/  F2FP.F16.F32.PACK_AB R15, R31, R102 ;  /* 0x000000661f0f723e */ /* 0x000fe400000000ff */
[----:B------:R-:W-:Y:S01]  /*19790*/  F2FP.F16.F32.PACK_AB R24, R105, R104 ;  /* 0x000000686918723e */ /* 0x000fe200000000ff */
[----:B------:R-:W2:Y:S01]  /*197a0*/  LDC.64 R30, c[0x0][0xc00] ;  /* 0x00030000ff1e7b82 */ /* 0x000ea20000000a00 */
[----:B------:R-:W-:Y:S01]  /*197b0*/  F2FP.F16.F32.PACK_AB R25, R107, R106 ;  /* 0x0000006a6b19723e */ /* 0x000fe200000000ff */
[----:B------:R3:W-:Y:S01]  /*197c0*/  STSM.16.M88.4 [R42], R12 ;  /* 0x0000000c2a007844 */ /* 0x0007e20000000200 */
[----:B-1----:R-:W-:Y:S02]  /*197d0*/  MOV R32, R8 ;  /* 0x0000000800207202 */ /* 0x002fe40000000f00 */
[----:B------:R-:W-:Y:S01]  /*197e0*/  F2FP.F16.F32.PACK_AB R4, R113, R112 ;  /* 0x000000707104723e */ /* 0x000fe200000000ff */
[----:B------:R1:W-:Y:S01]  /*197f0*/  STSM.16.M88.4 [R0], R24 ;  /* 0x0000001800007844 */ /* 0x0003e20000000200 */
[----:B------:R-:W-:-:S02]  /*19800*/  F2FP.F16.F32.PACK_AB R5, R115, R114 ;  /* 0x000000727305723e */ /* 0x000fc400000000ff */
[----:B------:R-:W-:Y:S02]  /*19810*/  F2FP.F16.F32.PACK_AB R6, R117, R116 ;  /* 0x000000747506723e */ /* 0x000fe400000000ff */
[----:B------:R-:W-:Y:S02]  /*19820*/  F2FP.F16.F32.PACK_AB R7, R119, R118 ;  /* 0x000000767707723e */ /* 0x000fe400000000ff */
[----:B------:R-:W-:Y:S02]  /*19830*/  F2FP.F16.F32.PACK_AB R8, R121, R120 ;  /* 0x000000787908723e */ /* 0x000fe400000000ff */
[----:B------:R-:W-:Y:S01]  /*19840*/  F2FP.F16.F32.PACK_AB R9, R123, R122 ;  /* 0x0000007a7b09723e */ /* 0x000fe200000000ff */
[----:B------:R0:W-:Y:S01]  /*19850*/  STSM.16.M88.4 [R39], R4 ;  /* 0x0000000427007844 */ /* 0x0001e20000000200 */
[----:B------:R-:W-:Y:S01]  /*19860*/  F2FP.F16.F32.PACK_AB R10, R125, R124 ;  /* 0x0000007c7d0a723e */ /* 0x000fe200000000ff */
[----:B------:R-:W-:Y:S01]  /*19870*/  ULDC UR4, c[0x0][0xa88] ;  /* 0x0002a20000047ab9 */ /* 0x000fe20000000800 */
[----:B------:R-:W-:Y:S01]  /*19880*/  F2FP.F16.F32.PACK_AB R11, R127, R126 ;  /* 0x0000007e7f0b723e */ /* 0x000fe200000000ff */
[----:B---3--:R-:W-:Y:S01]  /*19890*/  IMAD.MOV.U32 R42, RZ, RZ, RZ ;  /* 0x000000ffff2a7224 */ /* 0x008fe200078e00ff */
[----:B------:R-:W-:Y:S01]  /*198a0*/  F2FP.F16.F32.PACK_AB R12, R129, R128 ;  /* 0x00000080810c723e */ /* 0x000fe200000000ff */
[----:B-1----:R-:W0:Y:S01]  /*198b0*/  @P2 LDC.64 R24, c[0x0][0xc08] ;  /* 0x00030200ff182b82 */ /* 0x002e220000000a00 */
[----:B------:R-:W-:Y:S01]  /*198c0*/  F2FP.F16.F32.PACK_AB R13, R131, R130 ;  /* 0x00000082830d723e */ /* 0x000fe200000000ff */
[----:B------:R1:W-:Y:S01]  /*198d0*/  STSM.16.M88.4 [R37], R8 ;  /* 0x0000000825007844 */ /* 0x0003e20000000200 */
[----:B------:R-:W-:-:S02]  /*198e0*/  F2FP.F16.F32.PACK_AB R14, R133, R132 ;  /* 0x00000084850e723e */ /* 0x000fc400000000ff */
[----:B------:R-:W-:-:S03]  /*198f0*/  F2FP.F16.F32.PACK_AB R15, R135, R134 ;  /* 0x00000086870f723e */ /* 0x000fc600000000ff */
[----:B------:R-:W3:Y:S02]  /*19900*/  LDC R0, c[0x0][0xbe8] ;  /* 0x0002fa00ff007b82 */ /* 0x000ee40000000800 */
[----:B------:R0:W-:Y:S01]  /*19910*/  STSM.16.M88.4 [R32], R12 ;  /* 0x0000000c20007844 */ /* 0x0001e20000000200 */
[----:B------:R-:W-:Y:S02]  /*19920*/  IMAD.U32 R47, RZ, RZ, UR4 ;  /* 0x00000004ff2f7e24 */ /* 0x000fe4000f8e00ff */
[----:B--2---:R-:W-:-:S03]  /*19930*/  IMAD.WIDE R30, R46, 0x4, R30 ;  /* 0x000000042e1e7825 */ /* 0x004fc600078e021e */
[----:B------:R-:W-:Y:S01]  /*19940*/  BAR.SYNC.DEFER_BLOCKING 0x1, 0x180 ;  /* 0x0046000000007b1d */ /* 0x000fe20000010000 */
[----:B0-----:R-:W-:-:S05]  /*19950*/  @P2 IMAD.WIDE R4, R46, 0x4, R24 ;  /* 0x000000042e042825 */ /* 0x001fca00078e0218 */
[----:B------:R0:W5:Y:S01]  /*19960*/  @P0 LDG.E R42, desc[UR52][R30.64] ;  /* 0x000000341e2a0981 */ /* 0x000162000c1e1900 */
[----:B---3--:R-:W-:Y:S02]  /*19970*/  ISETP.NE.AND P1, PT, R0, 0x1, PT ;  /* 0x000000010000780c */ /* 0x008fe40003f25270 */
[----:B----4-:R-:W-:Y:S01]  /*19980*/  SHF.R.S32.HI R44, RZ, 0x1f, R55 ;  /* 0x0000001fff2c7819 */ /* 0x010fe20000011437 */
[----:B------:R0:W5:Y:S10]  /*19990*/  @P2 LDG.E R47, desc[UR52][R4.64] ;  /* 0x00000034042f2981 */ /* 0x000174000c1e1900 */
[----:B------:R-:W2:Y:S08]  /*199a0*/  @P1 LDC R6, c[0x0][0xbec] ;  /* 0x0002fb00ff061b82 */ /* 0x000eb00000000800 */
[----:B-1----:R-:W1:Y:S01]  /*199b0*/  @P1 LDC R9, c[0x0][0xbf0] ;  /* 0x0002fc00ff091b82 */ /* 0x002e620000000800 */
[----:B0-----:R-:W-:Y:S05]  /*199c0*/  @P2 BRA `(.L_x_11567) ;  /* 0x0000000000102947 */ /* 0x001fea0003800000 */
[----:B------:R-:W-:Y:S05]  /*199d0*/  @!P0 BRA `(.L_x_11567) ;  /* 0x00000000000c8947 */ /* 0x000fea0003800000 */
[----:B------:R-:W3:Y:S04]  /*199e0*/  LDG.E R4, desc[UR52][R30.64] ;  /* 0x000000341e047981 */ /* 0x000ee8000c1e1900 */
[----:B-----5:R-:W3:Y:S02]  /*199f0*/  LDG.E R47, desc[UR52][R30.64+0x4] ;  /* 0x000004341e2f7981 */ /* 0x020ee4000c1e1900 */
[----:B---3--:R-:W-:-:S07]  /*19a00*/  IMAD.IADD R47, R47, 0x1, -R4 ;  /* 0x000000012f2f7824 */ /* 0x008fce00078e0a04 */
.L_x_11567:
[----:B------:R-:W3:Y:S01]  /*19a10*/  LDL R5, [R1+0x64] ;  /* 0x0000640001057983 */ /* 0x000ee20000100800 */
[----:B------:R-:W-:Y:S01]  /*19a20*/  ULDC.64 UR4, c[0x0][0xb90] ;  /* 0x0002e40000047ab9 */ /* 0x000fe20000000a00 */
[----:B------:R-:W0:Y:S01]  /*19a30*/  S2R R10, SR_TID.X ;  /* 0x00000000000a7919 */ /* 0x000e220000002100 */
[----:B-----5:R-:W-:Y:S02]  /*19a40*/  SHF.R.S32.HI R43, RZ, 0x1f, R42 ;  /* 0x0000001fff2b7819 */ /* 0x020fe4000001142a */
[----:B------:R-:W-:Y:S01]  /*19a50*/  SHF.R.S32.HI R32, RZ, 0x2, R36 ;  /* 0x00000002ff207819 */ /* 0x000fe20000011424 */
[----:B------:R-:W3:Y:S01]  /*19a60*/  LDL.LU R52, [R1+0x28] ;  /* 0x0000280001347983 */ /* 0x000ee20000300800 */
[----:B------:R-:W-:Y:S01]  /*19a70*/  IMAD R4, R44, UR4, RZ ;  /* 0x000000042c047c24 */ /* 0x000fe2000f8e02ff */
[----:B------:R-:W-:Y:S01]  /*19a80*/  SHF.R.S32.HI R45, RZ, 0x1f, R46 ;  /* 0x0000001fff2d7819 */ /* 0x000fe2000001142e */
[----:B------:R-:W-:Y:S01]  /*19a90*/  IMAD R47, R47, R0, RZ ;  /* 0x000000002f2f7224 */ /* 0x000fe200078e02ff */
[----:B------:R-:W4:Y:S01]  /*19aa0*/  LDL R14, [R1+0x78] ;  /* 0x00007800010e7983 */ /* 0x000f220000100800 */
[----:B------:R-:W-:Y:S01]  /*19ab0*/  IMAD R11, R55, UR5, R4 ;  /* 0x00000005370b7c24 */ /* 0x000fe2000f8e0204 */
[----:B------:R-:W-:Y:S01]  /*19ac0*/  SEL R45, R45, RZ, !P0 ;  /* 0x000000ff2d2d7207 */ /* 0x000fe20004000000 */
[----:B------:R-:W4:Y:S01]  /*19ad0*/  @P1 LDC R53, c[0x0][0xbec] ;  /* 0x0002fb00ff351b82 */ /* 0x000f220000000800 */
[----:B------:R-:W-:Y:S01]  /*19ae0*/  SEL R46, R46, RZ, !P0 ;  /* 0x000000ff2e2e7207 */ /* 0x000fe20004000000 */
[----:B0-----:R-:W-:-:S05]  /*19af0*/  VIADD R10, R10, 0xffffff80 ;  /* 0xffffff800a0a7836 */ /* 0x001fca0000000000 */
[----:B------:R-:W-:-:S04]  /*19b00*/  SHF.R.S32.HI R26, RZ, 0x1f, R10 ;  /* 0x0000001fff1a7819 */ /* 0x000fc8000001140a */
[----:B------:R-:W-:-:S04]  /*19b10*/  LEA.HI R26, R26, R10, RZ, 0x7 ;  /* 0x0000000a1a1a7211 */ /* 0x000fc800078f38ff */
[----:B------:R-:W-:-:S05]  /*19b20*/  LOP3.LUT R26, R26, 0xffffff80, RZ, 0xc0, !PT ;  /* 0xffffff801a1a7812 */ /* 0x000fca00078ec0ff */
[----:B------:R-:W-:Y:S02]  /*19b30*/  IMAD.IADD R26, R10, 0x1, -R26 ;  /* 0x000000010a1a7824 */ /* 0x000fe400078e0a1a */
[----:B------:R-:W-:Y:S01]  /*19b40*/  IMAD R3, R3, 0x60, R32 ;  /* 0x0000006003037824 */ /* 0x000fe200078e0220 */
[----:B------:R-:W-:Y:S01]  /*19b50*/  BSSY B1, `(.L_x_11568) ;  /* 0x000008b000017945 */ /* 0x000fe20003800000 */
[----:B---3--:R-:W-:Y:S02]  /*19b60*/  IMAD.IADD R15, R5, 0x1, R52 ;  /* 0x00000001050f7824 */ /* 0x008fe400078e0234 */
[----:B------:R-:W-:Y:S01]  /*19b70*/  IMAD.WIDE.U32 R4, R55, UR4, R42 ;  /* 0x0000000437047c25 */ /* 0x000fe2000f8e002a */
[----:B------:R-:W-:-:S03]  /*19b80*/  ULDC.64 UR4, c[0x0][0xb98] ;  /* 0x0002e60000047ab9 */ /* 0x000fc60000000a00 */
[----:B--2---:R-:W-:-:S04]  /*19b90*/  @P1 IMAD.HI.U32 R6, R15, R6, RZ ;  /* 0x000000060f061227 */ /* 0x004fc800078e00ff */
[----:B------:R-:W-:Y:S01]  /*19ba0*/  IMAD.MOV.U32 R7, RZ, RZ, R15 ;  /* 0x000000ffff077224 */ /* 0x000fe200078e000f */
[----:B-1----:R-:W-:Y:S01]  /*19bb0*/  @P1 SHF.R.U32.HI R7, RZ, R9, R6 ;  /* 0x00000009ff071219 */ /* 0x002fe20000011606 */
[----:B------:R-:W-:Y:S02]  /*19bc0*/  IMAD R9, R32, 0x20, R40 ;  /* 0x0000002020097824 */ /* 0x000fe400078e0228 */
[----:B------:R-:W-:Y:S02]  /*19bd0*/  IMAD.IADD R5, R5, 0x1, R11 ;  /* 0x0000000105057824 */ /* 0x000fe400078e020b */
        /* <DEDUP_REMOVED lines=18> */
[----:B------:R-:W-:Y:S01]  /*19d00*/  SHFL.IDX PT, R48, R6, RZ, 0x1c1f ;  /* 0x001c1fff06307589 */ /* 0x000fe200000e0000 */
[----:B------:R-:W-:Y:S01]  /*19d10*/  IADD3 R7, P2, R28, 0x1800, RZ ;  /* 0x000018001c077810 */ /* 0x000fe20007f5e0ff */
[----:B----4-:R-:W-:Y:S01]  /*19d20*/  IMAD.IADD R4, R14, 0x1, R52 ;  /* 0x000000010e047824 */ /* 0x010fe200078e0234 */
[----:B------:R-:W-:Y:S01]  /*19d30*/  IADD3 R13, P3, R28, 0x3000, RZ ;  /* 0x000030001c0d7810 */ /* 0x000fe20007f7e0ff */
[----:B------:R-:W0:Y:S01]  /*19d40*/  SHFL.IDX PT, R49, R10, RZ, 0x1c1f ;  /* 0x001c1fff0a317589 */ /* 0x000e2200000e0000 */
[----:B------:R-:W-:Y:S01]  /*19d50*/  LOP3.LUT P0, RZ, R26, 0x3, RZ, 0xc0, !PT ;  /* 0x000000031aff7812 */ /* 0x000fe2000780c0ff */
[----:B------:R-:W-:Y:S01]  /*19d60*/  IMAD.X R9, RZ, RZ, R29, P2 ;  /* 0x000000ffff097224 */ /* 0x000fe200010e061d */
[----:B------:R-:W-:Y:S01]  /*19d70*/  ULDC.64 UR4, c[0x0][0xaa0] ;  /* 0x0002a80000047ab9 */ /* 0x000fe20000000a00 */
[----:B------:R-:W-:Y:S01]  /*19d80*/  SHFL.IDX PT, R50, R6, 0x1, 0x1c1f ;  /* 0x003c1f0006327f89 */ /* 0x000fe200000e0000 */
[----:B------:R-:W-:-:S03]  /*19d90*/  ISETP.GE.OR P2, PT, R4, R47, P0 ;  /* 0x0000002f0400720c */ /* 0x000fc60000746670 */
[----:B------:R-:W1:Y:S01]  /*19da0*/  SHFL.IDX PT, R51, R10, 0x1, 0x1c1f ;  /* 0x003c1f000a337f89 */ /* 0x000e6200000e0000 */
[----:B------:R-:W-:-:S05]  /*19db0*/  VIADD R4, R4, 0x8 ;  /* 0x0000000804047836 */ /* 0x000fca0000000000 */
[----:B------:R-:W-:Y:S01]  /*19dc0*/  ISETP.GE.OR P0, PT, R4, R47, P0 ;  /* 0x0000002f0400720c */ /* 0x000fe20000706670 */
[----:B------:R-:W-:-:S03]  /*19dd0*/  IMAD R43, R43, UR4, RZ ;  /* 0x000000042b2b7c24 */ /* 0x000fc6000f8e02ff */
[----:B0-----:R0:W-:Y:S01]  /*19de0*/  @!P2 ST.E desc[UR52][R48.64], R20 ;  /* 0x000000143000a985 */ /* 0x0011e2000c101934 */
[----:B------:R-:W-:Y:S01]  /*19df0*/  LOP3.LUT R12, R13, 0x180, RZ, 0xc0, !PT ;  /* 0x000001800d0c7812 */ /* 0x000fe200078ec0ff */
[----:B------:R-:W-:Y:S01]  /*19e00*/  IMAD R43, R42, UR5, R43 ;  /* 0x000000052a2b7c24 */ /* 0x000fe2000f8e022b */
[----:B------:R-:W-:Y:S01]  /*19e10*/  LOP3.LUT R8, R7, 0x180, RZ, 0xc0, !PT ;  /* 0x0000018007087812 */ /* 0x000fe200078ec0ff */
[----:B0-----:R-:W0:Y:S05]  /*19e20*/  @P1 LDC R49, c[0x0][0xbf0] ;  /* 0x0002fc00ff311b82 */ /* 0x001e2a0000000800 */
[----:B-1----:R1:W-:Y:S01]  /*19e30*/  @!P0 ST.E desc[UR52][R50.64], R21 ;  /* 0x0000001532008985 */ /* 0x0023e2000c101934 */
[----:B------:R-:W-:-:S02]  /*19e40*/  SHF.R.U64 R12, R12, 0x3, RZ ;  /* 0x000000030c0c7819 */ /* 0x000fc400000012ff */
[----:B------:R-:W-:Y:S01]  /*19e50*/  SHF.R.U64 R8, R8, 0x3, RZ ;  /* 0x0000000308087819 */ /* 0x000fe200000012ff */
[----:B------:R-:W-:Y:S01]  /*19e60*/  IMAD.IADD R48, R52, 0x1, R3 ;  /* 0x0000000134307824 */ /* 0x000fe200078e0203 */
[----:B------:R-:W-:Y:S01]  /*19e70*/  LOP3.LUT R12, R12, R13, RZ, 0x3c, !PT ;  /* 0x0000000d0c0c7212 */ /* 0x000fe200078e3cff */
[----:B-1----:R-:W-:Y:S01]  /*19e80*/  IMAD.WIDE.U32 R20, R42, UR4, RZ ;  /* 0x000000042a147c25 */ /* 0x002fe2000f8e00ff */
[----:B------:R-:W-:-:S03]  /*19e90*/  ULDC.64 UR4, c[0x0][0xae8] ;  /* 0x0002ba0000047ab9 */ /* 0x000fc60000000a00 */
[----:B------:R-:W-:Y:S02]  /*19ea0*/  IMAD.IADD R21, R21, 0x1, R43 ;  /* 0x0000000115157824 */ /* 0x000fe400078e022b */
[----:B------:R-:W-:Y:S01]  /*19eb0*/  IMAD R44, R44, UR4, RZ ;  /* 0x000000042c2c7c24 */ /* 0x000fe2000f8e02ff */
[----:B------:R-:W-:Y:S01]  /*19ec0*/  IADD3 R25, P5, R28, 0x4800, RZ ;  /* 0x000048001c197810 */ /* 0x000fe20007fbe0ff */
[----:B------:R-:W-:Y:S01]  /*19ed0*/  IMAD.X R13, RZ, RZ, R29, P3 ;  /* 0x000000ffff0d7224 */ /* 0x000fe200018e061d */
[----:B------:R-:W-:Y:S01]  /*19ee0*/  LOP3.LUT R8, R8, R7, RZ, 0x3c, !PT ;  /* 0x0000000708087212 */ /* 0x000fe200078e3cff */
[C---:B------:R-:W-:Y:S01]  /*19ef0*/  IMAD R3, R55.reuse, UR5, R44 ;  /* 0x0000000537037c24 */ /* 0x040fe2000f8e022c */
[C---:B------:R-:W-:Y:S01]  /*19f00*/  IADD3 R31, P4, R28.reuse, 0x6000, RZ ;  /* 0x000060001c1f7810 */ /* 0x040fe20007f9e0ff */
[----:B------:R-:W-:Y:S01]  /*19f10*/  IMAD.WIDE.U32 R20, R55, UR4, R20 ;  /* 0x0000000437147c25 */ /* 0x000fe2000f8e0014 */
[----:B------:R-:W-:Y:S01]  /*19f20*/  IADD3 R7, P3, R28, 0x7800, RZ ;  /* 0x000078001c077810 */ /* 0x000fe20007f7e0ff */
[----:B------:R-:W-:-:S02]  /*19f30*/  ULDC.64 UR4, c[0x0][0xaf0] ;  /* 0x0002bc0000047ab9 */ /* 0x000fc40000000a00 */
[----:B------:R-:W-:Y:S01]  /*19f40*/  @P1 IMAD.HI.U32 R42, R48, R53, RZ ;  /* 0x00000035302a1227 */ /* 0x000fe200078e00ff */
[----:B------:R-:W-:Y:S01]  /*19f50*/  LOP3.LUT R24, R25, 0x180, RZ, 0xc0, !PT ;  /* 0x0000018019187812 */ /* 0x000fe200078ec0ff */
[----:B------:R-:W5:Y:S01]  /*19f60*/  LD.E.128 R8, desc[UR52][R8.64] ;  /* 0x0000003408087980 */ /* 0x000f62000c101d00 */
[----:B------:R-:W-:Y:S01]  /*19f70*/  LOP3.LUT R30, R31, 0x180, RZ, 0xc0, !PT ;  /* 0x000001801f1e7812 */ /* 0x000fe200078ec0ff */
[----:B------:R-:W-:Y:S01]  /*19f80*/  IMAD.IADD R21, R21, 0x1, R3 ;  /* 0x0000000115157824 */ /* 0x000fe200078e0203 */
[----:B------:R-:W-:Y:S01]  /*19f90*/  LOP3.LUT R5, R28, 0x180, RZ, 0xc0, !PT ;  /* 0x000001801c057812 */ /* 0x000fe200078ec0ff */
[----:B------:R-:W-:Y:S01]  /*19fa0*/  IMAD.MOV.U32 R3, RZ, RZ, R48 ;  /* 0x000000ffff037224 */ /* 0x000fe200078e0030 */
[----:B------:R-:W-:Y:S01]  /*19fb0*/  LOP3.LUT R6, R7, 0x180, RZ, 0xc0, !PT ;  /* 0x0000018007067812 */ /* 0x000fe200078ec0ff */
[----:B------:R-:W5:Y:S01]  /*19fc0*/  LD.E.128 R12, desc[UR52][R12.64] ;  /* 0x000000340c0c7980 */ /* 0x000f62000c101d00 */
[----:B0-----:R-:W-:Y:S02]  /*19fd0*/  @P1 SHF.R.U32.HI R3, RZ, R49, R42 ;  /* 0x00000031ff031219 */ /* 0x001fe4000001162a */
[----:B------:R-:W-:-:S02]  /*19fe0*/  SHF.R.U64 R24, R24, 0x3, RZ ;  /* 0x0000000318187819 */ /* 0x000fc400000012ff */
[----:B------:R-:W-:Y:S02]  /*19ff0*/  SHF.R.U64 R30, R30, 0x3, RZ ;  /* 0x000000031e1e7819 */ /* 0x000fe400000012ff */
[----:B------:R-:W-:Y:S01]  /*1a000*/  SHF.R.U64 R5, R5, 0x3, RZ ;  /* 0x0000000305057819 */ /* 0x000fe200000012ff */
[----:B------:R-:W-:Y:S01]  /*1a010*/  IMAD R45, R45, UR4, RZ ;  /* 0x000000042d2d7c24 */ /* 0x000fe2000f8e02ff */
[----:B------:R-:W-:Y:S01]  /*1a020*/  SHF.R.U64 R6, R6, 0x3, RZ ;  /* 0x0000000306067819 */ /* 0x000fe200000012ff */
[----:B------:R-:W-:Y:S01]  /*1a030*/  IMAD.MOV R43, RZ, RZ, -R3 ;  /* 0x000000ffff2b7224 */ /* 0x000fe200078e0a03 */
        /* <DEDUP_REMOVED lines=8> */
[----:B------:R-:W-:Y:S01]  /*1a0c0*/  SHF.R.S32.HI R42, RZ, 0x1f, R3 ;  /* 0x0000001fff2a7819 */ /* 0x000fe20000011403 */
[C---:B------:R-:W-:Y:S01]  /*1a0d0*/  IMAD R45, R46.reuse, UR5, R45 ;  /* 0x000000052e2d7c24 */ /* 0x040fe2000f8e022d */
[----:B------:R-:W5:Y:S01]  /*1a0e0*/  LD.E.128 R24, desc[UR52][R24.64] ;  /* 0x0000003418187980 */ /* 0x000f62000c101d00 */
[----:B------:R-:W-:Y:S01]  /*1a0f0*/  IMAD.WIDE.U32 R20, R46, UR4, R20 ;  /* 0x000000042e147c25 */ /* 0x000fe2000f8e0014 */
[----:B------:R-:W-:-:S02]  /*1a100*/  ULDC.64 UR4, c[0x0][0xae0] ;  /* 0x0002b80000047ab9 */ /* 0x000fc40000000a00 */
[----:B------:R-:W5:Y:S01]  /*1a110*/  LD.E.128 R4, desc[UR52][R4.64] ;  /* 0x0000003404047980 */ /* 0x000f62000c101d00 */
[----:B------:R-:W-:Y:S02]  /*1a120*/  IMAD R43, R0, R43, R48 ;  /* 0x0000002b002b7224 */ /* 0x000fe400078e0230 */
[----:B------:R-:W-:Y:S01]  /*1a130*/  IMAD.IADD R21, R21, 0x1, R45 ;  /* 0x0000000115157824 */ /* 0x000fe200078e022d */
[----:B------:R-:W5:Y:S01]  /*1a140*/  LD.E.128 R28, desc[UR52][R30.64] ;  /* 0x000000341e1c7980 */ /* 0x000f62000c101d00 */
[----:B------:R-:W-:Y:S01]  /*1a150*/  IMAD R42, R42, UR4, RZ ;  /* 0x000000042a2a7c24 */ /* 0x000fe2000f8e02ff */
[----:B------:R-:W-:Y:S02]  /*1a160*/  SHF.R.S32.HI R0, RZ, 0x1f, R43 ;  /* 0x0000001fff007819 */ /* 0x000fe4000001142b */
[----:B------:R-:W5:Y:S01]  /*1a170*/  LD.E.128 R36, desc[UR52][R36.64] ;  /* 0x0000003424247980 */ /* 0x000f62000c101d00 */
[C---:B------:R-:W-:Y:S01]  /*1a180*/  IMAD R45, R3.reuse, UR5, R42 ;  /* 0x00000005032d7c24 */ /* 0x040fe2000f8e022a */
[----:B------:R-:W-:Y:S01]  /*1a190*/  @!PT LDS RZ, [RZ] ;  /* 0x00000000fffff984 */ /* 0x000fe20000000800 */
[----:B------:R-:W-:Y:S01]  /*1a1a0*/  @!PT LDS RZ, [RZ] ;  /* 0x00000000fffff984 */ /* 0x000fe20000000800 */
[----:B------:R-:W-:Y:S01]  /*1a1b0*/  @!PT LDS RZ, [RZ] ;  /* 0x00000000fffff984 */ /* 0x000fe20000000800 */
[----:B------:R-:W-:Y:S01]  /*1a1c0*/  @!PT LDS RZ, [RZ] ;  /* 0x00000000fffff984 */ /* 0x000fe20000000800 */
[----:B------:R0:W-:Y:S06]  /*1a1d0*/  MEMBAR.ALL.CTA ;  /* 0x0000000000007992 */ /* 0x0001ec0000008000 */
[----:B0-----:R-:W0:Y:S01]  /*1a1e0*/  FENCE.VIEW.ASYNC.S ;  /* 0x00000000000073c6 */ /* 0x001e220000000000 */
[----:B------:R-:W-:Y:S01]  /*1a1f0*/  IMAD.WIDE.U32 R20, R3, UR4, R20 ;  /* 0x0000000403147c25 */ /* 0x000fe2000f8e0014 */
[----:B------:R-:W-:-:S03]  /*1a200*/  ULDC.64 UR4, c[0x0][0xad8] ;  /* 0x0002b60000047ab9 */ /* 0x000fc60000000a00 */
[----:B------:R-:W-:Y:S02]  /*1a210*/  IMAD.IADD R21, R21, 0x1, R45 ;  /* 0x0000000115157824 */ /* 0x000fe400078e022d */
[----:B------:R-:W-:Y:S02]  /*1a220*/  IMAD R0, R0, UR4, RZ ;  /* 0x0000000400007c24 */ /* 0x000fe4000f8e02ff */
[----:B------:R-:W-:Y:S02]  /*1a230*/  IMAD.IADD R46, R32, 0x1, R52 ;  /* 0x00000001202e7824 */ /* 0x000fe400078e0234 */
        /* <DEDUP_REMOVED lines=8> */
[----:B------:R-:W-:Y:S01]  /*1a2c0*/  PRMT R0, RZ, 0x654, R0 ;  /* 0x00000654ff007816 */ /* 0x000fe20000000000 */
[----:B------:R-:W-:Y:S01]  /*1a2d0*/  VIADD R51, R40, 0x20 ;  /* 0x0000002028337836 */ /* 0x000fe20000000000 */
[----:B0-----:R0:W1:Y:S02]  /*1a2e0*/  SHFL.IDX PT, R42, R32, RZ, 0x1c1f ;  /* 0x001c1fff202a7589 */ /* 0x00106400000e0000 */
        /* <DEDUP_REMOVED lines=17> */
.L_x_11569:
[----:B------:R-:W-:Y:S05]  /*1a400*/  BSYNC B1 ;  /* 0x0000000000017941 */ /* 0x000fea0003800000 */
.L_x_11568:
[----:B0-----:R-:W-:Y:S01]  /*1a410*/  VIADD R0, R46, 0x60 ;  /* 0x000000602e007836 */ /* 0x001fe20000000000 */
[----:B---3-5:R0:W3:Y:S04]  /*1a420*/  SHFL.IDX PT, R7, R3, 0x1, 0x1c1f ;  /* 0x003c1f0003077f89 */ /* 0x0280e800000e0000 */
        /* <DEDUP_REMOVED lines=17> */
.L_x_11566:
        /* <DEDUP_REMOVED lines=12> */
[----:B------:R-:W-:Y:S02]  /*1a600*/  IMAD.U32 R8, RZ, RZ, UR4 ;  /* 0x00000004ff087e24 */ /* 0x000fe4000f8e00ff */
[----:B--2---:R-:W-:-:S04]  /*1a610*/  IMAD.WIDE R4, R10, 0x4, R4 ;  /* 0x000000040a047825 */ /* 0x004fc800078e0204 */
[----:B----4-:R-:W-:Y:S01]  /*1a620*/  @P1 IMAD.WIDE R6, R10, 0x4, R6 ;  /* 0x000000040a061825 */ /* 0x010fe200078e0206 */
[----:B------:R2:W5:Y:S04]  /*1a630*/  @P0 LDG.E R0, desc[UR52][R4.64] ;  /* 0x0000003404000981 */ /* 0x000568000c1e1900 */
[----:B------:R2:W5:Y:S01]  /*1a640*/  @P1 LDG.E R8, desc[UR52][R6.64] ;  /* 0x0000003406081981 */ /* 0x000562000c1e1900 */
[----:B---3--:R-:W-:Y:S02]  /*1a650*/  ISETP.NE.AND P2, PT, R27, 0x1, PT ;  /* 0x000000011b00780c */ /* 0x008fe40003f45270 */
[----:B------:R-:W-:Y:S02]  /*1a660*/  ISETP.GE.AND P3, PT, R54, 0xc0, PT ;  /* 0x000000c03600780c */ /* 0x000fe40003f66270 */
[----:B------:R-:W-:-:S09]  /*1a670*/  SHF.R.S32.HI R9, RZ, 0x1f, R10 ;  /* 0x0000001fff097819 */ /* 0x000fd2000001140a */
[----:B------:R-:W3:Y:S08]  /*1a680*/  @P2 LDC R20, c[0x0][0xbec] ;  /* 0x0002fb00ff142b82 */ /* 0x000ef00000000800 */
[----:B------:R-:W4:Y:S01]  /*1a690*/  @P2 LDC R29, c[0x0][0xbf0] ;  /* 0x0002fc00ff1d2b82 */ /* 0x000f220000000800 */
[----:B--2---:R-:W-:Y:S05]  /*1a6a0*/  @P1 BRA `(.L_x_11571) ;  /* 0x0000000000101947 */ /* 0x004fea0003800000 */
[----:B------:R-:W-:Y:S05]  /*1a6b0*/  @!P0 BRA `(.L_x_11571) ;  /* 0x00000000000c8947 */ /* 0x000fea0003800000 */
[----:B------:R-:W2:Y:S04]  /*1a6c0*/  LDG.E R7, desc[UR52][R4.64] ;  /* 0x0000003404077981 */ /* 0x000ea8000c1e1900 */
[----:B-----5:R-:W2:Y:S02]  /*1a6d0*/  LDG.E R8, desc[UR52][R4.64+0x4] ;  /* 0x0000043404087981 */ /* 0x020ea4000c1e1900 */
[----:B--2---:R-:W-:-:S07]  /*1a6e0*/  IMAD.IADD R8, R8, 0x1, -R7 ;  /* 0x0000000108087824 */ /* 0x004fce00078e0a07 */
.L_x_11571:
[----:B------:R-:W2:Y:S04]  /*1a6f0*/  LDL R26, [R1+0x70] ;  /* 0x00007000011a7983 */ /* 0x000ea80000100800 */
[----:B------:R0:W5:Y:S01]  /*1a700*/  LDL R24, [R1+0x28] ;  /* 0x0000280001187983 */ /* 0x0001620000100800 */
[----:B------:R-:W-:Y:S01]  /*1a710*/  BSSY B1, `(.L_x_11572) ;  /* 0x000002d000017945 */ /* 0x000fe20003800000 */
[----:B------:R-:W-:Y:S02]  /*1a720*/  SEL R15, R10, RZ, !P0 ;  /* 0x000000ff0a0f7207 */ /* 0x000fe40004000000 */
[----:B------:R-:W-:Y:S02]  /*1a730*/  SEL R14, R9, RZ, !P0 ;  /* 0x000000ff090e7207 */ /* 0x000fe40004000000 */
[----:B-----5:R-:W-:-:S02]  /*1a740*/  SHF.R.S32.HI R13, RZ, 0x1f, R0 ;  /* 0x0000001fff0d7819 */ /* 0x020fc40000011400 */
[----:B--2---:R-:W-:Y:S01]  /*1a750*/  SHF.R.S32.HI R12, RZ, 0x1f, R26 ;  /* 0x0000001fff0c7819 */ /* 0x004fe2000001141a */
[----:B0-----:R-:W-:Y:S06]  /*1a760*/  @P3 BRA `(.L_x_11573) ;  /* 0x00000000009c3947 */ /* 0x001fec0003800000 */
        /* <DEDUP_REMOVED lines=39> */
.L_x_11573:
[----:B------:R-:W-:Y:S05]  /*1a9e0*/  BSYNC B1 ;  /* 0x0000000000017941 */ /* 0x000fea0003800000 */
.L_x_11572:
[----:B------:R-:W-:Y:S01]  /*1a9f0*/  ULDC.64 UR4, c[0x0][0xaa0] ;  /* 0x0002a80000047ab9 */ /* 0x000fe20000000a00 */
[----:B------:R-:W-:Y:S01]  /*1aa00*/  SHF.R.S32.HI R36, RZ, 0x2, R36 ;  /* 0x00000002ff247819 */ /* 0x000fe20000011424 */
[----:B0-----:R-:W-:Y:S01]  /*1aa10*/  IMAD R5, R13, UR4, RZ ;  /* 0x000000040d057c24 */ /* 0x001fe2000f8e02ff */
[----:B------:R-:W-:-:S03]  /*1aa20*/  SHF.R.S32.HI R10, RZ, 0x1f, R41 ;  /* 0x0000001fff0a7819 */ /* 0x000fc60000011429 */
[C---:B------:R-:W-:Y:S02]  /*1aa30*/  IMAD R7, R0.reuse, UR5, R5 ;  /* 0x0000000500077c24 */ /* 0x040fe4000f8e0205 */
[----:B------:R-:W-:Y:S02]  /*1aa40*/  IMAD R3, R3, 0x60, R36 ;  /* 0x0000006003037824 */ /* 0x000fe400078e0224 */
[----:B------:R-:W-:Y:S01]  /*1aa50*/  IMAD.WIDE.U32 R4, R0, UR4, RZ ;  /* 0x0000000400047c25 */ /* 0x000fe2000f8e00ff */
[----:B------:R-:W-:-:S03]  /*1aa60*/  ULDC.64 UR4, c[0x0][0xae8] ;  /* 0x0002ba0000047ab9 */ /* 0x000fc60000000a00 */
[----:B------:R-:W-:Y:S02]  /*1aa70*/  IMAD.IADD R9, R24, 0x1, R3 ;  /* 0x0000000118097824 */ /* 0x000fe400078e0203 */
[----:B------:R-:W-:Y:S02]  /*1aa80*/  IMAD.IADD R5, R5, 0x1, R7 ;  /* 0x0000000105057824 */ /* 0x000fe400078e0207 */
[----:B------:R-:W-:Y:S02]  /*1aa90*/  IMAD R6, R12, UR4, RZ ;  /* 0x000000040c067c24 */ /* 0x000fe4000f8e02ff */
[----:B---3--:R-:W-:-:S04]  /*1aaa0*/  @P2 IMAD.HI.U32 R0, R9, R20, RZ ;  /* 0x0000001409002227 */ /* 0x008fc800078e00ff */
        /* <DEDUP_REMOVED lines=21> */
[----:B------:R-:W-:-:S04]  /*1ac00*/  IMAD.WIDE.U32 R4, R7, UR4, R4 ;  /* 0x0000000407047c25 */ /* 0x000fc8000f8e0004 */
[----:B------:R-:W-:Y:S01]  /*1ac10*/  IMAD R3, R7, UR5, R0 ;  /* 0x0000000507037c24 */ /* 0x000fe2000f8e0200 */
[----:B------:R-:W-:Y:S01]  /*1ac20*/  ULDC.64 UR4, c[0x0][0xa80] ;  /* 0x0002a00000047ab9 */ /* 0x000fe20000000a00 */
[----:B------:R-:W-:Y:S01]  /*1ac30*/  VIADD R7, R40, 0x20 ;  /* 0x0000002028077836 */ /* 0x000fe20000000000 */
[C---:B------:R-:W-:Y:S01]  /*1ac40*/  LEA R0, P0, R4.reuse, UR4, 0x1 ;  /* 0x0000000404007c11 */ /* 0x040fe2000f8008ff */
[----:B------:R-:W-:Y:S01]  /*1ac50*/  IMAD.IADD R3, R5, 0x1, R3 ;  /* 0x0000000105037824 */ /* 0x000fe200078e0203 */
[----:B------:R-:W-:Y:S02]  /*1ac60*/  UMOV UR4, 0xffffffff ;  /* 0xffffffff00047882 */ /* 0x000fe40000000000 */
[----:B------:R-:W-:Y:S02]  /*1ac70*/  SHF.R.S32.HI R20, RZ, 0x1f, R7 ;  /* 0x0000001fff147819 */ /* 0x000fe40000011407 */
[----:B------:R-:W-:Y:S01]  /*1ac80*/  LEA.HI.X R4, R4, UR5, R3, 0x1, P0 ;  /* 0x0000000504047c11 */ /* 0x000fe200080f0c03 */
[----:B------:R-:W-:Y:S06]  /*1ac90*/  BRA.DIV UR4, `(.L_x_11574) ;  /* 0x0000008604187947 */ /* 0x000fec000b800000 */
[----:B------:R0:W2:Y:S04]  /*1aca0*/  SHFL.IDX PT, R3, R4, RZ, 0x1c1f ;  /* 0x001c1fff04037589 */ /* 0x0000a800000e0000 */
[----:B------:R0:W3:Y:S02]  /*1acb0*/  SHFL.IDX PT, R14, R0, RZ, 0x1c1f ;  /* 0x001c1fff000e7589 */ /* 0x0000e400000e0000 */
.L_x_11752:
[----:B------:R-:W-:Y:S01]  /*1acc0*/  IMAD R27, R8, R27, RZ ;  /* 0x0000001b081b7224 */ /* 0x000fe200078e02ff */
[----:B------:R-:W-:Y:S01]  /*1acd0*/  BSSY B1, `(.L_x_11575) ;  /* 0x0000011000017945 */ /* 0x000fe20003800000 */
[----:B------:R-:W-:-:S05]  /*1ace0*/  IMAD.IADD R6, R36, 0x1, R24 ;  /* 0x0000000124067824 */ /* 0x000fca00078e0218 */
[----:B------:R-:W-:-:S13]  /*1acf0*/  ISETP.GE.AND P0, PT, R6, R27, PT ;  /* 0x0000001b0600720c */ /* 0x000fda0003f06270 */
[----:B------:R-:W-:Y:S05]  /*1ad00*/  @P0 BRA `(.L_x_11576) ;  /* 0x0000000000340947 */ /* 0x000fea0003800000 */
[----:B------:R-:W-:Y:S02]  /*1ad10*/  ULDC UR4, c[0x0][0xac8] ;  /* 0x0002b20000047ab9 */ /* 0x000fe40000000800 */
[----:B------:R-:W-:Y:S02]  /*1ad20*/  ISETP.GE.AND P2, PT, R40, UR4, PT ;  /* 0x0000000428007c0c */ /* 0x000fe4000bf46270 */
[----:B------:R-:W-:Y:S02]  /*1ad30*/  ISETP.GE.AND P3, PT, R7, UR4, PT ;  /* 0x0000000407007c0c */ /* 0x000fe4000bf66270 */
[----:B------:R-:W-:-:S09]  /*1ad40*/  ISETP.GE.AND P4, PT, R41, UR4, PT ;  /* 0x0000000429007c0c */ /* 0x000fd2000bf86270 */
[----:B--2---:R-:W-:Y:S02]  /*1ad50*/  @!P2 IMAD.MOV.U32 R15, RZ, RZ, R3 ;  /* 0x000000ffff0fa224 */ /* 0x004fe400078e0003 */
[-C--:B---3--:R-:W-:Y:S02]  /*1ad60*/  @!P3 LEA R12, P0, R7, R14.reuse, 0x1 ;  /* 0x0000000e070cb211 */ /* 0x088fe400078008ff */
[----:B------:R-:W-:Y:S01]  /*1ad70*/  @!P4 LEA R24, P1, R41, R14, 0x1 ;  /* 0x0000000e2918c211 */ /* 0x000fe200078208ff */
[----:B------:R-:W-:Y:S01]  /*1ad80*/  @!P2 IMAD.WIDE R8, R40, 0x2, R14 ;  /* 0x000000022808a825 */ /* 0x000fe200078e020e */
[-C--:B------:R-:W-:Y:S02]  /*1ad90*/  @!P3 LEA.HI.X R13, R7, R3.reuse, R20, 0x1, P0 ;  /* 0x00000003070db211 */ /* 0x080fe400000f0c14 */
[----:B------:R-:W-:Y:S02]  /*1ada0*/  @!P4 LEA.HI.X R25, R41, R3, R10, 0x1, P1 ;  /* 0x000000032919c211 */ /* 0x000fe400008f0c0a */
[----:B------:R4:W-:Y:S04]  /*1adb0*/  @!P2 ST.E.128 desc[UR52][R8.64], RZ ;  /* 0x000000ff0800a985 */ /* 0x0009e8000c101d34 */
[----:B------:R4:W-:Y:S04]  /*1adc0*/  @!P3 ST.E.128 desc[UR52][R12.64], RZ ;  /* 0x000000ff0c00b985 */ /* 0x0009e8000c101d34 */
[----:B------:R4:W-:Y:S02]  /*1add0*/  @!P4 ST.E.128 desc[UR52][R24.64], RZ ;  /* 0x000000ff1800c985 */ /* 0x0009e4000c101d34 */
.L_x_11576:
[----:B------:R-:W-:Y:S05]  /*1ade0*/  BSYNC B1 ;  /* 0x0000000000017941 */ /* 0x000fea0003800000 */
.L_x_11575:
[----:B------:R-:W-:-:S03]  /*1adf0*/  UMOV UR4, 0xffffffff ;  /* 0xffffffff00047882 */ /* 0x000fc60000000000 */
[----:B------:R-:W-:Y:S05]  /*1ae00*/  BRA.DIV UR4, `(.L_x_11577) ;  /* 0x0000008204f07947 */ /* 0x000fea000b800000 */
[----:B--2---:R2:W0:Y:S04]  /*1ae10*/  SHFL.IDX PT, R3, R4, 0x1, 0x1c1f ;  /* 0x003c1f0004037f89 */ /* 0x00442800000e0000 */
[----:B---3--:R2:W3:Y:S02]  /*1ae20*/  SHFL.IDX PT, R14, R0, 0x1, 0x1c1f ;  /* 0x003c1f00000e7f89 */ /* 0x0084e400000e0000 */
.L_x_11756:
[----:B0-2---:R-:W-:-:S05]  /*1ae30*/  VIADD R0, R6, 0x60 ;  /* 0x0000006006007836 */ /* 0x005fca0000000000 */
[----:B------:R-:W-:-:S13]  /*1ae40*/  ISETP.GE.AND P0, PT, R0, R27, PT ;  /* 0x0000001b0000720c */ /* 0x000fda0003f06270 */
[----:B------:R-:W-:Y:S05]  /*1ae50*/  @P0 BRA `(.L_x_11570) ;  /* 0x0000000000340947 */ /* 0x000fea0003800000 */
[----:B------:R-:W-:Y:S02]  /*1ae60*/  ULDC UR4, c[0x0][0xac8] ;  /* 0x0002b20000047ab9 */ /* 0x000fe40000000800 */
[----:B------:R-:W-:Y:S02]  /*1ae70*/  ISETP.GE.AND P2, PT, R40, UR4, PT ;  /* 0x0000000428007c0c */ /* 0x000fe4000bf46270 */
[----:B------:R-:W-:Y:S02]  /*1ae80*/  ISETP.GE.AND P3, PT, R7, UR4, PT ;  /* 0x0000000407007c0c */ /* 0x000fe4000bf66270 */
[----:B------:R-:W-:-:S09]  /*1ae90*/  ISETP.GE.AND P4, PT, R41, UR4, PT ;  /* 0x0000000429007c0c */ /* 0x000fd2000bf86270 */
[----:B------:R-:W-:Y:S02]  /*1aea0*/  @!P2 IMAD.MOV.U32 R15, RZ, RZ, R3 ;  /* 0x000000ffff0fa224 */ /* 0x000fe400078e0003 */
[-C--:B---3--:R-:W-:Y:S02]  /*1aeb0*/  @!P3 LEA R6, P0, R7, R14.reuse, 0x1 ;  /* 0x0000000e0706b211 */ /* 0x088fe400078008ff */
[----:B----4-:R-:W-:Y:S01]  /*1aec0*/  @!P4 LEA R8, P1, R41, R14, 0x1 ;  /* 0x0000000e2908c211 */ /* 0x010fe200078208ff */
[----:B------:R-:W-:Y:S01]  /*1aed0*/  @!P2 IMAD.WIDE R4, R40, 0x2, R14 ;  /* 0x000000022804a825 */ /* 0x000fe200078e020e */
[-C--:B------:R-:W-:Y:S02]  /*1aee0*/  @!P3 LEA.HI.X R7, R7, R3.reuse, R20, 0x1, P0 ;  /* 0x000000030707b211 */ /* 0x080fe400000f0c14 */
[----:B------:R-:W-:Y:S02]  /*1aef0*/  @!P4 LEA.HI.X R9, R41, R3, R10, 0x1, P1 ;  /* 0x000000032909c211 */ /* 0x000fe400008f0c0a */
[----:B------:R0:W-:Y:S04]  /*1af00*/  @!P2 ST.E.128 desc[UR52][R4.64], RZ ;  /* 0x000000ff0400a985 */ /* 0x0001e8000c101d34 */
[----:B------:R0:W-:Y:S04]  /*1af10*/  @!P3 ST.E.128 desc[UR52][R6.64], RZ ;  /* 0x000000ff0600b985 */ /* 0x0001e8000c101d34 */
[----:B------:R0:W-:Y:S02]  /*1af20*/  @!P4 ST.E.128 desc[UR52][R8.64], RZ ;  /* 0x000000ff0800c985 */ /* 0x0001e4000c101d34 */
.L_x_11570:
[----:B------:R-:W-:Y:S05]  /*1af30*/  BSYNC B0 ;  /* 0x0000000000007941 */ /* 0x000fea0003800000 */
.L_x_11565:
[----:B------:R-:W-:Y:S02]  /*1af40*/  ULDC UR4, c[0x0][0xc3c] ;  /* 0x00030f0000047ab9 */ /* 0x000fe40000000800 */
[----:B-1----:R-:W-:-:S13]  /*1af50*/  ISETP.GE.AND P0, PT, R35, UR4, PT ;  /* 0x0000000423007c0c */ /* 0x002fda000bf06270 */
[----:B------:R-:W-:Y:S05]  /*1af60*/  @!P0 BRA `(.L_x_11578) ;  /* 0xfffffe6000e48947 */ /* 0x000fea000383ffff */
[----:B------:R-:W-:Y:S05]  /*1af70*/  BRA `(.L_x_11362) ;  /* 0x0000007400447947 */ /* 0x000fea0003800000 */
.L_x_11360:
        /* <DEDUP_REMOVED lines=16> */
.L_x_11579:
        /* <DEDUP_REMOVED lines=42> */
.L_x_11585:
        /* <DEDUP_REMOVED lines=12> */
.L_x_11584:
[----:B------:R-:W-:Y:S05]  /*1b3e0*/  BSYNC B0 ;  /* 0x0000000000007941 */ /* 0x000fea0003800000 */
.L_x_11583:
        /* <DEDUP_REMOVED lines=21> */
.L_x_11581:
        /* <DEDUP_REMOVED lines=16> */
[----:B------:R-:W0:Y:S02]  /*1b640*/  F2I.FTZ.U32.TRUNC.NTZ R3, R11 ;  /* 0x0000000b00037305 */ /* 0x000e24000021f000 */
[----:B0-----:R-:W-:Y:S01]  /*1b650*/  IMAD.MOV R11, RZ, RZ, -R3 ;  /* 0x000000ffff0b7224 */ /* 0x001fe200078e0a03 */
[----:B------:R-:W-:Y:S06]  /*1b660*/  @!P0 BRA `(.L_x_11586) ;  /* 0x0000000000088947 */ /* 0x000fec0003800000 */
[----:B------:R-:W-:-:S05]  /*1b670*/  VIADD R9, R15, 0xffffffff ;  /* 0xffffffff0f097836 */ /* 0x000fca0000000000 */
[----:B------:R0:W1:Y:S02]  /*1b680*/  SHFL.IDX PT, R16, R6, R9, 0x1f ;  /* 0x00001f0906107589 */ /* 0x00006400000e0000 */
.L_x_11586:
[----:B-1----:R-:W-:Y:S01]  /*1b690*/  IMAD R16, R16, UR5, R13 ;  /* 0x0000000510107c24 */ /* 0x002fe2000f8e020d */
[----:B------:R-:W-:Y:S01]  /*1b6a0*/  IABS R10, R4 ;  /* 0x00000004000a7213 */ /* 0x000fe20000000000 */
[----:B------:R-:W-:Y:S02]  /*1b6b0*/  IMAD R11, R11, R8, RZ ;  /* 0x000000080b0b7224 */ /* 0x000fe400078e02ff */
[----:B------:R-:W-:Y:S01]  /*1b6c0*/  IMAD.MOV.U32 R2, RZ, RZ, RZ ;  /* 0x000000ffff027224 */ /* 0x000fe200078e00ff */
[----:B0-----:R-:W-:Y:S01]  /*1b6d0*/  IADD3 R9, -R16, UR6, RZ ;  /* 0x0000000610097c10 */ /* 0x001fe2000fffe1ff */
[----:B------:R-:W-:Y:S02]  /*1b6e0*/  IMAD.MOV R10, RZ, RZ, -R10 ;  /* 0x000000ffff0a7224 */ /* 0x000fe400078e0a0a */
[----:B------:R-:W-:Y:S01]  /*1b6f0*/  IMAD.HI.U32 R2, R3, R11, R2 ;  /* 0x0000000b03027227 */ /* 0x000fe200078e0002 */
[----:B------:R-:W-:-:S05]  /*1b700*/  IABS R6, R9 ;  /* 0x0000000900067213 */ /* 0x000fca0000000000 */
        /* <DEDUP_REMOVED lines=27> */
[----:B------:R-:W-:Y:S01]  /*1b8c0*/  IMAD R9, R11, R8, RZ ;  /* 0x000000080b097224 */ /* 0x000fe200078e02ff */
[----:B------:R-:W-:-:S03]  /*1b8d0*/  IABS R11, R4 ;  /* 0x00000004000b7213 */ /* 0x000fc60000000000 */
[----:B------:R-:W-:-:S04]  /*1b8e0*/  IMAD.HI.U32 R2, R3, R9, R2 ;  /* 0x0000000903027227 */ /* 0x000fc800078e0002 */
[----:B------:R-:W-:Y:S02]  /*1b8f0*/  IMAD.MOV.U32 R9, RZ, RZ, R11 ;  /* 0x000000ffff097224 */ /* 0x000fe400078e000b */
        /* <DEDUP_REMOVED lines=19> */
.L_x_11582:
[----:B------:R-:W-:Y:S02]  /*1ba30*/  IMAD.MOV.U32 R17, RZ, RZ, RZ ;  /* 0x000000ffff117224 */ /* 0x000fe400078e00ff */
[----:B------:R-:W-:Y:S02]  /*1ba40*/  IMAD.U32 R16, RZ, RZ, UR6 ;  /* 0x00000006ff107e24 */ /* 0x000fe4000f8e00ff */
[----:B------:R-:W-:-:S07]  /*1ba50*/  IMAD.MOV.U32 R18, RZ, RZ, RZ ;  /* 0x000000ffff127224 */ /* 0x000fce00078e00ff */
.L_x_11587:
[----:B------:R-:W-:-:S13]  /*1ba60*/  ISETP.NE.AND P0, PT, R5, RZ, PT ;  /* 0x000000ff0500720c */ /* 0x000fda0003f05270 */
[----:B------:R-:W0:Y:S01]  /*1ba70*/  @!P0 S2R R3, SR_CgaCtaId ;  /* 0x0000000000038919 */ /* 0x000e220000008800 */
[----:B------:R-:W-:-:S04]  /*1ba80*/  @!P0 MOV R0, 0x400 ;  /* 0x0000040000008802 */ /* 0x000fc80000000f00 */
[----:B0-----:R-:W-:-:S05]  /*1ba90*/  @!P0 LEA R0, R3, R0, 0x18 ;  /* 0x0000000003008211 */ /* 0x001fca00078ec0ff */
[----:B------:R1:W-:Y:S01]  /*1baa0*/  @!P0 STS.128 [R0+0x2d8d0], R16 ;  /* 0x02d8d01000008388 */ /* 0x0003e20000000c00 */
[----:B------:R-:W-:Y:S06]  /*1bab0*/  BAR.ARV 0x5, 0x200 ;  /* 0x0148000000007b1d */ /* 0x000fec0000002000 */
.L_x_11580:
[----:B-1----:R-:W-:Y:S01]  /*1bac0*/  IMAD.MOV.U32 R0, RZ, RZ, 0x1 ;  /* 0x00000001ff007424 */ /* 0x002fe200078e00ff */
[----:B------:R-:W-:Y:S01]  /*1bad0*/  ULDC UR4, c[0x0][0xc3c] ;  /* 0x00030f0000047ab9 */ /* 0x000fe20000000800 */
[----:B------:R-:W-:Y:S01]  /*1bae0*/  IMAD.MOV.U32 R25, RZ, RZ, RZ ;  /* 0x000000ffff197224 */ /* 0x000fe200078e00ff */
[----:B0-----:R-:W-:Y:S02]  /*1baf0*/  ISETP.GE.AND P0, PT, R19, UR4, PT ;  /* 0x0000000413007c0c */ /* 0x001fe4000bf06270 */
[----:B------:R0:W-:Y:S04]  /*1bb00*/  STL [R1], R0 ;  /* 0x0000000001007387 */ /* 0x0001e80000100800 */
[----:B------:R0:W-:Y:S07]  /*1bb10*/  STL [R1+0x4c], RZ ;  /* 0x00004cff01007387 */ /* 0x0001ee0000100800 */
[----:B------:R-:W-:Y:S05]  /*1bb20*/  @P0 BRA `(.L_x_11588) ;  /* 0x0000006400740947 */ /* 0x000fea0003800000 */
[----:B------:R-:W1:Y:S01]  /*1bb30*/  S2R R7, SR_TID.X ;  /* 0x0000000000077919 */ /* 0x000e620000002100 */
[----:B------:R-:W2:Y:S01]  /*1bb40*/  S2UR UR5, SR_CgaCtaId ;  /* 0x00000000000579c3 */ /* 0x000ea20000008800 */
[----:B------:R-:W-:Y:S01]  /*1bb50*/  UMOV UR4, 0x400 ;  /* 0x0000040000047882 */ /* 0x000fe20000000000 */
[----:B------:R-:W-:Y:S01]  /*1bb60*/  BSSY B8, `(.L_x_11588) ;  /* 0x0000659000087945 */ /* 0x000fe20003800000 */
[----:B------:R-:W-:Y:S01]  /*1bb70*/  IMAD.MOV.U32 R27, RZ, RZ, RZ ;  /* 0x000000ffff1b7224 */ /* 0x000fe200078e00ff */
[----:B------:R-:W-:Y:S01]  /*1bb80*/  ULDC.64 UR40, c[0x0][0x198] ;  /* 0x0000660000287ab9 */ /* 0x000fe20000000a00 */
[----:B------:R-:W-:Y:S01]  /*1bb90*/  IMAD.MOV.U32 R25, RZ, RZ, RZ ;  /* 0x000000ffff197224 */ /* 0x000fe200078e00ff */
[----:B------:R-:W-:Y:S01]  /*1bba0*/  ULOP3.LUT UR38, UR36, 0x2, URZ, 0xfc, !UPT ;  /* 0x0000000224267892 */ /* 0x000fe2000f8efc3f */
[----:B------:R-:W-:Y:S01]  /*1bbb0*/  ULDC UR37, c[0x0][0xc] ;  /* 0x0000030000257ab9 */ /* 0x000fe20000000800 */
[----:B--2---:R-:W-:-:S06]  /*1bbc0*/  ULEA UR4, UR5, UR4, 0x18 ;  /* 0x0000000405047291 */ /* 0x004fcc000f8ec03f */
[----:B------:R-:W-:Y:S01]  /*1bbd0*/  IMAD.U32 R23, RZ, RZ, UR4 ;  /* 0x00000004ff177e24 */ /* 0x000fe2000f8e00ff */
[C---:B-1----:R-:W-:Y:S01]  /*1bbe0*/  LOP3.LUT R6, R7.reuse, 0x7f, RZ, 0xc0, !PT ;  /* 0x0000007f07067812 */ /* 0x042fe200078ec0ff */
[----:B0-----:R-:W-:-:S04]  /*1bbf0*/  IMAD.SHL.U32 R0, R7, 0x8, RZ ;  /* 0x0000000807007824 */ /* 0x001fc800078e00ff */
        /* <DEDUP_REMOVED lines=9> */
[----:B------:R-:W-:Y:S01]  /*1bc90*/  SHF.R.U32.HI R3, RZ, 0x2, R6 ;  /* 0x00000002ff037819 */ /* 0x000fe20000011606 */
[----:B------:R-:W-:-:S02]  /*1bca0*/  IMAD.MOV.U32 R6, RZ, RZ, 0x1 ;  /* 0x00000001ff067424 */ /* 0x000fc400078e00ff */
[----:B------:R-:W-:Y:S01]  /*1bcb0*/  STL [R1+0x14], R5 ;  /* 0x0000140501007387 */ /* 0x000fe20000100800 */
[----:B------:R-:W-:-:S03]  /*1bcc0*/  LOP3.LUT R2, R2, 0x60, RZ, 0xc0, !PT ;  /* 0x0000006002027812 */ /* 0x000fc600078ec0ff */
[----:B------:R-:W-:Y:S04]  /*1bcd0*/  STL [R1+0x4c], RZ ;  /* 0x00004cff01007387 */ /* 0x000fe80000100800 */
[----:B------:R0:W-:Y:S04]  /*1bce0*/  STL [R1+0x4], R4 ;  /* 0x0000040401007387 */ /* 0x0001e80000100800 */
[----:B------:R1:W-:Y:S01]  /*1bcf0*/  STL [R1], R6 ;  /* 0x0000000601007387 */ /* 0x0003e20000100800 */
[----:B0-----:R-:W-:Y:S02]  /*1bd00*/  LOP3.LUT R4, R3, R2, RZ, 0xfc, !PT ;  /* 0x0000000203047212 */ /* 0x001fe400078efcff */
[----:B------:R-:W-:-:S02]  /*1bd10*/  LOP3.LUT R3, R0, 0x20, RZ, 0xfc, !PT ;  /* 0x0000002000037812 */ /* 0x000fc400078efcff */
[----:B------:R-:W-:Y:S01]  /*1bd20*/  LOP3.LUT R2, R0, 0x40, RZ, 0xfc, !PT ;  /* 0x0000004000027812 */ /* 0x000fe200078efcff */
[----:B------:R-:W-:-:S05]  /*1bd30*/  IMAD R0, R5, 0x2, R23 ;  /* 0x0000000205007824 */ /* 0x000fca00078e0217 */
[----:B------:R1:W-:Y:S02]  /*1bd40*/  STL [R1+0x34], R0 ;  /* 0x0000340001007387 */ /* 0x0003e40000100800 */
.L_x_11705:
[----:B------:R-:W-:Y:S05]  /*1bd50*/  YIELD ;  /* 0x0000000000007946 */ /* 0x000fea0003800000 */
[----:B------:R-:W-:Y:S01]  /*1bd60*/  ULDC.64 UR4, c[0x0][0xa28] ;  /* 0x00028a0000047ab9 */ /* 0x000fe20000000a00 */
[----:B------:R-:W-:Y:S02]  /*1bd70*/  CS2R R8, SRZ ;  /* 0x0000000000087805 */ /* 0x000fe4000001ff00 */
[----:B------:R-:W-:Y:S01]  /*1bd80*/  ISETP.NE.U32.AND P0, PT, RZ, UR4, PT ;  /* 0x00000004ff007c0c */ /* 0x000fe2000bf05070 */
[----:B0-----:R-:W0:Y:S01]  /*1bd90*/  LDC.64 R4, c[0x0][0xa00] ;  /* 0x00028000ff047b82 */ /* 0x001e220000000a00 */
[----:B------:R-:W-:-:S02]  /*1bda0*/  ULDC.64 UR6, c[0x0][0xa10] ;  /* 0x0002840000067ab9 */ /* 0x000fc40000000a00 */
[----:B------:R-:W-:Y:S01]  /*1bdb0*/  ISETP.NE.AND.EX P0, PT, RZ, UR5, PT, P0 ;  /* 0x00000005ff007c0c */ /* 0x000fe2000bf05300 */
[----:B------:R-:W-:-:S12]  /*1bdc0*/  ULDC.64 UR4, c[0x0][0xa18] ;  /* 0x0002860000047ab9 */ /* 0x000fd80000000a00 */
[----:B--2---:R-:W2:Y:S02]  /*1bdd0*/  @P0 LDC.64 R2, c[0x0][0xa28] ;  /* 0x00028a00ff020b82 */ /* 0x004ea40000000a00 */
[----:B--2---:R-:W-:-:S05]  /*1bde0*/  @P0 IMAD.WIDE R2, R19, 0x4, R2 ;  /* 0x0000000413020825 */ /* 0x004fca00078e0202 */
[----:B---3--:R2:W3:Y:S01]  /*1bdf0*/  @P0 LDG.E R9, desc[UR52][R2.64] ;  /* 0x0000003402090981 */ /* 0x0084e2000c1e1900 */
[----:B------:R-:W-:Y:S01]  /*1be00*/  ISETP.NE.U32.AND P0, PT, RZ, UR4, PT ;  /* 0x00000004ff007c0c */ /* 0x000fe2000bf05070 */
[----:B0-----:R-:W-:Y:S01]  /*1be10*/  IMAD.WIDE R4, R19, 0x4, R4 ;  /* 0x0000000413047825 */ /* 0x001fe200078e0204 */
[----:B------:R-:W-:Y:S02]  /*1be20*/  ISETP.NE.U32.AND P1, PT, RZ, UR6, PT ;  /* 0x00000006ff007c0c */ /* 0x000fe4000bf25070 */
[----:B------:R-:W-:Y:S01]  /*1be30*/  ISETP.NE.AND.EX P2, PT, RZ, UR5, PT, P0 ;  /* 0x00000005ff007c0c */ /* 0x000fe2000bf45300 */
[----:B------:R-:W-:Y:S01]  /*1be40*/  ULDC.64 UR4, c[0x0][0xa00] ;  /* 0x0002800000047ab9 */ /* 0x000fe20000000a00 */
[----:B------:R-:W-:Y:S01]  /*1be50*/  ISETP.NE.AND.EX P1, PT, RZ, UR7, PT, P1 ;  /* 0x00000007ff007c0c */ /* 0x000fe2000bf25310 */
[----:B-1----:R-:W-:Y:S01]  /*1be60*/  IMAD.MOV.U32 R0, RZ, RZ, RZ ;  /* 0x000000ffff007224 */ /* 0x002fe200078e00ff */
[----:B------:R-:W-:Y:S01]  /*1be70*/  ISETP.NE.U32.AND P0, PT, RZ, UR4, PT ;  /* 0x00000004ff007c0c */ /* 0x000fe2000bf05070 */
[----:B--2---:R-:W0:Y:S03]  /*1be80*/  LDC.64 R2, c[0x0][0xa10] ;  /* 0x00028400ff027b82 */ /* 0x004e260000000a00 */
[----:B------:R-:W-:-:S05]  /*1be90*/  ISETP.NE.AND.EX P0, PT, RZ, UR5, PT, P0 ;  /* 0x00000005ff007c0c */ /* 0x000fca000bf05300 */
[----:B------:R-:W1:Y:S08]  /*1bea0*/  @P2 LDC.64 R6, c[0x0][0xa18] ;  /* 0x00028600ff062b82 */ /* 0x000e700000000a00 */
[----:B------:R-:W2:Y:S01]  /*1beb0*/  @P0 LDG.E R8, desc[UR52][R4.64] ;  /* 0x0000003404080981 */ /* 0x000ea2000c1e1900 */
[----:B0-----:R-:W-:-:S05]  /*1bec0*/  IMAD.WIDE R2, R19, 0x4, R2 ;  /* 0x0000000413027825 */ /* 0x001fca00078e0202 */
[----:B-----5:R-:W5:Y:S01]  /*1bed0*/  @P1 LDG.E R0, desc[UR52][R2.64] ;  /* 0x0000003402001981 */ /* 0x020f62000c1e1900 */
        /* <DEDUP_REMOVED lines=11> */
[----:B------:R-:W-:Y:S02]  /*1bf90*/  ULDC UR5, c[0x0][0x348] ;  /* 0x0000d20000057ab9 */ /* 0x000fe40000000800 */
[----:B0-----:R-:W-:Y:S02]  /*1bfa0*/  IMAD.U32 R7, RZ, RZ, UR5 ;  /* 0x00000005ff077e24 */ /* 0x001fe4000f8e00ff */
[----:B------:R-:W-:Y:S01]  /*1bfb0*/  IMAD.U32 R6, RZ, RZ, UR4 ;  /* 0x00000004ff067e24 */ /* 0x000fe2000f8e00ff */
[----:B---3--:R0:W-:Y:S04]  /*1bfc0*/  STL [R1+0x2c], R9 ;  /* 0x00002c0901007387 */ /* 0x0081e80000100800 */
[----:B--2---:R0:W-:Y:S01]  /*1bfd0*/  STL [R1+0x8], R8 ;  /* 0x0000080801007387 */ /* 0x0041e20000100800 */
[----:B------:R-:W-:Y:S05]  /*1bfe0*/  @P2 BRA `(.L_x_11589) ;  /* 0x0000000000102947 */ /* 0x000fea0003800000 */
[----:B------:R-:W-:Y:S05]  /*1bff0*/  @!P0 BRA `(.L_x_11589) ;  /* 0x00000000000c8947 */ /* 0x000fea0003800000 */
[----:B-----5:R-:W2:Y:S04]  /*1c000*/  LDG.E R29, desc[UR52][R4.64] ;  /* 0x00000034041d7981 */ /* 0x020ea8000c1e1900 */
[----:B------:R-:W2:Y:S02]  /*1c010*/  LDG.E R4, desc[UR52][R4.64+0x4] ;  /* 0x0000043404047981 */ /* 0x000ea4000c1e1900 */
[----:B--2---:R-:W-:-:S07]  /*1c020*/  IMAD.IADD R29, R4, 0x1, -R29 ;  /* 0x00000001041d7824 */ /* 0x004fce00078e0a1d */
.L_x_11589:
        /* <DEDUP_REMOVED lines=8> */
.L_x_11590:
        /* <DEDUP_REMOVED lines=9> */
.L_x_11591:
[----:B-1----:R-:W2:Y:S04]  /*1c140*/  @P1 LDG.E R4, desc[UR52][R2.64] ;  /* 0x0000003402041981 */ /* 0x002ea8000c1e1900 */
[----:B------:R1:W2:Y:S01]  /*1c150*/  @P1 LDG.E R5, desc[UR52][R2.64+0x4] ;  /* 0x0000043402051981 */ /* 0x0002a2000c1e1900 */
[----:B------:R-:W-:Y:S02]  /*1c160*/  IMAD R28, R17, 0xc0, RZ ;  /* 0x000000c0111c7824 */ /* 0x000fe400078e02ff */
[----:B-----5:R-:W-:Y:S02]  /*1c170*/  IMAD.IADD R6, R6, 0x1, -R9 ;  /* 0x0000000106067824 */ /* 0x020fe400078e0a09 */
[----:B0-----:R-:W-:Y:S01]  /*1c180*/  VIADD R8, R28, 0xbf ;  /* 0x000000bf1c087836 */ /* 0x001fe20000000000 */
[----:B-1----:R-:W0:Y:S02]  /*1c190*/  LDC R2, c[0x0][0x448] ;  /* 0x00011200ff027b82 */ /* 0x002e240000000800 */
[----:B0-----:R-:W-:-:S13]  /*1c1a0*/  ISETP.NE.AND P2, PT, R2, 0x1, PT ;  /* 0x000000010200780c */ /* 0x001fda0003f45270 */
[----:B------:R-:W0:Y:S08]  /*1c1b0*/  @P2 LDC R3, c[0x0][0x44c] ;  /* 0x00011300ff032b82 */ /* 0x000e300000000800 */
[----:B------:R-:W1:Y:S01]  /*1c1c0*/  @P2 LDC R2, c[0x0][0x450] ;  /* 0x00011400ff022b82 */ /* 0x000e620000000800 */
[----:B0-----:R-:W-:-:S05]  /*1c1d0*/  @P2 IMAD.HI.U32 R3, R8, R3, RZ ;  /* 0x0000000308032227 */ /* 0x001fca00078e00ff */
[----:B-1----:R-:W-:Y:S01]  /*1c1e0*/  @P2 SHF.R.U32.HI R8, RZ, R2, R3 ;  /* 0x00000002ff082219 */ /* 0x002fe20000011603 */
[----:B--2---:R-:W-:-:S04]  /*1c1f0*/  @P1 IMAD.IADD R7, R5, 0x1, -R4 ;  /* 0x0000000105071824 */ /* 0x004fc800078e0a04 */
[----:B------:R-:W-:-:S04]  /*1c200*/  IMAD.IADD R10, R6, 0x1, R7 ;  /* 0x00000001060a7824 */ /* 0x000fc800078e0207 */
[C---:B------:R-:W-:Y:S01]  /*1c210*/  VIADD R21, R10.reuse, 0x7f ;  /* 0x0000007f0a157836 */ /* 0x040fe20000000000 */
[----:B------:R0:W-:Y:S01]  /*1c220*/  STL [R1+0x24], R10 ;  /* 0x0000240a01007387 */ /* 0x0001e20000100800 */
[----:B------:R-:W-:-:S03]  /*1c230*/  IADD3 R17, R10, 0x1, -R29 ;  /* 0x000000010a117810 */ /* 0x000fc60007ffe81d */
[----:B------:R-:W-:Y:S02]  /*1c240*/  SHF.R.S32.HI R2, RZ, 0x1f, R21 ;  /* 0x0000001fff027819 */ /* 0x000fe40000011415 */
[----:B------:R-:W-:Y:S02]  /*1c250*/  IMAD.IADD R8, R17, 0x1, R8 ;  /* 0x0000000111087824 */ /* 0x000fe400078e0208 */
[----:B------:R-:W-:Y:S02]  /*1c260*/  LEA.HI R21, R2, R21, RZ, 0x7 ;  /* 0x0000001502157211 */ /* 0x000fe400078f38ff */
[----:B------:R-:W1:Y:S02]  /*1c270*/  LDC.64 R2, c[0x0][0x9e0] ;  /* 0x00027800ff027b82 */ /* 0x000e640000000a00 */
[----:B------:R-:W-:Y:S02]  /*1c280*/  SHF.R.S32.HI R21, RZ, 0x7, R21 ;  /* 0x00000007ff157819 */ /* 0x000fe40000011415 */
[----:B-1----:R-:W-:Y:S01]  /*1c290*/  ISETP.GE.AND P3, PT, R3, 0x1, PT ;  /* 0x000000010300780c */ /* 0x002fe20003f66270 */
[----:B------:R-:W-:-:S12]  /*1c2a0*/  IMAD.IADD R2, R8, 0x1, R2 ;  /* 0x0000000108027824 */ /* 0x000fd800078e0202 */
[----:B0-----:R-:W-:Y:S05]  /*1c2b0*/  @!P3 BRA `(.L_x_11592) ;  /* 0x000000000048b947 */ /* 0x001fea0003800000 */
        /* <DEDUP_REMOVED lines=11> */
.L_x_11594:
[----:B------:R-:W-:-:S13]  /*1c370*/  ISETP.NE.AND P0, PT, R3, 0x1, PT ;  /* 0x000000010300780c */ /* 0x000fda0003f05270 */
[----:B------:R-:W0:Y:S02]  /*1c380*/  @P0 LDC.64 R4, c[0x0][0x9e8] ;  /* 0x00027a00ff040b82 */ /* 0x000e240000000a00 */
[----:B0-----:R-:W-:-:S05]  /*1c390*/  @P0 IMAD.HI.U32 R4, R9, R4, RZ ;  /* 0x0000000409040227 */ /* 0x001fca00078e00ff */
[----:B------:R-:W-:-:S07]  /*1c3a0*/  @P0 SHF.R.U32.HI R9, RZ, R5, R4 ;  /* 0x00000005ff090219 */ /* 0x000fce0000011604 */
.L_x_11595:
[----:B------:R-:W-:Y:S05]  /*1c3b0*/  BSYNC B0 ;  /* 0x0000000000007941 */ /* 0x000fea0003800000 */
.L_x_11593:
[----:B------:R-:W-:-:S05]  /*1c3c0*/  IMAD R9, R9, R3, R3 ;  /* 0x0000000309097224 */ /* 0x000fca00078e0203 */
[----:B------:R-:W-:-:S07]  /*1c3d0*/  VIMNMX R2, R2, R9, PT ;  /* 0x0000000902027248 */ /* 0x000fce0003fe0100 */
.L_x_11592:
        /* <DEDUP_REMOVED lines=20> */
.L_x_11598:
[----:B------:R-:W-:-:S13]  /*1c520*/  ISETP.NE.AND P0, PT, R3, 0x1, PT ;  /* 0x000000010300780c */ /* 0x000fda0003f05270 */
[----:B------:R-:W0:Y:S02]  /*1c530*/  @P0 LDC.64 R4, c[0x0][0x9e8] ;  /* 0x00027a00ff040b82 */ /* 0x000e240000000a00 */
[----:B0-----:R-:W-:-:S05]  /*1c540*/  @P0 IMAD.HI.U32 R4, R9, R4, RZ ;  /* 0x0000000409040227 */ /* 0x001fca00078e00ff */
[----:B------:R-:W-:-:S07]  /*1c550*/  @P0 SHF.R.U32.HI R9, RZ, R5, R4 ;  /* 0x00000005ff090219 */ /* 0x000fce0000011604 */
.L_x_11599:
[----:B------:R-:W-:Y:S05]  /*1c560*/  BSYNC B0 ;  /* 0x0000000000007941 */ /* 0x000fea0003800000 */
.L_x_11597:
[----:B------:R-:W-:-:S05]  /*1c570*/  IMAD R3, R9, R3, RZ ;  /* 0x0000000309037224 */ /* 0x000fca00078e02ff */
[----:B------:R-:W-:-:S07]  /*1c580*/  VIMNMX R8, R8, R3, !PT ;  /* 0x0000000308087248 */ /* 0x000fce0007fe0100 */
.L_x_11596:
[----:B------:R-:W-:Y:S01]  /*1c590*/  VIADD R2, R2, 0x7f ;  /* 0x0000007f02027836 */ /* 0x000fe20000000000 */
[----:B------:R-:W-:Y:S04]  /*1c5a0*/  BSSY B0, `(.L_x_11600) ;  /* 0x000015d000007945 */ /* 0x000fe80003800000 */
[----:B------:R-:W-:-:S04]  /*1c5b0*/  SHF.R.S32.HI R3, RZ, 0x1f, R2 ;  /* 0x0000001fff037819 */ /* 0x000fc80000011402 */
[----:B------:R-:W-:Y:S02]  /*1c5c0*/  LEA.HI R3, R3, R2, RZ, 0x7 ;  /* 0x0000000203037211 */ /* 0x000fe400078f38ff */
[----:B------:R-:W-:Y:S02]  /*1c5d0*/  SHF.R.S32.HI R2, RZ, 0x1f, R8 ;  /* 0x0000001fff027819 */ /* 0x000fe40000011408 */
[----:B------:R-:W-:Y:S02]  /*1c5e0*/  SHF.R.S32.HI R3, RZ, 0x7, R3 ;  /* 0x00000007ff037819 */ /* 0x000fe40000011403 */
[----:B------:R-:W-:Y:S02]  /*1c5f0*/  LEA.HI R2, R2, R8, RZ, 0x7 ;  /* 0x0000000802027211 */ /* 0x000fe400078f38ff */
[----:B------:R-:W-:Y:S02]  /*1c600*/  VIMNMX R3, R21, R3, PT ;  /* 0x0000000315037248 */ /* 0x000fe40003fe0100 */
[----:B------:R-:W-:-:S03]  /*1c610*/  SHF.R.S32.HI R2, RZ, 0x7, R2 ;  /* 0x00000007ff027819 */ /* 0x000fc60000011402 */
[----:B------:R-:W-:Y:S01]  /*1c620*/  IMAD R3, R3, 0x80, -R6 ;  /* 0x0000008003037824 */ /* 0x000fe200078e0a06 */
[----:B------:R-:W-:-:S04]  /*1c630*/  VIMNMX R2, RZ, R2, !PT ;  /* 0x00000002ff027248 */ /* 0x000fc80007fe0100 */
[----:B------:R-:W-:Y:S01]  /*1c640*/  VIMNMX R3, R3, R7, PT ;  /* 0x0000000703037248 */ /* 0x000fe20003fe0100 */
[----:B------:R-:W-:-:S05]  /*1c650*/  IMAD R2, R2, 0x80, -R6 ;  /* 0x0000008002027824 */ /* 0x000fca00078e0a06 */
[----:B------:R-:W-:-:S04]  /*1c660*/  VIMNMX R4, RZ, R2, !PT ;  /* 0x00000002ff047248 */ /* 0x000fc80007fe0100 */
        /* <DEDUP_REMOVED lines=17> */
.L_x_11759:
[----:B-1----:R-:W-:Y:S02]  /*1c780*/  ISETP.NE.AND P0, PT, R14, RZ, PT ;  /* 0x000000ff0e00720c */ /* 0x002fe40003f05270 */
[----:B------:R-:W-:-:S11]  /*1c790*/  PLOP3.LUT P6, PT, PT, PT, PT, 0x8, 0x0 ;  /* 0x000000000000781c */ /* 0x000fd60003fce170 */
[----:B------:R-:W-:Y:S05]  /*1c7a0*/  @P0 BRA `(.L_x_11603) ;  /* 0x00000000000c0947 */ /* 0x000fea0003800000 */
[----:B------:R-:W-:-:S03]  /*1c7b0*/  UMOV UR4, 0xffffffff ;  /* 0xffffffff00047882 */ /* 0x000fc60000000000 */
[----:B------:R-:W-:Y:S05]  /*1c7c0*/  BRA.DIV UR4, `(.L_x_11604) ;  /* 0x0000006a04fc7947 */ /* 0x000fea000b800000 */
[----:B------:R-:W-:-:S13]  /*1c7d0*/  ELECT P6, URZ, PT ;  /* 0x00000000003f782f */ /* 0x000fda00038c0000 */
.L_x_11603:
        /* <DEDUP_REMOVED lines=9> */
.L_x_11762:
[----:B------:R-:W-:Y:S05]  /*1c870*/  BSYNC B1 ;  /* 0x0000000000017941 */ /* 0x000fea0003800000 */
.L_x_11605:
        /* <DEDUP_REMOVED lines=11> */
.L_x_11763:
[----:B------:R-:W-:Y:S05]  /*1c930*/  BSYNC B2 ;  /* 0x0000000000027941 */ /* 0x000fea0003800000 */
.L_x_11609:
        /* <DEDUP_REMOVED lines=9> */
.L_x_11612:
[----:B------:R-:W-:Y:S05]  /*1c9d0*/  BSYNC B2 ;  /* 0x0000000000027941 */ /* 0x000fea0003800000 */
.L_x_11611:
[----:B------:R-:W-:Y:S01]  /*1c9e0*/  IMAD.MOV.U32 R14, RZ, RZ, RZ ;  /* 0x000000ffff0e7224 */ /* 0x000fe200078e00ff */
[----:B------:R-:W-:Y:S01]  /*1c9f0*/  UIADD3 UR4, UP0, UR40, 0x570, URZ ;  /* 0x0000057028047890 */ /* 0x000fe2000ff1e03f */
[----:B------:R-:W-:Y:S01]  /*1ca00*/  IMAD R6, R3, 0x80, R0 ;  /* 0x0000008003067824 */ /* 0x000fe200078e0200 */
[----:B------:R-:W-:Y:S01]  /*1ca10*/  PLOP3.LUT P0, PT, PT, PT, PT, 0x80, 0x0 ;  /* 0x000000000000781c */ /* 0x000fe20003f0f070 */
[----:B------:R-:W-:Y:S01]  /*1ca20*/  IMAD R7, R27, 0x6000, R23 ;  /* 0x000060001b077824 */ /* 0x000fe200078e0217 */
[----:B------:R-:W-:Y:S01]  /*1ca30*/  R2UR UR10, R14 ;  /* 0x000000000e0a72ca */ /* 0x000fe200000e0000 */
[----:B------:R-:W-:Y:S01]  /*1ca40*/  VIADD R6, R6, 0xffffff80 ;  /* 0xffffff8006067836 */ /* 0x000fe20000000000 */
[----:B------:R-:W-:Y:S01]  /*1ca50*/  UIADD3.X UR5, URZ, UR41, URZ, UP0, !UPT ;  /* 0x000000293f057290 */ /* 0x000fe200087fe43f */
[----:B0-----:R-:W-:Y:S01]  /*1ca60*/  VIADD R5, R9, 0x2d890 ;  /* 0x0002d89009057836 */ /* 0x001fe20000000000 */
[----:B------:R-:W-:Y:S01]  /*1ca70*/  UMOV UR6, 0x0 ;  /* 0x0000000000067882 */ /* 0x000fe20000000000 */
[----:B------:R-:W-:Y:S01]  /*1ca80*/  VIADD R10, R7, 0x15400 ;  /* 0x00015400070a7836 */ /* 0x000fe20000000000 */
[----:B------:R-:W-:-:S09]  /*1ca90*/  UMOV UR7, 0x12f00000 ;  /* 0x12f0000000077882 */ /* 0x000fd20000000000 */
.L_x_11613:
        /* <DEDUP_REMOVED lines=16> */
.L_x_11614:
        /* <DEDUP_REMOVED lines=16> */
.L_x_11615:
        /* <DEDUP_REMOVED lines=13> */
.L_x_11764:
[----:B------:R-:W-:Y:S05]  /*1cd70*/  BSYNC B2 ;  /* 0x0000000000027941 */ /* 0x000fea0003800000 */
.L_x_11616:
[----:B------:R-:W-:Y:S01]  /*1cd80*/  BSSY B2, `(.L_x_11618) ;  /* 0x000000b000027945 */ /* 0x000fe20003800000 */
[----:B------:R-:W-:Y:S02]  /*1cd90*/  IMAD.MOV.U32 R10, RZ, RZ, 0x0 ;  /* 0x00000000ff0a7424 */ /* 0x000fe400078e00ff */
[----:B------:R-:W-:Y:S01]  /*1cda0*/  IMAD.MOV.U32 R11, RZ, RZ, 0x12f00000 ;  /* 0x12f00000ff0b7424 */ /* 0x000fe200078e00ff */
[----:B------:R-:W-:Y:S06]  /*1cdb0*/  @P1 BRA `(.L_x_11619) ;  /* 0x00000000001c1947 */ /* 0x000fec0003800000 */
[----:B------:R-:W2:Y:S02]  /*1cdc0*/  S2R R5, SR_TID.X ;  /* 0x0000000000057919 */ /* 0x000ea40000002100 */
[----:B--2---:R-:W-:Y:S01]  /*1cdd0*/  LOP3.LUT R15, R5, 0x1f, RZ, 0xc0, !PT ;  /* 0x0000001f050f7812 */ /* 0x004fe200078ec0ff */
[----:B------:R-:W-:-:S03]  /*1cde0*/  IMAD.MOV.U32 R5, RZ, RZ, 0x6000 ;  /* 0x00006000ff057424 */ /* 0x000fc600078e00ff */
[----:B------:R-:W-:Y:S01]  /*1cdf0*/  ISETP.NE.AND P0, PT, R15, RZ, PT ;  /* 0x000000ff0f00720c */ /* 0x000fe20003f05270 */
[----:B------:R2:W-:-:S12]  /*1ce00*/  SYNCS.ARRIVE.TRANS64 RZ, [R9+URZ+0x2d8b0], R5 ;  /* 0x02d8b00509ff79a7 */ /* 0x0005d8000800003f */
[----:B--2---:R-:W-:Y:S05]  /*1ce10*/  @!P0 BRA `(.L_x_11619) ;  /* 0x0000000000048947 */ /* 0x004fea0003800000 */
[----:B------:R-:W-:Y:S01]  /*1ce20*/  BPT.TRAP 0x1 ;  /* 0x000000040000795c */ /* 0x000fe20000300000 */
.L_x_11619:
[----:B------:R-:W-:Y:S05]  /*1ce30*/  BSYNC B2 ;  /* 0x0000000000027941 */ /* 0x000fea0003800000 */
.L_x_11618:
        /* <DEDUP_REMOVED lines=8> */
.L_x_11620:
        /* <DEDUP_REMOVED lines=15> */
.L_x_11621:
        /* <DEDUP_REMOVED lines=15> */
.L_x_11622:
        /* <DEDUP_REMOVED lines=10> */
.L_x_11608:
[----:B------:R-:W-:Y:S05]  /*1d140*/  BSYNC B1 ;  /* 0x0000000000017941 */ /* 0x000fea0003800000 */
.L_x_11607:
[----:B0-----:R-:W2:Y:S01]  /*1d150*/  LDL.LU R5, [R1+0x4] ;  /* 0x0000040001057983 */ /* 0x001ea20000300800 */
[----:B------:R-:W-:Y:S01]  /*1d160*/  VIADD R27, R27, 0x1 ;  /* 0x000000011b1b7836 */ /* 0x000fe20000000000 */
[----:B------:R-:W-:Y:S01]  /*1d170*/  PLOP3.LUT P0, PT, PT, PT, PT, 0x8, 0x0 ;  /* 0x000000000000781c */ /* 0x000fe20003f0e170 */
[----:B------:R-:W-:-:S03]  /*1d180*/  VIADD R9, R3, 0xfffffffe ;  /* 0xfffffffe03097836 */ /* 0x000fc60000000000 */
[----:B------:R-:W-:Y:S02]  /*1d190*/  ISETP.NE.AND P1, PT, R27, 0x2, PT ;  /* 0x000000021b00780c */ /* 0x000fe40003f25270 */
[----:B------:R-:W-:Y:S02]  /*1d1a0*/  ISETP.GE.AND P2, PT, R9, R4, PT ;  /* 0x000000040900720c */ /* 0x000fe40003f46270 */
[----:B------:R-:W-:Y:S02]  /*1d1b0*/  SEL R3, RZ, 0x1, P1 ;  /* 0x00000001ff037807 */ /* 0x000fe40000800000 */
[----:B------:R-:W-:Y:S02]  /*1d1c0*/  SEL R27, R27, RZ, P1 ;  /* 0x000000ff1b1b7207 */ /* 0x000fe40000800000 */
[----:B--2---:R-:W-:-:S05]  /*1d1d0*/  LOP3.LUT R5, R5, R3, RZ, 0x3c, !PT ;  /* 0x0000000305057212 */ /* 0x004fca00078e3cff */
[----:B------:R0:W-:Y:S02]  /*1d1e0*/  STL [R1+0x4], R5 ;  /* 0x0000040501007387 */ /* 0x0001e40000100800 */
[----:B------:R-:W-:Y:S05]  /*1d1f0*/  @!P2 BRA `(.L_x_11601) ;  /* 0x00000008005ca947 */ /* 0x000fea0003800000 */
.L_x_11639:
        /* <DEDUP_REMOVED lines=12> */
.L_x_11765:
[----:B------:R-:W-:Y:S05]  /*1d2c0*/  BSYNC B2 ;  /* 0x0000000000027941 */ /* 0x000fea0003800000 */
.L_x_11625:
        /* <DEDUP_REMOVED lines=9> */
.L_x_11628:
[----:B------:R-:W-:Y:S05]  /*1d360*/  BSYNC B2 ;  /* 0x0000000000027941 */ /* 0x000fea0003800000 */
.L_x_11627:
        /* <DEDUP_REMOVED lines=11> */
.L_x_11629:
        /* <DEDUP_REMOVED lines=16> */
.L_x_11630:
        /* <DEDUP_REMOVED lines=16> */
.L_x_11631:
        /* <DEDUP_REMOVED lines=13> */
.L_x_11766:
[----:B------:R-:W-:Y:S05]  /*1d6f0*/  BSYNC B2 ;  /* 0x0000000000027941 */ /* 0x000fea0003800000 */
.L_x_11632:
        /* <DEDUP_REMOVED lines=11> */
.L_x_11635:
[----:B------:R-:W-:Y:S05]  /*1d7b0*/  BSYNC B2 ;  /* 0x0000000000027941 */ /* 0x000fea0003800000 */
.L_x_11634:
        /* <DEDUP_REMOVED lines=8> */
.L_x_11636:
        /* <DEDUP_REMOVED lines=15> */
.L_x_11637:
        /* <DEDUP_REMOVED lines=15> */
.L_x_11638:
        /* <DEDUP_REMOVED lines=10> */
.L_x_11624:
[----:B------:R-:W-:Y:S05]  /*1dac0*/  BSYNC B1 ;  /* 0x0000000000017941 */ /* 0x000fea0003800000 */
.L_x_11623:
[----:B------:R-:W2:Y:S01]  /*1dad0*/  LDL.LU R7, [R1+0x4] ;  /* 0x0000040001077983 */ /* 0x000ea20000300800 */
[----:B------:R-:W-:Y:S01]  /*1dae0*/  VIADD R27, R27, 0x1 ;  /* 0x000000011b1b7836 */ /* 0x000fe20000000000 */
[C---:B------:R-:W-:Y:S01]  /*1daf0*/  ISETP.GT.AND P2, PT, R9.reuse, R4, PT ;  /* 0x000000040900720c */ /* 0x040fe20003f44270 */
[----:B------:R-:W-:-:S03]  /*1db00*/  VIADD R9, R9, 0xffffffff ;  /* 0xffffffff09097836 */ /* 0x000fc60000000000 */
[----:B------:R-:W-:-:S04]  /*1db10*/  ISETP.NE.AND P1, PT, R27, 0x2, PT ;  /* 0x000000021b00780c */ /* 0x000fc80003f25270 */
[----:B------:R-:W-:Y:S02]  /*1db20*/  SEL R3, RZ, 0x1, P1 ;  /* 0x00000001ff037807 */ /* 0x000fe40000800000 */
[----:B------:R-:W-:Y:S02]  /*1db30*/  SEL R27, R27, RZ, P1 ;  /* 0x000000ff1b1b7207 */ /* 0x000fe40000800000 */
[----:B--2---:R-:W-:-:S05]  /*1db40*/  LOP3.LUT R7, R7, R3, RZ, 0x3c, !PT ;  /* 0x0000000307077212 */ /* 0x004fca00078e3cff */
[----:B------:R1:W-:Y:S01]  /*1db50*/  STL [R1+0x4], R7 ;  /* 0x0000040701007387 */ /* 0x0003e20000100800 */
[----:B------:R-:W-:Y:S05]  /*1db60*/  @P2 BRA `(.L_x_11639) ;  /* 0xfffffff400a42947 */ /* 0x000fea000383ffff */
.L_x_11601:
[----:B------:R-:W-:Y:S05]  /*1db70*/  BSYNC B0 ;  /* 0x0000000000007941 */ /* 0x000fea0003800000 */
.L_x_11600:
        /* <DEDUP_REMOVED lines=8> */
[----:B---3--:R-:W-:-:S05]  /*1dc00*/  @P1 SHF.R.U32.HI R2, RZ, R0, R3 ;  /* 0x00000000ff021219 */ /* 0x008fca0000011603 */
[----:B------:R-:W-:Y:S02]  /*1dc10*/  IMAD.IADD R17, R17, 0x1, R2 ;  /* 0x0000000111117824 */ /* 0x000fe400078e0202 */
[----:B------:R-:W2:Y:S02]  /*1dc20*/  LDC.64 R2, c[0x0][0x9e0] ;  /* 0x00027800ff027b82 */ /* 0x000ea40000000a00 */
[----:B--2---:R-:W-:Y:S01]  /*1dc30*/  ISETP.GE.AND P2, PT, R3, 0x1, PT ;  /* 0x000000010300780c */ /* 0x004fe20003f46270 */
[----:B------:R-:W-:-:S12]  /*1dc40*/  IMAD.IADD R2, R17, 0x1, R2 ;  /* 0x0000000111027824 */ /* 0x000fd800078e0202 */
[----:B------:R-:W-:Y:S05]  /*1dc50*/  @!P2 BRA `(.L_x_11640) ;  /* 0x000000000048a947 */ /* 0x000fea0003800000 */
[C---:B------:R-:W-:Y:S01]  /*1dc60*/  ISETP.GT.AND P0, PT, R17.reuse, RZ, PT ;  /* 0x000000ff1100720c */ /* 0x040fe20003f04270 */
[----:B------:R-:W-:Y:S01]  /*1dc70*/  BSSY B0, `(.L_x_11641) ;  /* 0x000000e000007945 */ /* 0x000fe20003800000 */
[----:B------:R-:W-:-:S11]  /*1dc80*/  VIADD R0, R17, 0xffffffff ;  /* 0xffffffff11007836 */ /* 0x000fd60000000000 */
[----:B------:R-:W-:Y:S05]  /*1dc90*/  @P0 BRA `(.L_x_11642) ;  /* 0x00000000001c0947 */ /* 0x000fea0003800000 */
[----:B------:R-:W-:Y:S01]  /*1dca0*/  ISETP.NE.AND P0, PT, R3, 0x1, PT ;  /* 0x000000010300780c */ /* 0x000fe20003f05270 */
[----:B------:R-:W-:-:S12]  /*1dcb0*/  IMAD.MOV R0, RZ, RZ, -R17 ;  /* 0x000000ffff007224 */ /* 0x000fd800078e0a11 */
[----:B0-----:R-:W0:Y:S02]  /*1dcc0*/  @P0 LDC.64 R4, c[0x0][0x9e8] ;  /* 0x00027a00ff040b82 */ /* 0x001e240000000a00 */
[----:B0-----:R-:W-:-:S05]  /*1dcd0*/  @P0 IMAD.HI.U32 R4, R0, R4, RZ ;  /* 0x0000000400040227 */ /* 0x001fca00078e00ff */
[----:B------:R-:W-:-:S04]  /*1dce0*/  @P0 SHF.R.U32.HI R0, RZ, R5, R4 ;  /* 0x00000005ff000219 */ /* 0x000fc80000011604 */
[----:B------:R-:W-:Y:S01]  /*1dcf0*/  LOP3.LUT R0, RZ, R0, RZ, 0x33, !PT ;  /* 0x00000000ff007212 */ /* 0x000fe200078e33ff */
[----:B------:R-:W-:Y:S06]  /*1dd00*/  BRA `(.L_x_11643) ;  /* 0x0000000000107947 */ /* 0x000fec0003800000 */
.L_x_11642:
[----:B------:R-:W-:-:S13]  /*1dd10*/  ISETP.NE.AND P0, PT, R3, 0x1, PT ;  /* 0x000000010300780c */ /* 0x000fda0003f05270 */
[----:B0-----:R-:W0:Y:S02]  /*1dd20*/  @P0 LDC.64 R4, c[0x0][0x9e8] ;  /* 0x00027a00ff040b82 */ /* 0x001e240000000a00 */
[----:B0-----:R-:W-:-:S05]  /*1dd30*/  @P0 IMAD.HI.U32 R4, R0, R4, RZ ;  /* 0x0000000400040227 */ /* 0x001fca00078e00ff */
[----:B------:R-:W-:-:S07]  /*1dd40*/  @P0 SHF.R.U32.HI R0, RZ, R5, R4 ;  /* 0x00000005ff000219 */ /* 0x000fce0000011604 */
.L_x_11643:
[----:B------:R-:W-:Y:S05]  /*1dd50*/  BSYNC B0 ;  /* 0x0000000000007941 */ /* 0x000fea0003800000 */
.L_x_11641:
[----:B------:R-:W-:-:S05]  /*1dd60*/  IMAD R0, R0, R3, R3 ;  /* 0x0000000300007224 */ /* 0x000fca00078e0203 */
[----:B------:R-:W-:-:S07]  /*1dd70*/  VIMNMX R2, R2, R0, PT ;  /* 0x0000000002027248 */ /* 0x000fce0003fe0100 */
.L_x_11640:
[----:B------:R-:W-:Y:S01]  /*1dd80*/  VIADD R2, R2, 0x7f ;  /* 0x0000007f02027836 */ /* 0x000fe20000000000 */
[----:B------:R-:W-:Y:S01]  /*1dd90*/  ULDC UR4, c[0x0][0x9dc] ;  /* 0x0002770000047ab9 */ /* 0x000fe20000000800 */
[----:B------:R-:W-:-:S03]  /*1dda0*/  IMAD.MOV.U32 R4, RZ, RZ, R28 ;  /* 0x000000ffff047224 */ /* 0x000fc600078e001c */
[----:B------:R-:W-:-:S04]  /*1ddb0*/  SHF.R.S32.HI R0, RZ, 0x1f, R2 ;  /* 0x0000001fff007819 */ /* 0x000fc80000011402 */
[----:B------:R-:W-:Y:S02]  /*1ddc0*/  LEA.HI R0, R0, R2, RZ, 0x7 ;  /* 0x0000000200007211 */ /* 0x000fe400078f38ff */
[----:B------:R-:W2:Y:S02]  /*1ddd0*/  @P1 LDC R2, c[0x0][0x44c] ;  /* 0x00011300ff021b82 */ /* 0x000ea40000000800 */
[----:B------:R-:W-:-:S04]  /*1dde0*/  SHF.R.S32.HI R0, RZ, 0x7, R0 ;  /* 0x00000007ff007819 */ /* 0x000fc80000011400 */
[----:B------:R-:W-:Y:S02]  /*1ddf0*/  VIMNMX R26, R21, R0, PT ;  /* 0x00000000151a7248 */ /* 0x000fe40003fe0100 */
[----:B------:R-:W3:Y:S03]  /*1de00*/  @P1 LDC R0, c[0x0][0x450] ;  /* 0x00011400ff001b82 */ /* 0x000ee60000000800 */
[----:B------:R4:W-:Y:S01]  /*1de10*/  STL [R1+0x44], R26 ;  /* 0x0000441a01007387 */ /* 0x0009e20000100800 */
[----:B--2---:R-:W-:-:S05]  /*1de20*/  @P1 IMAD.HI.U32 R2, R28, R2, RZ ;  /* 0x000000021c021227 */ /* 0x004fca00078e00ff */
[----:B---3--:R-:W-:-:S05]  /*1de30*/  @P1 SHF.R.U32.HI R4, RZ, R0, R2 ;  /* 0x00000000ff041219 */ /* 0x008fca0000011602 */
[----:B------:R-:W-:-:S04]  /*1de40*/  IMAD.IADD R2, R20, 0x1, R4 ;  /* 0x0000000114027824 */ /* 0x000fc800078e0204 */
[----:B------:R-:W-:Y:S01]  /*1de50*/  VIADD R0, R2, -UR4 ;  /* 0x8000000402007c36 */ /* 0x000fe20008000000 */
[----:B----4-:R-:W-:Y:S06]  /*1de60*/  @!P2 BRA `(.L_x_11644) ;  /* 0x000000000044a947 */ /* 0x010fec0003800000 */
[----:B------:R-:W-:Y:S01]  /*1de70*/  ISETP.GT.AND P0, PT, R2, -0x1, PT ;  /* 0xffffffff0200780c */ /* 0x000fe20003f04270 */
[----:B------:R-:W-:-:S12]  /*1de80*/  BSSY B0, `(.L_x_11645) ;  /* 0x000000d000007945 */ /* 0x000fd80003800000 */
[----:B------:R-:W-:Y:S05]  /*1de90*/  @P0 BRA `(.L_x_11646) ;  /* 0x00000000001c0947 */ /* 0x000fea0003800000 */
[----:B------:R-:W-:Y:S02]  /*1dea0*/  ISETP.NE.AND P0, PT, R3, 0x1, PT ;  /* 0x000000010300780c */ /* 0x000fe40003f05270 */
[----:B------:R-:W-:-:S11]  /*1deb0*/  LOP3.LUT R2, RZ, R2, RZ, 0x33, !PT ;  /* 0x00000002ff027212 */ /* 0x000fd600078e33ff */
[----:B0-----:R-:W0:Y:S02]  /*1dec0*/  @P0 LDC.64 R4, c[0x0][0x9e8] ;  /* 0x00027a00ff040b82 */ /* 0x001e240000000a00 */
[----:B0-----:R-:W-:-:S05]  /*1ded0*/  @P0 IMAD.HI.U32 R4, R2, R4, RZ ;  /* 0x0000000402040227 */ /* 0x001fca00078e00ff */
[----:B------:R-:W-:-:S04]  /*1dee0*/  @P0 SHF.R.U32.HI R2, RZ, R5, R4 ;  /* 0x00000005ff020219 */ /* 0x000fc80000011604 */
[----:B------:R-:W-:Y:S01]  /*1def0*/  LOP3.LUT R2, RZ, R2, RZ, 0x33, !PT ;  /* 0x00000002ff027212 */ /* 0x000fe200078e33ff */
[----:B------:R-:W-:Y:S06]  /*1df00*/  BRA `(.L_x_11647) ;  /* 0x0000000000107947 */ /* 0x000fec0003800000 */
.L_x_11646:
[----:B------:R-:W-:-:S13]  /*1df10*/  ISETP.NE.AND P0, PT, R3, 0x1, PT ;  /* 0x000000010300780c */ /* 0x000fda0003f05270 */
[----:B0-----:R-:W0:Y:S02]  /*1df20*/  @P0 LDC.64 R4, c[0x0][0x9e8] ;  /* 0x00027a00ff040b82 */ /* 0x001e240000000a00 */
[----:B0-----:R-:W-:-:S05]  /*1df30*/  @P0 IMAD.HI.U32 R4, R2, R4, RZ ;  /* 0x0000000402040227 */ /* 0x001fca00078e00ff */
[----:B------:R-:W-:-:S07]  /*1df40*/  @P0 SHF.R.U32.HI R2, RZ, R5, R4 ;  /* 0x00000005ff020219 */ /* 0x000fce0000011604 */
.L_x_11647:
[----:B------:R-:W-:Y:S05]  /*1df50*/  BSYNC B0 ;  /* 0x0000000000007941 */ /* 0x000fea0003800000 */
.L_x_11645:
[----:B------:R-:W-:-:S05]  /*1df60*/  IMAD R3, R2, R3, RZ ;  /* 0x0000000302037224 */ /* 0x000fca00078e02ff */
[----:B------:R-:W-:-:S07]  /*1df70*/  VIMNMX R0, R0, R3, !PT ;  /* 0x0000000300007248 */ /* 0x000fce0007fe0100 */
.L_x_11644:
        /* <DEDUP_REMOVED lines=25> */
.L_x_11649:
        /* <DEDUP_REMOVED lines=9> */
[----:B------:R-:W2:Y:S01]  /*1e1a0*/  LDC.64 R2, c[0x4][R2] ;  /* 0x0100000002027b82 */ /* 0x000ea20000000a00 */
[----:B0-----:R-:W-:Y:S02]  /*1e1b0*/  IMAD.U32 R5, RZ, RZ, UR7 ;  /* 0x00000007ff057e24 */ /* 0x001fe4000f8e00ff */
        /* <DEDUP_REMOVED lines=8> */
[----:B--2---:R-:W-:Y:S05]  /*1e240*/  CALL.ABS.NOINC R2 ;  /* 0x0000000002007343 */ /* 0x004fea0003c00000 */
.L_x_11652:
[----:B------:R-:W-:Y:S05]  /*1e250*/  BSYNC B6 ;  /* 0x0000000000067941 */ /* 0x000fea0003800000 */
.L_x_11651:
        /* <DEDUP_REMOVED lines=9> */
[----:B------:R-:W-:Y:S02]  /*1e2f0*/  IMAD.U32 R4, RZ, RZ, UR6 ;  /* 0x00000006ff047e24 */ /* 0x000fe4000f8e00ff */
[----:B0-----:R-:W-:Y:S02]  /*1e300*/  IMAD.U32 R5, RZ, RZ, UR7 ;  /* 0x00000007ff057e24 */ /* 0x001fe4000f8e00ff */
[----:B------:R-:W-:Y:S02]  /*1e310*/  IMAD.U32 R6, RZ, RZ, UR8 ;  /* 0x00000008ff067e24 */ /* 0x000fe4000f8e00ff */
[----:B-1----:R-:W-:-:S02]  /*1e320*/  IMAD.U32 R7, RZ, RZ, UR9 ;  /* 0x00000009ff077e24 */ /* 0x002fc4000f8e00ff */
[----:B------:R-:W-:Y:S02]  /*1e330*/  IMAD.U32 R10, RZ, RZ, UR4 ;  /* 0x00000004ff0a7e24 */ /* 0x000fe4000f8e00ff */
[----:B------:R-:W-:Y:S02]  /*1e340*/  IMAD.U32 R11, RZ, RZ, UR5 ;  /* 0x00000005ff0b7e24 */ /* 0x000fe4000f8e00ff */
[----:B------:R-:W-:Y:S02]  /*1e350*/  IMAD.MOV.U32 R8, RZ, RZ, 0x70 ;  /* 0x00000070ff087424 */ /* 0x000fe400078e00ff */
[----:B------:R-:W-:Y:S02]  /*1e360*/  IMAD.MOV.U32 R12, RZ, RZ, 0x1 ;  /* 0x00000001ff0c7424 */ /* 0x000fe400078e00ff */
[----:B--2---:R-:W-:-:S07]  /*1e370*/  IMAD.MOV.U32 R13, RZ, RZ, RZ ;  /* 0x000000ffff0d7224 */ /* 0x004fce00078e00ff */
[----:B------:R-:W-:-:S07]  /*1e380*/  LEPC R20, `(.L_x_11655) ;  /* 0x000000001014794e */ /* 0x000fce0000000000 */
[----:B---3--:R-:W-:Y:S05]  /*1e390*/  CALL.ABS.NOINC R2 ;  /* 0x0000000002007343 */ /* 0x008fea0003c00000 */
.L_x_11655:
        /* <DEDUP_REMOVED lines=15> */
.L_x_11654:
[----:B------:R-:W-:Y:S05]  /*1e490*/  BSYNC B6 ;  /* 0x0000000000067941 */ /* 0x000fea0003800000 */
.L_x_11653:
[----:B------:R-:W-:Y:S01]  /*1e4a0*/  ULDC.64 UR4, c[0x0][0x9f8] ;  /* 0x00027e0000047ab9 */ /* 0x000fe20000000a00 */
[----:B------:R-:W2:Y:S01]  /*1e4b0*/  LDL R20, [R1+0x24] ;  /* 0x0000240001147983 */ /* 0x000ea20000100800 */
[----:B------:R-:W-:-:S03]  /*1e4c0*/  ISETP.NE.U32.AND P0, PT, RZ, UR4, PT ;  /* 0x00000004ff007c0c */ /* 0x000fc6000bf05070 */
[----:B------:R-:W3:Y:S01]  /*1e4d0*/  LDL R17, [R1+0x2c] ;  /* 0x00002c0001117983 */ /* 0x000ee20000100800 */
[----:B------:R-:W-:Y:S01]  /*1e4e0*/  ISETP.NE.AND.EX P0, PT, RZ, UR5, PT, P0 ;  /* 0x00000005ff007c0c */ /* 0x000fe2000bf05300 */
[----:B------:R-:W-:Y:S01]  /*1e4f0*/  IMAD.MOV.U32 R8, RZ, RZ, R19 ;  /* 0x000000ffff087224 */ /* 0x000fe200078e0013 */
[----:B-1----:R-:W1:Y:S01]  /*1e500*/  LDC R7, c[0x0][0x430] ;  /* 0x00010c00ff077b82 */ /* 0x002e620000000800 */
[----:B------:R-:W4:Y:S01]  /*1e510*/  S2R R24, SR_TID.X ;  /* 0x0000000000187919 */ /* 0x000f220000002100 */
[----:B------:R-:W0:Y:S01]  /*1e520*/  S2R R21, SR_TID.X ;  /* 0x0000000000157919 */ /* 0x000e220000002100 */
[----:B------:R-:W-:Y:S01]  /*1e530*/  VIADD R26, R26, 0xffffffff ;  /* 0xffffffff1a1a7836 */ /* 0x000fe20000000000 */
[----:B------:R-:W-:-:S07]  /*1e540*/  ULDC UR4, c[0x0][0x2f4] ;  /* 0x0000bd0000047ab9 */ /* 0x000fce0000000800 */
[----:B------:R-:W4:Y:S02]  /*1e550*/  @P0 LDC.64 R2, c[0x0][0x9f8] ;  /* 0x00027e00ff020b82 */ /* 0x000f240000000a00 */
[----:B----4-:R-:W-:-:S05]  /*1e560*/  @P0 IMAD.WIDE R2, R19, 0x4, R2 ;  /* 0x0000000413020825 */ /* 0x010fca00078e0202 */
[----:B------:R4:W4:Y:S01]  /*1e570*/  @P0 LDG.E R8, desc[UR52][R2.64] ;  /* 0x0000003402080981 */ /* 0x000922000c1e1900 */
[----:B-1----:R-:W-:Y:S01]  /*1e580*/  ISETP.NE.AND P1, PT, R7, 0x1, PT ;  /* 0x000000010700780c */ /* 0x002fe20003f25270 */
[----:B------:R-:W-:Y:S01]  /*1e590*/  IMAD.SHL.U32 R24, R24, 0x20, RZ ;  /* 0x0000002018187824 */ /* 0x000fe200078e00ff */
[----:B0-----:R-:W-:Y:S01]  /*1e5a0*/  LOP3.LUT R21, R21, 0x7f, RZ, 0xc0, !PT ;  /* 0x0000007f15157812 */ /* 0x001fe200078ec0ff */
[----:B------:R-:W-:Y:S01]  /*1e5b0*/  IMAD.SHL.U32 R10, R26, 0x80, RZ ;  /* 0x000000801a0a7824 */ /* 0x000fe200078e00ff */
[----:B------:R-:W0:Y:S02]  /*1e5c0*/  S2R R11, SR_TID.X ;  /* 0x00000000000b7919 */ /* 0x000e240000002100 */
[----:B------:R-:W-:Y:S02]  /*1e5d0*/  SHF.R.U32.HI R21, RZ, 0x2, R21 ;  /* 0x00000002ff157819 */ /* 0x000fe40000011615 */
[----:B------:R-:W-:-:S04]  /*1e5e0*/  LOP3.LUT R24, R24, 0x60, RZ, 0xc0, !PT ;  /* 0x0000006018187812 */ /* 0x000fc800078ec0ff */
[----:B------:R-:W-:Y:S01]  /*1e5f0*/  LOP3.LUT R0, R10, R21, R24, 0xfe, !PT ;  /* 0x000000150a007212 */ /* 0x000fe200078efe18 */
[----:B------:R-:W1:Y:S08]  /*1e600*/  @P1 LDC R4, c[0x0][0x434] ;  /* 0x00010d00ff041b82 */ /* 0x000e700000000800 */
[----:B------:R-:W4:Y:S01]  /*1e610*/  @P1 LDC R5, c[0x0][0x438] ;  /* 0x00010e00ff051b82 */ /* 0x000f220000000800 */
[----:B------:R-:W-:Y:S01]  /*1e620*/  LOP3.LUT R22, R22, 0xfffffff7, RZ, 0xc0, !PT ;  /* 0xfffffff716167812 */ /* 0x000fe200078ec0ff */
[----:B0-----:R-:W-:-:S05]  /*1e630*/  IMAD.SHL.U32 R11, R11, 0x8, RZ ;  /* 0x000000080b0b7824 */ /* 0x001fca00078e00ff */
[----:B------:R-:W-:-:S04]  /*1e640*/  LOP3.LUT R11, R11, 0x18, RZ, 0xc0, !PT ;  /* 0x000000180b0b7812 */ /* 0x000fc800078ec0ff */
[----:B------:R-:W-:Y:S01]  /*1e650*/  LOP3.LUT R12, R11, 0x20, RZ, 0xfc, !PT ;  /* 0x000000200b0c7812 */ /* 0x000fe200078efcff */
[----:B------:R-:W-:Y:S01]  /*1e660*/  UMOV UR5, 0xffffffff ;  /* 0xffffffff00057882 */ /* 0x000fe20000000000 */
[C---:B--2---:R-:W-:Y:S01]  /*1e670*/  ISETP.GE.AND P0, PT, R0.reuse, R20, PT ;  /* 0x000000140000720c */ /* 0x044fe20003f06270 */
[----:B---3--:R-:W-:-:S04]  /*1e680*/  IMAD.IADD R0, R0, 0x1, R17 ;  /* 0x0000000100007824 */ /* 0x008fc800078e0211 */
[----:B-1----:R-:W-:-:S04]  /*1e690*/  @P1 IMAD.HI.U32 R4, R0, R4, RZ ;  /* 0x0000000400041227 */ /* 0x002fc800078e00ff */
[----:B------:R-:W-:-:S04]  /*1e6a0*/  IMAD.MOV.U32 R6, RZ, RZ, R0 ;  /* 0x000000ffff067224 */ /* 0x000fc800078e0000 */
[----:B----4-:R-:W0:Y:S01]  /*1e6b0*/  @!P0 LDC.64 R2, c[0x0][0x428] ;  /* 0x00010a00ff028b82 */ /* 0x010e220000000a00 */
[----:B------:R-:W-:-:S05]  /*1e6c0*/  @P1 SHF.R.U32.HI R6, RZ, R5, R4 ;  /* 0x00000005ff061219 */ /* 0x000fca0000011604 */
[----:B------:R-:W-:-:S04]  /*1e6d0*/  IMAD.MOV R4, RZ, RZ, -R6 ;  /* 0x000000ffff047224 */ /* 0x000fc800078e0a06 */
[----:B------:R-:W-:Y:S01]  /*1e6e0*/  IMAD R4, R7, R4, R0 ;  /* 0x0000000407047224 */ /* 0x000fe200078e0200 */
[----:B------:R-:W-:Y:S02]  /*1e6f0*/  @!P0 SHF.R.S32.HI R7, RZ, 0x1f, R6 ;  /* 0x0000001fff078819 */ /* 0x000fe40000011406 */
[----:B------:R-:W-:Y:S01]  /*1e700*/  SHF.R.S32.HI R9, RZ, 0x1f, R8 ;  /* 0x0000001fff097819 */ /* 0x000fe20000011408 */
[CC--:B0-----:R-:W-:Y:S01]  /*1e710*/  @!P0 IMAD.WIDE.U32 R6, R8.reuse, R2.reuse, R6 ;  /* 0x0000000208068225 */ /* 0x0c1fe200078e0006 */
[----:B------:R0:W-:Y:S03]  /*1e720*/  STL [R1+0x10], R8 ;  /* 0x0000100801007387 */ /* 0x0001e60000100800 */
[----:B------:R-:W-:Y:S01]  /*1e730*/  @!P0 IMAD R0, R9, R2, RZ ;  /* 0x0000000209008224 */ /* 0x000fe200078e02ff */
[----:B------:R1:W-:Y:S03]  /*1e740*/  STL [R1+0x30], R9 ;  /* 0x0000300901007387 */ /* 0x0003e60000100800 */
[----:B------:R-:W-:-:S02]  /*1e750*/  @!P0 IMAD R0, R8, R3, R0 ;  /* 0x0000000308008224 */ /* 0x000fc400078e0200 */
[----:B------:R-:W0:Y:S01]  /*1e760*/  @!P0 LDC.64 R2, c[0x0][0x418] ;  /* 0x00010600ff028b82 */ /* 0x000e220000000a00 */
[----:B------:R-:W-:Y:S02]  /*1e770*/  IMAD.U32 R5, RZ, RZ, UR38 ;  /* 0x00000026ff057e24 */ /* 0x000fe4000f8e00ff */
[----:B------:R-:W-:-:S03]  /*1e780*/  @!P0 IMAD.IADD R0, R7, 0x1, R0 ;  /* 0x0000000107008824 */ /* 0x000fc600078e0200 */
[----:B------:R-:W-:Y:S02]  /*1e790*/  ISETP.NE.AND P2, PT, R5, 0x3, PT ;  /* 0x000000030500780c */ /* 0x000fe40003f45270 */
[----:B0-----:R-:W-:Y:S01]  /*1e7a0*/  @!P0 LEA R8, P1, R6, R2, 0x2 ;  /* 0x0000000206088211 */ /* 0x001fe200078210ff */
[----:B------:R-:W-:-:S03]  /*1e7b0*/  IMAD.MOV.U32 R2, RZ, RZ, RZ ;  /* 0x000000ffff027224 */ /* 0x000fc600078e00ff */
[----:B-1----:R-:W-:-:S05]  /*1e7c0*/  @!P0 LEA.HI.X R9, R6, R3, R0, 0x2, P1 ;  /* 0x0000000306098211 */ /* 0x002fca00008f1400 */
[----:B------:R0:W5:Y:S01]  /*1e7d0*/  @!P0 LDG.E R2, desc[UR52][R8.64] ;  /* 0x0000003408028981 */ /* 0x000162000c1e1900 */
[C---:B------:R-:W-:Y:S02]  /*1e7e0*/  ISETP.GE.AND P0, PT, R11.reuse, UR4, PT ;  /* 0x000000040b007c0c */ /* 0x040fe4000bf06270 */
[----:B------:R-:W-:Y:S02]  /*1e7f0*/  @P2 LOP3.LUT R22, R22, 0x8, RZ, 0xfc, !PT ;  /* 0x0000000816162812 */ /* 0x000fe400078efcff */
[----:B------:R-:W-:Y:S02]  /*1e800*/  LOP3.LUT R11, R11, 0x40, RZ, 0xfc, !PT ;  /* 0x000000400b0b7812 */ /* 0x000fe400078efcff */
        /* <DEDUP_REMOVED lines=9> */
.L_x_11769:
[----:B------:R-:W-:-:S05]  /*1e8a0*/  SHF.R.S32.HI R9, RZ, 0x1f, R18 ;  /* 0x0000001fff097819 */ /* 0x000fca0000011412 */
[----:B------:R0:W-:Y:S01]  /*1e8b0*/  STL [R1+0xc], R9 ;  /* 0x00000c0901007387 */ /* 0x0001e20000100800 */
[----:B------:R-:W-:Y:S05]  /*1e8c0*/  @!P2 BRA `(.L_x_11657) ;  /* 0x000000000004a947 */ /* 0x000fea0003800000 */
[----:B------:R-:W-:Y:S01]  /*1e8d0*/  BPT.TRAP 0x1 ;  /* 0x000000040000795c */ /* 0x000fe20000300000 */
.L_x_11657:
        /* <DEDUP_REMOVED lines=26> */
.L_x_11770:
[----:B------:R-:W-:Y:S05]  /*1ea80*/  BSYNC B0 ;  /* 0x0000000000007941 */ /* 0x000fea0003800000 */
.L_x_11658:
[----:B------:R-:W2:Y:S01]  /*1ea90*/  LDL R7, [R1+0xc] ;  /* 0x00000c0001077983 */ /* 0x000ea20000100800 */
[----:B------:R-:W-:-:S03]  /*1eaa0*/  ULDC.64 UR4, c[0x0][0x300] ;  /* 0x0000c00000047ab9 */ /* 0x000fc60000000a00 */
[----:B------:R-:W3:Y:S04]  /*1eab0*/  LDL R12, [R1+0x24] ;  /* 0x00002400010c7983 */ /* 0x000ee80000100800 */
[----:B------:R-:W4:Y:S01]  /*1eac0*/  LDL R11, [R1+0x14] ;  /* 0x00001400010b7983 */ /* 0x000f220000100800 */
[----:B------:R-:W-:Y:S01]  /*1ead0*/  IMAD R3, R3, UR4, RZ ;  /* 0x0000000403037c24 */ /* 0x000fe2000f8e02ff */
[----:B------:R-:W-:Y:S01]  /*1eae0*/  LOP3.LUT P4, RZ, R22, 0x4, RZ, 0xc0, !PT ;  /* 0x0000000416ff7812 */ /* 0x000fe2000788c0ff */
[----:B------:R-:W5:Y:S02]  /*1eaf0*/  S2R R6, SR_TID.X ;  /* 0x0000000000067919 */ /* 0x000f640000002100 */
[----:B------:R-:W-:Y:S01]  /*1eb00*/  IMAD R3, R4, UR5, R3 ;  /* 0x0000000504037c24 */ /* 0x000fe2000f8e0203 */
[----:B------:R-:W-:Y:S01]  /*1eb10*/  LOP3.LUT P3, RZ, R22, 0x2, RZ, 0xc0, !PT ;  /* 0x0000000216ff7812 */ /* 0x000fe2000786c0ff */
[----:B-1----:R-:W-:Y:S01]  /*1eb20*/  IMAD.WIDE.U32 R4, R4, UR4, RZ ;  /* 0x0000000404047c25 */ /* 0x002fe2000f8e00ff */
[----:B0-----:R-:W0:Y:S01]  /*1eb30*/  S2R R9, SR_TID.X ;  /* 0x0000000000097919 */ /* 0x001e220000002100 */
[----:B------:R-:W-:Y:S01]  /*1eb40*/  ULDC.64 UR4, c[0x0][0x310] ;  /* 0x0000c40000047ab9 */ /* 0x000fe20000000a00 */
[----:B------:R-:W-:Y:S01]  /*1eb50*/  LOP3.LUT P2, RZ, R22, 0x1, RZ, 0xc0, !PT ;  /* 0x0000000116ff7812 */ /* 0x000fe2000784c0ff */
[----:B------:R-:W-:-:S02]  /*1eb60*/  IMAD.IADD R5, R5, 0x1, R3 ;  /* 0x0000000105057824 */ /* 0x000fc400078e0203 */
[----:B------:R-:W-:Y:S02]  /*1eb70*/  IMAD R8, R8, UR4, RZ ;  /* 0x0000000408087c24 */ /* 0x000fe4000f8e02ff */
[----:B------:R-:W-:-:S04]  /*1eb80*/  IMAD.WIDE.U32 R4, R2, UR4, R4 ;  /* 0x0000000402047c25 */ /* 0x000fc8000f8e0004 */
[----:B------:R-:W-:Y:S01]  /*1eb90*/  IMAD R2, R2, UR5, R8 ;  /* 0x0000000502027c24 */ /* 0x000fe2000f8e0208 */
[----:B------:R-:W-:-:S03]  /*1eba0*/  ULDC.64 UR4, c[0x0][0x308] ;  /* 0x0000c20000047ab9 */ /* 0x000fc60000000a00 */
[----:B------:R-:W-:Y:S02]  /*1ebb0*/  IMAD.IADD R3, R5, 0x1, R2 ;  /* 0x0000000105037824 */ /* 0x000fe400078e0202 */
[----:B------:R-:W-:Y:S01]  /*1ebc0*/  IMAD.MOV.U32 R2, RZ, RZ, R4 ;  /* 0x000000ffff027224 */ /* 0x000fe200078e0004 */
[----:B-----5:R-:W-:-:S04]  /*1ebd0*/  LOP3.LUT R6, R6, 0x7f, RZ, 0xc0, !PT ;  /* 0x0000007f06067812 */ /* 0x020fc800078ec0ff */
[----:B------:R-:W-:Y:S01]  /*1ebe0*/  SHF.R.U32.HI R6, RZ, 0x2, R6 ;  /* 0x00000002ff067819 */ /* 0x000fe20000011606 */
[----:B0-----:R-:W-:-:S05]  /*1ebf0*/  IMAD.SHL.U32 R9, R9, 0x8, RZ ;  /* 0x0000000809097824 */ /* 0x001fca00078e00ff */
[----:B------:R-:W-:Y:S01]  /*1ec00*/  LOP3.LUT R9, R9, 0x18, RZ, 0xc0, !PT ;  /* 0x0000001809097812 */ /* 0x000fe200078ec0ff */
[----:B--2---:R-:W-:-:S04]  /*1ec10*/  IMAD R4, R7, UR4, RZ ;  /* 0x0000000407047c24 */ /* 0x004fc8000f8e02ff */
[----:B------:R-:W-:Y:S01]  /*1ec20*/  IMAD R7, R18, UR5, R4 ;  /* 0x0000000512077c24 */ /* 0x000fe2000f8e0204 */
[----:B---3--:R-:W-:Y:S01]  /*1ec30*/  IADD3 R6, -R6, R12, -R10 ;  /* 0x0000000c06067210 */ /* 0x008fe20007ffe90a */
[----:B------:R-:W-:Y:S01]  /*1ec40*/  IMAD.WIDE.U32 R4, R18, UR4, R2 ;  /* 0x0000000412047c25 */ /* 0x000fe2000f8e0002 */
[----:B------:R-:W-:-:S03]  /*1ec50*/  ULDC.64 UR4, c[0x0][0x2e8] ;  /* 0x0000ba0000047ab9 */ /* 0x000fc60000000a00 */
[----:B------:R-:W-:Y:S01]  /*1ec60*/  IMAD.IADD R7, R5, 0x1, R7 ;  /* 0x0000000105077824 */ /* 0x000fe200078e0207 */
[C---:B------:R-:W-:Y:S01]  /*1ec70*/  LEA R2, P0, R4.reuse, UR4, 0x1 ;  /* 0x0000000404027c11 */ /* 0x040fe2000f8008ff */
[----:B------:R-:W-:Y:S01]  /*1ec80*/  UMOV UR4, 0xffffffff ;  /* 0xffffffff00047882 */ /* 0x000fe20000000000 */
[----:B----4-:R-:W-:Y:S02]  /*1ec90*/  IMAD R8, R25, 0x3000, R11 ;  /* 0x0000300019087824 */ /* 0x010fe400078e020b */
[----:B------:R-:W-:Y:S02]  /*1eca0*/  LEA.HI.X R7, R4, UR5, R7, 0x1, P0 ;  /* 0x0000000504077c11 */ /* 0x000fe400080f0c07 */
[----:B------:R-:W-:Y:S01]  /*1ecb0*/  ISETP.GE.AND P0, PT, R6, 0x1, PT ;  /* 0x000000010600780c */ /* 0x000fe20003f06270 */
[----:B------:R-:W-:-:S12]  /*1ecc0*/  BRA.DIV UR4, `(.L_x_11660) ;  /* 0x0000004a04887947 */ /* 0x000fd8000b800000 */
[----:B------:R-:W0:Y:S04]  /*1ecd0*/  SHFL.IDX PT, R3, R2, RZ, 0x1c1f ;  /* 0x001c1fff02037589 */ /* 0x000e2800000e0000 */
[----:B------:R-:W1:Y:S01]  /*1ece0*/  SHFL.IDX PT, R4, R7, RZ, 0x1c1f ;  /* 0x001c1fff07047589 */ /* 0x000e6200000e0000 */
[----:B0-----:R-:W-:Y:S01]  /*1ecf0*/  @P0 LEA R5, P1, R9, R3, 0x1 ;  /* 0x0000000309050211 */ /* 0x001fe200078208ff */
[----:B------:R-:W-:-:S04]  /*1ed00*/  @P0 IMAD R3, R8, 0x2, R23 ;  /* 0x0000000208030824 */ /* 0x000fc800078e0217 */
        /* <DEDUP_REMOVED lines=11> */
[----:B0-----:R-:W-:Y:S01]  /*1edc0*/  @P1 LEA R5, P0, R9, R3, 0x1 ;  /* 0x0000000309051211 */ /* 0x001fe200078008ff */
[----:B------:R-:W-:-:S04]  /*1edd0*/  @P1 IMAD R3, R8, 0x2, R23 ;  /* 0x0000000208031824 */ /* 0x000fc800078e0217 */
        /* <DEDUP_REMOVED lines=12> */
[----:B0-----:R-:W-:Y:S01]  /*1eea0*/  @P1 LEA R5, P0, R9, R3, 0x1 ;  /* 0x0000000309051211 */ /* 0x001fe200078008ff */
[----:B------:R-:W-:-:S04]  /*1eeb0*/  @P1 IMAD R3, R8, 0x2, R23 ;  /* 0x0000000208031824 */ /* 0x000fc800078e0217 */
[----:B-1----:R-:W-:-:S05]  /*1eec0*/  @P1 IMAD.X R4, RZ, RZ, R4, P0 ;  /* 0x000000ffff041224 */ /* 0x002fca00000e0604 */
[----:B------:R-:W-:-:S04]  /*1eed0*/  @P1 LOP3.LUT R5, R5, R4, RZ, 0x3c, !PT ;  /* 0x0000000405051212 */ /* 0x000fc800078e3cff */
[----:B------:R-:W-:-:S04]  /*1eee0*/  @P1 LOP3.LUT R4, R5, R4, RZ, 0x3c, !PT ;  /* 0x0000000405041212 */ /* 0x000fc800078e3cff */
[----:B------:R-:W-:-:S05]  /*1eef0*/  @P1 LOP3.LUT R5, R5, R4, RZ, 0x3c, !PT ;  /* 0x0000000405051212 */ /* 0x000fca00078e3cff */
[----:B------:R0:W-:Y:S04]  /*1ef00*/  @P1 LDGSTS.E.BYPASS.LTC128B.128 [R3+0x16400], desc[UR52][R4.64], !P4 ;  /* 0x1640000004031fae */ /* 0x0001e8000e101d74 */
[----:B------:R0:W-:Y:S04]  /*1ef10*/  @P1 LDGSTS.E.BYPASS.LTC128B.128 [R3+0x18400], desc[UR52][R4.64+0x40], !P3 ;  /* 0x1840004004031fae */ /* 0x0001e8000d901d74 */
[----:B--23--:R0:W-:Y:S02]  /*1ef20*/  @P1 LDGSTS.E.BYPASS.LTC128B.128 [R3+0x1a400], desc[UR52][R4.64+0x80], !P2 ;  /* 0x1a40008004031fae */ /* 0x00c1e4000d101d74 */
.L_x_11780:
[----:B------:R-:W-:-:S13]  /*1ef30*/  ISETP.GE.AND P0, PT, R6, 0x61, PT ;  /* 0x000000610600780c */ /* 0x000fda0003f06270 */
[----:B------:R-:W-:Y:S01]  /*1ef40*/  @P0 LEA R2, P1, R9, R2, 0x1 ;  /* 0x0000000209020211 */ /* 0x000fe200078208ff */
[----:B------:R-:W-:-:S04]  /*1ef50*/  @P0 IMAD R8, R8, 0x2, R23 ;  /* 0x0000000208080824 */ /* 0x000fc800078e0217 */
[----:B01----:R-:W-:-:S05]  /*1ef60*/  @P0 IMAD.X R3, RZ, RZ, R7, P1 ;  /* 0x000000ffff030224 */ /* 0x003fca00008e0607 */
        /* <DEDUP_REMOVED lines=8> */
.L_x_11661:
        /* <DEDUP_REMOVED lines=11> */
.L_x_11662:
[----:B------:R0:W5:Y:S01]  /*1f0a0*/  LDL.LU R3, [R1+0x8] ;  /* 0x0000080001037983 */ /* 0x0001620000300800 */
[----:B------:R0:W-:Y:S02]  /*1f0b0*/  SYNCS.ARRIVE.TRANS64.A1T0 RZ, [R0+URZ+0x2d830], RZ ;  /* 0x02d830ff00ff79a7 */ /* 0x0001e4000810003f */
        /* <DEDUP_REMOVED lines=8> */
[----:B------:R-:W-:Y:S01]  /*1f140*/  BSSY B6, `(.L_x_11663) ;  /* 0x000001e000067945 */ /* 0x000fe20003800000 */
[----:B-----5:R-:W-:Y:S01]  /*1f150*/  SHF.R.S32.HI R2, RZ, 0x1f, R3 ;  /* 0x0000001fff027819 */ /* 0x020fe20000011403 */
[----:B------:R-:W-:-:S04]  /*1f160*/  IMAD.WIDE.U32 R4, R3, UR4, RZ ;  /* 0x0000000403047c25 */ /* 0x000fc8000f8e00ff */
[----:B------:R-:W-:Y:S01]  /*1f170*/  IMAD R2, R2, UR4, RZ ;  /* 0x0000000402027c24 */ /* 0x000fe2000f8e02ff */
[----:B------:R0:W-:Y:S03]  /*1f180*/  STL.64 [R1+0x38], R4 ;  /* 0x0000380401007387 */ /* 0x0001e60000100a00 */
[----:B------:R-:W-:Y:S01]  /*1f190*/  IMAD R0, R3, UR5, R2 ;  /* 0x0000000503007c24 */ /* 0x000fe2000f8e0202 */
[----:B------:R-:W-:-:S03]  /*1f1a0*/  SHF.R.S32.HI R2, RZ, 0x1f, R19 ;  /* 0x0000001fff027819 */ /* 0x000fc60000011413 */
[----:B------:R-:W-:Y:S01]  /*1f1b0*/  IMAD.IADD R3, R5, 0x1, R0 ;  /* 0x0000000105037824 */ /* 0x000fe200078e0200 */
[----:B------:R-:W-:Y:S02]  /*1f1c0*/  SEL R0, R19, RZ, !P0 ;  /* 0x000000ff13007207 */ /* 0x000fe40004000000 */
[----:B------:R-:W-:Y:S02]  /*1f1d0*/  SEL R2, R2, RZ, !P0 ;  /* 0x000000ff02027207 */ /* 0x000fe40004000000 */
        /* <DEDUP_REMOVED lines=20> */
.L_x_11664:
[----:B------:R-:W-:Y:S05]  /*1f320*/  BSYNC B6 ;  /* 0x0000000000067941 */ /* 0x000fea0003800000 */
.L_x_11663:
[----:B0-----:R-:W2:Y:S01]  /*1f330*/  LDL.LU R0, [R1+0x48] ;  /* 0x0000480001007983 */ /* 0x001ea20000300800 */
[----:B------:R-:W0:Y:S01]  /*1f340*/  LDC R9, c[0x0][0x448] ;  /* 0x00011200ff097b82 */ /* 0x000e220000000800 */
[----:B------:R-:W-:Y:S01]  /*1f350*/  ULDC.64 UR4, c[0x0][0x2d8] ;  /* 0x0000b60000047ab9 */ /* 0x000fe20000000a00 */
[----:B------:R-:W-:Y:S01]  /*1f360*/  ULDC.64 UR6, c[0x0][0x2c8] ;  /* 0x0000b20000067ab9 */ /* 0x000fe20000000a00 */
[----:B------:R-:W3:Y:S01]  /*1f370*/  LDL.LU R21, [R1+0x40] ;  /* 0x0000400001157983 */ /* 0x000ee20000300800 */
[----:B------:R-:W-:-:S03]  /*1f380*/  ULDC.64 UR8, c[0x0][0x280] ;  /* 0x0000a00000087ab9 */ /* 0x000fc60000000a00 */
[----:B------:R-:W3:Y:S04]  /*1f390*/  LDL.LU.64 R2, [R1+0x38] ;  /* 0x0000380001027983 */ /* 0x000ee80000300a00 */
[----:B------:R-:W4:Y:S04]  /*1f3a0*/  LDL R20, [R1+0xc] ;  /* 0x00000c0001147983 */ /* 0x000f280000100800 */
[----:B------:R-:W5:Y:S01]  /*1f3b0*/  LDL.LU R4, [R1+0x8] ;  /* 0x0000080001047983 */ /* 0x000f620000300800 */
[----:B0-----:R-:W-:-:S13]  /*1f3c0*/  ISETP.NE.AND P1, PT, R9, 0x1, PT ;  /* 0x000000010900780c */ /* 0x001fda0003f25270 */
[----:B------:R-:W0:Y:S08]  /*1f3d0*/  @P1 LDC R6, c[0x0][0x450] ;  /* 0x00011400ff061b82 */ /* 0x000e300000000800 */
[----:B------:R-:W1:Y:S01]  /*1f3e0*/  @P1 LDC R8, c[0x0][0x450] ;  /* 0x00011400ff081b82 */ /* 0x000e620000000800 */
[----:B------:R-:W0:Y:S02]  /*1f3f0*/  S2R R11, SR_TID.X ;  /* 0x00000000000b7919 */ /* 0x000e240000002100 */
[----:B0-----:R-:W-:-:S05]  /*1f400*/  IMAD.SHL.U32 R10, R11, 0x8, RZ ;  /* 0x000000080b0a7824 */ /* 0x001fca00078e00ff */
[----:B------:R-:W-:Y:S01]  /*1f410*/  LOP3.LUT R10, R10, 0x18, RZ, 0xc0, !PT ;  /* 0x000000180a0a7812 */ /* 0x000fe200078ec0ff */
[----:B--2---:R-:W-:Y:S02]  /*1f420*/  IMAD.MOV.U32 R5, RZ, RZ, R0 ;  /* 0x000000ffff057224 */ /* 0x004fe400078e0000 */
[----:B---3--:R-:W-:Y:S02]  /*1f430*/  IMAD.MOV.U32 R3, RZ, RZ, R21 ;  /* 0x000000ffff037224 */ /* 0x008fe400078e0015 */
[----:B------:R-:W0:Y:S01]  /*1f440*/  S2R R21, SR_TID.X ;  /* 0x0000000000157919 */ /* 0x000e220000002100 */
        /* <DEDUP_REMOVED lines=8> */
[----:B-----5:R-:W-:-:S04]  /*1f4d0*/  IMAD.WIDE.U32 R2, R4, UR4, R2 ;  /* 0x0000000404027c25 */ /* 0x020fc8000f8e0002 */
[----:B------:R-:W-:Y:S01]  /*1f4e0*/  IMAD R0, R4, UR5, R0 ;  /* 0x0000000504007c24 */ /* 0x000fe2000f8e0200 */
[----:B------:R-:W-:Y:S01]  /*1f4f0*/  ULDC.64 UR4, c[0x0][0x2d0] ;  /* 0x0000b40000047ab9 */ /* 0x000fe20000000a00 */
[----:B0-----:R-:W-:Y:S01]  /*1f500*/  IMAD.SHL.U32 R21, R21, 0x20, RZ ;  /* 0x0000002015157824 */ /* 0x001fe200078e00ff */
[----:B--2---:R-:W-:-:S04]  /*1f510*/  LOP3.LUT R20, R20, 0x7f, RZ, 0xc0, !PT ;  /* 0x0000007f14147812 */ /* 0x004fc800078ec0ff */
[----:B------:R-:W-:Y:S02]  /*1f520*/  LOP3.LUT R21, R21, 0x60, RZ, 0xc0, !PT ;  /* 0x0000006015157812 */ /* 0x000fe400078ec0ff */
[----:B------:R-:W-:-:S04]  /*1f530*/  SHF.R.U32.HI R20, RZ, 0x2, R20 ;  /* 0x00000002ff147819 */ /* 0x000fc80000011614 */
[----:B------:R-:W-:Y:S01]  /*1f540*/  LOP3.LUT R20, R20, R21, RZ, 0xfc, !PT ;  /* 0x0000001514147212 */ /* 0x000fe200078efcff */
[----:B------:R-:W-:-:S04]  /*1f550*/  IMAD.IADD R3, R3, 0x1, R0 ;  /* 0x0000000103037824 */ /* 0x000fc800078e0200 */
[----:B------:R-:W-:-:S04]  /*1f560*/  IMAD.IADD R0, R20, 0x1, R28 ;  /* 0x0000000114007824 */ /* 0x000fc800078e021c */
[----:B---3--:R-:W-:-:S04]  /*1f570*/  @P1 IMAD.HI.U32 R5, R0, R5, RZ ;  /* 0x0000000500051227 */ /* 0x008fc800078e00ff */
[----:B------:R-:W-:Y:S01]  /*1f580*/  IMAD.MOV.U32 R4, RZ, RZ, R0 ;  /* 0x000000ffff047224 */ /* 0x000fe200078e0000 */
[----:B------:R-:W-:-:S04]  /*1f590*/  @P1 SHF.R.U32.HI R4, RZ, R6, R5 ;  /* 0x00000006ff041219 */ /* 0x000fc80000011605 */
[--C-:B------:R-:W-:Y:S01]  /*1f5a0*/  SHF.R.S32.HI R5, RZ, 0x1f, R4.reuse ;  /* 0x0000001fff057819 */ /* 0x100fe20000011404 */
[----:B------:R-:W-:-:S04]  /*1f5b0*/  IMAD.MOV R7, RZ, RZ, -R4 ;  /* 0x000000ffff077224 */ /* 0x000fc800078e0a04 */
[----:B------:R-:W-:-:S04]  /*1f5c0*/  IMAD R5, R5, UR4, RZ ;  /* 0x0000000405057c24 */ /* 0x000fc8000f8e02ff */
        /* <DEDUP_REMOVED lines=8> */
[----:B------:R-:W0:Y:S02]  /*1f650*/  @P1 LDC R7, c[0x0][0x44c] ;  /* 0x00011300ff071b82 */ /* 0x000e240000000800 */
[----:B------:R-:W-:Y:S01]  /*1f660*/  IMAD.IADD R6, R5, 0x1, R6 ;  /* 0x0000000105067824 */ /* 0x000fe200078e0206 */
[----:B------:R-:W-:-:S04]  /*1f670*/  LEA R5, P0, R4, UR8, 0x1 ;  /* 0x0000000804057c11 */ /* 0x000fc8000f8008ff */
[----:B------:R-:W-:Y:S01]  /*1f680*/  LEA.HI.X R4, R4, UR9, R6, 0x1, P0 ;  /* 0x0000000904047c11 */ /* 0x000fe200080f0c06 */
[----:B------:R-:W-:-:S04]  /*1f690*/  VIADD R6, R0, 0x80 ;  /* 0x0000008000067836 */ /* 0x000fc80000000000 */
[----:B------:R-:W-:Y:S02]  /*1f6a0*/  IMAD.MOV.U32 R0, RZ, RZ, R6 ;  /* 0x000000ffff007224 */ /* 0x000fe400078e0006 */
[----:B0-----:R-:W-:-:S05]  /*1f6b0*/  @P1 IMAD.HI.U32 R7, R6, R7, RZ ;  /* 0x0000000706071227 */ /* 0x001fca00078e00ff */
[----:B-1----:R-:W-:-:S05]  /*1f6c0*/  @P1 SHF.R.U32.HI R0, RZ, R8, R7 ;  /* 0x00000008ff001219 */ /* 0x002fca0000011607 */
[----:B------:R-:W-:-:S04]  /*1f6d0*/  IMAD.MOV R7, RZ, RZ, -R0 ;  /* 0x000000ffff077224 */ /* 0x000fc800078e0a00 */
[----:B------:R-:W-:Y:S01]  /*1f6e0*/  IMAD R6, R9, R7, R6 ;  /* 0x0000000709067224 */ /* 0x000fe200078e0206 */
[----:B------:R-:W-:Y:S01]  /*1f6f0*/  SHF.R.S32.HI R7, RZ, 0x1f, R0 ;  /* 0x0000001fff077819 */ /* 0x000fe20000011400 */
[----:B------:R-:W-:-:S04]  /*1f700*/  IMAD.WIDE.U32 R2, R0, UR4, R2 ;  /* 0x0000000400027c25 */ /* 0x000fc8000f8e0002 */
[----:B------:R-:W-:Y:S02]  /*1f710*/  IMAD R7, R7, UR4, RZ ;  /* 0x0000000407077c24 */ /* 0x000fe4000f8e02ff */
[C---:B------:R-:W-:Y:S01]  /*1f720*/  IMAD.SHL.U32 R21, R11.reuse, 0x8, RZ ;  /* 0x000000080b157824 */ /* 0x040fe200078e00ff */
[----:B------:R-:W-:Y:S01]  /*1f730*/  LOP3.LUT R20, R11, 0x7f, RZ, 0xc0, !PT ;  /* 0x0000007f0b147812 */ /* 0x000fe200078ec0ff */
[----:B------:R-:W-:Y:S01]  /*1f740*/  IMAD R0, R0, UR5, R7 ;  /* 0x0000000500007c24 */ /* 0x000fe2000f8e0207 */
[----:B------:R-:W-:-:S03]  /*1f750*/  ULDC UR4, c[0x0][0x2b8] ;  /* 0x0000ae0000047ab9 */ /* 0x000fc60000000800 */
[----:B------:R-:W-:Y:S01]  /*1f760*/  IMAD.IADD R3, R3, 0x1, R0 ;  /* 0x0000000103037824 */ /* 0x000fe200078e0200 */
[----:B------:R-:W-:-:S05]  /*1f770*/  SHF.R.S32.HI R0, RZ, 0x1f, R6 ;  /* 0x0000001fff007819 */ /* 0x000fca0000011406 */
[----:B------:R-:W-:Y:S02]  /*1f780*/  IMAD R0, R0, UR6, RZ ;  /* 0x0000000600007c24 */ /* 0x000fe4000f8e02ff */
[----:B------:R-:W-:Y:S01]  /*1f790*/  IMAD.WIDE.U32 R2, R6, UR6, R2 ;  /* 0x0000000606027c25 */ /* 0x000fe2000f8e0002 */
[----:B------:R-:W-:-:S03]  /*1f7a0*/  LOP3.LUT R21, R21, 0x18, RZ, 0xc0, !PT ;  /* 0x0000001815157812 */ /* 0x000fc600078ec0ff */
[----:B------:R-:W-:Y:S01]  /*1f7b0*/  IMAD R6, R6, UR7, R0 ;  /* 0x0000000706067c24 */ /* 0x000fe2000f8e0200 */
[----:B------:R-:W-:-:S03]  /*1f7c0*/  LEA R7, P0, R2, UR8, 0x1 ;  /* 0x0000000802077c11 */ /* 0x000fc6000f8008ff */
[----:B------:R-:W-:Y:S01]  /*1f7d0*/  IMAD.IADD R6, R3, 0x1, R6 ;  /* 0x0000000103067824 */ /* 0x000fe200078e0206 */
[C---:B------:R-:W-:Y:S02]  /*1f7e0*/  LOP3.LUT R12, R21.reuse, 0x20, RZ, 0xfc, !PT ;  /* 0x00000020150c7812 */ /* 0x040fe400078efcff */
[----:B------:R-:W-:Y:S01]  /*1f7f0*/  LOP3.LUT R11, R21, 0x40, RZ, 0xfc, !PT ;  /* 0x00000040150b7812 */ /* 0x000fe200078efcff */
[----:B------:R-:W-:Y:S01]  /*1f800*/  UMOV UR5, 0xffffffff ;  /* 0xffffffff00057882 */ /* 0x000fe20000000000 */
[----:B------:R-:W-:Y:S02]  /*1f810*/  LEA.HI.X R6, R2, UR9, R6, 0x1, P0 ;  /* 0x0000000902067c11 */ /* 0x000fe400080f0c06 */
[----:B------:R-:W-:Y:S02]  /*1f820*/  ISETP.GE.AND P0, PT, R10, UR4, PT ;  /* 0x000000040a007c0c */ /* 0x000fe4000bf06270 */
[----:B------:R-:W-:Y:S02]  /*1f830*/  ISETP.GE.AND P1, PT, R12, UR4, PT ;  /* 0x000000040c007c0c */ /* 0x000fe4000bf26270 */
[----:B------:R-:W-:-:S02]  /*1f840*/  ISETP.GE.AND P2, PT, R11, UR4, PT ;  /* 0x000000040b007c0c */ /* 0x000fc4000bf46270 */
[----:B------:R-:W-:Y:S01]  /*1f850*/  SHF.R.U32.HI R20, RZ, 0x2, R20 ;  /* 0x00000002ff147819 */ /* 0x000fe20000011614 */
[----:B------:R-:W-:Y:S10]  /*1f860*/  BRA.DIV UR5, `(.L_x_11665) ;  /* 0x0000004605087947 */ /* 0x000ff4000b800000 */
[----:B------:R-:W2:Y:S01]  /*1f870*/  LDL R11, [R1+0x34] ;  /* 0x00003400010b7983 */ /* 0x000ea20000100800 */
[----:B------:R-:W-:Y:S02]  /*1f880*/  IMAD R0, R29, R9, RZ ;  /* 0x000000091d007224 */ /* 0x000fe400078e02ff */
[----:B------:R-:W-:Y:S01]  /*1f890*/  IMAD.IADD R28, R20, 0x1, R28 ;  /* 0x00000001141c7824 */ /* 0x000fe200078e021c */
[----:B------:R-:W0:Y:S04]  /*1f8a0*/  SHFL.IDX PT, R3, R5, RZ, 0x1c1f ;  /* 0x001c1fff05037589 */ /* 0x000e2800000e0000 */
[----:B------:R-:W1:Y:S01]  /*1f8b0*/  SHFL.IDX PT, R2, R4, RZ, 0x1c1f ;  /* 0x001c1fff04027589 */ /* 0x000e6200000e0000 */
[----:B------:R-:W-:-:S03]  /*1f8c0*/  ISETP.GE.AND P3, PT, R28, R0, PT ;  /* 0x000000001c00720c */ /* 0x000fc60003f66270 */
[----:B------:R-:W-:Y:S10]  /*1f8d0*/  SHFL.IDX PT, R8, R4, 0x1, 0x1c1f ;  /* 0x003c1f0004087f89 */ /* 0x000ff400000e0000 */
[----:B0-----:R-:W-:-:S05]  /*1f8e0*/  @!P3 LEA R3, P4, R10, R3, 0x1 ;  /* 0x000000030a03b211 */ /* 0x001fca00078808ff */
[----:B-1----:R-:W-:-:S05]  /*1f8f0*/  @!P3 IMAD.X R2, RZ, RZ, R2, P4 ;  /* 0x000000ffff02b224 */ /* 0x002fca00020e0602 */
[----:B------:R-:W-:-:S04]  /*1f900*/  @!P3 LOP3.LUT R3, R3, R2, RZ, 0x3c, !PT ;  /* 0x000000020303b212 */ /* 0x000fc800078e3cff */
[----:B------:R-:W-:-:S04]  /*1f910*/  @!P3 LOP3.LUT R2, R3, R2, RZ, 0x3c, !PT ;  /* 0x000000020302b212 */ /* 0x000fc800078e3cff */
[----:B------:R-:W-:-:S05]  /*1f920*/  @!P3 LOP3.LUT R3, R3, R2, RZ, 0x3c, !PT ;  /* 0x000000020303b212 */ /* 0x000fca00078e3cff */
[----:B--2---:R-:W-:Y:S04]  /*1f930*/  @!P3 LDGSTS.E.BYPASS.LTC128B.128 [R11+0xc400], desc[UR52][R2.64], !P0 ;  /* 0x0c400000020bbfae */ /* 0x004fe8000c101d74 */
[----:B------:R-:W-:Y:S04]  /*1f940*/  @!P3 LDGSTS.E.BYPASS.LTC128B.128 [R11+0xf400], desc[UR52][R2.64+0x40], !P1 ;  /* 0x0f400040020bbfae */ /* 0x000fe8000c901d74 */
[----:B------:R0:W-:Y:S02]  /*1f950*/  @!P3 LDGSTS.E.BYPASS.LTC128B.128 [R11+0x12400], desc[UR52][R2.64+0x80], !P2 ;  /* 0x12400080020bbfae */ /* 0x0001e4000d101d74 */
[----:B0-----:R-:W-:-:S05]  /*1f960*/  VIADD R2, R28, 0x20 ;  /* 0x000000201c027836 */ /* 0x001fca0000000000 */
[----:B------:R-:W-:Y:S02]  /*1f970*/  ISETP.GE.AND P3, PT, R2, R0, PT ;  /* 0x000000000200720c */ /* 0x000fe40003f66270 */
[----:B------:R-:W0:Y:S11]  /*1f980*/  SHFL.IDX PT, R2, R5, 0x1, 0x1c1f ;  /* 0x003c1f0005027f89 */ /* 0x000e3600000e0000 */
[----:B0-----:R-:W-:-:S05]  /*1f990*/  @!P3 LEA R3, P4, R10, R2, 0x1 ;  /* 0x000000020a03b211 */ /* 0x001fca00078808ff */
[----:B------:R-:W-:Y:S02]  /*1f9a0*/  @!P3 IMAD.X R2, RZ, RZ, R8, P4 ;  /* 0x000000ffff02b224 */ /* 0x000fe400020e0608 */
[----:B------:R-:W-:Y:S03]  /*1f9b0*/  SHFL.IDX PT, R8, R4, 0x2, 0x1c1f ;  /* 0x005c1f0004087f89 */ /* 0x000fe600000e0000 */
[-C--:B------:R-:W-:Y:S01]  /*1f9c0*/  @!P3 LOP3.LUT R3, R3, R2.reuse, RZ, 0x3c, !PT ;  /* 0x000000020303b212 */ /* 0x080fe200078e3cff */
[----:B------:R-:W-:Y:S03]  /*1f9d0*/  SHFL.IDX PT, R4, R4, 0x3, 0x1c1f ;  /* 0x007c1f0004047f89 */ /* 0x000fe600000e0000 */
[----:B------:R-:W-:-:S04]  /*1f9e0*/  @!P3 LOP3.LUT R2, R3, R2, RZ, 0x3c, !PT ;  /* 0x000000020302b212 */ /* 0x000fc800078e3cff */
[----:B------:R-:W-:-:S05]  /*1f9f0*/  @!P3 LOP3.LUT R3, R3, R2, RZ, 0x3c, !PT ;  /* 0x000000020303b212 */ /* 0x000fca00078e3cff */
[----:B------:R-:W-:Y:S04]  /*1fa00*/  @!P3 LDGSTS.E.BYPASS.LTC128B.128 [R11+0xcc00], desc[UR52][R2.64], !P0 ;  /* 0x0cc00000020bbfae */ /* 0x000fe8000c101d74 */
[----:B------:R-:W-:Y:S04]  /*1fa10*/  @!P3 LDGSTS.E.BYPASS.LTC128B.128 [R11+0xfc00], desc[UR52][R2.64+0x40], !P1 ;  /* 0x0fc00040020bbfae */ /* 0x000fe8000c901d74 */
[----:B------:R0:W-:Y:S02]  /*1fa20*/  @!P3 LDGSTS.E.BYPASS.LTC128B.128 [R11+0x12c00], desc[UR52][R2.64+0x80], !P2 ;  /* 0x12c00080020bbfae */ /* 0x0001e4000d101d74 */
[----:B0-----:R-:W-:-:S05]  /*1fa30*/  VIADD R2, R28, 0x40 ;  /* 0x000000401c027836 */ /* 0x001fca0000000000 */
[----:B------:R-:W-:Y:S02]  /*1fa40*/  ISETP.GE.AND P3, PT, R2, R0, PT ;  /* 0x000000000200720c */ /* 0x000fe40003f66270 */
[----:B------:R-:W0:Y:S04]  /*1fa50*/  SHFL.IDX PT, R2, R5, 0x2, 0x1c1f ;  /* 0x005c1f0005027f89 */ /* 0x000e2800000e0000 */
[----:B------:R-:W1:Y:S07]  /*1fa60*/  SHFL.IDX PT, R5, R5, 0x3, 0x1c1f ;  /* 0x007c1f0005057f89 */ /* 0x000e6e00000e0000 */
[----:B0-----:R-:W-:-:S05]  /*1fa70*/  @!P3 LEA R3, P4, R10, R2, 0x1 ;  /* 0x000000020a03b211 */ /* 0x001fca00078808ff */
[----:B------:R-:W-:-:S05]  /*1fa80*/  @!P3 IMAD.X R2, RZ, RZ, R8, P4 ;  /* 0x000000ffff02b224 */ /* 0x000fca00020e0608 */
[----:B------:R-:W-:-:S04]  /*1fa90*/  @!P3 LOP3.LUT R3, R3, R2, RZ, 0x3c, !PT ;  /* 0x000000020303b212 */ /* 0x000fc800078e3cff */
[----:B------:R-:W-:-:S04]  /*1faa0*/  @!P3 LOP3.LUT R2, R3, R2, RZ, 0x3c, !PT ;  /* 0x000000020302b212 */ /* 0x000fc800078e3cff */
[----:B------:R-:W-:-:S05]  /*1fab0*/  @!P3 LOP3.LUT R3, R3, R2, RZ, 0x3c, !PT ;  /* 0x000000020303b212 */ /* 0x000fca00078e3cff */
[----:B------:R-:W-:Y:S04]  /*1fac0*/  @!P3 LDGSTS.E.BYPASS.LTC128B.128 [R11+0xd400], desc[UR52][R2.64], !P0 ;  /* 0x0d400000020bbfae */ /* 0x000fe8000c101d74 */
[----:B------:R-:W-:Y:S04]  /*1fad0*/  @!P3 LDGSTS.E.BYPASS.LTC128B.128 [R11+0x10400], desc[UR52][R2.64+0x40], !P1 ;  /* 0x10400040020bbfae */ /* 0x000fe8000c901d74 */
[----:B------:R0:W-:Y:S02]  /*1fae0*/  @!P3 LDGSTS.E.BYPASS.LTC128B.128 [R11+0x13400], desc[UR52][R2.64+0x80], !P2 ;  /* 0x13400080020bbfae */ /* 0x0001e4000d101d74 */
[----:B0-----:R-:W-:-:S05]  /*1faf0*/  VIADD R2, R28, 0x60 ;  /* 0x000000601c027836 */ /* 0x001fca0000000000 */
[----:B------:R-:W-:-:S13]  /*1fb00*/  ISETP.GE.AND P3, PT, R2, R0, PT ;  /* 0x000000000200720c */ /* 0x000fda0003f66270 */
[----:B-1----:R-:W-:-:S05]  /*1fb10*/  @!P3 LEA R2, P4, R10, R5, 0x1 ;  /* 0x000000050a02b211 */ /* 0x002fca00078808ff */
[----:B------:R-:W-:Y:S02]  /*1fb20*/  @!P3 IMAD.X R3, RZ, RZ, R4, P4 ;  /* 0x000000ffff03b224 */ /* 0x000fe400020e0604 */
[----:B------:R-:W-:Y:S04]  /*1fb30*/  SHFL.IDX PT, R4, R6, RZ, 0x1c1f ;  /* 0x001c1fff06047589 */ /* 0x000fe800000e0000 */
[----:B------:R-:W-:Y:S04]  /*1fb40*/  @!P3 LDGSTS.E.BYPASS.LTC128B.128 [R11+0xdc00], desc[UR52][R2.64], !P0 ;  /* 0x0dc00000020bbfae */ /* 0x000fe8000c101d74 */
[----:B------:R-:W-:Y:S04]  /*1fb50*/  @!P3 LDGSTS.E.BYPASS.LTC128B.128 [R11+0x10c00], desc[UR52][R2.64+0x40], !P1 ;  /* 0x10c00040020bbfae */ /* 0x000fe8000c901d74 */
[----:B------:R0:W-:Y:S04]  /*1fb60*/  @!P3 LDGSTS.E.BYPASS.LTC128B.128 [R11+0x13c00], desc[UR52][R2.64+0x80], !P2 ;  /* 0x13c00080020bbfae */ /* 0x0001e8000d101d74 */
[----:B------:R-:W-:Y:S04]  /*1fb70*/  SHFL.IDX PT, R6, R6, 0x1, 0x1c1f ;  /* 0x003c1f0006067f89 */ /* 0x000fe800000e0000 */
[----:B0-----:R-:W0:Y:S01]  /*1fb80*/  SHFL.IDX PT, R2, R7, RZ, 0x1c1f ;  /* 0x001c1fff07027589 */ /* 0x001e2200000e0000 */
[----:B------:R-:W-:-:S05]  /*1fb90*/  VIADD R3, R28, 0x80 ;  /* 0x000000801c037836 */ /* 0x000fca0000000000 */
[----:B------:R-:W-:-:S13]  /*1fba0*/  ISETP.GE.AND P3, PT, R3, R0, PT ;  /* 0x000000000300720c */ /* 0x000fda0003f66270 */
[----:B0-----:R-:W-:-:S05]  /*1fbb0*/  @!P3 LEA R2, P4, R10, R2, 0x1 ;  /* 0x000000020a02b211 */ /* 0x001fca00078808ff */
[----:B------:R-:W-:-:S05]  /*1fbc0*/  @!P3 IMAD.X R3, RZ, RZ, R4, P4 ;  /* 0x000000ffff03b224 */ /* 0x000fca00020e0604 */
[----:B------:R-:W-:Y:S04]  /*1fbd0*/  @!P3 LDGSTS.E.BYPASS.LTC128B.128 [R11+0xe400], desc[UR52][R2.64], !P0 ;  /* 0x0e400000020bbfae */ /* 0x000fe8000c101d74 */
[----:B------:R-:W-:Y:S04]  /*1fbe0*/  @!P3 LDGSTS.E.BYPASS.LTC128B.128 [R11+0x11400], desc[UR52][R2.64+0x40], !P1 ;  /* 0x11400040020bbfae */ /* 0x000fe8000c901d74 */
[----:B------:R0:W-:Y:S04]  /*1fbf0*/  @!P3 LDGSTS.E.BYPASS.LTC128B.128 [R11+0x14400], desc[UR52][R2.64+0x80], !P2 ;  /* 0x14400080020bbfae */ /* 0x0001e8000d101d74 */
[----:B0-----:R0:W1:Y:S02]  /*1fc00*/  SHFL.IDX PT, R2, R7, 0x1, 0x1c1f ;  /* 0x003c1f0007027f89 */ /* 0x00106400000e0000 */
.L_x_11793:
[----:B------:R-:W2:Y:S01]  /*1fc10*/  LDL R4, [R1+0x34] ;  /* 0x0000340001047983 */ /* 0x000ea20000100800 */
[----:B------:R-:W-:-:S05]  /*1fc20*/  VIADD R28, R28, 0xa0 ;  /* 0x000000a01c1c7836 */ /* 0x000fca0000000000 */
[----:B------:R-:W-:-:S13]  /*1fc30*/  ISETP.GE.AND P3, PT, R28, R0, PT ;  /* 0x000000001c00720c */ /* 0x000fda0003f66270 */
[----:B-1----:R-:W-:-:S05]  /*1fc40*/  @!P3 LEA R2, P4, R10, R2, 0x1 ;  /* 0x000000020a02b211 */ /* 0x002fca00078808ff */
        /* <DEDUP_REMOVED lines=9> */
.L_x_11666:
        /* <DEDUP_REMOVED lines=18> */
.L_x_11794:
[----:B------:R-:W-:Y:S05]  /*1fe00*/  BSYNC B0 ;  /* 0x0000000000007941 */ /* 0x000fea0003800000 */
.L_x_11667:
[----:B------:R-:W1:Y:S04]  /*1fe10*/  LDL.LU R3, [R1+0x44] ;  /* 0x0000440001037983 */ /* 0x000e680000300800 */
[----:B------:R-:W2:Y:S01]  /*1fe20*/  LDL R2, [R1+0x28] ;  /* 0x0000280001027983 */ /* 0x000ea20000100800 */
[----:B------:R-:W-:Y:S01]  /*1fe30*/  BSSY B0, `(.L_x_11669) ;  /* 0x00000f7000007945 */ /* 0x000fe20003800000 */
[----:B-1----:R-:W-:-:S05]  /*1fe40*/  VIADD R0, R3, 0xfffffffe ;  /* 0xfffffffe03007836 */ /* 0x002fca0000000000 */
[----:B--2---:R-:W-:-:S13]  /*1fe50*/  ISETP.GE.AND P0, PT, R0, R2, PT ;  /* 0x000000020000720c */ /* 0x004fda0003f06270 */
[----:B------:R-:W-:Y:S05]  /*1fe60*/  @!P0 BRA `(.L_x_11670) ;  /* 0x0000000c00cc8947 */ /* 0x000fea0003800000 */
[----:B------:R-:W1:Y:S01]  /*1fe70*/  S2R R2, SR_TID.X ;  /* 0x0000000000027919 */ /* 0x000e620000002100 */
[----:B------:R-:W-:Y:S01]  /*1fe80*/  ULDC UR4, c[0x0][0x2f4] ;  /* 0x0000bd0000047ab9 */ /* 0x000fe20000000800 */
[----:B------:R-:W-:Y:S01]  /*1fe90*/  IMAD.MOV.U32 R10, RZ, RZ, R25 ;  /* 0x000000ffff0a7224 */ /* 0x000fe200078e0019 */
[----:B------:R2:W5:Y:S04]  /*1fea0*/  LDL.LU R20, [R1] ;  /* 0x0000000001147983 */ /* 0x0005680000300800 */
[----:B------:R2:W-:Y:S01]  /*1feb0*/  STL [R1+0x8], R26 ;  /* 0x0000081a01007387 */ /* 0x0005e20000100800 */
[----:B-1----:R-:W-:-:S05]  /*1fec0*/  IMAD.SHL.U32 R4, R2, 0x8, RZ ;  /* 0x0000000802047824 */ /* 0x002fca00078e00ff */
[----:B------:R-:W-:-:S04]  /*1fed0*/  LOP3.LUT R4, R4, 0x18, RZ, 0xc0, !PT ;  /* 0x0000001804047812 */ /* 0x000fc800078ec0ff */
[C---:B------:R-:W-:Y:S02]  /*1fee0*/  LOP3.LUT R3, R4.reuse, 0x20, RZ, 0xfc, !PT ;  /* 0x0000002004037812 */ /* 0x040fe400078efcff */
[C---:B------:R-:W-:Y:S02]  /*1fef0*/  LOP3.LUT R2, R4.reuse, 0x40, RZ, 0xfc, !PT ;  /* 0x0000004004027812 */ /* 0x040fe400078efcff */
[----:B------:R-:W-:Y:S02]  /*1ff00*/  ISETP.GE.AND P3, PT, R4, UR4, PT ;  /* 0x0000000404007c0c */ /* 0x000fe4000bf66270 */
[----:B------:R-:W-:Y:S02]  /*1ff10*/  ISETP.GE.AND P2, PT, R3, UR4, PT ;  /* 0x0000000403007c0c */ /* 0x000fe4000bf46270 */
[----:B--2---:R-:W-:-:S13]  /*1ff20*/  ISETP.GE.AND P1, PT, R2, UR4, PT ;  /* 0x0000000402007c0c */ /* 0x004fda000bf26270 */
.L_x_11683:
[----:B------:R-:W2:Y:S01]  /*1ff30*/  LDL R9, [R1+0x2c] ;  /* 0x00002c0001097983 */ /* 0x000ea20000100800 */
[----:B------:R-:W1:Y:S03]  /*1ff40*/  LDC R6, c[0x0][0x430] ;  /* 0x00010c00ff067b82 */ /* 0x000e660000000800 */
[----:B------:R-:W3:Y:S04]  /*1ff50*/  LDL R8, [R1+0x30] ;  /* 0x0000300001087983 */ /* 0x000ee80000100800 */
[----:B0-----:R-:W4:Y:S01]  /*1ff60*/  LDL R7, [R1+0x10] ;  /* 0x0000100001077983 */ /* 0x001f220000100800 */
[----:B------:R-:W0:Y:S01]  /*1ff70*/  S2R R2, SR_TID.X ;  /* 0x0000000000027919 */ /* 0x000e220000002100 */
        /* <DEDUP_REMOVED lines=14> */
[--C-:B------:R-:W-:Y:S01]  /*20060*/  IMAD.MOV R9, RZ, RZ, -R2.reuse ;  /* 0x000000ffff097224 */ /* 0x100fe200078e0a02 */
[----:B------:R-:W-:-:S03]  /*20070*/  SHF.R.S32.HI R3, RZ, 0x1f, R2 ;  /* 0x0000001fff037819 */ /* 0x000fc60000011402 */
[----:B------:R-:W-:Y:S02]  /*20080*/  IMAD R9, R6, R9, R4 ;  /* 0x0000000906097224 */ /* 0x000fe400078e0204 */
        /* <DEDUP_REMOVED lines=8> */
[----:B------:R-:W-:-:S05]  /*20110*/  VIADD R25, R10, 0x1 ;  /* 0x000000010a197836 */ /* 0x000fca0000000000 */
        /* <DEDUP_REMOVED lines=11> */
.L_x_11671:
[----:B------:R-:W-:Y:S01]  /*201d0*/  IMAD R5, R25, 0x8, R23 ;  /* 0x0000000819057824 */ /* 0x000fe200078e0217 */
[----:B------:R-:W-:Y:S01]  /*201e0*/  SHF.L.U32 R0, R2, 0x1f, RZ ;  /* 0x0000001f02007819 */ /* 0x000fe200000006ff */
[----:B------:R-:W-:Y:S03]  /*201f0*/  BSSY B1, `(.L_x_11672) ;  /* 0x0000003000017945 */ /* 0x000fe60003800000 */
[----:B------:R-:W0:Y:S02]  /*20200*/  SYNCS.PHASECHK.TRANS64.TRYWAIT P0, [R5+URZ+0x2d840], R0 ;  /* 0x02d84000050075a7 */ /* 0x000e24000800017f */
[----:B0-----:R-:W-:Y:S05]  /*20210*/  @!P0 BRA `(.L_x_11673) ;  /* 0x0000004000c48947 */ /* 0x001fea0003800000 */
.L_x_11795:
[----:B------:R-:W-:Y:S05]  /*20220*/  BSYNC B1 ;  /* 0x0000000000017941 */ /* 0x000fea0003800000 */
.L_x_11672:
[----:B------:R-:W2:Y:S04]  /*20230*/  LDL R6, [R1+0xc] ;  /* 0x00000c0001067983 */ /* 0x000ea80000100800 */
[----:B------:R-:W3:Y:S01]  /*20240*/  LDL R4, [R1+0x14] ;  /* 0x0000140001047983 */ /* 0x000ee20000100800 */
[----:B------:R-:W-:Y:S01]  /*20250*/  SHF.R.S32.HI R28, RZ, 0x1f, R9 ;  /* 0x0000001fff1c7819 */ /* 0x000fe20000011409 */
[----:B------:R-:W-:Y:S01]  /*20260*/  ULDC.64 UR4, c[0x0][0x300] ;  /* 0x0000c00000047ab9 */ /* 0x000fe20000000a00 */
[C---:B------:R-:W-:Y:S01]  /*20270*/  LOP3.LUT P5, RZ, R22.reuse, 0x2, RZ, 0xc0, !PT ;  /* 0x0000000216ff7812 */ /* 0x040fe200078ac0ff */
        /* <DEDUP_REMOVED lines=50> */
.L_x_11805:
        /* <DEDUP_REMOVED lines=11> */
.L_x_11675:
        /* <DEDUP_REMOVED lines=11> */
.L_x_11676:
[----:B------:R1:W-:Y:S01]  /*20700*/  SYNCS.ARRIVE.TRANS64.A1T0 RZ, [R5+URZ+0x2d830], RZ ;  /* 0x02d830ff05ff79a7 */ /* 0x0003e2000810003f */
[----:B------:R-:W-:Y:S05]  /*20710*/  @!P5 BRA `(.L_x_11677) ;  /* 0x000000000004d947 */ /* 0x000fea0003800000 */
[----:B------:R-:W-:Y:S01]  /*20720*/  BPT.TRAP 0x1 ;  /* 0x000000040000795c */ /* 0x000fe20000300000 */
.L_x_11677:
[----:B------:R-:W-:Y:S01]  /*20730*/  SHF.L.U32 R2, R20, 0x1f, RZ ;  /* 0x0000001f14027819 */ /* 0x000fe200000006ff */
[----:B-1----:R-:W-:Y:S01]  /*20740*/  IMAD R5, R10, 0x8, R23 ;  /* 0x000000080a057824 */ /* 0x002fe200078e0217 */
[----:B------:R-:W-:Y:S03]  /*20750*/  BSSY B1, `(.L_x_11678) ;  /* 0x0000003000017945 */ /* 0x000fe60003800000 */
[----:B------:R-:W1:Y:S02]  /*20760*/  SYNCS.PHASECHK.TRANS64.TRYWAIT P0, [R5+URZ+0x2d860], R2 ;  /* 0x02d86002050075a7 */ /* 0x000e64000800017f */
[----:B-1----:R-:W-:Y:S05]  /*20770*/  @!P0 BRA `(.L_x_11679) ;  /* 0x0000004000d48947 */ /* 0x002fea0003800000 */
.L_x_11806:
[----:B------:R-:W-:Y:S05]  /*20780*/  BSYNC B1 ;  /* 0x0000000000017941 */ /* 0x000fea0003800000 */
.L_x_11678:
        /* <DEDUP_REMOVED lines=45> */
.L_x_11816:
        /* <DEDUP_REMOVED lines=32> */
.L_x_11681:
        /* <DEDUP_REMOVED lines=12> */
.L_x_11682:
[----:B------:R-:W2:Y:S01]  /*20d20*/  LDL R2, [R1+0x28] ;  /* 0x0000280001027983 */ /* 0x000ea20000100800 */
[----:B------:R1:W-:Y:S01]  /*20d30*/  SYNCS.ARRIVE.TRANS64.A1T0 RZ, [R5+URZ+0x2d850], RZ ;  /* 0x02d850ff05ff79a7 */ /* 0x0003e2000810003f */
[----:B------:R-:W-:Y:S02]  /*20d40*/  VIADD R0, R26, 0xffffffff ;  /* 0xffffffff1a007836 */ /* 0x000fe40000000000 */
[----:B------:R1:W5:Y:S01]  /*20d50*/  LDL R20, [R1] ;  /* 0x0000000001147983 */ /* 0x0003620000100800 */
[----:B------:R-:W-:-:S03]  /*20d60*/  IMAD.MOV.U32 R10, RZ, RZ, R25 ;  /* 0x000000ffff0a7224 */ /* 0x000fc600078e0019 */
[----:B------:R1:W-:Y:S01]  /*20d70*/  STL [R1+0x8], R26 ;  /* 0x0000081a01007387 */ /* 0x0003e20000100800 */
[----:B--2---:R-:W-:-:S13]  /*20d80*/  ISETP.GT.AND P0, PT, R26, R2, PT ;  /* 0x000000021a00720c */ /* 0x004fda0003f04270 */
[----:B-1----:R-:W-:Y:S05]  /*20d90*/  @P0 BRA `(.L_x_11683) ;  /* 0xfffffff000640947 */ /* 0x002fea000383ffff */
.L_x_11670:
[----:B------:R-:W-:Y:S05]  /*20da0*/  BSYNC B0 ;  /* 0x0000000000007941 */ /* 0x000fea0003800000 */
.L_x_11669:
[----:B------:R-:W1:Y:S01]  /*20db0*/  S2R R2, SR_TID.X ;  /* 0x0000000000027919 */ /* 0x000e620000002100 */
[----:B------:R-:W-:Y:S01]  /*20dc0*/  BSSY B0, `(.L_x_11684) ;  /* 0x0000010000007945 */ /* 0x000fe20003800000 */
        /* <DEDUP_REMOVED lines=12> */
[----:B0-----:R-:W0:Y:S01]  /*20e90*/  POPC R7, R4 ;  /* 0x0000000400077309 */ /* 0x001e220000000000 */
[----:B--2---:R-:W0:Y:S02]  /*20ea0*/  SHFL.IDX PT, R0, R3, R0, 0x1f ;  /* 0x00001f0003007589 */ /* 0x004e2400000e0000 */
[----:B0-----:R-:W-:-:S07]  /*20eb0*/  IADD3 R16, R0, UR37, R7 ;  /* 0x0000002500107c10 */ /* 0x001fce000fffe007 */
.L_x_11685:
[----:B------:R-:W-:Y:S05]  /*20ec0*/  BSYNC B0 ;  /* 0x0000000000007941 */ /* 0x000fea0003800000 */
.L_x_11684:
[----:B------:R-:W-:-:S05]  /*20ed0*/  IMAD.U32 R0, RZ, RZ, UR38 ;  /* 0x00000026ff007e24 */ /* 0x000fca000f8e00ff */
[----:B------:R-:W-:-:S13]  /*20ee0*/  ISETP.NE.AND P0, PT, R0, 0x3, PT ;  /* 0x000000030000780c */ /* 0x000fda0003f05270 */
[----:B------:R-:W-:Y:S05]  /*20ef0*/  @!P0 BRA `(.L_x_11686) ;  /* 0x0000000000048947 */ /* 0x000fea0003800000 */
[----:B------:R-:W-:Y:S01]  /*20f00*/  BPT.TRAP 0x1 ;  /* 0x000000040000795c */ /* 0x000fe20000300000 */
.L_x_11686:
[----:B------:R-:W2:Y:S04]  /*20f10*/  LDL R3, [R1] ;  /* 0x0000000001037983 */ /* 0x000ea80000100800 */
[----:B------:R-:W3:Y:S01]  /*20f20*/  LDL.LU R2, [R1+0x24] ;  /* 0x0000240001027983 */ /* 0x000ee20000300800 */
[----:B------:R-:W-:Y:S01]  /*20f30*/  IMAD R0, R25, 0x8, R23 ;  /* 0x0000000819007824 */ /* 0x000fe200078e0217 */
[----:B------:R-:W-:Y:S01]  /*20f40*/  BSSY B0, `(.L_x_11687) ;  /* 0x0000005000007945 */ /* 0x000fe20003800000 */
[----:B--2---:R-:W-:-:S04]  /*20f50*/  SHF.L.U32 R3, R3, 0x1f, RZ ;  /* 0x0000001f03037819 */ /* 0x004fc800000006ff */
[----:B------:R-:W1:Y:S01]  /*20f60*/  SYNCS.PHASECHK.TRANS64.TRYWAIT P0, [R0+URZ+0x2d860], R3 ;  /* 0x02d86003000075a7 */ /* 0x000e62000800017f */
[----:B---3--:R-:W-:Y:S01]  /*20f70*/  IMAD R6, R26, -0x80, R2 ;  /* 0xffffff801a067824 */ /* 0x008fe200078e0202 */
[----:B-1----:R-:W-:Y:S06]  /*20f80*/  @!P0 BRA `(.L_x_11688) ;  /* 0x0000004000488947 */ /* 0x002fec0003800000 */
.L_x_11817:
[----:B------:R-:W-:Y:S05]  /*20f90*/  BSYNC B0 ;  /* 0x0000000000007941 */ /* 0x000fea0003800000 */
.L_x_11687:
        /* <DEDUP_REMOVED lines=51> */
.L_x_11827:
        /* <DEDUP_REMOVED lines=13> */
.L_x_11690:
        /* <DEDUP_REMOVED lines=11> */
.L_x_11691:
[----:B------:R-:W2:Y:S01]  /*21450*/  LDL.LU R2, [R1] ;  /* 0x0000000001027983 */ /* 0x000ea20000300800 */
[----:B------:R-:W-:Y:S01]  /*21460*/  VIADD R25, R25, 0x1 ;  /* 0x0000000119197836 */ /* 0x000fe20000000000 */
[----:B------:R0:W-:Y:S04]  /*21470*/  SYNCS.ARRIVE.TRANS64.A1T0 RZ, [R0+URZ+0x2d850], RZ ;  /* 0x02d850ff00ff79a7 */ /* 0x0001e8000810003f */
[----:B------:R-:W-:-:S04]  /*21480*/  ISETP.NE.AND P0, PT, R25, 0x2, PT ;  /* 0x000000021900780c */ /* 0x000fc80003f05270 */
[----:B0-----:R-:W-:Y:S02]  /*21490*/  SEL R0, RZ, 0x1, P0 ;  /* 0x00000001ff007807 */ /* 0x001fe40000000000 */
[----:B------:R-:W-:Y:S02]  /*214a0*/  SEL R25, R25, RZ, P0 ;  /* 0x000000ff19197207 */ /* 0x000fe40000000000 */
[----:B--2---:R-:W-:-:S05]  /*214b0*/  LOP3.LUT R2, R2, R0, RZ, 0x3c, !PT ;  /* 0x0000000002027212 */ /* 0x004fca00078e3cff */
[----:B------:R2:W-:Y:S02]  /*214c0*/  STL [R1], R2 ;  /* 0x0000000201007387 */ /* 0x0005e40000100800 */
.L_x_11650:
[----:B------:R-:W-:Y:S05]  /*214d0*/  BSYNC B7 ;  /* 0x0000000000077941 */ /* 0x000fea0003800000 */
.L_x_11648:
[----:B------:R-:W-:-:S13]  /*214e0*/  LOP3.LUT P0, RZ, R22, 0x10, RZ, 0xc0, !PT ;  /* 0x0000001016ff7812 */ /* 0x000fda000780c0ff */
[----:B------:R-:W-:Y:S05]  /*214f0*/  @!P0 BRA `(.L_x_11692) ;  /* 0x0000000000248947 */ /* 0x000fea0003800000 */
[----:B------:R-:W-:Y:S05]  /*21500*/  WARPSYNC.ALL ;  /* 0x0000000000007948 */ /* 0x000fea0003800000 */
[----:B------:R-:W3:Y:S08]  /*21510*/  S2UR UR5, SR_CgaCtaId ;  /* 0x00000000000579c3 */ /* 0x000ef00000008800 */
[----:B------:R-:W-:Y:S06]  /*21520*/  BAR.SYNC.DEFER_BLOCKING 0x5, 0x200 ;  /* 0x0148000000007b1d */ /* 0x000fec0000010000 */
[----:B------:R-:W-:-:S02]  /*21530*/  UMOV UR4, 0x400 ;  /* 0x0000040000047882 */ /* 0x000fc40000000000 */
[----:B---3--:R-:W-:-:S06]  /*21540*/  ULEA UR4, UR5, UR4, 0x18 ;  /* 0x0000000405047291 */ /* 0x008fcc000f8ec03f */
[----:B------:R-:W-:-:S05]  /*21550*/  IMAD.U32 R23, RZ, RZ, UR4 ;  /* 0x00000004ff177e24 */ /* 0x000fca000f8e00ff */
[----:B------:R3:W4:Y:S01]  /*21560*/  LDS.128 R16, [R23+0x2d8d0] ;  /* 0x02d8d00017107984 */ /* 0x0007220000000c00 */
[----:B------:R-:W-:Y:S06]  /*21570*/  BAR.ARV 0x4, 0x200 ;  /* 0x0108000000007b1d */ /* 0x000fec0000002000 */
[----:B------:R-:W-:Y:S05]  /*21580*/  BRA `(.L_x_11693) ;  /* 0x0000000800cc7947 */ /* 0x000fea0003800000 */
.L_x_11692:
        /* <DEDUP_REMOVED lines=8> */
[----:B--2---:R-:W0:Y:S02]  /*21610*/  @!P1 LDC.64 R2, c[0x0][0xc80] ;  /* 0x00032000ff029b82 */ /* 0x004e240000000a00 */
        /* <DEDUP_REMOVED lines=27> */
.L_x_11837:
[----:B------:R-:W-:Y:S02]  /*217d0*/  ULDC UR4, c[0x0][0xc38] ;  /* 0x00030e0000047ab9 */ /* 0x000fe40000000800 */
[----:B------:R-:W-:-:S04]  /*217e0*/  IMAD.U32 R4, RZ, RZ, UR4 ;  /* 0x00000004ff047e24 */ /* 0x000fc8000f8e00ff */
[----:B-1----:R-:W-:-:S04]  /*217f0*/  IMAD R5, R14, R4, RZ ;  /* 0x000000040e057224 */ /* 0x002fc800078e02ff */
[----:B------:R-:W-:-:S05]  /*21800*/  IMAD.IADD R16, R16, 0x1, R5 ;  /* 0x0000000110107824 */ /* 0x000fca00078e0205 */
[----:B------:R-:W-:-:S13]  /*21810*/  ISETP.GT.AND P6, PT, R16, R0, PT ;  /* 0x000000001000720c */ /* 0x000fda0003fc4270 */
[----:B------:R-:W-:Y:S05]  /*21820*/  @P6 BRA `(.L_x_11695) ;  /* 0x00000000009c6947 */ /* 0x000fea0003800000 */
.L_x_11700:
        /* <DEDUP_REMOVED lines=14> */
.L_x_11698:
[----:B------:R-:W-:Y:S05]  /*21910*/  BSYNC B0 ;  /* 0x0000000000007941 */ /* 0x000fea0003800000 */
.L_x_11697:
[----:B------:R-:W-:-:S03]  /*21920*/  UMOV UR4, 0xffffffff ;  /* 0xffffffff00047882 */ /* 0x000fc60000000000 */
[----:B------:R-:W-:Y:S05]  /*21930*/  BRA.DIV UR4, `(.L_x_11699) ;  /* 0x0000004204847947 */ /* 0x000fea000b800000 */
[----:B-----5:R-:W2:Y:S02]  /*21940*/  SHFL.UP PT, R14, R2, 0x1, RZ ;  /* 0x04200000020e7989 */ /* 0x020ea400000e00ff */
[----:B--2---:R-:W-:-:S05]  /*21950*/  SEL R13, R14, RZ, P1 ;  /* 0x000000ff0e0d7207 */ /* 0x004fca0000800000 */
[----:B------:R-:W-:-:S05]  /*21960*/  IMAD.IADD R13, R2, 0x1, R13 ;  /* 0x00000001020d7824 */ /* 0x000fca00078e020d */
        /* <DEDUP_REMOVED lines=13> */
.L_x_11845:
[----:B------:R-:W-:Y:S02]  /*21a40*/  ULDC UR4, c[0x0][0xc38] ;  /* 0x00030e0000047ab9 */ /* 0x000fe40000000800 */
[----:B------:R-:W-:-:S04]  /*21a50*/  IMAD.U32 R4, RZ, RZ, UR4 ;  /* 0x00000004ff047e24 */ /* 0x000fc8000f8e00ff */
[----:B-1----:R-:W-:-:S04]  /*21a60*/  IMAD R5, R14, R4, RZ ;  /* 0x000000040e057224 */ /* 0x002fc800078e02ff */
[----:B------:R-:W-:-:S05]  /*21a70*/  IMAD.IADD R16, R5, 0x1, R16 ;  /* 0x0000000105107824 */ /* 0x000fca00078e0210 */
[----:B------:R-:W-:-:S13]  /*21a80*/  ISETP.GT.AND P6, PT, R16, R0, PT ;  /* 0x000000001000720c */ /* 0x000fda0003fc4270 */
[----:B------:R-:W-:Y:S05]  /*21a90*/  @!P6 BRA `(.L_x_11700) ;  /* 0xfffffffc0064e947 */ /* 0x000fea000383ffff */
.L_x_11695:
        /* <DEDUP_REMOVED lines=8> */
.L_x_11849:
[----:B------:R-:W-:Y:S01]  /*21b20*/  ISETP.NE.AND P0, PT, R5, RZ, PT ;  /* 0x000000ff0500720c */ /* 0x000fe20003f05270 */
[----:B------:R-:W-:-:S12]  /*21b30*/  IMAD.MOV.U32 R5, RZ, RZ, RZ ;  /* 0x000000ffff057224 */ /* 0x000fd800078e00ff */
[----:B------:R-:W-:Y:S05]  /*21b40*/  @!P0 BRA `(.L_x_11702) ;  /* 0x0000000000108947 */ /* 0x000fea0003800000 */
[----:B------:R-:W-:Y:S01]  /*21b50*/  UMOV UR4, 0xffffffff ;  /* 0xffffffff00047882 */ /* 0x000fe20000000000 */
[----:B------:R-:W-:Y:S02]  /*21b60*/  VIADD R12, R6, 0xffffffff ;  /* 0xffffffff060c7836 */ /* 0x000fe40000000000 */
[----:B------:R-:W-:Y:S05]  /*21b70*/  BRA.DIV UR4, `(.L_x_11703) ;  /* 0x0000004204f87947 */ /* 0x000fea000b800000 */
[----:B------:R3:W4:Y:S02]  /*21b80*/  SHFL.IDX PT, R5, R3, R12, 0x1f ;  /* 0x00001f0c03057589 */ /* 0x00072400000e0000 */
.L_x_11702:
[----:B01-3--:R-:W0:Y:S01]  /*21b90*/  LDC.64 R2, c[0x0][0xc90] ;  /* 0x00032400ff027b82 */ /* 0x00be220000000a00 */
[----:B------:R-:W-:-:S04]  /*21ba0*/  IMAD.IADD R19, R6, 0x1, R19 ;  /* 0x0000000106137824 */ /* 0x000fc800078e0213 */
[----:B0-----:R-:W-:-:S05]  /*21bb0*/  IMAD.WIDE R2, R19, 0x4, R2 ;  /* 0x0000000413027825 */ /* 0x001fca00078e0202 */
[----:B------:R0:W2:Y:S01]  /*21bc0*/  LDG.E R7, desc[UR52][R2.64] ;  /* 0x0000003402077981 */ /* 0x0000a2000c1e1900 */
[----:B----4-:R-:W-:Y:S02]  /*21bd0*/  IMAD R16, R5, R4, R16 ;  /* 0x0000000405107224 */ /* 0x010fe400078e0210 */
[----:B0-----:R-:W-:Y:S02]  /*21be0*/  IMAD.MOV.U32 R2, RZ, RZ, RZ ;  /* 0x000000ffff027224 */ /* 0x001fe400078e00ff */
[----:B--2---:R-:W-:-:S05]  /*21bf0*/  IMAD R6, R17, R7, RZ ;  /* 0x0000000711067224 */ /* 0x004fca00078e02ff */
        /* <DEDUP_REMOVED lines=40> */
[----:B------:R-:W-:-:S05]  /*21e80*/  IABS R3, R5 ;  /* 0x0000000500037213 */ /* 0x000fca0000000000 */
[----:B------:R-:W-:-:S04]  /*21e90*/  IMAD.HI.U32 R2, R2, R3, RZ ;  /* 0x0000000302027227 */ /* 0x000fc800078e00ff */
[----:B------:R-:W-:Y:S01]  /*21ea0*/  IMAD R6, R2, R6, R3 ;  /* 0x0000000602067224 */ /* 0x000fe200078e0203 */
[C---:B------:R-:W-:Y:S01]  /*21eb0*/  LOP3.LUT R3, R5.reuse, R4, RZ, 0x3c, !PT ;  /* 0x0000000405037212 */ /* 0x040fe200078e3cff */
[----:B------:R-:W-:-:S03]  /*21ec0*/  IMAD.IADD R5, R5, 0x1, R0 ;  /* 0x0000000105057824 */ /* 0x000fc600078e0200 */
        /* <DEDUP_REMOVED lines=14> */
.L_x_11696:
[----:B------:R-:W-:Y:S01]  /*21fb0*/  UMOV UR4, URZ ;  /* 0x0000003f00047c82 */ /* 0x000fe20008000000 */
[----:B------:R-:W-:Y:S01]  /*21fc0*/  UMOV UR5, URZ ;  /* 0x0000003f00057c82 */ /* 0x000fe20008000000 */
[----:B------:R-:W-:Y:S01]  /*21fd0*/  ULDC UR6, c[0x0][0xc3c] ;  /* 0x00030f0000067ab9 */ /* 0x000fe20000000800 */
[----:B------:R-:W-:Y:S02]  /*21fe0*/  IMAD.MOV.U32 R16, RZ, RZ, R0 ;  /* 0x000000ffff107224 */ /* 0x000fe400078e0000 */
[----:B------:R-:W-:Y:S02]  /*21ff0*/  IMAD.U32 R17, RZ, RZ, UR4 ;  /* 0x00000004ff117e24 */ /* 0x000fe4000f8e00ff */
[----:B------:R-:W-:Y:S02]  /*22000*/  IMAD.U32 R18, RZ, RZ, UR5 ;  /* 0x00000005ff127e24 */ /* 0x000fe4000f8e00ff */
[----:B------:R-:W-:-:S07]  /*22010*/  IMAD.U32 R19, RZ, RZ, UR6 ;  /* 0x00000006ff137e24 */ /* 0x000fce000f8e00ff */
.L_x_11704:
        /* <DEDUP_REMOVED lines=10> */
.L_x_11693:
[----:B------:R-:W-:Y:S02]  /*220c0*/  ULDC UR4, c[0x0][0xc3c] ;  /* 0x00030f0000047ab9 */ /* 0x000fe40000000800 */
[----:B----4-:R-:W-:-:S13]  /*220d0*/  ISETP.GE.AND P0, PT, R19, UR4, PT ;  /* 0x0000000413007c0c */ /* 0x010fda000bf06270 */
[----:B------:R-:W-:Y:S05]  /*220e0*/  @!P0 BRA `(.L_x_11705) ;  /* 0xffffff9c00188947 */ /* 0x000fea000383ffff */
[----:B------:R-:W-:Y:S05]  /*220f0*/  BSYNC B8 ;  /* 0x0000000000087941 */ /* 0x000fea0003800000 */
.L_x_11588:
[----:B0-----:R-:W4:Y:S01]  /*22100*/  LDL.LU R0, [R1+0x4c] ;  /* 0x00004c0001007983 */ /* 0x001f220000300800 */
[----:B------:R-:W-:Y:S01]  /*22110*/  BSSY B0, `(.L_x_11706) ;  /* 0x000000b000007945 */ /* 0x000fe20003800000 */
[----:B------:R-:W0:Y:S01]  /*22120*/  S2R R5, SR_CgaCtaId ;  /* 0x0000000000057919 */ /* 0x000e220000008800 */
[----:B----4-:R-:W-:-:S05]  /*22130*/  VIADD R0, R0, 0x1 ;  /* 0x0000000100007836 */ /* 0x010fca0000000000 */
[----:B--2---:R-:W-:-:S04]  /*22140*/  LEA.HI R2, R0, R0, RZ, 0x1 ;  /* 0x0000000000027211 */ /* 0x004fc800078f08ff */
[----:B------:R-:W-:Y:S02]  /*22150*/  LOP3.LUT R3, R2, 0xfffffffe, RZ, 0xc0, !PT ;  /* 0xfffffffe02037812 */ /* 0x000fe400078ec0ff */
[----:B------:R-:W-:-:S03]  /*22160*/  MOV R2, 0x400 ;  /* 0x0000040000027802 */ /* 0x000fc60000000f00 */
[----:B------:R-:W-:Y:S01]  /*22170*/  IMAD.IADD R0, R0, 0x1, -R3 ;  /* 0x0000000100007824 */ /* 0x000fe200078e0a03 */
[----:B0-----:R-:W-:-:S04]  /*22180*/  LEA R5, R5, R2, 0x18 ;  /* 0x0000000205057211 */ /* 0x001fc800078ec0ff */
[----:B------:R-:W-:-:S04]  /*22190*/  SHF.L.U32 R0, R0, 0x1f, RZ ;  /* 0x0000001f00007819 */ /* 0x000fc800000006ff */
[----:B------:R-:W0:Y:S02]  /*221a0*/  SYNCS.PHASECHK.TRANS64.TRYWAIT P0, [R5+URZ+0x2d820], R0 ;  /* 0x02d82000050075a7 */ /* 0x000e24000800017f */
[----:B0-----:R-:W-:Y:S05]  /*221b0*/  @!P0 BRA `(.L_x_11707) ;  /* 0x0000003c00908947 */ /* 0x001fea0003800000 */
.L_x_11852:
[----:B------:R-:W-:Y:S05]  /*221c0*/  BSYNC B0 ;  /* 0x0000000000007941 */ /* 0x000fea0003800000 */
.L_x_11706:
[----:B------:R-:W-:-:S03]  /*221d0*/  UMOV UR4, 0xffffffff ;  /* 0xffffffff00047882 */ /* 0x000fc60000000000 */
[----:B------:R-:W-:Y:S05]  /*221e0*/  BRA.DIV UR4, `(.L_x_11708) ;  /* 0x0000003e04987947 */ /* 0x000fea000b800000 */
[----:B0-----:R-:W0:Y:S02]  /*221f0*/  S2R R0, SR_TID.X ;  /* 0x0000000000007919 */ /* 0x001e240000002100 */
[----:B0-----:R-:W-:-:S04]  /*22200*/  SHF.R.U32.HI R0, RZ, 0x5, R0 ;  /* 0x00000005ff007819 */ /* 0x001fc80000011600 */
[----:B------:R-:W-:-:S05]  /*22210*/  LOP3.LUT R0, R0, 0x3, RZ, 0xc0, !PT ;  /* 0x0000000300007812 */ /* 0x000fca00078ec0ff */
[----:B------:R0:W2:Y:S02]  /*22220*/  SHFL.IDX PT, R14, R0, RZ, 0x1f ;  /* 0x00001fff000e7589 */ /* 0x0000a400000e0000 */
.L_x_11855:
[----:B--2---:R-:W-:-:S13]  /*22230*/  ISETP.NE.AND P0, PT, R14, RZ, PT ;  /* 0x000000ff0e00720c */ /* 0x004fda0003f05270 */
[----:B------:R-:W-:Y:S05]  /*22240*/  @P0 BRA `(.L_x_11362) ;  /* 0x0000000000900947 */ /* 0x000fea0003800000 */
[----:B------:R-:W-:-:S03]  /*22250*/  UMOV UR4, 0xffffffff ;  /* 0xffffffff00047882 */ /* 0x000fc60000000000 */
[----:B------:R-:W-:Y:S05]  /*22260*/  BRA.DIV UR4, `(.L_x_11709) ;  /* 0x0000003e04ac7947 */ /* 0x000fea000b800000 */
[----:B------:R-:W-:-:S13]  /*22270*/  ELECT P6, URZ, PT ;  /* 0x00000000003f782f */ /* 0x000fda00038c0000 */
.L_x_11858:
[----:B------:R-:W-:Y:S05]  /*22280*/  @!P6 BRA `(.L_x_11362) ;  /* 0x000000000080e947 */ /* 0x000fea0003800000 */
[----:B------:R-:W-:-:S06]  /*22290*/  ULOP3.LUT UR4, UR36, 0x2, URZ, 0xfc, !UPT ;  /* 0x0000000224047892 */ /* 0x000fcc000f8efc3f */
[----:B0-----:R-:W-:-:S05]  /*222a0*/  IMAD.U32 R0, RZ, RZ, UR4 ;  /* 0x00000004ff007e24 */ /* 0x001fca000f8e00ff */
[----:B------:R-:W-:-:S13]  /*222b0*/  ISETP.NE.AND P0, PT, R0, 0x3, PT ;  /* 0x000000030000780c */ /* 0x000fda0003f05270 */
[----:B------:R-:W-:Y:S05]  /*222c0*/  @!P0 BRA `(.L_x_11710) ;  /* 0x0000000000048947 */ /* 0x000fea0003800000 */
[----:B------:R-:W-:Y:S01]  /*222d0*/  BPT.TRAP 0x1 ;  /* 0x000000040000795c */ /* 0x000fe20000300000 */
.L_x_11710:
[----:B------:R-:W2:Y:S01]  /*222e0*/  LDL R0, [R1] ;  /* 0x0000000001007983 */ /* 0x000ea20000100800 */
[C---:B------:R-:W-:Y:S02]  /*222f0*/  IMAD R3, R25.reuse, 0x8, R5 ;  /* 0x0000000819037824 */ /* 0x040fe400078e0205 */
[----:B------:R-:W-:-:S05]  /*22300*/  VIADD R25, R25, 0x1 ;  /* 0x0000000119197836 */ /* 0x000fca0000000000 */
[----:B------:R-:W-:Y:S02]  /*22310*/  ISETP.NE.AND P2, PT, R25, 0x2, PT ;  /* 0x000000021900780c */ /* 0x000fe40003f45270 */
[----:B--2---:R-:W-:Y:S02]  /*22320*/  SHF.L.U32 R2, R0, 0x1f, RZ ;  /* 0x0000001f00027819 */ /* 0x004fe400000006ff */
[----:B------:R-:W-:Y:S02]  /*22330*/  SEL R0, RZ, 0x1, P2 ;  /* 0x00000001ff007807 */ /* 0x000fe40001000000 */
[----:B------:R-:W0:Y:S02]  /*22340*/  SYNCS.PHASECHK.TRANS64.TRYWAIT P1, [R3+URZ+0x2d840], R2 ;  /* 0x02d84002030075a7 */ /* 0x000e24000802017f */
[----:B0-----:R-:W-:Y:S05]  /*22350*/  @!P1 BRA `(.L_x_11711) ;  /* 0x0000003c00909947 */ /* 0x001fea0003800000 */
.L_x_11859:
[----:B------:R-:W2:Y:S01]  /*22360*/  LDL.LU R4, [R1] ;  /* 0x0000000001047983 */ /* 0x000ea20000300800 */
[----:B------:R-:W-:Y:S02]  /*22370*/  SEL R25, R25, RZ, P2 ;  /* 0x000000ff19197207 */ /* 0x000fe40001000000 */
[----:B--2---:R-:W-:Y:S01]  /*22380*/  LOP3.LUT R0, R4, R0, RZ, 0x3c, !PT ;  /* 0x0000000004007212 */ /* 0x004fe200078e3cff */
[----:B------:R-:W-:Y:S06]  /*22390*/  @!P0 BRA `(.L_x_11712) ;  /* 0x0000000000048947 */ /* 0x000fec0003800000 */
[----:B------:R-:W-:Y:S01]  /*223a0*/  BPT.TRAP 0x1 ;  /* 0x000000040000795c */ /* 0x000fe20000300000 */
.L_x_11712:
[----:B------:R-:W-:Y:S01]  /*223b0*/  IMAD R25, R25, 0x8, R5 ;  /* 0x0000000819197824 */ /* 0x000fe200078e0205 */
[----:B------:R-:W-:-:S04]  /*223c0*/  SHF.L.U32 R0, R0, 0x1f, RZ ;  /* 0x0000001f00007819 */ /* 0x000fc800000006ff */
[----:B------:R-:W2:Y:S02]  /*223d0*/  SYNCS.PHASECHK.TRANS64.TRYWAIT P1, [R25+URZ+0x2d840], R0 ;  /* 0x02d84000190075a7 */ /* 0x000ea4000802017f */
[----:B--2---:R-:W-:Y:S05]  /*223e0*/  @!P1 BRA `(.L_x_11713) ;  /* 0x0000003c00809947 */ /* 0x004fea0003800000 */
.L_x_11860:
[----:B------:R-:W-:Y:S05]  /*223f0*/  @!P0 BRA `(.L_x_11714) ;  /* 0x0000000000048947 */ /* 0x000fea0003800000 */
[----:B------:R-:W-:Y:S01]  /*22400*/  BPT.TRAP 0x1 ;  /* 0x000000040000795c */ /* 0x000fe20000300000 */
.L_x_11714:
[----:B------:R-:W4:Y:S02]  /*22410*/  SYNCS.PHASECHK.TRANS64.TRYWAIT P1, [R3+URZ+0x2d860], R2 ;  /* 0x02d86002030075a7 */ /* 0x000f24000802017f */
[----:B----4-:R-:W-:Y:S05]  /*22420*/  @!P1 BRA `(.L_x_11715) ;  /* 0x0000003c00849947 */ /* 0x010fea0003800000 */
.L_x_11861:
[----:B------:R-:W-:Y:S05]  /*22430*/  @!P0 BRA `(.L_x_11716) ;  /* 0x0000000000048947 */ /* 0x000fea0003800000 */
[----:B------:R-:W-:Y:S01]  /*22440*/  BPT.TRAP 0x1 ;  /* 0x000000040000795c */ /* 0x000fe20000300000 */
.L_x_11716:
[----:B------:R0:W0:Y:S02]  /*22450*/  SYNCS.PHASECHK.TRANS64.TRYWAIT P0, [R25+URZ+0x2d860], R0 ;  /* 0x02d86000190075a7 */ /* 0x000024000800017f */
[----:B0-----:R-:W-:Y:S05]  /*22460*/  @!P0 NANOSLEEP.SYNCS 0x989680 ;  /* 0x009896800000895d */ /* 0x001fea0003900000 */
[----:B------:R-:W0:Y:S02]  /*22470*/  @!P0 SYNCS.PHASECHK.TRANS64 P0, [R25+URZ+0x2d860], R0 ;  /* 0x02d86000190085a7 */ /* 0x000e24000800007f */
[----:B0-----:R-:W-:Y:S05]  /*22480*/  @!P0 BRA `(.L_x_11716) ;  /* 0xfffffffc00f08947 */ /* 0x001fea000383ffff */
.L_x_11362:
[----:B------:R-:W-:Y:S05]  /*22490*/  BSYNC B9 ;  /* 0x0000000000097941 */ /* 0x000fea0003800000 */
.L_x_11359:
[----:B------:R-:W-:Y:S05]  /*224a0*/  EXIT ;  /* 0x000000000000794d */ /* 0x000fea0003800000 */
.L_x_11386:
[----:B0-----:R0:W1:Y:S02]  /*224b0*/  SYNCS.PHASECHK.TRANS64.TRYWAIT P4, [R35+URZ+0x2d890], R85 ;  /* 0x02d89055230075a7 */ /* 0x001064000808017f */
[----:B-1----:R-:W-:Y:S05]  /*224c0*/  @!P4 NANOSLEEP.SYNCS 0x989680 ;  /* 0x009896800000c95d */ /* 0x002fea0003900000 */
[----:B------:R-:W1:Y:S02]  /*224d0*/  @!P4 SYNCS.PHASECHK.TRANS64 P4, [R35+URZ+0x2d890], R85 ;  /* 0x02d890552300c5a7 */ /* 0x000e64000808007f */
[----:B-1----:R-:W-:Y:S05]  /*224e0*/  @!P4 BRA `(.L_x_11386) ;  /* 0xfffffffc00f0c947 */ /* 0x002fea000383ffff */
[----:B------:R-:W-:Y:S05]  /*224f0*/  BRA `(.L_x_11717) ;  /* 0xfffffe0c00d07947 */ /* 0x000fea000383ffff */
.L_x_11387:
        /* <DEDUP_REMOVED lines=8> */
.L_x_11719:
[----:B------:R-:W-:Y:S05]  /*22580*/  BSYNC B1 ;  /* 0x0000000000017941 */ /* 0x000fea0003800000 */
.L_x_11718:
        /* <DEDUP_REMOVED lines=8> */
.L_x_11720:
[----:B------:R-:W-:Y:S01]  /*22610*/  IMAD.MOV.U32 R11, RZ, RZ, R14 ;  /* 0x000000ffff0b7224 */ /* 0x000fe200078e000e */
[----:B------:R-:W-:Y:S06]  /*22620*/  BRA `(.L_x_11721) ;  /* 0xfffffe0c00987947 */ /* 0x000fec000383ffff */
.L_x_11415:
[----:B0-----:R0:W1:Y:S02]  /*22630*/  SYNCS.PHASECHK.TRANS64.TRYWAIT P4, [R35+URZ+0x2d890], R85 ;  /* 0x02d89055230075a7 */ /* 0x001064000808017f */
[----:B-1----:R-:W-:Y:S05]  /*22640*/  @!P4 NANOSLEEP.SYNCS 0x989680 ;  /* 0x009896800000c95d */ /* 0x002fea0003900000 */
[----:B------:R-:W1:Y:S02]  /*22650*/  @!P4 SYNCS.PHASECHK.TRANS64 P4, [R35+URZ+0x2d890], R85 ;  /* 0x02d890552300c5a7 */ /* 0x000e64000808007f */
[----:B-1----:R-:W-:Y:S05]  /*22660*/  @!P4 BRA `(.L_x_11415) ;  /* 0xfffffffc00f0c947 */ /* 0x002fea000383ffff */
[----:B------:R-:W-:Y:S05]  /*22670*/  BRA `(.L_x_11722) ;  /* 0xfffffe2800647947 */ /* 0x000fea000383ffff */
.L_x_11416:
        /* <DEDUP_REMOVED lines=8> */
.L_x_11724:
[----:B------:R-:W-:Y:S05]  /*22700*/  BSYNC B1 ;  /* 0x0000000000017941 */ /* 0x000fea0003800000 */
.L_x_11723:
        /* <DEDUP_REMOVED lines=8> */
.L_x_11725:
[----:B------:R-:W-:Y:S01]  /*22790*/  IMAD.MOV.U32 R88, RZ, RZ, R14 ;  /* 0x000000ffff587224 */ /* 0x000fe200078e000e */
[----:B------:R-:W-:Y:S06]  /*227a0*/  BRA `(.L_x_11726) ;  /* 0xfffffe28002c7947 */ /* 0x000fec000383ffff */
.L_x_11429:
[----:B0-----:R0:W1:Y:S02]  /*227b0*/  SYNCS.PHASECHK.TRANS64.TRYWAIT P3, [R35+URZ+0x2d890], R85 ;  /* 0x02d89055230075a7 */ /* 0x001064000806017f */
[----:B-1----:R-:W-:Y:S05]  /*227c0*/  @!P3 NANOSLEEP.SYNCS 0x989680 ;  /* 0x009896800000b95d */ /* 0x002fea0003900000 */
[----:B------:R-:W1:Y:S02]  /*227d0*/  @!P3 SYNCS.PHASECHK.TRANS64 P3, [R35+URZ+0x2d890], R85 ;  /* 0x02d890552300b5a7 */ /* 0x000e64000806007f */
[----:B-1----:R-:W-:Y:S05]  /*227e0*/  @!P3 BRA `(.L_x_11429) ;  /* 0xfffffffc00f0b947 */ /* 0x002fea000383ffff */
[----:B------:R-:W-:Y:S05]  /*227f0*/  BRA `(.L_x_11727) ;  /* 0xfffffe4000107947 */ /* 0x000fea000383ffff */
.L_x_11430:
[----:B------:R-:W-:Y:S01]  /*22800*/  BSSY B1, `(.L_x_11728) ;  /* 0x0000007000017945 */ /* 0x000fe20003800000 */
[----:B------:R-:W-:Y:S02]  /*22810*/  IMAD.MOV.U32 R12, RZ, RZ, RZ ;  /* 0x000000ffff0c7224 */ /* 0x000fe400078e00ff */
[----:B------:R-:W-:Y:S02]  /*22820*/  IMAD.MOV.U32 R11, RZ, RZ, 0x1e1f ;  /* 0x00001e1fff0b7424 */ /* 0x000fe400078e00ff */
[----:B------:R-:W-:-:S07]  /*22830*/  IMAD.MOV.U32 R15, RZ, RZ, -0x1 ;  /* 0xffffffffff0f7424 */ /* 0x000fce00078e00ff */
[----:B0-----:R-:W-:Y:S05]  /*22840*/  WARPSYNC.COLLECTIVE R15, `(.L_x_11729) ;  /* 0x000000000f087348 */ /* 0x001fea0003c00000 */
[----:B------:R1:W2:Y:S02]  /*22850*/  SHFL.IDX P6, R14, R13, R12, R11 ;  /* 0x0000000c0d0e7389 */ /* 0x0002a400000c000b */
[----:B012---:R-:W-:Y:S01]  /*22860*/  ENDCOLLECTIVE ;  /* 0x000000000000791b */ /* 0x007fe20003800000 */
.L_x_11729:
[----:B------:R-:W-:Y:S05]  /*22870*/  BSYNC B1 ;  /* 0x0000000000017941 */ /* 0x000fea0003800000 */
.L_x_11728:
        /* <DEDUP_REMOVED lines=8> */
.L_x_11730:
[----:B------:R-:W-:Y:S01]  /*22900*/  IMAD.MOV.U32 R42, RZ, RZ, R14 ;  /* 0x000000ffff2a7224 */ /* 0x000fe200078e000e */
[----:B------:R-:W-:Y:S06]  /*22910*/  BRA `(.L_x_11731) ;  /* 0xfffffe4000447947 */ /* 0x000fec000383ffff */
.L_x_11434:
[----:B---3--:R3:W0:Y:S02]  /*22920*/  SYNCS.PHASECHK.TRANS64.TRYWAIT P2, [R35+URZ+0x2d8b0], R85 ;  /* 0x02d8b055230075a7 */ /* 0x008624000804017f */
[----:B0-----:R-:W-:Y:S05]  /*22930*/  @!P2 NANOSLEEP.SYNCS 0x989680 ;  /* 0x009896800000a95d */ /* 0x001fea0003900000 */
[----:B------:R-:W0:Y:S02]  /*22940*/  @!P2 SYNCS.PHASECHK.TRANS64 P2, [R35+URZ+0x2d8b0], R85 ;  /* 0x02d8b0552300a5a7 */ /* 0x000e24000804007f */
[----:B0-----:R-:W-:Y:S05]  /*22950*/  @!P2 BRA `(.L_x_11434) ;  /* 0xfffffffc00f0a947 */ /* 0x001fea000383ffff */
[----:B------:R-:W-:Y:S05]  /*22960*/  BRA `(.L_x_11732) ;  /* 0xfffffe4400287947 */ /* 0x000fea000383ffff */
.L_x_11448:
[----:B------:R-:W0:Y:S01]  /*22970*/  S2R R4, SR_TID.X ;  /* 0x0000000000047919 */ /* 0x000e220000002100 */
[----:B------:R-:W-:Y:S01]  /*22980*/  BSSY B0, `(.L_x_11733) ;  /* 0x000000c000007945 */ /* 0x000fe20003800000 */
[----:B------:R-:W-:Y:S02]  /*22990*/  IMAD.MOV.U32 R12, RZ, RZ, RZ ;  /* 0x000000ffff0c7224 */ /* 0x000fe400078e00ff */
[----:B------:R-:W-:Y:S02]  /*229a0*/  IMAD.MOV.U32 R11, RZ, RZ, 0x1f ;  /* 0x0000001fff0b7424 */ /* 0x000fe400078e00ff */
[----:B------:R-:W-:Y:S02]  /*229b0*/  IMAD.MOV.U32 R15, RZ, RZ, -0x1 ;  /* 0xffffffffff0f7424 */ /* 0x000fe400078e00ff */
[----:B0-----:R-:W-:-:S05]  /*229c0*/  VIADD R5, R4, 0xffffff80 ;  /* 0xffffff8004057836 */ /* 0x001fca0000000000 */
[----:B------:R-:W-:-:S04]  /*229d0*/  SHF.R.S32.HI R4, RZ, 0x1f, R5 ;  /* 0x0000001fff047819 */ /* 0x000fc80000011405 */
[----:B------:R-:W-:-:S04]  /*229e0*/  LEA.HI R4, R4, R5, RZ, 0x7 ;  /* 0x0000000504047211 */ /* 0x000fc800078f38ff */
[----:B------:R-:W-:-:S05]  /*229f0*/  SHF.R.S32.HI R4, RZ, 0x7, R4 ;  /* 0x00000007ff047819 */ /* 0x000fca0000011404 */
[----:B------:R-:W-:-:S07]  /*22a00*/  IMAD.MOV.U32 R13, RZ, RZ, R4 ;  /* 0x000000ffff0d7224 */ /* 0x000fce00078e0004 */
[----:B-12--5:R-:W-:Y:S05]  /*22a10*/  WARPSYNC.COLLECTIVE R15, `(.L_x_11734) ;  /* 0x000000000f087348 */ /* 0x026fea0003c00000 */
[----:B------:R0:W3:Y:S02]  /*22a20*/  SHFL.IDX P6, R14, R13, R12, R11 ;  /* 0x0000000c0d0e7389 */ /* 0x0000e400000c000b */
[----:B0123-5:R-:W-:Y:S01]  /*22a30*/  ENDCOLLECTIVE ;  /* 0x000000000000791b */ /* 0x02ffe20003800000 */
.L_x_11734:
[----:B------:R-:W-:Y:S05]  /*22a40*/  BSYNC B0 ;  /* 0x0000000000007941 */ /* 0x000fea0003800000 */
.L_x_11733:
[----:B------:R0:W-:Y:S01]  /*22a50*/  STL [R1+0xc], R14 ;  /* 0x00000c0e01007387 */ /* 0x0001e20000100800 */
[----:B------:R-:W-:Y:S05]  /*22a60*/  BRA `(.L_x_11735) ;  /* 0xfffffe5000147947 */ /* 0x000fea000383ffff */
.L_x_11459:
[----:B------:R-:W-:Y:S01]  /*22a70*/  BSSY B1, `(.L_x_11736) ;  /* 0x0000007000017945 */ /* 0x000fe20003800000 */
[----:B------:R-:W-:Y:S02]  /*22a80*/  IMAD.MOV.U32 R12, RZ, RZ, RZ ;  /* 0x000000ffff0c7224 */ /* 0x000fe400078e00ff */
[----:B------:R-:W-:Y:S02]  /*22a90*/  IMAD.MOV.U32 R11, RZ, RZ, 0x1e1f ;  /* 0x00001e1fff0b7424 */ /* 0x000fe400078e00ff */
[----:B------:R-:W-:-:S07]  /*22aa0*/  IMAD.MOV.U32 R15, RZ, RZ, -0x1 ;  /* 0xffffffffff0f7424 */ /* 0x000fce00078e00ff */
[----:B012---:R-:W-:Y:S05]  /*22ab0*/  WARPSYNC.COLLECTIVE R15, `(.L_x_11737) ;  /* 0x000000000f087348 */ /* 0x007fea0003c00000 */
[----:B0-----:R0:W3:Y:S02]  /*22ac0*/  SHFL.IDX P6, R14, R13, R12, R11 ;  /* 0x0000000c0d0e7389 */ /* 0x0010e400000c000b */
[----:B0123--:R-:W-:Y:S01]  /*22ad0*/  ENDCOLLECTIVE ;  /* 0x000000000000791b */ /* 0x00ffe20003800000 */
.L_x_11737:
[----:B------:R-:W-:Y:S05]  /*22ae0*/  BSYNC B1 ;  /* 0x0000000000017941 */ /* 0x000fea0003800000 */
.L_x_11736:
        /* <DEDUP_REMOVED lines=8> */
.L_x_11738:
[----:B------:R-:W-:Y:S02]  /*22b70*/  IMAD.MOV.U32 R13, RZ, RZ, R5 ;  /* 0x000000ffff0d7224 */ /* 0x000fe400078e0005 */
[----:B------:R-:W-:-:S07]  /*22b80*/  IMAD.MOV.U32 R0, RZ, RZ, R14 ;  /* 0x000000ffff007224 */ /* 0x000fce00078e000e */
[----:B------:R-:W-:Y:S05]  /*22b90*/  WARPSYNC.COLLECTIVE R15, `(.L_x_11739) ;  /* 0x000000000f087348 */ /* 0x000fea0003c00000 */
[----:B------:R0:W1:Y:S02]  /*22ba0*/  SHFL.IDX P6, R14, R13, R12, R11 ;  /* 0x0000000c0d0e7389 */ /* 0x00006400000c000b */
[----:B01----:R-:W-:Y:S01]  /*22bb0*/  ENDCOLLECTIVE ;  /* 0x000000000000791b */ /* 0x003fe20003800000 */
.L_x_11739:
[----:B------:R-:W-:Y:S02]  /*22bc0*/  IMAD.MOV.U32 R13, RZ, RZ, R4 ;  /* 0x000000ffff0d7224 */ /* 0x000fe400078e0004 */
[----:B------:R-:W-:-:S07]  /*22bd0*/  IMAD.MOV.U32 R5, RZ, RZ, R14 ;  /* 0x000000ffff057224 */ /* 0x000fce00078e000e */
[----:B------:R-:W-:Y:S05]  /*22be0*/  WARPSYNC.COLLECTIVE R15, `(.L_x_11740) ;  /* 0x000000000f087348 */ /* 0x000fea0003c00000 */
[----:B------:R0:W1:Y:S02]  /*22bf0*/  SHFL.IDX P6, R14, R13, R12, R11 ;  /* 0x0000000c0d0e7389 */ /* 0x00006400000c000b */
[----:B01----:R-:W-:Y:S01]  /*22c00*/  ENDCOLLECTIVE ;  /* 0x000000000000791b */ /* 0x003fe20003800000 */
.L_x_11740:
[----:B------:R-:W-:Y:S05]  /*22c10*/  BRA `(.L_x_11741) ;  /* 0xfffffe5400a47947 */ /* 0x000fea000383ffff */
.L_x_11463:
[----:B0-----:R0:W1:Y:S02]  /*22c20*/  SYNCS.PHASECHK.TRANS64.TRYWAIT P0, [R2+URZ+0x2d800], R3 ;  /* 0x02d80003020075a7 */ /* 0x001064000800017f */
[----:B-1----:R-:W-:Y:S05]  /*22c30*/  @!P0 NANOSLEEP.SYNCS 0x989680 ;  /* 0x009896800000895d */ /* 0x002fea0003900000 */
[----:B------:R-:W1:Y:S02]  /*22c40*/  @!P0 SYNCS.PHASECHK.TRANS64 P0, [R2+URZ+0x2d800], R3 ;  /* 0x02d80003020085a7 */ /* 0x000e64000800007f */
[----:B-1----:R-:W-:Y:S05]  /*22c50*/  @!P0 BRA `(.L_x_11463) ;  /* 0xfffffffc00f08947 */ /* 0x002fea000383ffff */
[----:B------:R-:W-:Y:S05]  /*22c60*/  BRA `(.L_x_11742) ;  /* 0xfffffe5c00d47947 */ /* 0x000fea000383ffff */
.L_x_11475:
[----:B------:R-:W-:Y:S01]  /*22c70*/  BSSY B1, `(.L_x_11743) ;  /* 0x0000007000017945 */ /* 0x000fe20003800000 */
[----:B------:R-:W-:Y:S02]  /*22c80*/  IMAD.MOV.U32 R12, RZ, RZ, RZ ;  /* 0x000000ffff0c7224 */ /* 0x000fe400078e00ff */
[----:B------:R-:W-:Y:S02]  /*22c90*/  IMAD.MOV.U32 R11, RZ, RZ, 0x1e1f ;  /* 0x00001e1fff0b7424 */ /* 0x000fe400078e00ff */
[----:B------:R-:W-:-:S07]  /*22ca0*/  IMAD.MOV.U32 R15, RZ, RZ, -0x1 ;  /* 0xffffffffff0f7424 */ /* 0x000fce00078e00ff */
[----:B012---:R-:W-:Y:S05]  /*22cb0*/  WARPSYNC.COLLECTIVE R15, `(.L_x_11744) ;  /* 0x000000000f087348 */ /* 0x007fea0003c00000 */
[----:B0-----:R0:W3:Y:S02]  /*22cc0*/  SHFL.IDX P6, R14, R13, R12, R11 ;  /* 0x0000000c0d0e7389 */ /* 0x0010e400000c000b */
[----:B0123--:R-:W-:Y:S01]  /*22cd0*/  ENDCOLLECTIVE ;  /* 0x000000000000791b */ /* 0x00ffe20003800000 */
.L_x_11744:
[----:B------:R-:W-:Y:S05]  /*22ce0*/  BSYNC B1 ;  /* 0x0000000000017941 */ /* 0x000fea0003800000 */
.L_x_11743:
        /* <DEDUP_REMOVED lines=8> */
.L_x_11745:
[----:B------:R-:W-:Y:S02]  /*22d70*/  IMAD.MOV.U32 R13, RZ, RZ, R21 ;  /* 0x000000ffff0d7224 */ /* 0x000fe400078e0015 */
[----:B------:R-:W-:-:S07]  /*22d80*/  IMAD.MOV.U32 R0, RZ, RZ, R14 ;  /* 0x000000ffff007224 */ /* 0x000fce00078e000e */
[----:B------:R-:W-:Y:S05]  /*22d90*/  WARPSYNC.COLLECTIVE R15, `(.L_x_11746) ;  /* 0x000000000f087348 */ /* 0x000fea0003c00000 */
[----:B------:R0:W1:Y:S02]  /*22da0*/  SHFL.IDX P6, R14, R13, R12, R11 ;  /* 0x0000000c0d0e7389 */ /* 0x00006400000c000b */
[----:B01----:R-:W-:Y:S01]  /*22db0*/  ENDCOLLECTIVE ;  /* 0x000000000000791b */ /* 0x003fe20003800000 */
.L_x_11746:
[----:B------:R-:W-:Y:S02]  /*22dc0*/  IMAD.MOV.U32 R13, RZ, RZ, R20 ;  /* 0x000000ffff0d7224 */ /* 0x000fe400078e0014 */
[----:B------:R-:W-:-:S07]  /*22dd0*/  IMAD.MOV.U32 R21, RZ, RZ, R14 ;  /* 0x000000ffff157224 */ /* 0x000fce00078e000e */
[----:B------:R-:W-:Y:S05]  /*22de0*/  WARPSYNC.COLLECTIVE R15, `(.L_x_11747) ;  /* 0x000000000f087348 */ /* 0x000fea0003c00000 */
[----:B------:R0:W1:Y:S02]  /*22df0*/  SHFL.IDX P6, R14, R13, R12, R11 ;  /* 0x0000000c0d0e7389 */ /* 0x00006400000c000b */
[----:B01----:R-:W-:Y:S01]  /*22e00*/  ENDCOLLECTIVE ;  /* 0x000000000000791b */ /* 0x003fe20003800000 */
.L_x_11747:
[----:B------:R-:W-:Y:S01]  /*22e10*/  IMAD.MOV.U32 R20, RZ, RZ, R14 ;  /* 0x000000ffff147224 */ /* 0x000fe200078e000e */
[----:B------:R-:W-:Y:S06]  /*22e20*/  BRA `(.L_x_11748) ;  /* 0xfffffe7000987947 */ /* 0x000fec000383ffff */
.L_x_11479:
[----:B0-----:R0:W3:Y:S02]  /*22e30*/  SYNCS.PHASECHK.TRANS64.TRYWAIT P0, [R2+URZ+0x2d800], R3 ;  /* 0x02d80003020075a7 */ /* 0x0010e4000800017f */
[----:B---3--:R-:W-:Y:S05]  /*22e40*/  @!P0 NANOSLEEP.SYNCS 0x989680 ;  /* 0x009896800000895d */ /* 0x008fea0003900000 */
[----:B------:R-:W3:Y:S02]  /*22e50*/  @!P0 SYNCS.PHASECHK.TRANS64 P0, [R2+URZ+0x2d800], R3 ;  /* 0x02d80003020085a7 */ /* 0x000ee4000800007f */
[----:B---3--:R-:W-:Y:S05]  /*22e60*/  @!P0 BRA `(.L_x_11479) ;  /* 0xfffffffc00f08947 */ /* 0x008fea000383ffff */
[----:B------:R-:W-:Y:S05]  /*22e70*/  BRA `(.L_x_11749) ;  /* 0xfffffe78003c7947 */ /* 0x000fea000383ffff */
.L_x_11487:
[----:B--2---:R2:W4:Y:S02]  /*22e80*/  SYNCS.PHASECHK.TRANS64.TRYWAIT P1, [R8+URZ+0x2d830], R3 ;  /* 0x02d83003080075a7 */ /* 0x004524000802017f */
[----:B----4-:R-:W-:Y:S05]  /*22e90*/  @!P1 NANOSLEEP.SYNCS 0x989680 ;  /* 0x009896800000995d */ /* 0x010fea0003900000 */
[----:B------:R-:W4:Y:S02]  /*22ea0*/  @!P1 SYNCS.PHASECHK.TRANS64 P1, [R8+URZ+0x2d830], R3 ;  /* 0x02d83003080095a7 */ /* 0x000f24000802007f */
[----:B----4-:R-:W-:Y:S05]  /*22eb0*/  @!P1 BRA `(.L_x_11487) ;  /* 0xfffffffc00f09947 */ /* 0x010fea000383ffff */
[----:B------:R-:W-:Y:S05]  /*22ec0*/  BRA `(.L_x_11486) ;  /* 0xfffffe8c00e07947 */ /* 0x000fea000383ffff */
.L_x_11506:
[----:B-1----:R1:W2:Y:S02]  /*22ed0*/  SYNCS.PHASECHK.TRANS64.TRYWAIT P2, [R9+URZ+0x2d830], R8 ;  /* 0x02d83008090075a7 */ /* 0x0022a4000804017f */
[----:B--2---:R-:W-:Y:S05]  /*22ee0*/  @!P2 NANOSLEEP.SYNCS 0x989680 ;  /* 0x009896800000a95d */ /* 0x004fea0003900000 */
[----:B------:R-:W2:Y:S02]  /*22ef0*/  @!P2 SYNCS.PHASECHK.TRANS64 P2, [R9+URZ+0x2d830], R8 ;  /* 0x02d830080900a5a7 */ /* 0x000ea4000804007f */
[----:B--2---:R-:W-:Y:S05]  /*22f00*/  @!P2 BRA `(.L_x_11506) ;  /* 0xfffffffc00f0a947 */ /* 0x004fea000383ffff */
[----:B------:R-:W-:Y:S05]  /*22f10*/  BRA `(.L_x_11505) ;  /* 0xfffffec4004c7947 */ /* 0x000fea000383ffff */
.L_x_11510:
[----:B-1----:R1:W2:Y:S02]  /*22f20*/  SYNCS.PHASECHK.TRANS64.TRYWAIT P1, [R9+URZ+0x2d850], R8 ;  /* 0x02d85008090075a7 */ /* 0x0022a4000802017f */
[----:B--2---:R-:W-:Y:S05]  /*22f30*/  @!P1 NANOSLEEP.SYNCS 0x989680 ;  /* 0x009896800000995d */ /* 0x004fea0003900000 */
[----:B------:R-:W2:Y:S02]  /*22f40*/  @!P1 SYNCS.PHASECHK.TRANS64 P1, [R9+URZ+0x2d850], R8 ;  /* 0x02d85008090095a7 */ /* 0x000ea4000802007f */
[----:B--2---:R-:W-:Y:S05]  /*22f50*/  @!P1 BRA `(.L_x_11510) ;  /* 0xfffffffc00f09947 */ /* 0x004fea000383ffff */
[----:B------:R-:W-:Y:S05]  /*22f60*/  BRA `(.L_x_11507) ;  /* 0xfffffec800507947 */ /* 0x000fea000383ffff */
.L_x_11531:
[----:B-1----:R1:W2:Y:S02]  /*22f70*/  SYNCS.PHASECHK.TRANS64.TRYWAIT P2, [R3+URZ+0x2d830], R0 ;  /* 0x02d83000030075a7 */ /* 0x0022a4000804017f */
[----:B--2---:R-:W-:Y:S05]  /*22f80*/  @!P2 NANOSLEEP.SYNCS 0x989680 ;  /* 0x009896800000a95d */ /* 0x004fea0003900000 */
[----:B------:R-:W2:Y:S02]  /*22f90*/  @!P2 SYNCS.PHASECHK.TRANS64 P2, [R3+URZ+0x2d830], R0 ;  /* 0x02d830000300a5a7 */ /* 0x000ea4000804007f */
[----:B--2---:R-:W-:Y:S05]  /*22fa0*/  @!P2 BRA `(.L_x_11531) ;  /* 0xfffffffc00f0a947 */ /* 0x004fea000383ffff */
[----:B------:R-:W-:Y:S05]  /*22fb0*/  BRA `(.L_x_11530) ;  /* 0xfffffefc005c7947 */ /* 0x000fea000383ffff */
.L_x_11535:
[----:B-1----:R1:W2:Y:S02]  /*22fc0*/  SYNCS.PHASECHK.TRANS64.TRYWAIT P1, [R3+URZ+0x2d850], R0 ;  /* 0x02d85000030075a7 */ /* 0x0022a4000802017f */
[----:B--2---:R-:W-:Y:S05]  /*22fd0*/  @!P1 NANOSLEEP.SYNCS 0x989680 ;  /* 0x009896800000995d */ /* 0x004fea0003900000 */
[----:B------:R-:W2:Y:S02]  /*22fe0*/  @!P1 SYNCS.PHASECHK.TRANS64 P1, [R3+URZ+0x2d850], R0 ;  /* 0x02d85000030095a7 */ /* 0x000ea4000802007f */
[----:B--2---:R-:W-:Y:S05]  /*22ff0*/  @!P1 BRA `(.L_x_11535) ;  /* 0xfffffffc00f09947 */ /* 0x004fea000383ffff */
[----:B------:R-:W-:Y:S05]  /*23000*/  BRA `(.L_x_11532) ;  /* 0xffffff00006c7947 */ /* 0x000fea000383ffff */
.L_x_11544:
[----:B-1----:R1:W2:Y:S02]  /*23010*/  SYNCS.PHASECHK.TRANS64.TRYWAIT P2, [R3+URZ+0x2d830], R0 ;  /* 0x02d83000030075a7 */ /* 0x0022a4000804017f */
[----:B--2---:R-:W-:Y:S05]  /*23020*/  @!P2 NANOSLEEP.SYNCS 0x989680 ;  /* 0x009896800000a95d */ /* 0x004fea0003900000 */
[----:B------:R-:W2:Y:S02]  /*23030*/  @!P2 SYNCS.PHASECHK.TRANS64 P2, [R3+URZ+0x2d830], R0 ;  /* 0x02d830000300a5a7 */ /* 0x000ea4000804007f */
[----:B--2---:R-:W-:Y:S05]  /*23040*/  @!P2 BRA `(.L_x_11544) ;  /* 0xfffffffc00f0a947 */ /* 0x004fea000383ffff */
[----:B------:R-:W-:Y:S05]  /*23050*/  BRA `(.L_x_11543) ;  /* 0xffffff2000607947 */ /* 0x000fea000383ffff */
.L_x_11548:
[----:B-1----:R1:W2:Y:S02]  /*23060*/  SYNCS.PHASECHK.TRANS64.TRYWAIT P1, [R3+URZ+0x2d850], R0 ;  /* 0x02d85000030075a7 */ /* 0x0022a4000802017f */
[----:B--2---:R-:W-:Y:S05]  /*23070*/  @!P1 NANOSLEEP.SYNCS 0x989680 ;  /* 0x009896800000995d */ /* 0x004fea0003900000 */
[----:B------:R-:W2:Y:S02]  /*23080*/  @!P1 SYNCS.PHASECHK.TRANS64 P1, [R3+URZ+0x2d850], R0 ;  /* 0x02d85000030095a7 */ /* 0x000ea4000802007f */
[----:B--2---:R-:W-:Y:S05]  /*23090*/  @!P1 BRA `(.L_x_11548) ;  /* 0xfffffffc00f09947 */ /* 0x004fea000383ffff */
[----:B------:R-:W-:Y:S05]  /*230a0*/  BRA `(.L_x_11545) ;  /* 0xffffff2400707947 */ /* 0x000fea000383ffff */
.L_x_11563:
[----:B-1----:R1:W2:Y:S02]  /*230b0*/  SYNCS.PHASECHK.TRANS64.TRYWAIT P1, [R11+URZ+0x2d850], R4 ;  /* 0x02d850040b0075a7 */ /* 0x0022a4000802017f */
[----:B--2---:R-:W-:Y:S05]  /*230c0*/  @!P1 NANOSLEEP.SYNCS 0x989680 ;  /* 0x009896800000995d */ /* 0x004fea0003900000 */
[----:B------:R-:W2:Y:S02]  /*230d0*/  @!P1 SYNCS.PHASECHK.TRANS64 P1, [R11+URZ+0x2d850], R4 ;  /* 0x02d850040b0095a7 */ /* 0x000ea4000802007f */
[----:B--2---:R-:W-:Y:S05]  /*230e0*/  @!P1 BRA `(.L_x_11563) ;  /* 0xfffffffc00f09947 */ /* 0x004fea000383ffff */
[----:B------:R-:W-:Y:S05]  /*230f0*/  BRA `(.L_x_11562) ;  /* 0xffffff54008c7947 */ /* 0x000fea000383ffff */
.L_x_11574:
[----:B------:R-:W-:Y:S02]  /*23100*/  IMAD.MOV.U32 R13, RZ, RZ, R4 ;  /* 0x000000ffff0d7224 */ /* 0x000fe400078e0004 */
[----:B------:R-:W-:Y:S02]  /*23110*/  IMAD.MOV.U32 R12, RZ, RZ, RZ ;  /* 0x000000ffff0c7224 */ /* 0x000fe400078e00ff */
[----:B------:R-:W-:Y:S02]  /*23120*/  IMAD.MOV.U32 R11, RZ, RZ, 0x1c1f ;  /* 0x00001c1fff0b7424 */ /* 0x000fe400078e00ff */
[----:B------:R-:W-:-:S07]  /*23130*/  IMAD.MOV.U32 R15, RZ, RZ, -0x1 ;  /* 0xffffffffff0f7424 */ /* 0x000fce00078e00ff */
[----:B-1----:R-:W-:Y:S05]  /*23140*/  WARPSYNC.COLLECTIVE R15, `(.L_x_11750) ;  /* 0x000000000f087348 */ /* 0x002fea0003c00000 */
[----:B------:R0:W2:Y:S02]  /*23150*/  SHFL.IDX P6, R14, R13, R12, R11 ;  /* 0x0000000c0d0e7389 */ /* 0x0000a400000c000b */
[----:B012---:R-:W-:Y:S01]  /*23160*/  ENDCOLLECTIVE ;  /* 0x000000000000791b */ /* 0x007fe20003800000 */
.L_x_11750:
[----:B------:R-:W-:Y:S02]  /*23170*/  IMAD.MOV.U32 R13, RZ, RZ, R0 ;  /* 0x000000ffff0d7224 */ /* 0x000fe400078e0000 */
[----:B------:R-:W-:-:S07]  /*23180*/  IMAD.MOV.U32 R3, RZ, RZ, R14 ;  /* 0x000000ffff037224 */ /* 0x000fce00078e000e */
[----:B------:R-:W-:Y:S05]  /*23190*/  WARPSYNC.COLLECTIVE R15, `(.L_x_11751) ;  /* 0x000000000f087348 */ /* 0x000fea0003c00000 */
[----:B------:R0:W1:Y:S02]  /*231a0*/  SHFL.IDX P6, R14, R13, R12, R11 ;  /* 0x0000000c0d0e7389 */ /* 0x00006400000c000b */
[----:B01----:R-:W-:Y:S01]  /*231b0*/  ENDCOLLECTIVE ;  /* 0x000000000000791b */ /* 0x003fe20003800000 */
.L_x_11751:
[----:B------:R-:W-:Y:S05]  /*231c0*/  BRA `(.L_x_11752) ;  /* 0xffffff7800bc7947 */ /* 0x000fea000383ffff */
.L_x_11577:
        /* <DEDUP_REMOVED lines=8> */
.L_x_11754:
[----:B------:R-:W-:Y:S05]  /*23250*/  BSYNC B1 ;  /* 0x0000000000017941 */ /* 0x000fea0003800000 */
.L_x_11753:
        /* <DEDUP_REMOVED lines=8> */
.L_x_11755:
[----:B------:R-:W-:Y:S05]  /*232e0*/  BRA `(.L_x_11756) ;  /* 0xffffff7800d07947 */ /* 0x000fea000383ffff */
.L_x_11602:
        /* <DEDUP_REMOVED lines=11> */
.L_x_11758:
[----:B------:R-:W-:Y:S05]  /*233a0*/  BSYNC B1 ;  /* 0x0000000000017941 */ /* 0x000fea0003800000 */
.L_x_11757:
[----:B------:R-:W-:Y:S05]  /*233b0*/  BRA `(.L_x_11759) ;  /* 0xffffff9000f07947 */ /* 0x000fea000383ffff */
.L_x_11604:
[----:B------:R-:W-:Y:S01]  /*233c0*/  BSSY B1, `(.L_x_11760) ;  /* 0x0000006000017945 */ /* 0x000fe20003800000 */
[----:B------:R-:W-:-:S07]  /*233d0*/  IMAD.MOV.U32 R15, RZ, RZ, -0x1 ;  /* 0xffffffffff0f7424 */ /* 0x000fce00078e00ff */
[----:B0-----:R-:W-:Y:S05]  /*233e0*/  WARPSYNC.COLLECTIVE R15, `(.L_x_11761) ;  /* 0x000000000f0c7348 */ /* 0x001fea0003c00000 */
[----:B------:R-:W-:Y:S02]  /*233f0*/  ELECT P6, UR62, PT ;  /* 0x00000000003e782f */ /* 0x000fe400038c0000 */
[----:B------:R-:W-:Y:S01]  /*23400*/  MOV R14, UR62 ;  /* 0x0000003e000e7c02 */ /* 0x000fe20008000f00 */
[----:B0-----:R-:W-:Y:S10]  /*23410*/  ENDCOLLECTIVE ;  /* 0x000000000000791b */ /* 0x001ff40003800000 */
.L_x_11761:
[----:B------:R-:W-:Y:S05]  /*23420*/  BSYNC B1 ;  /* 0x0000000000017941 */ /* 0x000fea0003800000 */
.L_x_11760:
[----:B------:R-:W-:Y:S05]  /*23430*/  BRA `(.L_x_11603) ;  /* 0xffffff9000e87947 */ /* 0x000fea000383ffff */
.L_x_11606:
[----:B0-----:R0:W1:Y:S02]  /*23440*/  SYNCS.PHASECHK.TRANS64.TRYWAIT P0, [R23+URZ+0x2d820], R5 ;  /* 0x02d82005170075a7 */ /* 0x001064000800017f */
[----:B-1----:R-:W-:Y:S05]  /*23450*/  @!P0 NANOSLEEP.SYNCS 0x989680 ;  /* 0x009896800000895d */ /* 0x002fea0003900000 */
[----:B------:R-:W1:Y:S02]  /*23460*/  @!P0 SYNCS.PHASECHK.TRANS64 P0, [R23+URZ+0x2d820], R5 ;  /* 0x02d82005170085a7 */ /* 0x000e64000800007f */
[----:B-1----:R-:W-:Y:S05]  /*23470*/  @!P0 BRA `(.L_x_11606) ;  /* 0xfffffffc00f08947 */ /* 0x002fea000383ffff */
[----:B------:R-:W-:Y:S05]  /*23480*/  BRA `(.L_x_11762) ;  /* 0xffffff9000f87947 */ /* 0x000fea000383ffff */
.L_x_11610:
[----:B-1----:R1:W2:Y:S02]  /*23490*/  SYNCS.PHASECHK.TRANS64.TRYWAIT P0, [R9+URZ+0x2d8a0], R8 ;  /* 0x02d8a008090075a7 */ /* 0x0022a4000800017f */
[----:B--2---:R-:W-:Y:S05]  /*234a0*/  @!P0 NANOSLEEP.SYNCS 0x989680 ;  /* 0x009896800000895d */ /* 0x004fea0003900000 */
[----:B------:R-:W2:Y:S02]  /*234b0*/  @!P0 SYNCS.PHASECHK.TRANS64 P0, [R9+URZ+0x2d8a0], R8 ;  /* 0x02d8a008090085a7 */ /* 0x000ea4000800007f */
[----:B--2---:R-:W-:Y:S05]  /*234c0*/  @!P0 BRA `(.L_x_11610) ;  /* 0xfffffffc00f08947 */ /* 0x004fea000383ffff */
[----:B------:R-:W-:Y:S05]  /*234d0*/  BRA `(.L_x_11763) ;  /* 0xffffff9400147947 */ /* 0x000fea000383ffff */
.L_x_11617:
[----:B0-----:R0:W2:Y:S02]  /*234e0*/  SYNCS.PHASECHK.TRANS64.TRYWAIT P0, [R9+URZ+0x2d8c0], R8 ;  /* 0x02d8c008090075a7 */ /* 0x0010a4000800017f */
[----:B--2---:R-:W-:Y:S05]  /*234f0*/  @!P0 NANOSLEEP.SYNCS 0x989680 ;  /* 0x009896800000895d */ /* 0x004fea0003900000 */
[----:B------:R-:W2:Y:S02]  /*23500*/  @!P0 SYNCS.PHASECHK.TRANS64 P0, [R9+URZ+0x2d8c0], R8 ;  /* 0x02d8c008090085a7 */ /* 0x000ea4000800007f */
[----:B--2---:R-:W-:Y:S05]  /*23510*/  @!P0 BRA `(.L_x_11617) ;  /* 0xfffffffc00f08947 */ /* 0x004fea000383ffff */
[----:B------:R-:W-:Y:S05]  /*23520*/  BRA `(.L_x_11764) ;  /* 0xffffff9800107947 */ /* 0x000fea000383ffff */
.L_x_11626:
[----:B0-----:R0:W1:Y:S02]  /*23530*/  SYNCS.PHASECHK.TRANS64.TRYWAIT P1, [R8+URZ+0x2d8a0], R7 ;  /* 0x02d8a007080075a7 */ /* 0x001064000802017f */
[----:B-1----:R-:W-:Y:S05]  /*23540*/  @!P1 NANOSLEEP.SYNCS 0x989680 ;  /* 0x009896800000995d */ /* 0x002fea0003900000 */
[----:B------:R-:W1:Y:S02]  /*23550*/  @!P1 SYNCS.PHASECHK.TRANS64 P1, [R8+URZ+0x2d8a0], R7 ;  /* 0x02d8a007080095a7 */ /* 0x000e64000802007f */
[----:B-1----:R-:W-:Y:S05]  /*23560*/  @!P1 BRA `(.L_x_11626) ;  /* 0xfffffffc00f09947 */ /* 0x002fea000383ffff */
[----:B------:R-:W-:Y:S05]  /*23570*/  BRA `(.L_x_11765) ;  /* 0xffffff9c00507947 */ /* 0x000fea000383ffff */
.L_x_11633:
[----:B-1----:R1:W2:Y:S02]  /*23580*/  SYNCS.PHASECHK.TRANS64.TRYWAIT P1, [R8+URZ+0x2d8c0], R7 ;  /* 0x02d8c007080075a7 */ /* 0x0022a4000802017f */
[----:B--2---:R-:W-:Y:S05]  /*23590*/  @!P1 NANOSLEEP.SYNCS 0x989680 ;  /* 0x009896800000995d */ /* 0x004fea0003900000 */
[----:B------:R-:W2:Y:S02]  /*235a0*/  @!P1 SYNCS.PHASECHK.TRANS64 P1, [R8+URZ+0x2d8c0], R7 ;  /* 0x02d8c007080095a7 */ /* 0x000ea4000802007f */
[----:B--2---:R-:W-:Y:S05]  /*235b0*/  @!P1 BRA `(.L_x_11633) ;  /* 0xfffffffc00f09947 */ /* 0x004fea000383ffff */
[----:B------:R-:W-:Y:S05]  /*235c0*/  BRA `(.L_x_11766) ;  /* 0xffffffa000487947 */ /* 0x000fea000383ffff */
.L_x_11656:
[----:B------:R-:W0:Y:S01]  /*235d0*/  S2R R17, SR_TID.X ;  /* 0x0000000000117919 */ /* 0x000e220000002100 */
[----:B------:R-:W-:Y:S01]  /*235e0*/  BSSY B0, `(.L_x_11767) ;  /* 0x000000a000007945 */ /* 0x000fe20003800000 */
[----:B------:R-:W-:Y:S02]  /*235f0*/  IMAD.MOV.U32 R12, RZ, RZ, RZ ;  /* 0x000000ffff0c7224 */ /* 0x000fe400078e00ff */
        /* <DEDUP_REMOVED lines=8> */
.L_x_11768:
[----:B------:R-:W-:Y:S05]  /*23680*/  BSYNC B0 ;  /* 0x0000000000007941 */ /* 0x000fea0003800000 */
.L_x_11767:
[----:B------:R-:W-:Y:S05]  /*23690*/  BRA `(.L_x_11769) ;  /* 0xffffffb000807947 */ /* 0x000fea000383ffff */
.L_x_11659:
[----:B-1----:R1:W2:Y:S02]  /*236a0*/  SYNCS.PHASECHK.TRANS64.TRYWAIT P0, [R0+URZ+0x2d840], R5 ;  /* 0x02d84005000075a7 */ /* 0x0022a4000800017f */
[----:B--2---:R-:W-:Y:S05]  /*236b0*/  @!P0 NANOSLEEP.SYNCS 0x989680 ;  /* 0x009896800000895d */ /* 0x004fea0003900000 */
[----:B------:R-:W2:Y:S02]  /*236c0*/  @!P0 SYNCS.PHASECHK.TRANS64 P0, [R0+URZ+0x2d840], R5 ;  /* 0x02d84005000085a7 */ /* 0x000ea4000800007f */
[----:B--2---:R-:W-:Y:S05]  /*236d0*/  @!P0 BRA `(.L_x_11659) ;  /* 0xfffffffc00f08947 */ /* 0x004fea000383ffff */
[----:B------:R-:W-:Y:S05]  /*236e0*/  BRA `(.L_x_11770) ;  /* 0xffffffb000e47947 */ /* 0x000fea000383ffff */
.L_x_11660:
        /* <DEDUP_REMOVED lines=8> */
.L_x_11772:
[----:B------:R-:W-:Y:S05]  /*23770*/  BSYNC B0 ;  /* 0x0000000000007941 */ /* 0x000fea0003800000 */
.L_x_11771:
        /* <DEDUP_REMOVED lines=8> */
.L_x_11773:
[----:B------:R-:W-:Y:S02]  /*23800*/  IMAD.MOV.U32 R13, RZ, RZ, R7 ;  /* 0x000000ffff0d7224 */ /* 0x000fe400078e0007 */
[----:B------:R-:W-:Y:S02]  /*23810*/  IMAD.MOV.U32 R12, RZ, RZ, 0x1 ;  /* 0x00000001ff0c7424 */ /* 0x000fe400078e00ff */
[----:B------:R-:W-:-:S07]  /*23820*/  IMAD.MOV.U32 R3, RZ, RZ, R14 ;  /* 0x000000ffff037224 */ /* 0x000fce00078e000e */
[----:B------:R-:W-:Y:S05]  /*23830*/  WARPSYNC.COLLECTIVE R15, `(.L_x_11774) ;  /* 0x000000000f087348 */ /* 0x000fea0003c00000 */
[----:B------:R0:W1:Y:S02]  /*23840*/  SHFL.IDX P6, R14, R13, R12, R11 ;  /* 0x0000000c0d0e7389 */ /* 0x00006400000c000b */
[----:B01----:R-:W-:Y:S01]  /*23850*/  ENDCOLLECTIVE ;  /* 0x000000000000791b */ /* 0x003fe20003800000 */
.L_x_11774:
[----:B------:R-:W-:Y:S01]  /*23860*/  @P0 LEA R5, P1, R9, R3, 0x1 ;  /* 0x0000000309050211 */ /* 0x000fe200078208ff */
[----:B------:R-:W-:-:S04]  /*23870*/  @P0 IMAD R3, R8, 0x2, R23 ;  /* 0x0000000208030824 */ /* 0x000fc800078e0217 */
        /* <DEDUP_REMOVED lines=16> */
.L_x_11775:
[----:B------:R-:W-:Y:S02]  /*23980*/  IMAD.MOV.U32 R13, RZ, RZ, R7 ;  /* 0x000000ffff0d7224 */ /* 0x000fe400078e0007 */
[----:B------:R-:W-:Y:S02]  /*23990*/  IMAD.MOV.U32 R12, RZ, RZ, 0x2 ;  /* 0x00000002ff0c7424 */ /* 0x000fe400078e00ff */
[----:B------:R-:W-:-:S07]  /*239a0*/  IMAD.MOV.U32 R3, RZ, RZ, R14 ;  /* 0x000000ffff037224 */ /* 0x000fce00078e000e */
[----:B------:R-:W-:Y:S05]  /*239b0*/  WARPSYNC.COLLECTIVE R15, `(.L_x_11776) ;  /* 0x000000000f087348 */ /* 0x000fea0003c00000 */
[----:B------:R0:W1:Y:S02]  /*239c0*/  SHFL.IDX P6, R14, R13, R12, R11 ;  /* 0x0000000c0d0e7389 */ /* 0x00006400000c000b */
[----:B01----:R-:W-:Y:S01]  /*239d0*/  ENDCOLLECTIVE ;  /* 0x000000000000791b */ /* 0x003fe20003800000 */
.L_x_11776:
[----:B------:R-:W-:Y:S01]  /*239e0*/  @P1 LEA R5, P0, R9, R3, 0x1 ;  /* 0x0000000309051211 */ /* 0x000fe200078008ff */
[----:B------:R-:W-:-:S04]  /*239f0*/  @P1 IMAD R3, R8, 0x2, R23 ;  /* 0x0000000208031824 */ /* 0x000fc800078e0217 */
        /* <DEDUP_REMOVED lines=16> */
.L_x_11777:
[----:B------:R-:W-:Y:S02]  /*23b00*/  IMAD.MOV.U32 R13, RZ, RZ, R7 ;  /* 0x000000ffff0d7224 */ /* 0x000fe400078e0007 */
[----:B------:R-:W-:Y:S02]  /*23b10*/  IMAD.MOV.U32 R12, RZ, RZ, 0x3 ;  /* 0x00000003ff0c7424 */ /* 0x000fe400078e00ff */
[----:B------:R-:W-:-:S07]  /*23b20*/  IMAD.MOV.U32 R3, RZ, RZ, R14 ;  /* 0x000000ffff037224 */ /* 0x000fce00078e000e */
[----:B------:R-:W-:Y:S05]  /*23b30*/  WARPSYNC.COLLECTIVE R15, `(.L_x_11778) ;  /* 0x000000000f087348 */ /* 0x000fea0003c00000 */
[----:B------:R0:W1:Y:S02]  /*23b40*/  SHFL.IDX P6, R14, R13, R12, R11 ;  /* 0x0000000c0d0e7389 */ /* 0x00006400000c000b */
[----:B01----:R-:W-:Y:S01]  /*23b50*/  ENDCOLLECTIVE ;  /* 0x000000000000791b */ /* 0x003fe20003800000 */
.L_x_11778:
[----:B------:R-:W-:Y:S01]  /*23b60*/  @P1 LEA R5, P0, R9, R3, 0x1 ;  /* 0x0000000309051211 */ /* 0x000fe200078008ff */
[----:B------:R-:W-:-:S04]  /*23b70*/  @P1 IMAD R3, R8, 0x2, R23 ;  /* 0x0000000208031824 */ /* 0x000fc800078e0217 */
        /* <DEDUP_REMOVED lines=9> */
.L_x_11779:
        /* <DEDUP_REMOVED lines=8> */
.L_x_11665:
[----:B------:R0:W5:Y:S01]  /*23c90*/  LDL R21, [R1+0x34] ;  /* 0x0000340001157983 */ /* 0x0001620000100800 */
[----:B------:R-:W-:Y:S02]  /*23ca0*/  IMAD.MOV.U32 R13, RZ, RZ, R4 ;  /* 0x000000ffff0d7224 */ /* 0x000fe400078e0004 */
[----:B------:R-:W-:Y:S02]  /*23cb0*/  IMAD.MOV.U32 R12, RZ, RZ, RZ ;  /* 0x000000ffff0c7224 */ /* 0x000fe400078e00ff */
[----:B------:R-:W-:Y:S02]  /*23cc0*/  IMAD.MOV.U32 R11, RZ, RZ, 0x1c1f ;  /* 0x00001c1fff0b7424 */ /* 0x000fe400078e00ff */
[----:B------:R-:W-:Y:S02]  /*23cd0*/  IMAD.MOV.U32 R15, RZ, RZ, -0x1 ;  /* 0xffffffffff0f7424 */ /* 0x000fe400078e00ff */
[----:B------:R-:W-:Y:S02]  /*23ce0*/  IMAD R0, R29, R9, RZ ;  /* 0x000000091d007224 */ /* 0x000fe400078e02ff */
[----:B0-----:R-:W-:-:S07]  /*23cf0*/  IMAD.IADD R28, R20, 0x1, R28 ;  /* 0x00000001141c7824 */ /* 0x001fce00078e021c */
[----:B-----5:R-:W-:Y:S05]  /*23d00*/  WARPSYNC.COLLECTIVE R15, `(.L_x_11781) ;  /* 0x000000000f087348 */ /* 0x020fea0003c00000 */
[----:B------:R0:W1:Y:S02]  /*23d10*/  SHFL.IDX P6, R14, R13, R12, R11 ;  /* 0x0000000c0d0e7389 */ /* 0x00006400000c000b */
[----:B01---5:R-:W-:Y:S01]  /*23d20*/  ENDCOLLECTIVE ;  /* 0x000000000000791b */ /* 0x023fe20003800000 */
.L_x_11781:
[C---:B------:R-:W-:Y:S01]  /*23d30*/  VIADD R9, R28.reuse, 0x20 ;  /* 0x000000201c097836 */ /* 0x040fe20000000000 */
[----:B------:R-:W-:Y:S01]  /*23d40*/  ISETP.GE.AND P3, PT, R28, R0, PT ;  /* 0x000000001c00720c */ /* 0x000fe20003f66270 */
[----:B------:R-:W-:Y:S02]  /*23d50*/  IMAD.MOV.U32 R13, RZ, RZ, R5 ;  /* 0x000000ffff0d7224 */ /* 0x000fe400078e0005 */
[----:B------:R-:W-:-:S10]  /*23d60*/  IMAD.MOV.U32 R2, RZ, RZ, R14 ;  /* 0x000000ffff027224 */ /* 0x000fd400078e000e */
[----:B------:R-:W-:Y:S05]  /*23d70*/  WARPSYNC.COLLECTIVE R15, `(.L_x_11782) ;  /* 0x000000000f087348 */ /* 0x000fea0003c00000 */
[----:B------:R0:W1:Y:S02]  /*23d80*/  SHFL.IDX P6, R14, R13, R12, R11 ;  /* 0x0000000c0d0e7389 */ /* 0x00006400000c000b */
[----:B01----:R-:W-:Y:S01]  /*23d90*/  ENDCOLLECTIVE ;  /* 0x000000000000791b */ /* 0x003fe20003800000 */
.L_x_11782:
[----:B------:R-:W-:Y:S02]  /*23da0*/  IMAD.MOV.U32 R13, RZ, RZ, R4 ;  /* 0x000000ffff0d7224 */ /* 0x000fe400078e0004 */
[----:B------:R-:W-:Y:S02]  /*23db0*/  IMAD.MOV.U32 R12, RZ, RZ, 0x1 ;  /* 0x00000001ff0c7424 */ /* 0x000fe400078e00ff */
[----:B------:R-:W-:-:S07]  /*23dc0*/  IMAD.MOV.U32 R3, RZ, RZ, R14 ;  /* 0x000000ffff037224 */ /* 0x000fce00078e000e */
[----:B------:R-:W-:Y:S05]  /*23dd0*/  WARPSYNC.COLLECTIVE R15, `(.L_x_11783) ;  /* 0x000000000f087348 */ /* 0x000fea0003c00000 */
[----:B------:R0:W1:Y:S02]  /*23de0*/  SHFL.IDX P6, R14, R13, R12, R11 ;  /* 0x0000000c0d0e7389 */ /* 0x00006400000c000b */
[----:B01----:R-:W-:Y:S01]  /*23df0*/  ENDCOLLECTIVE ;  /* 0x000000000000791b */ /* 0x003fe20003800000 */
.L_x_11783:
        /* <DEDUP_REMOVED lines=10> */
.L_x_11784:
[----:B------:R-:W-:Y:S02]  /*23ea0*/  IMAD.MOV.U32 R13, RZ, RZ, R4 ;  /* 0x000000ffff0d7224 */ /* 0x000fe400078e0004 */
[----:B------:R-:W-:Y:S01]  /*23eb0*/  IMAD.MOV.U32 R12, RZ, RZ, 0x2 ;  /* 0x00000002ff0c7424 */ /* 0x000fe200078e00ff */
        /* <DEDUP_REMOVED lines=11> */
.L_x_11785:
        /* <DEDUP_REMOVED lines=10> */
.L_x_11786:
[----:B------:R-:W-:Y:S01]  /*24010*/  @!PT LDS RZ, [RZ] ;  /* 0x00000000fffff984 */ /* 0x000fe20000000800 */
[----:B------:R-:W-:Y:S01]  /*24020*/  @!PT LDS RZ, [RZ] ;  /* 0x00000000fffff984 */ /* 0x000fe20000000800 */
[----:B------:R-:W-:Y:S01]  /*24030*/  @!PT LDS RZ, [RZ] ;  /* 0x00000000fffff984 */ /* 0x000fe20000000800 */
[----:B------:R-:W-:Y:S04]  /*24040*/  @!P3 LDGSTS.E.BYPASS.LTC128B.128 [R21+0xcc00], desc[UR52][R2.64], !P0 ;  /* 0x0cc000000215bfae */ /* 0x000fe8000c101d74 */
[----:B------:R-:W-:Y:S04]  /*24050*/  @!P3 LDGSTS.E.BYPASS.LTC128B.128 [R21+0xfc00], desc[UR52][R2.64+0x40], !P1 ;  /* 0x0fc000400215bfae */ /* 0x000fe8000c901d74 */
[----:B------:R0:W-:Y:S01]  /*24060*/  @!P3 LDGSTS.E.BYPASS.LTC128B.128 [R21+0x12c00], desc[UR52][R2.64+0x80], !P2 ;  /* 0x12c000800215bfae */ /* 0x0001e2000d101d74 */
[----:B------:R-:W-:Y:S02]  /*24070*/  IMAD.MOV.U32 R13, RZ, RZ, R4 ;  /* 0x000000ffff0d7224 */ /* 0x000fe400078e0004 */
[----:B------:R-:W-:-:S02]  /*24080*/  IMAD.MOV.U32 R12, RZ, RZ, 0x3 ;  /* 0x00000003ff0c7424 */ /* 0x000fc400078e00ff */
[----:B0-----:R-:W-:-:S05]  /*24090*/  VIADD R2, R28, 0x40 ;  /* 0x000000401c027836 */ /* 0x001fca0000000000 */
[----:B------:R-:W-:Y:S01]  /*240a0*/  ISETP.GE.AND P3, PT, R2, R0, PT ;  /* 0x000000000200720c */ /* 0x000fe20003f66270 */
[----:B------:R-:W-:-:S12]  /*240b0*/  IMAD.MOV.U32 R2, RZ, RZ, R14 ;  /* 0x000000ffff027224 */ /* 0x000fd800078e000e */
[----:B------:R-:W-:Y:S05]  /*240c0*/  WARPSYNC.COLLECTIVE R15, `(.L_x_11787) ;  /* 0x000000000f087348 */ /* 0x000fea0003c00000 */
[----:B------:R0:W1:Y:S02]  /*240d0*/  SHFL.IDX P6, R14, R13, R12, R11 ;  /* 0x0000000c0d0e7389 */ /* 0x00006400000c000b */
[----:B01----:R-:W-:Y:S01]  /*240e0*/  ENDCOLLECTIVE ;  /* 0x000000000000791b */ /* 0x003fe20003800000 */
.L_x_11787:
[----:B------:R-:W-:Y:S01]  /*240f0*/  @!P3 LEA R3, P4, R10, R2, 0x1 ;  /* 0x000000020a03b211 */ /* 0x000fe200078808ff */
[----:B------:R-:W-:-:S04]  /*24100*/  IMAD.MOV.U32 R13, RZ, RZ, R5 ;  /* 0x000000ffff0d7224 */ /* 0x000fc800078e0005 */
[----:B------:R-:W-:-:S05]  /*24110*/  @!P3 IMAD.X R2, RZ, RZ, R8, P4 ;  /* 0x000000ffff02b224 */ /* 0x000fca00020e0608 */
[----:B------:R-:W-:Y:S01]  /*24120*/  @!P3 LOP3.LUT R3, R3, R2, RZ, 0x3c, !PT ;  /* 0x000000020303b212 */ /* 0x000fe200078e3cff */
[----:B------:R-:W-:-:S03]  /*24130*/  IMAD.MOV.U32 R4, RZ, RZ, R14 ;  /* 0x000000ffff047224 */ /* 0x000fc600078e000e */
[----:B------:R-:W-:-:S07]  /*24140*/  @!P3 LOP3.LUT R2, R3, R2, RZ, 0x3c, !PT ;  /* 0x000000020302b212 */ /* 0x000fce00078e3cff */
[----:B------:R-:W-:Y:S05]  /*24150*/  WARPSYNC.COLLECTIVE R15, `(.L_x_11788) ;  /* 0x000000000f087348 */ /* 0x000fea0003c00000 */
[----:B------:R0:W1:Y:S02]  /*24160*/  SHFL.IDX P6, R14, R13, R12, R11 ;  /* 0x0000000c0d0e7389 */ /* 0x00006400000c000b */
[----:B01----:R-:W-:Y:S01]  /*24170*/  ENDCOLLECTIVE ;  /* 0x000000000000791b */ /* 0x003fe20003800000 */
.L_x_11788:
[----:B------:R-:W-:-:S05]  /*24180*/  @!P3 LOP3.LUT R3, R3, R2, RZ, 0x3c, !PT ;  /* 0x000000020303b212 */ /* 0x000fca00078e3cff */
[----:B------:R-:W-:Y:S01]  /*24190*/  @!PT LDS RZ, [RZ] ;  /* 0x00000000fffff984 */ /* 0x000fe20000000800 */
[----:B------:R-:W-:Y:S01]  /*241a0*/  @!PT LDS RZ, [RZ] ;  /* 0x00000000fffff984 */ /* 0x000fe20000000800 */
[----:B------:R-:W-:Y:S01]  /*241b0*/  @!PT LDS RZ, [RZ] ;  /* 0x00000000fffff984 */ /* 0x000fe20000000800 */
[----:B------:R0:W-:Y:S04]  /*241c0*/  @!P3 LDGSTS.E.BYPASS.LTC128B.128 [R21+0xd400], desc[UR52][R2.64], !P0 ;  /* 0x0d4000000215bfae */ /* 0x0001e8000c101d74 */
[----:B------:R0:W-:Y:S01]  /*241d0*/  @!P3 LDGSTS.E.BYPASS.LTC128B.128 [R21+0x10400], desc[UR52][R2.64+0x40], !P1 ;  /* 0x104000400215bfae */ /* 0x0001e2000c901d74 */
[----:B------:R-:W-:Y:S02]  /*241e0*/  IMAD.MOV.U32 R13, RZ, RZ, R6 ;  /* 0x000000ffff0d7224 */ /* 0x000fe400078e0006 */
[----:B------:R-:W-:Y:S01]  /*241f0*/  IMAD.MOV.U32 R12, RZ, RZ, RZ ;  /* 0x000000ffff0c7224 */ /* 0x000fe200078e00ff */
[----:B------:R0:W-:Y:S01]  /*24200*/  @!P3 LDGSTS.E.BYPASS.LTC128B.128 [R21+0x13400], desc[UR52][R2.64+0x80], !P2 ;  /* 0x134000800215bfae */ /* 0x0001e2000d101d74 */
[----:B------:R-:W-:-:S07]  /*24210*/  IMAD.MOV.U32 R5, RZ, RZ, R14 ;  /* 0x000000ffff057224 */ /* 0x000fce00078e000e */
[----:B0-----:R-:W-:Y:S05]  /*24220*/  WARPSYNC.COLLECTIVE R15, `(.L_x_11789) ;  /* 0x000000000f087348 */ /* 0x001fea0003c00000 */
[----:B------:R1:W2:Y:S02]  /*24230*/  SHFL.IDX P6, R14, R13, R12, R11 ;  /* 0x0000000c0d0e7389 */ /* 0x0002a400000c000b */
[----:B012---:R-:W-:Y:S01]  /*24240*/  ENDCOLLECTIVE ;  /* 0x000000000000791b */ /* 0x007fe20003800000 */
.L_x_11789:
[----:B------:R-:W-:-:S05]  /*24250*/  VIADD R2, R28, 0x60 ;  /* 0x000000601c027836 */ /* 0x000fca0000000000 */
[----:B------:R-:W-:Y:S01]  /*24260*/  ISETP.GE.AND P3, PT, R2, R0, PT ;  /* 0x000000000200720c */ /* 0x000fe20003f66270 */
[----:B------:R-:W-:-:S12]  /*24270*/  IMAD.MOV.U32 R13, RZ, RZ, R7 ;  /* 0x000000ffff0d7224 */ /* 0x000fd800078e0007 */
[----:B------:R-:W-:-:S05]  /*24280*/  @!P3 LEA R2, P4, R10, R5, 0x1 ;  /* 0x000000050a02b211 */ /* 0x000fca00078808ff */
[----:B------:R-:W-:Y:S02]  /*24290*/  @!P3 IMAD.X R3, RZ, RZ, R4, P4 ;  /* 0x000000ffff03b224 */ /* 0x000fe400020e0604 */
[----:B------:R-:W-:-:S07]  /*242a0*/  IMAD.MOV.U32 R4, RZ, RZ, R14 ;  /* 0x000000ffff047224 */ /* 0x000fce00078e000e */
[----:B------:R-:W-:Y:S05]  /*242b0*/  WARPSYNC.COLLECTIVE R15, `(.L_x_11790) ;  /* 0x000000000f087348 */ /* 0x000fea0003c00000 */
[----:B------:R0:W1:Y:S02]  /*242c0*/  SHFL.IDX P6, R14, R13, R12, R11 ;  /* 0x0000000c0d0e7389 */ /* 0x00006400000c000b */
[----:B01----:R-:W-:Y:S01]  /*242d0*/  ENDCOLLECTIVE ;  /* 0x000000000000791b */ /* 0x003fe20003800000 */
.L_x_11790:
        /* <DEDUP_REMOVED lines=14> */
.L_x_11791:
[----:B------:R-:W-:Y:S01]  /*243c0*/  @!P3 LEA R2, P4, R10, R2, 0x1 ;  /* 0x000000020a02b211 */ /* 0x000fe200078808ff */
[----:B------:R-:W-:-:S04]  /*243d0*/  IMAD.MOV.U32 R13, RZ, RZ, R7 ;  /* 0x000000ffff0d7224 */ /* 0x000fc800078e0007 */
[----:B------:R-:W-:-:S05]  /*243e0*/  @!P3 IMAD.X R3, RZ, RZ, R4, P4 ;  /* 0x000000ffff03b224 */ /* 0x000fca00020e0604 */
[----:B------:R-:W-:Y:S01]  /*243f0*/  @!PT LDS RZ, [RZ] ;  /* 0x00000000fffff984 */ /* 0x000fe20000000800 */
[----:B------:R-:W-:Y:S01]  /*24400*/  @!PT LDS RZ, [RZ] ;  /* 0x00000000fffff984 */ /* 0x000fe20000000800 */
[----:B------:R-:W-:Y:S01]  /*24410*/  @!PT LDS RZ, [RZ] ;  /* 0x00000000fffff984 */ /* 0x000fe20000000800 */
[----:B------:R0:W-:Y:S01]  /*24420*/  @!P3 LDGSTS.E.BYPASS.LTC128B.128 [R21+0xe400], desc[UR52][R2.64], !P0 ;  /* 0x0e4000000215bfae */ /* 0x0001e2000c101d74 */
[----:B------:R-:W-:-:S03]  /*24430*/  IMAD.MOV.U32 R6, RZ, RZ, R14 ;  /* 0x000000ffff067224 */ /* 0x000fc600078e000e */
[----:B------:R0:W-:Y:S04]  /*24440*/  @!P3 LDGSTS.E.BYPASS.LTC128B.128 [R21+0x11400], desc[UR52][R2.64+0x40], !P1 ;  /* 0x114000400215bfae */ /* 0x0001e8000c901d74 */
[----:B0-----:R-:W-:Y:S05]  /*24450*/  WARPSYNC.COLLECTIVE R15, `(.L_x_11792) ;  /* 0x000000000f087348 */ /* 0x001fea0003c00000 */
[----:B------:R1:W2:Y:S02]  /*24460*/  SHFL.IDX P6, R14, R13, R12, R11 ;  /* 0x0000000c0d0e7389 */ /* 0x0002a400000c000b */
[----:B012---:R-:W-:Y:S01]  /*24470*/  ENDCOLLECTIVE ;  /* 0x000000000000791b */ /* 0x007fe20003800000 */
.L_x_11792:
[----:B------:R-:W-:Y:S01]  /*24480*/  @!PT LDS RZ, [RZ] ;  /* 0x00000000fffff984 */ /* 0x000fe20000000800 */
[----:B------:R-:W-:Y:S01]  /*24490*/  @!PT LDS RZ, [RZ] ;  /* 0x00000000fffff984 */ /* 0x000fe20000000800 */
[----:B------:R-:W-:Y:S01]  /*244a0*/  @!PT LDS RZ, [RZ] ;  /* 0x00000000fffff984 */ /* 0x000fe20000000800 */
[----:B------:R0:W-:Y:S02]  /*244b0*/  @!P3 LDGSTS.E.BYPASS.LTC128B.128 [R21+0x14400], desc[UR52][R2.64+0x80], !P2 ;  /* 0x144000800215bfae */ /* 0x0001e4000d101d74 */
[----:B0-----:R-:W-:Y:S01]  /*244c0*/  IMAD.MOV.U32 R2, RZ, RZ, R14 ;  /* 0x000000ffff027224 */ /* 0x001fe200078e000e */
[----:B------:R-:W-:Y:S06]  /*244d0*/  BRA `(.L_x_11793) ;  /* 0xffffffb400cc7947 */ /* 0x000fec000383ffff */
.L_x_11668:
[----:B-1----:R1:W2:Y:S02]  /*244e0*/  SYNCS.PHASECHK.TRANS64.TRYWAIT P0, [R23+URZ+0x2d820], R0 ;  /* 0x02d82000170075a7 */ /* 0x0022a4000800017f */
[----:B--2---:R-:W-:Y:S05]  /*244f0*/  @!P0 NANOSLEEP.SYNCS 0x989680 ;  /* 0x009896800000895d */ /* 0x004fea0003900000 */
[----:B------:R-:W2:Y:S02]  /*24500*/  @!P0 SYNCS.PHASECHK.TRANS64 P0, [R23+URZ+0x2d820], R0 ;  /* 0x02d82000170085a7 */ /* 0x000ea4000800007f */
[----:B--2---:R-:W-:Y:S05]  /*24510*/  @!P0 BRA `(.L_x_11668) ;  /* 0xfffffffc00f08947 */ /* 0x004fea000383ffff */
[----:B------:R-:W-:Y:S05]  /*24520*/  BRA `(.L_x_11794) ;  /* 0xffffffb800347947 */ /* 0x000fea000383ffff */
.L_x_11673:
[----:B0-----:R0:W1:Y:S02]  /*24530*/  SYNCS.PHASECHK.TRANS64.TRYWAIT P0, [R5+URZ+0x2d840], R0 ;  /* 0x02d84000050075a7 */ /* 0x001064000800017f */
[----:B-1----:R-:W-:Y:S05]  /*24540*/  @!P0 NANOSLEEP.SYNCS 0x989680 ;  /* 0x009896800000895d */ /* 0x002fea0003900000 */
[----:B------:R-:W1:Y:S02]  /*24550*/  @!P0 SYNCS.PHASECHK.TRANS64 P0, [R5+URZ+0x2d840], R0 ;  /* 0x02d84000050085a7 */ /* 0x000e64000800007f */
[----:B-1----:R-:W-:Y:S05]  /*24560*/  @!P0 BRA `(.L_x_11673) ;  /* 0xfffffffc00f08947 */ /* 0x002fea000383ffff */
[----:B------:R-:W-:Y:S05]  /*24570*/  BRA `(.L_x_11795) ;  /* 0xffffffbc00287947 */ /* 0x000fea000383ffff */
.L_x_11674:
        /* <DEDUP_REMOVED lines=8> */
.L_x_11797:
[----:B------:R-:W-:Y:S05]  /*24600*/  BSYNC B1 ;  /* 0x0000000000017941 */ /* 0x000fea0003800000 */
.L_x_11796:
        /* <DEDUP_REMOVED lines=13> */
.L_x_11798:
        /* <DEDUP_REMOVED lines=8> */
.L_x_11799:
        /* <DEDUP_REMOVED lines=14> */
.L_x_11800:
[----:B------:R-:W-:Y:S02]  /*24840*/  IMAD.MOV.U32 R13, RZ, RZ, R7 ;  /* 0x000000ffff0d7224 */ /* 0x000fe400078e0007 */
[----:B------:R-:W-:Y:S02]  /*24850*/  IMAD.MOV.U32 R12, RZ, RZ, 0x2 ;  /* 0x00000002ff0c7424 */ /* 0x000fe400078e00ff */
[----:B------:R-:W-:-:S07]  /*24860*/  IMAD.MOV.U32 R2, RZ, RZ, R14 ;  /* 0x000000ffff027224 */ /* 0x000fce00078e000e */
[----:B------:R-:W-:Y:S05]  /*24870*/  WARPSYNC.COLLECTIVE R15, `(.L_x_11801) ;  /* 0x000000000f087348 */ /* 0x000fea0003c00000 */
[----:B------:R0:W1:Y:S02]  /*24880*/  SHFL.IDX P6, R14, R13, R12, R11 ;  /* 0x0000000c0d0e7389 */ /* 0x00006400000c000b */
[----:B01----:R-:W-:Y:S01]  /*24890*/  ENDCOLLECTIVE ;  /* 0x000000000000791b */ /* 0x003fe20003800000 */
.L_x_11801:
        /* <DEDUP_REMOVED lines=13> */
.L_x_11802:
[----:B------:R-:W-:Y:S02]  /*24970*/  IMAD.MOV.U32 R13, RZ, RZ, R7 ;  /* 0x000000ffff0d7224 */ /* 0x000fe400078e0007 */
[----:B------:R-:W-:Y:S02]  /*24980*/  IMAD.MOV.U32 R12, RZ, RZ, 0x3 ;  /* 0x00000003ff0c7424 */ /* 0x000fe400078e00ff */
[----:B------:R-:W-:-:S07]  /*24990*/  IMAD.MOV.U32 R2, RZ, RZ, R14 ;  /* 0x000000ffff027224 */ /* 0x000fce00078e000e */
[----:B------:R-:W-:Y:S05]  /*249a0*/  WARPSYNC.COLLECTIVE R15, `(.L_x_11803) ;  /* 0x000000000f087348 */ /* 0x000fea0003c00000 */
[----:B------:R0:W1:Y:S02]  /*249b0*/  SHFL.IDX P6, R14, R13, R12, R11 ;  /* 0x0000000c0d0e7389 */ /* 0x00006400000c000b */
[----:B01----:R-:W-:Y:S01]  /*249c0*/  ENDCOLLECTIVE ;  /* 0x000000000000791b */ /* 0x003fe20003800000 */
.L_x_11803:
        /* <DEDUP_REMOVED lines=14> */
.L_x_11804:
[----:B------:R-:W-:Y:S01]  /*24ab0*/  IMAD.MOV.U32 R2, RZ, RZ, R14 ;  /* 0x000000ffff027224 */ /* 0x000fe200078e000e */
[----:B------:R-:W-:Y:S06]  /*24ac0*/  BRA `(.L_x_11805) ;  /* 0xffffffb800b47947 */ /* 0x000fec000383ffff */
.L_x_11679:
[----:B-1----:R1:W2:Y:S02]  /*24ad0*/  SYNCS.PHASECHK.TRANS64.TRYWAIT P0, [R5+URZ+0x2d860], R2 ;  /* 0x02d86002050075a7 */ /* 0x0022a4000800017f */
[----:B--2---:R-:W-:Y:S05]  /*24ae0*/  @!P0 NANOSLEEP.SYNCS 0x989680 ;  /* 0x009896800000895d */ /* 0x004fea0003900000 */
[----:B------:R-:W2:Y:S02]  /*24af0*/  @!P0 SYNCS.PHASECHK.TRANS64 P0, [R5+URZ+0x2d860], R2 ;  /* 0x02d86002050085a7 */ /* 0x000ea4000800007f */
[----:B--2---:R-:W-:Y:S05]  /*24b00*/  @!P0 BRA `(.L_x_11679) ;  /* 0xfffffffc00f08947 */ /* 0x004fea000383ffff */
[----:B------:R-:W-:Y:S05]  /*24b10*/  BRA `(.L_x_11806) ;  /* 0xffffffbc00187947 */ /* 0x000fea000383ffff */
.L_x_11680:
        /* <DEDUP_REMOVED lines=8> */
.L_x_11808:
[----:B------:R-:W-:Y:S05]  /*24ba0*/  BSYNC B1 ;  /* 0x0000000000017941 */ /* 0x000fea0003800000 */
.L_x_11807:
        /* <DEDUP_REMOVED lines=9> */
.L_x_11809:
[----:B------:R-:W-:Y:S02]  /*24c40*/  IMAD.MOV.U32 R13, RZ, RZ, R24 ;  /* 0x000000ffff0d7224 */ /* 0x000fe400078e0018 */
[----:B------:R-:W-:Y:S02]  /*24c50*/  IMAD.MOV.U32 R12, RZ, RZ, 0x1 ;  /* 0x00000001ff0c7424 */ /* 0x000fe400078e00ff */
[----:B------:R-:W-:-:S07]  /*24c60*/  IMAD.MOV.U32 R2, RZ, RZ, R14 ;  /* 0x000000ffff027224 */ /* 0x000fce00078e000e */
[----:B------:R-:W-:Y:S05]  /*24c70*/  WARPSYNC.COLLECTIVE R15, `(.L_x_11810) ;  /* 0x000000000f087348 */ /* 0x000fea0003c00000 */
[----:B------:R0:W1:Y:S02]  /*24c80*/  SHFL.IDX P6, R14, R13, R12, R11 ;  /* 0x0000000c0d0e7389 */ /* 0x00006400000c000b */
[----:B01----:R-:W-:Y:S01]  /*24c90*/  ENDCOLLECTIVE ;  /* 0x000000000000791b */ /* 0x003fe20003800000 */
.L_x_11810:
        /* <DEDUP_REMOVED lines=16> */
.L_x_11811:
[----:B------:R-:W-:Y:S02]  /*24da0*/  IMAD.MOV.U32 R13, RZ, RZ, R24 ;  /* 0x000000ffff0d7224 */ /* 0x000fe400078e0018 */
[----:B------:R-:W-:Y:S02]  /*24db0*/  IMAD.MOV.U32 R12, RZ, RZ, 0x2 ;  /* 0x00000002ff0c7424 */ /* 0x000fe400078e00ff */
[----:B------:R-:W-:-:S07]  /*24dc0*/  IMAD.MOV.U32 R2, RZ, RZ, R14 ;  /* 0x000000ffff027224 */ /* 0x000fce00078e000e */
[----:B------:R-:W-:Y:S05]  /*24dd0*/  WARPSYNC.COLLECTIVE R15, `(.L_x_11812) ;  /* 0x000000000f087348 */ /* 0x000fea0003c00000 */
[----:B------:R0:W1:Y:S02]  /*24de0*/  SHFL.IDX P6, R14, R13, R12, R11 ;  /* 0x0000000c0d0e7389 */ /* 0x00006400000c000b */
[----:B01----:R-:W-:Y:S01]  /*24df0*/  ENDCOLLECTIVE ;  /* 0x000000000000791b */ /* 0x003fe20003800000 */
.L_x_11812:
        /* <DEDUP_REMOVED lines=16> */
.L_x_11813:
[----:B------:R-:W-:Y:S02]  /*24f00*/  IMAD.MOV.U32 R13, RZ, RZ, R24 ;  /* 0x000000ffff0d7224 */ /* 0x000fe400078e0018 */
[----:B------:R-:W-:Y:S02]  /*24f10*/  IMAD.MOV.U32 R12, RZ, RZ, 0x3 ;  /* 0x00000003ff0c7424 */ /* 0x000fe400078e00ff */
[----:B------:R-:W-:-:S07]  /*24f20*/  IMAD.MOV.U32 R2, RZ, RZ, R14 ;  /* 0x000000ffff027224 */ /* 0x000fce00078e000e */
[----:B------:R-:W-:Y:S05]  /*24f30*/  WARPSYNC.COLLECTIVE R15, `(.L_x_11814) ;  /* 0x000000000f087348 */ /* 0x000fea0003c00000 */
[----:B------:R0:W1:Y:S02]  /*24f40*/  SHFL.IDX P6, R14, R13, R12, R11 ;  /* 0x0000000c0d0e7389 */ /* 0x00006400000c000b */
[----:B01----:R-:W-:Y:S01]  /*24f50*/  ENDCOLLECTIVE ;  /* 0x000000000000791b */ /* 0x003fe20003800000 */
.L_x_11814:
        /* <DEDUP_REMOVED lines=13> */
.L_x_11815:
        /* <DEDUP_REMOVED lines=8> */
.L_x_11688:
[----:B-1----:R1:W2:Y:S02]  /*250b0*/  SYNCS.PHASECHK.TRANS64.TRYWAIT P0, [R0+URZ+0x2d860], R3 ;  /* 0x02d86003000075a7 */ /* 0x0022a4000800017f */
[----:B--2---:R-:W-:Y:S05]  /*250c0*/  @!P0 NANOSLEEP.SYNCS 0x989680 ;  /* 0x009896800000895d */ /* 0x004fea0003900000 */
[----:B------:R-:W2:Y:S02]  /*250d0*/  @!P0 SYNCS.PHASECHK.TRANS64 P0, [R0+URZ+0x2d860], R3 ;  /* 0x02d86003000085a7 */ /* 0x000ea4000800007f */
[----:B--2---:R-:W-:Y:S05]  /*250e0*/  @!P0 BRA `(.L_x_11688) ;  /* 0xfffffffc00f08947 */ /* 0x004fea000383ffff */
[----:B------:R-:W-:Y:S05]  /*250f0*/  BRA `(.L_x_11817) ;  /* 0xffffffbc00a47947 */ /* 0x000fea000383ffff */
.L_x_11689:
[----:B------:R-:W-:Y:S01]  /*25100*/  BSSY B0, `(.L_x_11818) ;  /* 0x0000008000007945 */ /* 0x000fe20003800000 */
[----:B------:R-:W-:Y:S02]  /*25110*/  IMAD.MOV.U32 R13, RZ, RZ, R24 ;  /* 0x000000ffff0d7224 */ /* 0x000fe400078e0018 */
[----:B------:R-:W-:Y:S02]  /*25120*/  IMAD.MOV.U32 R12, RZ, RZ, RZ ;  /* 0x000000ffff0c7224 */ /* 0x000fe400078e00ff */
[----:B------:R-:W-:Y:S02]  /*25130*/  IMAD.MOV.U32 R11, RZ, RZ, 0x1c1f ;  /* 0x00001c1fff0b7424 */ /* 0x000fe400078e00ff */
[----:B------:R-:W-:-:S07]  /*25140*/  IMAD.MOV.U32 R15, RZ, RZ, -0x1 ;  /* 0xffffffffff0f7424 */ /* 0x000fce00078e00ff */
[----:B01---5:R-:W-:Y:S05]  /*25150*/  WARPSYNC.COLLECTIVE R15, `(.L_x_11819) ;  /* 0x000000000f087348 */ /* 0x023fea0003c00000 */
[----:B------:R2:W3:Y:S02]  /*25160*/  SHFL.IDX P6, R14, R13, R12, R11 ;  /* 0x0000000c0d0e7389 */ /* 0x0004e400000c000b */
[----:B0123-5:R-:W-:Y:S01]  /*25170*/  ENDCOLLECTIVE ;  /* 0x000000000000791b */ /* 0x02ffe20003800000 */
.L_x_11819:
[----:B------:R-:W-:Y:S05]  /*25180*/  BSYNC B0 ;  /* 0x0000000000007941 */ /* 0x000fea0003800000 */
.L_x_11818:
        /* <DEDUP_REMOVED lines=10> */
.L_x_11820:
        /* <DEDUP_REMOVED lines=17> */
.L_x_11821:
        /* <DEDUP_REMOVED lines=14> */
.L_x_11822:
[----:B------:R-:W-:Y:S02]  /*25420*/  IMAD.MOV.U32 R13, RZ, RZ, R24 ;  /* 0x000000ffff0d7224 */ /* 0x000fe400078e0018 */
[----:B------:R-:W-:Y:S01]  /*25430*/  IMAD.MOV.U32 R12, RZ, RZ, 0x2 ;  /* 0x00000002ff0c7424 */ /* 0x000fe200078e00ff */
[----:B------:R-:W-:-:S13]  /*25440*/  IADD3 R2, P4, R14, R5, RZ ;  /* 0x000000050e027210 */ /* 0x000fda0007f9e0ff */
[----:B------:R-:W-:Y:S05]  /*25450*/  WARPSYNC.COLLECTIVE R15, `(.L_x_11823) ;  /* 0x000000000f087348 */ /* 0x000fea0003c00000 */
[----:B------:R0:W1:Y:S02]  /*25460*/  SHFL.IDX P6, R14, R13, R12, R11 ;  /* 0x0000000c0d0e7389 */ /* 0x00006400000c000b */
[----:B01----:R-:W-:Y:S01]  /*25470*/  ENDCOLLECTIVE ;  /* 0x000000000000791b */ /* 0x003fe20003800000 */
.L_x_11823:
        /* <DEDUP_REMOVED lines=15> */
.L_x_11824:
[----:B------:R-:W-:Y:S02]  /*25570*/  IMAD.MOV.U32 R13, RZ, RZ, R24 ;  /* 0x000000ffff0d7224 */ /* 0x000fe400078e0018 */
[----:B------:R-:W-:Y:S01]  /*25580*/  IMAD.MOV.U32 R12, RZ, RZ, 0x3 ;  /* 0x00000003ff0c7424 */ /* 0x000fe200078e00ff */
[----:B------:R-:W-:-:S13]  /*25590*/  IADD3 R2, P4, R14, R5, RZ ;  /* 0x000000050e027210 */ /* 0x000fda0007f9e0ff */
[----:B------:R-:W-:Y:S05]  /*255a0*/  WARPSYNC.COLLECTIVE R15, `(.L_x_11825) ;  /* 0x000000000f087348 */ /* 0x000fea0003c00000 */
[----:B------:R0:W1:Y:S02]  /*255b0*/  SHFL.IDX P6, R14, R13, R12, R11 ;  /* 0x0000000c0d0e7389 */ /* 0x00006400000c000b */
[----:B01----:R-:W-:Y:S01]  /*255c0*/  ENDCOLLECTIVE ;  /* 0x000000000000791b */ /* 0x003fe20003800000 */
.L_x_11825:
        /* <DEDUP_REMOVED lines=14> */
.L_x_11826:
[----:B------:R-:W-:Y:S05]  /*256b0*/  BRA `(.L_x_11827) ;  /* 0xffffffbc00047947 */ /* 0x000fea000383ffff */
.L_x_11694:
[----:B------:R-:W-:Y:S01]  /*256c0*/  BSSY B0, `(.L_x_11828) ;  /* 0x0000008000007945 */ /* 0x000fe20003800000 */
[----:B------:R-:W-:Y:S02]  /*256d0*/  IMAD.MOV.U32 R13, RZ, RZ, R16 ;  /* 0x000000ffff0d7224 */ /* 0x000fe400078e0010 */
[----:B------:R-:W-:Y:S02]  /*256e0*/  IMAD.MOV.U32 R12, RZ, RZ, RZ ;  /* 0x000000ffff0c7224 */ /* 0x000fe400078e00ff */
[----:B------:R-:W-:Y:S02]  /*256f0*/  IMAD.MOV.U32 R11, RZ, RZ, 0x1f ;  /* 0x0000001fff0b7424 */ /* 0x000fe400078e00ff */
[----:B------:R-:W-:-:S07]  /*25700*/  IMAD.MOV.U32 R15, RZ, RZ, -0x1 ;  /* 0xffffffffff0f7424 */ /* 0x000fce00078e00ff */
[----:B0-2--5:R-:W-:Y:S05]  /*25710*/  WARPSYNC.COLLECTIVE R15, `(.L_x_11829) ;  /* 0x000000000f087348 */ /* 0x025fea0003c00000 */
[----:B------:R1:W3:Y:S02]  /*25720*/  SHFL.IDX P6, R14, R13, R12, R11 ;  /* 0x0000000c0d0e7389 */ /* 0x0002e400000c000b */
[----:B0123-5:R-:W-:Y:S01]  /*25730*/  ENDCOLLECTIVE ;  /* 0x000000000000791b */ /* 0x02ffe20003800000 */
.L_x_11829:
[----:B------:R-:W-:Y:S05]  /*25740*/  BSYNC B0 ;  /* 0x0000000000007941 */ /* 0x000fea0003800000 */
.L_x_11828:
        /* <DEDUP_REMOVED lines=9> */
.L_x_11830:
        /* <DEDUP_REMOVED lines=18> */
.L_x_11831:
[----:B------:R-:W-:Y:S01]  /*25900*/  IMAD.MOV.U32 R12, RZ, RZ, 0x2 ;  /* 0x00000002ff0c7424 */ /* 0x000fe200078e00ff */
[----:B------:R-:W-:-:S05]  /*25910*/  SEL R5, R14, RZ, P1 ;  /* 0x000000ff0e057207 */ /* 0x000fca0000800000 */
[----:B------:R-:W-:-:S04]  /*25920*/  IMAD.IADD R4, R2, 0x1, R5 ;  /* 0x0000000102047824 */ /* 0x000fc800078e0205 */
[----:B------:R-:W-:-:S07]  /*25930*/  IMAD.MOV.U32 R13, RZ, RZ, R4 ;  /* 0x000000ffff0d7224 */ /* 0x000fce00078e0004 */
[----:B------:R-:W-:Y:S05]  /*25940*/  WARPSYNC.COLLECTIVE R15, `(.L_x_11832) ;  /* 0x000000000f087348 */ /* 0x000fea0003c00000 */
[----:B------:R0:W1:Y:S02]  /*25950*/  SHFL.UP P6, R14, R13, R12, R11 ;  /* 0x0400000c0d0e7389 */ /* 0x00006400000c000b */
[----:B01----:R-:W-:Y:S01]  /*25960*/  ENDCOLLECTIVE ;  /* 0x000000000000791b */ /* 0x003fe20003800000 */
.L_x_11832:
[----:B------:R-:W-:Y:S01]  /*25970*/  IMAD.MOV.U32 R12, RZ, RZ, 0x4 ;  /* 0x00000004ff0c7424 */ /* 0x000fe200078e00ff */
[----:B------:R-:W-:-:S05]  /*25980*/  SEL R5, R14, RZ, P2 ;  /* 0x000000ff0e057207 */ /* 0x000fca0001000000 */
[----:B------:R-:W-:-:S04]  /*25990*/  IMAD.IADD R5, R4, 0x1, R5 ;  /* 0x0000000104057824 */ /* 0x000fc800078e0205 */
[----:B------:R-:W-:-:S07]  /*259a0*/  IMAD.MOV.U32 R13, RZ, RZ, R5 ;  /* 0x000000ffff0d7224 */ /* 0x000fce00078e0005 */
[----:B------:R-:W-:Y:S05]  /*259b0*/  WARPSYNC.COLLECTIVE R15, `(.L_x_11833) ;  /* 0x000000000f087348 */ /* 0x000fea0003c00000 */
[----:B------:R0:W1:Y:S02]  /*259c0*/  SHFL.UP P6, R14, R13, R12, R11 ;  /* 0x0400000c0d0e7389 */ /* 0x00006400000c000b */
[----:B01----:R-:W-:Y:S01]  /*259d0*/  ENDCOLLECTIVE ;  /* 0x000000000000791b */ /* 0x003fe20003800000 */
.L_x_11833:
[----:B------:R-:W-:Y:S01]  /*259e0*/  IMAD.MOV.U32 R12, RZ, RZ, 0x8 ;  /* 0x00000008ff0c7424 */ /* 0x000fe200078e00ff */
[----:B------:R-:W-:-:S05]  /*259f0*/  SEL R6, R14, RZ, P3 ;  /* 0x000000ff0e067207 */ /* 0x000fca0001800000 */
[----:B------:R-:W-:-:S04]  /*25a00*/  IMAD.IADD R6, R5, 0x1, R6 ;  /* 0x0000000105067824 */ /* 0x000fc800078e0206 */
[----:B------:R-:W-:-:S07]  /*25a10*/  IMAD.MOV.U32 R13, RZ, RZ, R6 ;  /* 0x000000ffff0d7224 */ /* 0x000fce00078e0006 */
[----:B------:R-:W-:Y:S05]  /*25a20*/  WARPSYNC.COLLECTIVE R15, `(.L_x_11834) ;  /* 0x000000000f087348 */ /* 0x000fea0003c00000 */
[----:B------:R0:W1:Y:S02]  /*25a30*/  SHFL.UP P6, R14, R13, R12, R11 ;  /* 0x0400000c0d0e7389 */ /* 0x00006400000c000b */
[----:B01----:R-:W-:Y:S01]  /*25a40*/  ENDCOLLECTIVE ;  /* 0x000000000000791b */ /* 0x003fe20003800000 */
.L_x_11834:
[----:B------:R-:W-:Y:S01]  /*25a50*/  IMAD.MOV.U32 R12, RZ, RZ, 0x10 ;  /* 0x00000010ff0c7424 */ /* 0x000fe200078e00ff */
[----:B------:R-:W-:-:S05]  /*25a60*/  SEL R3, R14, RZ, P4 ;  /* 0x000000ff0e037207 */ /* 0x000fca0002000000 */
[----:B------:R-:W-:-:S04]  /*25a70*/  IMAD.IADD R4, R6, 0x1, R3 ;  /* 0x0000000106047824 */ /* 0x000fc800078e0203 */
[----:B------:R-:W-:-:S07]  /*25a80*/  IMAD.MOV.U32 R13, RZ, RZ, R4 ;  /* 0x000000ffff0d7224 */ /* 0x000fce00078e0004 */
[----:B------:R-:W-:Y:S05]  /*25a90*/  WARPSYNC.COLLECTIVE R15, `(.L_x_11835) ;  /* 0x000000000f087348 */ /* 0x000fea0003c00000 */
[----:B------:R0:W1:Y:S02]  /*25aa0*/  SHFL.UP P6, R14, R13, R12, R11 ;  /* 0x0400000c0d0e7389 */ /* 0x00006400000c000b */
[----:B01----:R-:W-:Y:S01]  /*25ab0*/  ENDCOLLECTIVE ;  /* 0x000000000000791b */ /* 0x003fe20003800000 */
.L_x_11835:
        /* <DEDUP_REMOVED lines=8> */
.L_x_11836:
[----:B------:R-:W-:Y:S05]  /*25b40*/  BRA `(.L_x_11837) ;  /* 0xffffffbc00207947 */ /* 0x000fea000383ffff */
.L_x_11699:
        /* <DEDUP_REMOVED lines=8> */
.L_x_11839:
[----:B------:R-:W-:Y:S05]  /*25bd0*/  BSYNC B0 ;  /* 0x0000000000007941 */ /* 0x000fea0003800000 */
.L_x_11838:
        /* <DEDUP_REMOVED lines=8> */
.L_x_11840:
[----:B------:R-:W-:Y:S01]  /*25c60*/  IMAD.MOV.U32 R12, RZ, RZ, 0x4 ;  /* 0x00000004ff0c7424 */ /* 0x000fe200078e00ff */
[----:B------:R-:W-:-:S05]  /*25c70*/  SEL R14, R14, RZ, P2 ;  /* 0x000000ff0e0e7207 */ /* 0x000fca0001000000 */
[----:B------:R-:W-:-:S04]  /*25c80*/  IMAD.IADD R3, R13, 0x1, R14 ;  /* 0x000000010d037824 */ /* 0x000fc800078e020e */
[----:B------:R-:W-:-:S07]  /*25c90*/  IMAD.MOV.U32 R13, RZ, RZ, R3 ;  /* 0x000000ffff0d7224 */ /* 0x000fce00078e0003 */
[----:B------:R-:W-:Y:S05]  /*25ca0*/  WARPSYNC.COLLECTIVE R15, `(.L_x_11841) ;  /* 0x000000000f087348 */ /* 0x000fea0003c00000 */
[----:B------:R0:W1:Y:S02]  /*25cb0*/  SHFL.UP P6, R14, R13, R12, R11 ;  /* 0x0400000c0d0e7389 */ /* 0x00006400000c000b */
[----:B01----:R-:W-:Y:S01]  /*25cc0*/  ENDCOLLECTIVE ;  /* 0x000000000000791b */ /* 0x003fe20003800000 */
.L_x_11841:
[----:B------:R-:W-:Y:S01]  /*25cd0*/  IMAD.MOV.U32 R12, RZ, RZ, 0x8 ;  /* 0x00000008ff0c7424 */ /* 0x000fe200078e00ff */
[----:B------:R-:W-:-:S05]  /*25ce0*/  SEL R4, R14, RZ, P3 ;  /* 0x000000ff0e047207 */ /* 0x000fca0001800000 */
[----:B------:R-:W-:-:S04]  /*25cf0*/  IMAD.IADD R4, R3, 0x1, R4 ;  /* 0x0000000103047824 */ /* 0x000fc800078e0204 */
[----:B------:R-:W-:-:S07]  /*25d00*/  IMAD.MOV.U32 R13, RZ, RZ, R4 ;  /* 0x000000ffff0d7224 */ /* 0x000fce00078e0004 */
[----:B------:R-:W-:Y:S05]  /*25d10*/  WARPSYNC.COLLECTIVE R15, `(.L_x_11842) ;  /* 0x000000000f087348 */ /* 0x000fea0003c00000 */
[----:B------:R0:W1:Y:S02]  /*25d20*/  SHFL.UP P6, R14, R13, R12, R11 ;  /* 0x0400000c0d0e7389 */ /* 0x00006400000c000b */
[----:B01----:R-:W-:Y:S01]  /*25d30*/  ENDCOLLECTIVE ;  /* 0x000000000000791b */ /* 0x003fe20003800000 */
.L_x_11842:
[----:B------:R-:W-:Y:S01]  /*25d40*/  IMAD.MOV.U32 R12, RZ, RZ, 0x10 ;  /* 0x00000010ff0c7424 */ /* 0x000fe200078e00ff */
[----:B------:R-:W-:-:S05]  /*25d50*/  SEL R5, R14, RZ, P4 ;  /* 0x000000ff0e057207 */ /* 0x000fca0002000000 */
[----:B------:R-:W-:-:S04]  /*25d60*/  IMAD.IADD R5, R4, 0x1, R5 ;  /* 0x0000000104057824 */ /* 0x000fc800078e0205 */
[----:B------:R-:W-:-:S07]  /*25d70*/  IMAD.MOV.U32 R13, RZ, RZ, R5 ;  /* 0x000000ffff0d7224 */ /* 0x000fce00078e0005 */
[----:B------:R-:W-:Y:S05]  /*25d80*/  WARPSYNC.COLLECTIVE R15, `(.L_x_11843) ;  /* 0x000000000f087348 */ /* 0x000fea0003c00000 */
[----:B------:R0:W1:Y:S02]  /*25d90*/  SHFL.UP P6, R14, R13, R12, R11 ;  /* 0x0400000c0d0e7389 */ /* 0x00006400000c000b */
[----:B01----:R-:W-:Y:S01]  /*25da0*/  ENDCOLLECTIVE ;  /* 0x000000000000791b */ /* 0x003fe20003800000 */
.L_x_11843:
        /* <DEDUP_REMOVED lines=8> */
.L_x_11844:
[----:B------:R-:W-:Y:S05]  /*25e30*/  BRA `(.L_x_11845) ;  /* 0xffffffbc00007947 */ /* 0x000fea000383ffff */
.L_x_11701:
[----:B------:R-:W-:Y:S01]  /*25e40*/  BSSY B0, `(.L_x_11846) ;  /* 0x0000006000007945 */ /* 0x000fe20003800000 */
[----:B------:R-:W-:Y:S01]  /*25e50*/  PLOP3.LUT P6, PT, P6, PT, PT, 0x8, 0x0 ;  /* 0x000000000000781c */ /* 0x000fe200037ce170 */
[----:B------:R-:W-:-:S12]  /*25e60*/  IMAD.MOV.U32 R15, RZ, RZ, -0x1 ;  /* 0xffffffffff0f7424 */ /* 0x000fd800078e00ff */
[----:B0----5:R-:W-:Y:S05]  /*25e70*/  WARPSYNC.COLLECTIVE R15, `(.L_x_11847) ;  /* 0x000000000f087348 */ /* 0x021fea0003c00000 */
[----:B------:R-:W-:Y:S01]  /*25e80*/  VOTE.ANY R14, PT, P6 ;  /* 0x00000000000e7806 */ /* 0x000fe200030e0100 */
[----:B0----5:R-:W-:Y:S06]  /*25e90*/  ENDCOLLECTIVE ;  /* 0x000000000000791b */ /* 0x021fec0003800000 */
.L_x_11847:
[----:B------:R-:W-:Y:S05]  /*25ea0*/  BSYNC B0 ;  /* 0x0000000000007941 */ /* 0x000fea0003800000 */
.L_x_11846:
        /* <DEDUP_REMOVED lines=9> */
.L_x_11848:
[----:B------:R-:W-:Y:S01]  /*25f40*/  IMAD.MOV.U32 R17, RZ, RZ, R14 ;  /* 0x000000ffff117224 */ /* 0x000fe200078e000e */
[----:B------:R-:W-:Y:S06]  /*25f50*/  BRA `(.L_x_11849) ;  /* 0xffffffb800f07947 */ /* 0x000fec000383ffff */
.L_x_11703:
[----:B------:R-:W-:Y:S01]  /*25f60*/  BSSY B0, `(.L_x_11850) ;  /* 0x0000007000007945 */ /* 0x000fe20003800000 */
[----:B------:R-:W-:Y:S02]  /*25f70*/  IMAD.MOV.U32 R13, RZ, RZ, R3 ;  /* 0x000000ffff0d7224 */ /* 0x000fe400078e0003 */
[----:B------:R-:W-:Y:S02]  /*25f80*/  IMAD.MOV.U32 R11, RZ, RZ, 0x1f ;  /* 0x0000001fff0b7424 */ /* 0x000fe400078e00ff */
[----:B------:R-:W-:-:S07]  /*25f90*/  IMAD.MOV.U32 R15, RZ, RZ, -0x1 ;  /* 0xffffffffff0f7424 */ /* 0x000fce00078e00ff */
[----:B012--5:R-:W-:Y:S05]  /*25fa0*/  WARPSYNC.COLLECTIVE R15, `(.L_x_11851) ;  /* 0x000000000f087348 */ /* 0x027fea0003c00000 */
[----:B------:R3:W4:Y:S02]  /*25fb0*/  SHFL.IDX P6, R14, R13, R12, R11 ;  /* 0x0000000c0d0e7389 */ /* 0x00072400000c000b */
[----:B012345:R-:W-:Y:S01]  /*25fc0*/  ENDCOLLECTIVE ;  /* 0x000000000000791b */ /* 0x03ffe20003800000 */
.L_x_11851:
[----:B------:R-:W-:Y:S05]  /*25fd0*/  BSYNC B0 ;  /* 0x0000000000007941 */ /* 0x000fea0003800000 */
.L_x_11850:
[----:B------:R-:W-:Y:S01]  /*25fe0*/  IMAD.MOV.U32 R5, RZ, RZ, R14 ;  /* 0x000000ffff057224 */ /* 0x000fe200078e000e */
[----:B------:R-:W-:Y:S06]  /*25ff0*/  BRA `(.L_x_11702) ;  /* 0xffffffb800e47947 */ /* 0x000fec000383ffff */
.L_x_11707:
[----:B0-----:R0:W2:Y:S02]  /*26000*/  SYNCS.PHASECHK.TRANS64.TRYWAIT P0, [R5+URZ+0x2d820], R0 ;  /* 0x02d82000050075a7 */ /* 0x0010a4000800017f */
[----:B--2---:R-:W-:Y:S05]  /*26010*/  @!P0 NANOSLEEP.SYNCS 0x989680 ;  /* 0x009896800000895d */ /* 0x004fea0003900000 */
[----:B------:R-:W2:Y:S02]  /*26020*/  @!P0 SYNCS.PHASECHK.TRANS64 P0, [R5+URZ+0x2d820], R0 ;  /* 0x02d82000050085a7 */ /* 0x000ea4000800007f */
[----:B--2---:R-:W-:Y:S05]  /*26030*/  @!P0 BRA `(.L_x_11707) ;  /* 0xfffffffc00f08947 */ /* 0x004fea000383ffff */
[----:B------:R-:W-:Y:S05]  /*26040*/  BRA `(.L_x_11852) ;  /* 0xffffffc0005c7947 */ /* 0x000fea000383ffff */
.L_x_11708:
        /* <DEDUP_REMOVED lines=8> */
[----:B01-3-5:R-:W-:Y:S05]  /*260d0*/  WARPSYNC.COLLECTIVE R15, `(.L_x_11854) ;  /* 0x000000000f087348 */ /* 0x02bfea0003c00000 */
[----:B------:R2:W4:Y:S02]  /*260e0*/  SHFL.IDX P6, R14, R13, R12, R11 ;  /* 0x0000000c0d0e7389 */ /* 0x00052400000c000b */
[----:B012345:R-:W-:Y:S01]  /*260f0*/  ENDCOLLECTIVE ;  /* 0x000000000000791b */ /* 0x03ffe20003800000 */
.L_x_11854:
[----:B------:R-:W-:Y:S05]  /*26100*/  BSYNC B0 ;  /* 0x0000000000007941 */ /* 0x000fea0003800000 */
.L_x_11853:
[----:B------:R-:W-:Y:S05]  /*26110*/  BRA `(.L_x_11855) ;  /* 0xffffffc000447947 */ /* 0x000fea000383ffff */
.L_x_11709:
[----:B------:R-:W-:Y:S01]  /*26120*/  BSSY B0, `(.L_x_11856) ;  /* 0x0000006000007945 */ /* 0x000fe20003800000 */
[----:B------:R-:W-:-:S07]  /*26130*/  IMAD.MOV.U32 R15, RZ, RZ, -0x1 ;  /* 0xffffffffff0f7424 */ /* 0x000fce00078e00ff */
[----:B01-3-5:R-:W-:Y:S05]  /*26140*/  WARPSYNC.COLLECTIVE R15, `(.L_x_11857) ;  /* 0x000000000f0c7348 */ /* 0x02bfea0003c00000 */
[----:B------:R-:W-:Y:S02]  /*26150*/  ELECT P6, UR62, PT ;  /* 0x00000000003e782f */ /* 0x000fe400038c0000 */
[----:B------:R-:W-:Y:S01]  /*26160*/  MOV R14, UR62 ;  /* 0x0000003e000e7c02 */ /* 0x000fe20008000f00 */
[----:B01-3-5:R-:W-:Y:S10]  /*26170*/  ENDCOLLECTIVE ;  /* 0x000000000000791b */ /* 0x02bff40003800000 */
.L_x_11857:
[----:B------:R-:W-:Y:S05]  /*26180*/  BSYNC B0 ;  /* 0x0000000000007941 */ /* 0x000fea0003800000 */
.L_x_11856:
[----:B------:R-:W-:Y:S05]  /*26190*/  BRA `(.L_x_11858) ;  /* 0xffffffc000387947 */ /* 0x000fea000383ffff */
.L_x_11711:
[----:B0-----:R0:W2:Y:S02]  /*261a0*/  SYNCS.PHASECHK.TRANS64.TRYWAIT P1, [R3+URZ+0x2d840], R2 ;  /* 0x02d84002030075a7 */ /* 0x0010a4000802017f */
[----:B--2---:R-:W-:Y:S05]  /*261b0*/  @!P1 NANOSLEEP.SYNCS 0x989680 ;  /* 0x009896800000995d */ /* 0x004fea0003900000 */
[----:B------:R-:W2:Y:S02]  /*261c0*/  @!P1 SYNCS.PHASECHK.TRANS64 P1, [R3+URZ+0x2d840], R2 ;  /* 0x02d84002030095a7 */ /* 0x000ea4000802007f */
[----:B--2---:R-:W-:Y:S05]  /*261d0*/  @!P1 BRA `(.L_x_11711) ;  /* 0xfffffffc00f09947 */ /* 0x004fea000383ffff */
[----:B------:R-:W-:Y:S05]  /*261e0*/  BRA `(.L_x_11859) ;  /* 0xffffffc0005c7947 */ /* 0x000fea000383ffff */
.L_x_11713:
[----:B--2---:R2:W4:Y:S02]  /*261f0*/  SYNCS.PHASECHK.TRANS64.TRYWAIT P1, [R25+URZ+0x2d840], R0 ;  /* 0x02d84000190075a7 */ /* 0x004524000802017f */
[----:B----4-:R-:W-:Y:S05]  /*26200*/  @!P1 NANOSLEEP.SYNCS 0x989680 ;  /* 0x009896800000995d */ /* 0x010fea0003900000 */
[----:B------:R-:W4:Y:S02]  /*26210*/  @!P1 SYNCS.PHASECHK.TRANS64 P1, [R25+URZ+0x2d840], R0 ;  /* 0x02d84000190095a7 */ /* 0x000f24000802007f */
[----:B----4-:R-:W-:Y:S05]  /*26220*/  @!P1 BRA `(.L_x_11713) ;  /* 0xfffffffc00f09947 */ /* 0x010fea000383ffff */
[----:B------:R-:W-:Y:S05]  /*26230*/  BRA `(.L_x_11860) ;  /* 0xffffffc0006c7947 */ /* 0x000fea000383ffff */
.L_x_11715:
[----:B----4-:R4:W0:Y:S02]  /*26240*/  SYNCS.PHASECHK.TRANS64.TRYWAIT P1, [R3+URZ+0x2d860], R2 ;  /* 0x02d86002030075a7 */ /* 0x010824000802017f */
[----:B0-----:R-:W-:Y:S05]  /*26250*/  @!P1 NANOSLEEP.SYNCS 0x989680 ;  /* 0x009896800000995d */ /* 0x001fea0003900000 */
[----:B------:R-:W0:Y:S02]  /*26260*/  @!P1 SYNCS.PHASECHK.TRANS64 P1, [R3+URZ+0x2d860], R2 ;  /* 0x02d86002030095a7 */ /* 0x000e24000802007f */
[----:B0-----:R-:W-:Y:S05]  /*26270*/  @!P1 BRA `(.L_x_11715) ;  /* 0xfffffffc00f09947 */ /* 0x001fea000383ffff */
[----:B------:R-:W-:Y:S05]  /*26280*/  BRA `(.L_x_11861) ;  /* 0xffffffc000687947 */ /* 0x000fea000383ffff */
.L_x_11862:
        /* <DEDUP_REMOVED lines=15> */
.L_x_15868:


//--------------------- .text._ZN7cutlass13device_kernelIN5flash11enable_sm90INS1_16FlashAttnFwdSm90INS1_25CollectiveMainloopFwdSm90ILi2EN4cute5tupleIJNS5_1CILi1EEES8_S8_EEENS6_IJNS7_ILi192EEENS7_ILi128EEENS7_ILi96EEEEEELi96ENS_6half_tEfNS_4arch4Sm90ELb1ELb0ELb0ELb0ELb1ELb0ELb0ELb0ELb1ELb1ELb0ELb0EEENS1_21CollectiveEpilogueFwdINS6_IJSA_SC_SB_EEES9_SE_SG_Li384ELb0ELb1ELb0ELb0EEENS1_30DynamicPersistentTileSchedulerILi384ELi128ELb0ELb1ELb1EEEEEEEEEvNT_6ParamsE --------------------------
	.section	.text._ZN7cutlass13device_kernelIN5flash11enable_sm90INS1_16FlashAttnFwdSm90INS1_25CollectiveMainloopFwdSm90ILi2EN4cute5tupleIJNS5_1CILi1EEES8_S8_EEENS6_IJNS7_ILi192EEENS7_ILi128EEENS7_ILi96EEEEEELi96ENS_6half_tEfNS_4arch4Sm90ELb1ELb0ELb0ELb0ELb1ELb0ELb0ELb0ELb1ELb1ELb0ELb0EEENS1_21CollectiveEpilogueFwdINS6_IJSA_SC_SB_EEES9_SE_SG_Li384ELb0ELb1ELb0ELb0EEENS1_30DynamicPersistentTileSchedulerILi384ELi128ELb0ELb1ELb1EEEEEEEEEvNT_6ParamsE,"ax",@progbits
	.align	128
.text._ZN7cutlass13device_kernelIN5flash11enable_sm90INS1_16FlashAttnFwdSm90INS1_25CollectiveMainloopFwdSm90ILi2EN4cute5tupleIJNS5_1CILi1EEES8_S8_EEENS6_IJNS7_ILi192EEENS7_ILi128EEENS7_ILi96EEEEEELi96ENS_6half_tEfNS_4arch4Sm90ELb1ELb0ELb0ELb0ELb1ELb0ELb0ELb0ELb1ELb1ELb0ELb0EEENS1_21CollectiveEpilogueFwdINS6_IJSA_SC_SB_EEES9_SE_SG_Li384ELb0ELb1ELb0ELb0EEENS1_30DynamicPersistentTileSchedulerILi384ELi128ELb0ELb1ELb1EEEEEEEEEvNT_6ParamsE:
        .type           _ZN7cutlass13device_kernelIN5flash11enable_sm90INS1_16FlashAttnFwdSm90INS1_25CollectiveMainloopFwdSm90ILi2EN4cute5tupleIJNS5_1CILi1EEES8_S8_EEENS6_IJNS7_ILi192EEENS7_ILi128EEENS7_ILi96EEEEEELi96ENS_6half_tEfNS_4arch4Sm90ELb1ELb0ELb0ELb0ELb1ELb0ELb0ELb0ELb1ELb1ELb0ELb0EEENS1_21CollectiveEpilogueFwdINS6_IJSA_SC_SB_EEES9_SE_SG_Li384ELb0ELb1ELb0ELb0EEENS1_30DynamicPersistentTileSchedulerILi384ELi128ELb0ELb1ELb1EEEEEEEEEvNT_6ParamsE,@function
        .size           _ZN7cutlass13device_kernelIN5flash11enable_sm90INS1_16FlashAttnFwdSm90INS1_25CollectiveMainloopFwdSm90ILi2EN4cute5tupleIJNS5_1CILi1EEES8_S8_EEENS6_IJNS7_ILi192EEENS7_ILi128EEENS7_ILi96EEEEEELi96ENS_6half_tEfNS_4arch4Sm90ELb1ELb0ELb0ELb0ELb1ELb0ELb0ELb0ELb1ELb1ELb0ELb0EEENS1_21CollectiveEpilogueFwdINS6_IJSA_SC_SB_EEES9_SE_SG_Li384ELb0ELb1ELb0ELb0EEENS1_30DynamicPersistentTileSchedulerILi384ELi128ELb0ELb1ELb1EEEEEEEEEvNT_6ParamsE,(.L_x_15869 - _ZN7cutlass13device_kernelIN5flash11enable_sm90INS1_16FlashAttnFwdSm90INS1_25CollectiveMainloopFwdSm90ILi2EN4cute5tupleIJNS5_1CILi1EEES8_S8_EEENS6_IJNS7_ILi192EEENS7_ILi128EEENS7_ILi96EEEEEELi96ENS_6half_tEfNS_4arch4Sm90ELb1ELb0ELb0ELb0ELb1ELb0ELb0ELb0ELb1ELb1ELb0ELb0EEENS1_21CollectiveEpilogueFwdINS6_IJSA_SC_SB_EEES9_SE_SG_Li384ELb0ELb1ELb0ELb0EEENS1_30DynamicPersistentTileSchedulerILi384ELi128ELb0ELb1ELb1EEEEEEEEEvNT_6ParamsE)
        .other          _ZN7cutlass13device_kernelIN5flash11enable_sm90INS1_16FlashAttnFwdSm90INS1_25CollectiveMainloopFwdSm90ILi2EN4cute5tupleIJNS5_1CILi1EEES8_S8_EEENS6_IJNS7_ILi192EEENS7_ILi128EEENS7_ILi96EEEEEELi96ENS_6half_tEfNS_4arch4Sm90ELb1ELb0ELb0ELb0ELb1ELb0ELb0ELb0ELb1ELb1ELb0ELb0EEENS1_21CollectiveEpilogueFwdINS6_IJSA_SC_SB_EEES9_SE_SG_Li384ELb0ELb1ELb0ELb0EEENS1_30DynamicPersistentTileSchedulerILi384ELi128ELb0ELb1ELb1EEEEEEEEEvNT_6ParamsE,@"STO_CUDA_ENTRY STV_DEFAULT"
_ZN7cutlass13device_kernelIN5flash11enable_sm90INS1_16FlashAttnFwdSm90INS1_25CollectiveMainloopFwdSm90ILi2EN4cute5tupleIJNS5_1CILi1EEES8_S8_EEENS6_IJNS7_ILi192EEENS7_ILi128EEENS7_ILi96EEEEEELi96ENS_6half_tEfNS_4arch4Sm90ELb1ELb0ELb0ELb0ELb1ELb0ELb0ELb0ELb1ELb1ELb0ELb0EEENS1_21CollectiveEpilogueFwdINS6_IJSA_SC_SB_EEES9_SE_SG_Li384ELb0ELb1ELb0ELb0EEENS1_30DynamicPersistentTileSchedulerILi384ELi128ELb0ELb1ELb1EEEEEEEEEvNT_6ParamsE:
        /* <DEDUP_REMOVED lines=45> */
.L_x_11863:
        /* <DEDUP_REMOVED lines=22> */
.L_x_11864:
        /* <DEDUP_REMOVED lines=18> */
.L_x_11865:
        /* <DEDUP_REMOVED lines=22> */
.L_x_11866:
        /* <DEDUP_REMOVED lines=23> */
.L_x_11867:
        /* <DEDUP_REMOVED lines=8> */
.L_x_11869:
        /* <DEDUP_REMOVED lines=28> */
[----:B------:R-:W-:Y:S01]  /*0a60*/  IMAD.IADD R5, R148, 0x1, -R5 ;  /* 0x0000000194057824 */ /* 0x000fe200078e0a05 */
[----:B------:R-:W-:Y:S02]  /*0a70*/  LEA.HI R2, R0, R7, RZ, 0x1 ;  /* 0x0000000700027211 */ /* 0x000fe400078f08ff */
[----:B------:R-:W-:Y:S01]  /*0a80*/  LEA.HI R4, R3, R148, RZ, 0x5 ;  /* 0x0000009403047211 */ /* 0x000fe200078f28ff */
        /* <DEDUP_REMOVED lines=9> */
[----:B------:R-:W-:Y:S01]  /*0b20*/  SHF.R.S32.HI R9, RZ, 0x1f, R142 ;  /* 0x0000001fff097819 */ /* 0x000fe2000001148e */
[----:B------:R-:W-:Y:S01]  /*0b30*/  IMAD R10, R4, 0x10, R5 ;  /* 0x00000010040a7824 */ /* 0x000fe200078e0205 */
[----:B------:R-:W-:Y:S01]  /*0b40*/  LEA.HI R3, R3, R148, RZ, 0x2 ;  /* 0x0000009403037211 */ /* 0x000fe200078f10ff */
[----:B------:R-:W-:Y:S01]  /*0b50*/  IMAD.IADD R2, R5, 0x1, -R2 ;  /* 0x0000000105027824 */ /* 0x000fe200078e0a02 */
[----:B------:R-:W-:Y:S01]  /*0b60*/  LEA.HI R6, R9, R142, RZ, 0x2 ;  /* 0x0000008e09067211 */ /* 0x000fe200078f10ff */
[----:B------:R-:W-:Y:S01]  /*0b70*/  IMAD.SHL.U32 R7, R7, 0x8, RZ ;  /* 0x0000000807077824 */ /* 0x000fe200078e00ff */
[----:B------:R-:W-:-:S02]  /*0b80*/  LOP3.LUT R0, R0, 0x7ffffe00, RZ, 0xc0, !PT ;  /* 0x7ffffe0000007812 */ /* 0x000fc400078ec0ff */
[C---:B------:R-:W-:Y:S01]  /*0b90*/  R2P PR, R2.reuse, 0x6 ;  /* 0x0000000602007804 */ /* 0x040fe20000000000 */
[----:B------:R-:W-:Y:S01]  /*0ba0*/  IMAD.SHL.U32 R2, R2, 0x40, RZ ;  /* 0x0000004002027824 */ /* 0x000fe200078e00ff */
[--C-:B------:R-:W-:Y:S01]  /*0bb0*/  SHF.R.S32.HI R8, RZ, 0x2, R6.reuse ;  /* 0x00000002ff087819 */ /* 0x100fe20000011406 */
[----:B------:R-:W-:Y:S01]  /*0bc0*/  IMAD.U32 R145, R10, 0x20, R7 ;  /* 0x000000200a917824 */ /* 0x000fe200078e0007 */
[----:B------:R-:W-:Y:S01]  /*0bd0*/  SHF.R.S32.HI R11, RZ, 0x1f, R6 ;  /* 0x0000001fff0b7819 */ /* 0x000fe20000011406 */
[----:B------:R-:W-:Y:S01]  /*0be0*/  IMAD R0, R4, 0x400, R0 ;  /* 0x0000040004007824 */ /* 0x000fe200078e0200 */
[----:B------:R-:W-:Y:S02]  /*0bf0*/  LOP3.LUT R2, R2, 0x1c0, RZ, 0xc0, !PT ;  /* 0x000001c002027812 */ /* 0x000fe400078ec0ff */
[----:B------:R-:W-:Y:S02]  /*0c00*/  SHF.R.S32.HI R143, RZ, 0x7, R143 ;  /* 0x00000007ff8f7819 */ /* 0x000fe4000001148f */
[----:B------:R-:W-:-:S02]  /*0c10*/  LOP3.LUT R7, R2, 0x8, R7, 0xf8, !PT ;  /* 0x0000000802077812 */ /* 0x000fc400078ef807 */
[----:B------:R-:W-:Y:S01]  /*0c20*/  SHF.R.U32.HI R2, RZ, 0x3, R2 ;  /* 0x00000003ff027819 */ /* 0x000fe20000011602 */
[----:B------:R-:W-:Y:S01]  /*0c30*/  IMAD.HI R4, R143, 0x55555556, RZ ;  /* 0x555555568f047827 */ /* 0x000fe200078e02ff */
[----:B------:R-:W-:Y:S02]  /*0c40*/  LOP3.LUT R5, R3, 0xfffffffc, RZ, 0xc0, !PT ;  /* 0xfffffffc03057812 */ /* 0x000fe400078ec0ff */
[----:B------:R-:W-:Y:S02]  /*0c50*/  LOP3.LUT R7, R7, R2, RZ, 0x3c, !PT ;  /* 0x0000000207077212 */ /* 0x000fe400078e3cff */
[----:B------:R-:W-:Y:S01]  /*0c60*/  LEA.HI R11, R11, R8, RZ, 0x3 ;  /* 0x000000080b0b7211 */ /* 0x000fe200078f18ff */
[----:B------:R-:W-:Y:S01]  /*0c70*/  IMAD.IADD R140, R148, 0x1, -R5 ;  /* 0x00000001948c7824 */ /* 0x000fe200078e0a05 */
[----:B------:R-:W-:Y:S01]  /*0c80*/  LEA.HI R9, R9, R142, RZ, 0x5 ;  /* 0x0000008e09097211 */ /* 0x000fe200078f28ff */
[----:B------:R-:W-:Y:S01]  /*0c90*/  IMAD.IADD R0, R0, 0x1, R7 ;  /* 0x0000000100007824 */ /* 0x000fe200078e0207 */
[----:B------:R-:W-:Y:S01]  /*0ca0*/  LOP3.LUT R11, R11, 0xfffffff8, RZ, 0xc0, !PT ;  /* 0xfffffff80b0b7812 */ /* 0x000fe200078ec0ff */
[----:B------:R-:W-:Y:S01]  /*0cb0*/  IMAD.SHL.U32 R137, R140, 0x8, RZ ;  /* 0x000000088c897824 */ /* 0x000fe200078e00ff */
[----:B------:R-:W-:-:S02]  /*0cc0*/  LEA.HI R4, R4, R4, RZ, 0x1 ;  /* 0x0000000404047211 */ /* 0x000fc400078f08ff */
[----:B------:R-:W-:Y:S01]  /*0cd0*/  SHF.R.S32.HI R9, RZ, 0x5, R9 ;  /* 0x00000005ff097819 */ /* 0x000fe20000011409 */
[----:B------:R-:W-:Y:S01]  /*0ce0*/  IMAD.IADD R8, R8, 0x1, -R11 ;  /* 0x0000000108087824 */ /* 0x000fe200078e0a0b */
[----:B------:R-:W-:Y:S01]  /*0cf0*/  LEA.HI R2, R140, R140, RZ, 0x1 ;  /* 0x0000008c8c027211 */ /* 0x000fe200078f08ff */
[----:B------:R-:W-:Y:S01]  /*0d00*/  IMAD R4, R4, -0x3, R143 ;  /* 0xfffffffd04047824 */ /* 0x000fe200078e028f */
[----:B------:R-:W-:Y:S01]  /*0d10*/  LEA R16, R0, UR40, 0x1 ;  /* 0x0000002800107c11 */ /* 0x000fe2000f8e08ff */
[----:B------:R-:W-:Y:S01]  /*0d20*/  IMAD R9, R9, 0x10, R8 ;  /* 0x0000001009097824 */ /* 0x000fe200078e0208 */
[----:B------:R-:W-:Y:S01]  /*0d30*/  SHF.R.S32.HI R141, RZ, 0x2, R3 ;  /* 0x00000002ff8d7819 */ /* 0x000fe20000011403 */
[----:B------:R-:W-:Y:S01]  /*0d40*/  VIADD R138, R137, 0x20 ;  /* 0x00000020898a7836 */ /* 0x000fe20000000000 */
[----:B------:R-:W-:Y:S01]  /*0d50*/  LOP3.LUT R3, R2, 0x1ffffffe, RZ, 0xc0, !PT ;  /* 0x1ffffffe02037812 */ /* 0x000fe200078ec0ff */
[----:B------:R-:W-:Y:S01]  /*0d60*/  VIADD R18, R16, 0x21800 ;  /* 0x0002180010127836 */ /* 0x000fe20000000000 */
[----:B------:R-:W-:Y:S01]  /*0d70*/  SEL R17, R17, 0xffffffc0, !P2 ;  /* 0xffffffc011117807 */ /* 0x000fe20005000000 */
[----:B------:R-:W-:Y:S01]  /*0d80*/  VIADD R139, R137, 0x40 ;  /* 0x00000040898b7836 */ /* 0x000fe20000000000 */
[----:B------:R-:W-:Y:S01]  /*0d90*/  LOP3.LUT R23, R6, 0x7ffffffc, RZ, 0xc0, !PT ;  /* 0x7ffffffc06177812 */ /* 0x000fe200078ec0ff */
        /* <DEDUP_REMOVED lines=11> */
.L_x_11918:
        /* <DEDUP_REMOVED lines=21> */
.L_x_11870:
[----:B------:R-:W-:Y:S01]  /*0fa0*/  ULDC UR7, c[0x0][0xc54] ;  /* 0x0003150000077ab9 */ /* 0x000fe20000000800 */
[----:B------:R-:W-:Y:S01]  /*0fb0*/  UMOV UR6, UR9 ;  /* 0x0000000900067c82 */ /* 0x000fe20008000000 */
[----:B------:R-:W-:-:S11]  /*0fc0*/  UISETP.NE.AND UP0, UPT, UR7, 0x1, UPT ;  /* 0x000000010700788c */ /* 0x000fd6000bf05270 */
[----:B------:R-:W-:Y:S02]  /*0fd0*/  @UP0 ULDC.64 UR10, c[0x0][0xc58] ;  /* 0x00031600000a0ab9 */ /* 0x000fe40000000a00 */
[----:B------:R-:W-:-:S04]  /*0fe0*/  UIMAD.WIDE.U32 UR4, UR9, UR10, URZ ;  /* 0x0000000a090472a5 */ /* 0x000fc8000f8e003f */
[----:B------:R-:W-:-:S04]  /*0ff0*/  @UP0 USHF.R.U32.HI UR6, URZ, UR11, UR5 ;  /* 0x0000000b3f060299 */ /* 0x000fc80008011605 */
[----:B------:R-:W-:-:S12]  /*1000*/  UIMAD UR4, UR6, UR7, URZ ;  /* 0x00000007060472a4 */ /* 0x000fd8000f8e023f */
.L_x_11871:
[----:B------:R-:W-:Y:S01]  /*1010*/  ULDC.64 UR10, c[0x0][0x418] ;  /* 0x00010600000a7ab9 */ /* 0x000fe20000000a00 */
[----:B------:R-:W-:Y:S01]  /*1020*/  ULOP3.LUT UR6, URZ, UR6, URZ, 0x33, !UPT ;  /* 0x000000063f067292 */ /* 0x000fe2000f8e333f */
[----:B------:R-:W-:Y:S01]  /*1030*/  PLOP3.LUT P0, PT, PT, PT, PT, 0x80, 0x0 ;  /* 0x000000000000781c */ /* 0x000fe20003f0f070 */
[----:B------:R-:W-:Y:S01]  /*1040*/  UISETP.NE.U32.AND UP0, UPT, UR10, URZ, UPT ;  /* 0x0000003f0a00728c */ /* 0x000fe2000bf05070 */
[----:B------:R-:W-:Y:S01]  /*1050*/  IMAD.MOV.U32 R38, RZ, RZ, RZ ;  /* 0x000000ffff267224 */ /* 0x000fe200078e00ff */
[----:B------:R-:W-:Y:S01]  /*1060*/  ULDC UR5, c[0x0][0xc3c] ;  /* 0x00030f0000057ab9 */ /* 0x000fe20000000800 */
[----:B------:R-:W-:Y:S01]  /*1070*/  UIADD3 UR4, UR9, -UR4, URZ ;  /* 0x8000000409047290 */ /* 0x000fe2000fffe03f */
[----:B------:R-:W-:Y:S01]  /*1080*/  IMAD.MOV.U32 R0, RZ, RZ, RZ ;  /* 0x000000ffff007224 */ /* 0x000fe200078e00ff */
[----:B------:R-:W-:Y:S01]  /*1090*/  UISETP.NE.AND.EX UP0, UPT, UR11, URZ, UPT, UP0 ;  /* 0x0000003f0b00728c */ /* 0x000fe2000bf05300 */
[----:B------:R-:W-:Y:S01]  /*10a0*/  IMAD.MOV.U32 R46, RZ, RZ, RZ ;  /* 0x000000ffff2e7224 */ /* 0x000fe200078e00ff */
[----:B------:R-:W-:Y:S01]  /*10b0*/  UIADD3 UR6, UR6, UR5, URZ ;  /* 0x0000000506067290 */ /* 0x000fe2000fffe03f */
[----:B------:R-:W-:Y:S01]  /*10c0*/  CS2R R34, SRZ ;  /* 0x0000000000227805 */ /* 0x000fe2000001ff00 */
[----:B------:R-:W-:Y:S01]  /*10d0*/  ULDC UR11, c[0x0][0x448] ;  /* 0x00011200000b7ab9 */ /* 0x000fe20000000800 */
[----:B------:R-:W-:Y:S01]  /*10e0*/  ULDC UR10, c[0x0][0xc54] ;  /* 0x00031500000a7ab9 */ /* 0x000fe20000000800 */
[----:B------:R-:W-:Y:S01]  /*10f0*/  UISETP.NE.AND UP2, UPT, UR11, 0x1, UPT ;  /* 0x000000010b00788c */ /* 0x000fe2000bf45270 */
[----:B------:R-:W-:Y:S01]  /*1100*/  IMAD.MOV.U32 R133, RZ, RZ, RZ ;  /* 0x000000ffff857224 */ /* 0x000fe200078e00ff */
[----:B------:R-:W-:Y:S01]  /*1110*/  UIMAD UR39, UR6, 0xc0, URZ ;  /* 0x000000c0062778a4 */ /* 0x000fe2000f8e023f */
[----:B------:R-:W-:Y:S01]  /*1120*/  IMAD.MOV.U32 R42, RZ, RZ, RZ ;  /* 0x000000ffff2a7224 */ /* 0x000fe200078e00ff */
[----:B------:R-:W-:Y:S01]  /*1130*/  UIMAD UR10, UR8, UR10, UR4 ;  /* 0x0000000a080a72a4 */ /* 0x000fe2000f8e0204 */
[----:B------:R-:W-:Y:S01]  /*1140*/  CS2R R32, SRZ ;  /* 0x0000000000207805 */ /* 0x000fe2000001ff00 */
[----:B------:R-:W-:Y:S01]  /*1150*/  UIADD3 UR6, UR39, 0xbf, URZ ;  /* 0x000000bf27067890 */ /* 0x000fe2000fffe03f */
[----:B------:R-:W-:Y:S01]  /*1160*/  IMAD.MOV.U32 R129, RZ, RZ, RZ ;  /* 0x000000ffff817224 */ /* 0x000fe200078e00ff */
[----:B------:R-:W-:Y:S01]  /*1170*/  ULDC UR48, c[0x0][0x424] ;  /* 0x0001090000307ab9 */ /* 0x000fe20000000800 */
[----:B------:R-:W-:Y:S01]  /*1180*/  ULDC UR7, c[0x0][0x288] ;  /* 0x0000a20000077ab9 */ /* 0x000fe20000000800 */
[----:B------:R-:W-:Y:S01]  /*1190*/  USEL UR48, UR48, 0x1, UP0 ;  /* 0x0000000130307887 */ /* 0x000fe20008000000 */
[----:B------:R-:W-:Y:S01]  /*11a0*/  IMAD.MOV.U32 R44, RZ, RZ, RZ ;  /* 0x000000ffff2c7224 */ /* 0x000fe200078e00ff */
[----:B------:R-:W-:Y:S01]  /*11b0*/  @UP2 ULDC UR4, c[0x0][0x44c] ;  /* 0x0001130000042ab9 */ /* 0x000fe20000000800 */
[----:B------:R-:W-:Y:S01]  /*11c0*/  UIADD3 UR7, -UR7, 0x80, URZ ;  /* 0x0000008007077890 */ /* 0x000fe2000fffe13f */
[----:B------:R-:W-:Y:S01]  /*11d0*/  CS2R R26, SRZ ;  /* 0x00000000001a7805 */ /* 0x000fe2000001ff00 */
[----:B------:R-:W-:Y:S01]  /*11e0*/  UIMAD.WIDE.U32 UR4, UR6, UR4, URZ ;  /* 0x00000004060472a5 */ /* 0x000fe2000f8e003f */
[----:B------:R-:W-:Y:S01]  /*11f0*/  IMAD.MOV.U32 R125, RZ, RZ, RZ ;  /* 0x000000ffff7d7224 */ /* 0x000fe200078e00ff */
        /* <DEDUP_REMOVED lines=33> */
[----:B------:R-:W-:Y:S01]  /*1410*/  IMAD.MOV.U32 R48, RZ, RZ, RZ ;  /* 0x000000ffff307224 */ /* 0x000fe200078e00ff */
[----:B------:R-:W-:Y:S01]  /*1420*/  CS2R R6, SRZ ;  /* 0x0000000000067805 */ /* 0x000fe2000001ff00 */
[----:B------:R-:W-:Y:S01]  /*1430*/  IMAD.MOV.U32 R93, RZ, RZ, RZ ;  /* 0x000000ffff5d7224 */ /* 0x000fe200078e00ff */
[----:B------:R-:W-:Y:S01]  /*1440*/  CS2R R90, SRZ ;  /* 0x00000000005a7805 */ /* 0x000fe2000001ff00 */
[----:B------:R-:W-:Y:S01]  /*1450*/  @UP1 ULDC UR8, c[0x0][0xc4c] ;  /* 0x0003130000081ab9 */ /* 0x000fe20000000800 */
[----:B------:R-:W-:Y:S01]  /*1460*/  PLOP3.LUT P1, PT, PT, PT, UP0, 0x80, 0x0 ;  /* 0x000000000000781c */ /* 0x000fe20003f2f008 */
[----:B------:R-:W-:Y:S01]  /*1470*/  UIMAD.WIDE.U32 UR4, UR10, UR8, URZ ;  /* 0x000000080a0472a5 */ /* 0x000fe2000f8e003f */
[----:B------:R-:W-:Y:S01]  /*1480*/  CS2R R88, SRZ ;  /* 0x0000000000587805 */ /* 0x000fe2000001ff00 */
[----:B------:R-:W-:-:S02]  /*1490*/  @UP1 ULDC UR6, c[0x0][0xc50] ;  /* 0x0003140000061ab9 */ /* 0x000fc40000000800 */
[----:B------:R-:W-:-:S04]  /*14a0*/  @UP1 USHF.R.U32.HI UR43, URZ, UR6, UR5 ;  /* 0x000000063f2b1299 */ /* 0x000fc80008011605 */
[----:B------:R-:W-:-:S04]  /*14b0*/  UIADD3 UR4, -UR43, URZ, URZ ;  /* 0x0000003f2b047290 */ /* 0x000fc8000fffe13f */
[----:B------:R-:W-:Y:S01]  /*14c0*/  UIMAD UR38, UR38, UR4, UR10 ;  /* 0x00000004262672a4 */ /* 0x000fe2000f8e020a */
[----:B------:R-:W-:Y:S11]  /*14d0*/  @!P1 BRA `(.L_x_11872) ;  /* 0x0000007c00009947 */ /* 0x000ff60003800000 */
[----:B------:R-:W0:Y:S01]  /*14e0*/  SHFL.IDX PT, R0, R143, RZ, 0x1f ;  /* 0x00001fff8f007589 */ /* 0x000e2200000e0000 */
[----:B------:R-:W-:-:S04]  /*14f0*/  UIADD3 UR6, UR40, 0x21800, URZ ;  /* 0x0002180028067890 */ /* 0x000fc8000fffe03f */
[----:B------:R-:W-:-:S06]  /*1500*/  ULOP3.LUT UP0, URZ, UR6, 0x3ff, URZ, 0xc0, !UPT ;  /* 0x000003ff063f7892 */ /* 0x000fcc000f80c03f */
[----:B------:R-:W-:Y:S02]  /*1510*/  PLOP3.LUT P0, PT, PT, PT, UP0, 0x80, 0x0 ;  /* 0x000000000000781c */ /* 0x000fe40003f0f008 */
[----:B0-----:R-:W-:-:S13]  /*1520*/  R2UR UR37, R0 ;  /* 0x00000000002572ca */ /* 0x001fda00000e0000 */
[----:B------:R-:W-:-:S04]  /*1530*/  UIMAD.WIDE UR4, UR37, 0x55555556, URZ ;  /* 0x55555556250478a5 */ /* 0x000fc8000f8e023f */
[----:B------:R-:W-:-:S04]  /*1540*/  ULEA.HI UR5, UR5, UR5, URZ, 0x1 ;  /* 0x0000000505057291 */ /* 0x000fc8000f8f083f */
[----:B------:R-:W-:-:S04]  /*1550*/  UIMAD UR5, UR5, -0x3, UR37 ;  /* 0xfffffffd050578a4 */ /* 0x000fc8000f8e0225 */
[----:B------:R-:W-:Y:S02]  /*1560*/  ULEA UR4, UR5, UR40, 0xc ;  /* 0x0000002805047291 */ /* 0x000fe4000f8e603f */
[----:B------:R-:W-:Y:S02]  /*1570*/  ULEA UR5, UR5, UR6, 0xd ;  /* 0x0000000605057291 */ /* 0x000fe4000f8e683f */
[----:B------:R-:W-:Y:S02]  /*1580*/  UIADD3 UR4, UR4, 0xc400, URZ ;  /* 0x0000c40004047890 */ /* 0x000fe4000fffe03f */
[----:B------:R-:W-:Y:S02]  /*1590*/  USHF.R.U32.HI UR5, URZ, 0x4, UR5 ;  /* 0x000000043f057899 */ /* 0x000fe40008011605 */
[----:B------:R-:W-:Y:S02]  /*15a0*/  USHF.R.U32.HI UR4, URZ, 0x4, UR4 ;  /* 0x000000043f047899 */ /* 0x000fe40008011604 */
[----:B------:R-:W-:-:S02]  /*15b0*/  ULOP3.LUT UR36, UR5, 0x3fff, URZ, 0xc0, !UPT ;  /* 0x00003fff05247892 */ /* 0x000fc4000f8ec03f */
        /* <DEDUP_REMOVED lines=18> */
.L_x_11873:
        /* <DEDUP_REMOVED lines=9> */
.L_x_11982:
[----:B------:R-:W-:Y:S05]  /*1770*/  @!P0 BRA `(.L_x_11875) ;  /* 0x0000000000048947 */ /* 0x000fea0003800000 */
[----:B------:R-:W-:Y:S01]  /*1780*/  BPT.TRAP 0x1 ;  /* 0x000000040000795c */ /* 0x000fe20000300000 */
.L_x_11875:
[----:B0-----:R-:W-:Y:S02]  /*1790*/  IMAD.U32 R0, RZ, RZ, UR44 ;  /* 0x0000002cff007e24 */ /* 0x001fe4000f8e00ff */
[----:B------:R-:W-:-:S03]  /*17a0*/  IMAD.U32 R3, RZ, RZ, UR45 ;  /* 0x0000002dff037e24 */ /* 0x000fc6000f8e00ff */
[----:B------:R-:W-:Y:S02]  /*17b0*/  LEA R0, R0, UR40, 0x3 ;  /* 0x0000002800007c11 */ /* 0x000fe4000f8e18ff */
[----:B------:R-:W-:-:S04]  /*17c0*/  SHF.L.U32 R3, R3, 0x1f, RZ ;  /* 0x0000001f03037819 */ /* 0x000fc800000006ff */
[----:B------:R0:W1:Y:S01]  /*17d0*/  SYNCS.PHASECHK.TRANS64.TRYWAIT P1, [R0+URZ+0x2d830], R3 ;  /* 0x02d83003000075a7 */ /* 0x000062000802017f */
[----:B------:R-:W-:Y:S05]  /*17e0*/  @!P0 BRA `(.L_x_11876) ;  /* 0x0000000000048947 */ /* 0x000fea0003800000 */
[----:B------:R-:W-:Y:S01]  /*17f0*/  BPT.TRAP 0x1 ;  /* 0x000000040000795c */ /* 0x000fe20000300000 */
.L_x_11876:
[----:B-1----:R-:W-:Y:S05]  /*1800*/  @P1 BRA `(.L_x_11877) ;  /* 0x0000000000081947 */ /* 0x002fea0003800000 */
[----:B------:R-:W1:Y:S02]  /*1810*/  SYNCS.PHASECHK.TRANS64.TRYWAIT P1, [R0+URZ+0x2d830], R3 ;  /* 0x02d83003000075a7 */ /* 0x000e64000802017f */
[----:B-1----:R-:W-:Y:S05]  /*1820*/  @!P1 BRA `(.L_x_11878) ;  /* 0x000000d000c49947 */ /* 0x002fea0003800000 */
.L_x_11877:
        /* <DEDUP_REMOVED lines=49> */
.L_x_11879:
[----:B------:R-:W-:Y:S01]  /*1b40*/  UISETP.NE.AND UP0, UPT, UR49, URZ, UPT ;  /* 0x0000003f3100728c */ /* 0x000fe2000bf05270 */
[----:B------:R-:W-:Y:S01]  /*1b50*/  VIADD R7, R136, UR39 ;  /* 0x0000002788077c36 */ /* 0x000fe20008000000 */
[----:B------:R-:W-:Y:S01]  /*1b60*/  ULDC UR11, c[0x0][0x2f0] ;  /* 0x0000bc00000b7ab9 */ /* 0x000fe20000000800 */
[----:B------:R-:W-:Y:S01]  /*1b70*/  ULDC UR14, c[0x0][0x288] ;  /* 0x0000a200000e7ab9 */ /* 0x000fe20000000800 */
[----:B------:R-:W-:Y:S01]  /*1b80*/  IMAD.U32 R5, RZ, RZ, UR11 ;  /* 0x0000000bff057e24 */ /* 0x000fe2000f8e00ff */
[----:B------:R-:W-:Y:S01]  /*1b90*/  ULDC UR33, c[0x0][0x988] ;  /* 0x0002620000217ab9 */ /* 0x000fe20000000800 */
[----:B------:R-:W-:Y:S01]  /*1ba0*/  PLOP3.LUT P1, PT, PT, PT, UP0, 0x80, 0x0 ;  /* 0x000000000000781c */ /* 0x000fe20003f2f008 */
[----:B------:R-:W-:Y:S01]  /*1bb0*/  UMOV UR10, UR39 ;  /* 0x00000027000a7c82 */ /* 0x000fe20008000000 */
[----:B------:R-:W-:Y:S02]  /*1bc0*/  PLOP3.LUT P2, PT, PT, PT, UP0, 0x80, 0x0 ;  /* 0x000000000000781c */ /* 0x000fe40003f4f008 */
[----:B------:R-:W-:-:S02]  /*1bd0*/  CS2R R134, SRZ ;  /* 0x0000000000867805 */ /* 0x000fc4000001ff00 */
        /* <DEDUP_REMOVED lines=8> */
[----:B------:R-:W-:Y:S01]  /*1c60*/  CS2R R120, SRZ ;  /* 0x0000000000787805 */ /* 0x000fe2000001ff00 */
[----:B------:R-:W-:Y:S01]  /*1c70*/  @P1 IMAD.HI.U32 R2, R7, UR6, RZ ;  /* 0x0000000607021c27 */ /* 0x000fe2000f8e00ff */
        /* <DEDUP_REMOVED lines=9> */
[----:B01----:R-:W0:Y:S01]  /*1d10*/  SHFL.IDX PT, R3, R7, 0x1, 0x1c1f ;  /* 0x003c1f0007037f89 */ /* 0x003e2200000e0000 */
[----:B------:R-:W-:Y:S01]  /*1d20*/  UIADD3 UR53, UR53, -0x2, URZ ;  /* 0xfffffffe35357890 */ /* 0x000fe2000fffe03f */
[----:B------:R-:W-:Y:S01]  /*1d30*/  CS2R R108, SRZ ;  /* 0x00000000006c7805 */ /* 0x000fe2000001ff00 */
[----:B------:R-:W-:Y:S01]  /*1d40*/  UIADD3 UR7, UR6, 0x1, URZ ;  /* 0x0000000106077890 */ /* 0x000fe2000fffe03f */
[----:B------:R-:W1:Y:S01]  /*1d50*/  SHFL.IDX PT, R7, R7, RZ, 0x1c1f ;  /* 0x001c1fff07077589 */ /* 0x000e6200000e0000 */
[----:B------:R-:W-:Y:S01]  /*1d60*/  UIMAD UR6, UR48, UR11, UR6 ;  /* 0x0000000b300672a4 */ /* 0x000fe2000f8e0206 */
[----:B------:R-:W-:Y:S01]  /*1d70*/  CS2R R106, SRZ ;  /* 0x00000000006a7805 */ /* 0x000fe2000001ff00 */
[----:B------:R-:W-:Y:S01]  /*1d80*/  UIMAD UR11, UR48, UR11, -UR14 ;  /* 0x0000000b300b72a4 */ /* 0x000fe2000f8e0a0e */
[----:B------:R-:W-:Y:S01]  /*1d90*/  CS2R R104, SRZ ;  /* 0x0000000000687805 */ /* 0x000fe2000001ff00 */
[----:B------:R-:W-:Y:S01]  /*1da0*/  IMAD.U32 R2, RZ, RZ, UR7 ;  /* 0x00000007ff027e24 */ /* 0x000fe2000f8e00ff */
[----:B------:R-:W-:Y:S01]  /*1db0*/  CS2R R102, SRZ ;  /* 0x0000000000667805 */ /* 0x000fe2000001ff00 */
[----:B------:R-:W-:Y:S01]  /*1dc0*/  IMAD.U32 R4, RZ, RZ, UR6 ;  /* 0x00000006ff047e24 */ /* 0x000fe2000f8e00ff */
[----:B------:R-:W-:Y:S01]  /*1dd0*/  R2UR UR6, R0 ;  /* 0x00000000000672ca */ /* 0x000fe200000e0000 */
[C---:B------:R-:W-:Y:S01]  /*1de0*/  IMAD R2, R23.reuse, -0x2, R2 ;  /* 0xfffffffe17027824 */ /* 0x040fe200078e0202 */
[----:B------:R-:W-:Y:S01]  /*1df0*/  CS2R R100, SRZ ;  /* 0x0000000000647805 */ /* 0x000fe2000001ff00 */
[----:B------:R-:W-:Y:S01]  /*1e00*/  IMAD R21, R23, -0x2, R4 ;  /* 0xfffffffe17157824 */ /* 0x000fe200078e0204 */
[----:B------:R-:W-:Y:S01]  /*1e10*/  CS2R R98, SRZ ;  /* 0x0000000000627805 */ /* 0x000fe2000001ff00 */
[----:B------:R-:W-:Y:S01]  /*1e20*/  IMAD R2, R5, UR48, R2 ;  /* 0x0000003005027c24 */ /* 0x000fe2000f8e0202 */
[----:B------:R-:W-:-:S04]  /*1e30*/  CS2R R96, SRZ ;  /* 0x0000000000607805 */ /* 0x000fc8000001ff00 */
[----:B0-----:R-:W-:Y:S01]  /*1e40*/  IADD3 R4, R3, -UR14, R2 ;  /* 0x8000000e03047c10 */ /* 0x001fe2000fffe002 */
[----:B------:R-:W-:Y:S02]  /*1e50*/  VIADD R2, R2, -UR14 ;  /* 0x8000000e02027c36 */ /* 0x000fe40008000000 */
[----:B------:R-:W-:Y:S01]  /*1e60*/  UIADD3 UR6, UR6, 0x2d840, URZ ;  /* 0x0002d84006067890 */ /* 0x000fe2000fffe03f */
[----:B------:R-:W-:Y:S02]  /*1e70*/  VIMNMX R3, R21, R4, PT ;  /* 0x0000000415037248 */ /* 0x000fe40003fe0100 */
[----:B-1----:R-:W-:Y:S01]  /*1e80*/  VIADDMNMX R21, R7, R2, R21, PT ;  /* 0x0000000207157246 */ /* 0x002fe20003800115 */
[----:B------:R-:W-:Y:S01]  /*1e90*/  UPRMT UR6, UR41, 0x654, UR6 ;  /* 0x0000065429067896 */ /* 0x000fe20008000006 */
[C---:B------:R-:W-:Y:S02]  /*1ea0*/  ISETP.GT.AND P1, PT, R3.reuse, RZ, PT ;  /* 0x000000ff0300720c */ /* 0x040fe40003f24270 */
[----:B------:R-:W-:-:S02]  /*1eb0*/  ISETP.GT.AND P2, PT, R3, 0x1, PT ;  /* 0x000000010300780c */ /* 0x000fc40003f44270 */
[----:B------:R-:W-:Y:S02]  /*1ec0*/  ISETP.GT.AND P3, PT, R3, 0x8, PT ;  /* 0x000000080300780c */ /* 0x000fe40003f64270 */
[----:B------:R-:W-:Y:S02]  /*1ed0*/  FSEL R90, R26, -INF , P1 ;  /* 0xff8000001a5a7808 */ /* 0x000fe40000800000 */
[----:B------:R-:W-:Y:S01]  /*1ee0*/  FSEL R88, R27, -INF , P2 ;  /* 0xff8000001b587808 */ /* 0x000fe20001000000 */
[----:B------:R-:W-:Y:S01]  /*1ef0*/  SYNCS.ARRIVE.TRANS64.RED.A1T0 RZ, [UR6], RZ ;  /* 0x000000ffffff79a7 */ /* 0x000fe20008100406 */
[----:B------:R-:W-:Y:S01]  /*1f00*/  ISETP.GT.AND P1, PT, R3, 0x9, PT ;  /* 0x000000090300780c */ /* 0x000fe20003f24270 */
[----:B------:R-:W-:Y:S01]  /*1f10*/  @UP0 ULDC UR6, c[0x0][0x44c] ;  /* 0x0001130000060ab9 */ /* 0x000fe20000000800 */
[----:B------:R-:W-:Y:S01]  /*1f20*/  FSEL R30, R30, -INF , P3 ;  /* 0xff8000001e1e7808 */ /* 0x000fe20001800000 */
[----:B------:R-:W-:Y:S01]  /*1f30*/  UIMAD.WIDE.U32 UR6, UR39, UR6, URZ ;  /* 0x00000006270672a5 */ /* 0x000fe2000f8e003f */
[----:B------:R-:W-:-:S02]  /*1f40*/  FMNMX.FTZ R5, R90, R88, !PT ;  /* 0x000000585a057209 */ /* 0x000fc40007810000 */
[----:B------:R-:W-:Y:S01]  /*1f50*/  ISETP.GT.AND P2, PT, R3, 0x10, PT ;  /* 0x000000100300780c */ /* 0x000fe20003f44270 */
[----:B------:R-:W-:Y:S01]  /*1f60*/  @UP0 USHF.R.U32.HI UR10, URZ, UR15, UR7 ;  /* 0x0000000f3f0a0299 */ /* 0x000fe20008011607 */
[----:B------:R-:W-:Y:S02]  /*1f70*/  FSEL R6, R31, -INF , P1 ;  /* 0xff8000001f067808 */ /* 0x000fe40000800000 */
[----:B------:R-:W-:Y:S01]  /*1f80*/  FMNMX.FTZ R5, R30, R5, !PT ;  /* 0x000000051e057209 */ /* 0x000fe20007810000 */
[----:B------:R-:W-:Y:S01]  /*1f90*/  UIADD3 UR11, UR11, UR10, URZ ;  /* 0x0000000a0b0b7290 */ /* 0x000fe2000fffe03f */
[----:B------:R-:W-:Y:S02]  /*1fa0*/  ISETP.GT.AND P1, PT, R3, 0x11, PT ;  /* 0x000000110300780c */ /* 0x000fe40003f24270 */
[----:B------:R-:W-:Y:S01]  /*1fb0*/  FSEL R34, R34, -INF , P2 ;  /* 0xff80000022227808 */ /* 0x000fe20001000000 */
[----:B------:R-:W-:Y:S01]  /*1fc0*/  USHF.R.S32.HI UR6, URZ, 0x1f, UR11 ;  /* 0x0000001f3f067899 */ /* 0x000fe2000801140b */
[----:B------:R-:W-:-:S02]  /*1fd0*/  FMNMX.FTZ R5, R6, R5, !PT ;  /* 0x0000000506057209 */ /* 0x000fc40007810000 */
[----:B------:R-:W-:Y:S01]  /*1fe0*/  ISETP.GT.AND P2, PT, R3, 0x18, PT ;  /* 0x000000180300780c */ /* 0x000fe20003f44270 */
[----:B------:R-:W-:Y:S01]  /*1ff0*/  ULEA.HI UR6, UR6, UR11, URZ, 0x7 ;  /* 0x0000000b06067291 */ /* 0x000fe2000f8f383f */
[----:B------:R-:W-:Y:S02]  /*2000*/  FSEL R8, R35, -INF , P1 ;  /* 0xff80000023087808 */ /* 0x000fe40000800000 */
[----:B------:R-:W-:Y:S01]  /*2010*/  FMNMX.FTZ R5, R34, R5, !PT ;  /* 0x0000000522057209 */ /* 0x000fe20007810000 */
[----:B------:R-:W-:Y:S01]  /*2020*/  USHF.R.S32.HI UR6, URZ, 0x7, UR6 ;  /* 0x000000073f067899 */ /* 0x000fe20008011406 */
[----:B------:R-:W-:Y:S02]  /*2030*/  ISETP.GT.AND P1, PT, R3, 0x19, PT ;  /* 0x000000190300780c */ /* 0x000fe40003f24270 */
[----:B------:R-:W-:Y:S01]  /*2040*/  FSEL R38, R38, -INF , P2 ;  /* 0xff80000026267808 */ /* 0x000fe20001000000 */
[----:B------:R-:W-:Y:S01]  /*2050*/  UISETP.LT.AND UP0, UPT, URZ, UR6, UPT ;  /* 0x000000063f00728c */ /* 0x000fe2000bf01270 */
[----:B------:R-:W-:-:S02]  /*2060*/  FMNMX.FTZ R5, R8, R5, !PT ;  /* 0x0000000508057209 */ /* 0x000fc40007810000 */
[----:B------:R-:W-:Y:S01]  /*2070*/  ISETP.GT.AND P2, PT, R3, 0x20, PT ;  /* 0x000000200300780c */ /* 0x000fe20003f44270 */
[----:B------:R-:W-:Y:S01]  /*2080*/  USEL UR35, URZ, UR6, !UP0 ;  /* 0x000000063f237287 */ /* 0x000fe2000c000000 */
[----:B------:R-:W-:Y:S02]  /*2090*/  FSEL R10, R39, -INF , P1 ;  /* 0xff800000270a7808 */ /* 0x000fe40000800000 */
[----:B------:R-:W-:Y:S01]  /*20a0*/  FMNMX.FTZ R5, R38, R5, !PT ;  /* 0x0000000526057209 */ /* 0x000fe20007810000 */
[----:B------:R-:W-:Y:S01]  /*20b0*/  UISETP.GE.AND UP0, UPT, UR53, UR35, UPT ;  /* 0x000000233500728c */ /* 0x000fe2000bf06270 */
        /* <DEDUP_REMOVED lines=71> */
[----:B------:R-:W-:Y:S02]  /*2530*/  ISETP.GT.AND P2, PT, R21, 0x1, PT ;  /* 0x000000011500780c */ /* 0x000fe40003f44270 */
[----:B------:R-:W-:Y:S02]  /*2540*/  FMNMX.FTZ R92, R87, R92, !PT ;  /* 0x0000005c575c7209 */ /* 0x000fe40007810000 */
[----:B------:R-:W-:Y:S02]  /*2550*/  ISETP.GT.AND P3, PT, R21, 0x8, PT ;  /* 0x000000081500780c */ /* 0x000fe40003f64270 */
[----:B------:R-:W-:Y:S01]  /*2560*/  FSEL R25, R25, -INF , P2 ;  /* 0xff80000019197808 */ /* 0x000fe20001000000 */
[----:B------:R-:W0:Y:S01]  /*2570*/  SHFL.BFLY PT, R3, R92, 0x2, 0x1f ;  /* 0x0c401f005c037f89 */ /* 0x000e2200000e0000 */
[----:B------:R-:W-:-:S02]  /*2580*/  FSEL R28, R28, -INF , P3 ;  /* 0xff8000001c1c7808 */ /* 0x000fc40001800000 */
        /* <DEDUP_REMOVED lines=8> */
[----:B------:R-:W-:Y:S02]  /*2610*/  CS2R R92, SRZ ;  /* 0x00000000005c7805 */ /* 0x000fe4000001ff00 */
        /* <DEDUP_REMOVED lines=12> */
[----:B------:R-:W-:Y:S02]  /*26e0*/  CS2R R94, SRZ ;  /* 0x00000000005e7805 */ /* 0x000fe4000001ff00 */
[----:B------:R-:W-:Y:S02]  /*26f0*/  FSEL R64, R64, -INF , P2 ;  /* 0xff80000040407808 */ /* 0x000fe40001000000 */
[C---:B------:R-:W-:Y:S01]  /*2700*/  FSETP.NEU.FTZ.AND P1, PT, R3.reuse, -INF , PT ;  /* 0xff8000000300780b */ /* 0x040fe20003f3d000 */
[----:B------:R-:W-:Y:S01]  /*2710*/  FMUL.FTZ R5, R3, UR33 ;  /* 0x0000002103057c20 */ /* 0x000fe20008410000 */
[----:B------:R-:W-:-:S04]  /*2720*/  ISETP.GT.AND P2, PT, R21, 0x58, PT ;  /* 0x000000581500780c */ /* 0x000fc80003f44270 */
[----:B------:R-:W-:Y:S02]  /*2730*/  FSEL R5, R5, RZ, P1 ;  /* 0x000000ff05057208 */ /* 0x000fe40000800000 */
[C---:B------:R-:W-:Y:S02]  /*2740*/  ISETP.GT.AND P1, PT, R21.reuse, RZ, PT ;  /* 0x000000ff1500720c */ /* 0x040fe40003f24270 */
        /* <DEDUP_REMOVED lines=35> */
[----:B------:R-:W-:Y:S01]  /*2980*/  FFMA.FTZ R62, R83, UR33, -R5 ;  /* 0x00000021533e7c23 */ /* 0x000fe20008010805 */
[----:B------:R-:W-:Y:S01]  /*2990*/  ISETP.GT.AND P1, PT, R21, 0x29, PT ;  /* 0x000000291500780c */ /* 0x000fe20003f24270 */
[----:B------:R-:W-:Y:S01]  /*29a0*/  MUFU.EX2 R9, R9 ;  /* 0x0000000900097308 */ /* 0x000fe20000000800 */
[----:B------:R-:W-:-:S02]  /*29b0*/  FMNMX.FTZ R7, R41, R30, !PT ;  /* 0x0000001e29077209 */ /* 0x000fc40007810000 */
[----:B------:R-:W-:Y:S02]  /*29c0*/  CS2R R90, SRZ ;  /* 0x00000000005a7805 */ /* 0x000fe4000001ff00 */
[----:B------:R-:W-:Y:S02]  /*29d0*/  FSEL R45, R45, -INF , P1 ;  /* 0xff8000002d2d7808 */ /* 0x000fe40000800000 */
[----:B------:R-:W-:Y:S01]  /*29e0*/  FMNMX.FTZ R30, R44, R7, !PT ;  /* 0x000000072c1e7209 */ /* 0x000fe20007810000 */
[--C-:B------:R-:W-:Y:S01]  /*29f0*/  FFMA.FTZ R7, R42, UR33, -R5.reuse ;  /* 0x000000212a077c23 */ /* 0x100fe20008010805 */
[----:B------:R-:W-:Y:S01]  /*2a00*/  ISETP.GT.AND P1, PT, R21, 0x31, PT ;  /* 0x000000311500780c */ /* 0x000fe20003f24270 */
[--C-:B------:R-:W-:Y:S01]  /*2a10*/  FFMA.FTZ R42, R66, UR33, -R5.reuse ;  /* 0x00000021422a7c23 */ /* 0x100fe20008010805 */
[----:B------:R-:W-:Y:S01]  /*2a20*/  FMNMX.FTZ R27, R45, R30, !PT ;  /* 0x0000001e2d1b7209 */ /* 0x000fe20007810000 */
[----:B------:R-:W-:Y:S01]  /*2a30*/  FFMA.FTZ R66, R87, UR33, -R5 ;  /* 0x0000002157427c23 */ /* 0x000fe20008010805 */
[----:B------:R-:W-:Y:S01]  /*2a40*/  FSEL R49, R49, -INF , P1 ;  /* 0xff80000031317808 */ /* 0x000fe20000800000 */
[----:B------:R0:W1:Y:S01]  /*2a50*/  MUFU.EX2 R2, R88 ;  /* 0x0000005800027308 */ /* 0x0000620000000800 */
[----:B------:R-:W-:-:S02]  /*2a60*/  FMNMX.FTZ R30, R48, R27, !PT ;  /* 0x0000001b301e7209 */ /* 0x000fc40007810000 */
[----:B------:R-:W-:Y:S02]  /*2a70*/  ISETP.GT.AND P1, PT, R21, 0x39, PT ;  /* 0x000000391500780c */ /* 0x000fe40003f24270 */
[----:B------:R-:W-:Y:S02]  /*2a80*/  FMNMX.FTZ R27, R49, R30, !PT ;  /* 0x0000001e311b7209 */ /* 0x000fe40007810000 */
[----:B------:R-:W-:Y:S01]  /*2a90*/  FSEL R53, R53, -INF , P1 ;  /* 0xff80000035357808 */ /* 0x000fe20000800000 */
[----:B------:R-:W2:Y:S01]  /*2aa0*/  MUFU.EX2 R11, R11 ;  /* 0x0000000b000b7308 */ /* 0x000ea20000000800 */
[----:B------:R-:W-:Y:S01]  /*2ab0*/  FMNMX.FTZ R30, R52, R27, !PT ;  /* 0x0000001b341e7209 */ /* 0x000fe20007810000 */
[--C-:B------:R-:W-:Y:S01]  /*2ac0*/  FFMA.FTZ R27, R46, UR33, -R5.reuse ;  /* 0x000000212e1b7c23 */ /* 0x100fe20008010805 */
[----:B------:R-:W-:Y:S01]  /*2ad0*/  ISETP.GT.AND P1, PT, R21, 0x41, PT ;  /* 0x000000411500780c */ /* 0x000fe20003f24270 */
[----:B------:R-:W-:Y:S01]  /*2ae0*/  FFMA.FTZ R46, R71, UR33, -R5 ;  /* 0x00000021472e7c23 */ /* 0x000fe20008010805 */
[----:B------:R-:W-:-:S02]  /*2af0*/  FMNMX.FTZ R31, R53, R30, !PT ;  /* 0x0000001e351f7209 */ /* 0x000fc40007810000 */
[----:B0-----:R-:W-:Y:S02]  /*2b00*/  CS2R R88, SRZ ;  /* 0x0000000000587805 */ /* 0x001fe4000001ff00 */
[----:B------:R-:W-:Y:S01]  /*2b10*/  FSEL R57, R57, -INF , P1 ;  /* 0xff80000039397808 */ /* 0x000fe20000800000 */
[----:B------:R-:W0:Y:S01]  /*2b20*/  MUFU.EX2 R6, R6 ;  /* 0x0000000600067308 */ /* 0x000e220000000800 */
[----:B------:R-:W-:Y:S02]  /*2b30*/  FMNMX.FTZ R30, R56, R31, !PT ;  /* 0x0000001f381e7209 */ /* 0x000fe40007810000 */
[----:B------:R-:W-:Y:S02]  /*2b40*/  ISETP.GT.AND P1, PT, R21, 0x49, PT ;  /* 0x000000491500780c */ /* 0x000fe40003f24270 */
[----:B------:R-:W-:Y:S02]  /*2b50*/  FMNMX.FTZ R31, R57, R30, !PT ;  /* 0x0000001e391f7209 */ /* 0x000fe40007810000 */
[----:B------:R-:W-:Y:S01]  /*2b60*/  FSEL R61, R61, -INF , P1 ;  /* 0xff8000003d3d7808 */ /* 0x000fe20000800000 */
[----:B------:R3:W-:Y:S01]  /*2b70*/  MUFU.EX2 R30, R35 ;  /* 0x00000023001e7308 */ /* 0x0007e20000000800 */
[----:B------:R-:W-:-:S02]  /*2b80*/  FMNMX.FTZ R20, R60, R31, !PT ;  /* 0x0000001f3c147209 */ /* 0x000fc40007810000 */
[----:B------:R-:W-:Y:S02]  /*2b90*/  ISETP.GT.AND P1, PT, R21, 0x51, PT ;  /* 0x000000511500780c */ /* 0x000fe40003f24270 */
[----:B------:R-:W-:Y:S02]  /*2ba0*/  FMNMX.FTZ R31, R61, R20, !PT ;  /* 0x000000143d1f7209 */ /* 0x000fe40007810000 */
[----:B------:R-:W-:Y:S01]  /*2bb0*/  FSEL R65, R65, -INF , P1 ;  /* 0xff80000041417808 */ /* 0x000fe20000800000 */
[----:B------:R4:W-:Y:S01]  /*2bc0*/  MUFU.EX2 R20, R50 ;  /* 0x0000003200147308 */ /* 0x0009e20000000800 */
[----:B------:R-:W-:Y:S01]  /*2bd0*/  FMNMX.FTZ R34, R64, R31, !PT ;  /* 0x0000001f40227209 */ /* 0x000fe20007810000 */
[--C-:B------:R-:W-:Y:S01]  /*2be0*/  FFMA.FTZ R31, R14, UR33, -R5.reuse ;  /* 0x000000210e1f7c23 */ /* 0x100fe20008010805 */
[----:B------:R-:W-:Y:S02]  /*2bf0*/  ISETP.GT.AND P1, PT, R21, 0x59, PT ;  /* 0x000000591500780c */ /* 0x000fe40003f24270 */
[----:B---3--:R-:W-:Y:S01]  /*2c00*/  FMNMX.FTZ R35, R65, R34, !PT ;  /* 0x0000002241237209 */ /* 0x008fe20007810000 */
[--C-:B------:R-:W-:Y:S01]  /*2c10*/  FFMA.FTZ R34, R54, UR33, -R5.reuse ;  /* 0x0000002136227c23 */ /* 0x100fe20008010805 */
[----:B------:R-:W-:Y:S01]  /*2c20*/  ISETP.GT.AND P2, PT, R21, 0x60, PT ;  /* 0x000000601500780c */ /* 0x000fe20003f44270 */
[--C-:B------:R-:W-:Y:S01]  /*2c30*/  FFMA.FTZ R54, R74, UR33, -R5.reuse ;  /* 0x000000214a367c23 */ /* 0x100fe20008010805 */
[----:B------:R-:W-:Y:S01]  /*2c40*/  FSEL R69, R69, -INF , P1 ;  /* 0xff80000045457808 */ /* 0x000fe20000800000 */
[----:B----4-:R-:W-:Y:S01]  /*2c50*/  FFMA.FTZ R50, R63, UR33, -R5 ;  /* 0x000000213f327c23 */ /* 0x010fe20008010805 */
[----:B------:R-:W-:Y:S01]  /*2c60*/  FMNMX.FTZ R14, R68, R35, !PT ;  /* 0x00000023440e7209 */ /* 0x000fe20007810000 */
[----:B------:R-:W3:Y:S01]  /*2c70*/  MUFU.EX2 R13, R13 ;  /* 0x0000000d000d7308 */ /* 0x000ee20000000800 */
[----:B------:R-:W-:-:S02]  /*2c80*/  ISETP.GT.AND P1, PT, R21, 0x61, PT ;  /* 0x000000611500780c */ /* 0x000fc40003f24270 */
[----:B------:R-:W-:Y:S02]  /*2c90*/  FSEL R72, R72, -INF , P2 ;  /* 0xff80000048487808 */ /* 0x000fe40001000000 */
[----:B------:R-:W-:Y:S02]  /*2ca0*/  FMNMX.FTZ R35, R69, R14, !PT ;  /* 0x0000000e45237209 */ /* 0x000fe40007810000 */
[----:B------:R-:W-:Y:S01]  /*2cb0*/  ISETP.GT.AND P2, PT, R21, 0x68, PT ;  /* 0x000000681500780c */ /* 0x000fe20003f44270 */
[----:B------:R-:W4:Y:S01]  /*2cc0*/  MUFU.EX2 R8, R8 ;  /* 0x0000000800087308 */ /* 0x000f220000000800 */
[----:B------:R-:W-:Y:S02]  /*2cd0*/  FSEL R73, R73, -INF , P1 ;  /* 0xff80000049497808 */ /* 0x000fe40000800000 */
[----:B------:R-:W-:Y:S01]  /*2ce0*/  FMNMX.FTZ R14, R72, R35, !PT ;  /* 0x00000023480e7209 */ /* 0x000fe20007810000 */
[----:B------:R-:W-:Y:S01]  /*2cf0*/  FFMA.FTZ R35, R12, UR33, -R5 ;  /* 0x000000210c237c23 */ /* 0x000fe20008010805 */
        /* <DEDUP_REMOVED lines=15> */
[----:B------:R-:W-:Y:S01]  /*2df0*/  ISETP.GT.AND P1, PT, R21, 0x79, PT ;  /* 0x000000791500780c */ /* 0x000fe20003f24270 */
[----:B------:R-:W-:Y:S01]  /*2e00*/  FFMA.FTZ R21, R4, UR33, -R5 ;  /* 0x0000002104157c23 */ /* 0x000fe20008010805 */
[----:B------:R-:W-:Y:S01]  /*2e10*/  FSEL R84, R84, -INF , P2 ;  /* 0xff80000054547808 */ /* 0x000fe20001000000 */
[----:B------:R-:W-:Y:S01]  /*2e20*/  MUFU.EX2 R26, R26 ;  /* 0x0000001a001a7308 */ /* 0x000fe20000000800 */
[----:B------:R-:W-:-:S02]  /*2e30*/  FMNMX.FTZ R39, R81, R12, !PT ;  /* 0x0000000c51277209 */ /* 0x000fc40007810000 */
[----:B------:R-:W-:Y:S02]  /*2e40*/  FSEL R85, R85, -INF , P1 ;  /* 0xff80000055557808 */ /* 0x000fe40000800000 */
[----:B------:R-:W-:Y:S01]  /*2e50*/  FMNMX.FTZ R4, R84, R39, !PT ;  /* 0x0000002754047209 */ /* 0x000fe20007810000 */
[----:B------:R-:W-:Y:S02]  /*2e60*/  FFMA.FTZ R39, R70, UR33, -R5 ;  /* 0x0000002146277c23 */ /* 0x000fe40008010805 */
[----:B------:R-:W-:Y:S01]  /*2e70*/  MUFU.EX2 R27, R27 ;  /* 0x0000001b001b7308 */ /* 0x000fe20000000800 */
[----:B------:R-:W-:-:S05]  /*2e80*/  FMNMX.FTZ R4, R85, R4, !PT ;  /* 0x0000000455047209 */ /* 0x000fca0007810000 */
[----:B------:R-:W5:Y:S02]  /*2e90*/  SHFL.BFLY PT, R51, R4, 0x2, 0x1f ;  /* 0x0c401f0004337f89 */ /* 0x000f6400000e0000 */
[----:B------:R-:W-:Y:S08]  /*2ea0*/  MUFU.EX2 R31, R31 ;  /* 0x0000001f001f7308 */ /* 0x000ff00000000800 */
[----:B------:R-:W-:Y:S08]  /*2eb0*/  MUFU.EX2 R34, R34 ;  /* 0x0000002200227308 */ /* 0x000ff00000000800 */
[----:B------:R-:W-:Y:S01]  /*2ec0*/  MUFU.EX2 R35, R35 ;  /* 0x0000002300237308 */ /* 0x000fe20000000800 */
[----:B-----5:R-:W-:Y:S01]  /*2ed0*/  FMNMX.FTZ R12, R4, R51, !PT ;  /* 0x00000033040c7209 */ /* 0x020fe20007810000 */
[----:B------:R-:W-:-:S06]  /*2ee0*/  FFMA.FTZ R51, R78, UR33, -R5 ;  /* 0x000000214e337c23 */ /* 0x000fcc0008010805 */
[----:B------:R-:W-:Y:S01]  /*2ef0*/  MUFU.EX2 R38, R38 ;  /* 0x0000002600267308 */ /* 0x000fe20000000800 */
[----:B------:R-:W5:Y:S07]  /*2f00*/  SHFL.BFLY PT, R63, R12, 0x1, 0x1f ;  /* 0x0c201f000c3f7f89 */ /* 0x000f6e00000e0000 */
[----:B------:R-:W-:Y:S08]  /*2f10*/  MUFU.EX2 R21, R21 ;  /* 0x0000001500157308 */ /* 0x000ff00000000800 */
[----:B------:R-:W-:Y:S08]  /*2f20*/  MUFU.EX2 R43, R43 ;  /* 0x0000002b002b7308 */ /* 0x000ff00000000800 */
[----:B------:R-:W-:Y:S01]  /*2f30*/  MUFU.EX2 R50, R50 ;  /* 0x0000003200327308 */ /* 0x000fe20000000800 */
[----:B-----5:R-:W-:Y:S01]  /*2f40*/  FMNMX.FTZ R4, R12, R63, !PT ;  /* 0x0000003f0c047209 */ /* 0x020fe20007810000 */
        /* <DEDUP_REMOVED lines=18> */
[----:B-1----:R-:W-:Y:S01]  /*3070*/  FADD.FTZ R56, R9, R2 ;  /* 0x0000000209387221 */ /* 0x002fe20000010000 */
[--C-:B------:R-:W-:Y:S01]  /*3080*/  FFMA.FTZ R37, R37, UR33, -R67.reuse ;  /* 0x0000002125257c23 */ /* 0x100fe20008010843 */
[--C-:B------:R-:W-:Y:S01]  /*3090*/  FFMA.FTZ R36, R44, UR33, -R67.reuse ;  /* 0x000000212c247c23 */ /* 0x100fe20008010843 */
[--C-:B------:R-:W-:Y:S01]  /*30a0*/  FFMA.FTZ R44, R52, UR33, -R67.reuse ;  /* 0x00000021342c7c23 */ /* 0x100fe20008010843 */
[----:B------:R-:W1:Y:S01]  /*30b0*/  MUFU.EX2 R12, R12 ;  /* 0x0000000c000c7308 */ /* 0x000e620000000800 */
[----:B--2---:R-:W-:Y:S01]  /*30c0*/  FADD.FTZ R71, R11, R56 ;  /* 0x000000380b477221 */ /* 0x004fe20000010000 */
[--C-:B------:R-:W-:Y:S01]  /*30d0*/  FFMA.FTZ R52, R64, UR33, -R67.reuse ;  /* 0x0000002140347c23 */ /* 0x100fe20008010843 */
[--C-:B------:R-:W-:Y:S01]  /*30e0*/  FFMA.FTZ R41, R41, UR33, -R67.reuse ;  /* 0x0000002129297c23 */ /* 0x100fe20008010843 */
[----:B------:R-:W-:Y:S01]  /*30f0*/  FFMA.FTZ R60, R60, UR33, -R67 ;  /* 0x000000213c3c7c23 */ /* 0x000fe20008010843 */
[----:B0-----:R-:W-:Y:S01]  /*3100*/  FADD.FTZ R64, R6, R71 ;  /* 0x0000004706407221 */ /* 0x001fe20000010000 */
[--C-:B------:R-:W-:Y:S01]  /*3110*/  FFMA.FTZ R45, R45, UR33, -R67.reuse ;  /* 0x000000212d2d7c23 */ /* 0x100fe20008010843 */
[--C-:B------:R-:W-:Y:S01]  /*3120*/  FFMA.FTZ R49, R49, UR33, -R67.reuse ;  /* 0x0000002131317c23 */ /* 0x100fe20008010843 */
[----:B------:R-:W0:Y:S01]  /*3130*/  MUFU.EX2 R14, R14 ;  /* 0x0000000e000e7308 */ /* 0x000e220000000800 */
[----:B---3--:R-:W-:Y:S01]  /*3140*/  FADD.FTZ R71, R13, R64 ;  /* 0x000000400d477221 */ /* 0x008fe20000010000 */
[----:B------:R-:W-:Y:S01]  /*3150*/  F2FP.F16.F32.PACK_AB R9, R2, R9 ;  /* 0x000000090209723e */ /* 0x000fe200000000ff */
[--C-:B------:R-:W-:Y:S01]  /*3160*/  FFMA.FTZ R53, R53, UR33, -R67.reuse ;  /* 0x0000002135357c23 */ /* 0x100fe20008010843 */
[----:B------:R-:W-:Y:S01]  /*3170*/  F2FP.F16.F32.PACK_AB R11, R6, R11 ;  /* 0x0000000b060b723e */ /* 0x000fe200000000ff */
[--C-:B------:R-:W-:Y:S01]  /*3180*/  FFMA.FTZ R57, R57, UR33, -R67.reuse ;  /* 0x0000002139397c23 */ /* 0x100fe20008010843 */
[----:B----4-:R-:W-:Y:S01]  /*3190*/  F2FP.F16.F32.PACK_AB R13, R8, R13 ;  /* 0x0000000d080d723e */ /* 0x010fe200000000ff */
[--C-:B------:R-:W-:Y:S01]  /*31a0*/  FFMA.FTZ R61, R61, UR33, -R67.reuse ;  /* 0x000000213d3d7c23 */ /* 0x100fe20008010843 */
        /* <DEDUP_REMOVED lines=14> */
[----:B------:R-:W-:-:S02]  /*3290*/  FFMA.FTZ R67, R85, UR33, -R67 ;  /* 0x0000002155437c23 */ /* 0x000fc40008010843 */
        /* <DEDUP_REMOVED lines=8> */
[----:B------:R2:W-:Y:S01]  /*3320*/  MUFU.EX2 R0, R60 ;  /* 0x0000003c00007308 */ /* 0x0005e20000000800 */
[----:B-1----:R-:W-:-:S07]  /*3330*/  FADD.FTZ R25, R37, R56 ;  /* 0x0000003825197221 */ /* 0x002fce0000010000 */
[----:B------:R-:W1:Y:S01]  /*3340*/  MUFU.EX2 R41, R41 ;  /* 0x0000002900297308 */ /* 0x000e620000000800 */
[----:B--2---:R-:W-:Y:S01]  /*3350*/  FADD.FTZ R60, R8, R71 ;  /* 0x00000047083c7221 */ /* 0x004fe20000010000 */
[----:B0-----:R-:W-:Y:S01]  /*3360*/  FADD.FTZ R2, R32, R25 ;  /* 0x0000001920027221 */ /* 0x001fe20000010000 */
[----:B------:R-:W-:Y:S02]  /*3370*/  F2FP.F16.F32.PACK_AB R8, R12, R5 ;  /* 0x000000050c08723e */ /* 0x000fe400000000ff */
[----:B------:R-:W-:Y:S01]  /*3380*/  FADD.FTZ R71, R15, R60 ;  /* 0x0000003c0f477221 */ /* 0x000fe20000010000 */
[----:B------:R-:W-:Y:S02]  /*3390*/  F2FP.F16.F32.PACK_AB R25, R26, R7 ;  /* 0x000000071a19723e */ /* 0x000fe400000000ff */
[----:B------:R-:W0:Y:S01]  /*33a0*/  MUFU.EX2 R36, R36 ;  /* 0x0000002400247308 */ /* 0x000e220000000800 */
[C---:B------:R-:W-:Y:S01]  /*33b0*/  FADD.FTZ R60, R10.reuse, R71 ;  /* 0x000000470a3c7221 */ /* 0x040fe20000010000 */
[----:B------:R-:W-:-:S02]  /*33c0*/  F2FP.F16.F32.PACK_AB R15, R10, R15 ;  /* 0x0000000f0a0f723e */ /* 0x000fc400000000ff */
[----:B------:R-:W-:Y:S01]  /*33d0*/  F2FP.F16.F32.PACK_AB R10, R29, R14 ;  /* 0x0000000e1d0a723e */ /* 0x000fe200000000ff */
[----:B------:R-:W-:Y:S01]  /*33e0*/  FADD.FTZ R71, R7, R60 ;  /* 0x0000003c07477221 */ /* 0x000fe20000010000 */
[----:B------:R-:W-:Y:S02]  /*33f0*/  F2FP.F16.F32.PACK_AB R12, R33, R24 ;  /* 0x00000018210c723e */ /* 0x000fe400000000ff */
[----:B------:R-:W2:Y:S01]  /*3400*/  MUFU.EX2 R45, R45 ;  /* 0x0000002d002d7308 */ /* 0x000ea20000000800 */
[----:B------:R-:W-:Y:S01]  /*3410*/  FADD.FTZ R6, R26, R71 ;  /* 0x000000471a067221 */ /* 0x000fe20000010000 */
[----:B-1----:R-:W-:Y:S01]  /*3420*/  FADD.FTZ R71, R41, R2 ;  /* 0x0000000229477221 */ /* 0x002fe20000010000 */
[----:B------:R1:W-:Y:S01]  /*3430*/  STSM.16.M88.4 [R16+0x21800], R8 ;  /* 0x0218000810007844 */ /* 0x0003e20000000200 */
[----:B------:R-:W-:Y:S01]  /*3440*/  F2FP.F16.F32.PACK_AB R14, R37, R28 ;  /* 0x0000001c250e723e */ /* 0x000fe200000000ff */
[----:B------:R-:W-:Y:S01]  /*3450*/  FADD.FTZ R75, R27, R6 ;  /* 0x000000061b4b7221 */ /* 0x000fe20000010000 */
[----:B------:R-:W-:-:S02]  /*3460*/  F2FP.F16.F32.PACK_AB R27, R30, R27 ;  /* 0x0000001b1e1b723e */ /* 0x000fc400000000ff */
[----:B------:R-:W3:Y:S01]  /*3470*/  MUFU.EX2 R40, R40 ;  /* 0x0000002800287308 */ /* 0x000ee20000000800 */
[----:B0-----:R-:W-:Y:S01]  /*3480*/  FADD.FTZ R2, R36, R71 ;  /* 0x0000004724027221 */ /* 0x001fe20000010000 */
[----:B------:R-:W-:Y:S01]  /*3490*/  FADD.FTZ R75, R30, R75 ;  /* 0x0000004b1e4b7221 */ /* 0x000fe20000010000 */
[----:B------:R-:W-:Y:S01]  /*34a0*/  F2FP.F16.F32.PACK_AB R24, R41, R32 ;  /* 0x000000202918723e */ /* 0x000fe200000000ff */
[----:B------:R0:W-:Y:S01]  /*34b0*/  STSM.16.M88.4 [R19], R12 ;  /* 0x0000000c13007844 */ /* 0x0001e20000000200 */
[----:B------:R-:W-:Y:S01]  /*34c0*/  F2FP.F16.F32.PACK_AB R29, R31, R20 ;  /* 0x000000141f1d723e */ /* 0x000fe200000000ff */
[----:B------:R-:W-:Y:S01]  /*34d0*/  FADD.FTZ R6, R20, R75 ;  /* 0x0000004b14067221 */ /* 0x000fe20000010000 */
[----:B------:R-:W-:Y:S01]  /*34e0*/  F2FP.F16.F32.PACK_AB R37, R47, R42 ;  /* 0x0000002a2f25723e */ /* 0x000fe200000000ff */
[----:B------:R-:W4:Y:S01]  /*34f0*/  MUFU.EX2 R49, R49 ;  /* 0x0000003100317308 */ /* 0x000f220000000800 */
[----:B--2---:R-:W-:Y:S01]  /*3500*/  FADD.FTZ R5, R45, R2 ;  /* 0x000000022d057221 */ /* 0x004fe20000010000 */
[----:B------:R-:W-:Y:S01]  /*3510*/  FADD.FTZ R7, R31, R6 ;  /* 0x000000061f077221 */ /* 0x000fe20000010000 */
[----:B------:R-:W-:-:S02]  /*3520*/  F2FP.F16.F32.PACK_AB R26, R45, R36 ;  /* 0x000000242d1a723e */ /* 0x000fc400000000ff */
[----:B------:R-:W-:Y:S01]  /*3530*/  F2FP.F16.F32.PACK_AB R31, R35, R34 ;  /* 0x00000022231f723e */ /* 0x000fe200000000ff */
[----:B------:R-:W-:Y:S01]  /*3540*/  FADD.FTZ R6, R34, R7 ;  /* 0x0000000722067221 */ /* 0x000fe20000010000 */
[----:B-1----:R-:W-:Y:S01]  /*3550*/  F2FP.F16.F32.PACK_AB R9, R21, R38 ;  /* 0x000000261509723e */ /* 0x002fe200000000ff */
[----:B------:R-:W1:Y:S01]  /*3560*/  MUFU.EX2 R44, R44 ;  /* 0x0000002c002c7308 */ /* 0x000e620000000800 */
[----:B---3--:R-:W-:Y:S01]  /*3570*/  FADD.FTZ R2, R40, R5 ;  /* 0x0000000528027221 */ /* 0x008fe20000010000 */
[----:B------:R-:W-:Y:S01]  /*3580*/  FADD.FTZ R7, R35, R6 ;  /* 0x0000000623077221 */ /* 0x000fe20000010000 */
[----:B------:R-:W-:Y:S01]  /*3590*/  F2FP.F16.F32.PACK_AB R11, R50, R43 ;  /* 0x0000002b320b723e */ /* 0x000fe200000000ff */
[----:B------:R0:W-:Y:S02]  /*35a0*/  STSM.16.M88.4 [R18], R24 ;  /* 0x0000001812007844 */ /* 0x0001e40000000200 */
[----:B------:R-:W-:Y:S02]  /*35b0*/  FADD.FTZ R6, R38, R7 ;  /* 0x0000000726067221 */ /* 0x000fe40000010000 */
[----:B------:R-:W2:Y:S01]  /*35c0*/  MUFU.EX2 R53, R53 ;  /* 0x0000003500357308 */ /* 0x000ea20000000800 */
[----:B----4-:R-:W-:Y:S01]  /*35d0*/  FADD.FTZ R5, R49, R2 ;  /* 0x0000000231057221 */ /* 0x010fe20000010000 */
[----:B------:R-:W-:Y:S01]  /*35e0*/  FADD.FTZ R6, R21, R6 ;  /* 0x0000000615067221 */ /* 0x000fe20000010000 */
[----:B------:R-:W-:-:S05]  /*35f0*/  F2FP.F16.F32.PACK_AB R28, R49, R40 ;  /* 0x00000028311c723e */ /* 0x000fca00000000ff */
[----:B------:R-:W3:Y:S01]  /*3600*/  MUFU.EX2 R48, R48 ;  /* 0x0000003000307308 */ /* 0x000ee20000000800 */
[----:B-1----:R-:W-:-:S07]  /*3610*/  FADD.FTZ R2, R44, R5 ;  /* 0x000000052c027221 */ /* 0x002fce0000010000 */
[----:B------:R-:W1:Y:S01]  /*3620*/  MUFU.EX2 R57, R57 ;  /* 0x0000003900397308 */ /* 0x000e620000000800 */
[C---:B--2---:R-:W-:Y:S01]  /*3630*/  FADD.FTZ R5, R53.reuse, R2 ;  /* 0x0000000235057221 */ /* 0x044fe20000010000 */
[----:B------:R-:W-:-:S05]  /*3640*/  F2FP.F16.F32.PACK_AB R30, R53, R44 ;  /* 0x0000002c351e723e */ /* 0x000fca00000000ff */
[----:B------:R0:W-:Y:S01]  /*3650*/  STSM.16.M88.4 [R17], R28 ;  /* 0x0000001c11007844 */ /* 0x0001e20000000200 */
[----:B------:R-:W2:Y:S01]  /*3660*/  MUFU.EX2 R61, R61 ;  /* 0x0000003d003d7308 */ /* 0x000ea20000000800 */
[----:B---3--:R-:W-:-:S07]  /*3670*/  FADD.FTZ R2, R48, R5 ;  /* 0x0000000530027221 */ /* 0x008fce0000010000 */
[----:B------:R-:W3:Y:S01]  /*3680*/  MUFU.EX2 R52, R52 ;  /* 0x0000003400347308 */ /* 0x000ee20000000800 */
[C---:B-1----:R-:W-:Y:S01]  /*3690*/  FADD.FTZ R5, R57.reuse, R2 ;  /* 0x0000000239057221 */ /* 0x042fe20000010000 */
[----:B------:R-:W-:-:S03]  /*36a0*/  F2FP.F16.F32.PACK_AB R8, R57, R48 ;  /* 0x000000303908723e */ /* 0x000fc600000000ff */
[----:B------:R-:W-:Y:S01]  /*36b0*/  FADD.FTZ R2, R0, R5 ;  /* 0x0000000500027221 */ /* 0x000fe20000010000 */
[----:B------:R-:W-:Y:S02]  /*36c0*/  FADD.FTZ R5, R43, R6 ;  /* 0x000000062b057221 */ /* 0x000fe40000010000 */
[----:B------:R-:W1:Y:S01]  /*36d0*/  MUFU.EX2 R65, R65 ;  /* 0x0000004100417308 */ /* 0x000e620000000800 */
[C---:B--2---:R-:W-:Y:S01]  /*36e0*/  FADD.FTZ R7, R61.reuse, R2 ;  /* 0x000000023d077221 */ /* 0x044fe20000010000 */
[----:B------:R-:W-:Y:S01]  /*36f0*/  FADD.FTZ R5, R50, R5 ;  /* 0x0000000532057221 */ /* 0x000fe20000010000 */
[----:B------:R-:W-:-:S03]  /*3700*/  F2FP.F16.F32.PACK_AB R10, R61, R0 ;  /* 0x000000003d0a723e */ /* 0x000fc600000000ff */
[----:B------:R-:W-:Y:S02]  /*3710*/  FADD.FTZ R6, R42, R5 ;  /* 0x000000052a067221 */ /* 0x000fe40000010000 */
[----:B------:R-:W2:Y:S01]  /*3720*/  MUFU.EX2 R68, R68 ;  /* 0x0000004400447308 */ /* 0x000ea20000000800 */
[----:B---3--:R-:W-:Y:S01]  /*3730*/  FADD.FTZ R2, R52, R7 ;  /* 0x0000000734027221 */ /* 0x008fe20000010000 */
[----:B------:R-:W-:Y:S01]  /*3740*/  FADD.FTZ R6, R47, R6 ;  /* 0x000000062f067221 */ /* 0x000fe20000010000 */
[----:B------:R0:W-:Y:S05]  /*3750*/  STSM.16.M88.4 [R16+0x27800], R8 ;  /* 0x0278000810007844 */ /* 0x0001ea0000000200 */
[----:B------:R-:W3:Y:S01]  /*3760*/  MUFU.EX2 R39, R39 ;  /* 0x0000002700277308 */ /* 0x000ee20000000800 */
[C---:B-1----:R-:W-:Y:S01]  /*3770*/  FADD.FTZ R5, R65.reuse, R2 ;  /* 0x0000000241057221 */ /* 0x042fe20000010000 */
[----:B------:R-:W-:-:S06]  /*3780*/  F2FP.F16.F32.PACK_AB R36, R65, R52 ;  /* 0x000000344124723e */ /* 0x000fcc00000000ff */
[----:B------:R-:W1:Y:S01]  /*3790*/  MUFU.EX2 R69, R69 ;  /* 0x0000004500457308 */ /* 0x000e620000000800 */
[----:B--2---:R-:W-:-:S07]  /*37a0*/  FADD.FTZ R2, R68, R5 ;  /* 0x0000000544027221 */ /* 0x004fce0000010000 */
[----:B------:R-:W2:Y:S01]  /*37b0*/  MUFU.EX2 R46, R46 ;  /* 0x0000002e002e7308 */ /* 0x000ea20000000800 */
[----:B---3--:R-:W-:-:S07]  /*37c0*/  FADD.FTZ R5, R39, R6 ;  /* 0x0000000627057221 */ /* 0x008fce0000010000 */
[----:B------:R-:W3:Y:S01]  /*37d0*/  MUFU.EX2 R72, R72 ;  /* 0x0000004800487308 */ /* 0x000ee20000000800 */
[C---:B-1----:R-:W-:Y:S01]  /*37e0*/  FADD.FTZ R7, R69.reuse, R2 ;  /* 0x0000000245077221 */ /* 0x042fe20000010000 */
[----:B------:R-:W-:-:S06]  /*37f0*/  F2FP.F16.F32.PACK_AB R38, R69, R68 ;  /* 0x000000444526723e */ /* 0x000fcc00000000ff */
[----:B------:R-:W1:Y:S01]  /*3800*/  MUFU.EX2 R54, R54 ;  /* 0x0000003600367308 */ /* 0x000e620000000800 */
[C---:B--2---:R-:W-:Y:S01]  /*3810*/  FADD.FTZ R5, R46.reuse, R5 ;  /* 0x000000052e057221 */ /* 0x044fe20000010000 */
[----:B------:R-:W-:-:S05]  /*3820*/  F2FP.F16.F32.PACK_AB R39, R46, R39 ;  /* 0x000000272e27723e */ /* 0x000fca00000000ff */
[----:B------:R0:W-:Y:S01]  /*3830*/  STSM.16.M88.4 [R22], R36 ;  /* 0x0000002416007844 */ /* 0x0001e20000000200 */
[----:B------:R-:W2:Y:S01]  /*3840*/  MUFU.EX2 R73, R73 ;  /* 0x0000004900497308 */ /* 0x000ea20000000800 */
[----:B---3--:R-:W-:-:S07]  /*3850*/  FADD.FTZ R0, R72, R7 ;  /* 0x0000000748007221 */ /* 0x008fce0000010000 */
[----:B------:R-:W3:Y:S01]  /*3860*/  MUFU.EX2 R76, R76 ;  /* 0x0000004c004c7308 */ /* 0x000ee20000000800 */
[----:B-1----:R-:W-:-:S07]  /*3870*/  FADD.FTZ R2, R54, R5 ;  /* 0x0000000536027221 */ /* 0x002fce0000010000 */
[----:B------:R-:W1:Y:S01]  /*3880*/  MUFU.EX2 R55, R55 ;  /* 0x0000003700377308 */ /* 0x000e620000000800 */
[C---:B--2---:R-:W-:Y:S01]  /*3890*/  FADD.FTZ R5, R73.reuse, R0 ;  /* 0x0000000049057221 */ /* 0x044fe20000010000 */
[----:B------:R-:W-:-:S06]  /*38a0*/  F2FP.F16.F32.PACK_AB R48, R73, R72 ;  /* 0x000000484930723e */ /* 0x000fcc00000000ff */
[----:B------:R-:W2:Y:S01]  /*38b0*/  MUFU.EX2 R77, R77 ;  /* 0x0000004d004d7308 */ /* 0x000ea20000000800 */
[----:B---3--:R-:W-:-:S07]  /*38c0*/  FADD.FTZ R0, R76, R5 ;  /* 0x000000054c007221 */ /* 0x008fce0000010000 */
[----:B------:R-:W3:Y:S01]  /*38d0*/  MUFU.EX2 R51, R51 ;  /* 0x0000003300337308 */ /* 0x000ee20000000800 */
[C---:B-1----:R-:W-:Y:S01]  /*38e0*/  FADD.FTZ R2, R55.reuse, R2 ;  /* 0x0000000237027221 */ /* 0x042fe20000010000 */
[----:B------:R-:W-:-:S06]  /*38f0*/  F2FP.F16.F32.PACK_AB R49, R55, R54 ;  /* 0x000000363731723e */ /* 0x000fcc00000000ff */
[----:B------:R-:W1:Y:S01]  /*3900*/  MUFU.EX2 R80, R80 ;  /* 0x0000005000507308 */ /* 0x000e620000000800 */
[C---:B--2---:R-:W-:Y:S01]  /*3910*/  FADD.FTZ R7, R77.reuse, R0 ;  /* 0x000000004d077221 */ /* 0x044fe20000010000 */
[----:B------:R-:W-:-:S06]  /*3920*/  F2FP.F16.F32.PACK_AB R50, R77, R76 ;  /* 0x0000004c4d32723e */ /* 0x000fcc00000000ff */
[----:B------:R-:W2:Y:S01]  /*3930*/  MUFU.EX2 R58, R58 ;  /* 0x0000003a003a7308 */ /* 0x000ea20000000800 */
[----:B---3--:R-:W-:-:S07]  /*3940*/  FADD.FTZ R5, R51, R2 ;  /* 0x0000000233057221 */ /* 0x008fce0000010000 */
[----:B------:R-:W3:Y:S01]  /*3950*/  MUFU.EX2 R81, R81 ;  /* 0x0000005100517308 */ /* 0x000ee20000000800 */
[----:B-1----:R-:W-:-:S07]  /*3960*/  FADD.FTZ R2, R80, R7 ;  /* 0x0000000750027221 */ /* 0x002fce0000010000 */
[----:B------:R-:W1:Y:S01]  /*3970*/  MUFU.EX2 R59, R59 ;  /* 0x0000003b003b7308 */ /* 0x000e620000000800 */
[C---:B--2---:R-:W-:Y:S01]  /*3980*/  F2FP.F16.F32.PACK_AB R51, R58.reuse, R51 ;  /* 0x000000333a33723e */ /* 0x044fe200000000ff */
[----:B------:R-:W-:-:S04]  /*3990*/  FADD.FTZ R0, R58, R5 ;  /* 0x000000053a007221 */ /* 0x000fc80000010000 */
[----:B------:R0:W-:Y:S02]  /*39a0*/  STSM.16.M88.4 [R18+0x6000], R48 ;  /* 0x0060003012007844 */ /* 0x0001e40000000200 */
[----:B------:R-:W2:Y:S01]  /*39b0*/  MUFU.EX2 R62, R62 ;  /* 0x0000003e003e7308 */ /* 0x000ea20000000800 */
[C---:B---3--:R-:W-:Y:S01]  /*39c0*/  FADD.FTZ R7, R81.reuse, R2 ;  /* 0x0000000251077221 */ /* 0x048fe20000010000 */
[----:B------:R-:W-:-:S06]  /*39d0*/  F2FP.F16.F32.PACK_AB R80, R81, R80 ;  /* 0x000000505150723e */ /* 0x000fcc00000000ff */
[----:B------:R-:W-:Y:S01]  /*39e0*/  MUFU.EX2 R63, R63 ;  /* 0x0000003f003f7308 */ /* 0x000fe20000000800 */
[----:B-1----:R-:W-:-:S07]  /*39f0*/  FADD.FTZ R5, R59, R0 ;  /* 0x000000003b057221 */ /* 0x002fce0000010000 */
[----:B------:R-:W1:Y:S01]  /*3a00*/  MUFU.EX2 R66, R66 ;  /* 0x0000004200427308 */ /* 0x000e620000000800 */
[C---:B--2---:R-:W-:Y:S01]  /*3a10*/  F2FP.F16.F32.PACK_AB R81, R62.reuse, R59 ;  /* 0x0000003b3e51723e */ /* 0x044fe200000000ff */
[----:B------:R-:W-:-:S06]  /*3a20*/  FADD.FTZ R0, R62, R5 ;  /* 0x000000053e007221 */ /* 0x000fcc0000010000 */
[----:B------:R-:W2:Y:S08]  /*3a30*/  MUFU.EX2 R84, R84 ;  /* 0x0000005400547308 */ /* 0x000eb00000000800 */
[----:B------:R-:W3:Y:S01]  /*3a40*/  MUFU.EX2 R67, R67 ;  /* 0x0000004300437308 */ /* 0x000ee20000000800 */
[----:B-1----:R-:W-:Y:S01]  /*3a50*/  F2FP.F16.F32.PACK_AB R83, R66, R63 ;  /* 0x0000003f4253723e */ /* 0x002fe200000000ff */
[----:B------:R-:W-:-:S04]  /*3a60*/  FADD.FTZ R63, R63, R0 ;  /* 0x000000003f3f7221 */ /* 0x000fc80000010000 */
[----:B------:R-:W-:Y:S01]  /*3a70*/  FADD.FTZ R0, R66, R63 ;  /* 0x0000003f42007221 */ /* 0x000fe20000010000 */
[----:B--2---:R-:W-:Y:S01]  /*3a80*/  FADD.FTZ R2, R84, R7 ;  /* 0x0000000754027221 */ /* 0x004fe20000010000 */
[----:B---3--:R-:W-:-:S03]  /*3a90*/  F2FP.F16.F32.PACK_AB R82, R67, R84 ;  /* 0x000000544352723e */ /* 0x008fc600000000ff */
[----:B------:R-:W-:Y:S02]  /*3aa0*/  FADD.FTZ R2, R67, R2 ;  /* 0x0000000243027221 */ /* 0x000fe40000010000 */
[----:B------:R0:W-:Y:S01]  /*3ab0*/  STSM.16.M88.4 [R17+0x6000], R80 ;  /* 0x0060005011007844 */ /* 0x0001e20000000200 */
[----:B------:R1:W-:Y:S06]  /*3ac0*/  MEMBAR.ALL.CTA ;  /* 0x0000000000007992 */ /* 0x0003ec0000008000 */
[----:B-1----:R-:W1:Y:S02]  /*3ad0*/  FENCE.VIEW.ASYNC.S ;  /* 0x00000000000073c6 */ /* 0x002e640000000000 */
[----:B-1----:R-:W-:Y:S01]  /*3ae0*/  NOP ;  /* 0x0000000000007918 */ /* 0x002fe20000000000 */
[----:B------:R-:W-:Y:S05]  /*3af0*/  @!P1 BRA `(.L_x_11880) ;  /* 0x0000002800b09947 */ /* 0x000fea0003800000 */
[----:B------:R-:W-:Y:S01]  /*3b00*/  IMAD.MOV.U32 R6, RZ, RZ, R3 ;  /* 0x000000ffff067224 */ /* 0x000fe200078e0003 */
[----:B------:R-:W-:Y:S01]  /*3b10*/  UMOV UR28, UR45 ;  /* 0x0000002d001c7c82 */ /* 0x000fe20008000000 */
[----:B------:R-:W-:Y:S01]  /*3b20*/  IMAD.MOV.U32 R5, RZ, RZ, R4 ;  /* 0x000000ffff057224 */ /* 0x000fe200078e0004 */
[----:B------:R-:W-:Y:S01]  /*3b30*/  UMOV UR52, UR44 ;  /* 0x0000002c00347c82 */ /* 0x000fe20008000000 */
[----:B------:R-:W-:Y:S01]  /*3b40*/  IMAD.MOV.U32 R135, RZ, RZ, RZ ;  /* 0x000000ffff877224 */ /* 0x000fe200078e00ff */
[----:B------:R-:W-:Y:S01]  /*3b50*/  ULDC UR34, c[0x0][0x288] ;  /* 0x0000a20000227ab9 */ /* 0x000fe20000000800 */
[----:B------:R-:W-:-:S05]  /*3b60*/  ULDC UR33, c[0x0][0x988] ;  /* 0x0002620000217ab9 */ /* 0x000fca0000000800 */
.L_x_11891:
[----:B------:R-:W-:Y:S01]  /*3b70*/  ISETP.NE.AND P2, PT, RZ, UR37, PT ;  /* 0x00000025ff007c0c */ /* 0x000fe2000bf45270 */
[----:B------:R-:W-:-:S04]  /*3b80*/  UISETP.NE.AND UP0, UPT, UR52, 0x1, UPT ;  /* 0x000000013400788c */ /* 0x000fc8000bf05270 */
[----:B------:R-:W-:-:S04]  /*3b90*/  USEL UR45, URZ, 0x1, UP0 ;  /* 0x000000013f2d7887 */ /* 0x000fc80008000000 */
[----:B------:R-:W-:-:S04]  /*3ba0*/  ULOP3.LUT UR45, UR28, UR45, URZ, 0x3c, !UPT ;  /* 0x0000002d1c2d7292 */ /* 0x000fc8000f8e3c3f */
[----:B------:R-:W-:Y:S08]  /*3bb0*/  @P2 BRA `(.L_x_11881) ;  /* 0x0000000000382947 */ /* 0x000ff00003800000 */
[----:B------:R-:W-:Y:S05]  /*3bc0*/  @!P0 BRA `(.L_x_11882) ;  /* 0x0000000000048947 */ /* 0x000fea0003800000 */
[----:B------:R-:W-:Y:S01]  /*3bd0*/  BPT.TRAP 0x1 ;  /* 0x000000040000795c */ /* 0x000fe20000300000 */
.L_x_11882:
        /* <DEDUP_REMOVED lines=9> */
.L_x_11883:
[----:B--2---:R-:W-:Y:S05]  /*3c70*/  @P1 BRA `(.L_x_11881) ;  /* 0x0000000000081947 */ /* 0x004fea0003800000 */
[----:B------:R-:W2:Y:S02]  /*3c80*/  SYNCS.PHASECHK.TRANS64.TRYWAIT P1, [UR6+0x2d830], R3 ;  /* 0x02d83003ff0075a7 */ /* 0x000ea40008020146 */
[----:B--2---:R-:W-:Y:S05]  /*3c90*/  @!P1 BRA `(.L_x_11884) ;  /* 0x000000ac00bc9947 */ /* 0x004fea0003800000 */
.L_x_11881:
        /* <DEDUP_REMOVED lines=17> */
[----:B-1----:R-:W-:-:S05]  /*3db0*/  VIADD R3, R4, 0x8 ;  /* 0x0000000804037836 */ /* 0x002fca0000000000 */
        /* <DEDUP_REMOVED lines=22> */
.L_x_11886:
[----:B------:R-:W-:Y:S01]  /*3f20*/  ULEA UR6, UR52, UR40, 0x3 ;  /* 0x0000002834067291 */ /* 0x000fe2000f8e183f */
[----:B------:R-:W-:-:S05]  /*3f30*/  IMAD.U32 R3, RZ, RZ, UR28 ;  /* 0x0000001cff037e24 */ /* 0x000fca000f8e00ff */
[----:B------:R-:W-:-:S04]  /*3f40*/  SHF.L.U32 R3, R3, 0x1f, RZ ;  /* 0x0000001f03037819 */ /* 0x000fc800000006ff */
[----:B------:R0:W1:Y:S01]  /*3f50*/  SYNCS.PHASECHK.TRANS64.TRYWAIT P1, [UR6+0x2d850], R3 ;  /* 0x02d85003ff0075a7 */ /* 0x0000620008020146 */
[----:B------:R-:W-:Y:S05]  /*3f60*/  @!P0 BRA `(.L_x_11887) ;  /* 0x0000000000048947 */ /* 0x000fea0003800000 */
[----:B------:R-:W-:Y:S01]  /*3f70*/  BPT.TRAP 0x1 ;  /* 0x000000040000795c */ /* 0x000fe20000300000 */
.L_x_11887:
[----:B-1----:R-:W-:Y:S05]  /*3f80*/  @P1 BRA `(.L_x_11885) ;  /* 0x0000000000081947 */ /* 0x002fea0003800000 */
[----:B------:R-:W1:Y:S02]  /*3f90*/  SYNCS.PHASECHK.TRANS64.TRYWAIT P1, [UR6+0x2d850], R3 ;  /* 0x02d85003ff0075a7 */ /* 0x000e640008020146 */
[----:B-1----:R-:W-:Y:S05]  /*3fa0*/  @!P1 BRA `(.L_x_11888) ;  /* 0x000000ac00109947 */ /* 0x002fea0003800000 */
.L_x_11885:
        /* <DEDUP_REMOVED lines=70> */
.L_x_11889:
[----:B------:R-:W-:Y:S01]  /*4410*/  UISETP.NE.AND UP0, UPT, UR49, URZ, UPT ;  /* 0x0000003f3100728c */ /* 0x000fe2000bf05270 */
[----:B------:R-:W-:Y:S01]  /*4420*/  VIADD R4, R136, UR39 ;  /* 0x0000002788047c36 */ /* 0x000fe20008000000 */
[----:B------:R-:W1:Y:S01]  /*4430*/  LDC R10, c[0x0][0x2f0] ;  /* 0x0000bc00ff0a7b82 */ /* 0x000e620000000800 */
[----:B------:R-:W-:-:S03]  /*4440*/  IMAD.MOV.U32 R12, RZ, RZ, -0x2 ;  /* 0xfffffffeff0c7424 */ /* 0x000fc600078e00ff */
        /* <DEDUP_REMOVED lines=9> */
[----:B------:R-:W-:Y:S01]  /*44e0*/  IMAD R3, R23, R12, UR6 ;  /* 0x0000000617037e24 */ /* 0x000fe2000f8e020c */
[----:B------:R-:W-:-:S03]  /*44f0*/  ULEA UR6, UR44, UR40, 0x3 ;  /* 0x000000282c067291 */ /* 0x000fc6000f8e183f */
[----:B-1----:R-:W-:Y:S01]  /*4500*/  IMAD R3, R10, UR48, R3 ;  /* 0x000000300a037c24 */ /* 0x002fe2000f8e0203 */
[----:B------:R-:W-:Y:S01]  /*4510*/  UIADD3 UR6, UR6, 0x2d840, URZ ;  /* 0x0002d84006067890 */ /* 0x000fe2000fffe03f */
[----:B------:R-:W1:Y:S03]  /*4520*/  SHFL.IDX PT, R10, R4, 0x1, 0x1c1f ;  /* 0x003c1f00040a7f89 */ /* 0x000e6600000e0000 */
        /* <DEDUP_REMOVED lines=98> */
[----:B-1----:R-:W-:-:S02]  /*4b50*/  IADD3 R3, R10, -UR34, R3 ;  /* 0x800000220a037c10 */ /* 0x002fc4000fffe003 */
[----:B------:R-:W-:Y:S02]  /*4b60*/  FMNMX.FTZ R9, R85, R8, !PT ;  /* 0x0000000855097209 */ /* 0x000fe40007810000 */
[C---:B------:R-:W-:Y:S02]  /*4b70*/  ISETP.GT.AND P2, PT, R3.reuse, RZ, PT ;  /* 0x000000ff0300720c */ /* 0x040fe40003f44270 */
[C---:B------:R-:W-:Y:S01]  /*4b80*/  ISETP.GT.AND P3, PT, R3.reuse, 0x1, PT ;  /* 0x000000010300780c */ /* 0x040fe20003f64270 */
[----:B------:R-:W0:Y:S01]  /*4b90*/  SHFL.BFLY PT, R8, R9, 0x2, 0x1f ;  /* 0x0c401f0009087f89 */ /* 0x000e2200000e0000 */
[----:B------:R-:W-:Y:S02]  /*4ba0*/  FSEL R26, R26, -INF , P2 ;  /* 0xff8000001a1a7808 */ /* 0x000fe40001000000 */
        /* <DEDUP_REMOVED lines=11> */
[----:B0-----:R-:W-:Y:S02]  /*4c60*/  FMNMX.FTZ R11, R9, R8, !PT ;  /* 0x00000008090b7209 */ /* 0x001fe40007810000 */
[----:B------:R-:W-:Y:S02]  /*4c70*/  FMNMX.FTZ R13, R31, R12, !PT ;  /* 0x0000000c1f0d7209 */ /* 0x000fe40007810000 */
        /* <DEDUP_REMOVED lines=14> */
[----:B0-----:R-:W-:-:S02]  /*4d60*/  FMNMX.FTZ R4, R11, R8, !PT ;  /* 0x000000080b047209 */ /* 0x001fc40007810000 */
[----:B------:R-:W-:Y:S02]  /*4d70*/  FSEL R43, R43, -INF , P3 ;  /* 0xff8000002b2b7808 */ /* 0x000fe40001800000 */
[----:B------:R-:W-:Y:S01]  /*4d80*/  FMNMX.FTZ R20, R42, R15, !PT ;  /* 0x0000000f2a147209 */ /* 0x000fe20007810000 */
[----:B------:R-:W-:Y:S01]  /*4d90*/  FMUL.FTZ R7, R4, UR33 ;  /* 0x0000002104077c20 */ /* 0x000fe20008410000 */
        /* <DEDUP_REMOVED lines=30> */
[----:B------:R1:W-:Y:S01]  /*4f80*/  MUFU.EX2 R14, R36 ;  /* 0x00000024000e7308 */ /* 0x0003e20000000800 */
[----:B------:R-:W-:Y:S01]  /*4f90*/  ISETP.GT.AND P3, PT, R3, 0x41, PT ;  /* 0x000000410300780c */ /* 0x000fe20003f64270 */
[--C-:B------:R-:W-:Y:S01]  /*4fa0*/  FFMA.FTZ R44, R44, UR33, -R7.reuse ;  /* 0x000000212c2c7c23 */ /* 0x100fe20008010807 */
[----:B------:R-:W-:Y:S01]  /*4fb0*/  FSEL R58, R58, -INF , P2 ;  /* 0xff8000003a3a7808 */ /* 0x000fe20001000000 */
[--C-:B------:R-:W-:Y:S01]  /*4fc0*/  FFMA.FTZ R56, R56, UR33, -R7.reuse ;  /* 0x0000002138387c23 */ /* 0x100fe20008010807 */
[----:B------:R-:W-:Y:S01]  /*4fd0*/  FMNMX.FTZ R25, R55, R24, !PT ;  /* 0x0000001837197209 */ /* 0x000fe20007810000 */
[--C-:B------:R-:W-:Y:S01]  /*4fe0*/  FFMA.FTZ R60, R60, UR33, -R7.reuse ;  /* 0x000000213c3c7c23 */ /* 0x100fe20008010807 */
[----:B------:R-:W-:Y:S01]  /*4ff0*/  ISETP.GT.AND P2, PT, R3, 0x48, PT ;  /* 0x000000480300780c */ /* 0x000fe20003f44270 */
[----:B------:R-:W-:Y:S01]  /*5000*/  MUFU.EX2 R20, R40 ;  /* 0x0000002800147308 */ /* 0x000fe20000000800 */
[----:B------:R-:W-:Y:S01]  /*5010*/  FSEL R59, R59, -INF , P3 ;  /* 0xff8000003b3b7808 */ /* 0x000fe20001800000 */
[--C-:B------:R-:W-:Y:S01]  /*5020*/  FFMA.FTZ R21, R41, UR33, -R7.reuse ;  /* 0x0000002129157c23 */ /* 0x100fe20008010807 */
        /* <DEDUP_REMOVED lines=20> */
[----:B0-----:R-:W-:Y:S01]  /*5170*/  FMNMX.FTZ R32, R66, R29, !PT ;  /* 0x0000001d42207209 */ /* 0x001fe20007810000 */
[--C-:B------:R-:W-:Y:S01]  /*5180*/  FFMA.FTZ R29, R49, UR33, -R7.reuse ;  /* 0x00000021311d7c23 */ /* 0x100fe20008010807 */
[----:B------:R-:W-:Y:S01]  /*5190*/  ISETP.GT.AND P3, PT, R3, 0x59, PT ;  /* 0x000000590300780c */ /* 0x000fe20003f64270 */
[--C-:B------:R-:W-:Y:S01]  /*51a0*/  FFMA.FTZ R49, R65, UR33, -R7.reuse ;  /* 0x0000002141317c23 */ /* 0x100fe20008010807 */
[----:B------:R-:W-:Y:S01]  /*51b0*/  FSEL R70, R70, -INF , P2 ;  /* 0xff80000046467808 */ /* 0x000fe20001000000 */
[----:B------:R-:W-:Y:S01]  /*51c0*/  MUFU.EX2 R10, R10 ;  /* 0x0000000a000a7308 */ /* 0x000fe20000000800 */
[----:B------:R-:W-:Y:S01]  /*51d0*/  FMNMX.FTZ R33, R67, R32, !PT ;  /* 0x0000002043217209 */ /* 0x000fe20007810000 */
[----:B------:R-:W-:Y:S01]  /*51e0*/  FFMA.FTZ R65, R81, UR33, -R7 ;  /* 0x0000002151417c23 */ /* 0x000fe20008010807 */
[----:B------:R-:W-:-:S02]  /*51f0*/  ISETP.GT.AND P2, PT, R3, 0x60, PT ;  /* 0x000000600300780c */ /* 0x000fc40003f44270 */
[----:B------:R-:W-:Y:S02]  /*5200*/  FSEL R71, R71, -INF , P3 ;  /* 0xff80000047477808 */ /* 0x000fe40001800000 */
[----:B------:R-:W-:Y:S01]  /*5210*/  FMNMX.FTZ R32, R70, R33, !PT ;  /* 0x0000002146207209 */ /* 0x000fe20007810000 */
[----:B------:R-:W-:Y:S01]  /*5220*/  MUFU.EX2 R11, R11 ;  /* 0x0000000b000b7308 */ /* 0x000fe20000000800 */
[----:B------:R-:W-:Y:S02]  /*5230*/  ISETP.GT.AND P3, PT, R3, 0x61, PT ;  /* 0x000000610300780c */ /* 0x000fe40003f64270 */
[----:B------:R-:W-:Y:S02]  /*5240*/  FSEL R74, R74, -INF , P2 ;  /* 0xff8000004a4a7808 */ /* 0x000fe40001000000 */
[----:B------:R-:W-:Y:S02]  /*5250*/  FMNMX.FTZ R33, R71, R32, !PT ;  /* 0x0000002047217209 */ /* 0x000fe40007810000 */
[----:B------:R-:W-:Y:S01]  /*5260*/  ISETP.GT.AND P2, PT, R3, 0x68, PT ;  /* 0x000000680300780c */ /* 0x000fe20003f44270 */
[----:B------:R0:W-:Y:S01]  /*5270*/  MUFU.EX2 R32, R52 ;  /* 0x0000003400207308 */ /* 0x0001e20000000800 */
[----:B------:R-:W-:-:S02]  /*5280*/  FSEL R75, R75, -INF , P3 ;  /* 0xff8000004b4b7808 */ /* 0x000fc40001800000 */
[----:B-1----:R-:W-:Y:S01]  /*5290*/  FMNMX.FTZ R36, R74, R33, !PT ;  /* 0x000000214a247209 */ /* 0x002fe20007810000 */
[--C-:B------:R-:W-:Y:S01]  /*52a0*/  FFMA.FTZ R33, R53, UR33, -R7.reuse ;  /* 0x0000002135217c23 */ /* 0x100fe20008010807 */
[----:B------:R-:W-:Y:S01]  /*52b0*/  ISETP.GT.AND P3, PT, R3, 0x69, PT ;  /* 0x000000690300780c */ /* 0x000fe20003f64270 */
[--C-:B------:R-:W-:Y:S01]  /*52c0*/  FFMA.FTZ R53, R69, UR33, -R7.reuse ;  /* 0x0000002145357c23 */ /* 0x100fe20008010807 */
[----:B------:R-:W-:Y:S01]  /*52d0*/  FSEL R78, R78, -INF , P2 ;  /* 0xff8000004e4e7808 */ /* 0x000fe20001000000 */
[----:B------:R-:W-:Y:S01]  /*52e0*/  MUFU.EX2 R13, R13 ;  /* 0x0000000d000d7308 */ /* 0x000fe20000000800 */
[----:B------:R-:W-:Y:S01]  /*52f0*/  FMNMX.FTZ R37, R75, R36, !PT ;  /* 0x000000244b257209 */ /* 0x000fe20007810000 */
[--C-:B0-----:R-:W-:Y:S01]  /*5300*/  FFMA.FTZ R52, R68, UR33, -R7.reuse ;  /* 0x0000002144347c23 */ /* 0x101fe20008010807 */
[----:B------:R-:W-:Y:S01]  /*5310*/  ISETP.GT.AND P2, PT, R3, 0x70, PT ;  /* 0x000000700300780c */ /* 0x000fe20003f44270 */
[----:B------:R-:W-:Y:S01]  /*5320*/  FFMA.FTZ R68, R84, UR33, -R7 ;  /* 0x0000002154447c23 */ /* 0x000fe20008010807 */
[----:B------:R-:W-:-:S02]  /*5330*/  FSEL R79, R79, -INF , P3 ;  /* 0xff8000004f4f7808 */ /* 0x000fc40001800000 */
        /* <DEDUP_REMOVED lines=8> */
[----:B------:R-:W-:Y:S01]  /*53c0*/  FMNMX.FTZ R40, R82, R37, !PT ;  /* 0x0000002552287209 */ /* 0x000fe20007810000 */
[--C-:B------:R-:W-:Y:S01]  /*53d0*/  FFMA.FTZ R37, R57, UR33, -R7.reuse ;  /* 0x0000002139257c23 */ /* 0x100fe20008010807 */
[----:B------:R-:W-:Y:S01]  /*53e0*/  ISETP.GT.AND P3, PT, R3, 0x79, PT ;  /* 0x000000790300780c */ /* 0x000fe20003f64270 */
[--C-:B------:R-:W-:Y:S01]  /*53f0*/  FFMA.FTZ R57, R73, UR33, -R7.reuse ;  /* 0x0000002149397c23 */ /* 0x100fe20008010807 */
[----:B------:R-:W-:Y:S01]  /*5400*/  FSEL R86, R86, -INF , P2 ;  /* 0xff80000056567808 */ /* 0x000fe20001000000 */
[----:B------:R-:W-:Y:S01]  /*5410*/  MUFU.EX2 R21, R21 ;  /* 0x0000001500157308 */ /* 0x000fe20000000800 */
[----:B------:R-:W-:Y:S01]  /*5420*/  FMNMX.FTZ R3, R83, R40, !PT ;  /* 0x0000002853037209 */ /* 0x000fe20007810000 */
[----:B0-----:R-:W-:Y:S01]  /*5430*/  FFMA.FTZ R56, R72, UR33, -R7 ;  /* 0x0000002148387c23 */ /* 0x001fe20008010807 */
[----:B------:R-:W-:Y:S02]  /*5440*/  FSEL R87, R87, -INF , P3 ;  /* 0xff80000057577808 */ /* 0x000fe40001800000 */
[----:B------:R-:W-:-:S03]  /*5450*/  FMNMX.FTZ R40, R86, R3, !PT ;  /* 0x0000000356287209 */ /* 0x000fc60007810000 */
[----:B------:R-:W-:Y:S01]  /*5460*/  MUFU.EX2 R25, R25 ;  /* 0x0000001900197308 */ /* 0x000fe20000000800 */
[----:B------:R-:W-:-:S05]  /*5470*/  FMNMX.FTZ R3, R87, R40, !PT ;  /* 0x0000002857037209 */ /* 0x000fca0007810000 */
[----:B------:R-:W0:Y:S02]  /*5480*/  SHFL.BFLY PT, R44, R3, 0x2, 0x1f ;  /* 0x0c401f00032c7f89 */ /* 0x000e2400000e0000 */
[----:B------:R1:W-:Y:S08]  /*5490*/  MUFU.EX2 R40, R60 ;  /* 0x0000003c00287308 */ /* 0x0003f00000000800 */
[----:B------:R2:W-:Y:S01]  /*54a0*/  MUFU.EX2 R28, R48 ;  /* 0x00000030001c7308 */ /* 0x0005e20000000800 */
[----:B-1----:R-:W-:-:S07]  /*54b0*/  FFMA.FTZ R60, R76, UR33, -R7 ;  /* 0x000000214c3c7c23 */ /* 0x002fce0008010807 */
[----:B------:R-:W-:Y:S01]  /*54c0*/  MUFU.EX2 R29, R29 ;  /* 0x0000001d001d7308 */ /* 0x000fe20000000800 */
[--C-:B--2---:R-:W-:Y:S01]  /*54d0*/  FFMA.FTZ R48, R64, UR33, -R7.reuse ;  /* 0x0000002140307c23 */ /* 0x104fe20008010807 */
[--C-:B------:R-:W-:Y:S01]  /*54e0*/  FFMA.FTZ R64, R80, UR33, -R7.reuse ;  /* 0x0000002150407c23 */ /* 0x100fe20008010807 */
[----:B------:R-:W-:Y:S01]  /*54f0*/  FFMA.FTZ R7, R85, UR33, -R7 ;  /* 0x0000002155077c23 */ /* 0x000fe20008010807 */
[----:B0-----:R-:W-:-:S04]  /*5500*/  FMNMX.FTZ R44, R3, R44, !PT ;  /* 0x0000002c032c7209 */ /* 0x001fc80007810000 */
        /* <DEDUP_REMOVED lines=12> */
[--C-:B------:R-:W-:Y:S01]  /*55d0*/  FFMA.FTZ R31, R34, UR33, -R72.reuse ;  /* 0x00000021221f7c23 */ /* 0x100fe20008010848 */
[--C-:B------:R-:W-:Y:S01]  /*55e0*/  FFMA.FTZ R73, R35, UR33, -R72.reuse ;  /* 0x0000002123497c23 */ /* 0x100fe20008010848 */
[----:B------:R-:W-:Y:S01]  /*55f0*/  FSEL R34, R4, RZ, P1 ;  /* 0x000000ff04227208 */ /* 0x000fe20000800000 */
[--C-:B------:R-:W-:Y:S01]  /*5600*/  FFMA.FTZ R35, R51, UR33, -R72.reuse ;  /* 0x0000002133237c23 */ /* 0x100fe20008010848 */
[----:B------:R-:W-:Y:S01]  /*5610*/  FSEL R51, R3, RZ, P2 ;  /* 0x000000ff03337208 */ /* 0x000fe20001000000 */
[--C-:B------:R-:W-:Y:S01]  /*5620*/  FFMA.FTZ R44, R30, UR33, -R72.reuse ;  /* 0x000000211e2c7c23 */ /* 0x100fe20008010848 */
[--C-:B------:R-:W-:Y:S01]  /*5630*/  FFMA.FTZ R30, R38, UR33, -R72.reuse ;  /* 0x00000021261e7c23 */ /* 0x100fe20008010848 */
[----:B------:R-:W-:Y:S01]  /*5640*/  FADD.FTZ R5, -R34, R5 ;  /* 0x0000000522057221 */ /* 0x000fe20000010100 */
[----:B------:R-:W-:Y:S01]  /*5650*/  FFMA.FTZ R38, R43, UR33, -R72 ;  /* 0x000000212b267c23 */ /* 0x000fe20008010848 */
[----:B------:R-:W-:Y:S01]  /*5660*/  FADD.FTZ R51, -R51, R6 ;  /* 0x0000000633337221 */ /* 0x000fe20000010100 */
[--C-:B------:R-:W-:Y:S01]  /*5670*/  FFMA.FTZ R69, R26, UR33, -R72.reuse ;  /* 0x000000211a457c23 */ /* 0x100fe20008010848 */
[----:B------:R-:W-:Y:S01]  /*5680*/  FMUL.FTZ R43, R5, UR33 ;  /* 0x00000021052b7c20 */ /* 0x000fe20008410000 */
        /* <DEDUP_REMOVED lines=20> */
[----:B------:R-:W-:-:S06]  /*57d0*/  FFMA.FTZ R58, R82, UR33, -R72 ;  /* 0x00000021523a7c23 */ /* 0x000fcc0008010848 */
[----:B------:R-:W1:Y:S01]  /*57e0*/  MUFU.EX2 R5, R5 ;  /* 0x0000000500057308 */ /* 0x000e620000000800 */
[----:B0-----:R-:W-:-:S04]  /*57f0*/  FFMA.FTZ R2, R6, R2, R8 ;  /* 0x0000000206027223 */ /* 0x001fc80000010008 */
[----:B------:R-:W-:-:S03]  /*5800*/  FADD.FTZ R51, R9, R2 ;  /* 0x0000000209337221 */ /* 0x000fc60000010000 */
[----:B------:R-:W0:Y:S08]  /*5810*/  MUFU.EX2 R77, R77 ;  /* 0x0000004d004d7308 */ /* 0x000e300000000800 */
[----:B------:R-:W2:Y:S01]  /*5820*/  MUFU.EX2 R76, R76 ;  /* 0x0000004c004c7308 */ /* 0x000ea20000000800 */
[----:B-1----:R-:W-:-:S07]  /*5830*/  FFMA.FTZ R0, R5, R0, R69 ;  /* 0x0000000005007223 */ /* 0x002fce0000010045 */
[----:B------:R-:W1:Y:S01]  /*5840*/  MUFU.EX2 R31, R31 ;  /* 0x0000001f001f7308 */ /* 0x000e620000000800 */
[----:B0-----:R-:W-:Y:S01]  /*5850*/  FADD.FTZ R55, R77, R0 ;  /* 0x000000004d377221 */ /* 0x001fe20000010000 */
[----:B------:R-:W-:-:S03]  /*5860*/  FADD.FTZ R0, R10, R51 ;  /* 0x000000330a007221 */ /* 0x000fc60000010000 */
[----:B------:R-:W-:Y:S01]  /*5870*/  FADD.FTZ R55, R44, R55 ;  /* 0x000000372c377221 */ /* 0x000fe20000010000 */
        /* <DEDUP_REMOVED lines=8> */
[----:B0-----:R-:W-:Y:S01]  /*5900*/  FADD.FTZ R55, R73, R0 ;  /* 0x0000000049377221 */ /* 0x001fe20000010000 */
[----:B------:R-:W-:Y:S01]  /*5910*/  FADD.FTZ R0, R14, R51 ;  /* 0x000000330e007221 */ /* 0x000fe20000010000 */
[--C-:B------:R-:W-:Y:S01]  /*5920*/  FFMA.FTZ R51, R70, UR33, -R72.reuse ;  /* 0x0000002146337c23 */ /* 0x100fe20008010848 */
[----:B------:R-:W-:-:S04]  /*5930*/  FFMA.FTZ R70, R86, UR33, -R72 ;  /* 0x0000002156467c23 */ /* 0x000fc80008010848 */
[----:B------:R-:W0:Y:S01]  /*5940*/  MUFU.EX2 R45, R45 ;  /* 0x0000002d002d7308 */ /* 0x000e220000000800 */
[----:B--2---:R-:W-:Y:S01]  /*5950*/  FADD.FTZ R2, R30, R55 ;  /* 0x000000371e027221 */ /* 0x004fe20000010000 */
[----:B------:R-:W-:-:S04]  /*5960*/  FADD.FTZ R55, R15, R0 ;  /* 0x000000000f377221 */ /* 0x000fc80000010000 */
[----:B------:R-:W-:Y:S02]  /*5970*/  FADD.FTZ R0, R20, R55 ;  /* 0x0000003714007221 */ /* 0x000fe40000010000 */
[----:B------:R-:W2:Y:S01]  /*5980*/  MUFU.EX2 R38, R38 ;  /* 0x0000002600267308 */ /* 0x000ea20000000800 */
[----:B-1----:R-:W-:Y:S01]  /*5990*/  FADD.FTZ R2, R39, R2 ;  /* 0x0000000227027221 */ /* 0x002fe20000010000 */
[----:B------:R-:W-:-:S06]  /*59a0*/  FADD.FTZ R59, R21, R0 ;  /* 0x00000000153b7221 */ /* 0x000fcc0000010000 */
[----:B------:R-:W1:Y:S01]  /*59b0*/  MUFU.EX2 R27, R27 ;  /* 0x0000001b001b7308 */ /* 0x000e620000000800 */
[----:B0-----:R-:W-:Y:S01]  /*59c0*/  FADD.FTZ R55, R45, R2 ;  /* 0x000000022d377221 */ /* 0x001fe20000010000 */
[----:B------:R-:W-:-:S06]  /*59d0*/  FADD.FTZ R2, R24, R59 ;  /* 0x0000003b18027221 */ /* 0x000fcc0000010000 */
[----:B------:R-:W0:Y:S01]  /*59e0*/  MUFU.EX2 R47, R47 ;  /* 0x0000002f002f7308 */ /* 0x000e220000000800 */
[----:B--2---:R-:W-:Y:S01]  /*59f0*/  FADD.FTZ R0, R38, R55 ;  /* 0x0000003726007221 */ /* 0x004fe20000010000 */
[----:B------:R-:W-:-:S06]  /*5a00*/  FADD.FTZ R55, R25, R2 ;  /* 0x0000000219377221 */ /* 0x000fcc0000010000 */
[----:B------:R-:W2:Y:S01]  /*5a10*/  MUFU.EX2 R26, R26 ;  /* 0x0000001a001a7308 */ /* 0x000ea20000000800 */
[----:B-1----:R-:W-:-:S07]  /*5a20*/  FADD.FTZ R0, R27, R0 ;  /* 0x000000001b007221 */ /* 0x002fce0000010000 */
[----:B------:R-:W1:Y:S01]  /*5a30*/  MUFU.EX2 R35, R35 ;  /* 0x0000002300237308 */ /* 0x000e620000000800 */
[----:B0-----:R-:W-:Y:S01]  /*5a40*/  FADD.FTZ R59, R47, R0 ;  /* 0x000000002f3b7221 */ /* 0x001fe20000010000 */
[----:B------:R-:W-:-:S04]  /*5a50*/  FADD.FTZ R0, R28, R55 ;  /* 0x000000371c007221 */ /* 0x000fc80000010000 */
[----:B------:R-:W-:Y:S02]  /*5a60*/  FADD.FTZ R55, R29, R0 ;  /* 0x000000001d377221 */ /* 0x000fe40000010000 */
[----:B------:R-:W0:Y:S01]  /*5a70*/  MUFU.EX2 R34, R34 ;  /* 0x0000002200227308 */ /* 0x000e220000000800 */
[----:B--2---:R-:W-:Y:S01]  /*5a80*/  FADD.FTZ R2, R26, R59 ;  /* 0x0000003b1a027221 */ /* 0x004fe20000010000 */
[----:B------:R-:W-:Y:S01]  /*5a90*/  FADD.FTZ R0, R32, R55 ;  /* 0x0000003720007221 */ /* 0x000fe20000010000 */
[----:B------:R-:W-:-:S03]  /*5aa0*/  FFMA.FTZ R55, R78, UR33, -R72 ;  /* 0x000000214e377c23 */ /* 0x000fc60008010848 */
        /* <DEDUP_REMOVED lines=13> */
[----:B------:R2:W3:Y:S01]  /*5b80*/  MUFU.EX2 R43, R62 ;  /* 0x0000003e002b7308 */ /* 0x0004e20000000800 */
[----:B-1----:R-:W-:Y:S01]  /*5b90*/  FADD.FTZ R2, R42, R59 ;  /* 0x0000003b2a027221 */ /* 0x002fe20000010000 */
[----:B------:R-:W-:-:S06]  /*5ba0*/  FFMA.FTZ R59, R79, UR33, -R72 ;  /* 0x000000214f3b7c23 */ /* 0x000fcc0008010848 */
[----:B------:R-:W1:Y:S01]  /*5bb0*/  MUFU.EX2 R80, R80 ;  /* 0x0000005000507308 */ /* 0x000e620000000800 */
[----:B0-----:R-:W-:Y:S01]  /*5bc0*/  FADD.FTZ R2, R81, R2 ;  /* 0x0000000251027221 */ /* 0x001fe20000010000 */
[----:B--2---:R-:W-:-:S06]  /*5bd0*/  FFMA.FTZ R62, R75, UR33, -R72 ;  /* 0x000000214b3e7c23 */ /* 0x004fcc0008010848 */
[----:B------:R-:W0:Y:S01]  /*5be0*/  MUFU.EX2 R50, R50 ;  /* 0x0000003200327308 */ /* 0x000e220000000800 */
[----:B---3--:R-:W-:Y:S01]  /*5bf0*/  FADD.FTZ R67, R43, R2 ;  /* 0x000000022b437221 */ /* 0x008fe20000010000 */
[----:B------:R-:W-:-:S06]  /*5c00*/  FADD.FTZ R2, R52, R71 ;  /* 0x0000004734027221 */ /* 0x000fcc0000010000 */
        /* <DEDUP_REMOVED lines=46> */
.L_x_11890:
[----:B------:R-:W-:Y:S01]  /*5ef0*/  ULEA UR6, UR52, UR40, 0x3 ;  /* 0x0000002834067291 */ /* 0x000fe2000f8e183f */
[----:B------:R-:W-:Y:S01]  /*5f00*/  F2FP.F16.F32.PACK_AB R8, R9, R8 ;  /* 0x000000080908723e */ /* 0x000fe200000000ff */
[----:B------:R-:W-:Y:S01]  /*5f10*/  UISETP.GT.AND UP0, UPT, UR53, UR35, UPT ;  /* 0x000000233500728c */ /* 0x000fe2000bf04270 */
[----:B------:R-:W-:Y:S01]  /*5f20*/  F2FP.F16.F32.PACK_AB R10, R11, R10 ;  /* 0x0000000a0b0a723e */ /* 0x000fe200000000ff */
[----:B------:R-:W-:Y:S01]  /*5f30*/  UIADD3 UR6, UR6, 0x2d860, URZ ;  /* 0x0002d86006067890 */ /* 0x000fe2000fffe03f */
[----:B------:R-:W-:Y:S01]  /*5f40*/  F2FP.F16.F32.PACK_AB R9, R77, R69 ;  /* 0x000000454d09723e */ /* 0x000fe200000000ff */
[----:B------:R-:W-:Y:S01]  /*5f50*/  UMOV UR28, UR45 ;  /* 0x0000002d001c7c82 */ /* 0x000fe20008000000 */
[----:B------:R-:W-:Y:S01]  /*5f60*/  F2FP.F16.F32.PACK_AB R11, R76, R44 ;  /* 0x0000002c4c0b723e */ /* 0x000fe200000000ff */
[----:B------:R-:W-:Y:S01]  /*5f70*/  UPRMT UR6, UR41, 0x654, UR6 ;  /* 0x0000065429067896 */ /* 0x000fe20008000006 */
[----:B------:R-:W-:Y:S01]  /*5f80*/  F2FP.F16.F32.PACK_AB R12, R13, R12 ;  /* 0x0000000c0d0c723e */ /* 0x000fe200000000ff */
[----:B------:R-:W-:Y:S01]  /*5f90*/  UMOV UR52, UR44 ;  /* 0x0000002c00347c82 */ /* 0x000fe20008000000 */
[----:B------:R-:W-:Y:S01]  /*5fa0*/  F2FP.F16.F32.PACK_AB R14, R15, R14 ;  /* 0x0000000e0f0e723e */ /* 0x000fe200000000ff */
[-C--:B------:R-:W-:Y:S01]  /*5fb0*/  FMUL.FTZ R88, R88, R6.reuse ;  /* 0x0000000658587220 */ /* 0x080fe20000410000 */
        /* <DEDUP_REMOVED lines=9> */
[----:B------:R-:W-:Y:S01]  /*6050*/  UIADD3 UR6, UR53, -0x1, URZ ;  /* 0xffffffff35067890 */ /* 0x000fe2000fffe03f */
[----:B------:R-:W-:Y:S01]  /*6060*/  F2FP.F16.F32.PACK_AB R47, R47, R27 ;  /* 0x0000001b2f2f723e */ /* 0x000fe200000000ff */
[----:B------:R1:W-:Y:S01]  /*6070*/  STSM.16.M88.4 [R19], R12 ;  /* 0x0000000c13007844 */ /* 0x0003e20000000200 */
[----:B------:R-:W-:Y:S01]  /*6080*/  F2FP.F16.F32.PACK_AB R28, R29, R28 ;  /* 0x0000001c1d1c723e */ /* 0x000fe200000000ff */
[----:B------:R-:W-:Y:S01]  /*6090*/  FMUL.FTZ R93, R93, R6 ;  /* 0x000000065d5d7220 */ /* 0x000fe20000410000 */
[----:B------:R-:W-:Y:S01]  /*60a0*/  F2FP.F16.F32.PACK_AB R48, R49, R48 ;  /* 0x000000303130723e */ /* 0x000fe200000000ff */
[----:B------:R1:W-:Y:S01]  /*60b0*/  STSM.16.M88.4 [R18], R44 ;  /* 0x0000002c12007844 */ /* 0x0003e20000000200 */
[----:B------:R-:W-:Y:S01]  /*60c0*/  F2FP.F16.F32.PACK_AB R29, R35, R26 ;  /* 0x0000001a231d723e */ /* 0x000fe200000000ff */
[----:B------:R-:W-:Y:S01]  /*60d0*/  UMOV UR53, UR6 ;  /* 0x0000000600357c82 */ /* 0x000fe20008000000 */
        /* <DEDUP_REMOVED lines=34> */
[----:B------:R-:W-:Y:S01]  /*6300*/  PLOP3.LUT P1, PT, PT, PT, UP0, 0x80, 0x0 ;  /* 0x000000000000781c */ /* 0x000fe20003f2f008 */
[-C--:B------:R-:W-:Y:S01]  /*6310*/  FMUL.FTZ R121, R121, R6.reuse ;  /* 0x0000000679797220 */ /* 0x080fe20000410000 */
[-C--:B------:R-:W-:Y:S01]  /*6320*/  FMUL.FTZ R124, R124, R6.reuse ;  /* 0x000000067c7c7220 */ /* 0x080fe20000410000 */
        /* <DEDUP_REMOVED lines=40> */
[----:B------:R-:W-:-:S05]  /*65b0*/  UMOV UR53, UR6 ;  /* 0x0000000600357c82 */ /* 0x000fca0008000000 */
.L_x_11880:
[----:B------:R-:W-:-:S13]  /*65c0*/  ISETP.LE.AND P1, PT, RZ, UR53, PT ;  /* 0x00000035ff007c0c */ /* 0x000fda000bf23270 */
[----:B------:R-:W-:Y:S05]  /*65d0*/  @!P1 BRA `(.L_x_11892) ;  /* 0x0000002000409947 */ /* 0x000fea0003800000 */
[----:B------:R-:W-:Y:S01]  /*65e0*/  IMAD.MOV.U32 R6, RZ, RZ, R3 ;  /* 0x000000ffff067224 */ /* 0x000fe200078e0003 */
[----:B------:R-:W-:Y:S01]  /*65f0*/  UMOV UR28, UR45 ;  /* 0x0000002d001c7c82 */ /* 0x000fe20008000000 */
[----:B------:R-:W-:Y:S01]  /*6600*/  IMAD.MOV.U32 R5, RZ, RZ, R4 ;  /* 0x000000ffff057224 */ /* 0x000fe200078e0004 */
[----:B------:R-:W-:Y:S01]  /*6610*/  UMOV UR34, UR44 ;  /* 0x0000002c00227c82 */ /* 0x000fe20008000000 */
[----:B------:R-:W-:-:S05]  /*6620*/  ULDC UR33, c[0x0][0x988] ;  /* 0x0002620000217ab9 */ /* 0x000fca0000000800 */
.L_x_11903:
[----:B------:R-:W-:Y:S01]  /*6630*/  ISETP.NE.AND P2, PT, RZ, UR37, PT ;  /* 0x00000025ff007c0c */ /* 0x000fe2000bf45270 */
[----:B------:R-:W-:-:S04]  /*6640*/  UISETP.NE.AND UP0, UPT, UR34, 0x1, UPT ;  /* 0x000000012200788c */ /* 0x000fc8000bf05270 */
[----:B------:R-:W-:-:S04]  /*6650*/  USEL UR45, URZ, 0x1, UP0 ;  /* 0x000000013f2d7887 */ /* 0x000fc80008000000 */
[----:B------:R-:W-:-:S04]  /*6660*/  ULOP3.LUT UR45, UR28, UR45, URZ, 0x3c, !UPT ;  /* 0x0000002d1c2d7292 */ /* 0x000fc8000f8e3c3f */
[----:B------:R-:W-:Y:S08]  /*6670*/  @P2 BRA `(.L_x_11893) ;  /* 0x0000000000382947 */ /* 0x000ff00003800000 */
[----:B------:R-:W-:Y:S05]  /*6680*/  @!P0 BRA `(.L_x_11894) ;  /* 0x0000000000048947 */ /* 0x000fea0003800000 */
[----:B------:R-:W-:Y:S01]  /*6690*/  BPT.TRAP 0x1 ;  /* 0x000000040000795c */ /* 0x000fe20000300000 */
.L_x_11894:
        /* <DEDUP_REMOVED lines=9> */
.L_x_11895:
[----:B--2---:R-:W-:Y:S05]  /*6730*/  @P1 BRA `(.L_x_11893) ;  /* 0x0000000000081947 */ /* 0x004fea0003800000 */
[----:B------:R-:W2:Y:S02]  /*6740*/  SYNCS.PHASECHK.TRANS64.TRYWAIT P1, [UR6+0x2d830], R3 ;  /* 0x02d83003ff0075a7 */ /* 0x000ea40008020146 */
[----:B--2---:R-:W-:Y:S05]  /*6750*/  @!P1 BRA `(.L_x_11896) ;  /* 0x00000084003c9947 */ /* 0x004fea0003800000 */
.L_x_11893:
        /* <DEDUP_REMOVED lines=40> */
.L_x_11898:
[----:B------:R-:W-:Y:S01]  /*69e0*/  ULEA UR6, UR34, UR40, 0x3 ;  /* 0x0000002822067291 */ /* 0x000fe2000f8e183f */
[----:B------:R-:W-:-:S05]  /*69f0*/  IMAD.U32 R3, RZ, RZ, UR28 ;  /* 0x0000001cff037e24 */ /* 0x000fca000f8e00ff */
[----:B------:R-:W-:-:S04]  /*6a00*/  SHF.L.U32 R3, R3, 0x1f, RZ ;  /* 0x0000001f03037819 */ /* 0x000fc800000006ff */
[----:B------:R0:W1:Y:S01]  /*6a10*/  SYNCS.PHASECHK.TRANS64.TRYWAIT P1, [UR6+0x2d850], R3 ;  /* 0x02d85003ff0075a7 */ /* 0x0000620008020146 */
[----:B------:R-:W-:Y:S05]  /*6a20*/  @!P0 BRA `(.L_x_11899) ;  /* 0x0000000000048947 */ /* 0x000fea0003800000 */
[----:B------:R-:W-:Y:S01]  /*6a30*/  BPT.TRAP 0x1 ;  /* 0x000000040000795c */ /* 0x000fe20000300000 */
.L_x_11899:
[----:B-1----:R-:W-:Y:S05]  /*6a40*/  @P1 BRA `(.L_x_11897) ;  /* 0x0000000000081947 */ /* 0x002fea0003800000 */
[----:B------:R-:W1:Y:S02]  /*6a50*/  SYNCS.PHASECHK.TRANS64.TRYWAIT P1, [UR6+0x2d850], R3 ;  /* 0x02d85003ff0075a7 */ /* 0x000e640008020146 */
[----:B-1----:R-:W-:Y:S05]  /*6a60*/  @!P1 BRA `(.L_x_11900) ;  /* 0x0000008000909947 */ /* 0x002fea0003800000 */
.L_x_11897:
        /* <DEDUP_REMOVED lines=70> */
.L_x_11901:
[----:B------:R-:W-:Y:S01]  /*6ed0*/  FMNMX.FTZ R4, R24, R5, !PT ;  /* 0x0000000518047209 */ /* 0x000fe20007810000 */
[----:B------:R-:W-:Y:S01]  /*6ee0*/  ULEA UR6, UR44, UR40, 0x3 ;  /* 0x000000282c067291 */ /* 0x000fe2000f8e183f */
[----:B------:R-:W-:Y:S02]  /*6ef0*/  FMNMX.FTZ R8, R26, R6, !PT ;  /* 0x000000061a087209 */ /* 0x000fe40007810000 */
[----:B0-----:R-:W-:Y:S01]  /*6f00*/  FMNMX.FTZ R3, R25, R4, !PT ;  /* 0x0000000419037209 */ /* 0x001fe20007810000 */
        /* <DEDUP_REMOVED lines=75> */
[--C-:B------:R-:W-:Y:S01]  /*73c0*/  FFMA.FTZ R20, R40, UR33, -R7.reuse ;  /* 0x0000002128147c23 */ /* 0x100fe20008010807 */
[C---:B------:R-:W-:Y:S01]  /*73d0*/  FADD.FTZ R5, -R3.reuse, R6 ;  /* 0x0000000603057221 */ /* 0x040fe20000010100 */
[----:B------:R-:W-:Y:S01]  /*73e0*/  FMUL.FTZ R40, R3, UR33 ;  /* 0x0000002103287c20 */ /* 0x000fe20008410000 */
[--C-:B------:R-:W-:Y:S01]  /*73f0*/  FFMA.FTZ R8, R24, UR33, -R7.reuse ;  /* 0x0000002118087c23 */ /* 0x100fe20008010807 */
[--C-:B------:R-:W-:Y:S01]  /*7400*/  FFMA.FTZ R12, R32, UR33, -R7.reuse ;  /* 0x00000021200c7c23 */ /* 0x100fe20008010807 */
        /* <DEDUP_REMOVED lines=50> */
[--C-:B------:R-:W-:Y:S01]  /*7730*/  FFMA.FTZ R49, R65, UR33, -R7.reuse ;  /* 0x0000002141317c23 */ /* 0x100fe20008010807 */
[--C-:B------:R-:W-:Y:S01]  /*7740*/  FFMA.FTZ R65, R81, UR33, -R7.reuse ;  /* 0x0000002151417c23 */ /* 0x100fe20008010807 */
[----:B------:R-:W-:Y:S01]  /*7750*/  FFMA.FTZ R81, R31, UR33, -R40 ;  /* 0x000000211f517c23 */ /* 0x000fe20008010828 */
[----:B-1----:R-:W-:Y:S01]  /*7760*/  FFMA.FTZ R47, R5, R0, R26 ;  /* 0x00000000052f7223 */ /* 0x002fe2000001001a */
        /* <DEDUP_REMOVED lines=12> */
[----:B------:R-:W-:-:S06]  /*7830*/  FFMA.FTZ R7, R85, UR33, -R7 ;  /* 0x0000002155077c23 */ /* 0x000fcc0008010807 */
        /* <DEDUP_REMOVED lines=127> */
.L_x_11902:
        /* <DEDUP_REMOVED lines=107> */
.L_x_11892:
[----:B------:R-:W-:Y:S06]  /*86e0*/  BAR.ARV 0x8, 0x200 ;  /* 0x0208000000007b1d */ /* 0x000fec0000002000 */
[----:B------:R-:W-:Y:S05]  /*86f0*/  @!P0 BRA `(.L_x_11904) ;  /* 0x0000000000048947 */ /* 0x000fea0003800000 */
[----:B------:R-:W-:Y:S01]  /*8700*/  BPT.TRAP 0x1 ;  /* 0x000000040000795c */ /* 0x000fe20000300000 */
.L_x_11904:
[----:B------:R-:W-:Y:S01]  /*8710*/  ULEA UR8, UR44, UR40, 0x3 ;  /* 0x000000282c087291 */ /* 0x000fe2000f8e183f */
[----:B------:R-:W-:-:S05]  /*8720*/  IMAD.U32 R5, RZ, RZ, UR45 ;  /* 0x0000002dff057e24 */ /* 0x000fca000f8e00ff */
[----:B------:R-:W-:-:S04]  /*8730*/  SHF.L.U32 R5, R5, 0x1f, RZ ;  /* 0x0000001f05057819 */ /* 0x000fc800000006ff */
[----:B------:R1:W2:Y:S01]  /*8740*/  SYNCS.PHASECHK.TRANS64.TRYWAIT P1, [UR8+0x2d850], R5 ;  /* 0x02d85005ff0075a7 */ /* 0x0002a20008020148 */
[----:B------:R-:W-:Y:S05]  /*8750*/  @!P0 BRA `(.L_x_11905) ;  /* 0x0000000000048947 */ /* 0x000fea0003800000 */
[----:B------:R-:W-:Y:S01]  /*8760*/  BPT.TRAP 0x1 ;  /* 0x000000040000795c */ /* 0x000fe20000300000 */
.L_x_11905:
[----:B--2---:R-:W-:Y:S05]  /*8770*/  @P1 BRA `(.L_x_11906) ;  /* 0x0000000000081947 */ /* 0x004fea0003800000 */
[----:B------:R-:W2:Y:S02]  /*8780*/  SYNCS.PHASECHK.TRANS64.TRYWAIT P1, [UR8+0x2d850], R5 ;  /* 0x02d85005ff0075a7 */ /* 0x000ea40008020148 */
[----:B--2---:R-:W-:Y:S05]  /*8790*/  @!P1 BRA `(.L_x_11907) ;  /* 0x00000064005c9947 */ /* 0x004fea0003800000 */
.L_x_11906:
[----:B------:R-:W-:Y:S01]  /*87a0*/  UIADD3 UR40, UR40, 0x400, URZ ;  /* 0x0000040028287890 */ /* 0x000fe2000fffe03f */
[----:B------:R-:W-:Y:S01]  /*87b0*/  WARPGROUP.ARRIVE ;  /* 0x00000000000079c5 */ /* 0x000fe20000000000 */
[----:B------:R-:W-:Y:S01]  /*87c0*/  ULOP3.LUT UR36, UR36, 0x10000, URZ, 0xfc, !UPT ;  /* 0x0001000024247892 */ /* 0x000fe2000f8efc3f */
[----:B-12---:R-:W1:Y:S01]  /*87d0*/  SHFL.BFLY PT, R5, R2, 0x2, 0x1f ;  /* 0x0c401f0002057f89 */ /* 0x006e6200000e0000 */
[----:B------:R-:W-:Y:S01]  /*87e0*/  USHF.R.U32.HI UR40, URZ, 0x4, UR40 ;  /* 0x000000043f287899 */ /* 0x000fe20008011628 */
[----:B------:R-:W-:Y:S01]  /*87f0*/  IMAD.MOV.U32 R46, RZ, RZ, RZ ;  /* 0x000000ffff2e7224 */ /* 0x000fe200078e00ff */
[----:B------:R-:W-:Y:S01]  /*8800*/  UMOV UR5, 0x40000040 ;  /* 0x4000004000057882 */ /* 0x000fe20000000000 */
[----:B------:R-:W-:Y:S01]  /*8810*/  UMOV UR7, 0x80000020 ;  /* 0x8000002000077882 */ /* 0x000fe20000000000 */
[----:B------:R-:W-:Y:S01]  /*8820*/  ULOP3.LUT UR40, UR40, 0x3fff, URZ, 0xc0, !UPT ;  /* 0x00003fff28287892 */ /* 0x000fe2000f8ec03f */
[----:B------:R-:W2:Y:S01]  /*8830*/  SHFL.BFLY PT, R7, R0, 0x2, 0x1f ;  /* 0x0c401f0000077f89 */ /* 0x000ea200000e0000 */
[----:B------:R-:W-:Y:S01]  /*8840*/  UMOV UR4, UR36 ;  /* 0x0000002400047c82 */ /* 0x000fe20008000000 */
[----:B0-----:R-:W-:Y:S01]  /*8850*/  IMAD.MOV.U32 R38, RZ, RZ, -0x800000 ;  /* 0xff800000ff267424 */ /* 0x001fe200078e00ff */
[----:B------:R-:W-:-:S04]  /*8860*/  ULOP3.LUT UR9, UR40, 0x2000000, URZ, 0xfc, !UPT ;  /* 0x0200000028097892 */ /* 0x000fc8000f8efc3f */
[----:B------:R-:W-:-:S07]  /*8870*/  UIMAD UR9, UR44, 0x600, UR9 ;  /* 0x000006002c0978a4 */ /* 0x000fce000f8e0209 */
[----:B------:R-:W-:Y:S02]  /*8880*/  UMOV UR6, UR9 ;  /* 0x0000000900067c82 */ /* 0x000fe40008000000 */
[----:B------:R-:W-:Y:S01]  /*8890*/  HGMMA.64x96x16.F32 R88, gdesc[UR4].tnspB, R88, gsb0 ;  /* 0x41600000045879f0 */ /* 0x000fe20008000858 */
[----:B------:R-:W-:Y:S01]  /*88a0*/  UIADD3 UR4, UR36, 0x2, URZ ;  /* 0x0000000224047890 */ /* 0x000fe2000fffe03f */
[----:B-1----:R-:W-:Y:S01]  /*88b0*/  FADD.FTZ R5, R5, R2 ;  /* 0x0000000205057221 */ /* 0x002fe20000010000 */
[----:B------:R-:W-:Y:S01]  /*88c0*/  UIADD3 UR6, UR9, 0x40, URZ ;  /* 0x0000004009067890 */ /* 0x000fe2000fffe03f */
[----:B------:R-:W-:Y:S01]  /*88d0*/  IMAD.MOV.U32 R2, RZ, RZ, RZ ;  /* 0x000000ffff027224 */ /* 0x000fe200078e00ff */
[----:B------:R-:W-:Y:S01]  /*88e0*/  UMOV UR5, 0x40000040 ;  /* 0x4000004000057882 */ /* 0x000fe20000000000 */
[----:B------:R-:W-:Y:S01]  /*88f0*/  UMOV UR7, 0x80000020 ;  /* 0x8000002000077882 */ /* 0x000fe20000000000 */
[----:B------:R-:W0:Y:S01]  /*8900*/  SHFL.BFLY PT, R6, R5, 0x1, 0x1f ;  /* 0x0c201f0005067f89 */ /* 0x000e2200000e0000 */
[----:B--2---:R-:W-:Y:S01]  /*8910*/  FADD.FTZ R7, R7, R0 ;  /* 0x0000000007077221 */ /* 0x004fe20000010000 */
[----:B------:R-:W-:-:S04]  /*8920*/  IMAD.MOV.U32 R0, RZ, RZ, -0x800000 ;  /* 0xff800000ff007424 */ /* 0x000fc800078e00ff */
[----:B------:R-:W1:Y:S01]  /*8930*/  SHFL.BFLY PT, R8, R7, 0x1, 0x1f ;  /* 0x0c201f0007087f89 */ /* 0x000e6200000e0000 */
[----:B0-----:R-:W-:Y:S01]  /*8940*/  FADD.FTZ R9, R5, R6 ;  /* 0x0000000605097221 */ /* 0x001fe20000010000 */
[----:B------:R-:W-:-:S04]  /*8950*/  IMAD.U32 R5, RZ, RZ, UR33 ;  /* 0x00000021ff057e24 */ /* 0x000fc8000f8e00ff */
[----:B------:R-:W-:Y:S01]  /*8960*/  FSETP.NE.FTZ.AND P1, PT, R9, RZ, PT ;  /* 0x000000ff0900720b */ /* 0x000fe20003f35000 */
[----:B-1----:R-:W-:Y:S01]  /*8970*/  FADD.FTZ R10, R7, R8 ;  /* 0x00000008070a7221 */ /* 0x002fe20000010000 */
[----:B------:R-:W-:-:S04]  /*8980*/  IMAD.U32 R7, RZ, RZ, UR33 ;  /* 0x00000021ff077e24 */ /* 0x000fc8000f8e00ff */
[----:B------:R-:W-:-:S07]  /*8990*/  FSETP.NE.FTZ.AND P2, PT, R10, RZ, PT ;  /* 0x000000ff0a00720b */ /* 0x000fce0003f55000 */
[----:B------:R-:W0:Y:S01]  /*89a0*/  @P1 MUFU.LG2 R6, R9 ;  /* 0x0000000900061308 */ /* 0x000e220000000c00 */
[----:B------:R-:W-:-:S05]  /*89b0*/  @P1 FMUL.FTZ R5, R5, 0.69314718246459960938 ;  /* 0x3f31721805051820 */ /* 0x000fca0000410000 */
[----:B------:R-:W-:Y:S02]  /*89c0*/  @P2 FMUL.FTZ R7, R7, 0.69314718246459960938 ;  /* 0x3f31721807072820 */ /* 0x000fe40000410000 */
        /* <DEDUP_REMOVED lines=55> */
.L_x_11908:
        /* <DEDUP_REMOVED lines=58> */
.L_x_11872:
        /* <DEDUP_REMOVED lines=23> */
[----:B------:R-:W-:Y:S02]  /*9250*/  F2FP.F16.F32.PACK_AB R34, R133, R34 ;  /* 0x000000228522723e */ /* 0x000fe400000000ff */
        /* <DEDUP_REMOVED lines=16> */
[C---:B------:R-:W-:Y:S01]  /*9360*/  IADD3 R8, P3, R4.reuse, 0x3000, RZ ;  /* 0x0000300004087810 */ /* 0x040fe20007f7e0ff */
        /* <DEDUP_REMOVED lines=36> */
[----:B------:R-:W-:Y:S01]  /*95b0*/  LOP3.LUT R10, R29, 0x180, RZ, 0xc0, !PT ;  /* 0x000001801d0a7812 */ /* 0x000fe200078ec0ff */
[----:B------:R-:W-:Y:S01]  /*95c0*/  IMAD.MOV R48, RZ, RZ, -R43 ;  /* 0x000000ffff307224 */ /* 0x000fe200078e0a2b */
[----:B------:R-:W-:Y:S02]  /*95d0*/  MOV R47, R4 ;  /* 0x00000004002f7202 */ /* 0x000fe40000000f00 */
[----:B------:R-:W-:-:S02]  /*95e0*/  SHF.R.U64 R36, R36, 0x3, RZ ;  /* 0x0000000324247819 */ /* 0x000fc400000012ff */
[----:B------:R-:W-:Y:S02]  /*95f0*/  F2FP.F16.F32.PACK_AB R4, R89, R88 ;  /* 0x000000585904723e */ /* 0x000fe400000000ff */
[----:B------:R-:W-:Y:S02]  /*9600*/  F2FP.F16.F32.PACK_AB R5, R91, R90 ;  /* 0x0000005a5b05723e */ /* 0x000fe400000000ff */
[----:B------:R-:W-:Y:S01]  /*9610*/  MOV R57, R14 ;  /* 0x0000000e00397202 */ /* 0x000fe20000000f00 */
[C---:B------:R-:W-:Y:S01]  /*9620*/  IMAD R15, R39.reuse, R48, R52 ;  /* 0x00000030270f7224 */ /* 0x040fe200078e0234 */
        /* <DEDUP_REMOVED lines=60> */
[C---:B------:R-:W-:Y:S02]  /*99f0*/  IADD3 R21, P4, R40.reuse, 0x6000, RZ ;  /* 0x0000600028157810 */ /* 0x040fe40007f9e0ff */
[----:B------:R-:W-:Y:S01]  /*9a00*/  LOP3.LUT R3, R40, 0x180, RZ, 0xc0, !PT ;  /* 0x0000018028037812 */ /* 0x000fe200078ec0ff */
[----:B------:R3:W-:Y:S01]  /*9a10*/  STSM.16.M88.4 [R62], R24 ;  /* 0x000000183e007844 */ /* 0x0007e20000000200 */
[----:B------:R-:W-:Y:S01]  /*9a20*/  UIMAD UR5, UR10, UR8, URZ ;  /* 0x000000080a0572a4 */ /* 0x000fe2000f8e023f */
[----:B------:R-:W-:-:S02]  /*9a30*/  LOP3.LUT R20, R21, 0x180, RZ, 0xc0, !PT ;  /* 0x0000018015147812 */ /* 0x000fc400078ec0ff */
[----:B------:R-:W-:Y:S01]  /*9a40*/  STSM.16.M88.4 [R57], R32 ;  /* 0x0000002039007844 */ /* 0x000fe20000000200 */
[----:B------:R-:W-:Y:S01]  /*9a50*/  UIMAD.WIDE.U32 UR6, UR38, UR8, URZ ;  /* 0x00000008260672a5 */ /* 0x000fe2000f8e003f */
[----:B------:R-:W-:Y:S01]  /*9a60*/  SHF.R.U64 R3, R3, 0x3, RZ ;  /* 0x0000000303037819 */ /* 0x000fe200000012ff */
[----:B------:R-:W-:Y:S01]  /*9a70*/  ULDC.64 UR10, c[0x0][0xaf0] ;  /* 0x0002bc00000a7ab9 */ /* 0x000fe20000000a00 */
[----:B------:R-:W-:Y:S08]  /*9a80*/  BAR.SYNC.DEFER_BLOCKING 0x1, 0x180 ;  /* 0x0046000000007b1d */ /* 0x000ff00000010000 */
[----:B--2---:R-:W2:Y:S08]  /*9a90*/  @P1 LDC R15, c[0x0][0xbec] ;  /* 0x0002fb00ff0f1b82 */ /* 0x004eb00000000800 */
[----:B---3--:R-:W3:Y:S01]  /*9aa0*/  @P1 LDC R25, c[0x0][0xbf0] ;  /* 0x0002fc00ff191b82 */ /* 0x008ee20000000800 */
[----:B------:R-:W-:Y:S01]  /*9ab0*/  UIMAD UR5, UR38, UR9, UR5 ;  /* 0x00000009260572a4 */ /* 0x000fe2000f8e0205 */
[----:B------:R-:W-:-:S02]  /*9ac0*/  SHF.R.U64 R20, R20, 0x3, RZ ;  /* 0x0000000314147819 */ /* 0x000fc400000012ff */
[----:B------:R-:W-:Y:S01]  /*9ad0*/  LOP3.LUT R40, R3, R40, RZ, 0x3c, !PT ;  /* 0x0000002803287212 */ /* 0x000fe200078e3cff */
[----:B0-----:R0:W-:Y:S01]  /*9ae0*/  @!P2 ST.E desc[UR50][R58.64], R0 ;  /* 0x000000003a00a985 */ /* 0x0011e2000c101932 */
[----:B------:R-:W-:Y:S01]  /*9af0*/  UIMAD UR8, UR12, UR10, URZ ;  /* 0x0000000a0c0872a4 */ /* 0x000fe2000f8e023f */
[----:B------:R-:W-:Y:S01]  /*9b00*/  IMAD.X R3, RZ, RZ, R41, P5 ;  /* 0x000000ffff037224 */ /* 0x000fe200028e0629 */
[----:B------:R-:W-:Y:S01]  /*9b10*/  UIADD3 UR7, UR7, UR5, URZ ;  /* 0x0000000507077290 */ /* 0x000fe2000fffe03f */
[----:B------:R-:W-:Y:S01]  /*9b20*/  LOP3.LUT R20, R20, R21, RZ, 0x3c, !PT ;  /* 0x0000001514147212 */ /* 0x000fe200078e3cff */
[----:B0-----:R-:W-:Y:S01]  /*9b30*/  IMAD R0, R140, 0x60, R141 ;  /* 0x000000608c007824 */ /* 0x001fe200078e028d */
[----:B------:R-:W-:Y:S01]  /*9b40*/  UIMAD UR5, UR43, UR11, UR8 ;  /* 0x0000000b2b0572a4 */ /* 0x000fe2000f8e0208 */
[----:B------:R-:W-:Y:S01]  /*9b50*/  IMAD.X R21, RZ, RZ, R41, P4 ;  /* 0x000000ffff157224 */ /* 0x000fe200020e0629 */
[----:B-1----:R0:W-:Y:S01]  /*9b60*/  @!P0 ST.E desc[UR50][R60.64], R38 ;  /* 0x000000263c008985 */ /* 0x0021e2000c101932 */
[----:B------:R-:W-:Y:S01]  /*9b70*/  VIADD R14, R0, UR39 ;  /* 0x00000027000e7c36 */ /* 0x000fe20008000000 */
[----:B------:R-:W-:Y:S01]  /*9b80*/  UIMAD.WIDE.U32 UR6, UR43, UR10, UR6 ;  /* 0x0000000a2b0672a5 */ /* 0x000fe2000f8e0006 */
[----:B------:R-:W-:-:S02]  /*9b90*/  ULDC.64 UR8, c[0x0][0xae0] ;  /* 0x0002b80000087ab9 */ /* 0x000fc40000000a00 */
[----:B--2---:R-:W-:Y:S01]  /*9ba0*/  @P1 IMAD.HI.U32 R0, R14, R15, RZ ;  /* 0x0000000f0e001227 */ /* 0x004fe200078e00ff */
[----:B------:R1:W5:Y:S03]  /*9bb0*/  LD.E.128 R8, desc[UR50][R2.64] ;  /* 0x0000003202087980 */ /* 0x000366000c101d00 */
[----:B------:R-:W-:Y:S01]  /*9bc0*/  IMAD.MOV.U32 R13, RZ, RZ, R14 ;  /* 0x000000ffff0d7224 */ /* 0x000fe200078e000e */
[----:B---3--:R-:W-:Y:S01]  /*9bd0*/  @P1 SHF.R.U32.HI R13, RZ, R25, R0 ;  /* 0x00000019ff0d1219 */ /* 0x008fe20000011600 */
[----:B------:R-:W-:Y:S01]  /*9be0*/  UIADD3 UR5, UR7, UR5, URZ ;  /* 0x0000000507057290 */ /* 0x000fe2000fffe03f */
[----:B------:R-:W5:Y:S02]  /*9bf0*/  LD.E.128 R40, desc[UR50][R40.64] ;  /* 0x0000003228287980 */ /* 0x000f64000c101d00 */
[--C-:B------:R-:W-:Y:S01]  /*9c00*/  SHF.R.S32.HI R0, RZ, 0x1f, R13.reuse ;  /* 0x0000001fff007819 */ /* 0x100fe2000001140d */
[----:B------:R-:W-:Y:S01]  /*9c10*/  IMAD.MOV R12, RZ, RZ, -R13 ;  /* 0x000000ffff0c7224 */ /* 0x000fe200078e0a0d */
[----:B------:R0:W5:Y:S01]  /*9c20*/  LD.E.128 R44, desc[UR50][R36.64] ;  /* 0x00000032242c7980 */ /* 0x000162000c101d00 */
[----:B-1----:R-:W-:-:S02]  /*9c30*/  IMAD.U32 R3, RZ, RZ, UR7 ;  /* 0x00000007ff037e24 */ /* 0x002fc4000f8e00ff */
[----:B------:R-:W-:Y:S01]  /*9c40*/  IMAD R0, R0, UR8, RZ ;  /* 0x0000000800007c24 */ /* 0x000fe2000f8e02ff */
[----:B------:R0:W5:Y:S01]  /*9c50*/  LD.E.128 R48, desc[UR50][R30.64] ;  /* 0x000000321e307980 */ /* 0x000162000c101d00 */
[----:B------:R-:W-:Y:S02]  /*9c60*/  IMAD R39, R39, R12, R14 ;  /* 0x0000000c27277224 */ /* 0x000fe400078e020e */
[----:B------:R-:W-:Y:S01]  /*9c70*/  IMAD.U32 R2, RZ, RZ, UR6 ;  /* 0x00000006ff027e24 */ /* 0x000fe2000f8e00ff */
[----:B------:R0:W5:Y:S01]  /*9c80*/  LD.E.128 R4, desc[UR50][R28.64] ;  /* 0x000000321c047980 */ /* 0x000162000c101d00 */
[----:B------:R-:W-:Y:S01]  /*9c90*/  IMAD.U32 R3, RZ, RZ, UR5 ;  /* 0x00000005ff037e24 */ /* 0x000fe2000f8e00ff */
[----:B------:R-:W-:Y:S01]  /*9ca0*/  ULDC.64 UR6, c[0x0][0xad8] ;  /* 0x0002b60000067ab9 */ /* 0x000fe20000000a00 */
[C---:B------:R-:W-:Y:S01]  /*9cb0*/  IMAD R15, R13.reuse, UR9, R0 ;  /* 0x000000090d0f7c24 */ /* 0x040fe2000f8e0200 */
[----:B------:R0:W5:Y:S01]  /*9cc0*/  LD.E.128 R52, desc[UR50][R20.64] ;  /* 0x0000003214347980 */ /* 0x000162000c101d00 */
[----:B------:R-:W-:Y:S01]  /*9cd0*/  SHF.R.S32.HI R0, RZ, 0x1f, R39 ;  /* 0x0000001fff007819 */ /* 0x000fe20000011427 */
[----:B------:R-:W-:Y:S01]  /*9ce0*/  IMAD.WIDE.U32 R2, R13, UR8, R2 ;  /* 0x000000080d027c25 */ /* 0x000fe2000f8e0002 */
        /* <DEDUP_REMOVED lines=18> */
[----:B-1----:R0:W1:Y:S01]  /*9e10*/  SHFL.IDX PT, R12, R0, RZ, 0x1c1f ;  /* 0x001c1fff000c7589 */ /* 0x00206200000e0000 */
        /* <DEDUP_REMOVED lines=8> */
[CC--:B-1----:R-:W-:Y:S02]  /*9ea0*/  @!P1 LEA R14, P3, R138.reuse, R12.reuse, 0x1 ;  /* 0x0000000c8a0e9211 */ /* 0x0c2fe400078608ff */
[----:B0-----:R-:W-:Y:S02]  /*9eb0*/  @!P2 LEA R20, P4, R139, R12, 0x1 ;  /* 0x0000000c8b14a211 */ /* 0x001fe400078808ff */
[----:B--2---:R-:W-:Y:S01]  /*9ec0*/  @!P0 IMAD.WIDE R2, R137, 0x2, R12 ;  /* 0x0000000289028825 */ /* 0x004fe200078e020c */
[-C--:B------:R-:W-:Y:S02]  /*9ed0*/  @!P1 LEA.HI.X R15, R138, R13.reuse, R147, 0x1, P3 ;  /* 0x0000000d8a0f9211 */ /* 0x080fe400018f0c93 */
[----:B------:R-:W-:Y:S02]  /*9ee0*/  @!P2 LEA.HI.X R21, R139, R13, R146, 0x1, P4 ;  /* 0x0000000d8b15a211 */ /* 0x000fe400020f0c92 */
[----:B-----5:R3:W-:Y:S04]  /*9ef0*/  @!P0 ST.E.128 desc[UR50][R2.64], R40 ;  /* 0x0000002802008985 */ /* 0x0207e8000c101d32 */
[----:B------:R3:W-:Y:S04]  /*9f00*/  @!P1 ST.E.128 desc[UR50][R14.64], R48 ;  /* 0x000000300e009985 */ /* 0x0007e8000c101d32 */
[----:B------:R3:W-:Y:S02]  /*9f10*/  @!P2 ST.E.128 desc[UR50][R20.64], R52 ;  /* 0x000000341400a985 */ /* 0x0007e4000c101d32 */
.L_x_11912:
[----:B------:R-:W-:Y:S05]  /*9f20*/  BSYNC B1 ;  /* 0x0000000000017941 */ /* 0x000fea0003800000 */
.L_x_11911:
[----:B---3--:R-:W-:Y:S01]  /*9f30*/  VIADD R3, R25, 0x60 ;  /* 0x0000006019037836 */ /* 0x008fe20000000000 */
[----:B--2---:R2:W3:Y:S04]  /*9f40*/  SHFL.IDX PT, R13, R24, 0x1, 0x1c1f ;  /* 0x003c1f00180d7f89 */ /* 0x0044e800000e0000 */
[----:B------:R-:W-:Y:S01]  /*9f50*/  ISETP.GE.AND P0, PT, R3, R56, PT ;  /* 0x000000380300720c */ /* 0x000fe20003f06270 */
[----:B-1----:R2:W1:-:S12]  /*9f60*/  SHFL.IDX PT, R12, R0, 0x1, 0x1c1f ;  /* 0x003c1f00000c7f89 */ /* 0x00245800000e0000 */
[----:B--2---:R-:W-:Y:S05]  /*9f70*/  @P0 BRA `(.L_x_11913) ;  /* 0x0000000800240947 */ /* 0x004fea0003800000 */
[----:B------:R-:W-:Y:S02]  /*9f80*/  ULDC UR5, c[0x0][0xac8] ;  /* 0x0002b20000057ab9 */ /* 0x000fe40000000800 */
[----:B------:R-:W-:Y:S02]  /*9f90*/  ISETP.GE.AND P2, PT, R138, UR5, PT ;  /* 0x000000058a007c0c */ /* 0x000fe4000bf46270 */
[----:B------:R-:W-:-:S11]  /*9fa0*/  ISETP.GE.AND P1, PT, R137, UR5, PT ;  /* 0x0000000589007c0c */ /* 0x000fd6000bf26270 */
[C---:B-1----:R-:W-:Y:S02]  /*9fb0*/  @!P2 LEA R14, P0, R138.reuse, R12, 0x1 ;  /* 0x0000000c8a0ea211 */ /* 0x042fe400078008ff */
[----:B---3--:R-:W-:Y:S02]  /*9fc0*/  @!P1 IMAD.WIDE R2, R137, 0x2, R12 ;  /* 0x0000000289029825 */ /* 0x008fe400078e020c */
        /* <DEDUP_REMOVED lines=9> */
.L_x_11910:
        /* <DEDUP_REMOVED lines=50> */
.L_x_11915:
[----:B------:R-:W-:Y:S05]  /*a380*/  BSYNC B1 ;  /* 0x0000000000017941 */ /* 0x000fea0003800000 */
.L_x_11914:
        /* <DEDUP_REMOVED lines=54> */
.L_x_11917:
[----:B------:R-:W-:Y:S05]  /*a6f0*/  BSYNC B1 ;  /* 0x0000000000017941 */ /* 0x000fea0003800000 */
.L_x_11916:
        /* <DEDUP_REMOVED lines=17> */
.L_x_11913:
[----:B------:R-:W-:Y:S05]  /*a810*/  BSYNC B0 ;  /* 0x0000000000007941 */ /* 0x000fea0003800000 */
.L_x_11909:
[----:B------:R-:W-:Y:S02]  /*a820*/  ULDC UR5, c[0x0][0xc38] ;  /* 0x00030e0000057ab9 */ /* 0x000fe40000000800 */
[----:B------:R-:W-:-:S06]  /*a830*/  UISETP.GE.AND UP0, UPT, UR4, UR5, UPT ;  /* 0x000000050400728c */ /* 0x000fcc000bf06270 */
[----:B------:R-:W-:-:S13]  /*a840*/  PLOP3.LUT P0, PT, PT, PT, UP0, 0x80, 0x0 ;  /* 0x000000000000781c */ /* 0x000fda0003f0f008 */
[----:B------:R-:W-:Y:S05]  /*a850*/  @!P0 BRA `(.L_x_11918) ;  /* 0xffffff64007c8947 */ /* 0x000fea000383ffff */
[----:B------:R-:W-:Y:S05]  /*a860*/  EXIT ;  /* 0x000000000000794d */ /* 0x000fea0003800000 */
.L_x_11868:
        /* <DEDUP_REMOVED lines=61> */
[----:B------:R-:W-:Y:S02]  /*ac40*/  ISETP.GE.AND P1, PT, R0, UR9, PT ;  /* 0x0000000900007c0c */ /* 0x000fe4000bf26270 */
        /* <DEDUP_REMOVED lines=12> */
[----:B------:R-:W-:Y:S02]  /*ad10*/  ISETP.GE.AND P1, PT, R4, UR7, PT ;  /* 0x0000000704007c0c */ /* 0x000fe4000bf26270 */
        /* <DEDUP_REMOVED lines=9> */
.L_x_11968:
        /* <DEDUP_REMOVED lines=23> */
.L_x_11920:
[----:B------:R-:W-:Y:S01]  /*af20*/  ULDC UR8, c[0x0][0xc54] ;  /* 0x0003150000087ab9 */ /* 0x000fe20000000800 */
[----:B------:R-:W-:Y:S01]  /*af30*/  UMOV UR6, UR7 ;  /* 0x0000000700067c82 */ /* 0x000fe20008000000 */
[----:B------:R-:W-:-:S11]  /*af40*/  UISETP.NE.AND UP0, UPT, UR8, 0x1, UPT ;  /* 0x000000010800788c */ /* 0x000fd6000bf05270 */
[----:B------:R-:W-:Y:S02]  /*af50*/  @UP0 ULDC.64 UR10, c[0x0][0xc58] ;  /* 0x00031600000a0ab9 */ /* 0x000fe40000000a00 */
[----:B------:R-:W-:-:S04]  /*af60*/  UIMAD.WIDE.U32 UR4, UR7, UR10, URZ ;  /* 0x0000000a070472a5 */ /* 0x000fc8000f8e003f */
[----:B------:R-:W-:-:S04]  /*af70*/  @UP0 USHF.R.U32.HI UR6, URZ, UR11, UR5 ;  /* 0x0000000b3f060299 */ /* 0x000fc80008011605 */
[----:B------:R-:W-:-:S12]  /*af80*/  UIMAD UR4, UR6, UR8, URZ ;  /* 0x00000008060472a4 */ /* 0x000fd8000f8e023f */
.L_x_11921:
        /* <DEDUP_REMOVED lines=23> */
[----:B------:R-:W-:Y:S01]  /*b100*/  UISETP.NE.AND UP2, UPT, UR5, 0x1, UPT ;  /* 0x000000010500788c */ /* 0x000fe2000bf45270 */
[----:B------:R-:W-:Y:S01]  /*b110*/  BSSY B7, `(.L_x_11922) ;  /* 0x0000346000077945 */ /* 0x000fe20003800000 */
[----:B------:R-:W-:Y:S02]  /*b120*/  UIADD3 UR43, UR43, UR4, URZ ;  /* 0x000000042b2b7290 */ /* 0x000fe4000fffe03f */
[----:B------:R-:W-:Y:S02]  /*b130*/  UP2UR UR47, UPR, URZ, 0x4 ;  /* 0x000000043f2f7883 */ /* 0x000fe40008000000 */
[----:B------:R-:W-:-:S04]  /*b140*/  UIMAD UR6, UR43, 0xc0, URZ ;  /* 0x000000c02b0678a4 */ /* 0x000fc8000f8e023f */
        /* <DEDUP_REMOVED lines=11> */
[----:B------:R-:W-:Y:S01]  /*b200*/  ISETP.LT.AND P0, PT, RZ, UR44, PT ;  /* 0x0000002cff007c0c */ /* 0x000fe2000bf01270 */
[----:B--2---:R0:W-:-:S12]  /*b210*/  STL [R1+0x8], R19 ;  /* 0x0000081301007387 */ /* 0x0041d80000100800 */
        /* <DEDUP_REMOVED lines=19> */
.L_x_11923:
        /* <DEDUP_REMOVED lines=20> */
.L_x_11926:
[----:B------:R-:W-:Y:S05]  /*b490*/  BSYNC B6 ;  /* 0x0000000000067941 */ /* 0x000fea0003800000 */
.L_x_11925:
        /* <DEDUP_REMOVED lines=20> */
.L_x_11929:
        /* <DEDUP_REMOVED lines=15> */
.L_x_11928:
[----:B------:R-:W-:Y:S05]  /*b6d0*/  BSYNC B6 ;  /* 0x0000000000067941 */ /* 0x000fea0003800000 */
.L_x_11927:
        /* <DEDUP_REMOVED lines=16> */
.L_x_11984:
        /* <DEDUP_REMOVED lines=46> */
.L_x_11931:
        /* <DEDUP_REMOVED lines=25> */
.L_x_11985:
[----:B------:R-:W-:Y:S05]  /*bc50*/  BSYNC B0 ;  /* 0x0000000000007941 */ /* 0x000fea0003800000 */
.L_x_11932:
[----:B------:R-:W1:Y:S01]  /*bc60*/  S2R R9, SR_TID.X ;  /* 0x0000000000097919 */ /* 0x000e620000002100 */
[----:B------:R-:W-:Y:S01]  /*bc70*/  ULDC.64 UR4, c[0x0][0x300] ;  /* 0x0000c00000047ab9 */ /* 0x000fe20000000a00 */
[----:B------:R-:W-:Y:S01]  /*bc80*/  LOP3.LUT P4, RZ, R16, 0x4, RZ, 0xc0, !PT ;  /* 0x0000000410ff7812 */ /* 0x000fe2000788c0ff */
[----:B------:R-:W-:Y:S01]  /*bc90*/  IMAD R4, R4, UR4, RZ ;  /* 0x0000000404047c24 */ /* 0x000fe2000f8e02ff */
[C---:B------:R-:W-:Y:S01]  /*bca0*/  LOP3.LUT P3, RZ, R16.reuse, 0x2, RZ, 0xc0, !PT ;  /* 0x0000000210ff7812 */ /* 0x040fe2000786c0ff */
        /* <DEDUP_REMOVED lines=69> */
.L_x_11995:
        /* <DEDUP_REMOVED lines=12> */
.L_x_11935:
        /* <DEDUP_REMOVED lines=11> */
.L_x_11936:
        /* <DEDUP_REMOVED lines=23> */
.L_x_11938:
[----:B------:R-:W-:Y:S05]  /*c3e0*/  BSYNC B6 ;  /* 0x0000000000067941 */ /* 0x000fea0003800000 */
.L_x_11937:
[----:B------:R2:W5:Y:S01]  /*c3f0*/  LDL R10, [R1+0xc] ;  /* 0x00000c00010a7983 */ /* 0x0005620000100800 */
[----:B------:R-:W-:Y:S01]  /*c400*/  UISETP.NE.AND UP0, UPT, UR47, URZ, UPT ;  /* 0x0000003f2f00728c */ /* 0x000fe2000bf05270 */
[----:B-1----:R-:W-:Y:S01]  /*c410*/  IMAD.U32 R6, RZ, RZ, UR43 ;  /* 0x0000002bff067e24 */ /* 0x002fe2000f8e00ff */
[----:B------:R-:W1:Y:S01]  /*c420*/  S2R R20, SR_TID.X ;  /* 0x0000000000147919 */ /* 0x000e620000002100 */
[----:B0-----:R-:W0:Y:S03]  /*c430*/  S2R R2, SR_TID.X ;  /* 0x0000000000027919 */ /* 0x001e260000002100 */
[----:B------:R-:W-:Y:S01]  /*c440*/  PLOP3.LUT P0, PT, PT, PT, UP0, 0x80, 0x0 ;  /* 0x000000000000781c */ /* 0x000fe20003f0f008 */
[----:B------:R-:W-:Y:S01]  /*c450*/  ULDC.64 UR8, c[0x0][0x2d8] ;  /* 0x0000b60000087ab9 */ /* 0x000fe20000000a00 */
[----:B------:R-:W-:-:S03]  /*c460*/  R2UR UR6, R29 ;  /* 0x000000001d0672ca */ /* 0x000fc600000e0000 */
[----:B------:R-:W-:Y:S01]  /*c470*/  @UP0 ULDC UR4, c[0x0][0x44c] ;  /* 0x0001130000040ab9 */ /* 0x000fe20000000800 */
[----:B------:R-:W-:Y:S01]  /*c480*/  R2UR UR7, R22 ;  /* 0x00000000160772ca */ /* 0x000fe200000e0000 */
[----:B------:R-:W-:Y:S01]  /*c490*/  ULDC UR12, c[0x0][0x448] ;  /* 0x00011200000c7ab9 */ /* 0x000fe20000000800 */
[----:B------:R-:W-:Y:S01]  /*c4a0*/  ULDC.64 UR10, c[0x0][0x280] ;  /* 0x0000a000000a7ab9 */ /* 0x000fe20000000a00 */
[----:B------:R-:W-:Y:S01]  /*c4b0*/  @UP0 ULDC UR13, c[0x0][0x44c] ;  /* 0x00011300000d0ab9 */ /* 0x000fe20000000800 */
[C---:B------:R-:W-:Y:S02]  /*c4c0*/  LOP3.LUT P3, RZ, R16.reuse, 0x400, RZ, 0xc0, !PT ;  /* 0x0000040010ff7812 */ /* 0x040fe4000786c0ff */
[C---:B------:R-:W-:Y:S02]  /*c4d0*/  LOP3.LUT P4, RZ, R16.reuse, 0x200, RZ, 0xc0, !PT ;  /* 0x0000020010ff7812 */ /* 0x040fe4000788c0ff */
[----:B------:R-:W-:Y:S01]  /*c4e0*/  LOP3.LUT P5, RZ, R16, 0x100, RZ, 0xc0, !PT ;  /* 0x0000010010ff7812 */ /* 0x000fe200078ac0ff */
[----:B-1----:R-:W-:Y:S01]  /*c4f0*/  IMAD.SHL.U32 R20, R20, 0x20, RZ ;  /* 0x0000002014147824 */ /* 0x002fe200078e00ff */
[----:B0-----:R-:W-:-:S04]  /*c500*/  LOP3.LUT R2, R2, 0x7f, RZ, 0xc0, !PT ;  /* 0x0000007f02027812 */ /* 0x001fc800078ec0ff */
[----:B------:R-:W-:Y:S02]  /*c510*/  LOP3.LUT R20, R20, 0x60, RZ, 0xc0, !PT ;  /* 0x0000006014147812 */ /* 0x000fe400078ec0ff */
[----:B------:R-:W-:-:S04]  /*c520*/  SHF.R.U32.HI R2, RZ, 0x2, R2 ;  /* 0x00000002ff027819 */ /* 0x000fc80000011602 */
[----:B------:R-:W-:-:S05]  /*c530*/  LOP3.LUT R2, R2, R20, RZ, 0xfc, !PT ;  /* 0x0000001402027212 */ /* 0x000fca00078efcff */
[----:B------:R-:W-:-:S04]  /*c540*/  IMAD R6, R6, 0xc0, R2 ;  /* 0x000000c006067824 */ /* 0x000fc800078e0202 */
        /* <DEDUP_REMOVED lines=122> */
.L_x_12008:
        /* <DEDUP_REMOVED lines=12> */
.L_x_11940:
        /* <DEDUP_REMOVED lines=18> */
.L_x_12009:
[----:B------:R-:W-:Y:S05]  /*ced0*/  BSYNC B0 ;  /* 0x0000000000007941 */ /* 0x000fea0003800000 */
.L_x_11941:
        /* <DEDUP_REMOVED lines=9> */
.L_x_11956:
[----:B------:R-:W2:Y:S01]  /*cf70*/  LDL R8, [R1+0x8] ;  /* 0x0000080001087983 */ /* 0x000ea20000100800 */
[----:B------:R-:W0:Y:S03]  /*cf80*/  LDC R4, c[0x0][0x430] ;  /* 0x00010c00ff047b82 */ /* 0x000e260000000800 */
[----:B------:R-:W3:Y:S04]  /*cf90*/  LDL R6, [R1+0x4] ;  /* 0x0000040001067983 */ /* 0x000ee80000100800 */
[----:B------:R-:W4:Y:S01]  /*cfa0*/  LDL R7, [R1] ;  /* 0x0000000001077983 */ /* 0x000f220000100800 */
        /* <DEDUP_REMOVED lines=10> */
[----:B------:R-:W-:Y:S01]  /*d050*/  ULDC.64 UR4, c[0x0][0x428] ;  /* 0x00010a0000047ab9 */ /* 0x000fe20000000a00 */
        /* <DEDUP_REMOVED lines=28> */
.L_x_11944:
[----:B------:R-:W-:Y:S01]  /*d220*/  IMAD R6, R23, 0x8, R17 ;  /* 0x0000000817067824 */ /* 0x000fe200078e0211 */
[----:B------:R-:W-:Y:S01]  /*d230*/  SHF.L.U32 R0, R26, 0x1f, RZ ;  /* 0x0000001f1a007819 */ /* 0x000fe200000006ff */
[----:B------:R-:W-:Y:S03]  /*d240*/  BSSY B1, `(.L_x_11945) ;  /* 0x0000003000017945 */ /* 0x000fe60003800000 */
[----:B------:R-:W0:Y:S02]  /*d250*/  SYNCS.PHASECHK.TRANS64.TRYWAIT P0, [R6+URZ+0x2d840], R0 ;  /* 0x02d84000060075a7 */ /* 0x000e24000800017f */
[----:B0-----:R-:W-:Y:S05]  /*d260*/  @!P0 BRA `(.L_x_11946) ;  /* 0x0000002800888947 */ /* 0x001fea0003800000 */
.L_x_12010:
[----:B------:R-:W-:Y:S05]  /*d270*/  BSYNC B1 ;  /* 0x0000000000017941 */ /* 0x000fea0003800000 */
.L_x_11945:
[----:B------:R-:W1:Y:S01]  /*d280*/  S2R R12, SR_TID.X ;  /* 0x00000000000c7919 */ /* 0x000e620000002100 */
[----:B------:R-:W-:Y:S01]  /*d290*/  SHF.R.S32.HI R21, RZ, 0x1f, R5 ;  /* 0x0000001fff157819 */ /* 0x000fe20000011405 */
[----:B------:R-:W-:Y:S01]  /*d2a0*/  ULDC.64 UR4, c[0x0][0x300] ;  /* 0x0000c00000047ab9 */ /* 0x000fe20000000a00 */
[C---:B------:R-:W-:Y:S01]  /*d2b0*/  LOP3.LUT P3, RZ, R16.reuse, 0x4, RZ, 0xc0, !PT ;  /* 0x0000000410ff7812 */ /* 0x040fe2000786c0ff */
        /* <DEDUP_REMOVED lines=55> */
.L_x_12020:
        /* <DEDUP_REMOVED lines=10> */
.L_x_11948:
        /* <DEDUP_REMOVED lines=11> */
.L_x_11949:
[----:B------:R1:W-:Y:S01]  /*d780*/  SYNCS.ARRIVE.TRANS64.A1T0 RZ, [R6+URZ+0x2d830], RZ ;  /* 0x02d830ff06ff79a7 */ /* 0x0003e2000810003f */
[----:B------:R-:W-:Y:S05]  /*d790*/  @!P2 BRA `(.L_x_11950) ;  /* 0x000000000004a947 */ /* 0x000fea0003800000 */
[----:B------:R-:W-:Y:S01]  /*d7a0*/  BPT.TRAP 0x1 ;  /* 0x000000040000795c */ /* 0x000fe20000300000 */
.L_x_11950:
[----:B------:R-:W-:Y:S01]  /*d7b0*/  SHF.L.U32 R2, R20, 0x1f, RZ ;  /* 0x0000001f14027819 */ /* 0x000fe200000006ff */
[----:B-1----:R-:W-:Y:S01]  /*d7c0*/  IMAD R6, R9, 0x8, R17 ;  /* 0x0000000809067824 */ /* 0x002fe200078e0211 */
[----:B------:R-:W-:Y:S03]  /*d7d0*/  BSSY B1, `(.L_x_11951) ;  /* 0x0000003000017945 */ /* 0x000fe60003800000 */
[----:B------:R-:W1:Y:S02]  /*d7e0*/  SYNCS.PHASECHK.TRANS64.TRYWAIT P0, [R6+URZ+0x2d860], R2 ;  /* 0x02d86002060075a7 */ /* 0x000e64000800017f */
[----:B-1----:R-:W-:Y:S05]  /*d7f0*/  @!P0 BRA `(.L_x_11952) ;  /* 0x00000028007c8947 */ /* 0x002fea0003800000 */
.L_x_12021:
[----:B------:R-:W-:Y:S05]  /*d800*/  BSYNC B1 ;  /* 0x0000000000017941 */ /* 0x000fea0003800000 */
.L_x_11951:
[----:B------:R-:W0:Y:S01]  /*d810*/  S2R R3, SR_TID.X ;  /* 0x0000000000037919 */ /* 0x000e220000002100 */
[----:B-1----:R-:W-:Y:S01]  /*d820*/  IMAD.MOV.U32 R2, RZ, RZ, -0x80 ;  /* 0xffffff80ff027424 */ /* 0x002fe200078e00ff */
[----:B------:R-:W-:Y:S01]  /*d830*/  UMOV UR4, 0xffffffff ;  /* 0xffffffff00047882 */ /* 0x000fe20000000000 */
[----:B------:R-:W-:Y:S02]  /*d840*/  LOP3.LUT P3, RZ, R16, 0x20, RZ, 0xc0, !PT ;  /* 0x0000002010ff7812 */ /* 0x000fe4000786c0ff */
        /* <DEDUP_REMOVED lines=47> */
.L_x_12031:
        /* <DEDUP_REMOVED lines=31> */
.L_x_11954:
        /* <DEDUP_REMOVED lines=11> */
.L_x_11955:
        /* <DEDUP_REMOVED lines=8> */
.L_x_11943:
        /* <DEDUP_REMOVED lines=16> */
[----:B0-----:R-:W-:-:S05]  /*df60*/  IADD3 R0, R0, UR45, R7 ;  /* 0x0000002d00007c10 */ /* 0x001fca000fffe007 */
[----:B------:R0:W-:Y:S02]  /*df70*/  STL [R1+0x10], R0 ;  /* 0x0000100001007387 */ /* 0x0001e40000100800 */
.L_x_11958:
[----:B------:R-:W-:Y:S05]  /*df80*/  BSYNC B0 ;  /* 0x0000000000007941 */ /* 0x000fea0003800000 */
.L_x_11957:
[----:B0-----:R-:W-:-:S05]  /*df90*/  IMAD.U32 R0, RZ, RZ, UR46 ;  /* 0x0000002eff007e24 */ /* 0x001fca000f8e00ff */
[----:B------:R-:W-:-:S13]  /*dfa0*/  ISETP.NE.AND P0, PT, R0, 0x3, PT ;  /* 0x000000030000780c */ /* 0x000fda0003f05270 */
[----:B------:R-:W-:Y:S05]  /*dfb0*/  @!P0 BRA `(.L_x_11959) ;  /* 0x0000000000048947 */ /* 0x000fea0003800000 */
[----:B------:R-:W-:Y:S01]  /*dfc0*/  BPT.TRAP 0x1 ;  /* 0x000000040000795c */ /* 0x000fe20000300000 */
.L_x_11959:
[----:B------:R-:W-:Y:S01]  /*dfd0*/  IMAD R4, R23, 0x8, R17 ;  /* 0x0000000817047824 */ /* 0x000fe200078e0211 */
[----:B------:R-:W-:Y:S01]  /*dfe0*/  SHF.L.U32 R3, R26, 0x1f, RZ ;  /* 0x0000001f1a037819 */ /* 0x000fe200000006ff */
[----:B------:R-:W-:Y:S03]  /*dff0*/  BSSY B0, `(.L_x_11960) ;  /* 0x0000003000007945 */ /* 0x000fe60003800000 */
[----:B------:R-:W0:Y:S02]  /*e000*/  SYNCS.PHASECHK.TRANS64.TRYWAIT P0, [R4+URZ+0x2d860], R3 ;  /* 0x02d86003040075a7 */ /* 0x000e24000800017f */
[----:B0-----:R-:W-:Y:S05]  /*e010*/  @!P0 BRA `(.L_x_11961) ;  /* 0x0000002400ec8947 */ /* 0x001fea0003800000 */
.L_x_12032:
[----:B------:R-:W-:Y:S05]  /*e020*/  BSYNC B0 ;  /* 0x0000000000007941 */ /* 0x000fea0003800000 */
.L_x_11960:
[----:B------:R-:W1:Y:S01]  /*e030*/  S2R R7, SR_TID.X ;  /* 0x0000000000077919 */ /* 0x000e620000002100 */
[----:B------:R-:W-:Y:S01]  /*e040*/  IMAD.MOV.U32 R5, RZ, RZ, -0x80 ;  /* 0xffffff80ff057424 */ /* 0x000fe200078e00ff */
[----:B------:R-:W-:Y:S01]  /*e050*/  UMOV UR4, 0xffffffff ;  /* 0xffffffff00047882 */ /* 0x000fe20000000000 */
[----:B------:R-:W-:Y:S02]  /*e060*/  LOP3.LUT P4, RZ, R16, 0x20, RZ, 0xc0, !PT ;  /* 0x0000002010ff7812 */ /* 0x000fe4000788c0ff */
        /* <DEDUP_REMOVED lines=50> */
.L_x_12042:
        /* <DEDUP_REMOVED lines=13> */
.L_x_11963:
        /* <DEDUP_REMOVED lines=11> */
.L_x_11964:
[----:B------:R0:W-:Y:S01]  /*e510*/  SYNCS.ARRIVE.TRANS64.A1T0 RZ, [R4+URZ+0x2d850], RZ ;  /* 0x02d850ff04ff79a7 */ /* 0x0001e2000810003f */
[----:B------:R-:W-:-:S05]  /*e520*/  VIADD R23, R23, 0x1 ;  /* 0x0000000117177836 */ /* 0x000fca0000000000 */
[----:B------:R-:W-:-:S04]  /*e530*/  ISETP.NE.AND P0, PT, R23, 0x2, PT ;  /* 0x000000021700780c */ /* 0x000fc80003f05270 */
[----:B------:R-:W-:Y:S02]  /*e540*/  SEL R3, RZ, 0x1, P0 ;  /* 0x00000001ff037807 */ /* 0x000fe40000000000 */
[----:B------:R-:W-:Y:S02]  /*e550*/  SEL R23, R23, RZ, P0 ;  /* 0x000000ff17177207 */ /* 0x000fe40000000000 */
[----:B0-----:R-:W-:-:S07]  /*e560*/  LOP3.LUT R26, R26, R3, RZ, 0x3c, !PT ;  /* 0x000000031a1a7212 */ /* 0x001fce00078e3cff */
.L_x_11924:
[----:B------:R-:W-:Y:S05]  /*e570*/  BSYNC B7 ;  /* 0x0000000000077941 */ /* 0x000fea0003800000 */
.L_x_11922:
        /* <DEDUP_REMOVED lines=13> */
.L_x_11965:
[----:B------:R-:W-:-:S03]  /*e650*/  UMOV UR4, 0xffffffff ;  /* 0xffffffff00047882 */ /* 0x000fc60000000000 */
[----:B------:R-:W-:Y:S05]  /*e660*/  BRA.DIV UR4, `(.L_x_11967) ;  /* 0x0000002604d07947 */ /* 0x000fea000b800000 */
[----:B-----5:R2:W3:Y:S02]  /*e670*/  SHFL.IDX PT, R14, R2, RZ, 0x1f ;  /* 0x00001fff020e7589 */ /* 0x0204e400000e0000 */
.L_x_12045:
        /* <DEDUP_REMOVED lines=8> */
.L_x_11966:
[----:B-1----:R-:W4:Y:S01]  /*e700*/  LDL R0, [R1+0x10] ;  /* 0x0000100001007983 */ /* 0x002f220000100800 */
[----:B------:R-:W-:Y:S02]  /*e710*/  ULDC UR4, c[0x0][0xc38] ;  /* 0x00030e0000047ab9 */ /* 0x000fe40000000800 */
[----:B----4-:R-:W-:-:S13]  /*e720*/  ISETP.GE.AND P0, PT, R0, UR4, PT ;  /* 0x0000000400007c0c */ /* 0x010fda000bf06270 */
[----:B------:R-:W-:Y:S05]  /*e730*/  @!P0 BRA `(.L_x_11968) ;  /* 0xffffffc4009c8947 */ /* 0x000fea000383ffff */
.L_x_11919:
        /* <DEDUP_REMOVED lines=12> */
.L_x_12046:
[----:B------:R-:W-:Y:S05]  /*e800*/  BSYNC B0 ;  /* 0x0000000000007941 */ /* 0x000fea0003800000 */
.L_x_11969:
[----:B------:R-:W-:-:S03]  /*e810*/  UMOV UR4, 0xffffffff ;  /* 0xffffffff00047882 */ /* 0x000fc60000000000 */
[----:B------:R-:W-:Y:S05]  /*e820*/  BRA.DIV UR4, `(.L_x_11971) ;  /* 0x00000026049c7947 */ /* 0x000fea000b800000 */
[----:B-1----:R-:W1:Y:S02]  /*e830*/  S2R R0, SR_TID.X ;  /* 0x0000000000007919 */ /* 0x002e640000002100 */
[----:B-1----:R-:W-:-:S04]  /*e840*/  SHF.R.U32.HI R0, RZ, 0x5, R0 ;  /* 0x00000005ff007819 */ /* 0x002fc80000011600 */
[----:B------:R-:W-:-:S05]  /*e850*/  LOP3.LUT R0, R0, 0x3, RZ, 0xc0, !PT ;  /* 0x0000000300007812 */ /* 0x000fca00078ec0ff */
[----:B------:R1:W2:Y:S02]  /*e860*/  SHFL.IDX PT, R14, R0, RZ, 0x1f ;  /* 0x00001fff000e7589 */ /* 0x0002a400000e0000 */
.L_x_12049:
[----:B--2---:R-:W-:Y:S01]  /*e870*/  ISETP.NE.AND P0, PT, R14, RZ, PT ;  /* 0x000000ff0e00720c */ /* 0x004fe20003f05270 */
[----:B------:R-:W-:-:S12]  /*e880*/  BSSY B0, `(.L_x_11972) ;  /* 0x0000024000007945 */ /* 0x000fd80003800000 */
[----:B------:R-:W-:Y:S05]  /*e890*/  @P0 BRA `(.L_x_11973) ;  /* 0x0000000000880947 */ /* 0x000fea0003800000 */
[----:B------:R-:W-:-:S03]  /*e8a0*/  UMOV UR4, 0xffffffff ;  /* 0xffffffff00047882 */ /* 0x000fc60000000000 */
[----:B------:R-:W-:Y:S05]  /*e8b0*/  BRA.DIV UR4, `(.L_x_11974) ;  /* 0x0000002604ac7947 */ /* 0x000fea000b800000 */
[----:B------:R-:W-:-:S13]  /*e8c0*/  ELECT P6, URZ, PT ;  /* 0x00000000003f782f */ /* 0x000fda00038c0000 */
.L_x_12052:
[----:B------:R-:W-:Y:S05]  /*e8d0*/  @!P6 BRA `(.L_x_11973) ;  /* 0x000000000078e947 */ /* 0x000fea0003800000 */
[----:B------:R-:W-:-:S06]  /*e8e0*/  ULOP3.LUT UR4, UR42, 0x2, URZ, 0xfc, !UPT ;  /* 0x000000022a047892 */ /* 0x000fcc000f8efc3f */
[----:B-1----:R-:W-:-:S05]  /*e8f0*/  IMAD.U32 R0, RZ, RZ, UR4 ;  /* 0x00000004ff007e24 */ /* 0x002fca000f8e00ff */
[----:B------:R-:W-:-:S13]  /*e900*/  ISETP.NE.AND P0, PT, R0, 0x3, PT ;  /* 0x000000030000780c */ /* 0x000fda0003f05270 */
[----:B------:R-:W-:Y:S05]  /*e910*/  @!P0 BRA `(.L_x_11975) ;  /* 0x0000000000048947 */ /* 0x000fea0003800000 */
[----:B------:R-:W-:Y:S01]  /*e920*/  BPT.TRAP 0x1 ;  /* 0x000000040000795c */ /* 0x000fe20000300000 */
.L_x_11975:
[C---:B------:R-:W-:Y:S01]  /*e930*/  IMAD R5, R23.reuse, 0x8, R4 ;  /* 0x0000000817057824 */ /* 0x040fe200078e0204 */
[----:B------:R-:W-:Y:S01]  /*e940*/  SHF.L.U32 R0, R26, 0x1f, RZ ;  /* 0x0000001f1a007819 */ /* 0x000fe200000006ff */
[----:B------:R-:W-:-:S03]  /*e950*/  VIADD R23, R23, 0x1 ;  /* 0x0000000117177836 */ /* 0x000fc60000000000 */
[----:B------:R-:W1:Y:S02]  /*e960*/  SYNCS.PHASECHK.TRANS64.TRYWAIT P1, [R5+URZ+0x2d840], R0 ;  /* 0x02d84000050075a7 */ /* 0x000e64000802017f */
[----:B------:R-:W-:-:S04]  /*e970*/  ISETP.NE.AND P2, PT, R23, 0x2, PT ;  /* 0x000000021700780c */ /* 0x000fc80003f45270 */
[----:B------:R-:W-:Y:S01]  /*e980*/  SEL R3, RZ, 0x1, P2 ;  /* 0x00000001ff037807 */ /* 0x000fe20001000000 */
[----:B-1----:R-:W-:Y:S08]  /*e990*/  @!P1 BRA `(.L_x_11976) ;  /* 0x0000002400949947 */ /* 0x002ff00003800000 */
.L_x_12053:
[----:B------:R-:W-:Y:S02]  /*e9a0*/  SEL R23, R23, RZ, P2 ;  /* 0x000000ff17177207 */ /* 0x000fe40001000000 */
[----:B------:R-:W-:Y:S01]  /*e9b0*/  LOP3.LUT R2, R26, R3, RZ, 0x3c, !PT ;  /* 0x000000031a027212 */ /* 0x000fe200078e3cff */
[----:B------:R-:W-:Y:S06]  /*e9c0*/  @!P0 BRA `(.L_x_11977) ;  /* 0x0000000000048947 */ /* 0x000fec0003800000 */
[----:B------:R-:W-:Y:S01]  /*e9d0*/  BPT.TRAP 0x1 ;  /* 0x000000040000795c */ /* 0x000fe20000300000 */
.L_x_11977:
[----:B------:R-:W-:Y:S01]  /*e9e0*/  IMAD R23, R23, 0x8, R4 ;  /* 0x0000000817177824 */ /* 0x000fe200078e0204 */
[----:B------:R-:W-:-:S04]  /*e9f0*/  SHF.L.U32 R2, R2, 0x1f, RZ ;  /* 0x0000001f02027819 */ /* 0x000fc800000006ff */
[----:B------:R-:W2:Y:S02]  /*ea00*/  SYNCS.PHASECHK.TRANS64.TRYWAIT P1, [R23+URZ+0x2d840], R2 ;  /* 0x02d84002170075a7 */ /* 0x000ea4000802017f */
[----:B--2---:R-:W-:Y:S05]  /*ea10*/  @!P1 BRA `(.L_x_11978) ;  /* 0x0000002400889947 */ /* 0x004fea0003800000 */
.L_x_12054:
[----:B------:R-:W-:Y:S05]  /*ea20*/  @!P0 BRA `(.L_x_11979) ;  /* 0x0000000000048947 */ /* 0x000fea0003800000 */
[----:B------:R-:W-:Y:S01]  /*ea30*/  BPT.TRAP 0x1 ;  /* 0x000000040000795c */ /* 0x000fe20000300000 */
.L_x_11979:
[----:B------:R-:W3:Y:S02]  /*ea40*/  SYNCS.PHASECHK.TRANS64.TRYWAIT P1, [R5+URZ+0x2d860], R0 ;  /* 0x02d86000050075a7 */ /* 0x000ee4000802017f */
[----:B---3--:R-:W-:Y:S05]  /*ea50*/  @!P1 BRA `(.L_x_11980) ;  /* 0x00000024008c9947 */ /* 0x008fea0003800000 */
.L_x_12055:
[----:B------:R-:W-:Y:S05]  /*ea60*/  @!P0 BRA `(.L_x_11981) ;  /* 0x0000000000048947 */ /* 0x000fea0003800000 */
[----:B------:R-:W-:Y:S01]  /*ea70*/  BPT.TRAP 0x1 ;  /* 0x000000040000795c */ /* 0x000fe20000300000 */
.L_x_11981:
[----:B----4-:R4:W0:Y:S02]  /*ea80*/  SYNCS.PHASECHK.TRANS64.TRYWAIT P0, [R23+URZ+0x2d860], R2 ;  /* 0x02d86002170075a7 */ /* 0x010824000800017f */
[----:B0-----:R-:W-:Y:S05]  /*ea90*/  @!P0 NANOSLEEP.SYNCS 0x989680 ;  /* 0x009896800000895d */ /* 0x001fea0003900000 */
[----:B------:R-:W0:Y:S02]  /*eaa0*/  @!P0 SYNCS.PHASECHK.TRANS64 P0, [R23+URZ+0x2d860], R2 ;  /* 0x02d86002170085a7 */ /* 0x000e24000800007f */
[----:B0-----:R-:W-:Y:S05]  /*eab0*/  @!P0 BRA `(.L_x_11981) ;  /* 0xfffffffc00f08947 */ /* 0x001fea000383ffff */
.L_x_11973:
[----:B------:R-:W-:Y:S05]  /*eac0*/  BSYNC B0 ;  /* 0x0000000000007941 */ /* 0x000fea0003800000 */
.L_x_11972:
[----:B------:R-:W-:Y:S05]  /*ead0*/  EXIT ;  /* 0x000000000000794d */ /* 0x000fea0003800000 */
.L_x_11874:
[----:B0-----:R-:W-:-:S04]  /*eae0*/  IMAD.U32 R3, RZ, RZ, UR40 ;  /* 0x00000028ff037e24 */ /* 0x001fc8000f8e00ff */
[----:B------:R0:W1:Y:S03]  /*eaf0*/  SYNCS.PHASECHK.TRANS64.TRYWAIT P1, [R3+URZ+0x2d800], R0 ;  /* 0x02d80000030075a7 */ /* 0x000066000802017f */
[----:B-1----:R-:W-:Y:S05]  /*eb00*/  @!P1 NANOSLEEP.SYNCS 0x989680 ;  /* 0x009896800000995d */ /* 0x002fea0003900000 */
[----:B------:R-:W1:Y:S02]  /*eb10*/  @!P1 SYNCS.PHASECHK.TRANS64 P1, [R3+URZ+0x2d800], R0 ;  /* 0x02d80000030095a7 */ /* 0x000e64000802007f */
[----:B-1----:R-:W-:Y:S05]  /*eb20*/  @!P1 BRA `(.L_x_11874) ;  /* 0xfffffffc00ec9947 */ /* 0x002fea000383ffff */
[----:B------:R-:W-:Y:S05]  /*eb30*/  BRA `(.L_x_11982) ;  /* 0xffffff2c000c7947 */ /* 0x000fea000383ffff */
.L_x_11878:
[----:B-1----:R1:W2:Y:S02]  /*eb40*/  SYNCS.PHASECHK.TRANS64.TRYWAIT P1, [R0+URZ+0x2d830], R3 ;  /* 0x02d83003000075a7 */ /* 0x0022a4000802017f */
[----:B--2---:R-:W-:Y:S05]  /*eb50*/  @!P1 NANOSLEEP.SYNCS 0x989680 ;  /* 0x009896800000995d */ /* 0x004fea0003900000 */
[----:B------:R-:W2:Y:S02]  /*eb60*/  @!P1 SYNCS.PHASECHK.TRANS64 P1, [R0+URZ+0x2d830], R3 ;  /* 0x02d83003000095a7 */ /* 0x000ea4000802007f */
[----:B--2---:R-:W-:Y:S05]  /*eb70*/  @!P1 BRA `(.L_x_11878) ;  /* 0xfffffffc00f09947 */ /* 0x004fea000383ffff */
[----:B------:R-:W-:Y:S05]  /*eb80*/  BRA `(.L_x_11877) ;  /* 0xffffff2c00287947 */ /* 0x000fea000383ffff */
.L_x_11884:
[----:B--2---:R-:W-:-:S04]  /*eb90*/  IMAD.U32 R4, RZ, RZ, UR6 ;  /* 0x00000006ff047e24 */ /* 0x004fc8000f8e00ff */
[----:B------:R2:W3:Y:S03]  /*eba0*/  SYNCS.PHASECHK.TRANS64.TRYWAIT P1, [R4+URZ+0x2d830], R3 ;  /* 0x02d83003040075a7 */ /* 0x0004e6000802017f */
[----:B---3--:R-:W-:Y:S05]  /*ebb0*/  @!P1 NANOSLEEP.SYNCS 0x989680 ;  /* 0x009896800000995d */ /* 0x008fea0003900000 */
[----:B------:R-:W3:Y:S02]  /*ebc0*/  @!P1 SYNCS.PHASECHK.TRANS64 P1, [R4+URZ+0x2d830], R3 ;  /* 0x02d83003040095a7 */ /* 0x000ee4000802007f */
[----:B---3--:R-:W-:Y:S05]  /*ebd0*/  @!P1 BRA `(.L_x_11884) ;  /* 0xfffffffc00ec9947 */ /* 0x008fea000383ffff */
[----:B------:R-:W-:Y:S05]  /*ebe0*/  BRA `(.L_x_11881) ;  /* 0xffffff50002c7947 */ /* 0x000fea000383ffff */
.L_x_11888:
[----:B-1----:R-:W-:-:S04]  /*ebf0*/  IMAD.U32 R4, RZ, RZ, UR6 ;  /* 0x00000006ff047e24 */ /* 0x002fc8000f8e00ff */
[----:B------:R1:W2:Y:S03]  /*ec00*/  SYNCS.PHASECHK.TRANS64.TRYWAIT P1, [R4+URZ+0x2d850], R3 ;  /* 0x02d85003040075a7 */ /* 0x0002a6000802017f */
[----:B--2---:R-:W-:Y:S05]  /*ec10*/  @!P1 NANOSLEEP.SYNCS 0x989680 ;  /* 0x009896800000995d */ /* 0x004fea0003900000 */
[----:B------:R-:W2:Y:S02]  /*ec20*/  @!P1 SYNCS.PHASECHK.TRANS64 P1, [R4+URZ+0x2d850], R3 ;  /* 0x02d85003040095a7 */ /* 0x000ea4000802007f */
[----:B--2---:R-:W-:Y:S05]  /*ec30*/  @!P1 BRA `(.L_x_11888) ;  /* 0xfffffffc00ec9947 */ /* 0x004fea000383ffff */
[----:B------:R-:W-:Y:S05]  /*ec40*/  BRA `(.L_x_11885) ;  /* 0xffffff5000d87947 */ /* 0x000fea000383ffff */
.L_x_11896:
[----:B--2---:R-:W-:-:S04]  /*ec50*/  IMAD.U32 R4, RZ, RZ, UR6 ;  /* 0x00000006ff047e24 */ /* 0x004fc8000f8e00ff */
[----:B------:R2:W3:Y:S03]  /*ec60*/  SYNCS.PHASECHK.TRANS64.TRYWAIT P1, [R4+URZ+0x2d830], R3 ;  /* 0x02d83003040075a7 */ /* 0x0004e6000802017f */
[----:B---3--:R-:W-:Y:S05]  /*ec70*/  @!P1 NANOSLEEP.SYNCS 0x989680 ;  /* 0x009896800000995d */ /* 0x008fea0003900000 */
[----:B------:R-:W3:Y:S02]  /*ec80*/  @!P1 SYNCS.PHASECHK.TRANS64 P1, [R4+URZ+0x2d830], R3 ;  /* 0x02d83003040095a7 */ /* 0x000ee4000802007f */
[----:B---3--:R-:W-:Y:S05]  /*ec90*/  @!P1 BRA `(.L_x_11896) ;  /* 0xfffffffc00ec9947 */ /* 0x008fea000383ffff */
[----:B------:R-:W-:Y:S05]  /*eca0*/  BRA `(.L_x_11893) ;  /* 0xffffff7800ac7947 */ /* 0x000fea000383ffff */
.L_x_11900:
[----:B-1----:R-:W-:-:S04]  /*ecb0*/  IMAD.U32 R4, RZ, RZ, UR6 ;  /* 0x00000006ff047e24 */ /* 0x002fc8000f8e00ff */
[----:B------:R1:W2:Y:S03]  /*ecc0*/  SYNCS.PHASECHK.TRANS64.TRYWAIT P1, [R4+URZ+0x2d850], R3 ;  /* 0x02d85003040075a7 */ /* 0x0002a6000802017f */
[----:B--2---:R-:W-:Y:S05]  /*ecd0*/  @!P1 NANOSLEEP.SYNCS 0x989680 ;  /* 0x009896800000995d */ /* 0x004fea0003900000 */
[----:B------:R-:W2:Y:S02]  /*ece0*/  @!P1 SYNCS.PHASECHK.TRANS64 P1, [R4+URZ+0x2d850], R3 ;  /* 0x02d85003040095a7 */ /* 0x000ea4000802007f */
[----:B--2---:R-:W-:Y:S05]  /*ecf0*/  @!P1 BRA `(.L_x_11900) ;  /* 0xfffffffc00ec9947 */ /* 0x004fea000383ffff */
[----:B------:R-:W-:Y:S05]  /*ed00*/  BRA `(.L_x_11897) ;  /* 0xffffff7c00587947 */ /* 0x000fea000383ffff */
.L_x_11907:
[----:B--2---:R-:W-:-:S04]  /*ed10*/  IMAD.U32 R6, RZ, RZ, UR8 ;  /* 0x00000008ff067e24 */ /* 0x004fc8000f8e00ff */
[----:B------:R2:W3:Y:S03]  /*ed20*/  SYNCS.PHASECHK.TRANS64.TRYWAIT P1, [R6+URZ+0x2d850], R5 ;  /* 0x02d85005060075a7 */ /* 0x0004e6000802017f */
[----:B---3--:R-:W-:Y:S05]  /*ed30*/  @!P1 NANOSLEEP.SYNCS 0x989680 ;  /* 0x009896800000995d */ /* 0x008fea0003900000 */
[----:B------:R-:W3:Y:S02]  /*ed40*/  @!P1 SYNCS.PHASECHK.TRANS64 P1, [R6+URZ+0x2d850], R5 ;  /* 0x02d85005060095a7 */ /* 0x000ee4000802007f */
[----:B---3--:R-:W-:Y:S05]  /*ed50*/  @!P1 BRA `(.L_x_11907) ;  /* 0xfffffffc00ec9947 */ /* 0x008fea000383ffff */
[----:B------:R-:W-:Y:S05]  /*ed60*/  BRA `(.L_x_11906) ;  /* 0xffffff98008c7947 */ /* 0x000fea000383ffff */
.L_x_11930:
        /* <DEDUP_REMOVED lines=10> */
.L_x_11983:
[----:B------:R-:W-:Y:S05]  /*ee10*/  BRA `(.L_x_11984) ;  /* 0xffffffc800707947 */ /* 0x000fea000383ffff */
.L_x_11933:
[----:B0-----:R0:W1:Y:S02]  /*ee20*/  SYNCS.PHASECHK.TRANS64.TRYWAIT P0, [R6+URZ+0x2d840], R2 ;  /* 0x02d84002060075a7 */ /* 0x001064000800017f */
[----:B-1----:R-:W-:Y:S05]  /*ee30*/  @!P0 NANOSLEEP.SYNCS 0x989680 ;  /* 0x009896800000895d */ /* 0x002fea0003900000 */
[----:B------:R-:W1:Y:S02]  /*ee40*/  @!P0 SYNCS.PHASECHK.TRANS64 P0, [R6+URZ+0x2d840], R2 ;  /* 0x02d84002060085a7 */ /* 0x000e64000800007f */
[----:B-1----:R-:W-:Y:S05]  /*ee50*/  @!P0 BRA `(.L_x_11933) ;  /* 0xfffffffc00f08947 */ /* 0x002fea000383ffff */
[----:B------:R-:W-:Y:S05]  /*ee60*/  BRA `(.L_x_11985) ;  /* 0xffffffcc00787947 */ /* 0x000fea000383ffff */
.L_x_11934:
        /* <DEDUP_REMOVED lines=8> */
.L_x_11987:
[----:B------:R-:W-:Y:S05]  /*eef0*/  BSYNC B0 ;  /* 0x0000000000007941 */ /* 0x000fea0003800000 */
.L_x_11986:
        /* <DEDUP_REMOVED lines=9> */
.L_x_11988:
[----:B------:R-:W-:Y:S02]  /*ef90*/  IMAD.MOV.U32 R13, RZ, RZ, R0 ;  /* 0x000000ffff0d7224 */ /* 0x000fe400078e0000 */
[----:B------:R-:W-:Y:S02]  /*efa0*/  IMAD.MOV.U32 R12, RZ, RZ, 0x1 ;  /* 0x00000001ff0c7424 */ /* 0x000fe400078e00ff */
[----:B------:R-:W-:-:S07]  /*efb0*/  IMAD.MOV.U32 R3, RZ, RZ, R14 ;  /* 0x000000ffff037224 */ /* 0x000fce00078e000e */
[----:B------:R-:W-:Y:S05]  /*efc0*/  WARPSYNC.COLLECTIVE R15, `(.L_x_11989) ;  /* 0x000000000f087348 */ /* 0x000fea0003c00000 */
[----:B------:R0:W1:Y:S02]  /*efd0*/  SHFL.IDX P6, R14, R13, R12, R11 ;  /* 0x0000000c0d0e7389 */ /* 0x00006400000c000b */
[----:B01----:R-:W-:Y:S01]  /*efe0*/  ENDCOLLECTIVE ;  /* 0x000000000000791b */ /* 0x003fe20003800000 */
.L_x_11989:
        /* <DEDUP_REMOVED lines=17> */
.L_x_11990:
[----:B------:R-:W-:Y:S02]  /*f100*/  @P0 IMAD R8, R7, 0x2, R17 ;  /* 0x0000000207080824 */ /* 0x000fe400078e0211 */
[----:B------:R-:W-:Y:S02]  /*f110*/  IMAD.MOV.U32 R13, RZ, RZ, R0 ;  /* 0x000000ffff0d7224 */ /* 0x000fe400078e0000 */
[----:B------:R-:W-:Y:S02]  /*f120*/  IMAD.MOV.U32 R12, RZ, RZ, 0x2 ;  /* 0x00000002ff0c7424 */ /* 0x000fe400078e00ff */
[----:B------:R-:W-:-:S07]  /*f130*/  IMAD.MOV.U32 R3, RZ, RZ, R14 ;  /* 0x000000ffff037224 */ /* 0x000fce00078e000e */
[----:B------:R-:W-:Y:S05]  /*f140*/  WARPSYNC.COLLECTIVE R15, `(.L_x_11991) ;  /* 0x000000000f087348 */ /* 0x000fea0003c00000 */
[----:B------:R0:W1:Y:S02]  /*f150*/  SHFL.IDX P6, R14, R13, R12, R11 ;  /* 0x0000000c0d0e7389 */ /* 0x00006400000c000b */
[----:B01----:R-:W-:Y:S01]  /*f160*/  ENDCOLLECTIVE ;  /* 0x000000000000791b */ /* 0x003fe20003800000 */
.L_x_11991:
        /* <DEDUP_REMOVED lines=17> */
.L_x_11992:
[----:B------:R-:W-:Y:S02]  /*f280*/  @P0 IMAD R8, R7, 0x2, R17 ;  /* 0x0000000207080824 */ /* 0x000fe400078e0211 */
[----:B------:R-:W-:Y:S02]  /*f290*/  IMAD.MOV.U32 R13, RZ, RZ, R0 ;  /* 0x000000ffff0d7224 */ /* 0x000fe400078e0000 */
[----:B------:R-:W-:Y:S02]  /*f2a0*/  IMAD.MOV.U32 R12, RZ, RZ, 0x3 ;  /* 0x00000003ff0c7424 */ /* 0x000fe400078e00ff */
[----:B------:R-:W-:-:S07]  /*f2b0*/  IMAD.MOV.U32 R3, RZ, RZ, R14 ;  /* 0x000000ffff037224 */ /* 0x000fce00078e000e */
[----:B------:R-:W-:Y:S05]  /*f2c0*/  WARPSYNC.COLLECTIVE R15, `(.L_x_11993) ;  /* 0x000000000f087348 */ /* 0x000fea0003c00000 */
[----:B------:R0:W1:Y:S02]  /*f2d0*/  SHFL.IDX P6, R14, R13, R12, R11 ;  /* 0x0000000c0d0e7389 */ /* 0x00006400000c000b */
[----:B01----:R-:W-:Y:S01]  /*f2e0*/  ENDCOLLECTIVE ;  /* 0x000000000000791b */ /* 0x003fe20003800000 */
.L_x_11993:
        /* <DEDUP_REMOVED lines=16> */
.L_x_11994:
[----:B------:R-:W-:Y:S05]  /*f3f0*/  BRA `(.L_x_11995) ;  /* 0xffffffcc00407947 */ /* 0x000fea000383ffff */
.L_x_11939:
[----:B------:R-:W-:Y:S02]  /*f400*/  IMAD.MOV.U32 R13, RZ, RZ, R5 ;  /* 0x000000ffff0d7224 */ /* 0x000fe400078e0005 */
[----:B------:R-:W-:Y:S02]  /*f410*/  IMAD.MOV.U32 R12, RZ, RZ, RZ ;  /* 0x000000ffff0c7224 */ /* 0x000fe400078e00ff */
[----:B------:R-:W-:Y:S02]  /*f420*/  IMAD.MOV.U32 R11, RZ, RZ, 0x1c1f ;  /* 0x00001c1fff0b7424 */ /* 0x000fe400078e00ff */
[----:B------:R-:W-:Y:S02]  /*f430*/  IMAD.MOV.U32 R15, RZ, RZ, -0x1 ;  /* 0xffffffffff0f7424 */ /* 0x000fe400078e00ff */
[----:B------:R-:W-:-:S07]  /*f440*/  IMAD.U32 R4, RZ, RZ, UR43 ;  /* 0x0000002bff047e24 */ /* 0x000fce000f8e00ff */
[----:B-----5:R-:W-:Y:S05]  /*f450*/  WARPSYNC.COLLECTIVE R15, `(.L_x_11996) ;  /* 0x000000000f087348 */ /* 0x020fea0003c00000 */
[----:B------:R0:W1:Y:S02]  /*f460*/  SHFL.IDX P6, R14, R13, R12, R11 ;  /* 0x0000000c0d0e7389 */ /* 0x00006400000c000b */
[----:B01---5:R-:W-:Y:S01]  /*f470*/  ENDCOLLECTIVE ;  /* 0x000000000000791b */ /* 0x023fe20003800000 */
.L_x_11996:
[----:B------:R-:W-:-:S05]  /*f480*/  IMAD R4, R4, 0xc0, R21 ;  /* 0x000000c004047824 */ /* 0x000fca00078e0215 */
[----:B------:R-:W-:Y:S01]  /*f490*/  ISETP.GE.AND P0, PT, R4, UR37, PT ;  /* 0x0000002504007c0c */ /* 0x000fe2000bf06270 */
[----:B------:R-:W-:Y:S02]  /*f4a0*/  IMAD.MOV.U32 R13, RZ, RZ, R0 ;  /* 0x000000ffff0d7224 */ /* 0x000fe400078e0000 */
[----:B------:R-:W-:-:S10]  /*f4b0*/  IMAD.MOV.U32 R2, RZ, RZ, R14 ;  /* 0x000000ffff027224 */ /* 0x000fd400078e000e */
[----:B------:R-:W-:Y:S05]  /*f4c0*/  WARPSYNC.COLLECTIVE R15, `(.L_x_11997) ;  /* 0x000000000f087348 */ /* 0x000fea0003c00000 */
[----:B------:R0:W1:Y:S02]  /*f4d0*/  SHFL.IDX P6, R14, R13, R12, R11 ;  /* 0x0000000c0d0e7389 */ /* 0x00006400000c000b */
[----:B01----:R-:W-:Y:S01]  /*f4e0*/  ENDCOLLECTIVE ;  /* 0x000000000000791b */ /* 0x003fe20003800000 */
.L_x_11997:
[----:B------:R-:W-:Y:S02]  /*f4f0*/  IMAD.MOV.U32 R13, RZ, RZ, R5 ;  /* 0x000000ffff0d7224 */ /* 0x000fe400078e0005 */
[----:B------:R-:W-:Y:S02]  /*f500*/  IMAD.MOV.U32 R12, RZ, RZ, 0x1 ;  /* 0x00000001ff0c7424 */ /* 0x000fe400078e00ff */
[----:B------:R-:W-:-:S07]  /*f510*/  IMAD.MOV.U32 R3, RZ, RZ, R14 ;  /* 0x000000ffff037224 */ /* 0x000fce00078e000e */
[----:B------:R-:W-:Y:S05]  /*f520*/  WARPSYNC.COLLECTIVE R15, `(.L_x_11998) ;  /* 0x000000000f087348 */ /* 0x000fea0003c00000 */
[----:B------:R0:W1:Y:S02]  /*f530*/  SHFL.IDX P6, R14, R13, R12, R11 ;  /* 0x0000000c0d0e7389 */ /* 0x00006400000c000b */
[----:B01----:R-:W-:Y:S01]  /*f540*/  ENDCOLLECTIVE ;  /* 0x000000000000791b */ /* 0x003fe20003800000 */
.L_x_11998:
        /* <DEDUP_REMOVED lines=18> */
.L_x_11999:
[----:B------:R-:W-:Y:S02]  /*f670*/  IMAD.MOV.U32 R13, RZ, RZ, R5 ;  /* 0x000000ffff0d7224 */ /* 0x000fe400078e0005 */
[----:B------:R-:W-:Y:S02]  /*f680*/  IMAD.MOV.U32 R12, RZ, RZ, 0x2 ;  /* 0x00000002ff0c7424 */ /* 0x000fe400078e00ff */
[----:B------:R-:W-:-:S07]  /*f690*/  IMAD.MOV.U32 R3, RZ, RZ, R14 ;  /* 0x000000ffff037224 */ /* 0x000fce00078e000e */
[----:B------:R-:W-:Y:S05]  /*f6a0*/  WARPSYNC.COLLECTIVE R15, `(.L_x_12000) ;  /* 0x000000000f087348 */ /* 0x000fea0003c00000 */
[----:B------:R0:W1:Y:S02]  /*f6b0*/  SHFL.IDX P6, R14, R13, R12, R11 ;  /* 0x0000000c0d0e7389 */ /* 0x00006400000c000b */
[----:B01----:R-:W-:Y:S01]  /*f6c0*/  ENDCOLLECTIVE ;  /* 0x000000000000791b */ /* 0x003fe20003800000 */
.L_x_12000:
        /* <DEDUP_REMOVED lines=18> */
.L_x_12001:
[----:B------:R-:W-:Y:S02]  /*f7f0*/  IMAD.MOV.U32 R13, RZ, RZ, R5 ;  /* 0x000000ffff0d7224 */ /* 0x000fe400078e0005 */
[----:B------:R-:W-:Y:S02]  /*f800*/  IMAD.MOV.U32 R12, RZ, RZ, 0x3 ;  /* 0x00000003ff0c7424 */ /* 0x000fe400078e00ff */
[----:B------:R-:W-:-:S07]  /*f810*/  IMAD.MOV.U32 R3, RZ, RZ, R14 ;  /* 0x000000ffff037224 */ /* 0x000fce00078e000e */
[----:B------:R-:W-:Y:S05]  /*f820*/  WARPSYNC.COLLECTIVE R15, `(.L_x_12002) ;  /* 0x000000000f087348 */ /* 0x000fea0003c00000 */
[----:B------:R0:W1:Y:S02]  /*f830*/  SHFL.IDX P6, R14, R13, R12, R11 ;  /* 0x0000000c0d0e7389 */ /* 0x00006400000c000b */
[----:B01----:R-:W-:Y:S01]  /*f840*/  ENDCOLLECTIVE ;  /* 0x000000000000791b */ /* 0x003fe20003800000 */
.L_x_12002:
        /* <DEDUP_REMOVED lines=10> */
.L_x_12003:
        /* <DEDUP_REMOVED lines=13> */
.L_x_12004:
        /* <DEDUP_REMOVED lines=18> */
.L_x_12005:
[----:B------:R-:W-:Y:S02]  /*fae0*/  IMAD.MOV.U32 R13, RZ, RZ, R6 ;  /* 0x000000ffff0d7224 */ /* 0x000fe400078e0006 */
[----:B------:R-:W-:Y:S02]  /*faf0*/  IMAD.MOV.U32 R12, RZ, RZ, 0x1 ;  /* 0x00000001ff0c7424 */ /* 0x000fe400078e00ff */
[----:B------:R-:W-:-:S07]  /*fb00*/  IMAD.MOV.U32 R2, RZ, RZ, R14 ;  /* 0x000000ffff027224 */ /* 0x000fce00078e000e */
[----:B------:R-:W-:Y:S05]  /*fb10*/  WARPSYNC.COLLECTIVE R15, `(.L_x_12006) ;  /* 0x000000000f087348 */ /* 0x000fea0003c00000 */
[----:B------:R0:W1:Y:S02]  /*fb20*/  SHFL.IDX P6, R14, R13, R12, R11 ;  /* 0x0000000c0d0e7389 */ /* 0x00006400000c000b */
[----:B01----:R-:W-:Y:S01]  /*fb30*/  ENDCOLLECTIVE ;  /* 0x000000000000791b */ /* 0x003fe20003800000 */
.L_x_12006:
        /* <DEDUP_REMOVED lines=15> */
.L_x_12007:
[----:B------:R-:W-:Y:S05]  /*fc30*/  BRA `(.L_x_12008) ;  /* 0xffffffd0002c7947 */ /* 0x000fea000383ffff */
.L_x_11942:
[----:B0-----:R0:W1:Y:S02]  /*fc40*/  SYNCS.PHASECHK.TRANS64.TRYWAIT P0, [R17+URZ+0x2d820], R0 ;  /* 0x02d82000110075a7 */ /* 0x001064000800017f */
[----:B-1----:R-:W-:Y:S05]  /*fc50*/  @!P0 NANOSLEEP.SYNCS 0x989680 ;  /* 0x009896800000895d */ /* 0x002fea0003900000 */
[----:B------:R-:W1:Y:S02]  /*fc60*/  @!P0 SYNCS.PHASECHK.TRANS64 P0, [R17+URZ+0x2d820], R0 ;  /* 0x02d82000110085a7 */ /* 0x000e64000800007f */
[----:B-1----:R-:W-:Y:S05]  /*fc70*/  @!P0 BRA `(.L_x_11942) ;  /* 0xfffffffc00f08947 */ /* 0x002fea000383ffff */
[----:B------:R-:W-:Y:S05]  /*fc80*/  BRA `(.L_x_12009) ;  /* 0xffffffd000907947 */ /* 0x000fea000383ffff */
.L_x_11946:
[----:B0-----:R0:W1:Y:S02]  /*fc90*/  SYNCS.PHASECHK.TRANS64.TRYWAIT P0, [R6+URZ+0x2d840], R0 ;  /* 0x02d84000060075a7 */ /* 0x001064000800017f */
[----:B-1----:R-:W-:Y:S05]  /*fca0*/  @!P0 NANOSLEEP.SYNCS 0x989680 ;  /* 0x009896800000895d */ /* 0x002fea0003900000 */
[----:B------:R-:W1:Y:S02]  /*fcb0*/  @!P0 SYNCS.PHASECHK.TRANS64 P0, [R6+URZ+0x2d840], R0 ;  /* 0x02d84000060085a7 */ /* 0x000e64000800007f */
[----:B-1----:R-:W-:Y:S05]  /*fcc0*/  @!P0 BRA `(.L_x_11946) ;  /* 0xfffffffc00f08947 */ /* 0x002fea000383ffff */
[----:B------:R-:W-:Y:S05]  /*fcd0*/  BRA `(.L_x_12010) ;  /* 0xffffffd400647947 */ /* 0x000fea000383ffff */
.L_x_11947:
        /* <DEDUP_REMOVED lines=8> */
.L_x_12012:
[----:B------:R-:W-:Y:S05]  /*fd60*/  BSYNC B1 ;  /* 0x0000000000017941 */ /* 0x000fea0003800000 */
.L_x_12011:
        /* <DEDUP_REMOVED lines=10> */
.L_x_12013:
        /* <DEDUP_REMOVED lines=8> */
.L_x_12014:
        /* <DEDUP_REMOVED lines=14> */
.L_x_12015:
[----:B------:R-:W-:Y:S02]  /*ff70*/  IMAD.MOV.U32 R13, RZ, RZ, R10 ;  /* 0x000000ffff0d7224 */ /* 0x000fe400078e000a */
[----:B------:R-:W-:Y:S02]  /*ff80*/  IMAD.MOV.U32 R12, RZ, RZ, 0x2 ;  /* 0x00000002ff0c7424 */ /* 0x000fe400078e00ff */
[----:B------:R-:W-:-:S07]  /*ff90*/  IMAD.MOV.U32 R2, RZ, RZ, R14 ;  /* 0x000000ffff027224 */ /* 0x000fce00078e000e */
[----:B------:R-:W-:Y:S05]  /*ffa0*/  WARPSYNC.COLLECTIVE R15, `(.L_x_12016) ;  /* 0x000000000f087348 */ /* 0x000fea0003c00000 */
[----:B------:R0:W1:Y:S02]  /*ffb0*/  SHFL.IDX P6, R14, R13, R12, R11 ;  /* 0x0000000c0d0e7389 */ /* 0x00006400000c000b */
[----:B01----:R-:W-:Y:S01]  /*ffc0*/  ENDCOLLECTIVE ;  /* 0x000000000000791b */ /* 0x003fe20003800000 */
.L_x_12016:
        /* <DEDUP_REMOVED lines=13> */
.L_x_12017:
[----:B------:R-:W-:Y:S02]  /*100a0*/  IMAD.MOV.U32 R13, RZ, RZ, R10 ;  /* 0x000000ffff0d7224 */ /* 0x000fe400078e000a */
[----:B------:R-:W-:Y:S02]  /*100b0*/  IMAD.MOV.U32 R12, RZ, RZ, 0x3 ;  /* 0x00000003ff0c7424 */ /* 0x000fe400078e00ff */
[----:B------:R-:W-:-:S07]  /*100c0*/  IMAD.MOV.U32 R2, RZ, RZ, R14 ;  /* 0x000000ffff027224 */ /* 0x000fce00078e000e */
[----:B------:R-:W-:Y:S05]  /*100d0*/  WARPSYNC.COLLECTIVE R15, `(.L_x_12018) ;  /* 0x000000000f087348 */ /* 0x000fea0003c00000 */
[----:B------:R0:W1:Y:S02]  /*100e0*/  SHFL.IDX P6, R14, R13, R12, R11 ;  /* 0x0000000c0d0e7389 */ /* 0x00006400000c000b */
[----:B01----:R-:W-:Y:S01]  /*100f0*/  ENDCOLLECTIVE ;  /* 0x000000000000791b */ /* 0x003fe20003800000 */
.L_x_12018:
        /* <DEDUP_REMOVED lines=13> */
.L_x_12019:
[----:B------:R-:W-:Y:S01]  /*101d0*/  IMAD.MOV.U32 R2, RZ, RZ, R14 ;  /* 0x000000ffff027224 */ /* 0x000fe200078e000e */
[----:B------:R-:W-:Y:S06]  /*101e0*/  BRA `(.L_x_12020) ;  /* 0xffffffd400107947 */ /* 0x000fec000383ffff */
.L_x_11952:
[----:B-1----:R1:W2:Y:S02]  /*101f0*/  SYNCS.PHASECHK.TRANS64.TRYWAIT P0, [R6+URZ+0x2d860], R2 ;  /* 0x02d86002060075a7 */ /* 0x0022a4000800017f */
[----:B--2---:R-:W-:Y:S05]  /*10200*/  @!P0 NANOSLEEP.SYNCS 0x989680 ;  /* 0x009896800000895d */ /* 0x004fea0003900000 */
[----:B------:R-:W2:Y:S02]  /*10210*/  @!P0 SYNCS.PHASECHK.TRANS64 P0, [R6+URZ+0x2d860], R2 ;  /* 0x02d86002060085a7 */ /* 0x000ea4000800007f */
[----:B--2---:R-:W-:Y:S05]  /*10220*/  @!P0 BRA `(.L_x_11952) ;  /* 0xfffffffc00f08947 */ /* 0x004fea000383ffff */
[----:B------:R-:W-:Y:S05]  /*10230*/  BRA `(.L_x_12021) ;  /* 0xffffffd400707947 */ /* 0x000fea000383ffff */
.L_x_11953:
        /* <DEDUP_REMOVED lines=8> */
.L_x_12023:
[----:B------:R-:W-:Y:S05]  /*102c0*/  BSYNC B1 ;  /* 0x0000000000017941 */ /* 0x000fea0003800000 */
.L_x_12022:
        /* <DEDUP_REMOVED lines=9> */
.L_x_12024:
[----:B------:R-:W-:Y:S02]  /*10360*/  IMAD.MOV.U32 R13, RZ, RZ, R19 ;  /* 0x000000ffff0d7224 */ /* 0x000fe400078e0013 */
[----:B------:R-:W-:Y:S02]  /*10370*/  IMAD.MOV.U32 R12, RZ, RZ, 0x1 ;  /* 0x00000001ff0c7424 */ /* 0x000fe400078e00ff */
[----:B------:R-:W-:-:S07]  /*10380*/  IMAD.MOV.U32 R2, RZ, RZ, R14 ;  /* 0x000000ffff027224 */ /* 0x000fce00078e000e */
[----:B------:R-:W-:Y:S05]  /*10390*/  WARPSYNC.COLLECTIVE R15, `(.L_x_12025) ;  /* 0x000000000f087348 */ /* 0x000fea0003c00000 */
[----:B------:R0:W1:Y:S02]  /*103a0*/  SHFL.IDX P6, R14, R13, R12, R11 ;  /* 0x0000000c0d0e7389 */ /* 0x00006400000c000b */
[----:B01----:R-:W-:Y:S01]  /*103b0*/  ENDCOLLECTIVE ;  /* 0x000000000000791b */ /* 0x003fe20003800000 */
.L_x_12025:
        /* <DEDUP_REMOVED lines=16> */
.L_x_12026:
[----:B------:R-:W-:Y:S02]  /*104c0*/  IMAD.MOV.U32 R13, RZ, RZ, R19 ;  /* 0x000000ffff0d7224 */ /* 0x000fe400078e0013 */
[----:B------:R-:W-:Y:S02]  /*104d0*/  IMAD.MOV.U32 R12, RZ, RZ, 0x2 ;  /* 0x00000002ff0c7424 */ /* 0x000fe400078e00ff */
[----:B------:R-:W-:-:S07]  /*104e0*/  IMAD.MOV.U32 R2, RZ, RZ, R14 ;  /* 0x000000ffff027224 */ /* 0x000fce00078e000e */
[----:B------:R-:W-:Y:S05]  /*104f0*/  WARPSYNC.COLLECTIVE R15, `(.L_x_12027) ;  /* 0x000000000f087348 */ /* 0x000fea0003c00000 */
[----:B------:R0:W1:Y:S02]  /*10500*/  SHFL.IDX P6, R14, R13, R12, R11 ;  /* 0x0000000c0d0e7389 */ /* 0x00006400000c000b */
[----:B01----:R-:W-:Y:S01]  /*10510*/  ENDCOLLECTIVE ;  /* 0x000000000000791b */ /* 0x003fe20003800000 */
.L_x_12027:
        /* <DEDUP_REMOVED lines=16> */
.L_x_12028:
[----:B------:R-:W-:Y:S02]  /*10620*/  IMAD.MOV.U32 R13, RZ, RZ, R19 ;  /* 0x000000ffff0d7224 */ /* 0x000fe400078e0013 */
[----:B------:R-:W-:Y:S02]  /*10630*/  IMAD.MOV.U32 R12, RZ, RZ, 0x3 ;  /* 0x00000003ff0c7424 */ /* 0x000fe400078e00ff */
[----:B------:R-:W-:-:S07]  /*10640*/  IMAD.MOV.U32 R2, RZ, RZ, R14 ;  /* 0x000000ffff027224 */ /* 0x000fce00078e000e */
[----:B------:R-:W-:Y:S05]  /*10650*/  WARPSYNC.COLLECTIVE R15, `(.L_x_12029) ;  /* 0x000000000f087348 */ /* 0x000fea0003c00000 */
[----:B------:R0:W1:Y:S02]  /*10660*/  SHFL.IDX P6, R14, R13, R12, R11 ;  /* 0x0000000c0d0e7389 */ /* 0x00006400000c000b */
[----:B01----:R-:W-:Y:S01]  /*10670*/  ENDCOLLECTIVE ;  /* 0x000000000000791b */ /* 0x003fe20003800000 */
.L_x_12029:
        /* <DEDUP_REMOVED lines=13> */
.L_x_12030:
        /* <DEDUP_REMOVED lines=8> */
.L_x_11961:
[----:B0-----:R0:W1:Y:S02]  /*107d0*/  SYNCS.PHASECHK.TRANS64.TRYWAIT P0, [R4+URZ+0x2d860], R3 ;  /* 0x02d86003040075a7 */ /* 0x001064000800017f */
[----:B-1----:R-:W-:Y:S05]  /*107e0*/  @!P0 NANOSLEEP.SYNCS 0x989680 ;  /* 0x009896800000895d */ /* 0x002fea0003900000 */
[----:B------:R-:W1:Y:S02]  /*107f0*/  @!P0 SYNCS.PHASECHK.TRANS64 P0, [R4+URZ+0x2d860], R3 ;  /* 0x02d86003040085a7 */ /* 0x000e64000800007f */
[----:B-1----:R-:W-:Y:S05]  /*10800*/  @!P0 BRA `(.L_x_11961) ;  /* 0xfffffffc00f08947 */ /* 0x002fea000383ffff */
[----:B------:R-:W-:Y:S05]  /*10810*/  BRA `(.L_x_12032) ;  /* 0xffffffd800007947 */ /* 0x000fea000383ffff */
.L_x_11962:
        /* <DEDUP_REMOVED lines=8> */
.L_x_12034:
[----:B------:R-:W-:Y:S05]  /*108a0*/  BSYNC B0 ;  /* 0x0000000000007941 */ /* 0x000fea0003800000 */
.L_x_12033:
        /* <DEDUP_REMOVED lines=9> */
.L_x_12035:
        /* <DEDUP_REMOVED lines=9> */
.L_x_12036:
        /* <DEDUP_REMOVED lines=16> */
.L_x_12037:
[----:B------:R-:W-:Y:S02]  /*10ad0*/  IMAD.MOV.U32 R13, RZ, RZ, R19 ;  /* 0x000000ffff0d7224 */ /* 0x000fe400078e0013 */
[----:B------:R-:W-:Y:S01]  /*10ae0*/  IMAD.MOV.U32 R12, RZ, RZ, 0x2 ;  /* 0x00000002ff0c7424 */ /* 0x000fe200078e00ff */
[----:B------:R-:W-:-:S13]  /*10af0*/  IADD3 R2, P0, R14, R6, RZ ;  /* 0x000000060e027210 */ /* 0x000fda0007f1e0ff */
[----:B------:R-:W-:Y:S05]  /*10b00*/  WARPSYNC.COLLECTIVE R15, `(.L_x_12038) ;  /* 0x000000000f087348 */ /* 0x000fea0003c00000 */
[----:B------:R0:W1:Y:S02]  /*10b10*/  SHFL.IDX P6, R14, R13, R12, R11 ;  /* 0x0000000c0d0e7389 */ /* 0x00006400000c000b */
[----:B01----:R-:W-:Y:S01]  /*10b20*/  ENDCOLLECTIVE ;  /* 0x000000000000791b */ /* 0x003fe20003800000 */
.L_x_12038:
        /* <DEDUP_REMOVED lines=15> */
.L_x_12039:
[----:B------:R-:W-:Y:S02]  /*10c20*/  IMAD.MOV.U32 R13, RZ, RZ, R19 ;  /* 0x000000ffff0d7224 */ /* 0x000fe400078e0013 */
[----:B------:R-:W-:Y:S01]  /*10c30*/  IMAD.MOV.U32 R12, RZ, RZ, 0x3 ;  /* 0x00000003ff0c7424 */ /* 0x000fe200078e00ff */
[----:B------:R-:W-:-:S13]  /*10c40*/  IADD3 R2, P0, R14, R6, RZ ;  /* 0x000000060e027210 */ /* 0x000fda0007f1e0ff */
[----:B------:R-:W-:Y:S05]  /*10c50*/  WARPSYNC.COLLECTIVE R15, `(.L_x_12040) ;  /* 0x000000000f087348 */ /* 0x000fea0003c00000 */
[----:B------:R0:W1:Y:S02]  /*10c60*/  SHFL.IDX P6, R14, R13, R12, R11 ;  /* 0x0000000c0d0e7389 */ /* 0x00006400000c000b */
[----:B01----:R-:W-:Y:S01]  /*10c70*/  ENDCOLLECTIVE ;  /* 0x000000000000791b */ /* 0x003fe20003800000 */
.L_x_12040:
        /* <DEDUP_REMOVED lines=12> */
.L_x_12041:
[----:B------:R-:W-:Y:S01]  /*10d40*/  @!PT LDS RZ, [RZ] ;  /* 0x00000000fffff984 */ /* 0x000fe20000000800 */
[----:B------:R-:W-:Y:S01]  /*10d50*/  @!PT LDS RZ, [RZ] ;  /* 0x00000000fffff984 */ /* 0x000fe20000000800 */
[----:B------:R-:W-:Y:S01]  /*10d60*/  @!PT LDS RZ, [RZ] ;  /* 0x00000000fffff984 */ /* 0x000fe20000000800 */
[----:B------:R0:W-:Y:S01]  /*10d70*/  LDGSTS.E.BYPASS.LTC128B.128 [R0+0x3400], desc[UR50][R2.64+0x40], !P0 ;  /* 0x0340004002007fae */ /* 0x0001e2000c101d72 */
[----:B------:R-:W-:-:S13]  /*10d80*/  ISETP.LT.OR P0, PT, R5, 0x41, P1 ;  /* 0x000000410500780c */ /* 0x000fda0000f01670 */
[----:B------:R0:W-:Y:S01]  /*10d90*/  LDGSTS.E.BYPASS.LTC128B.128 [R0+0x5400], desc[UR50][R2.64+0x80], !P0 ;  /* 0x0540008002007fae */ /* 0x0001e2000c101d72 */
[----:B------:R-:W-:Y:S05]  /*10da0*/  BRA `(.L_x_12042) ;  /* 0xffffffd400787947 */ /* 0x000fea000383ffff */
.L_x_11967:
        /* <DEDUP_REMOVED lines=8> */
.L_x_12044:
[----:B------:R-:W-:Y:S05]  /*10e30*/  BSYNC B0 ;  /* 0x0000000000007941 */ /* 0x000fea0003800000 */
.L_x_12043:
[----:B------:R-:W-:Y:S05]  /*10e40*/  BRA `(.L_x_12045) ;  /* 0xffffffd8000c7947 */ /* 0x000fea000383ffff */
.L_x_11970:
[----:B-1----:R1:W2:Y:S02]  /*10e50*/  SYNCS.PHASECHK.TRANS64.TRYWAIT P0, [R4+URZ+0x2d820], R0 ;  /* 0x02d82000040075a7 */ /* 0x0022a4000800017f */
[----:B--2---:R-:W-:Y:S05]  /*10e60*/  @!P0 NANOSLEEP.SYNCS 0x989680 ;  /* 0x009896800000895d */ /* 0x004fea0003900000 */
[----:B------:R-:W2:Y:S02]  /*10e70*/  @!P0 SYNCS.PHASECHK.TRANS64 P0, [R4+URZ+0x2d820], R0 ;  /* 0x02d82000040085a7 */ /* 0x000ea4000800007f */
[----:B--2---:R-:W-:Y:S05]  /*10e80*/  @!P0 BRA `(.L_x_11970) ;  /* 0xfffffffc00f08947 */ /* 0x004fea000383ffff */
[----:B------:R-:W-:Y:S05]  /*10e90*/  BRA `(.L_x_12046) ;  /* 0xffffffd800587947 */ /* 0x000fea000383ffff */
.L_x_11971:
        /* <DEDUP_REMOVED lines=11> */
.L_x_12048:
[----:B------:R-:W-:Y:S05]  /*10f50*/  BSYNC B0 ;  /* 0x0000000000007941 */ /* 0x000fea0003800000 */
.L_x_12047:
[----:B------:R-:W-:Y:S05]  /*10f60*/  BRA `(.L_x_12049) ;  /* 0xffffffd800407947 */ /* 0x000fea000383ffff */
.L_x_11974:
[----:B------:R-:W-:Y:S01]  /*10f70*/  BSSY B1, `(.L_x_12050) ;  /* 0x0000006000017945 */ /* 0x000fe20003800000 */
[----:B------:R-:W-:-:S07]  /*10f80*/  IMAD.MOV.U32 R15, RZ, RZ, -0x1 ;  /* 0xffffffffff0f7424 */ /* 0x000fce00078e00ff */
[----:B01----:R-:W-:Y:S05]  /*10f90*/  WARPSYNC.COLLECTIVE R15, `(.L_x_12051) ;  /* 0x000000000f0c7348 */ /* 0x003fea0003c00000 */
[----:B------:R-:W-:Y:S02]  /*10fa0*/  ELECT P6, UR62, PT ;  /* 0x00000000003e782f */ /* 0x000fe400038c0000 */
[----:B------:R-:W-:Y:S01]  /*10fb0*/  MOV R14, UR62 ;  /* 0x0000003e000e7c02 */ /* 0x000fe20008000f00 */
[----:B01----:R-:W-:Y:S10]  /*10fc0*/  ENDCOLLECTIVE ;  /* 0x000000000000791b */ /* 0x003ff40003800000 */
.L_x_12051:
[----:B------:R-:W-:Y:S05]  /*10fd0*/  BSYNC B1 ;  /* 0x0000000000017941 */ /* 0x000fea0003800000 */
.L_x_12050:
[----:B------:R-:W-:Y:S05]  /*10fe0*/  BRA `(.L_x_12052) ;  /* 0xffffffd800387947 */ /* 0x000fea000383ffff */
.L_x_11976:
[----:B-1----:R1:W2:Y:S02]  /*10ff0*/  SYNCS.PHASECHK.TRANS64.TRYWAIT P1, [R5+URZ+0x2d840], R0 ;  /* 0x02d84000050075a7 */ /* 0x0022a4000802017f */
[----:B--2---:R-:W-:Y:S05]  /*11000*/  @!P1 NANOSLEEP.SYNCS 0x989680 ;  /* 0x009896800000995d */ /* 0x004fea0003900000 */
[----:B------:R-:W2:Y:S02]  /*11010*/  @!P1 SYNCS.PHASECHK.TRANS64 P1, [R5+URZ+0x2d840], R0 ;  /* 0x02d84000050095a7 */ /* 0x000ea4000802007f */
[----:B--2---:R-:W-:Y:S05]  /*11020*/  @!P1 BRA `(.L_x_11976) ;  /* 0xfffffffc00f09947 */ /* 0x004fea000383ffff */
[----:B------:R-:W-:Y:S05]  /*11030*/  BRA `(.L_x_12053) ;  /* 0xffffffd800587947 */ /* 0x000fea000383ffff */
.L_x_11978:
[----:B--2---:R2:W3:Y:S02]  /*11040*/  SYNCS.PHASECHK.TRANS64.TRYWAIT P1, [R23+URZ+0x2d840], R2 ;  /* 0x02d84002170075a7 */ /* 0x0044e4000802017f */
[----:B---3--:R-:W-:Y:S05]  /*11050*/  @!P1 NANOSLEEP.SYNCS 0x989680 ;  /* 0x009896800000995d */ /* 0x008fea0003900000 */
[----:B------:R-:W3:Y:S02]  /*11060*/  @!P1 SYNCS.PHASECHK.TRANS64 P1, [R23+URZ+0x2d840], R2 ;  /* 0x02d84002170095a7 */ /* 0x000ee4000802007f */
[----:B---3--:R-:W-:Y:S05]  /*11070*/  @!P1 BRA `(.L_x_11978) ;  /* 0xfffffffc00f09947 */ /* 0x008fea000383ffff */
[----:B------:R-:W-:Y:S05]  /*11080*/  BRA `(.L_x_12054) ;  /* 0xffffffd800647947 */ /* 0x000fea000383ffff */
.L_x_11980:
[----:B---3--:R3:W4:Y:S02]  /*11090*/  SYNCS.PHASECHK.TRANS64.TRYWAIT P1, [R5+URZ+0x2d860], R0 ;  /* 0x02d86000050075a7 */ /* 0x008724000802017f */
[----:B----4-:R-:W-:Y:S05]  /*110a0*/  @!P1 NANOSLEEP.SYNCS 0x989680 ;  /* 0x009896800000995d */ /* 0x010fea0003900000 */
[----:B------:R-:W4:Y:S02]  /*110b0*/  @!P1 SYNCS.PHASECHK.TRANS64 P1, [R5+URZ+0x2d860], R0 ;  /* 0x02d86000050095a7 */ /* 0x000f24000802007f */
[----:B----4-:R-:W-:Y:S05]  /*110c0*/  @!P1 BRA `(.L_x_11980) ;  /* 0xfffffffc00f09947 */ /* 0x010fea000383ffff */
[----:B------:R-:W-:Y:S05]  /*110d0*/  BRA `(.L_x_12055) ;  /* 0xffffffd800607947 */ /* 0x000fea000383ffff */
.L_x_12056:
        /* <DEDUP_REMOVED lines=10> */
.L_x_15869:


//--------------------- .text._ZN7cutlass13device_kernelIN5flash11enable_sm90INS1_16FlashAttnFwdSm90INS1_25CollectiveMainloopFwdSm90ILi2EN4cute5tupleIJNS5_1CILi1EEES8_S8_EEENS6_IJNS7_ILi192EEENS7_ILi128EEENS7_ILi96EEEEEELi96ENS_6half_tEfNS_4arch4Sm90ELb1ELb0ELb0ELb1ELb1ELb0ELb0ELb0ELb1ELb1ELb0ELb0EEENS1_21CollectiveEpilogueFwdINS6_IJSA_SC_SB_EEES9_SE_SG_Li384ELb1ELb1ELb0ELb0EEENS1_36VarlenDynamicPersistentTileSchedulerILi192ELi128ELi384ELi128ELb0ELb1ELb1ELb1ELb1ELb1EEEEEEEEEvNT_6ParamsE --------------------------
	.section	.text._ZN7cutlass13device_kernelIN5flash11enable_sm90INS1_16FlashAttnFwdSm90INS1_25CollectiveMainloopFwdSm90ILi2EN4cute5tupleIJNS5_1CILi1EEES8_S8_EEENS6_IJNS7_ILi192EEENS7_ILi128EEENS7_ILi96EEEEEELi96ENS_6half_tEfNS_4arch4Sm90ELb1ELb0ELb0ELb1ELb1ELb0ELb0ELb0ELb1ELb1ELb0ELb0EEENS1_21CollectiveEpilogueFwdINS6_IJSA_SC_SB_EEES9_SE_SG_Li384ELb1ELb1ELb0ELb0EEENS1_36VarlenDynamicPersistentTileSchedulerILi192ELi128ELi384ELi128ELb0ELb1ELb1ELb1ELb1ELb1EEEEEEEEEvNT_6ParamsE,"ax",@progbits
	.align	128
.text._ZN7cutlass13device_kernelIN5flash11enable_sm90INS1_16FlashAttnFwdSm90INS1_25CollectiveMainloopFwdSm90ILi2EN4cute5tupleIJNS5_1CILi1EEES8_S8_EEENS6_IJNS7_ILi192EEENS7_ILi128EEENS7_ILi96EEEEEELi96ENS_6half_tEfNS_4arch4Sm90ELb1ELb0ELb0ELb1ELb1ELb0ELb0ELb0ELb1ELb1ELb0ELb0EEENS1_21CollectiveEpilogueFwdINS6_IJSA_SC_SB_EEES9_SE_SG_Li384ELb1ELb1ELb0ELb0EEENS1_36VarlenDynamicPersistentTileSchedulerILi192ELi128ELi384ELi128ELb0ELb1ELb1ELb1ELb1ELb1EEEEEEEEEvNT_6ParamsE:
        .type           _ZN7cutlass13device_kernelIN5flash11enable_sm90INS1_16FlashAttnFwdSm90INS1_25CollectiveMainloopFwdSm90ILi2EN4cute5tupleIJNS5_1CILi1EEES8_S8_EEENS6_IJNS7_ILi192EEENS7_ILi128EEENS7_ILi96EEEEEELi96ENS_6half_tEfNS_4arch4Sm90ELb1ELb0ELb0ELb1ELb1ELb0ELb0ELb0ELb1ELb1ELb0ELb0EEENS1_21CollectiveEpilogueFwdINS6_IJSA_SC_SB_EEES9_SE_SG_Li384ELb1ELb1ELb0ELb0EEENS1_36VarlenDynamicPersistentTileSchedulerILi192ELi128ELi384ELi128ELb0ELb1ELb1ELb1ELb1ELb1EEEEEEEEEvNT_6ParamsE,@function
        .size           _ZN7cutlass13device_kernelIN5flash11enable_sm90INS1_16FlashAttnFwdSm90INS1_25CollectiveMainloopFwdSm90ILi2EN4cute5tupleIJNS5_1CILi1EEES8_S8_EEENS6_IJNS7_ILi192EEENS7_ILi128EEENS7_ILi96EEEEEELi96ENS_6half_tEfNS_4arch4Sm90ELb1ELb0ELb0ELb1ELb1ELb0ELb0ELb0ELb1ELb1ELb0ELb0EEENS1_21CollectiveEpilogueFwdINS6_IJSA_SC_SB_EEES9_SE_SG_Li384ELb1ELb1ELb0ELb0EEENS1_36VarlenDynamicPersistentTileSchedulerILi192ELi128ELi384ELi128ELb0ELb1ELb1ELb1ELb1ELb1EEEEEEEEEvNT_6ParamsE,(.L_x_15870 - _ZN7cutlass13device_kernelIN5flash11enable_sm90INS1_16FlashAttnFwdSm90INS1_25CollectiveMainloopFwdSm90ILi2EN4cute5tupleIJNS5_1CILi1EEES8_S8_EEENS6_IJNS7_ILi192EEENS7_ILi128EEENS7_ILi96EEEEEELi96ENS_6half_tEfNS_4arch4Sm90ELb1ELb0ELb0ELb1ELb1ELb0ELb0ELb0ELb1ELb1ELb0ELb0EEENS1_21CollectiveEpilogueFwdINS6_IJSA_SC_SB_EEES9_SE_SG_Li384ELb1ELb1ELb0ELb0EEENS1_36VarlenDynamicPersistentTileSchedulerILi192ELi128ELi384ELi128ELb0ELb1ELb1ELb1ELb1ELb1EEEEEEEEEvNT_6ParamsE)
        .other          _ZN7cutlass13device_kernelIN5flash11enable_sm90INS1_16FlashAttnFwdSm90INS1_25CollectiveMainloopFwdSm90ILi2EN4cute5tupleIJNS5_1CILi1EEES8_S8_EEENS6_IJNS7_ILi192EEENS7_ILi128EEENS7_ILi96EEEEEELi96ENS_6half_tEfNS_4arch4Sm90ELb1ELb0ELb0ELb1ELb1ELb0ELb0ELb0ELb1ELb1ELb0ELb0EEENS1_21CollectiveEpilogueFwdINS6_IJSA_SC_SB_EEES9_SE_SG_Li384ELb1ELb1ELb0ELb0EEENS1_36VarlenDynamicPersistentTileSchedulerILi192ELi128ELi384ELi128ELb0ELb1ELb1ELb1ELb1ELb1EEEEEEEEEvNT_6ParamsE,@"STO_CUDA_ENTRY STV_DEFAULT"
_ZN7cutlass13device_kernelIN5flash11enable_sm90INS1_16FlashAttnFwdSm90INS1_25CollectiveMainloopFwdSm90ILi2EN4cute5tupleIJNS5_1CILi1EEES8_S8_EEENS6_IJNS7_ILi192EEENS7_ILi128EEENS7_ILi96EEEEEELi96ENS_6half_tEfNS_4arch4Sm90ELb1ELb0ELb0ELb1ELb1ELb0ELb0ELb0ELb1ELb1ELb0ELb0EEENS1_21CollectiveEpilogueFwdINS6_IJSA_SC_SB_EEES9_SE_SG_Li384ELb1ELb1ELb0ELb0EEENS1_36VarlenDynamicPersistentTileSchedulerILi192ELi128ELi384ELi128ELb0ELb1ELb1ELb1ELb1ELb1EEEEEEEEEvNT_6ParamsE:
        /* <DEDUP_REMOVED lines=45> */
.L_x_12057:
        /* <DEDUP_REMOVED lines=22> */
.L_x_12058:
        /* <DEDUP_REMOVED lines=18> */
.L_x_12059:
        /* <DEDUP_REMOVED lines=22> */
.L_x_12060:
        /* <DEDUP_REMOVED lines=22> */
.L_x_12061:
        /* <DEDUP_REMOVED lines=8> */
.L_x_12063:
        /* <DEDUP_REMOVED lines=24> */
[----:B------:R-:W-:-:S03]  /*0a10*/  LOP3.LUT R4, R2, 0xfffffff0, RZ, 0xc0, !PT ;  /* 0xfffffff002047812 */ /* 0x000fc600078ec0ff */
[C---:B------:R-:W-:Y:S02]  /*0a20*/  IMAD.IADD R150, R157.reuse, 0x1, -R150 ;  /* 0x000000019d967824 */ /* 0x040fe400078e0a96 */
[----:B------:R-:W-:-:S03]  /*0a30*/  IMAD.IADD R4, R157, 0x1, -R4 ;  /* 0x000000019d047824 */ /* 0x000fc600078e0a04 */
[----:B------:R-:W-:Y:S02]  /*0a40*/  SHF.R.S32.HI R11, RZ, 0x1f, R150 ;  /* 0x0000001fff0b7819 */ /* 0x000fe40000011496 */
[----:B------:R-:W-:Y:S02]  /*0a50*/  SHF.R.S32.HI R3, RZ, 0x1f, R4 ;  /* 0x0000001fff037819 */ /* 0x000fe40000011404 */
[----:B------:R-:W-:Y:S02]  /*0a60*/  LEA.HI R10, R11, R150, RZ, 0x2 ;  /* 0x000000960b0a7211 */ /* 0x000fe400078f10ff */
[----:B------:R-:W-:Y:S02]  /*0a70*/  LEA.HI R5, R0, R157, RZ, 0x5 ;  /* 0x0000009d00057211 */ /* 0x000fe400078f28ff */
[--C-:B------:R-:W-:Y:S02]  /*0a80*/  SHF.R.S32.HI R8, RZ, 0x2, R10.reuse ;  /* 0x00000002ff087819 */ /* 0x100fe4000001140a */
[----:B------:R-:W-:-:S02]  /*0a90*/  SHF.R.S32.HI R9, RZ, 0x1f, R10 ;  /* 0x0000001fff097819 */ /* 0x000fc4000001140a */
[----:B------:R-:W-:Y:S02]  /*0aa0*/  SHF.R.S32.HI R7, RZ, 0x4, R2 ;  /* 0x00000004ff077819 */ /* 0x000fe40000011402 */
[----:B------:R-:W-:Y:S02]  /*0ab0*/  LEA.HI R3, R3, R4, RZ, 0x3 ;  /* 0x0000000403037211 */ /* 0x000fe400078f18ff */
[----:B------:R-:W-:Y:S02]  /*0ac0*/  LEA.HI R6, R9, R8, RZ, 0x3 ;  /* 0x0000000809067211 */ /* 0x000fe400078f18ff */
[----:B------:R-:W-:Y:S02]  /*0ad0*/  SHF.R.S32.HI R9, RZ, 0x5, R5 ;  /* 0x00000005ff097819 */ /* 0x000fe40000011405 */
[----:B------:R-:W-:Y:S02]  /*0ae0*/  LEA.HI R2, R2, R7, RZ, 0x1 ;  /* 0x0000000702027211 */ /* 0x000fe400078f08ff */
[----:B------:R-:W-:-:S02]  /*0af0*/  LOP3.LUT R5, R3, 0xfffffff8, RZ, 0xc0, !PT ;  /* 0xfffffff803057812 */ /* 0x000fc400078ec0ff */
[----:B------:R-:W-:Y:S02]  /*0b00*/  SHF.R.S32.HI R151, RZ, 0x7, R151 ;  /* 0x00000007ff977819 */ /* 0x000fe40000011497 */
[----:B------:R-:W-:Y:S01]  /*0b10*/  LOP3.LUT R2, R2, 0x1ffffffe, RZ, 0xc0, !PT ;  /* 0x1ffffffe02027812 */ /* 0x000fe200078ec0ff */
[----:B------:R-:W-:Y:S01]  /*0b20*/  IMAD.IADD R5, R4, 0x1, -R5 ;  /* 0x0000000104057824 */ /* 0x000fe200078e0a05 */
[----:B------:R-:W-:Y:S01]  /*0b30*/  LOP3.LUT R13, R6, 0xfffffff8, RZ, 0xc0, !PT ;  /* 0xfffffff8060d7812 */ /* 0x000fe200078ec0ff */
[----:B------:R-:W-:-:S04]  /*0b40*/  IMAD.HI R6, R151, 0x55555556, RZ ;  /* 0x5555555697067827 */ /* 0x000fc800078e02ff */
[----:B------:R-:W-:Y:S02]  /*0b50*/  IMAD R14, R9, 0x10, R4 ;  /* 0x00000010090e7824 */ /* 0x000fe400078e0204 */
[----:B------:R-:W-:Y:S02]  /*0b60*/  IMAD.IADD R2, R7, 0x1, -R2 ;  /* 0x0000000107027824 */ /* 0x000fe400078e0a02 */
[----:B------:R-:W-:Y:S02]  /*0b70*/  IMAD.SHL.U32 R4, R5, 0x40, RZ ;  /* 0x0000004005047824 */ /* 0x000fe400078e00ff */
[----:B------:R-:W-:Y:S01]  /*0b80*/  IMAD.IADD R12, R8, 0x1, -R13 ;  /* 0x00000001080c7824 */ /* 0x000fe200078e0a0d */
[----:B------:R-:W-:Y:S01]  /*0b90*/  LEA.HI R8, R6, R6, RZ, 0x1 ;  /* 0x0000000606087211 */ /* 0x000fe200078f08ff */
[----:B------:R-:W-:Y:S01]  /*0ba0*/  IMAD.SHL.U32 R6, R3, 0x40, RZ ;  /* 0x0000004003067824 */ /* 0x000fe200078e00ff */
[----:B------:R-:W-:Y:S01]  /*0bb0*/  LOP3.LUT R4, R4, 0x1c0, RZ, 0xc0, !PT ;  /* 0x000001c004047812 */ /* 0x000fe200078ec0ff */
[----:B------:R-:W-:Y:S01]  /*0bc0*/  IMAD.SHL.U32 R3, R2, 0x8, RZ ;  /* 0x0000000802037824 */ /* 0x000fe200078e00ff */
[----:B------:R-:W-:-:S03]  /*0bd0*/  LEA.HI R0, R0, R157, RZ, 0x2 ;  /* 0x0000009d00007211 */ /* 0x000fc600078f10ff */
[--C-:B------:R-:W-:Y:S01]  /*0be0*/  IMAD.U32 R153, R14, 0x20, R3.reuse ;  /* 0x000000200e997824 */ /* 0x100fe200078e0003 */
[----:B------:R-:W-:Y:S02]  /*0bf0*/  LOP3.LUT R3, R4, 0x8, R3, 0xf8, !PT ;  /* 0x0000000804037812 */ /* 0x000fe400078ef803 */
[----:B------:R-:W-:Y:S02]  /*0c00*/  LOP3.LUT R6, R6, 0x7ffffe00, RZ, 0xc0, !PT ;  /* 0x7ffffe0006067812 */ /* 0x000fe400078ec0ff */
[----:B------:R-:W-:Y:S02]  /*0c10*/  SHF.R.U32.HI R4, RZ, 0x3, R4 ;  /* 0x00000003ff047819 */ /* 0x000fe40000011604 */
[----:B------:R-:W-:Y:S01]  /*0c20*/  LOP3.LUT R2, R0, 0xfffffffc, RZ, 0xc0, !PT ;  /* 0xfffffffc00027812 */ /* 0x000fe200078ec0ff */
[----:B------:R-:W-:Y:S01]  /*0c30*/  IMAD R6, R9, 0x400, R6 ;  /* 0x0000040009067824 */ /* 0x000fe200078e0206 */
[----:B------:R-:W-:Y:S02]  /*0c40*/  LOP3.LUT R3, R3, R4, RZ, 0x3c, !PT ;  /* 0x0000000403037212 */ /* 0x000fe400078e3cff */
[----:B------:R-:W-:Y:S01]  /*0c50*/  LEA.HI R11, R11, R150, RZ, 0x5 ;  /* 0x000000960b0b7211 */ /* 0x000fe200078f28ff */
[----:B------:R-:W-:Y:S01]  /*0c60*/  IMAD.IADD R147, R157, 0x1, -R2 ;  /* 0x000000019d937824 */ /* 0x000fe200078e0a02 */
[----:B------:R-:W-:Y:S01]  /*0c70*/  R2P PR, R5, 0x6 ;  /* 0x0000000605007804 */ /* 0x000fe20000000000 */
[----:B------:R-:W-:Y:S01]  /*0c80*/  IMAD.IADD R3, R6, 0x1, R3 ;  /* 0x0000000106037824 */ /* 0x000fe200078e0203 */
[----:B------:R-:W-:-:S02]  /*0c90*/  SHF.R.S32.HI R11, RZ, 0x5, R11 ;  /* 0x00000005ff0b7819 */ /* 0x000fc4000001140b */
[----:B------:R-:W-:Y:S02]  /*0ca0*/  LEA.HI R4, R147, R147, RZ, 0x1 ;  /* 0x0000009393047211 */ /* 0x000fe400078f08ff */
[----:B------:R-:W-:Y:S01]  /*0cb0*/  LEA R16, R3, UR40, 0x1 ;  /* 0x0000002803107c11 */ /* 0x000fe2000f8e08ff */
[----:B------:R-:W-:Y:S01]  /*0cc0*/  IMAD.MOV.U32 R17, RZ, RZ, 0x40 ;  /* 0x00000040ff117424 */ /* 0x000fe200078e00ff */
[----:B------:R-:W-:Y:S01]  /*0cd0*/  LOP3.LUT R4, R4, 0x1ffffffe, RZ, 0xc0, !PT ;  /* 0x1ffffffe04047812 */ /* 0x000fe200078ec0ff */
[----:B------:R-:W-:Y:S02]  /*0ce0*/  IMAD.SHL.U32 R142, R147, 0x8, RZ ;  /* 0x00000008938e7824 */ /* 0x000fe400078e00ff */
[----:B------:R-:W-:Y:S02]  /*0cf0*/  IMAD R8, R8, -0x3, R151 ;  /* 0xfffffffd08087824 */ /* 0x000fe400078e0297 */
[----:B------:R-:W-:Y:S02]  /*0d00*/  IMAD R11, R11, 0x10, R12 ;  /* 0x000000100b0b7824 */ /* 0x000fe400078e020c */
[----:B------:R-:W-:Y:S01]  /*0d10*/  VIADD R18, R16, 0x21800 ;  /* 0x0002180010127836 */ /* 0x000fe20000000000 */
[----:B------:R-:W-:Y:S01]  /*0d20*/  SEL R17, R17, 0xffffffc0, !P2 ;  /* 0xffffffc011117807 */ /* 0x000fe20005000000 */
[----:B------:R-:W-:Y:S01]  /*0d30*/  VIADD R145, R142, 0x20 ;  /* 0x000000208e917836 */ /* 0x000fe20000000000 */
[----:B------:R-:W-:Y:S01]  /*0d40*/  LOP3.LUT R139, R10, 0x7ffffffc, RZ, 0xc0, !PT ;  /* 0x7ffffffc0a8b7812 */ /* 0x000fe200078ec0ff */
[----:B------:R-:W-:-:S02]  /*0d50*/  VIADD R146, R142, 0x40 ;  /* 0x000000408e927836 */ /* 0x000fc40000000000 */
[----:B------:R-:W-:Y:S02]  /*0d60*/  VIADD R22, R16, 0x21820 ;  /* 0x0002182010167836 */ /* 0x000fe40000000000 */
[----:B------:R-:W-:Y:S02]  /*0d70*/  IMAD R152, R8, 0x40, R11 ;  /* 0x0000004008987824 */ /* 0x000fe400078e020b */
[----:B------:R-:W-:Y:S02]  /*0d80*/  IMAD.IADD R3, R147, 0x1, -R4 ;  /* 0x0000000193037824 */ /* 0x000fe400078e0a04 */
[C---:B------:R-:W-:Y:S01]  /*0d90*/  @P1 VIADD R22, R18.reuse, 0xffffffe0 ;  /* 0xffffffe012161836 */ /* 0x040fe20000000000 */
[----:B------:R-:W-:Y:S01]  /*0da0*/  SHF.R.S32.HI R148, RZ, 0x2, R0 ;  /* 0x00000002ff947819 */ /* 0x000fe20000011400 */
[----:B------:R-:W-:Y:S01]  /*0db0*/  IMAD.IADD R18, R18, 0x1, R17 ;  /* 0x0000000112127824 */ /* 0x000fe200078e0211 */
[----:B------:R-:W-:Y:S01]  /*0dc0*/  SHF.R.S32.HI R156, RZ, 0x1f, R145 ;  /* 0x0000001fff9c7819 */ /* 0x000fe20000011491 */
[----:B------:R-:W-:Y:S01]  /*0dd0*/  IMAD.MOV.U32 R149, RZ, RZ, RZ ;  /* 0x000000ffff957224 */ /* 0x000fe200078e00ff */
[----:B------:R-:W-:Y:S01]  /*0de0*/  SHF.R.S32.HI R155, RZ, 0x1f, R146 ;  /* 0x0000001fff9b7819 */ /* 0x000fe20000011492 */
[----:B------:R-:W-:-:S02]  /*0df0*/  IMAD.MOV.U32 R2, RZ, RZ, RZ ;  /* 0x000000ffff027224 */ /* 0x000fc400078e00ff */
[----:B------:R-:W-:Y:S02]  /*0e00*/  IMAD.IADD R139, R150, 0x1, -R139 ;  /* 0x00000001968b7824 */ /* 0x000fe400078e0a8b */
[----:B------:R-:W-:Y:S02]  /*0e10*/  IMAD R140, R3, 0x8, R152 ;  /* 0x00000008038c7824 */ /* 0x000fe400078e0298 */
[----:B------:R-:W-:Y:S02]  /*0e20*/  IMAD.IADD R17, R17, 0x1, R22 ;  /* 0x0000000111117824 */ /* 0x000fe400078e0216 */
[----:B------:R-:W-:Y:S01]  /*0e30*/  VIADD R23, R22, 0x6000 ;  /* 0x0000600016177836 */ /* 0x000fe20000000000 */
[----:B------:R-:W-:Y:S01]  /*0e40*/  UMOV UR38, URZ ;  /* 0x0000003f00267c82 */ /* 0x000fe20008000000 */
[----:B--2---:R-:W-:-:S07]  /*0e50*/  LOP3.LUT R19, R15, 0x1, RZ, 0xfc, !PT ;  /* 0x000000010f137812 */ /* 0x004fce00078efcff */
.L_x_12115:
[----:B--2---:R-:W0:Y:S01]  /*0e60*/  LDC.64 R4, c[0x0][0xc88] ;  /* 0x00032200ff047b82 */ /* 0x004e220000000a00 */
[----:B------:R-:W-:Y:S01]  /*0e70*/  ULDC.64 UR4, c[0x0][0xa28] ;  /* 0x00028a0000047ab9 */ /* 0x000fe20000000a00 */
[----:B------:R-:W-:Y:S01]  /*0e80*/  ULDC.64 UR6, c[0x0][0xa18] ;  /* 0x0002860000067ab9 */ /* 0x000fe20000000a00 */
[----:B------:R-:W-:Y:S01]  /*0e90*/  IMAD.MOV.U32 R0, RZ, RZ, RZ ;  /* 0x000000ffff007224 */ /* 0x000fe200078e00ff */
[----:B------:R-:W-:Y:S01]  /*0ea0*/  ULDC.64 UR8, c[0x0][0xa20] ;  /* 0x0002880000087ab9 */ /* 0x000fe20000000a00 */
[----:B0-----:R-:W-:-:S05]  /*0eb0*/  IMAD.WIDE R4, R31, 0x4, R4 ;  /* 0x000000041f047825 */ /* 0x001fca00078e0204 */
[----:B------:R-:W2:Y:S01]  /*0ec0*/  LDG.E R141, desc[UR36][R4.64] ;  /* 0x00000024048d7981 */ /* 0x000ea2000c1e1900 */
[----:B------:R-:W-:Y:S02]  /*0ed0*/  ISETP.NE.U32.AND P0, PT, RZ, UR4, PT ;  /* 0x00000004ff007c0c */ /* 0x000fe4000bf05070 */
[----:B------:R-:W-:Y:S02]  /*0ee0*/  ISETP.NE.U32.AND P1, PT, RZ, UR6, PT ;  /* 0x00000006ff007c0c */ /* 0x000fe4000bf25070 */
[----:B------:R-:W-:Y:S02]  /*0ef0*/  ISETP.NE.AND.EX P0, PT, RZ, UR5, PT, P0 ;  /* 0x00000005ff007c0c */ /* 0x000fe4000bf05300 */
[----:B------:R-:W-:Y:S02]  /*0f00*/  ISETP.NE.AND.EX P1, PT, RZ, UR7, PT, P1 ;  /* 0x00000007ff007c0c */ /* 0x000fe4000bf25310 */
[----:B--2---:R-:W-:-:S09]  /*0f10*/  SHF.R.S32.HI R144, RZ, 0x1f, R141 ;  /* 0x0000001fff907819 */ /* 0x004fd2000001148d */
[----:B-1-3--:R-:W-:-:S04]  /*0f20*/  @P0 LEA R6, P2, R141, UR4, 0x2 ;  /* 0x000000048d060c11 */ /* 0x00afc8000f8410ff */
[C---:B------:R-:W-:Y:S01]  /*0f30*/  @P0 LEA.HI.X R7, R141.reuse, UR5, R144, 0x2, P2 ;  /* 0x000000058d070c11 */ /* 0x040fe200090f1490 */
[----:B------:R-:W-:Y:S01]  /*0f40*/  ULDC.64 UR4, c[0x0][0x418] ;  /* 0x0001060000047ab9 */ /* 0x000fe20000000a00 */
[----:B------:R-:W-:-:S03]  /*0f50*/  @P1 LEA R4, P2, R141, UR6, 0x2 ;  /* 0x000000068d041c11 */ /* 0x000fc6000f8410ff */
[----:B------:R0:W5:Y:S01]  /*0f60*/  @P0 LDG.E R0, desc[UR36][R6.64] ;  /* 0x0000002406000981 */ /* 0x000162000c1e1900 */
[----:B------:R-:W-:-:S05]  /*0f70*/  @P1 LEA.HI.X R5, R141, UR7, R144, 0x2, P2 ;  /* 0x000000078d051c11 */ /* 0x000fca00090f1490 */
[----:B------:R0:W5:Y:S01]  /*0f80*/  @P1 LDG.E R138, desc[UR36][R4.64] ;  /* 0x00000024048a1981 */ /* 0x000162000c1e1900 */
[----:B------:R-:W-:Y:S01]  /*0f90*/  UISETP.NE.U32.AND UP0, UPT, UR4, URZ, UPT ;  /* 0x0000003f0400728c */ /* 0x000fe2000bf05070 */
[----:B------:R-:W-:Y:S02]  /*0fa0*/  ISETP.NE.U32.AND P2, PT, RZ, UR8, PT ;  /* 0x00000008ff007c0c */ /* 0x000fe4000bf45070 */
[----:B------:R-:W-:Y:S01]  /*0fb0*/  ULDC UR4, c[0x0][0x424] ;  /* 0x0001090000047ab9 */ /* 0x000fe20000000800 */
[----:B------:R-:W-:Y:S01]  /*0fc0*/  UISETP.NE.AND.EX UP0, UPT, UR5, URZ, UPT, UP0 ;  /* 0x0000003f0500728c */ /* 0x000fe2000bf05300 */
[----:B------:R-:W-:Y:S02]  /*0fd0*/  ISETP.NE.AND.EX P2, PT, RZ, UR9, PT, P2 ;  /* 0x00000009ff007c0c */ /* 0x000fe4000bf45320 */
[----:B------:R-:W-:Y:S01]  /*0fe0*/  ULDC UR5, c[0x0][0x2f0] ;  /* 0x0000bc0000057ab9 */ /* 0x000fe20000000800 */
[----:B------:R-:W-:-:S04]  /*0ff0*/  USEL UR4, UR4, 0x1, UP0 ;  /* 0x0000000104047887 */ /* 0x000fc80008000000 */
[----:B------:R-:W-:Y:S01]  /*1000*/  UIMAD UR4, UR4, UR5, URZ ;  /* 0x00000005040472a4 */ /* 0x000fe2000f8e023f */
[----:B0---4-:R-:W-:Y:S11]  /*1010*/  @P1 BRA `(.L_x_12064) ;  /* 0x0000000000281947 */ /* 0x011ff60003800000 */
        /* <DEDUP_REMOVED lines=10> */
.L_x_12064:
[----:B------:R-:W-:Y:S02]  /*10c0*/  IMAD.U32 R137, RZ, RZ, UR4 ;  /* 0x00000004ff897e24 */ /* 0x000fe4000f8e00ff */
[----:B------:R-:W-:Y:S01]  /*10d0*/  IMAD.MOV.U32 R143, RZ, RZ, R30 ;  /* 0x000000ffff8f7224 */ /* 0x000fe200078e001e */
[----:B------:R-:W-:Y:S06]  /*10e0*/  @!P2 BRA `(.L_x_12065) ;  /* 0x000000000010a947 */ /* 0x000fec0003800000 */
[----:B------:R-:W-:-:S04]  /*10f0*/  LEA R4, P0, R141, UR8, 0x2 ;  /* 0x000000088d047c11 */ /* 0x000fc8000f8010ff */
[----:B------:R-:W-:-:S05]  /*1100*/  LEA.HI.X R5, R141, UR9, R144, 0x2, P0 ;  /* 0x000000098d057c11 */ /* 0x000fca00080f1490 */
[----:B------:R1:W5:Y:S01]  /*1110*/  LDG.E R137, desc[UR36][R4.64] ;  /* 0x0000002404897981 */ /* 0x000362000c1e1900 */
[----:B------:R-:W-:Y:S05]  /*1120*/  BRA `(.L_x_12066) ;  /* 0x0000000000247947 */ /* 0x000fea0003800000 */
.L_x_12065:
        /* <DEDUP_REMOVED lines=9> */
.L_x_12066:
[----:B------:R-:W2:Y:S01]  /*11c0*/  LDC R154, c[0x0][0x448] ;  /* 0x00011200ff9a7b82 */ /* 0x000ea20000000800 */
[----:B------:R-:W-:Y:S01]  /*11d0*/  IMAD R136, R29, 0xc0, RZ ;  /* 0x000000c01d887824 */ /* 0x000fe200078e02ff */
[----:B------:R-:W-:Y:S01]  /*11e0*/  CS2R R134, SRZ ;  /* 0x0000000000867805 */ /* 0x000fe2000001ff00 */
[----:B-----5:R-:W-:Y:S01]  /*11f0*/  IMAD.IADD R137, R137, 0x1, -R0 ;  /* 0x0000000189897824 */ /* 0x020fe200078e0a00 */
[----:B------:R-:W-:Y:S01]  /*1200*/  CS2R R132, SRZ ;  /* 0x0000000000847805 */ /* 0x000fe2000001ff00 */
[----:B------:R-:W-:Y:S01]  /*1210*/  VIADD R3, R136, 0xbf ;  /* 0x000000bf88037836 */ /* 0x000fe20000000000 */
[----:B------:R-:W-:Y:S01]  /*1220*/  CS2R R130, SRZ ;  /* 0x0000000000827805 */ /* 0x000fe2000001ff00 */
        /* <DEDUP_REMOVED lines=17> */
[----:B--2---:R-:W-:Y:S02]  /*1340*/  ISETP.NE.AND P0, PT, R154, 0x1, PT ;  /* 0x000000019a00780c */ /* 0x004fe40003f05270 */
[----:B------:R-:W-:-:S02]  /*1350*/  CS2R R98, SRZ ;  /* 0x0000000000627805 */ /* 0x000fc4000001ff00 */
[----:B------:R-:W-:Y:S02]  /*1360*/  CS2R R96, SRZ ;  /* 0x0000000000607805 */ /* 0x000fe4000001ff00 */
[----:B------:R-:W-:Y:S01]  /*1370*/  CS2R R6, SRZ ;  /* 0x0000000000067805 */ /* 0x000fe2000001ff00 */
[----:B------:R-:W-:Y:S01]  /*1380*/  IMAD.MOV.U32 R94, RZ, RZ, RZ ;  /* 0x000000ffff5e7224 */ /* 0x000fe200078e00ff */
[----:B------:R-:W-:Y:S01]  /*1390*/  CS2R R90, SRZ ;  /* 0x00000000005a7805 */ /* 0x000fe2000001ff00 */
[----:B------:R-:W-:Y:S02]  /*13a0*/  IMAD.MOV.U32 R93, RZ, RZ, RZ ;  /* 0x000000ffff5d7224 */ /* 0x000fe400078e00ff */
[----:B------:R-:W-:Y:S02]  /*13b0*/  IMAD.MOV.U32 R89, RZ, RZ, RZ ;  /* 0x000000ffff597224 */ /* 0x000fe400078e00ff */
[----:B-1----:R-:W1:Y:S08]  /*13c0*/  @P0 LDC R4, c[0x0][0x44c] ;  /* 0x00011300ff040b82 */ /* 0x002e700000000800 */
[----:B------:R-:W2:Y:S01]  /*13d0*/  @P0 LDC R5, c[0x0][0x450] ;  /* 0x00011400ff050b82 */ /* 0x000ea20000000800 */
[----:B-1----:R-:W-:Y:S01]  /*13e0*/  @P0 IMAD.HI.U32 R0, R3, R4, RZ ;  /* 0x0000000403000227 */ /* 0x002fe200078e00ff */
[----:B0-----:R-:W-:-:S04]  /*13f0*/  IADD3 R4, R137, 0x80, -R138 ;  /* 0x0000008089047810 */ /* 0x001fc80007ffe88a */
[----:B--2---:R-:W-:Y:S01]  /*1400*/  @P0 SHF.R.U32.HI R3, RZ, R5, R0 ;  /* 0x00000005ff030219 */ /* 0x004fe20000011600 */
[----:B------:R-:W-:Y:S01]  /*1410*/  VIADD R0, R137, 0x7f ;  /* 0x0000007f89007836 */ /* 0x000fe20000000000 */
[----:B------:R-:W-:-:S03]  /*1420*/  PLOP3.LUT P0, PT, PT, PT, PT, 0x80, 0x0 ;  /* 0x000000000000781c */ /* 0x000fc60003f0f070 */
[----:B------:R-:W-:Y:S01]  /*1430*/  IMAD.IADD R4, R4, 0x1, R3 ;  /* 0x0000000104047824 */ /* 0x000fe200078e0203 */
[----:B------:R-:W-:-:S04]  /*1440*/  SHF.R.S32.HI R3, RZ, 0x1f, R0 ;  /* 0x0000001fff037819 */ /* 0x000fc80000011400 */
[----:B------:R-:W-:Y:S02]  /*1450*/  SHF.R.S32.HI R5, RZ, 0x1f, R4 ;  /* 0x0000001fff057819 */ /* 0x000fe40000011404 */
[----:B------:R-:W-:Y:S01]  /*1460*/  LEA.HI R3, R3, R0, RZ, 0x7 ;  /* 0x0000000003037211 */ /* 0x000fe200078f38ff */
[----:B------:R-:W-:Y:S01]  /*1470*/  IMAD.MOV.U32 R0, RZ, RZ, RZ ;  /* 0x000000ffff007224 */ /* 0x000fe200078e00ff */
[----:B------:R-:W-:Y:S02]  /*1480*/  LEA.HI R5, R5, R4, RZ, 0x7 ;  /* 0x0000000405057211 */ /* 0x000fe400078f38ff */
[----:B------:R-:W-:Y:S01]  /*1490*/  SHF.R.S32.HI R88, RZ, 0x7, R3 ;  /* 0x00000007ff587819 */ /* 0x000fe20000011403 */
[----:B------:R-:W-:Y:S01]  /*14a0*/  IMAD.MOV.U32 R3, RZ, RZ, RZ ;  /* 0x000000ffff037224 */ /* 0x000fe200078e00ff */
[----:B------:R-:W-:-:S04]  /*14b0*/  SHF.R.S32.HI R5, RZ, 0x7, R5 ;  /* 0x00000007ff057819 */ /* 0x000fc80000011405 */
[----:B------:R-:W-:-:S04]  /*14c0*/  VIMNMX R88, R88, R5, PT ;  /* 0x0000000558587248 */ /* 0x000fc80003fe0100 */
[----:B------:R-:W-:-:S13]  /*14d0*/  ISETP.GE.AND P1, PT, R88, 0x1, PT ;  /* 0x000000015800780c */ /* 0x000fda0003f26270 */
[----:B------:R-:W-:Y:S05]  /*14e0*/  @!P1 BRA `(.L_x_12067) ;  /* 0x0000007800989947 */ /* 0x000fea0003800000 */
        /* <DEDUP_REMOVED lines=32> */
.L_x_12068:
[----:B------:R-:W-:Y:S02]  /*16f0*/  LEA.HI R0, R149, R149, RZ, 0x1 ;  /* 0x0000009595007211 */ /* 0x000fe400078f08ff */
[----:B------:R-:W-:Y:S02]  /*1700*/  ISETP.NE.AND P0, PT, R19, 0x3, PT ;  /* 0x000000031300780c */ /* 0x000fe40003f05270 */
[----:B------:R-:W-:-:S05]  /*1710*/  LOP3.LUT R0, R0, 0xfffffffe, RZ, 0xc0, !PT ;  /* 0xfffffffe00007812 */ /* 0x000fca00078ec0ff */
[----:B------:R-:W-:-:S05]  /*1720*/  IMAD.IADD R0, R149, 0x1, -R0 ;  /* 0x0000000195007824 */ /* 0x000fca00078e0a00 */
[----:B------:R-:W-:-:S04]  /*1730*/  SHF.L.U32 R0, R0, 0x1f, RZ ;  /* 0x0000001f00007819 */ /* 0x000fc800000006ff */
[----:B------:R-:W0:Y:S02]  /*1740*/  SYNCS.PHASECHK.TRANS64.TRYWAIT P1, [UR40+0x2d800], R0 ;  /* 0x02d80000ff0075a7 */ /* 0x000e240008020168 */
[----:B0-----:R-:W-:Y:S05]  /*1750*/  @!P1 BRA `(.L_x_12069) ;  /* 0x000000e800c49947 */ /* 0x001fea0003800000 */
.L_x_12200:
[----:B------:R-:W-:Y:S05]  /*1760*/  @!P0 BRA `(.L_x_12070) ;  /* 0x0000000000048947 */ /* 0x000fea0003800000 */
[----:B------:R-:W-:Y:S01]  /*1770*/  BPT.TRAP 0x1 ;  /* 0x000000040000795c */ /* 0x000fe20000300000 */
.L_x_12070:
[----:B0-----:R-:W-:Y:S01]  /*1780*/  IMAD.U32 R3, RZ, RZ, UR38 ;  /* 0x00000026ff037e24 */ /* 0x001fe2000f8e00ff */
[----:B------:R-:W-:-:S04]  /*1790*/  SHF.L.U32 R0, R2, 0x1f, RZ ;  /* 0x0000001f02007819 */ /* 0x000fc800000006ff */
[----:B------:R-:W-:-:S04]  /*17a0*/  LEA R3, R3, UR40, 0x3 ;  /* 0x0000002803037c11 */ /* 0x000fc8000f8e18ff */
[----:B------:R0:W1:Y:S01]  /*17b0*/  SYNCS.PHASECHK.TRANS64.TRYWAIT P1, [R3+URZ+0x2d830], R0 ;  /* 0x02d83000030075a7 */ /* 0x000062000802017f */
[----:B------:R-:W-:Y:S05]  /*17c0*/  @!P0 BRA `(.L_x_12071) ;  /* 0x0000000000048947 */ /* 0x000fea0003800000 */
[----:B------:R-:W-:Y:S01]  /*17d0*/  BPT.TRAP 0x1 ;  /* 0x000000040000795c */ /* 0x000fe20000300000 */
.L_x_12071:
[----:B-1----:R-:W-:Y:S05]  /*17e0*/  @P1 BRA `(.L_x_12072) ;  /* 0x0000000000081947 */ /* 0x002fea0003800000 */
[----:B------:R-:W1:Y:S02]  /*17f0*/  SYNCS.PHASECHK.TRANS64.TRYWAIT P1, [R3+URZ+0x2d830], R0 ;  /* 0x02d83000030075a7 */ /* 0x000e64000802017f */
[----:B-1----:R-:W-:Y:S05]  /*1800*/  @!P1 BRA `(.L_x_12073) ;  /* 0x000000e800b09947 */ /* 0x002fea0003800000 */
.L_x_12072:
        /* <DEDUP_REMOVED lines=49> */
.L_x_12074:
[----:B------:R-:W-:Y:S01]  /*1b20*/  ISETP.NE.AND P4, PT, R154, 0x1, PT ;  /* 0x000000019a00780c */ /* 0x000fe20003f85270 */
[----:B------:R-:W-:Y:S01]  /*1b30*/  IMAD.IADD R89, R140, 0x1, R136 ;  /* 0x000000018c597824 */ /* 0x000fe200078e0288 */
[----:B------:R-:W-:Y:S01]  /*1b40*/  ULDC UR6, c[0x0][0x988] ;  /* 0x0002620000067ab9 */ /* 0x000fe20000000800 */
[----:B------:R-:W-:Y:S01]  /*1b50*/  IMAD.MOV.U32 R7, RZ, RZ, -0x80 ;  /* 0xffffff80ff077424 */ /* 0x000fe200078e00ff */
        /* <DEDUP_REMOVED lines=8> */
[----:B01----:R-:W0:Y:S08]  /*1be0*/  @P4 LDC R0, c[0x0][0x44c] ;  /* 0x00011300ff004b82 */ /* 0x003e300000000800 */
[----:B------:R-:W1:Y:S01]  /*1bf0*/  @P4 LDC R5, c[0x0][0x450] ;  /* 0x00011400ff054b82 */ /* 0x000e620000000800 */
[----:B0-----:R-:W-:-:S05]  /*1c00*/  @P4 IMAD.HI.U32 R0, R89, R0, RZ ;  /* 0x0000000059004227 */ /* 0x001fca00078e00ff */
[----:B-1----:R-:W-:Y:S01]  /*1c10*/  @P4 SHF.R.U32.HI R89, RZ, R5, R0 ;  /* 0x00000005ff594219 */ /* 0x002fe20000011600 */
[----:B------:R-:W-:-:S04]  /*1c20*/  IMAD R0, R88, R7, 0x80 ;  /* 0x0000008058007424 */ /* 0x000fc800078e0207 */
[----:B------:R-:W0:Y:S01]  /*1c30*/  SHFL.IDX PT, R5, R89, 0x1, 0x1c1f ;  /* 0x003c1f0059057f89 */ /* 0x000e2200000e0000 */
[----:B------:R-:W-:Y:S02]  /*1c40*/  VIADD R4, R0, 0x1 ;  /* 0x0000000100047836 */ /* 0x000fe40000000000 */
[----:B------:R-:W-:Y:S02]  /*1c50*/  IMAD.IADD R0, R137, 0x1, R0 ;  /* 0x0000000189007824 */ /* 0x000fe400078e0200 */
        /* <DEDUP_REMOVED lines=96> */
[----:B------:R-:W-:Y:S02]  /*2260*/  FSEL R87, R87, -INF , P1 ;  /* 0xff80000057577808 */ /* 0x000fe40000800000 */
[----:B------:R-:W-:-:S04]  /*2270*/  FMNMX.FTZ R62, R9, R62, !PT ;  /* 0x0000003e093e7209 */ /* 0x000fc80007810000 */
[----:B------:R-:W-:Y:S02]  /*2280*/  FMNMX.FTZ R27, R87, R62, !PT ;  /* 0x0000003e571b7209 */ /* 0x000fe40007810000 */
[----:B------:R-:W0:Y:S04]  /*2290*/  SHFL.IDX PT, R62, R89, RZ, 0x1c1f ;  /* 0x001c1fff593e7589 */ /* 0x000e2800000e0000 */
[----:B------:R-:W1:Y:S01]  /*22a0*/  SHFL.BFLY PT, R0, R27, 0x2, 0x1f ;  /* 0x0c401f001b007f89 */ /* 0x000e6200000e0000 */
[----:B0-----:R-:W-:Y:S02]  /*22b0*/  VIADDMNMX R62, R62, R98, R91, PT ;  /* 0x000000623e3e7246 */ /* 0x001fe4000380015b */
[----:B-1----:R-:W-:Y:S01]  /*22c0*/  FMNMX.FTZ R31, R27, R0, !PT ;  /* 0x000000001b1f7209 */ /* 0x002fe20007810000 */
[----:B------:R-:W-:Y:S01]  /*22d0*/  IMAD.U32 R0, RZ, RZ, UR6 ;  /* 0x00000006ff007e24 */ /* 0x000fe2000f8e00ff */
[----:B------:R-:W-:-:S02]  /*22e0*/  ISETP.GT.AND P2, PT, R62, 0x1, PT ;  /* 0x000000013e00780c */ /* 0x000fc40003f44270 */
[C---:B------:R-:W-:Y:S01]  /*22f0*/  ISETP.GT.AND P3, PT, R62.reuse, 0x8, PT ;  /* 0x000000083e00780c */ /* 0x040fe20003f64270 */
[----:B------:R-:W0:Y:S01]  /*2300*/  SHFL.BFLY PT, R74, R31, 0x1, 0x1f ;  /* 0x0c201f001f4a7f89 */ /* 0x000e2200000e0000 */
[----:B------:R-:W-:Y:S02]  /*2310*/  FSEL R25, R25, -INF , P2 ;  /* 0xff80000019197808 */ /* 0x000fe40001000000 */
[----:B------:R-:W-:Y:S02]  /*2320*/  ISETP.GT.AND P2, PT, R62, 0x10, PT ;  /* 0x000000103e00780c */ /* 0x000fe40003f44270 */
[----:B------:R-:W-:Y:S02]  /*2330*/  R2UR UR6, R3 ;  /* 0x00000000030672ca */ /* 0x000fe400000e0000 */
[----:B------:R-:W-:Y:S02]  /*2340*/  FSEL R39, R32, -INF , P2 ;  /* 0xff80000020277808 */ /* 0x000fe40001000000 */
[----:B------:R-:W-:-:S04]  /*2350*/  ISETP.GT.AND P2, PT, R62, 0x18, PT ;  /* 0x000000183e00780c */ /* 0x000fc80003f44270 */
[----:B------:R-:W-:Y:S02]  /*2360*/  FSEL R47, R36, -INF , P2 ;  /* 0xff800000242f7808 */ /* 0x000fe40001000000 */
[----:B------:R-:W-:-:S03]  /*2370*/  ISETP.GT.AND P2, PT, R62, 0x20, PT ;  /* 0x000000203e00780c */ /* 0x000fc60003f44270 */
[----:B------:R-:W-:Y:S01]  /*2380*/  UIADD3 UR6, UR6, 0x2d840, URZ ;  /* 0x0002d84006067890 */ /* 0x000fe2000fffe03f */
[----:B------:R-:W-:Y:S02]  /*2390*/  FSEL R55, R40, -INF , P2 ;  /* 0xff80000028377808 */ /* 0x000fe40001000000 */
[----:B------:R-:W-:Y:S01]  /*23a0*/  ISETP.GT.AND P2, PT, R62, 0x28, PT ;  /* 0x000000283e00780c */ /* 0x000fe20003f44270 */
[----:B------:R-:W-:Y:S01]  /*23b0*/  UPRMT UR6, UR41, 0x654, UR6 ;  /* 0x0000065429067896 */ /* 0x000fe20008000006 */
[----:B0-----:R-:W-:Y:S02]  /*23c0*/  FMNMX.FTZ R5, R31, R74, !PT ;  /* 0x0000004a1f057209 */ /* 0x001fe40007810000 */
[----:B------:R-:W-:Y:S02]  /*23d0*/  FSEL R31, R28, -INF , P3 ;  /* 0xff8000001c1f7808 */ /* 0x000fe40001800000 */
[C---:B------:R-:W-:Y:S01]  /*23e0*/  FSETP.NEU.FTZ.AND P1, PT, R5.reuse, -INF , PT ;  /* 0xff8000000500780b */ /* 0x040fe20003f3d000 */
[----:B------:R-:W-:Y:S01]  /*23f0*/  FMUL.FTZ R21, R5, R0 ;  /* 0x0000000005157220 */ /* 0x000fe20000410000 */
[----:B------:R-:W-:-:S02]  /*2400*/  FSEL R67, R44, -INF , P2 ;  /* 0xff8000002c437808 */ /* 0x000fc40001000000 */
[----:B------:R-:W-:Y:S01]  /*2410*/  SYNCS.ARRIVE.TRANS64.RED.A1T0 RZ, [UR6], RZ ;  /* 0x000000ffffff79a7 */ /* 0x000fe20008100406 */
[C---:B------:R-:W-:Y:S02]  /*2420*/  ISETP.GT.AND P2, PT, R62.reuse, 0x30, PT ;  /* 0x000000303e00780c */ /* 0x040fe40003f44270 */
[----:B------:R-:W-:Y:S02]  /*2430*/  FSEL R21, R21, RZ, P1 ;  /* 0x000000ff15157208 */ /* 0x000fe40000800000 */
[----:B------:R-:W-:Y:S02]  /*2440*/  ISETP.GT.AND P1, PT, R62, RZ, PT ;  /* 0x000000ff3e00720c */ /* 0x000fe40003f24270 */
[----:B------:R-:W-:Y:S01]  /*2450*/  FSEL R71, R48, -INF , P2 ;  /* 0xff80000030477808 */ /* 0x000fe20001000000 */
[-CC-:B------:R-:W-:Y:S01]  /*2460*/  FFMA.FTZ R26, R26, R0.reuse, -R21.reuse ;  /* 0x000000001a1a7223 */ /* 0x180fe20000010815 */
[----:B------:R-:W-:Y:S01]  /*2470*/  FSEL R27, R24, -INF , P1 ;  /* 0xff800000181b7808 */ /* 0x000fe20000800000 */
[-CC-:B------:R-:W-:Y:S01]  /*2480*/  FFMA.FTZ R35, R100, R0.reuse, -R21.reuse ;  /* 0x0000000064237223 */ /* 0x180fe20000010815 */
[----:B------:R-:W-:Y:S01]  /*2490*/  ISETP.GT.AND P1, PT, R62, 0x9, PT ;  /* 0x000000093e00780c */ /* 0x000fe20003f24270 */
[-CC-:B------:R-:W-:Y:S01]  /*24a0*/  FFMA.FTZ R79, R12, R0.reuse, -R21.reuse ;  /* 0x000000000c4f7223 */ /* 0x180fe20000010815 */
[----:B------:R-:W-:Y:S01]  /*24b0*/  FMNMX.FTZ R24, R27, R25, !PT ;  /* 0x000000191b187209 */ /* 0x000fe20007810000 */
[----:B------:R-:W-:Y:S01]  /*24c0*/  MUFU.EX2 R26, R26 ;  /* 0x0000001a001a7308 */ /* 0x000fe20000000800 */
[----:B------:R-:W-:Y:S01]  /*24d0*/  FSEL R29, R29, -INF , P1 ;  /* 0xff8000001d1d7808 */ /* 0x000fe20000800000 */
[--C-:B------:R-:W-:Y:S01]  /*24e0*/  FFMA.FTZ R96, R96, R0, -R21.reuse ;  /* 0x0000000060607223 */ /* 0x100fe20000010815 */
[----:B------:R-:W-:Y:S01]  /*24f0*/  FMNMX.FTZ R28, R31, R24, !PT ;  /* 0x000000181f1c7209 */ /* 0x000fe20007810000 */
[-CC-:B------:R-:W-:Y:S01]  /*2500*/  FFMA.FTZ R43, R94, R0.reuse, -R21.reuse ;  /* 0x000000005e2b7223 */ /* 0x180fe20000010815 */
[----:B------:R-:W-:Y:S01]  /*2510*/  ISETP.GT.AND P1, PT, R62, 0x11, PT ;  /* 0x000000113e00780c */ /* 0x000fe20003f24270 */
[--C-:B------:R-:W-:Y:S01]  /*2520*/  FFMA.FTZ R92, R92, R0, -R21.reuse ;  /* 0x000000005c5c7223 */ /* 0x100fe20000010815 */
[----:B------:R-:W-:Y:S01]  /*2530*/  FMNMX.FTZ R28, R29, R28, !PT ;  /* 0x0000001c1d1c7209 */ /* 0x000fe20007810000 */
[----:B------:R-:W0:Y:S01]  /*2540*/  MUFU.EX2 R35, R35 ;  /* 0x0000002300237308 */ /* 0x000e220000000800 */
[----:B------:R-:W-:Y:S01]  /*2550*/  FSEL R33, R33, -INF , P1 ;  /* 0xff80000021217808 */ /* 0x000fe20000800000 */
[--C-:B------:R-:W-:Y:S01]  /*2560*/  FFMA.FTZ R30, R30, R0, -R21.reuse ;  /* 0x000000001e1e7223 */ /* 0x100fe20000010815 */
[----:B------:R-:W-:Y:S01]  /*2570*/  FMNMX.FTZ R28, R39, R28, !PT ;  /* 0x0000001c271c7209 */ /* 0x000fe20007810000 */
[-CC-:B------:R-:W-:Y:S01]  /*2580*/  FFMA.FTZ R54, R54, R0.reuse, -R21.reuse ;  /* 0x0000000036367223 */ /* 0x180fe20000010815 */
[----:B------:R-:W-:Y:S01]  /*2590*/  ISETP.GT.AND P1, PT, R62, 0x19, PT ;  /* 0x000000193e00780c */ /* 0x000fe20003f24270 */
[--C-:B------:R-:W-:Y:S01]  /*25a0*/  FFMA.FTZ R40, R11, R0, -R21.reuse ;  /* 0x000000000b287223 */ /* 0x100fe20000010815 */
[----:B------:R-:W-:Y:S01]  /*25b0*/  FMNMX.FTZ R28, R33, R28, !PT ;  /* 0x0000001c211c7209 */ /* 0x000fe20007810000 */
[----:B------:R-:W1:Y:S01]  /*25c0*/  MUFU.EX2 R24, R96 ;  /* 0x0000006000187308 */ /* 0x000e620000000800 */
[----:B------:R-:W-:Y:S01]  /*25d0*/  FSEL R37, R37, -INF , P1 ;  /* 0xff80000025257808 */ /* 0x000fe20000800000 */
[--C-:B------:R-:W-:Y:S01]  /*25e0*/  FFMA.FTZ R44, R70, R0, -R21.reuse ;  /* 0x00000000462c7223 */ /* 0x100fe20000010815 */
[----:B------:R-:W-:Y:S01]  /*25f0*/  FMNMX.FTZ R32, R47, R28, !PT ;  /* 0x0000001c2f207209 */ /* 0x000fe20007810000 */
[-CC-:B------:R-:W-:Y:S01]  /*2600*/  FFMA.FTZ R42, R42, R0.reuse, -R21.reuse ;  /* 0x000000002a2a7223 */ /* 0x180fe20000010815 */
[----:B------:R-:W-:Y:S01]  /*2610*/  ISETP.GT.AND P1, PT, R62, 0x21, PT ;  /* 0x000000213e00780c */ /* 0x000fe20003f24270 */
[--C-:B------:R-:W-:Y:S01]  /*2620*/  FFMA.FTZ R48, R58, R0, -R21.reuse ;  /* 0x000000003a307223 */ /* 0x100fe20000010815 */
[----:B------:R-:W-:Y:S01]  /*2630*/  FMNMX.FTZ R32, R37, R32, !PT ;  /* 0x0000002025207209 */ /* 0x000fe20007810000 */
[----:B------:R-:W-:Y:S01]  /*2640*/  MUFU.EX2 R43, R43 ;  /* 0x0000002b002b7308 */ /* 0x000fe20000000800 */
[----:B------:R-:W-:Y:S01]  /*2650*/  FSEL R51, R41, -INF , P1 ;  /* 0xff80000029337808 */ /* 0x000fe20000800000 */
[----:B------:R-:W-:Y:S01]  /*2660*/  FFMA.FTZ R41, R90, R0, -R21 ;  /* 0x000000005a297223 */ /* 0x000fe20000010815 */
[----:B------:R-:W-:Y:S01]  /*2670*/  FMNMX.FTZ R32, R55, R32, !PT ;  /* 0x0000002037207209 */ /* 0x000fe20007810000 */
[----:B0-----:R-:W-:Y:S01]  /*2680*/  FADD.FTZ R11, R26, R35 ;  /* 0x000000231a0b7221 */ /* 0x001fe20000010000 */
[----:B------:R-:W-:Y:S01]  /*2690*/  ISETP.GT.AND P1, PT, R62, 0x29, PT ;  /* 0x000000293e00780c */ /* 0x000fe20003f24270 */
[----:B------:R-:W-:Y:S01]  /*26a0*/  FFMA.FTZ R7, R7, R0, -R21 ;  /* 0x0000000007077223 */ /* 0x000fe20000010815 */
[----:B------:R-:W-:Y:S01]  /*26b0*/  FMNMX.FTZ R32, R51, R32, !PT ;  /* 0x0000002033207209 */ /* 0x000fe20007810000 */
[----:B------:R-:W-:Y:S01]  /*26c0*/  MUFU.EX2 R28, R92 ;  /* 0x0000005c001c7308 */ /* 0x000fe20000000800 */
[----:B------:R-:W-:Y:S01]  /*26d0*/  FSEL R45, R45, -INF , P1 ;  /* 0xff8000002d2d7808 */ /* 0x000fe20000800000 */
[----:B-1----:R-:W-:Y:S01]  /*26e0*/  FADD.FTZ R70, R24, R11 ;  /* 0x0000000b18467221 */ /* 0x002fe20000010000 */
[----:B------:R-:W-:-:S02]  /*26f0*/  FMNMX.FTZ R32, R67, R32, !PT ;  /* 0x0000002043207209 */ /* 0x000fc40007810000 */
[C---:B------:R-:W-:Y:S02]  /*2700*/  ISETP.GT.AND P1, PT, R62.reuse, 0x31, PT ;  /* 0x000000313e00780c */ /* 0x040fe40003f24270 */
[----:B------:R-:W-:Y:S01]  /*2710*/  FMNMX.FTZ R32, R45, R32, !PT ;  /* 0x000000202d207209 */ /* 0x000fe20007810000 */
[----:B------:R-:W0:Y:S01]  /*2720*/  MUFU.EX2 R41, R41 ;  /* 0x0000002900297308 */ /* 0x000e220000000800 */
[----:B------:R-:W-:Y:S02]  /*2730*/  ISETP.GT.AND P2, PT, R62, 0x38, PT ;  /* 0x000000383e00780c */ /* 0x000fe40003f44270 */
[----:B------:R-:W-:Y:S01]  /*2740*/  FSEL R75, R49, -INF , P1 ;  /* 0xff800000314b7808 */ /* 0x000fe20000800000 */
[--C-:B------:R-:W-:Y:S01]  /*2750*/  FFMA.FTZ R49, R38, R0, -R21.reuse ;  /* 0x0000000026317223 */ /* 0x100fe20000010815 */
[----:B------:R-:W-:Y:S01]  /*2760*/  FMNMX.FTZ R32, R71, R32, !PT ;  /* 0x0000002047207209 */ /* 0x000fe20007810000 */
[----:B------:R-:W-:Y:S01]  /*2770*/  FFMA.FTZ R38, R15, R0, -R21 ;  /* 0x000000000f267223 */ /* 0x000fe20000010815 */
[----:B------:R-:W-:Y:S01]  /*2780*/  ISETP.GT.AND P1, PT, R62, 0x39, PT ;  /* 0x000000393e00780c */ /* 0x000fe20003f24270 */
[----:B------:R-:W-:Y:S01]  /*2790*/  MUFU.EX2 R30, R30 ;  /* 0x0000001e001e7308 */ /* 0x000fe20000000800 */
[----:B------:R-:W-:-:S02]  /*27a0*/  FSEL R89, R52, -INF , P2 ;  /* 0xff80000034597808 */ /* 0x000fc40001000000 */
[----:B------:R-:W-:Y:S02]  /*27b0*/  FMNMX.FTZ R32, R75, R32, !PT ;  /* 0x000000204b207209 */ /* 0x000fe40007810000 */
[----:B------:R-:W-:Y:S02]  /*27c0*/  ISETP.GT.AND P2, PT, R62, 0x40, PT ;  /* 0x000000403e00780c */ /* 0x000fe40003f44270 */
[----:B------:R-:W-:Y:S01]  /*27d0*/  FSEL R91, R53, -INF , P1 ;  /* 0xff800000355b7808 */ /* 0x000fe20000800000 */
[----:B------:R-:W-:Y:S01]  /*27e0*/  MUFU.EX2 R49, R49 ;  /* 0x0000003100317308 */ /* 0x000fe20000000800 */
[----:B------:R-:W-:Y:S01]  /*27f0*/  FMNMX.FTZ R36, R89, R32, !PT ;  /* 0x0000002059247209 */ /* 0x000fe20007810000 */
[-CC-:B------:R-:W-:Y:S01]  /*2800*/  FFMA.FTZ R53, R34, R0.reuse, -R21.reuse ;  /* 0x0000000022357223 */ /* 0x180fe20000010815 */
[----:B------:R-:W-:Y:S01]  /*2810*/  ISETP.GT.AND P1, PT, R62, 0x41, PT ;  /* 0x000000413e00780c */ /* 0x000fe20003f24270 */
[-CC-:B------:R-:W-:Y:S01]  /*2820*/  FFMA.FTZ R34, R46, R0.reuse, -R21.reuse ;  /* 0x000000002e227223 */ /* 0x180fe20000010815 */
[----:B------:R-:W-:Y:S01]  /*2830*/  FSEL R93, R56, -INF , P2 ;  /* 0xff800000385d7808 */ /* 0x000fe20001000000 */
[----:B------:R-:W-:Y:S01]  /*2840*/  FFMA.FTZ R46, R66, R0, -R21 ;  /* 0x00000000422e7223 */ /* 0x000fe20000010815 */
[----:B------:R-:W-:Y:S01]  /*2850*/  FMNMX.FTZ R36, R91, R36, !PT ;  /* 0x000000245b247209 */ /* 0x000fe20007810000 */
[----:B------:R1:W-:Y:S01]  /*2860*/  MUFU.EX2 R32, R42 ;  /* 0x0000002a00207308 */ /* 0x0003e20000000800 */
[----:B------:R-:W-:-:S02]  /*2870*/  ISETP.GT.AND P2, PT, R62, 0x48, PT ;  /* 0x000000483e00780c */ /* 0x000fc40003f44270 */
[----:B------:R-:W-:Y:S01]  /*2880*/  FSEL R95, R57, -INF , P1 ;  /* 0xff800000395f7808 */ /* 0x000fe20000800000 */
[--C-:B------:R-:W-:Y:S01]  /*2890*/  FFMA.FTZ R57, R20, R0, -R21.reuse ;  /* 0x0000000014397223 */ /* 0x100fe20000010815 */
[----:B------:R-:W-:Y:S01]  /*28a0*/  FMNMX.FTZ R36, R93, R36, !PT ;  /* 0x000000245d247209 */ /* 0x000fe20007810000 */
[-CC-:B------:R-:W-:Y:S01]  /*28b0*/  FFMA.FTZ R20, R50, R0.reuse, -R21.reuse ;  /* 0x0000000032147223 */ /* 0x180fe20000010815 */
[----:B------:R-:W-:Y:S01]  /*28c0*/  ISETP.GT.AND P1, PT, R62, 0x49, PT ;  /* 0x000000493e00780c */ /* 0x000fe20003f24270 */
[----:B------:R-:W-:Y:S01]  /*28d0*/  MUFU.EX2 R53, R53 ;  /* 0x0000003500357308 */ /* 0x000fe20000000800 */
[----:B------:R-:W-:Y:S01]  /*28e0*/  FSEL R97, R60, -INF , P2 ;  /* 0xff8000003c617808 */ /* 0x000fe20001000000 */
[--C-:B-1----:R-:W-:Y:S01]  /*28f0*/  FFMA.FTZ R42, R13, R0, -R21.reuse ;  /* 0x000000000d2a7223 */ /* 0x102fe20000010815 */
[----:B------:R-:W-:Y:S01]  /*2900*/  FMNMX.FTZ R36, R95, R36, !PT ;  /* 0x000000245f247209 */ /* 0x000fe20007810000 */
[----:B------:R-:W-:Y:S01]  /*2910*/  FFMA.FTZ R50, R83, R0, -R21 ;  /* 0x0000000053327223 */ /* 0x000fe20000010815 */
[----:B------:R-:W-:-:S02]  /*2920*/  ISETP.GT.AND P2, PT, R62, 0x50, PT ;  /* 0x000000503e00780c */ /* 0x000fc40003f44270 */
[----:B------:R-:W-:Y:S01]  /*2930*/  FSEL R99, R61, -INF , P1 ;  /* 0xff8000003d637808 */ /* 0x000fe20000800000 */
[--C-:B------:R-:W-:Y:S01]  /*2940*/  FFMA.FTZ R61, R14, R0, -R21.reuse ;  /* 0x000000000e3d7223 */ /* 0x100fe20000010815 */
[----:B------:R-:W-:Y:S01]  /*2950*/  FMNMX.FTZ R36, R97, R36, !PT ;  /* 0x0000002461247209 */ /* 0x000fe20007810000 */
[----:B------:R-:W-:Y:S01]  /*2960*/  MUFU.EX2 R34, R34 ;  /* 0x0000002200227308 */ /* 0x000fe20000000800 */
[----:B------:R-:W-:Y:S02]  /*2970*/  ISETP.GT.AND P1, PT, R62, 0x51, PT ;  /* 0x000000513e00780c */ /* 0x000fe40003f24270 */
[----:B------:R-:W-:Y:S02]  /*2980*/  FSEL R101, R64, -INF , P2 ;  /* 0xff80000040657808 */ /* 0x000fe40001000000 */
[----:B------:R-:W-:Y:S02]  /*2990*/  FMNMX.FTZ R36, R99, R36, !PT ;  /* 0x0000002463247209 */ /* 0x000fe40007810000 */
[----:B------:R-:W-:Y:S01]  /*29a0*/  ISETP.GT.AND P2, PT, R62, 0x58, PT ;  /* 0x000000583e00780c */ /* 0x000fe20003f44270 */
[----:B------:R-:W-:Y:S01]  /*29b0*/  MUFU.EX2 R57, R57 ;  /* 0x0000003900397308 */ /* 0x000fe20000000800 */
[----:B------:R-:W-:Y:S01]  /*29c0*/  FSEL R103, R65, -INF , P1 ;  /* 0xff80000041677808 */ /* 0x000fe20000800000 */
[----:B------:R-:W-:Y:S01]  /*29d0*/  FFMA.FTZ R65, R8, R0, -R21 ;  /* 0x0000000008417223 */ /* 0x000fe20000010815 */
[----:B------:R-:W-:-:S02]  /*29e0*/  FMNMX.FTZ R36, R101, R36, !PT ;  /* 0x0000002465247209 */ /* 0x000fc40007810000 */
[----:B------:R-:W-:Y:S02]  /*29f0*/  ISETP.GT.AND P1, PT, R62, 0x59, PT ;  /* 0x000000593e00780c */ /* 0x000fe40003f24270 */
[----:B------:R-:W-:Y:S01]  /*2a00*/  FSEL R105, R68, -INF , P2 ;  /* 0xff80000044697808 */ /* 0x000fe20001000000 */
[----:B------:R-:W-:Y:S01]  /*2a10*/  MUFU.EX2 R20, R20 ;  /* 0x0000001400147308 */ /* 0x000fe20000000800 */
[----:B------:R-:W-:Y:S02]  /*2a20*/  FMNMX.FTZ R36, R103, R36, !PT ;  /* 0x0000002467247209 */ /* 0x000fe40007810000 */
        /* <DEDUP_REMOVED lines=9> */
[C---:B------:R-:W-:Y:S02]  /*2ac0*/  ISETP.GT.AND P2, PT, R62.reuse, 0x68, PT ;  /* 0x000000683e00780c */ /* 0x040fe40003f44270 */
[----:B------:R-:W-:Y:S01]  /*2ad0*/  FSEL R111, R73, -INF , P1 ;  /* 0xff800000496f7808 */ /* 0x000fe20000800000 */
[----:B------:R-:W-:Y:S01]  /*2ae0*/  FFMA.FTZ R73, R59, R0, -R21 ;  /* 0x000000003b497223 */ /* 0x000fe20000010815 */
[----:B------:R-:W-:Y:S01]  /*2af0*/  FMNMX.FTZ R36, R109, R36, !PT ;  /* 0x000000246d247209 */ /* 0x000fe20007810000 */
[----:B------:R-:W-:Y:S01]  /*2b00*/  MUFU.EX2 R65, R65 ;  /* 0x0000004100417308 */ /* 0x000fe20000000800 */
[----:B------:R-:W-:Y:S02]  /*2b10*/  ISETP.GT.AND P1, PT, R62, 0x69, PT ;  /* 0x000000693e00780c */ /* 0x000fe40003f24270 */
[----:B------:R-:W-:-:S02]  /*2b20*/  FSEL R113, R76, -INF , P2 ;  /* 0xff8000004c717808 */ /* 0x000fc40001000000 */
[----:B------:R-:W-:Y:S02]  /*2b30*/  FMNMX.FTZ R36, R111, R36, !PT ;  /* 0x000000246f247209 */ /* 0x000fe40007810000 */
[----:B------:R-:W-:Y:S01]  /*2b40*/  ISETP.GT.AND P2, PT, R62, 0x70, PT ;  /* 0x000000703e00780c */ /* 0x000fe20003f44270 */
[----:B------:R-:W-:Y:S01]  /*2b50*/  MUFU.EX2 R48, R48 ;  /* 0x0000003000307308 */ /* 0x000fe20000000800 */
[----:B------:R-:W-:Y:S01]  /*2b60*/  FSEL R115, R77, -INF , P1 ;  /* 0xff8000004d737808 */ /* 0x000fe20000800000 */
[--C-:B------:R-:W-:Y:S01]  /*2b70*/  FFMA.FTZ R77, R63, R0, -R21.reuse ;  /* 0x000000003f4d7223 */ /* 0x100fe20000010815 */
[----:B------:R-:W-:Y:S01]  /*2b80*/  FMNMX.FTZ R14, R113, R36, !PT ;  /* 0x00000024710e7209 */ /* 0x000fe20007810000 */
[----:B------:R-:W-:Y:S01]  /*2b90*/  FFMA.FTZ R63, R10, R0, -R21 ;  /* 0x000000000a3f7223 */ /* 0x000fe20000010815 */
[----:B------:R-:W-:Y:S02]  /*2ba0*/  ISETP.GT.AND P1, PT, R62, 0x71, PT ;  /* 0x000000713e00780c */ /* 0x000fe40003f24270 */
[----:B------:R-:W-:Y:S01]  /*2bb0*/  FSEL R117, R80, -INF , P2 ;  /* 0xff80000050757808 */ /* 0x000fe20001000000 */
[----:B------:R1:W-:Y:S01]  /*2bc0*/  MUFU.EX2 R36, R54 ;  /* 0x0000003600247308 */ /* 0x0003e20000000800 */
[----:B------:R-:W-:-:S02]  /*2bd0*/  FMNMX.FTZ R14, R115, R14, !PT ;  /* 0x0000000e730e7209 */ /* 0x000fc40007810000 */
[C---:B------:R-:W-:Y:S02]  /*2be0*/  ISETP.GT.AND P2, PT, R62.reuse, 0x78, PT ;  /* 0x000000783e00780c */ /* 0x040fe40003f44270 */
[----:B------:R-:W-:Y:S02]  /*2bf0*/  FSEL R81, R81, -INF , P1 ;  /* 0xff80000051517808 */ /* 0x000fe40000800000 */
[----:B------:R-:W-:Y:S01]  /*2c00*/  FMNMX.FTZ R14, R117, R14, !PT ;  /* 0x0000000e750e7209 */ /* 0x000fe20007810000 */
[----:B------:R-:W-:Y:S01]  /*2c10*/  MUFU.EX2 R73, R73 ;  /* 0x0000004900497308 */ /* 0x000fe20000000800 */
[----:B------:R-:W-:Y:S02]  /*2c20*/  ISETP.GT.AND P1, PT, R62, 0x79, PT ;  /* 0x000000793e00780c */ /* 0x000fe40003f24270 */
[----:B------:R-:W-:Y:S02]  /*2c30*/  FSEL R119, R84, -INF , P2 ;  /* 0xff80000054777808 */ /* 0x000fe40001000000 */
[----:B------:R-:W-:-:S02]  /*2c40*/  FMNMX.FTZ R14, R81, R14, !PT ;  /* 0x0000000e510e7209 */ /* 0x000fc40007810000 */
[----:B------:R-:W-:Y:S01]  /*2c50*/  FSEL R85, R85, -INF , P1 ;  /* 0xff80000055557808 */ /* 0x000fe20000800000 */
[----:B------:R-:W-:Y:S01]  /*2c60*/  MUFU.EX2 R38, R38 ;  /* 0x0000002600267308 */ /* 0x000fe20000000800 */
[----:B------:R-:W-:Y:S02]  /*2c70*/  FMNMX.FTZ R14, R119, R14, !PT ;  /* 0x0000000e770e7209 */ /* 0x000fe40007810000 */
[----:B0-----:R-:W-:Y:S02]  /*2c80*/  F2FP.F16.F32.PACK_AB R13, R41, R28 ;  /* 0x0000001c290d723e */ /* 0x001fe400000000ff */
[----:B------:R-:W-:-:S03]  /*2c90*/  FMNMX.FTZ R14, R85, R14, !PT ;  /* 0x0000000e550e7209 */ /* 0x000fc60007810000 */
[----:B------:R-:W-:Y:S02]  /*2ca0*/  MUFU.EX2 R77, R77 ;  /* 0x0000004d004d7308 */ /* 0x000fe40000000800 */
[----:B------:R-:W0:Y:S06]  /*2cb0*/  SHFL.BFLY PT, R59, R14, 0x2, 0x1f ;  /* 0x0c401f000e3b7f89 */ /* 0x000e2c00000e0000 */
[----:B------:R-:W-:Y:S08]  /*2cc0*/  MUFU.EX2 R46, R46 ;  /* 0x0000002e002e7308 */ /* 0x000ff00000000800 */
[----:B------:R-:W-:Y:S08]  /*2cd0*/  MUFU.EX2 R79, R79 ;  /* 0x0000004f004f7308 */ /* 0x000ff00000000800 */
[----:B------:R-:W-:Y:S01]  /*2ce0*/  MUFU.EX2 R44, R44 ;  /* 0x0000002c002c7308 */ /* 0x000fe20000000800 */
[----:B0-----:R-:W-:Y:S01]  /*2cf0*/  FMNMX.FTZ R8, R14, R59, !PT ;  /* 0x0000003b0e087209 */ /* 0x001fe20007810000 */
[-CC-:B------:R-:W-:Y:S01]  /*2d00*/  FFMA.FTZ R59, R6, R0.reuse, -R21.reuse ;  /* 0x00000000063b7223 */ /* 0x180fe20000010815 */
[----:B------:R-:W-:-:S03]  /*2d10*/  FFMA.FTZ R21, R87, R0, -R21 ;  /* 0x0000000057157223 */ /* 0x000fc60000010815 */
[----:B------:R-:W0:Y:S02]  /*2d20*/  SHFL.BFLY PT, R15, R8, 0x1, 0x1f ;  /* 0x0c201f00080f7f89 */ /* 0x000e2400000e0000 */
[----:B------:R-:W-:Y:S08]  /*2d30*/  MUFU.EX2 R63, R63 ;  /* 0x0000003f003f7308 */ /* 0x000ff00000000800 */
[----:B------:R-:W-:Y:S08]  /*2d40*/  MUFU.EX2 R42, R42 ;  /* 0x0000002a002a7308 */ /* 0x000ff00000000800 */
[----:B------:R-:W-:Y:S01]  /*2d50*/  MUFU.EX2 R59, R59 ;  /* 0x0000003b003b7308 */ /* 0x000fe20000000800 */
[----:B0-----:R-:W-:-:S07]  /*2d60*/  FMNMX.FTZ R6, R8, R15, !PT ;  /* 0x0000000f08067209 */ /* 0x001fce0007810000 */
[----:B------:R-:W-:Y:S01]  /*2d70*/  MUFU.EX2 R40, R40 ;  /* 0x0000002800287308 */ /* 0x000fe20000000800 */
[C---:B------:R-:W-:Y:S01]  /*2d80*/  FSETP.NEU.FTZ.AND P1, PT, R6.reuse, -INF , PT ;  /* 0xff8000000600780b */ /* 0x040fe20003f3d000 */
[----:B------:R-:W-:-:S06]  /*2d90*/  FMUL.FTZ R10, R6, R0 ;  /* 0x00000000060a7220 */ /* 0x000fcc0000410000 */
        /* <DEDUP_REMOVED lines=10> */
[-CC-:B-1----:R-:W-:Y:S01]  /*2e40*/  FFMA.FTZ R54, R37, R0.reuse, -R10.reuse ;  /* 0x0000000025367223 */ /* 0x182fe2000001080a */
        /* <DEDUP_REMOVED lines=22> */
[----:B0-----:R-:W-:Y:S01]  /*2fb0*/  FADD.FTZ R9, R8, R25 ;  /* 0x0000001908097221 */ /* 0x001fe20000010000 */
[-CC-:B------:R-:W-:Y:S01]  /*2fc0*/  FFMA.FTZ R115, R115, R0.reuse, -R10.reuse ;  /* 0x0000000073737223 */ /* 0x180fe2000001080a */
[-CC-:B------:R-:W-:Y:S01]  /*2fd0*/  FFMA.FTZ R117, R117, R0.reuse, -R10.reuse ;  /* 0x0000000075757223 */ /* 0x180fe2000001080a */
[-CC-:B------:R-:W-:Y:S01]  /*2fe0*/  FFMA.FTZ R81, R81, R0.reuse, -R10.reuse ;  /* 0x0000000051517223 */ /* 0x180fe2000001080a */
[-CC-:B------:R-:W-:Y:S01]  /*2ff0*/  FFMA.FTZ R119, R119, R0.reuse, -R10.reuse ;  /* 0x0000000077777223 */ /* 0x180fe2000001080a */
[----:B------:R-:W-:Y:S01]  /*3000*/  FFMA.FTZ R85, R85, R0, -R10 ;  /* 0x0000000055557223 */ /* 0x000fe2000001080a */
[----:B------:R-:W-:Y:S01]  /*3010*/  F2FP.F16.F32.PACK_AB R8, R25, R8 ;  /* 0x000000081908723e */ /* 0x000fe200000000ff */
[----:B------:R-:W0:Y:S01]  /*3020*/  MUFU.EX2 R14, R14 ;  /* 0x0000000e000e7308 */ /* 0x000e220000000800 */
[----:B-1----:R-:W-:Y:S01]  /*3030*/  FADD.FTZ R68, R12, R9 ;  /* 0x000000090c447221 */ /* 0x002fe20000010000 */
[----:B------:R-:W-:Y:S01]  /*3040*/  FADD.FTZ R9, R43, R70 ;  /* 0x000000462b097221 */ /* 0x000fe20000010000 */
[----:B------:R-:W-:-:S02]  /*3050*/  CS2R R102, SRZ ;  /* 0x0000000000667805 */ /* 0x000fc4000001ff00 */
[----:B------:R-:W-:Y:S02]  /*3060*/  CS2R R100, SRZ ;  /* 0x0000000000647805 */ /* 0x000fe4000001ff00 */
[----:B------:R-:W-:Y:S02]  /*3070*/  CS2R R98, SRZ ;  /* 0x0000000000627805 */ /* 0x000fe4000001ff00 */
[----:B------:R-:W-:Y:S02]  /*3080*/  CS2R R94, SRZ ;  /* 0x00000000005e7805 */ /* 0x000fe4000001ff00 */
[----:B------:R-:W-:Y:S01]  /*3090*/  CS2R R92, SRZ ;  /* 0x00000000005c7805 */ /* 0x000fe2000001ff00 */
[----:B------:R-:W1:Y:S01]  /*30a0*/  MUFU.EX2 R31, R31 ;  /* 0x0000001f001f7308 */ /* 0x000e620000000800 */
[----:B--2---:R-:W-:Y:S01]  /*30b0*/  FADD.FTZ R11, R27, R68 ;  /* 0x000000441b0b7221 */ /* 0x004fe20000010000 */
[----:B------:R-:W-:Y:S01]  /*30c0*/  FADD.FTZ R68, R28, R9 ;  /* 0x000000091c447221 */ /* 0x000fe20000010000 */
[----:B------:R-:W-:-:S02]  /*30d0*/  F2FP.F16.F32.PACK_AB R9, R35, R26 ;  /* 0x0000001a2309723e */ /* 0x000fc400000000ff */
[----:B------:R-:W-:Y:S01]  /*30e0*/  CS2R R90, SRZ ;  /* 0x00000000005a7805 */ /* 0x000fe2000001ff00 */
[----:B------:R-:W-:Y:S02]  /*30f0*/  FADD.FTZ R15, R41, R68 ;  /* 0x00000044290f7221 */ /* 0x000fe40000010000 */
[----:B------:R-:W2:Y:S01]  /*3100*/  MUFU.EX2 R33, R33 ;  /* 0x0000002100217308 */ /* 0x000ea20000000800 */
[----:B0-----:R-:W-:Y:S01]  /*3110*/  FADD.FTZ R10, R14, R11 ;  /* 0x0000000b0e0a7221 */ /* 0x001fe20000010000 */
[----:B------:R-:W-:Y:S01]  /*3120*/  F2FP.F16.F32.PACK_AB R11, R43, R24 ;  /* 0x000000182b0b723e */ /* 0x000fe200000000ff */
[----:B------:R-:W-:Y:S01]  /*3130*/  FADD.FTZ R24, R30, R15 ;  /* 0x0000000f1e187221 */ /* 0x000fe20000010000 */
[----:B------:R-:W-:-:S03]  /*3140*/  F2FP.F16.F32.PACK_AB R15, R49, R30 ;  /* 0x0000001e310f723e */ /* 0x000fc600000000ff */
[----:B------:R-:W-:Y:S01]  /*3150*/  FADD.FTZ R41, R49, R24 ;  /* 0x0000001831297221 */ /* 0x000fe20000010000 */
[----:B------:R-:W0:Y:S01]  /*3160*/  MUFU.EX2 R54, R54 ;  /* 0x0000003600367308 */ /* 0x000e220000000800 */
[----:B-1----:R-:W-:Y:S02]  /*3170*/  FADD.FTZ R10, R31, R10 ;  /* 0x0000000a1f0a7221 */ /* 0x002fe40000010000 */
[----:B------:R-:W-:-:S05]  /*3180*/  FADD.FTZ R26, R32, R41 ;  /* 0x00000029201a7221 */ /* 0x000fca0000010000 */
[----:B------:R-:W1:Y:S01]  /*3190*/  MUFU.EX2 R29, R29 ;  /* 0x0000001d001d7308 */ /* 0x000e620000000800 */
[----:B--2---:R-:W-:Y:S01]  /*31a0*/  FADD.FTZ R35, R33, R10 ;  /* 0x0000000a21237221 */ /* 0x004fe20000010000 */
[----:B------:R-:W-:Y:S01]  /*31b0*/  F2FP.F16.F32.PACK_AB R10, R27, R12 ;  /* 0x0000000c1b0a723e */ /* 0x000fe200000000ff */
[----:B------:R-:W-:Y:S01]  /*31c0*/  FADD.FTZ R27, R53, R26 ;  /* 0x0000001a351b7221 */ /* 0x000fe20000010000 */
[----:B------:R-:W-:-:S03]  /*31d0*/  F2FP.F16.F32.PACK_AB R12, R31, R14 ;  /* 0x0000000e1f0c723e */ /* 0x000fc600000000ff */
[----:B------:R-:W-:Y:S01]  /*31e0*/  FADD.FTZ R26, R34, R27 ;  /* 0x0000001b221a7221 */ /* 0x000fe20000010000 */
[----:B------:R-:W2:Y:S01]  /*31f0*/  MUFU.EX2 R52, R52 ;  /* 0x0000003400347308 */ /* 0x000ea20000000800 */
[C---:B0-----:R-:W-:Y:S01]  /*3200*/  FADD.FTZ R24, R54.reuse, R35 ;  /* 0x0000002336187221 */ /* 0x041fe20000010000 */
[----:B------:R-:W-:Y:S01]  /*3210*/  F2FP.F16.F32.PACK_AB R14, R54, R33 ;  /* 0x00000021360e723e */ /* 0x000fe200000000ff */
[----:B------:R-:W-:Y:S01]  /*3220*/  FADD.FTZ R27, R57, R26 ;  /* 0x0000001a391b7221 */ /* 0x000fe20000010000 */
[----:B------:R0:W-:Y:S03]  /*3230*/  STSM.16.M88.4 [R16+0x21800], R8 ;  /* 0x0218000810007844 */ /* 0x0001e60000000200 */
[----:B------:R-:W-:Y:S01]  /*3240*/  FADD.FTZ R26, R20, R27 ;  /* 0x0000001b141a7221 */ /* 0x000fe20000010000 */
[----:B------:R-:W3:Y:S01]  /*3250*/  MUFU.EX2 R37, R37 ;  /* 0x0000002500257308 */ /* 0x000ee20000000800 */
[----:B-1----:R-:W-:Y:S01]  /*3260*/  FADD.FTZ R25, R29, R24 ;  /* 0x000000181d197221 */ /* 0x002fe20000010000 */
[----:B------:R1:W-:Y:S01]  /*3270*/  STSM.16.M88.4 [R22], R12 ;  /* 0x0000000c16007844 */ /* 0x0003e20000000200 */
[----:B------:R-:W-:Y:S01]  /*3280*/  FADD.FTZ R33, R61, R26 ;  /* 0x0000001a3d217221 */ /* 0x000fe20000010000 */
[----:B------:R-:W-:-:S02]  /*3290*/  F2FP.F16.F32.PACK_AB R27, R57, R34 ;  /* 0x00000022391b723e */ /* 0x000fc400000000ff */
[----:B------:R-:W4:Y:S02]  /*32a0*/  @P4 LDC R34, c[0x0][0x450] ;  /* 0x00011400ff224b82 */ /* 0x000f240000000800 */
[----:B------:R-:W5:Y:S01]  /*32b0*/  MUFU.EX2 R56, R56 ;  /* 0x0000003800387308 */ /* 0x000f620000000800 */
[----:B--2---:R-:W-:Y:S01]  /*32c0*/  FADD.FTZ R24, R52, R25 ;  /* 0x0000001934187221 */ /* 0x004fe20000010000 */
[----:B0-----:R-:W-:-:S06]  /*32d0*/  F2FP.F16.F32.PACK_AB R9, R61, R20 ;  /* 0x000000143d09723e */ /* 0x001fcc00000000ff */
[----:B------:R-:W0:Y:S01]  /*32e0*/  MUFU.EX2 R39, R39 ;  /* 0x0000002700277308 */ /* 0x000e220000000800 */
[----:B---3--:R-:W-:Y:S01]  /*32f0*/  FADD.FTZ R25, R37, R24 ;  /* 0x0000001825197221 */ /* 0x008fe20000010000 */
[----:B-1----:R-:W-:-:S04]  /*3300*/  FADD.FTZ R12, R36, R33 ;  /* 0x00000021240c7221 */ /* 0x002fc80000010000 */
[----:B------:R-:W-:Y:S02]  /*3310*/  FADD.FTZ R13, R65, R12 ;  /* 0x0000000c410d7221 */ /* 0x000fe40000010000 */
[----:B------:R-:W1:Y:S01]  /*3320*/  MUFU.EX2 R58, R58 ;  /* 0x0000003a003a7308 */ /* 0x000e620000000800 */
[----:B-----5:R-:W-:Y:S01]  /*3330*/  FADD.FTZ R24, R56, R25 ;  /* 0x0000001938187221 */ /* 0x020fe20000010000 */
[----:B------:R-:W-:Y:S01]  /*3340*/  F2FP.F16.F32.PACK_AB R25, R53, R32 ;  /* 0x000000203519723e */ /* 0x000fe200000000ff */
[----:B------:R-:W-:Y:S01]  /*3350*/  FADD.FTZ R12, R48, R13 ;  /* 0x0000000d300c7221 */ /* 0x000fe20000010000 */
[----:B------:R-:W-:-:S03]  /*3360*/  F2FP.F16.F32.PACK_AB R26, R56, R37 ;  /* 0x00000025381a723e */ /* 0x000fc600000000ff */
[----:B------:R-:W-:Y:S01]  /*3370*/  FADD.FTZ R13, R73, R12 ;  /* 0x0000000c490d7221 */ /* 0x000fe20000010000 */
[----:B------:R-:W2:Y:S01]  /*3380*/  MUFU.EX2 R45, R45 ;  /* 0x0000002d002d7308 */ /* 0x000ea20000000800 */
[----:B0-----:R-:W-:Y:S01]  /*3390*/  FADD.FTZ R31, R39, R24 ;  /* 0x00000018271f7221 */ /* 0x001fe20000010000 */
[----:B------:R-:W-:Y:S02]  /*33a0*/  F2FP.F16.F32.PACK_AB R24, R52, R29 ;  /* 0x0000001d3418723e */ /* 0x000fe400000000ff */
[----:B------:R-:W0:Y:S03]  /*33b0*/  @P4 LDC R29, c[0x0][0x44c] ;  /* 0x00011300ff1d4b82 */ /* 0x000e260000000800 */
[----:B------:R3:W-:Y:S01]  /*33c0*/  STSM.16.M88.4 [R18], R24 ;  /* 0x0000001812007844 */ /* 0x0007e20000000200 */
[----:B------:R-:W5:Y:S01]  /*33d0*/  MUFU.EX2 R60, R60 ;  /* 0x0000003c003c7308 */ /* 0x000f620000000800 */
[C---:B-1----:R-:W-:Y:S01]  /*33e0*/  FADD.FTZ R32, R58.reuse, R31 ;  /* 0x0000001f3a207221 */ /* 0x042fe20000010000 */
[----:B------:R-:W-:-:S06]  /*33f0*/  F2FP.F16.F32.PACK_AB R8, R58, R39 ;  /* 0x000000273a08723e */ /* 0x000fcc00000000ff */
[----:B------:R-:W1:Y:S01]  /*3400*/  MUFU.EX2 R47, R47 ;  /* 0x0000002f002f7308 */ /* 0x000e620000000800 */
[----:B--2---:R-:W-:Y:S01]  /*3410*/  FADD.FTZ R11, R45, R32 ;  /* 0x000000202d0b7221 */ /* 0x004fe20000010000 */
[----:B---3--:R-:W-:-:S06]  /*3420*/  IMAD.MOV.U32 R27, RZ, RZ, R136 ;  /* 0x000000ffff1b7224 */ /* 0x008fcc00078e0088 */
[----:B------:R-:W2:Y:S01]  /*3430*/  MUFU.EX2 R62, R62 ;  /* 0x0000003e003e7308 */ /* 0x000ea20000000800 */
[C---:B-----5:R-:W-:Y:S01]  /*3440*/  FADD.FTZ R14, R60.reuse, R11 ;  /* 0x0000000b3c0e7221 */ /* 0x060fe20000010000 */
[----:B------:R-:W-:Y:S02]  /*3450*/  F2FP.F16.F32.PACK_AB R10, R60, R45 ;  /* 0x0000002d3c0a723e */ /* 0x000fe400000000ff */
[----:B------:R-:W-:Y:S01]  /*3460*/  F2FP.F16.F32.PACK_AB R11, R65, R36 ;  /* 0x00000024410b723e */ /* 0x000fe200000000ff */
[----:B0-----:R-:W-:-:S03]  /*3470*/  @P4 IMAD.HI.U32 R29, R136, R29, RZ ;  /* 0x0000001d881d4227 */ /* 0x001fc600078e00ff */
[----:B------:R0:W3:Y:S01]  /*3480*/  MUFU.EX2 R3, R97 ;  /* 0x0000006100037308 */ /* 0x0000e20000000800 */
[----:B-1----:R-:W-:Y:S01]  /*3490*/  FADD.FTZ R15, R47, R14 ;  /* 0x0000000e2f0f7221 */ /* 0x002fe20000010000 */
[----:B------:R1:W-:Y:S01]  /*34a0*/  STSM.16.M88.4 [R17], R8 ;  /* 0x0000000811007844 */ /* 0x0003e20000000200 */
[----:B----4-:R-:W-:-:S05]  /*34b0*/  @P4 SHF.R.U32.HI R27, RZ, R34, R29 ;  /* 0x00000022ff1b4219 */ /* 0x010fca000001161d */
[----:B------:R-:W4:Y:S01]  /*34c0*/  MUFU.EX2 R64, R64 ;  /* 0x0000004000407308 */ /* 0x000f220000000800 */
[C---:B--2---:R-:W-:Y:S01]  /*34d0*/  FADD.FTZ R14, R62.reuse, R15 ;  /* 0x0000000f3e0e7221 */ /* 0x044fe20000010000 */
[----:B------:R-:W-:Y:S02]  /*34e0*/  F2FP.F16.F32.PACK_AB R12, R62, R47 ;  /* 0x0000002f3e0c723e */ /* 0x000fe400000000ff */
[----:B0-----:R-:W-:-:S04]  /*34f0*/  CS2R R96, SRZ ;  /* 0x0000000000607805 */ /* 0x001fc8000001ff00 */
[----:B------:R-:W0:Y:S01]  /*3500*/  MUFU.EX2 R51, R51 ;  /* 0x0000003300337308 */ /* 0x000e220000000800 */
[----:B---3--:R-:W-:Y:S01]  /*3510*/  FADD.FTZ R15, R3, R14 ;  /* 0x0000000e030f7221 */ /* 0x008fe20000010000 */
[----:B------:R-:W-:Y:S01]  /*3520*/  FADD.FTZ R14, R38, R13 ;  /* 0x0000000d260e7221 */ /* 0x000fe20000010000 */
[----:B------:R-:W-:Y:S02]  /*3530*/  F2FP.F16.F32.PACK_AB R13, R73, R48 ;  /* 0x00000030490d723e */ /* 0x000fe400000000ff */
[----:B-1----:R-:W-:-:S03]  /*3540*/  F2FP.F16.F32.PACK_AB R11, R63, R44 ;  /* 0x0000002c3f0b723e */ /* 0x002fc600000000ff */
[----:B------:R-:W1:Y:S01]  /*3550*/  MUFU.EX2 R66, R66 ;  /* 0x0000004200427308 */ /* 0x000e620000000800 */
[C---:B----4-:R-:W-:Y:S01]  /*3560*/  FADD.FTZ R32, R64.reuse, R15 ;  /* 0x0000000f40207221 */ /* 0x050fe20000010000 */
[----:B------:R-:W-:Y:S01]  /*3570*/  FADD.FTZ R15, R77, R14 ;  /* 0x0000000e4d0f7221 */ /* 0x000fe20000010000 */
[----:B------:R-:W-:-:S03]  /*3580*/  F2FP.F16.F32.PACK_AB R14, R64, R3 ;  /* 0x00000003400e723e */ /* 0x000fc600000000ff */
[----:B------:R-:W-:Y:S01]  /*3590*/  FADD.FTZ R8, R46, R15 ;  /* 0x0000000f2e087221 */ /* 0x000fe20000010000 */
[----:B------:R-:W-:Y:S01]  /*35a0*/  F2FP.F16.F32.PACK_AB R15, R77, R38 ;  /* 0x000000264d0f723e */ /* 0x000fe200000000ff */
[----:B------:R2:W3:Y:S01]  /*35b0*/  MUFU.EX2 R28, R105 ;  /* 0x00000069001c7308 */ /* 0x0004e20000000800 */
[----:B0-----:R-:W-:Y:S01]  /*35c0*/  FADD.FTZ R3, R51, R32 ;  /* 0x0000002033037221 */ /* 0x001fe20000010000 */
[C---:B------:R-:W-:Y:S02]  /*35d0*/  FADD.FTZ R9, R79.reuse, R8 ;  /* 0x000000084f097221 */ /* 0x040fe40000010000 */
[----:B------:R0:W-:Y:S02]  /*35e0*/  STSM.16.M88.4 [R16+0x27800], R12 ;  /* 0x0278000c10007844 */ /* 0x0001e40000000200 */
[----:B------:R-:W-:Y:S01]  /*35f0*/  FADD.FTZ R26, R44, R9 ;  /* 0x000000092c1a7221 */ /* 0x000fe20000010000 */
[----:B------:R-:W-:Y:S01]  /*3600*/  F2FP.F16.F32.PACK_AB R9, R79, R46 ;  /* 0x0000002e4f09723e */ /* 0x000fe200000000ff */
[----:B------:R-:W4:Y:S01]  /*3610*/  MUFU.EX2 R107, R107 ;  /* 0x0000006b006b7308 */ /* 0x000f220000000800 */
[C---:B-1----:R-:W-:Y:S01]  /*3620*/  FADD.FTZ R3, R66.reuse, R3 ;  /* 0x0000000342037221 */ /* 0x042fe20000010000 */
[----:B------:R-:W-:-:S02]  /*3630*/  F2FP.F16.F32.PACK_AB R8, R66, R51 ;  /* 0x000000334208723e */ /* 0x000fc400000000ff */
[----:B--2---:R-:W-:-:S04]  /*3640*/  CS2R R104, SRZ ;  /* 0x0000000000687805 */ /* 0x004fc8000001ff00 */
[----:B------:R-:W1:Y:S01]  /*3650*/  MUFU.EX2 R109, R109 ;  /* 0x0000006d006d7308 */ /* 0x000e620000000800 */
[----:B---3--:R-:W-:Y:S01]  /*3660*/  FADD.FTZ R10, R28, R3 ;  /* 0x000000031c0a7221 */ /* 0x008fe20000010000 */
[----:B------:R-:W-:Y:S01]  /*3670*/  FADD.FTZ R3, R63, R26 ;  /* 0x0000001a3f037221 */ /* 0x000fe20000010000 */
[----:B0-----:R-:W-:-:S03]  /*3680*/  F2FP.F16.F32.PACK_AB R13, R59, R42 ;  /* 0x0000002a3b0d723e */ /* 0x001fc600000000ff */
[----:B------:R-:W-:Y:S01]  /*3690*/  FADD.FTZ R26, R42, R3 ;  /* 0x000000032a1a7221 */ /* 0x000fe20000010000 */
[----:B------:R-:W-:Y:S01]  /*36a0*/  F2FP.F16.F32.PACK_AB R15, R69, R40 ;  /* 0x00000028450f723e */ /* 0x000fe200000000ff */
[----:B------:R0:W2:Y:S01]  /*36b0*/  MUFU.EX2 R30, R111 ;  /* 0x0000006f001e7308 */ /* 0x0000a20000000800 */
[C---:B----4-:R-:W-:Y:S01]  /*36c0*/  FADD.FTZ R32, R107.reuse, R10 ;  /* 0x0000000a6b207221 */ /* 0x050fe20000010000 */
[----:B------:R-:W-:Y:S01]  /*36d0*/  F2FP.F16.F32.PACK_AB R10, R107, R28 ;  /* 0x0000001c6b0a723e */ /* 0x000fe200000000ff */
[----:B------:R-:W-:Y:S01]  /*36e0*/  FADD.FTZ R3, R59, R26 ;  /* 0x0000001a3b037221 */ /* 0x000fe20000010000 */
[----:B------:R-:W-:-:S03]  /*36f0*/  CS2R R106, SRZ ;  /* 0x00000000006a7805 */ /* 0x000fc6000001ff00 */
[----:B------:R-:W-:Y:S01]  /*3700*/  FADD.FTZ R14, R40, R3 ;  /* 0x00000003280e7221 */ /* 0x000fe20000010000 */
[----:B------:R-:W3:Y:S01]  /*3710*/  MUFU.EX2 R113, R113 ;  /* 0x0000007100717308 */ /* 0x000ee20000000800 */
[----:B-1----:R-:W-:Y:S01]  /*3720*/  FADD.FTZ R25, R109, R32 ;  /* 0x000000206d197221 */ /* 0x002fe20000010000 */
[----:B------:R1:W-:Y:S01]  /*3730*/  STSM.16.M88.4 [R23], R8 ;  /* 0x0000000817007844 */ /* 0x0003e20000000200 */
[----:B0-----:R-:W-:-:S05]  /*3740*/  CS2R R110, SRZ ;  /* 0x00000000006e7805 */ /* 0x001fca000001ff00 */
[----:B------:R0:W4:Y:S01]  /*3750*/  MUFU.EX2 R20, R115 ;  /* 0x0000007300147308 */ /* 0x0001220000000800 */
[C---:B--2---:R-:W-:Y:S01]  /*3760*/  FADD.FTZ R32, R30.reuse, R25 ;  /* 0x000000191e207221 */ /* 0x044fe20000010000 */
[----:B------:R-:W-:Y:S02]  /*3770*/  F2FP.F16.F32.PACK_AB R12, R30, R109 ;  /* 0x0000006d1e0c723e */ /* 0x000fe400000000ff */
[----:B------:R-:W-:-:S04]  /*3780*/  CS2R R108, SRZ ;  /* 0x00000000006c7805 */ /* 0x000fc8000001ff00 */
[----:B------:R-:W2:Y:S01]  /*3790*/  MUFU.EX2 R117, R117 ;  /* 0x0000007500757308 */ /* 0x000ea20000000800 */
[----:B---3--:R-:W-:Y:S01]  /*37a0*/  FADD.FTZ R25, R113, R32 ;  /* 0x0000002071197221 */ /* 0x008fe20000010000 */
[----:B-1----:R-:W-:Y:S01]  /*37b0*/  FADD.FTZ R8, R69, R14 ;  /* 0x0000000e45087221 */ /* 0x002fe20000010000 */
[----:B0-----:R-:W-:-:S05]  /*37c0*/  CS2R R114, SRZ ;  /* 0x0000000000727805 */ /* 0x001fca000001ff00 */
[----:B------:R-:W0:Y:S01]  /*37d0*/  MUFU.EX2 R7, R7 ;  /* 0x0000000700077308 */ /* 0x000e220000000800 */
[C---:B----4-:R-:W-:Y:S01]  /*37e0*/  FADD.FTZ R26, R20.reuse, R25 ;  /* 0x00000019141a7221 */ /* 0x050fe20000010000 */
[----:B------:R-:W-:Y:S02]  /*37f0*/  F2FP.F16.F32.PACK_AB R14, R20, R113 ;  /* 0x00000071140e723e */ /* 0x000fe400000000ff */
[----:B------:R-:W-:-:S03]  /*3800*/  CS2R R112, SRZ ;  /* 0x0000000000707805 */ /* 0x000fc6000001ff00 */
[----:B------:R1:W-:Y:S01]  /*3810*/  STSM.16.M88.4 [R18+0x6000], R12 ;  /* 0x0060000c12007844 */ /* 0x0003e20000000200 */
[----:B------:R-:W3:Y:S01]  /*3820*/  MUFU.EX2 R50, R50 ;  /* 0x0000003200327308 */ /* 0x000ee20000000800 */
[----:B--2---:R-:W-:-:S07]  /*3830*/  FADD.FTZ R3, R117, R26 ;  /* 0x0000001a75037221 */ /* 0x004fce0000010000 */
[----:B------:R-:W2:Y:S01]  /*3840*/  MUFU.EX2 R24, R81 ;  /* 0x0000005100187308 */ /* 0x000ea20000000800 */
[----:B0-----:R-:W-:-:S07]  /*3850*/  FADD.FTZ R9, R7, R8 ;  /* 0x0000000807097221 */ /* 0x001fce0000010000 */
[----:B------:R-:W-:Y:S01]  /*3860*/  MUFU.EX2 R4, R4 ;  /* 0x0000000400047308 */ /* 0x000fe20000000800 */
[C---:B---3--:R-:W-:Y:S01]  /*3870*/  F2FP.F16.F32.PACK_AB R25, R50.reuse, R7 ;  /* 0x000000073219723e */ /* 0x048fe200000000ff */
[----:B------:R-:W-:Y:S01]  /*3880*/  FADD.FTZ R9, R50, R9 ;  /* 0x0000000932097221 */ /* 0x000fe20000010000 */
[----:B------:R-:W-:-:S05]  /*3890*/  IADD3 R7, R27, R137, -R138 ;  /* 0x000000891b077210 */ /* 0x000fca0007ffe88a */
[----:B------:R-:W-:Y:S01]  /*38a0*/  MUFU.EX2 R119, R119 ;  /* 0x0000007700777308 */ /* 0x000fe20000000800 */
[C---:B--2---:R-:W-:Y:S01]  /*38b0*/  FADD.FTZ R8, R24.reuse, R3 ;  /* 0x0000000318087221 */ /* 0x044fe20000010000 */
[----:B------:R-:W-:Y:S02]  /*38c0*/  F2FP.F16.F32.PACK_AB R24, R24, R117 ;  /* 0x000000751818723e */ /* 0x000fe400000000ff */
[----:B------:R-:W-:-:S04]  /*38d0*/  CS2R R116, SRZ ;  /* 0x0000000000747805 */ /* 0x000fc8000001ff00 */
[----:B------:R-:W0:Y:S08]  /*38e0*/  MUFU.EX2 R28, R85 ;  /* 0x00000055001c7308 */ /* 0x000e300000000800 */
[----:B------:R-:W2:Y:S01]  /*38f0*/  MUFU.EX2 R21, R21 ;  /* 0x0000001500157308 */ /* 0x000ea20000000800 */
[----:B0-----:R-:W-:Y:S01]  /*3900*/  F2FP.F16.F32.PACK_AB R26, R28, R119 ;  /* 0x000000771c1a723e */ /* 0x001fe200000000ff */
[----:B------:R-:W-:Y:S01]  /*3910*/  FADD.FTZ R119, R119, R8 ;  /* 0x0000000877777221 */ /* 0x000fe20000010000 */
[----:B------:R-:W-:-:S04]  /*3920*/  SHF.R.S32.HI R8, RZ, 0x1f, R7 ;  /* 0x0000001fff087819 */ /* 0x000fc80000011407 */
[----:B------:R-:W-:Y:S01]  /*3930*/  LEA.HI R7, R8, R7, RZ, 0x7 ;  /* 0x0000000708077211 */ /* 0x000fe200078f38ff */
[----:B------:R-:W-:Y:S01]  /*3940*/  VIADD R8, R88, 0xfffffffe ;  /* 0xfffffffe58087836 */ /* 0x000fe20000000000 */
[C---:B--2---:R-:W-:Y:S01]  /*3950*/  F2FP.F16.F32.PACK_AB R27, R21.reuse, R4 ;  /* 0x00000004151b723e */ /* 0x044fe200000000ff */
[----:B------:R-:W-:Y:S01]  /*3960*/  FADD.FTZ R4, R4, R9 ;  /* 0x0000000904047221 */ /* 0x000fe20000010000 */
[----:B------:R-:W-:Y:S02]  /*3970*/  SHF.R.S32.HI R7, RZ, 0x7, R7 ;  /* 0x00000007ff077819 */ /* 0x000fe40000011407 */
[----:B------:R-:W-:Y:S01]  /*3980*/  CS2R R88, SRZ ;  /* 0x0000000000587805 */ /* 0x000fe2000001ff00 */
[----:B------:R1:W-:Y:S01]  /*3990*/  STSM.16.M88.4 [R17+0x6000], R24 ;  /* 0x0060001811007844 */ /* 0x0003e20000000200 */
[----:B------:R-:W-:Y:S01]  /*39a0*/  VIMNMX R7, RZ, R7, !PT ;  /* 0x00000007ff077248 */ /* 0x000fe20007fe0100 */
[----:B------:R-:W-:Y:S01]  /*39b0*/  FADD.FTZ R3, R21, R4 ;  /* 0x0000000415037221 */ /* 0x000fe20000010000 */
[----:B------:R-:W-:Y:S01]  /*39c0*/  FADD.FTZ R4, R28, R119 ;  /* 0x000000771c047221 */ /* 0x000fe20000010000 */
[----:B------:R0:W-:Y:S06]  /*39d0*/  MEMBAR.ALL.CTA ;  /* 0x0000000000007992 */ /* 0x0001ec0000008000 */
[----:B0-----:R-:W0:Y:S01]  /*39e0*/  FENCE.VIEW.ASYNC.S ;  /* 0x00000000000073c6 */ /* 0x001e220000000000 */
[----:B------:R-:W-:-:S02]  /*39f0*/  ISETP.GE.AND P1, PT, R8, R7, PT ;  /* 0x000000070800720c */ /* 0x000fc40003f26270 */
[----:B------:R-:W-:Y:S01]  /*3a00*/  CS2R R118, SRZ ;  /* 0x0000000000767805 */ /* 0x000fe2000001ff00 */
[----:B0-----:R-:W-:-:S10]  /*3a10*/  NOP ;  /* 0x0000000000007918 */ /* 0x001fd40000000000 */
[----:B-1----:R-:W-:Y:S05]  /*3a20*/  @!P1 BRA `(.L_x_12075) ;  /* 0x0000002800909947 */ /* 0x002fea0003800000 */
[----:B------:R-:W-:Y:S01]  /*3a30*/  IMAD.MOV.U32 R10, RZ, RZ, R5 ;  /* 0x000000ffff0a7224 */ /* 0x000fe200078e0005 */
[----:B------:R-:W-:Y:S01]  /*3a40*/  UMOV UR6, UR38 ;  /* 0x0000002600067c82 */ /* 0x000fe20008000000 */
[----:B------:R-:W-:Y:S02]  /*3a50*/  IMAD.MOV.U32 R9, RZ, RZ, R6 ;  /* 0x000000ffff097224 */ /* 0x000fe400078e0006 */
[----:B------:R-:W-:Y:S02]  /*3a60*/  IMAD.MOV.U32 R11, RZ, RZ, R2 ;  /* 0x000000ffff0b7224 */ /* 0x000fe400078e0002 */
[----:B------:R-:W-:-:S07]  /*3a70*/  IMAD.MOV.U32 R135, RZ, RZ, RZ ;  /* 0x000000ffff877224 */ /* 0x000fce00078e00ff */
.L_x_12086:
[----:B------:R-:W-:Y:S01]  /*3a80*/  ISETP.NE.AND P2, PT, RZ, UR42, PT ;  /* 0x0000002aff007c0c */ /* 0x000fe2000bf45270 */
[----:B------:R-:W-:-:S04]  /*3a90*/  UISETP.NE.AND UP0, UPT, UR6, 0x1, UPT ;  /* 0x000000010600788c */ /* 0x000fc8000bf05270 */
[----:B------:R-:W-:-:S06]  /*3aa0*/  USEL UR7, URZ, 0x1, UP0 ;  /* 0x000000013f077887 */ /* 0x000fcc0008000000 */
[----:B------:R-:W-:Y:S02]  /*3ab0*/  LOP3.LUT R2, R11, UR7, RZ, 0x3c, !PT ;  /* 0x000000070b027c12 */ /* 0x000fe4000f8e3cff */
[----:B------:R-:W-:Y:S05]  /*3ac0*/  @P2 BRA `(.L_x_12076) ;  /* 0x0000000000342947 */ /* 0x000fea0003800000 */
[----:B------:R-:W-:Y:S05]  /*3ad0*/  @!P0 BRA `(.L_x_12077) ;  /* 0x0000000000048947 */ /* 0x000fea0003800000 */
[----:B------:R-:W-:Y:S01]  /*3ae0*/  BPT.TRAP 0x1 ;  /* 0x000000040000795c */ /* 0x000fe20000300000 */
.L_x_12077:
        /* <DEDUP_REMOVED lines=8> */
.L_x_12078:
[----:B-1----:R-:W-:Y:S05]  /*3b70*/  @P1 BRA `(.L_x_12076) ;  /* 0x0000000000081947 */ /* 0x002fea0003800000 */
[----:B------:R-:W1:Y:S02]  /*3b80*/  SYNCS.PHASECHK.TRANS64.TRYWAIT P1, [UR7+0x2d830], R0 ;  /* 0x02d83000ff0075a7 */ /* 0x000e640008020147 */
[----:B-1----:R-:W-:Y:S05]  /*3b90*/  @!P1 BRA `(.L_x_12079) ;  /* 0x000000c400e09947 */ /* 0x002fea0003800000 */
.L_x_12076:
        /* <DEDUP_REMOVED lines=42> */
.L_x_12081:
[----:B------:R-:W-:Y:S01]  /*3e40*/  ULEA UR7, UR6, UR40, 0x3 ;  /* 0x0000002806077291 */ /* 0x000fe2000f8e183f */
[----:B------:R-:W-:-:S08]  /*3e50*/  SHF.L.U32 R0, R11, 0x1f, RZ ;  /* 0x0000001f0b007819 */ /* 0x000fd000000006ff */
[----:B------:R0:W1:Y:S01]  /*3e60*/  SYNCS.PHASECHK.TRANS64.TRYWAIT P1, [UR7+0x2d850], R0 ;  /* 0x02d85000ff0075a7 */ /* 0x0000620008020147 */
[----:B------:R-:W-:Y:S05]  /*3e70*/  @!P0 BRA `(.L_x_12082) ;  /* 0x0000000000048947 */ /* 0x000fea0003800000 */
[----:B------:R-:W-:Y:S01]  /*3e80*/  BPT.TRAP 0x1 ;  /* 0x000000040000795c */ /* 0x000fe20000300000 */
.L_x_12082:
[----:B-1----:R-:W-:Y:S05]  /*3e90*/  @P1 BRA `(.L_x_12080) ;  /* 0x0000000000081947 */ /* 0x002fea0003800000 */
[----:B------:R-:W1:Y:S02]  /*3ea0*/  SYNCS.PHASECHK.TRANS64.TRYWAIT P1, [UR7+0x2d850], R0 ;  /* 0x02d85000ff0075a7 */ /* 0x000e640008020147 */
[----:B-1----:R-:W-:Y:S05]  /*3eb0*/  @!P1 BRA `(.L_x_12083) ;  /* 0x000000c400309947 */ /* 0x002fea0003800000 */
.L_x_12080:
        /* <DEDUP_REMOVED lines=70> */
.L_x_12084:
[----:B------:R-:W-:Y:S01]  /*4320*/  ISETP.NE.AND P1, PT, R154, 0x1, PT ;  /* 0x000000019a00780c */ /* 0x000fe20003f25270 */
[----:B------:R-:W-:Y:S01]  /*4330*/  IMAD.IADD R6, R140, 0x1, R136 ;  /* 0x000000018c067824 */ /* 0x000fe200078e0288 */
[----:B------:R-:W-:-:S04]  /*4340*/  ULEA UR7, UR38, UR40, 0x3 ;  /* 0x0000002826077291 */ /* 0x000fc8000f8e183f */
[----:B------:R-:W-:-:S04]  /*4350*/  UIADD3 UR7, UR7, 0x2d840, URZ ;  /* 0x0002d84007077890 */ /* 0x000fc8000fffe03f */
[----:B------:R-:W-:-:S03]  /*4360*/  UPRMT UR7, UR41, 0x654, UR7 ;  /* 0x0000065429077896 */ /* 0x000fc60008000007 */
[----:B------:R-:W0:Y:S08]  /*4370*/  @P1 LDC R5, c[0x0][0x44c] ;  /* 0x00011300ff051b82 */ /* 0x000e300000000800 */
[----:B------:R-:W1:Y:S01]  /*4380*/  @P1 LDC R11, c[0x0][0x450] ;  /* 0x00011400ff0b1b82 */ /* 0x000e620000000800 */
[----:B------:R-:W-:Y:S01]  /*4390*/  SYNCS.ARRIVE.TRANS64.RED.A1T0 RZ, [UR7], RZ ;  /* 0x000000ffffff79a7 */ /* 0x000fe20008100407 */
[----:B0-----:R-:W-:-:S04]  /*43a0*/  @P1 IMAD.HI.U32 R0, R6, R5, RZ ;  /* 0x0000000506001227 */ /* 0x001fc800078e00ff */
[----:B------:R-:W-:Y:S01]  /*43b0*/  IMAD.MOV.U32 R5, RZ, RZ, -0x80 ;  /* 0xffffff80ff057424 */ /* 0x000fe200078e00ff */
[----:B-1----:R-:W-:-:S03]  /*43c0*/  @P1 SHF.R.U32.HI R6, RZ, R11, R0 ;  /* 0x0000000bff061219 */ /* 0x002fc60000011600 */
[----:B------:R-:W-:Y:S02]  /*43d0*/  IMAD R0, R8, R5, 0x1 ;  /* 0x0000000108007424 */ /* 0x000fe400078e0205 */
[----:B------:R-:W0:Y:S02]  /*43e0*/  SHFL.IDX PT, R12, R6, RZ, 0x1c1f ;  /* 0x001c1fff060c7589 */ /* 0x000e2400000e0000 */
[----:B------:R-:W-:Y:S02]  /*43f0*/  IMAD R0, R139, -0x2, R0 ;  /* 0xfffffffe8b007824 */ /* 0x000fe400078e0200 */
[----:B------:R-:W1:Y:S03]  /*4400*/  SHFL.IDX PT, R6, R6, 0x1, 0x1c1f ;  /* 0x003c1f0006067f89 */ /* 0x000e6600000e0000 */
        /* <DEDUP_REMOVED lines=84> */
[C---:B------:R-:W-:Y:S02]  /*4950*/  ISETP.GT.AND P3, PT, R0.reuse, 0x70, PT ;  /* 0x000000700000780c */ /* 0x040fe40003f64270 */
[C---:B------:R-:W-:Y:S02]  /*4960*/  ISETP.GT.AND P2, PT, R0.reuse, 0x71, PT ;  /* 0x000000710000780c */ /* 0x040fe40003f44270 */
[----:B------:R-:W-:-:S02]  /*4970*/  ISETP.GT.AND P5, PT, R0, 0x78, PT ;  /* 0x000000780000780c */ /* 0x000fc40003fa4270 */
[----:B------:R-:W-:Y:S02]  /*4980*/  ISETP.GT.AND P4, PT, R0, 0x79, PT ;  /* 0x000000790000780c */ /* 0x000fe40003f84270 */
        /* <DEDUP_REMOVED lines=9> */
[----:B------:R-:W-:Y:S02]  /*4a20*/  FMNMX.FTZ R0, R84, R11, !PT ;  /* 0x0000000b54007209 */ /* 0x000fe40007810000 */
[----:B------:R-:W-:-:S02]  /*4a30*/  ISETP.GT.AND P4, PT, R5, RZ, PT ;  /* 0x000000ff0500720c */ /* 0x000fc40003f84270 */
[----:B------:R-:W-:Y:S02]  /*4a40*/  FMNMX.FTZ R0, R85, R0, !PT ;  /* 0x0000000055007209 */ /* 0x000fe40007810000 */
[----:B------:R-:W-:Y:S02]  /*4a50*/  FSEL R26, R26, -INF , P4 ;  /* 0xff8000001a1a7808 */ /* 0x000fe40002000000 */
[C---:B------:R-:W-:Y:S01]  /*4a60*/  ISETP.GT.AND P2, PT, R5.reuse, 0x8, PT ;  /* 0x000000080500780c */ /* 0x040fe20003f44270 */
[----:B------:R-:W0:Y:S01]  /*4a70*/  SHFL.BFLY PT, R11, R0, 0x2, 0x1f ;  /* 0x0c401f00000b7f89 */ /* 0x000e2200000e0000 */
        /* <DEDUP_REMOVED lines=8> */
[----:B------:R-:W-:-:S02]  /*4b00*/  ISETP.GT.AND P2, PT, R5, 0x19, PT ;  /* 0x000000190500780c */ /* 0x000fc40003f44270 */
[C---:B------:R-:W-:Y:S02]  /*4b10*/  ISETP.GT.AND P3, PT, R5.reuse, 0x20, PT ;  /* 0x000000200500780c */ /* 0x040fe40003f64270 */
[C---:B------:R-:W-:Y:S02]  /*4b20*/  ISETP.GT.AND P5, PT, R5.reuse, 0x21, PT ;  /* 0x000000210500780c */ /* 0x040fe40003fa4270 */
[----:B------:R-:W-:Y:S02]  /*4b30*/  ISETP.GT.AND P4, PT, R5, 0x28, PT ;  /* 0x000000280500780c */ /* 0x000fe40003f84270 */
[----:B0-----:R-:W-:Y:S02]  /*4b40*/  FMNMX.FTZ R11, R0, R11, !PT ;  /* 0x0000000b000b7209 */ /* 0x001fe40007810000 */
[----:B------:R-:W0:Y:S01]  /*4b50*/  LDC R0, c[0x0][0x988] ;  /* 0x00026200ff007b82 */ /* 0x000e220000000800 */
[----:B------:R-:W-:Y:S02]  /*4b60*/  FSEL R27, R27, -INF , P1 ;  /* 0xff8000001b1b7808 */ /* 0x000fe40000800000 */
[----:B------:R-:W1:Y:S01]  /*4b70*/  SHFL.BFLY PT, R12, R11, 0x1, 0x1f ;  /* 0x0c201f000b0c7f89 */ /* 0x000e6200000e0000 */
[----:B------:R-:W-:-:S02]  /*4b80*/  ISETP.GT.AND P1, PT, R5, 0x18, PT ;  /* 0x000000180500780c */ /* 0x000fc40003f24270 */
        /* <DEDUP_REMOVED lines=8> */
[----:B------:R-:W-:Y:S02]  /*4c10*/  FSEL R38, R38, -INF , P1 ;  /* 0xff80000026267808 */ /* 0x000fe40000800000 */
[----:B------:R-:W-:Y:S02]  /*4c20*/  ISETP.GT.AND P1, PT, R5, 0x29, PT ;  /* 0x000000290500780c */ /* 0x000fe40003f24270 */
[----:B------:R-:W-:Y:S02]  /*4c30*/  FSEL R50, R50, -INF , P2 ;  /* 0xff80000032327808 */ /* 0x000fe40001000000 */
[----:B-1----:R-:W-:-:S02]  /*4c40*/  FMNMX.FTZ R6, R11, R12, !PT ;  /* 0x0000000c0b067209 */ /* 0x002fc40007810000 */
[----:B------:R-:W-:Y:S02]  /*4c50*/  FSEL R51, R51, -INF , P3 ;  /* 0xff80000033337808 */ /* 0x000fe40001800000 */
[----:B------:R-:W-:Y:S01]  /*4c60*/  FSEL R54, R54, -INF , P5 ;  /* 0xff80000036367808 */ /* 0x000fe20002800000 */
[----:B0-----:R-:W-:Y:S01]  /*4c70*/  FMUL.FTZ R11, R6, R0 ;  /* 0x00000000060b7220 */ /* 0x001fe20000410000 */
[----:B------:R-:W-:Y:S02]  /*4c80*/  FSEL R55, R55, -INF , P4 ;  /* 0xff80000037377808 */ /* 0x000fe40002000000 */
[C---:B------:R-:W-:Y:S02]  /*4c90*/  ISETP.GT.AND P2, PT, R5.reuse, 0x40, PT ;  /* 0x000000400500780c */ /* 0x040fe40003f44270 */
[C---:B------:R-:W-:Y:S02]  /*4ca0*/  ISETP.GT.AND P3, PT, R5.reuse, 0x41, PT ;  /* 0x000000410500780c */ /* 0x040fe40003f64270 */
[----:B------:R-:W-:-:S02]  /*4cb0*/  ISETP.GT.AND P5, PT, R5, 0x48, PT ;  /* 0x000000480500780c */ /* 0x000fc40003fa4270 */
[----:B------:R-:W-:Y:S02]  /*4cc0*/  ISETP.GT.AND P4, PT, R5, 0x49, PT ;  /* 0x000000490500780c */ /* 0x000fe40003f84270 */
[----:B------:R-:W-:Y:S02]  /*4cd0*/  FSEL R47, R47, -INF , P1 ;  /* 0xff8000002f2f7808 */ /* 0x000fe40000800000 */
[----:B------:R-:W-:Y:S02]  /*4ce0*/  FSETP.NEU.FTZ.AND P1, PT, R6, -INF , PT ;  /* 0xff8000000600780b */ /* 0x000fe40003f3d000 */
        /* <DEDUP_REMOVED lines=8> */
[----:B------:R-:W-:-:S02]  /*4d70*/  FSEL R11, R11, RZ, P1 ;  /* 0x000000ff0b0b7208 */ /* 0x000fc40000800000 */
[----:B------:R-:W-:Y:S02]  /*4d80*/  FSEL R66, R66, -INF , P2 ;  /* 0xff80000042427808 */ /* 0x000fe40001000000 */
[----:B------:R-:W-:Y:S01]  /*4d90*/  FSEL R67, R67, -INF , P3 ;  /* 0xff80000043437808 */ /* 0x000fe20001800000 */
[-CC-:B------:R-:W-:Y:S01]  /*4da0*/  FFMA.FTZ R12, R24, R0.reuse, -R11.reuse ;  /* 0x00000000180c7223 */ /* 0x180fe2000001080b */
[----:B------:R-:W-:Y:S01]  /*4db0*/  FSEL R70, R70, -INF , P5 ;  /* 0xff80000046467808 */ /* 0x000fe20002800000 */
[-CC-:B------:R-:W-:Y:S01]  /*4dc0*/  FFMA.FTZ R14, R28, R0.reuse, -R11.reuse ;  /* 0x000000001c0e7223 */ /* 0x180fe2000001080b */
[----:B------:R-:W-:Y:S01]  /*4dd0*/  FSEL R71, R71, -INF , P4 ;  /* 0xff80000047477808 */ /* 0x000fe20002000000 */
[-CC-:B------:R-:W-:Y:S01]  /*4de0*/  FFMA.FTZ R20, R32, R0.reuse, -R11.reuse ;  /* 0x0000000020147223 */ /* 0x180fe2000001080b */
[----:B------:R-:W-:Y:S01]  /*4df0*/  ISETP.GT.AND P2, PT, R5, 0x60, PT ;  /* 0x000000600500780c */ /* 0x000fe20003f44270 */
[-CC-:B------:R-:W-:Y:S01]  /*4e00*/  FFMA.FTZ R15, R29, R0.reuse, -R11.reuse ;  /* 0x000000001d0f7223 */ /* 0x180fe2000001080b */
[----:B------:R-:W-:Y:S01]  /*4e10*/  ISETP.GT.AND P3, PT, R5, 0x61, PT ;  /* 0x000000610500780c */ /* 0x000fe20003f64270 */
[-CC-:B------:R-:W-:Y:S01]  /*4e20*/  FFMA.FTZ R29, R41, R0.reuse, -R11.reuse ;  /* 0x00000000291d7223 */ /* 0x180fe2000001080b */
[----:B------:R-:W-:Y:S01]  /*4e30*/  ISETP.GT.AND P5, PT, R5, 0x68, PT ;  /* 0x000000680500780c */ /* 0x000fe20003fa4270 */
[-CC-:B------:R-:W-:Y:S01]  /*4e40*/  FFMA.FTZ R41, R49, R0.reuse, -R11.reuse ;  /* 0x0000000031297223 */ /* 0x180fe2000001080b */
[----:B------:R-:W-:Y:S01]  /*4e50*/  ISETP.GT.AND P4, PT, R5, 0x69, PT ;  /* 0x000000690500780c */ /* 0x000fe20003f84270 */
[--C-:B------:R-:W-:Y:S01]  /*4e60*/  FFMA.FTZ R49, R57, R0, -R11.reuse ;  /* 0x0000000039317223 */ /* 0x100fe2000001080b */
[----:B------:R-:W-:Y:S01]  /*4e70*/  FMNMX.FTZ R24, R26, R10, !PT ;  /* 0x0000000a1a187209 */ /* 0x000fe20007810000 */
[-CC-:B------:R-:W-:Y:S01]  /*4e80*/  FFMA.FTZ R57, R65, R0.reuse, -R11.reuse ;  /* 0x0000000041397223 */ /* 0x180fe2000001080b */
[----:B------:R-:W-:Y:S01]  /*4e90*/  FSEL R74, R74, -INF , P2 ;  /* 0xff8000004a4a7808 */ /* 0x000fe20001000000 */
[-CC-:B------:R-:W-:Y:S01]  /*4ea0*/  FFMA.FTZ R65, R73, R0.reuse, -R11.reuse ;  /* 0x0000000049417223 */ /* 0x180fe2000001080b */
        /* <DEDUP_REMOVED lines=17> */
[----:B------:R-:W-:Y:S01]  /*4fc0*/  MUFU.EX2 R12, R12 ;  /* 0x0000000c000c7308 */ /* 0x000fe20000000800 */
[----:B------:R-:W-:Y:S01]  /*4fd0*/  FMNMX.FTZ R24, R30, R5, !PT ;  /* 0x000000051e187209 */ /* 0x000fe20007810000 */
[-CC-:B------:R-:W-:Y:S01]  /*4fe0*/  FFMA.FTZ R84, R84, R0.reuse, -R11.reuse ;  /* 0x0000000054547223 */ /* 0x180fe2000001080b */
[----:B------:R-:W-:Y:S01]  /*4ff0*/  FSEL R83, R83, -INF , P3 ;  /* 0xff80000053537808 */ /* 0x000fe20001800000 */
[--C-:B------:R-:W-:Y:S01]  /*5000*/  FFMA.FTZ R25, R37, R0, -R11.reuse ;  /* 0x0000000025197223 */ /* 0x100fe2000001080b */
[----:B------:R-:W-:Y:S01]  /*5010*/  FMNMX.FTZ R5, R31, R24, !PT ;  /* 0x000000181f057209 */ /* 0x000fe20007810000 */
[----:B------:R-:W-:Y:S01]  /*5020*/  FFMA.FTZ R24, R36, R0, -R11 ;  /* 0x0000000024187223 */ /* 0x000fe2000001080b */
[----:B------:R-:W-:Y:S01]  /*5030*/  FSEL R86, R86, -INF , P5 ;  /* 0xff80000056567808 */ /* 0x000fe20002800000 */
[----:B------:R-:W-:Y:S01]  /*5040*/  MUFU.EX2 R13, R13 ;  /* 0x0000000d000d7308 */ /* 0x000fe20000000800 */
[----:B------:R-:W-:-:S02]  /*5050*/  FMNMX.FTZ R28, R34, R5, !PT ;  /* 0x00000005221c7209 */ /* 0x000fc40007810000 */
[----:B------:R-:W-:Y:S02]  /*5060*/  FSEL R87, R87, -INF , P4 ;  /* 0xff80000057577808 */ /* 0x000fe40002000000 */
[----:B------:R-:W-:-:S03]  /*5070*/  FMNMX.FTZ R5, R35, R28, !PT ;  /* 0x0000001c23057209 */ /* 0x000fc60007810000 */
[----:B------:R-:W-:Y:S01]  /*5080*/  MUFU.EX2 R14, R14 ;  /* 0x0000000e000e7308 */ /* 0x000fe20000000800 */
[----:B------:R-:W-:-:S04]  /*5090*/  FMNMX.FTZ R28, R38, R5, !PT ;  /* 0x00000005261c7209 */ /* 0x000fc80007810000 */
[----:B------:R-:W-:Y:S01]  /*50a0*/  FMNMX.FTZ R5, R39, R28, !PT ;  /* 0x0000001c27057209 */ /* 0x000fe20007810000 */
[-CC-:B------:R-:W-:Y:S01]  /*50b0*/  FFMA.FTZ R28, R40, R0.reuse, -R11.reuse ;  /* 0x00000000281c7223 */ /* 0x180fe2000001080b */
[-CC-:B------:R-:W-:Y:S01]  /*50c0*/  FFMA.FTZ R40, R48, R0.reuse, -R11.reuse ;  /* 0x0000000030287223 */ /* 0x180fe2000001080b */
[-CC-:B------:R-:W-:Y:S01]  /*50d0*/  FFMA.FTZ R48, R56, R0.reuse, -R11.reuse ;  /* 0x0000000038307223 */ /* 0x180fe2000001080b */
[----:B------:R-:W-:Y:S01]  /*50e0*/  FMNMX.FTZ R32, R42, R5, !PT ;  /* 0x000000052a207209 */ /* 0x000fe20007810000 */
[-CC-:B------:R-:W-:Y:S01]  /*50f0*/  FFMA.FTZ R56, R64, R0.reuse, -R11.reuse ;  /* 0x0000000040387223 */ /* 0x180fe2000001080b */
[-CC-:B------:R-:W-:Y:S01]  /*5100*/  FFMA.FTZ R64, R72, R0.reuse, -R11.reuse ;  /* 0x0000000048407223 */ /* 0x180fe2000001080b */
[----:B------:R-:W-:Y:S01]  /*5110*/  FFMA.FTZ R72, R80, R0, -R11 ;  /* 0x0000000050487223 */ /* 0x000fe2000001080b */
[----:B------:R-:W-:Y:S01]  /*5120*/  FMNMX.FTZ R5, R43, R32, !PT ;  /* 0x000000202b057209 */ /* 0x000fe20007810000 */
[----:B------:R-:W-:Y:S03]  /*5130*/  MUFU.EX2 R15, R15 ;  /* 0x0000000f000f7308 */ /* 0x000fe60000000800 */
        /* <DEDUP_REMOVED lines=57> */
[----:B------:R-:W-:Y:S01]  /*54d0*/  FSEL R38, R6, RZ, P1 ;  /* 0x000000ff06267208 */ /* 0x000fe20000800000 */
[-CC-:B------:R-:W-:Y:S01]  /*54e0*/  FFMA.FTZ R77, R26, R0.reuse, -R81.reuse ;  /* 0x000000001a4d7223 */ /* 0x180fe20000010851 */
[----:B------:R-:W-:Y:S01]  /*54f0*/  FSEL R47, R5, RZ, P2 ;  /* 0x000000ff052f7208 */ /* 0x000fe20001000000 */
[-C--:B------:R-:W-:Y:S01]  /*5500*/  FFMA.FTZ R85, R27, R0.reuse, -R81 ;  /* 0x000000001b557223 */ /* 0x080fe20000010851 */
[----:B------:R-:W-:Y:S01]  /*5510*/  MUFU.EX2 R36, R36 ;  /* 0x0000002400247308 */ /* 0x000fe20000000800 */
[----:B------:R-:W-:Y:S01]  /*5520*/  FADD.FTZ R9, -R38, R9 ;  /* 0x0000000926097221 */ /* 0x000fe20000010100 */
[-CC-:B------:R-:W-:Y:S01]  /*5530*/  FFMA.FTZ R31, R31, R0.reuse, -R81.reuse ;  /* 0x000000001f1f7223 */ /* 0x180fe20000010851 */
[----:B------:R-:W-:Y:S01]  /*5540*/  FADD.FTZ R47, -R47, R10 ;  /* 0x0000000a2f2f7221 */ /* 0x000fe20000010100 */
[-CC-:B------:R-:W-:Y:S01]  /*5550*/  FFMA.FTZ R37, R34, R0.reuse, -R81.reuse ;  /* 0x0000000022257223 */ /* 0x180fe20000010851 */
[-C--:B------:R-:W-:Y:S01]  /*5560*/  FMUL.FTZ R9, R9, R0.reuse ;  /* 0x0000000009097220 */ /* 0x080fe20000410000 */
[-CC-:B------:R-:W-:Y:S01]  /*5570*/  FFMA.FTZ R34, R51, R0.reuse, -R81.reuse ;  /* 0x0000000033227223 */ /* 0x180fe20000010851 */
        /* <DEDUP_REMOVED lines=22> */
[----:B------:R-:W-:-:S03]  /*56e0*/  FFMA.FTZ R75, R86, R0, -R81 ;  /* 0x00000000564b7223 */ /* 0x000fc60000010851 */
[----:B------:R-:W2:Y:S01]  /*56f0*/  MUFU.EX2 R85, R85 ;  /* 0x0000005500557308 */ /* 0x000ea20000000800 */
[----:B0-----:R-:W-:-:S07]  /*5700*/  FFMA.FTZ R4, R9, R4, R12 ;  /* 0x0000000409047223 */ /* 0x001fce000001000c */
[----:B------:R0:W3:Y:S01]  /*5710*/  MUFU.EX2 R84, R31 ;  /* 0x0000001f00547308 */ /* 0x0000e20000000800 */
[----:B-1----:R-:W-:Y:S01]  /*5720*/  FFMA.FTZ R78, R10, R3, R77 ;  /* 0x000000030a4e7223 */ /* 0x002fe2000001004d */
[----:B------:R-:W-:-:S04]  /*5730*/  FADD.FTZ R3, R13, R4 ;  /* 0x000000040d037221 */ /* 0x000fc80000010000 */
[----:B------:R-:W-:Y:S02]  /*5740*/  FADD.FTZ R4, R14, R3 ;  /* 0x000000030e047221 */ /* 0x000fe40000010000 */
[----:B------:R-:W1:Y:S01]  /*5750*/  MUFU.EX2 R37, R37 ;  /* 0x0000002500257308 */ /* 0x000e620000000800 */
[----:B--2---:R-:W-:Y:S01]  /*5760*/  FADD.FTZ R71, R85, R78 ;  /* 0x0000004e55477221 */ /* 0x004fe20000010000 */
[----:B------:R-:W-:Y:S01]  /*5770*/  FADD.FTZ R3, R15, R4 ;  /* 0x000000040f037221 */ /* 0x000fe20000010000 */
[-CC-:B0-----:R-:W-:Y:S01]  /*5780*/  FFMA.FTZ R31, R46, R0.reuse, -R81.reuse ;  /* 0x000000002e1f7223 */ /* 0x181fe20000010851 */
[-C--:B------:R-:W-:Y:S01]  /*5790*/  FFMA.FTZ R46, R55, R0.reuse, -R81 ;  /* 0x00000000372e7223 */ /* 0x080fe20000010851 */
[----:B------:R-:W-:Y:S01]  /*57a0*/  FADD.FTZ R71, R36, R71 ;  /* 0x0000004724477221 */ /* 0x000fe20000010000 */
[----:B------:R-:W-:Y:S01]  /*57b0*/  FADD.FTZ R82, R20, R3 ;  /* 0x0000000314527221 */ /* 0x000fe20000010000 */
[-C--:B------:R-:W-:Y:S01]  /*57c0*/  FFMA.FTZ R55, R83, R0.reuse, -R81 ;  /* 0x0000000053377223 */ /* 0x080fe20000010851 */
[----:B------:R-:W0:Y:S01]  /*57d0*/  MUFU.EX2 R80, R80 ;  /* 0x0000005000507308 */ /* 0x000e220000000800 */
[----:B---3--:R-:W-:Y:S01]  /*57e0*/  FADD.FTZ R4, R84, R71 ;  /* 0x0000004754047221 */ /* 0x008fe20000010000 */
[----:B------:R-:W-:Y:S01]  /*57f0*/  FADD.FTZ R71, R21, R82 ;  /* 0x0000005215477221 */ /* 0x000fe20000010000 */
[----:B------:R-:W-:-:S05]  /*5800*/  FFMA.FTZ R81, R87, R0, -R81 ;  /* 0x0000000057517223 */ /* 0x000fca0000010851 */
[----:B------:R-:W2:Y:S01]  /*5810*/  MUFU.EX2 R30, R30 ;  /* 0x0000001e001e7308 */ /* 0x000ea20000000800 */
[----:B-1----:R-:W-:Y:S01]  /*5820*/  FADD.FTZ R3, R37, R4 ;  /* 0x0000000425037221 */ /* 0x002fe20000010000 */
[----:B------:R-:W-:-:S06]  /*5830*/  FADD.FTZ R4, R24, R71 ;  /* 0x0000004718047221 */ /* 0x000fcc0000010000 */
[----:B------:R-:W1:Y:S01]  /*5840*/  MUFU.EX2 R39, R39 ;  /* 0x0000002700277308 */ /* 0x000e620000000800 */
[----:B0-----:R-:W-:-:S07]  /*5850*/  FADD.FTZ R3, R80, R3 ;  /* 0x0000000350037221 */ /* 0x001fce0000010000 */
[----:B------:R-:W0:Y:S08]  /*5860*/  MUFU.EX2 R27, R27 ;  /* 0x0000001b001b7308 */ /* 0x000e300000000800 */
[----:B------:R-:W3:Y:S08]  /*5870*/  MUFU.EX2 R42, R42 ;  /* 0x0000002a002a7308 */ /* 0x000ef00000000800 */
[----:B------:R-:W4:Y:S08]  /*5880*/  MUFU.EX2 R31, R31 ;  /* 0x0000001f001f7308 */ /* 0x000f300000000800 */
[----:B------:R2:W-:Y:S08]  /*5890*/  MUFU.EX2 R74, R62 ;  /* 0x0000003e004a7308 */ /* 0x0005f00000000800 */
[----:B------:R-:W5:Y:S01]  /*58a0*/  MUFU.EX2 R35, R35 ;  /* 0x0000002300237308 */ /* 0x000f620000000800 */
[----:B--2---:R-:W-:Y:S01]  /*58b0*/  FADD.FTZ R62, R30, R3 ;  /* 0x000000031e3e7221 */ /* 0x004fe20000010000 */
[----:B------:R-:W-:-:S03]  /*58c0*/  FADD.FTZ R3, R25, R4 ;  /* 0x0000000419037221 */ /* 0x000fc60000010000 */
[----:B-1----:R-:W-:Y:S01]  /*58d0*/  FADD.FTZ R62, R39, R62 ;  /* 0x0000003e273e7221 */ /* 0x002fe20000010000 */
[----:B------:R-:W-:Y:S02]  /*58e0*/  FADD.FTZ R4, R28, R3 ;  /* 0x000000031c047221 */ /* 0x000fe40000010000 */
[----:B------:R-:W1:Y:S01]  /*58f0*/  MUFU.EX2 R26, R26 ;  /* 0x0000001a001a7308 */ /* 0x000e620000000800 */
[----:B0-----:R-:W-:-:S07]  /*5900*/  FADD.FTZ R3, R27, R62 ;  /* 0x0000003e1b037221 */ /* 0x001fce0000010000 */
[----:B------:R0:W-:Y:S08]  /*5910*/  MUFU.EX2 R78, R63 ;  /* 0x0000003f004e7308 */ /* 0x0001f00000000800 */
[----:B------:R-:W2:Y:S01]  /*5920*/  MUFU.EX2 R34, R34 ;  /* 0x0000002200227308 */ /* 0x000ea20000000800 */
[----:B0-----:R-:W-:Y:S01]  /*5930*/  FADD.FTZ R63, R29, R4 ;  /* 0x000000041d3f7221 */ /* 0x001fe20000010000 */
[----:B---3--:R-:W-:-:S03]  /*5940*/  FADD.FTZ R4, R42, R3 ;  /* 0x000000032a047221 */ /* 0x008fc60000010000 */
[----:B------:R-:W-:Y:S01]  /*5950*/  FADD.FTZ R62, R32, R63 ;  /* 0x0000003f203e7221 */ /* 0x000fe20000010000 */
[----:B----4-:R-:W-:Y:S02]  /*5960*/  FADD.FTZ R4, R31, R4 ;  /* 0x000000041f047221 */ /* 0x010fe40000010000 */
[----:B------:R-:W0:Y:S01]  /*5970*/  MUFU.EX2 R43, R43 ;  /* 0x0000002b002b7308 */ /* 0x000e220000000800 */
[----:B------:R-:W-:Y:S01]  /*5980*/  FADD.FTZ R3, R33, R62 ;  /* 0x0000003e21037221 */ /* 0x000fe20000010000 */
[----:B-----5:R-:W-:-:S03]  /*5990*/  FADD.FTZ R63, R35, R4 ;  /* 0x00000004233f7221 */ /* 0x020fc60000010000 */
[----:B------:R-:W-:Y:S01]  /*59a0*/  FADD.FTZ R4, R40, R3 ;  /* 0x0000000328047221 */ /* 0x000fe20000010000 */
[----:B-1----:R-:W-:Y:S02]  /*59b0*/  FADD.FTZ R3, R26, R63 ;  /* 0x0000003f1a037221 */ /* 0x002fe40000010000 */
[----:B------:R-:W1:Y:S08]  /*59c0*/  MUFU.EX2 R46, R46 ;  /* 0x0000002e002e7308 */ /* 0x000e700000000800 */
[----:B------:R-:W3:Y:S08]  /*59d0*/  MUFU.EX2 R50, R50 ;  /* 0x0000003200327308 */ /* 0x000ef00000000800 */
[----:B------:R4:W-:Y:S08]  /*59e0*/  MUFU.EX2 R71, R67 ;  /* 0x0000004300477308 */ /* 0x0009f00000000800 */
[----:B------:R-:W5:Y:S01]  /*59f0*/  MUFU.EX2 R51, R51 ;  /* 0x0000003300337308 */ /* 0x000f620000000800 */
[----:B----4-:R-:W-:Y:S01]  /*5a00*/  FADD.FTZ R67, R41, R4 ;  /* 0x0000000429437221 */ /* 0x010fe20000010000 */
[----:B--2---:R-:W-:-:S03]  /*5a10*/  FADD.FTZ R4, R34, R3 ;  /* 0x0000000322047221 */ /* 0x004fc60000010000 */
[----:B------:R-:W-:Y:S01]  /*5a20*/  FADD.FTZ R62, R44, R67 ;  /* 0x000000432c3e7221 */ /* 0x000fe20000010000 */
[----:B0-----:R-:W-:Y:S02]  /*5a30*/  FADD.FTZ R3, R43, R4 ;  /* 0x000000042b037221 */ /* 0x001fe40000010000 */
[----:B------:R-:W-:Y:S01]  /*5a40*/  MUFU.EX2 R58, R58 ;  /* 0x0000003a003a7308 */ /* 0x000fe20000000800 */
[----:B------:R-:W-:Y:S01]  /*5a50*/  FADD.FTZ R67, R45, R62 ;  /* 0x0000003e2d437221 */ /* 0x000fe20000010000 */
[----:B-1----:R-:W-:-:S03]  /*5a60*/  FADD.FTZ R3, R46, R3 ;  /* 0x000000032e037221 */ /* 0x002fc60000010000 */
[----:B------:R-:W-:Y:S01]  /*5a70*/  FADD.FTZ R4, R48, R67 ;  /* 0x0000004330047221 */ /* 0x000fe20000010000 */
[----:B---3--:R-:W-:Y:S02]  /*5a80*/  FADD.FTZ R62, R50, R3 ;  /* 0x00000003323e7221 */ /* 0x008fe40000010000 */
[----:B------:R-:W0:Y:S01]  /*5a90*/  MUFU.EX2 R57, R57 ;  /* 0x0000003900397308 */ /* 0x000e220000000800 */
[----:B------:R-:W-:Y:S01]  /*5aa0*/  FADD.FTZ R3, R49, R4 ;  /* 0x0000000431037221 */ /* 0x000fe20000010000 */
[----:B-----5:R-:W-:-:S03]  /*5ab0*/  FADD.FTZ R83, R51, R62 ;  /* 0x0000003e33537221 */ /* 0x020fc60000010000 */
[----:B------:R-:W-:Y:S01]  /*5ac0*/  FADD.FTZ R4, R52, R3 ;  /* 0x0000000334047221 */ /* 0x000fe20000010000 */
[----:B------:R-:W-:Y:S02]  /*5ad0*/  FADD.FTZ R83, R74, R83 ;  /* 0x000000534a537221 */ /* 0x000fe40000010000 */
[----:B------:R-:W1:Y:S01]  /*5ae0*/  MUFU.EX2 R60, R60 ;  /* 0x0000003c003c7308 */ /* 0x000e620000000800 */
[----:B------:R-:W-:Y:S01]  /*5af0*/  FADD.FTZ R3, R53, R4 ;  /* 0x0000000435037221 */ /* 0x000fe20000010000 */
[----:B------:R-:W-:-:S03]  /*5b00*/  FADD.FTZ R83, R78, R83 ;  /* 0x000000534e537221 */ /* 0x000fc60000010000 */
[----:B------:R-:W-:-:S03]  /*5b10*/  FADD.FTZ R4, R56, R3 ;  /* 0x0000000338047221 */ /* 0x000fc60000010000 */
[----:B------:R-:W2:Y:S01]  /*5b20*/  MUFU.EX2 R59, R59 ;  /* 0x0000003b003b7308 */ /* 0x000ea20000000800 */
[----:B0-----:R-:W-:-:S07]  /*5b30*/  FADD.FTZ R3, R57, R4 ;  /* 0x0000000439037221 */ /* 0x001fce0000010000 */
[----:B------:R-:W0:Y:S01]  /*5b40*/  MUFU.EX2 R61, R61 ;  /* 0x0000003d003d7308 */ /* 0x000e220000000800 */
[----:B-1----:R-:W-:-:S07]  /*5b50*/  FADD.FTZ R4, R60, R3 ;  /* 0x000000033c047221 */ /* 0x002fce0000010000 */
[----:B------:R-:W1:Y:S08]  /*5b60*/  MUFU.EX2 R70, R70 ;  /* 0x0000004600467308 */ /* 0x000e700000000800 */
[----:B------:R-:W3:Y:S08]  /*5b70*/  MUFU.EX2 R64, R64 ;  /* 0x0000004000407308 */ /* 0x000ef00000000800 */
[----:B------:R4:W5:Y:S08]  /*5b80*/  MUFU.EX2 R63, R38 ;  /* 0x00000026003f7308 */ /* 0x0009700000000800 */
[----:B------:R-:W5:Y:S01]  /*5b90*/  MUFU.EX2 R65, R65 ;  /* 0x0000004100417308 */ /* 0x000f620000000800 */
[----:B----4-:R-:W-:-:S04]  /*5ba0*/  FADD.FTZ R38, R58, R83 ;  /* 0x000000533a267221 */ /* 0x010fc80000010000 */
[----:B------:R-:W-:-:S03]  /*5bb0*/  FADD.FTZ R38, R71, R38 ;  /* 0x0000002647267221 */ /* 0x000fc60000010000 */
[----:B------:R-:W4:Y:S01]  /*5bc0*/  MUFU.EX2 R66, R66 ;  /* 0x0000004200427308 */ /* 0x000f220000000800 */
[----:B--2---:R-:W-:-:S07]  /*5bd0*/  FADD.FTZ R3, R59, R38 ;  /* 0x000000263b037221 */ /* 0x004fce0000010000 */
[----:B------:R-:W2:Y:S08]  /*5be0*/  MUFU.EX2 R68, R68 ;  /* 0x0000004400447308 */ /* 0x000eb00000000800 */
[----:B------:R0:W2:Y:S08]  /*5bf0*/  MUFU.EX2 R67, R47 ;  /* 0x0000002f00437308 */ /* 0x0000b00000000800 */
[----:B------:R-:W2:Y:S01]  /*5c00*/  MUFU.EX2 R69, R69 ;  /* 0x0000004500457308 */ /* 0x000ea20000000800 */
[----:B0-----:R-:W-:Y:S01]  /*5c10*/  FADD.FTZ R47, R61, R4 ;  /* 0x000000043d2f7221 */ /* 0x001fe20000010000 */
[----:B-1----:R-:W-:-:S03]  /*5c20*/  FADD.FTZ R4, R70, R3 ;  /* 0x0000000346047221 */ /* 0x002fc60000010000 */
[----:B---3--:R-:W-:Y:S01]  /*5c30*/  FADD.FTZ R38, R64, R47 ;  /* 0x0000002f40267221 */ /* 0x008fe20000010000 */
[----:B-----5:R-:W-:Y:S02]  /*5c40*/  FADD.FTZ R3, R63, R4 ;  /* 0x000000043f037221 */ /* 0x020fe40000010000 */
[----:B------:R0:W1:Y:S01]  /*5c50*/  MUFU.EX2 R62, R79 ;  /* 0x0000004f003e7308 */ /* 0x0000620000000800 */
[----:B------:R-:W-:Y:S01]  /*5c60*/  FADD.FTZ R47, R65, R38 ;  /* 0x00000026412f7221 */ /* 0x000fe20000010000 */
[----:B----4-:R-:W-:-:S03]  /*5c70*/  FADD.FTZ R4, R66, R3 ;  /* 0x0000000342047221 */ /* 0x010fc60000010000 */
[----:B--2---:R-:W-:Y:S01]  /*5c80*/  FADD.FTZ R38, R68, R47 ;  /* 0x0000002f44267221 */ /* 0x004fe20000010000 */
        /* <DEDUP_REMOVED lines=20> */
.L_x_12085:
[----:B------:R-:W-:Y:S01]  /*5dd0*/  ULEA UR6, UR6, UR40, 0x3 ;  /* 0x0000002806067291 */ /* 0x000fe2000f8e183f */
[----:B------:R-:W-:Y:S01]  /*5de0*/  F2FP.F16.F32.PACK_AB R12, R13, R12 ;  /* 0x0000000c0d0c723e */ /* 0x000fe200000000ff */
[----:B------:R-:W-:Y:S01]  /*5df0*/  FMUL.FTZ R88, R88, R9 ;  /* 0x0000000958587220 */ /* 0x000fe20000410000 */
[----:B------:R-:W-:Y:S01]  /*5e00*/  F2FP.F16.F32.PACK_AB R14, R15, R14 ;  /* 0x0000000e0f0e723e */ /* 0x000fe200000000ff */
[----:B------:R-:W-:Y:S01]  /*5e10*/  UIADD3 UR6, UR6, 0x2d860, URZ ;  /* 0x0002d86006067890 */ /* 0x000fe2000fffe03f */
[----:B------:R-:W-:Y:S01]  /*5e20*/  F2FP.F16.F32.PACK_AB R13, R85, R77 ;  /* 0x0000004d550d723e */ /* 0x000fe200000000ff */
[-C--:B------:R-:W-:Y:S01]  /*5e30*/  FMUL.FTZ R89, R89, R9.reuse ;  /* 0x0000000959597220 */ /* 0x080fe20000410000 */
        /* <DEDUP_REMOVED lines=15> */
[----:B------:R-:W-:Y:S01]  /*5f30*/  UMOV UR6, UR38 ;  /* 0x0000002600067c82 */ /* 0x000fe20008000000 */
        /* <DEDUP_REMOVED lines=37> */
[----:B------:R0:W-:Y:S01]  /*6190*/  STSM.16.M88.4 [R18+0x6000], R64 ;  /* 0x0060004012007844 */ /* 0x0001e20000000200 */
[----:B------:R-:W-:Y:S01]  /*61a0*/  F2FP.F16.F32.PACK_AB R74, R76, R11 ;  /* 0x0000000b4c4a723e */ /* 0x000fe200000000ff */
[----:B------:R-:W-:Y:S01]  /*61b0*/  FMUL.FTZ R125, R125, R9 ;  /* 0x000000097d7d7220 */ /* 0x000fe20000410000 */
[----:B------:R-:W-:Y:S01]  /*61c0*/  F2FP.F16.F32.PACK_AB R75, R47, R75 ;  /* 0x0000004b2f4b723e */ /* 0x000fe200000000ff */
[----:B------:R-:W-:Y:S01]  /*61d0*/  FMUL.FTZ R128, R128, R9 ;  /* 0x0000000980807220 */ /* 0x000fe20000410000 */
[----:B------:R-:W-:Y:S01]  /*61e0*/  ISETP.GT.AND P1, PT, R8, R7, PT ;  /* 0x000000070800720c */ /* 0x000fe20003f24270 */
        /* <DEDUP_REMOVED lines=37> */
[----:B------:R-:W-:Y:S01]  /*6440*/  IMAD.MOV.U32 R11, RZ, RZ, R2 ;  /* 0x000000ffff0b7224 */ /* 0x000fe200078e0002 */
[----:B-1----:R-:W-:Y:S01]  /*6450*/  NOP ;  /* 0x0000000000007918 */ /* 0x002fe20000000000 */
[----:B0-----:R-:W-:Y:S05]  /*6460*/  @P1 BRA `(.L_x_12086) ;  /* 0xffffffd400841947 */ /* 0x001fea000383ffff */
.L_x_12075:
[----:B------:R-:W-:-:S13]  /*6470*/  ISETP.GE.AND P1, PT, R8, RZ, PT ;  /* 0x000000ff0800720c */ /* 0x000fda0003f26270 */
[----:B------:R-:W-:Y:S05]  /*6480*/  @!P1 BRA `(.L_x_12087) ;  /* 0x00000020003c9947 */ /* 0x000fea0003800000 */
[----:B------:R-:W-:Y:S01]  /*6490*/  IMAD.MOV.U32 R9, RZ, RZ, R5 ;  /* 0x000000ffff097224 */ /* 0x000fe200078e0005 */
[----:B------:R-:W-:Y:S01]  /*64a0*/  UMOV UR6, UR38 ;  /* 0x0000002600067c82 */ /* 0x000fe20008000000 */
[----:B------:R-:W-:Y:S02]  /*64b0*/  IMAD.MOV.U32 R7, RZ, RZ, R6 ;  /* 0x000000ffff077224 */ /* 0x000fe400078e0006 */
[----:B------:R-:W-:-:S07]  /*64c0*/  IMAD.MOV.U32 R10, RZ, RZ, R2 ;  /* 0x000000ffff0a7224 */ /* 0x000fce00078e0002 */
.L_x_12098:
[----:B------:R-:W-:Y:S01]  /*64d0*/  ISETP.NE.AND P2, PT, RZ, UR42, PT ;  /* 0x0000002aff007c0c */ /* 0x000fe2000bf45270 */
[----:B------:R-:W-:-:S04]  /*64e0*/  UISETP.NE.AND UP0, UPT, UR6, 0x1, UPT ;  /* 0x000000010600788c */ /* 0x000fc8000bf05270 */
[----:B------:R-:W-:-:S06]  /*64f0*/  USEL UR7, URZ, 0x1, UP0 ;  /* 0x000000013f077887 */ /* 0x000fcc0008000000 */
[----:B------:R-:W-:Y:S02]  /*6500*/  LOP3.LUT R2, R10, UR7, RZ, 0x3c, !PT ;  /* 0x000000070a027c12 */ /* 0x000fe4000f8e3cff */
[----:B------:R-:W-:Y:S05]  /*6510*/  @P2 BRA `(.L_x_12088) ;  /* 0x0000000000342947 */ /* 0x000fea0003800000 */
[----:B------:R-:W-:Y:S05]  /*6520*/  @!P0 BRA `(.L_x_12089) ;  /* 0x0000000000048947 */ /* 0x000fea0003800000 */
[----:B------:R-:W-:Y:S01]  /*6530*/  BPT.TRAP 0x1 ;  /* 0x000000040000795c */ /* 0x000fe20000300000 */
.L_x_12089:
        /* <DEDUP_REMOVED lines=8> */
.L_x_12090:
[----:B-1----:R-:W-:Y:S05]  /*65c0*/  @P1 BRA `(.L_x_12088) ;  /* 0x0000000000081947 */ /* 0x002fea0003800000 */
[----:B------:R-:W1:Y:S02]  /*65d0*/  SYNCS.PHASECHK.TRANS64.TRYWAIT P1, [UR7+0x2d830], R0 ;  /* 0x02d83000ff0075a7 */ /* 0x000e640008020147 */
[----:B-1----:R-:W-:Y:S05]  /*65e0*/  @!P1 BRA `(.L_x_12091) ;  /* 0x0000009c007c9947 */ /* 0x002fea0003800000 */
.L_x_12088:
        /* <DEDUP_REMOVED lines=42> */
.L_x_12093:
[----:B------:R-:W-:Y:S01]  /*6890*/  ULEA UR7, UR6, UR40, 0x3 ;  /* 0x0000002806077291 */ /* 0x000fe2000f8e183f */
[----:B------:R-:W-:-:S08]  /*68a0*/  SHF.L.U32 R0, R10, 0x1f, RZ ;  /* 0x0000001f0a007819 */ /* 0x000fd000000006ff */
[----:B------:R0:W1:Y:S01]  /*68b0*/  SYNCS.PHASECHK.TRANS64.TRYWAIT P1, [UR7+0x2d850], R0 ;  /* 0x02d85000ff0075a7 */ /* 0x0000620008020147 */
[----:B------:R-:W-:Y:S05]  /*68c0*/  @!P0 BRA `(.L_x_12094) ;  /* 0x0000000000048947 */ /* 0x000fea0003800000 */
[----:B------:R-:W-:Y:S01]  /*68d0*/  BPT.TRAP 0x1 ;  /* 0x000000040000795c */ /* 0x000fe20000300000 */
.L_x_12094:
[----:B-1----:R-:W-:Y:S05]  /*68e0*/  @P1 BRA `(.L_x_12092) ;  /* 0x0000000000081947 */ /* 0x002fea0003800000 */
[----:B------:R-:W1:Y:S02]  /*68f0*/  SYNCS.PHASECHK.TRANS64.TRYWAIT P1, [UR7+0x2d850], R0 ;  /* 0x02d85000ff0075a7 */ /* 0x000e640008020147 */
[----:B-1----:R-:W-:Y:S05]  /*6900*/  @!P1 BRA `(.L_x_12095) ;  /* 0x0000009800cc9947 */ /* 0x002fea0003800000 */
.L_x_12092:
        /* <DEDUP_REMOVED lines=70> */
.L_x_12096:
        /* <DEDUP_REMOVED lines=80> */
[-C--:B------:R-:W-:Y:S01]  /*7270*/  FFMA.FTZ R29, R29, R0.reuse, -R11 ;  /* 0x000000001d1d7223 */ /* 0x080fe2000001080b */
[C---:B------:R-:W-:Y:S01]  /*7280*/  FADD.FTZ R7, -R5.reuse, R9 ;  /* 0x0000000905077221 */ /* 0x040fe20000010100 */
        /* <DEDUP_REMOVED lines=23> */
[-C--:B0-----:R-:W-:Y:S01]  /*7400*/  FFMA.FTZ R29, R26, R0.reuse, -R137 ;  /* 0x000000001a1d7223 */ /* 0x081fe20000010889 */
        /* <DEDUP_REMOVED lines=28> */
[--C-:B------:R-:W-:Y:S01]  /*75d0*/  FFMA.FTZ R54, R58, R0, -R137.reuse ;  /* 0x000000003a367223 */ /* 0x100fe20000010889 */
        /* <DEDUP_REMOVED lines=39> */
[----:B------:R-:W-:Y:S01]  /*7850*/  MUFU.EX2 R24, R24 ;  /* 0x0000001800187308 */ /* 0x000fe20000000800 */
[----:B0-----:R-:W-:-:S07]  /*7860*/  FADD.FTZ R79, R21, R4 ;  /* 0x00000004154f7221 */ /* 0x001fce0000010000 */
[----:B------:R-:W0:Y:S01]  /*7870*/  MUFU.EX2 R81, R81 ;  /* 0x0000005100517308 */ /* 0x000e220000000800 */
[----:B--2---:R-:W-:-:S07]  /*7880*/  FADD.FTZ R4, R38, R3 ;  /* 0x0000000326047221 */ /* 0x004fce0000010000 */
        /* <DEDUP_REMOVED lines=35> */
[----:B0-----:R-:W-:-:S07]  /*7ac0*/  FFMA.FTZ R46, R86, R0, -R137 ;  /* 0x00000000562e7223 */ /* 0x001fce0000010889 */
        /* <DEDUP_REMOVED lines=8> */
[----:B------:R-:W-:Y:S08]  /*7b50*/  MUFU.EX2 R70, R66 ;  /* 0x0000004200467308 */ /* 0x000ff00000000800 */
        /* <DEDUP_REMOVED lines=14> */
[----:B------:R-:W-:-:S03]  /*7c40*/  FADD.FTZ R4, R70, R3 ;  /* 0x0000000346047221 */ /* 0x000fc60000010000 */
[----:B----4-:R-:W-:Y:S01]  /*7c50*/  FADD.FTZ R28, R56, R47 ;  /* 0x0000002f381c7221 */ /* 0x010fe20000010000 */
[----:B------:R-:W-:Y:S02]  /*7c60*/  FADD.FTZ R4, R71, R4 ;  /* 0x0000000447047221 */ /* 0x000fe40000010000 */
[----:B------:R-:W1:Y:S01]  /*7c70*/  MUFU.EX2 R60, R60 ;  /* 0x0000003c003c7308 */ /* 0x000e620000000800 */
[----:B-----5:R-:W-:-:S07]  /*7c80*/  FADD.FTZ R3, R57, R28 ;  /* 0x0000001c39037221 */ /* 0x020fce0000010000 */
        /* <DEDUP_REMOVED lines=37> */
.L_x_12097:
        /* <DEDUP_REMOVED lines=104> */
[----:B0-----:R-:W-:Y:S01]  /*8560*/  NOP ;  /* 0x0000000000007918 */ /* 0x001fe20000000000 */
[----:B--2---:R-:W-:Y:S05]  /*8570*/  @P1 BRA `(.L_x_12098) ;  /* 0xffffffdc00d41947 */ /* 0x004fea000383ffff */
.L_x_12087:
[----:B------:R-:W-:Y:S06]  /*8580*/  BAR.ARV 0x8, 0x200 ;  /* 0x0208000000007b1d */ /* 0x000fec0000002000 */
[----:B------:R-:W-:Y:S05]  /*8590*/  @!P0 BRA `(.L_x_12099) ;  /* 0x0000000000048947 */ /* 0x000fea0003800000 */
[----:B------:R-:W-:Y:S01]  /*85a0*/  BPT.TRAP 0x1 ;  /* 0x000000040000795c */ /* 0x000fe20000300000 */
.L_x_12099:
[----:B------:R-:W-:Y:S01]  /*85b0*/  ULEA UR4, UR38, UR40, 0x3 ;  /* 0x0000002826047291 */ /* 0x000fe2000f8e183f */
[----:B------:R-:W-:-:S08]  /*85c0*/  SHF.L.U32 R7, R2, 0x1f, RZ ;  /* 0x0000001f02077819 */ /* 0x000fd000000006ff */
[----:B------:R0:W1:Y:S01]  /*85d0*/  SYNCS.PHASECHK.TRANS64.TRYWAIT P1, [UR4+0x2d850], R7 ;  /* 0x02d85007ff0075a7 */ /* 0x0000620008020144 */
[----:B------:R-:W-:Y:S05]  /*85e0*/  @!P0 BRA `(.L_x_12100) ;  /* 0x0000000000048947 */ /* 0x000fea0003800000 */
[----:B------:R-:W-:Y:S01]  /*85f0*/  BPT.TRAP 0x1 ;  /* 0x000000040000795c */ /* 0x000fe20000300000 */
.L_x_12100:
[----:B-1----:R-:W-:Y:S05]  /*8600*/  @P1 BRA `(.L_x_12101) ;  /* 0x0000000000081947 */ /* 0x002fea0003800000 */
[----:B------:R-:W1:Y:S02]  /*8610*/  SYNCS.PHASECHK.TRANS64.TRYWAIT P1, [UR4+0x2d850], R7 ;  /* 0x02d85007ff0075a7 */ /* 0x000e640008020144 */
[----:B-1----:R-:W-:Y:S05]  /*8620*/  @!P1 BRA `(.L_x_12102) ;  /* 0x0000007c009c9947 */ /* 0x002fea0003800000 */
.L_x_12101:
[----:B------:R-:W-:Y:S01]  /*8630*/  UIADD3 UR40, UR40, 0x400, URZ ;  /* 0x0000040028287890 */ /* 0x000fe2000fffe03f */
[----:B------:R-:W-:Y:S01]  /*8640*/  WARPGROUP.ARRIVE ;  /* 0x00000000000079c5 */ /* 0x000fe20000000000 */
[----:B------:R-:W-:Y:S01]  /*8650*/  ULOP3.LUT UR39, UR39, 0x10000, URZ, 0xfc, !UPT ;  /* 0x0001000027277892 */ /* 0x000fe2000f8efc3f */
[----:B01----:R-:W0:Y:S01]  /*8660*/  SHFL.BFLY PT, R7, R4, 0x2, 0x1f ;  /* 0x0c401f0004077f89 */ /* 0x003e2200000e0000 */
[----:B------:R-:W-:Y:S01]  /*8670*/  USHF.R.U32.HI UR40, URZ, 0x4, UR40 ;  /* 0x000000043f287899 */ /* 0x000fe20008011628 */
[----:B------:R-:W-:Y:S01]  /*8680*/  IMAD.MOV.U32 R20, RZ, RZ, -0x800000 ;  /* 0xff800000ff147424 */ /* 0x000fe200078e00ff */
[----:B------:R-:W-:Y:S01]  /*8690*/  UMOV UR9, 0x40000040 ;  /* 0x4000004000097882 */ /* 0x000fe20000000000 */
[----:B------:R-:W-:Y:S01]  /*86a0*/  UMOV UR11, 0x80000020 ;  /* 0x80000020000b7882 */ /* 0x000fe20000000000 */
[----:B------:R-:W-:Y:S01]  /*86b0*/  ULOP3.LUT UR40, UR40, 0x3fff, URZ, 0xc0, !UPT ;  /* 0x00003fff28287892 */ /* 0x000fe2000f8ec03f */
[----:B------:R-:W1:Y:S01]  /*86c0*/  SHFL.BFLY PT, R8, R3, 0x2, 0x1f ;  /* 0x0c401f0003087f89 */ /* 0x000e6200000e0000 */
[----:B------:R-:W-:-:S02]  /*86d0*/  UMOV UR8, UR39 ;  /* 0x0000002700087c82 */ /* 0x000fc40008000000 */
[----:B------:R-:W-:-:S04]  /*86e0*/  ULOP3.LUT UR5, UR40, 0x2000000, URZ, 0xfc, !UPT ;  /* 0x0200000028057892 */ /* 0x000fc8000f8efc3f */
[----:B------:R-:W-:-:S07]  /*86f0*/  UIMAD UR5, UR38, 0x600, UR5 ;  /* 0x00000600260578a4 */ /* 0x000fce000f8e0205 */
[----:B------:R-:W-:Y:S02]  /*8700*/  UMOV UR10, UR5 ;  /* 0x00000005000a7c82 */ /* 0x000fe40008000000 */
[----:B------:R-:W-:Y:S01]  /*8710*/  HGMMA.64x96x16.F32 R88, gdesc[UR8].tnspB, R88, gsb0 ;  /* 0x41600000085879f0 */ /* 0x000fe20008000858 */
[----:B------:R-:W-:Y:S01]  /*8720*/  UIADD3 UR8, UR39, 0x2, URZ ;  /* 0x0000000227087890 */ /* 0x000fe2000fffe03f */
[----:B0-----:R-:W-:Y:S01]  /*8730*/  FADD.FTZ R7, R7, R4 ;  /* 0x0000000407077221 */ /* 0x001fe20000010000 */
[----:B------:R-:W-:Y:S01]  /*8740*/  UIADD3 UR10, UR5, 0x40, URZ ;  /* 0x00000040050a7890 */ /* 0x000fe2000fffe03f */
[----:B------:R-:W-:Y:S01]  /*8750*/  IMAD.MOV.U32 R4, RZ, RZ, RZ ;  /* 0x000000ffff047224 */ /* 0x000fe200078e00ff */
[----:B------:R-:W-:Y:S01]  /*8760*/  UMOV UR9, 0x40000040 ;  /* 0x4000004000097882 */ /* 0x000fe20000000000 */
[----:B------:R-:W-:Y:S01]  /*8770*/  UMOV UR11, 0x80000020 ;  /* 0x80000020000b7882 */ /* 0x000fe20000000000 */
[----:B-1----:R-:W-:Y:S01]  /*8780*/  FADD.FTZ R9, R8, R3 ;  /* 0x0000000308097221 */ /* 0x002fe20000010000 */
        /* <DEDUP_REMOVED lines=66> */
.L_x_12103:
        /* <DEDUP_REMOVED lines=58> */
.L_x_12067:
        /* <DEDUP_REMOVED lines=10> */
[----:B------:R-:W-:Y:S01]  /*8ff0*/  F2FP.F16.F32.PACK_AB R6, R93, R6 ;  /* 0x000000065d06723e */ /* 0x000fe200000000ff */
[----:B------:R-:W-:Y:S01]  /*9000*/  IMAD.MOV.U32 R40, RZ, RZ, RZ ;  /* 0x000000ffff287224 */ /* 0x000fe200078e00ff */
[----:B------:R-:W-:-:S02]  /*9010*/  F2FP.F16.F32.PACK_AB R7, R7, R94 ;  /* 0x0000005e0707723e */ /* 0x000fc400000000ff */
[----:B------:R-:W-:-:S03]  /*9020*/  F2FP.F16.F32.PACK_AB R26, R125, R26 ;  /* 0x0000001a7d1a723e */ /* 0x000fc600000000ff */
[----:B------:R-:W2:Y:S01]  /*9030*/  LDC.64 R36, c[0x0][0xc00] ;  /* 0x00030000ff247b82 */ /* 0x000ea20000000a00 */
[----:B------:R-:W-:Y:S01]  /*9040*/  F2FP.F16.F32.PACK_AB R27, R27, R126 ;  /* 0x0000007e1b1b723e */ /* 0x000fe200000000ff */
[----:B------:R-:W-:Y:S01]  /*9050*/  UMOV UR4, UR40 ;  /* 0x0000002800047c82 */ /* 0x000fe20008000000 */
[----:B-1----:R-:W-:Y:S01]  /*9060*/  UMOV UR5, UR6 ;  /* 0x0000000600057c82 */ /* 0x002fe20008000000 */
[----:B------:R-:W-:Y:S02]  /*9070*/  IMAD.U32 R32, RZ, RZ, UR4 ;  /* 0x00000004ff207e24 */ /* 0x000fe4000f8e00ff */
[----:B------:R-:W-:Y:S01]  /*9080*/  IMAD.U32 R33, RZ, RZ, UR5 ;  /* 0x00000005ff217e24 */ /* 0x000fe2000f8e00ff */
[----:B------:R-:W-:Y:S01]  /*9090*/  ULDC.64 UR4, c[0x0][0xc08] ;  /* 0x0003020000047ab9 */ /* 0x000fe20000000a00 */
[----:B------:R-:W-:-:S03]  /*90a0*/  IMAD.WIDE R4, R153, 0x2, R32 ;  /* 0x0000000299047825 */ /* 0x000fc600078e0220 */
[C---:B------:R-:W-:Y:S02]  /*90b0*/  IADD3 R21, P4, R4.reuse, 0x20, RZ ;  /* 0x0000002004157810 */ /* 0x040fe40007f9e0ff */
[C---:B------:R-:W-:Y:S02]  /*90c0*/  LOP3.LUT R9, R4.reuse, 0x180, RZ, 0xc0, !PT ;  /* 0x0000018004097812 */ /* 0x040fe400078ec0ff */
[----:B------:R-:W-:Y:S01]  /*90d0*/  LOP3.LUT R8, R21, 0x180, RZ, 0xc0, !PT ;  /* 0x0000018015087812 */ /* 0x000fe200078ec0ff */
[----:B------:R-:W-:Y:S01]  /*90e0*/  IMAD.X R15, RZ, RZ, R5, P4 ;  /* 0x000000ffff0f7224 */ /* 0x000fe200020e0605 */
[----:B------:R-:W-:Y:S02]  /*90f0*/  SHF.R.U64 R9, R9, 0x3, RZ ;  /* 0x0000000309097819 */ /* 0x000fe400000012ff */
[C---:B------:R-:W-:Y:S02]  /*9100*/  IADD3 R35, P3, R4.reuse, 0x3000, RZ ;  /* 0x0000300004237810 */ /* 0x040fe40007f7e0ff */
[----:B------:R-:W-:-:S02]  /*9110*/  IADD3 R39, P2, R4, 0x3020, RZ ;  /* 0x0000302004277810 */ /* 0x000fc40007f5e0ff */
[C---:B------:R-:W-:Y:S01]  /*9120*/  IADD3 R41, P1, R4.reuse, 0x6000, RZ ;  /* 0x0000600004297810 */ /* 0x040fe20007f3e0ff */
[--C-:B------:R-:W-:Y:S01]  /*9130*/  IMAD.X R13, RZ, RZ, R5.reuse, P3 ;  /* 0x000000ffff0d7224 */ /* 0x100fe200018e0605 */
[----:B------:R-:W-:Y:S01]  /*9140*/  IADD3 R43, P0, R4, 0x6020, RZ ;  /* 0x00006020042b7810 */ /* 0x000fe20007f1e0ff */
[--C-:B------:R-:W-:Y:S01]  /*9150*/  IMAD.X R11, RZ, RZ, R5.reuse, P2 ;  /* 0x000000ffff0b7224 */ /* 0x100fe200010e0605 */
[----:B------:R-:W-:Y:S02]  /*9160*/  SHF.R.U64 R8, R8, 0x3, RZ ;  /* 0x0000000308087819 */ /* 0x000fe400000012ff */
[----:B------:R-:W-:Y:S01]  /*9170*/  LOP3.LUT R4, R9, R4, RZ, 0x3c, !PT ;  /* 0x0000000409047212 */ /* 0x000fe200078e3cff */
[--C-:B------:R-:W-:Y:S01]  /*9180*/  IMAD.X R9, RZ, RZ, R5.reuse, P1 ;  /* 0x000000ffff097224 */ /* 0x100fe200008e0605 */
[----:B------:R-:W-:Y:S01]  /*9190*/  LOP3.LUT R14, R8, R21, RZ, 0x3c, !PT ;  /* 0x00000015080e7212 */ /* 0x000fe200078e3cff */
[----:B------:R-:W-:Y:S01]  /*91a0*/  IMAD.X R25, RZ, RZ, R5, P0 ;  /* 0x000000ffff197224 */ /* 0x000fe200000e0605 */
[----:B------:R-:W-:-:S02]  /*91b0*/  MOV R21, R4 ;  /* 0x0000000400157202 */ /* 0x000fc40000000f00 */
[----:B------:R-:W-:Y:S02]  /*91c0*/  LOP3.LUT R10, R35, 0x180, RZ, 0xc0, !PT ;  /* 0x00000180230a7812 */ /* 0x000fe400078ec0ff */
[----:B------:R-:W-:Y:S02]  /*91d0*/  F2FP.F16.F32.PACK_AB R4, R89, R0 ;  /* 0x000000005904723e */ /* 0x000fe400000000ff */
[----:B------:R-:W-:Y:S02]  /*91e0*/  LOP3.LUT R0, R39, 0x180, RZ, 0xc0, !PT ;  /* 0x0000018027007812 */ /* 0x000fe400078ec0ff */
[----:B------:R-:W-:Y:S02]  /*91f0*/  LOP3.LUT R8, R41, 0x180, RZ, 0xc0, !PT ;  /* 0x0000018029087812 */ /* 0x000fe400078ec0ff */
[----:B------:R-:W-:Y:S02]  /*9200*/  SHF.R.U64 R10, R10, 0x3, RZ ;  /* 0x000000030a0a7819 */ /* 0x000fe400000012ff */
[----:B------:R-:W-:-:S02]  /*9210*/  SHF.R.U64 R0, R0, 0x3, RZ ;  /* 0x0000000300007819 */ /* 0x000fc400000012ff */
[----:B------:R-:W-:Y:S02]  /*9220*/  SHF.R.U64 R8, R8, 0x3, RZ ;  /* 0x0000000308087819 */ /* 0x000fe400000012ff */
[----:B------:R-:W-:Y:S02]  /*9230*/  LOP3.LUT R24, R43, 0x180, RZ, 0xc0, !PT ;  /* 0x000001802b187812 */ /* 0x000fe400078ec0ff */
[----:B------:R-:W-:Y:S02]  /*9240*/  LOP3.LUT R12, R10, R35, RZ, 0x3c, !PT ;  /* 0x000000230a0c7212 */ /* 0x000fe400078e3cff */
[----:B------:R-:W-:Y:S01]  /*9250*/  LOP3.LUT R10, R0, R39, RZ, 0x3c, !PT ;  /* 0x00000027000a7212 */ /* 0x000fe200078e3cff */
[----:B------:R-:W1:Y:S01]  /*9260*/  LDC.64 R34, c[0x0][0xc00] ;  /* 0x00030000ff227b82 */ /* 0x000e620000000a00 */
[----:B------:R-:W-:Y:S02]  /*9270*/  LOP3.LUT R8, R8, R41, RZ, 0x3c, !PT ;  /* 0x0000002908087212 */ /* 0x000fe400078e3cff */
[----:B------:R-:W-:-:S02]  /*9280*/  SHF.R.U64 R24, R24, 0x3, RZ ;  /* 0x0000000318187819 */ /* 0x000fc400000012ff */
[----:B------:R-:W-:Y:S02]  /*9290*/  F2FP.F16.F32.PACK_AB R5, R91, R90 ;  /* 0x0000005a5b05723e */ /* 0x000fe400000000ff */
[----:B------:R-:W-:Y:S02]  /*92a0*/  MOV R38, R10 ;  /* 0x0000000a00267202 */ /* 0x000fe40000000f00 */
[----:B0-----:R-:W-:Y:S01]  /*92b0*/  MOV R28, R8 ;  /* 0x00000008001c7202 */ /* 0x001fe20000000f00 */
[----:B------:R0:W-:Y:S01]  /*92c0*/  STSM.16.M88.4 [R21], R4 ;  /* 0x0000000415007844 */ /* 0x0001e20000000200 */
[----:B------:R-:W-:Y:S02]  /*92d0*/  LOP3.LUT R24, R24, R43, RZ, 0x3c, !PT ;  /* 0x0000002b18187212 */ /* 0x000fe400078e3cff */
[----:B------:R-:W-:Y:S02]  /*92e0*/  MOV R39, R14 ;  /* 0x0000000e00277202 */ /* 0x000fe40000000f00 */
[----:B------:R-:W-:-:S02]  /*92f0*/  F2FP.F16.F32.PACK_AB R8, R97, R96 ;  /* 0x000000606108723e */ /* 0x000fc400000000ff */
[----:B------:R-:W-:Y:S02]  /*9300*/  F2FP.F16.F32.PACK_AB R9, R99, R98 ;  /* 0x000000626309723e */ /* 0x000fe400000000ff */
[----:B------:R-:W-:Y:S02]  /*9310*/  F2FP.F16.F32.PACK_AB R10, R101, R100 ;  /* 0x00000064650a723e */ /* 0x000fe400000000ff */
[----:B------:R-:W-:Y:S02]  /*9320*/  F2FP.F16.F32.PACK_AB R11, R103, R102 ;  /* 0x00000066670b723e */ /* 0x000fe400000000ff */
[----:B------:R-:W-:Y:S01]  /*9330*/  MOV R0, R12 ;  /* 0x0000000c00007202 */ /* 0x000fe20000000f00 */
[----:B-1----:R-:W-:Y:S01]  /*9340*/  IMAD.WIDE R34, R141, 0x4, R34 ;  /* 0x000000048d227825 */ /* 0x002fe200078e0222 */
[----:B------:R-:W-:Y:S01]  /*9350*/  F2FP.F16.F32.PACK_AB R12, R105, R104 ;  /* 0x00000068690c723e */ /* 0x000fe200000000ff */
[----:B------:R1:W-:Y:S01]  /*9360*/  STSM.16.M88.4 [R39], R8 ;  /* 0x0000000827007844 */ /* 0x0003e20000000200 */
[----:B------:R-:W-:-:S02]  /*9370*/  F2FP.F16.F32.PACK_AB R13, R107, R106 ;  /* 0x0000006a6b0d723e */ /* 0x000fc400000000ff */
[----:B------:R-:W-:Y:S02]  /*9380*/  F2FP.F16.F32.PACK_AB R14, R109, R108 ;  /* 0x0000006c6d0e723e */ /* 0x000fe400000000ff */
[----:B------:R-:W-:Y:S02]  /*9390*/  F2FP.F16.F32.PACK_AB R15, R111, R110 ;  /* 0x0000006e6f0f723e */ /* 0x000fe400000000ff */
[----:B0-----:R-:W-:Y:S02]  /*93a0*/  MOV R21, R24 ;  /* 0x0000001800157202 */ /* 0x001fe40000000f00 */
[----:B------:R-:W-:Y:S01]  /*93b0*/  F2FP.F16.F32.PACK_AB R4, R113, R112 ;  /* 0x000000707104723e */ /* 0x000fe200000000ff */
[----:B------:R0:W-:Y:S01]  /*93c0*/  STSM.16.M88.4 [R0], R12 ;  /* 0x0000000c00007844 */ /* 0x0001e20000000200 */
[----:B------:R-:W-:Y:S02]  /*93d0*/  F2FP.F16.F32.PACK_AB R5, R115, R114 ;  /* 0x000000727305723e */ /* 0x000fe400000000ff */
[----:B------:R-:W-:-:S02]  /*93e0*/  F2FP.F16.F32.PACK_AB R6, R117, R116 ;  /* 0x000000747506723e */ /* 0x000fc400000000ff */
[----:B------:R-:W-:Y:S02]  /*93f0*/  F2FP.F16.F32.PACK_AB R7, R119, R118 ;  /* 0x000000767707723e */ /* 0x000fe400000000ff */
[----:B------:R-:W-:Y:S02]  /*9400*/  F2FP.F16.F32.PACK_AB R24, R121, R120 ;  /* 0x000000787918723e */ /* 0x000fe400000000ff */
[----:B------:R-:W-:Y:S01]  /*9410*/  F2FP.F16.F32.PACK_AB R25, R123, R122 ;  /* 0x0000007a7b19723e */ /* 0x000fe200000000ff */
[----:B------:R3:W-:Y:S01]  /*9420*/  STSM.16.M88.4 [R38], R4 ;  /* 0x0000000426007844 */ /* 0x0007e20000000200 */
[----:B-1----:R-:W-:Y:S02]  /*9430*/  F2FP.F16.F32.PACK_AB R8, R129, R128 ;  /* 0x000000808108723e */ /* 0x002fe400000000ff */
[----:B------:R-:W-:Y:S01]  /*9440*/  F2FP.F16.F32.PACK_AB R9, R131, R130 ;  /* 0x000000828309723e */ /* 0x000fe200000000ff */
[----:B------:R1:W-:Y:S01]  /*9450*/  STSM.16.M88.4 [R28], R24 ;  /* 0x000000181c007844 */ /* 0x0003e20000000200 */
[----:B------:R-:W-:Y:S01]  /*9460*/  F2FP.F16.F32.PACK_AB R10, R133, R132 ;  /* 0x00000084850a723e */ /* 0x000fe200000000ff */
[----:B0-----:R-:W0:Y:S01]  /*9470*/  LDC R0, c[0x0][0xbe8] ;  /* 0x0002fa00ff007b82 */ /* 0x001e220000000800 */
[----:B------:R-:W-:-:S02]  /*9480*/  F2FP.F16.F32.PACK_AB R11, R135, R134 ;  /* 0x00000086870b723e */ /* 0x000fc400000000ff */
[----:B------:R-:W-:Y:S02]  /*9490*/  ISETP.NE.U32.AND P2, PT, RZ, UR4, PT ;  /* 0x00000004ff007c0c */ /* 0x000fe4000bf45070 */
[----:B--2---:R-:W-:Y:S01]  /*94a0*/  ISETP.NE.U32.AND P0, PT, R36, RZ, PT ;  /* 0x000000ff2400720c */ /* 0x004fe20003f05070 */
[----:B------:R1:W-:Y:S02]  /*94b0*/  STSM.16.M88.4 [R21], R8 ;  /* 0x0000000815007844 */ /* 0x0003e40000000200 */
[----:B------:R-:W-:Y:S01]  /*94c0*/  BAR.SYNC.DEFER_BLOCKING 0x1, 0x180 ;  /* 0x0046000000007b1d */ /* 0x000fe20000010000 */
[----:B------:R-:W-:Y:S02]  /*94d0*/  ISETP.NE.AND.EX P2, PT, RZ, UR5, PT, P2 ;  /* 0x00000005ff007c0c */ /* 0x000fe4000bf45320 */
[----:B------:R-:W-:-:S11]  /*94e0*/  ISETP.NE.AND.EX P0, PT, R37, RZ, PT, P0 ;  /* 0x000000ff2500720c */ /* 0x000fd60003f05300 */
[C---:B---3--:R-:W-:Y:S01]  /*94f0*/  @P2 LEA R4, P3, R141.reuse, UR4, 0x2 ;  /* 0x000000048d042c11 */ /* 0x048fe2000f8610ff */
[----:B------:R-:W-:Y:S02]  /*9500*/  ULDC UR4, c[0x0][0xa88] ;  /* 0x0002a20000047ab9 */ /* 0x000fe40000000800 */
[----:B------:R-:W-:Y:S01]  /*9510*/  IMAD.U32 R7, RZ, RZ, UR4 ;  /* 0x00000004ff077e24 */ /* 0x000fe2000f8e00ff */
[----:B------:R-:W-:Y:S01]  /*9520*/  @P2 LEA.HI.X R5, R141, UR5, R144, 0x2, P3 ;  /* 0x000000058d052c11 */ /* 0x000fe200098f1490 */
[----:B------:R1:W5:Y:S01]  /*9530*/  @P0 LDG.E R40, desc[UR36][R34.64] ;  /* 0x0000002422280981 */ /* 0x000362000c1e1900 */
[----:B0-----:R-:W-:Y:S01]  /*9540*/  ISETP.NE.AND P1, PT, R0, 0x1, PT ;  /* 0x000000010000780c */ /* 0x001fe20003f25270 */
[----:B------:R-:W-:Y:S02]  /*9550*/  IMAD.IADD R15, R140, 0x1, R136 ;  /* 0x000000018c0f7824 */ /* 0x000fe400078e0288 */
        /* <DEDUP_REMOVED lines=8> */
.L_x_12106:
[----:B------:R-:W-:Y:S01]  /*95e0*/  SHF.R.S32.HI R28, RZ, 0x1f, R143 ;  /* 0x0000001fff1c7819 */ /* 0x000fe2000001148f */
[----:B0-----:R-:W-:Y:S01]  /*95f0*/  @P1 IMAD.HI.U32 R4, R15, R12, RZ ;  /* 0x0000000c0f041227 */ /* 0x001fe200078e00ff */
[----:B------:R-:W-:Y:S01]  /*9600*/  ULDC.64 UR4, c[0x0][0xb90] ;  /* 0x0002e40000047ab9 */ /* 0x000fe20000000a00 */
[----:B-----5:R-:W-:Y:S01]  /*9610*/  SHF.R.S32.HI R41, RZ, 0x1f, R40 ;  /* 0x0000001fff297819 */ /* 0x020fe20000011428 */
[----:B------:R-:W0:Y:S01]  /*9620*/  @P1 LDC R49, c[0x0][0xbec] ;  /* 0x0002fb00ff311b82 */ /* 0x000e220000000800 */
[----:B------:R-:W-:Y:S01]  /*9630*/  IMAD R6, R28, UR4, RZ ;  /* 0x000000041c067c24 */ /* 0x000fe2000f8e02ff */
[----:B------:R-:W-:Y:S01]  /*9640*/  SEL R144, R144, RZ, !P0 ;  /* 0x000000ff90907207 */ /* 0x000fe20004000000 */
[----:B------:R-:W-:Y:S01]  /*9650*/  IMAD.MOV.U32 R9, RZ, RZ, R15 ;  /* 0x000000ffff097224 */ /* 0x000fe200078e000f */
[----:B--2---:R-:W-:Y:S01]  /*9660*/  @P1 SHF.R.U32.HI R9, RZ, R13, R4 ;  /* 0x0000000dff091219 */ /* 0x004fe20000011604 */
[----:B------:R-:W-:Y:S01]  /*9670*/  IMAD R11, R148, 0x20, R142 ;  /* 0x00000020940b7824 */ /* 0x000fe200078e028e */
[----:B------:R-:W-:Y:S01]  /*9680*/  SEL R141, R141, RZ, !P0 ;  /* 0x000000ff8d8d7207 */ /* 0x000fe20004000000 */
[C---:B------:R-:W-:Y:S01]  /*9690*/  IMAD R13, R143.reuse, UR5, R6 ;  /* 0x000000058f0d7c24 */ /* 0x040fe2000f8e0206 */
[----:B------:R-:W-:Y:S01]  /*96a0*/  ULDC.64 UR6, c[0x0][0xa80] ;  /* 0x0002a00000067ab9 */ /* 0x000fe20000000a00 */
[----:B------:R-:W-:Y:S01]  /*96b0*/  IMAD.WIDE.U32 R4, R143, UR4, R40 ;  /* 0x000000048f047c25 */ /* 0x000fe2000f8e0028 */
[----:B------:R-:W-:-:S03]  /*96c0*/  ULDC.64 UR4, c[0x0][0xb98] ;  /* 0x0002e60000047ab9 */ /* 0x000fc60000000a00 */
[----:B------:R-:W-:-:S04]  /*96d0*/  IMAD.WIDE R32, R11, 0x2, R32 ;  /* 0x000000020b207825 */ /* 0x000fc800078e0220 */
[----:B------:R-:W-:Y:S01]  /*96e0*/  IMAD.MOV R11, RZ, RZ, -R9 ;  /* 0x000000ffff0b7224 */ /* 0x000fe200078e0a09 */
[----:B------:R-:W-:Y:S01]  /*96f0*/  IADD3 R25, P6, R32, 0x3000, RZ ;  /* 0x0000300020197810 */ /* 0x000fe20007fde0ff */
[----:B------:R-:W-:Y:S01]  /*9700*/  IMAD.IADD R5, R5, 0x1, R13 ;  /* 0x0000000105057824 */ /* 0x000fe200078e020d */
[----:B------:R-:W-:Y:S01]  /*9710*/  SHF.R.S32.HI R13, RZ, 0x1f, R9 ;  /* 0x0000001fff0d7819 */ /* 0x000fe20000011409 */
[----:B------:R-:W-:Y:S01]  /*9720*/  IMAD R11, R0, R11, R15 ;  /* 0x0000000b000b7224 */ /* 0x000fe200078e020f */
[----:B------:R-:W-:Y:S01]  /*9730*/  IADD3 R15, P2, R32, 0x1800, RZ ;  /* 0x00001800200f7810 */ /* 0x000fe20007f5e0ff */
[----:B------:R-:W-:Y:S01]  /*9740*/  IMAD R6, R144, UR4, RZ ;  /* 0x0000000490067c24 */ /* 0x000fe2000f8e02ff */
[----:B------:R-:W-:Y:S01]  /*9750*/  IADD3 R35, P4, R32, 0x6000, RZ ;  /* 0x0000600020237810 */ /* 0x000fe20007f9e0ff */
[----:B------:R-:W-:Y:S01]  /*9760*/  IMAD.WIDE.U32 R4, R141, UR4, R4 ;  /* 0x000000048d047c25 */ /* 0x000fe2000f8e0004 */
[----:B------:R-:W-:Y:S02]  /*9770*/  LOP3.LUT R8, R15, 0x180, RZ, 0xc0, !PT ;  /* 0x000001800f087812 */ /* 0x000fe400078ec0ff */
[----:B------:R-:W-:Y:S01]  /*9780*/  LOP3.LUT R24, R25, 0x180, RZ, 0xc0, !PT ;  /* 0x0000018019187812 */ /* 0x000fe200078ec0ff */
[----:B------:R-:W-:Y:S01]  /*9790*/  IMAD R10, R141, UR5, R6 ;  /* 0x000000058d0a7c24 */ /* 0x000fe2000f8e0206 */
[----:B------:R-:W-:Y:S01]  /*97a0*/  SHF.R.S32.HI R6, RZ, 0x1f, R11 ;  /* 0x0000001fff067819 */ /* 0x000fe2000001140b */
[----:B------:R-:W-:Y:S01]  /*97b0*/  ULDC.64 UR4, c[0x0][0xb88] ;  /* 0x0002e20000047ab9 */ /* 0x000fe20000000a00 */
[----:B------:R-:W-:Y:S01]  /*97c0*/  IADD3 R4, P0, R9, R4, RZ ;  /* 0x0000000409047210 */ /* 0x000fe20007f1e0ff */
[----:B------:R-:W-:Y:S01]  /*97d0*/  IMAD.IADD R14, R152, 0x1, R136 ;  /* 0x00000001980e7824 */ /* 0x000fe200078e0288 */
[----:B------:R-:W-:Y:S01]  /*97e0*/  SHF.R.U64 R8, R8, 0x3, RZ ;  /* 0x0000000308087819 */ /* 0x000fe200000012ff */
[----:B------:R-:W-:Y:S01]  /*97f0*/  IMAD R12, R6, UR4, RZ ;  /* 0x00000004060c7c24 */ /* 0x000fe2000f8e02ff */
[----:B------:R-:W-:Y:S01]  /*9800*/  IADD3.X R5, R13, R5, R10, P0, !PT ;  /* 0x000000050d057210 */ /* 0x000fe200007fe40a */
[----:B------:R-:W-:Y:S01]  /*9810*/  IMAD R47, R7, R0, RZ ;  /* 0x00000000072f7224 */ /* 0x000fe200078e02ff */
[----:B------:R-:W-:Y:S01]  /*9820*/  LOP3.LUT R6, R8, R15, RZ, 0x3c, !PT ;  /* 0x0000000f08067212 */ /* 0x000fe200078e3cff */
[C---:B------:R-:W-:Y:S01]  /*9830*/  IMAD R9, R11.reuse, UR5, R12 ;  /* 0x000000050b097c24 */ /* 0x040fe2000f8e020c */
[----:B------:R-:W-:Y:S01]  /*9840*/  IADD3 R13, P5, R32, 0x4800, RZ ;  /* 0x00004800200d7810 */ /* 0x000fe20007fbe0ff */
[----:B------:R-:W-:Y:S01]  /*9850*/  IMAD.WIDE.U32 R4, R11, UR4, R4 ;  /* 0x000000040b047c25 */ /* 0x000fe2000f8e0004 */
[----:B------:R-:W-:Y:S01]  /*9860*/  ULDC.64 UR4, c[0x0][0xb50] ;  /* 0x0002d40000047ab9 */ /* 0x000fe20000000a00 */
[----:B------:R-:W-:-:S02]  /*9870*/  LOP3.LUT R34, R35, 0x180, RZ, 0xc0, !PT ;  /* 0x0000018023227812 */ /* 0x000fc400078ec0ff */
[----:B------:R-:W-:Y:S01]  /*9880*/  IMAD.IADD R5, R5, 0x1, R9 ;  /* 0x0000000105057824 */ /* 0x000fe200078e0209 */
[C---:B------:R-:W-:Y:S01]  /*9890*/  LEA R8, P0, R4.reuse, UR4, 0x2 ;  /* 0x0000000404087c11 */ /* 0x040fe2000f8010ff */
[----:B------:R-:W-:Y:S01]  /*98a0*/  IMAD.X R7, RZ, RZ, R33, P2 ;  /* 0x000000ffff077224 */ /* 0x000fe200010e0621 */
[----:B------:R-:W-:Y:S02]  /*98b0*/  LOP3.LUT R12, R13, 0x180, RZ, 0xc0, !PT ;  /* 0x000001800d0c7812 */ /* 0x000fe400078ec0ff */
[----:B------:R-:W-:Y:S01]  /*98c0*/  LEA.HI.X R10, R4, UR5, R5, 0x2, P0 ;  /* 0x00000005040a7c11 */ /* 0x000fe200080f1405 */
[----:B------:R-:W-:Y:S01]  /*98d0*/  SHFL.IDX PT, R42, R8, RZ, 0x1c1f ;  /* 0x001c1fff082a7589 */ /* 0x000fe200000e0000 */
[----:B------:R-:W-:Y:S01]  /*98e0*/  LOP3.LUT P0, RZ, R150, 0x3, RZ, 0xc0, !PT ;  /* 0x0000000396ff7812 */ /* 0x000fe2000780c0ff */
[C---:B------:R-:W-:Y:S01]  /*98f0*/  VIADD R4, R14.reuse, 0x8 ;  /* 0x000000080e047836 */ /* 0x040fe20000000000 */
[----:B------:R-:W-:Y:S01]  /*9900*/  ULDC.64 UR4, c[0x0][0xaa0] ;  /* 0x0002a80000047ab9 */ /* 0x000fe20000000a00 */
[----:B------:R-:W1:Y:S01]  /*9910*/  SHFL.IDX PT, R43, R10, RZ, 0x1c1f ;  /* 0x001c1fff0a2b7589 */ /* 0x000e6200000e0000 */
[----:B------:R-:W-:-:S02]  /*9920*/  ISETP.GE.OR P2, PT, R14, R47, P0 ;  /* 0x0000002f0e00720c */ /* 0x000fc40000746670 */
[----:B------:R-:W-:Y:S01]  /*9930*/  ISETP.GE.OR P0, PT, R4, R47, P0 ;  /* 0x0000002f0400720c */ /* 0x000fe20000706670 */
[----:B------:R2:W-:Y:S01]  /*9940*/  SHFL.IDX PT, R44, R8, 0x1, 0x1c1f ;  /* 0x003c1f00082c7f89 */ /* 0x0005e200000e0000 */
[C---:B------:R-:W-:Y:S02]  /*9950*/  IADD3 R5, P3, R32.reuse, 0x7800, RZ ;  /* 0x0000780020057810 */ /* 0x040fe40007f7e0ff */
[----:B------:R-:W-:Y:S01]  /*9960*/  LOP3.LUT R9, R32, 0x180, RZ, 0xc0, !PT ;  /* 0x0000018020097812 */ /* 0x000fe200078ec0ff */
[----:B------:R-:W3:Y:S01]  /*9970*/  SHFL.IDX PT, R45, R10, 0x1, 0x1c1f ;  /* 0x003c1f000a2d7f89 */ /* 0x000ee200000e0000 */
[----:B------:R-:W-:Y:S01]  /*9980*/  IMAD R21, R41, UR4, RZ ;  /* 0x0000000429157c24 */ /* 0x000fe2000f8e02ff */
[----:B------:R-:W-:Y:S01]  /*9990*/  LOP3.LUT R4, R5, 0x180, RZ, 0xc0, !PT ;  /* 0x0000018005047812 */ /* 0x000fe200078ec0ff */
[----:B------:R-:W-:Y:S01]  /*99a0*/  IMAD.X R37, RZ, RZ, R33, P3 ;  /* 0x000000ffff257224 */ /* 0x000fe200018e0621 */
[----:B------:R-:W-:Y:S01]  /*99b0*/  SHF.R.U64 R24, R24, 0x3, RZ ;  /* 0x0000000318187819 */ /* 0x000fe200000012ff */
[----:B------:R-:W-:Y:S01]  /*99c0*/  IMAD R41, R40, UR5, R21 ;  /* 0x0000000528297c24 */ /* 0x000fe2000f8e0215 */
[----:B------:R-:W-:-:S02]  /*99d0*/  SHF.R.U64 R12, R12, 0x3, RZ ;  /* 0x000000030c0c7819 */ /* 0x000fc400000012ff */
[----:B------:R-:W-:Y:S02]  /*99e0*/  SHF.R.U64 R34, R34, 0x3, RZ ;  /* 0x0000000322227819 */ /* 0x000fe400000012ff */
[----:B------:R-:W-:Y:S02]  /*99f0*/  SHF.R.U64 R9, R9, 0x3, RZ ;  /* 0x0000000309097819 */ /* 0x000fe400000012ff */
[----:B------:R-:W-:Y:S02]  /*9a00*/  SHF.R.U64 R4, R4, 0x3, RZ ;  /* 0x0000000304047819 */ /* 0x000fe400000012ff */
[----:B------:R-:W-:Y:S01]  /*9a10*/  LOP3.LUT R24, R24, R25, RZ, 0x3c, !PT ;  /* 0x0000001918187212 */ /* 0x000fe200078e3cff */
[--C-:B------:R-:W-:Y:S01]  /*9a20*/  IMAD.X R25, RZ, RZ, R33.reuse, P6 ;  /* 0x000000ffff197224 */ /* 0x100fe200030e0621 */
[----:B-1----:R1:W-:Y:S01]  /*9a30*/  @!P2 ST.E desc[UR36][R42.64], R20 ;  /* 0x000000142a00a985 */ /* 0x0023e2000c101924 */
[----:B------:R-:W-:Y:S01]  /*9a40*/  LOP3.LUT R12, R12, R13, RZ, 0x3c, !PT ;  /* 0x0000000d0c0c7212 */ /* 0x000fe200078e3cff */
[--C-:B------:R-:W-:Y:S01]  /*9a50*/  IMAD.X R13, RZ, RZ, R33.reuse, P5 ;  /* 0x000000ffff0d7224 */ /* 0x100fe200028e0621 */
[----:B------:R-:W-:Y:S01]  /*9a60*/  LOP3.LUT R34, R34, R35, RZ, 0x3c, !PT ;  /* 0x0000002322227212 */ /* 0x000fe200078e3cff */
[--C-:B------:R-:W-:Y:S01]  /*9a70*/  IMAD.X R35, RZ, RZ, R33.reuse, P4 ;  /* 0x000000ffff237224 */ /* 0x100fe200020e0621 */
[----:B--2---:R-:W-:Y:S01]  /*9a80*/  LOP3.LUT R8, R9, R32, RZ, 0x3c, !PT ;  /* 0x0000002009087212 */ /* 0x004fe200078e3cff */
[----:B------:R-:W-:Y:S01]  /*9a90*/  IMAD.MOV.U32 R9, RZ, RZ, R33 ;  /* 0x000000ffff097224 */ /* 0x000fe200078e0021 */
[----:B------:R-:W-:Y:S01]  /*9aa0*/  LOP3.LUT R36, R4, R5, RZ, 0x3c, !PT ;  /* 0x0000000504247212 */ /* 0x000fe200078e3cff */
[----:B---3--:R2:W-:Y:S01]  /*9ab0*/  @!P0 ST.E desc[UR36][R44.64], R3 ;  /* 0x000000032c008985 */ /* 0x0085e2000c101924 */
[----:B-1----:R-:W1:Y:S01]  /*9ac0*/  @P1 LDC R43, c[0x0][0xbf0] ;  /* 0x0002fc00ff2b1b82 */ /* 0x002e620000000800 */
[----:B------:R-:W-:Y:S01]  /*9ad0*/  IMAD.WIDE.U32 R20, R40, UR4, RZ ;  /* 0x0000000428147c25 */ /* 0x000fe2000f8e00ff */
[----:B------:R-:W-:Y:S01]  /*9ae0*/  ULDC.64 UR4, c[0x0][0xae8] ;  /* 0x0002ba0000047ab9 */ /* 0x000fe20000000a00 */
[----:B------:R-:W5:Y:S02]  /*9af0*/  LD.E.128 R8, desc[UR36][R8.64] ;  /* 0x0000002408087980 */ /* 0x000f64000c101d00 */
[----:B------:R-:W-:-:S02]  /*9b00*/  IMAD.IADD R21, R21, 0x1, R41 ;  /* 0x0000000115157824 */ /* 0x000fc400078e0229 */
[----:B--2---:R-:W-:Y:S01]  /*9b10*/  IMAD R3, R147, 0x60, R148 ;  /* 0x0000006093037824 */ /* 0x004fe200078e0294 */
[----:B------:R-:W5:Y:S01]  /*9b20*/  LD.E.128 R4, desc[UR36][R6.64] ;  /* 0x0000002406047980 */ /* 0x000f62000c101d00 */
[----:B------:R-:W-:Y:S02]  /*9b30*/  IMAD R28, R28, UR4, RZ ;  /* 0x000000041c1c7c24 */ /* 0x000fe4000f8e02ff */
[----:B------:R-:W-:Y:S01]  /*9b40*/  IMAD.IADD R42, R136, 0x1, R3 ;  /* 0x00000001882a7824 */ /* 0x000fe200078e0203 */
[----:B------:R-:W5:Y:S01]  /*9b50*/  LD.E.128 R24, desc[UR36][R24.64] ;  /* 0x0000002418187980 */ /* 0x000f62000c101d00 */
[C---:B------:R-:W-:Y:S02]  /*9b60*/  IMAD R3, R143.reuse, UR5, R28 ;  /* 0x000000058f037c24 */ /* 0x040fe4000f8e021c */
[----:B------:R-:W-:Y:S01]  /*9b70*/  IMAD.WIDE.U32 R20, R143, UR4, R20 ;  /* 0x000000048f147c25 */ /* 0x000fe2000f8e0014 */
[----:B------:R-:W-:Y:S01]  /*9b80*/  ULDC.64 UR4, c[0x0][0xaf0] ;  /* 0x0002bc0000047ab9 */ /* 0x000fe20000000a00 */
[----:B------:R-:W5:Y:S02]  /*9b90*/  LD.E.128 R12, desc[UR36][R12.64] ;  /* 0x000000240c0c7980 */ /* 0x000f64000c101d00 */
[----:B0-----:R-:W-:-:S02]  /*9ba0*/  @P1 IMAD.HI.U32 R28, R42, R49, RZ ;  /* 0x000000312a1c1227 */ /* 0x001fc400078e00ff */
[----:B------:R-:W5:Y:S02]  /*9bb0*/  LD.E.128 R32, desc[UR36][R34.64] ;  /* 0x0000002422207980 */ /* 0x000f64000c101d00 */
[----:B------:R-:W-:Y:S02]  /*9bc0*/  IMAD.IADD R21, R21, 0x1, R3 ;  /* 0x0000000115157824 */ /* 0x000fe400078e0203 */
[----:B------:R-:W-:Y:S01]  /*9bd0*/  IMAD.MOV.U32 R3, RZ, RZ, R42 ;  /* 0x000000ffff037224 */ /* 0x000fe200078e002a */
[----:B-1----:R-:W-:Y:S01]  /*9be0*/  @P1 SHF.R.U32.HI R3, RZ, R43, R28 ;  /* 0x0000002bff031219 */ /* 0x002fe2000001161c */
[----:B------:R-:W-:Y:S01]  /*9bf0*/  IMAD R40, R144, UR4, RZ ;  /* 0x0000000490287c24 */ /* 0x000fe2000f8e02ff */
[----:B------:R-:W5:Y:S01]  /*9c00*/  LD.E.128 R36, desc[UR36][R36.64] ;  /* 0x0000002424247980 */ /* 0x000f62000c101d00 */
[C---:B------:R-:W-:Y:S01]  /*9c10*/  IMAD.WIDE.U32 R20, R141.reuse, UR4, R20 ;  /* 0x000000048d147c25 */ /* 0x040fe2000f8e0014 */
[--C-:B------:R-:W-:Y:S01]  /*9c20*/  SHF.R.S32.HI R28, RZ, 0x1f, R3.reuse ;  /* 0x0000001fff1c7819 */ /* 0x100fe20000011403 */
[----:B------:R-:W-:Y:S01]  /*9c30*/  BSSY B1, `(.L_x_12107) ;  /* 0x000002c000017945 */ /* 0x000fe20003800000 */
[----:B------:R-:W-:Y:S01]  /*9c40*/  @!PT LDS RZ, [RZ] ;  /* 0x00000000fffff984 */ /* 0x000fe20000000800 */
[----:B------:R-:W-:Y:S01]  /*9c50*/  @!PT LDS RZ, [RZ] ;  /* 0x00000000fffff984 */ /* 0x000fe20000000800 */
[----:B------:R-:W-:Y:S01]  /*9c60*/  @!PT LDS RZ, [RZ] ;  /* 0x00000000fffff984 */ /* 0x000fe20000000800 */
[----:B------:R-:W-:Y:S01]  /*9c70*/  @!PT LDS RZ, [RZ] ;  /* 0x00000000fffff984 */ /* 0x000fe20000000800 */
[----:B------:R0:W-:Y:S06]  /*9c80*/  MEMBAR.ALL.CTA ;  /* 0x0000000000007992 */ /* 0x0001ec0000008000 */
[----:B0-----:R-:W0:Y:S01]  /*9c90*/  FENCE.VIEW.ASYNC.S ;  /* 0x00000000000073c6 */ /* 0x001e220000000000 */
[----:B------:R-:W-:Y:S01]  /*9ca0*/  IMAD R41, R141, UR5, R40 ;  /* 0x000000058d297c24 */ /* 0x000fe2000f8e0228 */
[----:B------:R-:W-:Y:S01]  /*9cb0*/  ULDC.64 UR4, c[0x0][0xae0] ;  /* 0x0002b80000047ab9 */ /* 0x000fe20000000a00 */
[----:B------:R-:W-:-:S02]  /*9cc0*/  IMAD.MOV R43, RZ, RZ, -R3 ;  /* 0x000000ffff2b7224 */ /* 0x000fc400078e0a03 */
[----:B------:R-:W-:Y:S02]  /*9cd0*/  IMAD.IADD R21, R21, 0x1, R41 ;  /* 0x0000000115157824 */ /* 0x000fe400078e0229 */
        /* <DEDUP_REMOVED lines=9> */
[----:B------:R-:W-:Y:S02]  /*9d70*/  IMAD.IADD R0, R148, 0x1, R136 ;  /* 0x0000000194007824 */ /* 0x000fe400078e0288 */
[----:B------:R-:W-:Y:S01]  /*9d80*/  IMAD.WIDE.U32 R20, R41, UR4, R20 ;  /* 0x0000000429147c25 */ /* 0x000fe2000f8e0014 */
[----:B------:R-:W-:-:S02]  /*9d90*/  UIADD3 UR4, UR40, 0x2d820, URZ ;  /* 0x0002d82028047890 */ /* 0x000fc4000fffe03f */
[----:B------:R-:W-:Y:S01]  /*9da0*/  ISETP.GE.AND P0, PT, R0, R47, PT ;  /* 0x0000002f0000720c */ /* 0x000fe20003f06270 */
[----:B------:R-:W-:Y:S01]  /*9db0*/  IMAD.IADD R3, R21, 0x1, R3 ;  /* 0x0000000115037824 */ /* 0x000fe200078e0203 */
[----:B------:R-:W-:Y:S01]  /*9dc0*/  LEA R28, P1, R20, UR6, 0x1 ;  /* 0x00000006141c7c11 */ /* 0x000fe2000f8208ff */
[----:B------:R-:W-:-:S03]  /*9dd0*/  UPRMT UR4, URZ, 0x654, UR4 ;  /* 0x000006543f047896 */ /* 0x000fc60008000004 */
[----:B------:R-:W-:Y:S01]  /*9de0*/  LEA.HI.X R3, R20, UR7, R3, 0x1, P1 ;  /* 0x0000000714037c11 */ /* 0x000fe200088f0c03 */
[----:B0-----:R0:W1:Y:S04]  /*9df0*/  SHFL.IDX PT, R40, R28, RZ, 0x1c1f ;  /* 0x001c1fff1c287589 */ /* 0x00106800000e0000 */
        /* <DEDUP_REMOVED lines=12> */
[----:B-----5:R3:W-:Y:S04]  /*9ec0*/  @!P0 ST.E.128 desc[UR36][R20.64], R8 ;  /* 0x0000000814008985 */ /* 0x0207e8000c101d24 */
[----:B------:R3:W-:Y:S04]  /*9ed0*/  @!P1 ST.E.128 desc[UR36][R42.64], R24 ;  /* 0x000000182a009985 */ /* 0x0007e8000c101d24 */
[----:B------:R3:W-:Y:S02]  /*9ee0*/  @!P2 ST.E.128 desc[UR36][R44.64], R32 ;  /* 0x000000202c00a985 */ /* 0x0007e4000c101d24 */
.L_x_12108:
[----:B------:R-:W-:Y:S05]  /*9ef0*/  BSYNC B1 ;  /* 0x0000000000017941 */ /* 0x000fea0003800000 */
.L_x_12107:
        /* <DEDUP_REMOVED lines=19> */
.L_x_12105:
        /* <DEDUP_REMOVED lines=15> */
[----:B------:R-:W-:Y:S01]  /*a120*/  @P1 IADD3.X R5, R0, UR5, RZ, P2, !PT ;  /* 0x0000000500051c10 */ /* 0x000fe200097fe4ff */
[----:B------:R-:W-:-:S06]  /*a130*/  IMAD.U32 R0, RZ, RZ, UR4 ;  /* 0x00000004ff007e24 */ /* 0x000fcc000f8e00ff */
        /* <DEDUP_REMOVED lines=9> */
.L_x_12110:
        /* <DEDUP_REMOVED lines=8> */
[----:B---3--:R-:W-:Y:S01]  /*a250*/  IMAD R4, R0, R14, RZ ;  /* 0x0000000e00047224 */ /* 0x008fe200078e02ff */
[----:B-1----:R-:W-:-:S04]  /*a260*/  IADD3 R11, R136, -0x80, R5 ;  /* 0xffffff80880b7810 */ /* 0x002fc80007ffe005 */
        /* <DEDUP_REMOVED lines=35> */
.L_x_12112:
[----:B------:R-:W-:Y:S05]  /*a4a0*/  BSYNC B1 ;  /* 0x0000000000017941 */ /* 0x000fea0003800000 */
.L_x_12111:
[----:B------:R-:W3:Y:S01]  /*a4b0*/  @P2 LDC R9, c[0x0][0xbf0] ;  /* 0x0002fc00ff092b82 */ /* 0x000ee20000000800 */
[----:B------:R-:W-:Y:S01]  /*a4c0*/  ULDC.64 UR4, c[0x0][0xaa0] ;  /* 0x0002a80000047ab9 */ /* 0x000fe20000000a00 */
[----:B------:R-:W-:Y:S01]  /*a4d0*/  BSSY B1, `(.L_x_12113) ;  /* 0x0000037000017945 */ /* 0x000fe20003800000 */
[----:B------:R-:W-:-:S04]  /*a4e0*/  IMAD R4, R10, UR4, RZ ;  /* 0x000000040a047c24 */ /* 0x000fc8000f8e02ff */
[C---:B-1----:R-:W-:Y:S02]  /*a4f0*/  IMAD R7, R3.reuse, UR5, R4 ;  /* 0x0000000503077c24 */ /* 0x042fe4000f8e0204 */
[----:B------:R-:W-:Y:S01]  /*a500*/  IMAD.WIDE.U32 R4, R3, UR4, RZ ;  /* 0x0000000403047c25 */ /* 0x000fe2000f8e00ff */
[----:B------:R-:W-:-:S03]  /*a510*/  ULDC.64 UR4, c[0x0][0xae8] ;  /* 0x0002ba0000047ab9 */ /* 0x000fc60000000a00 */
[----:B------:R-:W-:Y:S02]  /*a520*/  IMAD R3, R147, 0x60, R148 ;  /* 0x0000006093037824 */ /* 0x000fe400078e0294 */
[----:B------:R-:W-:Y:S02]  /*a530*/  IMAD R6, R12, UR4, RZ ;  /* 0x000000040c067c24 */ /* 0x000fe4000f8e02ff */
[----:B------:R-:W-:Y:S02]  /*a540*/  IMAD.IADD R11, R136, 0x1, R3 ;  /* 0x00000001880b7824 */ /* 0x000fe400078e0203 */
[----:B------:R-:W-:Y:S02]  /*a550*/  IMAD.IADD R5, R5, 0x1, R7 ;  /* 0x0000000105057824 */ /* 0x000fe400078e0207 */
[----:B------:R-:W-:Y:S02]  /*a560*/  IMAD R7, R143, UR5, R6 ;  /* 0x000000058f077c24 */ /* 0x000fe4000f8e0206 */
[----:B--2---:R-:W-:-:S04]  /*a570*/  @P2 IMAD.HI.U32 R6, R11, R20, RZ ;  /* 0x000000140b062227 */ /* 0x004fc800078e00ff */
        /* <DEDUP_REMOVED lines=21> */
[----:B------:R-:W-:Y:S02]  /*a6d0*/  IMAD.IADD R0, R148, 0x1, R136 ;  /* 0x0000000194007824 */ /* 0x000fe400078e0288 */
        /* <DEDUP_REMOVED lines=14> */
[CC--:B--2---:R-:W-:Y:S02]  /*a7c0*/  @!P3 LEA R10, P0, R145.reuse, R4.reuse, 0x1 ;  /* 0x00000004910ab211 */ /* 0x0c4fe400078008ff */
[----:B------:R-:W-:Y:S02]  /*a7d0*/  @!P4 LEA R12, P1, R146, R4, 0x1 ;  /* 0x00000004920cc211 */ /* 0x000fe400078208ff */
[----:B---3--:R-:W-:Y:S01]  /*a7e0*/  @!P2 IMAD.WIDE R8, R142, 0x2, R4 ;  /* 0x000000028e08a825 */ /* 0x008fe200078e0204 */
[-C--:B------:R-:W-:Y:S02]  /*a7f0*/  @!P3 LEA.HI.X R11, R145, R5.reuse, R156, 0x1, P0 ;  /* 0x00000005910bb211 */ /* 0x080fe400000f0c9c */
[----:B------:R-:W-:Y:S02]  /*a800*/  @!P4 LEA.HI.X R13, R146, R5, R155, 0x1, P1 ;  /* 0x00000005920dc211 */ /* 0x000fe400008f0c9b */
[----:B------:R4:W-:Y:S04]  /*a810*/  @!P2 ST.E.128 desc[UR36][R8.64], RZ ;  /* 0x000000ff0800a985 */ /* 0x0009e8000c101d24 */
[----:B------:R4:W-:Y:S04]  /*a820*/  @!P3 ST.E.128 desc[UR36][R10.64], RZ ;  /* 0x000000ff0a00b985 */ /* 0x0009e8000c101d24 */
[----:B------:R4:W-:Y:S02]  /*a830*/  @!P4 ST.E.128 desc[UR36][R12.64], RZ ;  /* 0x000000ff0c00c985 */ /* 0x0009e4000c101d24 */
.L_x_12114:
[----:B------:R-:W-:Y:S05]  /*a840*/  BSYNC B1 ;  /* 0x0000000000017941 */ /* 0x000fea0003800000 */
.L_x_12113:
        /* <DEDUP_REMOVED lines=9> */
[CC--:B--2-4-:R-:W-:Y:S02]  /*a8e0*/  @!P3 LEA R8, P0, R145.reuse, R4.reuse, 0x1 ;  /* 0x000000049108b211 */ /* 0x0d4fe400078008ff */
[----:B------:R-:W-:Y:S02]  /*a8f0*/  @!P4 LEA R10, P1, R146, R4, 0x1 ;  /* 0x00000004920ac211 */ /* 0x000fe400078208ff */
[----:B01----:R-:W-:Y:S01]  /*a900*/  @!P2 IMAD.WIDE R6, R142, 0x2, R4 ;  /* 0x000000028e06a825 */ /* 0x003fe200078e0204 */
[-C--:B------:R-:W-:Y:S02]  /*a910*/  @!P3 LEA.HI.X R9, R145, R5.reuse, R156, 0x1, P0 ;  /* 0x000000059109b211 */ /* 0x080fe400000f0c9c */
[----:B------:R-:W-:Y:S02]  /*a920*/  @!P4 LEA.HI.X R11, R146, R5, R155, 0x1, P1 ;  /* 0x00000005920bc211 */ /* 0x000fe400008f0c9b */
[----:B------:R3:W-:Y:S04]  /*a930*/  @!P2 ST.E.128 desc[UR36][R6.64], RZ ;  /* 0x000000ff0600a985 */ /* 0x0007e8000c101d24 */
[----:B------:R3:W-:Y:S04]  /*a940*/  @!P3 ST.E.128 desc[UR36][R8.64], RZ ;  /* 0x000000ff0800b985 */ /* 0x0007e8000c101d24 */
[----:B------:R3:W-:Y:S02]  /*a950*/  @!P4 ST.E.128 desc[UR36][R10.64], RZ ;  /* 0x000000ff0a00c985 */ /* 0x0007e4000c101d24 */
.L_x_12109:
[----:B------:R-:W-:Y:S05]  /*a960*/  BSYNC B0 ;  /* 0x0000000000007941 */ /* 0x000fea0003800000 */
.L_x_12104:
[----:B------:R-:W-:Y:S02]  /*a970*/  ULDC UR4, c[0x0][0xc3c] ;  /* 0x00030f0000047ab9 */ /* 0x000fe40000000800 */
[----:B0-----:R-:W-:-:S13]  /*a980*/  ISETP.GE.AND P0, PT, R31, UR4, PT ;  /* 0x000000041f007c0c */ /* 0x001fda000bf06270 */
[----:B------:R-:W-:Y:S05]  /*a990*/  @!P0 BRA `(.L_x_12115) ;  /* 0xffffff6400308947 */ /* 0x000fea000383ffff */
[----:B------:R-:W-:Y:S05]  /*a9a0*/  EXIT ;  /* 0x000000000000794d */ /* 0x000fea0003800000 */
.L_x_12062:
        /* <DEDUP_REMOVED lines=16> */
.L_x_12116:
        /* <DEDUP_REMOVED lines=40> */
.L_x_12122:
        /* <DEDUP_REMOVED lines=12> */
.L_x_12121:
[----:B------:R-:W-:Y:S05]  /*adf0*/  BSYNC B0 ;  /* 0x0000000000007941 */ /* 0x000fea0003800000 */
.L_x_12120:
        /* <DEDUP_REMOVED lines=20> */
.L_x_12118:
        /* <DEDUP_REMOVED lines=21> */
.L_x_12123:
        /* <DEDUP_REMOVED lines=58> */
.L_x_12119:
[----:B------:R-:W-:Y:S01]  /*b430*/  ULDC UR4, c[0x0][0xc3c] ;  /* 0x00030f0000047ab9 */ /* 0x000fe20000000800 */
[----:B------:R-:W-:Y:S02]  /*b440*/  IMAD.MOV.U32 R17, RZ, RZ, RZ ;  /* 0x000000ffff117224 */ /* 0x000fe400078e00ff */
[----:B------:R-:W-:Y:S02]  /*b450*/  IMAD.U32 R16, RZ, RZ, UR6 ;  /* 0x00000006ff107e24 */ /* 0x000fe4000f8e00ff */
[----:B------:R-:W-:Y:S02]  /*b460*/  IMAD.MOV.U32 R18, RZ, RZ, RZ ;  /* 0x000000ffff127224 */ /* 0x000fe400078e00ff */
[----:B------:R-:W-:-:S07]  /*b470*/  IMAD.U32 R19, RZ, RZ, UR4 ;  /* 0x00000004ff137e24 */ /* 0x000fce000f8e00ff */
.L_x_12124:
[----:B------:R-:W-:-:S13]  /*b480*/  ISETP.NE.AND P0, PT, R5, RZ, PT ;  /* 0x000000ff0500720c */ /* 0x000fda0003f05270 */
[----:B------:R-:W0:Y:S01]  /*b490*/  @!P0 S2R R3, SR_CgaCtaId ;  /* 0x0000000000038919 */ /* 0x000e220000008800 */
[----:B------:R-:W-:-:S04]  /*b4a0*/  @!P0 MOV R0, 0x400 ;  /* 0x0000040000008802 */ /* 0x000fc80000000f00 */
[----:B0-----:R-:W-:-:S05]  /*b4b0*/  @!P0 LEA R0, R3, R0, 0x18 ;  /* 0x0000000003008211 */ /* 0x001fca00078ec0ff */
[----:B------:R1:W-:Y:S01]  /*b4c0*/  @!P0 STS.128 [R0+0x2d8d0], R16 ;  /* 0x02d8d01000008388 */ /* 0x0003e20000000c00 */
[----:B------:R-:W-:Y:S06]  /*b4d0*/  BAR.ARV 0x5, 0x200 ;  /* 0x0148000000007b1d */ /* 0x000fec0000002000 */
.L_x_12117:
[----:B------:R2:W-:Y:S01]  /*b4e0*/  STL [R1+0x34], RZ ;  /* 0x000034ff01007387 */ /* 0x0005e20000100800 */
[----:B------:R-:W-:Y:S01]  /*b4f0*/  ULDC UR4, c[0x0][0xc3c] ;  /* 0x00030f0000047ab9 */ /* 0x000fe20000000800 */
[----:B------:R-:W-:Y:S01]  /*b500*/  IMAD.MOV.U32 R29, RZ, RZ, 0x1 ;  /* 0x00000001ff1d7424 */ /* 0x000fe200078e00ff */
[----:B0-----:R-:W-:Y:S01]  /*b510*/  ISETP.GE.AND P0, PT, R19, UR4, PT ;  /* 0x0000000413007c0c */ /* 0x001fe2000bf06270 */
[----:B------:R-:W-:-:S12]  /*b520*/  IMAD.MOV.U32 R26, RZ, RZ, RZ ;  /* 0x000000ffff1a7224 */ /* 0x000fd800078e00ff */
[----:B--2---:R-:W-:Y:S05]  /*b530*/  @P0 BRA `(.L_x_12125) ;  /* 0x0000004800640947 */ /* 0x004fea0003800000 */
[----:B------:R-:W2:Y:S01]  /*b540*/  LDL R6, [R1+0x1c] ;  /* 0x00001c0001067983 */ /* 0x000ea20000100800 */
[----:B------:R-:W1:Y:S01]  /*b550*/  S2R R3, SR_TID.X ;  /* 0x0000000000037919 */ /* 0x000e620000002100 */
[----:B------:R-:W0:Y:S01]  /*b560*/  S2UR UR5, SR_CgaCtaId ;  /* 0x00000000000579c3 */ /* 0x000e220000008800 */
[----:B------:R-:W-:Y:S01]  /*b570*/  UMOV UR4, 0x400 ;  /* 0x0000040000047882 */ /* 0x000fe20000000000 */
[C---:B-1----:R-:W-:Y:S01]  /*b580*/  IMAD.SHL.U32 R0, R3.reuse, 0x8, RZ ;  /* 0x0000000803007824 */ /* 0x042fe200078e00ff */
[C---:B------:R-:W-:Y:S01]  /*b590*/  LOP3.LUT R5, R3.reuse, 0x7f, RZ, 0xc0, !PT ;  /* 0x0000007f03057812 */ /* 0x040fe200078ec0ff */
[----:B------:R-:W-:-:S03]  /*b5a0*/  IMAD.SHL.U32 R4, R3, 0x20, RZ ;  /* 0x0000002003047824 */ /* 0x000fc600078e00ff */
[----:B------:R-:W-:Y:S01]  /*b5b0*/  LOP3.LUT R2, R0, 0xd8, RZ, 0xc0, !PT ;  /* 0x000000d800027812 */ /* 0x000fe200078ec0ff */
[----:B0-----:R-:W-:-:S03]  /*b5c0*/  ULEA UR4, UR5, UR4, 0x18 ;  /* 0x0000000405047291 */ /* 0x001fc6000f8ec03f */
[----:B------:R-:W-:Y:S02]  /*b5d0*/  LOP3.LUT R3, R2, 0x18, R3, 0x78, !PT ;  /* 0x0000001802037812 */ /* 0x000fe400078e7803 */
[----:B------:R-:W-:Y:S01]  /*b5e0*/  SHF.R.U32.HI R5, RZ, 0x2, R5 ;  /* 0x00000002ff057819 */ /* 0x000fe20000011605 */
[----:B------:R-:W-:Y:S01]  /*b5f0*/  IMAD.U32 R23, RZ, RZ, UR4 ;  /* 0x00000004ff177e24 */ /* 0x000fe2000f8e00ff */
[----:B------:R-:W-:Y:S01]  /*b600*/  BSSY B8, `(.L_x_12125) ;  /* 0x000048c000087945 */ /* 0x000fe20003800000 */
[----:B------:R-:W-:Y:S02]  /*b610*/  IMAD.MOV.U32 R29, RZ, RZ, 0x1 ;  /* 0x00000001ff1d7424 */ /* 0x000fe400078e00ff */
[----:B------:R-:W-:Y:S01]  /*b620*/  IMAD.MOV.U32 R26, RZ, RZ, RZ ;  /* 0x000000ffff1a7224 */ /* 0x000fe200078e00ff */
        /* <DEDUP_REMOVED lines=12> */
.L_x_12186:
        /* <DEDUP_REMOVED lines=50> */
.L_x_12126:
        /* <DEDUP_REMOVED lines=10> */
.L_x_12127:
        /* <DEDUP_REMOVED lines=8> */
[----:B--2---:R-:W-:-:S07]  /*bb30*/  IMAD.IADD R0, R2, 0x1, -R0 ;  /* 0x0000000102007824 */ /* 0x004fce00078e0a00 */
.L_x_12128:
[----:B------:R-:W3:Y:S01]  /*bb40*/  LDL R6, [R1+0x20] ;  /* 0x0000200001067983 */ /* 0x000ee20000100800 */
[----:B0-2---:R-:W0:Y:S01]  /*bb50*/  LDC R2, c[0x0][0x448] ;  /* 0x00011200ff027b82 */ /* 0x005e220000000800 */
[----:B-----5:R-:W-:Y:S01]  /*bb60*/  IMAD.IADD R5, R0, 0x1, -R7 ;  /* 0x0000000100057824 */ /* 0x020fe200078e0a07 */
[----:B------:R-:W-:Y:S01]  /*bb70*/  LOP3.LUT R22, R22, 0xffffffdf, RZ, 0xc0, !PT ;  /* 0xffffffdf16167812 */ /* 0x000fe200078ec0ff */
[----:B------:R-:W-:Y:S03]  /*bb80*/  BSSY B7, `(.L_x_12129) ;  /* 0x0000372000077945 */ /* 0x000fe60003800000 */
[----:B------:R1:W-:Y:S01]  /*bb90*/  STL [R1+0xc], R5 ;  /* 0x00000c0501007387 */ /* 0x0003e20000100800 */
[----:B0-----:R-:W-:Y:S01]  /*bba0*/  ISETP.NE.AND P0, PT, R2, 0x1, PT ;  /* 0x000000010200780c */ /* 0x001fe20003f05270 */
[----:B------:R-:W-:-:S04]  /*bbb0*/  IMAD R2, R17, 0xc0, RZ ;  /* 0x000000c011027824 */ /* 0x000fc800078e02ff */
[----:B------:R-:W-:-:S08]  /*bbc0*/  VIADD R2, R2, 0xbf ;  /* 0x000000bf02027836 */ /* 0x000fd00000000000 */
[----:B------:R-:W0:Y:S01]  /*bbd0*/  @P0 LDC R4, c[0x0][0x44c] ;  /* 0x00011300ff040b82 */ /* 0x000e220000000800 */
[----:B------:R-:W-:-:S07]  /*bbe0*/  @P0 LOP3.LUT R22, R22, 0x20, RZ, 0xfc, !PT ;  /* 0x0000002016160812 */ /* 0x000fce00078efcff */
[----:B------:R-:W2:Y:S01]  /*bbf0*/  @P0 LDC R3, c[0x0][0x450] ;  /* 0x00011400ff030b82 */ /* 0x000ea20000000800 */
[----:B0-----:R-:W-:-:S05]  /*bc00*/  @P0 IMAD.HI.U32 R4, R2, R4, RZ ;  /* 0x0000000402040227 */ /* 0x001fca00078e00ff */
[----:B--2---:R-:W-:Y:S02]  /*bc10*/  @P0 SHF.R.U32.HI R2, RZ, R3, R4 ;  /* 0x00000003ff020219 */ /* 0x004fe40000011604 */
[----:B---3--:R-:W-:-:S05]  /*bc20*/  IADD3 R0, R5, 0x80, -R6 ;  /* 0x0000008005007810 */ /* 0x008fca0007ffe806 */
[----:B------:R-:W-:-:S05]  /*bc30*/  IMAD.IADD R0, R0, 0x1, R2 ;  /* 0x0000000100007824 */ /* 0x000fca00078e0202 */
[----:B------:R-:W-:-:S04]  /*bc40*/  SHF.R.S32.HI R2, RZ, 0x1f, R0 ;  /* 0x0000001fff027819 */ /* 0x000fc80000011400 */
[----:B------:R-:W-:Y:S01]  /*bc50*/  LEA.HI R0, R2, R0, RZ, 0x7 ;  /* 0x0000000002007211 */ /* 0x000fe200078f38ff */
[----:B------:R-:W-:-:S03]  /*bc60*/  VIADD R2, R5, 0x7f ;  /* 0x0000007f05027836 */ /* 0x000fc60000000000 */
[----:B------:R-:W-:Y:S02]  /*bc70*/  SHF.R.S32.HI R0, RZ, 0x7, R0 ;  /* 0x00000007ff007819 */ /* 0x000fe40000011400 */
[----:B------:R-:W-:-:S04]  /*bc80*/  SHF.R.S32.HI R3, RZ, 0x1f, R2 ;  /* 0x0000001fff037819 */ /* 0x000fc80000011402 */
[----:B------:R-:W-:-:S04]  /*bc90*/  LEA.HI R2, R3, R2, RZ, 0x7 ;  /* 0x0000000203027211 */ /* 0x000fc800078f38ff */
[----:B------:R-:W-:-:S04]  /*bca0*/  SHF.R.S32.HI R2, RZ, 0x7, R2 ;  /* 0x00000007ff027819 */ /* 0x000fc80000011402 */
[----:B------:R-:W-:-:S04]  /*bcb0*/  VIMNMX R4, R2, R0, PT ;  /* 0x0000000002047248 */ /* 0x000fc80003fe0100 */
[----:B------:R-:W-:Y:S01]  /*bcc0*/  ISETP.GT.AND P0, PT, R4, RZ, PT ;  /* 0x000000ff0400720c */ /* 0x000fe20003f04270 */
[----:B------:R1:W-:-:S12]  /*bcd0*/  STL [R1+0x24], R4 ;  /* 0x0000240401007387 */ /* 0x0003d80000100800 */
[----:B-1----:R-:W-:Y:S05]  /*bce0*/  @P0 BRA `(.L_x_12130) ;  /* 0x0000000000440947 */ /* 0x002fea0003800000 */
        /* <DEDUP_REMOVED lines=17> */
.L_x_12130:
        /* <DEDUP_REMOVED lines=20> */
.L_x_12133:
[----:B------:R-:W-:Y:S05]  /*bf40*/  BSYNC B6 ;  /* 0x0000000000067941 */ /* 0x000fea0003800000 */
.L_x_12132:
        /* <DEDUP_REMOVED lines=20> */
.L_x_12136:
        /* <DEDUP_REMOVED lines=15> */
.L_x_12135:
[----:B------:R-:W-:Y:S05]  /*c180*/  BSYNC B6 ;  /* 0x0000000000067941 */ /* 0x000fea0003800000 */
.L_x_12134:
[----:B------:R0:W2:Y:S01]  /*c190*/  LDL R20, [R1+0x8] ;  /* 0x0000080001147983 */ /* 0x0000a20000100800 */
[----:B------:R-:W-:Y:S01]  /*c1a0*/  ULDC.64 UR4, c[0x0][0x9f8] ;  /* 0x00027e0000047ab9 */ /* 0x000fe20000000a00 */
[----:B------:R-:W1:Y:S01]  /*c1b0*/  LDC R7, c[0x0][0x430] ;  /* 0x00010c00ff077b82 */ /* 0x000e620000000800 */
[----:B------:R-:W-:Y:S01]  /*c1c0*/  ISETP.NE.U32.AND P0, PT, RZ, UR4, PT ;  /* 0x00000004ff007c0c */ /* 0x000fe2000bf05070 */
[----:B------:R-:W3:Y:S03]  /*c1d0*/  LDL R27, [R1+0x24] ;  /* 0x00002400011b7983 */ /* 0x000ee60000100800 */
[----:B------:R-:W-:Y:S01]  /*c1e0*/  ISETP.NE.AND.EX P0, PT, RZ, UR5, PT, P0 ;  /* 0x00000005ff007c0c */ /* 0x000fe2000bf05300 */
[----:B------:R-:W4:Y:S04]  /*c1f0*/  LDL R21, [R1+0xc] ;  /* 0x00000c0001157983 */ /* 0x000f280000100800 */
[----:B------:R-:W4:Y:S08]  /*c200*/  LDL R2, [R1+0x10] ;  /* 0x0000100001027983 */ /* 0x000f300000100800 */
[----:B------:R-:W-:Y:S01]  /*c210*/  @P0 IADD3 R24, P1, R24, UR4, RZ ;  /* 0x0000000418180c10 */ /* 0x000fe2000ff3e0ff */
[----:B------:R-:W0:Y:S01]  /*c220*/  S2R R3, SR_TID.X ;  /* 0x0000000000037919 */ /* 0x000e220000002100 */
[----:B------:R-:W0:Y:S02]  /*c230*/  S2R R0, SR_TID.X ;  /* 0x0000000000007919 */ /* 0x000e240000002100 */
[----:B------:R-:W-:Y:S01]  /*c240*/  @P0 IADD3.X R25, R25, UR5, RZ, P1, !PT ;  /* 0x0000000519190c10 */ /* 0x000fe20008ffe4ff */
[----:B------:R-:W-:-:S04]  /*c250*/  ULDC UR4, c[0x0][0x2f4] ;  /* 0x0000bd0000047ab9 */ /* 0x000fc80000000800 */
[----:B--2---:R-:W2:Y:S01]  /*c260*/  @P0 LDG.E R20, desc[UR36][R24.64] ;  /* 0x0000002418140981 */ /* 0x004ea2000c1e1900 */
[----:B-1----:R-:W-:Y:S01]  /*c270*/  ISETP.NE.AND P2, PT, R7, 0x1, PT ;  /* 0x000000010700780c */ /* 0x002fe20003f45270 */
[----:B0-----:R-:W-:Y:S01]  /*c280*/  IMAD.SHL.U32 R3, R3, 0x20, RZ ;  /* 0x0000002003037824 */ /* 0x001fe200078e00ff */
[----:B------:R-:W-:Y:S01]  /*c290*/  LOP3.LUT R0, R0, 0x7f, RZ, 0xc0, !PT ;  /* 0x0000007f00007812 */ /* 0x000fe200078ec0ff */
[----:B---3--:R-:W-:-:S03]  /*c2a0*/  VIADD R27, R27, 0xffffffff ;  /* 0xffffffff1b1b7836 */ /* 0x008fc60000000000 */
[----:B------:R-:W-:Y:S01]  /*c2b0*/  SHF.R.U32.HI R0, RZ, 0x2, R0 ;  /* 0x00000002ff007819 */ /* 0x000fe20000011600 */
[----:B------:R-:W-:Y:S01]  /*c2c0*/  IMAD.SHL.U32 R8, R27, 0x80, RZ ;  /* 0x000000801b087824 */ /* 0x000fe200078e00ff */
[----:B------:R-:W-:-:S04]  /*c2d0*/  LOP3.LUT R3, R3, 0x60, RZ, 0xc0, !PT ;  /* 0x0000006003037812 */ /* 0x000fc800078ec0ff */
[----:B------:R-:W-:Y:S01]  /*c2e0*/  LOP3.LUT R4, R8, R0, R3, 0xfe, !PT ;  /* 0x0000000008047212 */ /* 0x000fe200078efe03 */
[----:B------:R-:W0:Y:S08]  /*c2f0*/  @P2 LDC R5, c[0x0][0x434] ;  /* 0x00010d00ff052b82 */ /* 0x000e300000000800 */
[----:B------:R-:W1:Y:S01]  /*c300*/  @P2 LDC R0, c[0x0][0x438] ;  /* 0x00010e00ff002b82 */ /* 0x000e620000000800 */
[----:B------:R-:W3:Y:S01]  /*c310*/  S2R R9, SR_TID.X ;  /* 0x0000000000097919 */ /* 0x000ee20000002100 */
[----:B------:R-:W-:-:S04]  /*c320*/  LOP3.LUT R22, R22, 0xffffffef, RZ, 0xc0, !PT ;  /* 0xffffffef16167812 */ /* 0x000fc800078ec0ff */
[----:B------:R-:W-:-:S04]  /*c330*/  @P2 LOP3.LUT R22, R22, 0x10, RZ, 0xfc, !PT ;  /* 0x0000001016162812 */ /* 0x000fc800078efcff */
        /* <DEDUP_REMOVED lines=16> */
[----:B------:R-:W0:Y:S01]  /*c440*/  @!P0 LDC.64 R2, c[0x0][0x418] ;  /* 0x00010600ff028b82 */ /* 0x000e220000000a00 */
[----:B---3--:R-:W-:-:S05]  /*c450*/  IMAD.SHL.U32 R20, R9, 0x8, RZ ;  /* 0x0000000809147824 */ /* 0x008fca00078e00ff */
[----:B------:R-:W-:Y:S01]  /*c460*/  LOP3.LUT R20, R20, 0x18, RZ, 0xc0, !PT ;  /* 0x0000001814147812 */ /* 0x000fe200078ec0ff */
[----:B------:R-:W-:-:S03]  /*c470*/  @!P0 IMAD.IADD R0, R7, 0x1, R0 ;  /* 0x0000000107008824 */ /* 0x000fc600078e0200 */
[C---:B------:R-:W-:Y:S01]  /*c480*/  ISETP.GE.AND P2, PT, R20.reuse, UR4, PT ;  /* 0x0000000414007c0c */ /* 0x040fe2000bf46270 */
[----:B------:R1:W-:Y:S01]  /*c490*/  STL [R1+0x14], R5 ;  /* 0x0000140501007387 */ /* 0x0003e20000100800 */
[C---:B------:R-:W-:Y:S02]  /*c4a0*/  LOP3.LUT R10, R20.reuse, 0x20, RZ, 0xfc, !PT ;  /* 0x00000020140a7812 */ /* 0x040fe400078efcff */
[----:B------:R-:W-:Y:S02]  /*c4b0*/  LOP3.LUT R9, R20, 0x40, RZ, 0xfc, !PT ;  /* 0x0000004014097812 */ /* 0x000fe400078efcff */
[----:B0-----:R-:W-:-:S04]  /*c4c0*/  @!P0 LEA R2, P1, R6, R2, 0x2 ;  /* 0x0000000206028211 */ /* 0x001fc800078210ff */
[----:B------:R-:W-:Y:S01]  /*c4d0*/  @!P0 LEA.HI.X R3, R6, R3, R0, 0x2, P1 ;  /* 0x0000000306038211 */ /* 0x000fe200008f1400 */
[----:B------:R-:W-:Y:S01]  /*c4e0*/  IMAD.MOV.U32 R0, RZ, RZ, RZ ;  /* 0x000000ffff007224 */ /* 0x000fe200078e00ff */
[----:B------:R-:W-:Y:S02]  /*c4f0*/  ISETP.GE.AND P1, PT, R10, UR4, PT ;  /* 0x000000040a007c0c */ /* 0x000fe4000bf26270 */
[----:B------:R-:W-:-:S03]  /*c500*/  @P2 LOP3.LUT R22, R22, 0x4, RZ, 0xfc, !PT ;  /* 0x0000000416162812 */ /* 0x000fc600078efcff */
[----:B------:R1:W5:Y:S01]  /*c510*/  @!P0 LDG.E R0, desc[UR36][R2.64] ;  /* 0x0000002402008981 */ /* 0x000362000c1e1900 */
[----:B------:R-:W-:Y:S02]  /*c520*/  ISETP.GE.AND P0, PT, R9, UR4, PT ;  /* 0x0000000409007c0c */ /* 0x000fe4000bf06270 */
[----:B------:R-:W-:-:S04]  /*c530*/  LOP3.LUT R22, R22, 0xfffffffe, RZ, 0xc0, !PT ;  /* 0xfffffffe16167812 */ /* 0x000fc800078ec0ff */
[----:B------:R-:W-:-:S04]  /*c540*/  LOP3.LUT R22, R22, 0xfffffffd, RZ, 0xc0, !PT ;  /* 0xfffffffd16167812 */ /* 0x000fc800078ec0ff */
[----:B------:R-:W-:-:S04]  /*c550*/  @P1 LOP3.LUT R22, R22, 0x2, RZ, 0xfc, !PT ;  /* 0x0000000216161812 */ /* 0x000fc800078efcff */
[----:B------:R-:W-:Y:S01]  /*c560*/  @P0 LOP3.LUT R22, R22, 0x1, RZ, 0xfc, !PT ;  /* 0x0000000116160812 */ /* 0x000fe200078efcff */
[----:B-1----:R-:W-:Y:S06]  /*c570*/  BRA.DIV UR5, `(.L_x_12137) ;  /* 0x0000003e05e07947 */ /* 0x002fec000b800000 */
.L_x_12203:
[----:B------:R-:W2:Y:S01]  /*c580*/  LDL R2, [R1+0x38] ;  /* 0x0000380001027983 */ /* 0x000ea20000100800 */
[----:B------:R-:W-:Y:S02]  /*c590*/  SHF.R.S32.HI R9, RZ, 0x1f, R18 ;  /* 0x0000001fff097819 */ /* 0x000fe40000011412 */
[----:B------:R-:W-:-:S03]  /*c5a0*/  LOP3.LUT R22, R22, 0xfffffff7, RZ, 0xc0, !PT ;  /* 0xfffffff716167812 */ /* 0x000fc600078ec0ff */
[----:B------:R0:W-:Y:S01]  /*c5b0*/  STL [R1+0x4], R9 ;  /* 0x0000040901007387 */ /* 0x0001e20000100800 */
[----:B--2---:R-:W-:-:S13]  /*c5c0*/  ISETP.NE.AND P0, PT, R2, 0x3, PT ;  /* 0x000000030200780c */ /* 0x004fda0003f05270 */
[----:B------:R-:W-:Y:S01]  /*c5d0*/  @P0 LOP3.LUT R22, R22, 0x8, RZ, 0xfc, !PT ;  /* 0x0000000816160812 */ /* 0x000fe200078efcff */
[----:B0-----:R-:W-:Y:S06]  /*c5e0*/  @!P0 BRA `(.L_x_12138) ;  /* 0x0000000000048947 */ /* 0x001fec0003800000 */
[----:B------:R-:W-:Y:S01]  /*c5f0*/  BPT.TRAP 0x1 ;  /* 0x000000040000795c */ /* 0x000fe20000300000 */
.L_x_12138:
        /* <DEDUP_REMOVED lines=23> */
[----:B------:R-:W0:Y:S02]  /*c770*/  SYNCS.PHASECHK.TRANS64.TRYWAIT P0, [R2+URZ+0x2d840], R3 ;  /* 0x02d84003020075a7 */ /* 0x000e24000800017f */
[----:B0-----:R-:W-:Y:S05]  /*c780*/  @!P0 BRA `(.L_x_12140) ;  /* 0x0000003c00908947 */ /* 0x001fea0003800000 */
.L_x_12204:
[----:B------:R-:W-:Y:S05]  /*c790*/  BSYNC B0 ;  /* 0x0000000000007941 */ /* 0x000fea0003800000 */
.L_x_12139:
[----:B------:R-:W2:Y:S01]  /*c7a0*/  LDL R7, [R1+0x4] ;  /* 0x0000040001077983 */ /* 0x000ea20000100800 */
[----:B------:R-:W-:-:S03]  /*c7b0*/  ULDC.64 UR4, c[0x0][0x300] ;  /* 0x0000c00000047ab9 */ /* 0x000fc60000000a00 */
[----:B------:R-:W3:Y:S01]  /*c7c0*/  LDL R12, [R1+0xc] ;  /* 0x00000c00010c7983 */ /* 0x000ee20000100800 */
[----:B------:R-:W-:Y:S01]  /*c7d0*/  IMAD R5, R5, UR4, RZ ;  /* 0x0000000405057c24 */ /* 0x000fe2000f8e02ff */
[----:B------:R-:W-:Y:S01]  /*c7e0*/  LOP3.LUT P4, RZ, R22, 0x4, RZ, 0xc0, !PT ;  /* 0x0000000416ff7812 */ /* 0x000fe2000788c0ff */
[----:B------:R-:W1:Y:S02]  /*c7f0*/  S2R R9, SR_TID.X ;  /* 0x0000000000097919 */ /* 0x000e640000002100 */
[----:B0-----:R-:W-:Y:S01]  /*c800*/  IMAD R3, R4, UR5, R5 ;  /* 0x0000000504037c24 */ /* 0x001fe2000f8e0205 */
        /* <DEDUP_REMOVED lines=70> */
.L_x_12214:
        /* <DEDUP_REMOVED lines=12> */
.L_x_12142:
        /* <DEDUP_REMOVED lines=11> */
.L_x_12143:
[----:B------:R1:W5:Y:S01]  /*cde0*/  LDL.LU R0, [R1+0x28] ;  /* 0x0000280001007983 */ /* 0x0003620000300800 */
[----:B------:R-:W-:Y:S01]  /*cdf0*/  LOP3.LUT P0, RZ, R22, 0x40, RZ, 0xc0, !PT ;  /* 0x0000004016ff7812 */ /* 0x000fe2000780c0ff */
[----:B------:R1:W-:Y:S02]  /*ce00*/  SYNCS.ARRIVE.TRANS64.A1T0 RZ, [R2+URZ+0x2d830], RZ ;  /* 0x02d830ff02ff79a7 */ /* 0x0003e4000810003f */
[----:B------:R1:W5:Y:S10]  /*ce10*/  LDL.LU R3, [R1] ;  /* 0x0000000001037983 */ /* 0x0003740000300800 */
[----:B------:R-:W-:Y:S05]  /*ce20*/  WARPSYNC.ALL ;  /* 0x0000000000007948 */ /* 0x000fea0003800000 */
[----:B------:R-:W-:Y:S01]  /*ce30*/  ULDC.64 UR4, c[0x0][0x298] ;  /* 0x0000a60000047ab9 */ /* 0x000fe20000000a00 */
[----:B-1----:R-:W-:Y:S01]  /*ce40*/  VIADD R2, R23, 0xc400 ;  /* 0x0000c40017027836 */ /* 0x002fe20000000000 */
[----:B------:R-:W-:Y:S01]  /*ce50*/  SEL R28, R28, RZ, !P0 ;  /* 0x000000ff1c1c7207 */ /* 0x000fe20004000000 */
[----:B------:R-:W-:Y:S01]  /*ce60*/  BSSY B6, `(.L_x_12144) ;  /* 0x000001d000067945 */ /* 0x000fe20003800000 */
[----:B------:R-:W-:Y:S01]  /*ce70*/  BAR.SYNC.DEFER_BLOCKING 0x8, 0x200 ;  /* 0x0208000000007b1d */ /* 0x000fe20000010000 */
[----:B-----5:R-:W-:-:S02]  /*ce80*/  SEL R0, R0, RZ, !P0 ;  /* 0x000000ff00007207 */ /* 0x020fc40004000000 */
[----:B------:R-:W-:Y:S01]  /*ce90*/  LOP3.LUT P0, RZ, R2, 0x1bf, RZ, 0xc0, !PT ;  /* 0x000001bf02ff7812 */ /* 0x000fe2000780c0ff */
[----:B0-----:R-:W-:Y:S02]  /*cea0*/  IMAD.WIDE.U32 R4, R3, UR4, RZ ;  /* 0x0000000403047c25 */ /* 0x001fe4000f8e00ff */
[----:B------:R0:W-:Y:S04]  /*ceb0*/  STL [R1+0x30], R0 ;  /* 0x0000300001007387 */ /* 0x0001e80000100800 */
[----:B------:R1:W-:Y:S01]  /*cec0*/  STL.64 [R1+0x28], R4 ;  /* 0x0000280401007387 */ /* 0x0003e20000100a00 */
[----:B0-----:R-:W-:-:S05]  /*ced0*/  SHF.R.S32.HI R0, RZ, 0x1f, R3 ;  /* 0x0000001fff007819 */ /* 0x001fca0000011403 */
[----:B------:R-:W-:-:S04]  /*cee0*/  IMAD R0, R0, UR4, RZ ;  /* 0x0000000400007c24 */ /* 0x000fc8000f8e02ff */
        /* <DEDUP_REMOVED lines=20> */
.L_x_12145:
[----:B------:R-:W-:Y:S05]  /*d030*/  BSYNC B6 ;  /* 0x0000000000067941 */ /* 0x000fea0003800000 */
.L_x_12144:
[----:B------:R-:W2:Y:S01]  /*d040*/  LDL.LU R21, [R1+0x30] ;  /* 0x0000300001157983 */ /* 0x000ea20000300800 */
[----:B------:R-:W-:Y:S01]  /*d050*/  ULDC.64 UR4, c[0x0][0x2d8] ;  /* 0x0000b60000047ab9 */ /* 0x000fe20000000a00 */
[----:B-1----:R-:W0:Y:S01]  /*d060*/  LDC R4, c[0x0][0x448] ;  /* 0x00011200ff047b82 */ /* 0x002e220000000800 */
[----:B------:R-:W-:Y:S01]  /*d070*/  ULDC.64 UR6, c[0x0][0x2c8] ;  /* 0x0000b20000067ab9 */ /* 0x000fe20000000a00 */
[----:B------:R-:W3:Y:S01]  /*d080*/  LDL.LU R0, [R1] ;  /* 0x0000000001007983 */ /* 0x000ee20000300800 */
[----:B------:R-:W-:-:S03]  /*d090*/  ULDC.64 UR8, c[0x0][0x280] ;  /* 0x0000a00000087ab9 */ /* 0x000fc60000000a00 */
[----:B------:R-:W3:Y:S02]  /*d0a0*/  LDL.LU.64 R2, [R1+0x28] ;  /* 0x0000280001027983 */ /* 0x000ee40000300a00 */
[----:B------:R-:W1:Y:S02]  /*d0b0*/  LDC R10, c[0x0][0x448] ;  /* 0x00011200ff0a7b82 */ /* 0x000e640000000800 */
[----:B------:R-:W4:Y:S01]  /*d0c0*/  LDL R20, [R1+0x4] ;  /* 0x0000040001147983 */ /* 0x000f220000100800 */
[----:B------:R-:W5:Y:S01]  /*d0d0*/  S2R R13, SR_TID.X ;  /* 0x00000000000d7919 */ /* 0x000f620000002100 */
[----:B0-----:R-:W-:-:S13]  /*d0e0*/  ISETP.NE.AND P6, PT, R4, 0x1, PT ;  /* 0x000000010400780c */ /* 0x001fda0003fc5270 */
[----:B------:R-:W0:Y:S01]  /*d0f0*/  @P6 LDC R5, c[0x0][0x450] ;  /* 0x00011400ff056b82 */ /* 0x000e220000000800 */
[----:B-----5:R-:W-:-:S05]  /*d100*/  IMAD.SHL.U32 R11, R13, 0x8, RZ ;  /* 0x000000080d0b7824 */ /* 0x020fca00078e00ff */
[----:B------:R-:W-:-:S04]  /*d110*/  LOP3.LUT R11, R11, 0x18, RZ, 0xc0, !PT ;  /* 0x000000180b0b7812 */ /* 0x000fc800078ec0ff */
[C---:B------:R-:W-:Y:S02]  /*d120*/  LOP3.LUT R12, R11.reuse, 0x20, RZ, 0xfc, !PT ;  /* 0x000000200b0c7812 */ /* 0x040fe400078efcff */
[----:B------:R-:W-:Y:S01]  /*d130*/  LOP3.LUT R11, R11, 0x40, RZ, 0xfc, !PT ;  /* 0x000000400b0b7812 */ /* 0x000fe200078efcff */
[----:B---3--:R-:W-:Y:S02]  /*d140*/  IMAD.MOV.U32 R3, RZ, RZ, R0 ;  /* 0x000000ffff037224 */ /* 0x008fe400078e0000 */
[----:B----4-:R-:W-:Y:S02]  /*d150*/  IMAD R0, R20, UR4, RZ ;  /* 0x0000000414007c24 */ /* 0x010fe4000f8e02ff */
[C---:B------:R-:W-:Y:S01]  /*d160*/  IMAD.WIDE.U32 R2, R18.reuse, UR4, R2 ;  /* 0x0000000412027c25 */ /* 0x040fe2000f8e0002 */
[----:B------:R-:W3:Y:S03]  /*d170*/  S2R R20, SR_TID.X ;  /* 0x0000000000147919 */ /* 0x000ee60000002100 */
[----:B------:R-:W-:Y:S01]  /*d180*/  IMAD R0, R18, UR5, R0 ;  /* 0x0000000512007c24 */ /* 0x000fe2000f8e0200 */
[----:B------:R-:W-:-:S03]  /*d190*/  ULDC.64 UR4, c[0x0][0x2e0] ;  /* 0x0000b80000047ab9 */ /* 0x000fc60000000a00 */
[----:B------:R-:W-:Y:S02]  /*d1a0*/  IMAD.IADD R3, R3, 0x1, R0 ;  /* 0x0000000103037824 */ /* 0x000fe400078e0200 */
[----:B--2---:R-:W-:Y:S02]  /*d1b0*/  IMAD R0, R21, UR4, RZ ;  /* 0x0000000415007c24 */ /* 0x004fe4000f8e02ff */
[----:B------:R-:W2:Y:S01]  /*d1c0*/  S2R R21, SR_TID.X ;  /* 0x0000000000157919 */ /* 0x000ea20000002100 */
[----:B------:R-:W-:-:S04]  /*d1d0*/  IMAD.WIDE.U32 R2, R28, UR4, R2 ;  /* 0x000000041c027c25 */ /* 0x000fc8000f8e0002 */
[----:B------:R-:W-:Y:S01]  /*d1e0*/  IMAD R4, R28, UR5, R0 ;  /* 0x000000051c047c24 */ /* 0x000fe2000f8e0200 */
[----:B------:R-:W-:Y:S01]  /*d1f0*/  ULDC.64 UR4, c[0x0][0x2d0] ;  /* 0x0000b40000047ab9 */ /* 0x000fe20000000a00 */
[----:B------:R-:W4:Y:S02]  /*d200*/  @P6 LDC R0, c[0x0][0x44c] ;  /* 0x00011300ff006b82 */ /* 0x000f240000000800 */
[----:B------:R-:W-:Y:S01]  /*d210*/  IMAD.IADD R3, R3, 0x1, R4 ;  /* 0x0000000103037824 */ /* 0x000fe200078e0204 */
[----:B---3--:R-:W-:-:S04]  /*d220*/  LOP3.LUT R20, R20, 0x7f, RZ, 0xc0, !PT ;  /* 0x0000007f14147812 */ /* 0x008fc800078ec0ff */
[----:B------:R-:W-:Y:S01]  /*d230*/  SHF.R.U32.HI R20, RZ, 0x2, R20 ;  /* 0x00000002ff147819 */ /* 0x000fe20000011614 */
[----:B--2---:R-:W-:-:S05]  /*d240*/  IMAD.SHL.U32 R21, R21, 0x20, RZ ;  /* 0x0000002015157824 */ /* 0x004fca00078e00ff */
[----:B------:R-:W-:-:S04]  /*d250*/  LOP3.LUT R21, R21, 0x60, RZ, 0xc0, !PT ;  /* 0x0000006015157812 */ /* 0x000fc800078ec0ff */
[----:B------:R-:W-:Y:S02]  /*d260*/  LOP3.LUT R20, R20, R21, RZ, 0xfc, !PT ;  /* 0x0000001514147212 */ /* 0x000fe400078efcff */
[----:B------:R-:W-:-:S03]  /*d270*/  LOP3.LUT R21, R13, 0x7f, RZ, 0xc0, !PT ;  /* 0x0000007f0d157812 */ /* 0x000fc600078ec0ff */
[----:B------:R-:W-:Y:S01]  /*d280*/  IMAD R6, R17, 0xc0, R20 ;  /* 0x000000c011067824 */ /* 0x000fe200078e0214 */
[----:B------:R-:W-:Y:S01]  /*d290*/  SHF.R.U32.HI R21, RZ, 0x2, R21 ;  /* 0x00000002ff157819 */ /* 0x000fe20000011615 */
[----:B------:R-:W-:Y:S02]  /*d2a0*/  IMAD.SHL.U32 R20, R13, 0x8, RZ ;  /* 0x000000080d147824 */ /* 0x000fe400078e00ff */
[----:B----4-:R-:W-:-:S03]  /*d2b0*/  @P6 IMAD.HI.U32 R0, R6, R0, RZ ;  /* 0x0000000006006227 */ /* 0x010fc600078e00ff */
        /* <DEDUP_REMOVED lines=9> */
[----:B-1----:R-:W-:-:S04]  /*d350*/  IMAD R0, R10, R7, R6 ;  /* 0x000000070a007224 */ /* 0x002fc800078e0206 */
        /* <DEDUP_REMOVED lines=21> */
[----:B------:R-:W-:Y:S01]  /*d4b0*/  UMOV UR5, 0xffffffff ;  /* 0xffffffff00057882 */ /* 0x000fe20000000000 */
[----:B------:R-:W-:Y:S02]  /*d4c0*/  ISETP.GE.AND P1, PT, R11, UR4, PT ;  /* 0x000000040b007c0c */ /* 0x000fe4000bf26270 */
[----:B------:R-:W-:Y:S01]  /*d4d0*/  IMAD.IADD R3, R3, 0x1, R6 ;  /* 0x0000000103037824 */ /* 0x000fe200078e0206 */
[----:B------:R-:W-:Y:S01]  /*d4e0*/  SHF.R.S32.HI R6, RZ, 0x1f, R5 ;  /* 0x0000001fff067819 */ /* 0x000fe20000011405 */
[----:B------:R-:W-:-:S04]  /*d4f0*/  IMAD.WIDE.U32 R2, R5, UR6, R2 ;  /* 0x0000000605027c25 */ /* 0x000fc8000f8e0002 */
[----:B------:R-:W-:Y:S01]  /*d500*/  IMAD R6, R6, UR6, RZ ;  /* 0x0000000606067c24 */ /* 0x000fe2000f8e02ff */
[----:B------:R-:W-:-:S03]  /*d510*/  LEA R8, P0, R2, UR8, 0x1 ;  /* 0x0000000802087c11 */ /* 0x000fc6000f8008ff */
[----:B------:R-:W-:-:S04]  /*d520*/  IMAD R6, R5, UR7, R6 ;  /* 0x0000000705067c24 */ /* 0x000fc8000f8e0206 */
[----:B------:R-:W-:-:S05]  /*d530*/  IMAD.IADD R3, R3, 0x1, R6 ;  /* 0x0000000103037824 */ /* 0x000fca00078e0206 */
[----:B------:R-:W-:Y:S02]  /*d540*/  LEA.HI.X R3, R2, UR9, R3, 0x1, P0 ;  /* 0x0000000902037c11 */ /* 0x000fe400080f0c03 */
[----:B------:R-:W-:Y:S01]  /*d550*/  ISETP.GE.AND P0, PT, R12, UR4, PT ;  /* 0x000000040c007c0c */ /* 0x000fe2000bf06270 */
[----:B------:R-:W-:-:S12]  /*d560*/  BRA.DIV UR5, `(.L_x_12146) ;  /* 0x0000003605947947 */ /* 0x000fd8000b800000 */
[----:B------:R-:W2:Y:S04]  /*d570*/  LDL.LU R5, [R1+0x20] ;  /* 0x0000200001057983 */ /* 0x000ea80000300800 */
[----:B------:R-:W3:Y:S01]  /*d580*/  LDL R9, [R1+0x18] ;  /* 0x0000180001097983 */ /* 0x000ee20000100800 */
[----:B------:R-:W-:-:S03]  /*d590*/  IMAD R17, R17, 0xc0, R21 ;  /* 0x000000c011117824 */ /* 0x000fc600078e0215 */
[----:B------:R-:W0:Y:S04]  /*d5a0*/  SHFL.IDX PT, R7, R4, RZ, 0x1c1f ;  /* 0x001c1fff04077589 */ /* 0x000e2800000e0000 */
[----:B------:R-:W1:Y:S01]  /*d5b0*/  SHFL.IDX PT, R6, R0, RZ, 0x1c1f ;  /* 0x001c1fff00067589 */ /* 0x000e6200000e0000 */
[----:B--2---:R-:W-:Y:S02]  /*d5c0*/  IMAD R2, R5, R10, RZ ;  /* 0x0000000a05027224 */ /* 0x004fe400078e02ff */
[----:B------:R-:W-:-:S03]  /*d5d0*/  VIADD R5, R17, 0x20 ;  /* 0x0000002011057836 */ /* 0x000fc60000000000 */
[----:B------:R-:W-:-:S13]  /*d5e0*/  ISETP.GE.AND P2, PT, R17, R2, PT ;  /* 0x000000021100720c */ /* 0x000fda0003f46270 */
[----:B0-----:R-:W-:-:S05]  /*d5f0*/  @!P2 LEA R7, P4, R20, R7, 0x1 ;  /* 0x000000071407a211 */ /* 0x001fca00078808ff */
[----:B-1----:R-:W-:-:S05]  /*d600*/  @!P2 IMAD.X R6, RZ, RZ, R6, P4 ;  /* 0x000000ffff06a224 */ /* 0x002fca00020e0606 */
[----:B------:R-:W-:-:S04]  /*d610*/  @!P2 LOP3.LUT R7, R7, R6, RZ, 0x3c, !PT ;  /* 0x000000060707a212 */ /* 0x000fc800078e3cff */
[----:B------:R-:W-:-:S04]  /*d620*/  @!P2 LOP3.LUT R6, R7, R6, RZ, 0x3c, !PT ;  /* 0x000000060706a212 */ /* 0x000fc800078e3cff */
[----:B------:R-:W-:-:S05]  /*d630*/  @!P2 LOP3.LUT R7, R7, R6, RZ, 0x3c, !PT ;  /* 0x000000060707a212 */ /* 0x000fca00078e3cff */
[----:B------:R-:W-:Y:S01]  /*d640*/  @!PT LDS RZ, [RZ] ;  /* 0x00000000fffff984 */ /* 0x000fe20000000800 */
[----:B---3--:R-:W-:Y:S04]  /*d650*/  @!P2 LDGSTS.E.BYPASS.LTC128B.128 [R9+0xc400], desc[UR36][R6.64], !P3 ;  /* 0x0c4000000609afae */ /* 0x008fe8000d901d64 */
        /* <DEDUP_REMOVED lines=14> */
[----:B------:R-:W-:Y:S01]  /*d740*/  ISETP.GE.AND P2, PT, R5, R2, PT ;  /* 0x000000020500720c */ /* 0x000fe20003f46270 */
[----:B------:R-:W-:-:S02]  /*d750*/  VIADD R5, R17, 0x60 ;  /* 0x0000006011057836 */ /* 0x000fc40000000000 */
        /* <DEDUP_REMOVED lines=11> */
[----:B------:R-:W-:Y:S01]  /*d810*/  @!P2 LDGSTS.E.BYPASS.LTC128B.128 [R9+0x13400], desc[UR36][R6.64+0x80], !P1 ;  /* 0x134000800609afae */ /* 0x000fe2000c901d64 */
[----:B------:R-:W-:-:S13]  /*d820*/  ISETP.GE.AND P2, PT, R5, R2, PT ;  /* 0x000000020500720c */ /* 0x000fda0003f46270 */
[----:B--2---:R-:W-:-:S05]  /*d830*/  @!P2 LEA R4, P4, R20, R4, 0x1 ;  /* 0x000000041404a211 */ /* 0x004fca00078808ff */
[----:B---3--:R-:W-:-:S04]  /*d840*/  @!P2 IMAD.X R0, RZ, RZ, R0, P4 ;  /* 0x000000ffff00a224 */ /* 0x008fc800020e0600 */
        /* <DEDUP_REMOVED lines=16> */
.L_x_12227:
        /* <DEDUP_REMOVED lines=13> */
.L_x_12147:
        /* <DEDUP_REMOVED lines=18> */
.L_x_12228:
[----:B------:R-:W-:Y:S05]  /*db40*/  BSYNC B0 ;  /* 0x0000000000007941 */ /* 0x000fea0003800000 */
.L_x_12148:
[----:B------:R-:W2:Y:S01]  /*db50*/  LDL R3, [R1+0x24] ;  /* 0x0000240001037983 */ /* 0x000ea20000100800 */
[----:B------:R-:W-:Y:S01]  /*db60*/  BSSY B0, `(.L_x_12150) ;  /* 0x00000ff000007945 */ /* 0x000fe20003800000 */
[----:B--2---:R-:W-:-:S13]  /*db70*/  ISETP.GE.AND P0, PT, R3, 0x2, PT ;  /* 0x000000020300780c */ /* 0x004fda0003f06270 */
[----:B------:R-:W-:Y:S05]  /*db80*/  @!P0 BRA `(.L_x_12151) ;  /* 0x0000000c00f08947 */ /* 0x000fea0003800000 */
[----:B------:R-:W0:Y:S01]  /*db90*/  S2R R2, SR_TID.X ;  /* 0x0000000000027919 */ /* 0x000e220000002100 */
[----:B-1----:R-:W-:Y:S01]  /*dba0*/  VIADD R0, R3, 0xfffffffe ;  /* 0xfffffffe03007836 */ /* 0x002fe20000000000 */
        /* <DEDUP_REMOVED lines=11> */
.L_x_12164:
        /* <DEDUP_REMOVED lines=42> */
.L_x_12152:
[----:B------:R-:W-:Y:S01]  /*df00*/  IMAD R5, R26, 0x8, R23 ;  /* 0x000000081a057824 */ /* 0x000fe200078e0217 */
[----:B------:R-:W-:Y:S01]  /*df10*/  SHF.L.U32 R0, R29, 0x1f, RZ ;  /* 0x0000001f1d007819 */ /* 0x000fe200000006ff */
[----:B------:R-:W-:Y:S03]  /*df20*/  BSSY B1, `(.L_x_12153) ;  /* 0x0000003000017945 */ /* 0x000fe60003800000 */
[----:B------:R-:W0:Y:S02]  /*df30*/  SYNCS.PHASECHK.TRANS64.TRYWAIT P0, [R5+URZ+0x2d840], R0 ;  /* 0x02d84000050075a7 */ /* 0x000e24000800017f */
[----:B0-----:R-:W-:Y:S05]  /*df40*/  @!P0 BRA `(.L_x_12154) ;  /* 0x0000003400448947 */ /* 0x001fea0003800000 */
.L_x_12229:
[----:B------:R-:W-:Y:S05]  /*df50*/  BSYNC B1 ;  /* 0x0000000000017941 */ /* 0x000fea0003800000 */
.L_x_12153:
        /* <DEDUP_REMOVED lines=60> */
.L_x_12239:
        /* <DEDUP_REMOVED lines=11> */
.L_x_12156:
        /* <DEDUP_REMOVED lines=11> */
.L_x_12157:
[----:B------:R1:W-:Y:S01]  /*e480*/  SYNCS.ARRIVE.TRANS64.A1T0 RZ, [R5+URZ+0x2d830], RZ ;  /* 0x02d830ff05ff79a7 */ /* 0x0003e2000810003f */
[----:B------:R-:W-:Y:S05]  /*e490*/  @!P5 BRA `(.L_x_12158) ;  /* 0x000000000004d947 */ /* 0x000fea0003800000 */
[----:B------:R-:W-:Y:S01]  /*e4a0*/  BPT.TRAP 0x1 ;  /* 0x000000040000795c */ /* 0x000fe20000300000 */
.L_x_12158:
[----:B------:R-:W-:Y:S01]  /*e4b0*/  SHF.L.U32 R2, R17, 0x1f, RZ ;  /* 0x0000001f11027819 */ /* 0x000fe200000006ff */
[----:B-1----:R-:W-:Y:S01]  /*e4c0*/  IMAD R5, R10, 0x8, R23 ;  /* 0x000000080a057824 */ /* 0x002fe200078e0217 */
[----:B------:R-:W-:Y:S03]  /*e4d0*/  BSSY B1, `(.L_x_12159) ;  /* 0x0000003000017945 */ /* 0x000fe60003800000 */
[----:B------:R-:W1:Y:S02]  /*e4e0*/  SYNCS.PHASECHK.TRANS64.TRYWAIT P0, [R5+URZ+0x2d860], R2 ;  /* 0x02d86002050075a7 */ /* 0x000e64000800017f */
[----:B-1----:R-:W-:Y:S05]  /*e4f0*/  @!P0 BRA `(.L_x_12160) ;  /* 0x0000003400408947 */ /* 0x002fea0003800000 */
.L_x_12240:
[----:B------:R-:W-:Y:S05]  /*e500*/  BSYNC B1 ;  /* 0x0000000000017941 */ /* 0x000fea0003800000 */
.L_x_12159:
        /* <DEDUP_REMOVED lines=49> */
.L_x_12250:
        /* <DEDUP_REMOVED lines=32> */
.L_x_12162:
        /* <DEDUP_REMOVED lines=12> */
.L_x_12163:
[----:B------:R2:W-:Y:S01]  /*eae0*/  STL [R1], R27 ;  /* 0x0000001b01007387 */ /* 0x0005e20000100800 */
[C---:B------:R-:W-:Y:S01]  /*eaf0*/  ISETP.GT.AND P0, PT, R27.reuse, RZ, PT ;  /* 0x000000ff1b00720c */ /* 0x040fe20003f04270 */
[----:B------:R2:W-:Y:S01]  /*eb00*/  SYNCS.ARRIVE.TRANS64.A1T0 RZ, [R5+URZ+0x2d850], RZ ;  /* 0x02d850ff05ff79a7 */ /* 0x0005e2000810003f */
[----:B------:R-:W-:Y:S02]  /*eb10*/  VIADD R0, R27, 0xffffffff ;  /* 0xffffffff1b007836 */ /* 0x000fe40000000000 */
[----:B------:R-:W-:Y:S02]  /*eb20*/  IMAD.MOV.U32 R17, RZ, RZ, R29 ;  /* 0x000000ffff117224 */ /* 0x000fe400078e001d */
[----:B------:R-:W-:-:S07]  /*eb30*/  IMAD.MOV.U32 R10, RZ, RZ, R26 ;  /* 0x000000ffff0a7224 */ /* 0x000fce00078e001a */
[----:B--2---:R-:W-:Y:S05]  /*eb40*/  @P0 BRA `(.L_x_12164) ;  /* 0xfffffff000440947 */ /* 0x004fea000383ffff */
.L_x_12151:
[----:B------:R-:W-:Y:S05]  /*eb50*/  BSYNC B0 ;  /* 0x0000000000007941 */ /* 0x000fea0003800000 */
.L_x_12150:
        /* <DEDUP_REMOVED lines=17> */
.L_x_12166:
[----:B------:R-:W-:Y:S05]  /*ec70*/  BSYNC B0 ;  /* 0x0000000000007941 */ /* 0x000fea0003800000 */
.L_x_12165:
[----:B-1----:R-:W2:Y:S02]  /*ec80*/  LDL R0, [R1+0x38] ;  /* 0x0000380001007983 */ /* 0x002ea40000100800 */
[----:B--2---:R-:W-:-:S13]  /*ec90*/  ISETP.NE.AND P0, PT, R0, 0x3, PT ;  /* 0x000000030000780c */ /* 0x004fda0003f05270 */
[----:B------:R-:W-:Y:S05]  /*eca0*/  @!P0 BRA `(.L_x_12167) ;  /* 0x0000000000048947 */ /* 0x000fea0003800000 */
[----:B------:R-:W-:Y:S01]  /*ecb0*/  BPT.TRAP 0x1 ;  /* 0x000000040000795c */ /* 0x000fe20000300000 */
.L_x_12167:
[----:B------:R-:W2:Y:S01]  /*ecc0*/  LDL.LU R2, [R1+0xc] ;  /* 0x00000c0001027983 */ /* 0x000ea20000300800 */
[----:B------:R-:W-:Y:S01]  /*ecd0*/  IMAD R0, R26, 0x8, R23 ;  /* 0x000000081a007824 */ /* 0x000fe200078e0217 */
[----:B------:R-:W-:Y:S01]  /*ece0*/  SHF.L.U32 R3, R29, 0x1f, RZ ;  /* 0x0000001f1d037819 */ /* 0x000fe200000006ff */
[----:B------:R-:W-:Y:S03]  /*ecf0*/  BSSY B0, `(.L_x_12168) ;  /* 0x0000004000007945 */ /* 0x000fe60003800000 */
[----:B------:R-:W1:Y:S01]  /*ed00*/  SYNCS.PHASECHK.TRANS64.TRYWAIT P0, [R0+URZ+0x2d860], R3 ;  /* 0x02d86003000075a7 */ /* 0x000e62000800017f */
[----:B--2---:R-:W-:Y:S01]  /*ed10*/  IMAD R6, R27, -0x80, R2 ;  /* 0xffffff801b067824 */ /* 0x004fe200078e0202 */
[----:B-1----:R-:W-:Y:S06]  /*ed20*/  @!P0 BRA `(.L_x_12169) ;  /* 0x0000003000ac8947 */ /* 0x002fec0003800000 */
.L_x_12251:
[----:B------:R-:W-:Y:S05]  /*ed30*/  BSYNC B0 ;  /* 0x0000000000007941 */ /* 0x000fea0003800000 */
.L_x_12168:
        /* <DEDUP_REMOVED lines=56> */
.L_x_12261:
        /* <DEDUP_REMOVED lines=13> */
.L_x_12171:
        /* <DEDUP_REMOVED lines=11> */
.L_x_12172:
[----:B------:R-:W-:Y:S01]  /*f240*/  VIADD R26, R26, 0x1 ;  /* 0x000000011a1a7836 */ /* 0x000fe20000000000 */
[----:B------:R0:W-:Y:S04]  /*f250*/  SYNCS.ARRIVE.TRANS64.A1T0 RZ, [R0+URZ+0x2d850], RZ ;  /* 0x02d850ff00ff79a7 */ /* 0x0001e8000810003f */
[----:B------:R-:W-:-:S04]  /*f260*/  ISETP.NE.AND P0, PT, R26, 0x2, PT ;  /* 0x000000021a00780c */ /* 0x000fc80003f05270 */
[----:B0-----:R-:W-:Y:S02]  /*f270*/  SEL R0, RZ, 0x1, P0 ;  /* 0x00000001ff007807 */ /* 0x001fe40000000000 */
[----:B------:R-:W-:Y:S02]  /*f280*/  SEL R26, R26, RZ, P0 ;  /* 0x000000ff1a1a7207 */ /* 0x000fe40000000000 */
[----:B------:R-:W-:-:S07]  /*f290*/  LOP3.LUT R29, R29, R0, RZ, 0x3c, !PT ;  /* 0x000000001d1d7212 */ /* 0x000fce00078e3cff */
.L_x_12131:
[----:B------:R-:W-:Y:S05]  /*f2a0*/  BSYNC B7 ;  /* 0x0000000000077941 */ /* 0x000fea0003800000 */
.L_x_12129:
        /* <DEDUP_REMOVED lines=8> */
[----:B------:R1:W2:Y:S01]  /*f330*/  LDS.128 R16, [R23+0x2d8d0] ;  /* 0x02d8d00017107984 */ /* 0x0002a20000000c00 */
[----:B------:R-:W-:Y:S06]  /*f340*/  BAR.ARV 0x4, 0x200 ;  /* 0x0108000000007b1d */ /* 0x000fec0000002000 */
[----:B------:R-:W-:Y:S05]  /*f350*/  BRA `(.L_x_12174) ;  /* 0x0000000800cc7947 */ /* 0x000fea0003800000 */
.L_x_12173:
        /* <DEDUP_REMOVED lines=36> */
.L_x_12271:
[----:B------:R-:W-:Y:S02]  /*f5a0*/  ULDC UR4, c[0x0][0xc38] ;  /* 0x00030e0000047ab9 */ /* 0x000fe40000000800 */
[----:B------:R-:W-:-:S04]  /*f5b0*/  IMAD.U32 R4, RZ, RZ, UR4 ;  /* 0x00000004ff047e24 */ /* 0x000fc8000f8e00ff */
[----:B-1----:R-:W-:-:S04]  /*f5c0*/  IMAD R5, R14, R4, RZ ;  /* 0x000000040e057224 */ /* 0x002fc800078e02ff */
[----:B------:R-:W-:-:S05]  /*f5d0*/  IMAD.IADD R16, R16, 0x1, R5 ;  /* 0x0000000110107824 */ /* 0x000fca00078e0205 */
[----:B------:R-:W-:-:S13]  /*f5e0*/  ISETP.GT.AND P6, PT, R16, R0, PT ;  /* 0x000000001000720c */ /* 0x000fda0003fc4270 */
[----:B------:R-:W-:Y:S05]  /*f5f0*/  @P6 BRA `(.L_x_12176) ;  /* 0x00000000009c6947 */ /* 0x000fea0003800000 */
.L_x_12181:
        /* <DEDUP_REMOVED lines=14> */
.L_x_12179:
[----:B------:R-:W-:Y:S05]  /*f6e0*/  BSYNC B0 ;  /* 0x0000000000007941 */ /* 0x000fea0003800000 */
.L_x_12178:
        /* <DEDUP_REMOVED lines=18> */
.L_x_12279:
[----:B------:R-:W-:Y:S02]  /*f810*/  ULDC UR4, c[0x0][0xc38] ;  /* 0x00030e0000047ab9 */ /* 0x000fe40000000800 */
[----:B------:R-:W-:-:S04]  /*f820*/  IMAD.U32 R4, RZ, RZ, UR4 ;  /* 0x00000004ff047e24 */ /* 0x000fc8000f8e00ff */
[----:B-1----:R-:W-:-:S04]  /*f830*/  IMAD R5, R14, R4, RZ ;  /* 0x000000040e057224 */ /* 0x002fc800078e02ff */
[----:B------:R-:W-:-:S05]  /*f840*/  IMAD.IADD R16, R5, 0x1, R16 ;  /* 0x0000000105107824 */ /* 0x000fca00078e0210 */
[----:B------:R-:W-:-:S13]  /*f850*/  ISETP.GT.AND P6, PT, R16, R0, PT ;  /* 0x000000001000720c */ /* 0x000fda0003fc4270 */
[----:B------:R-:W-:Y:S05]  /*f860*/  @!P6 BRA `(.L_x_12181) ;  /* 0xfffffffc0064e947 */ /* 0x000fea000383ffff */
.L_x_12176:
        /* <DEDUP_REMOVED lines=8> */
.L_x_12283:
[----:B------:R-:W-:Y:S01]  /*f8f0*/  ISETP.NE.AND P0, PT, R5, RZ, PT ;  /* 0x000000ff0500720c */ /* 0x000fe20003f05270 */
[----:B------:R-:W-:-:S12]  /*f900*/  IMAD.MOV.U32 R5, RZ, RZ, RZ ;  /* 0x000000ffff057224 */ /* 0x000fd800078e00ff */
[----:B------:R-:W-:Y:S05]  /*f910*/  @!P0 BRA `(.L_x_12183) ;  /* 0x0000000000108947 */ /* 0x000fea0003800000 */
[----:B------:R-:W-:Y:S01]  /*f920*/  UMOV UR4, 0xffffffff ;  /* 0xffffffff00047882 */ /* 0x000fe20000000000 */
[----:B------:R-:W-:Y:S02]  /*f930*/  VIADD R12, R6, 0xffffffff ;  /* 0xffffffff060c7836 */ /* 0x000fe40000000000 */
[----:B------:R-:W-:Y:S05]  /*f940*/  BRA.DIV UR4, `(.L_x_12184) ;  /* 0x0000003604507947 */ /* 0x000fea000b800000 */
[----:B------:R3:W4:Y:S02]  /*f950*/  SHFL.IDX PT, R5, R3, R12, 0x1f ;  /* 0x00001f0c03057589 */ /* 0x00072400000e0000 */
.L_x_12183:
        /* <DEDUP_REMOVED lines=66> */
.L_x_12177:
[----:B------:R-:W-:Y:S01]  /*fd80*/  UMOV UR4, URZ ;  /* 0x0000003f00047c82 */ /* 0x000fe20008000000 */
[----:B------:R-:W-:Y:S01]  /*fd90*/  UMOV UR5, URZ ;  /* 0x0000003f00057c82 */ /* 0x000fe20008000000 */
[----:B------:R-:W-:Y:S01]  /*fda0*/  ULDC UR6, c[0x0][0xc3c] ;  /* 0x00030f0000067ab9 */ /* 0x000fe20000000800 */
[----:B------:R-:W-:Y:S02]  /*fdb0*/  IMAD.MOV.U32 R16, RZ, RZ, R0 ;  /* 0x000000ffff107224 */ /* 0x000fe400078e0000 */
[----:B------:R-:W-:Y:S02]  /*fdc0*/  IMAD.U32 R17, RZ, RZ, UR4 ;  /* 0x00000004ff117e24 */ /* 0x000fe4000f8e00ff */
[----:B------:R-:W-:Y:S02]  /*fdd0*/  IMAD.U32 R18, RZ, RZ, UR5 ;  /* 0x00000005ff127e24 */ /* 0x000fe4000f8e00ff */
[----:B------:R-:W-:-:S07]  /*fde0*/  IMAD.U32 R19, RZ, RZ, UR6 ;  /* 0x00000006ff137e24 */ /* 0x000fce000f8e00ff */
.L_x_12185:
        /* <DEDUP_REMOVED lines=10> */
.L_x_12174:
[----:B------:R-:W-:Y:S02]  /*fe90*/  ULDC UR4, c[0x0][0xc3c] ;  /* 0x00030f0000047ab9 */ /* 0x000fe40000000800 */
[----:B--2---:R-:W-:-:S13]  /*fea0*/  ISETP.GE.AND P0, PT, R19, UR4, PT ;  /* 0x0000000413007c0c */ /* 0x004fda000bf06270 */
[----:B------:R-:W-:Y:S05]  /*feb0*/  @!P0 BRA `(.L_x_12186) ;  /* 0xffffffb8000c8947 */ /* 0x000fea000383ffff */
[----:B------:R-:W-:Y:S05]  /*fec0*/  BSYNC B8 ;  /* 0x0000000000087941 */ /* 0x000fea0003800000 */
.L_x_12125:
        /* <DEDUP_REMOVED lines=12> */
.L_x_12286:
[----:B------:R-:W-:Y:S05]  /*ff90*/  BSYNC B0 ;  /* 0x0000000000007941 */ /* 0x000fea0003800000 */
.L_x_12187:
[----:B------:R-:W-:-:S03]  /*ffa0*/  UMOV UR4, 0xffffffff ;  /* 0xffffffff00047882 */ /* 0x000fc60000000000 */
[----:B------:R-:W-:Y:S05]  /*ffb0*/  BRA.DIV UR4, `(.L_x_12189) ;  /* 0x0000002e04f07947 */ /* 0x000fea000b800000 */
[----:B-1----:R-:W1:Y:S02]  /*ffc0*/  S2R R0, SR_TID.X ;  /* 0x0000000000007919 */ /* 0x002e640000002100 */
[----:B-1----:R-:W-:-:S04]  /*ffd0*/  SHF.R.U32.HI R0, RZ, 0x5, R0 ;  /* 0x00000005ff007819 */ /* 0x002fc80000011600 */
[----:B------:R-:W-:-:S05]  /*ffe0*/  LOP3.LUT R0, R0, 0x3, RZ, 0xc0, !PT ;  /* 0x0000000300007812 */ /* 0x000fca00078ec0ff */
[----:B------:R1:W2:Y:S02]  /*fff0*/  SHFL.IDX PT, R14, R0, RZ, 0x1f ;  /* 0x00001fff000e7589 */ /* 0x0002a400000e0000 */
.L_x_12289:
[----:B--2---:R-:W-:Y:S01]  /*10000*/  ISETP.NE.AND P0, PT, R14, RZ, PT ;  /* 0x000000ff0e00720c */ /* 0x004fe20003f05270 */
[----:B------:R-:W-:-:S12]  /*10010*/  BSSY B0, `(.L_x_12190) ;  /* 0x0000024000007945 */ /* 0x000fd80003800000 */
[----:B------:R-:W-:Y:S05]  /*10020*/  @P0 BRA `(.L_x_12191) ;  /* 0x0000000000880947 */ /* 0x000fea0003800000 */
[----:B------:R-:W-:-:S03]  /*10030*/  UMOV UR4, 0xffffffff ;  /* 0xffffffff00047882 */ /* 0x000fc60000000000 */
[----:B------:R-:W-:Y:S05]  /*10040*/  BRA.DIV UR4, `(.L_x_12192) ;  /* 0x0000003204007947 */ /* 0x000fea000b800000 */
[----:B------:R-:W-:-:S13]  /*10050*/  ELECT P6, URZ, PT ;  /* 0x00000000003f782f */ /* 0x000fda00038c0000 */
.L_x_12292:
[----:B------:R-:W-:Y:S05]  /*10060*/  @!P6 BRA `(.L_x_12191) ;  /* 0x000000000078e947 */ /* 0x000fea0003800000 */
[----:B-1----:R-:W2:Y:S02]  /*10070*/  LDL.LU R0, [R1+0x1c] ;  /* 0x00001c0001007983 */ /* 0x002ea40000300800 */
[----:B--2---:R-:W-:-:S04]  /*10080*/  LOP3.LUT R0, R0, 0x2, RZ, 0xfc, !PT ;  /* 0x0000000200007812 */ /* 0x004fc800078efcff */
[----:B------:R-:W-:-:S13]  /*10090*/  ISETP.NE.AND P0, PT, R0, 0x3, PT ;  /* 0x000000030000780c */ /* 0x000fda0003f05270 */
[----:B------:R-:W-:Y:S05]  /*100a0*/  @!P0 BRA `(.L_x_12193) ;  /* 0x0000000000048947 */ /* 0x000fea0003800000 */
[----:B------:R-:W-:Y:S01]  /*100b0*/  BPT.TRAP 0x1 ;  /* 0x000000040000795c */ /* 0x000fe20000300000 */
.L_x_12193:
[C---:B------:R-:W-:Y:S01]  /*100c0*/  IMAD R3, R26.reuse, 0x8, R5 ;  /* 0x000000081a037824 */ /* 0x040fe200078e0205 */
[----:B------:R-:W-:Y:S01]  /*100d0*/  SHF.L.U32 R2, R29, 0x1f, RZ ;  /* 0x0000001f1d027819 */ /* 0x000fe200000006ff */
[----:B------:R-:W-:-:S03]  /*100e0*/  VIADD R26, R26, 0x1 ;  /* 0x000000011a1a7836 */ /* 0x000fc60000000000 */
[----:B------:R-:W1:Y:S02]  /*100f0*/  SYNCS.PHASECHK.TRANS64.TRYWAIT P1, [R3+URZ+0x2d840], R2 ;  /* 0x02d84002030075a7 */ /* 0x000e64000802017f */
[----:B------:R-:W-:-:S04]  /*10100*/  ISETP.NE.AND P2, PT, R26, 0x2, PT ;  /* 0x000000021a00780c */ /* 0x000fc80003f45270 */
[----:B------:R-:W-:Y:S01]  /*10110*/  SEL R0, RZ, 0x1, P2 ;  /* 0x00000001ff007807 */ /* 0x000fe20001000000 */
[----:B-1----:R-:W-:Y:S08]  /*10120*/  @!P1 BRA `(.L_x_12194) ;  /* 0x0000002c00e89947 */ /* 0x002ff00003800000 */
.L_x_12293:
[----:B------:R-:W-:Y:S02]  /*10130*/  SEL R26, R26, RZ, P2 ;  /* 0x000000ff1a1a7207 */ /* 0x000fe40001000000 */
[----:B------:R-:W-:Y:S01]  /*10140*/  LOP3.LUT R0, R29, R0, RZ, 0x3c, !PT ;  /* 0x000000001d007212 */ /* 0x000fe200078e3cff */
[----:B------:R-:W-:Y:S06]  /*10150*/  @!P0 BRA `(.L_x_12195) ;  /* 0x0000000000048947 */ /* 0x000fec0003800000 */
[----:B------:R-:W-:Y:S01]  /*10160*/  BPT.TRAP 0x1 ;  /* 0x000000040000795c */ /* 0x000fe20000300000 */
.L_x_12195:
[----:B------:R-:W-:Y:S01]  /*10170*/  IMAD R5, R26, 0x8, R5 ;  /* 0x000000081a057824 */ /* 0x000fe200078e0205 */
[----:B------:R-:W-:-:S04]  /*10180*/  SHF.L.U32 R0, R0, 0x1f, RZ ;  /* 0x0000001f00007819 */ /* 0x000fc800000006ff */
[----:B------:R-:W2:Y:S02]  /*10190*/  SYNCS.PHASECHK.TRANS64.TRYWAIT P1, [R5+URZ+0x2d840], R0 ;  /* 0x02d84000050075a7 */ /* 0x000ea4000802017f */
[----:B--2---:R-:W-:Y:S05]  /*101a0*/  @!P1 BRA `(.L_x_12196) ;  /* 0x0000002c00dc9947 */ /* 0x004fea0003800000 */
.L_x_12294:
[----:B------:R-:W-:Y:S05]  /*101b0*/  @!P0 BRA `(.L_x_12197) ;  /* 0x0000000000048947 */ /* 0x000fea0003800000 */
[----:B------:R-:W-:Y:S01]  /*101c0*/  BPT.TRAP 0x1 ;  /* 0x000000040000795c */ /* 0x000fe20000300000 */
.L_x_12197:
[----:B------:R-:W3:Y:S02]  /*101d0*/  SYNCS.PHASECHK.TRANS64.TRYWAIT P1, [R3+URZ+0x2d860], R2 ;  /* 0x02d86002030075a7 */ /* 0x000ee4000802017f */
[----:B---3--:R-:W-:Y:S05]  /*101e0*/  @!P1 BRA `(.L_x_12198) ;  /* 0x0000002c00e09947 */ /* 0x008fea0003800000 */
.L_x_12295:
[----:B------:R-:W-:Y:S05]  /*101f0*/  @!P0 BRA `(.L_x_12199) ;  /* 0x0000000000048947 */ /* 0x000fea0003800000 */
[----:B------:R-:W-:Y:S01]  /*10200*/  BPT.TRAP 0x1 ;  /* 0x000000040000795c */ /* 0x000fe20000300000 */
.L_x_12199:
[----:B----4-:R4:W0:Y:S02]  /*10210*/  SYNCS.PHASECHK.TRANS64.TRYWAIT P0, [R5+URZ+0x2d860], R0 ;  /* 0x02d86000050075a7 */ /* 0x010824000800017f */
[----:B0-----:R-:W-:Y:S05]  /*10220*/  @!P0 NANOSLEEP.SYNCS 0x989680 ;  /* 0x009896800000895d */ /* 0x001fea0003900000 */
[----:B------:R-:W0:Y:S02]  /*10230*/  @!P0 SYNCS.PHASECHK.TRANS64 P0, [R5+URZ+0x2d860], R0 ;  /* 0x02d86000050085a7 */ /* 0x000e24000800007f */
[----:B0-----:R-:W-:Y:S05]  /*10240*/  @!P0 BRA `(.L_x_12199) ;  /* 0xfffffffc00f08947 */ /* 0x001fea000383ffff */
.L_x_12191:
[----:B------:R-:W-:Y:S05]  /*10250*/  BSYNC B0 ;  /* 0x0000000000007941 */ /* 0x000fea0003800000 */
.L_x_12190:
[----:B------:R-:W-:Y:S05]  /*10260*/  EXIT ;  /* 0x000000000000794d */ /* 0x000fea0003800000 */
.L_x_12069:
[----:B0-----:R-:W-:-:S04]  /*10270*/  IMAD.U32 R3, RZ, RZ, UR40 ;  /* 0x00000028ff037e24 */ /* 0x001fc8000f8e00ff */
[----:B------:R0:W1:Y:S03]  /*10280*/  SYNCS.PHASECHK.TRANS64.TRYWAIT P1, [R3+URZ+0x2d800], R0 ;  /* 0x02d80000030075a7 */ /* 0x000066000802017f */
[----:B-1----:R-:W-:Y:S05]  /*10290*/  @!P1 NANOSLEEP.SYNCS 0x989680 ;  /* 0x009896800000995d */ /* 0x002fea0003900000 */
[----:B------:R-:W1:Y:S02]  /*102a0*/  @!P1 SYNCS.PHASECHK.TRANS64 P1, [R3+URZ+0x2d800], R0 ;  /* 0x02d80000030095a7 */ /* 0x000e64000802007f */
[----:B-1----:R-:W-:Y:S05]  /*102b0*/  @!P1 BRA `(.L_x_12069) ;  /* 0xfffffffc00ec9947 */ /* 0x002fea000383ffff */
[----:B------:R-:W-:Y:S05]  /*102c0*/  BRA `(.L_x_12200) ;  /* 0xffffff1400247947 */ /* 0x000fea000383ffff */
.L_x_12073:
[----:B-1----:R1:W2:Y:S02]  /*102d0*/  SYNCS.PHASECHK.TRANS64.TRYWAIT P1, [R3+URZ+0x2d830], R0 ;  /* 0x02d83000030075a7 */ /* 0x0022a4000802017f */
[----:B--2---:R-:W-:Y:S05]  /*102e0*/  @!P1 NANOSLEEP.SYNCS 0x989680 ;  /* 0x009896800000995d */ /* 0x004fea0003900000 */
[----:B------:R-:W2:Y:S02]  /*102f0*/  @!P1 SYNCS.PHASECHK.TRANS64 P1, [R3+URZ+0x2d830], R0 ;  /* 0x02d83000030095a7 */ /* 0x000ea4000802007f */
[----:B--2---:R-:W-:Y:S05]  /*10300*/  @!P1 BRA `(.L_x_12073) ;  /* 0xfffffffc00f09947 */ /* 0x004fea000383ffff */
[----:B------:R-:W-:Y:S05]  /*10310*/  BRA `(.L_x_12072) ;  /* 0xffffff14003c7947 */ /* 0x000fea000383ffff */
.L_x_12079:
[----:B-1----:R-:W-:-:S04]  /*10320*/  IMAD.U32 R5, RZ, RZ, UR7 ;  /* 0x00000007ff057e24 */ /* 0x002fc8000f8e00ff */
[----:B------:R1:W2:Y:S03]  /*10330*/  SYNCS.PHASECHK.TRANS64.TRYWAIT P1, [R5+URZ+0x2d830], R0 ;  /* 0x02d83000050075a7 */ /* 0x0002a6000802017f */
[----:B--2---:R-:W-:Y:S05]  /*10340*/  @!P1 NANOSLEEP.SYNCS 0x989680 ;  /* 0x009896800000995d */ /* 0x004fea0003900000 */
[----:B------:R-:W2:Y:S02]  /*10350*/  @!P1 SYNCS.PHASECHK.TRANS64 P1, [R5+URZ+0x2d830], R0 ;  /* 0x02d83000050095a7 */ /* 0x000ea4000802007f */
[----:B--2---:R-:W-:Y:S05]  /*10360*/  @!P1 BRA `(.L_x_12079) ;  /* 0xfffffffc00ec9947 */ /* 0x004fea000383ffff */
[----:B------:R-:W-:Y:S05]  /*10370*/  BRA `(.L_x_12076) ;  /* 0xffffff3800087947 */ /* 0x000fea000383ffff */
.L_x_12083:
[----:B-1----:R-:W-:-:S04]  /*10380*/  IMAD.U32 R5, RZ, RZ, UR7 ;  /* 0x00000007ff057e24 */ /* 0x002fc8000f8e00ff */
[----:B------:R1:W2:Y:S03]  /*10390*/  SYNCS.PHASECHK.TRANS64.TRYWAIT P1, [R5+URZ+0x2d850], R0 ;  /* 0x02d85000050075a7 */ /* 0x0002a6000802017f */
[----:B--2---:R-:W-:Y:S05]  /*103a0*/  @!P1 NANOSLEEP.SYNCS 0x989680 ;  /* 0x009896800000995d */ /* 0x004fea0003900000 */
[----:B------:R-:W2:Y:S02]  /*103b0*/  @!P1 SYNCS.PHASECHK.TRANS64 P1, [R5+URZ+0x2d850], R0 ;  /* 0x02d85000050095a7 */ /* 0x000ea4000802007f */
[----:B--2---:R-:W-:Y:S05]  /*103c0*/  @!P1 BRA `(.L_x_12083) ;  /* 0xfffffffc00ec9947 */ /* 0x004fea000383ffff */
[----:B------:R-:W-:Y:S05]  /*103d0*/  BRA `(.L_x_12080) ;  /* 0xffffff3800b87947 */ /* 0x000fea000383ffff */
.L_x_12091:
[----:B-1----:R-:W-:-:S04]  /*103e0*/  IMAD.U32 R5, RZ, RZ, UR7 ;  /* 0x00000007ff057e24 */ /* 0x002fc8000f8e00ff */
[----:B------:R1:W2:Y:S03]  /*103f0*/  SYNCS.PHASECHK.TRANS64.TRYWAIT P1, [R5+URZ+0x2d830], R0 ;  /* 0x02d83000050075a7 */ /* 0x0002a6000802017f */
[----:B--2---:R-:W-:Y:S05]  /*10400*/  @!P1 NANOSLEEP.SYNCS 0x989680 ;  /* 0x009896800000995d */ /* 0x004fea0003900000 */
[----:B------:R-:W2:Y:S02]  /*10410*/  @!P1 SYNCS.PHASECHK.TRANS64 P1, [R5+URZ+0x2d830], R0 ;  /* 0x02d83000050095a7 */ /* 0x000ea4000802007f */
[----:B--2---:R-:W-:Y:S05]  /*10420*/  @!P1 BRA `(.L_x_12091) ;  /* 0xfffffffc00ec9947 */ /* 0x004fea000383ffff */
[----:B------:R-:W-:Y:S05]  /*10430*/  BRA `(.L_x_12088) ;  /* 0xffffff60006c7947 */ /* 0x000fea000383ffff */
.L_x_12095:
[----:B-1----:R-:W-:-:S04]  /*10440*/  IMAD.U32 R5, RZ, RZ, UR7 ;  /* 0x00000007ff057e24 */ /* 0x002fc8000f8e00ff */
[----:B------:R1:W2:Y:S03]  /*10450*/  SYNCS.PHASECHK.TRANS64.TRYWAIT P1, [R5+URZ+0x2d850], R0 ;  /* 0x02d85000050075a7 */ /* 0x0002a6000802017f */
[----:B--2---:R-:W-:Y:S05]  /*10460*/  @!P1 NANOSLEEP.SYNCS 0x989680 ;  /* 0x009896800000995d */ /* 0x004fea0003900000 */
[----:B------:R-:W2:Y:S02]  /*10470*/  @!P1 SYNCS.PHASECHK.TRANS64 P1, [R5+URZ+0x2d850], R0 ;  /* 0x02d85000050095a7 */ /* 0x000ea4000802007f */
[----:B--2---:R-:W-:Y:S05]  /*10480*/  @!P1 BRA `(.L_x_12095) ;  /* 0xfffffffc00ec9947 */ /* 0x004fea000383ffff */
[----:B------:R-:W-:Y:S05]  /*10490*/  BRA `(.L_x_12092) ;  /* 0xffffff64001c7947 */ /* 0x000fea000383ffff */
.L_x_12102:
[----:B-1----:R-:W-:-:S04]  /*104a0*/  IMAD.U32 R8, RZ, RZ, UR4 ;  /* 0x00000004ff087e24 */ /* 0x002fc8000f8e00ff */
[----:B------:R1:W2:Y:S03]  /*104b0*/  SYNCS.PHASECHK.TRANS64.TRYWAIT P1, [R8+URZ+0x2d850], R7 ;  /* 0x02d85007080075a7 */ /* 0x0002a6000802017f */
[----:B--2---:R-:W-:Y:S05]  /*104c0*/  @!P1 NANOSLEEP.SYNCS 0x989680 ;  /* 0x009896800000995d */ /* 0x004fea0003900000 */
[----:B------:R-:W2:Y:S02]  /*104d0*/  @!P1 SYNCS.PHASECHK.TRANS64 P1, [R8+URZ+0x2d850], R7 ;  /* 0x02d85007080095a7 */ /* 0x000ea4000802007f */
[----:B--2---:R-:W-:Y:S05]  /*104e0*/  @!P1 BRA `(.L_x_12102) ;  /* 0xfffffffc00ec9947 */ /* 0x004fea000383ffff */
[----:B------:R-:W-:Y:S05]  /*104f0*/  BRA `(.L_x_12101) ;  /* 0xffffff80004c7947 */ /* 0x000fea000383ffff */
.L_x_12137:
        /* <DEDUP_REMOVED lines=11> */
.L_x_12202:
[----:B------:R-:W-:Y:S05]  /*105b0*/  BSYNC B0 ;  /* 0x0000000000007941 */ /* 0x000fea0003800000 */
.L_x_12201:
[----:B------:R-:W-:Y:S05]  /*105c0*/  BRA `(.L_x_12203) ;  /* 0xffffffbc00ec7947 */ /* 0x000fea000383ffff */
.L_x_12140:
[----:B0-----:R0:W1:Y:S02]  /*105d0*/  SYNCS.PHASECHK.TRANS64.TRYWAIT P0, [R2+URZ+0x2d840], R3 ;  /* 0x02d84003020075a7 */ /* 0x001064000800017f */
[----:B-1----:R-:W-:Y:S05]  /*105e0*/  @!P0 NANOSLEEP.SYNCS 0x989680 ;  /* 0x009896800000895d */ /* 0x002fea0003900000 */
[----:B------:R-:W1:Y:S02]  /*105f0*/  @!P0 SYNCS.PHASECHK.TRANS64 P0, [R2+URZ+0x2d840], R3 ;  /* 0x02d84003020085a7 */ /* 0x000e64000800007f */
[----:B-1----:R-:W-:Y:S05]  /*10600*/  @!P0 BRA `(.L_x_12140) ;  /* 0xfffffffc00f08947 */ /* 0x002fea000383ffff */
[----:B------:R-:W-:Y:S05]  /*10610*/  BRA `(.L_x_12204) ;  /* 0xffffffc0005c7947 */ /* 0x000fea000383ffff */
.L_x_12141:
        /* <DEDUP_REMOVED lines=8> */
.L_x_12206:
[----:B------:R-:W-:Y:S05]  /*106a0*/  BSYNC B0 ;  /* 0x0000000000007941 */ /* 0x000fea0003800000 */
.L_x_12205:
        /* <DEDUP_REMOVED lines=9> */
.L_x_12207:
[----:B------:R-:W-:Y:S02]  /*10740*/  IMAD.MOV.U32 R13, RZ, RZ, R6 ;  /* 0x000000ffff0d7224 */ /* 0x000fe400078e0006 */
[----:B------:R-:W-:Y:S02]  /*10750*/  IMAD.MOV.U32 R12, RZ, RZ, 0x1 ;  /* 0x00000001ff0c7424 */ /* 0x000fe400078e00ff */
[----:B------:R-:W-:-:S07]  /*10760*/  IMAD.MOV.U32 R5, RZ, RZ, R14 ;  /* 0x000000ffff057224 */ /* 0x000fce00078e000e */
[----:B------:R-:W-:Y:S05]  /*10770*/  WARPSYNC.COLLECTIVE R15, `(.L_x_12208) ;  /* 0x000000000f087348 */ /* 0x000fea0003c00000 */
[----:B------:R0:W1:Y:S02]  /*10780*/  SHFL.IDX P6, R14, R13, R12, R11 ;  /* 0x0000000c0d0e7389 */ /* 0x00006400000c000b */
[----:B01----:R-:W-:Y:S01]  /*10790*/  ENDCOLLECTIVE ;  /* 0x000000000000791b */ /* 0x003fe20003800000 */
.L_x_12208:
        /* <DEDUP_REMOVED lines=17> */
.L_x_12209:
[----:B------:R-:W-:Y:S02]  /*108b0*/  @P1 IMAD R8, R7, 0x2, R23 ;  /* 0x0000000207081824 */ /* 0x000fe400078e0217 */
[----:B------:R-:W-:Y:S02]  /*108c0*/  IMAD.MOV.U32 R13, RZ, RZ, R6 ;  /* 0x000000ffff0d7224 */ /* 0x000fe400078e0006 */
[----:B------:R-:W-:Y:S02]  /*108d0*/  IMAD.MOV.U32 R12, RZ, RZ, 0x2 ;  /* 0x00000002ff0c7424 */ /* 0x000fe400078e00ff */
[----:B------:R-:W-:-:S07]  /*108e0*/  IMAD.MOV.U32 R5, RZ, RZ, R14 ;  /* 0x000000ffff057224 */ /* 0x000fce00078e000e */
[----:B------:R-:W-:Y:S05]  /*108f0*/  WARPSYNC.COLLECTIVE R15, `(.L_x_12210) ;  /* 0x000000000f087348 */ /* 0x000fea0003c00000 */
[----:B------:R0:W1:Y:S02]  /*10900*/  SHFL.IDX P6, R14, R13, R12, R11 ;  /* 0x0000000c0d0e7389 */ /* 0x00006400000c000b */
[----:B01----:R-:W-:Y:S01]  /*10910*/  ENDCOLLECTIVE ;  /* 0x000000000000791b */ /* 0x003fe20003800000 */
.L_x_12210:
        /* <DEDUP_REMOVED lines=17> */
.L_x_12211:
[----:B------:R-:W-:Y:S02]  /*10a30*/  @P1 IMAD R8, R7, 0x2, R23 ;  /* 0x0000000207081824 */ /* 0x000fe400078e0217 */
[----:B------:R-:W-:Y:S02]  /*10a40*/  IMAD.MOV.U32 R13, RZ, RZ, R6 ;  /* 0x000000ffff0d7224 */ /* 0x000fe400078e0006 */
[----:B------:R-:W-:Y:S02]  /*10a50*/  IMAD.MOV.U32 R12, RZ, RZ, 0x3 ;  /* 0x00000003ff0c7424 */ /* 0x000fe400078e00ff */
[----:B------:R-:W-:-:S07]  /*10a60*/  IMAD.MOV.U32 R5, RZ, RZ, R14 ;  /* 0x000000ffff057224 */ /* 0x000fce00078e000e */
[----:B------:R-:W-:Y:S05]  /*10a70*/  WARPSYNC.COLLECTIVE R15, `(.L_x_12212) ;  /* 0x000000000f087348 */ /* 0x000fea0003c00000 */
[----:B------:R0:W1:Y:S02]  /*10a80*/  SHFL.IDX P6, R14, R13, R12, R11 ;  /* 0x0000000c0d0e7389 */ /* 0x00006400000c000b */
[----:B01----:R-:W-:Y:S01]  /*10a90*/  ENDCOLLECTIVE ;  /* 0x000000000000791b */ /* 0x003fe20003800000 */
.L_x_12212:
        /* <DEDUP_REMOVED lines=10> */
.L_x_12213:
        /* <DEDUP_REMOVED lines=8> */
.L_x_12146:
[----:B------:R-:W2:Y:S04]  /*10bc0*/  LDL.LU R11, [R1+0x20] ;  /* 0x00002000010b7983 */ /* 0x000ea80000300800 */
[----:B------:R0:W5:Y:S01]  /*10bd0*/  LDL R9, [R1+0x18] ;  /* 0x0000180001097983 */ /* 0x0001620000100800 */
[----:B------:R-:W-:Y:S02]  /*10be0*/  IMAD.MOV.U32 R13, RZ, RZ, R0 ;  /* 0x000000ffff0d7224 */ /* 0x000fe400078e0000 */
[----:B------:R-:W-:Y:S02]  /*10bf0*/  IMAD.MOV.U32 R12, RZ, RZ, RZ ;  /* 0x000000ffff0c7224 */ /* 0x000fe400078e00ff */
[----:B------:R-:W-:Y:S02]  /*10c00*/  IMAD.MOV.U32 R15, RZ, RZ, -0x1 ;  /* 0xffffffffff0f7424 */ /* 0x000fe400078e00ff */
[----:B------:R-:W-:-:S04]  /*10c10*/  IMAD R17, R17, 0xc0, R21 ;  /* 0x000000c011117824 */ /* 0x000fc800078e0215 */
[----:B------:R-:W-:Y:S02]  /*10c20*/  VIADD R5, R17, 0x20 ;  /* 0x0000002011057836 */ /* 0x000fe40000000000 */
[----:B--2---:R-:W-:Y:S02]  /*10c30*/  IMAD R2, R11, R10, RZ ;  /* 0x0000000a0b027224 */ /* 0x004fe400078e02ff */
[----:B0-----:R-:W-:-:S07]  /*10c40*/  IMAD.MOV.U32 R11, RZ, RZ, 0x1c1f ;  /* 0x00001c1fff0b7424 */ /* 0x001fce00078e00ff */
[----:B-----5:R-:W-:Y:S05]  /*10c50*/  WARPSYNC.COLLECTIVE R15, `(.L_x_12215) ;  /* 0x000000000f087348 */ /* 0x020fea0003c00000 */
[----:B------:R0:W1:Y:S02]  /*10c60*/  SHFL.IDX P6, R14, R13, R12, R11 ;  /* 0x0000000c0d0e7389 */ /* 0x00006400000c000b */
[----:B01---5:R-:W-:Y:S01]  /*10c70*/  ENDCOLLECTIVE ;  /* 0x000000000000791b */ /* 0x023fe20003800000 */
.L_x_12215:
[----:B------:R-:W-:Y:S02]  /*10c80*/  IMAD.MOV.U32 R13, RZ, RZ, R4 ;  /* 0x000000ffff0d7224 */ /* 0x000fe400078e0004 */
[----:B------:R-:W-:-:S07]  /*10c90*/  IMAD.MOV.U32 R6, RZ, RZ, R14 ;  /* 0x000000ffff067224 */ /* 0x000fce00078e000e */
[----:B------:R-:W-:Y:S05]  /*10ca0*/  WARPSYNC.COLLECTIVE R15, `(.L_x_12216) ;  /* 0x000000000f087348 */ /* 0x000fea0003c00000 */
[----:B------:R0:W1:Y:S02]  /*10cb0*/  SHFL.IDX P6, R14, R13, R12, R11 ;  /* 0x0000000c0d0e7389 */ /* 0x00006400000c000b */
[----:B01----:R-:W-:Y:S01]  /*10cc0*/  ENDCOLLECTIVE ;  /* 0x000000000000791b */ /* 0x003fe20003800000 */
.L_x_12216:
[----:B------:R-:W-:Y:S01]  /*10cd0*/  ISETP.GE.AND P2, PT, R17, R2, PT ;  /* 0x000000021100720c */ /* 0x000fe20003f46270 */
[----:B------:R-:W-:Y:S02]  /*10ce0*/  IMAD.MOV.U32 R13, RZ, RZ, R0 ;  /* 0x000000ffff0d7224 */ /* 0x000fe400078e0000 */
[----:B------:R-:W-:Y:S02]  /*10cf0*/  IMAD.MOV.U32 R12, RZ, RZ, 0x1 ;  /* 0x00000001ff0c7424 */ /* 0x000fe400078e00ff */
[----:B------:R-:W-:-:S08]  /*10d00*/  IMAD.MOV.U32 R7, RZ, RZ, R14 ;  /* 0x000000ffff077224 */ /* 0x000fd000078e000e */
[----:B------:R-:W-:Y:S05]  /*10d10*/  WARPSYNC.COLLECTIVE R15, `(.L_x_12217) ;  /* 0x000000000f087348 */ /* 0x000fea0003c00000 */
[----:B------:R0:W1:Y:S02]  /*10d20*/  SHFL.IDX P6, R14, R13, R12, R11 ;  /* 0x0000000c0d0e7389 */ /* 0x00006400000c000b */
[----:B01----:R-:W-:Y:S01]  /*10d30*/  ENDCOLLECTIVE ;  /* 0x000000000000791b */ /* 0x003fe20003800000 */
.L_x_12217:
[----:B------:R-:W-:-:S05]  /*10d40*/  @!P2 LEA R7, P4, R20, R7, 0x1 ;  /* 0x000000071407a211 */ /* 0x000fca00078808ff */
[----:B------:R-:W-:-:S05]  /*10d50*/  @!P2 IMAD.X R6, RZ, RZ, R6, P4 ;  /* 0x000000ffff06a224 */ /* 0x000fca00020e0606 */
[----:B------:R-:W-:-:S04]  /*10d60*/  @!P2 LOP3.LUT R7, R7, R6, RZ, 0x3c, !PT ;  /* 0x000000060707a212 */ /* 0x000fc800078e3cff */
[----:B------:R-:W-:-:S04]  /*10d70*/  @!P2 LOP3.LUT R6, R7, R6, RZ, 0x3c, !PT ;  /* 0x000000060706a212 */ /* 0x000fc800078e3cff */
[----:B------:R-:W-:Y:S01]  /*10d80*/  @!P2 LOP3.LUT R7, R7, R6, RZ, 0x3c, !PT ;  /* 0x000000060707a212 */ /* 0x000fe200078e3cff */
[----:B------:R-:W-:-:S04]  /*10d90*/  IMAD.MOV.U32 R13, RZ, RZ, R4 ;  /* 0x000000ffff0d7224 */ /* 0x000fc800078e0004 */
        /* <DEDUP_REMOVED lines=10> */
.L_x_12218:
[----:B------:R-:W-:Y:S01]  /*10e40*/  ISETP.GE.AND P2, PT, R5, R2, PT ;  /* 0x000000020500720c */ /* 0x000fe20003f46270 */
[----:B------:R-:W-:Y:S02]  /*10e50*/  IMAD.MOV.U32 R13, RZ, RZ, R0 ;  /* 0x000000ffff0d7224 */ /* 0x000fe400078e0000 */
[----:B------:R-:W-:Y:S02]  /*10e60*/  IMAD.MOV.U32 R12, RZ, RZ, 0x2 ;  /* 0x00000002ff0c7424 */ /* 0x000fe400078e00ff */
[----:B------:R-:W-:-:S08]  /*10e70*/  IMAD.MOV.U32 R7, RZ, RZ, R14 ;  /* 0x000000ffff077224 */ /* 0x000fd000078e000e */
[----:B------:R-:W-:Y:S05]  /*10e80*/  WARPSYNC.COLLECTIVE R15, `(.L_x_12219) ;  /* 0x000000000f087348 */ /* 0x000fea0003c00000 */
[----:B------:R0:W1:Y:S02]  /*10e90*/  SHFL.IDX P6, R14, R13, R12, R11 ;  /* 0x0000000c0d0e7389 */ /* 0x00006400000c000b */
[----:B01----:R-:W-:Y:S01]  /*10ea0*/  ENDCOLLECTIVE ;  /* 0x000000000000791b */ /* 0x003fe20003800000 */
.L_x_12219:
        /* <DEDUP_REMOVED lines=16> */
.L_x_12220:
[----:B------:R-:W-:Y:S02]  /*10fb0*/  VIADD R5, R17, 0x40 ;  /* 0x0000004011057836 */ /* 0x000fe40000000000 */
[----:B------:R-:W-:Y:S02]  /*10fc0*/  IMAD.MOV.U32 R13, RZ, RZ, R0 ;  /* 0x000000ffff0d7224 */ /* 0x000fe400078e0000 */
[----:B------:R-:W-:Y:S01]  /*10fd0*/  IMAD.MOV.U32 R12, RZ, RZ, 0x3 ;  /* 0x00000003ff0c7424 */ /* 0x000fe200078e00ff */
[----:B------:R-:W-:Y:S01]  /*10fe0*/  ISETP.GE.AND P2, PT, R5, R2, PT ;  /* 0x000000020500720c */ /* 0x000fe20003f46270 */
[----:B------:R-:W-:-:S12]  /*10ff0*/  IMAD.MOV.U32 R7, RZ, RZ, R14 ;  /* 0x000000ffff077224 */ /* 0x000fd800078e000e */
[----:B------:R-:W-:Y:S05]  /*11000*/  WARPSYNC.COLLECTIVE R15, `(.L_x_12221) ;  /* 0x000000000f087348 */ /* 0x000fea0003c00000 */
[----:B------:R0:W1:Y:S02]  /*11010*/  SHFL.IDX P6, R14, R13, R12, R11 ;  /* 0x0000000c0d0e7389 */ /* 0x00006400000c000b */
[----:B01----:R-:W-:Y:S01]  /*11020*/  ENDCOLLECTIVE ;  /* 0x000000000000791b */ /* 0x003fe20003800000 */
.L_x_12221:
[----:B------:R-:W-:-:S05]  /*11030*/  @!P2 LEA R7, P4, R20, R7, 0x1 ;  /* 0x000000071407a211 */ /* 0x000fca00078808ff */
[----:B------:R-:W-:Y:S02]  /*11040*/  @!P2 IMAD.X R6, RZ, RZ, R6, P4 ;  /* 0x000000ffff06a224 */ /* 0x000fe400020e0606 */
[----:B------:R-:W-:-:S03]  /*11050*/  IMAD.MOV.U32 R13, RZ, RZ, R4 ;  /* 0x000000ffff0d7224 */ /* 0x000fc600078e0004 */
[----:B------:R-:W-:Y:S01]  /*11060*/  @!P2 LOP3.LUT R7, R7, R6, RZ, 0x3c, !PT ;  /* 0x000000060707a212 */ /* 0x000fe200078e3cff */
[----:B------:R-:W-:-:S07]  /*11070*/  IMAD.MOV.U32 R0, RZ, RZ, R14 ;  /* 0x000000ffff007224 */ /* 0x000fce00078e000e */
[----:B------:R-:W-:Y:S05]  /*11080*/  WARPSYNC.COLLECTIVE R15, `(.L_x_12222) ;  /* 0x000000000f087348 */ /* 0x000fea0003c00000 */
[----:B------:R0:W1:Y:S02]  /*11090*/  SHFL.IDX P6, R14, R13, R12, R11 ;  /* 0x0000000c0d0e7389 */ /* 0x00006400000c000b */
[----:B01----:R-:W-:Y:S01]  /*110a0*/  ENDCOLLECTIVE ;  /* 0x000000000000791b */ /* 0x003fe20003800000 */
.L_x_12222:
[----:B------:R-:W-:Y:S01]  /*110b0*/  @!P2 LOP3.LUT R6, R7, R6, RZ, 0x3c, !PT ;  /* 0x000000060706a212 */ /* 0x000fe200078e3cff */
[----:B------:R-:W-:-:S03]  /*110c0*/  VIADD R5, R17, 0x60 ;  /* 0x0000006011057836 */ /* 0x000fc60000000000 */
[----:B------:R-:W-:-:S05]  /*110d0*/  @!P2 LOP3.LUT R7, R7, R6, RZ, 0x3c, !PT ;  /* 0x000000060707a212 */ /* 0x000fca00078e3cff */
[----:B------:R-:W-:Y:S01]  /*110e0*/  @!PT LDS RZ, [RZ] ;  /* 0x00000000fffff984 */ /* 0x000fe20000000800 */
[----:B------:R-:W-:Y:S01]  /*110f0*/  @!PT LDS RZ, [RZ] ;  /* 0x00000000fffff984 */ /* 0x000fe20000000800 */
[----:B------:R-:W-:Y:S01]  /*11100*/  @!PT LDS RZ, [RZ] ;  /* 0x00000000fffff984 */ /* 0x000fe20000000800 */
[----:B------:R0:W-:Y:S04]  /*11110*/  @!P2 LDGSTS.E.BYPASS.LTC128B.128 [R9+0xd400], desc[UR36][R6.64], !P3 ;  /* 0x0d4000000609afae */ /* 0x0001e8000d901d64 */
[----:B------:R0:W-:Y:S01]  /*11120*/  @!P2 LDGSTS.E.BYPASS.LTC128B.128 [R9+0x10400], desc[UR36][R6.64+0x40], !P0 ;  /* 0x104000400609afae */ /* 0x0001e2000c101d64 */
[----:B------:R-:W-:-:S03]  /*11130*/  IMAD.MOV.U32 R13, RZ, RZ, R3 ;  /* 0x000000ffff0d7224 */ /* 0x000fc600078e0003 */
[----:B------:R0:W-:Y:S01]  /*11140*/  @!P2 LDGSTS.E.BYPASS.LTC128B.128 [R9+0x13400], desc[UR36][R6.64+0x80], !P1 ;  /* 0x134000800609afae */ /* 0x0001e2000c901d64 */
[----:B------:R-:W-:Y:S01]  /*11150*/  ISETP.GE.AND P2, PT, R5, R2, PT ;  /* 0x000000020500720c */ /* 0x000fe20003f46270 */
[----:B------:R-:W-:Y:S02]  /*11160*/  IMAD.MOV.U32 R12, RZ, RZ, RZ ;  /* 0x000000ffff0c7224 */ /* 0x000fe400078e00ff */
[----:B------:R-:W-:-:S10]  /*11170*/  IMAD.MOV.U32 R4, RZ, RZ, R14 ;  /* 0x000000ffff047224 */ /* 0x000fd400078e000e */
[----:B0-----:R-:W-:Y:S05]  /*11180*/  WARPSYNC.COLLECTIVE R15, `(.L_x_12223) ;  /* 0x000000000f087348 */ /* 0x001fea0003c00000 */
[----:B------:R1:W2:Y:S02]  /*11190*/  SHFL.IDX P6, R14, R13, R12, R11 ;  /* 0x0000000c0d0e7389 */ /* 0x0002a400000c000b */
[----:B012---:R-:W-:Y:S01]  /*111a0*/  ENDCOLLECTIVE ;  /* 0x000000000000791b */ /* 0x007fe20003800000 */
.L_x_12223:
        /* <DEDUP_REMOVED lines=16> */
.L_x_12224:
[----:B------:R-:W-:Y:S02]  /*112b0*/  IMAD.MOV.U32 R13, RZ, RZ, R3 ;  /* 0x000000ffff0d7224 */ /* 0x000fe400078e0003 */
[----:B------:R-:W-:Y:S02]  /*112c0*/  IMAD.MOV.U32 R12, RZ, RZ, 0x1 ;  /* 0x00000001ff0c7424 */ /* 0x000fe400078e00ff */
[----:B------:R-:W-:-:S07]  /*112d0*/  IMAD.MOV.U32 R4, RZ, RZ, R14 ;  /* 0x000000ffff047224 */ /* 0x000fce00078e000e */
[----:B------:R-:W-:Y:S05]  /*112e0*/  WARPSYNC.COLLECTIVE R15, `(.L_x_12225) ;  /* 0x000000000f087348 */ /* 0x000fea0003c00000 */
[----:B------:R0:W1:Y:S02]  /*112f0*/  SHFL.IDX P6, R14, R13, R12, R11 ;  /* 0x0000000c0d0e7389 */ /* 0x00006400000c000b */
[----:B01----:R-:W-:Y:S01]  /*11300*/  ENDCOLLECTIVE ;  /* 0x000000000000791b */ /* 0x003fe20003800000 */
.L_x_12225:
        /* <DEDUP_REMOVED lines=14> */
.L_x_12226:
[----:B------:R-:W-:Y:S01]  /*113f0*/  IMAD.MOV.U32 R8, RZ, RZ, R14 ;  /* 0x000000ffff087224 */ /* 0x000fe200078e000e */
[----:B------:R-:W-:Y:S06]  /*11400*/  BRA `(.L_x_12227) ;  /* 0xffffffc400507947 */ /* 0x000fec000383ffff */
.L_x_12149:
[----:B-1----:R1:W2:Y:S02]  /*11410*/  SYNCS.PHASECHK.TRANS64.TRYWAIT P0, [R23+URZ+0x2d820], R0 ;  /* 0x02d82000170075a7 */ /* 0x0022a4000800017f */
[----:B--2---:R-:W-:Y:S05]  /*11420*/  @!P0 NANOSLEEP.SYNCS 0x989680 ;  /* 0x009896800000895d */ /* 0x004fea0003900000 */
[----:B------:R-:W2:Y:S02]  /*11430*/  @!P0 SYNCS.PHASECHK.TRANS64 P0, [R23+URZ+0x2d820], R0 ;  /* 0x02d82000170085a7 */ /* 0x000ea4000800007f */
[----:B--2---:R-:W-:Y:S05]  /*11440*/  @!P0 BRA `(.L_x_12149) ;  /* 0xfffffffc00f08947 */ /* 0x004fea000383ffff */
[----:B------:R-:W-:Y:S05]  /*11450*/  BRA `(.L_x_12228) ;  /* 0xffffffc400b87947 */ /* 0x000fea000383ffff */
.L_x_12154:
[----:B0-----:R0:W1:Y:S02]  /*11460*/  SYNCS.PHASECHK.TRANS64.TRYWAIT P0, [R5+URZ+0x2d840], R0 ;  /* 0x02d84000050075a7 */ /* 0x001064000800017f */
[----:B-1----:R-:W-:Y:S05]  /*11470*/  @!P0 NANOSLEEP.SYNCS 0x989680 ;  /* 0x009896800000895d */ /* 0x002fea0003900000 */
[----:B------:R-:W1:Y:S02]  /*11480*/  @!P0 SYNCS.PHASECHK.TRANS64 P0, [R5+URZ+0x2d840], R0 ;  /* 0x02d84000050085a7 */ /* 0x000e64000800007f */
[----:B-1----:R-:W-:Y:S05]  /*11490*/  @!P0 BRA `(.L_x_12154) ;  /* 0xfffffffc00f08947 */ /* 0x002fea000383ffff */
[----:B------:R-:W-:Y:S05]  /*114a0*/  BRA `(.L_x_12229) ;  /* 0xffffffc800a87947 */ /* 0x000fea000383ffff */
.L_x_12155:
        /* <DEDUP_REMOVED lines=8> */
.L_x_12231:
[----:B------:R-:W-:Y:S05]  /*11530*/  BSYNC B1 ;  /* 0x0000000000017941 */ /* 0x000fea0003800000 */
.L_x_12230:
        /* <DEDUP_REMOVED lines=13> */
.L_x_12232:
        /* <DEDUP_REMOVED lines=8> */
.L_x_12233:
        /* <DEDUP_REMOVED lines=14> */
.L_x_12234:
[----:B------:R-:W-:Y:S02]  /*11770*/  IMAD.MOV.U32 R13, RZ, RZ, R7 ;  /* 0x000000ffff0d7224 */ /* 0x000fe400078e0007 */
[----:B------:R-:W-:Y:S02]  /*11780*/  IMAD.MOV.U32 R12, RZ, RZ, 0x2 ;  /* 0x00000002ff0c7424 */ /* 0x000fe400078e00ff */
[----:B------:R-:W-:-:S07]  /*11790*/  IMAD.MOV.U32 R2, RZ, RZ, R14 ;  /* 0x000000ffff027224 */ /* 0x000fce00078e000e */
[----:B------:R-:W-:Y:S05]  /*117a0*/  WARPSYNC.COLLECTIVE R15, `(.L_x_12235) ;  /* 0x000000000f087348 */ /* 0x000fea0003c00000 */
[----:B------:R0:W1:Y:S02]  /*117b0*/  SHFL.IDX P6, R14, R13, R12, R11 ;  /* 0x0000000c0d0e7389 */ /* 0x00006400000c000b */
[----:B01----:R-:W-:Y:S01]  /*117c0*/  ENDCOLLECTIVE ;  /* 0x000000000000791b */ /* 0x003fe20003800000 */
.L_x_12235:
        /* <DEDUP_REMOVED lines=13> */
.L_x_12236:
[----:B------:R-:W-:Y:S02]  /*118a0*/  IMAD.MOV.U32 R13, RZ, RZ, R7 ;  /* 0x000000ffff0d7224 */ /* 0x000fe400078e0007 */
[----:B------:R-:W-:Y:S02]  /*118b0*/  IMAD.MOV.U32 R12, RZ, RZ, 0x3 ;  /* 0x00000003ff0c7424 */ /* 0x000fe400078e00ff */
[----:B------:R-:W-:-:S07]  /*118c0*/  IMAD.MOV.U32 R2, RZ, RZ, R14 ;  /* 0x000000ffff027224 */ /* 0x000fce00078e000e */
[----:B------:R-:W-:Y:S05]  /*118d0*/  WARPSYNC.COLLECTIVE R15, `(.L_x_12237) ;  /* 0x000000000f087348 */ /* 0x000fea0003c00000 */
[----:B------:R0:W1:Y:S02]  /*118e0*/  SHFL.IDX P6, R14, R13, R12, R11 ;  /* 0x0000000c0d0e7389 */ /* 0x00006400000c000b */
[----:B01----:R-:W-:Y:S01]  /*118f0*/  ENDCOLLECTIVE ;  /* 0x000000000000791b */ /* 0x003fe20003800000 */
.L_x_12237:
        /* <DEDUP_REMOVED lines=14> */
.L_x_12238:
[----:B------:R-:W-:Y:S01]  /*119e0*/  IMAD.MOV.U32 R2, RZ, RZ, R14 ;  /* 0x000000ffff027224 */ /* 0x000fe200078e000e */
[----:B------:R-:W-:Y:S06]  /*119f0*/  BRA `(.L_x_12239) ;  /* 0xffffffc800487947 */ /* 0x000fec000383ffff */
.L_x_12160:
[----:B-1----:R1:W2:Y:S02]  /*11a00*/  SYNCS.PHASECHK.TRANS64.TRYWAIT P0, [R5+URZ+0x2d860], R2 ;  /* 0x02d86002050075a7 */ /* 0x0022a4000800017f */
[----:B--2---:R-:W-:Y:S05]  /*11a10*/  @!P0 NANOSLEEP.SYNCS 0x989680 ;  /* 0x009896800000895d */ /* 0x004fea0003900000 */
[----:B------:R-:W2:Y:S02]  /*11a20*/  @!P0 SYNCS.PHASECHK.TRANS64 P0, [R5+URZ+0x2d860], R2 ;  /* 0x02d86002050085a7 */ /* 0x000ea4000800007f */
[----:B--2---:R-:W-:Y:S05]  /*11a30*/  @!P0 BRA `(.L_x_12160) ;  /* 0xfffffffc00f08947 */ /* 0x004fea000383ffff */
[----:B------:R-:W-:Y:S05]  /*11a40*/  BRA `(.L_x_12240) ;  /* 0xffffffc800ac7947 */ /* 0x000fea000383ffff */
.L_x_12161:
        /* <DEDUP_REMOVED lines=8> */
.L_x_12242:
[----:B------:R-:W-:Y:S05]  /*11ad0*/  BSYNC B1 ;  /* 0x0000000000017941 */ /* 0x000fea0003800000 */
.L_x_12241:
        /* <DEDUP_REMOVED lines=9> */
.L_x_12243:
[----:B------:R-:W-:Y:S02]  /*11b70*/  IMAD.MOV.U32 R13, RZ, RZ, R25 ;  /* 0x000000ffff0d7224 */ /* 0x000fe400078e0019 */
[----:B------:R-:W-:Y:S02]  /*11b80*/  IMAD.MOV.U32 R12, RZ, RZ, 0x1 ;  /* 0x00000001ff0c7424 */ /* 0x000fe400078e00ff */
[----:B------:R-:W-:-:S07]  /*11b90*/  IMAD.MOV.U32 R2, RZ, RZ, R14 ;  /* 0x000000ffff027224 */ /* 0x000fce00078e000e */
[----:B------:R-:W-:Y:S05]  /*11ba0*/  WARPSYNC.COLLECTIVE R15, `(.L_x_12244) ;  /* 0x000000000f087348 */ /* 0x000fea0003c00000 */
[----:B------:R0:W1:Y:S02]  /*11bb0*/  SHFL.IDX P6, R14, R13, R12, R11 ;  /* 0x0000000c0d0e7389 */ /* 0x00006400000c000b */
[----:B01----:R-:W-:Y:S01]  /*11bc0*/  ENDCOLLECTIVE ;  /* 0x000000000000791b */ /* 0x003fe20003800000 */
.L_x_12244:
        /* <DEDUP_REMOVED lines=16> */
.L_x_12245:
[----:B------:R-:W-:Y:S02]  /*11cd0*/  IMAD.MOV.U32 R13, RZ, RZ, R25 ;  /* 0x000000ffff0d7224 */ /* 0x000fe400078e0019 */
[----:B------:R-:W-:Y:S02]  /*11ce0*/  IMAD.MOV.U32 R12, RZ, RZ, 0x2 ;  /* 0x00000002ff0c7424 */ /* 0x000fe400078e00ff */
[----:B------:R-:W-:-:S07]  /*11cf0*/  IMAD.MOV.U32 R2, RZ, RZ, R14 ;  /* 0x000000ffff027224 */ /* 0x000fce00078e000e */
[----:B------:R-:W-:Y:S05]  /*11d00*/  WARPSYNC.COLLECTIVE R15, `(.L_x_12246) ;  /* 0x000000000f087348 */ /* 0x000fea0003c00000 */
[----:B------:R0:W1:Y:S02]  /*11d10*/  SHFL.IDX P6, R14, R13, R12, R11 ;  /* 0x0000000c0d0e7389 */ /* 0x00006400000c000b */
[----:B01----:R-:W-:Y:S01]  /*11d20*/  ENDCOLLECTIVE ;  /* 0x000000000000791b */ /* 0x003fe20003800000 */
.L_x_12246:
        /* <DEDUP_REMOVED lines=16> */
.L_x_12247:
[----:B------:R-:W-:Y:S02]  /*11e30*/  IMAD.MOV.U32 R13, RZ, RZ, R25 ;  /* 0x000000ffff0d7224 */ /* 0x000fe400078e0019 */
[----:B------:R-:W-:Y:S02]  /*11e40*/  IMAD.MOV.U32 R12, RZ, RZ, 0x3 ;  /* 0x00000003ff0c7424 */ /* 0x000fe400078e00ff */
[----:B------:R-:W-:-:S07]  /*11e50*/  IMAD.MOV.U32 R2, RZ, RZ, R14 ;  /* 0x000000ffff027224 */ /* 0x000fce00078e000e */
[----:B------:R-:W-:Y:S05]  /*11e60*/  WARPSYNC.COLLECTIVE R15, `(.L_x_12248) ;  /* 0x000000000f087348 */ /* 0x000fea0003c00000 */
[----:B------:R0:W1:Y:S02]  /*11e70*/  SHFL.IDX P6, R14, R13, R12, R11 ;  /* 0x0000000c0d0e7389 */ /* 0x00006400000c000b */
[----:B01----:R-:W-:Y:S01]  /*11e80*/  ENDCOLLECTIVE ;  /* 0x000000000000791b */ /* 0x003fe20003800000 */
.L_x_12248:
        /* <DEDUP_REMOVED lines=13> */
.L_x_12249:
        /* <DEDUP_REMOVED lines=8> */
.L_x_12169:
[----:B-1----:R1:W2:Y:S02]  /*11fe0*/  SYNCS.PHASECHK.TRANS64.TRYWAIT P0, [R0+URZ+0x2d860], R3 ;  /* 0x02d86003000075a7 */ /* 0x0022a4000800017f */
[----:B--2---:R-:W-:Y:S05]  /*11ff0*/  @!P0 NANOSLEEP.SYNCS 0x989680 ;  /* 0x009896800000895d */ /* 0x004fea0003900000 */
[----:B------:R-:W2:Y:S02]  /*12000*/  @!P0 SYNCS.PHASECHK.TRANS64 P0, [R0+URZ+0x2d860], R3 ;  /* 0x02d86003000085a7 */ /* 0x000ea4000800007f */
[----:B--2---:R-:W-:Y:S05]  /*12010*/  @!P0 BRA `(.L_x_12169) ;  /* 0xfffffffc00f08947 */ /* 0x004fea000383ffff */
[----:B------:R-:W-:Y:S05]  /*12020*/  BRA `(.L_x_12251) ;  /* 0xffffffcc00407947 */ /* 0x000fea000383ffff */
.L_x_12170:
        /* <DEDUP_REMOVED lines=8> */
.L_x_12253:
[----:B------:R-:W-:Y:S05]  /*120b0*/  BSYNC B0 ;  /* 0x0000000000007941 */ /* 0x000fea0003800000 */
.L_x_12252:
        /* <DEDUP_REMOVED lines=10> */
.L_x_12254:
        /* <DEDUP_REMOVED lines=17> */
.L_x_12255:
        /* <DEDUP_REMOVED lines=14> */
.L_x_12256:
[----:B------:R-:W-:Y:S02]  /*12350*/  IMAD.MOV.U32 R13, RZ, RZ, R25 ;  /* 0x000000ffff0d7224 */ /* 0x000fe400078e0019 */
[----:B------:R-:W-:Y:S01]  /*12360*/  IMAD.MOV.U32 R12, RZ, RZ, 0x2 ;  /* 0x00000002ff0c7424 */ /* 0x000fe200078e00ff */
[----:B------:R-:W-:-:S13]  /*12370*/  IADD3 R2, P4, R14, R5, RZ ;  /* 0x000000050e027210 */ /* 0x000fda0007f9e0ff */
[----:B------:R-:W-:Y:S05]  /*12380*/  WARPSYNC.COLLECTIVE R15, `(.L_x_12257) ;  /* 0x000000000f087348 */ /* 0x000fea0003c00000 */
[----:B------:R0:W1:Y:S02]  /*12390*/  SHFL.IDX P6, R14, R13, R12, R11 ;  /* 0x0000000c0d0e7389 */ /* 0x00006400000c000b */
[----:B01----:R-:W-:Y:S01]  /*123a0*/  ENDCOLLECTIVE ;  /* 0x000000000000791b */ /* 0x003fe20003800000 */
.L_x_12257:
        /* <DEDUP_REMOVED lines=15> */
.L_x_12258:
[----:B------:R-:W-:Y:S02]  /*124a0*/  IMAD.MOV.U32 R13, RZ, RZ, R25 ;  /* 0x000000ffff0d7224 */ /* 0x000fe400078e0019 */
[----:B------:R-:W-:Y:S01]  /*124b0*/  IMAD.MOV.U32 R12, RZ, RZ, 0x3 ;  /* 0x00000003ff0c7424 */ /* 0x000fe200078e00ff */
[----:B------:R-:W-:-:S13]  /*124c0*/  IADD3 R2, P4, R14, R5, RZ ;  /* 0x000000050e027210 */ /* 0x000fda0007f9e0ff */
[----:B------:R-:W-:Y:S05]  /*124d0*/  WARPSYNC.COLLECTIVE R15, `(.L_x_12259) ;  /* 0x000000000f087348 */ /* 0x000fea0003c00000 */
[----:B------:R0:W1:Y:S02]  /*124e0*/  SHFL.IDX P6, R14, R13, R12, R11 ;  /* 0x0000000c0d0e7389 */ /* 0x00006400000c000b */
[----:B01----:R-:W-:Y:S01]  /*124f0*/  ENDCOLLECTIVE ;  /* 0x000000000000791b */ /* 0x003fe20003800000 */
.L_x_12259:
        /* <DEDUP_REMOVED lines=14> */
.L_x_12260:
[----:B------:R-:W-:Y:S05]  /*125e0*/  BRA `(.L_x_12261) ;  /* 0xffffffc800b47947 */ /* 0x000fea000383ffff */
.L_x_12175:
        /* <DEDUP_REMOVED lines=8> */
.L_x_12263:
[----:B------:R-:W-:Y:S05]  /*12670*/  BSYNC B0 ;  /* 0x0000000000007941 */ /* 0x000fea0003800000 */
.L_x_12262:
        /* <DEDUP_REMOVED lines=9> */
.L_x_12264:
        /* <DEDUP_REMOVED lines=18> */
.L_x_12265:
[----:B------:R-:W-:Y:S01]  /*12830*/  IMAD.MOV.U32 R12, RZ, RZ, 0x2 ;  /* 0x00000002ff0c7424 */ /* 0x000fe200078e00ff */
[----:B------:R-:W-:-:S05]  /*12840*/  SEL R5, R14, RZ, P1 ;  /* 0x000000ff0e057207 */ /* 0x000fca0000800000 */
[----:B------:R-:W-:-:S04]  /*12850*/  IMAD.IADD R4, R2, 0x1, R5 ;  /* 0x0000000102047824 */ /* 0x000fc800078e0205 */
[----:B------:R-:W-:-:S07]  /*12860*/  IMAD.MOV.U32 R13, RZ, RZ, R4 ;  /* 0x000000ffff0d7224 */ /* 0x000fce00078e0004 */
[----:B------:R-:W-:Y:S05]  /*12870*/  WARPSYNC.COLLECTIVE R15, `(.L_x_12266) ;  /* 0x000000000f087348 */ /* 0x000fea0003c00000 */
[----:B------:R0:W1:Y:S02]  /*12880*/  SHFL.UP P6, R14, R13, R12, R11 ;  /* 0x0400000c0d0e7389 */ /* 0x00006400000c000b */
[----:B01----:R-:W-:Y:S01]  /*12890*/  ENDCOLLECTIVE ;  /* 0x000000000000791b */ /* 0x003fe20003800000 */
.L_x_12266:
[----:B------:R-:W-:Y:S01]  /*128a0*/  IMAD.MOV.U32 R12, RZ, RZ, 0x4 ;  /* 0x00000004ff0c7424 */ /* 0x000fe200078e00ff */
[----:B------:R-:W-:-:S05]  /*128b0*/  SEL R5, R14, RZ, P2 ;  /* 0x000000ff0e057207 */ /* 0x000fca0001000000 */
[----:B------:R-:W-:-:S04]  /*128c0*/  IMAD.IADD R5, R4, 0x1, R5 ;  /* 0x0000000104057824 */ /* 0x000fc800078e0205 */
[----:B------:R-:W-:-:S07]  /*128d0*/  IMAD.MOV.U32 R13, RZ, RZ, R5 ;  /* 0x000000ffff0d7224 */ /* 0x000fce00078e0005 */
[----:B------:R-:W-:Y:S05]  /*128e0*/  WARPSYNC.COLLECTIVE R15, `(.L_x_12267) ;  /* 0x000000000f087348 */ /* 0x000fea0003c00000 */
[----:B------:R0:W1:Y:S02]  /*128f0*/  SHFL.UP P6, R14, R13, R12, R11 ;  /* 0x0400000c0d0e7389 */ /* 0x00006400000c000b */
[----:B01----:R-:W-:Y:S01]  /*12900*/  ENDCOLLECTIVE ;  /* 0x000000000000791b */ /* 0x003fe20003800000 */
.L_x_12267:
[----:B------:R-:W-:Y:S01]  /*12910*/  IMAD.MOV.U32 R12, RZ, RZ, 0x8 ;  /* 0x00000008ff0c7424 */ /* 0x000fe200078e00ff */
[----:B------:R-:W-:-:S05]  /*12920*/  SEL R6, R14, RZ, P3 ;  /* 0x000000ff0e067207 */ /* 0x000fca0001800000 */
[----:B------:R-:W-:-:S04]  /*12930*/  IMAD.IADD R6, R5, 0x1, R6 ;  /* 0x0000000105067824 */ /* 0x000fc800078e0206 */
[----:B------:R-:W-:-:S07]  /*12940*/  IMAD.MOV.U32 R13, RZ, RZ, R6 ;  /* 0x000000ffff0d7224 */ /* 0x000fce00078e0006 */
[----:B------:R-:W-:Y:S05]  /*12950*/  WARPSYNC.COLLECTIVE R15, `(.L_x_12268) ;  /* 0x000000000f087348 */ /* 0x000fea0003c00000 */
[----:B------:R0:W1:Y:S02]  /*12960*/  SHFL.UP P6, R14, R13, R12, R11 ;  /* 0x0400000c0d0e7389 */ /* 0x00006400000c000b */
[----:B01----:R-:W-:Y:S01]  /*12970*/  ENDCOLLECTIVE ;  /* 0x000000000000791b */ /* 0x003fe20003800000 */
.L_x_12268:
[----:B------:R-:W-:Y:S01]  /*12980*/  IMAD.MOV.U32 R12, RZ, RZ, 0x10 ;  /* 0x00000010ff0c7424 */ /* 0x000fe200078e00ff */
[----:B------:R-:W-:-:S05]  /*12990*/  SEL R3, R14, RZ, P4 ;  /* 0x000000ff0e037207 */ /* 0x000fca0002000000 */
[----:B------:R-:W-:-:S04]  /*129a0*/  IMAD.IADD R4, R6, 0x1, R3 ;  /* 0x0000000106047824 */ /* 0x000fc800078e0203 */
[----:B------:R-:W-:-:S07]  /*129b0*/  IMAD.MOV.U32 R13, RZ, RZ, R4 ;  /* 0x000000ffff0d7224 */ /* 0x000fce00078e0004 */
[----:B------:R-:W-:Y:S05]  /*129c0*/  WARPSYNC.COLLECTIVE R15, `(.L_x_12269) ;  /* 0x000000000f087348 */ /* 0x000fea0003c00000 */
[----:B------:R0:W1:Y:S02]  /*129d0*/  SHFL.UP P6, R14, R13, R12, R11 ;  /* 0x0400000c0d0e7389 */ /* 0x00006400000c000b */
[----:B01----:R-:W-:Y:S01]  /*129e0*/  ENDCOLLECTIVE ;  /* 0x000000000000791b */ /* 0x003fe20003800000 */
.L_x_12269:
        /* <DEDUP_REMOVED lines=8> */
.L_x_12270:
[----:B------:R-:W-:Y:S05]  /*12a70*/  BRA `(.L_x_12271) ;  /* 0xffffffc800c87947 */ /* 0x000fea000383ffff */
.L_x_12180:
        /* <DEDUP_REMOVED lines=8> */
.L_x_12273:
[----:B------:R-:W-:Y:S05]  /*12b00*/  BSYNC B0 ;  /* 0x0000000000007941 */ /* 0x000fea0003800000 */
.L_x_12272:
        /* <DEDUP_REMOVED lines=8> */
.L_x_12274:
[----:B------:R-:W-:Y:S01]  /*12b90*/  IMAD.MOV.U32 R12, RZ, RZ, 0x4 ;  /* 0x00000004ff0c7424 */ /* 0x000fe200078e00ff */
[----:B------:R-:W-:-:S05]  /*12ba0*/  SEL R14, R14, RZ, P2 ;  /* 0x000000ff0e0e7207 */ /* 0x000fca0001000000 */
[----:B------:R-:W-:-:S04]  /*12bb0*/  IMAD.IADD R3, R13, 0x1, R14 ;  /* 0x000000010d037824 */ /* 0x000fc800078e020e */
[----:B------:R-:W-:-:S07]  /*12bc0*/  IMAD.MOV.U32 R13, RZ, RZ, R3 ;  /* 0x000000ffff0d7224 */ /* 0x000fce00078e0003 */
[----:B------:R-:W-:Y:S05]  /*12bd0*/  WARPSYNC.COLLECTIVE R15, `(.L_x_12275) ;  /* 0x000000000f087348 */ /* 0x000fea0003c00000 */
[----:B------:R0:W1:Y:S02]  /*12be0*/  SHFL.UP P6, R14, R13, R12, R11 ;  /* 0x0400000c0d0e7389 */ /* 0x00006400000c000b */
[----:B01----:R-:W-:Y:S01]  /*12bf0*/  ENDCOLLECTIVE ;  /* 0x000000000000791b */ /* 0x003fe20003800000 */
.L_x_12275:
[----:B------:R-:W-:Y:S01]  /*12c00*/  IMAD.MOV.U32 R12, RZ, RZ, 0x8 ;  /* 0x00000008ff0c7424 */ /* 0x000fe200078e00ff */
[----:B------:R-:W-:-:S05]  /*12c10*/  SEL R4, R14, RZ, P3 ;  /* 0x000000ff0e047207 */ /* 0x000fca0001800000 */
[----:B------:R-:W-:-:S04]  /*12c20*/  IMAD.IADD R4, R3, 0x1, R4 ;  /* 0x0000000103047824 */ /* 0x000fc800078e0204 */
[----:B------:R-:W-:-:S07]  /*12c30*/  IMAD.MOV.U32 R13, RZ, RZ, R4 ;  /* 0x000000ffff0d7224 */ /* 0x000fce00078e0004 */
[----:B------:R-:W-:Y:S05]  /*12c40*/  WARPSYNC.COLLECTIVE R15, `(.L_x_12276) ;  /* 0x000000000f087348 */ /* 0x000fea0003c00000 */
[----:B------:R0:W1:Y:S02]  /*12c50*/  SHFL.UP P6, R14, R13, R12, R11 ;  /* 0x0400000c0d0e7389 */ /* 0x00006400000c000b */
[----:B01----:R-:W-:Y:S01]  /*12c60*/  ENDCOLLECTIVE ;  /* 0x000000000000791b */ /* 0x003fe20003800000 */
.L_x_12276:
[----:B------:R-:W-:Y:S01]  /*12c70*/  IMAD.MOV.U32 R12, RZ, RZ, 0x10 ;  /* 0x00000010ff0c7424 */ /* 0x000fe200078e00ff */
[----:B------:R-:W-:-:S05]  /*12c80*/  SEL R5, R14, RZ, P4 ;  /* 0x000000ff0e057207 */ /* 0x000fca0002000000 */
[----:B------:R-:W-:-:S04]  /*12c90*/  IMAD.IADD R5, R4, 0x1, R5 ;  /* 0x0000000104057824 */ /* 0x000fc800078e0205 */
[----:B------:R-:W-:-:S07]  /*12ca0*/  IMAD.MOV.U32 R13, RZ, RZ, R5 ;  /* 0x000000ffff0d7224 */ /* 0x000fce00078e0005 */
[----:B------:R-:W-:Y:S05]  /*12cb0*/  WARPSYNC.COLLECTIVE R15, `(.L_x_12277) ;  /* 0x000000000f087348 */ /* 0x000fea0003c00000 */
[----:B------:R0:W1:Y:S02]  /*12cc0*/  SHFL.UP P6, R14, R13, R12, R11 ;  /* 0x0400000c0d0e7389 */ /* 0x00006400000c000b */
[----:B01----:R-:W-:Y:S01]  /*12cd0*/  ENDCOLLECTIVE ;  /* 0x000000000000791b */ /* 0x003fe20003800000 */
.L_x_12277:
        /* <DEDUP_REMOVED lines=8> */
.L_x_12278:
[----:B------:R-:W-:Y:S05]  /*12d60*/  BRA `(.L_x_12279) ;  /* 0xffffffc800a87947 */ /* 0x000fea000383ffff */
.L_x_12182:
[----:B------:R-:W-:Y:S01]  /*12d70*/  BSSY B0, `(.L_x_12280) ;  /* 0x0000006000007945 */ /* 0x000fe20003800000 */
[----:B------:R-:W-:Y:S01]  /*12d80*/  PLOP3.LUT P6, PT, P6, PT, PT, 0x8, 0x0 ;  /* 0x000000000000781c */ /* 0x000fe200037ce170 */
[----:B------:R-:W-:-:S12]  /*12d90*/  IMAD.MOV.U32 R15, RZ, RZ, -0x1 ;  /* 0xffffffffff0f7424 */ /* 0x000fd800078e00ff */
[----:B0-----:R-:W-:Y:S05]  /*12da0*/  WARPSYNC.COLLECTIVE R15, `(.L_x_12281) ;  /* 0x000000000f087348 */ /* 0x001fea0003c00000 */
[----:B------:R-:W-:Y:S01]  /*12db0*/  VOTE.ANY R14, PT, P6 ;  /* 0x00000000000e7806 */ /* 0x000fe200030e0100 */
[----:B0-----:R-:W-:Y:S06]  /*12dc0*/  ENDCOLLECTIVE ;  /* 0x000000000000791b */ /* 0x001fec0003800000 */
.L_x_12281:
[----:B------:R-:W-:Y:S05]  /*12dd0*/  BSYNC B0 ;  /* 0x0000000000007941 */ /* 0x000fea0003800000 */
.L_x_12280:
        /* <DEDUP_REMOVED lines=9> */
.L_x_12282:
[----:B------:R-:W-:Y:S01]  /*12e70*/  IMAD.MOV.U32 R17, RZ, RZ, R14 ;  /* 0x000000ffff117224 */ /* 0x000fe200078e000e */
[----:B------:R-:W-:Y:S06]  /*12e80*/  BRA `(.L_x_12283) ;  /* 0xffffffc800987947 */ /* 0x000fec000383ffff */
.L_x_12184:
[----:B------:R-:W-:Y:S01]  /*12e90*/  BSSY B0, `(.L_x_12284) ;  /* 0x0000007000007945 */ /* 0x000fe20003800000 */
[----:B------:R-:W-:Y:S02]  /*12ea0*/  IMAD.MOV.U32 R13, RZ, RZ, R3 ;  /* 0x000000ffff0d7224 */ /* 0x000fe400078e0003 */
[----:B------:R-:W-:Y:S02]  /*12eb0*/  IMAD.MOV.U32 R11, RZ, RZ, 0x1f ;  /* 0x0000001fff0b7424 */ /* 0x000fe400078e00ff */
[----:B------:R-:W-:-:S07]  /*12ec0*/  IMAD.MOV.U32 R15, RZ, RZ, -0x1 ;  /* 0xffffffffff0f7424 */ /* 0x000fce00078e00ff */
[----:B012---:R-:W-:Y:S05]  /*12ed0*/  WARPSYNC.COLLECTIVE R15, `(.L_x_12285) ;  /* 0x000000000f087348 */ /* 0x007fea0003c00000 */
[----:B------:R3:W4:Y:S02]  /*12ee0*/  SHFL.IDX P6, R14, R13, R12, R11 ;  /* 0x0000000c0d0e7389 */ /* 0x00072400000c000b */
[----:B01234-:R-:W-:Y:S01]  /*12ef0*/  ENDCOLLECTIVE ;  /* 0x000000000000791b */ /* 0x01ffe20003800000 */
.L_x_12285:
[----:B------:R-:W-:Y:S05]  /*12f00*/  BSYNC B0 ;  /* 0x0000000000007941 */ /* 0x000fea0003800000 */
.L_x_12284:
[----:B------:R-:W-:Y:S01]  /*12f10*/  IMAD.MOV.U32 R5, RZ, RZ, R14 ;  /* 0x000000ffff057224 */ /* 0x000fe200078e000e */
[----:B------:R-:W-:Y:S06]  /*12f20*/  BRA `(.L_x_12183) ;  /* 0xffffffc8008c7947 */ /* 0x000fec000383ffff */
.L_x_12188:
[----:B-1----:R1:W2:Y:S02]  /*12f30*/  SYNCS.PHASECHK.TRANS64.TRYWAIT P0, [R5+URZ+0x2d820], R0 ;  /* 0x02d82000050075a7 */ /* 0x0022a4000800017f */
[----:B--2---:R-:W-:Y:S05]  /*12f40*/  @!P0 NANOSLEEP.SYNCS 0x989680 ;  /* 0x009896800000895d */ /* 0x004fea0003900000 */
[----:B------:R-:W2:Y:S02]  /*12f50*/  @!P0 SYNCS.PHASECHK.TRANS64 P0, [R5+URZ+0x2d820], R0 ;  /* 0x02d82000050085a7 */ /* 0x000ea4000800007f */
[----:B--2---:R-:W-:Y:S05]  /*12f60*/  @!P0 BRA `(.L_x_12188) ;  /* 0xfffffffc00f08947 */ /* 0x004fea000383ffff */
[----:B------:R-:W-:Y:S05]  /*12f70*/  BRA `(.L_x_12286) ;  /* 0xffffffd000047947 */ /* 0x000fea000383ffff */
.L_x_12189:
        /* <DEDUP_REMOVED lines=11> */
.L_x_12288:
[----:B------:R-:W-:Y:S05]  /*13030*/  BSYNC B0 ;  /* 0x0000000000007941 */ /* 0x000fea0003800000 */
.L_x_12287:
[----:B------:R-:W-:Y:S05]  /*13040*/  BRA `(.L_x_12289) ;  /* 0xffffffcc00ec7947 */ /* 0x000fea000383ffff */
.L_x_12192:
[----:B------:R-:W-:Y:S01]  /*13050*/  BSSY B1, `(.L_x_12290) ;  /* 0x0000006000017945 */ /* 0x000fe20003800000 */
[----:B------:R-:W-:-:S07]  /*13060*/  IMAD.MOV.U32 R15, RZ, RZ, -0x1 ;  /* 0xffffffffff0f7424 */ /* 0x000fce00078e00ff */
[----:B01----:R-:W-:Y:S05]  /*13070*/  WARPSYNC.COLLECTIVE R15, `(.L_x_12291) ;  /* 0x000000000f0c7348 */ /* 0x003fea0003c00000 */
[----:B------:R-:W-:Y:S02]  /*13080*/  ELECT P6, UR62, PT ;  /* 0x00000000003e782f */ /* 0x000fe400038c0000 */
[----:B------:R-:W-:Y:S01]  /*13090*/  MOV R14, UR62 ;  /* 0x0000003e000e7c02 */ /* 0x000fe20008000f00 */
[----:B01----:R-:W-:Y:S10]  /*130a0*/  ENDCOLLECTIVE ;  /* 0x000000000000791b */ /* 0x003ff40003800000 */
.L_x_12291:
[----:B------:R-:W-:Y:S05]  /*130b0*/  BSYNC B1 ;  /* 0x0000000000017941 */ /* 0x000fea0003800000 */
.L_x_12290:
[----:B------:R-:W-:Y:S05]  /*130c0*/  BRA `(.L_x_12292) ;  /* 0xffffffcc00e47947 */ /* 0x000fea000383ffff */
.L_x_12194:
[----:B-1----:R1:W2:Y:S02]  /*130d0*/  SYNCS.PHASECHK.TRANS64.TRYWAIT P1, [R3+URZ+0x2d840], R2 ;  /* 0x02d84002030075a7 */ /* 0x0022a4000802017f */
[----:B--2---:R-:W-:Y:S05]  /*130e0*/  @!P1 NANOSLEEP.SYNCS 0x989680 ;  /* 0x009896800000995d */ /* 0x004fea0003900000 */
[----:B------:R-:W2:Y:S02]  /*130f0*/  @!P1 SYNCS.PHASECHK.TRANS64 P1, [R3+URZ+0x2d840], R2 ;  /* 0x02d84002030095a7 */ /* 0x000ea4000802007f */
[----:B--2---:R-:W-:Y:S05]  /*13100*/  @!P1 BRA `(.L_x_12194) ;  /* 0xfffffffc00f09947 */ /* 0x004fea000383ffff */
[----:B------:R-:W-:Y:S05]  /*13110*/  BRA `(.L_x_12293) ;  /* 0xffffffd000047947 */ /* 0x000fea000383ffff */
.L_x_12196:
[----:B--2---:R2:W3:Y:S02]  /*13120*/  SYNCS.PHASECHK.TRANS64.TRYWAIT P1, [R5+URZ+0x2d840], R0 ;  /* 0x02d84000050075a7 */ /* 0x0044e4000802017f */
[----:B---3--:R-:W-:Y:S05]  /*13130*/  @!P1 NANOSLEEP.SYNCS 0x989680 ;  /* 0x009896800000995d */ /* 0x008fea0003900000 */
[----:B------:R-:W3:Y:S02]  /*13140*/  @!P1 SYNCS.PHASECHK.TRANS64 P1, [R5+URZ+0x2d840], R0 ;  /* 0x02d84000050095a7 */ /* 0x000ee4000802007f */
[----:B---3--:R-:W-:Y:S05]  /*13150*/  @!P1 BRA `(.L_x_12196) ;  /* 0xfffffffc00f09947 */ /* 0x008fea000383ffff */
[----:B------:R-:W-:Y:S05]  /*13160*/  BRA `(.L_x_12294) ;  /* 0xffffffd000107947 */ /* 0x000fea000383ffff */
.L_x_12198:
[----:B---3--:R3:W4:Y:S02]  /*13170*/  SYNCS.PHASECHK.TRANS64.TRYWAIT P1, [R3+URZ+0x2d860], R2 ;  /* 0x02d86002030075a7 */ /* 0x008724000802017f */
[----:B----4-:R-:W-:Y:S05]  /*13180*/  @!P1 NANOSLEEP.SYNCS 0x989680 ;  /* 0x009896800000995d */ /* 0x010fea0003900000 */
[----:B------:R-:W4:Y:S02]  /*13190*/  @!P1 SYNCS.PHASECHK.TRANS64 P1, [R3+URZ+0x2d860], R2 ;  /* 0x02d86002030095a7 */ /* 0x000f24000802007f */
[----:B----4-:R-:W-:Y:S05]  /*131a0*/  @!P1 BRA `(.L_x_12198) ;  /* 0xfffffffc00f09947 */ /* 0x010fea000383ffff */
[----:B------:R-:W-:Y:S05]  /*131b0*/  BRA `(.L_x_12295) ;  /* 0xffffffd0000c7947 */ /* 0x000fea000383ffff */
.L_x_12296:
        /* <DEDUP_REMOVED lines=12> */
.L_x_15870:


//--------------------- .text._ZN7cutlass13device_kernelIN5flash11enable_sm90INS1_16FlashAttnFwdSm90INS1_25CollectiveMainloopFwdSm90ILi2EN4cute5tupleIJNS5_1CILi1EEES8_S8_EEENS6_IJNS7_ILi192EEENS7_ILi128EEENS7_ILi96EEEEEELi96ENS_6half_tEfNS_4arch4Sm90ELb1ELb0ELb0ELb1ELb1ELb1ELb0ELb0ELb1ELb1ELb0ELb0EEENS1_21CollectiveEpilogueFwdINS6_IJSA_SC_SB_EEES9_SE_SG_Li384ELb1ELb1ELb0ELb0EEENS1_36VarlenDynamicPersistentTileSchedulerILi192ELi128ELi384ELi128ELb0ELb1ELb1ELb1ELb1ELb1EEEEEEEEEvNT_6ParamsE --------------------------
	.section	.text._ZN7cutlass13device_kernelIN5flash11enable_sm90INS1_16FlashAttnFwdSm90INS1_25CollectiveMainloopFwdSm90ILi2EN4cute5tupleIJNS5_1CILi1EEES8_S8_EEENS6_IJNS7_ILi192EEENS7_ILi128EEENS7_ILi96EEEEEELi96ENS_6half_tEfNS_4arch4Sm90ELb1ELb0ELb0ELb1ELb1ELb1ELb0ELb0ELb1ELb1ELb0ELb0EEENS1_21CollectiveEpilogueFwdINS6_IJSA_SC_SB_EEES9_SE_SG_Li384ELb1ELb1ELb0ELb0EEENS1_36VarlenDynamicPersistentTileSchedulerILi192ELi128ELi384ELi128ELb0ELb1ELb1ELb1ELb1ELb1EEEEEEEEEvNT_6ParamsE,"ax",@progbits
	.align	128
.text._ZN7cutlass13device_kernelIN5flash11enable_sm90INS1_16FlashAttnFwdSm90INS1_25CollectiveMainloopFwdSm90ILi2EN4cute5tupleIJNS5_1CILi1EEES8_S8_EEENS6_IJNS7_ILi192EEENS7_ILi128EEENS7_ILi96EEEEEELi96ENS_6half_tEfNS_4arch4Sm90ELb1ELb0ELb0ELb1ELb1ELb1ELb0ELb0ELb1ELb1ELb0ELb0EEENS1_21CollectiveEpilogueFwdINS6_IJSA_SC_SB_EEES9_SE_SG_Li384ELb1ELb1ELb0ELb0EEENS1_36VarlenDynamicPersistentTileSchedulerILi192ELi128ELi384ELi128ELb0ELb1ELb1ELb1ELb1ELb1EEEEEEEEEvNT_6ParamsE:
        .type           _ZN7cutlass13device_kernelIN5flash11enable_sm90INS1_16FlashAttnFwdSm90INS1_25CollectiveMainloopFwdSm90ILi2EN4cute5tupleIJNS5_1CILi1EEES8_S8_EEENS6_IJNS7_ILi192EEENS7_ILi128EEENS7_ILi96EEEEEELi96ENS_6half_tEfNS_4arch4Sm90ELb1ELb0ELb0ELb1ELb1ELb1ELb0ELb0ELb1ELb1ELb0ELb0EEENS1_21CollectiveEpilogueFwdINS6_IJSA_SC_SB_EEES9_SE_SG_Li384ELb1ELb1ELb0ELb0EEENS1_36VarlenDynamicPersistentTileSchedulerILi192ELi128ELi384ELi128ELb0ELb1ELb1ELb1ELb1ELb1EEEEEEEEEvNT_6ParamsE,@function
        .size           _ZN7cutlass13device_kernelIN5flash11enable_sm90INS1_16FlashAttnFwdSm90INS1_25CollectiveMainloopFwdSm90ILi2EN4cute5tupleIJNS5_1CILi1EEES8_S8_EEENS6_IJNS7_ILi192EEENS7_ILi128EEENS7_ILi96EEEEEELi96ENS_6half_tEfNS_4arch4Sm90ELb1ELb0ELb0ELb1ELb1ELb1ELb0ELb0ELb1ELb1ELb0ELb0EEENS1_21CollectiveEpilogueFwdINS6_IJSA_SC_SB_EEES9_SE_SG_Li384ELb1ELb1ELb0ELb0EEENS1_36VarlenDynamicPersistentTileSchedulerILi192ELi128ELi384ELi128ELb0ELb1ELb1ELb1ELb1ELb1EEEEEEEEEvNT_6ParamsE,(.L_x_15871 - _ZN7cutlass13device_kernelIN5flash11enable_sm90INS1_16FlashAttnFwdSm90INS1_25CollectiveMainloopFwdSm90ILi2EN4cute5tupleIJNS5_1CILi1EEES8_S8_EEENS6_IJNS7_ILi192EEENS7_ILi128EEENS7_ILi96EEEEEELi96ENS_6half_tEfNS_4arch4Sm90ELb1ELb0ELb0ELb1ELb1ELb1ELb0ELb0ELb1ELb1ELb0ELb0EEENS1_21CollectiveEpilogueFwdINS6_IJSA_SC_SB_EEES9_SE_SG_Li384ELb1ELb1ELb0ELb0EEENS1_36VarlenDynamicPersistentTileSchedulerILi192ELi128ELi384ELi128ELb0ELb1ELb1ELb1ELb1ELb1EEEEEEEEEvNT_6ParamsE)
        .other          _ZN7cutlass13device_kernelIN5flash11enable_sm90INS1_16FlashAttnFwdSm90INS1_25CollectiveMainloopFwdSm90ILi2EN4cute5tupleIJNS5_1CILi1EEES8_S8_EEENS6_IJNS7_ILi192EEENS7_ILi128EEENS7_ILi96EEEEEELi96ENS_6half_tEfNS_4arch4Sm90ELb1ELb0ELb0ELb1ELb1ELb1ELb0ELb0ELb1ELb1ELb0ELb0EEENS1_21CollectiveEpilogueFwdINS6_IJSA_SC_SB_EEES9_SE_SG_Li384ELb1ELb1ELb0ELb0EEENS1_36VarlenDynamicPersistentTileSchedulerILi192ELi128ELi384ELi128ELb0ELb1ELb1ELb1ELb1ELb1EEEEEEEEEvNT_6ParamsE,@"STO_CUDA_ENTRY STV_DEFAULT"
_ZN7cutlass13device_kernelIN5flash11enable_sm90INS1_16FlashAttnFwdSm90INS1_25CollectiveMainloopFwdSm90ILi2EN4cute5tupleIJNS5_1CILi1EEES8_S8_EEENS6_IJNS7_ILi192EEENS7_ILi128EEENS7_ILi96EEEEEELi96ENS_6half_tEfNS_4arch4Sm90ELb1ELb0ELb0ELb1ELb1ELb1ELb0ELb0ELb1ELb1ELb0ELb0EEENS1_21CollectiveEpilogueFwdINS6_IJSA_SC_SB_EEES9_SE_SG_Li384ELb1ELb1ELb0ELb0EEENS1_36VarlenDynamicPersistentTileSchedulerILi192ELi128ELi384ELi128ELb0ELb1ELb1ELb1ELb1ELb1EEEEEEEEEvNT_6ParamsE:
        /* <DEDUP_REMOVED lines=18> */
.L_x_12298:
[----:B------:R-:W-:Y:S05]  /*0120*/  BSYNC B0 ;  /* 0x0000000000007941 */ /* 0x000fea0003800000 */
.L_x_12297:
        /* <DEDUP_REMOVED lines=41> */
.L_x_12299:
        /* <DEDUP_REMOVED lines=22> */
.L_x_12300:
        /* <DEDUP_REMOVED lines=18> */
.L_x_12301:
        /* <DEDUP_REMOVED lines=22> */
.L_x_12302:
        /* <DEDUP_REMOVED lines=22> */
.L_x_12303:
        /* <DEDUP_REMOVED lines=8> */
.L_x_12306:
        /* <DEDUP_REMOVED lines=22> */
[----:B------:R-:W-:Y:S01]  /*0ae0*/  R2UR UR42, R2 ;  /* 0x00000000022a72ca */ /* 0x000fe200000e0000 */
[----:B------:R-:W-:Y:S01]  /*0af0*/  IMAD.MOV.U32 R155, RZ, RZ, 0x40 ;  /* 0x00000040ff9b7424 */ /* 0x000fe200078e00ff */
        /* <DEDUP_REMOVED lines=9> */
[----:B------:R-:W-:Y:S02]  /*0b90*/  LEA.HI R4, R0, R22, RZ, 0x4 ;  /* 0x0000001600047211 */ /* 0x000fe400078f20ff */
[----:B------:R-:W-:Y:S01]  /*0ba0*/  SHF.R.S32.HI R141, RZ, 0x1, R6 ;  /* 0x00000001ff8d7819 */ /* 0x000fe20000011406 */
[----:B------:R-:W-:Y:S01]  /*0bb0*/  IMAD.IADD R19, R22, 0x1, -R3 ;  /* 0x0000000116137824 */ /* 0x000fe200078e0a03 */
[----:B------:R-:W-:-:S02]  /*0bc0*/  SHF.R.S32.HI R3, RZ, 0x4, R4 ;  /* 0x00000004ff037819 */ /* 0x000fc40000011404 */
[----:B------:R-:W-:Y:S01]  /*0bd0*/  LEA.HI R6, R6, R141, RZ, 0x1 ;  /* 0x0000008d06067211 */ /* 0x000fe200078f08ff */
[----:B------:R-:W-:Y:S01]  /*0be0*/  IMAD.SHL.U32 R26, R19, 0x4, RZ ;  /* 0x00000004131a7824 */ /* 0x000fe200078e00ff */
[----:B------:R-:W-:Y:S02]  /*0bf0*/  LEA.HI R5, R4, R3, RZ, 0x1 ;  /* 0x0000000304057211 */ /* 0x000fe400078f08ff */
[----:B------:R-:W-:Y:S01]  /*0c00*/  LOP3.LUT R8, R6, 0x7fffffe, RZ, 0xc0, !PT ;  /* 0x07fffffe06087812 */ /* 0x000fe200078ec0ff */
[C---:B------:R-:W-:Y:S01]  /*0c10*/  VIADD R9, R26.reuse, 0x10 ;  /* 0x000000101a097836 */ /* 0x040fe20000000000 */
[----:B------:R-:W-:Y:S01]  /*0c20*/  LOP3.LUT R6, R5, 0x1ffffffe, RZ, 0xc0, !PT ;  /* 0x1ffffffe05067812 */ /* 0x000fe200078ec0ff */
[C---:B------:R-:W-:Y:S01]  /*0c30*/  VIADD R7, R26.reuse, 0x20 ;  /* 0x000000201a077836 */ /* 0x040fe20000000000 */
[----:B------:R-:W-:Y:S01]  /*0c40*/  STL [R1], R26 ;  /* 0x0000001a01007387 */ /* 0x000fe20000100800 */
[----:B------:R-:W-:Y:S01]  /*0c50*/  IMAD.IADD R8, R141, 0x1, -R8 ;  /* 0x000000018d087824 */ /* 0x000fe200078e0a08 */
[----:B------:R-:W-:Y:S01]  /*0c60*/  IADD3 R5, R26, R9, RZ ;  /* 0x000000091a057210 */ /* 0x000fe20007ffe0ff */
[C---:B------:R-:W-:Y:S01]  /*0c70*/  IMAD.IADD R6, R3.reuse, 0x1, -R6 ;  /* 0x0000000103067824 */ /* 0x040fe200078e0a06 */
[----:B------:R0:W-:Y:S01]  /*0c80*/  STL [R1+0x38], R9 ;  /* 0x0000380901007387 */ /* 0x0001e20000100800 */
[----:B------:R-:W-:Y:S01]  /*0c90*/  IMAD R18, R3, 0x8, R8 ;  /* 0x0000000803127824 */ /* 0x000fe200078e0208 */
[----:B------:R-:W-:Y:S01]  /*0ca0*/  LEA.HI R3, R0, R22, RZ, 0x7 ;  /* 0x0000001600037211 */ /* 0x000fe200078f38ff */
[----:B------:R-:W-:Y:S01]  /*0cb0*/  IMAD.SHL.U32 R6, R6, 0x8, RZ ;  /* 0x0000000806067824 */ /* 0x000fe200078e00ff */
[----:B------:R1:W-:Y:S01]  /*0cc0*/  STL [R1+0x34], R7 ;  /* 0x0000340701007387 */ /* 0x0003e20000100800 */
[----:B------:R-:W-:-:S02]  /*0cd0*/  SHF.R.S32.HI R10, RZ, 0x1f, R5 ;  /* 0x0000001fff0a7819 */ /* 0x000fc40000011405 */
[----:B------:R-:W-:Y:S02]  /*0ce0*/  LOP3.LUT R4, R4, 0xfffffff0, RZ, 0xc0, !PT ;  /* 0xfffffff004047812 */ /* 0x000fe400078ec0ff */
[-C--:B------:R-:W-:Y:S01]  /*0cf0*/  LEA.HI R14, R10, R5.reuse, RZ, 0x3 ;  /* 0x000000050a0e7211 */ /* 0x080fe200078f18ff */
[----:B0-----:R-:W-:Y:S01]  /*0d00*/  IMAD.IADD R9, R26, 0x1, R7 ;  /* 0x000000011a097824 */ /* 0x001fe200078e0207 */
[----:B------:R-:W-:Y:S01]  /*0d10*/  LEA.HI R15, R10, R5, RZ, 0x5 ;  /* 0x000000050a0f7211 */ /* 0x000fe200078f28ff */
[----:B------:R-:W-:Y:S01]  /*0d20*/  IMAD.IADD R4, R22, 0x1, -R4 ;  /* 0x0000000116047824 */ /* 0x000fe200078e0a04 */
[----:B------:R-:W-:Y:S02]  /*0d30*/  LEA.HI R5, R0, R22, RZ, 0x5 ;  /* 0x0000001600057211 */ /* 0x000fe400078f28ff */
[----:B-1----:R-:W-:Y:S02]  /*0d40*/  LOP3.LUT R7, R3, 0xffffff80, RZ, 0xc0, !PT ;  /* 0xffffff8003077812 */ /* 0x002fe400078ec0ff */
[----:B------:R-:W-:-:S02]  /*0d50*/  SHF.R.S32.HI R8, RZ, 0x1f, R9 ;  /* 0x0000001fff087819 */ /* 0x000fc40000011409 */
[----:B------:R-:W-:Y:S01]  /*0d60*/  SHF.R.S32.HI R25, RZ, 0x7, R3 ;  /* 0x00000007ff197819 */ /* 0x000fe20000011403 */
[----:B------:R-:W-:Y:S01]  /*0d70*/  IMAD.IADD R24, R22, 0x1, -R7 ;  /* 0x0000000116187824 */ /* 0x000fe200078e0a07 */
[----:B------:R-:W-:Y:S02]  /*0d80*/  LEA.HI R7, R0, R22, RZ, 0x2 ;  /* 0x0000001600077211 */ /* 0x000fe400078f10ff */
[CC--:B------:R-:W-:Y:S02]  /*0d90*/  LEA.HI R20, R8.reuse, R9.reuse, RZ, 0x3 ;  /* 0x0000000908147211 */ /* 0x0c0fe400078f18ff */
[----:B------:R-:W-:Y:S02]  /*0da0*/  LEA.HI R16, R8, R9, RZ, 0x5 ;  /* 0x0000000908107211 */ /* 0x000fe400078f28ff */
[----:B------:R-:W-:Y:S02]  /*0db0*/  SHF.R.S32.HI R0, RZ, 0x5, R5 ;  /* 0x00000005ff007819 */ /* 0x000fe40000011405 */
[----:B------:R-:W-:-:S02]  /*0dc0*/  SHF.R.S32.HI R21, RZ, 0x2, R7 ;  /* 0x00000002ff157819 */ /* 0x000fc40000011407 */
[----:B------:R-:W-:Y:S01]  /*0dd0*/  SHF.R.S32.HI R8, RZ, 0x1f, R7 ;  /* 0x0000001fff087819 */ /* 0x000fe20000011407 */
[--C-:B------:R-:W-:Y:S01]  /*0de0*/  IMAD R17, R0, 0x10, R4.reuse ;  /* 0x0000001000117824 */ /* 0x100fe200078e0204 */
[----:B------:R-:W-:Y:S02]  /*0df0*/  SHF.R.S32.HI R5, RZ, 0x1f, R4 ;  /* 0x0000001fff057819 */ /* 0x000fe40000011404 */
[----:B------:R-:W-:Y:S01]  /*0e00*/  LEA.HI R13, R8, R21, RZ, 0x2 ;  /* 0x00000015080d7211 */ /* 0x000fe200078f10ff */
[----:B------:R-:W-:Y:S01]  /*0e10*/  IMAD.HI R8, R25, 0x55555556, RZ ;  /* 0x5555555619087827 */ /* 0x000fe200078e02ff */
[----:B------:R-:W-:Y:S02]  /*0e20*/  LEA.HI R5, R5, R4, RZ, 0x3 ;  /* 0x0000000405057211 */ /* 0x000fe400078f18ff */
[----:B------:R-:W-:Y:S02]  /*0e30*/  SHF.R.S32.HI R9, RZ, 0x1f, R24 ;  /* 0x0000001fff097819 */ /* 0x000fe40000011418 */
[----:B------:R-:W-:-:S02]  /*0e40*/  LOP3.LUT R13, R13, 0xfffffffc, RZ, 0xc0, !PT ;  /* 0xfffffffc0d0d7812 */ /* 0x000fc400078ec0ff */
[C---:B------:R-:W-:Y:S01]  /*0e50*/  LOP3.LUT R3, R5.reuse, 0xfffffff8, RZ, 0xc0, !PT ;  /* 0xfffffff805037812 */ /* 0x040fe200078ec0ff */
[----:B------:R-:W-:Y:S01]  /*0e60*/  IMAD.SHL.U32 R5, R5, 0x40, RZ ;  /* 0x0000004005057824 */ /* 0x000fe200078e00ff */
[----:B------:R-:W-:Y:S01]  /*0e70*/  LEA.HI R10, R9, R24, RZ, 0x2 ;  /* 0x00000018090a7211 */ /* 0x000fe200078f10ff */
[----:B------:R-:W-:Y:S01]  /*0e80*/  IMAD.IADD R21, R21, 0x1, -R13 ;  /* 0x0000000115157824 */ /* 0x000fe200078e0a0d */
[----:B------:R-:W-:Y:S01]  /*0e90*/  IADD3 R3, R4, -R3, RZ ;  /* 0x8000000304037210 */ /* 0x000fe20007ffe0ff */
[----:B------:R-:W-:Y:S01]  /*0ea0*/  IMAD.SHL.U32 R13, R18, 0x20, RZ ;  /* 0x00000020120d7824 */ /* 0x000fe200078e00ff */
[--C-:B------:R-:W-:Y:S01]  /*0eb0*/  SHF.R.S32.HI R11, RZ, 0x2, R10.reuse ;  /* 0x00000002ff0b7819 */ /* 0x100fe2000001140a */
[----:B------:R-:W-:Y:S01]  /*0ec0*/  IMAD.SHL.U32 R157, R21, 0x40, RZ ;  /* 0x00000040159d7824 */ /* 0x000fe200078e00ff */
[----:B------:R-:W-:Y:S01]  /*0ed0*/  SHF.R.S32.HI R12, RZ, 0x1f, R10 ;  /* 0x0000001fff0c7819 */ /* 0x000fe2000001140a */
[----:B------:R0:W-:Y:S01]  /*0ee0*/  STL [R1+0x60], R21 ;  /* 0x0000601501007387 */ /* 0x0001e20000100800 */
[C---:B------:R-:W-:Y:S01]  /*0ef0*/  R2P PR, R3.reuse, 0x6 ;  /* 0x0000000603007804 */ /* 0x040fe20000000000 */
[----:B------:R-:W-:Y:S01]  /*0f00*/  IMAD.SHL.U32 R3, R3, 0x40, RZ ;  /* 0x0000004003037824 */ /* 0x000fe200078e00ff */
[----:B------:R-:W-:-:S02]  /*0f10*/  LEA.HI R12, R12, R11, RZ, 0x3 ;  /* 0x0000000b0c0c7211 */ /* 0x000fc400078f18ff */
[----:B------:R-:W-:Y:S02]  /*0f20*/  LOP3.LUT R5, R5, 0x7ffffe00, RZ, 0xc0, !PT ;  /* 0x7ffffe0005057812 */ /* 0x000fe400078ec0ff */
[----:B------:R-:W-:Y:S02]  /*0f30*/  LOP3.LUT R157, R157, 0xc0, RZ, 0xc0, !PT ;  /* 0x000000c09d9d7812 */ /* 0x000fe400078ec0ff */
[----:B------:R-:W-:Y:S01]  /*0f40*/  LOP3.LUT R3, R3, 0x1c0, RZ, 0xc0, !PT ;  /* 0x000001c003037812 */ /* 0x000fe200078ec0ff */
[----:B------:R-:W-:Y:S01]  /*0f50*/  IMAD R5, R0, 0x400, R5 ;  /* 0x0000040000057824 */ /* 0x000fe200078e0205 */
[----:B------:R-:W-:Y:S02]  /*0f60*/  LOP3.LUT R12, R12, 0xfffffff8, RZ, 0xc0, !PT ;  /* 0xfffffff80c0c7812 */ /* 0x000fe400078ec0ff */
[----:B------:R-:W-:Y:S02]  /*0f70*/  LEA.HI R9, R9, R24, RZ, 0x5 ;  /* 0x0000001809097211 */ /* 0x000fe400078f28ff */
[----:B------:R-:W-:Y:S01]  /*0f80*/  LEA R0, R17, R6, 0x5 ;  /* 0x0000000611007211 */ /* 0x000fe200078e28ff */
[----:B------:R-:W-:Y:S01]  /*0f90*/  IMAD.IADD R12, R11, 0x1, -R12 ;  /* 0x000000010b0c7824 */ /* 0x000fe200078e0a0c */
[----:B------:R-:W-:-:S02]  /*0fa0*/  SHF.R.S32.HI R16, RZ, 0x5, R16 ;  /* 0x00000005ff107819 */ /* 0x000fc40000011410 */
[----:B0-----:R-:W-:Y:S01]  /*0fb0*/  SHF.R.U32.HI R21, RZ, 0x3, R157 ;  /* 0x00000003ff157819 */ /* 0x001fe2000001169d */
[----:B------:R0:W-:Y:S01]  /*0fc0*/  STL [R1+0x84], R0 ;  /* 0x0000840001007387 */ /* 0x0001e20000100800 */
[----:B------:R-:W-:Y:S01]  /*0fd0*/  LOP3.LUT R4, R157, 0x18, R20, 0xf8, !PT ;  /* 0x000000189d047812 */ /* 0x000fe200078ef814 */
[----:B------:R-:W-:Y:S01]  /*0fe0*/  IMAD R16, R16, 0x1800, R13 ;  /* 0x0000180010107824 */ /* 0x000fe200078e020d */
[----:B------:R-:W-:Y:S01]  /*0ff0*/  LOP3.LUT R6, R3, 0x8, R6, 0xf8, !PT ;  /* 0x0000000803067812 */ /* 0x000fe200078ef806 */
[----:B------:R-:W-:Y:S01]  /*1000*/  STL [R1+0xc], R13 ;  /* 0x00000c0d01007387 */ /* 0x000fe20000100800 */
[----:B------:R-:W-:Y:S02]  /*1010*/  LEA.HI R8, R8, R8, RZ, 0x1 ;  /* 0x0000000808087211 */ /* 0x000fe400078f08ff */
[----:B------:R-:W-:Y:S02]  /*1020*/  SHF.R.S32.HI R9, RZ, 0x5, R9 ;  /* 0x00000005ff097819 */ /* 0x000fe40000011409 */
[----:B------:R-:W-:Y:S01]  /*1030*/  SHF.R.U32.HI R3, RZ, 0x3, R3 ;  /* 0x00000003ff037819 */ /* 0x000fe20000011603 */
[----:B------:R-:W-:Y:S01]  /*1040*/  IMAD R8, R8, -0x3, R25 ;  /* 0xfffffffd08087824 */ /* 0x000fe200078e0219 */
[----:B------:R-:W-:Y:S01]  /*1050*/  LOP3.LUT R11, R4, R21, RZ, 0x3c, !PT ;  /* 0x00000015040b7212 */ /* 0x000fe200078e3cff */
[----:B------:R-:W-:Y:S01]  /*1060*/  IMAD R9, R9, 0x10, R12 ;  /* 0x0000001009097824 */ /* 0x000fe200078e020c */
[----:B------:R-:W-:Y:S01]  /*1070*/  LOP3.LUT R6, R6, R3, RZ, 0x3c, !PT ;  /* 0x0000000306067212 */ /* 0x000fe200078e3cff */
[----:B------:R-:W-:Y:S01]  /*1080*/  VIADD R4, R26, 0x28 ;  /* 0x000000281a047836 */ /* 0x000fe20000000000 */
[----:B------:R-:W-:Y:S01]  /*1090*/  LOP3.LUT R7, R7, 0xfffffffc, RZ, 0xc0, !PT ;  /* 0xfffffffc07077812 */ /* 0x000fe200078ec0ff */
[----:B------:R-:W-:Y:S01]  /*10a0*/  IMAD.IADD R11, R16, 0x1, R11 ;  /* 0x00000001100b7824 */ /* 0x000fe200078e020b */
[----:B------:R-:W-:Y:S01]  /*10b0*/  IADD3 R3, R26, 0x18, RZ ;  /* 0x000000181a037810 */ /* 0x000fe20007ffe0ff */
[----:B------:R-:W-:Y:S01]  /*10c0*/  IMAD.SHL.U32 R16, R19, 0x8, RZ ;  /* 0x0000000813107824 */ /* 0x000fe200078e00ff */
[----:B------:R-:W-:Y:S01]  /*10d0*/  LOP3.LUT R10, R10, 0x7ffffffc, RZ, 0xc0, !PT ;  /* 0x7ffffffc0a0a7812 */ /* 0x000fe200078ec0ff */
[----:B------:R-:W-:Y:S01]  /*10e0*/  IMAD R8, R8, 0x40, R9 ;  /* 0x0000004008087824 */ /* 0x000fe200078e0209 */
[----:B------:R-:W-:Y:S01]  /*10f0*/  SHF.R.S32.HI R15, RZ, 0x5, R15 ;  /* 0x00000005ff0f7819 */ /* 0x000fe2000001140f */
[----:B------:R-:W-:Y:S01]  /*1100*/  IMAD.IADD R5, R5, 0x1, R6 ;  /* 0x0000000105057824 */ /* 0x000fe200078e0206 */
[--C-:B0-----:R-:W-:Y:S01]  /*1110*/  LOP3.LUT R0, R157, 0x18, R14.reuse, 0xf8, !PT ;  /* 0x000000189d007812 */ /* 0x101fe200078ef80e */
[----:B------:R-:W-:Y:S01]  /*1120*/  VIADD R6, R26, 0x8 ;  /* 0x000000081a067836 */ /* 0x000fe20000000000 */
[----:B------:R-:W-:Y:S01]  /*1130*/  STL [R1+0x80], R8 ;  /* 0x0000800801007387 */ /* 0x000fe20000100800 */
[----:B------:R-:W-:Y:S01]  /*1140*/  VIADD R136, R16, 0x30 ;  /* 0x0000003010887836 */ /* 0x000fe20000000000 */
[----:B------:R-:W-:Y:S01]  /*1150*/  LOP3.LUT R0, R0, R21, RZ, 0x3c, !PT ;  /* 0x0000001500007212 */ /* 0x000fe200078e3cff */
[----:B------:R-:W-:Y:S01]  /*1160*/  IMAD.IADD R25, R22, 0x1, -R7 ;  /* 0x0000000116197824 */ /* 0x000fe200078e0a07 */
[----:B------:R0:W-:Y:S01]  /*1170*/  STL [R1+0x40], R6 ;  /* 0x0000400601007387 */ /* 0x0001e20000100800 */
[C---:B------:R-:W-:Y:S01]  /*1180*/  VIADD R22, R16.reuse, 0x40 ;  /* 0x0000004010167836 */ /* 0x040fe20000000000 */
[----:B------:R-:W-:Y:S01]  /*1190*/  SHF.R.S32.HI R7, RZ, 0x3, R14 ;  /* 0x00000003ff077819 */ /* 0x000fe2000001140e */
[----:B------:R-:W-:Y:S01]  /*11a0*/  VIADD R137, R16, 0x50 ;  /* 0x0000005010897836 */ /* 0x000fe20000000000 */
[----:B------:R1:W-:Y:S01]  /*11b0*/  STL [R1+0x3c], R3 ;  /* 0x00003c0301007387 */ /* 0x0003e20000100800 */
[----:B------:R-:W-:Y:S01]  /*11c0*/  IMAD R15, R15, 0x1800, R13 ;  /* 0x000018000f0f7824 */ /* 0x000fe200078e020d */
[----:B------:R-:W-:Y:S01]  /*11d0*/  SEL R155, R155, 0xffffffc0, !P2 ;  /* 0xffffffc09b9b7807 */ /* 0x000fe20005000000 */
[----:B------:R-:W-:Y:S01]  /*11e0*/  IMAD R154, R5, 0x2, R2 ;  /* 0x00000002059a7824 */ /* 0x000fe200078e0202 */
[----:B------:R2:W-:Y:S01]  /*11f0*/  STL [R1+0x44], R4 ;  /* 0x0000440401007387 */ /* 0x0005e20000100800 */
[----:B------:R-:W-:Y:S01]  /*1200*/  IMAD.IADD R15, R15, 0x1, R0 ;  /* 0x000000010f0f7824 */ /* 0x000fe200078e0200 */
[----:B0-----:R-:W-:Y:S01]  /*1210*/  SHF.R.S32.HI R6, RZ, 0x3, R20 ;  /* 0x00000003ff067819 */ /* 0x001fe20000011414 */
[C---:B------:R-:W-:Y:S01]  /*1220*/  VIADD R156, R154.reuse, 0x21800 ;  /* 0x000218009a9c7836 */ /* 0x040fe20000000000 */
[C---:B------:R-:W-:Y:S01]  /*1230*/  LEA.HI R0, R25.reuse, R25, RZ, 0x1 ;  /* 0x0000001919007211 */ /* 0x040fe200078f08ff */
[----:B------:R-:W-:Y:S01]  /*1240*/  VIADD R5, R154, 0x21820 ;  /* 0x000218209a057836 */ /* 0x000fe20000000000 */
[----:B-1----:R-:W-:Y:S01]  /*1250*/  SHF.R.S32.HI R3, RZ, 0x1f, R136 ;  /* 0x0000001fff037819 */ /* 0x002fe20000011488 */
[----:B------:R-:W-:Y:S01]  /*1260*/  @P1 VIADD R5, R156, 0xffffffe0 ;  /* 0xffffffe09c051836 */ /* 0x000fe20000000000 */
[----:B------:R-:W-:Y:S01]  /*1270*/  LOP3.LUT R0, R0, 0x1ffffffe, RZ, 0xc0, !PT ;  /* 0x1ffffffe00007812 */ /* 0x000fe200078ec0ff */
[----:B------:R-:W-:Y:S01]  /*1280*/  IMAD.IADD R156, R156, 0x1, R155 ;  /* 0x000000019c9c7824 */ /* 0x000fe200078e029b */
[----:B--2---:R-:W-:Y:S01]  /*1290*/  SHF.R.S32.HI R4, RZ, 0x1f, R22 ;  /* 0x0000001fff047819 */ /* 0x004fe20000011416 */
[----:B------:R0:W-:Y:S01]  /*12a0*/  STL [R1+0x20], R3 ;  /* 0x0000200301007387 */ /* 0x0001e20000100800 */
[----:B------:R-:W-:Y:S01]  /*12b0*/  CS2R R18, SRZ ;  /* 0x0000000000127805 */ /* 0x000fe2000001ff00 */
[----:B------:R-:W-:Y:S01]  /*12c0*/  IMAD.IADD R0, R25, 0x1, -R0 ;  /* 0x0000000119007824 */ /* 0x000fe200078e0a00 */
[----:B------:R-:W-:Y:S01]  /*12d0*/  SHF.R.S32.HI R17, RZ, 0x1f, R16 ;  /* 0x0000001fff117819 */ /* 0x000fe20000011410 */
[----:B------:R1:W-:Y:S01]  /*12e0*/  STL [R1+0x1c], R4 ;  /* 0x00001c0401007387 */ /* 0x0003e20000100800 */
[----:B------:R-:W-:-:S02]  /*12f0*/  IMAD.IADD R155, R155, 0x1, R5 ;  /* 0x000000019b9b7824 */ /* 0x000fc400078e0205 */
[----:B------:R-:W-:Y:S01]  /*1300*/  IMAD R0, R0, 0x8, R8 ;  /* 0x0000000800007824 */ /* 0x000fe200078e0208 */
[----:B0-----:R-:W-:Y:S01]  /*1310*/  SHF.R.S32.HI R3, RZ, 0x1f, R137 ;  /* 0x0000001fff037819 */ /* 0x001fe20000011489 */
[----:B-1----:R-:W-:-:S04]  /*1320*/  IMAD.IADD R4, R24, 0x1, -R10 ;  /* 0x0000000118047824 */ /* 0x002fc800078e0a0a */
[----:B------:R0:W-:Y:S04]  /*1330*/  STL [R1+0x18], R3 ;  /* 0x0000180301007387 */ /* 0x0001e80000100800 */
[----:B------:R1:W-:Y:S04]  /*1340*/  STL [R1+0x64], R4 ;  /* 0x0000640401007387 */ /* 0x0003e80000100800 */
[----:B------:R-:W-:Y:S01]  /*1350*/  STL [R1+0x10], R7 ;  /* 0x0000100701007387 */ /* 0x000fe20000100800 */
[----:B0-----:R-:W-:-:S03]  /*1360*/  LOP3.LUT R3, R157, 0x8, R16, 0xf8, !PT ;  /* 0x000000089d037812 */ /* 0x001fc600078ef810 */
[----:B------:R0:W-:Y:S01]  /*1370*/  STL [R1+0x14], R6 ;  /* 0x0000140601007387 */ /* 0x0001e20000100800 */
[----:B------:R-:W-:Y:S02]  /*1380*/  LOP3.LUT R3, R3, R21, RZ, 0x3c, !PT ;  /* 0x0000001503037212 */ /* 0x000fe400078e3cff */
[----:B-1----:R-:W-:-:S03]  /*1390*/  LOP3.LUT R4, R157, 0x18, R16, 0xf8, !PT ;  /* 0x000000189d047812 */ /* 0x002fc600078ef810 */
[----:B------:R-:W-:Y:S01]  /*13a0*/  IMAD.IADD R3, R13, 0x1, R3 ;  /* 0x000000010d037824 */ /* 0x000fe200078e0203 */
[----:B------:R-:W-:Y:S02]  /*13b0*/  LOP3.LUT R4, R4, R21, RZ, 0x3c, !PT ;  /* 0x0000001504047212 */ /* 0x000fe400078e3cff */
[----:B0-----:R-:W-:Y:S02]  /*13c0*/  LEA R6, R11, UR42, 0x1 ;  /* 0x0000002a0b067c11 */ /* 0x001fe4000f8e08ff */
[----:B------:R0:W-:Y:S01]  /*13d0*/  STL [R1+0x5c], R3 ;  /* 0x00005c0301007387 */ /* 0x0001e20000100800 */
[----:B------:R-:W-:Y:S02]  /*13e0*/  IADD3 R4, R13, R4, RZ ;  /* 0x000000040d047210 */ /* 0x000fe40007ffe0ff */
[----:B0-----:R-:W-:-:S05]  /*13f0*/  LEA R3, R15, UR42, 0x1 ;  /* 0x0000002a0f037c11 */ /* 0x001fca000f8e08ff */
[----:B------:R0:W-:Y:S04]  /*1400*/  STL [R1+0x78], R3 ;  /* 0x0000780301007387 */ /* 0x0001e80000100800 */
[----:B------:R-:W-:Y:S01]  /*1410*/  STL [R1+0x74], R6 ;  /* 0x0000740601007387 */ /* 0x000fe20000100800 */
[----:B0-----:R-:W-:-:S05]  /*1420*/  LEA R3, R4, UR42, 0x1 ;  /* 0x0000002a04037c11 */ /* 0x001fca000f8e08ff */
[----:B------:R-:W-:Y:S04]  /*1430*/  STL [R1+0x7c], R3 ;  /* 0x00007c0301007387 */ /* 0x000fe80000100800 */
[----:B------:R-:W-:Y:S04]  /*1440*/  STL [R1+0x4c], R5 ;  /* 0x00004c0501007387 */ /* 0x000fe80000100800 */
[----:B------:R0:W-:Y:S02]  /*1450*/  STL [R1+0x68], R0 ;  /* 0x0000680001007387 */ /* 0x0001e40000100800 */
[----:B0-----:R-:W-:-:S05]  /*1460*/  VIADD R0, R5, 0x6000 ;  /* 0x0000600005007836 */ /* 0x001fca0000000000 */
[----:B------:R0:W-:Y:S02]  /*1470*/  STL [R1+0x50], R0 ;  /* 0x0000500001007387 */ /* 0x0001e40000100800 */
.L_x_12462:
[----:B0-2---:R-:W1:Y:S02]  /*1480*/  LDC.64 R4, c[0x0][0xc88] ;  /* 0x00032200ff047b82 */ /* 0x005e640000000a00 */
[----:B-1----:R-:W-:-:S05]  /*1490*/  IMAD.WIDE R4, R35, 0x4, R4 ;  /* 0x0000000423047825 */ /* 0x002fca00078e0204 */
[----:B------:R-:W0:Y:S01]  /*14a0*/  LDG.E R11, desc[UR38][R4.64] ;  /* 0x00000026040b7981 */ /* 0x000e22000c1e1900 */
[----:B------:R-:W-:Y:S05]  /*14b0*/  YIELD ;  /* 0x0000000000007946 */ /* 0x000fea0003800000 */
[----:B------:R-:W-:Y:S01]  /*14c0*/  ULDC.64 UR4, c[0x0][0xa28] ;  /* 0x00028a0000047ab9 */ /* 0x000fe20000000a00 */
[----:B------:R-:W-:Y:S01]  /*14d0*/  ULDC.64 UR8, c[0x0][0xa18] ;  /* 0x0002860000087ab9 */ /* 0x000fe20000000a00 */
[----:B------:R-:W-:Y:S01]  /*14e0*/  ISETP.NE.U32.AND P1, PT, RZ, UR4, PT ;  /* 0x00000004ff007c0c */ /* 0x000fe2000bf25070 */
[----:B------:R-:W-:Y:S01]  /*14f0*/  IMAD.MOV.U32 R3, RZ, RZ, RZ ;  /* 0x000000ffff037224 */ /* 0x000fe200078e00ff */
[----:B------:R-:W-:Y:S01]  /*1500*/  ULDC.64 UR6, c[0x0][0xa08] ;  /* 0x0002820000067ab9 */ /* 0x000fe20000000a00 */
[----:B------:R-:W-:-:S02]  /*1510*/  MOV R79, RZ ;  /* 0x000000ff004f7202 */ /* 0x000fc40000000f00 */
[----:B------:R-:W-:Y:S02]  /*1520*/  ISETP.NE.AND.EX P1, PT, RZ, UR5, PT, P1 ;  /* 0x00000005ff007c0c */ /* 0x000fe4000bf25310 */
[----:B------:R-:W-:-:S04]  /*1530*/  ISETP.NE.U32.AND P0, PT, RZ, UR6, PT ;  /* 0x00000006ff007c0c */ /* 0x000fc8000bf05070 */
[----:B------:R-:W-:Y:S02]  /*1540*/  ISETP.NE.AND.EX P0, PT, RZ, UR7, PT, P0 ;  /* 0x00000007ff007c0c */ /* 0x000fe4000bf05300 */
[----:B0-----:R-:W-:Y:S01]  /*1550*/  SHF.R.S32.HI R0, RZ, 0x1f, R11 ;  /* 0x0000001fff007819 */ /* 0x001fe2000001140b */
[----:B------:R-:W-:-:S04]  /*1560*/  IMAD.SHL.U32 R30, R11, 0x4, RZ ;  /* 0x000000040b1e7824 */ /* 0x000fc800078e00ff */
[C---:B------:R-:W-:Y:S01]  /*1570*/  @P1 LEA R6, P2, R11.reuse, UR4, 0x2 ;  /* 0x000000040b061c11 */ /* 0x040fe2000f8410ff */
[----:B------:R0:W-:Y:S01]  /*1580*/  STL [R1+0x6c], R11 ;  /* 0x00006c0b01007387 */ /* 0x0001e20000100800 */
[C-C-:B------:R-:W-:Y:S02]  /*1590*/  SHF.L.U64.HI R31, R11.reuse, 0x2, R0.reuse ;  /* 0x000000020b1f7819 */ /* 0x140fe40000010200 */
[----:B----4-:R-:W-:Y:S02]  /*15a0*/  @P1 LEA.HI.X R7, R11, UR5, R0, 0x2, P2 ;  /* 0x000000050b071c11 */ /* 0x010fe400090f1400 */
[----:B------:R-:W-:Y:S01]  /*15b0*/  ISETP.NE.U32.AND P2, PT, RZ, UR8, PT ;  /* 0x00000008ff007c0c */ /* 0x000fe2000bf45070 */
[----:B------:R-:W-:Y:S01]  /*15c0*/  ULDC UR4, c[0x0][0x288] ;  /* 0x0000a20000047ab9 */ /* 0x000fe20000000800 */
[----:B------:R-:W-:Y:S01]  /*15d0*/  IADD3 R8, P3, R30, UR6, RZ ;  /* 0x000000061e087c10 */ /* 0x000fe2000ff7e0ff */
[----:B------:R0:W5:Y:S01]  /*15e0*/  @P1 LDG.E R3, desc[UR38][R6.64] ;  /* 0x0000002606031981 */ /* 0x000162000c1e1900 */
[----:B------:R-:W-:Y:S01]  /*15f0*/  ISETP.NE.AND.EX P2, PT, RZ, UR9, PT, P2 ;  /* 0x00000009ff007c0c */ /* 0x000fe2000bf45320 */
[----:B------:R-:W-:Y:S01]  /*1600*/  IMAD.U32 R10, RZ, RZ, UR4 ;  /* 0x00000004ff0a7e24 */ /* 0x000fe2000f8e00ff */
[----:B------:R-:W-:Y:S01]  /*1610*/  IADD3.X R9, R31, UR7, RZ, P3, !PT ;  /* 0x000000071f097c10 */ /* 0x000fe20009ffe4ff */
[----:B------:R-:W-:-:S04]  /*1620*/  ULDC.64 UR4, c[0x0][0x418] ;  /* 0x0001060000047ab9 */ /* 0x000fc80000000a00 */
[----:B------:R0:W5:Y:S06]  /*1630*/  @P0 LDG.E R79, desc[UR38][R8.64] ;  /* 0x00000026084f0981 */ /* 0x00016c000c1e1900 */
[----:B------:R-:W-:-:S04]  /*1640*/  @P2 IADD3 R4, P1, R30, UR8, RZ ;  /* 0x000000081e042c10 */ /* 0x000fc8000ff3e0ff */
[----:B------:R-:W-:-:S05]  /*1650*/  @P2 IADD3.X R5, R31, UR9, RZ, P1, !PT ;  /* 0x000000091f052c10 */ /* 0x000fca0008ffe4ff */
[----:B------:R-:W2:Y:S01]  /*1660*/  @P2 LDG.E R10, desc[UR38][R4.64] ;  /* 0x00000026040a2981 */ /* 0x000ea2000c1e1900 */
        /* <DEDUP_REMOVED lines=8> */
[----:B------:R-:W-:Y:S02]  /*16f0*/  IMAD.U32 R28, RZ, RZ, UR4 ;  /* 0x00000004ff1c7e24 */ /* 0x000fe4000f8e00ff */
[----:B------:R-:W-:Y:S01]  /*1700*/  IMAD.MOV.U32 R25, RZ, RZ, R11 ;  /* 0x000000ffff197224 */ /* 0x000fe200078e000b */
[----:B--2---:R0:W-:Y:S01]  /*1710*/  STL [R1+0x48], R10 ;  /* 0x0000480a01007387 */ /* 0x0041e20000100800 */
[----:B---3--:R-:W-:Y:S05]  /*1720*/  @P2 BRA `(.L_x_12308) ;  /* 0x0000000000282947 */ /* 0x008fea0003800000 */
        /* <DEDUP_REMOVED lines=8> */
[----:B--2---:R-:W-:-:S05]  /*17b0*/  IMAD.IADD R10, R7, 0x1, -R0 ;  /* 0x00000001070a7824 */ /* 0x004fca00078e0a00 */
[----:B------:R1:W-:Y:S02]  /*17c0*/  STL [R1+0x48], R10 ;  /* 0x0000480a01007387 */ /* 0x0003e40000100800 */
.L_x_12308:
[----:B------:R-:W-:Y:S01]  /*17d0*/  ULDC.64 UR4, c[0x0][0xa20] ;  /* 0x0002880000047ab9 */ /* 0x000fe20000000a00 */
[----:B------:R2:W-:Y:S01]  /*17e0*/  STL [R1+0x70], R34 ;  /* 0x0000702201007387 */ /* 0x0005e20000100800 */
[----:B------:R-:W-:-:S04]  /*17f0*/  ISETP.NE.U32.AND P1, PT, RZ, UR4, PT ;  /* 0x00000004ff007c0c */ /* 0x000fc8000bf25070 */
[----:B------:R-:W-:-:S13]  /*1800*/  ISETP.NE.AND.EX P1, PT, RZ, UR5, PT, P1 ;  /* 0x00000005ff007c0c */ /* 0x000fda000bf25310 */
[----:B--2---:R-:W-:Y:S05]  /*1810*/  @!P1 BRA `(.L_x_12309) ;  /* 0x0000000000109947 */ /* 0x004fea0003800000 */
[----:B------:R-:W-:-:S04]  /*1820*/  IADD3 R28, P0, R30, UR4, RZ ;  /* 0x000000041e1c7c10 */ /* 0x000fc8000ff1e0ff */
[----:B------:R-:W-:-:S05]  /*1830*/  IADD3.X R29, R31, UR5, RZ, P0, !PT ;  /* 0x000000051f1d7c10 */ /* 0x000fca00087fe4ff */
[----:B------:R2:W5:Y:S01]  /*1840*/  LDG.E R28, desc[UR38][R28.64] ;  /* 0x000000261c1c7981 */ /* 0x000562000c1e1900 */
[----:B------:R-:W-:Y:S05]  /*1850*/  BRA `(.L_x_12310) ;  /* 0x0000000000107947 */ /* 0x000fea0003800000 */
.L_x_12309:
[----:B------:R-:W-:Y:S05]  /*1860*/  @!P0 BRA `(.L_x_12310) ;  /* 0x00000000000c8947 */ /* 0x000fea0003800000 */
[----:B------:R-:W2:Y:S04]  /*1870*/  LDG.E R5, desc[UR38][R8.64] ;  /* 0x0000002608057981 */ /* 0x000ea8000c1e1900 */
[----:B------:R-:W2:Y:S02]  /*1880*/  LDG.E R28, desc[UR38][R8.64+0x4] ;  /* 0x00000426081c7981 */ /* 0x000ea4000c1e1900 */
[----:B--2---:R-:W-:-:S07]  /*1890*/  IMAD.IADD R28, R28, 0x1, -R5 ;  /* 0x000000011c1c7824 */ /* 0x004fce00078e0a05 */
.L_x_12310:
[----:B------:R-:W-:Y:S01]  /*18a0*/  ULDC.64 UR4, c[0x0][0xa10] ;  /* 0x0002840000047ab9 */ /* 0x000fe20000000a00 */
[----:B0-----:R-:W0:Y:S01]  /*18b0*/  LDC R8, c[0x0][0x448] ;  /* 0x00011200ff087b82 */ /* 0x001e220000000800 */
[----:B------:R-:W-:-:S04]  /*18c0*/  ISETP.NE.U32.AND P0, PT, RZ, UR4, PT ;  /* 0x00000004ff007c0c */ /* 0x000fc8000bf05070 */
[----:B------:R-:W-:Y:S01]  /*18d0*/  ISETP.NE.AND.EX P0, PT, RZ, UR5, PT, P0 ;  /* 0x00000005ff007c0c */ /* 0x000fe2000bf05300 */
[----:B------:R-:W-:-:S12]  /*18e0*/  ULDC.64 UR4, c[0x0][0xa30] ;  /* 0x00028c0000047ab9 */ /* 0x000fd80000000a00 */
[----:B------:R-:W3:Y:S02]  /*18f0*/  @P0 LDC.64 R4, c[0x0][0xa10] ;  /* 0x00028400ff040b82 */ /* 0x000ee40000000a00 */
[----:B---3--:R-:W-:-:S05]  /*1900*/  @P0 IMAD.WIDE R4, R25, 0x4, R4 ;  /* 0x0000000419040825 */ /* 0x008fca00078e0204 */
        /* <DEDUP_REMOVED lines=8> */
[----:B0-----:R-:W-:Y:S01]  /*1990*/  ISETP.NE.AND P1, PT, R8, 0x1, PT ;  /* 0x000000010800780c */ /* 0x001fe20003f25270 */
[----:B------:R-:W-:Y:S02]  /*19a0*/  IMAD R12, R33, 0xc0, RZ ;  /* 0x000000c0210c7824 */ /* 0x000fe400078e02ff */
[----:B------:R-:W-:-:S03]  /*19b0*/  IMAD.IADD R8, R28, 0x1, -R3 ;  /* 0x000000011c087824 */ /* 0x000fc600078e0a03 */
[----:B----4-:R-:W-:Y:S01]  /*19c0*/  IADD3 R4, R12, 0xbf, RZ ;  /* 0x000000bf0c047810 */ /* 0x010fe20007ffe0ff */
[----:B------:R-:W-:Y:S01]  /*19d0*/  IMAD.MOV R74, RZ, RZ, -R8 ;  /* 0x000000ffff4a7224 */ /* 0x000fe200078e0a08 */
[----:B------:R0:W-:Y:S04]  /*19e0*/  STL [R1+0x54], R12 ;  /* 0x0000540c01007387 */ /* 0x0001e80000100800 */
[----:B------:R-:W-:Y:S01]  /*19f0*/  VIMNMX R74, RZ, R74, !PT ;  /* 0x0000004aff4a7248 */ /* 0x000fe20007fe0100 */
[----:B------:R-:W4:Y:S08]  /*1a00*/  @P1 LDC R11, c[0x0][0x44c] ;  /* 0x00011300ff0b1b82 */ /* 0x000f300000000800 */
[----:B------:R-:W2:Y:S01]  /*1a10*/  @P1 LDC R5, c[0x0][0x450] ;  /* 0x00011400ff051b82 */ /* 0x000ea20000000800 */
[----:B---3--:R-:W-:-:S02]  /*1a20*/  @P0 IMAD.IADD R24, R9, 0x1, -R0 ;  /* 0x0000000109180824 */ /* 0x008fc400078e0a00 */
[----:B----4-:R-:W-:-:S04]  /*1a30*/  @P1 IMAD.HI.U32 R0, R4, R11, RZ ;  /* 0x0000000b04001227 */ /* 0x010fc800078e00ff */
[----:B-1----:R-:W-:Y:S01]  /*1a40*/  IMAD.IADD R6, R8, 0x1, R24 ;  /* 0x0000000108067824 */ /* 0x002fe200078e0218 */
[----:B--2---:R-:W-:-:S03]  /*1a50*/  @P1 SHF.R.U32.HI R4, RZ, R5, R0 ;  /* 0x00000005ff041219 */ /* 0x004fc60000011600 */
[C---:B------:R-:W-:Y:S01]  /*1a60*/  VIADD R0, R6.reuse, 0x7f ;  /* 0x0000007f06007836 */ /* 0x040fe20000000000 */
[----:B------:R-:W-:Y:S01]  /*1a70*/  IADD3 R101, R6, 0x80, -R10 ;  /* 0x0000008006657810 */ /* 0x000fe20007ffe80a */
[----:B------:R0:W-:Y:S03]  /*1a80*/  STL [R1+0x58], R6 ;  /* 0x0000580601007387 */ /* 0x0001e60000100800 */
        /* <DEDUP_REMOVED lines=40> */
.L_x_12313:
[----:B------:R-:W-:Y:S05]  /*1d10*/  BSYNC B6 ;  /* 0x0000000000067941 */ /* 0x000fea0003800000 */
.L_x_12312:
        /* <DEDUP_REMOVED lines=20> */
.L_x_12315:
[----:B------:R-:W-:Y:S05]  /*1e60*/  BSYNC B6 ;  /* 0x0000000000067941 */ /* 0x000fea0003800000 */
.L_x_12314:
[----:B------:R-:W2:Y:S04]  /*1e70*/  LDL.64 R38, [R1] ;  /* 0x0000000001267983 */ /* 0x000ea80000100a00 */
[----:B------:R-:W2:Y:S01]  /*1e80*/  LDL.64 R36, [R1] ;  /* 0x0000000001247983 */ /* 0x000ea20000100a00 */
[----:B------:R-:W-:Y:S01]  /*1e90*/  IMAD.IADD R79, R79, 0x1, R28 ;  /* 0x000000014f4f7824 */ /* 0x000fe200078e021c */
[----:B------:R-:W-:Y:S01]  /*1ea0*/  ULDC.64 UR4, c[0x0][0x9f8] ;  /* 0x00027e0000047ab9 */ /* 0x000fe20000000a00 */
[----:B------:R-:W0:Y:S01]  /*1eb0*/  LDC.64 R86, c[0x0][0x408] ;  /* 0x00010200ff567b82 */ /* 0x000e220000000a00 */
[----:B------:R-:W-:Y:S01]  /*1ec0*/  ISETP.NE.U32.AND P0, PT, RZ, UR4, PT ;  /* 0x00000004ff007c0c */ /* 0x000fe2000bf05070 */
[----:B------:R-:W1:Y:S03]  /*1ed0*/  S2R R20, SR_TID.X ;  /* 0x0000000000147919 */ /* 0x000e660000002100 */
[----:B------:R-:W-:Y:S01]  /*1ee0*/  ISETP.NE.AND.EX P0, PT, RZ, UR5, PT, P0 ;  /* 0x00000005ff007c0c */ /* 0x000fe2000bf05300 */
[----:B------:R-:W-:-:S02]  /*1ef0*/  VIADD R0, R16, 0x10 ;  /* 0x0000001010007836 */ /* 0x000fc40000000000 */
[----:B------:R-:W3:Y:S01]  /*1f00*/  LDC.64 R8, c[0x0][0x3f8] ;  /* 0x0000fe00ff087b82 */ /* 0x000ee20000000a00 */
[----:B------:R-:W-:-:S07]  /*1f10*/  SHF.R.S32.HI R7, RZ, 0x1f, R141 ;  /* 0x0000001fff077819 */ /* 0x000fce000001148d */
[----:B------:R-:W4:Y:S02]  /*1f20*/  LDC R99, c[0x0][0x3f4] ;  /* 0x0000fd00ff637b82 */ /* 0x000f240000000800 */
[----:B------:R-:W-:-:S04]  /*1f30*/  @P0 IADD3 R4, P1, R30, UR4, RZ ;  /* 0x000000041e040c10 */ /* 0x000fc8000ff3e0ff */
[----:B------:R-:W-:-:S05]  /*1f40*/  @P0 IADD3.X R5, R31, UR5, RZ, P1, !PT ;  /* 0x000000051f050c10 */ /* 0x000fca0008ffe4ff */
[----:B------:R0:W3:Y:S01]  /*1f50*/  @P0 LDG.E R25, desc[UR38][R4.64] ;  /* 0x0000002604190981 */ /* 0x0000e2000c1e1900 */
[----:B-1----:R-:W-:-:S04]  /*1f60*/  SHF.R.U32.HI R21, RZ, 0x7, R20 ;  /* 0x00000007ff157819 */ /* 0x002fc80000011614 */
[----:B------:R-:W-:-:S13]  /*1f70*/  ISETP.NE.AND P6, PT, R21, 0x1, PT ;  /* 0x000000011500780c */ /* 0x000fda0003fc5270 */
[----:B------:R-:W-:Y:S05]  /*1f80*/  @!P6 WARPSYNC.ALL ;  /* 0x000000000000e948 */ /* 0x000fea0003800000 */
[----:B------:R-:W-:Y:S01]  /*1f90*/  ULDC UR4, c[0x0][0x2f4] ;  /* 0x0000bd0000047ab9 */ /* 0x000fe20000000800 */
[----:B--2---:R-:W-:-:S05]  /*1fa0*/  IMAD.MOV.U32 R36, RZ, RZ, R38 ;  /* 0x000000ffff247224 */ /* 0x004fca00078e0026 */
[----:B------:R-:W-:-:S05]  /*1fb0*/  SHF.R.S32.HI R37, RZ, 0x1f, R36 ;  /* 0x0000001fff257819 */ /* 0x000fca0000011424 */
[----:B------:R1:W-:Y:S04]  /*1fc0*/  STL [R1+0x4], R37 ;  /* 0x0000042501007387 */ /* 0x0003e80000100800 */
[----:B------:R-:W2:Y:S04]  /*1fd0*/  LDL R28, [R1+0xc] ;  /* 0x00000c00011c7983 */ /* 0x000ea80000100800 */
[----:B------:R-:W2:Y:S01]  /*1fe0*/  LDL R29, [R1+0x60] ;  /* 0x00006000011d7983 */ /* 0x000ea20000100800 */
[----:B------:R-:W-:Y:S02]  /*1ff0*/  ISETP.GE.AND P1, PT, R0, UR4, PT ;  /* 0x0000000400007c0c */ /* 0x000fe4000bf26270 */
[----:B------:R-:W-:-:S02]  /*2000*/  ISETP.GE.AND P0, PT, R16, UR4, PT ;  /* 0x0000000410007c0c */ /* 0x000fc4000bf06270 */
[----:B------:R-:W-:Y:S02]  /*2010*/  SEL R6, RZ, 0xffffffff, P1 ;  /* 0xffffffffff067807 */ /* 0x000fe40000800000 */
[----:B------:R-:W-:-:S03]  /*2020*/  SEL R3, RZ, 0x1, P0 ;  /* 0x00000001ff037807 */ /* 0x000fc60000000000 */
[----:B------:R-:W-:-:S05]  /*2030*/  IMAD.SHL.U32 R6, R6, 0x2, RZ ;  /* 0x0000000206067824 */ /* 0x000fca00078e00ff */
[----:B------:R-:W-:Y:S02]  /*2040*/  LOP3.LUT R6, R6, 0x2, R3, 0xe2, !PT ;  /* 0x0000000206067812 */ /* 0x000fe400078ee203 */
[----:B------:R-:W-:Y:S01]  /*2050*/  IADD3 R3, R16, 0x20, RZ ;  /* 0x0000002010037810 */ /* 0x000fe20007ffe0ff */
[----:B0-----:R-:W-:Y:S01]  /*2060*/  IMAD R4, R7, R86, RZ ;  /* 0x0000005607047224 */ /* 0x001fe200078e02ff */
[----:B------:R-:W-:Y:S02]  /*2070*/  ISETP.GE.AND P1, PT, R136, UR4, PT ;  /* 0x0000000488007c0c */ /* 0x000fe4000bf26270 */
[----:B------:R-:W-:Y:S01]  /*2080*/  ISETP.GE.AND P0, PT, R3, UR4, PT ;  /* 0x0000000403007c0c */ /* 0x000fe2000bf06270 */
[----:B------:R-:W-:Y:S01]  /*2090*/  IMAD R11, R141, R87, R4 ;  /* 0x000000578d0b7224 */ /* 0x000fe200078e0204 */
[----:B------:R-:W-:Y:S02]  /*20a0*/  SEL R4, RZ, 0x8, P1 ;  /* 0x00000008ff047807 */ /* 0x000fe40000800000 */
[----:B------:R-:W-:-:S02]  /*20b0*/  SEL R5, RZ, 0x4, P0 ;  /* 0x00000004ff057807 */ /* 0x000fc40000000000 */
[----:B------:R-:W-:Y:S02]  /*20c0*/  ISETP.GE.AND P0, PT, R22, UR4, PT ;  /* 0x0000000416007c0c */ /* 0x000fe4000bf06270 */
[----:B------:R-:W-:Y:S02]  /*20d0*/  LOP3.LUT R4, R4, R6, R5, 0xfe, !PT ;  /* 0x0000000604047212 */ /* 0x000fe400078efe05 */
[----:B------:R-:W-:Y:S01]  /*20e0*/  SEL R5, RZ, 0x10, P0 ;  /* 0x00000010ff057807 */ /* 0x000fe20000000000 */
[CC--:B------:R-:W-:Y:S01]  /*20f0*/  IMAD.WIDE.U32 R72, R141.reuse, R86.reuse, R16 ;  /* 0x000000568d487225 */ /* 0x0c0fe200078e0010 */
[----:B----4-:R-:W-:Y:S02]  /*2100*/  ISETP.GE.AND P0, PT, R16, R99, PT ;  /* 0x000000631000720c */ /* 0x010fe40003f06270 */
[----:B------:R-:W-:Y:S01]  /*2110*/  LOP3.LUT R30, R4, R5, RZ, 0xfc, !PT ;  /* 0x00000005041e7212 */ /* 0x000fe200078efcff */
[----:B------:R-:W-:Y:S01]  /*2120*/  IMAD.WIDE.U32 R70, R141, R86, R36 ;  /* 0x000000568d467225 */ /* 0x000fe200078e0024 */
[----:B------:R-:W-:-:S03]  /*2130*/  ISETP.GE.AND P2, PT, R3, R99, PT ;  /* 0x000000630300720c */ /* 0x000fc60003f46270 */
[----:B---3--:R-:W-:Y:S01]  /*2140*/  IMAD R4, R7, R8, RZ ;  /* 0x0000000807047224 */ /* 0x008fe200078e02ff */
[----:B------:R-:W-:Y:S01]  /*2150*/  ISETP.GE.AND P3, PT, R0, R99, PT ;  /* 0x000000630000720c */ /* 0x000fe20003f66270 */
[----:B------:R-:W-:Y:S01]  /*2160*/  IMAD.IADD R73, R73, 0x1, R11 ;  /* 0x0000000149497824 */ /* 0x000fe200078e020b */
[----:B------:R-:W-:Y:S01]  /*2170*/  SEL R5, R99, RZ, P0 ;  /* 0x000000ff63057207 */ /* 0x000fe20000000000 */
[----:B------:R-:W-:Y:S02]  /*2180*/  IMAD.IADD R71, R11, 0x1, R71 ;  /* 0x000000010b477824 */ /* 0x000fe400078e0247 */
[----:B------:R-:W-:Y:S01]  /*2190*/  IMAD R11, R141, R9, R4 ;  /* 0x000000098d0b7224 */ /* 0x000fe200078e0204 */
[C---:B------:R-:W-:Y:S02]  /*21a0*/  SEL R4, R99.reuse, RZ, P2 ;  /* 0x000000ff63047207 */ /* 0x040fe40001000000 */
[----:B------:R-:W-:Y:S01]  /*21b0*/  SEL R7, R99, RZ, P3 ;  /* 0x000000ff63077207 */ /* 0x000fe20001800000 */
[----:B------:R-:W-:-:S02]  /*21c0*/  IMAD.IADD R5, R16, 0x1, R5 ;  /* 0x0000000110057824 */ /* 0x000fc400078e0205 */
[----:B------:R-:W-:Y:S01]  /*21d0*/  IMAD.WIDE.U32 R68, R141, R8, R16 ;  /* 0x000000088d447225 */ /* 0x000fe200078e0010 */
[----:B------:R-:W-:-:S03]  /*21e0*/  IADD3 R10, R0, R7, RZ ;  /* 0x00000007000a7210 */ /* 0x000fc60007ffe0ff */
[----:B------:R-:W-:-:S04]  /*21f0*/  IMAD.WIDE.U32 R66, R141, R8, R36 ;  /* 0x000000088d427225 */ /* 0x000fc800078e0024 */
[----:B------:R-:W-:Y:S01]  /*2200*/  IMAD.IADD R12, R3, 0x1, R4 ;  /* 0x00000001030c7824 */ /* 0x000fe200078e0204 */
[----:B------:R-:W-:Y:S01]  /*2210*/  SHF.R.S32.HI R6, RZ, 0x1f, R5 ;  /* 0x0000001fff067819 */ /* 0x000fe20000011405 */
[----:B------:R-:W-:Y:S02]  /*2220*/  IMAD.IADD R69, R69, 0x1, R11 ;  /* 0x0000000145457824 */ /* 0x000fe400078e020b */
[----:B------:R-:W-:Y:S01]  /*2230*/  IMAD.IADD R67, R11, 0x1, R67 ;  /* 0x000000010b437824 */ /* 0x000fe200078e0243 */
[----:B------:R-:W-:Y:S02]  /*2240*/  SHF.R.S32.HI R11, RZ, 0x1f, R10 ;  /* 0x0000001fff0b7819 */ /* 0x000fe4000001140a */
[----:B------:R-:W-:Y:S02]  /*2250*/  SHF.R.S32.HI R13, RZ, 0x1f, R12 ;  /* 0x0000001fff0d7819 */ /* 0x000fe4000001140c */
[CC--:B------:R-:W-:Y:S02]  /*2260*/  LEA.HI R4, R6.reuse, R5.reuse, RZ, 0x3 ;  /* 0x0000000506047211 */ /* 0x0c0fe400078f18ff */
[----:B------:R-:W-:-:S02]  /*2270*/  LEA.HI R7, R6, R5, RZ, 0x5 ;  /* 0x0000000506077211 */ /* 0x000fc400078f28ff */
[----:B------:R-:W-:Y:S02]  /*2280*/  LEA.HI R5, R11, R10, RZ, 0x3 ;  /* 0x0000000a0b057211 */ /* 0x000fe400078f18ff */
[----:B------:R-:W-:Y:S02]  /*2290*/  LEA.HI R6, R13, R12, RZ, 0x3 ;  /* 0x0000000c0d067211 */ /* 0x000fe400078f18ff */
[----:B------:R-:W-:Y:S02]  /*22a0*/  LEA.HI R11, R11, R10, RZ, 0x5 ;  /* 0x0000000a0b0b7211 */ /* 0x000fe400078f28ff */
[----:B------:R-:W-:Y:S01]  /*22b0*/  LEA.HI R13, R13, R12, RZ, 0x5 ;  /* 0x0000000c0d0d7211 */ /* 0x000fe200078f28ff */
[----:B------:R-:W-:Y:S01]  /*22c0*/  IMAD.SHL.U32 R10, R7, 0x80, RZ ;  /* 0x00000080070a7824 */ /* 0x000fe200078e00ff */
[----:B------:R-:W-:Y:S01]  /*22d0*/  LOP3.LUT R7, R157, 0x18, R4, 0xf8, !PT ;  /* 0x000000189d077812 */ /* 0x000fe200078ef804 */
[----:B------:R-:W-:Y:S01]  /*22e0*/  IMAD.SHL.U32 R12, R11, 0x80, RZ ;  /* 0x000000800b0c7824 */ /* 0x000fe200078e00ff */
[----:B------:R-:W-:Y:S01]  /*22f0*/  SHF.R.U32.HI R20, RZ, 0x3, R157 ;  /* 0x00000003ff147819 */ /* 0x000fe2000001169d */
[----:B------:R-:W-:Y:S01]  /*2300*/  IMAD.SHL.U32 R14, R13, 0x80, RZ ;  /* 0x000000800d0e7824 */ /* 0x000fe200078e00ff */
[----:B------:R-:W-:-:S02]  /*2310*/  LOP3.LUT R11, R157, 0x18, R5, 0xf8, !PT ;  /* 0x000000189d0b7812 */ /* 0x000fc400078ef805 */
[----:B------:R-:W-:Y:S02]  /*2320*/  LOP3.LUT R13, R157, 0x18, R6, 0xf8, !PT ;  /* 0x000000189d0d7812 */ /* 0x000fe400078ef806 */
[----:B------:R-:W-:Y:S02]  /*2330*/  LOP3.LUT R10, R10, 0xfffff000, RZ, 0xc0, !PT ;  /* 0xfffff0000a0a7812 */ /* 0x000fe400078ec0ff */
[-C--:B------:R-:W-:Y:S02]  /*2340*/  LOP3.LUT R7, R7, R20.reuse, RZ, 0x3c, !PT ;  /* 0x0000001407077212 */ /* 0x080fe400078e3cff */
[----:B------:R-:W-:Y:S02]  /*2350*/  LOP3.LUT R12, R12, 0xfffff000, RZ, 0xc0, !PT ;  /* 0xfffff0000c0c7812 */ /* 0x000fe400078ec0ff */
[----:B------:R-:W-:Y:S02]  /*2360*/  LOP3.LUT R11, R11, R20, RZ, 0x3c, !PT ;  /* 0x000000140b0b7212 */ /* 0x000fe400078e3cff */
[----:B------:R-:W-:-:S02]  /*2370*/  LOP3.LUT R14, R14, 0xfffff000, RZ, 0xc0, !PT ;  /* 0xfffff0000e0e7812 */ /* 0x000fc400078ec0ff */
[----:B------:R-:W-:Y:S02]  /*2380*/  LOP3.LUT R13, R13, R20, RZ, 0x3c, !PT ;  /* 0x000000140d0d7212 */ /* 0x000fe400078e3cff */
[----:B------:R-:W-:-:S04]  /*2390*/  LOP3.LUT R23, R23, 0xfffffffe, RZ, 0xc0, !PT ;  /* 0xfffffffe17177812 */ /* 0x000fc800078ec0ff */
[----:B------:R-:W-:-:S04]  /*23a0*/  @P3 LOP3.LUT R23, R23, 0x1, RZ, 0xfc, !PT ;  /* 0x0000000117173812 */ /* 0x000fc800078efcff */
[----:B------:R-:W-:-:S04]  /*23b0*/  LOP3.LUT R23, R23, 0xfffffffd, RZ, 0xc0, !PT ;  /* 0xfffffffd17177812 */ /* 0x000fc800078ec0ff */
[----:B------:R-:W-:Y:S02]  /*23c0*/  @P2 LOP3.LUT R23, R23, 0x2, RZ, 0xfc, !PT ;  /* 0x0000000217172812 */ /* 0x000fe400078efcff */
[----:B-----5:R-:W-:Y:S02]  /*23d0*/  SHF.R.S32.HI R15, RZ, 0x1f, R97 ;  /* 0x0000001fff0f7819 */ /* 0x020fe40000011461 */
[----:B------:R-:W-:-:S03]  /*23e0*/  LOP3.LUT R23, R23, 0xfffffffb, RZ, 0xc0, !PT ;  /* 0xfffffffb17177812 */ /* 0x000fc600078ec0ff */
[----:B------:R-:W-:Y:S02]  /*23f0*/  IMAD R20, R15, R86, RZ ;  /* 0x000000560f147224 */ /* 0x000fe400078e02ff */
[----:B------:R-:W-:-:S04]  /*2400*/  IMAD.WIDE.U32 R68, R97, R8, R68 ;  /* 0x0000000861447225 */ /* 0x000fc800078e0044 */
[----:B------:R-:W-:Y:S01]  /*2410*/  VIADD R100, R21, 0x8 ;  /* 0x0000000815647836 */ /* 0x000fe20000000000 */
[----:B------:R-:W-:Y:S01]  /*2420*/  LOP3.LUT R21, R5, 0xfffffff8, RZ, 0xc0, !PT ;  /* 0xfffffff805157812 */ /* 0x000fe200078ec0ff */
[----:B------:R-:W-:Y:S01]  /*2430*/  IMAD.WIDE.U32 R72, R97, R86, R72 ;  /* 0x0000005661487225 */ /* 0x000fe200078e0048 */
[----:B------:R-:W-:-:S03]  /*2440*/  SHF.L.U64.HI R90, R8, 0x7, R9 ;  /* 0x00000007085a7819 */ /* 0x000fc60000010209 */
[----:B------:R-:W-:-:S04]  /*2450*/  IMAD.WIDE.U32 R70, R97, R86, R70 ;  /* 0x0000005661467225 */ /* 0x000fc800078e0046 */
[----:B------:R-:W-:Y:S01]  /*2460*/  IMAD.WIDE.U32 R66, R97, R8, R66 ;  /* 0x0000000861427225 */ /* 0x000fe200078e0042 */
[----:B------:R-:W-:-:S03]  /*2470*/  SHF.R.S32.HI R92, RZ, 0x1f, R21 ;  /* 0x0000001fff5c7819 */ /* 0x000fc60000011415 */
[----:B------:R-:W-:Y:S01]  /*2480*/  IMAD.SHL.U32 R99, R99, 0x2, RZ ;  /* 0x0000000263637824 */ /* 0x000fe200078e00ff */
[--C-:B--2---:R-:W-:Y:S02]  /*2490*/  IADD3 R96, R7, R10, R28.reuse ;  /* 0x0000000a07607210 */ /* 0x104fe40007ffe01c */
[--C-:B------:R-:W-:Y:S02]  /*24a0*/  IADD3 R95, R11, R12, R28.reuse ;  /* 0x0000000c0b5f7210 */ /* 0x100fe40007ffe01c */
[----:B------:R-:W-:Y:S02]  /*24b0*/  IADD3 R94, R13, R14, R28 ;  /* 0x0000000e0d5e7210 */ /* 0x000fe40007ffe01c */
[----:B------:R-:W0:Y:S01]  /*24c0*/  S2R R28, SR_TID.X ;  /* 0x00000000001c7919 */ /* 0x000e220000002100 */
[----:B------:R-:W-:Y:S01]  /*24d0*/  @!P6 BAR.SYNC.DEFER_BLOCKING 0x9, 0x100 ;  /* 0x024400000000eb1d */ /* 0x000fe20000010000 */
[----:B------:R-:W-:Y:S01]  /*24e0*/  LOP3.LUT P1, RZ, R29, 0x2, RZ, 0xc0, !PT ;  /* 0x000000021dff7812 */ /* 0x000fe2000782c0ff */
[----:B------:R-:W-:-:S02]  /*24f0*/  IMAD R10, R15, R8, RZ ;  /* 0x000000080f0a7224 */ /* 0x000fc400078e02ff */
[C---:B------:R-:W-:Y:S02]  /*2500*/  IMAD R11, R97.reuse, R87, R20 ;  /* 0x00000057610b7224 */ /* 0x040fe400078e0214 */
[----:B------:R-:W-:-:S08]  /*2510*/  IMAD R75, R97, R9, R10 ;  /* 0x00000009614b7224 */ /* 0x000fd000078e020a */
[----:B------:R-:W-:Y:S02]  /*2520*/  @P1 LOP3.LUT R23, R23, 0x4, RZ, 0xfc, !PT ;  /* 0x0000000417171812 */ /* 0x000fe400078efcff */
[----:B------:R-:W-:Y:S01]  /*2530*/  ISETP.GE.AND P1, PT, R137, UR4, PT ;  /* 0x0000000489007c0c */ /* 0x000fe2000bf26270 */
[----:B0-----:R-:W-:-:S05]  /*2540*/  VIADD R32, R28, 0xffffff80 ;  /* 0xffffff801c207836 */ /* 0x001fca0000000000 */
[----:B------:R-:W-:-:S04]  /*2550*/  LEA.HI R28, R32, R32, RZ, 0x1 ;  /* 0x00000020201c7211 */ /* 0x000fc800078f08ff */
[----:B------:R-:W-:Y:S02]  /*2560*/  LOP3.LUT R28, R28, 0xfffffffe, RZ, 0xc0, !PT ;  /* 0xfffffffe1c1c7812 */ /* 0x000fe400078ec0ff */
[----:B------:R-:W-:-:S03]  /*2570*/  SEL R29, RZ, 0x20, P1 ;  /* 0x00000020ff1d7807 */ /* 0x000fc60000800000 */
[----:B------:R-:W-:Y:S01]  /*2580*/  IMAD.IADD R28, R32, 0x1, -R28 ;  /* 0x00000001201c7824 */ /* 0x000fe200078e0a1c */
[----:B------:R-:W-:Y:S02]  /*2590*/  LOP3.LUT R20, R4, 0xfffffff8, RZ, 0xc0, !PT ;  /* 0xfffffff804147812 */ /* 0x000fe400078ec0ff */
[----:B------:R-:W-:Y:S01]  /*25a0*/  LOP3.LUT R29, R30, R29, RZ, 0xfc, !PT ;  /* 0x0000001d1e1d7212 */ /* 0x000fe200078efcff */
[----:B------:R-:W-:Y:S01]  /*25b0*/  IMAD R10, R28, 0xc0, R141 ;  /* 0x000000c01c0a7824 */ /* 0x000fe200078e028d */
[----:B------:R-:W-:Y:S01]  /*25c0*/  LOP3.LUT R28, R6, 0xfffffff8, RZ, 0xc0, !PT ;  /* 0xfffffff8061c7812 */ /* 0x000fe200078ec0ff */
[C---:B------:R-:W-:Y:S01]  /*25d0*/  IMAD.SHL.U32 R7, R86.reuse, 0x80, RZ ;  /* 0x0000008056077824 */ /* 0x040fe200078e00ff */
[----:B------:R-:W-:Y:S01]  /*25e0*/  SHF.L.U64.HI R87, R86, 0x7, R87 ;  /* 0x0000000756577819 */ /* 0x000fe20000010257 */
[----:B------:R-:W-:Y:S01]  /*25f0*/  IMAD.IADD R77, R69, 0x1, R75 ;  /* 0x00000001454d7824 */ /* 0x000fe200078e024b */
[----:B------:R-:W-:Y:S01]  /*2600*/  SHF.L.U32 R8, R8, 0x7, RZ ;  /* 0x0000000708087819 */ /* 0x000fe200000006ff */
[----:B------:R-:W-:Y:S01]  /*2610*/  IMAD.IADD R78, R73, 0x1, R11 ;  /* 0x00000001494e7824 */ /* 0x000fe200078e020b */
[----:B------:R-:W-:Y:S01]  /*2620*/  SHF.R.S32.HI R9, RZ, 0x1f, R34 ;  /* 0x0000001fff097819 */ /* 0x000fe20000011422 */
[----:B------:R-:W-:Y:S01]  /*2630*/  IMAD.IADD R76, R11, 0x1, R71 ;  /* 0x000000010b4c7824 */ /* 0x000fe200078e0247 */
[----:B------:R-:W-:Y:S01]  /*2640*/  SHF.R.S32.HI R86, RZ, 0x1f, R25 ;  /* 0x0000001fff567819 */ /* 0x000fe20000011419 */
[----:B------:R-:W-:Y:S01]  /*2650*/  IMAD.IADD R75, R75, 0x1, R67 ;  /* 0x000000014b4b7824 */ /* 0x000fe200078e0243 */
[----:B------:R-:W-:-:S02]  /*2660*/  SHF.R.S32.HI R93, RZ, 0x1f, R20 ;  /* 0x0000001fff5d7819 */ /* 0x000fc40000011414 */
[----:B------:R-:W-:Y:S02]  /*2670*/  SHF.R.S32.HI R91, RZ, 0x1f, R28 ;  /* 0x0000001fff5b7819 */ /* 0x000fe4000001141c */
[----:B------:R-:W-:Y:S02]  /*2680*/  LOP3.LUT R30, R30, 0x1, RZ, 0xc0, !PT ;  /* 0x000000011e1e7812 */ /* 0x000fe400078ec0ff */
[C---:B------:R-:W-:Y:S02]  /*2690*/  LOP3.LUT R31, R29.reuse, 0x2, RZ, 0xc0, !PT ;  /* 0x000000021d1f7812 */ /* 0x040fe400078ec0ff */
[----:B-1----:R-:W-:-:S07]  /*26a0*/  LOP3.LUT R32, R29, 0x4, RZ, 0xc0, !PT ;  /* 0x000000041d207812 */ /* 0x002fce00078ec0ff */
.L_x_12374:
[----:B--23--:R-:W2:Y:S01]  /*26b0*/  LDL R35, [R1+0x60] ;  /* 0x0000600001237983 */ /* 0x00cea20000100800 */
[----:B0-----:R-:W0:Y:S03]  /*26c0*/  LDC R81, c[0x0][0x430] ;  /* 0x00010c00ff517b82 */ /* 0x001e260000000800 */
[----:B------:R-:W3:Y:S01]  /*26d0*/  LDL R39, [R1+0x5c] ;  /* 0x00005c0001277983 */ /* 0x000ee20000100800 */
[----:B------:R-:W-:-:S04]  /*26e0*/  VIADD R26, R26, 0xffffffff ;  /* 0xffffffff1a1a7836 */ /* 0x000fc80000000000 */
[----:B-1----:R-:W1:Y:S01]  /*26f0*/  LDC R98, c[0x0][0x3f4] ;  /* 0x0000fd00ff627b82 */ /* 0x002e620000000800 */
[----:B------:R-:W-:-:S04]  /*2700*/  LEA R12, R26, R10, 0x7 ;  /* 0x0000000a1a0c7211 */ /* 0x000fc800078e38ff */
[----:B------:R-:W-:Y:S02]  /*2710*/  ISETP.GE.AND P1, PT, R12, R24, PT ;  /* 0x000000180c00720c */ /* 0x000fe40003f26270 */
[----:B0-----:R-:W-:Y:S02]  /*2720*/  ISETP.NE.AND P2, PT, R81, 0x1, PT ;  /* 0x000000015100780c */ /* 0x001fe40003f45270 */
[----:B------:R-:W-:-:S11]  /*2730*/  ISETP.GT.OR P1, PT, R10, 0x7f, P1 ;  /* 0x0000007f0a00780c */ /* 0x000fd60000f24670 */
[----:B------:R-:W0:Y:S08]  /*2740*/  @P2 LDC R11, c[0x0][0x434] ;  /* 0x00010d00ff0b2b82 */ /* 0x000e300000000800 */
[----:B------:R-:W4:Y:S08]  /*2750*/  @P2 LDC R38, c[0x0][0x438] ;  /* 0x00010e00ff262b82 */ /* 0x000f300000000800 */
[----:B------:R-:W1:Y:S01]  /*2760*/  @!P1 LDC.64 R14, c[0x0][0x428] ;  /* 0x00010a00ff0e9b82 */ /* 0x000e620000000a00 */
[----:B------:R-:W-:-:S07]  /*2770*/  IMAD.IADD R40, R79, 0x1, R12 ;  /* 0x000000014f287824 */ /* 0x000fce00078e020c */
        /* <DEDUP_REMOVED lines=21> */
[C---:B------:R-:W-:Y:S01]  /*28d0*/  VIADD R64, R14.reuse, 0x10 ;  /* 0x000000100e407836 */ /* 0x040fe20000000000 */
[----:B------:R-:W-:-:S07]  /*28e0*/  LEA R65, R14, R27, 0x1 ;  /* 0x0000001b0e417211 */ /* 0x000fce00078e08ff */
[----:B------:R-:W-:-:S04]  /*28f0*/  @P3 VIADD R64, R14, 0xfffffff0 ;  /* 0xfffffff00e403836 */ /* 0x000fc80000000000 */
        /* <DEDUP_REMOVED lines=51> */
[----:B------:R-:W2:Y:S04]  /*2c30*/  LDL.64 R104, [R1] ;  /* 0x0000000001687983 */ /* 0x000ea80000100a00 */
        /* <DEDUP_REMOVED lines=10> */
[----:B------:R-:W-:-:S04]  /*2ce0*/  IADD3 R11, P2, R70, R12, RZ ;  /* 0x0000000c460b7210 */ /* 0x000fc80007f5e0ff */
[----:B------:R-:W-:Y:S02]  /*2cf0*/  IADD3.X R36, R35, R76, RZ, P2, !PT ;  /* 0x0000004c23247210 */ /* 0x000fe400017fe4ff */
        /* <DEDUP_REMOVED lines=33> */
.L_x_12320:
[----:B------:R-:W-:Y:S05]  /*2f10*/  BSYNC B1 ;  /* 0x0000000000017941 */ /* 0x000fea0003800000 */
.L_x_12319:
        /* <DEDUP_REMOVED lines=24> */
[----:B------:R-:W-:-:S02]  /*30a0*/  PRMT R110, R12, 0x7610, R110 ;  /* 0x000076100c6e7816 */ /* 0x000fc4000000006e */
[----:B------:R-:W-:Y:S02]  /*30b0*/  MOV R12, R43 ;  /* 0x0000002b000c7202 */ /* 0x000fe40000000f00 */
[----:B------:R-:W-:Y:S02]  /*30c0*/  PRMT R62, R14, 0x5410, R13 ;  /* 0x000054100e3e7816 */ /* 0x000fe4000000000d */
        /* <DEDUP_REMOVED lines=14> */
[----:B------:R-:W-:Y:S06]  /*31b0*/  @!P2 BRA `(.L_x_12321) ;  /* 0x000000000004a947 */ /* 0x000fec0003800000 */
[----:B------:R-:W-:Y:S01]  /*31c0*/  BPT.TRAP 0x1 ;  /* 0x000000040000795c */ /* 0x000fe20000300000 */
.L_x_12321:
[----:B------:R-:W-:Y:S01]  /*31d0*/  IMAD R35, R18, 0x8, R2 ;  /* 0x0000000812237824 */ /* 0x000fe200078e0202 */
[----:B------:R-:W-:Y:S01]  /*31e0*/  SHF.L.U32 R85, R140, 0x1f, RZ ;  /* 0x0000001f8c557819 */ /* 0x000fe200000006ff */
[----:B------:R-:W-:Y:S03]  /*31f0*/  BSSY B1, `(.L_x_12322) ;  /* 0x0000003000017945 */ /* 0x000fe60003800000 */
[----:B------:R-:W0:Y:S02]  /*3200*/  SYNCS.PHASECHK.TRANS64.TRYWAIT P4, [R35+URZ+0x2d890], R85 ;  /* 0x02d89055230075a7 */ /* 0x000e24000808017f */
[----:B0-----:R-:W-:Y:S05]  /*3210*/  @!P4 BRA `(.L_x_12323) ;  /* 0x0000019000ccc947 */ /* 0x001fea0003800000 */
.L_x_12585:
[----:B------:R-:W-:Y:S05]  /*3220*/  BSYNC B1 ;  /* 0x0000000000017941 */ /* 0x000fea0003800000 */
.L_x_12322:
[----:B------:R-:W-:-:S03]  /*3230*/  UMOV UR4, 0xffffffff ;  /* 0xffffffff00047882 */ /* 0x000fc60000000000 */
[----:B------:R-:W-:Y:S05]  /*3240*/  BRA.DIV UR4, `(.L_x_12324) ;  /* 0x0000019204d47947 */ /* 0x000fea000b800000 */
[----:B------:R-:W1:Y:S04]  /*3250*/  SHFL.IDX PT, R61, R61, RZ, 0x1e1f ;  /* 0x001e1fff3d3d7589 */ /* 0x000e6800000e0000 */
[----:B------:R-:W2:Y:S02]  /*3260*/  SHFL.IDX PT, R60, R60, RZ, 0x1e1f ;  /* 0x001e1fff3c3c7589 */ /* 0x000ea400000e0000 */
.L_x_12589:
[----:B------:R-:W-:Y:S05]  /*3270*/  @P3 BRA `(.L_x_12325) ;  /* 0x0000003400f43947 */ /* 0x000fea0003800000 */
[----:B------:R-:W-:Y:S01]  /*3280*/  ISETP.NE.AND P3, PT, R30, RZ, PT ;  /* 0x000000ff1e00720c */ /* 0x000fe20003f65270 */
[----:B------:R-:W-:-:S12]  /*3290*/  BSSY B1, `(.L_x_12326) ;  /* 0x0000037000017945 */ /* 0x000fd80003800000 */
[----:B------:R-:W-:Y:S05]  /*32a0*/  @!P3 BRA `(.L_x_12327) ;  /* 0x0000000000d4b947 */ /* 0x000fea0003800000 */
[----:B------:R-:W3:Y:S01]  /*32b0*/  LDL.64 R114, [R1] ;  /* 0x0000000001727983 */ /* 0x000ee20000100a00 */
[----:B------:R-:W-:Y:S03]  /*32c0*/  BSSY B2, `(.L_x_12328) ;  /* 0x0000030000027945 */ /* 0x000fe60003800000 */
[----:B------:R4:W0:Y:S01]  /*32d0*/  LDS.128 R12, [R65+0x15000] ;  /* 0x01500000410c7984 */ /* 0x0008220000000c00 */
[----:B---3--:R-:W-:-:S13]  /*32e0*/  ISETP.GE.AND P3, PT, R114, R98, PT ;  /* 0x000000627200720c */ /* 0x008fda0003f66270 */
[----:B0---4-:R-:W-:Y:S05]  /*32f0*/  @P3 BRA `(.L_x_12329) ;  /* 0x0000000000b03947 */ /* 0x011fea0003800000 */
[--C-:B------:R-:W-:Y:S02]  /*3300*/  SHF.R.U64 R11, R56, 0x10, R57.reuse ;  /* 0x00000010380b7819 */ /* 0x100fe40000001239 */
[----:B------:R-:W-:Y:S01]  /*3310*/  SHF.R.U32.HI R56, RZ, 0x10, R57 ;  /* 0x00000010ff387819 */ /* 0x000fe20000011639 */
[----:B------:R-:W-:Y:S01]  /*3320*/  IMAD.MOV.U32 R57, RZ, RZ, R13 ;  /* 0x000000ffff397224 */ /* 0x000fe200078e000d */
        /* <DEDUP_REMOVED lines=12> */
[--C-:B------:R-:W-:Y:S02]  /*33f0*/  HADD2.F32 R104, -RZ, R15.reuse.H1_H1 ;  /* 0x3000000fff687230 */ /* 0x100fe40000004100 */
[----:B------:R-:W-:Y:S02]  /*3400*/  HADD2.F32 R56, -RZ, R15.H0_H0 ;  /* 0x2000000fff387230 */ /* 0x000fe40000004100 */
[----:B------:R-:W-:Y:S02]  /*3410*/  IMAD.MOV.U32 R106, RZ, RZ, R12 ;  /* 0x000000ffff6a7224 */ /* 0x000fe400078e000c */
[----:B------:R-:W-:Y:S01]  /*3420*/  FMUL.FTZ R13, R104, R59 ;  /* 0x0000003b680d7220 */ /* 0x000fe20000410000 */
[----:B------:R-:W-:-:S02]  /*3430*/  HADD2.F32 R15, -RZ, R109.H1_H1 ;  /* 0x3000006dff0f7230 */ /* 0x000fc40000004100 */
[C---:B------:R-:W-:Y:S01]  /*3440*/  FMUL.FTZ R59, R56.reuse, R59 ;  /* 0x0000003b383b7220 */ /* 0x040fe20000410000 */
[----:B------:R-:W-:Y:S01]  /*3450*/  F2FP.F16.F32.PACK_AB R11, R11, R58 ;  /* 0x0000003a0b0b723e */ /* 0x000fe200000000ff */
[-C--:B------:R-:W-:Y:S01]  /*3460*/  FFMA.FTZ R13, R56, R57.reuse, -R13 ;  /* 0x00000039380d7223 */ /* 0x080fe2000001080d */
[----:B------:R-:W-:Y:S02]  /*3470*/  HADD2.F32 R12, -RZ, R106.H1_H1 ;  /* 0x3000006aff0c7230 */ /* 0x000fe40000004100 */
[----:B------:R-:W-:Y:S01]  /*3480*/  FFMA.FTZ R104, R104, R57, R59 ;  /* 0x0000003968687223 */ /* 0x000fe2000001003b */
[----:B------:R-:W-:Y:S02]  /*3490*/  HADD2.F32 R57, -RZ, R112.H0_H0 ;  /* 0x20000070ff397230 */ /* 0x000fe40000004100 */
[----:B------:R-:W-:Y:S02]  /*34a0*/  HADD2.F32 R106, -RZ, R106.H0_H0 ;  /* 0x2000006aff6a7230 */ /* 0x000fe40000004100 */
[----:B------:R-:W-:Y:S01]  /*34b0*/  F2FP.F16.F32.PACK_AB R104, R104, R13 ;  /* 0x0000000d6868723e */ /* 0x000fe200000000ff */
[----:B------:R-:W-:Y:S01]  /*34c0*/  FMUL.FTZ R59, R12, R57 ;  /* 0x000000390c3b7220 */ /* 0x000fe20000410000 */
[----:B------:R-:W-:-:S02]  /*34d0*/  IMAD.MOV.U32 R13, RZ, RZ, R11 ;  /* 0x000000ffff0d7224 */ /* 0x000fc400078e000b */
[C---:B------:R-:W-:Y:S01]  /*34e0*/  FMUL.FTZ R57, R106.reuse, R57 ;  /* 0x000000396a397220 */ /* 0x040fe20000410000 */
[-C--:B------:R-:W-:Y:S01]  /*34f0*/  FFMA.FTZ R56, R106, R15.reuse, -R59 ;  /* 0x0000000f6a387223 */ /* 0x080fe2000001083b */
[----:B------:R-:W-:Y:S02]  /*3500*/  HADD2.F32 R59, -RZ, R14.H0_H0 ;  /* 0x2000000eff3b7230 */ /* 0x000fe40000004100 */
[----:B------:R-:W-:Y:S01]  /*3510*/  FFMA.FTZ R15, R12, R15, R57 ;  /* 0x0000000f0c0f7223 */ /* 0x000fe20000010039 */
[----:B------:R-:W-:Y:S02]  /*3520*/  HADD2.F32 R12, -RZ, R112.H1_H1 ;  /* 0x30000070ff0c7230 */ /* 0x000fe40000004100 */
[----:B------:R-:W-:Y:S02]  /*3530*/  HADD2.F32 R57, -RZ, R14.H1_H1 ;  /* 0x3000000eff397230 */ /* 0x000fe40000004100 */
[----:B------:R-:W-:-:S03]  /*3540*/  HADD2.F32 R106, -RZ, R110.H0_H0 ;  /* 0x2000006eff6a7230 */ /* 0x000fc60000004100 */
[-C--:B------:R-:W-:Y:S01]  /*3550*/  FMUL.FTZ R14, R57, R12.reuse ;  /* 0x0000000c390e7220 */ /* 0x080fe20000410000 */
[----:B------:R-:W-:-:S03]  /*3560*/  FMUL.FTZ R12, R59, R12 ;  /* 0x0000000c3b0c7220 */ /* 0x000fc60000410000 */
[-C--:B------:R-:W-:Y:S01]  /*3570*/  FFMA.FTZ R14, R59, R106.reuse, -R14 ;  /* 0x0000006a3b0e7223 */ /* 0x080fe2000001080e */
[----:B------:R-:W-:Y:S01]  /*3580*/  FFMA.FTZ R57, R57, R106, R12 ;  /* 0x0000006a39397223 */ /* 0x000fe2000001000c */
[----:B------:R-:W-:Y:S01]  /*3590*/  F2FP.F16.F32.PACK_AB R12, R15, R56 ;  /* 0x000000380f0c723e */ /* 0x000fe200000000ff */
[----:B------:R-:W-:-:S03]  /*35a0*/  IMAD.MOV.U32 R15, RZ, RZ, R104 ;  /* 0x000000ffff0f7224 */ /* 0x000fc600078e0068 */
[----:B------:R-:W-:-:S07]  /*35b0*/  F2FP.F16.F32.PACK_AB R14, R57, R14 ;  /* 0x0000000e390e723e */ /* 0x000fce00000000ff */
.L_x_12329:
[----:B------:R-:W-:Y:S05]  /*35c0*/  BSYNC B2 ;  /* 0x0000000000027941 */ /* 0x000fea0003800000 */
.L_x_12328:
[----:B--2---:R-:W-:-:S04]  /*35d0*/  LEA R56, P3, R16, R60, 0x1 ;  /* 0x0000003c10387211 */ /* 0x004fc800078608ff */
[----:B-1----:R-:W-:-:S05]  /*35e0*/  LEA.HI.X R57, R16, R61, R17, 0x1, P3 ;  /* 0x0000003d10397211 */ /* 0x002fca00018f0c11 */
[----:B------:R3:W-:Y:S04]  /*35f0*/  ST.E.128 desc[UR38][R56.64], R12 ;  /* 0x0000000c38007985 */ /* 0x0007e8000c101d26 */
.L_x_12327:
[----:B------:R-:W-:Y:S05]  /*3600*/  BSYNC B1 ;  /* 0x0000000000017941 */ /* 0x000fea0003800000 */
.L_x_12326:
        /* <DEDUP_REMOVED lines=8> */
[----:B------:R-:W-:Y:S01]  /*3690*/  SHF.R.U64 R56, R54, 0x10, R55 ;  /* 0x0000001036387819 */ /* 0x000fe20000001237 */
[--C-:B------:R-:W-:Y:S01]  /*36a0*/  HADD2.F32 R11, -RZ, R13.reuse.H1_H1 ;  /* 0x3000000dff0b7230 */ /* 0x100fe20000004100 */
[----:B------:R-:W-:Y:S01]  /*36b0*/  SHF.R.U64 R52, R52, 0x10, R53 ;  /* 0x0000001034347819 */ /* 0x000fe20000001235 */
[----:B------:R-:W-:Y:S01]  /*36c0*/  HADD2.F32 R13, -RZ, R13.H0_H0 ;  /* 0x2000000dff0d7230 */ /* 0x000fe20000004100 */
[----:B------:R-:W-:Y:S01]  /*36d0*/  SHF.R.U32.HI R55, RZ, 0x10, R55 ;  /* 0x00000010ff377819 */ /* 0x000fe20000011637 */
        /* <DEDUP_REMOVED lines=8> */
[----:B------:R-:W-:Y:S02]  /*3760*/  IMAD.MOV.U32 R53, RZ, RZ, R12 ;  /* 0x000000ffff357224 */ /* 0x000fe400078e000c */
[----:B------:R-:W-:Y:S01]  /*3770*/  HADD2.F32 R13, -RZ, R15.H1_H1 ;  /* 0x3000000fff0d7230 */ /* 0x000fe20000004100 */
[----:B------:R-:W-:Y:S01]  /*3780*/  F2FP.F16.F32.PACK_AB R54, R11, R54 ;  /* 0x000000360b36723e */ /* 0x000fe200000000ff */
[----:B------:R-:W-:Y:S02]  /*3790*/  HADD2.F32 R12, -RZ, R55.H0_H0 ;  /* 0x20000037ff0c7230 */ /* 0x000fe40000004100 */
[----:B------:R-:W-:Y:S02]  /*37a0*/  HADD2.F32 R15, -RZ, R15.H0_H0 ;  /* 0x2000000fff0f7230 */ /* 0x000fe40000004100 */
[----:B------:R-:W-:-:S02]  /*37b0*/  HADD2.F32 R52, -RZ, R52.H0_H0 ;  /* 0x20000034ff347230 */ /* 0x000fc40000004100 */
[-C--:B------:R-:W-:Y:S01]  /*37c0*/  FMUL.FTZ R56, R13, R12.reuse ;  /* 0x0000000c0d387220 */ /* 0x080fe20000410000 */
[----:B------:R-:W-:Y:S02]  /*37d0*/  HADD2.F32 R55, -RZ, R111.H0_H0 ;  /* 0x2000006fff377230 */ /* 0x000fe40000004100 */
[C---:B------:R-:W-:Y:S01]  /*37e0*/  FMUL.FTZ R58, R15.reuse, R12 ;  /* 0x0000000c0f3a7220 */ /* 0x040fe20000410000 */
[-C--:B------:R-:W-:Y:S01]  /*37f0*/  FFMA.FTZ R12, R15, R52.reuse, -R56 ;  /* 0x000000340f0c7223 */ /* 0x080fe20000010838 */
[--C-:B------:R-:W-:Y:S02]  /*3800*/  HADD2.F32 R56, -RZ, R53.reuse.H0_H0 ;  /* 0x20000035ff387230 */ /* 0x100fe40000004100 */
[----:B------:R-:W-:Y:S01]  /*3810*/  FFMA.FTZ R13, R13, R52, R58 ;  /* 0x000000340d0d7223 */ /* 0x000fe2000001003a */
[----:B------:R-:W-:Y:S02]  /*3820*/  IMAD.MOV.U32 R52, RZ, RZ, R14 ;  /* 0x000000ffff347224 */ /* 0x000fe400078e000e */
[----:B------:R-:W-:-:S02]  /*3830*/  HADD2.F32 R14, -RZ, R53.H1_H1 ;  /* 0x30000035ff0e7230 */ /* 0x000fc40000004100 */
[----:B------:R-:W-:Y:S01]  /*3840*/  HADD2.F32 R53, -RZ, R108.H1_H1 ;  /* 0x3000006cff357230 */ /* 0x000fe20000004100 */
[----:B------:R-:W-:Y:S02]  /*3850*/  F2FP.F16.F32.PACK_AB R11, R13, R12 ;  /* 0x0000000c0d0b723e */ /* 0x000fe400000000ff */
[-C--:B------:R-:W-:Y:S01]  /*3860*/  FMUL.FTZ R15, R14, R55.reuse ;  /* 0x000000370e0f7220 */ /* 0x080fe20000410000 */
[C---:B------:R-:W-:Y:S01]  /*3870*/  FMUL.FTZ R55, R56.reuse, R55 ;  /* 0x0000003738377220 */ /* 0x040fe20000410000 */
[----:B------:R-:W-:Y:S02]  /*3880*/  MOV R13, R54 ;  /* 0x00000036000d7202 */ /* 0x000fe40000000f00 */
[-C--:B------:R-:W-:Y:S01]  /*3890*/  FFMA.FTZ R15, R56, R53.reuse, -R15 ;  /* 0x00000035380f7223 */ /* 0x080fe2000001080f */
[--C-:B------:R-:W-:Y:S02]  /*38a0*/  HADD2.F32 R56, -RZ, R52.reuse.H0_H0 ;  /* 0x20000034ff387230 */ /* 0x100fe40000004100 */
[----:B------:R-:W-:Y:S01]  /*38b0*/  FFMA.FTZ R14, R14, R53, R55 ;  /* 0x000000350e0e7223 */ /* 0x000fe20000010037 */
[----:B------:R-:W-:-:S02]  /*38c0*/  HADD2.F32 R52, -RZ, R52.H1_H1 ;  /* 0x30000034ff347230 */ /* 0x000fc40000004100 */
[----:B------:R-:W-:Y:S02]  /*38d0*/  HADD2.F32 R53, -RZ, R109.H0_H0 ;  /* 0x2000006dff357230 */ /* 0x000fe40000004100 */
[----:B------:R-:W-:Y:S01]  /*38e0*/  F2FP.F16.F32.PACK_AB R12, R14, R15 ;  /* 0x0000000f0e0c723e */ /* 0x000fe200000000ff */
[-C--:B------:R-:W-:Y:S01]  /*38f0*/  FMUL.FTZ R55, R52, R57.reuse ;  /* 0x0000003934377220 */ /* 0x080fe20000410000 */
[C---:B------:R-:W-:Y:S01]  /*3900*/  FMUL.FTZ R57, R56.reuse, R57 ;  /* 0x0000003938397220 */ /* 0x040fe20000410000 */
[----:B------:R-:W-:Y:S02]  /*3910*/  IMAD.MOV.U32 R15, RZ, RZ, R11 ;  /* 0x000000ffff0f7224 */ /* 0x000fe400078e000b */
[-C--:B------:R-:W-:Y:S01]  /*3920*/  FFMA.FTZ R55, R56, R53.reuse, -R55 ;  /* 0x0000003538377223 */ /* 0x080fe20000010837 */
[----:B------:R-:W-:-:S05]  /*3930*/  FFMA.FTZ R52, R52, R53, R57 ;  /* 0x0000003534347223 */ /* 0x000fca0000010039 */
[----:B------:R-:W-:-:S07]  /*3940*/  F2FP.F16.F32.PACK_AB R14, R52, R55 ;  /* 0x00000037340e723e */ /* 0x000fce00000000ff */
.L_x_12333:
[----:B------:R-:W-:Y:S05]  /*3950*/  BSYNC B2 ;  /* 0x0000000000027941 */ /* 0x000fea0003800000 */
.L_x_12332:
[----:B------:R-:W3:Y:S01]  /*3960*/  LDL R11, [R1+0x10] ;  /* 0x00001000010b7983 */ /* 0x000ee20000100800 */
[----:B--2---:R-:W-:Y:S02]  /*3970*/  IMAD.MOV.U32 R52, RZ, RZ, R60 ;  /* 0x000000ffff347224 */ /* 0x004fe400078e003c */
[----:B-1----:R-:W-:Y:S02]  /*3980*/  IMAD.MOV.U32 R53, RZ, RZ, R61 ;  /* 0x000000ffff357224 */ /* 0x002fe400078e003d */
[----:B---3--:R-:W-:-:S04]  /*3990*/  IMAD.SHL.U32 R11, R11, 0x8, RZ ;  /* 0x000000080b0b7824 */ /* 0x008fc800078e00ff */
[----:B------:R-:W-:-:S05]  /*39a0*/  IMAD.WIDE R52, R11, 0x2, R52 ;  /* 0x000000020b347825 */ /* 0x000fca00078e0234 */
[----:B------:R4:W-:Y:S02]  /*39b0*/  ST.E.128 desc[UR38][R52.64], R12 ;  /* 0x0000000c34007985 */ /* 0x0009e4000c101d26 */
.L_x_12331:
[----:B------:R-:W-:Y:S05]  /*39c0*/  BSYNC B1 ;  /* 0x0000000000017941 */ /* 0x000fea0003800000 */
.L_x_12330:
[----:B------:R-:W-:Y:S01]  /*39d0*/  ISETP.NE.AND P3, PT, R32, RZ, PT ;  /* 0x000000ff2000720c */ /* 0x000fe20003f65270 */
[----:B------:R-:W-:-:S12]  /*39e0*/  BSSY B1, `(.L_x_12334) ;  /* 0x000003a000017945 */ /* 0x000fd80003800000 */
[----:B------:R-:W-:Y:S05]  /*39f0*/  @!P3 BRA `(.L_x_12335) ;  /* 0x0000000000e0b947 */ /* 0x000fea0003800000 */
[----:B---34-:R-:W3:Y:S04]  /*3a00*/  LDL R12, [R1+0x14] ;  /* 0x00001400010c7983 */ /* 0x018ee80000100800 */
[----:B------:R-:W4:Y:S01]  /*3a10*/  LDL R11, [R1+0x38] ;  /* 0x00003800010b7983 */ /* 0x000f220000100800 */
[----:B-1----:R-:W-:Y:S01]  /*3a20*/  IMAD.MOV.U32 R13, RZ, RZ, R61 ;  /* 0x000000ffff0d7224 */ /* 0x002fe200078e003d */
[----:B------:R-:W-:Y:S01]  /*3a30*/  BSSY B2, `(.L_x_12336) ;  /* 0x0000033000027945 */ /* 0x000fe20003800000 */
[----:B---3--:R-:W-:Y:S02]  /*3a40*/  IMAD.SHL.U32 R53, R12, 0x8, RZ ;  /* 0x000000080c357824 */ /* 0x008fe400078e00ff */
[----:B--2---:R-:W-:Y:S01]  /*3a50*/  IMAD.MOV.U32 R12, RZ, RZ, R60 ;  /* 0x000000ffff0c7224 */ /* 0x004fe200078e003c */
[----:B----4-:R-:W-:-:S03]  /*3a60*/  ISETP.GE.AND P3, PT, R11, R98, PT ;  /* 0x000000620b00720c */ /* 0x010fc60003f66270 */
[----:B------:R-:W-:Y:S02]  /*3a70*/  IMAD.WIDE R52, R53, 0x2, R12 ;  /* 0x0000000235347825 */ /* 0x000fe400078e020c */
[----:B------:R1:W2:Y:S08]  /*3a80*/  LDS.128 R12, [R65+0x17000] ;  /* 0x01700000410c7984 */ /* 0x0002b00000000c00 */
[----:B-1----:R-:W-:Y:S05]  /*3a90*/  @P3 BRA `(.L_x_12337) ;  /* 0x0000000000b03947 */ /* 0x002fea0003800000 */
[----:B------:R-:W-:Y:S01]  /*3aa0*/  SHF.R.U64 R54, R50, 0x10, R51 ;  /* 0x0000001032367819 */ /* 0x000fe20000001233 */
[--C-:B--2---:R-:W-:Y:S01]  /*3ab0*/  HADD2.F32 R11, -RZ, R13.reuse.H1_H1 ;  /* 0x3000000dff0b7230 */ /* 0x104fe20000004100 */
[----:B------:R-:W-:Y:S01]  /*3ac0*/  SHF.R.U64 R48, R48, 0x10, R49 ;  /* 0x0000001030307819 */ /* 0x000fe20000001231 */
[----:B------:R-:W-:Y:S01]  /*3ad0*/  HADD2.F32 R13, -RZ, R13.H0_H0 ;  /* 0x2000000dff0d7230 */ /* 0x000fe20000004100 */
[----:B------:R-:W-:Y:S01]  /*3ae0*/  SHF.R.U32.HI R51, RZ, 0x10, R51 ;  /* 0x00000010ff337819 */ /* 0x000fe20000011633 */
[----:B------:R-:W-:Y:S02]  /*3af0*/  HADD2.F32 R54, -RZ, R54.H0_H0 ;  /* 0x20000036ff367230 */ /* 0x000fe40000004100 */
[----:B------:R-:W-:-:S03]  /*3b00*/  HADD2.F32 R48, -RZ, R48.H0_H0 ;  /* 0x20000030ff307230 */ /* 0x000fc60000004100 */
[-C--:B------:R-:W-:Y:S01]  /*3b10*/  FMUL.FTZ R50, R11, R54.reuse ;  /* 0x000000360b327220 */ /* 0x080fe20000410000 */
[----:B------:R-:W-:-:S03]  /*3b20*/  FMUL.FTZ R54, R13, R54 ;  /* 0x000000360d367220 */ /* 0x000fc60000410000 */
[-C--:B------:R-:W-:Y:S01]  /*3b30*/  FFMA.FTZ R50, R13, R48.reuse, -R50 ;  /* 0x000000300d327223 */ /* 0x080fe20000010832 */
[----:B------:R-:W-:Y:S01]  /*3b40*/  FFMA.FTZ R11, R11, R48, R54 ;  /* 0x000000300b0b7223 */ /* 0x000fe20000010036 */
[----:B------:R-:W-:Y:S02]  /*3b50*/  SHF.R.U32.HI R48, RZ, 0x10, R49 ;  /* 0x00000010ff307819 */ /* 0x000fe40000011631 */
[----:B------:R-:W-:Y:S01]  /*3b60*/  MOV R49, R15 ;  /* 0x0000000f00317202 */ /* 0x000fe20000000f00 */
[----:B------:R-:W-:Y:S01]  /*3b70*/  IMAD.MOV.U32 R15, RZ, RZ, R12 ;  /* 0x000000ffff0f7224 */ /* 0x000fe200078e000c */
[----:B------:R-:W-:Y:S01]  /*3b80*/  F2FP.F16.F32.PACK_AB R11, R11, R50 ;  /* 0x000000320b0b723e */ /* 0x000fe200000000ff */
[----:B------:R-:W-:Y:S02]  /*3b90*/  HADD2.F32 R12, -RZ, R51.H0_H0 ;  /* 0x20000033ff0c7230 */ /* 0x000fe40000004100 */
[--C-:B------:R-:W-:Y:S02]  /*3ba0*/  HADD2.F32 R13, -RZ, R49.reuse.H1_H1 ;  /* 0x30000031ff0d7230 */ /* 0x100fe40000004100 */
[----:B------:R-:W-:-:S02]  /*3bb0*/  HADD2.F32 R49, -RZ, R49.H0_H0 ;  /* 0x20000031ff317230 */ /* 0x000fc40000004100 */
[----:B------:R-:W-:Y:S02]  /*3bc0*/  HADD2.F32 R48, -RZ, R48.H0_H0 ;  /* 0x20000030ff307230 */ /* 0x000fe40000004100 */
[-C--:B------:R-:W-:Y:S01]  /*3bd0*/  FMUL.FTZ R54, R13, R12.reuse ;  /* 0x0000000c0d367220 */ /* 0x080fe20000410000 */
[----:B------:R-:W-:-:S03]  /*3be0*/  FMUL.FTZ R56, R49, R12 ;  /* 0x0000000c31387220 */ /* 0x000fc60000410000 */
[-C--:B------:R-:W-:Y:S01]  /*3bf0*/  FFMA.FTZ R12, R49, R48.reuse, -R54 ;  /* 0x00000030310c7223 */ /* 0x080fe20000010836 */
[----:B------:R-:W-:Y:S02]  /*3c00*/  HADD2.F32 R49, -RZ, R110.H1_H1 ;  /* 0x3000006eff317230 */ /* 0x000fe40000004100 */
[----:B------:R-:W-:Y:S01]  /*3c10*/  FFMA.FTZ R13, R13, R48, R56 ;  /* 0x000000300d0d7223 */ /* 0x000fe20000010038 */
[--C-:B------:R-:W-:Y:S02]  /*3c20*/  HADD2.F32 R48, -RZ, R15.reuse.H1_H1 ;  /* 0x3000000fff307230 */ /* 0x100fe40000004100 */
[----:B------:R-:W-:Y:S02]  /*3c30*/  HADD2.F32 R54, -RZ, R15.H0_H0 ;  /* 0x2000000fff367230 */ /* 0x000fe40000004100 */
[----:B------:R-:W-:Y:S02]  /*3c40*/  HADD2.F32 R15, -RZ, R108.H0_H0 ;  /* 0x2000006cff0f7230 */ /* 0x000fe40000004100 */
[-C--:B------:R-:W-:Y:S01]  /*3c50*/  FMUL.FTZ R51, R48, R49.reuse ;  /* 0x0000003130337220 */ /* 0x080fe20000410000 */
[----:B------:R-:W-:-:S03]  /*3c60*/  FMUL.FTZ R49, R54, R49 ;  /* 0x0000003136317220 */ /* 0x000fc60000410000 */
[-C--:B------:R-:W-:Y:S01]  /*3c70*/  FFMA.FTZ R54, R54, R15.reuse, -R51 ;  /* 0x0000000f36367223 */ /* 0x080fe20000010833 */
[----:B------:R-:W-:Y:S01]  /*3c80*/  FFMA.FTZ R15, R48, R15, R49 ;  /* 0x0000000f300f7223 */ /* 0x000fe20000010031 */
[--C-:B------:R-:W-:Y:S02]  /*3c90*/  HADD2.F32 R49, -RZ, R107.reuse.H1_H1 ;  /* 0x3000006bff317230 */ /* 0x100fe40000004100 */
[--C-:B------:R-:W-:Y:S02]  /*3ca0*/  HADD2.F32 R48, -RZ, R14.reuse.H1_H1 ;  /* 0x3000000eff307230 */ /* 0x100fe40000004100 */
[----:B------:R-:W-:Y:S02]  /*3cb0*/  HADD2.F32 R14, -RZ, R14.H0_H0 ;  /* 0x2000000eff0e7230 */ /* 0x000fe40000004100 */
[----:B------:R-:W-:Y:S02]  /*3cc0*/  HADD2.F32 R107, -RZ, R107.H0_H0 ;  /* 0x2000006bff6b7230 */ /* 0x000fe40000004100 */
[-C--:B------:R-:W-:Y:S01]  /*3cd0*/  FMUL.FTZ R51, R48, R49.reuse ;  /* 0x0000003130337220 */ /* 0x080fe20000410000 */
[----:B------:R-:W-:-:S03]  /*3ce0*/  FMUL.FTZ R49, R14, R49 ;  /* 0x000000310e317220 */ /* 0x000fc60000410000 */
[-C--:B------:R-:W-:Y:S01]  /*3cf0*/  FFMA.FTZ R51, R14, R107.reuse, -R51 ;  /* 0x0000006b0e337223 */ /* 0x080fe20000010833 */
[----:B------:R-:W-:Y:S01]  /*3d00*/  FFMA.FTZ R48, R48, R107, R49 ;  /* 0x0000006b30307223 */ /* 0x000fe20000010031 */
[----:B------:R-:W-:Y:S01]  /*3d10*/  F2FP.F16.F32.PACK_AB R49, R13, R12 ;  /* 0x0000000c0d31723e */ /* 0x000fe200000000ff */
[----:B------:R-:W-:Y:S01]  /*3d20*/  IMAD.MOV.U32 R13, RZ, RZ, R11 ;  /* 0x000000ffff0d7224 */ /* 0x000fe200078e000b */
[----:B------:R-:W-:Y:S02]  /*3d30*/  F2FP.F16.F32.PACK_AB R12, R15, R54 ;  /* 0x000000360f0c723e */ /* 0x000fe400000000ff */
[----:B------:R-:W-:Y:S01]  /*3d40*/  F2FP.F16.F32.PACK_AB R14, R48, R51 ;  /* 0x00000033300e723e */ /* 0x000fe200000000ff */
[----:B------:R-:W-:-:S07]  /*3d50*/  IMAD.MOV.U32 R15, RZ, RZ, R49 ;  /* 0x000000ffff0f7224 */ /* 0x000fce00078e0031 */
.L_x_12337:
[----:B------:R-:W-:Y:S05]  /*3d60*/  BSYNC B2 ;  /* 0x0000000000027941 */ /* 0x000fea0003800000 */
.L_x_12336:
[----:B--2---:R1:W-:Y:S02]  /*3d70*/  ST.E.128 desc[UR38][R52.64], R12 ;  /* 0x0000000c34007985 */ /* 0x0043e4000c101d26 */
.L_x_12335:
[----:B------:R-:W-:Y:S05]  /*3d80*/  BSYNC B1 ;  /* 0x0000000000017941 */ /* 0x000fea0003800000 */
.L_x_12334:
[----:B------:R-:W-:Y:S01]  /*3d90*/  LOP3.LUT P3, RZ, R29, 0x8, RZ, 0xc0, !PT ;  /* 0x000000081dff7812 */ /* 0x000fe2000786c0ff */
[----:B------:R-:W-:-:S12]  /*3da0*/  BSSY B1, `(.L_x_12338) ;  /* 0x0000036000017945 */ /* 0x000fd80003800000 */
[----:B------:R-:W-:Y:S05]  /*3db0*/  @!P3 BRA `(.L_x_12339) ;  /* 0x0000000000d0b947 */ /* 0x000fea0003800000 */
[----:B-1-34-:R-:W3:Y:S04]  /*3dc0*/  LDL R12, [R1+0x20] ;  /* 0x00002000010c7983 */ /* 0x01aee80000100800 */
[----:B------:R-:W4:Y:S01]  /*3dd0*/  LDL R11, [R1+0x3c] ;  /* 0x00003c00010b7983 */ /* 0x000f220000100800 */
[C---:B--2---:R-:W-:Y:S01]  /*3de0*/  LEA R48, P3, R136.reuse, R60, 0x1 ;  /* 0x0000003c88307211 */ /* 0x044fe200078608ff */
[----:B------:R-:W-:Y:S03]  /*3df0*/  BSSY B2, `(.L_x_12340) ;  /* 0x000002f000027945 */ /* 0x000fe60003800000 */
[----:B---3--:R-:W-:Y:S02]  /*3e00*/  LEA.HI.X R49, R136, R61, R12, 0x1, P3 ;  /* 0x0000003d88317211 */ /* 0x008fe400018f0c0c */
[----:B------:R1:W2:Y:S01]  /*3e10*/  LDS.128 R12, [R64+0x17000] ;  /* 0x01700000400c7984 */ /* 0x0002a20000000c00 */
[----:B----4-:R-:W-:-:S13]  /*3e20*/  ISETP.GE.AND P3, PT, R11, R98, PT ;  /* 0x000000620b00720c */ /* 0x010fda0003f66270 */
[----:B-1----:R-:W-:Y:S05]  /*3e30*/  @P3 BRA `(.L_x_12341) ;  /* 0x0000000000a83947 */ /* 0x002fea0003800000 */
[----:B------:R-:W-:Y:S01]  /*3e40*/  SHF.R.U64 R50, R44, 0x10, R45 ;  /* 0x000000102c327819 */ /* 0x000fe2000000122d */
[----:B--2---:R-:W-:Y:S01]  /*3e50*/  IMAD.MOV.U32 R11, RZ, RZ, R13 ;  /* 0x000000ffff0b7224 */ /* 0x004fe200078e000d */
        /* <DEDUP_REMOVED lines=11> */
[C---:B------:R-:W-:Y:S01]  /*3f10*/  FMUL.FTZ R47, R46.reuse, R47 ;  /* 0x0000002f2e2f7220 */ /* 0x040fe20000410000 */
        /* <DEDUP_REMOVED lines=8> */
[----:B------:R-:W-:Y:S01]  /*3fa0*/  HADD2.F32 R15, -RZ, R12.H1_H1 ;  /* 0x3000000cff0f7230 */ /* 0x000fe20000004100 */
[----:B------:R-:W-:Y:S01]  /*3fb0*/  F2FP.F16.F32.PACK_AB R11, R44, R11 ;  /* 0x0000000b2c0b723e */ /* 0x000fe200000000ff */
[----:B------:R-:W-:Y:S02]  /*3fc0*/  HADD2.F32 R45, -RZ, R14.H1_H1 ;  /* 0x3000000eff2d7230 */ /* 0x000fe40000004100 */
[----:B------:R-:W-:Y:S02]  /*3fd0*/  HADD2.F32 R105, -RZ, R105.H0_H0 ;  /* 0x20000069ff697230 */ /* 0x000fe40000004100 */
        /* <DEDUP_REMOVED lines=16> */
.L_x_12341:
[----:B------:R-:W-:Y:S05]  /*40e0*/  BSYNC B2 ;  /* 0x0000000000027941 */ /* 0x000fea0003800000 */
.L_x_12340:
[----:B--2---:R1:W-:Y:S02]  /*40f0*/  ST.E.128 desc[UR38][R48.64], R12 ;  /* 0x0000000c30007985 */ /* 0x0043e4000c101d26 */
.L_x_12339:
[----:B------:R-:W-:Y:S05]  /*4100*/  BSYNC B1 ;  /* 0x0000000000017941 */ /* 0x000fea0003800000 */
.L_x_12338:
        /* <DEDUP_REMOVED lines=52> */
.L_x_12345:
[----:B------:R-:W-:Y:S05]  /*4450*/  BSYNC B2 ;  /* 0x0000000000027941 */ /* 0x000fea0003800000 */
.L_x_12344:
[----:B--2---:R1:W-:Y:S02]  /*4460*/  ST.E.128 desc[UR38][R44.64], R12 ;  /* 0x0000000c2c007985 */ /* 0x0043e4000c101d26 */
.L_x_12343:
[----:B------:R-:W-:Y:S05]  /*4470*/  BSYNC B1 ;  /* 0x0000000000017941 */ /* 0x000fea0003800000 */
.L_x_12342:
[----:B------:R-:W-:-:S13]  /*4480*/  LOP3.LUT P3, RZ, R29, 0x20, RZ, 0xc0, !PT ;  /* 0x000000201dff7812 */ /* 0x000fda000786c0ff */
        /* <DEDUP_REMOVED lines=49> */
.L_x_12347:
[----:B------:R-:W-:Y:S05]  /*47a0*/  BSYNC B1 ;  /* 0x0000000000017941 */ /* 0x000fea0003800000 */
.L_x_12346:
[----:B--2---:R1:W-:Y:S01]  /*47b0*/  ST.E.128 desc[UR38][R40.64], R12 ;  /* 0x0000000c28007985 */ /* 0x0043e2000c101d26 */
[----:B------:R-:W-:Y:S05]  /*47c0*/  BRA `(.L_x_12325) ;  /* 0x0000002000a07947 */ /* 0x000fea0003800000 */
.L_x_12318:
        /* <DEDUP_REMOVED lines=21> */
[----:B------:R-:W-:Y:S02]  /*4920*/  IADD3 R11, P2, R72, R12, RZ ;  /* 0x0000000c480b7210 */ /* 0x000fe40007f5e0ff */
[----:B------:R-:W-:-:S02]  /*4930*/  CS2R R56, SRZ ;  /* 0x0000000000387805 */ /* 0x000fc4000001ff00 */
[----:B------:R-:W-:Y:S02]  /*4940*/  IADD3.X R36, R35, R78, RZ, P2, !PT ;  /* 0x0000004e23247210 */ /* 0x000fe400017fe4ff */
        /* <DEDUP_REMOVED lines=22> */
.L_x_12349:
[----:B------:R-:W-:Y:S05]  /*4ab0*/  BSYNC B1 ;  /* 0x0000000000017941 */ /* 0x000fea0003800000 */
.L_x_12348:
        /* <DEDUP_REMOVED lines=47> */
.L_x_12350:
[----:B------:R-:W-:Y:S01]  /*4db0*/  IMAD R35, R18, 0x8, R2 ;  /* 0x0000000812237824 */ /* 0x000fe200078e0202 */
[----:B------:R-:W-:Y:S01]  /*4dc0*/  SHF.L.U32 R85, R140, 0x1f, RZ ;  /* 0x0000001f8c557819 */ /* 0x000fe200000006ff */
[----:B------:R-:W-:Y:S03]  /*4dd0*/  BSSY B1, `(.L_x_12351) ;  /* 0x0000003000017945 */ /* 0x000fe60003800000 */
[----:B------:R-:W0:Y:S02]  /*4de0*/  SYNCS.PHASECHK.TRANS64.TRYWAIT P4, [R35+URZ+0x2d890], R85 ;  /* 0x02d89055230075a7 */ /* 0x000e24000808017f */
[----:B0-----:R-:W-:Y:S05]  /*4df0*/  @!P4 BRA `(.L_x_12352) ;  /* 0x000001780034c947 */ /* 0x001fea0003800000 */
.L_x_12590:
[----:B------:R-:W-:Y:S05]  /*4e00*/  BSYNC B1 ;  /* 0x0000000000017941 */ /* 0x000fea0003800000 */
.L_x_12351:
[----:B------:R-:W-:-:S03]  /*4e10*/  UMOV UR4, 0xffffffff ;  /* 0xffffffff00047882 */ /* 0x000fc60000000000 */
[----:B------:R-:W-:Y:S05]  /*4e20*/  BRA.DIV UR4, `(.L_x_12353) ;  /* 0x0000017a043c7947 */ /* 0x000fea000b800000 */
[----:B------:R1:W2:Y:S04]  /*4e30*/  SHFL.IDX PT, R89, R61, RZ, 0x1e1f ;  /* 0x001e1fff3d597589 */ /* 0x0002a800000e0000 */
[----:B------:R1:W3:Y:S02]  /*4e40*/  SHFL.IDX PT, R88, R60, RZ, 0x1e1f ;  /* 0x001e1fff3c587589 */ /* 0x0002e400000e0000 */
.L_x_12594:
[----:B------:R-:W-:Y:S05]  /*4e50*/  @P3 BRA `(.L_x_12325) ;  /* 0x0000001800fc3947 */ /* 0x000fea0003800000 */
[----:B------:R-:W4:Y:S01]  /*4e60*/  LDC R11, c[0x0][0x2f4] ;  /* 0x0000bd00ff0b7b82 */ /* 0x000f220000000800 */
[----:B------:R-:W-:Y:S01]  /*4e70*/  ISETP.NE.AND P3, PT, R30, RZ, PT ;  /* 0x000000ff1e00720c */ /* 0x000fe20003f65270 */
[----:B------:R-:W-:Y:S01]  /*4e80*/  BSSY B1, `(.L_x_12354) ;  /* 0x000007b000017945 */ /* 0x000fe20003800000 */
[----:B----4-:R-:W-:-:S11]  /*4e90*/  IMAD.IADD R103, R11, 0x1, -R99 ;  /* 0x000000010b677824 */ /* 0x010fd600078e0a63 */
[----:B------:R-:W-:Y:S05]  /*4ea0*/  @!P3 BRA `(.L_x_12355) ;  /* 0x0000000400e0b947 */ /* 0x000fea0003800000 */
[----:B------:R-:W4:Y:S01]  /*4eb0*/  LDL R14, [R1+0xc] ;  /* 0x00000c00010e7983 */ /* 0x000f220000100800 */
[----:B------:R-:W-:Y:S01]  /*4ec0*/  SEL R12, R99, R103, !P0 ;  /* 0x00000067630c7207 */ /* 0x000fe20004000000 */
[----:B------:R-:W-:Y:S01]  /*4ed0*/  BSSY B2, `(.L_x_12356) ;  /* 0x000006f000027945 */ /* 0x000fe20003800000 */
[----:B------:R-:W-:Y:S02]  /*4ee0*/  SHF.R.U32.HI R15, RZ, 0x3, R157 ;  /* 0x00000003ff0f7819 */ /* 0x000fe4000001169d */
[----:B------:R-:W-:Y:S02]  /*4ef0*/  SHF.R.S32.HI R13, RZ, 0x1f, R12 ;  /* 0x0000001fff0d7819 */ /* 0x000fe4000001140c */
[----:B------:R-:W-:Y:S02]  /*4f00*/  ISETP.GE.AND P3, PT, R16, R98, PT ;  /* 0x000000621000720c */ /* 0x000fe40003f66270 */
        /* <DEDUP_REMOVED lines=10> */
[----:B----4-:R-:W-:-:S05]  /*4fb0*/  IADD3 R12, R13, R12, R14 ;  /* 0x0000000c0d0c7210 */ /* 0x010fca0007ffe00e */
[C---:B-1----:R-:W-:Y:S02]  /*4fc0*/  IMAD R60, R18.reuse, 0x3000, R12 ;  /* 0x00003000123c7824 */ /* 0x042fe400078e020c */
[----:B------:R-:W-:Y:S02]  /*4fd0*/  IMAD R12, R18, 0x3000, R96 ;  /* 0x00003000120c7824 */ /* 0x000fe400078e0260 */
[--C-:B------:R-:W-:Y:S02]  /*4fe0*/  IMAD R60, R60, 0x2, R2.reuse ;  /* 0x000000023c3c7824 */ /* 0x100fe400078e0202 */
[----:B------:R-:W-:-:S04]  /*4ff0*/  IMAD R12, R12, 0x2, R2 ;  /* 0x000000020c0c7824 */ /* 0x000fc800078e0202 */
[----:B------:R-:W1:Y:S04]  /*5000*/  LDS.128 R60, [R60+0x15400] ;  /* 0x015400003c3c7984 */ /* 0x000e680000000c00 */
[----:B------:R-:W4:Y:S01]  /*5010*/  LDS.128 R12, [R12+0x15400] ;  /* 0x015400000c0c7984 */ /* 0x000f220000000c00 */
[----:B------:R-:W-:Y:S05]  /*5020*/  @P3 BRA `(.L_x_12357) ;  /* 0x0000000400643947 */ /* 0x000fea0003800000 */
[----:B-1----:R-:W-:Y:S01]  /*5030*/  IMAD.MOV.U32 R106, RZ, RZ, R61 ;  /* 0x000000ffff6a7224 */ /* 0x002fe200078e003d */
[----:B----4-:R-:W-:Y:S01]  /*5040*/  MOV R105, R13 ;  /* 0x0000000d00697202 */ /* 0x010fe20000000f00 */
[----:B------:R-:W-:Y:S01]  /*5050*/  HADD2.F32 R107, -RZ, R107.H0_H0 ;  /* 0x2000006bff6b7230 */ /* 0x000fe20000004100 */
[--C-:B------:R-:W-:Y:S01]  /*5060*/  SHF.R.U64 R44, R44, 0x10, R45.reuse ;  /* 0x000000102c2c7819 */ /* 0x100fe2000000122d */
[----:B------:R-:W-:Y:S01]  /*5070*/  HADD2.F32 R108, -RZ, R108.H0_H0 ;  /* 0x2000006cff6c7230 */ /* 0x000fe20000004100 */
        /* <DEDUP_REMOVED lines=40> */
[----:B------:R-:W-:Y:S02]  /*5300*/  HADD2.F32 R59, -RZ, R59.H0_H0 ;  /* 0x2000003bff3b7230 */ /* 0x000fe40000004100 */
[----:B------:R-:W-:-:S03]  /*5310*/  IMAD.MOV.U32 R61, RZ, RZ, R45 ;  /* 0x000000ffff3d7224 */ /* 0x000fc600078e002d */
        /* <DEDUP_REMOVED lines=42> */
.L_x_12357:
[----:B------:R-:W-:Y:S05]  /*55c0*/  BSYNC B2 ;  /* 0x0000000000027941 */ /* 0x000fea0003800000 */
.L_x_12356:
[----:B---3--:R-:W-:-:S04]  /*55d0*/  LEA R44, P3, R20, R88, 0x1 ;  /* 0x00000058142c7211 */ /* 0x008fc800078608ff */
[----:B--2---:R-:W-:Y:S02]  /*55e0*/  LEA.HI.X R45, R20, R89, R93, 0x1, P3 ;  /* 0x00000059142d7211 */ /* 0x004fe400018f0c5d */
[----:B------:R-:W-:-:S03]  /*55f0*/  ISETP.GE.AND P3, PT, R104, R11, PT ;  /* 0x0000000b6800720c */ /* 0x000fc60003f66270 */
[----:B----4-:R2:W-:Y:S10]  /*5600*/  ST.E.128 desc[UR38][R44.64], R12 ;  /* 0x0000000c2c007985 */ /* 0x0105f4000c101d26 */
[----:B--2---:R-:W-:-:S05]  /*5610*/  @!P3 IMAD.WIDE R12, R104, 0x2, R88 ;  /* 0x00000002680cb825 */ /* 0x004fca00078e0258 */
[----:B-1----:R4:W-:Y:S02]  /*5620*/  @!P3 ST.E.128 desc[UR38][R12.64], R60 ;  /* 0x0000003c0c00b985 */ /* 0x0029e4000c101d26 */
.L_x_12355:
[----:B------:R-:W-:Y:S05]  /*5630*/  BSYNC B1 ;  /* 0x0000000000017941 */ /* 0x000fea0003800000 */
.L_x_12354:
[----:B------:R-:W-:Y:S01]  /*5640*/  ISETP.NE.AND P3, PT, R31, RZ, PT ;  /* 0x000000ff1f00720c */ /* 0x000fe20003f65270 */
[----:B------:R-:W-:-:S12]  /*5650*/  BSSY B1, `(.L_x_12358) ;  /* 0x0000079000017945 */ /* 0x000fd80003800000 */
[----:B------:R-:W-:Y:S05]  /*5660*/  @!P3 BRA `(.L_x_12359) ;  /* 0x0000000400dcb947 */ /* 0x000fea0003800000 */
[----:B------:R-:W5:Y:S01]  /*5670*/  LDL R14, [R1+0xc] ;  /* 0x00000c00010e7983 */ /* 0x000f620000100800 */
[----:B------:R-:W-:Y:S01]  /*5680*/  LOP3.LUT P4, RZ, R23, 0x1, RZ, 0xc0, !PT ;  /* 0x0000000117ff7812 */ /* 0x000fe2000788c0ff */
[----:B------:R-:W-:Y:S01]  /*5690*/  BSSY B2, `(.L_x_12360) ;  /* 0x000006e000027945 */ /* 0x000fe20003800000 */
[----:B------:R-:W-:Y:S02]  /*56a0*/  SHF.R.U32.HI R15, RZ, 0x3, R157 ;  /* 0x00000003ff0f7819 */ /* 0x000fe4000001169d */
[----:B----4-:R-:W-:Y:S02]  /*56b0*/  SEL R12, R99, R103, !P4 ;  /* 0x00000067630c7207 */ /* 0x010fe40006000000 */
[----:B------:R-:W-:Y:S02]  /*56c0*/  ISETP.GE.AND P3, PT, R0, R98, PT ;  /* 0x000000620000720c */ /* 0x000fe40003f66270 */
[----:B------:R-:W-:-:S04]  /*56d0*/  SHF.R.S32.HI R13, RZ, 0x1f, R12 ;  /* 0x0000001fff0d7819 */ /* 0x000fc8000001140c */
[----:B------:R-:W-:-:S04]  /*56e0*/  LEA.HI R13, R13, R12, RZ, 0x4 ;  /* 0x0000000c0d0d7211 */ /* 0x000fc800078f20ff */
[----:B------:R-:W-:-:S04]  /*56f0*/  SHF.R.S32.HI R12, RZ, 0x4, R13 ;  /* 0x00000004ff0c7819 */ /* 0x000fc8000001140d */
        /* <DEDUP_REMOVED lines=8> */
[----:B-----5:R-:W-:Y:S01]  /*5780*/  IADD3 R15, R12, R13, R14 ;  /* 0x0000000d0c0f7210 */ /* 0x020fe20007ffe00e */
[----:B------:R-:W-:-:S04]  /*5790*/  IMAD R13, R18, 0x3000, R95 ;  /* 0x00003000120d7824 */ /* 0x000fc800078e025f */
[----:B------:R-:W-:Y:S02]  /*57a0*/  IMAD R15, R18, 0x3000, R15 ;  /* 0x00003000120f7824 */ /* 0x000fe400078e020f */
[--C-:B------:R-:W-:Y:S02]  /*57b0*/  IMAD R13, R13, 0x2, R2.reuse ;  /* 0x000000020d0d7824 */ /* 0x100fe400078e0202 */
[----:B------:R-:W-:-:S04]  /*57c0*/  IMAD R44, R15, 0x2, R2 ;  /* 0x000000020f2c7824 */ /* 0x000fc800078e0202 */
[----:B------:R-:W4:Y:S04]  /*57d0*/  LDS.128 R12, [R13+0x15400] ;  /* 0x015400000d0c7984 */ /* 0x000f280000000c00 */
[----:B------:R-:W0:Y:S01]  /*57e0*/  LDS.128 R44, [R44+0x15400] ;  /* 0x015400002c2c7984 */ /* 0x000e220000000c00 */
[----:B------:R-:W-:Y:S05]  /*57f0*/  @P3 BRA `(.L_x_12361) ;  /* 0x00000004005c3947 */ /* 0x000fea0003800000 */
[----:B0-----:R-:W-:Y:S01]  /*5800*/  IMAD.MOV.U32 R58, RZ, RZ, R45 ;  /* 0x000000ffff3a7224 */ /* 0x001fe200078e002d */
[----:B------:R-:W-:Y:S01]  /*5810*/  SHF.R.U64 R40, R40, 0x10, R41 ;  /* 0x0000001028287819 */ /* 0x000fe20000001229 */
[----:B----4-:R-:W-:Y:S01]  /*5820*/  IMAD.MOV.U32 R57, RZ, RZ, R13 ;  /* 0x000000ffff397224 */ /* 0x010fe200078e000d */
[----:B------:R-:W-:Y:S01]  /*5830*/  SHF.R.U32.HI R41, RZ, 0x10, R41 ;  /* 0x00000010ff297819 */ /* 0x000fe20000011629 */
[----:B------:R-:W-:Y:S01]  /*5840*/  HADD2.F32 R59, -RZ, R117.H1_H1 ;  /* 0x30000075ff3b7230 */ /* 0x000fe20000004100 */
[----:B------:R-:W-:Y:S01]  /*5850*/  SHF.R.U64 R42, R42, 0x10, R43 ;  /* 0x000000102a2a7819 */ /* 0x000fe2000000122b */
[----:B------:R-:W-:Y:S02]  /*5860*/  HADD2.F32 R13, -RZ, R58.H0_H0 ;  /* 0x2000003aff0d7230 */ /* 0x000fe40000004100 */
[----:B-1----:R-:W-:Y:S02]  /*5870*/  HADD2.F32 R61, -RZ, R57.H0_H0 ;  /* 0x20000039ff3d7230 */ /* 0x002fe40000004100 */
        /* <DEDUP_REMOVED lines=52> */
[-C--:B------:R-:W-:Y:S01]  /*5bc0*/  FFMA.FTZ R58, R54, R115.reuse, -R58 ;  /* 0x00000073363a7223 */ /* 0x080fe2000001083a */
[----:B------:R-:W-:Y:S02]  /*5bd0*/  IMAD.MOV.U32 R15, RZ, RZ, R55 ;  /* 0x000000ffff0f7224 */ /* 0x000fe400078e0037 */
[----:B------:R-:W-:Y:S01]  /*5be0*/  FFMA.FTZ R57, R47, R115, R57 ;  /* 0x000000732f397223 */ /* 0x000fe20000010039 */
[-C--:B------:R-:W-:Y:S01]  /*5bf0*/  FMUL.FTZ R47, R44, R53.reuse ;  /* 0x000000352c2f7220 */ /* 0x080fe20000410000 */
[----:B------:R-:W-:-:S03]  /*5c00*/  FMUL.FTZ R53, R12, R53 ;  /* 0x000000350c357220 */ /* 0x000fc60000410000 */
[-C--:B------:R-:W-:Y:S01]  /*5c10*/  FFMA.FTZ R47, R12, R40.reuse, -R47 ;  /* 0x000000280c2f7223 */ /* 0x080fe2000001082f */
[----:B------:R-:W-:Y:S01]  /*5c20*/  FFMA.FTZ R53, R44, R40, R53 ;  /* 0x000000282c357223 */ /* 0x000fe20000010035 */
[----:B------:R-:W-:Y:S02]  /*5c30*/  HADD2.F32 R12, -RZ, R46.H0_H0 ;  /* 0x2000002eff0c7230 */ /* 0x000fe40000004100 */
[----:B------:R-:W-:Y:S02]  /*5c40*/  HADD2.F32 R44, -RZ, R114.H0_H0 ;  /* 0x20000072ff2c7230 */ /* 0x000fe40000004100 */
[----:B------:R-:W-:Y:S02]  /*5c50*/  HADD2.F32 R40, -RZ, R14.H0_H0 ;  /* 0x2000000eff287230 */ /* 0x000fe40000004100 */
[----:B------:R-:W-:Y:S02]  /*5c60*/  HADD2.F32 R46, -RZ, R46.H1_H1 ;  /* 0x3000002eff2e7230 */ /* 0x000fe40000004100 */
[----:B------:R-:W-:Y:S01]  /*5c70*/  FMUL.FTZ R54, R12, R44 ;  /* 0x0000002c0c367220 */ /* 0x000fe20000410000 */
[----:B------:R-:W-:-:S02]  /*5c80*/  HADD2.F32 R14, -RZ, R14.H1_H1 ;  /* 0x3000000eff0e7230 */ /* 0x000fc40000004100 */
[----:B------:R-:W-:Y:S01]  /*5c90*/  FMUL.FTZ R44, R40, R44 ;  /* 0x0000002c282c7220 */ /* 0x000fe20000410000 */
[----:B------:R-:W-:Y:S02]  /*5ca0*/  HADD2.F32 R114, -RZ, R114.H1_H1 ;  /* 0x30000072ff727230 */ /* 0x000fe40000004100 */
[-C--:B------:R-:W-:Y:S01]  /*5cb0*/  FMUL.FTZ R105, R46, R43.reuse ;  /* 0x0000002b2e697220 */ /* 0x080fe20000410000 */
[----:B------:R-:W-:-:S03]  /*5cc0*/  FMUL.FTZ R107, R14, R43 ;  /* 0x0000002b0e6b7220 */ /* 0x000fc60000410000 */
[-C--:B------:R-:W-:Y:S01]  /*5cd0*/  FFMA.FTZ R43, R14, R63.reuse, -R105 ;  /* 0x0000003f0e2b7223 */ /* 0x080fe20000010869 */
[-C--:B------:R-:W-:Y:S01]  /*5ce0*/  FFMA.FTZ R54, R40, R114.reuse, -R54 ;  /* 0x0000007228367223 */ /* 0x080fe20000010836 */
[----:B------:R-:W-:Y:S01]  /*5cf0*/  FFMA.FTZ R44, R12, R114, R44 ;  /* 0x000000720c2c7223 */ /* 0x000fe2000001002c */
[----:B------:R-:W-:Y:S01]  /*5d00*/  FFMA.FTZ R63, R46, R63, R107 ;  /* 0x0000003f2e3f7223 */ /* 0x000fe2000001006b */
[----:B------:R-:W-:Y:S02]  /*5d10*/  F2FP.F16.F32.PACK_AB R40, R53, R57 ;  /* 0x000000393528723e */ /* 0x000fe400000000ff */
[----:B------:R-:W-:Y:S01]  /*5d20*/  F2FP.F16.F32.PACK_AB R12, R47, R58 ;  /* 0x0000003a2f0c723e */ /* 0x000fe200000000ff */
[----:B------:R-:W-:Y:S01]  /*5d30*/  IMAD.MOV.U32 R47, RZ, RZ, R59 ;  /* 0x000000ffff2f7224 */ /* 0x000fe200078e003b */
[----:B------:R-:W-:Y:S01]  /*5d40*/  F2FP.F16.F32.PACK_AB R46, R63, R44 ;  /* 0x0000002c3f2e723e */ /* 0x000fe200000000ff */
[----:B------:R-:W-:Y:S01]  /*5d50*/  IMAD.MOV.U32 R44, RZ, RZ, R40 ;  /* 0x000000ffff2c7224 */ /* 0x000fe200078e0028 */
[----:B------:R-:W-:-:S07]  /*5d60*/  F2FP.F16.F32.PACK_AB R14, R43, R54 ;  /* 0x000000362b0e723e */ /* 0x000fce00000000ff */
.L_x_12361:
[----:B------:R-:W-:Y:S05]  /*5d70*/  BSYNC B2 ;  /* 0x0000000000027941 */ /* 0x000fea0003800000 */
.L_x_12360:
[----:B---3--:R-:W-:-:S04]  /*5d80*/  LEA R40, P3, R21, R88, 0x1 ;  /* 0x0000005815287211 */ /* 0x008fc800078608ff */
[----:B--2---:R-:W-:Y:S02]  /*5d90*/  LEA.HI.X R41, R21, R89, R92, 0x1, P3 ;  /* 0x0000005915297211 */ /* 0x004fe400018f0c5c */
[----:B------:R-:W-:-:S03]  /*5da0*/  ISETP.GE.AND P3, PT, R56, R11, PT ;  /* 0x0000000b3800720c */ /* 0x000fc60003f66270 */
[----:B----4-:R2:W-:Y:S10]  /*5db0*/  ST.E.128 desc[UR38][R40.64], R12 ;  /* 0x0000000c28007985 */ /* 0x0105f4000c101d26 */
[----:B------:R-:W-:-:S05]  /*5dc0*/  @!P3 IMAD.WIDE R42, R56, 0x2, R88 ;  /* 0x00000002382ab825 */ /* 0x000fca00078e0258 */
[----:B0-----:R2:W-:Y:S02]  /*5dd0*/  @!P3 ST.E.128 desc[UR38][R42.64], R44 ;  /* 0x0000002c2a00b985 */ /* 0x0015e4000c101d26 */
.L_x_12359:
[----:B------:R-:W-:Y:S05]  /*5de0*/  BSYNC B1 ;  /* 0x0000000000017941 */ /* 0x000fea0003800000 */
.L_x_12358:
[----:B------:R-:W-:-:S13]  /*5df0*/  ISETP.NE.AND P3, PT, R32, RZ, PT ;  /* 0x000000ff2000720c */ /* 0x000fda0003f65270 */
[----:B------:R-:W-:Y:S05]  /*5e00*/  @!P3 BRA `(.L_x_12325) ;  /* 0x0000000c0010b947 */ /* 0x000fea0003800000 */
[----:B--2---:R-:W2:Y:S01]  /*5e10*/  LDL R14, [R1+0xc] ;  /* 0x00000c00010e7983 */ /* 0x004ea20000100800 */
[----:B------:R-:W-:Y:S01]  /*5e20*/  LOP3.LUT P4, RZ, R23, 0x2, RZ, 0xc0, !PT ;  /* 0x0000000217ff7812 */ /* 0x000fe2000788c0ff */
[----:B------:R-:W-:Y:S01]  /*5e30*/  BSSY B1, `(.L_x_12362) ;  /* 0x000006d000017945 */ /* 0x000fe20003800000 */
[----:B------:R-:W-:Y:S02]  /*5e40*/  SHF.R.U32.HI R15, RZ, 0x3, R157 ;  /* 0x00000003ff0f7819 */ /* 0x000fe4000001169d */
[----:B------:R-:W-:Y:S02]  /*5e50*/  SEL R103, R99, R103, !P4 ;  /* 0x0000006763677207 */ /* 0x000fe40006000000 */
[C---:B---3--:R-:W-:Y:S02]  /*5e60*/  LEA R44, P3, R28.reuse, R88, 0x1 ;  /* 0x000000581c2c7211 */ /* 0x048fe400078608ff */
[----:B----4-:R-:W-:Y:S02]  /*5e70*/  SHF.R.S32.HI R12, RZ, 0x1f, R103 ;  /* 0x0000001fff0c7819 */ /* 0x010fe40000011467 */
[----:B------:R-:W-:-:S02]  /*5e80*/  LEA.HI.X R45, R28, R89, R91, 0x1, P3 ;  /* 0x000000591c2d7211 */ /* 0x000fc400018f0c5b */
[----:B------:R-:W-:Y:S02]  /*5e90*/  LEA.HI R12, R12, R103, RZ, 0x4 ;  /* 0x000000670c0c7211 */ /* 0x000fe400078f20ff */
[----:B------:R-:W-:Y:S02]  /*5ea0*/  ISETP.GE.AND P3, PT, R3, R98, PT ;  /* 0x000000620300720c */ /* 0x000fe40003f66270 */
        /* <DEDUP_REMOVED lines=9> */
[----:B--2---:R-:W-:Y:S01]  /*5f40*/  IADD3 R15, R12, R13, R14 ;  /* 0x0000000d0c0f7210 */ /* 0x004fe20007ffe00e */
        /* <DEDUP_REMOVED lines=10> */
[----:B------:R-:W-:Y:S01]  /*5ff0*/  HADD2.F32 R54, -RZ, R111.H1_H1 ;  /* 0x3000006fff367230 */ /* 0x000fe20000004100 */
[--C-:B------:R-:W-:Y:S02]  /*6000*/  SHF.R.U64 R37, R48, 0x10, R49.reuse ;  /* 0x0000001030257819 */ /* 0x100fe40000001231 */
[----:B------:R-:W-:Y:S01]  /*6010*/  SHF.R.U32.HI R48, RZ, 0x10, R49 ;  /* 0x00000010ff307819 */ /* 0x000fe20000011631 */
[----:B---3--:R-:W-:Y:S01]  /*6020*/  IMAD.MOV.U32 R49, RZ, RZ, R41 ;  /* 0x000000ffff317224 */ /* 0x008fe200078e0029 */
[--C-:B------:R-:W-:Y:S01]  /*6030*/  SHF.R.U64 R38, R38, 0x10, R39.reuse ;  /* 0x0000001026267819 */ /* 0x100fe20000001227 */
[----:B------:R-:W-:Y:S01]  /*6040*/  HADD2.F32 R52, -RZ, R52.H0_H0 ;  /* 0x20000034ff347230 */ /* 0x000fe20000004100 */
[----:B------:R-:W-:Y:S01]  /*6050*/  SHF.R.U32.HI R47, RZ, 0x10, R39 ;  /* 0x00000010ff2f7819 */ /* 0x000fe20000011627 */
[----:B------:R-:W-:Y:S01]  /*6060*/  HADD2.F32 R53, -RZ, R48.H0_H0 ;  /* 0x20000030ff357230 */ /* 0x000fe20000004100 */
[--C-:B------:R-:W-:Y:S01]  /*6070*/  SHF.R.U64 R39, R50, 0x10, R51.reuse ;  /* 0x0000001032277819 */ /* 0x100fe20000001233 */
[----:B--2---:R-:W-:Y:S01]  /*6080*/  HADD2.F32 R48, -RZ, R13.H1_H1 ;  /* 0x3000000dff307230 */ /* 0x004fe20000004100 */
[----:B------:R-:W-:Y:S01]  /*6090*/  SHF.R.U32.HI R50, RZ, 0x10, R51 ;  /* 0x00000010ff327819 */ /* 0x000fe20000011633 */
[--C-:B------:R-:W-:Y:S01]  /*60a0*/  HADD2.F32 R51, -RZ, R49.reuse.H0_H0 ;  /* 0x20000031ff337230 */ /* 0x100fe20000004100 */
[----:B------:R-:W-:Y:S01]  /*60b0*/  MOV R41, R15 ;  /* 0x0000000f00297202 */ /* 0x000fe20000000f00 */
[----:B------:R-:W-:-:S02]  /*60c0*/  HADD2.F32 R49, -RZ, R49.H1_H1 ;  /* 0x30000031ff317230 */ /* 0x000fc40000004100 */
[CC--:B-1----:R-:W-:Y:S01]  /*60d0*/  FMUL.FTZ R60, R48.reuse, R53.reuse ;  /* 0x00000035303c7220 */ /* 0x0c2fe20000410000 */
[----:B------:R-:W-:Y:S02]  /*60e0*/  HADD2.F32 R15, -RZ, R13.H0_H0 ;  /* 0x2000000dff0f7230 */ /* 0x000fe40000004100 */
[-C--:B------:R-:W-:Y:S01]  /*60f0*/  FMUL.FTZ R58, R51, R56.reuse ;  /* 0x00000038333a7220 */ /* 0x080fe20000410000 */
[----:B------:R-:W-:Y:S02]  /*6100*/  HADD2.F32 R47, -RZ, R47.H0_H0 ;  /* 0x2000002fff2f7230 */ /* 0x000fe40000004100 */
[----:B------:R-:W-:Y:S01]  /*6110*/  FMUL.FTZ R55, R49, R53 ;  /* 0x0000003531377220 */ /* 0x000fe20000410000 */
[C---:B------:R-:W-:Y:S01]  /*6120*/  FMUL.FTZ R56, R15.reuse, R56 ;  /* 0x000000380f387220 */ /* 0x040fe20000410000 */
[----:B------:R-:W-:Y:S02]  /*6130*/  FFMA.FTZ R15, R15, R54, -R58 ;  /* 0x000000360f0f7223 */ /* 0x000fe4000001083a */
[-C--:B------:R-:W-:Y:S01]  /*6140*/  FFMA.FTZ R48, R48, R52.reuse, -R55 ;  /* 0x0000003430307223 */ /* 0x080fe20000010837 */
[----:B------:R-:W-:Y:S01]  /*6150*/  FFMA.FTZ R52, R49, R52, R60 ;  /* 0x0000003431347223 */ /* 0x000fe2000001003c */
[----:B------:R-:W-:Y:S01]  /*6160*/  FFMA.FTZ R13, R51, R54, R56 ;  /* 0x00000036330d7223 */ /* 0x000fe20000010038 */
[----:B------:R-:W-:-:S02]  /*6170*/  HADD2.F32 R58, -RZ, R112.H1_H1 ;  /* 0x30000070ff3a7230 */ /* 0x000fc40000004100 */
[--C-:B------:R-:W-:Y:S01]  /*6180*/  HADD2.F32 R49, -RZ, R43.reuse.H0_H0 ;  /* 0x2000002bff317230 */ /* 0x100fe20000004100 */
[----:B------:R-:W-:Y:S01]  /*6190*/  F2FP.F16.F32.PACK_AB R15, R48, R15 ;  /* 0x0000000f300f723e */ /* 0x000fe200000000ff */
[----:B------:R-:W-:Y:S02]  /*61a0*/  HADD2.F32 R54, -RZ, R43.H1_H1 ;  /* 0x3000002bff367230 */ /* 0x000fe40000004100 */
[----:B------:R-:W-:Y:S02]  /*61b0*/  HADD2.F32 R51, -RZ, R50.H0_H0 ;  /* 0x20000032ff337230 */ /* 0x000fe40000004100 */
[----:B------:R-:W-:Y:S01]  /*61c0*/  FMUL.FTZ R60, R49, R58 ;  /* 0x0000003a313c7220 */ /* 0x000fe20000410000 */
[--C-:B------:R-:W-:Y:S02]  /*61d0*/  HADD2.F32 R43, -RZ, R41.reuse.H0_H0 ;  /* 0x20000029ff2b7230 */ /* 0x100fe40000004100 */
[----:B------:R-:W-:Y:S02]  /*61e0*/  HADD2.F32 R50, -RZ, R41.H1_H1 ;  /* 0x30000029ff327230 */ /* 0x000fe40000004100 */
[----:B------:R-:W-:Y:S01]  /*61f0*/  FMUL.FTZ R53, R54, R51 ;  /* 0x0000003336357220 */ /* 0x000fe20000410000 */
[----:B------:R-:W-:-:S02]  /*6200*/  HADD2.F32 R56, -RZ, R110.H1_H1 ;  /* 0x3000006eff387230 */ /* 0x000fc40000004100 */
[C---:B------:R-:W-:Y:S01]  /*6210*/  FMUL.FTZ R58, R43.reuse, R58 ;  /* 0x0000003a2b3a7220 */ /* 0x040fe20000410000 */
[----:B------:R-:W-:Y:S02]  /*6220*/  HADD2.F32 R112, -RZ, R112.H0_H0 ;  /* 0x20000070ff707230 */ /* 0x000fe40000004100 */
[C---:B------:R-:W-:Y:S01]  /*6230*/  FMUL.FTZ R51, R50.reuse, R51 ;  /* 0x0000003332337220 */ /* 0x040fe20000410000 */
[-C--:B------:R-:W-:Y:S01]  /*6240*/  FFMA.FTZ R50, R50, R47.reuse, -R53 ;  /* 0x0000002f32327223 */ /* 0x080fe20000010835 */
[-C--:B------:R-:W-:Y:S01]  /*6250*/  FFMA.FTZ R41, R43, R56.reuse, -R60 ;  /* 0x000000382b297223 */ /* 0x080fe2000001083c */
[----:B------:R-:W-:Y:S01]  /*6260*/  FFMA.FTZ R43, R49, R56, R58 ;  /* 0x00000038312b7223 */ /* 0x000fe2000001003a */
[----:B------:R-:W-:Y:S01]  /*6270*/  FFMA.FTZ R54, R54, R47, R51 ;  /* 0x0000002f36367223 */ /* 0x000fe20000010033 */
[----:B------:R-:W-:Y:S02]  /*6280*/  HADD2.F32 R53, -RZ, R37.H0_H0 ;  /* 0x20000025ff357230 */ /* 0x000fe40000004100 */
[----:B------:R-:W-:Y:S01]  /*6290*/  HADD2.F32 R58, -RZ, R113.H0_H0 ;  /* 0x20000071ff3a7230 */ /* 0x000fe20000004100 */
[----:B------:R-:W-:Y:S01]  /*62a0*/  F2FP.F16.F32.PACK_AB R50, R50, R41 ;  /* 0x000000293232723e */ /* 0x000fe200000000ff */
[----:B------:R-:W-:Y:S01]  /*62b0*/  HADD2.F32 R47, -RZ, R40.H0_H0 ;  /* 0x20000028ff2f7230 */ /* 0x000fe20000004100 */
[----:B------:R-:W-:Y:S01]  /*62c0*/  F2FP.F16.F32.PACK_AB R41, R52, R13 ;  /* 0x0000000d3429723e */ /* 0x000fe200000000ff */
[----:B------:R-:W-:Y:S01]  /*62d0*/  HADD2.F32 R37, -RZ, R12.H0_H0 ;  /* 0x2000000cff257230 */ /* 0x000fe20000004100 */
[----:B------:R-:W-:Y:S01]  /*62e0*/  F2FP.F16.F32.PACK_AB R43, R54, R43 ;  /* 0x0000002b362b723e */ /* 0x000fe200000000ff */
[----:B------:R-:W-:-:S02]  /*62f0*/  HADD2.F32 R49, -RZ, R40.H1_H1 ;  /* 0x30000028ff317230 */ /* 0x000fc40000004100 */
[----:B------:R-:W-:Y:S02]  /*6300*/  HADD2.F32 R40, -RZ, R12.H1_H1 ;  /* 0x3000000cff287230 */ /* 0x000fe40000004100 */
[-C--:B------:R-:W-:Y:S01]  /*6310*/  FMUL.FTZ R12, R47, R58.reuse ;  /* 0x0000003a2f0c7220 */ /* 0x080fe20000410000 */
[----:B------:R-:W-:Y:S02]  /*6320*/  HADD2.F32 R56, -RZ, R111.H0_H0 ;  /* 0x2000006fff387230 */ /* 0x000fe40000004100 */
[-C--:B------:R-:W-:Y:S01]  /*6330*/  FMUL.FTZ R55, R49, R53.reuse ;  /* 0x0000003531377220 */ /* 0x080fe20000410000 */
[----:B------:R-:W-:Y:S02]  /*6340*/  HADD2.F32 R51, -RZ, R36.H0_H0 ;  /* 0x20000024ff337230 */ /* 0x000fe40000004100 */
[C---:B------:R-:W-:Y:S01]  /*6350*/  FMUL.FTZ R36, R37.reuse, R58 ;  /* 0x0000003a25247220 */ /* 0x040fe20000410000 */
[----:B------:R-:W-:Y:S01]  /*6360*/  FMUL.FTZ R58, R40, R53 ;  /* 0x00000035283a7220 */ /* 0x000fe20000410000 */
[----:B------:R-:W-:Y:S01]  /*6370*/  FFMA.FTZ R12, R37, R56, -R12 ;  /* 0x00000038250c7223 */ /* 0x000fe2000001080c */
[----:B------:R-:W-:-:S02]  /*6380*/  HADD2.F32 R110, -RZ, R110.H0_H0 ;  /* 0x2000006eff6e7230 */ /* 0x000fc40000004100 */
[----:B------:R-:W-:Y:S01]  /*6390*/  FFMA.FTZ R36, R47, R56, R36 ;  /* 0x000000382f247223 */ /* 0x000fe20000010024 */
[-C--:B------:R-:W-:Y:S01]  /*63a0*/  FFMA.FTZ R37, R40, R51.reuse, -R55 ;  /* 0x0000003328257223 */ /* 0x080fe20000010837 */
[----:B------:R-:W-:Y:S01]  /*63b0*/  FFMA.FTZ R47, R49, R51, R58 ;  /* 0x00000033312f7223 */ /* 0x000fe2000001003a */
[----:B------:R-:W-:Y:S02]  /*63c0*/  HADD2.F32 R51, -RZ, R39.H0_H0 ;  /* 0x20000027ff337230 */ /* 0x000fe40000004100 */
[----:B------:R-:W-:Y:S01]  /*63d0*/  HADD2.F32 R40, -RZ, R42.H0_H0 ;  /* 0x2000002aff287230 */ /* 0x000fe20000004100 */
[----:B------:R-:W-:Y:S01]  /*63e0*/  F2FP.F16.F32.PACK_AB R12, R37, R12 ;  /* 0x0000000c250c723e */ /* 0x000fe200000000ff */
[----:B------:R-:W-:Y:S02]  /*63f0*/  HADD2.F32 R39, -RZ, R14.H0_H0 ;  /* 0x2000000eff277230 */ /* 0x000fe40000004100 */
[----:B------:R-:W-:Y:S02]  /*6400*/  HADD2.F32 R42, -RZ, R42.H1_H1 ;  /* 0x3000002aff2a7230 */ /* 0x000fe40000004100 */
[----:B------:R-:W-:-:S02]  /*6410*/  HADD2.F32 R14, -RZ, R14.H1_H1 ;  /* 0x3000000eff0e7230 */ /* 0x000fc40000004100 */
[CC--:B------:R-:W-:Y:S01]  /*6420*/  FMUL.FTZ R53, R39.reuse, R112.reuse ;  /* 0x0000007027357220 */ /* 0x0c0fe20000410000 */
[----:B------:R-:W-:Y:S02]  /*6430*/  HADD2.F32 R49, -RZ, R38.H0_H0 ;  /* 0x20000026ff317230 */ /* 0x000fe40000004100 */
[-C--:B------:R-:W-:Y:S01]  /*6440*/  FMUL.FTZ R55, R42, R51.reuse ;  /* 0x000000332a377220 */ /* 0x080fe20000410000 */
[----:B------:R-:W-:Y:S01]  /*6450*/  FMUL.FTZ R38, R40, R112 ;  /* 0x0000007028267220 */ /* 0x000fe20000410000 */
[----:B------:R-:W-:Y:S01]  /*6460*/  FMUL.FTZ R51, R14, R51 ;  /* 0x000000330e337220 */ /* 0x000fe20000410000 */
[-C--:B------:R-:W-:Y:S01]  /*6470*/  FFMA.FTZ R53, R40, R110.reuse, R53 ;  /* 0x0000006e28357223 */ /* 0x080fe20000010035 */
[-C--:B------:R-:W-:Y:S01]  /*6480*/  FFMA.FTZ R55, R14, R49.reuse, -R55 ;  /* 0x000000310e377223 */ /* 0x080fe20000010837 */
[----:B------:R-:W-:Y:S01]  /*6490*/  FFMA.FTZ R38, R39, R110, -R38 ;  /* 0x0000006e27267223 */ /* 0x000fe20000010826 */
[----:B------:R-:W-:Y:S01]  /*64a0*/  FFMA.FTZ R42, R42, R49, R51 ;  /* 0x000000312a2a7223 */ /* 0x000fe20000010033 */
[----:B------:R-:W-:Y:S01]  /*64b0*/  IMAD.MOV.U32 R13, RZ, RZ, R15 ;  /* 0x000000ffff0d7224 */ /* 0x000fe200078e000f */
[----:B------:R-:W-:Y:S01]  /*64c0*/  F2FP.F16.F32.PACK_AB R40, R47, R36 ;  /* 0x000000242f28723e */ /* 0x000fe200000000ff */
[----:B------:R-:W-:Y:S01]  /*64d0*/  IMAD.MOV.U32 R15, RZ, RZ, R50 ;  /* 0x000000ffff0f7224 */ /* 0x000fe200078e0032 */
[----:B------:R-:W-:-:S02]  /*64e0*/  F2FP.F16.F32.PACK_AB R14, R55, R38 ;  /* 0x00000026370e723e */ /* 0x000fc400000000ff */
[----:B------:R-:W-:-:S07]  /*64f0*/  F2FP.F16.F32.PACK_AB R42, R42, R53 ;  /* 0x000000352a2a723e */ /* 0x000fce00000000ff */
.L_x_12363:
[----:B------:R-:W-:Y:S05]  /*6500*/  BSYNC B1 ;  /* 0x0000000000017941 */ /* 0x000fea0003800000 */
.L_x_12362:
[----:B--2---:R2:W-:Y:S01]  /*6510*/  ST.E.128 desc[UR38][R44.64], R12 ;  /* 0x0000000c2c007985 */ /* 0x0045e2000c101d26 */
[----:B------:R-:W-:-:S13]  /*6520*/  ISETP.GE.AND P3, PT, R46, R11, PT ;  /* 0x0000000b2e00720c */ /* 0x000fda0003f66270 */
[----:B------:R-:W-:Y:S05]  /*6530*/  @P3 BRA `(.L_x_12325) ;  /* 0x0000000400443947 */ /* 0x000fea0003800000 */
[----:B------:R-:W-:-:S05]  /*6540*/  IMAD.WIDE R88, R46, 0x2, R88 ;  /* 0x000000022e587825 */ /* 0x000fca00078e0258 */
[----:B---3--:R3:W-:Y:S01]  /*6550*/  ST.E.128 desc[UR38][R88.64], R40 ;  /* 0x0000002858007985 */ /* 0x0087e2000c101d26 */
[----:B------:R-:W-:Y:S05]  /*6560*/  BRA `(.L_x_12325) ;  /* 0x0000000400387947 */ /* 0x000fea0003800000 */
.L_x_12317:
[----:B------:R-:W-:-:S06]  /*6570*/  UISETP.NE.AND UP0, UPT, UR41, 0x3, UPT ;  /* 0x000000032900788c */ /* 0x000fcc000bf05270 */
[----:B------:R-:W-:-:S13]  /*6580*/  PLOP3.LUT P2, PT, PT, PT, UP0, 0x80, 0x0 ;  /* 0x000000000000781c */ /* 0x000fda0003f4f008 */
[----:B------:R-:W-:Y:S05]  /*6590*/  @!P2 BRA `(.L_x_12364) ;  /* 0x000000000004a947 */ /* 0x000fea0003800000 */
[----:B------:R-:W-:Y:S01]  /*65a0*/  BPT.TRAP 0x1 ;  /* 0x000000040000795c */ /* 0x000fe20000300000 */
.L_x_12364:
[----:B------:R-:W-:Y:S01]  /*65b0*/  IMAD R35, R18, 0x8, R2 ;  /* 0x0000000812237824 */ /* 0x000fe200078e0202 */
[----:B------:R-:W-:Y:S01]  /*65c0*/  SHF.L.U32 R85, R140, 0x1f, RZ ;  /* 0x0000001f8c557819 */ /* 0x000fe200000006ff */
[----:B------:R-:W-:Y:S01]  /*65d0*/  BSSY B1, `(.L_x_12365) ;  /* 0x0000004000017945 */ /* 0x000fe20003800000 */
[----:B------:R-:W-:Y:S02]  /*65e0*/  SHF.R.S32.HI R82, RZ, 0x1f, R81 ;  /* 0x0000001fff527819 */ /* 0x000fe40000011451 */
[----:B------:R-:W0:Y:S02]  /*65f0*/  SYNCS.PHASECHK.TRANS64.TRYWAIT P3, [R35+URZ+0x2d890], R85 ;  /* 0x02d89055230075a7 */ /* 0x000e24000806017f */
[----:B0-----:R-:W-:Y:S05]  /*6600*/  @!P3 BRA `(.L_x_12366) ;  /* 0x000001600090b947 */ /* 0x001fea0003800000 */
.L_x_12595:
[----:B------:R-:W-:Y:S05]  /*6610*/  BSYNC B1 ;  /* 0x0000000000017941 */ /* 0x000fea0003800000 */
.L_x_12365:
        /* <DEDUP_REMOVED lines=26> */
.L_x_12599:
[----:B------:R-:W-:Y:S05]  /*67c0*/  @!P3 BRA `(.L_x_12325) ;  /* 0x0000000000a0b947 */ /* 0x000fea0003800000 */
[----:B-1----:R-:W4:Y:S01]  /*67d0*/  LDL R13, [R1+0x20] ;  /* 0x00002000010d7983 */ /* 0x002f220000100800 */
[----:B------:R-:W-:-:S03]  /*67e0*/  ULDC UR4, c[0x0][0x2f4] ;  /* 0x0000bd0000047ab9 */ /* 0x000fc60000000800 */
[----:B------:R-:W5:Y:S04]  /*67f0*/  LDL R12, [R1+0x1c] ;  /* 0x00001c00010c7983 */ /* 0x000f680000100800 */
[----:B------:R-:W5:Y:S04]  /*6800*/  LDL R11, [R1+0x10] ;  /* 0x00001000010b7983 */ /* 0x000f680000100800 */
[----:B------:R-:W5:Y:S01]  /*6810*/  LDL R45, [R1+0x14] ;  /* 0x00001400012d7983 */ /* 0x000f620000100800 */
[----:B------:R-:W-:Y:S02]  /*6820*/  ISETP.GE.AND P5, PT, R16, UR4, PT ;  /* 0x0000000410007c0c */ /* 0x000fe4000bfa6270 */
        /* <DEDUP_REMOVED lines=13> */
[----:B------:R-:W-:Y:S01]  /*6900*/  @!P5 IMAD.SHL.U32 R11, R11, 0x8, RZ ;  /* 0x000000080b0bd824 */ /* 0x000fe200078e00ff */
[----:B-1----:R-:W-:Y:S01]  /*6910*/  @!P5 MOV R40, R42 ;  /* 0x0000002a0028d202 */ /* 0x002fe20000000f00 */
[----:B------:R-:W-:-:S04]  /*6920*/  @!P5 IMAD.MOV.U32 R41, RZ, RZ, R43 ;  /* 0x000000ffff29d224 */ /* 0x000fc800078e002b */
        /* <DEDUP_REMOVED lines=18> */
.L_x_12325:
[----:B------:R-:W-:Y:S05]  /*6a50*/  BSYNC B0 ;  /* 0x0000000000007941 */ /* 0x000fea0003800000 */
.L_x_12316:
        /* <DEDUP_REMOVED lines=16> */
.L_x_12369:
[----:B------:R-:W-:Y:S05]  /*6b60*/  BSYNC B0 ;  /* 0x0000000000007941 */ /* 0x000fea0003800000 */
.L_x_12368:
[----:B------:R-:W5:Y:S01]  /*6b70*/  SYNCS.PHASECHK.TRANS64.TRYWAIT P2, [R35+URZ+0x2d8b0], R85 ;  /* 0x02d8b055230075a7 */ /* 0x000f62000804017f */
[----:B------:R-:W-:Y:S04]  /*6b80*/  BSSY B0, `(.L_x_12370) ;  /* 0x0000002000007945 */ /* 0x000fe80003800000 */
[----:B-----5:R-:W-:Y:S05]  /*6b90*/  @!P2 BRA `(.L_x_12371) ;  /* 0x0000015c0088a947 */ /* 0x020fea0003800000 */
.L_x_12600:
[----:B------:R-:W-:Y:S05]  /*6ba0*/  BSYNC B0 ;  /* 0x0000000000007941 */ /* 0x000fea0003800000 */
.L_x_12370:
[----:B------:R-:W-:Y:S01]  /*6bb0*/  ULDC.64 UR4, c[0x0][0x328] ;  /* 0x0000ca0000047ab9 */ /* 0x000fe20000000a00 */
[----:B------:R-:W-:Y:S01]  /*6bc0*/  BSSY B0, `(.L_x_12372) ;  /* 0x000003c000007945 */ /* 0x000fe20003800000 */
[----:B------:R-:W-:Y:S02]  /*6bd0*/  IMAD R82, R82, UR4, RZ ;  /* 0x0000000452527c24 */ /* 0x000fe4000f8e02ff */
[----:B-1234-:R-:W-:-:S04]  /*6be0*/  IMAD.WIDE.U32 R12, R81, UR4, RZ ;  /* 0x00000004510c7c25 */ /* 0x01efc8000f8e00ff */
        /* <DEDUP_REMOVED lines=11> */
[----:B------:R-:W-:-:S04]  /*6ca0*/  ULDC.64 UR4, c[0x0][0x318] ;  /* 0x0000c60000047ab9 */ /* 0x000fc80000000a00 */
[----:B------:R-:W-:Y:S02]  /*6cb0*/  IADD3 R13, R13, R11, RZ ;  /* 0x0000000b0d0d7210 */ /* 0x000fe40007ffe0ff */
[----:B------:R-:W-:-:S04]  /*6cc0*/  LEA R11, P2, R12, UR4, 0x1 ;  /* 0x000000040c0b7c11 */ /* 0x000fc8000f8408ff */
[----:B------:R-:W-:Y:S01]  /*6cd0*/  LEA.HI.X R12, R12, UR5, R13, 0x1, P2 ;  /* 0x000000050c0c7c11 */ /* 0x000fe200090f0c0d */
[----:B------:R0:W1:Y:S01]  /*6ce0*/  SHFL.IDX PT, R40, R11, RZ, 0x1e1f ;  /* 0x001e1fff0b287589 */ /* 0x00006200000e0000 */
[----:B------:R-:W-:-:S03]  /*6cf0*/  ISETP.GT.AND P2, PT, R84, R141, PT ;  /* 0x0000008d5400720c */ /* 0x000fc60003f44270 */
[----:B------:R0:W2:Y:S10]  /*6d00*/  SHFL.IDX PT, R41, R12, RZ, 0x1e1f ;  /* 0x001e1fff0c297589 */ /* 0x0000b400000e0000 */
[----:B0-----:R-:W-:Y:S05]  /*6d10*/  @!P2 BRA `(.L_x_12373) ;  /* 0x000000000098a947 */ /* 0x001fea0003800000 */
[----:B------:R-:W3:Y:S01]  /*6d20*/  LDL R15, [R1+0x20] ;  /* 0x00002000010f7983 */ /* 0x000ee20000100800 */
[----:B------:R-:W-:-:S03]  /*6d30*/  ULDC UR4, c[0x0][0x2f4] ;  /* 0x0000bd0000047ab9 */ /* 0x000fc60000000800 */
[----:B------:R-:W4:Y:S04]  /*6d40*/  LDL R14, [R1+0x1c] ;  /* 0x00001c00010e7983 */ /* 0x000f280000100800 */
[----:B------:R-:W5:Y:S04]  /*6d50*/  LDL R46, [R1+0x10] ;  /* 0x00001000012e7983 */ /* 0x000f680000100800 */
[----:B------:R-:W5:Y:S01]  /*6d60*/  LDL R45, [R1+0x14] ;  /* 0x00001400012d7983 */ /* 0x000f620000100800 */
[----:B------:R-:W-:Y:S02]  /*6d70*/  ISETP.GE.AND P5, PT, R16, UR4, PT ;  /* 0x0000000410007c0c */ /* 0x000fe4000bfa6270 */
[----:B------:R-:W-:Y:S01]  /*6d80*/  ISETP.GE.AND P4, PT, R136, UR4, PT ;  /* 0x0000000488007c0c */ /* 0x000fe2000bf86270 */
[----:B------:R-:W5:Y:S10]  /*6d90*/  LDL R44, [R1+0x18] ;  /* 0x00001800012c7983 */ /* 0x000f740000100800 */
[----:B-1----:R-:W-:-:S04]  /*6da0*/  @!P5 LEA R42, P2, R16, R40, 0x1 ;  /* 0x00000028102ad211 */ /* 0x002fc800078408ff */
[----:B--2---:R-:W-:Y:S02]  /*6db0*/  @!P5 LEA.HI.X R43, R16, R41, R17, 0x1, P2 ;  /* 0x00000029102bd211 */ /* 0x004fe400010f0c11 */
[----:B------:R-:W-:-:S04]  /*6dc0*/  @!P4 LEA R38, P2, R136, R40, 0x1 ;  /* 0x000000288826c211 */ /* 0x000fc800078408ff */
[----:B---3--:R-:W-:Y:S02]  /*6dd0*/  @!P4 LEA.HI.X R39, R136, R41, R15, 0x1, P2 ;  /* 0x000000298827c211 */ /* 0x008fe400010f0c0f */
[----:B------:R-:W-:-:S13]  /*6de0*/  ISETP.GE.AND P2, PT, R22, UR4, PT ;  /* 0x0000000416007c0c */ /* 0x000fda000bf46270 */
[----:B------:R-:W-:-:S04]  /*6df0*/  @!P2 LEA R36, P6, R22, R40, 0x1 ;  /* 0x000000281624a211 */ /* 0x000fc800078c08ff */
[----:B----4-:R-:W-:Y:S02]  /*6e00*/  @!P2 LEA.HI.X R37, R22, R41, R14, 0x1, P6 ;  /* 0x000000291625a211 */ /* 0x010fe400030f0c0e */
[----:B------:R-:W0:Y:S04]  /*6e10*/  @!P5 LDS.128 R12, [R65] ;  /* 0x00000000410cd984 */ /* 0x000e280000000c00 */
[----:B0-----:R0:W-:Y:S01]  /*6e20*/  @!P5 ST.E.128 desc[UR38][R42.64], R12 ;  /* 0x0000000c2a00d985 */ /* 0x0011e2000c101d26 */
[----:B------:R-:W-:-:S13]  /*6e30*/  ISETP.GE.AND P5, PT, R0, UR4, PT ;  /* 0x0000000400007c0c */ /* 0x000fda000bfa6270 */
[----:B------:R-:W1:Y:S01]  /*6e40*/  @!P5 LDS.128 R12, [R64] ;  /* 0x00000000400cd984 */ /* 0x000e620000000c00 */
[----:B-----5:R-:W-:-:S04]  /*6e50*/  @!P5 IMAD.SHL.U32 R11, R46, 0x8, RZ ;  /* 0x000000082e0bd824 */ /* 0x020fc800078e00ff */
        /* <DEDUP_REMOVED lines=18> */
.L_x_12373:
[----:B------:R-:W-:Y:S05]  /*6f80*/  BSYNC B0 ;  /* 0x0000000000007941 */ /* 0x000fea0003800000 */
.L_x_12372:
[----:B------:R-:W-:Y:S01]  /*6f90*/  @!PT LDS RZ, [RZ] ;  /* 0x00000000fffff984 */ /* 0x000fe20000000800 */
[----:B------:R-:W-:Y:S01]  /*6fa0*/  @!PT LDS RZ, [RZ] ;  /* 0x00000000fffff984 */ /* 0x000fe20000000800 */
[----:B------:R-:W-:Y:S01]  /*6fb0*/  @!PT LDS RZ, [RZ] ;  /* 0x00000000fffff984 */ /* 0x000fe20000000800 */
[----:B------:R-:W-:Y:S01]  /*6fc0*/  @!PT LDS RZ, [RZ] ;  /* 0x00000000fffff984 */ /* 0x000fe20000000800 */
[----:B------:R3:W-:Y:S06]  /*6fd0*/  MEMBAR.ALL.CTA ;  /* 0x0000000000007992 */ /* 0x0007ec0000008000 */
[----:B---3--:R-:W3:Y:S01]  /*6fe0*/  FENCE.VIEW.ASYNC.S ;  /* 0x00000000000073c6 */ /* 0x008ee20000000000 */
[----:B------:R-:W-:Y:S02]  /*6ff0*/  VIADD R18, R18, 0x1 ;  /* 0x0000000112127836 */ /* 0x000fe40000000000 */
[----:B------:R-:W-:Y:S01]  /*7000*/  @!P3 VIADD R35, R35, 0x2d8c0 ;  /* 0x0002d8c02323b836 */ /* 0x000fe20000000000 */
[----:B---3--:R3:W-:Y:S02]  /*7010*/  BAR.SYNC.DEFER_BLOCKING R100, 0x80 ;  /* 0x000200640000751d */ /* 0x0087e40000010000 */
[----:B------:R-:W-:-:S02]  /*7020*/  ISETP.NE.AND P2, PT, R18, 0x2, PT ;  /* 0x000000021200780c */ /* 0x000fc40003f45270 */
[----:B------:R-:W-:Y:S02]  /*7030*/  @!P3 PRMT R35, RZ, 0x654, R35 ;  /* 0x00000654ff23b816 */ /* 0x000fe40000000023 */
[----:B------:R-:W-:Y:S02]  /*7040*/  SEL R11, RZ, 0x1, P2 ;  /* 0x00000001ff0b7807 */ /* 0x000fe40001000000 */
[----:B------:R-:W-:Y:S02]  /*7050*/  SEL R18, R18, RZ, P2 ;  /* 0x000000ff12127207 */ /* 0x000fe40001000000 */
[----:B------:R-:W-:Y:S01]  /*7060*/  LOP3.LUT R140, R140, R11, RZ, 0x3c, !PT ;  /* 0x0000000b8c8c7212 */ /* 0x000fe200078e3cff */
[----:B------:R3:W-:Y:S01]  /*7070*/  @!P3 SYNCS.ARRIVE.TRANS64.RED.A1T0 RZ, [R35+URZ], RZ ;  /* 0x000000ff23ffb9a7 */ /* 0x0007e2000810043f */
[----:B------:R-:W-:Y:S05]  /*7080*/  @P1 BRA `(.L_x_12374) ;  /* 0xffffffb400881947 */ /* 0x000fea000383ffff */
[----:B0-----:R-:W0:Y:S01]  /*7090*/  S2R R12, SR_TID.X ;  /* 0x00000000000c7919 */ /* 0x001e220000002100 */
[----:B------:R-:W-:Y:S02]  /*70a0*/  PLOP3.LUT P0, PT, PT, PT, PT, 0x8, 0x0 ;  /* 0x000000000000781c */ /* 0x000fe40003f0e170 */
[----:B0-----:R-:W-:-:S04]  /*70b0*/  SHF.R.U32.HI R12, RZ, 0x7, R12 ;  /* 0x00000007ff0c7819 */ /* 0x001fc8000001160c */
[----:B------:R-:W-:-:S13]  /*70c0*/  ISETP.NE.AND P4, PT, R12, 0x1, PT ;  /* 0x000000010c00780c */ /* 0x000fda0003f85270 */
[----:B------:R-:W-:Y:S06]  /*70d0*/  @!P4 BAR.ARV 0x9, 0x100 ;  /* 0x024400000000cb1d */ /* 0x000fec0000002000 */
.L_x_12311:
[----:B------:R-:W4:Y:S01]  /*70e0*/  LDL R5, [R1+0x54] ;  /* 0x0000540001057983 */ /* 0x000f220000100800 */
[----:B------:R-:W0:Y:S01]  /*70f0*/  LDC R0, c[0x0][0x448] ;  /* 0x00011200ff007b82 */ /* 0x000e220000000800 */
[----:B-1----:R-:W-:Y:S01]  /*7100*/  IMAD.MOV.U32 R40, RZ, RZ, RZ ;  /* 0x000000ffff287224 */ /* 0x002fe200078e00ff */
        /* <DEDUP_REMOVED lines=22> */
[----:B0-----:R-:W-:Y:S01]  /*7270*/  ISETP.NE.AND P1, PT, R0, 0x1, PT ;  /* 0x000000010000780c */ /* 0x001fe20003f25270 */
[----:B------:R-:W-:-:S12]  /*7280*/  IMAD.MOV.U32 R93, RZ, RZ, RZ ;  /* 0x000000ffff5d7224 */ /* 0x000fd800078e00ff */
[----:B------:R-:W0:Y:S08]  /*7290*/  @P1 LDC R3, c[0x0][0x44c] ;  /* 0x00011300ff031b82 */ /* 0x000e300000000800 */
[----:B------:R-:W1:Y:S01]  /*72a0*/  @P1 LDC R4, c[0x0][0x450] ;  /* 0x00011400ff041b82 */ /* 0x000e620000000800 */
[----:B----4-:R-:W-:-:S04]  /*72b0*/  VIADD R0, R5, 0xbf ;  /* 0x000000bf05007836 */ /* 0x010fc80000000000 */
[----:B0-----:R-:W-:-:S05]  /*72c0*/  @P1 IMAD.HI.U32 R3, R0, R3, RZ ;  /* 0x0000000300031227 */ /* 0x001fca00078e00ff */
[----:B-1----:R-:W-:Y:S02]  /*72d0*/  @P1 SHF.R.U32.HI R0, RZ, R4, R3 ;  /* 0x00000004ff001219 */ /* 0x002fe40000011603 */
[----:B------:R-:W-:Y:S02]  /*72e0*/  PLOP3.LUT P1, PT, PT, PT, PT, 0x80, 0x0 ;  /* 0x000000000000781c */ /* 0x000fe40003f2f070 */
[----:B------:R-:W-:Y:S02]  /*72f0*/  IADD3 R0, R101, R0, RZ ;  /* 0x0000000065007210 */ /* 0x000fe40007ffe0ff */
[----:B---3--:R-:W-:Y:S02]  /*7300*/  CS2R R100, SRZ ;  /* 0x0000000000647805 */ /* 0x008fe4000001ff00 */
[----:B------:R-:W-:-:S04]  /*7310*/  SHF.R.S32.HI R3, RZ, 0x1f, R0 ;  /* 0x0000001fff037819 */ /* 0x000fc80000011400 */
[----:B------:R-:W-:Y:S01]  /*7320*/  LEA.HI R3, R3, R0, RZ, 0x7 ;  /* 0x0000000003037211 */ /* 0x000fe200078f38ff */
[----:B------:R-:W-:-:S03]  /*7330*/  IMAD.MOV.U32 R0, RZ, RZ, RZ ;  /* 0x000000ffff007224 */ /* 0x000fc600078e00ff */
[----:B------:R-:W-:-:S04]  /*7340*/  SHF.R.S32.HI R3, RZ, 0x7, R3 ;  /* 0x00000007ff037819 */ /* 0x000fc80000011403 */
[----:B------:R-:W-:Y:S02]  /*7350*/  VIMNMX R88, R102, R3, PT ;  /* 0x0000000366587248 */ /* 0x000fe40003fe0100 */
[----:B------:R-:W-:Y:S02]  /*7360*/  CS2R R102, SRZ ;  /* 0x0000000000667805 */ /* 0x000fe4000001ff00 */
[----:B------:R-:W-:Y:S01]  /*7370*/  ISETP.GE.AND P2, PT, R88, 0x1, PT ;  /* 0x000000015800780c */ /* 0x000fe20003f46270 */
[----:B------:R-:W-:-:S12]  /*7380*/  @P0 BRA `(.L_x_12375) ;  /* 0x00000000000c0947 */ /* 0x000fd80003800000 */
[----:B------:R-:W0:Y:S01]  /*7390*/  FENCE.VIEW.ASYNC.G ;  /* 0x00000000000073c6 */ /* 0x000e220000000100 */
[----:B------:R-:W-:Y:S05]  /*73a0*/  WARPSYNC.ALL ;  /* 0x0000000000007948 */ /* 0x000fea0003800000 */
[----:B0-----:R-:W-:Y:S06]  /*73b0*/  BAR.ARV 0xc, 0x200 ;  /* 0x0308000000007b1d */ /* 0x001fec0000002000 */
.L_x_12375:
[----:B------:R-:W-:Y:S01]  /*73c0*/  IMAD.MOV.U32 R28, RZ, RZ, RZ ;  /* 0x000000ffff1c7224 */ /* 0x000fe200078e00ff */
[----:B------:R-:W-:Y:S01]  /*73d0*/  MOV R3, RZ ;  /* 0x000000ff00037202 */ /* 0x000fe20000000f00 */
        /* <DEDUP_REMOVED lines=10> */
.L_x_12603:
[----:B------:R-:W1:Y:S01]  /*7480*/  LDL R3, [R1+0x24] ;  /* 0x0000240001037983 */ /* 0x000e620000100800 */
[----:B------:R-:W-:Y:S01]  /*7490*/  BSSY B6, `(.L_x_12378) ;  /* 0x000001b000067945 */ /* 0x000fe20003800000 */
[----:B-1----:R-:W-:-:S05]  /*74a0*/  IMAD.HI R0, R3, 0x55555556, RZ ;  /* 0x5555555603007827 */ /* 0x002fca00078e02ff */
[----:B------:R-:W-:-:S05]  /*74b0*/  LEA.HI R44, R0, R0, RZ, 0x1 ;  /* 0x00000000002c7211 */ /* 0x000fca00078f08ff */
[----:B------:R-:W-:Y:S02]  /*74c0*/  IMAD R44, R44, -0x3, R3 ;  /* 0xfffffffd2c2c7824 */ /* 0x000fe400078e0203 */
[----:B------:R-:W-:-:S04]  /*74d0*/  VIADD R3, R2, 0x21800 ;  /* 0x0002180002037836 */ /* 0x000fc80000000000 */
[----:B------:R-:W-:Y:S01]  /*74e0*/  IMAD R0, R44, 0x2000, R3 ;  /* 0x000020002c007824 */ /* 0x000fe200078e0203 */
[----:B------:R-:W-:-:S04]  /*74f0*/  LOP3.LUT P0, RZ, R3, 0x3ff, RZ, 0xc0, !PT ;  /* 0x000003ff03ff7812 */ /* 0x000fc8000780c0ff */
        /* <DEDUP_REMOVED lines=19> */
[----:B-12--5:R-:W-:Y:S05]  /*7630*/  CALL.ABS.NOINC R14 ;  /* 0x000000000e007343 */ /* 0x026fea0003c00000 */
.L_x_12379:
[----:B------:R-:W-:Y:S05]  /*7640*/  BSYNC B6 ;  /* 0x0000000000067941 */ /* 0x000fea0003800000 */
.L_x_12378:
        /* <DEDUP_REMOVED lines=13> */
.L_x_12383:
[----:B----4-:R4:W0:Y:S02]  /*7720*/  SYNCS.PHASECHK.TRANS64.TRYWAIT P0, [R2+URZ+0x2d800], R3 ;  /* 0x02d80003020075a7 */ /* 0x010824000800017f */
[----:B0-----:R-:W-:Y:S05]  /*7730*/  @!P0 NANOSLEEP.SYNCS 0x989680 ;  /* 0x009896800000895d */ /* 0x001fea0003900000 */
[----:B------:R-:W0:Y:S02]  /*7740*/  @!P0 SYNCS.PHASECHK.TRANS64 P0, [R2+URZ+0x2d800], R3 ;  /* 0x02d80003020085a7 */ /* 0x000e24000800007f */
[----:B0-----:R-:W-:Y:S05]  /*7750*/  @!P0 BRA `(.L_x_12383) ;  /* 0xfffffffc00f08947 */ /* 0x001fea000383ffff */
.L_x_12382:
[----:B------:R-:W-:Y:S05]  /*7760*/  BSYNC B0 ;  /* 0x0000000000007941 */ /* 0x000fea0003800000 */
.L_x_12381:
[----:B------:R-:W-:Y:S05]  /*7770*/  BRA `(.L_x_12384) ;  /* 0x0000003c00187947 */ /* 0x000fea0003800000 */
.L_x_12380:
[----:B------:R-:W-:Y:S01]  /*7780*/  ULOP3.LUT UP0, URZ, UR42, 0x1bf, URZ, 0xc0, !UPT ;  /* 0x000001bf2a3f7892 */ /* 0x000fe2000f80c03f */
[----:B-1---5:R-:W-:Y:S01]  /*7790*/  SHF.R.S32.HI R0, RZ, 0x1f, R97 ;  /* 0x0000001fff007819 */ /* 0x022fe20000011461 */
[----:B------:R-:W-:Y:S01]  /*77a0*/  ULDC.64 UR4, c[0x0][0x3f8] ;  /* 0x0000fe0000047ab9 */ /* 0x000fe20000000a00 */
[----:B------:R-:W-:Y:S01]  /*77b0*/  ULDC.64 UR6, c[0x0][0x408] ;  /* 0x0001020000067ab9 */ /* 0x000fe20000000a00 */
[----:B------:R-:W-:Y:S02]  /*77c0*/  IMAD.WIDE.U32 R24, R97, UR4, RZ ;  /* 0x0000000461187c25 */ /* 0x000fe4000f8e00ff */
[----:B------:R-:W-:Y:S02]  /*77d0*/  PLOP3.LUT P0, PT, PT, PT, UP0, 0x80, 0x0 ;  /* 0x000000000000781c */ /* 0x000fe40003f0f008 */
        /* <DEDUP_REMOVED lines=12> */
[----:B0-----:R0:W1:Y:S01]  /*78a0*/  LDC.64 R14, c[0x4][R0] ;  /* 0x01000000000e7b82 */ /* 0x0010620000000a00 */
        /* <DEDUP_REMOVED lines=10> */
[----:B-12---:R-:W-:Y:S05]  /*7950*/  CALL.ABS.NOINC R14 ;  /* 0x000000000e007343 */ /* 0x006fea0003c00000 */
.L_x_12385:
[----:B------:R-:W3:Y:S01]  /*7960*/  LDL R20, [R1+0x54] ;  /* 0x0000540001147983 */ /* 0x000ee20000100800 */
[----:B------:R-:W-:Y:S01]  /*7970*/  ULDC.U8 UR4, c[0x0][0x410] ;  /* 0x0001040000047ab9 */ /* 0x000fe20000000000 */
[----:B------:R-:W-:Y:S01]  /*7980*/  BSSY B0, `(.L_x_12386) ;  /* 0x000039d000007945 */ /* 0x000fe20003800000 */
[----:B------:R-:W-:Y:S01]  /*7990*/  ISETP.NE.AND P0, PT, RZ, UR4, PT ;  /* 0x00000004ff007c0c */ /* 0x000fe2000bf05270 */
[----:B---3--:R-:W-:-:S12]  /*79a0*/  IMAD.IADD R10, R141, 0x1, R20 ;  /* 0x000000018d0a7824 */ /* 0x008fd800078e0214 */
[----:B------:R-:W-:Y:S05]  /*79b0*/  @!P0 BRA `(.L_x_12387) ;  /* 0x0000001c00588947 */ /* 0x000fea0003800000 */
[----:B------:R-:W1:Y:S01]  /*79c0*/  LDC R45, c[0x0][0x448] ;  /* 0x00011200ff2d7b82 */ /* 0x000e620000000800 */
[----:B------:R-:W-:Y:S01]  /*79d0*/  ULDC.64 UR4, c[0x0][0x3f8] ;  /* 0x0000fe0000047ab9 */ /* 0x000fe20000000a00 */
[----:B------:R-:W-:Y:S01]  /*79e0*/  ULDC.64 UR6, c[0x0][0x408] ;  /* 0x0001020000067ab9 */ /* 0x000fe20000000a00 */
[----:B------:R-:W-:Y:S02]  /*79f0*/  IMAD.MOV.U32 R6, RZ, RZ, R24 ;  /* 0x000000ffff067224 */ /* 0x000fe400078e0018 */
[----:B------:R-:W-:Y:S02]  /*7a00*/  IMAD.MOV.U32 R7, RZ, RZ, R29 ;  /* 0x000000ffff077224 */ /* 0x000fe400078e001d */
[----:B------:R-:W-:Y:S02]  /*7a10*/  IMAD.MOV.U32 R8, RZ, RZ, R26 ;  /* 0x000000ffff087224 */ /* 0x000fe400078e001a */
[----:B------:R-:W-:Y:S01]  /*7a20*/  IMAD.MOV.U32 R9, RZ, RZ, R31 ;  /* 0x000000ffff097224 */ /* 0x000fe200078e001f */
[----:B-1----:R-:W-:-:S13]  /*7a30*/  ISETP.NE.AND P0, PT, R45, 0x1, PT ;  /* 0x000000012d00780c */ /* 0x002fda0003f05270 */
[----:B------:R-:W1:Y:S08]  /*7a40*/  @P0 LDC R3, c[0x0][0x44c] ;  /* 0x00011300ff030b82 */ /* 0x000e700000000800 */
[----:B------:R-:W3:Y:S01]  /*7a50*/  @P0 LDC R5, c[0x0][0x450] ;  /* 0x00011400ff050b82 */ /* 0x000ee20000000800 */
[----:B-1----:R-:W-:-:S04]  /*7a60*/  @P0 IMAD.HI.U32 R0, R10, R3, RZ ;  /* 0x000000030a000227 */ /* 0x002fc800078e00ff */
[----:B------:R-:W-:Y:S01]  /*7a70*/  IMAD.MOV.U32 R3, RZ, RZ, R10 ;  /* 0x000000ffff037224 */ /* 0x000fe200078e000a */
[----:B---3--:R-:W-:-:S04]  /*7a80*/  @P0 SHF.R.U32.HI R3, RZ, R5, R0 ;  /* 0x00000005ff030219 */ /* 0x008fc80000011600 */
        /* <DEDUP_REMOVED lines=11> */
[----:B------:R-:W-:Y:S01]  /*7b40*/  UMOV UR4, 0xffffffff ;  /* 0xffffffff00047882 */ /* 0x000fe20000000000 */
[----:B------:R-:W-:Y:S02]  /*7b50*/  LEA R4, P1, R8, UR6, 0x1 ;  /* 0x0000000608047c11 */ /* 0x000fe4000f8208ff */
[----:B------:R-:W-:Y:S02]  /*7b60*/  IADD3 R5, R9, R5, RZ ;  /* 0x0000000509057210 */ /* 0x000fe40007ffe0ff */
[----:B------:R-:W-:Y:S02]  /*7b70*/  LEA.HI.X R13, R6, UR5, R13, 0x1, P0 ;  /* 0x00000005060d7c11 */ /* 0x000fe400080f0c0d */
[----:B------:R-:W-:Y:S01]  /*7b80*/  LEA.HI.X R5, R8, UR7, R5, 0x1, P1 ;  /* 0x0000000708057c11 */ /* 0x000fe200088f0c05 */
[----:B------:R-:W-:Y:S06]  /*7b90*/  BRA.DIV UR4, `(.L_x_12388) ;  /* 0x0000014e04dc7947 */ /* 0x000fec000b800000 */
[----:B------:R1:W3:Y:S04]  /*7ba0*/  SHFL.IDX PT, R3, R13, RZ, 0x1e1f ;  /* 0x001e1fff0d037589 */ /* 0x0002e800000e0000 */
[----:B------:R-:W4:Y:S04]  /*7bb0*/  SHFL.IDX PT, R0, R0, RZ, 0x1e1f ;  /* 0x001e1fff00007589 */ /* 0x000f2800000e0000 */
[----:B------:R-:W0:Y:S04]  /*7bc0*/  SHFL.IDX PT, R5, R5, RZ, 0x1e1f ;  /* 0x001e1fff05057589 */ /* 0x000e2800000e0000 */
[----:B-1----:R-:W0:Y:S02]  /*7bd0*/  SHFL.IDX PT, R4, R4, RZ, 0x1e1f ;  /* 0x001e1fff04047589 */ /* 0x002e2400000e0000 */
.L_x_12609:
        /* <DEDUP_REMOVED lines=11> */
[----:B0-----:R-:W-:Y:S01]  /*7c90*/  CS2R R14, SRZ ;  /* 0x00000000000e7805 */ /* 0x001fe2000001ff00 */
[----:B-----5:R-:W-:-:S05]  /*7ca0*/  IMAD R45, R6, R45, RZ ;  /* 0x0000002d062d7224 */ /* 0x020fca00078e02ff */
[----:B------:R-:W-:Y:S01]  /*7cb0*/  ISETP.GE.AND P0, PT, R10, R45, PT ;  /* 0x0000002d0a00720c */ /* 0x000fe20003f06270 */
[----:B------:R-:W-:Y:S01]  /*7cc0*/  IMAD R45, R33, -0xc0, R45 ;  /* 0xffffff40212d7824 */ /* 0x000fe200078e022d */
[----:B------:R-:W-:Y:S02]  /*7cd0*/  CS2R R32, SRZ ;  /* 0x0000000000207805 */ /* 0x000fe4000001ff00 */
[----:B------:R-:W-:-:S09]  /*7ce0*/  CS2R R10, SRZ ;  /* 0x00000000000a7805 */ /* 0x000fd2000001ff00 */
[----:B------:R-:W-:Y:S05]  /*7cf0*/  @P0 BRA `(.L_x_12390) ;  /* 0x0000000400300947 */ /* 0x000fea0003800000 */
[----:B------:R-:W3:Y:S01]  /*7d00*/  LDL R42, [R1+0x40] ;  /* 0x00004000012a7983 */ /* 0x000ee20000100800 */
[----:B------:R-:W-:-:S03]  /*7d10*/  ULDC UR4, c[0x0][0x3f4] ;  /* 0x0000fd0000047ab9 */ /* 0x000fc60000000800 */
[----:B--2---:R-:W2:Y:S04]  /*7d20*/  LDL R41, [R1+0x38] ;  /* 0x0000380001297983 */ /* 0x004ea80000100800 */
[----:B------:R-:W4:Y:S04]  /*7d30*/  LDL R40, [R1+0x3c] ;  /* 0x00003c0001287983 */ /* 0x000f280000100800 */
[----:B------:R-:W4:Y:S04]  /*7d40*/  LDL R39, [R1+0x34] ;  /* 0x0000340001277983 */ /* 0x000f280000100800 */
[----:B------:R-:W4:Y:S04]  /*7d50*/  LDL.64 R52, [R1] ;  /* 0x0000000001347983 */ /* 0x000f280000100a00 */
        /* <DEDUP_REMOVED lines=19> */
[-C--:B------:R-:W-:Y:S02]  /*7e90*/  @!P3 IADD3 R8, P5, R4, R9.reuse, RZ ;  /* 0x000000090408b210 */ /* 0x080fe40007fbe0ff */
[----:B------:R-:W-:Y:S02]  /*7ea0*/  @!P3 IADD3 R10, P4, R0, R9, RZ ;  /* 0x00000009000ab210 */ /* 0x000fe40007f9e0ff */
[----:B------:R-:W-:Y:S01]  /*7eb0*/  ISETP.GE.AND P0, PT, R39, UR4, PT ;  /* 0x0000000427007c0c */ /* 0x000fe2000bf06270 */
[--C-:B------:R-:W-:Y:S01]  /*7ec0*/  @!P3 IMAD.X R9, R5, 0x1, R6.reuse, P5 ;  /* 0x000000010509b824 */ /* 0x100fe200028e0606 */
[-C--:B------:R-:W-:Y:S01]  /*7ed0*/  @!P2 IADD3 R48, P5, R4, R49.reuse, RZ ;  /* 0x000000310430a210 */ /* 0x080fe20007fbe0ff */
[----:B------:R-:W-:Y:S01]  /*7ee0*/  @!P3 IMAD.X R11, R3, 0x1, R6, P4 ;  /* 0x00000001030bb824 */ /* 0x000fe200020e0606 */
[----:B------:R-:W-:Y:S01]  /*7ef0*/  SHF.R.S32.HI R13, RZ, 0x1f, R40 ;  /* 0x0000001fff0d7819 */ /* 0x000fe20000011428 */
[----:B------:R-:W-:Y:S01]  /*7f00*/  IMAD.SHL.U32 R21, R38, 0x2, RZ ;  /* 0x0000000226157824 */ /* 0x000fe200078e00ff */
[----:B------:R-:W-:Y:S01]  /*7f10*/  @!P2 IADD3 R50, P4, R0, R49, RZ ;  /* 0x000000310032a210 */ /* 0x000fe20007f9e0ff */
[----:B------:R0:W5:Y:S01]  /*7f20*/  @!P3 LD.E.64 R30, desc[UR38][R8.64] ;  /* 0x00000026081eb980 */ /* 0x000162000c101b00 */
[----:B------:R-:W-:-:S02]  /*7f30*/  @!P2 IADD3.X R49, R5, R12, RZ, P5, !PT ;  /* 0x0000000c0531a210 */ /* 0x000fc40002ffe4ff */
[----:B------:R-:W-:Y:S01]  /*7f40*/  SHF.L.U64.HI R6, R40, 0x1, R13 ;  /* 0x0000000128067819 */ /* 0x000fe2000001020d */
[----:B------:R-:W-:Y:S01]  /*7f50*/  @!P2 IMAD.X R51, R3, 0x1, R12, P4 ;  /* 0x000000010333a824 */ /* 0x000fe200020e060c */
[-C--:B------:R-:W-:Y:S01]  /*7f60*/  @!P1 IADD3 R42, P5, R4, R43.reuse, RZ ;  /* 0x0000002b042a9210 */ /* 0x080fe20007fbe0ff */
[----:B------:R1:W5:Y:S01]  /*7f70*/  @!P3 LD.E.64 R32, desc[UR38][R10.64] ;  /* 0x000000260a20b980 */ /* 0x000362000c101b00 */
[----:B------:R-:W-:Y:S02]  /*7f80*/  SHF.R.S32.HI R14, RZ, 0x1f, R39 ;  /* 0x0000001fff0e7819 */ /* 0x000fe40000011427 */
[C---:B------:R-:W-:Y:S01]  /*7f90*/  @!P1 IADD3 R46, P4, R0.reuse, R43, RZ ;  /* 0x0000002b002e9210 */ /* 0x040fe20007f9e0ff */
[----:B------:R-:W-:Y:S01]  /*7fa0*/  @!P1 IMAD.X R43, R5, 0x1, R6, P5 ;  /* 0x00000001052b9824 */ /* 0x000fe200028e0606 */
[----:B------:R-:W-:Y:S02]  /*7fb0*/  SHF.L.U64.HI R14, R39, 0x1, R14 ;  /* 0x00000001270e7819 */ /* 0x000fe4000001020e */
[----:B------:R-:W-:Y:S01]  /*7fc0*/  SHF.R.S32.HI R20, RZ, 0x1f, R38 ;  /* 0x0000001fff147819 */ /* 0x000fe20000011426 */
[----:B------:R-:W-:Y:S01]  /*7fd0*/  @!P1 IMAD.X R47, R3, 0x1, R6, P4 ;  /* 0x00000001032f9824 */ /* 0x000fe200020e0606 */
[----:B------:R-:W-:-:S02]  /*7fe0*/  @!P0 IADD3 R40, P5, R0, R7, RZ ;  /* 0x0000000700288210 */ /* 0x000fc40007fbe0ff */
[----:B0-----:R-:W-:Y:S02]  /*7ff0*/  CS2R R8, SRZ ;  /* 0x0000000000087805 */ /* 0x001fe4000001ff00 */
[----:B------:R-:W-:Y:S01]  /*8000*/  ISETP.GE.AND P4, PT, R52, UR4, PT ;  /* 0x0000000434007c0c */ /* 0x000fe2000bf86270 */
[----:B------:R-:W5:Y:S01]  /*8010*/  @!P2 LD.E.64 R28, desc[UR38][R50.64] ;  /* 0x00000026321ca980 */ /* 0x000f62000c101b00 */
[----:B------:R-:W-:Y:S01]  /*8020*/  @!P0 IMAD.X R41, R3, 0x1, R14, P5 ;  /* 0x0000000103298824 */ /* 0x000fe200028e060e */
[----:B------:R-:W-:Y:S02]  /*8030*/  @!P0 IADD3 R6, P5, R4, R7, RZ ;  /* 0x0000000704068210 */ /* 0x000fe40007fbe0ff */
[----:B-1----:R-:W-:Y:S02]  /*8040*/  CS2R R10, SRZ ;  /* 0x00000000000a7805 */ /* 0x002fe4000001ff00 */
[C---:B------:R-:W-:Y:S01]  /*8050*/  SHF.L.U64.HI R20, R38.reuse, 0x1, R20 ;  /* 0x0000000126147819 */ /* 0x040fe20000010214 */
[----:B------:R-:W5:Y:S01]  /*8060*/  @!P2 LD.E.64 R26, desc[UR38][R48.64] ;  /* 0x00000026301aa980 */ /* 0x000f62000c101b00 */
[----:B------:R-:W-:Y:S01]  /*8070*/  @!P0 IMAD.X R7, R5, 0x1, R14, P5 ;  /* 0x0000000105078824 */ /* 0x000fe200028e060e */
[----:B------:R-:W-:-:S02]  /*8080*/  ISETP.GE.AND P5, PT, R38, UR4, PT ;  /* 0x0000000426007c0c */ /* 0x000fc4000bfa6270 */
[----:B------:R-:W5:Y:S01]  /*8090*/  @!P1 LD.E.64 R24, desc[UR38][R46.64] ;  /* 0x000000262e189980 */ /* 0x000f62000c101b00 */
[----:B------:R-:W-:Y:S02]  /*80a0*/  @!P4 IMAD.MOV.U32 R12, RZ, RZ, R0 ;  /* 0x000000ffff0cc224 */ /* 0x000fe400078e0000 */
[----:B------:R-:W-:Y:S02]  /*80b0*/  @!P4 IMAD.MOV.U32 R13, RZ, RZ, R3 ;  /* 0x000000ffff0dc224 */ /* 0x000fe400078e0003 */
[----:B------:R-:W-:-:S04]  /*80c0*/  @!P4 IMAD.WIDE R14, R52, 0x2, R4 ;  /* 0x00000002340ec825 */ /* 0x000fc800078e0204 */
[----:B------:R-:W-:Y:S01]  /*80d0*/  @!P4 IMAD.WIDE R12, R52, 0x2, R12 ;  /* 0x00000002340cc825 */ /* 0x000fe200078e020c */
[----:B------:R0:W5:Y:S04]  /*80e0*/  @!P4 LD.E.64 R34, desc[UR38][R14.64] ;  /* 0x000000260e22c980 */ /* 0x000168000c101b00 */
[----:B------:R1:W5:Y:S01]  /*80f0*/  @!P4 LD.E.64 R36, desc[UR38][R12.64] ;  /* 0x000000260c24c980 */ /* 0x000362000c101b00 */
[----:B------:R-:W-:-:S04]  /*8100*/  @!P5 IADD3 R38, P4, R0, R21, RZ ;  /* 0x000000150026d210 */ /* 0x000fc80007f9e0ff */
[----:B------:R-:W-:Y:S02]  /*8110*/  @!P5 IADD3.X R39, R3, R20, RZ, P4, !PT ;  /* 0x000000140327d210 */ /* 0x000fe400027fe4ff */
[----:B------:R-:W-:Y:S02]  /*8120*/  @!P5 IADD3 R4, P4, R4, R21, RZ ;  /* 0x000000150404d210 */ /* 0x000fe40007f9e0ff */
[----:B0-----:R-:W-:Y:S02]  /*8130*/  CS2R R14, SRZ ;  /* 0x00000000000e7805 */ /* 0x001fe4000001ff00 */
[----:B-1----:R-:W-:Y:S01]  /*8140*/  CS2R R12, SRZ ;  /* 0x00000000000c7805 */ /* 0x002fe2000001ff00 */
[----:B------:R0:W5:Y:S01]  /*8150*/  @!P5 LD.E.64 R10, desc[UR38][R38.64] ;  /* 0x00000026260ad980 */ /* 0x000162000c101b00 */
[----:B------:R-:W-:Y:S01]  /*8160*/  @!P5 IMAD.X R5, R5, 0x1, R20, P4 ;  /* 0x000000010505d824 */ /* 0x000fe200020e0614 */
[----:B------:R-:W-:Y:S02]  /*8170*/  CS2R R20, SRZ ;  /* 0x0000000000147805 */ /* 0x000fe4000001ff00 */
[----:B------:R0:W5:Y:S04]  /*8180*/  @!P0 LD.E.64 R14, desc[UR38][R40.64] ;  /* 0x00000026280e8980 */ /* 0x000168000c101b00 */
[----:B------:R0:W5:Y:S04]  /*8190*/  @!P1 LD.E.64 R20, desc[UR38][R42.64] ;  /* 0x000000262a149980 */ /* 0x000168000c101b00 */
[----:B------:R0:W5:Y:S04]  /*81a0*/  @!P0 LD.E.64 R12, desc[UR38][R6.64] ;  /* 0x00000026060c8980 */ /* 0x000168000c101b00 */
[----:B------:R0:W5:Y:S02]  /*81b0*/  @!P5 LD.E.64 R8, desc[UR38][R4.64] ;  /* 0x000000260408d980 */ /* 0x000164000c101b00 */
.L_x_12390:
[----:B------:R-:W-:Y:S05]  /*81c0*/  BSYNC B1 ;  /* 0x0000000000017941 */ /* 0x000fea0003800000 */
.L_x_12389:
[----:B------:R-:W-:Y:S01]  /*81d0*/  ULEA.HI UR4, UR37, UR37, URZ, 0x1 ;  /* 0x0000002525047291 */ /* 0x000fe2000f8f083f */
[----:B---3-5:R-:W-:Y:S01]  /*81e0*/  IMAD.MOV.U32 R3, RZ, RZ, R34 ;  /* 0x000000ffff037224 */ /* 0x028fe200078e0022 */
[----:B----4-:R-:W-:Y:S01]  /*81f0*/  VIMNMX R0, R45, 0xc0, PT ;  /* 0x000000c02d007848 */ /* 0x010fe20003fe0100 */
[----:B0-----:R-:W-:Y:S01]  /*8200*/  IMAD.MOV.U32 R4, RZ, RZ, R35 ;  /* 0x000000ffff047224 */ /* 0x001fe200078e0023 */
[----:B------:R-:W-:Y:S01]  /*8210*/  ULOP3.LUT UR4, UR4, 0xfffffffe, URZ, 0xc0, !UPT ;  /* 0xfffffffe04047892 */ /* 0x000fe2000f8ec03f */
[----:B------:R-:W-:Y:S01]  /*8220*/  IMAD.MOV.U32 R5, RZ, RZ, R30 ;  /* 0x000000ffff057224 */ /* 0x000fe200078e001e */
[----:B------:R-:W-:Y:S01]  /*8230*/  PRMT R50, R3, 0x7610, R50 ;  /* 0x0000761003327816 */ /* 0x000fe20000000032 */
[----:B------:R-:W-:Y:S01]  /*8240*/  IMAD.MOV.U32 R6, RZ, RZ, R13 ;  /* 0x000000ffff067224 */ /* 0x000fe200078e000d */
[----:B------:R-:W-:Y:S01]  /*8250*/  UIADD3 UR4, UR37, -UR4, URZ ;  /* 0x8000000425047290 */ /* 0x000fe2000fffe03f */
[----:B------:R-:W-:Y:S01]  /*8260*/  ISETP.GE.AND P1, PT, R141, R0, PT ;  /* 0x000000008d00720c */ /* 0x000fe20003f26270 */
[----:B------:R-:W-:Y:S01]  /*8270*/  IMAD.MOV.U32 R0, RZ, RZ, R31 ;  /* 0x000000ffff007224 */ /* 0x000fe200078e001f */
[----:B------:R-:W-:Y:S01]  /*8280*/  PRMT R47, R47, 0x5410, R4 ;  /* 0x000054102f2f7816 */ /* 0x000fe20000000004 */
[----:B------:R-:W-:Y:S01]  /*8290*/  IMAD.MOV.U32 R4, RZ, RZ, R26 ;  /* 0x000000ffff047224 */ /* 0x000fe200078e001a */
[----:B------:R-:W-:Y:S01]  /*82a0*/  PRMT R58, R5, 0x7610, R58 ;  /* 0x00007610053a7816 */ /* 0x000fe2000000003a */
[----:B------:R-:W-:Y:S01]  /*82b0*/  IMAD.U32 R3, RZ, RZ, UR4 ;  /* 0x00000004ff037e24 */ /* 0x000fe2000f8e00ff */
[----:B------:R-:W-:Y:S01]  /*82c0*/  MOV R5, R27 ;  /* 0x0000001b00057202 */ /* 0x000fe20000000f00 */
[----:B------:R-:W-:Y:S01]  /*82d0*/  BSSY B1, `(.L_x_12391) ;  /* 0x0000022000017945 */ /* 0x000fe20003800000 */
[----:B------:R-:W-:Y:S01]  /*82e0*/  PRMT R47, R0, 0x7610, R47 ;  /* 0x00007610002f7816 */ /* 0x000fe2000000002f */
[----:B------:R-:W-:Y:S01]  /*82f0*/  IMAD.MOV.U32 R0, RZ, RZ, R20 ;  /* 0x000000ffff007224 */ /* 0x000fe200078e0014 */
[----:B------:R-:W-:-:S02]  /*8300*/  SHF.L.U32 R3, R3, 0x1f, RZ ;  /* 0x0000001f03037819 */ /* 0x000fc400000006ff */
[----:B------:R-:W-:Y:S01]  /*8310*/  PRMT R46, R4, 0x7610, R46 ;  /* 0x00007610042e7816 */ /* 0x000fe2000000002e */
[----:B------:R-:W-:Y:S01]  /*8320*/  IMAD.MOV.U32 R4, RZ, RZ, R21 ;  /* 0x000000ffff047224 */ /* 0x000fe200078e0015 */
[----:B------:R-:W0:Y:S01]  /*8330*/  SYNCS.PHASECHK.TRANS64.TRYWAIT P0, [R2+URZ+0x2d800], R3 ;  /* 0x02d80003020075a7 */ /* 0x000e22000800017f */
[----:B------:R-:W-:Y:S01]  /*8340*/  PRMT R45, R45, 0x5410, R5 ;  /* 0x000054102d2d7816 */ /* 0x000fe20000000005 */
[----:B------:R-:W-:Y:S02]  /*8350*/  IMAD.MOV.U32 R5, RZ, RZ, R12 ;  /* 0x000000ffff057224 */ /* 0x000fe400078e000c */
[----:B------:R-:W-:Y:S01]  /*8360*/  PRMT R42, R0, 0x5410, R4 ;  /* 0x00005410002a7816 */ /* 0x000fe20000000004 */
[----:B------:R-:W-:Y:S02]  /*8370*/  IMAD.MOV.U32 R0, RZ, RZ, R8 ;  /* 0x000000ffff007224 */ /* 0x000fe400078e0008 */
        /* <DEDUP_REMOVED lines=20> */
[----:B--2---:R-:W-:Y:S01]  /*84c0*/  PRMT R41, R5, 0x5410, R6 ;  /* 0x0000541005297816 */ /* 0x004fe20000000006 */
[----:B------:R-:W-:Y:S01]  /*84d0*/  IMAD.MOV.U32 R4, RZ, RZ, R11 ;  /* 0x000000ffff047224 */ /* 0x000fe200078e000b */
[----:B0-----:R-:W-:Y:S06]  /*84e0*/  @!P0 BRA `(.L_x_12392) ;  /* 0x0000014400f88947 */ /* 0x001fec0003800000 */
.L_x_12610:
[----:B------:R-:W-:Y:S05]  /*84f0*/  BSYNC B1 ;  /* 0x0000000000017941 */ /* 0x000fea0003800000 */
.L_x_12391:
[----:B------:R-:W-:Y:S01]  /*8500*/  PRMT R39, R0, 0x5410, R4 ;  /* 0x0000541000277816 */ /* 0x000fe20000000004 */
[----:B------:R-:W-:Y:S06]  /*8510*/  @P1 BRA `(.L_x_12393) ;  /* 0x0000002c008c1947 */ /* 0x000fec0003800000 */
[----:B------:R-:W2:Y:S01]  /*8520*/  LDL.64 R54, [R1] ;  /* 0x0000000001367983 */ /* 0x000ea20000100a00 */
[----:B------:R-:W2:Y:S03]  /*8530*/  LDC R0, c[0x0][0x3f4] ;  /* 0x0000fd00ff007b82 */ /* 0x000ea60000000800 */
[----:B------:R-:W0:Y:S04]  /*8540*/  LDL R53, [R1+0x5c] ;  /* 0x00005c0001357983 */ /* 0x000e280000100800 */
[----:B------:R-:W3:Y:S04]  /*8550*/  LDL R52, [R1+0x40] ;  /* 0x0000400001347983 */ /* 0x000ee80000100800 */
[----:B------:R-:W4:Y:S04]  /*8560*/  LDL R51, [R1+0x38] ;  /* 0x0000380001337983 */ /* 0x000f280000100800 */
[----:B------:R-:W5:Y:S04]  /*8570*/  LDL R49, [R1+0x3c] ;  /* 0x00003c0001317983 */ /* 0x000f680000100800 */
[----:B------:R-:W5:Y:S04]  /*8580*/  LDL R7, [R1+0x34] ;  /* 0x0000340001077983 */ /* 0x000f680000100800 */
[----:B------:R-:W5:Y:S04]  /*8590*/  LDL R6, [R1+0x44] ;  /* 0x0000440001067983 */ /* 0x000f680000100800 */
[----:B------:R-:W5:Y:S01]  /*85a0*/  LDL R5, [R1+0x60] ;  /* 0x0000600001057983 */ /* 0x000f620000100800 */
[----:B------:R-:W-:Y:S01]  /*85b0*/  BSSY B1, `(.L_x_12394) ;  /* 0x0000035000017945 */ /* 0x000fe20003800000 */
[-C--:B--2---:R-:W-:Y:S01]  /*85c0*/  ISETP.GE.AND P6, PT, R54, R0.reuse, PT ;  /* 0x000000003600720c */ /* 0x084fe20003fc6270 */
[----:B0-----:R-:W-:Y:S01]  /*85d0*/  IMAD R3, R53, 0x2, R2 ;  /* 0x0000000235037824 */ /* 0x001fe200078e0202 */
[----:B---3--:R-:W-:-:S02]  /*85e0*/  ISETP.GE.AND P0, PT, R52, R0, PT ;  /* 0x000000003400720c */ /* 0x008fc40003f06270 */
[-C--:B----4-:R-:W-:Y:S02]  /*85f0*/  ISETP.GE.AND P1, PT, R51, R0.reuse, PT ;  /* 0x000000003300720c */ /* 0x090fe40003f26270 */
[-C--:B-----5:R-:W-:Y:S02]  /*8600*/  ISETP.GE.AND P2, PT, R49, R0.reuse, PT ;  /* 0x000000003100720c */ /* 0x0a0fe40003f46270 */
[-C--:B------:R-:W-:Y:S02]  /*8610*/  ISETP.GE.AND P3, PT, R7, R0.reuse, PT ;  /* 0x000000000700720c */ /* 0x080fe40003f66270 */
[----:B------:R-:W-:Y:S01]  /*8620*/  ISETP.GE.AND P4, PT, R6, R0, PT ;  /* 0x000000000600720c */ /* 0x000fe20003f86270 */
[----:B------:R-:W-:Y:S01]  /*8630*/  VIADD R0, R3, 0x20 ;  /* 0x0000002003007836 */ /* 0x000fe20000000000 */
        /* <DEDUP_REMOVED lines=44> */
.L_x_12395:
[----:B------:R-:W-:Y:S05]  /*8900*/  BSYNC B1 ;  /* 0x0000000000017941 */ /* 0x000fea0003800000 */
.L_x_12394:
        /* <DEDUP_REMOVED lines=45> */
.L_x_12397:
[----:B------:R-:W-:Y:S05]  /*8be0*/  BSYNC B1 ;  /* 0x0000000000017941 */ /* 0x000fea0003800000 */
.L_x_12396:
        /* <DEDUP_REMOVED lines=44> */
.L_x_12399:
[----:B------:R-:W-:Y:S05]  /*8eb0*/  BSYNC B1 ;  /* 0x0000000000017941 */ /* 0x000fea0003800000 */
.L_x_12398:
        /* <DEDUP_REMOVED lines=44> */
.L_x_12401:
[----:B------:R-:W-:Y:S05]  /*9180*/  BSYNC B1 ;  /* 0x0000000000017941 */ /* 0x000fea0003800000 */
.L_x_12400:
        /* <DEDUP_REMOVED lines=44> */
.L_x_12403:
[----:B------:R-:W-:Y:S05]  /*9450*/  BSYNC B1 ;  /* 0x0000000000017941 */ /* 0x000fea0003800000 */
.L_x_12402:
        /* <DEDUP_REMOVED lines=44> */
.L_x_12387:
[----:B------:R-:W1:Y:S01]  /*9720*/  LDC R9, c[0x0][0x448] ;  /* 0x00011200ff097b82 */ /* 0x000e620000000800 */
[----:B------:R-:W-:Y:S01]  /*9730*/  ULDC.64 UR4, c[0x0][0x3f8] ;  /* 0x0000fe0000047ab9 */ /* 0x000fe20000000a00 */
[----:B------:R-:W-:Y:S01]  /*9740*/  ULDC.64 UR6, c[0x0][0x408] ;  /* 0x0001020000067ab9 */ /* 0x000fe20000000a00 */
        /* <DEDUP_REMOVED lines=8> */
[----:B---3--:R-:W-:Y:S02]  /*97d0*/  @P0 SHF.R.U32.HI R3, RZ, R5, R0 ;  /* 0x00000005ff030219 */ /* 0x008fe40000011600 */
        /* <DEDUP_REMOVED lines=18> */
[----:B------:R1:W3:Y:S04]  /*9900*/  SHFL.IDX PT, R3, R13, RZ, 0x1e1f ;  /* 0x001e1fff0d037589 */ /* 0x0002e800000e0000 */
[----:B------:R-:W4:Y:S04]  /*9910*/  SHFL.IDX PT, R0, R0, RZ, 0x1e1f ;  /* 0x001e1fff00007589 */ /* 0x000f2800000e0000 */
[----:B------:R-:W0:Y:S04]  /*9920*/  SHFL.IDX PT, R21, R21, RZ, 0x1e1f ;  /* 0x001e1fff15157589 */ /* 0x000e2800000e0000 */
[----:B-1----:R-:W0:Y:S02]  /*9930*/  SHFL.IDX PT, R20, R20, RZ, 0x1e1f ;  /* 0x001e1fff14147589 */ /* 0x002e2400000e0000 */
.L_x_12616:
[----:B------:R-:W5:Y:S01]  /*9940*/  LDL R4, [R1+0x48] ;  /* 0x0000480001047983 */ /* 0x000f620000100800 */
[----:B------:R-:W-:Y:S01]  /*9950*/  BSSY B1, `(.L_x_12405) ;  /* 0x0000039000017945 */ /* 0x000fe20003800000 */
[----:B------:R-:W-:Y:S02]  /*9960*/  CS2R R6, SRZ ;  /* 0x0000000000067805 */ /* 0x000fe4000001ff00 */
[----:B------:R-:W-:Y:S02]  /*9970*/  CS2R R12, SRZ ;  /* 0x00000000000c7805 */ /* 0x000fe4000001ff00 */
[----:B0-----:R-:W-:Y:S02]  /*9980*/  CS2R R14, SRZ ;  /* 0x00000000000e7805 */ /* 0x001fe4000001ff00 */
[----:B------:R-:W-:Y:S02]  /*9990*/  CS2R R24, SRZ ;  /* 0x0000000000187805 */ /* 0x000fe4000001ff00 */
[----:B------:R-:W-:-:S02]  /*99a0*/  CS2R R26, SRZ ;  /* 0x00000000001a7805 */ /* 0x000fc4000001ff00 */
[----:B------:R-:W-:Y:S02]  /*99b0*/  CS2R R28, SRZ ;  /* 0x00000000001c7805 */ /* 0x000fe4000001ff00 */
[----:B------:R-:W-:Y:S02]  /*99c0*/  CS2R R30, SRZ ;  /* 0x00000000001e7805 */ /* 0x000fe4000001ff00 */
[----:B------:R-:W-:Y:S01]  /*99d0*/  CS2R R34, SRZ ;  /* 0x0000000000227805 */ /* 0x000fe2000001ff00 */
[----:B-----5:R-:W-:Y:S01]  /*99e0*/  IMAD R9, R4, R9, RZ ;  /* 0x0000000904097224 */ /* 0x020fe200078e02ff */
[----:B------:R-:W-:-:S03]  /*99f0*/  CS2R R4, SRZ ;  /* 0x0000000000047805 */ /* 0x000fc6000001ff00 */
[----:B------:R-:W-:Y:S01]  /*9a00*/  IMAD R45, R33, -0xc0, R9 ;  /* 0xffffff40212d7824 */ /* 0x000fe200078e0209 */
[----:B------:R-:W-:Y:S02]  /*9a10*/  ISETP.GE.AND P0, PT, R10, R9, PT ;  /* 0x000000090a00720c */ /* 0x000fe40003f06270 */
[----:B------:R-:W-:Y:S02]  /*9a20*/  CS2R R8, SRZ ;  /* 0x0000000000087805 */ /* 0x000fe4000001ff00 */
[----:B------:R-:W-:Y:S02]  /*9a30*/  CS2R R10, SRZ ;  /* 0x00000000000a7805 */ /* 0x000fe4000001ff00 */
[----:B------:R-:W-:-:S07]  /*9a40*/  CS2R R32, SRZ ;  /* 0x0000000000207805 */ /* 0x000fce000001ff00 */
[----:B------:R-:W-:Y:S05]  /*9a50*/  @P0 BRA `(.L_x_12406) ;  /* 0x0000000000a00947 */ /* 0x000fea0003800000 */
[----:B------:R-:W2:Y:S01]  /*9a60*/  LDL R36, [R1+0x14] ;  /* 0x0000140001247983 */ /* 0x000ea20000100800 */
[----:B------:R-:W-:-:S03]  /*9a70*/  ULDC UR4, c[0x0][0x3f4] ;  /* 0x0000fd0000047ab9 */ /* 0x000fc60000000800 */
[----:B------:R-:W2:Y:S01]  /*9a80*/  LDL R37, [R1+0x10] ;  /* 0x0000100001257983 */ /* 0x000ea20000100800 */
[C---:B------:R-:W-:Y:S01]  /*9a90*/  VIADD R5, R16.reuse, 0x20 ;  /* 0x0000002010057836 */ /* 0x040fe20000000000 */
[C---:B------:R-:W-:Y:S01]  /*9aa0*/  ISETP.GE.AND P2, PT, R16.reuse, UR4, PT ;  /* 0x0000000410007c0c */ /* 0x040fe2000bf46270 */
[----:B------:R-:W-:-:S03]  /*9ab0*/  VIADD R4, R16, 0x10 ;  /* 0x0000001010047836 */ /* 0x000fc60000000000 */
[----:B------:R-:W-:Y:S02]  /*9ac0*/  ISETP.GE.AND P4, PT, R5, UR4, PT ;  /* 0x0000000405007c0c */ /* 0x000fe4000bf86270 */
[----:B------:R-:W-:Y:S01]  /*9ad0*/  ISETP.GE.AND P3, PT, R4, UR4, PT ;  /* 0x0000000404007c0c */ /* 0x000fe2000bf66270 */
[----:B---3--:R-:W-:Y:S01]  /*9ae0*/  IMAD.MOV.U32 R5, RZ, RZ, R3 ;  /* 0x000000ffff057224 */ /* 0x008fe200078e0003 */
[----:B----4-:R-:W-:-:S05]  /*9af0*/  MOV R4, R0 ;  /* 0x0000000000047202 */ /* 0x010fca0000000f00 */
[----:B------:R-:W-:Y:S01]  /*9b00*/  @!P2 IMAD.SHL.U32 R39, R16, 0x2, RZ ;  /* 0x000000021027a824 */ /* 0x000fe200078e00ff */
[----:B------:R-:W-:-:S04]  /*9b10*/  CS2R R28, SRZ ;  /* 0x00000000001c7805 */ /* 0x000fc8000001ff00 */
        /* <DEDUP_REMOVED lines=11> */
[----:B--2---:R-:W-:Y:S01]  /*9bd0*/  @!P4 IMAD.SHL.U32 R49, R36, 0x8, RZ ;  /* 0x000000082431c824 */ /* 0x004fe200078e00ff */
[----:B------:R-:W-:-:S02]  /*9be0*/  @!P2 IADD3 R36, P0, R0, R39, RZ ;  /* 0x000000270024a210 */ /* 0x000fc40007f1e0ff */
[----:B------:R-:W-:Y:S01]  /*9bf0*/  @!P2 SHF.L.U64.HI R0, R16, 0x1, R17 ;  /* 0x000000011000a819 */ /* 0x000fe20000010211 */
[----:B------:R-:W-:Y:S02]  /*9c00*/  @!P3 IMAD.SHL.U32 R43, R37, 0x8, RZ ;  /* 0x00000008252bb824 */ /* 0x000fe400078e00ff */
[----:B------:R-:W-:-:S04]  /*9c10*/  @!P4 IMAD.WIDE R46, R49, 0x2, R4 ;  /* 0x00000002312ec825 */ /* 0x000fc800078e0204 */
[C---:B------:R-:W-:Y:S01]  /*9c20*/  @!P3 IMAD.WIDE R40, R43.reuse, 0x2, R4 ;  /* 0x000000022b28b825 */ /* 0x040fe200078e0204 */
        /* <DEDUP_REMOVED lines=11> */
.L_x_12406:
[----:B------:R-:W-:Y:S05]  /*9ce0*/  BSYNC B1 ;  /* 0x0000000000017941 */ /* 0x000fea0003800000 */
.L_x_12405:
[----:B------:R-:W-:Y:S01]  /*9cf0*/  ULEA.HI UR4, UR37, UR37, URZ, 0x1 ;  /* 0x0000002525047291 */ /* 0x000fe2000f8f083f */
[----:B---3-5:R-:W-:Y:S01]  /*9d00*/  IMAD.MOV.U32 R3, RZ, RZ, R4 ;  /* 0x000000ffff037224 */ /* 0x028fe200078e0004 */
[----:B----4-:R-:W-:Y:S01]  /*9d10*/  VIMNMX R0, R45, 0xc0, PT ;  /* 0x000000c02d007848 */ /* 0x010fe20003fe0100 */
[----:B------:R-:W-:Y:S01]  /*9d20*/  IMAD.MOV.U32 R20, RZ, RZ, R5 ;  /* 0x000000ffff147224 */ /* 0x000fe200078e0005 */
[----:B------:R-:W-:Y:S01]  /*9d30*/  ULOP3.LUT UR4, UR4, 0xfffffffe, URZ, 0xc0, !UPT ;  /* 0xfffffffe04047892 */ /* 0x000fe2000f8ec03f */
[----:B------:R-:W-:Y:S01]  /*9d40*/  MOV R21, R6 ;  /* 0x0000000600157202 */ /* 0x000fe20000000f00 */
[----:B0-----:R-:W-:Y:S01]  /*9d50*/  IMAD.MOV.U32 R37, RZ, RZ, R25 ;  /* 0x000000ffff257224 */ /* 0x001fe200078e0019 */
[----:B------:R-:W-:Y:S01]  /*9d60*/  PRMT R58, R3, 0x7610, R58 ;  /* 0x00007610033a7816 */ /* 0x000fe2000000003a */
        /* <DEDUP_REMOVED lines=33> */
[----:B------:R-:W-:Y:S02]  /*9f80*/  IMAD.MOV.U32 R21, RZ, RZ, R30 ;  /* 0x000000ffff157224 */ /* 0x000fe400078e001e */
[----:B------:R-:W-:-:S05]  /*9f90*/  IMAD.MOV.U32 R36, RZ, RZ, R31 ;  /* 0x000000ffff247224 */ /* 0x000fca00078e001f */
[----:B------:R-:W-:Y:S01]  /*9fa0*/  PRMT R50, R21, 0x5410, R36 ;  /* 0x0000541015327816 */ /* 0x000fe20000000024 */
[----:B------:R-:W-:Y:S01]  /*9fb0*/  IMAD.MOV.U32 R36, RZ, RZ, R34 ;  /* 0x000000ffff247224 */ /* 0x000fe200078e0022 */
[----:B------:R-:W-:Y:S01]  /*9fc0*/  PRMT R21, R37, 0x5410, R38 ;  /* 0x0000541025157816 */ /* 0x000fe20000000026 */
[----:B------:R-:W-:Y:S01]  /*9fd0*/  IMAD.MOV.U32 R37, RZ, RZ, R35 ;  /* 0x000000ffff257224 */ /* 0x000fe200078e0023 */
[----:B0-----:R-:W-:Y:S06]  /*9fe0*/  @!P0 BRA `(.L_x_12408) ;  /* 0x0000012c00bc8947 */ /* 0x001fec0003800000 */
.L_x_12617:
[----:B------:R-:W-:Y:S05]  /*9ff0*/  BSYNC B1 ;  /* 0x0000000000017941 */ /* 0x000fea0003800000 */
.L_x_12407:
[----:B------:R-:W-:Y:S01]  /*a000*/  PRMT R45, R36, 0x5410, R37 ;  /* 0x00005410242d7816 */ /* 0x000fe20000000025 */
[----:B------:R-:W-:Y:S06]  /*a010*/  @P1 BRA `(.L_x_12393) ;  /* 0x0000001000cc1947 */ /* 0x000fec0003800000 */
[----:B------:R1:W5:Y:S01]  /*a020*/  LDL R69, [R1+0xc] ;  /* 0x00000c0001457983 */ /* 0x0003620000100800 */
[----:B0-----:R-:W0:Y:S01]  /*a030*/  LDC R3, c[0x0][0x3f4] ;  /* 0x0000fd00ff037b82 */ /* 0x001e220000000800 */
[C---:B------:R-:W-:Y:S01]  /*a040*/  VIADD R36, R16.reuse, 0x10 ;  /* 0x0000001010247836 */ /* 0x040fe20000000000 */
[C---:B------:R-:W-:Y:S01]  /*a050*/  IADD3 R38, R16.reuse, 0x20, RZ ;  /* 0x0000002010267810 */ /* 0x040fe20007ffe0ff */
[----:B------:R-:W-:Y:S01]  /*a060*/  BSSY B1, `(.L_x_12409) ;  /* 0x000006a000017945 */ /* 0x000fe20003800000 */
[----:B------:R-:W-:Y:S02]  /*a070*/  SHF.R.U32.HI R67, RZ, 0x3, R157 ;  /* 0x00000003ff437819 */ /* 0x000fe4000001169d */
[-C--:B0-----:R-:W-:Y:S02]  /*a080*/  ISETP.GE.AND P0, PT, R16, R3.reuse, PT ;  /* 0x000000031000720c */ /* 0x081fe40003f06270 */
[-C--:B------:R-:W-:Y:S02]  /*a090*/  ISETP.GE.AND P1, PT, R36, R3.reuse, PT ;  /* 0x000000032400720c */ /* 0x080fe40003f26270 */
[----:B------:R-:W-:-:S09]  /*a0a0*/  ISETP.GE.AND P2, PT, R38, R3, PT ;  /* 0x000000032600720c */ /* 0x000fd20003f46270 */
[----:B-1----:R-:W-:Y:S05]  /*a0b0*/  @P0 BRA `(.L_x_12410) ;  /* 0x0000000400900947 */ /* 0x002fea0003800000 */
[----:B------:R-:W3:Y:S01]  /*a0c0*/  LDL R70, [R1+0x7c] ;  /* 0x00007c0001467983 */ /* 0x000ee20000100800 */
[----:B------:R-:W0:Y:S02]  /*a0d0*/  S2R R39, SR_TID.X ;  /* 0x0000000000277919 */ /* 0x000e240000002100 */
[----:B0-----:R-:W-:-:S05]  /*a0e0*/  VIADD R40, R39, 0xffffff80 ;  /* 0xffffff8027287836 */ /* 0x001fca0000000000 */
[----:B------:R-:W-:-:S04]  /*a0f0*/  LEA.HI R39, R40, R40, RZ, 0x1 ;  /* 0x0000002828277211 */ /* 0x000fc800078f08ff */
[----:B------:R-:W-:-:S05]  /*a100*/  LOP3.LUT R39, R39, 0xfffffffe, RZ, 0xc0, !PT ;  /* 0xfffffffe27277812 */ /* 0x000fca00078ec0ff */
[----:B------:R-:W-:-:S05]  /*a110*/  IMAD.IADD R39, R40, 0x1, -R39 ;  /* 0x0000000128277824 */ /* 0x000fca00078e0a27 */
[----:B------:R-:W-:-:S04]  /*a120*/  LEA.HI R36, R3, R39, RZ, 0x1d ;  /* 0x0000002703247211 */ /* 0x000fc800078fe8ff */
[----:B------:R-:W-:-:S04]  /*a130*/  SHF.R.S32.HI R37, RZ, 0x1f, R36 ;  /* 0x0000001fff257819 */ /* 0x000fc80000011424 */
[----:B------:R-:W-:Y:S01]  /*a140*/  LEA.HI R37, R37, R36, RZ, 0x2 ;  /* 0x0000002425257211 */ /* 0x000fe200078f10ff */
[----:B------:R-:W-:-:S03]  /*a150*/  IMAD.SHL.U32 R36, R36, 0x8, RZ ;  /* 0x0000000824247824 */ /* 0x000fc600078e00ff */
[----:B------:R-:W-:Y:S02]  /*a160*/  SHF.R.S32.HI R37, RZ, 0x2, R37 ;  /* 0x00000002ff257819 */ /* 0x000fe40000011425 */
[----:B------:R-:W-:-:S03]  /*a170*/  LOP3.LUT R36, R157, 0x18, R36, 0xf8, !PT ;  /* 0x000000189d247812 */ /* 0x000fc600078ef824 */
[----:B-----5:R-:W-:Y:S01]  /*a180*/  IMAD R40, R37, 0x1800, R69 ;  /* 0x0000180025287824 */ /* 0x020fe200078e0245 */
[----:B--2---:R-:W-:-:S05]  /*a190*/  LOP3.LUT R41, R36, R67, RZ, 0x3c, !PT ;  /* 0x0000004324297212 */ /* 0x004fca00078e3cff */
[----:B------:R-:W-:-:S04]  /*a1a0*/  IMAD.IADD R41, R40, 0x1, R41 ;  /* 0x0000000128297824 */ /* 0x000fc800078e0229 */
[----:B------:R-:W-:-:S05]  /*a1b0*/  IMAD R46, R41, 0x2, R2 ;  /* 0x00000002292e7824 */ /* 0x000fca00078e0202 */
[----:B------:R-:W0:Y:S01]  /*a1c0*/  LDS.128 R40, [R46+0xc400] ;  /* 0x00c400002e287984 */ /* 0x000e220000000c00 */
[--C-:B------:R-:W-:Y:S02]  /*a1d0*/  SHF.R.U64 R24, R24, 0x10, R25.reuse ;  /* 0x0000001018187819 */ /* 0x100fe40000001219 */
[----:B------:R-:W-:Y:S02]  /*a1e0*/  SHF.R.U32.HI R56, RZ, 0x10, R25 ;  /* 0x00000010ff387819 */ /* 0x000fe40000011619 */
[--C-:B------:R-:W-:Y:S02]  /*a1f0*/  SHF.R.U64 R25, R4, 0x10, R5.reuse ;  /* 0x0000001004197819 */ /* 0x100fe40000001205 */
[----:B------:R-:W-:Y:S01]  /*a200*/  SHF.R.U32.HI R60, RZ, 0x10, R5 ;  /* 0x00000010ff3c7819 */ /* 0x000fe20000011605 */
[----:B------:R-:W-:Y:S01]  /*a210*/  HADD2.F32 R59, -RZ, R59.H0_H0 ;  /* 0x2000003bff3b7230 */ /* 0x000fe20000004100 */
[----:B------:R-:W-:Y:S01]  /*a220*/  SHF.R.U64 R5, R6, 0x10, R7 ;  /* 0x0000001006057819 */ /* 0x000fe20000001207 */
[----:B------:R-:W-:Y:S01]  /*a230*/  HADD2.F32 R57, -RZ, R57.H0_H0 ;  /* 0x20000039ff397230 */ /* 0x000fe20000004100 */
[----:B------:R-:W-:Y:S01]  /*a240*/  SHF.R.U64 R4, R26, 0x10, R27 ;  /* 0x000000101a047819 */ /* 0x000fe2000000121b */
[----:B------:R-:W-:-:S02]  /*a250*/  HADD2.F32 R60, -RZ, R60.H0_H0 ;  /* 0x2000003cff3c7230 */ /* 0x000fc40000004100 */
[----:B------:R-:W-:Y:S01]  /*a260*/  HADD2.F32 R58, -RZ, R58.H0_H0 ;  /* 0x2000003aff3a7230 */ /* 0x000fe20000004100 */
[----:B------:R-:W-:Y:S02]  /*a270*/  SHF.R.U32.HI R27, RZ, 0x10, R27 ;  /* 0x00000010ff1b7819 */ /* 0x000fe4000001161b */
[----:B------:R-:W-:Y:S01]  /*a280*/  SHF.R.U32.HI R65, RZ, 0x10, R7 ;  /* 0x00000010ff417819 */ /* 0x000fe20000011607 */
[--C-:B0-----:R-:W-:Y:S02]  /*a290*/  HADD2.F32 R6, -RZ, R41.reuse.H0_H0 ;  /* 0x20000029ff067230 */ /* 0x101fe40000004100 */
[----:B------:R-:W-:-:S03]  /*a2a0*/  HADD2.F32 R41, -RZ, R41.H1_H1 ;  /* 0x30000029ff297230 */ /* 0x000fc60000004100 */
[C---:B------:R-:W-:Y:S01]  /*a2b0*/  FMUL.FTZ R61, R6.reuse, R59 ;  /* 0x0000003b063d7220 */ /* 0x040fe20000410000 */
[----:B------:R-:W-:Y:S01]  /*a2c0*/  FMUL.FTZ R63, R6, R57 ;  /* 0x00000039063f7220 */ /* 0x000fe20000410000 */
[----:B------:R-:W-:Y:S02]  /*a2d0*/  HADD2.F32 R53, -RZ, R40.H0_H0 ;  /* 0x20000028ff357230 */ /* 0x000fe40000004100 */
[----:B------:R-:W-:Y:S02]  /*a2e0*/  HADD2.F32 R54, -RZ, R42.H0_H0 ;  /* 0x2000002aff367230 */ /* 0x000fe40000004100 */
[--C-:B------:R-:W-:Y:S02]  /*a2f0*/  HADD2.F32 R55, -RZ, R43.reuse.H0_H0 ;  /* 0x2000002bff377230 */ /* 0x100fe40000004100 */
[----:B------:R-:W-:Y:S02]  /*a300*/  HADD2.F32 R43, -RZ, R43.H1_H1 ;  /* 0x3000002bff2b7230 */ /* 0x000fe40000004100 */
[----:B------:R-:W-:-:S02]  /*a310*/  HADD2.F32 R40, -RZ, R40.H1_H1 ;  /* 0x30000028ff287230 */ /* 0x000fc40000004100 */
[----:B------:R-:W-:Y:S02]  /*a320*/  HADD2.F32 R42, -RZ, R42.H1_H1 ;  /* 0x3000002aff2a7230 */ /* 0x000fe40000004100 */
[----:B------:R-:W-:Y:S01]  /*a330*/  HADD2.F32 R25, -RZ, R25.H0_H0 ;  /* 0x20000019ff197230 */ /* 0x000fe20000004100 */
[----:B---3--:R-:W0:Y:S02]  /*a340*/  LDS.128 R36, [R70] ;  /* 0x0000000046247984 */ /* 0x008e240000000c00 */
[--C-:B0-----:R-:W-:Y:S02]  /*a350*/  HADD2.F32 R26, -RZ, R37.reuse.H0_H0 ;  /* 0x20000025ff1a7230 */ /* 0x101fe40000004100 */
[----:B------:R-:W-:-:S03]  /*a360*/  HADD2.F32 R52, -RZ, R37.H1_H1 ;  /* 0x30000025ff347230 */ /* 0x000fc60000004100 */
[C---:B------:R-:W-:Y:S01]  /*a370*/  FFMA.FTZ R6, R26.reuse, R57, -R61 ;  /* 0x000000391a067223 */ /* 0x040fe2000001083d */
[----:B------:R-:W-:Y:S02]  /*a380*/  HADD2.F32 R57, -RZ, R56.H0_H0 ;  /* 0x20000038ff397230 */ /* 0x000fe40000004100 */
[C---:B------:R-:W-:Y:S01]  /*a390*/  FMUL.FTZ R61, R41.reuse, R60 ;  /* 0x0000003c293d7220 */ /* 0x040fe20000410000 */
[----:B------:R-:W-:Y:S02]  /*a3a0*/  HADD2.F32 R56, -RZ, R62.H0_H0 ;  /* 0x2000003eff387230 */ /* 0x000fe40000004100 */
[----:B------:R-:W-:Y:S01]  /*a3b0*/  FFMA.FTZ R26, R26, R59, R63 ;  /* 0x0000003b1a1a7223 */ /* 0x000fe2000001003f */
[----:B------:R-:W-:Y:S02]  /*a3c0*/  HADD2.F32 R51, -RZ, R36.H0_H0 ;  /* 0x20000024ff337230 */ /* 0x000fe40000004100 */
[-C--:B------:R-:W-:Y:S01]  /*a3d0*/  FMUL.FTZ R59, R41, R57.reuse ;  /* 0x00000039293b7220 */ /* 0x080fe20000410000 */
[----:B------:R-:W-:Y:S01]  /*a3e0*/  FFMA.FTZ R41, R52, R57, -R61 ;  /* 0x0000003934297223 */ /* 0x000fe2000001083d */
[----:B------:R-:W-:Y:S01]  /*a3f0*/  FMUL.FTZ R62, R53, R58 ;  /* 0x0000003a353e7220 */ /* 0x000fe20000410000 */
[----:B------:R-:W-:-:S02]  /*a400*/  HADD2.F32 R57, -RZ, R64.H0_H0 ;  /* 0x20000040ff397230 */ /* 0x000fc40000004100 */
[----:B------:R-:W-:Y:S01]  /*a410*/  FMUL.FTZ R53, R53, R56 ;  /* 0x0000003835357220 */ /* 0x000fe20000410000 */
[----:B------:R-:W-:Y:S01]  /*a420*/  FFMA.FTZ R59, R52, R60, R59 ;  /* 0x0000003c343b7223 */ /* 0x000fe2000001003b */
[----:B------:R-:W-:Y:S02]  /*a430*/  HADD2.F32 R37, -RZ, R38.H0_H0 ;  /* 0x20000026ff257230 */ /* 0x000fe40000004100 */
[C---:B------:R-:W-:Y:S01]  /*a440*/  FFMA.FTZ R62, R51.reuse, R56, -R62 ;  /* 0x00000038333e7223 */ /* 0x040fe2000001083e */
[----:B------:R-:W-:Y:S02]  /*a450*/  HADD2.F32 R52, -RZ, R66.H0_H0 ;  /* 0x20000042ff347230 */ /* 0x000fe40000004100 */
[----:B------:R-:W-:Y:S01]  /*a460*/  FFMA.FTZ R53, R51, R58, R53 ;  /* 0x0000003a33357223 */ /* 0x000fe20000010035 */
[----:B------:R-:W-:Y:S01]  /*a470*/  FMUL.FTZ R60, R54, R57 ;  /* 0x00000039363c7220 */ /* 0x000fe20000410000 */
[----:B------:R-:W-:Y:S02]  /*a480*/  HADD2.F32 R58, -RZ, R64.H1_H1 ;  /* 0x30000040ff3a7230 */ /* 0x000fe40000004100 */
[----:B------:R-:W-:-:S02]  /*a490*/  HADD2.F32 R56, -RZ, R66.H1_H1 ;  /* 0x30000042ff387230 */ /* 0x000fc40000004100 */
        /* <DEDUP_REMOVED lines=8> */
[----:B------:R-:W-:Y:S01]  /*a520*/  FFMA.FTZ R66, R7, R56, -R66 ;  /* 0x0000003807427223 */ /* 0x000fe20000010842 */
[----:B------:R-:W-:Y:S01]  /*a530*/  FMUL.FTZ R68, R43, R54 ;  /* 0x000000362b447220 */ /* 0x000fe20000410000 */
[----:B------:R-:W-:Y:S01]  /*a540*/  FFMA.FTZ R55, R7, R58, R55 ;  /* 0x0000003a07377223 */ /* 0x000fe20000010037 */
[----:B------:R-:W-:Y:S01]  /*a550*/  FMUL.FTZ R56, R43, R52 ;  /* 0x000000342b387220 */ /* 0x000fe20000410000 */
[----:B------:R-:W-:Y:S02]  /*a560*/  HADD2.F32 R27, -RZ, R5.H0_H0 ;  /* 0x20000005ff1b7230 */ /* 0x000fe40000004100 */
[----:B------:R-:W-:Y:S02]  /*a570*/  HADD2.F32 R7, -RZ, R24.H0_H0 ;  /* 0x20000018ff077230 */ /* 0x000fe40000004100 */
[----:B------:R-:W-:Y:S02]  /*a580*/  HADD2.F32 R5, -RZ, R4.H0_H0 ;  /* 0x20000004ff057230 */ /* 0x000fe40000004100 */
[----:B------:R-:W-:Y:S01]  /*a590*/  FFMA.FTZ R64, R37, R57, R64 ;  /* 0x0000003925407223 */ /* 0x000fe20000010040 */
[----:B------:R-:W-:-:S02]  /*a5a0*/  HADD2.F32 R36, -RZ, R36.H1_H1 ;  /* 0x30000024ff247230 */ /* 0x000fc40000004100 */
        /* <DEDUP_REMOVED lines=21> */
.L_x_12410:
[----:B------:R-:W-:Y:S05]  /*a700*/  BSYNC B1 ;  /* 0x0000000000017941 */ /* 0x000fea0003800000 */
.L_x_12409:
[----:B------:R-:W-:Y:S04]  /*a710*/  BSSY B1, `(.L_x_12411) ;  /* 0x0000062000017945 */ /* 0x000fe80003800000 */
[----:B------:R-:W-:Y:S05]  /*a720*/  @P1 BRA `(.L_x_12412) ;  /* 0x0000000400801947 */ /* 0x000fea0003800000 */
[----:B0-----:R-:W3:Y:S04]  /*a730*/  LDL R4, [R1+0x10] ;  /* 0x0000100001047983 */ /* 0x001ee80000100800 */
[----:B------:R-:W4:Y:S01]  /*a740*/  LDL R59, [R1+0x78] ;  /* 0x00007800013b7983 */ /* 0x000f220000100800 */
[----:B------:R-:W-:Y:S01]  /*a750*/  SHF.R.U64 R55, R8, 0x10, R9 ;  /* 0x0000001008377819 */ /* 0x000fe20000001209 */
[----:B--2---:R-:W-:Y:S01]  /*a760*/  HADD2.F32 R41, -RZ, R47.H1_H1 ;  /* 0x3000002fff297230 */ /* 0x004fe20000004100 */
[----:B------:R-:W-:Y:S01]  /*a770*/  SHF.R.U64 R8, R30, 0x10, R31 ;  /* 0x000000101e087819 */ /* 0x000fe2000000121f */
[----:B------:R-:W-:Y:S01]  /*a780*/  HADD2.F32 R39, -RZ, R49.H1_H1 ;  /* 0x30000031ff277230 */ /* 0x000fe20000004100 */
[----:B------:R-:W-:Y:S02]  /*a790*/  SHF.R.U32.HI R42, RZ, 0x10, R9 ;  /* 0x00000010ff2a7819 */ /* 0x000fe40000011609 */
[----:B------:R-:W-:-:S02]  /*a7a0*/  SHF.R.U32.HI R46, RZ, 0x10, R29 ;  /* 0x00000010ff2e7819 */ /* 0x000fc4000001161d */
[----:B------:R-:W-:Y:S01]  /*a7b0*/  SHF.R.U32.HI R57, RZ, 0x10, R31 ;  /* 0x00000010ff397819 */ /* 0x000fe2000001161f */
[----:B------:R-:W-:Y:S01]  /*a7c0*/  HADD2.F32 R42, -RZ, R42.H0_H0 ;  /* 0x2000002aff2a7230 */ /* 0x000fe20000004100 */
[--C-:B------:R-:W-:Y:S02]  /*a7d0*/  SHF.R.U64 R53, R10, 0x10, R11.reuse ;  /* 0x000000100a357819 */ /* 0x100fe4000000120b */
[----:B------:R-:W-:Y:S02]  /*a7e0*/  SHF.R.U32.HI R51, RZ, 0x10, R11 ;  /* 0x00000010ff337819 */ /* 0x000fe4000001160b */
[----:B------:R-:W-:Y:S02]  /*a7f0*/  SHF.R.U64 R28, R28, 0x10, R29 ;  /* 0x000000101c1c7819 */ /* 0x000fe4000000121d */
[----:B---3--:R-:W-:-:S04]  /*a800*/  LEA.HI R4, R3, R4, RZ, 0x1d ;  /* 0x0000000403047211 */ /* 0x008fc800078fe8ff */
[----:B------:R-:W-:-:S04]  /*a810*/  SHF.R.S32.HI R5, RZ, 0x1f, R4 ;  /* 0x0000001fff057819 */ /* 0x000fc80000011404 */
[----:B------:R-:W-:Y:S01]  /*a820*/  LEA.HI R5, R5, R4, RZ, 0x2 ;  /* 0x0000000405057211 */ /* 0x000fe200078f10ff */
[----:B------:R-:W-:-:S03]  /*a830*/  IMAD.SHL.U32 R4, R4, 0x8, RZ ;  /* 0x0000000804047824 */ /* 0x000fc600078e00ff */
[----:B------:R-:W-:Y:S02]  /*a840*/  SHF.R.S32.HI R5, RZ, 0x2, R5 ;  /* 0x00000002ff057819 */ /* 0x000fe40000011405 */
[----:B------:R-:W-:-:S03]  /*a850*/  LOP3.LUT R4, R157, 0x18, R4, 0xf8, !PT ;  /* 0x000000189d047812 */ /* 0x000fc600078ef804 */
[----:B-----5:R-:W-:Y:S01]  /*a860*/  IMAD R24, R5, 0x1800, R69 ;  /* 0x0000180005187824 */ /* 0x020fe200078e0245 */
[----:B------:R-:W-:Y:S02]  /*a870*/  LOP3.LUT R25, R4, R67, RZ, 0x3c, !PT ;  /* 0x0000004304197212 */ /* 0x000fe400078e3cff */
[----:B----4-:R-:W0:Y:S03]  /*a880*/  LDS.128 R4, [R59] ;  /* 0x000000003b047984 */ /* 0x010e260000000c00 */
[----:B------:R-:W-:-:S05]  /*a890*/  IMAD.IADD R25, R24, 0x1, R25 ;  /* 0x0000000118197824 */ /* 0x000fca00078e0219 */
        /* <DEDUP_REMOVED lines=16> */
[----:B------:R-:W-:Y:S02]  /*a9a0*/  HADD2.F32 R39, -RZ, R46.H0_H0 ;  /* 0x2000002eff277230 */ /* 0x000fe40000004100 */
[----:B------:R-:W-:Y:S01]  /*a9b0*/  FFMA.FTZ R41, R9, R41, R30 ;  /* 0x0000002909297223 */ /* 0x000fe2000001001e */
[----:B------:R-:W-:Y:S02]  /*a9c0*/  HADD2.F32 R40, -RZ, R47.H0_H0 ;  /* 0x2000002fff287230 */ /* 0x000fe40000004100 */
[C---:B------:R-:W-:Y:S01]  /*a9d0*/  FMUL.FTZ R47, R31.reuse, R42 ;  /* 0x0000002a1f2f7220 */ /* 0x040fe20000410000 */
[----:B------:R-:W-:Y:S02]  /*a9e0*/  HADD2.F32 R30, -RZ, R49.H0_H0 ;  /* 0x20000031ff1e7230 */ /* 0x000fe40000004100 */
[----:B------:R-:W-:Y:S01]  /*a9f0*/  FMUL.FTZ R31, R31, R39 ;  /* 0x000000271f1f7220 */ /* 0x000fe20000410000 */
[----:B------:R-:W-:-:S02]  /*aa00*/  HADD2.F32 R46, -RZ, R48.H0_H0 ;  /* 0x20000030ff2e7230 */ /* 0x000fc40000004100 */
[C---:B------:R-:W-:Y:S01]  /*aa10*/  FMUL.FTZ R52, R25.reuse, R40 ;  /* 0x0000002819347220 */ /* 0x040fe20000410000 */
[C---:B------:R-:W-:Y:S01]  /*aa20*/  FFMA.FTZ R54, R10.reuse, R39, -R47 ;  /* 0x000000270a367223 */ /* 0x040fe2000001082f */
[----:B------:R-:W-:Y:S01]  /*aa30*/  FFMA.FTZ R42, R10, R42, R31 ;  /* 0x0000002a0a2a7223 */ /* 0x000fe2000001001f */
[-C--:B------:R-:W-:Y:S01]  /*aa40*/  FMUL.FTZ R25, R25, R30.reuse ;  /* 0x0000001e19197220 */ /* 0x080fe20000410000 */
[----:B------:R-:W-:Y:S01]  /*aa50*/  FFMA.FTZ R52, R5, R30, -R52 ;  /* 0x0000001e05347223 */ /* 0x000fe20000010834 */
[--C-:B------:R-:W-:Y:S02]  /*aa60*/  HADD2.F32 R10, -RZ, R50.reuse.H0_H0 ;  /* 0x20000032ff0a7230 */ /* 0x100fe40000004100 */
[----:B------:R-:W-:Y:S01]  /*aa70*/  FMUL.FTZ R30, R37, R46 ;  /* 0x0000002e251e7220 */ /* 0x000fe20000410000 */
[----:B------:R-:W-:Y:S02]  /*aa80*/  HADD2.F32 R38, -RZ, R27.H0_H0 ;  /* 0x2000001bff267230 */ /* 0x000fe40000004100 */
[----:B------:R-:W-:Y:S01]  /*aa90*/  FFMA.FTZ R40, R5, R40, R25 ;  /* 0x0000002805287223 */ /* 0x000fe20000010019 */
[----:B------:R-:W-:-:S02]  /*aaa0*/  HADD2.F32 R50, -RZ, R50.H1_H1 ;  /* 0x30000032ff327230 */ /* 0x000fc40000004100 */
[-C--:B------:R-:W-:Y:S01]  /*aab0*/  FMUL.FTZ R56, R37, R10.reuse ;  /* 0x0000000a25387220 */ /* 0x080fe20000410000 */
[----:B------:R-:W-:Y:S02]  /*aac0*/  HADD2.F32 R48, -RZ, R48.H1_H1 ;  /* 0x30000030ff307230 */ /* 0x000fe40000004100 */
[----:B------:R-:W-:Y:S01]  /*aad0*/  FFMA.FTZ R31, R11, R10, -R30 ;  /* 0x0000000a0b1f7223 */ /* 0x000fe2000001081e */
[----:B------:R-:W-:Y:S02]  /*aae0*/  HADD2.F32 R27, -RZ, R27.H1_H1 ;  /* 0x3000001bff1b7230 */ /* 0x000fe40000004100 */
[C---:B------:R-:W-:Y:S01]  /*aaf0*/  FMUL.FTZ R5, R38.reuse, R50 ;  /* 0x0000003226057220 */ /* 0x040fe20000410000 */
[----:B------:R-:W-:Y:S02]  /*ab00*/  HADD2.F32 R30, -RZ, R51.H0_H0 ;  /* 0x20000033ff1e7230 */ /* 0x000fe40000004100 */
[----:B------:R-:W-:Y:S01]  /*ab10*/  FMUL.FTZ R58, R38, R48 ;  /* 0x00000030263a7220 */ /* 0x000fe20000410000 */
[----:B------:R-:W-:-:S02]  /*ab20*/  HADD2.F32 R10, -RZ, R57.H0_H0 ;  /* 0x20000039ff0a7230 */ /* 0x000fc40000004100 */
[----:B------:R-:W-:Y:S01]  /*ab30*/  FFMA.FTZ R56, R11, R46, R56 ;  /* 0x0000002e0b387223 */ /* 0x000fe20000010038 */
[----:B------:R-:W-:Y:S02]  /*ab40*/  HADD2.F32 R24, -RZ, R24.H1_H1 ;  /* 0x30000018ff187230 */ /* 0x000fe40000004100 */
[----:B------:R-:W-:Y:S01]  /*ab50*/  FMUL.FTZ R38, R27, R30 ;  /* 0x0000001e1b267220 */ /* 0x000fe20000410000 */
[----:B------:R-:W-:Y:S02]  /*ab60*/  HADD2.F32 R26, -RZ, R26.H1_H1 ;  /* 0x3000001aff1a7230 */ /* 0x000fe40000004100 */
        /* <DEDUP_REMOVED lines=12> */
[----:B------:R-:W-:Y:S01]  /*ac30*/  FFMA.FTZ R58, R29, R50, -R58 ;  /* 0x000000321d3a7223 */ /* 0x000fe2000001083a */
        /* <DEDUP_REMOVED lines=15> */
.L_x_12412:
[----:B------:R-:W-:Y:S05]  /*ad30*/  BSYNC B1 ;  /* 0x0000000000017941 */ /* 0x000fea0003800000 */
.L_x_12411:
[----:B------:R-:W-:Y:S05]  /*ad40*/  @P2 BRA `(.L_x_12393) ;  /* 0x0000000400802947 */ /* 0x000fea0003800000 */
[----:B01----:R-:W3:Y:S04]  /*ad50*/  LDL R4, [R1+0x14] ;  /* 0x0000140001047983 */ /* 0x003ee80000100800 */
[----:B------:R-:W4:Y:S01]  /*ad60*/  LDL R42, [R1+0x74] ;  /* 0x00007400012a7983 */ /* 0x000f220000100800 */
[--C-:B------:R-:W-:Y:S01]  /*ad70*/  HADD2.F32 R29, -RZ, R21.reuse.H1_H1 ;  /* 0x30000015ff1d7230 */ /* 0x100fe20000004100 */
[----:B--2---:R-:W-:Y:S01]  /*ad80*/  SHF.R.U64 R41, R32, 0x10, R33 ;  /* 0x0000001020297819 */ /* 0x004fe20000001221 */
[--C-:B------:R-:W-:Y:S01]  /*ad90*/  HADD2.F32 R31, -RZ, R0.reuse.H1_H1 ;  /* 0x30000000ff1f7230 */ /* 0x100fe20000004100 */
[----:B------:R-:W-:Y:S01]  /*ada0*/  SHF.R.U32.HI R30, RZ, 0x10, R13 ;  /* 0x00000010ff1e7819 */ /* 0x000fe2000001160d */
[----:B------:R-:W-:Y:S01]  /*adb0*/  HADD2.F32 R28, -RZ, R0.H0_H0 ;  /* 0x20000000ff1c7230 */ /* 0x000fe20000004100 */
[----:B------:R-:W-:Y:S01]  /*adc0*/  SHF.R.U32.HI R32, RZ, 0x10, R33 ;  /* 0x00000010ff207819 */ /* 0x000fe20000011621 */
[----:B------:R-:W-:Y:S01]  /*add0*/  HADD2.F32 R0, -RZ, R21.H0_H0 ;  /* 0x20000015ff007230 */ /* 0x000fe20000004100 */
[----:B------:R-:W-:Y:S01]  /*ade0*/  SHF.R.U64 R38, R12, 0x10, R13 ;  /* 0x000000100c267819 */ /* 0x000fe2000000120d */
[----:B------:R-:W-:Y:S01]  /*adf0*/  HADD2.F32 R30, -RZ, R30.H0_H0 ;  /* 0x2000001eff1e7230 */ /* 0x000fe20000004100 */
[--C-:B------:R-:W-:Y:S01]  /*ae00*/  SHF.R.U64 R40, R34, 0x10, R35.reuse ;  /* 0x0000001022287819 */ /* 0x100fe20000001223 */
[--C-:B------:R-:W-:Y:S01]  /*ae10*/  HADD2.F32 R21, -RZ, R20.reuse.H0_H0 ;  /* 0x20000014ff157230 */ /* 0x100fe20000004100 */
[----:B------:R-:W-:Y:S01]  /*ae20*/  SHF.R.U32.HI R39, RZ, 0x10, R35 ;  /* 0x00000010ff277819 */ /* 0x000fe20000011623 */
[----:B------:R-:W-:Y:S01]  /*ae30*/  HADD2.F32 R20, -RZ, R20.H1_H1 ;  /* 0x30000014ff147230 */ /* 0x000fe20000004100 */
[----:B------:R-:W-:-:S02]  /*ae40*/  SHF.R.U32.HI R36, RZ, 0x10, R15 ;  /* 0x00000010ff247819 */ /* 0x000fc4000001160f */
        /* <DEDUP_REMOVED lines=28> */
[----:B------:R-:W-:Y:S01]  /*b010*/  FMUL.FTZ R12, R9, R28 ;  /* 0x0000001c090c7220 */ /* 0x000fe20000410000 */
[----:B------:R-:W-:-:S02]  /*b020*/  HADD2.F32 R26, -RZ, R10.H0_H0 ;  /* 0x2000000aff1a7230 */ /* 0x000fc40000004100 */
[----:B------:R-:W-:Y:S01]  /*b030*/  FMUL.FTZ R29, R9, R0 ;  /* 0x00000000091d7220 */ /* 0x000fe20000410000 */
[----:B------:R-:W-:Y:S02]  /*b040*/  HADD2.F32 R27, -RZ, R11.H0_H0 ;  /* 0x2000000bff1b7230 */ /* 0x000fe40000004100 */
[----:B------:R-:W-:Y:S01]  /*b050*/  FMUL.FTZ R34, R25, R24 ;  /* 0x0000001819227220 */ /* 0x000fe20000410000 */
[--C-:B------:R-:W-:Y:S02]  /*b060*/  HADD2.F32 R9, -RZ, R45.reuse.H0_H0 ;  /* 0x2000002dff097230 */ /* 0x100fe40000004100 */
[----:B------:R-:W-:Y:S01]  /*b070*/  FFMA.FTZ R25, R5, R0, -R12 ;  /* 0x0000000005197223 */ /* 0x000fe2000001080c */
[----:B------:R-:W-:Y:S01]  /*b080*/  FFMA.FTZ R32, R13, R24, -R32 ;  /* 0x000000180d207223 */ /* 0x000fe20000010820 */
[----:B------:R-:W-:Y:S01]  /*b090*/  FFMA.FTZ R29, R5, R28, R29 ;  /* 0x0000001c051d7223 */ /* 0x000fe2000001001d */
[----:B------:R-:W-:Y:S02]  /*b0a0*/  HADD2.F32 R0, -RZ, R45.H1_H1 ;  /* 0x3000002dff007230 */ /* 0x000fe40000004100 */
[----:B------:R-:W-:Y:S01]  /*b0b0*/  FFMA.FTZ R34, R13, R30, R34 ;  /* 0x0000001e0d227223 */ /* 0x000fe20000010022 */
[----:B------:R-:W-:-:S02]  /*b0c0*/  HADD2.F32 R11, -RZ, R11.H1_H1 ;  /* 0x3000000bff0b7230 */ /* 0x000fc40000004100 */
[C---:B------:R-:W-:Y:S01]  /*b0d0*/  FMUL.FTZ R5, R26.reuse, R21 ;  /* 0x000000151a057220 */ /* 0x040fe20000410000 */
[----:B------:R-:W-:Y:S02]  /*b0e0*/  HADD2.F32 R24, -RZ, R36.H0_H0 ;  /* 0x20000024ff187230 */ /* 0x000fe40000004100 */
[C---:B------:R-:W-:Y:S01]  /*b0f0*/  FMUL.FTZ R28, R27.reuse, R20 ;  /* 0x000000141b1c7220 */ /* 0x040fe20000410000 */
[----:B------:R-:W-:Y:S02]  /*b100*/  HADD2.F32 R12, -RZ, R39.H0_H0 ;  /* 0x20000027ff0c7230 */ /* 0x000fe40000004100 */
[-C--:B------:R-:W-:Y:S01]  /*b110*/  FMUL.FTZ R13, R26, R9.reuse ;  /* 0x000000091a0d7220 */ /* 0x080fe20000410000 */
[C---:B------:R-:W-:Y:S01]  /*b120*/  FFMA.FTZ R26, R14.reuse, R9, -R5 ;  /* 0x000000090e1a7223 */ /* 0x040fe20000010805 */
        /* <DEDUP_REMOVED lines=34> */
.L_x_12393:
[----:B------:R-:W-:Y:S05]  /*b350*/  BSYNC B0 ;  /* 0x0000000000007941 */ /* 0x000fea0003800000 */
.L_x_12386:
        /* <DEDUP_REMOVED lines=8> */
.L_x_12384:
[----:B01-3--:R-:W-:-:S05]  /*b3e0*/  IMAD.U32 R0, RZ, RZ, UR41 ;  /* 0x00000029ff007e24 */ /* 0x00bfca000f8e00ff */
[----:B------:R-:W-:-:S13]  /*b3f0*/  ISETP.NE.AND P0, PT, R0, 0x3, PT ;  /* 0x000000030000780c */ /* 0x000fda0003f05270 */
[----:B------:R-:W-:Y:S05]  /*b400*/  @!P0 BRA `(.L_x_12413) ;  /* 0x0000000000048947 */ /* 0x000fea0003800000 */
[----:B------:R-:W-:Y:S01]  /*b410*/  BPT.TRAP 0x1 ;  /* 0x000000040000795c */ /* 0x000fe20000300000 */
.L_x_12413:
[----:B------:R-:W-:Y:S01]  /*b420*/  IMAD R0, R19, 0x8, R2 ;  /* 0x0000000813007824 */ /* 0x000fe200078e0202 */
[----:B--2-4-:R-:W-:-:S04]  /*b430*/  SHF.L.U32 R5, R138, 0x1f, RZ ;  /* 0x0000001f8a057819 */ /* 0x014fc800000006ff */
[----:B------:R0:W1:Y:S01]  /*b440*/  SYNCS.PHASECHK.TRANS64.TRYWAIT P1, [R0+URZ+0x2d830], R5 ;  /* 0x02d83005000075a7 */ /* 0x000062000802017f */
[----:B------:R-:W-:Y:S05]  /*b450*/  @!P0 BRA `(.L_x_12414) ;  /* 0x0000000000048947 */ /* 0x000fea0003800000 */
[----:B------:R-:W-:Y:S01]  /*b460*/  BPT.TRAP 0x1 ;  /* 0x000000040000795c */ /* 0x000fe20000300000 */
.L_x_12414:
[----:B------:R-:W-:Y:S02]  /*b470*/  VIADD R3, R2, 0x15400 ;  /* 0x0001540002037836 */ /* 0x000fe40000000000 */
[----:B------:R-:W-:-:S03]  /*b480*/  IMAD R44, R44, 0x1000, R2 ;  /* 0x000010002c2c7824 */ /* 0x000fc600078e0202 */
[----:B------:R-:W-:Y:S02]  /*b490*/  SHF.R.U32.HI R3, RZ, 0x4, R3 ;  /* 0x00000004ff037819 */ /* 0x000fe40000011603 */
[----:B------:R-:W-:Y:S02]  /*b4a0*/  IADD3 R44, R44, 0xc400, RZ ;  /* 0x0000c4002c2c7810 */ /* 0x000fe40007ffe0ff */
        /* <DEDUP_REMOVED lines=8> */
.L_x_12415:
[----:B--2---:R-:W2:Y:S01]  /*b530*/  LDL R3, [R1+0x28] ;  /* 0x0000280001037983 */ /* 0x004ea20000100800 */
[----:B01----:R-:W-:Y:S01]  /*b540*/  IMAD.MOV.U32 R5, RZ, RZ, -0x7fffffe0 ;  /* 0x80000020ff057424 */ /* 0x003fe200078e00ff */
[----:B------:R-:W-:Y:S01]  /*b550*/  LOP3.LUT R142, R44, 0x10000, RZ, 0xfc, !PT ;  /* 0x000100002c8e7812 */ /* 0x000fe200078efcff */
[----:B------:R-:W-:Y:S01]  /*b560*/  IMAD.MOV.U32 R143, RZ, RZ, -0x7fffffe0 ;  /* 0x80000020ff8f7424 */ /* 0x000fe200078e00ff */
[----:B------:R-:W-:Y:S05]  /*b570*/  WARPSYNC.ALL ;  /* 0x0000000000007948 */ /* 0x000fea0003800000 */
[----:B------:R-:W-:Y:S01]  /*b580*/  R2UR UR7, R5 ;  /* 0x00000000050772ca */ /* 0x000fe200000e0000 */
[----:B-----5:R-:W-:Y:S01]  /*b590*/  WARPGROUP.ARRIVE ;  /* 0x00000000000079c5 */ /* 0x020fe20000000000 */
[C---:B------:R-:W-:Y:S01]  /*b5a0*/  R2UR UR4, R142.reuse ;  /* 0x000000008e0472ca */ /* 0x040fe200000e0000 */
[C---:B------:R-:W-:Y:S01]  /*b5b0*/  VIADD R152, R142.reuse, 0x2 ;  /* 0x000000028e987836 */ /* 0x040fe20000000000 */
[----:B------:R-:W-:Y:S01]  /*b5c0*/  R2UR UR5, R143 ;  /* 0x000000008f0572ca */ /* 0x000fe200000e0000 */
[----:B------:R-:W-:Y:S01]  /*b5d0*/  IMAD.MOV.U32 R7, RZ, RZ, -0x7fffffe0 ;  /* 0x80000020ff077424 */ /* 0x000fe200078e00ff */
[C---:B------:R-:W-:Y:S01]  /*b5e0*/  IADD3 R150, R142.reuse, 0x300, RZ ;  /* 0x000003008e967810 */ /* 0x040fe20007ffe0ff */
[----:B------:R-:W-:Y:S01]  /*b5f0*/  IMAD.MOV.U32 R153, RZ, RZ, -0x7fffffe0 ;  /* 0x80000020ff997424 */ /* 0x000fe200078e00ff */
[----:B------:R-:W-:Y:S01]  /*b600*/  IADD3 R146, R142, 0x600, RZ ;  /* 0x000006008e927810 */ /* 0x000fe20007ffe0ff */
[----:B------:R-:W-:-:S02]  /*b610*/  IMAD.MOV.U32 R151, RZ, RZ, -0x7fffffe0 ;  /* 0x80000020ff977424 */ /* 0x000fc400078e00ff */
[C---:B------:R-:W-:Y:S02]  /*b620*/  VIADD R148, R142.reuse, 0x302 ;  /* 0x000003028e947836 */ /* 0x040fe40000000000 */
[----:B------:R-:W-:Y:S02]  /*b630*/  IMAD.MOV.U32 R149, RZ, RZ, -0x7fffffe0 ;  /* 0x80000020ff957424 */ /* 0x000fe400078e00ff */
[----:B------:R-:W-:Y:S02]  /*b640*/  IMAD.MOV.U32 R147, RZ, RZ, -0x7fffffe0 ;  /* 0x80000020ff937424 */ /* 0x000fe400078e00ff */
[----:B------:R-:W-:Y:S02]  /*b650*/  VIADD R144, R142, 0x602 ;  /* 0x000006028e907836 */ /* 0x000fe40000000000 */
[----:B------:R-:W-:Y:S02]  /*b660*/  IMAD.MOV.U32 R5, RZ, RZ, -0x7fffffe0 ;  /* 0x80000020ff057424 */ /* 0x000fe400078e00ff */
[----:B------:R-:W-:-:S02]  /*b670*/  IMAD.MOV.U32 R145, RZ, RZ, -0x7fffffe0 ;  /* 0x80000020ff917424 */ /* 0x000fc400078e00ff */
        /* <DEDUP_REMOVED lines=49> */
.L_x_12417:
        /* <DEDUP_REMOVED lines=9> */
[----:B------:R-:W-:Y:S01]  /*ba20*/  LOP3.LUT R23, R23, 0xfffffff7, RZ, 0xc0, !PT ;  /* 0xfffffff717177812 */ /* 0x000fe200078ec0ff */
[----:B------:R-:W-:Y:S01]  /*ba30*/  ULDC UR43, c[0x0][0x988] ;  /* 0x00026200002b7ab9 */ /* 0x000fe20000000800 */
[----:B------:R-:W-:Y:S01]  /*ba40*/  ULDC UR44, c[0x0][0x988] ;  /* 0x00026200002c7ab9 */ /* 0x000fe20000000800 */
[----:B0-----:R-:W-:-:S13]  /*ba50*/  ISETP.NE.AND P4, PT, R3, 0x1, PT ;  /* 0x000000010300780c */ /* 0x001fda0003f85270 */
[----:B------:R-:W0:Y:S08]  /*ba60*/  @P4 LDC R3, c[0x0][0x44c] ;  /* 0x00011300ff034b82 */ /* 0x000e300000000800 */
[----:B------:R-:W1:Y:S01]  /*ba70*/  @P4 LDC R4, c[0x0][0x450] ;  /* 0x00011400ff044b82 */ /* 0x000e620000000800 */
[----:B--2---:R-:W-:-:S04]  /*ba80*/  IMAD.IADD R6, R5, 0x1, R91 ;  /* 0x0000000105067824 */ /* 0x004fc800078e025b */
[----:B0-----:R-:W-:-:S05]  /*ba90*/  @P4 IMAD.HI.U32 R3, R6, R3, RZ ;  /* 0x0000000306034227 */ /* 0x001fca00078e00ff */
[----:B-1----:R-:W-:Y:S02]  /*baa0*/  @P4 SHF.R.U32.HI R6, RZ, R4, R3 ;  /* 0x00000004ff064219 */ /* 0x002fe40000011603 */
[----:B------:R-:W-:-:S03]  /*bab0*/  MOV R3, 0xffffff80 ;  /* 0xffffff8000037802 */ /* 0x000fc60000000f00 */
[----:B------:R-:W0:Y:S02]  /*bac0*/  SHFL.IDX PT, R7, R6, 0x1, 0x1c1f ;  /* 0x003c1f0006077f89 */ /* 0x000e2400000e0000 */
[----:B------:R-:W-:-:S04]  /*bad0*/  IMAD R3, R88, R3, 0x80 ;  /* 0x0000008058037424 */ /* 0x000fc800078e0203 */
[----:B------:R-:W-:Y:S02]  /*bae0*/  VIADD R4, R3, 0x1 ;  /* 0x0000000103047836 */ /* 0x000fe40000000000 */
[----:B----4-:R-:W-:Y:S02]  /*baf0*/  IMAD.IADD R5, R89, 0x1, R3 ;  /* 0x0000000159057824 */ /* 0x010fe400078e0203 */
[C---:B---3--:R-:W-:Y:S02]  /*bb00*/  IMAD R4, R8.reuse, -0x2, R4 ;  /* 0xfffffffe08047824 */ /* 0x048fe400078e0204 */
[----:B------:R-:W-:-:S03]  /*bb10*/  IMAD R5, R8, -0x2, R5 ;  /* 0xfffffffe08057824 */ /* 0x000fc600078e0205 */
        /* <DEDUP_REMOVED lines=97> */
[----:B------:R-:W0:Y:S04]  /*c130*/  SHFL.BFLY PT, R3, R8, 0x2, 0x1f ;  /* 0x0c401f0008037f89 */ /* 0x000e2800000e0000 */
[----:B------:R-:W1:Y:S01]  /*c140*/  SHFL.IDX PT, R6, R6, RZ, 0x1c1f ;  /* 0x001c1fff06067589 */ /* 0x000e6200000e0000 */
[----:B0-----:R-:W-:-:S05]  /*c150*/  FMNMX.FTZ R10, R8, R3, !PT ;  /* 0x00000003080a7209 */ /* 0x001fca0007810000 */
[----:B------:R-:W0:Y:S01]  /*c160*/  SHFL.BFLY PT, R3, R10, 0x1, 0x1f ;  /* 0x0c201f000a037f89 */ /* 0x000e2200000e0000 */
[----:B-1----:R-:W-:-:S04]  /*c170*/  VIADDMNMX R4, R6, R4, R5, PT ;  /* 0x0000000406047246 */ /* 0x002fc80003800105 */
[C---:B------:R-:W-:Y:S02]  /*c180*/  ISETP.GT.AND P2, PT, R4.reuse, 0x1, PT ;  /* 0x000000010400780c */ /* 0x040fe40003f44270 */
[----:B------:R-:W-:Y:S02]  /*c190*/  ISETP.GT.AND P3, PT, R4, 0x8, PT ;  /* 0x000000080400780c */ /* 0x000fe40003f64270 */
[----:B------:R-:W-:Y:S02]  /*c1a0*/  FSEL R25, R25, -INF , P2 ;  /* 0xff80000019197808 */ /* 0x000fe40001000000 */
[----:B0-----:R-:W-:-:S04]  /*c1b0*/  FMNMX.FTZ R3, R10, R3, !PT ;  /* 0x000000030a037209 */ /* 0x001fc80007810000 */
[C---:B------:R-:W-:Y:S01]  /*c1c0*/  FSETP.NEU.FTZ.AND P1, PT, R3.reuse, -INF , PT ;  /* 0xff8000000300780b */ /* 0x040fe20003f3d000 */
[----:B------:R-:W-:-:S05]  /*c1d0*/  FMUL.FTZ R7, R3, UR45 ;  /* 0x0000002d03077c20 */ /* 0x000fca0008410000 */
[----:B------:R-:W-:Y:S02]  /*c1e0*/  FSEL R7, R7, RZ, P1 ;  /* 0x000000ff07077208 */ /* 0x000fe40000800000 */
[----:B------:R-:W-:-:S04]  /*c1f0*/  ISETP.GT.AND P1, PT, R4, RZ, PT ;  /* 0x000000ff0400720c */ /* 0x000fc80003f24270 */
        /* <DEDUP_REMOVED lines=48> */
[----:B------:R-:W-:Y:S01]  /*c500*/  FMNMX.FTZ R12, R56, R21, !PT ;  /* 0x00000015380c7209 */ /* 0x000fe20007810000 */
[----:B------:R-:W-:Y:S01]  /*c510*/  FFMA.FTZ R5, R27, UR45, -R7 ;  /* 0x0000002d1b057c23 */ /* 0x000fe20008010807 */
        /* <DEDUP_REMOVED lines=42> */
[----:B------:R-:W-:-:S04]  /*c7c0*/  FMNMX.FTZ R4, R84, R35, !PT ;  /* 0x0000002354047209 */ /* 0x000fc80007810000 */
[----:B------:R-:W-:-:S05]  /*c7d0*/  FMNMX.FTZ R4, R85, R4, !PT ;  /* 0x0000000455047209 */ /* 0x000fca0007810000 */
[----:B------:R-:W0:Y:S02]  /*c7e0*/  SHFL.BFLY PT, R35, R4, 0x2, 0x1f ;  /* 0x0c401f0004237f89 */ /* 0x000e2400000e0000 */
[----:B0-----:R-:W-:-:S05]  /*c7f0*/  FMNMX.FTZ R35, R4, R35, !PT ;  /* 0x0000002304237209 */ /* 0x001fca0007810000 */
[----:B------:R-:W0:Y:S01]  /*c800*/  SHFL.BFLY PT, R4, R35, 0x1, 0x1f ;  /* 0x0c201f0023047f89 */ /* 0x000e2200000e0000 */
[--C-:B------:R-:W-:Y:S01]  /*c810*/  FFMA.FTZ R34, R34, UR45, -R7.reuse ;  /* 0x0000002d22227c23 */ /* 0x100fe20008010807 */
[----:B------:R-:W-:-:S03]  /*c820*/  FFMA.FTZ R9, R26, UR45, -R7 ;  /* 0x0000002d1a097c23 */ /* 0x000fc60008010807 */
[----:B------:R1:W-:Y:S01]  /*c830*/  MUFU.EX2 R13, R34 ;  /* 0x00000022000d7308 */ /* 0x0003e20000000800 */
[--C-:B------:R-:W-:Y:S01]  /*c840*/  FFMA.FTZ R30, R30, UR45, -R7.reuse ;  /* 0x0000002d1e1e7c23 */ /* 0x100fe20008010807 */
[--C-:B-1----:R-:W-:Y:S01]  /*c850*/  FFMA.FTZ R34, R51, UR45, -R7.reuse ;  /* 0x0000002d33227c23 */ /* 0x102fe20008010807 */
[--C-:B------:R-:W-:Y:S01]  /*c860*/  FFMA.FTZ R51, R58, UR45, -R7.reuse ;  /* 0x0000002d3a337c23 */ /* 0x100fe20008010807 */
[----:B------:R-:W-:Y:S01]  /*c870*/  FFMA.FTZ R58, R67, UR45, -R7 ;  /* 0x0000002d433a7c23 */ /* 0x000fe20008010807 */
[----:B0-----:R-:W-:-:S04]  /*c880*/  FMNMX.FTZ R4, R35, R4, !PT ;  /* 0x0000000423047209 */ /* 0x001fc80007810000 */
[C---:B------:R-:W-:Y:S01]  /*c890*/  FSETP.NEU.FTZ.AND P1, PT, R4.reuse, -INF , PT ;  /* 0xff8000000400780b */ /* 0x040fe20003f3d000 */
[----:B------:R-:W-:Y:S01]  /*c8a0*/  FMUL.FTZ R67, R4, UR45 ;  /* 0x0000002d04437c20 */ /* 0x000fe20008410000 */
[----:B------:R-:W-:Y:S04]  /*c8b0*/  MUFU.EX2 R9, R9 ;  /* 0x0000000900097308 */ /* 0x000fe80000000800 */
[----:B------:R-:W-:-:S04]  /*c8c0*/  FSEL R67, R67, RZ, P1 ;  /* 0x000000ff43437208 */ /* 0x000fc80000800000 */
[----:B------:R-:W0:Y:S01]  /*c8d0*/  MUFU.EX2 R5, R5 ;  /* 0x0000000500057308 */ /* 0x000e220000000800 */
[--C-:B------:R-:W-:Y:S01]  /*c8e0*/  FFMA.FTZ R12, R24, UR45, -R67.reuse ;  /* 0x0000002d180c7c23 */ /* 0x100fe20008010843 */
[----:B------:R-:W-:Y:S01]  /*c8f0*/  FFMA.FTZ R25, R25, UR45, -R67 ;  /* 0x0000002d19197c23 */ /* 0x000fe20008010843 */
[----:B------:R-:W-:-:S05]  /*c900*/  FFMA.FTZ R54, R54, UR45, -R7 ;  /* 0x0000002d36367c23 */ /* 0x000fca0008010807 */
[----:B------:R-:W1:Y:S01]  /*c910*/  MUFU.EX2 R11, R30 ;  /* 0x0000001e000b7308 */ /* 0x000e620000000800 */
[--C-:B------:R-:W-:Y:S01]  /*c920*/  FFMA.FTZ R14, R28, UR45, -R67.reuse ;  /* 0x0000002d1c0e7c23 */ /* 0x100fe20008010843 */
[----:B------:R-:W-:-:S06]  /*c930*/  FFMA.FTZ R29, R29, UR45, -R67 ;  /* 0x0000002d1d1d7c23 */ /* 0x000fcc0008010843 */
[----:B------:R-:W2:Y:S01]  /*c940*/  MUFU.EX2 R6, R6 ;  /* 0x0000000600067308 */ /* 0x000ea20000000800 */
[----:B------:R-:W-:Y:S01]  /*c950*/  FFMA.FTZ R28, R32, UR45, -R67 ;  /* 0x0000002d201c7c23 */ /* 0x000fe20008010843 */
[----:B------:R-:W-:Y:S01]  /*c960*/  FFMA.FTZ R10, R39, UR45, -R7 ;  /* 0x0000002d270a7c23 */ /* 0x000fe20008010807 */
[----:B------:R-:W-:-:S05]  /*c970*/  FFMA.FTZ R32, R44, UR45, -R67 ;  /* 0x0000002d2c207c23 */ /* 0x000fca0008010843 */
[----:B------:R-:W-:Y:S01]  /*c980*/  MUFU.EX2 R12, R12 ;  /* 0x0000000c000c7308 */ /* 0x000fe20000000800 */
[--C-:B------:R-:W-:Y:S01]  /*c990*/  FFMA.FTZ R38, R38, UR45, -R7.reuse ;  /* 0x0000002d26267c23 */ /* 0x100fe20008010807 */
[----:B------:R-:W-:Y:S01]  /*c9a0*/  FFMA.FTZ R39, R62, UR45, -R7 ;  /* 0x0000002d3e277c23 */ /* 0x000fe20008010807 */
[----:B------:R-:W-:-:S05]  /*c9b0*/  FFMA.FTZ R44, R52, UR45, -R67 ;  /* 0x0000002d342c7c23 */ /* 0x000fca0008010843 */
[----:B------:R-:W3:Y:S01]  /*c9c0*/  MUFU.EX2 R25, R25 ;  /* 0x0000001900197308 */ /* 0x000ee20000000800 */
[----:B------:R-:W-:Y:S01]  /*c9d0*/  FFMA.FTZ R62, R75, UR45, -R7 ;  /* 0x0000002d4b3e7c23 */ /* 0x000fe20008010807 */
[----:B0-----:R-:W-:Y:S01]  /*c9e0*/  FADD.FTZ R52, R9, R5 ;  /* 0x0000000509347221 */ /* 0x001fe20000010000 */
[----:B------:R-:W-:-:S05]  /*c9f0*/  FFMA.FTZ R75, R37, UR45, -R67 ;  /* 0x0000002d254b7c23 */ /* 0x000fca0008010843 */
[----:B------:R0:W-:Y:S01]  /*ca00*/  MUFU.EX2 R31, R54 ;  /* 0x00000036001f7308 */ /* 0x0001e20000000800 */
[--C-:B------:R-:W-:Y:S01]  /*ca10*/  FFMA.FTZ R37, R45, UR45, -R67.reuse ;  /* 0x0000002d2d257c23 */ /* 0x100fe20008010843 */
[----:B------:R-:W-:-:S06]  /*ca20*/  FFMA.FTZ R45, R53, UR45, -R67 ;  /* 0x0000002d352d7c23 */ /* 0x000fcc0008010843 */
[----:B------:R-:W4:Y:S01]  /*ca30*/  MUFU.EX2 R14, R14 ;  /* 0x0000000e000e7308 */ /* 0x000f220000000800 */
[--C-:B0-----:R-:W-:Y:S01]  /*ca40*/  FFMA.FTZ R54, R59, UR45, -R7.reuse ;  /* 0x0000002d3b367c23 */ /* 0x101fe20008010807 */
[----:B------:R-:W-:Y:S01]  /*ca50*/  FFMA.FTZ R59, R71, UR45, -R7 ;  /* 0x0000002d473b7c23 */ /* 0x000fe20008010807 */
[--C-:B------:R-:W-:Y:S01]  /*ca60*/  FFMA.FTZ R71, R33, UR45, -R67.reuse ;  /* 0x0000002d21477c23 */ /* 0x100fe20008010843 */
[--C-:B------:R-:W-:Y:S01]  /*ca70*/  FFMA.FTZ R33, R41, UR45, -R67.reuse ;  /* 0x0000002d29217c23 */ /* 0x100fe20008010843 */
[----:B------:R-:W-:-:S03]  /*ca80*/  FFMA.FTZ R41, R49, UR45, -R67 ;  /* 0x0000002d31297c23 */ /* 0x000fc60008010843 */
[----:B------:R-:W0:Y:S01]  /*ca90*/  MUFU.EX2 R8, R8 ;  /* 0x0000000800087308 */ /* 0x000e220000000800 */
[--C-:B------:R-:W-:Y:S01]  /*caa0*/  FFMA.FTZ R49, R57, UR45, -R67.reuse ;  /* 0x0000002d39317c23 */ /* 0x100fe20008010843 */
[----:B------:R-:W-:Y:S01]  /*cab0*/  FFMA.FTZ R57, R65, UR45, -R67 ;  /* 0x0000002d41397c23 */ /* 0x000fe20008010843 */
[----:B------:R-:W-:Y:S02]  /*cac0*/  IMAD.U32 R53, RZ, RZ, UR40 ;  /* 0x00000028ff357e24 */ /* 0x000fe4000f8e00ff */
[----:B-1----:R-:W-:Y:S01]  /*cad0*/  FADD.FTZ R65, R11, R52 ;  /* 0x000000340b417221 */ /* 0x002fe20000010000 */
[----:B------:R-:W-:Y:S02]  /*cae0*/  FFMA.FTZ R20, R42, UR45, -R7 ;  /* 0x0000002d2a147c23 */ /* 0x000fe40008010807 */
[----:B------:R-:W1:Y:S01]  /*caf0*/  MUFU.EX2 R29, R29 ;  /* 0x0000001d001d7308 */ /* 0x000e620000000800 */
[--C-:B------:R-:W-:Y:S01]  /*cb00*/  FFMA.FTZ R24, R40, UR45, -R67.reuse ;  /* 0x0000002d28187c23 */ /* 0x100fe20008010843 */
[----:B------:R-:W-:Y:S01]  /*cb10*/  FFMA.FTZ R40, R56, UR45, -R67 ;  /* 0x0000002d38287c23 */ /* 0x000fe20008010843 */
[----:B--2---:R-:W-:-:S05]  /*cb20*/  FADD.FTZ R56, R6, R65 ;  /* 0x0000004106387221 */ /* 0x004fca0000010000 */
[----:B------:R-:W2:Y:S01]  /*cb30*/  MUFU.EX2 R15, R38 ;  /* 0x00000026000f7308 */ /* 0x000ea20000000800 */
[----:B------:R-:W-:Y:S01]  /*cb40*/  PRMT R0, R53, 0x654, R0 ;  /* 0x0000065435007816 */ /* 0x000fe20000000000 */
[----:B------:R-:W-:Y:S01]  /*cb50*/  FFMA.FTZ R53, R61, UR45, -R67 ;  /* 0x0000002d3d357c23 */ /* 0x000fe20008010843 */
[----:B------:R-:W-:-:S05]  /*cb60*/  FFMA.FTZ R43, R43, UR45, -R7 ;  /* 0x0000002d2b2b7c23 */ /* 0x000fca0008010807 */
[----:B------:R-:W5:Y:S01]  /*cb70*/  MUFU.EX2 R28, R28 ;  /* 0x0000001c001c7308 */ /* 0x000f620000000800 */
[----:B---3--:R-:W-:Y:S01]  /*cb80*/  FADD.FTZ R61, R12, R25 ;  /* 0x000000190c3d7221 */ /* 0x008fe20000010000 */
[----:B------:R-:W-:-:S06]  /*cb90*/  FADD.FTZ R65, R13, R56 ;  /* 0x000000380d417221 */ /* 0x000fcc0000010000 */
[----:B------:R-:W3:Y:S01]  /*cba0*/  MUFU.EX2 R10, R10 ;  /* 0x0000000a000a7308 */ /* 0x000ee20000000800 */
[----:B----4-:R-:W-:Y:S01]  /*cbb0*/  FADD.FTZ R52, R14, R61 ;  /* 0x0000003d0e347221 */ /* 0x010fe20000010000 */
[----:B------:R-:W-:-:S06]  /*cbc0*/  FFMA.FTZ R46, R46, UR45, -R7 ;  /* 0x0000002d2e2e7c23 */ /* 0x000fcc0008010807 */
[----:B------:R-:W4:Y:S01]  /*cbd0*/  MUFU.EX2 R71, R71 ;  /* 0x0000004700477308 */ /* 0x000f220000000800 */
[----:B0-----:R-:W-:-:S07]  /*cbe0*/  FADD.FTZ R56, R8, R65 ;  /* 0x0000004108387221 */ /* 0x001fce0000010000 */
[----:B------:R-:W0:Y:S01]  /*cbf0*/  MUFU.EX2 R20, R20 ;  /* 0x0000001400147308 */ /* 0x000e220000000800 */
[----:B-1----:R-:W-:Y:S01]  /*cc00*/  FADD.FTZ R61, R29, R52 ;  /* 0x000000341d3d7221 */ /* 0x002fe20000010000 */
[----:B--2---:R-:W-:Y:S01]  /*cc10*/  FADD.FTZ R65, R15, R56 ;  /* 0x000000380f417221 */ /* 0x004fe20000010000 */
[----:B------:R-:W-:-:S05]  /*cc20*/  FFMA.FTZ R26, R47, UR45, -R7 ;  /* 0x0000002d2f1a7c23 */ /* 0x000fca0008010807 */
[----:B------:R-:W-:Y:S08]  /*cc30*/  MUFU.EX2 R75, R75 ;  /* 0x0000004b004b7308 */ /* 0x000ff00000000800 */
[----:B------:R-:W-:Y:S01]  /*cc40*/  MUFU.EX2 R24, R24 ;  /* 0x0000001800187308 */ /* 0x000fe20000000800 */
[----:B------:R-:W-:-:S07]  /*cc50*/  F2FP.F16.F32.PACK_AB R11, R6, R11 ;  /* 0x0000000b060b723e */ /* 0x000fce00000000ff */
[----:B------:R-:W-:Y:S01]  /*cc60*/  MUFU.EX2 R33, R33 ;  /* 0x0000002100217308 */ /* 0x000fe20000000800 */
[----:B------:R-:W-:-:S07]  /*cc70*/  FFMA.FTZ R30, R50, UR45, -R7 ;  /* 0x0000002d321e7c23 */ /* 0x000fce0008010807 */
[----:B------:R-:W-:Y:S08]  /*cc80*/  MUFU.EX2 R32, R32 ;  /* 0x0000002000207308 */ /* 0x000ff00000000800 */
[----:B------:R-:W-:Y:S01]  /*cc90*/  MUFU.EX2 R37, R37 ;  /* 0x0000002500257308 */ /* 0x000fe20000000800 */
[----:B------:R-:W-:-:S07]  /*cca0*/  FFMA.FTZ R38, R55, UR45, -R7 ;  /* 0x0000002d37267c23 */ /* 0x000fce0008010807 */
[----:B------:R-:W-:Y:S08]  /*ccb0*/  MUFU.EX2 R34, R34 ;  /* 0x0000002200227308 */ /* 0x000ff00000000800 */
[----:B------:R-:W-:Y:S01]  /*ccc0*/  MUFU.EX2 R44, R44 ;  /* 0x0000002c002c7308 */ /* 0x000fe20000000800 */
[----:B------:R-:W-:Y:S01]  /*ccd0*/  F2FP.F16.F32.PACK_AB R9, R5, R9 ;  /* 0x000000090509723e */ /* 0x000fe200000000ff */
[----:B------:R-:W-:Y:S01]  /*cce0*/  FFMA.FTZ R60, R60, UR45, -R67 ;  /* 0x0000002d3c3c7c23 */ /* 0x000fe20008010843 */
[----:B------:R1:W-:Y:S05]  /*ccf0*/  SYNCS.ARRIVE.TRANS64.RED.A1T0 RZ, [R0+URZ], RZ ;  /* 0x000000ff00ff79a7 */ /* 0x0003ea000810043f */
[----:B------:R-:W2:Y:S01]  /*cd00*/  MUFU.EX2 R21, R43 ;  /* 0x0000002b00157308 */ /* 0x000ea20000000800 */
[----:B-----5:R-:W-:Y:S01]  /*cd10*/  FADD.FTZ R52, R28, R61 ;  /* 0x0000003d1c347221 */ /* 0x020fe20000010000 */
[----:B---3--:R-:W-:-:S06]  /*cd20*/  FADD.FTZ R65, R10, R65 ;  /* 0x000000410a417221 */ /* 0x008fcc0000010000 */
[----:B------:R-:W3:Y:S01]  /*cd30*/  MUFU.EX2 R27, R46 ;  /* 0x0000002e001b7308 */ /* 0x000ee20000000800 */
[----:B----4-:R-:W-:Y:S01]  /*cd40*/  FADD.FTZ R61, R71, R52 ;  /* 0x00000034473d7221 */ /* 0x010fe20000010000 */
[----:B0-----:R-:W-:Y:S01]  /*cd50*/  FADD.FTZ R52, R20, R65 ;  /* 0x0000004114347221 */ /* 0x001fe20000010000 */
[----:B------:R-:W-:Y:S02]  /*cd60*/  F2FP.F16.F32.PACK_AB R15, R10, R15 ;  /* 0x0000000f0a0f723e */ /* 0x000fe400000000ff */
[----:B------:R-:W-:Y:S01]  /*cd70*/  F2FP.F16.F32.PACK_AB R10, R29, R14 ;  /* 0x0000000e1d0a723e */ /* 0x000fe200000000ff */
[----:B--2---:R-:W-:-:S04]  /*cd80*/  FADD.FTZ R52, R21, R52 ;  /* 0x0000003415347221 */ /* 0x004fc80000010000 */
[----:B---3--:R-:W-:Y:S02]  /*cd90*/  FADD.FTZ R29, R27, R52 ;  /* 0x000000341b1d7221 */ /* 0x008fe40000010000 */
[----:B------:R-:W2:Y:S01]  /*cda0*/  LDL R52, [R1+0x50] ;  /* 0x0000500001347983 */ /* 0x000ea20000100800 */
[----:B------:R-:W-:Y:S01]  /*cdb0*/  FFMA.FTZ R47, R70, UR45, -R7 ;  /* 0x0000002d462f7c23 */ /* 0x000fe20008010807 */
[----:B------:R-:W-:-:S06]  /*cdc0*/  FFMA.FTZ R70, R36, UR45, -R67 ;  /* 0x0000002d24467c23 */ /* 0x000fcc0008010843 */
[----:B------:R-:W0:Y:S01]  /*cdd0*/  MUFU.EX2 R70, R70 ;  /* 0x0000004600467308 */ /* 0x000e220000000800 */
[----:B------:R-:W-:Y:S01]  /*cde0*/  FFMA.FTZ R36, R48, UR45, -R67 ;  /* 0x0000002d30247c23 */ /* 0x000fe20008010843 */
[----:B------:R-:W-:-:S06]  /*cdf0*/  F2FP.F16.F32.PACK_AB R13, R8, R13 ;  /* 0x0000000d080d723e */ /* 0x000fcc00000000ff */
[----:B------:R-:W3:Y:S01]  /*ce00*/  MUFU.EX2 R26, R26 ;  /* 0x0000001a001a7308 */ /* 0x000ee20000000800 */
[----:B------:R-:W-:Y:S01]  /*ce10*/  F2FP.F16.F32.PACK_AB R8, R25, R12 ;  /* 0x0000000c1908723e */ /* 0x000fe200000000ff */
[----:B0-----:R-:W-:-:S06]  /*ce20*/  FADD.FTZ R6, R70, R61 ;  /* 0x0000003d46067221 */ /* 0x001fcc0000010000 */
[----:B------:R-:W0:Y:S01]  /*ce30*/  MUFU.EX2 R36, R36 ;  /* 0x0000002400247308 */ /* 0x000e220000000800 */
[----:B------:R-:W-:-:S04]  /*ce40*/  FADD.FTZ R61, R75, R6 ;  /* 0x000000064b3d7221 */ /* 0x000fc80000010000 */
[----:B------:R-:W-:-:S03]  /*ce50*/  FADD.FTZ R12, R24, R61 ;  /* 0x0000003d180c7221 */ /* 0x000fc60000010000 */
[----:B------:R-:W4:Y:S01]  /*ce60*/  MUFU.EX2 R30, R30 ;  /* 0x0000001e001e7308 */ /* 0x000f220000000800 */
[----:B------:R-:W-:Y:S01]  /*ce70*/  FADD.FTZ R25, R33, R12 ;  /* 0x0000000c21197221 */ /* 0x000fe20000010000 */
[----:B------:R-:W-:-:S06]  /*ce80*/  F2FP.F16.F32.PACK_AB R12, R71, R28 ;  /* 0x0000001c470c723e */ /* 0x000fcc00000000ff */
[----:B------:R-:W5:Y:S01]  /*ce90*/  MUFU.EX2 R41, R41 ;  /* 0x0000002900297308 */ /* 0x000f620000000800 */
[----:B------:R-:W-:Y:S01]  /*cea0*/  FADD.FTZ R28, R32, R25 ;  /* 0x00000019201c7221 */ /* 0x000fe20000010000 */
[----:B---3--:R-:W-:-:S03]  /*ceb0*/  FADD.FTZ R61, R26, R29 ;  /* 0x0000001d1a3d7221 */ /* 0x008fc60000010000 */
[----:B------:R-:W-:-:S03]  /*cec0*/  FADD.FTZ R29, R37, R28 ;  /* 0x0000001c251d7221 */ /* 0x000fc60000010000 */
[----:B------:R-:W3:Y:S01]  /*ced0*/  MUFU.EX2 R45, R45 ;  /* 0x0000002d002d7308 */ /* 0x000ee20000000800 */
[----:B------:R-:W-:Y:S01]  /*cee0*/  F2FP.F16.F32.PACK_AB R25, R21, R20 ;  /* 0x000000141519723e */ /* 0x000fe200000000ff */
[----:B0-----:R-:W-:Y:S01]  /*cef0*/  FADD.FTZ R20, R36, R29 ;  /* 0x0000001d24147221 */ /* 0x001fe20000010000 */
[----:B----4-:R-:W-:-:S05]  /*cf00*/  FADD.FTZ R61, R30, R61 ;  /* 0x0000003d1e3d7221 */ /* 0x010fca0000010000 */
[----:B------:R-:W0:Y:S01]  /*cf10*/  MUFU.EX2 R38, R38 ;  /* 0x0000002600267308 */ /* 0x000e220000000800 */
[----:B-----5:R-:W-:Y:S01]  /*cf20*/  FADD.FTZ R21, R41, R20 ;  /* 0x0000001429157221 */ /* 0x020fe20000010000 */
[----:B------:R-:W-:-:S06]  /*cf30*/  FADD.FTZ R28, R34, R61 ;  /* 0x0000003d221c7221 */ /* 0x000fcc0000010000 */
[----:B------:R-:W4:Y:S01]  /*cf40*/  MUFU.EX2 R40, R40 ;  /* 0x0000002800287308 */ /* 0x000f220000000800 */
[----:B------:R-:W-:Y:S01]  /*cf50*/  FFMA.FTZ R55, R63, UR45, -R7 ;  /* 0x0000002d3f377c23 */ /* 0x000fe20008010807 */
[----:B------:R-:W-:-:S06]  /*cf60*/  F2FP.F16.F32.PACK_AB R14, R75, R70 ;  /* 0x000000464b0e723e */ /* 0x000fcc00000000ff */
[----:B------:R-:W5:Y:S01]  /*cf70*/  MUFU.EX2 R51, R51 ;  /* 0x0000003300337308 */ /* 0x000f620000000800 */
[----:B------:R1:W-:Y:S01]  /*cf80*/  STSM.16.M88.4 [R154+0x21800], R8 ;  /* 0x021800089a007844 */ /* 0x0003e20000000200 */
[----:B------:R-:W-:-:S06]  /*cf90*/  FFMA.FTZ R48, R64, UR45, -R67 ;  /* 0x0000002d40307c23 */ /* 0x000fcc0008010843 */
[----:B------:R-:W5:Y:S01]  /*cfa0*/  MUFU.EX2 R49, R49 ;  /* 0x0000003100317308 */ /* 0x000f620000000800 */
[----:B------:R-:W-:-:S07]  /*cfb0*/  FFMA.FTZ R50, R66, UR45, -R7 ;  /* 0x0000002d42327c23 */ /* 0x000fce0008010807 */
[----:B------:R-:W5:Y:S01]  /*cfc0*/  MUFU.EX2 R54, R54 ;  /* 0x0000003600367308 */ /* 0x000f620000000800 */
[----:B-1----:R-:W-:Y:S01]  /*cfd0*/  FADD.FTZ R10, R44, R21 ;  /* 0x000000152c0a7221 */ /* 0x002fe20000010000 */
[----:B------:R-:W-:Y:S01]  /*cfe0*/  FADD.FTZ R11, R31, R28 ;  /* 0x0000001c1f0b7221 */ /* 0x000fe20000010000 */
[----:B------:R3:W-:Y:S05]  /*cff0*/  STSM.16.M88.4 [R92], R12 ;  /* 0x0000000c5c007844 */ /* 0x0007ea0000000200 */
[----:B------:R-:W1:Y:S08]  /*d000*/  MUFU.EX2 R0, R60 ;  /* 0x0000003c00007308 */ /* 0x000e700000000800 */
[----:B------:R-:W1:Y:S08]  /*d010*/  MUFU.EX2 R39, R39 ;  /* 0x0000002700277308 */ /* 0x000e700000000800 */
[----:B------:R-:W1:Y:S01]  /*d020*/  MUFU.EX2 R53, R53 ;  /* 0x0000003500357308 */ /* 0x000e620000000800 */
[----:B---3--:R-:W-:Y:S01]  /*d030*/  FADD.FTZ R13, R45, R10 ;  /* 0x0000000a2d0d7221 */ /* 0x008fe20000010000 */
[----:B0-----:R-:W-:Y:S01]  /*d040*/  FADD.FTZ R12, R38, R11 ;  /* 0x0000000b260c7221 */ /* 0x001fe20000010000 */
[--C-:B------:R-:W-:Y:S01]  /*d050*/  FFMA.FTZ R68, R68, UR45, -R67.reuse ;  /* 0x0000002d44447c23 */ /* 0x100fe20008010843 */
[----:B------:R-:W-:-:S04]  /*d060*/  FFMA.FTZ R69, R69, UR45, -R67 ;  /* 0x0000002d45457c23 */ /* 0x000fc80008010843 */
[----:B------:R-:W-:Y:S01]  /*d070*/  MUFU.EX2 R57, R57 ;  /* 0x0000003900397308 */ /* 0x000fe20000000800 */
[----:B----4-:R-:W-:Y:S01]  /*d080*/  FADD.FTZ R14, R40, R13 ;  /* 0x0000000d280e7221 */ /* 0x010fe20000010000 */
[----:B-----5:R-:W-:Y:S01]  /*d090*/  FADD.FTZ R13, R51, R12 ;  /* 0x0000000c330d7221 */ /* 0x020fe20000010000 */
[----:B------:R-:W-:-:S05]  /*d0a0*/  F2FP.F16.F32.PACK_AB R27, R26, R27 ;  /* 0x0000001b1a1b723e */ /* 0x000fca00000000ff */
[----:B------:R-:W-:Y:S01]  /*d0b0*/  MUFU.EX2 R58, R58 ;  /* 0x0000003a003a7308 */ /* 0x000fe20000000800 */
[----:B------:R-:W-:Y:S01]  /*d0c0*/  F2FP.F16.F32.PACK_AB R24, R33, R24 ;  /* 0x000000182118723e */ /* 0x000fe200000000ff */
[----:B------:R-:W-:Y:S01]  /*d0d0*/  FFMA.FTZ R72, R72, UR45, -R67 ;  /* 0x0000002d48487c23 */ /* 0x000fe20008010843 */
[----:B------:R-:W-:Y:S01]  /*d0e0*/  FFMA.FTZ R46, R74, UR45, -R7 ;  /* 0x0000002d4a2e7c23 */ /* 0x000fe20008010807 */
[----:B------:R-:W-:Y:S01]  /*d0f0*/  FFMA.FTZ R73, R73, UR45, -R67 ;  /* 0x0000002d49497c23 */ /* 0x000fe20008010843 */
[----:B------:R-:W0:Y:S03]  /*d100*/  @P4 LDC R20, c[0x0][0x44c] ;  /* 0x00011300ff144b82 */ /* 0x000e260000000800 */
[----:B------:R-:W3:Y:S01]  /*d110*/  MUFU.EX2 R55, R55 ;  /* 0x0000003700377308 */ /* 0x000ee20000000800 */
[----:B------:R-:W-:Y:S01]  /*d120*/  FADD.FTZ R15, R49, R14 ;  /* 0x0000000e310f7221 */ /* 0x000fe20000010000 */
[----:B------:R-:W-:-:S06]  /*d130*/  FADD.FTZ R12, R54, R13 ;  /* 0x0000000d360c7221 */ /* 0x000fcc0000010000 */
[----:B------:R-:W-:Y:S08]  /*d140*/  MUFU.EX2 R48, R48 ;  /* 0x0000003000307308 */ /* 0x000ff00000000800 */
[----:B------:R-:W4:Y:S01]  /*d150*/  MUFU.EX2 R50, R50 ;  /* 0x0000003200327308 */ /* 0x000f220000000800 */
[----:B------:R-:W-:Y:S01]  /*d160*/  F2FP.F16.F32.PACK_AB R26, R37, R32 ;  /* 0x00000020251a723e */ /* 0x000fe200000000ff */
[----:B-1----:R-:W-:Y:S01]  /*d170*/  FADD.FTZ R14, R0, R15 ;  /* 0x0000000f000e7221 */ /* 0x002fe20000010000 */
[----:B------:R-:W-:Y:S01]  /*d180*/  F2FP.F16.F32.PACK_AB R9, R34, R30 ;  /* 0x0000001e2209723e */ /* 0x000fe200000000ff */
[----:B------:R-:W-:Y:S01]  /*d190*/  FADD.FTZ R12, R39, R12 ;  /* 0x0000000c270c7221 */ /* 0x000fe20000010000 */
[----:B------:R-:W-:-:S03]  /*d1a0*/  F2FP.F16.F32.PACK_AB R8, R41, R36 ;  /* 0x000000242908723e */ /* 0x000fc600000000ff */
[----:B------:R-:W1:Y:S01]  /*d1b0*/  MUFU.EX2 R5, R68 ;  /* 0x0000004400057308 */ /* 0x000e620000000800 */
[----:B------:R-:W-:Y:S02]  /*d1c0*/  F2FP.F16.F32.PACK_AB R10, R45, R44 ;  /* 0x0000002c2d0a723e */ /* 0x000fe400000000ff */
[----:B------:R-:W-:Y:S01]  /*d1d0*/  F2FP.F16.F32.PACK_AB R11, R38, R31 ;  /* 0x0000001f260b723e */ /* 0x000fe200000000ff */
[----:B------:R-:W-:-:S04]  /*d1e0*/  FADD.FTZ R13, R53, R14 ;  /* 0x0000000e350d7221 */ /* 0x000fc80000010000 */
[----:B------:R-:W5:Y:S01]  /*d1f0*/  MUFU.EX2 R47, R47 ;  /* 0x0000002f002f7308 */ /* 0x000f620000000800 */
[----:B------:R-:W-:Y:S01]  /*d200*/  STSM.16.M88.4 [R156], R24 ;  /* 0x000000189c007844 */ /* 0x000fe20000000200 */
[----:B---3--:R-:W-:-:S03]  /*d210*/  FADD.FTZ R15, R55, R12 ;  /* 0x0000000c370f7221 */ /* 0x008fc60000010000 */
[----:B------:R3:W-:Y:S03]  /*d220*/  STSM.16.M88.4 [R155], R8 ;  /* 0x000000089b007844 */ /* 0x0007e60000000200 */
[----:B------:R-:W0:Y:S01]  /*d230*/  MUFU.EX2 R6, R69 ;  /* 0x0000004500067308 */ /* 0x000e220000000800 */
[----:B------:R-:W-:Y:S01]  /*d240*/  FFMA.FTZ R76, R76, UR45, -R67 ;  /* 0x0000002d4c4c7c23 */ /* 0x000fe20008010843 */
[----:B----4-:R-:W-:-:S06]  /*d250*/  FADD.FTZ R15, R50, R15 ;  /* 0x0000000f320f7221 */ /* 0x010fcc0000010000 */
[----:B------:R-:W4:Y:S01]  /*d260*/  MUFU.EX2 R59, R59 ;  /* 0x0000003b003b7308 */ /* 0x000f220000000800 */
[----:B------:R-:W-:Y:S01]  /*d270*/  FFMA.FTZ R43, R78, UR45, -R7 ;  /* 0x0000002d4e2b7c23 */ /* 0x000fe20008010807 */
[----:B------:R-:W-:Y:S01]  /*d280*/  FFMA.FTZ R77, R77, UR45, -R67 ;  /* 0x0000002d4d4d7c23 */ /* 0x000fe20008010843 */
[----:B------:R-:W-:-:S05]  /*d290*/  FFMA.FTZ R63, R79, UR45, -R7 ;  /* 0x0000002d4f3f7c23 */ /* 0x000fca0008010807 */
[----:B------:R-:W-:Y:S01]  /*d2a0*/  MUFU.EX2 R62, R62 ;  /* 0x0000003e003e7308 */ /* 0x000fe20000000800 */
[----:B---3--:R-:W-:Y:S01]  /*d2b0*/  F2FP.F16.F32.PACK_AB R10, R53, R0 ;  /* 0x00000000350a723e */ /* 0x008fe200000000ff */
[----:B------:R-:W-:-:S06]  /*d2c0*/  FADD.FTZ R0, R48, R13 ;  /* 0x0000000d30007221 */ /* 0x000fcc0000010000 */
[----:B------:R-:W3:Y:S01]  /*d2d0*/  MUFU.EX2 R72, R72 ;  /* 0x0000004800487308 */ /* 0x000ee20000000800 */
[----:B------:R-:W-:Y:S01]  /*d2e0*/  FADD.FTZ R0, R57, R0 ;  /* 0x0000000039007221 */ /* 0x000fe20000010000 */
[----:B------:R-:W-:Y:S01]  /*d2f0*/  FADD.FTZ R14, R58, R15 ;  /* 0x0000000f3a0e7221 */ /* 0x000fe20000010000 */
[----:B------:R-:W-:Y:S01]  /*d300*/  FFMA.FTZ R80, R80, UR45, -R67 ;  /* 0x0000002d50507c23 */ /* 0x000fe20008010843 */
[----:B------:R-:W-:-:S04]  /*d310*/  FFMA.FTZ R42, R82, UR45, -R7 ;  /* 0x0000002d522a7c23 */ /* 0x000fc80008010807 */
[----:B------:R-:W3:Y:S01]  /*d320*/  MUFU.EX2 R46, R46 ;  /* 0x0000002e002e7308 */ /* 0x000ee20000000800 */
[----:B-1----:R-:W-:Y:S01]  /*d330*/  FADD.FTZ R15, R5, R0 ;  /* 0x00000000050f7221 */ /* 0x002fe20000010000 */
[----:B-----5:R-:W-:Y:S01]  /*d340*/  FADD.FTZ R0, R47, R14 ;  /* 0x0000000e2f007221 */ /* 0x020fe20000010000 */
[----:B------:R-:W1:Y:S05]  /*d350*/  @P4 LDC R26, c[0x0][0x450] ;  /* 0x00011400ff1a4b82 */ /* 0x000e6a0000000800 */
[----:B------:R-:W5:Y:S01]  /*d360*/  MUFU.EX2 R73, R73 ;  /* 0x0000004900497308 */ /* 0x000f620000000800 */
[C---:B0-----:R-:W-:Y:S01]  /*d370*/  FADD.FTZ R21, R6.reuse, R15 ;  /* 0x0000000f06157221 */ /* 0x041fe20000010000 */
[----:B------:R-:W-:-:S06]  /*d380*/  F2FP.F16.F32.PACK_AB R14, R6, R5 ;  /* 0x00000005060e723e */ /* 0x000fcc00000000ff */
[----:B------:R-:W0:Y:S01]  /*d390*/  MUFU.EX2 R76, R76 ;  /* 0x0000004c004c7308 */ /* 0x000e220000000800 */
[----:B------:R-:W-:Y:S01]  /*d3a0*/  FFMA.FTZ R81, R81, UR45, -R67 ;  /* 0x0000002d51517c23 */ /* 0x000fe20008010843 */
[----:B----4-:R-:W-:-:S06]  /*d3b0*/  FADD.FTZ R5, R59, R0 ;  /* 0x000000003b057221 */ /* 0x010fcc0000010000 */
[----:B------:R-:W4:Y:S01]  /*d3c0*/  MUFU.EX2 R43, R43 ;  /* 0x0000002b002b7308 */ /* 0x000f220000000800 */
[----:B------:R-:W-:Y:S01]  /*d3d0*/  FFMA.FTZ R66, R83, UR45, -R7 ;  /* 0x0000002d53427c23 */ /* 0x000fe20008010807 */
[----:B---3--:R-:W-:-:S06]  /*d3e0*/  FADD.FTZ R0, R72, R21 ;  /* 0x0000001548007221 */ /* 0x008fcc0000010000 */
[----:B------:R-:W3:Y:S01]  /*d3f0*/  MUFU.EX2 R77, R77 ;  /* 0x0000004d004d7308 */ /* 0x000ee20000000800 */
[----:B------:R-:W-:Y:S01]  /*d400*/  FFMA.FTZ R35, R86, UR45, -R7 ;  /* 0x0000002d56237c23 */ /* 0x000fe20008010807 */
[----:B------:R-:W-:-:S06]  /*d410*/  FADD.FTZ R5, R46, R5 ;  /* 0x000000052e057221 */ /* 0x000fcc0000010000 */
[----:B------:R-:W1:Y:S01]  /*d420*/  MUFU.EX2 R63, R63 ;  /* 0x0000003f003f7308 */ /* 0x000e620000000800 */
[----:B------:R-:W-:Y:S01]  /*d430*/  FFMA.FTZ R7, R87, UR45, -R7 ;  /* 0x0000002d57077c23 */ /* 0x000fe20008010807 */
[----:B-----5:R-:W-:-:S06]  /*d440*/  FADD.FTZ R21, R73, R0 ;  /* 0x0000000049157221 */ /* 0x020fcc0000010000 */
[----:B------:R-:W5:Y:S01]  /*d450*/  MUFU.EX2 R80, R80 ;  /* 0x0000005000507308 */ /* 0x000f620000000800 */
[----:B------:R-:W-:Y:S01]  /*d460*/  FADD.FTZ R6, R62, R5 ;  /* 0x000000053e067221 */ /* 0x000fe20000010000 */
[----:B------:R-:W-:-:S06]  /*d470*/  FFMA.FTZ R84, R84, UR45, -R67 ;  /* 0x0000002d54547c23 */ /* 0x000fcc0008010843 */
[----:B------:R-:W5:Y:S01]  /*d480*/  MUFU.EX2 R42, R42 ;  /* 0x0000002a002a7308 */ /* 0x000f620000000800 */
[----:B------:R-:W-:Y:S01]  /*d490*/  FFMA.FTZ R67, R85, UR45, -R67 ;  /* 0x0000002d55437c23 */ /* 0x000fe20008010843 */
[----:B------:R-:W-:Y:S01]  /*d4a0*/  F2FP.F16.F32.PACK_AB R8, R49, R40 ;  /* 0x000000283108723e */ /* 0x000fe200000000ff */
[----:B------:R-:W-:Y:S01]  /*d4b0*/  @P4 IMAD.HI.U32 R25, R91, R20, RZ ;  /* 0x000000145b194227 */ /* 0x000fe200078e00ff */
[----:B------:R-:W-:-:S04]  /*d4c0*/  F2FP.F16.F32.PACK_AB R9, R54, R51 ;  /* 0x000000333609723e */ /* 0x000fc800000000ff */
[----:B------:R-:W2:Y:S01]  /*d4d0*/  MUFU.EX2 R81, R81 ;  /* 0x0000005100517308 */ /* 0x000ea20000000800 */
[----:B------:R-:W-:Y:S01]  /*d4e0*/  F2FP.F16.F32.PACK_AB R11, R55, R39 ;  /* 0x00000027370b723e */ /* 0x000fe200000000ff */
[----:B0-----:R-:W-:Y:S01]  /*d4f0*/  FADD.FTZ R20, R76, R21 ;  /* 0x000000154c147221 */ /* 0x001fe20000010000 */
[----:B----4-:R-:W-:-:S05]  /*d500*/  FADD.FTZ R6, R43, R6 ;  /* 0x000000062b067221 */ /* 0x010fca0000010000 */
[----:B------:R-:W0:Y:S01]  /*d510*/  MUFU.EX2 R66, R66 ;  /* 0x0000004200427308 */ /* 0x000e220000000800 */
[----:B------:R1:W-:Y:S01]  /*d520*/  STSM.16.M88.4 [R154+0x27800], R8 ;  /* 0x027800089a007844 */ /* 0x0003e20000000200 */
[----:B---3--:R-:W-:-:S06]  /*d530*/  FADD.FTZ R5, R77, R20 ;  /* 0x000000144d057221 */ /* 0x008fcc0000010000 */
[----:B------:R-:W-:Y:S08]  /*d540*/  MUFU.EX2 R35, R35 ;  /* 0x0000002300237308 */ /* 0x000ff00000000800 */
[----:B------:R2:W3:Y:S01]  /*d550*/  MUFU.EX2 R0, R7 ;  /* 0x0000000700007308 */ /* 0x0004e20000000800 */
[----:B-1----:R-:W-:Y:S01]  /*d560*/  FADD.FTZ R11, R63, R6 ;  /* 0x000000063f0b7221 */ /* 0x002fe20000010000 */
[----:B-----5:R-:W-:Y:S01]  /*d570*/  FADD.FTZ R6, R80, R5 ;  /* 0x0000000550067221 */ /* 0x020fe20000010000 */
[----:B------:R-:W-:-:S05]  /*d580*/  IMAD.MOV.U32 R24, RZ, RZ, R91 ;  /* 0x000000ffff187224 */ /* 0x000fca00078e005b */
[----:B------:R-:W-:Y:S01]  /*d590*/  MUFU.EX2 R84, R84 ;  /* 0x0000005400547308 */ /* 0x000fe20000000800 */
[----:B------:R-:W-:Y:S01]  /*d5a0*/  FADD.FTZ R5, R42, R11 ;  /* 0x0000000b2a057221 */ /* 0x000fe20000010000 */
[----:B------:R-:W-:-:S06]  /*d5b0*/  F2FP.F16.F32.PACK_AB R12, R57, R48 ;  /* 0x00000030390c723e */ /* 0x000fcc00000000ff */
[----:B------:R-:W1:Y:S01]  /*d5c0*/  MUFU.EX2 R67, R67 ;  /* 0x0000004300437308 */ /* 0x000e620000000800 */
[----:B------:R-:W-:Y:S02]  /*d5d0*/  F2FP.F16.F32.PACK_AB R13, R58, R50 ;  /* 0x000000323a0d723e */ /* 0x000fe400000000ff */
[----:B------:R-:W-:Y:S02]  /*d5e0*/  F2FP.F16.F32.PACK_AB R15, R59, R47 ;  /* 0x0000002f3b0f723e */ /* 0x000fe400000000ff */
[----:B------:R-:W-:Y:S01]  /*d5f0*/  @P4 SHF.R.U32.HI R24, RZ, R26, R25 ;  /* 0x0000001aff184219 */ /* 0x000fe20000011619 */
[----:B--2---:R-:W-:Y:S01]  /*d600*/  FADD.FTZ R7, R81, R6 ;  /* 0x0000000651077221 */ /* 0x004fe20000010000 */
[----:B0-----:R-:W-:Y:S01]  /*d610*/  FADD.FTZ R6, R66, R5 ;  /* 0x0000000542067221 */ /* 0x001fe20000010000 */
[----:B------:R3:W-:Y:S01]  /*d620*/  STSM.16.M88.4 [R52], R12 ;  /* 0x0000000c34007844 */ /* 0x0007e20000000200 */
[----:B------:R-:W-:Y:S02]  /*d630*/  IADD3 R5, R24, R89, -R90 ;  /* 0x0000005918057210 */ /* 0x000fe40007ffe85a */
[----:B------:R-:W-:-:S02]  /*d640*/  F2FP.F16.F32.PACK_AB R8, R73, R72 ;  /* 0x000000484908723e */ /* 0x000fc400000000ff */
[----:B------:R-:W-:Y:S02]  /*d650*/  F2FP.F16.F32.PACK_AB R9, R62, R46 ;  /* 0x0000002e3e09723e */ /* 0x000fe400000000ff */
[----:B------:R-:W-:Y:S02]  /*d660*/  F2FP.F16.F32.PACK_AB R10, R77, R76 ;  /* 0x0000004c4d0a723e */ /* 0x000fe400000000ff */
[----:B------:R-:W-:Y:S02]  /*d670*/  F2FP.F16.F32.PACK_AB R11, R63, R43 ;  /* 0x0000002b3f0b723e */ /* 0x000fe400000000ff */
[----:B---3--:R-:W-:Y:S01]  /*d680*/  F2FP.F16.F32.PACK_AB R15, R0, R35 ;  /* 0x00000023000f723e */ /* 0x008fe200000000ff */
[----:B------:R-:W-:Y:S01]  /*d690*/  FADD.FTZ R35, R35, R6 ;  /* 0x0000000623237221 */ /* 0x000fe20000010000 */
[----:B------:R-:W-:Y:S02]  /*d6a0*/  SHF.R.S32.HI R6, RZ, 0x1f, R5 ;  /* 0x0000001fff067819 */ /* 0x000fe40000011405 */
[----:B------:R-:W-:-:S02]  /*d6b0*/  F2FP.F16.F32.PACK_AB R12, R81, R80 ;  /* 0x00000050510c723e */ /* 0x000fc400000000ff */
[----:B------:R-:W-:Y:S02]  /*d6c0*/  F2FP.F16.F32.PACK_AB R13, R66, R42 ;  /* 0x0000002a420d723e */ /* 0x000fe400000000ff */
[----:B-1----:R-:W-:Y:S02]  /*d6d0*/  F2FP.F16.F32.PACK_AB R14, R67, R84 ;  /* 0x00000054430e723e */ /* 0x002fe400000000ff */
[----:B------:R-:W-:Y:S01]  /*d6e0*/  LEA.HI R5, R6, R5, RZ, 0x7 ;  /* 0x0000000506057211 */ /* 0x000fe200078f38ff */
[----:B------:R0:W-:Y:S03]  /*d6f0*/  STSM.16.M88.4 [R156+0x6000], R8 ;  /* 0x006000089c007844 */ /* 0x0001e60000000200 */
[----:B------:R-:W-:Y:S01]  /*d700*/  SHF.R.S32.HI R5, RZ, 0x7, R5 ;  /* 0x00000007ff057819 */ /* 0x000fe20000011405 */
[----:B------:R0:W-:Y:S01]  /*d710*/  STSM.16.M88.4 [R155+0x6000], R12 ;  /* 0x0060000c9b007844 */ /* 0x0001e20000000200 */
[----:B------:R1:W-:Y:S06]  /*d720*/  MEMBAR.ALL.CTA ;  /* 0x0000000000007992 */ /* 0x0003ec0000008000 */
[----:B-1----:R-:W1:Y:S01]  /*d730*/  FENCE.VIEW.ASYNC.S ;  /* 0x00000000000073c6 */ /* 0x002e620000000000 */
[----:B------:R-:W-:Y:S01]  /*d740*/  VIMNMX R20, RZ, R5, !PT ;  /* 0x00000005ff147248 */ /* 0x000fe20007fe0100 */
[----:B------:R-:W-:-:S04]  /*d750*/  VIADD R6, R88, 0xfffffffe ;  /* 0xfffffffe58067836 */ /* 0x000fc80000000000 */
[----:B------:R0:W-:Y:S01]  /*d760*/  STL [R1+0x30], R20 ;  /* 0x0000301401007387 */ /* 0x0001e20000100800 */
[----:B------:R-:W-:Y:S01]  /*d770*/  ISETP.GE.AND P1, PT, R6, R20, PT ;  /* 0x000000140600720c */ /* 0x000fe20003f26270 */
[----:B------:R-:W-:Y:S01]  /*d780*/  FADD.FTZ R84, R84, R7 ;  /* 0x0000000754547221 */ /* 0x000fe20000010000 */
[----:B------:R-:W-:Y:S01]  /*d790*/  @P4 LOP3.LUT R23, R23, 0x8, RZ, 0xfc, !PT ;  /* 0x0000000817174812 */ /* 0x000fe200078efcff */
[----:B------:R-:W-:Y:S01]  /*d7a0*/  FADD.FTZ R0, R0, R35 ;  /* 0x0000002300007221 */ /* 0x000fe20000010000 */
[----:B------:R-:W-:Y:S01]  /*d7b0*/  CS2R R134, SRZ ;  /* 0x0000000000867805 */ /* 0x000fe2000001ff00 */
[----:B------:R-:W-:Y:S01]  /*d7c0*/  FADD.FTZ R139, R67, R84 ;  /* 0x00000054438b7221 */ /* 0x000fe20000010000 */
        /* <DEDUP_REMOVED lines=23> */
[----:B-1----:R-:W-:Y:S01]  /*d940*/  NOP ;  /* 0x0000000000007918 */ /* 0x002fe20000000000 */
[----:B0-----:R-:W-:Y:S05]  /*d950*/  @!P1 BRA `(.L_x_12418) ;  /* 0x0000002c00a49947 */ /* 0x001fea0003800000 */
[----:B------:R-:W-:Y:S01]  /*d960*/  IMAD.MOV.U32 R8, RZ, RZ, R3 ;  /* 0x000000ffff087224 */ /* 0x000fe200078e0003 */
[----:B------:R-:W-:Y:S01]  /*d970*/  MOV R5, R4 ;  /* 0x0000000400057202 */ /* 0x000fe20000000f00 */
[----:B------:R-:W-:Y:S02]  /*d980*/  IMAD.MOV.U32 R9, RZ, RZ, R138 ;  /* 0x000000ffff097224 */ /* 0x000fe400078e008a */
[----:B------:R-:W-:Y:S02]  /*d990*/  IMAD.MOV.U32 R7, RZ, RZ, R19 ;  /* 0x000000ffff077224 */ /* 0x000fe400078e0013 */
[----:B------:R-:W-:-:S07]  /*d9a0*/  IMAD.MOV.U32 R135, RZ, RZ, RZ ;  /* 0x000000ffff877224 */ /* 0x000fce00078e00ff */
.L_x_12430:
        /* <DEDUP_REMOVED lines=9> */
.L_x_12420:
        /* <DEDUP_REMOVED lines=8> */
.L_x_12421:
[----:B------:R-:W-:Y:S04]  /*dac0*/  BSSY B0, `(.L_x_12419) ;  /* 0x0000004000007945 */ /* 0x000fe80003800000 */
[----:B-1----:R-:W-:Y:S05]  /*dad0*/  @P2 BRA `(.L_x_12422) ;  /* 0x0000000000082947 */ /* 0x002fea0003800000 */
[----:B------:R-:W1:Y:S02]  /*dae0*/  SYNCS.PHASECHK.TRANS64.TRYWAIT P2, [R3+URZ+0x2d830], R4 ;  /* 0x02d83004030075a7 */ /* 0x000e64000804017f */
[----:B-1----:R-:W-:Y:S05]  /*daf0*/  @!P2 BRA `(.L_x_12423) ;  /* 0x000000f40020a947 */ /* 0x002fea0003800000 */
.L_x_12422:
[----:B------:R-:W-:Y:S05]  /*db00*/  BSYNC B0 ;  /* 0x0000000000007941 */ /* 0x000fea0003800000 */
.L_x_12419:
        /* <DEDUP_REMOVED lines=21> */
[----:B------:R-:W-:-:S04]  /*dc60*/  IADD3 R14, R10, 0x2, RZ ;  /* 0x000000020a0e7810 */ /* 0x000fc80007ffe0ff */
        /* <DEDUP_REMOVED lines=18> */
[----:B------:R-:W-:Y:S01]  /*dd90*/  VIADD R20, R10, 0x400 ;  /* 0x000004000a147836 */ /* 0x000fe20000000000 */
[----:B------:R-:W-:Y:S02]  /*dda0*/  MOV R21, 0x80000020 ;  /* 0x8000002000157802 */ /* 0x000fe40000000f00 */
        /* <DEDUP_REMOVED lines=22> */
.L_x_12425:
[----:B------:R-:W-:Y:S01]  /*df10*/  SHF.L.U32 R3, R9, 0x1f, RZ ;  /* 0x0000001f09037819 */ /* 0x000fe200000006ff */
[----:B------:R-:W-:-:S04]  /*df20*/  IMAD R4, R7, 0x8, R2 ;  /* 0x0000000807047824 */ /* 0x000fc800078e0202 */
[----:B------:R0:W1:Y:S01]  /*df30*/  SYNCS.PHASECHK.TRANS64.TRYWAIT P1, [R4+URZ+0x2d850], R3 ;  /* 0x02d85003040075a7 */ /* 0x000062000802017f */
[----:B------:R-:W-:Y:S05]  /*df40*/  @!P0 BRA `(.L_x_12426) ;  /* 0x0000000000048947 */ /* 0x000fea0003800000 */
[----:B------:R-:W-:Y:S01]  /*df50*/  BPT.TRAP 0x1 ;  /* 0x000000040000795c */ /* 0x000fe20000300000 */
.L_x_12426:
[----:B-1----:R-:W-:Y:S05]  /*df60*/  @P1 BRA `(.L_x_12424) ;  /* 0x0000000000081947 */ /* 0x002fea0003800000 */
[----:B------:R-:W1:Y:S02]  /*df70*/  SYNCS.PHASECHK.TRANS64.TRYWAIT P1, [R4+URZ+0x2d850], R3 ;  /* 0x02d85003040075a7 */ /* 0x000e64000802017f */
[----:B-1----:R-:W-:Y:S05]  /*df80*/  @!P1 BRA `(.L_x_12427) ;  /* 0x000000f000109947 */ /* 0x002fea0003800000 */
.L_x_12424:
        /* <DEDUP_REMOVED lines=8> */
[----:B------:R-:W-:Y:S02]  /*e010*/  R2UR UR7, R11 ;  /* 0x000000000b0772ca */ /* 0x000fe400000e0000 */
[----:B------:R-:W-:Y:S02]  /*e020*/  LOP3.LUT R3, R3, 0x2000000, RZ, 0xfc, !PT ;  /* 0x0200000003037812 */ /* 0x000fe400078efcff */
[----:B------:R-:W-:Y:S01]  /*e030*/  R2UR UR35, R11 ;  /* 0x000000000b2372ca */ /* 0x000fe200000e0000 */
[----:B------:R-:W-:Y:S01]  /*e040*/  IMAD.MOV.U32 R11, RZ, RZ, 0x40000040 ;  /* 0x40000040ff0b7424 */ /* 0x000fe200078e00ff */
[----:B------:R-:W-:Y:S01]  /*e050*/  R2UR UR11, R13 ;  /* 0x000000000d0b72ca */ /* 0x000fe200000e0000 */
        /* <DEDUP_REMOVED lines=16> */
[----:B------:R-:W-:Y:S02]  /*e160*/  R2UR UR18, R12 ;  /* 0x000000000c1272ca */ /* 0x000fe400000e0000 */
[----:B------:R-:W-:Y:S02]  /*e170*/  IADD3 R12, R10, 0x100, RZ ;  /* 0x000001000a0c7810 */ /* 0x000fe40007ffe0ff */
[----:B------:R-:W-:Y:S02]  /*e180*/  R2UR UR9, R13 ;  /* 0x000000000d0972ca */ /* 0x000fe400000e0000 */
[----:B------:R-:W-:Y:S01]  /*e190*/  R2UR UR22, R12 ;  /* 0x000000000c1672ca */ /* 0x000fe200000e0000 */
[----:B------:R-:W-:Y:S01]  /*e1a0*/  VIADD R12, R10, 0x140 ;  /* 0x000001400a0c7836 */ /* 0x000fe20000000000 */
[----:B------:R-:W-:-:S04]  /*e1b0*/  MOV R13, 0x40000040 ;  /* 0x40000040000d7802 */ /* 0x000fc80000000f00 */
        /* <DEDUP_REMOVED lines=12> */
[----:B------:R-:W-:-:S04]  /*e280*/  MOV R13, 0x40000040 ;  /* 0x40000040000d7802 */ /* 0x000fc80000000f00 */
        /* <DEDUP_REMOVED lines=48> */
.L_x_12428:
[----:B------:R-:W2:Y:S01]  /*e590*/  LDL R13, [R1+0x54] ;  /* 0x00005400010d7983 */ /* 0x000ea20000100800 */
[----:B------:R-:W1:Y:S03]  /*e5a0*/  LDC R4, c[0x0][0x448] ;  /* 0x00011200ff047b82 */ /* 0x000e660000000800 */
[----:B0-----:R-:W2:Y:S04]  /*e5b0*/  LDL R3, [R1+0x68] ;  /* 0x0000680001037983 */ /* 0x001ea80000100800 */
[----:B------:R-:W3:Y:S04]  /*e5c0*/  LDL R12, [R1+0x64] ;  /* 0x00006400010c7983 */ /* 0x000ee80000100800 */
[----:B------:R-:W4:Y:S04]  /*e5d0*/  LDL R11, [R1+0x58] ;  /* 0x00005800010b7983 */ /* 0x000f280000100800 */
[----:B------:R-:W4:Y:S01]  /*e5e0*/  LDL R10, [R1+0x48] ;  /* 0x00004800010a7983 */ /* 0x000f220000100800 */
[----:B------:R-:W-:Y:S01]  /*e5f0*/  LOP3.LUT R23, R23, 0xffffffdf, RZ, 0xc0, !PT ;  /* 0xffffffdf17177812 */ /* 0x000fe200078ec0ff */
[----:B------:R-:W-:Y:S01]  /*e600*/  UMOV UR45, UR44 ;  /* 0x0000002c002d7c82 */ /* 0x000fe20008000000 */
[----:B------:R-:W-:Y:S01]  /*e610*/  LEA R15, R19, R2, 0x3 ;  /* 0x00000002130f7211 */ /* 0x000fe200078e18ff */
[----:B------:R-:W-:Y:S01]  /*e620*/  IMAD.U32 R20, RZ, RZ, UR40 ;  /* 0x00000028ff147e24 */ /* 0x000fe2000f8e00ff */
[----:B------:R-:W-:-:S03]  /*e630*/  @P0 LOP3.LUT R23, R23, 0x20, RZ, 0xfc, !PT ;  /* 0x0000002017170812 */ /* 0x000fc600078efcff */
[----:B------:R-:W-:Y:S01]  /*e640*/  VIADD R15, R15, 0x2d840 ;  /* 0x0002d8400f0f7836 */ /* 0x000fe20000000000 */
[----:B-1----:R-:W-:Y:S02]  /*e650*/  ISETP.NE.AND P1, PT, R4, 0x1, PT ;  /* 0x000000010400780c */ /* 0x002fe40003f25270 */
[----:B------:R-:W-:Y:S02]  /*e660*/  LOP3.LUT R23, R23, 0xffffffbf, RZ, 0xc0, !PT ;  /* 0xffffffbf17177812 */ /* 0x000fe400078ec0ff */
[----:B------:R-:W-:-:S04]  /*e670*/  PRMT R15, R20, 0x654, R15 ;  /* 0x00000654140f7816 */ /* 0x000fc8000000000f */
[----:B------:R0:W-:Y:S05]  /*e680*/  SYNCS.ARRIVE.TRANS64.RED.A1T0 RZ, [R15+URZ], RZ ;  /* 0x000000ff0fff79a7 */ /* 0x0001ea000810043f */
[----:B------:R-:W1:Y:S08]  /*e690*/  @P1 LDC R9, c[0x0][0x44c] ;  /* 0x00011300ff091b82 */ /* 0x000e700000000800 */
[----:B------:R-:W5:Y:S01]  /*e6a0*/  @P1 LDC R4, c[0x0][0x450] ;  /* 0x00011400ff041b82 */ /* 0x000f620000000800 */
[----:B--2---:R-:W-:-:S04]  /*e6b0*/  IMAD.IADD R3, R3, 0x1, R13 ;  /* 0x0000000103037824 */ /* 0x004fc800078e020d */
[----:B-1----:R-:W-:-:S05]  /*e6c0*/  @P1 IMAD.HI.U32 R9, R3, R9, RZ ;  /* 0x0000000903091227 */ /* 0x002fca00078e00ff */
[----:B-----5:R-:W-:Y:S01]  /*e6d0*/  @P1 SHF.R.U32.HI R3, RZ, R4, R9 ;  /* 0x00000004ff031219 */ /* 0x020fe20000011609 */
[----:B------:R-:W-:-:S04]  /*e6e0*/  IMAD.MOV.U32 R9, RZ, RZ, -0x80 ;  /* 0xffffff80ff097424 */ /* 0x000fc800078e00ff */
[----:B------:R-:W1:Y:S01]  /*e6f0*/  SHFL.IDX PT, R4, R3, RZ, 0x1c1f ;  /* 0x001c1fff03047589 */ /* 0x000e6200000e0000 */
[----:B------:R-:W-:-:S03]  /*e700*/  IMAD R9, R6, R9, 0x1 ;  /* 0x0000000106097424 */ /* 0x000fc600078e0209 */
[----:B------:R-:W2:Y:S01]  /*e710*/  SHFL.IDX PT, R3, R3, 0x1, 0x1c1f ;  /* 0x003c1f0003037f89 */ /* 0x000ea200000e0000 */
[----:B---3--:R-:W-:-:S05]  /*e720*/  IMAD R9, R12, -0x2, R9 ;  /* 0xfffffffe0c097824 */ /* 0x008fca00078e0209 */
[----:B----4-:R-:W-:-:S05]  /*e730*/  IADD3 R9, -R10, R9, R11 ;  /* 0x000000090a097210 */ /* 0x010fca0007ffe10b */
[C---:B-1----:R-:W-:Y:S02]  /*e740*/  IMAD.IADD R4, R9.reuse, 0x1, R4 ;  /* 0x0000000109047824 */ /* 0x042fe400078e0204 */
[----:B--2---:R-:W-:-:S03]  /*e750*/  IMAD.IADD R3, R9, 0x1, R3 ;  /* 0x0000000109037824 */ /* 0x004fc600078e0203 */
[C---:B------:R-:W-:Y:S02]  /*e760*/  ISETP.GT.AND P4, PT, R4.reuse, RZ, PT ;  /* 0x000000ff0400720c */ /* 0x040fe40003f84270 */
[C---:B------:R-:W-:Y:S02]  /*e770*/  ISETP.GT.AND P3, PT, R4.reuse, 0x1, PT ;  /* 0x000000010400780c */ /* 0x040fe40003f64270 */
        /* <DEDUP_REMOVED lines=22> */
[C---:B------:R-:W-:Y:S02]  /*e8e0*/  ISETP.GT.AND P4, PT, R4.reuse, 0x30, PT ;  /* 0x000000300400780c */ /* 0x040fe40003f84270 */
        /* <DEDUP_REMOVED lines=35> */
[----:B------:R-:W-:Y:S02]  /*eb20*/  FMNMX.FTZ R4, R24, R5, !PT ;  /* 0x0000000518047209 */ /* 0x000fe40007810000 */
        /* <DEDUP_REMOVED lines=8> */
[----:B------:R-:W-:Y:S02]  /*ebb0*/  ISETP.GT.AND P4, PT, R3, RZ, PT ;  /* 0x000000ff0300720c */ /* 0x000fe40003f84270 */
[----:B------:R-:W-:Y:S02]  /*ebc0*/  FMNMX.FTZ R4, R33, R4, !PT ;  /* 0x0000000421047209 */ /* 0x000fe40007810000 */
[----:B------:R-:W-:-:S02]  /*ebd0*/  ISETP.GT.AND P3, PT, R3, 0x1, PT ;  /* 0x000000010300780c */ /* 0x000fc40003f64270 */
[----:B------:R-:W-:Y:S02]  /*ebe0*/  FMNMX.FTZ R4, R36, R4, !PT ;  /* 0x0000000424047209 */ /* 0x000fe40007810000 */
[----:B------:R-:W-:Y:S02]  /*ebf0*/  ISETP.GT.AND P2, PT, R3, 0x8, PT ;  /* 0x000000080300780c */ /* 0x000fe40003f44270 */
[----:B------:R-:W-:Y:S02]  /*ec00*/  FMNMX.FTZ R4, R37, R4, !PT ;  /* 0x0000000425047209 */ /* 0x000fe40007810000 */
[----:B------:R-:W-:Y:S02]  /*ec10*/  ISETP.GT.AND P1, PT, R3, 0x9, PT ;  /* 0x000000090300780c */ /* 0x000fe40003f24270 */
[----:B------:R-:W-:Y:S02]  /*ec20*/  FMNMX.FTZ R4, R40, R4, !PT ;  /* 0x0000000428047209 */ /* 0x000fe40007810000 */
[----:B------:R-:W-:-:S02]  /*ec30*/  FSEL R26, R26, -INF , P4 ;  /* 0xff8000001a1a7808 */ /* 0x000fc40002000000 */
[----:B------:R-:W-:Y:S02]  /*ec40*/  FMNMX.FTZ R4, R41, R4, !PT ;  /* 0x0000000429047209 */ /* 0x000fe40007810000 */
[----:B------:R-:W-:Y:S02]  /*ec50*/  FSEL R27, R27, -INF , P3 ;  /* 0xff8000001b1b7808 */ /* 0x000fe40001800000 */
[----:B------:R-:W-:Y:S02]  /*ec60*/  FMNMX.FTZ R4, R44, R4, !PT ;  /* 0x000000042c047209 */ /* 0x000fe40007810000 */
[----:B------:R-:W-:Y:S02]  /*ec70*/  FSEL R30, R30, -INF , P2 ;  /* 0xff8000001e1e7808 */ /* 0x000fe40001000000 */
[----:B------:R-:W-:Y:S02]  /*ec80*/  FMNMX.FTZ R4, R45, R4, !PT ;  /* 0x000000042d047209 */ /* 0x000fe40007810000 */
[----:B------:R-:W-:-:S02]  /*ec90*/  FSEL R31, R31, -INF , P1 ;  /* 0xff8000001f1f7808 */ /* 0x000fc40000800000 */
[----:B------:R-:W-:Y:S02]  /*eca0*/  FMNMX.FTZ R4, R48, R4, !PT ;  /* 0x0000000430047209 */ /* 0x000fe40007810000 */
[----:B------:R-:W-:Y:S02]  /*ecb0*/  ISETP.GT.AND P4, PT, R3, 0x10, PT ;  /* 0x000000100300780c */ /* 0x000fe40003f84270 */
[----:B------:R-:W-:Y:S02]  /*ecc0*/  FMNMX.FTZ R4, R49, R4, !PT ;  /* 0x0000000431047209 */ /* 0x000fe40007810000 */
[C---:B------:R-:W-:Y:S02]  /*ecd0*/  ISETP.GT.AND P3, PT, R3.reuse, 0x11, PT ;  /* 0x000000110300780c */ /* 0x040fe40003f64270 */
[----:B------:R-:W-:Y:S02]  /*ece0*/  FMNMX.FTZ R4, R52, R4, !PT ;  /* 0x0000000434047209 */ /* 0x000fe40007810000 */
[----:B------:R-:W-:-:S02]  /*ecf0*/  ISETP.GT.AND P2, PT, R3, 0x18, PT ;  /* 0x000000180300780c */ /* 0x000fc40003f44270 */
[----:B------:R-:W-:Y:S02]  /*ed00*/  FMNMX.FTZ R4, R53, R4, !PT ;  /* 0x0000000435047209 */ /* 0x000fe40007810000 */
[----:B------:R-:W-:Y:S02]  /*ed10*/  ISETP.GT.AND P1, PT, R3, 0x19, PT ;  /* 0x000000190300780c */ /* 0x000fe40003f24270 */
        /* <DEDUP_REMOVED lines=9> */
[----:B------:R-:W-:-:S02]  /*edb0*/  ISETP.GT.AND P4, PT, R3, 0x20, PT ;  /* 0x000000200300780c */ /* 0x000fc40003f84270 */
[----:B------:R-:W-:Y:S02]  /*edc0*/  FMNMX.FTZ R4, R65, R4, !PT ;  /* 0x0000000441047209 */ /* 0x000fe40007810000 */
[C---:B------:R-:W-:Y:S02]  /*edd0*/  ISETP.GT.AND P3, PT, R3.reuse, 0x21, PT ;  /* 0x000000210300780c */ /* 0x040fe40003f64270 */
[----:B------:R-:W-:Y:S02]  /*ede0*/  FMNMX.FTZ R4, R68, R4, !PT ;  /* 0x0000000444047209 */ /* 0x000fe40007810000 */
[----:B------:R-:W-:Y:S02]  /*edf0*/  ISETP.GT.AND P2, PT, R3, 0x28, PT ;  /* 0x000000280300780c */ /* 0x000fe40003f44270 */
[----:B------:R-:W-:Y:S02]  /*ee00*/  FMNMX.FTZ R4, R69, R4, !PT ;  /* 0x0000000445047209 */ /* 0x000fe40007810000 */
        /* <DEDUP_REMOVED lines=10> */
[----:B------:R-:W-:Y:S02]  /*eeb0*/  ISETP.GT.AND P4, PT, R3, 0x30, PT ;  /* 0x000000300300780c */ /* 0x000fe40003f84270 */
[----:B------:R-:W-:Y:S02]  /*eec0*/  FMNMX.FTZ R4, R81, R4, !PT ;  /* 0x0000000451047209 */ /* 0x000fe40007810000 */
[----:B------:R-:W-:-:S02]  /*eed0*/  ISETP.GT.AND P3, PT, R3, 0x31, PT ;  /* 0x000000310300780c */ /* 0x000fc40003f64270 */
[----:B------:R-:W-:Y:S02]  /*eee0*/  FMNMX.FTZ R4, R84, R4, !PT ;  /* 0x0000000454047209 */ /* 0x000fe40007810000 */
[----:B------:R-:W-:Y:S02]  /*eef0*/  ISETP.GT.AND P2, PT, R3, 0x38, PT ;  /* 0x000000380300780c */ /* 0x000fe40003f44270 */
[----:B------:R-:W-:Y:S02]  /*ef00*/  FMNMX.FTZ R4, R85, R4, !PT ;  /* 0x0000000455047209 */ /* 0x000fe40007810000 */
[C---:B------:R-:W-:Y:S02]  /*ef10*/  ISETP.GT.AND P1, PT, R3.reuse, 0x39, PT ;  /* 0x000000390300780c */ /* 0x040fe40003f24270 */
[----:B------:R-:W-:Y:S01]  /*ef20*/  ISETP.GT.AND P0, PT, R3, 0x61, PT ;  /* 0x000000610300780c */ /* 0x000fe20003f04270 */
[----:B------:R-:W1:Y:S01]  /*ef30*/  SHFL.BFLY PT, R9, R4, 0x2, 0x1f ;  /* 0x0c401f0004097f89 */ /* 0x000e6200000e0000 */
[----:B------:R-:W-:-:S02]  /*ef40*/  FSEL R50, R50, -INF , P4 ;  /* 0xff80000032327808 */ /* 0x000fc40002000000 */
[----:B------:R-:W-:Y:S02]  /*ef50*/  FSEL R51, R51, -INF , P3 ;  /* 0xff80000033337808 */ /* 0x000fe40001800000 */
[----:B------:R-:W-:Y:S02]  /*ef60*/  FSEL R54, R54, -INF , P2 ;  /* 0xff80000036367808 */ /* 0x000fe40001000000 */
[----:B------:R-:W-:Y:S02]  /*ef70*/  FSEL R55, R55, -INF , P1 ;  /* 0xff80000037377808 */ /* 0x000fe40000800000 */
        /* <DEDUP_REMOVED lines=8> */
[----:B-1----:R-:W-:-:S02]  /*f000*/  FMNMX.FTZ R4, R4, R9, !PT ;  /* 0x0000000904047209 */ /* 0x002fc40007810000 */
[C---:B------:R-:W-:Y:S02]  /*f010*/  ISETP.GT.AND P4, PT, R3.reuse, 0x50, PT ;  /* 0x000000500300780c */ /* 0x040fe40003f84270 */
[C---:B------:R-:W-:Y:S01]  /*f020*/  ISETP.GT.AND P3, PT, R3.reuse, 0x51, PT ;  /* 0x000000510300780c */ /* 0x040fe20003f64270 */
[----:B------:R-:W1:Y:S01]  /*f030*/  SHFL.BFLY PT, R9, R4, 0x1, 0x1f ;  /* 0x0c201f0004097f89 */ /* 0x000e6200000e0000 */
[C---:B------:R-:W-:Y:S02]  /*f040*/  ISETP.GT.AND P2, PT, R3.reuse, 0x58, PT ;  /* 0x000000580300780c */ /* 0x040fe40003f44270 */
[----:B------:R-:W-:Y:S02]  /*f050*/  ISETP.GT.AND P1, PT, R3, 0x59, PT ;  /* 0x000000590300780c */ /* 0x000fe40003f24270 */
[----:B------:R-:W-:Y:S02]  /*f060*/  FSEL R66, R66, -INF , P4 ;  /* 0xff80000042427808 */ /* 0x000fe40002000000 */
[----:B------:R-:W-:-:S02]  /*f070*/  FSEL R67, R67, -INF , P3 ;  /* 0xff80000043437808 */ /* 0x000fc40001800000 */
[----:B------:R-:W-:Y:S02]  /*f080*/  @P0 LOP3.LUT R23, R23, 0x40, RZ, 0xfc, !PT ;  /* 0x0000004017170812 */ /* 0x000fe400078efcff */
[----:B------:R-:W-:Y:S02]  /*f090*/  FSEL R70, R70, -INF , P2 ;  /* 0xff80000046467808 */ /* 0x000fe40001000000 */
[----:B------:R-:W-:Y:S02]  /*f0a0*/  FSEL R71, R71, -INF , P1 ;  /* 0xff80000047477808 */ /* 0x000fe40000800000 */
[C---:B------:R-:W-:Y:S02]  /*f0b0*/  ISETP.GT.AND P1, PT, R3.reuse, 0x69, PT ;  /* 0x000000690300780c */ /* 0x040fe40003f24270 */
[C---:B------:R-:W-:Y:S02]  /*f0c0*/  ISETP.GT.AND P2, PT, R3.reuse, 0x70, PT ;  /* 0x000000700300780c */ /* 0x040fe40003f44270 */
[----:B------:R-:W-:-:S02]  /*f0d0*/  ISETP.GT.AND P3, PT, R3, 0x71, PT ;  /* 0x000000710300780c */ /* 0x000fc40003f64270 */
[C---:B------:R-:W-:Y:S02]  /*f0e0*/  ISETP.GT.AND P4, PT, R3.reuse, 0x78, PT ;  /* 0x000000780300780c */ /* 0x040fe40003f84270 */
[C---:B------:R-:W-:Y:S02]  /*f0f0*/  ISETP.GT.AND P5, PT, R3.reuse, 0x79, PT ;  /* 0x000000790300780c */ /* 0x040fe40003fa4270 */
[----:B-1----:R-:W-:Y:S02]  /*f100*/  FMNMX.FTZ R4, R4, R9, !PT ;  /* 0x0000000904047209 */ /* 0x002fe40007810000 */
[----:B------:R-:W-:Y:S02]  /*f110*/  ISETP.GT.AND P0, PT, R3, 0x60, PT ;  /* 0x000000600300780c */ /* 0x000fe40003f04270 */
[----:B------:R-:W-:Y:S02]  /*f120*/  FSETP.NEU.FTZ.AND P6, PT, R4, -INF , PT ;  /* 0xff8000000400780b */ /* 0x000fe40003fdd000 */
[----:B------:R-:W-:-:S02]  /*f130*/  FSEL R74, R74, -INF , P0 ;  /* 0xff8000004a4a7808 */ /* 0x000fc40000000000 */
[C---:B------:R-:W-:Y:S02]  /*f140*/  FSEL R9, R4.reuse, RZ, P6 ;  /* 0x000000ff04097208 */ /* 0x040fe40003000000 */
[----:B------:R-:W-:Y:S02]  /*f150*/  LOP3.LUT P0, RZ, R23, 0x40, RZ, 0xc0, !PT ;  /* 0x0000004017ff7812 */ /* 0x000fe4000780c0ff */
[----:B------:R-:W-:Y:S01]  /*f160*/  FSEL R79, R79, -INF , P1 ;  /* 0xff8000004f4f7808 */ /* 0x000fe20000800000 */
[----:B------:R-:W-:Y:S01]  /*f170*/  FADD.FTZ R5, -R9, R5 ;  /* 0x0000000509057221 */ /* 0x000fe20000010100 */
[----:B------:R-:W-:Y:S01]  /*f180*/  FMUL.FTZ R9, R4, UR45 ;  /* 0x0000002d04097c20 */ /* 0x000fe20008410000 */
[----:B------:R-:W-:Y:S02]  /*f190*/  FSEL R75, R75, -INF , P0 ;  /* 0xff8000004b4b7808 */ /* 0x000fe40000000000 */
[----:B------:R-:W-:Y:S01]  /*f1a0*/  FSEL R82, R82, -INF , P2 ;  /* 0xff80000052527808 */ /* 0x000fe20001000000 */
[----:B------:R-:W-:Y:S01]  /*f1b0*/  FMUL.FTZ R5, R5, UR45 ;  /* 0x0000002d05057c20 */ /* 0x000fe20008410000 */
[----:B------:R-:W-:-:S02]  /*f1c0*/  FSEL R9, R9, RZ, P6 ;  /* 0x000000ff09097208 */ /* 0x000fc40003000000 */
[----:B------:R-:W-:Y:S02]  /*f1d0*/  ISETP.GT.AND P6, PT, R3, 0x68, PT ;  /* 0x000000680300780c */ /* 0x000fe40003fc4270 */
[----:B------:R-:W-:Y:S01]  /*f1e0*/  FMNMX.FTZ R3, R26, R8, !PT ;  /* 0x000000081a037209 */ /* 0x000fe20007810000 */
[--C-:B------:R-:W-:Y:S01]  /*f1f0*/  FFMA.FTZ R24, R24, UR45, -R9.reuse ;  /* 0x0000002d18187c23 */ /* 0x100fe20008010809 */
[----:B------:R-:W-:Y:S01]  /*f200*/  FSEL R78, R78, -INF , P6 ;  /* 0xff8000004e4e7808 */ /* 0x000fe20003000000 */
[--C-:B------:R-:W-:Y:S01]  /*f210*/  FFMA.FTZ R25, R25, UR45, -R9.reuse ;  /* 0x0000002d19197c23 */ /* 0x100fe20008010809 */
[----:B------:R-:W-:Y:S01]  /*f220*/  FMNMX.FTZ R3, R27, R3, !PT ;  /* 0x000000031b037209 */ /* 0x000fe20007810000 */
[----:B------:R-:W-:Y:S01]  /*f230*/  MUFU.EX2 R5, R5 ;  /* 0x0000000500057308 */ /* 0x000fe20000000800 */
[----:B------:R-:W-:Y:S01]  /*f240*/  FSEL R83, R83, -INF , P3 ;  /* 0xff80000053537808 */ /* 0x000fe20001800000 */
[--C-:B------:R-:W-:Y:S01]  /*f250*/  FFMA.FTZ R28, R28, UR45, -R9.reuse ;  /* 0x0000002d1c1c7c23 */ /* 0x100fe20008010809 */
[----:B------:R-:W-:Y:S01]  /*f260*/  FMNMX.FTZ R3, R30, R3, !PT ;  /* 0x000000031e037209 */ /* 0x000fe20007810000 */
[--C-:B------:R-:W-:Y:S01]  /*f270*/  FFMA.FTZ R29, R29, UR45, -R9.reuse ;  /* 0x0000002d1d1d7c23 */ /* 0x100fe20008010809 */
[----:B------:R-:W-:Y:S01]  /*f280*/  FSEL R86, R86, -INF , P4 ;  /* 0xff80000056567808 */ /* 0x000fe20002000000 */
[--C-:B------:R-:W-:Y:S01]  /*f290*/  FFMA.FTZ R32, R32, UR45, -R9.reuse ;  /* 0x0000002d20207c23 */ /* 0x100fe20008010809 */
[----:B------:R-:W-:Y:S01]  /*f2a0*/  FMNMX.FTZ R3, R31, R3, !PT ;  /* 0x000000031f037209 */ /* 0x000fe20007810000 */
[----:B------:R-:W1:Y:S01]  /*f2b0*/  MUFU.EX2 R24, R24 ;  /* 0x0000001800187308 */ /* 0x000e620000000800 */
[----:B------:R-:W-:Y:S01]  /*f2c0*/  FSEL R87, R87, -INF , P5 ;  /* 0xff80000057577808 */ /* 0x000fe20002800000 */
[--C-:B------:R-:W-:Y:S01]  /*f2d0*/  FFMA.FTZ R33, R33, UR45, -R9.reuse ;  /* 0x0000002d21217c23 */ /* 0x100fe20008010809 */
[----:B------:R-:W-:Y:S01]  /*f2e0*/  FMNMX.FTZ R3, R34, R3, !PT ;  /* 0x0000000322037209 */ /* 0x000fe20007810000 */
[--C-:B------:R-:W-:Y:S01]  /*f2f0*/  FFMA.FTZ R36, R36, UR45, -R9.reuse ;  /* 0x0000002d24247c23 */ /* 0x100fe20008010809 */
[--C-:B------:R-:W-:Y:S01]  /*f300*/  FFMA.FTZ R37, R37, UR45, -R9.reuse ;  /* 0x0000002d25257c23 */ /* 0x100fe20008010809 */
[--C-:B------:R-:W-:Y:S01]  /*f310*/  FFMA.FTZ R40, R40, UR45, -R9.reuse ;  /* 0x0000002d28287c23 */ /* 0x100fe20008010809 */
[----:B------:R-:W-:Y:S01]  /*f320*/  FMNMX.FTZ R3, R35, R3, !PT ;  /* 0x0000000323037209 */ /* 0x000fe20007810000 */
[----:B------:R-:W2:Y:S01]  /*f330*/  MUFU.EX2 R25, R25 ;  /* 0x0000001900197308 */ /* 0x000ea20000000800 */
        /* <DEDUP_REMOVED lines=8> */
[----:B-1----:R-:W-:Y:S01]  /*f3c0*/  FFMA.FTZ R139, R5, R139, R24 ;  /* 0x0000008b058b7223 */ /* 0x002fe20000010018 */
[--C-:B------:R-:W-:Y:S01]  /*f3d0*/  FFMA.FTZ R52, R52, UR45, -R9.reuse ;  /* 0x0000002d34347c23 */ /* 0x100fe20008010809 */
[----:B------:R-:W-:Y:S01]  /*f3e0*/  FMNMX.FTZ R3, R42, R3, !PT ;  /* 0x000000032a037209 */ /* 0x000fe20007810000 */
[--C-:B------:R-:W-:Y:S01]  /*f3f0*/  FFMA.FTZ R53, R53, UR45, -R9.reuse ;  /* 0x0000002d35357c23 */ /* 0x100fe20008010809 */
[--C-:B------:R-:W-:Y:S01]  /*f400*/  FFMA.FTZ R56, R56, UR45, -R9.reuse ;  /* 0x0000002d38387c23 */ /* 0x100fe20008010809 */
[----:B------:R-:W-:Y:S01]  /*f410*/  FFMA.FTZ R57, R57, UR45, -R9 ;  /* 0x0000002d39397c23 */ /* 0x000fe20008010809 */
[----:B------:R-:W-:Y:S01]  /*f420*/  FMNMX.FTZ R3, R43, R3, !PT ;  /* 0x000000032b037209 */ /* 0x000fe20007810000 */
[----:B------:R-:W-:Y:S01]  /*f430*/  MUFU.EX2 R29, R29 ;  /* 0x0000001d001d7308 */ /* 0x000fe20000000800 */
[----:B--2---:R-:W-:Y:S01]  /*f440*/  FADD.FTZ R139, R25, R139 ;  /* 0x0000008b198b7221 */ /* 0x004fe20000010000 */
        /* <DEDUP_REMOVED lines=20> */
[----:B------:R-:W-:Y:S01]  /*f590*/  FFMA.FTZ R9, R85, UR45, -R9 ;  /* 0x0000002d55097c23 */ /* 0x000fe20008010809 */
[----:B------:R-:W-:Y:S01]  /*f5a0*/  FMNMX.FTZ R3, R55, R3, !PT ;  /* 0x0000000337037209 */ /* 0x000fe20007810000 */
[----:B------:R-:W-:Y:S01]  /*f5b0*/  MUFU.EX2 R36, R36 ;  /* 0x0000002400247308 */ /* 0x000fe20000000800 */
[----:B------:R-:W-:-:S02]  /*f5c0*/  LOP3.LUT P0, RZ, R23, 0x20, RZ, 0xc0, !PT ;  /* 0x0000002017ff7812 */ /* 0x000fc4000780c0ff */
        /* <DEDUP_REMOVED lines=35> */
[----:B------:R-:W-:-:S03]  /*f800*/  FSETP.NEU.FTZ.AND P1, PT, R3, -INF , PT ;  /* 0xff8000000300780b */ /* 0x000fc60003f3d000 */
[----:B------:R-:W-:Y:S01]  /*f810*/  MUFU.EX2 R68, R68 ;  /* 0x0000004400447308 */ /* 0x000fe20000000800 */
[----:B------:R-:W-:-:S05]  /*f820*/  FSEL R10, R3, RZ, P1 ;  /* 0x000000ff030a7208 */ /* 0x000fca0000800000 */
[----:B------:R-:W-:Y:S01]  /*f830*/  FADD.FTZ R8, -R10, R8 ;  /* 0x000000080a087221 */ /* 0x000fe20000010100 */
[----:B------:R-:W-:Y:S01]  /*f840*/  FMUL.FTZ R10, R3, UR45 ;  /* 0x0000002d030a7c20 */ /* 0x000fe20008410000 */
[----:B------:R-:W-:Y:S02]  /*f850*/  MUFU.EX2 R69, R69 ;  /* 0x0000004500457308 */ /* 0x000fe40000000800 */
[----:B------:R-:W-:Y:S02]  /*f860*/  FMUL.FTZ R8, R8, UR45 ;  /* 0x0000002d08087c20 */ /* 0x000fe40008410000 */
[----:B------:R-:W-:-:S04]  /*f870*/  FSEL R10, R10, RZ, P1 ;  /* 0x000000ff0a0a7208 */ /* 0x000fc80000800000 */
        /* <DEDUP_REMOVED lines=34> */
[----:B------:R-:W-:Y:S01]  /*faa0*/  FADD.FTZ R0, R28, R139 ;  /* 0x0000008b1c007221 */ /* 0x000fe20000010000 */
[--C-:B------:R-:W-:Y:S01]  /*fab0*/  FFMA.FTZ R79, R79, UR45, -R10.reuse ;  /* 0x0000002d4f4f7c23 */ /* 0x100fe2000801080a */
[--C-:B------:R-:W-:Y:S01]  /*fac0*/  FFMA.FTZ R82, R82, UR45, -R10.reuse ;  /* 0x0000002d52527c23 */ /* 0x100fe2000801080a */
[----:B------:R-:W-:Y:S01]  /*fad0*/  FFMA.FTZ R83, R83, UR45, -R10 ;  /* 0x0000002d53537c23 */ /* 0x000fe2000801080a */
[----:B------:R-:W-:Y:S01]  /*fae0*/  FADD.FTZ R0, R29, R0 ;  /* 0x000000001d007221 */ /* 0x000fe20000010000 */
[----:B------:R-:W-:Y:S01]  /*faf0*/  FFMA.FTZ R86, R86, UR45, -R10 ;  /* 0x0000002d56567c23 */ /* 0x000fe2000801080a */
        /* <DEDUP_REMOVED lines=97> */
.L_x_12429:
        /* <DEDUP_REMOVED lines=90> */
[----:B------:R-:W-:Y:S01]  /*106b0*/  MOV R5, R4 ;  /* 0x0000000400057202 */ /* 0x000fe20000000f00 */
        /* <DEDUP_REMOVED lines=19> */
.L_x_12418:
[----:B------:R-:W-:-:S13]  /*107f0*/  ISETP.GE.AND P1, PT, R6, RZ, PT ;  /* 0x000000ff0600720c */ /* 0x000fda0003f26270 */
[----:B------:R-:W-:Y:S05]  /*10800*/  @!P1 BRA `(.L_x_12431) ;  /* 0x00000024001c9947 */ /* 0x000fea0003800000 */
[----:B------:R-:W-:Y:S02]  /*10810*/  IMAD.MOV.U32 R9, RZ, RZ, R3 ;  /* 0x000000ffff097224 */ /* 0x000fe400078e0003 */
[----:B------:R-:W-:Y:S02]  /*10820*/  IMAD.MOV.U32 R8, RZ, RZ, R4 ;  /* 0x000000ffff087224 */ /* 0x000fe400078e0004 */
[----:B------:R-:W-:Y:S02]  /*10830*/  IMAD.MOV.U32 R7, RZ, RZ, R138 ;  /* 0x000000ffff077224 */ /* 0x000fe400078e008a */
[----:B------:R-:W-:-:S07]  /*10840*/  IMAD.MOV.U32 R5, RZ, RZ, R19 ;  /* 0x000000ffff057224 */ /* 0x000fce00078e0013 */
.L_x_12443:
[----:B------:R-:W2:Y:S01]  /*10850*/  LDL R3, [R1+0x24] ;  /* 0x0000240001037983 */ /* 0x000ea20000100800 */
[----:B------:R-:W-:Y:S01]  /*10860*/  ISETP.NE.AND P1, PT, R5, 0x1, PT ;  /* 0x000000010500780c */ /* 0x000fe20003f25270 */
[----:B------:R-:W-:Y:S05]  /*10870*/  YIELD ;  /* 0x0000000000007946 */ /* 0x000fea0003800000 */
[----:B------:R-:W-:-:S04]  /*10880*/  SEL R138, RZ, 0x1, P1 ;  /* 0x00000001ff8a7807 */ /* 0x000fc80000800000 */
[----:B------:R-:W-:Y:S02]  /*10890*/  LOP3.LUT R138, R7, R138, RZ, 0x3c, !PT ;  /* 0x0000008a078a7212 */ /* 0x000fe400078e3cff */
[----:B--2---:R-:W-:-:S13]  /*108a0*/  ISETP.NE.AND P1, PT, R3, RZ, PT ;  /* 0x000000ff0300720c */ /* 0x004fda0003f25270 */
[----:B-1----:R-:W-:Y:S05]  /*108b0*/  @P1 BRA `(.L_x_12432) ;  /* 0x00000000003c1947 */ /* 0x002fea0003800000 */
[----:B------:R-:W-:Y:S05]  /*108c0*/  @!P0 BRA `(.L_x_12433) ;  /* 0x0000000000048947 */ /* 0x000fea0003800000 */
[----:B------:R-:W-:Y:S01]  /*108d0*/  BPT.TRAP 0x1 ;  /* 0x000000040000795c */ /* 0x000fe20000300000 */
.L_x_12433:
        /* <DEDUP_REMOVED lines=8> */
.L_x_12434:
[----:B------:R-:W-:Y:S04]  /*10960*/  BSSY B0, `(.L_x_12432) ;  /* 0x0000004000007945 */ /* 0x000fe80003800000 */
[----:B-1----:R-:W-:Y:S05]  /*10970*/  @P2 BRA `(.L_x_12435) ;  /* 0x0000000000082947 */ /* 0x002fea0003800000 */
[----:B------:R-:W1:Y:S02]  /*10980*/  SYNCS.PHASECHK.TRANS64.TRYWAIT P2, [R3+URZ+0x2d830], R4 ;  /* 0x02d83004030075a7 */ /* 0x000e64000804017f */
[----:B-1----:R-:W-:Y:S05]  /*10990*/  @!P2 BRA `(.L_x_12436) ;  /* 0x000000c400a0a947 */ /* 0x002fea0003800000 */
.L_x_12435:
[----:B------:R-:W-:Y:S05]  /*109a0*/  BSYNC B0 ;  /* 0x0000000000007941 */ /* 0x000fea0003800000 */
.L_x_12432:
        /* <DEDUP_REMOVED lines=40> */
[----:B------:R-:W-:Y:S01]  /*10c30*/  IMAD.MOV.U32 R21, RZ, RZ, -0x7fffffe0 ;  /* 0x80000020ff157424 */ /* 0x000fe200078e00ff */
[----:B------:R-:W-:Y:S02]  /*10c40*/  IADD3 R20, R10, 0x400, RZ ;  /* 0x000004000a147810 */ /* 0x000fe40007ffe0ff */
        /* <DEDUP_REMOVED lines=22> */
.L_x_12438:
[----:B------:R-:W-:Y:S01]  /*10db0*/  SHF.L.U32 R3, R7, 0x1f, RZ ;  /* 0x0000001f07037819 */ /* 0x000fe200000006ff */
[----:B------:R-:W-:-:S04]  /*10dc0*/  IMAD R4, R5, 0x8, R2 ;  /* 0x0000000805047824 */ /* 0x000fc800078e0202 */
[----:B------:R0:W1:Y:S01]  /*10dd0*/  SYNCS.PHASECHK.TRANS64.TRYWAIT P1, [R4+URZ+0x2d850], R3 ;  /* 0x02d85003040075a7 */ /* 0x000062000802017f */
[----:B------:R-:W-:Y:S05]  /*10de0*/  @!P0 BRA `(.L_x_12439) ;  /* 0x0000000000048947 */ /* 0x000fea0003800000 */
[----:B------:R-:W-:Y:S01]  /*10df0*/  BPT.TRAP 0x1 ;  /* 0x000000040000795c */ /* 0x000fe20000300000 */
.L_x_12439:
[----:B-1----:R-:W-:Y:S05]  /*10e00*/  @P1 BRA `(.L_x_12437) ;  /* 0x0000000000081947 */ /* 0x002fea0003800000 */
[----:B------:R-:W1:Y:S02]  /*10e10*/  SYNCS.PHASECHK.TRANS64.TRYWAIT P1, [R4+URZ+0x2d850], R3 ;  /* 0x02d85003040075a7 */ /* 0x000e64000802017f */
[----:B-1----:R-:W-:Y:S05]  /*10e20*/  @!P1 BRA `(.L_x_12440) ;  /* 0x000000c000909947 */ /* 0x002fea0003800000 */
.L_x_12437:
        /* <DEDUP_REMOVED lines=16> */
[----:B------:R-:W-:Y:S01]  /*10f30*/  IMAD.MOV.U32 R11, RZ, RZ, 0x40000040 ;  /* 0x40000040ff0b7424 */ /* 0x000fe200078e00ff */
[----:B------:R-:W-:-:S02]  /*10f40*/  IADD3 R12, R10, 0x40, RZ ;  /* 0x000000400a0c7810 */ /* 0x000fc40007ffe0ff */
[----:B------:R-:W-:Y:S02]  /*10f50*/  R2UR UR6, R10 ;  /* 0x000000000a0672ca */ /* 0x000fe400000e0000 */
[----:B------:R-:W-:Y:S01]  /*10f60*/  R2UR UR10, R12 ;  /* 0x000000000c0a72ca */ /* 0x000fe200000e0000 */
[----:B------:R-:W-:Y:S01]  /*10f70*/  VIADD R12, R10, 0x80 ;  /* 0x000000800a0c7836 */ /* 0x000fe20000000000 */
[C---:B------:R-:W-:Y:S02]  /*10f80*/  R2UR UR19, R13.reuse ;  /* 0x000000000d1372ca */ /* 0x040fe400000e0000 */
[C---:B------:R-:W-:Y:S02]  /*10f90*/  R2UR UR23, R13.reuse ;  /* 0x000000000d1772ca */ /* 0x040fe400000e0000 */
[----:B------:R-:W-:Y:S01]  /*10fa0*/  R2UR UR14, R12 ;  /* 0x000000000c0e72ca */ /* 0x000fe200000e0000 */
[----:B------:R-:W-:Y:S01]  /*10fb0*/  VIADD R12, R10, 0xc0 ;  /* 0x000000c00a0c7836 */ /* 0x000fe20000000000 */
[----:B------:R-:W-:-:S02]  /*10fc0*/  R2UR UR27, R13 ;  /* 0x000000000d1b72ca */ /* 0x000fc400000e0000 */
[----:B------:R-:W-:Y:S01]  /*10fd0*/  R2UR UR31, R13 ;  /* 0x000000000d1f72ca */ /* 0x000fe200000e0000 */
[----:B------:R-:W-:Y:S01]  /*10fe0*/  IMAD.MOV.U32 R13, RZ, RZ, 0x40000040 ;  /* 0x40000040ff0d7424 */ /* 0x000fe200078e00ff */
[----:B------:R-:W-:Y:S01]  /*10ff0*/  R2UR UR18, R12 ;  /* 0x000000000c1272ca */ /* 0x000fe200000e0000 */
[----:B------:R-:W-:Y:S01]  /*11000*/  VIADD R12, R10, 0x100 ;  /* 0x000001000a0c7836 */ /* 0x000fe20000000000 */
[----:B------:R-:W-:Y:S02]  /*11010*/  R2UR UR33, R11 ;  /* 0x000000000b2172ca */ /* 0x000fe400000e0000 */
[----:B------:R-:W-:Y:S01]  /*11020*/  R2UR UR9, R13 ;  /* 0x000000000d0972ca */ /* 0x000fe200000e0000 */
[----:B------:R-:W-:Y:S01]  /*11030*/  IMAD.MOV.U32 R13, RZ, RZ, 0x40000040 ;  /* 0x40000040ff0d7424 */ /* 0x000fe200078e00ff */
[----:B------:R-:W-:Y:S01]  /*11040*/  R2UR UR22, R12 ;  /* 0x000000000c1672ca */ /* 0x000fe200000e0000 */
[----:B------:R-:W-:-:S03]  /*11050*/  VIADD R12, R10, 0x140 ;  /* 0x000001400a0c7836 */ /* 0x000fc60000000000 */
[----:B------:R-:W-:Y:S02]  /*11060*/  R2UR UR13, R13 ;  /* 0x000000000d0d72ca */ /* 0x000fe400000e0000 */
[----:B------:R-:W-:Y:S01]  /*11070*/  R2UR UR26, R12 ;  /* 0x000000000c1a72ca */ /* 0x000fe200000e0000 */
[C---:B------:R-:W-:Y:S01]  /*11080*/  VIADD R12, R10.reuse, 0x180 ;  /* 0x000001800a0c7836 */ /* 0x040fe20000000000 */
[----:B------:R-:W-:Y:S02]  /*11090*/  IADD3 R10, R10, 0x1c0, RZ ;  /* 0x000001c00a0a7810 */ /* 0x000fe40007ffe0ff */
[----:B------:R-:W-:Y:S02]  /*110a0*/  MOV R13, 0x40000040 ;  /* 0x40000040000d7802 */ /* 0x000fe40000000f00 */
[----:B------:R-:W-:Y:S02]  /*110b0*/  R2UR UR34, R10 ;  /* 0x000000000a2272ca */ /* 0x000fe400000e0000 */
[----:B------:R-:W-:-:S02]  /*110c0*/  R2UR UR30, R12 ;  /* 0x000000000c1e72ca */ /* 0x000fc400000e0000 */
[----:B------:R-:W-:Y:S01]  /*110d0*/  R2UR UR17, R13 ;  /* 0x000000000d1172ca */ /* 0x000fe200000e0000 */
[----:B------:R-:W-:-:S05]  /*110e0*/  IMAD.MOV.U32 R13, RZ, RZ, 0x40000040 ;  /* 0x40000040ff0d7424 */ /* 0x000fca00078e00ff */
        /* <DEDUP_REMOVED lines=52> */
.L_x_12441:
        /* <DEDUP_REMOVED lines=44> */
[----:B------:R-:W-:-:S03]  /*116f0*/  FMNMX.FTZ R3, R27, R3, !PT ;  /* 0x000000031b037209 */ /* 0x000fc60007810000 */
[----:B------:R-:W-:Y:S01]  /*11700*/  FMUL.FTZ R8, R8, UR45 ;  /* 0x0000002d08087c20 */ /* 0x000fe20008410000 */
[----:B------:R-:W-:-:S04]  /*11710*/  FMNMX.FTZ R3, R30, R3, !PT ;  /* 0x000000031e037209 */ /* 0x000fc80007810000 */
[----:B------:R-:W-:Y:S01]  /*11720*/  FMNMX.FTZ R3, R31, R3, !PT ;  /* 0x000000031f037209 */ /* 0x000fe20007810000 */
[----:B------:R-:W-:Y:S03]  /*11730*/  MUFU.EX2 R8, R8 ;  /* 0x0000000800087308 */ /* 0x000fe60000000800 */
        /* <DEDUP_REMOVED lines=95> */
[----:B------:R-:W-:Y:S01]  /*11d30*/  FFMA.FTZ R72, R72, UR45, -R7 ;  /* 0x0000002d48487c23 */ /* 0x000fe20008010807 */
[--C-:B------:R-:W-:Y:S01]  /*11d40*/  FFMA.FTZ R74, R74, UR45, -R10.reuse ;  /* 0x0000002d4a4a7c23 */ /* 0x100fe2000801080a */
        /* <DEDUP_REMOVED lines=18> */
[----:B------:R-:W-:Y:S01]  /*11e70*/  FFMA.FTZ R7, R85, UR45, -R7 ;  /* 0x0000002d55077c23 */ /* 0x000fe20008010807 */
        /* <DEDUP_REMOVED lines=115> */
.L_x_12442:
[----:B------:R-:W2:Y:S04]  /*125b0*/  LDL R46, [R1+0x4c] ;  /* 0x00004c00012e7983 */ /* 0x000ea80000100800 */
[----:B------:R-:W3:Y:S01]  /*125c0*/  LDL R38, [R1+0x50] ;  /* 0x0000500001267983 */ /* 0x000ee20000100800 */
[----:B------:R-:W-:Y:S01]  /*125d0*/  IMAD R5, R5, 0x8, R2 ;  /* 0x0000000805057824 */ /* 0x000fe200078e0202 */
[----:B------:R-:W-:Y:S01]  /*125e0*/  F2FP.F16.F32.PACK_AB R24, R25, R24 ;  /* 0x000000181918723e */ /* 0x000fe200000000ff */
        /* <DEDUP_REMOVED lines=8> */
[----:B------:R-:W-:Y:S01]  /*12670*/  FMUL.FTZ R93, R93, R8 ;  /* 0x000000085d5d7220 */ /* 0x000fe20000410000 */
[----:B------:R-:W-:Y:S01]  /*12680*/  F2FP.F16.F32.PACK_AB R26, R29, R28 ;  /* 0x0000001c1d1a723e */ /* 0x000fe200000000ff */
[----:B------:R-:W-:Y:S01]  /*12690*/  FMUL.FTZ R96, R96, R8 ;  /* 0x0000000860607220 */ /* 0x000fe20000410000 */
[----:B------:R-:W-:Y:S01]  /*126a0*/  F2FP.F16.F32.PACK_AB R27, R31, R27 ;  /* 0x0000001b1f1b723e */ /* 0x000fe200000000ff */
[----:B------:R0:W-:Y:S01]  /*126b0*/  SYNCS.ARRIVE.TRANS64.RED.A1T0 RZ, [R5+URZ], RZ ;  /* 0x000000ff05ff79a7 */ /* 0x0001e2000810043f */
[----:B------:R-:W-:Y:S01]  /*126c0*/  F2FP.F16.F32.PACK_AB R33, R20, R34 ;  /* 0x000000221421723e */ /* 0x000fe200000000ff */
[----:B------:R-:W-:Y:S01]  /*126d0*/  FMUL.FTZ R97, R97, R8 ;  /* 0x0000000861617220 */ /* 0x000fe20000410000 */
[----:B------:R-:W-:Y:S01]  /*126e0*/  F2FP.F16.F32.PACK_AB R40, R41, R40 ;  /* 0x000000282928723e */ /* 0x000fe200000000ff */
[----:B------:R1:W-:Y:S01]  /*126f0*/  STSM.16.M88.4 [R154+0x21800], R24 ;  /* 0x021800189a007844 */ /* 0x0003e20000000200 */
        /* <DEDUP_REMOVED lines=85> */
[----:B0-----:R-:W0:Y:S02]  /*12c50*/  FENCE.VIEW.ASYNC.S ;  /* 0x00000000000073c6 */ /* 0x001e240000000000 */
[----:B0-----:R-:W-:Y:S01]  /*12c60*/  NOP ;  /* 0x0000000000007918 */ /* 0x001fe20000000000 */
[----:B------:R-:W-:Y:S05]  /*12c70*/  @P1 BRA `(.L_x_12443) ;  /* 0xffffffd800f41947 */ /* 0x000fea000383ffff */
.L_x_12431:
[----:B------:R-:W-:Y:S05]  /*12c80*/  WARPSYNC.ALL ;  /* 0x0000000000007948 */ /* 0x000fea0003800000 */
[----:B------:R-:W-:Y:S06]  /*12c90*/  BAR.ARV 0x8, 0x200 ;  /* 0x0208000000007b1d */ /* 0x000fec0000002000 */
[----:B------:R-:W-:Y:S05]  /*12ca0*/  @!P0 BRA `(.L_x_12444) ;  /* 0x0000000000048947 */ /* 0x000fea0003800000 */
[----:B------:R-:W-:Y:S01]  /*12cb0*/  BPT.TRAP 0x1 ;  /* 0x000000040000795c */ /* 0x000fe20000300000 */
.L_x_12444:
[----:B------:R-:W-:Y:S02]  /*12cc0*/  LEA R5, R19, R2, 0x3 ;  /* 0x0000000213057211 */ /* 0x000fe400078e18ff */
[----:B------:R-:W-:-:S04]  /*12cd0*/  SHF.L.U32 R8, R138, 0x1f, RZ ;  /* 0x0000001f8a087819 */ /* 0x000fc800000006ff */
[----:B------:R0:W2:Y:S01]  /*12ce0*/  SYNCS.PHASECHK.TRANS64.TRYWAIT P1, [R5+URZ+0x2d850], R8 ;  /* 0x02d85008050075a7 */ /* 0x0000a2000802017f */
[----:B------:R-:W-:Y:S05]  /*12cf0*/  @!P0 BRA `(.L_x_12445) ;  /* 0x0000000000048947 */ /* 0x000fea0003800000 */
[----:B------:R-:W-:Y:S01]  /*12d00*/  BPT.TRAP 0x1 ;  /* 0x000000040000795c */ /* 0x000fe20000300000 */
.L_x_12445:
[----:B------:R-:W3:Y:S01]  /*12d10*/  LDL.LU R6, [R1+0x2c] ;  /* 0x00002c0001067983 */ /* 0x000ee20000300800 */
[----:B------:R-:W-:Y:S02]  /*12d20*/  VIADD R2, R2, 0x400 ;  /* 0x0000040002027836 */ /* 0x000fe40000000000 */
        /* <DEDUP_REMOVED lines=8> */
.L_x_12446:
[----:B0-2---:R-:W-:Y:S01]  /*12db0*/  IMAD R8, R19, 0x600, R2 ;  /* 0x0000060013087824 */ /* 0x005fe200078e0202 */
        /* <DEDUP_REMOVED lines=10> */
[----:B------:R-:W-:Y:S01]  /*12e60*/  MOV R13, 0x80000020 ;  /* 0x80000020000d7802 */ /* 0x000fe20000000f00 */
[----:B------:R-:W-:Y:S01]  /*12e70*/  IMAD.MOV.U32 R7, RZ, RZ, 0x40000040 ;  /* 0x40000040ff077424 */ /* 0x000fe200078e00ff */
[----:B------:R-:W0:Y:S01]  /*12e80*/  SHFL.BFLY PT, R2, R139, 0x2, 0x1f ;  /* 0x0c401f008b027f89 */ /* 0x000e2200000e0000 */
[----:B------:R-:W-:Y:S01]  /*12e90*/  IMAD.MOV.U32 R9, RZ, RZ, -0x7fffffe0 ;  /* 0x80000020ff097424 */ /* 0x000fe200078e00ff */
[----:B------:R-:W-:Y:S01]  /*12ea0*/  MOV R15, UR45 ;  /* 0x0000002d000f7c02 */ /* 0x000fe20008000f00 */
[----:B-1----:R-:W-:-:S06]  /*12eb0*/  IMAD.MOV.U32 R40, RZ, RZ, -0x800000 ;  /* 0xff800000ff287424 */ /* 0x002fcc00078e00ff */
        /* <DEDUP_REMOVED lines=14> */
[----:B------:R-:W-:Y:S02]  /*12fa0*/  R2UR UR5, R11 ;  /* 0x000000000b0572ca */ /* 0x000fe400000e0000 */
[----:B------:R-:W-:Y:S01]  /*12fb0*/  R2UR UR6, R12 ;  /* 0x000000000c0672ca */ /* 0x000fe200000e0000 */
[----:B------:R-:W-:Y:S01]  /*12fc0*/  VIADD R12, R8, 0xc0 ;  /* 0x000000c0080c7836 */ /* 0x000fe20000000000 */
[----:B------:R-:W-:Y:S01]  /*12fd0*/  R2UR UR7, R13 ;  /* 0x000000000d0772ca */ /* 0x000fe200000e0000 */
[----:B------:R-:W-:Y:S01]  /*12fe0*/  IMAD.MOV.U32 R13, RZ, RZ, -0x7fffffe0 ;  /* 0x80000020ff0d7424 */ /* 0x000fe200078e00ff */
        /* <DEDUP_REMOVED lines=34> */
[----:B------:R-:W-:Y:S01]  /*13210*/  IADD3 R6, R6, 0x606, RZ ;  /* 0x0000060606067810 */ /* 0x000fe20007ffe0ff */
        /* <DEDUP_REMOVED lines=11> */
[----:B------:R-:W-:Y:S01]  /*132d0*/  R2UR UR4, R6 ;  /* 0x00000000060472ca */ /* 0x000fe200000e0000 */
[----:B0-----:R-:W-:Y:S01]  /*132e0*/  FADD.FTZ R6, R2, R139 ;  /* 0x0000008b02067221 */ /* 0x001fe20000010000 */
[----:B------:R-:W-:Y:S01]  /*132f0*/  R2UR UR5, R7 ;  /* 0x00000000070572ca */ /* 0x000fe200000e0000 */
[----:B------:R-:W-:Y:S01]  /*13300*/  IMAD.MOV.U32 R2, RZ, RZ, RZ ;  /* 0x000000ffff027224 */ /* 0x000fe200078e00ff */
[----:B------:R-:W-:Y:S01]  /*13310*/  R2UR UR6, R8 ;  /* 0x00000000080672ca */ /* 0x000fe200000e0000 */
[----:B------:R-:W0:Y:S01]  /*13320*/  SHFL.BFLY PT, R7, R0, 0x2, 0x1f ;  /* 0x0c401f0000077f89 */ /* 0x000e2200000e0000 */
[----:B------:R-:W-:Y:S01]  /*13330*/  R2UR UR7, R9 ;  /* 0x00000000090772ca */ /* 0x000fe200000e0000 */
[----:B0-----:R-:W-:Y:S01]  /*13340*/  FADD.FTZ R8, R7, R0 ;  /* 0x0000000007087221 */ /* 0x001fe20000010000 */
        /* <DEDUP_REMOVED lines=17> */
[----:B-1----:R-:W-:Y:S01]  /*13460*/  @P2 FMUL.FTZ R6, R11, 0.69314718246459960938 ;  /* 0x3f3172180b062820 */ /* 0x002fe20000410000 */
[----:B------:R-:W-:Y:S02]  /*13470*/  WARPGROUP.DEPBAR.LE gsb0, 0x0 ;  /* 0x00008000000079c5 */ /* 0x000fe40000010000 */
[----:B------:R-:W-:Y:S01]  /*13480*/  WARPGROUP.ARRIVE ;  /* 0x00000000000079c5 */ /* 0x000fe20000000000 */
[----:B------:R-:W-:-:S05]  /*13490*/  @P2 FFMA.FTZ R0, R15, R3, R6 ;  /* 0x000000030f002223 */ /* 0x000fca0000010006 */
[----:B------:R-:W-:Y:S03]  /*134a0*/  HGMMA.64x96x16.F32 R88, gdesc[UR4].tnspB, R88, gsb0 ;  /* 0x41600000045879f0 */ /* 0x000fe60008000858 */
[----:B------:R-:W-:Y:S02]  /*134b0*/  WARPGROUP.DEPBAR.LE gsb0, 0x0 ;  /* 0x00008000000079c5 */ /* 0x000fe40000010000 */
[----:B------:R-:W-:Y:S05]  /*134c0*/  @!P0 BRA `(.L_x_12448) ;  /* 0x0000000000048947 */ /* 0x000fea0003800000 */
[----:B------:R-:W-:Y:S01]  /*134d0*/  BPT.TRAP 0x1 ;  /* 0x000000040000795c */ /* 0x000fe20000300000 */
.L_x_12448:
[----:B------:R-:W-:Y:S02]  /*134e0*/  VIADD R5, R5, 0x2d860 ;  /* 0x0002d86005057836 */ /* 0x000fe40000000000 */
[-C--:B---3--:R-:W-:Y:S01]  /*134f0*/  FMUL.FTZ R3, R88, R7.reuse ;  /* 0x0000000758037220 */ /* 0x088fe20000410000 */
        /* <DEDUP_REMOVED lines=57> */
.L_x_12376:
        /* <DEDUP_REMOVED lines=10> */
[----:B------:R-:W3:Y:S04]  /*13930*/  LDL R4, [R1+0x84] ;  /* 0x0000840001047983 */ /* 0x000ee80000100800 */
[----:B------:R-:W4:Y:S01]  /*13940*/  LDL R38, [R1+0x6c] ;  /* 0x00006c0001267983 */ /* 0x000f220000100800 */
[----:B------:R-:W2:Y:S01]  /*13950*/  S2R R5, SR_SWINHI ;  /* 0x0000000000057919 */ /* 0x000ea20000002f00 */
[----:B------:R-:W-:Y:S05]  /*13960*/  WARPSYNC.ALL ;  /* 0x0000000000007948 */ /* 0x000fea0003800000 */
[----:B------:R-:W-:Y:S01]  /*13970*/  F2FP.F16.F32.PACK_AB R7, R30, R7 ;  /* 0x000000071e07723e */ /* 0x000fe200000000ff */
[----:B------:R-:W-:Y:S01]  /*13980*/  ULDC.64 UR4, c[0x0][0xc00] ;  /* 0x0003000000047ab9 */ /* 0x000fe20000000a00 */
[----:B------:R-:W4:Y:S01]  /*13990*/  LDL R54, [R1+0x70] ;  /* 0x0000700001367983 */ /* 0x000f220000100800 */
[----:B------:R-:W-:-:S02]  /*139a0*/  MOV R20, R2 ;  /* 0x0000000200147202 */ /* 0x000fc40000000f00 */
[----:B--2---:R-:W-:Y:S02]  /*139b0*/  MOV R21, R5 ;  /* 0x0000000500157202 */ /* 0x004fe40000000f00 */
[----:B------:R-:W-:Y:S02]  /*139c0*/  F2FP.F16.F32.PACK_AB R6, R93, R6 ;  /* 0x000000065d06723e */ /* 0x000fe400000000ff */
[----:B------:R-:W-:Y:S01]  /*139d0*/  F2FP.F16.F32.PACK_AB R26, R109, R26 ;  /* 0x0000001a6d1a723e */ /* 0x000fe200000000ff */
[----:B------:R-:W-:Y:S01]  /*139e0*/  IMAD.MOV.U32 R42, RZ, RZ, RZ ;  /* 0x000000ffff2a7224 */ /* 0x000fe200078e00ff */
[----:B------:R-:W-:Y:S01]  /*139f0*/  BAR.SYNC.DEFER_BLOCKING 0x1, 0x180 ;  /* 0x0046000000007b1d */ /* 0x000fe20000010000 */
[----:B---3--:R-:W-:-:S03]  /*13a00*/  IMAD.WIDE R4, R4, 0x2, R20 ;  /* 0x0000000204047825 */ /* 0x008fc600078e0214 */
[----:B------:R-:W-:-:S04]  /*13a10*/  IADD3 R29, P4, R4, 0x20, RZ ;  /* 0x00000020041d7810 */ /* 0x000fc80007f9e0ff */
[----:B------:R-:W-:Y:S02]  /*13a20*/  LOP3.LUT R8, R29, 0x180, RZ, 0xc0, !PT ;  /* 0x000001801d087812 */ /* 0x000fe400078ec0ff */
[----:B------:R-:W-:Y:S02]  /*13a30*/  IADD3 R31, P3, R4, 0x3000, RZ ;  /* 0x00003000041f7810 */ /* 0x000fe40007f7e0ff */
[----:B------:R-:W-:Y:S02]  /*13a40*/  SHF.R.U64 R8, R8, 0x3, RZ ;  /* 0x0000000308087819 */ /* 0x000fe400000012ff */
[C---:B------:R-:W-:Y:S02]  /*13a50*/  IADD3 R37, P2, R4.reuse, 0x3020, RZ ;  /* 0x0000302004257810 */ /* 0x040fe40007f5e0ff */
[C---:B-1----:R-:W-:Y:S02]  /*13a60*/  IADD3 R32, P1, R4.reuse, 0x6000, RZ ;  /* 0x0000600004207810 */ /* 0x042fe40007f3e0ff */
[----:B------:R-:W-:-:S02]  /*13a70*/  LOP3.LUT R9, R4, 0x180, RZ, 0xc0, !PT ;  /* 0x0000018004097812 */ /* 0x000fc400078ec0ff */
[----:B------:R-:W-:Y:S02]  /*13a80*/  LOP3.LUT R12, R8, R29, RZ, 0x3c, !PT ;  /* 0x0000001d080c7212 */ /* 0x000fe400078e3cff */
[----:B------:R-:W-:Y:S02]  /*13a90*/  LOP3.LUT R8, R31, 0x180, RZ, 0xc0, !PT ;  /* 0x000001801f087812 */ /* 0x000fe400078ec0ff */
[----:B------:R-:W-:Y:S02]  /*13aa0*/  LOP3.LUT R10, R37, 0x180, RZ, 0xc0, !PT ;  /* 0x00000180250a7812 */ /* 0x000fe400078ec0ff */
[----:B------:R-:W-:Y:S02]  /*13ab0*/  LOP3.LUT R29, R32, 0x180, RZ, 0xc0, !PT ;  /* 0x00000180201d7812 */ /* 0x000fe400078ec0ff */
[----:B------:R-:W-:Y:S02]  /*13ac0*/  SHF.R.U64 R9, R9, 0x3, RZ ;  /* 0x0000000309097819 */ /* 0x000fe400000012ff */
[----:B------:R-:W-:-:S02]  /*13ad0*/  SHF.R.U64 R8, R8, 0x3, RZ ;  /* 0x0000000308087819 */ /* 0x000fc400000012ff */
[----:B------:R-:W-:Y:S01]  /*13ae0*/  SHF.R.U64 R10, R10, 0x3, RZ ;  /* 0x000000030a0a7819 */ /* 0x000fe200000012ff */
[--C-:B------:R-:W-:Y:S01]  /*13af0*/  IMAD.X R15, RZ, RZ, R5.reuse, P3 ;  /* 0x000000ffff0f7224 */ /* 0x100fe200018e0605 */
[----:B------:R-:W-:Y:S02]  /*13b00*/  IADD3 R39, P0, R4, 0x6020, RZ ;  /* 0x0000602004277810 */ /* 0x000fe40007f1e0ff */
[----:B------:R-:W-:Y:S01]  /*13b10*/  SHF.R.U64 R29, R29, 0x3, RZ ;  /* 0x000000031d1d7819 */ /* 0x000fe200000012ff */
[----:B------:R-:W-:Y:S01]  /*13b20*/  IMAD.X R25, RZ, RZ, R5, P2 ;  /* 0x000000ffff197224 */ /* 0x000fe200010e0605 */
[----:B------:R-:W-:Y:S02]  /*13b30*/  LOP3.LUT R4, R9, R4, RZ, 0x3c, !PT ;  /* 0x0000000409047212 */ /* 0x000fe400078e3cff */
[----:B------:R-:W-:Y:S02]  /*13b40*/  IADD3.X R13, RZ, R5, RZ, P4, !PT ;  /* 0x00000005ff0d7210 */ /* 0x000fe400027fe4ff */
[----:B------:R-:W-:-:S02]  /*13b50*/  LOP3.LUT R14, R8, R31, RZ, 0x3c, !PT ;  /* 0x0000001f080e7212 */ /* 0x000fc400078e3cff */
[----:B------:R-:W-:Y:S01]  /*13b60*/  LOP3.LUT R24, R10, R37, RZ, 0x3c, !PT ;  /* 0x000000250a187212 */ /* 0x000fe200078e3cff */
[--C-:B------:R-:W-:Y:S01]  /*13b70*/  IMAD.X R9, RZ, RZ, R5.reuse, P1 ;  /* 0x000000ffff097224 */ /* 0x100fe200008e0605 */
[----:B------:R-:W-:Y:S01]  /*13b80*/  LOP3.LUT R8, R29, R32, RZ, 0x3c, !PT ;  /* 0x000000201d087212 */ /* 0x000fe200078e3cff */
[----:B------:R-:W-:Y:S01]  /*13b90*/  IMAD.X R11, RZ, RZ, R5, P0 ;  /* 0x000000ffff0b7224 */ /* 0x000fe200000e0605 */
[----:B------:R-:W-:Y:S02]  /*13ba0*/  MOV R32, R4 ;  /* 0x0000000400207202 */ /* 0x000fe40000000f00 */
[----:B------:R-:W-:Y:S02]  /*13bb0*/  F2FP.F16.F32.PACK_AB R4, R28, R3 ;  /* 0x000000031c04723e */ /* 0x000fe400000000ff */
[----:B------:R-:W-:Y:S02]  /*13bc0*/  F2FP.F16.F32.PACK_AB R5, R91, R90 ;  /* 0x0000005a5b05723e */ /* 0x000fe400000000ff */
[----:B------:R-:W-:-:S02]  /*13bd0*/  MOV R31, R12 ;  /* 0x0000000c001f7202 */ /* 0x000fc40000000f00 */
[----:B------:R-:W-:Y:S02]  /*13be0*/  MOV R30, R14 ;  /* 0x0000000e001e7202 */ /* 0x000fe40000000f00 */
[----:B------:R-:W-:Y:S02]  /*13bf0*/  MOV R29, R24 ;  /* 0x00000018001d7202 */ /* 0x000fe40000000f00 */
[----:B------:R-:W-:Y:S02]  /*13c00*/  F2FP.F16.F32.PACK_AB R12, R27, R96 ;  /* 0x000000601b0c723e */ /* 0x000fe400000000ff */
[----:B------:R-:W-:Y:S02]  /*13c10*/  F2FP.F16.F32.PACK_AB R13, R99, R98 ;  /* 0x00000062630d723e */ /* 0x000fe400000000ff */
[----:B------:R-:W-:Y:S02]  /*13c20*/  F2FP.F16.F32.PACK_AB R14, R101, R100 ;  /* 0x00000064650e723e */ /* 0x000fe400000000ff */
[----:B------:R-:W-:-:S02]  /*13c30*/  F2FP.F16.F32.PACK_AB R15, R103, R102 ;  /* 0x00000066670f723e */ /* 0x000fc400000000ff */
[----:B------:R-:W-:Y:S02]  /*13c40*/  LOP3.LUT R36, R39, 0x180, RZ, 0xc0, !PT ;  /* 0x0000018027247812 */ /* 0x000fe400078ec0ff */
[----:B------:R-:W-:Y:S02]  /*13c50*/  F2FP.F16.F32.PACK_AB R24, R105, R104 ;  /* 0x000000686918723e */ /* 0x000fe400000000ff */
[----:B------:R-:W-:Y:S02]  /*13c60*/  F2FP.F16.F32.PACK_AB R25, R107, R106 ;  /* 0x0000006a6b19723e */ /* 0x000fe400000000ff */
[----:B------:R-:W-:Y:S01]  /*13c70*/  F2FP.F16.F32.PACK_AB R27, R111, R110 ;  /* 0x0000006e6f1b723e */ /* 0x000fe200000000ff */
[----:B------:R1:W-:Y:S01]  /*13c80*/  STSM.16.M88.4 [R32], R4 ;  /* 0x0000000420007844 */ /* 0x0003e20000000200 */
[----:B------:R-:W-:-:S03]  /*13c90*/  SHF.R.U64 R36, R36, 0x3, RZ ;  /* 0x0000000324247819 */ /* 0x000fc600000012ff */
[----:B------:R-:W-:Y:S01]  /*13ca0*/  STSM.16.M88.4 [R31], R12 ;  /* 0x0000000c1f007844 */ /* 0x000fe20000000200 */
[----:B----4-:R-:W-:-:S03]  /*13cb0*/  SHF.R.S32.HI R48, RZ, 0x1f, R38 ;  /* 0x0000001fff307819 */ /* 0x010fc60000011426 */
[----:B------:R2:W-:Y:S01]  /*13cc0*/  STSM.16.M88.4 [R30], R24 ;  /* 0x000000181e007844 */ /* 0x0005e20000000200 */
[----:B------:R-:W-:Y:S02]  /*13cd0*/  LOP3.LUT R10, R36, R39, RZ, 0x3c, !PT ;  /* 0x00000027240a7212 */ /* 0x000fe400078e3cff */
[----:B------:R-:W-:Y:S02]  /*13ce0*/  ISETP.NE.U32.AND P0, PT, RZ, UR4, PT ;  /* 0x00000004ff007c0c */ /* 0x000fe4000bf05070 */
[----:B------:R-:W-:Y:S02]  /*13cf0*/  MOV R28, R8 ;  /* 0x00000008001c7202 */ /* 0x000fe40000000f00 */
[----:B------:R-:W-:Y:S01]  /*13d00*/  MOV R3, R10 ;  /* 0x0000000a00037202 */ /* 0x000fe20000000f00 */
[----:B-1----:R-:W1:Y:S01]  /*13d10*/  LDC R32, c[0x0][0xbe8] ;  /* 0x0002fa00ff207b82 */ /* 0x002e620000000800 */
[----:B------:R-:W-:Y:S01]  /*13d20*/  F2FP.F16.F32.PACK_AB R4, R113, R112 ;  /* 0x000000707104723e */ /* 0x000fe200000000ff */
[C---:B--2---:R-:W-:Y:S01]  /*13d30*/  IMAD.SHL.U32 R26, R38.reuse, 0x4, RZ ;  /* 0x00000004261a7824 */ /* 0x044fe200078e00ff */
[----:B------:R-:W-:-:S02]  /*13d40*/  SHF.L.U64.HI R30, R38, 0x2, R48 ;  /* 0x00000002261e7819 */ /* 0x000fc40000010230 */
[----:B------:R-:W-:Y:S02]  /*13d50*/  F2FP.F16.F32.PACK_AB R5, R115, R114 ;  /* 0x000000727305723e */ /* 0x000fe400000000ff */
[----:B------:R-:W-:Y:S02]  /*13d60*/  IADD3 R24, P1, R26, UR4, RZ ;  /* 0x000000041a187c10 */ /* 0x000fe4000ff3e0ff */
        /* <DEDUP_REMOVED lines=10> */
[----:B------:R-:W-:Y:S02]  /*13e10*/  ISETP.NE.AND.EX P0, PT, RZ, UR5, PT, P0 ;  /* 0x00000005ff007c0c */ /* 0x000fe4000bf05300 */
[----:B------:R-:W-:Y:S01]  /*13e20*/  IADD3.X R25, R30, UR5, RZ, P1, !PT ;  /* 0x000000051e197c10 */ /* 0x000fe20008ffe4ff */
[----:B------:R-:W-:Y:S01]  /*13e30*/  ULDC.64 UR4, c[0x0][0xc08] ;  /* 0x0003020000047ab9 */ /* 0x000fe20000000a00 */
[----:B------:R2:W-:Y:S01]  /*13e40*/  STSM.16.M88.4 [R29], R4 ;  /* 0x000000041d007844 */ /* 0x0005e20000000200 */
[----:B------:R-:W-:-:S03]  /*13e50*/  ISETP.NE.U32.AND P2, PT, RZ, UR4, PT ;  /* 0x00000004ff007c0c */ /* 0x000fc6000bf45070 */
[----:B------:R3:W-:Y:S01]  /*13e60*/  STSM.16.M88.4 [R28], R8 ;  /* 0x000000081c007844 */ /* 0x0007e20000000200 */
[----:B------:R-:W-:-:S03]  /*13e70*/  ISETP.NE.AND.EX P2, PT, RZ, UR5, PT, P2 ;  /* 0x00000005ff007c0c */ /* 0x000fc6000bf45320 */
[----:B------:R3:W-:Y:S01]  /*13e80*/  STSM.16.M88.4 [R3], R12 ;  /* 0x0000000c03007844 */ /* 0x0007e20000000200 */
[----:B------:R-:W-:Y:S09]  /*13e90*/  BAR.SYNC.DEFER_BLOCKING 0x1, 0x180 ;  /* 0x0046000000007b1d */ /* 0x000ff20000010000 */
[----:B--2---:R-:W-:Y:S01]  /*13ea0*/  @P2 IADD3 R4, P3, R26, UR4, RZ ;  /* 0x000000041a042c10 */ /* 0x004fe2000ff7e0ff */
[----:B------:R-:W-:-:S02]  /*13eb0*/  ULDC UR4, c[0x0][0xa88] ;  /* 0x0002a20000047ab9 */ /* 0x000fc40000000800 */
[----:B------:R-:W-:Y:S02]  /*13ec0*/  MOV R7, UR4 ;  /* 0x0000000400077c02 */ /* 0x000fe40008000f00 */
[----:B------:R-:W-:Y:S01]  /*13ed0*/  @P2 IADD3.X R5, R30, UR5, RZ, P3, !PT ;  /* 0x000000051e052c10 */ /* 0x000fe20009ffe4ff */
[----:B------:R3:W5:Y:S04]  /*13ee0*/  @P0 LDG.E R42, desc[UR38][R24.64] ;  /* 0x00000026182a0981 */ /* 0x000768000c1e1900 */
[----:B------:R3:W5:Y:S01]  /*13ef0*/  @P2 LDG.E R7, desc[UR38][R4.64] ;  /* 0x0000002604072981 */ /* 0x000762000c1e1900 */
[----:B-1----:R-:W-:-:S13]  /*13f00*/  ISETP.NE.AND P1, PT, R32, 0x1, PT ;  /* 0x000000012000780c */ /* 0x002fda0003f25270 */
[----:B------:R-:W1:Y:S08]  /*13f10*/  @P1 LDC R6, c[0x0][0xbec] ;  /* 0x0002fb00ff061b82 */ /* 0x000e700000000800 */
[----:B------:R-:W2:Y:S01]  /*13f20*/  @P1 LDC R27, c[0x0][0xbf0] ;  /* 0x0002fc00ff1b1b82 */ /* 0x000ea20000000800 */
[----:B------:R-:W-:Y:S01]  /*13f30*/  SHF.R.S32.HI R41, RZ, 0x1f, R54 ;  /* 0x0000001fff297819 */ /* 0x000fe20000011436 */
[----:B---3--:R-:W-:Y:S06]  /*13f40*/  @P2 BRA `(.L_x_12451) ;  /* 0x0000000000102947 */ /* 0x008fec0003800000 */
[----:B------:R-:W-:Y:S05]  /*13f50*/  @!P0 BRA `(.L_x_12451) ;  /* 0x00000000000c8947 */ /* 0x000fea0003800000 */
[----:B------:R-:W3:Y:S04]  /*13f60*/  LDG.E R4, desc[UR38][R24.64] ;  /* 0x0000002618047981 */ /* 0x000ee8000c1e1900 */
[----:B-----5:R-:W3:Y:S02]  /*13f70*/  LDG.E R7, desc[UR38][R24.64+0x4] ;  /* 0x0000042618077981 */ /* 0x020ee4000c1e1900 */
[----:B---3--:R-:W-:-:S07]  /*13f80*/  IMAD.IADD R7, R7, 0x1, -R4 ;  /* 0x0000000107077824 */ /* 0x008fce00078e0a04 */
.L_x_12451:
[----:B------:R-:W3:Y:S01]  /*13f90*/  LDL R5, [R1+0x68] ;  /* 0x0000680001057983 */ /* 0x000ee20000100800 */
[----:B------:R-:W-:Y:S01]  /*13fa0*/  ULDC.64 UR4, c[0x0][0xb90] ;  /* 0x0002e40000047ab9 */ /* 0x000fe20000000a00 */
[----:B------:R-:W4:Y:S01]  /*13fb0*/  S2R R4, SR_TID.X ;  /* 0x0000000000047919 */ /* 0x000f220000002100 */
[----:B-----5:R-:W-:Y:S02]  /*13fc0*/  SHF.R.S32.HI R43, RZ, 0x1f, R42 ;  /* 0x0000001fff2b7819 */ /* 0x020fe4000001142a */
[----:B------:R-:W-:Y:S01]  /*13fd0*/  SEL R48, R48, RZ, !P0 ;  /* 0x000000ff30307207 */ /* 0x000fe20004000000 */
[----:B------:R-:W3:Y:S01]  /*13fe0*/  LDL.LU R53, [R1+0x54] ;  /* 0x0000540001357983 */ /* 0x000ee20000300800 */
[----:B------:R-:W-:Y:S01]  /*13ff0*/  IMAD R3, R41, UR4, RZ ;  /* 0x0000000429037c24 */ /* 0x000fe2000f8e02ff */
[----:B------:R-:W-:Y:S01]  /*14000*/  SEL R49, R38, RZ, !P0 ;  /* 0x000000ff26317207 */ /* 0x000fe20004000000 */
[----:B------:R-:W-:Y:S01]  /*14010*/  IMAD R50, R7, R32, RZ ;  /* 0x0000002007327224 */ /* 0x000fe200078e02ff */
[----:B------:R-:W2:Y:S01]  /*14020*/  LDL R10, [R1+0x80] ;  /* 0x00008000010a7983 */ /* 0x000ea20000100800 */
[----:B------:R-:W-:Y:S01]  /*14030*/  IMAD R13, R54, UR5, R3 ;  /* 0x00000005360d7c24 */ /* 0x000fe2000f8e0203 */
[----:B------:R-:W0:Y:S01]  /*14040*/  @P1 LDC R51, c[0x0][0xbec] ;  /* 0x0002fb00ff331b82 */ /* 0x000e220000000800 */
[----:B----4-:R-:W-:-:S05]  /*14050*/  VIADD R24, R4, 0xffffff80 ;  /* 0xffffff8004187836 */ /* 0x010fca0000000000 */
[--C-:B------:R-:W-:Y:S02]  /*14060*/  SHF.R.S32.HI R55, RZ, 0x1f, R24.reuse ;  /* 0x0000001fff377819 */ /* 0x100fe40000011418 */
[----:B------:R-:W-:Y:S02]  /*14070*/  SHF.R.S32.HI R52, RZ, 0x1f, R24 ;  /* 0x0000001fff347819 */ /* 0x000fe40000011418 */
[-C--:B------:R-:W-:Y:S02]  /*14080*/  LEA.HI R55, R55, R24.reuse, RZ, 0x2 ;  /* 0x0000001837377211 */ /* 0x080fe400078f10ff */
[----:B------:R-:W-:Y:S02]  /*14090*/  LEA.HI R52, R52, R24, RZ, 0x2 ;  /* 0x0000001834347211 */ /* 0x000fe400078f10ff */
[----:B------:R-:W-:Y:S02]  /*140a0*/  LOP3.LUT R55, R55, 0xfffffffc, RZ, 0xc0, !PT ;  /* 0xfffffffc37377812 */ /* 0x000fe400078ec0ff */
[----:B------:R-:W-:-:S03]  /*140b0*/  SHF.R.S32.HI R52, RZ, 0x2, R52 ;  /* 0x00000002ff347819 */ /* 0x000fc60000011434 */
[----:B------:R-:W-:-:S04]  /*140c0*/  IMAD.IADD R55, R24, 0x1, -R55 ;  /* 0x0000000118377824 */ /* 0x000fc800078e0a37 */
[----:B------:R-:W-:-:S05]  /*140d0*/  IMAD.SHL.U32 R3, R55, 0x8, RZ ;  /* 0x0000000837037824 */ /* 0x000fca00078e00ff */
[----:B------:R-:W-:-:S05]  /*140e0*/  LEA R11, R52, R3, 0x5 ;  /* 0x00000003340b7211 */ /* 0x000fca00078e28ff */
[----:B------:R-:W-:Y:S01]  /*140f0*/  IMAD.WIDE R20, R11, 0x2, R20 ;  /* 0x000000020b147825 */ /* 0x000fe200078e0214 */
[----:B------:R-:W-:-:S04]  /*14100*/  SHF.R.S32.HI R14, RZ, 0x1f, R24 ;  /* 0x0000001fff0e7819 */ /* 0x000fc80000011418 */
[----:B------:R-:W-:-:S04]  /*14110*/  LEA.HI R14, R14, R24, RZ, 0x7 ;  /* 0x000000180e0e7211 */ /* 0x000fc800078f38ff */
[----:B------:R-:W-:-:S05]  /*14120*/  LOP3.LUT R14, R14, 0xffffff80, RZ, 0xc0, !PT ;  /* 0xffffff800e0e7812 */ /* 0x000fca00078ec0ff */
[----:B------:R-:W-:Y:S01]  /*14130*/  IMAD.IADD R14, R24, 0x1, -R14 ;  /* 0x00000001180e7824 */ /* 0x000fe200078e0a0e */
[C---:B------:R-:W-:Y:S02]  /*14140*/  IADD3 R25, P5, R20.reuse, 0x4800, RZ ;  /* 0x0000480014197810 */ /* 0x040fe40007fbe0ff */
[----:B------:R-:W-:Y:S02]  /*14150*/  IADD3 R29, P4, R20, 0x6000, RZ ;  /* 0x00006000141d7810 */ /* 0x000fe40007f9e0ff */
[----:B------:R-:W-:Y:S02]  /*14160*/  LOP3.LUT R24, R25, 0x180, RZ, 0xc0, !PT ;  /* 0x0000018019187812 */ /* 0x000fe400078ec0ff */
[----:B------:R-:W-:Y:S02]  /*14170*/  LOP3.LUT R28, R29, 0x180, RZ, 0xc0, !PT ;  /* 0x000001801d1c7812 */ /* 0x000fe400078ec0ff */
[----:B------:R-:W-:Y:S02]  /*14180*/  SHF.R.U64 R24, R24, 0x3, RZ ;  /* 0x0000000318187819 */ /* 0x000fe400000012ff */
[----:B------:R-:W-:-:S02]  /*14190*/  SHF.R.U64 R28, R28, 0x3, RZ ;  /* 0x000000031c1c7819 */ /* 0x000fc400000012ff */
[----:B------:R-:W-:Y:S01]  /*141a0*/  LOP3.LUT R24, R24, R25, RZ, 0x3c, !PT ;  /* 0x0000001918187212 */ /* 0x000fe200078e3cff */
[--C-:B------:R-:W-:Y:S01]  /*141b0*/  IMAD.X R25, RZ, RZ, R21.reuse, P5 ;  /* 0x000000ffff197224 */ /* 0x100fe200028e0615 */
[----:B------:R-:W-:Y:S01]  /*141c0*/  LOP3.LUT R28, R28, R29, RZ, 0x3c, !PT ;  /* 0x0000001d1c1c7212 */ /* 0x000fe200078e3cff */
[----:B------:R-:W-:Y:S01]  /*141d0*/  IMAD.X R29, RZ, RZ, R21, P4 ;  /* 0x000000ffff1d7224 */ /* 0x000fe200020e0615 */
[----:B------:R-:W-:Y:S01]  /*141e0*/  BSSY B1, `(.L_x_12452) ;  /* 0x0000081000017945 */ /* 0x000fe20003800000 */
[----:B---3--:R-:W-:Y:S02]  /*141f0*/  IMAD.IADD R15, R5, 0x1, R53 ;  /* 0x00000001050f7824 */ /* 0x008fe400078e0235 */
[----:B------:R-:W-:Y:S01]  /*14200*/  IMAD.WIDE.U32 R4, R54, UR4, R42 ;  /* 0x0000000436047c25 */ /* 0x000fe2000f8e002a */
[----:B------:R-:W-:-:S03]  /*14210*/  ULDC.64 UR4, c[0x0][0xb98] ;  /* 0x0002e60000047ab9 */ /* 0x000fc60000000a00 */
[----:B-1----:R-:W-:-:S04]  /*14220*/  @P1 IMAD.HI.U32 R6, R15, R6, RZ ;  /* 0x000000060f061227 */ /* 0x002fc800078e00ff */
[----:B------:R-:W-:Y:S01]  /*14230*/  IMAD.MOV.U32 R9, RZ, RZ, R15 ;  /* 0x000000ffff097224 */ /* 0x000fe200078e000f */
[----:B--2---:R-:W-:Y:S01]  /*14240*/  @P1 SHF.R.U32.HI R9, RZ, R27, R6 ;  /* 0x0000001bff091219 */ /* 0x004fe20000011606 */
[----:B------:R-:W-:-:S04]  /*14250*/  IMAD.IADD R5, R5, 0x1, R13 ;  /* 0x0000000105057824 */ /* 0x000fc800078e020d */
[----:B------:R-:W-:Y:S02]  /*14260*/  IMAD.MOV R13, RZ, RZ, -R9 ;  /* 0x000000ffff0d7224 */ /* 0x000fe400078e0a09 */
        /* <DEDUP_REMOVED lines=14> */
[----:B------:R-:W-:Y:S01]  /*14350*/  IMAD.IADD R5, R5, 0x1, R15 ;  /* 0x0000000105057824 */ /* 0x000fe200078e020f */
[----:B------:R-:W-:-:S04]  /*14360*/  IADD3 R9, P2, R20, 0x1800, RZ ;  /* 0x0000180014097810 */ /* 0x000fc80007f5e0ff */
[----:B------:R-:W-:Y:S02]  /*14370*/  LEA.HI.X R4, R4, UR5, R5, 0x2, P0 ;  /* 0x0000000504047c11 */ /* 0x000fe400080f1405 */
[----:B------:R-:W-:Y:S01]  /*14380*/  LOP3.LUT R8, R9, 0x180, RZ, 0xc0, !PT ;  /* 0x0000018009087812 */ /* 0x000fe200078ec0ff */
[----:B------:R-:W-:Y:S01]  /*14390*/  SHFL.IDX PT, R44, R6, RZ, 0x1c1f ;  /* 0x001c1fff062c7589 */ /* 0x000fe200000e0000 */
[----:B------:R-:W-:Y:S01]  /*143a0*/  IMAD.IADD R5, R10, 0x1, R53 ;  /* 0x000000010a057824 */ /* 0x000fe200078e0235 */
[----:B------:R-:W-:Y:S01]  /*143b0*/  IADD3 R13, P3, R20, 0x3000, RZ ;  /* 0x00003000140d7810 */ /* 0x000fe20007f7e0ff */
[----:B------:R-:W-:Y:S01]  /*143c0*/  ULDC.64 UR4, c[0x0][0xaa0] ;  /* 0x0002a80000047ab9 */ /* 0x000fe20000000a00 */
[----:B------:R-:W1:Y:S01]  /*143d0*/  SHFL.IDX PT, R45, R4, RZ, 0x1c1f ;  /* 0x001c1fff042d7589 */ /* 0x000e6200000e0000 */
[----:B------:R-:W-:-:S03]  /*143e0*/  SHF.R.U64 R8, R8, 0x3, RZ ;  /* 0x0000000308087819 */ /* 0x000fc600000012ff */
[----:B------:R-:W-:Y:S01]  /*143f0*/  SHFL.IDX PT, R46, R6, 0x1, 0x1c1f ;  /* 0x003c1f00062e7f89 */ /* 0x000fe200000e0000 */
[----:B------:R-:W-:-:S03]  /*14400*/  LOP3.LUT P0, RZ, R14, 0x3, RZ, 0xc0, !PT ;  /* 0x000000030eff7812 */ /* 0x000fc6000780c0ff */
[----:B------:R-:W2:Y:S01]  /*14410*/  SHFL.IDX PT, R47, R4, 0x1, 0x1c1f ;  /* 0x003c1f00042f7f89 */ /* 0x000ea200000e0000 */
[----:B------:R-:W-:Y:S01]  /*14420*/  LOP3.LUT R8, R8, R9, RZ, 0x3c, !PT ;  /* 0x0000000908087212 */ /* 0x000fe200078e3cff */
[----:B------:R-:W-:Y:S01]  /*14430*/  IMAD.X R9, RZ, RZ, R21, P2 ;  /* 0x000000ffff097224 */ /* 0x000fe200010e0615 */
[C---:B------:R-:W-:Y:S02]  /*14440*/  ISETP.GE.OR P2, PT, R5.reuse, R50, P0 ;  /* 0x000000320500720c */ /* 0x040fe40000746670 */
[----:B------:R-:W-:-:S04]  /*14450*/  IADD3 R5, R5, 0x8, RZ ;  /* 0x0000000805057810 */ /* 0x000fc80007ffe0ff */
[----:B------:R-:W-:Y:S02]  /*14460*/  ISETP.GE.OR P0, PT, R5, R50, P0 ;  /* 0x000000320500720c */ /* 0x000fe40000706670 */
[----:B------:R-:W-:-:S04]  /*14470*/  LOP3.LUT R12, R13, 0x180, RZ, 0xc0, !PT ;  /* 0x000001800d0c7812 */ /* 0x000fc800078ec0ff */
[----:B------:R-:W-:Y:S01]  /*14480*/  SHF.R.U64 R12, R12, 0x3, RZ ;  /* 0x000000030c0c7819 */ /* 0x000fe200000012ff */
[----:B-1----:R-:W-:Y:S03]  /*14490*/  @!P2 ST.E desc[UR38][R44.64], R40 ;  /* 0x000000282c00a985 */ /* 0x002fe6000c101926 */
[----:B------:R-:W-:Y:S01]  /*144a0*/  LOP3.LUT R12, R12, R13, RZ, 0x3c, !PT ;  /* 0x0000000d0c0c7212 */ /* 0x000fe200078e3cff */
[--C-:B------:R-:W-:Y:S01]  /*144b0*/  IMAD.X R13, RZ, RZ, R21.reuse, P3 ;  /* 0x000000ffff0d7224 */ /* 0x100fe200018e0615 */
[C---:B------:R-:W-:Y:S02]  /*144c0*/  IADD3 R7, P3, R20.reuse, 0x7800, RZ ;  /* 0x0000780014077810 */ /* 0x040fe40007f7e0ff */
[----:B------:R-:W-:Y:S01]  /*144d0*/  LOP3.LUT R11, R20, 0x180, RZ, 0xc0, !PT ;  /* 0x00000180140b7812 */ /* 0x000fe200078ec0ff */
[----:B--2---:R1:W-:Y:S01]  /*144e0*/  @!P0 ST.E desc[UR38][R46.64], R0 ;  /* 0x000000002e008985 */ /* 0x0043e2000c101926 */
[----:B------:R-:W-:Y:S01]  /*144f0*/  LOP3.LUT R4, R7, 0x180, RZ, 0xc0, !PT ;  /* 0x0000018007047812 */ /* 0x000fe200078ec0ff */
[----:B------:R-:W-:Y:S01]  /*14500*/  IMAD R43, R43, UR4, RZ ;  /* 0x000000042b2b7c24 */ /* 0x000fe2000f8e02ff */
[----:B------:R-:W-:Y:S01]  /*14510*/  SHF.R.U64 R11, R11, 0x3, RZ ;  /* 0x000000030b0b7819 */ /* 0x000fe200000012ff */
[----:B------:R-:W-:Y:S01]  /*14520*/  IMAD.X R37, RZ, RZ, R21, P3 ;  /* 0x000000ffff257224 */ /* 0x000fe200018e0615 */
[----:B------:R-:W-:Y:S01]  /*14530*/  SHF.R.U64 R4, R4, 0x3, RZ ;  /* 0x0000000304047819 */ /* 0x000fe200000012ff */
[----:B-1----:R-:W1:Y:S01]  /*14540*/  @P1 LDC R47, c[0x0][0xbf0] ;  /* 0x0002fc00ff2f1b82 */ /* 0x002e620000000800 */
[----:B------:R-:W-:Y:S01]  /*14550*/  LOP3.LUT R20, R11, R20, RZ, 0x3c, !PT ;  /* 0x000000140b147212 */ /* 0x000fe200078e3cff */
[----:B------:R-:W-:-:S02]  /*14560*/  IMAD R45, R42, UR5, R43 ;  /* 0x000000052a2d7c24 */ /* 0x000fc4000f8e022b */
[----:B------:R-:W-:Y:S01]  /*14570*/  IMAD R0, R55, 0x60, R52 ;  /* 0x0000006037007824 */ /* 0x000fe200078e0234 */
[----:B------:R-:W-:Y:S01]  /*14580*/  LOP3.LUT R36, R4, R7, RZ, 0x3c, !PT ;  /* 0x0000000704247212 */ /* 0x000fe200078e3cff */
[----:B------:R-:W-:Y:S01]  /*14590*/  IMAD.WIDE.U32 R42, R42, UR4, RZ ;  /* 0x000000042a2a7c25 */ /* 0x000fe2000f8e00ff */
[----:B------:R-:W-:Y:S01]  /*145a0*/  ULDC.64 UR4, c[0x0][0xae8] ;  /* 0x0002ba0000047ab9 */ /* 0x000fe20000000a00 */
[----:B------:R2:W5:Y:S01]  /*145b0*/  LD.E.128 R4, desc[UR38][R20.64] ;  /* 0x0000002614047980 */ /* 0x000562000c101d00 */
[----:B------:R-:W-:Y:S01]  /*145c0*/  IADD3 R40, R53, R0, RZ ;  /* 0x0000000035287210 */ /* 0x000fe20007ffe0ff */
[----:B------:R-:W-:Y:S02]  /*145d0*/  IMAD R41, R41, UR4, RZ ;  /* 0x0000000429297c24 */ /* 0x000fe4000f8e02ff */
[----:B------:R-:W5:Y:S02]  /*145e0*/  LD.E.128 R8, desc[UR38][R8.64] ;  /* 0x0000002608087980 */ /* 0x000f64000c101d00 */
[----:B------:R-:W-:-:S02]  /*145f0*/  IMAD R41, R54, UR5, R41 ;  /* 0x0000000536297c24 */ /* 0x000fc4000f8e0229 */
[----:B------:R-:W5:Y:S01]  /*14600*/  LD.E.128 R12, desc[UR38][R12.64] ;  /* 0x000000260c0c7980 */ /* 0x000f62000c101d00 */
[----:B--2---:R-:W-:Y:S02]  /*14610*/  IMAD.IADD R21, R43, 0x1, R45 ;  /* 0x000000012b157824 */ /* 0x004fe400078e022d */
[----:B------:R-:W-:Y:S01]  /*14620*/  IMAD.MOV.U32 R20, RZ, RZ, R42 ;  /* 0x000000ffff147224 */ /* 0x000fe200078e002a */
[----:B------:R-:W5:Y:S01]  /*14630*/  LD.E.128 R24, desc[UR38][R24.64] ;  /* 0x0000002618187980 */ /* 0x000f62000c101d00 */
[----:B0-----:R-:W-:-:S03]  /*14640*/  @P1 IMAD.HI.U32 R0, R40, R51, RZ ;  /* 0x0000003328001227 */ /* 0x001fc600078e00ff */
[----:B------:R-:W5:Y:S01]  /*14650*/  LD.E.128 R28, desc[UR38][R28.64] ;  /* 0x000000261c1c7980 */ /* 0x000f62000c101d00 */
[----:B------:R-:W-:Y:S01]  /*14660*/  IMAD.WIDE.U32 R20, R54, UR4, R20 ;  /* 0x0000000436147c25 */ /* 0x000fe2000f8e0014 */
[----:B------:R-:W-:Y:S02]  /*14670*/  ULDC.64 UR4, c[0x0][0xaf0] ;  /* 0x0002bc0000047ab9 */ /* 0x000fe40000000a00 */
[----:B------:R-:W5:Y:S01]  /*14680*/  LD.E.128 R36, desc[UR38][R36.64] ;  /* 0x0000002624247980 */ /* 0x000f62000c101d00 */
[----:B------:R-:W-:Y:S02]  /*14690*/  IMAD.IADD R21, R21, 0x1, R41 ;  /* 0x0000000115157824 */ /* 0x000fe400078e0229 */
[----:B------:R-:W-:Y:S01]  /*146a0*/  IMAD.MOV.U32 R41, RZ, RZ, R40 ;  /* 0x000000ffff297224 */ /* 0x000fe200078e0028 */
[----:B-1----:R-:W-:Y:S01]  /*146b0*/  @P1 SHF.R.U32.HI R41, RZ, R47, R0 ;  /* 0x0000002fff291219 */ /* 0x002fe20000011600 */
[----:B------:R-:W-:Y:S01]  /*146c0*/  IMAD R48, R48, UR4, RZ ;  /* 0x0000000430307c24 */ /* 0x000fe2000f8e02ff */
[----:B------:R-:W-:Y:S01]  /*146d0*/  @!PT LDS RZ, [RZ] ;  /* 0x00000000fffff984 */ /* 0x000fe20000000800 */
[----:B------:R-:W-:Y:S01]  /*146e0*/  @!PT LDS RZ, [RZ] ;  /* 0x00000000fffff984 */ /* 0x000fe20000000800 */
[----:B------:R-:W-:Y:S01]  /*146f0*/  @!PT LDS RZ, [RZ] ;  /* 0x00000000fffff984 */ /* 0x000fe20000000800 */
[----:B------:R-:W-:Y:S01]  /*14700*/  @!PT LDS RZ, [RZ] ;  /* 0x00000000fffff984 */ /* 0x000fe20000000800 */
[----:B------:R0:W-:Y:S06]  /*14710*/  MEMBAR.ALL.CTA ;  /* 0x0000000000007992 */ /* 0x0001ec0000008000 */
[----:B0-----:R-:W0:Y:S01]  /*14720*/  FENCE.VIEW.ASYNC.S ;  /* 0x00000000000073c6 */ /* 0x001e220000000000 */
        /* <DEDUP_REMOVED lines=19> */
[----:B------:R-:W-:-:S05]  /*14860*/  IMAD.IADD R21, R21, 0x1, R41 ;  /* 0x0000000115157824 */ /* 0x000fca00078e0229 */
[----:B------:R-:W-:Y:S02]  /*14870*/  LEA.HI.X R46, R20, UR5, R21, 0x1, P0 ;  /* 0x00000005142e7c11 */ /* 0x000fe400080f0c15 */
[----:B------:R-:W-:Y:S02]  /*14880*/  ISETP.GE.AND P0, PT, R47, R50, PT ;  /* 0x000000322f00720c */ /* 0x000fe40003f06270 */
[----:B------:R-:W-:Y:S01]  /*14890*/  IADD3 R0, R2, 0x2d820, RZ ;  /* 0x0002d82002007810 */ /* 0x000fe20007ffe0ff */
[----:B------:R-:W-:-:S03]  /*148a0*/  VIADD R49, R3, 0x20 ;  /* 0x0000002003317836 */ /* 0x000fc60000000000 */
[----:B------:R-:W-:Y:S01]  /*148b0*/  PRMT R0, RZ, 0x654, R0 ;  /* 0x00000654ff007816 */ /* 0x000fe20000000000 */
[----:B------:R-:W-:Y:S01]  /*148c0*/  VIADD R51, R3, 0x40 ;  /* 0x0000004003337836 */ /* 0x000fe20000000000 */
[----:B0-----:R0:W1:Y:S02]  /*148d0*/  SHFL.IDX PT, R40, R32, RZ, 0x1c1f ;  /* 0x001c1fff20287589 */ /* 0x00106400000e0000 */
[----:B------:R2:W-:Y:S02]  /*148e0*/  SYNCS.ARRIVE.TRANS64.RED.A1T0 RZ, [R0+URZ], RZ ;  /* 0x000000ff00ff79a7 */ /* 0x0005e4000810043f */
[----:B------:R0:W3:Y:S01]  /*148f0*/  SHFL.IDX PT, R41, R46, RZ, 0x1c1f ;  /* 0x001c1fff2e297589 */ /* 0x0000e200000e0000 */
[----:B------:R-:W-:Y:S02]  /*14900*/  SHF.R.S32.HI R48, RZ, 0x1f, R51 ;  /* 0x0000001fff307819 */ /* 0x000fe40000011433 */
[----:B--2---:R-:W-:Y:S01]  /*14910*/  SHF.R.S32.HI R0, RZ, 0x1f, R49 ;  /* 0x0000001fff007819 */ /* 0x004fe20000011431 */
[----:B------:R-:W-:Y:S06]  /*14920*/  @P0 BRA `(.L_x_12453) ;  /* 0x0000000000300947 */ /* 0x000fec0003800000 */
[----:B------:R-:W-:Y:S02]  /*14930*/  ULDC UR4, c[0x0][0xac8] ;  /* 0x0002b20000047ab9 */ /* 0x000fe40000000800 */
[----:B------:R-:W-:Y:S02]  /*14940*/  ISETP.GE.AND P1, PT, R49, UR4, PT ;  /* 0x0000000431007c0c */ /* 0x000fe4000bf26270 */
[----:B------:R-:W-:Y:S02]  /*14950*/  ISETP.GE.AND P2, PT, R51, UR4, PT ;  /* 0x0000000433007c0c */ /* 0x000fe4000bf46270 */
[----:B------:R-:W-:-:S09]  /*14960*/  ISETP.GE.AND P0, PT, R3, UR4, PT ;  /* 0x0000000403007c0c */ /* 0x000fd2000bf06270 */
[-C--:B-1----:R-:W-:Y:S02]  /*14970*/  @!P1 LEA R42, P3, R49, R40.reuse, 0x1 ;  /* 0x00000028312a9211 */ /* 0x082fe400078608ff */
[----:B------:R-:W-:Y:S02]  /*14980*/  @!P2 LEA R44, P4, R51, R40, 0x1 ;  /* 0x00000028332ca211 */ /* 0x000fe400078808ff */
[----:B---3--:R-:W-:Y:S01]  /*14990*/  @!P0 IMAD.WIDE R20, R3, 0x2, R40 ;  /* 0x0000000203148825 */ /* 0x008fe200078e0228 */
[-C--:B------:R-:W-:Y:S02]  /*149a0*/  @!P1 LEA.HI.X R43, R49, R41.reuse, R0, 0x1, P3 ;  /* 0x00000029312b9211 */ /* 0x080fe400018f0c00 */
[----:B------:R-:W-:Y:S02]  /*149b0*/  @!P2 LEA.HI.X R45, R51, R41, R48, 0x1, P4 ;  /* 0x00000029332da211 */ /* 0x000fe400020f0c30 */
[----:B-----5:R2:W-:Y:S04]  /*149c0*/  @!P0 ST.E.128 desc[UR38][R20.64], R4 ;  /* 0x0000000414008985 */ /* 0x0205e8000c101d26 */
[----:B------:R2:W-:Y:S04]  /*149d0*/  @!P1 ST.E.128 desc[UR38][R42.64], R12 ;  /* 0x0000000c2a009985 */ /* 0x0005e8000c101d26 */
[----:B------:R2:W-:Y:S02]  /*149e0*/  @!P2 ST.E.128 desc[UR38][R44.64], R28 ;  /* 0x0000001c2c00a985 */ /* 0x0005e4000c101d26 */
.L_x_12453:
[----:B------:R-:W-:Y:S05]  /*149f0*/  BSYNC B1 ;  /* 0x0000000000017941 */ /* 0x000fea0003800000 */
.L_x_12452:
[----:B--2--5:R-:W-:Y:S01]  /*14a00*/  VIADD R5, R47, 0x60 ;  /* 0x000000602f057836 */ /* 0x024fe20000000000 */
[----:B------:R2:W4:Y:S04]  /*14a10*/  SHFL.IDX PT, R7, R46, 0x1, 0x1c1f ;  /* 0x003c1f002e077f89 */ /* 0x00052800000e0000 */
[----:B------:R-:W-:Y:S01]  /*14a20*/  ISETP.GE.AND P0, PT, R5, R50, PT ;  /* 0x000000320500720c */ /* 0x000fe20003f06270 */
[----:B------:R2:W0:-:S12]  /*14a30*/  SHFL.IDX PT, R6, R32, 0x1, 0x1c1f ;  /* 0x003c1f0020067f89 */ /* 0x00041800000e0000 */
[----:B--2---:R-:W-:Y:S05]  /*14a40*/  @P0 BRA `(.L_x_12454) ;  /* 0x0000000800e00947 */ /* 0x004fea0003800000 */
        /* <DEDUP_REMOVED lines=10> */
[----:B--2---:R-:W-:-:S04]  /*14af0*/  LEA R4, P0, R51, R6, 0x1 ;  /* 0x0000000633047211 */ /* 0x004fc800078008ff */
[----:B------:R-:W-:-:S05]  /*14b00*/  LEA.HI.X R5, R51, R7, R48, 0x1, P0 ;  /* 0x0000000733057211 */ /* 0x000fca00000f0c30 */
[----:B------:R0:W-:Y:S01]  /*14b10*/  ST.E.128 desc[UR38][R4.64], R36 ;  /* 0x0000002404007985 */ /* 0x0001e2000c101d26 */
[----:B------:R-:W-:Y:S05]  /*14b20*/  BRA `(.L_x_12454) ;  /* 0x0000000800a87947 */ /* 0x000fea0003800000 */
.L_x_12450:
[----:B------:R-:W3:Y:S01]  /*14b30*/  LDL R9, [R1+0x6c] ;  /* 0x00006c0001097983 */ /* 0x000ee20000100800 */
[----:B------:R-:W-:Y:S01]  /*14b40*/  ULDC.64 UR4, c[0x0][0xc00] ;  /* 0x0003000000047ab9 */ /* 0x000fe20000000a00 */
[----:B------:R-:W-:Y:S01]  /*14b50*/  IMAD.MOV.U32 R0, RZ, RZ, RZ ;  /* 0x000000ffff007224 */ /* 0x000fe200078e00ff */
[----:B------:R-:W-:Y:S01]  /*14b60*/  ISETP.NE.U32.AND P0, PT, RZ, UR4, PT ;  /* 0x00000004ff007c0c */ /* 0x000fe2000bf05070 */
[----:B------:R-:W4:Y:S03]  /*14b70*/  LDC R25, c[0x0][0xbe8] ;  /* 0x0002fa00ff197b82 */ /* 0x000f260000000800 */
[----:B------:R-:W-:Y:S01]  /*14b80*/  ISETP.NE.AND.EX P0, PT, RZ, UR5, PT, P0 ;  /* 0x00000005ff007c0c */ /* 0x000fe2000bf05300 */
        /* <DEDUP_REMOVED lines=8> */
[----:B------:R-:W-:Y:S01]  /*14c10*/  ISETP.NE.AND.EX P1, PT, RZ, UR5, PT, P1 ;  /* 0x00000005ff007c0c */ /* 0x000fe2000bf25310 */
[----:B------:R-:W2:-:S12]  /*14c20*/  S2R R10, SR_TID.X ;  /* 0x00000000000a7919 */ /* 0x000e980000002100 */
[----:B------:R-:W-:Y:S01]  /*14c30*/  @P1 IADD3 R6, P2, R6, UR4, RZ ;  /* 0x0000000406061c10 */ /* 0x000fe2000ff5e0ff */
[----:B------:R-:W-:Y:S02]  /*14c40*/  ULDC UR4, c[0x0][0xa88] ;  /* 0x0002a20000047ab9 */ /* 0x000fe40000000800 */
[----:B------:R-:W-:Y:S02]  /*14c50*/  MOV R8, UR4 ;  /* 0x0000000400087c02 */ /* 0x000fe40008000f00 */
[----:B------:R-:W-:-:S05]  /*14c60*/  @P1 IADD3.X R7, R3, UR5, RZ, P2, !PT ;  /* 0x0000000503071c10 */ /* 0x000fca00097fe4ff */
[----:B------:R3:W5:Y:S01]  /*14c70*/  @P1 LDG.E R8, desc[UR38][R6.64] ;  /* 0x0000002606081981 */ /* 0x000762000c1e1900 */
[----:B----4-:R-:W-:Y:S01]  /*14c80*/  ISETP.NE.AND P2, PT, R25, 0x1, PT ;  /* 0x000000011900780c */ /* 0x010fe20003f45270 */
[----:B--2---:R-:W-:-:S12]  /*14c90*/  VIADD R29, R10, 0xffffff80 ;  /* 0xffffff800a1d7836 */ /* 0x004fd80000000000 */
[----:B------:R-:W2:Y:S01]  /*14ca0*/  @P2 LDC R20, c[0x0][0xbec] ;  /* 0x0002fb00ff142b82 */ /* 0x000ea20000000800 */
[----:B------:R-:W-:-:S07]  /*14cb0*/  ISETP.GE.AND P3, PT, R29, 0xc0, PT ;  /* 0x000000c01d00780c */ /* 0x000fce0003f66270 */
[----:B------:R-:W4:Y:S01]  /*14cc0*/  @P2 LDC R27, c[0x0][0xbf0] ;  /* 0x0002fc00ff1b2b82 */ /* 0x000f220000000800 */
[----:B---3--:R-:W-:Y:S05]  /*14cd0*/  @P1 BRA `(.L_x_12455) ;  /* 0x0000000000101947 */ /* 0x008fea0003800000 */
[----:B------:R-:W-:Y:S05]  /*14ce0*/  @!P0 BRA `(.L_x_12455) ;  /* 0x00000000000c8947 */ /* 0x000fea0003800000 */
[----:B------:R-:W3:Y:S04]  /*14cf0*/  LDG.E R3, desc[UR38][R4.64] ;  /* 0x0000002604037981 */ /* 0x000ee8000c1e1900 */
[----:B-----5:R-:W3:Y:S02]  /*14d00*/  LDG.E R8, desc[UR38][R4.64+0x4] ;  /* 0x0000042604087981 */ /* 0x020ee4000c1e1900 */
[----:B---3--:R-:W-:-:S07]  /*14d10*/  IMAD.IADD R8, R8, 0x1, -R3 ;  /* 0x0000000108087824 */ /* 0x008fce00078e0a03 */
.L_x_12455:
[----:B------:R-:W3:Y:S04]  /*14d20*/  LDL R28, [R1+0x70] ;  /* 0x00007000011c7983 */ /* 0x000ee80000100800 */
[----:B------:R0:W5:Y:S01]  /*14d30*/  LDL R26, [R1+0x54] ;  /* 0x00005400011a7983 */ /* 0x0001620000100800 */
[----:B------:R-:W-:Y:S01]  /*14d40*/  BSSY B1, `(.L_x_12456) ;  /* 0x000002c000017945 */ /* 0x000fe20003800000 */
[----:B------:R-:W-:Y:S02]  /*14d50*/  SEL R13, R9, RZ, !P0 ;  /* 0x000000ff090d7207 */ /* 0x000fe40004000000 */
[----:B------:R-:W-:Y:S02]  /*14d60*/  SEL R14, R14, RZ, !P0 ;  /* 0x000000ff0e0e7207 */ /* 0x000fe40004000000 */
[----:B-----5:R-:W-:-:S02]  /*14d70*/  SHF.R.S32.HI R11, RZ, 0x1f, R0 ;  /* 0x0000001fff0b7819 */ /* 0x020fc40000011400 */
[----:B---3--:R-:W-:Y:S01]  /*14d80*/  SHF.R.S32.HI R12, RZ, 0x1f, R28 ;  /* 0x0000001fff0c7819 */ /* 0x008fe2000001141c */
[----:B0-----:R-:W-:Y:S06]  /*14d90*/  @P3 BRA `(.L_x_12457) ;  /* 0x0000000000983947 */ /* 0x001fec0003800000 */
[----:B------:R-:W0:Y:S01]  /*14da0*/  LDC R9, c[0x0][0xbe8] ;  /* 0x0002fa00ff097b82 */ /* 0x000e220000000800 */
[----:B------:R-:W-:Y:S01]  /*14db0*/  IADD3 R10, R26, -0x80, R10 ;  /* 0xffffff801a0a7810 */ /* 0x000fe20007ffe00a */
        /* <DEDUP_REMOVED lines=36> */
.L_x_12457:
[----:B------:R-:W-:Y:S05]  /*15000*/  BSYNC B1 ;  /* 0x0000000000017941 */ /* 0x000fea0003800000 */
.L_x_12456:
        /* <DEDUP_REMOVED lines=15> */
[----:B------:R-:W-:Y:S02]  /*15100*/  IMAD.IADD R9, R26, 0x1, R0 ;  /* 0x000000011a097824 */ /* 0x000fe400078e0200 */
[----:B------:R-:W-:-:S02]  /*15110*/  IMAD R7, R28, UR5, R6 ;  /* 0x000000051c077c24 */ /* 0x000fc4000f8e0206 */
[----:B------:R-:W-:Y:S01]  /*15120*/  IMAD.WIDE.U32 R4, R28, UR4, R4 ;  /* 0x000000041c047c25 */ /* 0x000fe2000f8e0004 */
[----:B------:R-:W-:-:S03]  /*15130*/  ULDC.64 UR4, c[0x0][0xaf0] ;  /* 0x0002bc0000047ab9 */ /* 0x000fc60000000a00 */
[----:B--2---:R-:W-:Y:S01]  /*15140*/  @P2 IMAD.HI.U32 R0, R9, R20, RZ ;  /* 0x0000001409002227 */ /* 0x004fe200078e00ff */
[----:B------:R-:W-:-:S03]  /*15150*/  IADD3 R5, R5, R7, RZ ;  /* 0x0000000705057210 */ /* 0x000fc60007ffe0ff */
[----:B------:R-:W-:Y:S01]  /*15160*/  IMAD.MOV.U32 R3, RZ, RZ, R9 ;  /* 0x000000ffff037224 */ /* 0x000fe200078e0009 */
[----:B----4-:R-:W-:Y:S01]  /*15170*/  @P2 SHF.R.U32.HI R3, RZ, R27, R0 ;  /* 0x0000001bff032219 */ /* 0x010fe20000011600 */
        /* <DEDUP_REMOVED lines=18> */
[----:B------:R-:W-:Y:S01]  /*152a0*/  IMAD.SHL.U32 R9, R10, 0x8, RZ ;  /* 0x000000080a097824 */ /* 0x000fe200078e00ff */
[C---:B------:R-:W-:Y:S01]  /*152b0*/  LEA R0, P0, R4.reuse, UR4, 0x1 ;  /* 0x0000000404007c11 */ /* 0x040fe2000f8008ff */
[----:B------:R-:W-:Y:S01]  /*152c0*/  UMOV UR4, 0xffffffff ;  /* 0xffffffff00047882 */ /* 0x000fe20000000000 */
[----:B------:R-:W-:Y:S01]  /*152d0*/  IADD3 R3, R5, R3, RZ ;  /* 0x0000000305037210 */ /* 0x000fe20007ffe0ff */
[C---:B------:R-:W-:Y:S02]  /*152e0*/  VIADD R7, R9.reuse, 0x40 ;  /* 0x0000004009077836 */ /* 0x040fe40000000000 */
[----:B------:R-:W-:Y:S01]  /*152f0*/  VIADD R20, R9, 0x20 ;  /* 0x0000002009147836 */ /* 0x000fe20000000000 */
[----:B------:R-:W-:Y:S02]  /*15300*/  LEA.HI.X R4, R4, UR5, R3, 0x1, P0 ;  /* 0x0000000504047c11 */ /* 0x000fe400080f0c03 */
[----:B------:R-:W-:-:S02]  /*15310*/  SHF.R.S32.HI R10, RZ, 0x1f, R7 ;  /* 0x0000001fff0a7819 */ /* 0x000fc40000011407 */
[----:B------:R-:W-:Y:S01]  /*15320*/  SHF.R.S32.HI R21, RZ, 0x1f, R20 ;  /* 0x0000001fff157819 */ /* 0x000fe20000011414 */
[----:B------:R-:W-:Y:S06]  /*15330*/  BRA.DIV UR4, `(.L_x_12458) ;  /* 0x0000007e04747947 */ /* 0x000fec000b800000 */
[----:B------:R0:W2:Y:S04]  /*15340*/  SHFL.IDX PT, R3, R4, RZ, 0x1c1f ;  /* 0x001c1fff04037589 */ /* 0x0000a800000e0000 */
[----:B------:R0:W3:Y:S02]  /*15350*/  SHFL.IDX PT, R14, R0, RZ, 0x1c1f ;  /* 0x001c1fff000e7589 */ /* 0x0000e400000e0000 */
.L_x_12620:
        /* <DEDUP_REMOVED lines=18> */
.L_x_12460:
[----:B------:R-:W-:Y:S05]  /*15480*/  BSYNC B1 ;  /* 0x0000000000017941 */ /* 0x000fea0003800000 */
.L_x_12459:
[----:B------:R-:W-:-:S03]  /*15490*/  UMOV UR4, 0xffffffff ;  /* 0xffffffff00047882 */ /* 0x000fc60000000000 */
[----:B------:R-:W-:Y:S05]  /*154a0*/  BRA.DIV UR4, `(.L_x_12461) ;  /* 0x0000007e044c7947 */ /* 0x000fea000b800000 */
[----:B--2---:R2:W0:Y:S04]  /*154b0*/  SHFL.IDX PT, R3, R4, 0x1, 0x1c1f ;  /* 0x003c1f0004037f89 */ /* 0x00442800000e0000 */
[----:B---3--:R2:W3:Y:S02]  /*154c0*/  SHFL.IDX PT, R14, R0, 0x1, 0x1c1f ;  /* 0x003c1f00000e7f89 */ /* 0x0084e400000e0000 */
.L_x_12624:
        /* <DEDUP_REMOVED lines=16> */
.L_x_12454:
[----:B------:R-:W-:Y:S05]  /*155d0*/  BSYNC B0 ;  /* 0x0000000000007941 */ /* 0x000fea0003800000 */
.L_x_12449:
[----:B------:R-:W-:Y:S02]  /*155e0*/  ULDC UR4, c[0x0][0xc3c] ;  /* 0x00030f0000047ab9 */ /* 0x000fe40000000800 */
[----:B-1----:R-:W-:-:S13]  /*155f0*/  ISETP.GE.AND P0, PT, R35, UR4, PT ;  /* 0x0000000423007c0c */ /* 0x002fda000bf06270 */
[----:B------:R-:W-:Y:S05]  /*15600*/  @!P0 BRA `(.L_x_12462) ;  /* 0xfffffebc009c8947 */ /* 0x000fea000383ffff */
[----:B------:R-:W-:Y:S05]  /*15610*/  BRA `(.L_x_12307) ;  /* 0x0000006c00c47947 */ /* 0x000fea0003800000 */
.L_x_12305:
        /* <DEDUP_REMOVED lines=16> */
.L_x_12463:
        /* <DEDUP_REMOVED lines=42> */
.L_x_12469:
        /* <DEDUP_REMOVED lines=12> */
.L_x_12468:
[----:B------:R-:W-:Y:S05]  /*15a80*/  BSYNC B0 ;  /* 0x0000000000007941 */ /* 0x000fea0003800000 */
.L_x_12467:
        /* <DEDUP_REMOVED lines=21> */
.L_x_12465:
        /* <DEDUP_REMOVED lines=19> */
[----:B------:R-:W-:-:S05]  /*15d10*/  IADD3 R9, R15, -0x1, RZ ;  /* 0xffffffff0f097810 */ /* 0x000fca0007ffe0ff */
[----:B------:R0:W1:Y:S02]  /*15d20*/  SHFL.IDX PT, R16, R6, R9, 0x1f ;  /* 0x00001f0906107589 */ /* 0x00006400000e0000 */
.L_x_12470:
        /* <DEDUP_REMOVED lines=38> */
[----:B------:R-:W-:-:S03]  /*15f90*/  MOV R9, R11 ;  /* 0x0000000b00097202 */ /* 0x000fc60000000f00 */
        /* <DEDUP_REMOVED lines=13> */
[----:B------:R-:W-:Y:S02]  /*16070*/  @!P1 LOP3.LUT R2, RZ, R7, RZ, 0x33, !PT ;  /* 0x00000007ff029212 */ /* 0x000fe400078e33ff */
[----:B------:R-:W-:Y:S02]  /*16080*/  IADD3 R7, -R7, RZ, RZ ;  /* 0x000000ff07077210 */ /* 0x000fe40007ffe1ff */
[----:B------:R-:W-:-:S03]  /*16090*/  LOP3.LUT R17, RZ, R2, RZ, 0x33, !PT ;  /* 0x00000002ff117212 */ /* 0x000fc600078e33ff */
[----:B------:R-:W-:Y:S02]  /*160a0*/  IMAD R18, R2, R7, R3 ;  /* 0x0000000702127224 */ /* 0x000fe400078e0203 */
[----:B------:R-:W-:Y:S01]  /*160b0*/  IMAD.IADD R17, R0, 0x1, R17 ;  /* 0x0000000100117824 */ /* 0x000fe200078e0211 */
[----:B------:R-:W-:Y:S06]  /*160c0*/  BRA `(.L_x_12471) ;  /* 0x00000000000c7947 */ /* 0x000fec0003800000 */
.L_x_12466:
[----:B------:R-:W-:Y:S02]  /*160d0*/  IMAD.MOV.U32 R17, RZ, RZ, RZ ;  /* 0x000000ffff117224 */ /* 0x000fe400078e00ff */
[----:B------:R-:W-:Y:S02]  /*160e0*/  IMAD.U32 R16, RZ, RZ, UR6 ;  /* 0x00000006ff107e24 */ /* 0x000fe4000f8e00ff */
[----:B------:R-:W-:-:S07]  /*160f0*/  IMAD.MOV.U32 R18, RZ, RZ, RZ ;  /* 0x000000ffff127224 */ /* 0x000fce00078e00ff */
.L_x_12471:
[----:B------:R-:W-:-:S13]  /*16100*/  ISETP.NE.AND P0, PT, R5, RZ, PT ;  /* 0x000000ff0500720c */ /* 0x000fda0003f05270 */
[----:B------:R-:W0:Y:S01]  /*16110*/  @!P0 S2R R3, SR_CgaCtaId ;  /* 0x0000000000038919 */ /* 0x000e220000008800 */
[----:B------:R-:W-:-:S04]  /*16120*/  @!P0 MOV R0, 0x400 ;  /* 0x0000040000008802 */ /* 0x000fc80000000f00 */
[----:B0-----:R-:W-:-:S05]  /*16130*/  @!P0 LEA R0, R3, R0, 0x18 ;  /* 0x0000000003008211 */ /* 0x001fca00078ec0ff */
[----:B------:R0:W-:Y:S01]  /*16140*/  @!P0 STS.128 [R0+0x2d8d0], R16 ;  /* 0x02d8d01000008388 */ /* 0x0001e20000000c00 */
[----:B------:R-:W-:Y:S06]  /*16150*/  BAR.ARV 0x5, 0x200 ;  /* 0x0148000000007b1d */ /* 0x000fec0000002000 */
.L_x_12464:
[----:B0-----:R-:W-:Y:S01]  /*16160*/  IMAD.MOV.U32 R0, RZ, RZ, 0x1 ;  /* 0x00000001ff007424 */ /* 0x001fe200078e00ff */
[----:B------:R-:W-:Y:S01]  /*16170*/  ULDC UR4, c[0x0][0xc3c] ;  /* 0x00030f0000047ab9 */ /* 0x000fe20000000800 */
[----:B------:R-:W-:Y:S01]  /*16180*/  IMAD.MOV.U32 R26, RZ, RZ, RZ ;  /* 0x000000ffff1a7224 */ /* 0x000fe200078e00ff */
[----:B-1----:R-:W-:Y:S02]  /*16190*/  ISETP.GE.AND P0, PT, R19, UR4, PT ;  /* 0x0000000413007c0c */ /* 0x002fe4000bf06270 */
        /* <DEDUP_REMOVED lines=13> */
[----:B------:R-:W-:Y:S02]  /*16270*/  MOV R22, UR4 ;  /* 0x0000000400167c02 */ /* 0x000fe40008000f00 */
[C---:B-1----:R-:W-:Y:S02]  /*16280*/  LOP3.LUT R6, R7.reuse, 0x7f, RZ, 0xc0, !PT ;  /* 0x0000007f07067812 */ /* 0x042fe400078ec0ff */
[----:B0-----:R-:W-:-:S03]  /*16290*/  SHF.L.U32 R0, R7, 0x3, RZ ;  /* 0x0000000307007819 */ /* 0x001fc600000006ff */
        /* <DEDUP_REMOVED lines=13> */
[----:B------:R0:W-:Y:S04]  /*16370*/  STL [R1+0x4], R4 ;  /* 0x0000040401007387 */ /* 0x0001e80000100800 */
[----:B------:R1:W-:Y:S04]  /*16380*/  STL [R1+0x48], RZ ;  /* 0x000048ff01007387 */ /* 0x0003e80000100800 */
[----:B------:R1:W-:Y:S01]  /*16390*/  STL [R1], R6 ;  /* 0x0000000601007387 */ /* 0x0003e20000100800 */
[----:B0-----:R-:W-:Y:S02]  /*163a0*/  LOP3.LUT R4, R3, R2, RZ, 0xfc, !PT ;  /* 0x0000000203047212 */ /* 0x001fe400078efcff */
[----:B------:R-:W-:-:S02]  /*163b0*/  LOP3.LUT R3, R0, 0x20, RZ, 0xfc, !PT ;  /* 0x0000002000037812 */ /* 0x000fc400078efcff */
[----:B------:R-:W-:Y:S01]  /*163c0*/  LOP3.LUT R2, R0, 0x40, RZ, 0xfc, !PT ;  /* 0x0000004000027812 */ /* 0x000fe200078efcff */
[----:B------:R-:W-:-:S05]  /*163d0*/  IMAD R0, R5, 0x2, R22 ;  /* 0x0000000205007824 */ /* 0x000fca00078e0216 */
[----:B------:R1:W-:Y:S02]  /*163e0*/  STL [R1+0x30], R0 ;  /* 0x0000300001007387 */ /* 0x0003e40000100800 */
.L_x_12573:
[----:B0-----:R-:W0:Y:S02]  /*163f0*/  LDC.64 R2, c[0x0][0xc88] ;  /* 0x00032200ff027b82 */ /* 0x001e240000000a00 */
[----:B0-----:R-:W-:-:S05]  /*16400*/  IMAD.WIDE R2, R19, 0x4, R2 ;  /* 0x0000000413027825 */ /* 0x001fca00078e0202 */
[----:B--2---:R-:W2:Y:S01]  /*16410*/  LDG.E R29, desc[UR38][R2.64] ;  /* 0x00000026021d7981 */ /* 0x004ea2000c1e1900 */
[----:B------:R-:W-:Y:S05]  /*16420*/  YIELD ;  /* 0x0000000000007946 */ /* 0x000fea0003800000 */
[----:B------:R-:W-:Y:S01]  /*16430*/  ULDC.64 UR4, c[0x0][0xa28] ;  /* 0x00028a0000047ab9 */ /* 0x000fe20000000a00 */
[----:B------:R-:W-:Y:S01]  /*16440*/  IMAD.MOV.U32 R10, RZ, RZ, RZ ;  /* 0x000000ffff0a7224 */ /* 0x000fe200078e00ff */
[----:B------:R-:W-:Y:S01]  /*16450*/  ISETP.NE.U32.AND P0, PT, RZ, UR4, PT ;  /* 0x00000004ff007c0c */ /* 0x000fe2000bf05070 */
[----:B-1----:R-:W-:Y:S01]  /*16460*/  IMAD.MOV.U32 R6, RZ, RZ, RZ ;  /* 0x000000ffff067224 */ /* 0x002fe200078e00ff */
[----:B------:R-:W-:Y:S01]  /*16470*/  ULDC.64 UR8, c[0x0][0xa18] ;  /* 0x0002860000087ab9 */ /* 0x000fe20000000a00 */
[----:B------:R-:W-:Y:S01]  /*16480*/  ULDC.64 UR6, c[0x0][0xa10] ;  /* 0x0002840000067ab9 */ /* 0x000fe20000000a00 */
[----:B------:R-:W-:-:S02]  /*16490*/  ISETP.NE.AND.EX P0, PT, RZ, UR5, PT, P0 ;  /* 0x00000005ff007c0c */ /* 0x000fc4000bf05300 */
        /* <DEDUP_REMOVED lines=20> */
[----:B------:R-:W-:Y:S01]  /*165e0*/  IADD3.X R5, R25, UR7, RZ, P4, !PT ;  /* 0x0000000719057c10 */ /* 0x000fe2000a7fe4ff */
[----:B------:R-:W-:Y:S01]  /*165f0*/  IMAD.U32 R8, RZ, RZ, UR4 ;  /* 0x00000004ff087e24 */ /* 0x000fe2000f8e00ff */
[----:B------:R-:W-:-:S03]  /*16600*/  ULDC.64 UR4, c[0x0][0x418] ;  /* 0x0001060000047ab9 */ /* 0x000fc60000000a00 */
        /* <DEDUP_REMOVED lines=12> */
[----:B0-----:R-:W-:Y:S02]  /*166d0*/  IMAD.U32 R6, RZ, RZ, UR5 ;  /* 0x00000005ff067e24 */ /* 0x001fe4000f8e00ff */
[----:B------:R-:W-:Y:S01]  /*166e0*/  IMAD.U32 R7, RZ, RZ, UR4 ;  /* 0x00000004ff077e24 */ /* 0x000fe2000f8e00ff */
[----:B---3--:R0:W-:Y:S04]  /*166f0*/  STL [R1+0x40], R8 ;  /* 0x0000400801007387 */ /* 0x0081e80000100800 */
[----:B--2---:R0:W-:Y:S01]  /*16700*/  STL [R1+0x28], R10 ;  /* 0x0000280a01007387 */ /* 0x0041e20000100800 */
[----:B------:R-:W-:Y:S01]  /*16710*/  MOV R9, R8 ;  /* 0x0000000800097202 */ /* 0x000fe20000000f00 */
[----:B------:R-:W-:Y:S06]  /*16720*/  @P2 BRA `(.L_x_12473) ;  /* 0x0000000000142947 */ /* 0x000fec0003800000 */
[----:B------:R-:W-:Y:S05]  /*16730*/  @!P0 BRA `(.L_x_12473) ;  /* 0x0000000000108947 */ /* 0x000fea0003800000 */
[----:B0-----:R-:W2:Y:S04]  /*16740*/  LDG.E R8, desc[UR38][R2.64] ;  /* 0x0000002602087981 */ /* 0x001ea8000c1e1900 */
[----:B------:R-:W2:Y:S02]  /*16750*/  LDG.E R2, desc[UR38][R2.64+0x4] ;  /* 0x0000042602027981 */ /* 0x000ea4000c1e1900 */
[----:B--2---:R-:W-:-:S05]  /*16760*/  IMAD.IADD R9, R2, 0x1, -R8 ;  /* 0x0000000102097824 */ /* 0x004fca00078e0a08 */
[----:B------:R1:W-:Y:S02]  /*16770*/  STL [R1+0x40], R9 ;  /* 0x0000400901007387 */ /* 0x0003e40000100800 */
.L_x_12473:
[----:B0-----:R-:W-:Y:S01]  /*16780*/  IMAD.MOV.U32 R8, RZ, RZ, R29 ;  /* 0x000000ffff087224 */ /* 0x001fe200078e001d */
[----:B------:R-:W-:Y:S02]  /*16790*/  ULDC.64 UR4, c[0x0][0xa20] ;  /* 0x0002880000047ab9 */ /* 0x000fe40000000a00 */
[----:B------:R-:W-:Y:S02]  /*167a0*/  ISETP.NE.U32.AND P0, PT, RZ, UR4, PT ;  /* 0x00000004ff007c0c */ /* 0x000fe4000bf05070 */
[----:B------:R0:W-:Y:S02]  /*167b0*/  STL [R1+0x10], R8 ;  /* 0x0000100801007387 */ /* 0x0001e40000100800 */
[----:B------:R-:W-:-:S13]  /*167c0*/  ISETP.NE.AND.EX P0, PT, RZ, UR5, PT, P0 ;  /* 0x00000005ff007c0c */ /* 0x000fda000bf05300 */
[----:B0-----:R-:W-:Y:S05]  /*167d0*/  @!P0 BRA `(.L_x_12474) ;  /* 0x0000000000108947 */ /* 0x001fea0003800000 */
[----:B------:R-:W-:-:S04]  /*167e0*/  IADD3 R2, P0, R24, UR4, RZ ;  /* 0x0000000418027c10 */ /* 0x000fc8000ff1e0ff */
[----:B------:R-:W-:-:S05]  /*167f0*/  IADD3.X R3, R25, UR5, RZ, P0, !PT ;  /* 0x0000000519037c10 */ /* 0x000fca00087fe4ff */
[----:B------:R0:W5:Y:S01]  /*16800*/  LDG.E R7, desc[UR38][R2.64] ;  /* 0x0000002602077981 */ /* 0x000162000c1e1900 */
[----:B------:R-:W-:Y:S05]  /*16810*/  BRA `(.L_x_12475) ;  /* 0x0000000000247947 */ /* 0x000fea0003800000 */
.L_x_12474:
        /* <DEDUP_REMOVED lines=9> */
.L_x_12475:
[----:B0-----:R-:W2:Y:S01]  /*168b0*/  @P1 LDG.E R2, desc[UR38][R4.64] ;  /* 0x0000002604021981 */ /* 0x001ea2000c1e1900 */
[----:B------:R-:W0:Y:S03]  /*168c0*/  LDC R3, c[0x0][0x448] ;  /* 0x00011200ff037b82 */ /* 0x000e260000000800 */
[----:B------:R3:W2:Y:S01]  /*168d0*/  @P1 LDG.E R4, desc[UR38][R4.64+0x4] ;  /* 0x0000042604041981 */ /* 0x0006a2000c1e1900 */
[----:B-----5:R-:W-:Y:S01]  /*168e0*/  IMAD.IADD R7, R7, 0x1, -R10 ;  /* 0x0000000107077824 */ /* 0x020fe200078e0a0a */
[----:B------:R-:W-:Y:S01]  /*168f0*/  BSSY B0, `(.L_x_12476) ;  /* 0x0000169000007945 */ /* 0x000fe20003800000 */
[----:B0-----:R-:W-:-:S13]  /*16900*/  ISETP.NE.AND P0, PT, R3, 0x1, PT ;  /* 0x000000010300780c */ /* 0x001fda0003f05270 */
[----:B------:R-:W0:Y:S08]  /*16910*/  @P0 LDC R3, c[0x0][0x44c] ;  /* 0x00011300ff030b82 */ /* 0x000e300000000800 */
[----:B---3--:R-:W3:Y:S01]  /*16920*/  @P0 LDC R5, c[0x0][0x450] ;  /* 0x00011400ff050b82 */ /* 0x008ee20000000800 */
[----:B--2---:R-:W-:Y:S02]  /*16930*/  @P1 IMAD.IADD R6, R4, 0x1, -R2 ;  /* 0x0000000104061824 */ /* 0x004fe400078e0a02 */
[----:B------:R-:W-:-:S02]  /*16940*/  IMAD R2, R17, 0xc0, RZ ;  /* 0x000000c011027824 */ /* 0x000fc400078e02ff */
[----:B------:R-:W-:-:S03]  /*16950*/  IMAD.IADD R4, R7, 0x1, R6 ;  /* 0x0000000107047824 */ /* 0x000fc600078e0206 */
[----:B------:R-:W-:Y:S01]  /*16960*/  IADD3 R2, R2, 0xbf, RZ ;  /* 0x000000bf02027810 */ /* 0x000fe20007ffe0ff */
[C---:B------:R-:W-:Y:S01]  /*16970*/  VIADD R21, R4.reuse, 0x7f ;  /* 0x0000007f04157836 */ /* 0x040fe20000000000 */
[----:B------:R-:W-:Y:S01]  /*16980*/  IADD3 R20, R4, 0x80, -R9 ;  /* 0x0000008004147810 */ /* 0x000fe20007ffe809 */
[----:B------:R2:W-:Y:S02]  /*16990*/  STL [R1+0x24], R4 ;  /* 0x0000240401007387 */ /* 0x0005e40000100800 */
[----:B0-----:R-:W-:-:S05]  /*169a0*/  @P0 IMAD.HI.U32 R3, R2, R3, RZ ;  /* 0x0000000302030227 */ /* 0x001fca00078e00ff */
[----:B---3--:R-:W-:Y:S02]  /*169b0*/  @P0 SHF.R.U32.HI R2, RZ, R5, R3 ;  /* 0x00000005ff020219 */ /* 0x008fe40000011603 */
[----:B------:R-:W-:-:S03]  /*169c0*/  SHF.R.S32.HI R3, RZ, 0x1f, R21 ;  /* 0x0000001fff037819 */ /* 0x000fc60000011415 */
[----:B------:R-:W-:Y:S01]  /*169d0*/  IMAD.IADD R2, R20, 0x1, R2 ;  /* 0x0000000114027824 */ /* 0x000fe200078e0202 */
[----:B------:R-:W-:-:S04]  /*169e0*/  LEA.HI R21, R3, R21, RZ, 0x7 ;  /* 0x0000001503157211 */ /* 0x000fc800078f38ff */
[----:B------:R-:W-:Y:S02]  /*169f0*/  SHF.R.S32.HI R3, RZ, 0x1f, R2 ;  /* 0x0000001fff037819 */ /* 0x000fe40000011402 */
[----:B------:R-:W-:Y:S02]  /*16a00*/  SHF.R.S32.HI R21, RZ, 0x7, R21 ;  /* 0x00000007ff157819 */ /* 0x000fe40000011415 */
[----:B------:R-:W-:-:S04]  /*16a10*/  LEA.HI R3, R3, R2, RZ, 0x7 ;  /* 0x0000000203037211 */ /* 0x000fc800078f38ff */
[----:B------:R-:W-:-:S04]  /*16a20*/  SHF.R.S32.HI R3, RZ, 0x7, R3 ;  /* 0x00000007ff037819 */ /* 0x000fc80000011403 */
[----:B------:R-:W-:-:S05]  /*16a30*/  VIMNMX R3, R21, R3, PT ;  /* 0x0000000315037248 */ /* 0x000fca0003fe0100 */
[--C-:B------:R-:W-:Y:S02]  /*16a40*/  IMAD R3, R3, 0x80, -R7.reuse ;  /* 0x0000008003037824 */ /* 0x100fe400078e0a07 */
[----:B------:R-:W-:-:S03]  /*16a50*/  IMAD.MOV R7, RZ, RZ, -R7 ;  /* 0x000000ffff077224 */ /* 0x000fc600078e0a07 */
[----:B------:R-:W-:Y:S02]  /*16a60*/  VIMNMX R2, R3, R6, PT ;  /* 0x0000000603027248 */ /* 0x000fe40003fe0100 */
[----:B------:R-:W-:-:S04]  /*16a70*/  VIMNMX R3, RZ, R7, !PT ;  /* 0x00000007ff037248 */ /* 0x000fc80007fe0100 */
[----:B------:R-:W-:Y:S02]  /*16a80*/  ISETP.GT.AND P0, PT, R2, R3, PT ;  /* 0x000000030200720c */ /* 0x000fe40003f04270 */
[----:B------:R-:W-:-:S11]  /*16a90*/  SHF.R.U32.HI R3, RZ, 0x7, R3 ;  /* 0x00000007ff037819 */ /* 0x000fd60000011603 */
[----:B------:R-:W-:-:S04]  /*16aa0*/  @P0 IADD3 R2, R2, 0x7f, RZ ;  /* 0x0000007f02020810 */ /* 0x000fc80007ffe0ff */
[----:B--2---:R-:W-:-:S04]  /*16ab0*/  @P0 SHF.R.S32.HI R4, RZ, 0x1f, R2 ;  /* 0x0000001fff040819 */ /* 0x004fc80000011402 */
        /* <DEDUP_REMOVED lines=13> */
.L_x_12627:
[----:B--2---:R-:W-:Y:S02]  /*16b90*/  ISETP.NE.AND P0, PT, R14, RZ, PT ;  /* 0x000000ff0e00720c */ /* 0x004fe40003f05270 */
[----:B------:R-:W-:-:S11]  /*16ba0*/  PLOP3.LUT P6, PT, PT, PT, PT, 0x8, 0x0 ;  /* 0x000000000000781c */ /* 0x000fd60003fce170 */
[----:B------:R-:W-:Y:S05]  /*16bb0*/  @P0 BRA `(.L_x_12479) ;  /* 0x00000000000c0947 */ /* 0x000fea0003800000 */
[----:B------:R-:W-:-:S03]  /*16bc0*/  UMOV UR4, 0xffffffff ;  /* 0xffffffff00047882 */ /* 0x000fc60000000000 */
[----:B------:R-:W-:Y:S05]  /*16bd0*/  BRA.DIV UR4, `(.L_x_12480) ;  /* 0x0000006604fc7947 */ /* 0x000fea000b800000 */
[----:B------:R-:W-:-:S13]  /*16be0*/  ELECT P6, URZ, PT ;  /* 0x00000000003f782f */ /* 0x000fda00038c0000 */
.L_x_12479:
        /* <DEDUP_REMOVED lines=9> */
.L_x_12630:
[----:B------:R-:W-:Y:S05]  /*16c80*/  BSYNC B1 ;  /* 0x0000000000017941 */ /* 0x000fea0003800000 */
.L_x_12481:
[----:B------:R-:W-:Y:S04]  /*16c90*/  BSSY B1, `(.L_x_12483) ;  /* 0x000008c000017945 */ /* 0x000fe80003800000 */
[----:B------:R-:W-:Y:S05]  /*16ca0*/  @!P6 BRA `(.L_x_12484) ;  /* 0x000000080028e947 */ /* 0x000fea0003800000 */
[----:B------:R-:W2:Y:S01]  /*16cb0*/  LDL R7, [R1+0x4] ;  /* 0x0000040001077983 */ /* 0x000ea20000100800 */
[----:B------:R-:W-:Y:S01]  /*16cc0*/  IMAD R8, R28, 0x8, R22 ;  /* 0x000000081c087824 */ /* 0x000fe200078e0216 */
[----:B------:R-:W3:Y:S01]  /*16cd0*/  S2R R6, SR_TID.X ;  /* 0x0000000000067919 */ /* 0x000ee20000002100 */
[----:B------:R-:W-:Y:S01]  /*16ce0*/  BSSY B2, `(.L_x_12485) ;  /* 0x0000006000027945 */ /* 0x000fe20003800000 */
[----:B---3--:R-:W-:-:S04]  /*16cf0*/  LOP3.LUT R6, R6, 0x7f, RZ, 0xc0, !PT ;  /* 0x0000007f06067812 */ /* 0x008fc800078ec0ff */
[----:B------:R-:W-:Y:S02]  /*16d00*/  ISETP.NE.AND P1, PT, R6, RZ, PT ;  /* 0x000000ff0600720c */ /* 0x000fe40003f25270 */
[----:B--2---:R-:W-:-:S04]  /*16d10*/  SHF.L.U32 R10, R7, 0x1f, RZ ;  /* 0x0000001f070a7819 */ /* 0x004fc800000006ff */
[----:B------:R-:W2:Y:S02]  /*16d20*/  SYNCS.PHASECHK.TRANS64.TRYWAIT P0, [R8+URZ+0x2d8a0], R10 ;  /* 0x02d8a00a080075a7 */ /* 0x000ea4000800017f */
[----:B--2---:R-:W-:Y:S05]  /*16d30*/  @!P0 BRA `(.L_x_12486) ;  /* 0x0000006400d88947 */ /* 0x004fea0003800000 */
.L_x_12631:
[----:B------:R-:W-:Y:S05]  /*16d40*/  BSYNC B2 ;  /* 0x0000000000027941 */ /* 0x000fea0003800000 */
.L_x_12485:
[----:B------:R-:W-:Y:S04]  /*16d50*/  BSSY B2, `(.L_x_12487) ;  /* 0x0000009000027945 */ /* 0x000fe80003800000 */
[----:B------:R-:W-:Y:S05]  /*16d60*/  @P1 BRA `(.L_x_12488) ;  /* 0x00000000001c1947 */ /* 0x000fea0003800000 */
[----:B0-----:R-:W0:Y:S02]  /*16d70*/  S2R R5, SR_TID.X ;  /* 0x0000000000057919 */ /* 0x001e240000002100 */
[----:B0-----:R-:W-:Y:S01]  /*16d80*/  LOP3.LUT R6, R5, 0x1f, RZ, 0xc0, !PT ;  /* 0x0000001f05067812 */ /* 0x001fe200078ec0ff */
[----:B------:R-:W-:-:S03]  /*16d90*/  IMAD.MOV.U32 R5, RZ, RZ, 0x6000 ;  /* 0x00006000ff057424 */ /* 0x000fc600078e00ff */
[----:B------:R-:W-:Y:S01]  /*16da0*/  ISETP.NE.AND P0, PT, R6, RZ, PT ;  /* 0x000000ff0600720c */ /* 0x000fe20003f05270 */
[----:B------:R3:W-:-:S12]  /*16db0*/  SYNCS.ARRIVE.TRANS64 RZ, [R8+URZ+0x2d890], R5 ;  /* 0x02d8900508ff79a7 */ /* 0x0007d8000800003f */
[----:B---3--:R-:W-:Y:S05]  /*16dc0*/  @!P0 BRA `(.L_x_12488) ;  /* 0x0000000000048947 */ /* 0x008fea0003800000 */
[----:B------:R-:W-:Y:S01]  /*16dd0*/  BPT.TRAP 0x1 ;  /* 0x000000040000795c */ /* 0x000fe20000300000 */
.L_x_12488:
[----:B------:R-:W-:Y:S05]  /*16de0*/  BSYNC B2 ;  /* 0x0000000000027941 */ /* 0x000fea0003800000 */
.L_x_12487:
[----:B------:R-:W-:Y:S01]  /*16df0*/  IMAD.MOV.U32 R14, RZ, RZ, RZ ;  /* 0x000000ffff0e7224 */ /* 0x000fe200078e00ff */
[----:B------:R-:W-:Y:S01]  /*16e00*/  LEA R6, R4, R0, 0x7 ;  /* 0x0000000004067211 */ /* 0x000fe200078e38ff */
[----:B------:R-:W-:Y:S01]  /*16e10*/  IMAD R7, R28, 0x6000, R22 ;  /* 0x000060001c077824 */ /* 0x000fe200078e0216 */
[----:B------:R-:W-:Y:S01]  /*16e20*/  UIADD3 UR4, UP0, UR42, 0x570, URZ ;  /* 0x000005702a047890 */ /* 0x000fe2000ff1e03f */
[----:B------:R-:W-:Y:S01]  /*16e30*/  PLOP3.LUT P0, PT, PT, PT, PT, 0x80, 0x0 ;  /* 0x000000000000781c */ /* 0x000fe20003f0f070 */
[----:B0-----:R-:W-:Y:S01]  /*16e40*/  VIADD R5, R8, 0x2d890 ;  /* 0x0002d89008057836 */ /* 0x001fe20000000000 */
[----:B------:R-:W-:Y:S01]  /*16e50*/  R2UR UR10, R14 ;  /* 0x000000000e0a72ca */ /* 0x000fe200000e0000 */
[----:B------:R-:W-:Y:S01]  /*16e60*/  VIADD R6, R6, 0xffffff80 ;  /* 0xffffff8006067836 */ /* 0x000fe20000000000 */
[----:B------:R-:W-:Y:S01]  /*16e70*/  UIADD3.X UR5, URZ, UR43, URZ, UP0, !UPT ;  /* 0x0000002b3f057290 */ /* 0x000fe200087fe43f */
[----:B-1----:R-:W-:Y:S01]  /*16e80*/  VIADD R9, R7, 0x15400 ;  /* 0x0001540007097836 */ /* 0x002fe20000000000 */
[----:B------:R-:W-:Y:S01]  /*16e90*/  UMOV UR6, 0x0 ;  /* 0x0000000000067882 */ /* 0x000fe20000000000 */
[----:B------:R-:W-:-:S10]  /*16ea0*/  UMOV UR7, 0x12f00000 ;  /* 0x12f0000000077882 */ /* 0x000fd40000000000 */
.L_x_12489:
        /* <DEDUP_REMOVED lines=16> */
.L_x_12490:
        /* <DEDUP_REMOVED lines=16> */
.L_x_12491:
        /* <DEDUP_REMOVED lines=13> */
.L_x_12632:
[----:B------:R-:W-:Y:S05]  /*17180*/  BSYNC B2 ;  /* 0x0000000000027941 */ /* 0x000fea0003800000 */
.L_x_12492:
[----:B------:R-:W-:Y:S01]  /*17190*/  BSSY B2, `(.L_x_12494) ;  /* 0x000000b000027945 */ /* 0x000fe20003800000 */
[----:B0-2---:R-:W-:Y:S02]  /*171a0*/  IMAD.MOV.U32 R10, RZ, RZ, 0x0 ;  /* 0x00000000ff0a7424 */ /* 0x005fe400078e00ff */
[----:B------:R-:W-:Y:S01]  /*171b0*/  IMAD.MOV.U32 R11, RZ, RZ, 0x12f00000 ;  /* 0x12f00000ff0b7424 */ /* 0x000fe200078e00ff */
[----:B------:R-:W-:Y:S06]  /*171c0*/  @P1 BRA `(.L_x_12495) ;  /* 0x00000000001c1947 */ /* 0x000fec0003800000 */
[----:B------:R-:W0:Y:S02]  /*171d0*/  S2R R5, SR_TID.X ;  /* 0x0000000000057919 */ /* 0x000e240000002100 */
[----:B0-----:R-:W-:Y:S01]  /*171e0*/  LOP3.LUT R9, R5, 0x1f, RZ, 0xc0, !PT ;  /* 0x0000001f05097812 */ /* 0x001fe200078ec0ff */
[----:B------:R-:W-:-:S03]  /*171f0*/  IMAD.MOV.U32 R5, RZ, RZ, 0x6000 ;  /* 0x00006000ff057424 */ /* 0x000fc600078e00ff */
[----:B------:R-:W-:Y:S01]  /*17200*/  ISETP.NE.AND P0, PT, R9, RZ, PT ;  /* 0x000000ff0900720c */ /* 0x000fe20003f05270 */
[----:B------:R0:W-:-:S12]  /*17210*/  SYNCS.ARRIVE.TRANS64 RZ, [R8+URZ+0x2d8b0], R5 ;  /* 0x02d8b00508ff79a7 */ /* 0x0001d8000800003f */
[----:B0-----:R-:W-:Y:S05]  /*17220*/  @!P0 BRA `(.L_x_12495) ;  /* 0x0000000000048947 */ /* 0x001fea0003800000 */
[----:B------:R-:W-:Y:S01]  /*17230*/  BPT.TRAP 0x1 ;  /* 0x000000040000795c */ /* 0x000fe20000300000 */
.L_x_12495:
[----:B------:R-:W-:Y:S05]  /*17240*/  BSYNC B2 ;  /* 0x0000000000027941 */ /* 0x000fea0003800000 */
.L_x_12494:
        /* <DEDUP_REMOVED lines=8> */
.L_x_12496:
        /* <DEDUP_REMOVED lines=15> */
.L_x_12497:
        /* <DEDUP_REMOVED lines=15> */
.L_x_12498:
        /* <DEDUP_REMOVED lines=10> */
.L_x_12484:
[----:B------:R-:W-:Y:S05]  /*17550*/  BSYNC B1 ;  /* 0x0000000000017941 */ /* 0x000fea0003800000 */
.L_x_12483:
[----:B0-----:R-:W2:Y:S01]  /*17560*/  LDL.LU R5, [R1+0x4] ;  /* 0x0000040001057983 */ /* 0x001ea20000300800 */
[----:B------:R-:W-:Y:S01]  /*17570*/  VIADD R28, R28, 0x1 ;  /* 0x000000011c1c7836 */ /* 0x000fe20000000000 */
[----:B------:R-:W-:Y:S01]  /*17580*/  PLOP3.LUT P0, PT, PT, PT, PT, 0x8, 0x0 ;  /* 0x000000000000781c */ /* 0x000fe20003f0e170 */
[----:B-1----:R-:W-:-:S03]  /*17590*/  VIADD R9, R4, 0xfffffffe ;  /* 0xfffffffe04097836 */ /* 0x002fc60000000000 */
[C---:B------:R-:W-:Y:S02]  /*175a0*/  ISETP.NE.AND P1, PT, R28.reuse, 0x2, PT ;  /* 0x000000021c00780c */ /* 0x040fe40003f25270 */
[----:B------:R-:W-:Y:S02]  /*175b0*/  ISETP.GE.AND P2, PT, R9, R3, PT ;  /* 0x000000030900720c */ /* 0x000fe40003f46270 */
[----:B------:R-:W-:Y:S02]  /*175c0*/  SEL R4, RZ, 0x1, P1 ;  /* 0x00000001ff047807 */ /* 0x000fe40000800000 */
[----:B------:R-:W-:Y:S02]  /*175d0*/  SEL R28, R28, RZ, P1 ;  /* 0x000000ff1c1c7207 */ /* 0x000fe40000800000 */
[----:B--2---:R-:W-:-:S05]  /*175e0*/  LOP3.LUT R5, R5, R4, RZ, 0x3c, !PT ;  /* 0x0000000405057212 */ /* 0x004fca00078e3cff */
[----:B------:R0:W-:Y:S02]  /*175f0*/  STL [R1+0x4], R5 ;  /* 0x0000040501007387 */ /* 0x0001e40000100800 */
[----:B------:R-:W-:Y:S05]  /*17600*/  @!P2 BRA `(.L_x_12477) ;  /* 0x00000008005ca947 */ /* 0x000fea0003800000 */
.L_x_12515:
[----:B------:R-:W-:Y:S05]  /*17610*/  YIELD ;  /* 0x0000000000007946 */ /* 0x000fea0003800000 */
[----:B------:R-:W-:Y:S04]  /*17620*/  BSSY B1, `(.L_x_12499) ;  /* 0x000008b000017945 */ /* 0x000fe80003800000 */
[----:B--2---:R-:W-:Y:S05]  /*17630*/  @!P6 BRA `(.L_x_12500) ;  /* 0x000000080024e947 */ /* 0x004fea0003800000 */
        /* <DEDUP_REMOVED lines=9> */
.L_x_12633:
[----:B------:R-:W-:Y:S05]  /*176d0*/  BSYNC B2 ;  /* 0x0000000000027941 */ /* 0x000fea0003800000 */
.L_x_12501:
        /* <DEDUP_REMOVED lines=9> */
.L_x_12504:
[----:B------:R-:W-:Y:S05]  /*17770*/  BSYNC B2 ;  /* 0x0000000000027941 */ /* 0x000fea0003800000 */
.L_x_12503:
        /* <DEDUP_REMOVED lines=11> */
.L_x_12505:
        /* <DEDUP_REMOVED lines=16> */
.L_x_12506:
        /* <DEDUP_REMOVED lines=16> */
.L_x_12507:
        /* <DEDUP_REMOVED lines=13> */
.L_x_12634:
[----:B------:R-:W-:Y:S05]  /*17b00*/  BSYNC B2 ;  /* 0x0000000000027941 */ /* 0x000fea0003800000 */
.L_x_12508:
[----:B------:R-:W-:Y:S01]  /*17b10*/  BSSY B2, `(.L_x_12510) ;  /* 0x000000b000027945 */ /* 0x000fe20003800000 */
[----:B------:R-:W-:Y:S01]  /*17b20*/  IMAD.MOV.U32 R10, RZ, RZ, 0x0 ;  /* 0x00000000ff0a7424 */ /* 0x000fe200078e00ff */
[----:B------:R-:W-:Y:S02]  /*17b30*/  MOV R11, 0x12f00000 ;  /* 0x12f00000000b7802 */ /* 0x000fe40000000f00 */
[----:B------:R-:W-:Y:S05]  /*17b40*/  @P2 BRA `(.L_x_12511) ;  /* 0x00000000001c2947 */ /* 0x000fea0003800000 */
[----:B------:R-:W2:Y:S02]  /*17b50*/  S2R R4, SR_TID.X ;  /* 0x0000000000047919 */ /* 0x000ea40000002100 */
[----:B--2---:R-:W-:Y:S01]  /*17b60*/  LOP3.LUT R15, R4, 0x1f, RZ, 0xc0, !PT ;  /* 0x0000001f040f7812 */ /* 0x004fe200078ec0ff */
[----:B------:R-:W-:-:S03]  /*17b70*/  IMAD.MOV.U32 R4, RZ, RZ, 0x6000 ;  /* 0x00006000ff047424 */ /* 0x000fc600078e00ff */
[----:B------:R-:W-:Y:S01]  /*17b80*/  ISETP.NE.AND P1, PT, R15, RZ, PT ;  /* 0x000000ff0f00720c */ /* 0x000fe20003f25270 */
[----:B------:R2:W-:-:S12]  /*17b90*/  SYNCS.ARRIVE.TRANS64 RZ, [R8+URZ+0x2d8b0], R4 ;  /* 0x02d8b00408ff79a7 */ /* 0x0005d8000800003f */
[----:B--2---:R-:W-:Y:S05]  /*17ba0*/  @!P1 BRA `(.L_x_12511) ;  /* 0x0000000000049947 */ /* 0x004fea0003800000 */
[----:B------:R-:W-:Y:S01]  /*17bb0*/  BPT.TRAP 0x1 ;  /* 0x000000040000795c */ /* 0x000fe20000300000 */
.L_x_12511:
[----:B------:R-:W-:Y:S05]  /*17bc0*/  BSYNC B2 ;  /* 0x0000000000027941 */ /* 0x000fea0003800000 */
.L_x_12510:
        /* <DEDUP_REMOVED lines=8> */
.L_x_12512:
        /* <DEDUP_REMOVED lines=15> */
.L_x_12513:
        /* <DEDUP_REMOVED lines=15> */
.L_x_12514:
        /* <DEDUP_REMOVED lines=10> */
.L_x_12500:
[----:B------:R-:W-:Y:S05]  /*17ed0*/  BSYNC B1 ;  /* 0x0000000000017941 */ /* 0x000fea0003800000 */
.L_x_12499:
[----:B------:R-:W2:Y:S01]  /*17ee0*/  LDL.LU R7, [R1+0x4] ;  /* 0x0000040001077983 */ /* 0x000ea20000300800 */
[----:B------:R-:W-:Y:S01]  /*17ef0*/  VIADD R28, R28, 0x1 ;  /* 0x000000011c1c7836 */ /* 0x000fe20000000000 */
[C---:B------:R-:W-:Y:S02]  /*17f00*/  ISETP.GT.AND P2, PT, R9.reuse, R3, PT ;  /* 0x000000030900720c */ /* 0x040fe40003f44270 */
[----:B------:R-:W-:Y:S02]  /*17f10*/  IADD3 R9, R9, -0x1, RZ ;  /* 0xffffffff09097810 */ /* 0x000fe40007ffe0ff */
[----:B------:R-:W-:-:S04]  /*17f20*/  ISETP.NE.AND P1, PT, R28, 0x2, PT ;  /* 0x000000021c00780c */ /* 0x000fc80003f25270 */
[----:B------:R-:W-:Y:S02]  /*17f30*/  SEL R4, RZ, 0x1, P1 ;  /* 0x00000001ff047807 */ /* 0x000fe40000800000 */
[----:B------:R-:W-:Y:S02]  /*17f40*/  SEL R28, R28, RZ, P1 ;  /* 0x000000ff1c1c7207 */ /* 0x000fe40000800000 */
[----:B--2---:R-:W-:-:S05]  /*17f50*/  LOP3.LUT R7, R7, R4, RZ, 0x3c, !PT ;  /* 0x0000000407077212 */ /* 0x004fca00078e3cff */
[----:B------:R2:W-:Y:S01]  /*17f60*/  STL [R1+0x4], R7 ;  /* 0x0000040701007387 */ /* 0x0005e20000100800 */
[----:B------:R-:W-:Y:S05]  /*17f70*/  @P2 BRA `(.L_x_12515) ;  /* 0xfffffff400a42947 */ /* 0x000fea000383ffff */
.L_x_12477:
[----:B------:R-:W-:Y:S05]  /*17f80*/  BSYNC B0 ;  /* 0x0000000000007941 */ /* 0x000fea0003800000 */
.L_x_12476:
[----:B------:R-:W3:Y:S01]  /*17f90*/  LDC R0, c[0x0][0x448] ;  /* 0x00011200ff007b82 */ /* 0x000ee20000000800 */
[----:B------:R-:W-:Y:S01]  /*17fa0*/  IMAD.MOV.U32 R2, RZ, RZ, 0xc0 ;  /* 0x000000c0ff027424 */ /* 0x000fe200078e00ff */
[----:B------:R-:W-:Y:S05]  /*17fb0*/  @!P0 WARPSYNC.ALL ;  /* 0x0000000000008948 */ /* 0x000fea0003800000 */
[----:B------:R-:W-:Y:S01]  /*17fc0*/  IMAD R2, R17, R2, 0xbf ;  /* 0x000000bf11027424 */ /* 0x000fe200078e0202 */
[----:B------:R-:W-:Y:S01]  /*17fd0*/  BSSY B7, `(.L_x_12516) ;  /* 0x000035a000077945 */ /* 0x000fe20003800000 */
[----:B------:R-:W-:Y:S01]  /*17fe0*/  @!P0 BAR.SYNC.DEFER_BLOCKING 0xc, 0x200 ;  /* 0x0308000000008b1d */ /* 0x000fe20000010000 */
[----:B---3--:R-:W-:-:S13]  /*17ff0*/  ISETP.NE.AND P1, PT, R0, 0x1, PT ;  /* 0x000000010000780c */ /* 0x008fda0003f25270 */
[----:B------:R-:W3:Y:S08]  /*18000*/  @P1 LDC R0, c[0x0][0x44c] ;  /* 0x00011300ff001b82 */ /* 0x000ef00000000800 */
[----:B------:R-:W4:Y:S01]  /*18010*/  @P1 LDC R3, c[0x0][0x450] ;  /* 0x00011400ff031b82 */ /* 0x000f220000000800 */
[----:B---3--:R-:W-:-:S05]  /*18020*/  @P1 IMAD.HI.U32 R0, R2, R0, RZ ;  /* 0x0000000002001227 */ /* 0x008fca00078e00ff */
[----:B----4-:R-:W-:-:S05]  /*18030*/  @P1 SHF.R.U32.HI R2, RZ, R3, R0 ;  /* 0x00000003ff021219 */ /* 0x010fca0000011600 */
[----:B------:R-:W-:-:S05]  /*18040*/  IMAD.IADD R2, R20, 0x1, R2 ;  /* 0x0000000114027824 */ /* 0x000fca00078e0202 */
[----:B------:R-:W-:-:S04]  /*18050*/  SHF.R.S32.HI R0, RZ, 0x1f, R2 ;  /* 0x0000001fff007819 */ /* 0x000fc80000011402 */
[----:B------:R-:W-:-:S04]  /*18060*/  LEA.HI R0, R0, R2, RZ, 0x7 ;  /* 0x0000000200007211 */ /* 0x000fc800078f38ff */
[----:B------:R-:W-:-:S04]  /*18070*/  SHF.R.S32.HI R0, RZ, 0x7, R0 ;  /* 0x00000007ff007819 */ /* 0x000fc80000011400 */
[----:B------:R-:W-:-:S04]  /*18080*/  VIMNMX R4, R21, R0, PT ;  /* 0x0000000015047248 */ /* 0x000fc80003fe0100 */
[----:B------:R-:W-:Y:S01]  /*18090*/  ISETP.GT.AND P0, PT, R4, RZ, PT ;  /* 0x000000ff0400720c */ /* 0x000fe20003f04270 */
[----:B------:R3:W-:-:S12]  /*180a0*/  STL [R1+0x34], R4 ;  /* 0x0000340401007387 */ /* 0x0007d80000100800 */
[----:B---3--:R-:W-:Y:S05]  /*180b0*/  @P0 BRA `(.L_x_12517) ;  /* 0x0000000000440947 */ /* 0x008fea0003800000 */
[----:B------:R-:W3:Y:S02]  /*180c0*/  S2R R4, SR_TID.X ;  /* 0x0000000000047919 */ /* 0x000ee40000002100 */
[----:B---3--:R-:W-:-:S04]  /*180d0*/  LOP3.LUT R4, R4, 0x7f, RZ, 0xc0, !PT ;  /* 0x0000007f04047812 */ /* 0x008fc800078ec0ff */
[----:B------:R-:W-:-:S13]  /*180e0*/  ISETP.NE.AND P0, PT, R4, RZ, PT ;  /* 0x000000ff0400720c */ /* 0x000fda0003f05270 */
[----:B------:R-:W-:Y:S05]  /*180f0*/  @P0 BRA `(.L_x_12518) ;  /* 0x00000034001c0947 */ /* 0x000fea0003800000 */
[----:B0-----:R-:W0:Y:S01]  /*18100*/  S2R R5, SR_LANEID ;  /* 0x0000000000057919 */ /* 0x001e220000000000 */
[----:B------:R-:W-:Y:S01]  /*18110*/  VOTEU.ANY UR4, UPT, PT ;  /* 0x0000000000047886 */ /* 0x000fe200038e0100 */
[----:B------:R-:W3:Y:S01]  /*18120*/  LDC.64 R2, c[0x0][0xc60] ;  /* 0x00031800ff027b82 */ /* 0x000ee20000000a00 */
[----:B------:R-:W0:Y:S02]  /*18130*/  FLO.U32 R0, UR4 ;  /* 0x0000000400007d00 */ /* 0x000e2400080e0000 */
[----:B0-----:R-:W-:-:S06]  /*18140*/  ISETP.EQ.U32.AND P0, PT, R0, R5, PT ;  /* 0x000000050000720c */ /* 0x001fcc0003f02070 */
[----:B------:R-:W3:Y:S07]  /*18150*/  POPC R5, UR4 ;  /* 0x0000000400057d09 */ /* 0x000eee0008000000 */
[----:B---3--:R-:W3:Y:S01]  /*18160*/  @P0 ATOMG.E.ADD.STRONG.GPU PT, R3, desc[UR38][R2.64], R5 ;  /* 0x00000005020309a8 */ /* 0x008ee200081ee1e6 */
[----:B------:R-:W0:Y:S02]  /*18170*/  S2R R4, SR_LTMASK ;  /* 0x0000000000047919 */ /* 0x000e240000003900 */
[----:B0-----:R-:W-:-:S04]  /*18180*/  LOP3.LUT R4, R4, UR4, RZ, 0xc0, !PT ;  /* 0x0000000404047c12 */ /* 0x001fc8000f8ec0ff */
[----:B--2---:R-:W0:Y:S01]  /*18190*/  POPC R7, R4 ;  /* 0x0000000400077309 */ /* 0x004e220000000000 */
[----:B---3--:R-:W0:Y:S02]  /*181a0*/  SHFL.IDX PT, R0, R3, R0, 0x1f ;  /* 0x00001f0003007589 */ /* 0x008e2400000e0000 */
[----:B0-----:R-:W-:Y:S01]  /*181b0*/  IADD3 R16, R0, UR37, R7 ;  /* 0x0000002500107c10 */ /* 0x001fe2000fffe007 */
[----:B------:R-:W-:Y:S06]  /*181c0*/  BRA `(.L_x_12518) ;  /* 0x0000003000e87947 */ /* 0x000fec0003800000 */
.L_x_12517:
        /* <DEDUP_REMOVED lines=9> */
[----:B--2---:R-:W-:Y:S01]  /*18260*/  MOV R7, UR9 ;  /* 0x0000000900077c02 */ /* 0x004fe20008000f00 */
[----:B------:R-:W2:Y:S01]  /*18270*/  LDC.64 R2, c[0x4][R2] ;  /* 0x0100000002027b82 */ /* 0x000ea20000000a00 */
[----:B0-----:R-:W-:Y:S02]  /*18280*/  IMAD.U32 R5, RZ, RZ, UR7 ;  /* 0x00000007ff057e24 */ /* 0x001fe4000f8e00ff */
[----:B------:R-:W-:Y:S02]  /*18290*/  IMAD.U32 R6, RZ, RZ, UR8 ;  /* 0x00000008ff067e24 */ /* 0x000fe4000f8e00ff */
[----:B------:R-:W-:-:S02]  /*182a0*/  IMAD.U32 R10, RZ, RZ, UR4 ;  /* 0x00000004ff0a7e24 */ /* 0x000fc4000f8e00ff */
[----:B------:R-:W-:Y:S02]  /*182b0*/  IMAD.U32 R11, RZ, RZ, UR5 ;  /* 0x00000005ff0b7e24 */ /* 0x000fe4000f8e00ff */
[----:B------:R-:W-:Y:S02]  /*182c0*/  IMAD.MOV.U32 R8, RZ, RZ, 0x70 ;  /* 0x00000070ff087424 */ /* 0x000fe400078e00ff */
[----:B------:R-:W-:Y:S02]  /*182d0*/  IMAD.MOV.U32 R12, RZ, RZ, 0x1 ;  /* 0x00000001ff0c7424 */ /* 0x000fe400078e00ff */
[----:B------:R-:W-:-:S07]  /*182e0*/  IMAD.MOV.U32 R13, RZ, RZ, RZ ;  /* 0x000000ffff0d7224 */ /* 0x000fce00078e00ff */
[----:B------:R-:W-:-:S07]  /*182f0*/  LEPC R20, `(.L_x_12520) ;  /* 0x000000001014794e */ /* 0x000fce0000000000 */
[----:B-12---:R-:W-:Y:S05]  /*18300*/  CALL.ABS.NOINC R2 ;  /* 0x0000000002007343 */ /* 0x006fea0003c00000 */
.L_x_12520:
[----:B------:R-:W-:Y:S05]  /*18310*/  BSYNC B6 ;  /* 0x0000000000067941 */ /* 0x000fea0003800000 */
.L_x_12519:
        /* <DEDUP_REMOVED lines=8> */
[----:B------:R3:W4:Y:S01]  /*183a0*/  LDC.64 R2, c[0x4][R27] ;  /* 0x010000001b027b82 */ /* 0x0007220000000a00 */
[----:B------:R-:W-:Y:S01]  /*183b0*/  MOV R4, UR6 ;  /* 0x0000000600047c02 */ /* 0x000fe20008000f00 */
[----:B0-----:R-:W-:Y:S01]  /*183c0*/  IMAD.U32 R5, RZ, RZ, UR7 ;  /* 0x00000007ff057e24 */ /* 0x001fe2000f8e00ff */
[----:B------:R-:W-:Y:S01]  /*183d0*/  MOV R12, 0x1 ;  /* 0x00000001000c7802 */ /* 0x000fe20000000f00 */
[----:B------:R-:W-:Y:S02]  /*183e0*/  IMAD.U32 R6, RZ, RZ, UR8 ;  /* 0x00000008ff067e24 */ /* 0x000fe4000f8e00ff */
[----:B--2---:R-:W-:-:S02]  /*183f0*/  IMAD.U32 R7, RZ, RZ, UR9 ;  /* 0x00000009ff077e24 */ /* 0x004fc4000f8e00ff */
[----:B------:R-:W-:Y:S02]  /*18400*/  IMAD.U32 R10, RZ, RZ, UR4 ;  /* 0x00000004ff0a7e24 */ /* 0x000fe4000f8e00ff */
[----:B------:R-:W-:Y:S02]  /*18410*/  IMAD.U32 R11, RZ, RZ, UR5 ;  /* 0x00000005ff0b7e24 */ /* 0x000fe4000f8e00ff */
[----:B------:R-:W-:Y:S02]  /*18420*/  IMAD.MOV.U32 R8, RZ, RZ, 0x70 ;  /* 0x00000070ff087424 */ /* 0x000fe400078e00ff */
[----:B---3--:R-:W-:-:S07]  /*18430*/  IMAD.MOV.U32 R13, RZ, RZ, RZ ;  /* 0x000000ffff0d7224 */ /* 0x008fce00078e00ff */
[----:B------:R-:W-:-:S07]  /*18440*/  LEPC R20, `(.L_x_12523) ;  /* 0x000000001014794e */ /* 0x000fce0000000000 */
[----:B-1--4-:R-:W-:Y:S05]  /*18450*/  CALL.ABS.NOINC R2 ;  /* 0x0000000002007343 */ /* 0x012fea0003c00000 */
.L_x_12523:
        /* <DEDUP_REMOVED lines=15> */
.L_x_12522:
[----:B------:R-:W-:Y:S05]  /*18550*/  BSYNC B6 ;  /* 0x0000000000067941 */ /* 0x000fea0003800000 */
.L_x_12521:
[----:B------:R3:W4:Y:S01]  /*18560*/  LDL R20, [R1+0x10] ;  /* 0x0000100001147983 */ /* 0x0007220000100800 */
[----:B------:R-:W-:Y:S01]  /*18570*/  ULDC.64 UR4, c[0x0][0x9f8] ;  /* 0x00027e0000047ab9 */ /* 0x000fe20000000a00 */
[----:B--2---:R-:W2:Y:S01]  /*18580*/  LDC R7, c[0x0][0x430] ;  /* 0x00010c00ff077b82 */ /* 0x004ea20000000800 */
[----:B------:R-:W-:Y:S01]  /*18590*/  ISETP.NE.U32.AND P0, PT, RZ, UR4, PT ;  /* 0x00000004ff007c0c */ /* 0x000fe2000bf05070 */
[----:B------:R-:W3:Y:S03]  /*185a0*/  LDL R27, [R1+0x34] ;  /* 0x00003400011b7983 */ /* 0x000ee60000100800 */
[----:B------:R-:W-:Y:S01]  /*185b0*/  ISETP.NE.AND.EX P0, PT, RZ, UR5, PT, P0 ;  /* 0x00000005ff007c0c */ /* 0x000fe2000bf05300 */
[----:B------:R-:W3:Y:S04]  /*185c0*/  LDL R21, [R1+0x24] ;  /* 0x0000240001157983 */ /* 0x000ee80000100800 */
[----:B------:R-:W3:Y:S08]  /*185d0*/  LDL R2, [R1+0x28] ;  /* 0x0000280001027983 */ /* 0x000ef00000100800 */
[----:B------:R-:W-:Y:S01]  /*185e0*/  @P0 IADD3 R24, P1, R24, UR4, RZ ;  /* 0x0000000418180c10 */ /* 0x000fe2000ff3e0ff */
[----:B------:R-:W0:Y:S01]  /*185f0*/  S2R R3, SR_TID.X ;  /* 0x0000000000037919 */ /* 0x000e220000002100 */
[----:B------:R-:W-:-:S02]  /*18600*/  ULDC UR4, c[0x0][0x2f4] ;  /* 0x0000bd0000047ab9 */ /* 0x000fc40000000800 */
[----:B------:R-:W-:Y:S01]  /*18610*/  @P0 IADD3.X R25, R25, UR5, RZ, P1, !PT ;  /* 0x0000000519190c10 */ /* 0x000fe20008ffe4ff */
[----:B------:R-:W1:Y:S04]  /*18620*/  S2R R0, SR_TID.X ;  /* 0x0000000000007919 */ /* 0x000e680000002100 */
[----:B----4-:R-:W4:Y:S01]  /*18630*/  @P0 LDG.E R20, desc[UR38][R24.64] ;  /* 0x0000002618140981 */ /* 0x010f22000c1e1900 */
[----:B--2---:R-:W-:Y:S01]  /*18640*/  ISETP.NE.AND P1, PT, R7, 0x1, PT ;  /* 0x000000010700780c */ /* 0x004fe20003f25270 */
[----:B0-----:R-:W-:Y:S01]  /*18650*/  IMAD.SHL.U32 R3, R3, 0x20, RZ ;  /* 0x0000002003037824 */ /* 0x001fe200078e00ff */
[----:B-1----:R-:W-:Y:S01]  /*18660*/  LOP3.LUT R0, R0, 0x7f, RZ, 0xc0, !PT ;  /* 0x0000007f00007812 */ /* 0x002fe200078ec0ff */
[----:B---3--:R-:W-:-:S03]  /*18670*/  VIADD R27, R27, 0xffffffff ;  /* 0xffffffff1b1b7836 */ /* 0x008fc60000000000 */
[----:B------:R-:W-:Y:S01]  /*18680*/  SHF.R.U32.HI R0, RZ, 0x2, R0 ;  /* 0x00000002ff007819 */ /* 0x000fe20000011600 */
[----:B------:R-:W-:Y:S01]  /*18690*/  IMAD.SHL.U32 R10, R27, 0x80, RZ ;  /* 0x000000801b0a7824 */ /* 0x000fe200078e00ff */
[----:B------:R-:W-:-:S04]  /*186a0*/  LOP3.LUT R3, R3, 0x60, RZ, 0xc0, !PT ;  /* 0x0000006003037812 */ /* 0x000fc800078ec0ff */
[----:B------:R-:W-:Y:S01]  /*186b0*/  LOP3.LUT R0, R10, R0, R3, 0xfe, !PT ;  /* 0x000000000a007212 */ /* 0x000fe200078efe03 */
[----:B------:R-:W0:Y:S08]  /*186c0*/  @P1 LDC R4, c[0x0][0x434] ;  /* 0x00010d00ff041b82 */ /* 0x000e300000000800 */
[----:B------:R-:W1:Y:S01]  /*186d0*/  @P1 LDC R5, c[0x0][0x438] ;  /* 0x00010e00ff051b82 */ /* 0x000e620000000800 */
[----:B------:R-:W2:Y:S01]  /*186e0*/  S2R R11, SR_TID.X ;  /* 0x00000000000b7919 */ /* 0x000ea20000002100 */
[----:B------:R-:W-:Y:S01]  /*186f0*/  LOP3.LUT R23, R23, 0xfffffff7, RZ, 0xc0, !PT ;  /* 0xfffffff717177812 */ /* 0x000fe200078ec0ff */
[----:B--2---:R-:W-:-:S05]  /*18700*/  IMAD.SHL.U32 R11, R11, 0x8, RZ ;  /* 0x000000080b0b7824 */ /* 0x004fca00078e00ff */
[----:B------:R-:W-:-:S04]  /*18710*/  LOP3.LUT R11, R11, 0x18, RZ, 0xc0, !PT ;  /* 0x000000180b0b7812 */ /* 0x000fc800078ec0ff */
[----:B------:R-:W-:Y:S01]  /*18720*/  LOP3.LUT R12, R11, 0x20, RZ, 0xfc, !PT ;  /* 0x000000200b0c7812 */ /* 0x000fe200078efcff */
[----:B------:R-:W-:Y:S01]  /*18730*/  UMOV UR5, 0xffffffff ;  /* 0xffffffff00057882 */ /* 0x000fe20000000000 */
[----:B----4-:R-:W-:Y:S01]  /*18740*/  @P0 STL [R1+0x10], R20 ;  /* 0x0000101401000387 */ /* 0x010fe20000100800 */
[C---:B------:R-:W-:Y:S02]  /*18750*/  ISETP.GE.AND P0, PT, R0.reuse, R21, PT ;  /* 0x000000150000720c */ /* 0x040fe40003f06270 */
[----:B------:R-:W-:-:S11]  /*18760*/  IADD3 R0, R0, R2, RZ ;  /* 0x0000000200007210 */ /* 0x000fd60007ffe0ff */
[----:B------:R-:W2:Y:S01]  /*18770*/  @!P0 LDC.64 R2, c[0x0][0x428] ;  /* 0x00010a00ff028b82 */ /* 0x000ea20000000a00 */
[----:B0-----:R-:W-:-:S04]  /*18780*/  @P1 IMAD.HI.U32 R4, R0, R4, RZ ;  /* 0x0000000400041227 */ /* 0x001fc800078e00ff */
[----:B------:R-:W-:Y:S01]  /*18790*/  IMAD.MOV.U32 R6, RZ, RZ, R0 ;  /* 0x000000ffff067224 */ /* 0x000fe200078e0000 */
[----:B-1----:R-:W-:Y:S02]  /*187a0*/  @P1 SHF.R.U32.HI R6, RZ, R5, R4 ;  /* 0x00000005ff061219 */ /* 0x002fe40000011604 */
[----:B------:R-:W-:-:S03]  /*187b0*/  SHF.R.S32.HI R8, RZ, 0x1f, R20 ;  /* 0x0000001fff087819 */ /* 0x000fc60000011414 */
[----:B------:R-:W-:-:S04]  /*187c0*/  IMAD.MOV R4, RZ, RZ, -R6 ;  /* 0x000000ffff047224 */ /* 0x000fc800078e0a06 */
[----:B------:R-:W-:Y:S01]  /*187d0*/  IMAD R4, R7, R4, R0 ;  /* 0x0000000407047224 */ /* 0x000fe200078e0200 */
[--C-:B------:R-:W-:Y:S01]  /*187e0*/  @!P0 SHF.R.S32.HI R7, RZ, 0x1f, R6.reuse ;  /* 0x0000001fff078819 */ /* 0x100fe20000011406 */
[-C--:B--2---:R-:W-:Y:S02]  /*187f0*/  @!P0 IMAD R0, R8, R2.reuse, RZ ;  /* 0x0000000208008224 */ /* 0x084fe400078e02ff */
        /* <DEDUP_REMOVED lines=23> */
.L_x_12637:
[----:B------:R-:W-:-:S05]  /*18970*/  SHF.R.S32.HI R9, RZ, 0x1f, R18 ;  /* 0x0000001fff097819 */ /* 0x000fca0000011412 */
[----:B------:R0:W-:Y:S01]  /*18980*/  STL [R1+0xc], R9 ;  /* 0x00000c0901007387 */ /* 0x0001e20000100800 */
[----:B------:R-:W-:Y:S05]  /*18990*/  @!P2 BRA `(.L_x_12525) ;  /* 0x000000000004a947 */ /* 0x000fea0003800000 */
[----:B------:R-:W-:Y:S01]  /*189a0*/  BPT.TRAP 0x1 ;  /* 0x000000040000795c */ /* 0x000fe20000300000 */
.L_x_12525:
        /* <DEDUP_REMOVED lines=26> */
.L_x_12638:
[----:B------:R-:W-:Y:S05]  /*18b50*/  BSYNC B0 ;  /* 0x0000000000007941 */ /* 0x000fea0003800000 */
.L_x_12526:
        /* <DEDUP_REMOVED lines=16> */
[----:B------:R-:W-:-:S03]  /*18c60*/  ULDC.64 UR4, c[0x0][0x308] ;  /* 0x0000c20000047ab9 */ /* 0x000fc60000000a00 */
[----:B------:R-:W-:Y:S02]  /*18c70*/  IMAD.IADD R3, R5, 0x1, R2 ;  /* 0x0000000105037824 */ /* 0x000fe400078e0202 */
[----:B------:R-:W-:Y:S01]  /*18c80*/  IMAD.MOV.U32 R2, RZ, RZ, R4 ;  /* 0x000000ffff027224 */ /* 0x000fe200078e0004 */
[C---:B------:R-:W-:Y:S02]  /*18c90*/  LOP3.LUT P4, RZ, R23.reuse, 0x4, RZ, 0xc0, !PT ;  /* 0x0000000417ff7812 */ /* 0x040fe4000788c0ff */
[C---:B------:R-:W-:Y:S02]  /*18ca0*/  LOP3.LUT P3, RZ, R23.reuse, 0x2, RZ, 0xc0, !PT ;  /* 0x0000000217ff7812 */ /* 0x040fe4000786c0ff */
[----:B------:R-:W-:Y:S01]  /*18cb0*/  LOP3.LUT P2, RZ, R23, 0x1, RZ, 0xc0, !PT ;  /* 0x0000000117ff7812 */ /* 0x000fe2000784c0ff */
[----:B--2---:R-:W-:-:S04]  /*18cc0*/  IMAD R4, R7, UR4, RZ ;  /* 0x0000000407047c24 */ /* 0x004fc8000f8e02ff */
[C---:B------:R-:W-:Y:S02]  /*18cd0*/  IMAD R7, R18.reuse, UR5, R4 ;  /* 0x0000000512077c24 */ /* 0x040fe4000f8e0204 */
[----:B------:R-:W-:Y:S01]  /*18ce0*/  IMAD.WIDE.U32 R4, R18, UR4, R2 ;  /* 0x0000000412047c25 */ /* 0x000fe2000f8e0002 */
[----:B------:R-:W-:Y:S01]  /*18cf0*/  ULDC.64 UR4, c[0x0][0x2e8] ;  /* 0x0000ba0000047ab9 */ /* 0x000fe20000000a00 */
[----:B----4-:R-:W-:Y:S02]  /*18d00*/  IADD3 R3, -R11, R12, -R10 ;  /* 0x0000000c0b037210 */ /* 0x010fe40007ffe90a */
[----:B---3--:R-:W-:Y:S01]  /*18d10*/  IMAD R8, R26, 0x3000, R9 ;  /* 0x000030001a087824 */ /* 0x008fe200078e0209 */
[----:B------:R-:W-:Y:S02]  /*18d20*/  IADD3 R7, R5, R7, RZ ;  /* 0x0000000705077210 */ /* 0x000fe40007ffe0ff */
[----:B------:R-:W-:Y:S01]  /*18d30*/  LEA R2, P0, R4, UR4, 0x1 ;  /* 0x0000000404027c11 */ /* 0x000fe2000f8008ff */
[----:B0-----:R-:W-:Y:S01]  /*18d40*/  IMAD.SHL.U32 R9, R6, 0x8, RZ ;  /* 0x0000000806097824 */ /* 0x001fe200078e00ff */
[----:B------:R-:W-:-:S02]  /*18d50*/  UMOV UR4, 0xffffffff ;  /* 0xffffffff00047882 */ /* 0x000fc40000000000 */
        /* <DEDUP_REMOVED lines=8> */
[----:B------:R-:W-:Y:S01]  /*18de0*/  ISETP.GE.AND P1, PT, R3, 0x21, PT ;  /* 0x000000210300780c */ /* 0x000fe20003f26270 */
[----:B------:R-:W-:-:S03]  /*18df0*/  @P0 IMAD R6, R8, 0x2, R22 ;  /* 0x0000000208060824 */ /* 0x000fc600078e0216 */
        /* <DEDUP_REMOVED lines=24> */
[----:B-1----:R-:W-:Y:S01]  /*18f80*/  @P1 IMAD.X R4, RZ, RZ, R6, P0 ;  /* 0x000000ffff041224 */ /* 0x002fe200000e0606 */
[----:B------:R-:W-:-:S04]  /*18f90*/  @P1 LEA R6, R8, R22, 0x1 ;  /* 0x0000001608061211 */ /* 0x000fc800078e08ff */
[----:B------:R-:W-:-:S04]  /*18fa0*/  @P1 LOP3.LUT R5, R5, R4, RZ, 0x3c, !PT ;  /* 0x0000000405051212 */ /* 0x000fc800078e3cff */
[----:B------:R-:W-:-:S04]  /*18fb0*/  @P1 LOP3.LUT R4, R5, R4, RZ, 0x3c, !PT ;  /* 0x0000000405041212 */ /* 0x000fc800078e3cff */
[----:B------:R-:W-:-:S05]  /*18fc0*/  @P1 LOP3.LUT R5, R5, R4, RZ, 0x3c, !PT ;  /* 0x0000000405051212 */ /* 0x000fca00078e3cff */
[----:B------:R0:W-:Y:S04]  /*18fd0*/  @P1 LDGSTS.E.BYPASS.LTC128B.128 [R6+0x16400], desc[UR38][R4.64], !P4 ;  /* 0x1640000004061fae */ /* 0x0001e8000e101d66 */
[----:B------:R0:W-:Y:S04]  /*18fe0*/  @P1 LDGSTS.E.BYPASS.LTC128B.128 [R6+0x18400], desc[UR38][R4.64+0x40], !P3 ;  /* 0x1840004004061fae */ /* 0x0001e8000d901d66 */
[----:B--23--:R0:W-:Y:S02]  /*18ff0*/  @P1 LDGSTS.E.BYPASS.LTC128B.128 [R6+0x1a400], desc[UR38][R4.64+0x80], !P2 ;  /* 0x1a40008004061fae */ /* 0x00c1e4000d101d66 */
.L_x_12648:
[----:B------:R-:W-:-:S13]  /*19000*/  ISETP.GE.AND P0, PT, R3, 0x61, PT ;  /* 0x000000610300780c */ /* 0x000fda0003f06270 */
[----:B------:R-:W-:Y:S01]  /*19010*/  @P0 LEA R2, P1, R9, R2, 0x1 ;  /* 0x0000000209020211 */ /* 0x000fe200078208ff */
        /* <DEDUP_REMOVED lines=10> */
.L_x_12529:
        /* <DEDUP_REMOVED lines=11> */
.L_x_12530:
        /* <DEDUP_REMOVED lines=39> */
.L_x_12532:
[----:B------:R-:W-:Y:S05]  /*193e0*/  BSYNC B6 ;  /* 0x0000000000067941 */ /* 0x000fea0003800000 */
.L_x_12531:
        /* <DEDUP_REMOVED lines=12> */
[----:B--2---:R-:W-:-:S02]  /*194b0*/  IMAD.MOV.U32 R4, RZ, RZ, R0 ;  /* 0x000000ffff047224 */ /* 0x004fc400078e0000 */
[----:B---3--:R-:W-:Y:S02]  /*194c0*/  IMAD.MOV.U32 R3, RZ, RZ, R21 ;  /* 0x000000ffff037224 */ /* 0x008fe400078e0015 */
        /* <DEDUP_REMOVED lines=34> */
[----:B------:R-:W-:Y:S02]  /*196f0*/  VIADD R0, R0, 0x80 ;  /* 0x0000008000007836 */ /* 0x000fe40000000000 */
[----:B------:R-:W-:Y:S01]  /*19700*/  IMAD.IADD R6, R5, 0x1, R6 ;  /* 0x0000000105067824 */ /* 0x000fe200078e0206 */
[C---:B------:R-:W-:Y:S01]  /*19710*/  LEA R5, P0, R4.reuse, UR8, 0x1 ;  /* 0x0000000804057c11 */ /* 0x040fe2000f8008ff */
[----:B------:R-:W1:Y:S03]  /*19720*/  S2R R13, SR_TID.X ;  /* 0x00000000000d7919 */ /* 0x000e660000002100 */
[----:B------:R-:W-:Y:S01]  /*19730*/  LEA.HI.X R4, R4, UR9, R6, 0x1, P0 ;  /* 0x0000000904047c11 */ /* 0x000fe200080f0c06 */
[----:B------:R-:W-:-:S02]  /*19740*/  IMAD.MOV.U32 R6, RZ, RZ, R0 ;  /* 0x000000ffff067224 */ /* 0x000fc400078e0000 */
[----:B0-----:R-:W-:-:S05]  /*19750*/  @P1 IMAD.HI.U32 R7, R0, R7, RZ ;  /* 0x0000000700071227 */ /* 0x001fca00078e00ff */
[----:B------:R-:W-:-:S05]  /*19760*/  @P1 SHF.R.U32.HI R6, RZ, R8, R7 ;  /* 0x00000008ff061219 */ /* 0x000fca0000011607 */
[----:B------:R-:W-:-:S04]  /*19770*/  IMAD.MOV R7, RZ, RZ, -R6 ;  /* 0x000000ffff077224 */ /* 0x000fc800078e0a06 */
[----:B------:R-:W-:Y:S01]  /*19780*/  IMAD R0, R9, R7, R0 ;  /* 0x0000000709007224 */ /* 0x000fe200078e0200 */
[----:B------:R-:W-:Y:S01]  /*19790*/  SHF.R.S32.HI R7, RZ, 0x1f, R6 ;  /* 0x0000001fff077819 */ /* 0x000fe20000011406 */
[----:B------:R-:W-:-:S04]  /*197a0*/  IMAD.WIDE.U32 R2, R6, UR4, R2 ;  /* 0x0000000406027c25 */ /* 0x000fc8000f8e0002 */
[----:B------:R-:W-:Y:S01]  /*197b0*/  IMAD R7, R7, UR4, RZ ;  /* 0x0000000407077c24 */ /* 0x000fe2000f8e02ff */
[----:B------:R-:W-:-:S03]  /*197c0*/  ULDC UR4, c[0x0][0x2b8] ;  /* 0x0000ae0000047ab9 */ /* 0x000fc60000000800 */
[----:B------:R-:W-:-:S04]  /*197d0*/  IMAD R6, R6, UR5, R7 ;  /* 0x0000000506067c24 */ /* 0x000fc8000f8e0207 */
[----:B------:R-:W-:Y:S01]  /*197e0*/  IMAD.IADD R3, R3, 0x1, R6 ;  /* 0x0000000103037824 */ /* 0x000fe200078e0206 */
[----:B------:R-:W-:Y:S01]  /*197f0*/  SHF.R.S32.HI R6, RZ, 0x1f, R0 ;  /* 0x0000001fff067819 */ /* 0x000fe20000011400 */
[----:B-1----:R-:W-:-:S04]  /*19800*/  IMAD.SHL.U32 R11, R13, 0x8, RZ ;  /* 0x000000080d0b7824 */ /* 0x002fc800078e00ff */
[----:B------:R-:W-:Y:S02]  /*19810*/  IMAD R6, R6, UR6, RZ ;  /* 0x0000000606067c24 */ /* 0x000fe4000f8e02ff */
[----:B------:R-:W-:Y:S01]  /*19820*/  IMAD.WIDE.U32 R2, R0, UR6, R2 ;  /* 0x0000000600027c25 */ /* 0x000fe2000f8e0002 */
[----:B------:R-:W-:-:S03]  /*19830*/  LOP3.LUT R11, R11, 0x18, RZ, 0xc0, !PT ;  /* 0x000000180b0b7812 */ /* 0x000fc600078ec0ff */
[----:B------:R-:W-:Y:S02]  /*19840*/  IMAD R0, R0, UR7, R6 ;  /* 0x0000000700007c24 */ /* 0x000fe4000f8e0206 */
[----:B------:R-:W-:Y:S01]  /*19850*/  IMAD.SHL.U32 R10, R13, 0x8, RZ ;  /* 0x000000080d0a7824 */ /* 0x000fe200078e00ff */
[----:B------:R-:W-:Y:S02]  /*19860*/  LEA R7, P0, R2, UR8, 0x1 ;  /* 0x0000000802077c11 */ /* 0x000fe4000f8008ff */
[----:B------:R-:W-:Y:S02]  /*19870*/  IADD3 R0, R3, R0, RZ ;  /* 0x0000000003007210 */ /* 0x000fe40007ffe0ff */
        /* <DEDUP_REMOVED lines=43> */
[----:B0-----:R-:W-:-:S04]  /*19b30*/  @!P3 LEA R3, P4, R10, R2, 0x1 ;  /* 0x000000020a03b211 */ /* 0x001fc800078808ff */
[----:B------:R-:W-:-:S04]  /*19b40*/  @!P3 IADD3.X R2, RZ, R8, RZ, P4, !PT ;  /* 0x00000008ff02b210 */ /* 0x000fc800027fe4ff */
        /* <DEDUP_REMOVED lines=24> */
.L_x_12661:
        /* <DEDUP_REMOVED lines=13> */
.L_x_12534:
[----:B------:R-:W-:Y:S02]  /*19da0*/  PLOP3.LUT P1, PT, P1, P0, PT, 0xa2, 0x0 ;  /* 0x000000000000781c */ /* 0x000fe40000f21472 */
[----:B------:R-:W-:-:S08]  /*19db0*/  @P0 R2UR P1, UR4, R22 ;  /* 0x00000000160402ca */ /* 0x000fd00000020000 */
[----:B------:R-:W-:-:S05]  /*19dc0*/  @P0 PLOP3.LUT P0, PT, P1, PT, PT, 0x80, 0x0 ;  /* 0x000000000000081c */ /* 0x000fca0000f0f070 */
[----:B------:R-:W-:Y:S01]  /*19dd0*/  @!P1 SYNCS.ARRIVE.TRANS64.RED.A0T1 RZ, [UR4+0x2d800], RZ ;  /* 0x02d800ffffff99a7 */ /* 0x000fe20008200404 */
[----:B------:R-:W-:Y:S07]  /*19de0*/  @!P1 ARRIVES.LDGSTSBAR.64.TRANSCNT [UR4+0x2d800] ;  /* 0x02d80000ff0099b0 */ /* 0x000fee0008000a84 */
[----:B------:R-:W-:Y:S05]  /*19df0*/  @P0 BRA.U.ANY `(.L_x_12534) ;  /* 0xfffffffd00e80947 */ /* 0x000fea000393ffff */
[----:B-1----:R-:W2:Y:S02]  /*19e00*/  LDL.LU R2, [R1+0x48] ;  /* 0x0000480001027983 */ /* 0x002ea40000300800 */
        /* <DEDUP_REMOVED lines=11> */
.L_x_12662:
[----:B------:R-:W-:Y:S05]  /*19ec0*/  BSYNC B0 ;  /* 0x0000000000007941 */ /* 0x000fea0003800000 */
.L_x_12535:
[----:B------:R-:W2:Y:S01]  /*19ed0*/  LDL R3, [R1+0x34] ;  /* 0x0000340001037983 */ /* 0x000ea20000100800 */
[----:B------:R-:W-:Y:S01]  /*19ee0*/  BSSY B0, `(.L_x_12537) ;  /* 0x00000f6000007945 */ /* 0x000fe20003800000 */
[----:B--2---:R-:W-:-:S13]  /*19ef0*/  ISETP.GE.AND P0, PT, R3, 0x2, PT ;  /* 0x000000020300780c */ /* 0x004fda0003f06270 */
[----:B------:R-:W-:Y:S05]  /*19f00*/  @!P0 BRA `(.L_x_12538) ;  /* 0x0000000c00cc8947 */ /* 0x000fea0003800000 */
[----:B------:R-:W2:Y:S01]  /*19f10*/  S2R R2, SR_TID.X ;  /* 0x0000000000027919 */ /* 0x000ea20000002100 */
[----:B-1----:R-:W-:Y:S01]  /*19f20*/  VIADD R0, R3, 0xfffffffe ;  /* 0xfffffffe03007836 */ /* 0x002fe20000000000 */
[----:B------:R-:W-:Y:S01]  /*19f30*/  ULDC UR4, c[0x0][0x2f4] ;  /* 0x0000bd0000047ab9 */ /* 0x000fe20000000800 */
[----:B------:R-:W-:Y:S01]  /*19f40*/  IMAD.MOV.U32 R10, RZ, RZ, R26 ;  /* 0x000000ffff0a7224 */ /* 0x000fe200078e001a */
[----:B------:R1:W5:Y:S04]  /*19f50*/  LDL.LU R17, [R1] ;  /* 0x0000000001117983 */ /* 0x0003680000300800 */
[----:B------:R1:W-:Y:S01]  /*19f60*/  STL [R1+0x8], R27 ;  /* 0x0000081b01007387 */ /* 0x0003e20000100800 */
[----:B--2---:R-:W-:-:S05]  /*19f70*/  IMAD.SHL.U32 R4, R2, 0x8, RZ ;  /* 0x0000000802047824 */ /* 0x004fca00078e00ff */
[----:B------:R-:W-:-:S04]  /*19f80*/  LOP3.LUT R4, R4, 0x18, RZ, 0xc0, !PT ;  /* 0x0000001804047812 */ /* 0x000fc800078ec0ff */
[C---:B------:R-:W-:Y:S02]  /*19f90*/  LOP3.LUT R3, R4.reuse, 0x20, RZ, 0xfc, !PT ;  /* 0x0000002004037812 */ /* 0x040fe400078efcff */
[C---:B------:R-:W-:Y:S02]  /*19fa0*/  LOP3.LUT R2, R4.reuse, 0x40, RZ, 0xfc, !PT ;  /* 0x0000004004027812 */ /* 0x040fe400078efcff */
[----:B------:R-:W-:Y:S02]  /*19fb0*/  ISETP.GE.AND P3, PT, R4, UR4, PT ;  /* 0x0000000404007c0c */ /* 0x000fe4000bf66270 */
[----:B------:R-:W-:Y:S02]  /*19fc0*/  ISETP.GE.AND P2, PT, R3, UR4, PT ;  /* 0x0000000403007c0c */ /* 0x000fe4000bf46270 */
[----:B-1----:R-:W-:-:S13]  /*19fd0*/  ISETP.GE.AND P1, PT, R2, UR4, PT ;  /* 0x0000000402007c0c */ /* 0x002fda000bf26270 */
.L_x_12551:
        /* <DEDUP_REMOVED lines=16> */
[----:B-1----:R-:W-:Y:S01]  /*1a0e0*/  @P0 IMAD.HI.U32 R5, R4, R5, RZ ;  /* 0x0000000504050227 */ /* 0x002fe200078e00ff */
[----:B------:R-:W-:-:S04]  /*1a0f0*/  MOV R2, R4 ;  /* 0x0000000400027202 */ /* 0x000fc80000000f00 */
        /* <DEDUP_REMOVED lines=24> */
.L_x_12539:
[----:B------:R-:W-:Y:S01]  /*1a280*/  IMAD R5, R26, 0x8, R22 ;  /* 0x000000081a057824 */ /* 0x000fe200078e0216 */
[----:B------:R-:W-:Y:S01]  /*1a290*/  SHF.L.U32 R0, R2, 0x1f, RZ ;  /* 0x0000001f02007819 */ /* 0x000fe200000006ff */
[----:B------:R-:W-:Y:S03]  /*1a2a0*/  BSSY B1, `(.L_x_12540) ;  /* 0x0000003000017945 */ /* 0x000fe60003800000 */
[----:B------:R-:W0:Y:S02]  /*1a2b0*/  SYNCS.PHASECHK.TRANS64.TRYWAIT P0, [R5+URZ+0x2d840], R0 ;  /* 0x02d84000050075a7 */ /* 0x000e24000800017f */
[----:B0-----:R-:W-:Y:S05]  /*1a2c0*/  @!P0 BRA `(.L_x_12541) ;  /* 0x00000040009c8947 */ /* 0x001fea0003800000 */
.L_x_12663:
[----:B------:R-:W-:Y:S05]  /*1a2d0*/  BSYNC B1 ;  /* 0x0000000000017941 */ /* 0x000fea0003800000 */
.L_x_12540:
        /* <DEDUP_REMOVED lines=55> */
.L_x_12673:
        /* <DEDUP_REMOVED lines=11> */
.L_x_12543:
        /* <DEDUP_REMOVED lines=11> */
.L_x_12544:
[----:B------:R1:W-:Y:S01]  /*1a7b0*/  SYNCS.ARRIVE.TRANS64.A1T0 RZ, [R5+URZ+0x2d830], RZ ;  /* 0x02d830ff05ff79a7 */ /* 0x0003e2000810003f */
[----:B------:R-:W-:Y:S05]  /*1a7c0*/  @!P5 BRA `(.L_x_12545) ;  /* 0x000000000004d947 */ /* 0x000fea0003800000 */
[----:B------:R-:W-:Y:S01]  /*1a7d0*/  BPT.TRAP 0x1 ;  /* 0x000000040000795c */ /* 0x000fe20000300000 */
.L_x_12545:
[----:B------:R-:W-:Y:S01]  /*1a7e0*/  SHF.L.U32 R2, R17, 0x1f, RZ ;  /* 0x0000001f11027819 */ /* 0x000fe200000006ff */
[----:B-1----:R-:W-:Y:S01]  /*1a7f0*/  IMAD R5, R10, 0x8, R22 ;  /* 0x000000080a057824 */ /* 0x002fe200078e0216 */
[----:B------:R-:W-:Y:S03]  /*1a800*/  BSSY B1, `(.L_x_12546) ;  /* 0x0000003000017945 */ /* 0x000fe60003800000 */
[----:B------:R-:W1:Y:S02]  /*1a810*/  SYNCS.PHASECHK.TRANS64.TRYWAIT P0, [R5+URZ+0x2d860], R2 ;  /* 0x02d86002050075a7 */ /* 0x000e64000800017f */
[----:B-1----:R-:W-:Y:S05]  /*1a820*/  @!P0 BRA `(.L_x_12547) ;  /* 0x0000004000ac8947 */ /* 0x002fea0003800000 */
.L_x_12674:
[----:B------:R-:W-:Y:S05]  /*1a830*/  BSYNC B1 ;  /* 0x0000000000017941 */ /* 0x000fea0003800000 */
.L_x_12546:
        /* <DEDUP_REMOVED lines=45> */
.L_x_12684:
        /* <DEDUP_REMOVED lines=32> */
.L_x_12549:
        /* <DEDUP_REMOVED lines=12> */
.L_x_12550:
[----:B------:R2:W5:Y:S01]  /*1add0*/  LDL R17, [R1] ;  /* 0x0000000001117983 */ /* 0x0005620000100800 */
[----:B------:R2:W-:Y:S01]  /*1ade0*/  SYNCS.ARRIVE.TRANS64.A1T0 RZ, [R5+URZ+0x2d850], RZ ;  /* 0x02d850ff05ff79a7 */ /* 0x0005e2000810003f */
[C---:B------:R-:W-:Y:S02]  /*1adf0*/  VIADD R0, R27.reuse, 0xffffffff ;  /* 0xffffffff1b007836 */ /* 0x040fe40000000000 */
[----:B------:R2:W-:Y:S01]  /*1ae00*/  STL [R1+0x8], R27 ;  /* 0x0000081b01007387 */ /* 0x0005e20000100800 */
[----:B------:R-:W-:Y:S01]  /*1ae10*/  ISETP.GT.AND P0, PT, R27, RZ, PT ;  /* 0x000000ff1b00720c */ /* 0x000fe20003f04270 */
[----:B------:R-:W-:-:S12]  /*1ae20*/  IMAD.MOV.U32 R10, RZ, RZ, R26 ;  /* 0x000000ffff0a7224 */ /* 0x000fd800078e001a */
[----:B--2---:R-:W-:Y:S05]  /*1ae30*/  @P0 BRA `(.L_x_12551) ;  /* 0xfffffff000680947 */ /* 0x004fea000383ffff */
.L_x_12538:
[----:B------:R-:W-:Y:S05]  /*1ae40*/  BSYNC B0 ;  /* 0x0000000000007941 */ /* 0x000fea0003800000 */
.L_x_12537:
        /* <DEDUP_REMOVED lines=17> */
.L_x_12553:
[----:B------:R-:W-:Y:S05]  /*1af60*/  BSYNC B0 ;  /* 0x0000000000007941 */ /* 0x000fea0003800000 */
.L_x_12552:
[----:B-1----:R-:W-:-:S05]  /*1af70*/  IMAD.U32 R0, RZ, RZ, UR40 ;  /* 0x00000028ff007e24 */ /* 0x002fca000f8e00ff */
[----:B------:R-:W-:-:S13]  /*1af80*/  ISETP.NE.AND P0, PT, R0, 0x3, PT ;  /* 0x000000030000780c */ /* 0x000fda0003f05270 */
[----:B------:R-:W-:Y:S05]  /*1af90*/  @!P0 BRA `(.L_x_12554) ;  /* 0x0000000000048947 */ /* 0x000fea0003800000 */
[----:B------:R-:W-:Y:S01]  /*1afa0*/  BPT.TRAP 0x1 ;  /* 0x000000040000795c */ /* 0x000fe20000300000 */
.L_x_12554:
        /* <DEDUP_REMOVED lines=8> */
.L_x_12685:
[----:B------:R-:W-:Y:S05]  /*1b030*/  BSYNC B0 ;  /* 0x0000000000007941 */ /* 0x000fea0003800000 */
.L_x_12555:
        /* <DEDUP_REMOVED lines=13> */
[----:B0-----:R-:W-:-:S04]  /*1b110*/  SHF.L.U32 R7, R2, 0x3, RZ ;  /* 0x0000000302077819 */ /* 0x001fc800000006ff */
        /* <DEDUP_REMOVED lines=37> */
.L_x_12695:
        /* <DEDUP_REMOVED lines=13> */
.L_x_12558:
        /* <DEDUP_REMOVED lines=11> */
.L_x_12559:
        /* <DEDUP_REMOVED lines=8> */
.L_x_12518:
[----:B------:R-:W-:Y:S05]  /*1b570*/  BSYNC B7 ;  /* 0x0000000000077941 */ /* 0x000fea0003800000 */
.L_x_12516:
        /* <DEDUP_REMOVED lines=8> */
[----:B-----5:R3:W4:Y:S01]  /*1b600*/  LDS.128 R16, [R22+0x2d8d0] ;  /* 0x02d8d00016107984 */ /* 0x0207220000000c00 */
[----:B------:R-:W-:Y:S06]  /*1b610*/  BAR.ARV 0x4, 0x200 ;  /* 0x0108000000007b1d */ /* 0x000fec0000002000 */
[----:B------:R-:W-:Y:S05]  /*1b620*/  BRA `(.L_x_12561) ;  /* 0x0000000800cc7947 */ /* 0x000fea0003800000 */
.L_x_12560:
        /* <DEDUP_REMOVED lines=36> */
.L_x_12705:
[----:B------:R-:W-:Y:S02]  /*1b870*/  ULDC UR4, c[0x0][0xc38] ;  /* 0x00030e0000047ab9 */ /* 0x000fe40000000800 */
[----:B------:R-:W-:-:S04]  /*1b880*/  IMAD.U32 R4, RZ, RZ, UR4 ;  /* 0x00000004ff047e24 */ /* 0x000fc8000f8e00ff */
[----:B--2---:R-:W-:-:S04]  /*1b890*/  IMAD R5, R14, R4, RZ ;  /* 0x000000040e057224 */ /* 0x004fc800078e02ff */
[----:B------:R-:W-:-:S05]  /*1b8a0*/  IMAD.IADD R16, R16, 0x1, R5 ;  /* 0x0000000110107824 */ /* 0x000fca00078e0205 */
[----:B------:R-:W-:-:S13]  /*1b8b0*/  ISETP.GT.AND P6, PT, R16, R0, PT ;  /* 0x000000001000720c */ /* 0x000fda0003fc4270 */
[----:B------:R-:W-:Y:S05]  /*1b8c0*/  @P6 BRA `(.L_x_12563) ;  /* 0x00000000009c6947 */ /* 0x000fea0003800000 */
.L_x_12568:
[----:B------:R-:W2:Y:S01]  /*1b8d0*/  LDC R4, c[0x0][0xc3c] ;  /* 0x00030f00ff047b82 */ /* 0x000ea20000000800 */
[----:B------:R-:W-:-:S05]  /*1b8e0*/  VIADD R19, R19, 0x1f ;  /* 0x0000001f13137836 */ /* 0x000fca0000000000 */
[----:B--2---:R-:W-:-:S13]  /*1b8f0*/  ISETP.GE.AND P6, PT, R19, R4, PT ;  /* 0x000000041300720c */ /* 0x004fda0003fc6270 */
[----:B------:R-:W-:Y:S05]  /*1b900*/  @P6 BRA `(.L_x_12564) ;  /* 0x0000000400d06947 */ /* 0x000fea0003800000 */
[----:B------:R-:W2:Y:S01]  /*1b910*/  S2R R2, SR_TID.X ;  /* 0x0000000000027919 */ /* 0x000ea20000002100 */
[----:B------:R-:W-:Y:S01]  /*1b920*/  BSSY B0, `(.L_x_12565) ;  /* 0x0000009000007945 */ /* 0x000fe20003800000 */
[----:B--2---:R-:W-:-:S04]  /*1b930*/  LOP3.LUT R2, R2, 0x1f, RZ, 0xc0, !PT ;  /* 0x0000001f02027812 */ /* 0x004fc800078ec0ff */
[----:B------:R-:W-:Y:S01]  /*1b940*/  IADD3 R5, R19, R2, RZ ;  /* 0x0000000213057210 */ /* 0x000fe20007ffe0ff */
[----:B------:R-:W-:-:S03]  /*1b950*/  IMAD.MOV.U32 R2, RZ, RZ, RZ ;  /* 0x000000ffff027224 */ /* 0x000fc600078e00ff */
[----:B------:R-:W-:-:S13]  /*1b960*/  ISETP.GE.OR P6, PT, R5, R4, !P0 ;  /* 0x000000040500720c */ /* 0x000fda00047c6670 */
[----:B------:R-:W-:Y:S05]  /*1b970*/  @P6 BRA `(.L_x_12566) ;  /* 0x00000000000c6947 */ /* 0x000fea0003800000 */
[----:B0-----:R-:W0:Y:S02]  /*1b980*/  LDC.64 R2, c[0x0][0xc80] ;  /* 0x00032000ff027b82 */ /* 0x001e240000000a00 */
[----:B0-----:R-:W-:-:S06]  /*1b990*/  IMAD.WIDE R2, R5, 0x4, R2 ;  /* 0x0000000405027825 */ /* 0x001fcc00078e0202 */
[----:B------:R2:W5:Y:S02]  /*1b9a0*/  LDG.E R2, desc[UR38][R2.64] ;  /* 0x0000002602027981 */ /* 0x000564000c1e1900 */
.L_x_12566:
[----:B------:R-:W-:Y:S05]  /*1b9b0*/  BSYNC B0 ;  /* 0x0000000000007941 */ /* 0x000fea0003800000 */
.L_x_12565:
[----:B------:R-:W-:-:S03]  /*1b9c0*/  UMOV UR4, 0xffffffff ;  /* 0xffffffff00047882 */ /* 0x000fc60000000000 */
[----:B------:R-:W-:Y:S05]  /*1b9d0*/  BRA.DIV UR4, `(.L_x_12567) ;  /* 0x0000004204607947 */ /* 0x000fea000b800000 */
[----:B-----5:R-:W3:Y:S02]  /*1b9e0*/  SHFL.UP PT, R14, R2, 0x1, RZ ;  /* 0x04200000020e7989 */ /* 0x020ee400000e00ff */
[----:B---3--:R-:W-:-:S05]  /*1b9f0*/  SEL R13, R14, RZ, P1 ;  /* 0x000000ff0e0d7207 */ /* 0x008fca0000800000 */
[----:B------:R-:W-:-:S05]  /*1ba00*/  IMAD.IADD R13, R2, 0x1, R13 ;  /* 0x00000001020d7824 */ /* 0x000fca00078e020d */
[----:B------:R-:W3:Y:S02]  /*1ba10*/  SHFL.UP PT, R14, R13, 0x2, RZ ;  /* 0x044000000d0e7989 */ /* 0x000ee400000e00ff */
[----:B---3--:R-:W-:-:S05]  /*1ba20*/  SEL R14, R14, RZ, P2 ;  /* 0x000000ff0e0e7207 */ /* 0x008fca0001000000 */
[----:B0-2---:R-:W-:-:S05]  /*1ba30*/  IMAD.IADD R3, R13, 0x1, R14 ;  /* 0x000000010d037824 */ /* 0x005fca00078e020e */
        /* <DEDUP_REMOVED lines=10> */
.L_x_12713:
[----:B------:R-:W-:Y:S02]  /*1bae0*/  ULDC UR4, c[0x0][0xc38] ;  /* 0x00030e0000047ab9 */ /* 0x000fe40000000800 */
[----:B------:R-:W-:-:S05]  /*1baf0*/  MOV R4, UR4 ;  /* 0x0000000400047c02 */ /* 0x000fca0008000f00 */
[----:B--2---:R-:W-:-:S04]  /*1bb00*/  IMAD R5, R14, R4, RZ ;  /* 0x000000040e057224 */ /* 0x004fc800078e02ff */
[----:B------:R-:W-:-:S05]  /*1bb10*/  IMAD.IADD R16, R5, 0x1, R16 ;  /* 0x0000000105107824 */ /* 0x000fca00078e0210 */
[----:B------:R-:W-:-:S13]  /*1bb20*/  ISETP.GT.AND P6, PT, R16, R0, PT ;  /* 0x000000001000720c */ /* 0x000fda0003fc4270 */
[----:B------:R-:W-:Y:S05]  /*1bb30*/  @!P6 BRA `(.L_x_12568) ;  /* 0xfffffffc0064e947 */ /* 0x000fea000383ffff */
.L_x_12563:
[----:B------:R-:W-:Y:S01]  /*1bb40*/  IMAD.IADD R16, R16, 0x1, -R5 ;  /* 0x0000000110107824 */ /* 0x000fe200078e0a05 */
[----:B------:R-:W-:-:S03]  /*1bb50*/  UMOV UR4, 0xffffffff ;  /* 0xffffffff00047882 */ /* 0x000fc60000000000 */
[----:B------:R-:W-:-:S05]  /*1bb60*/  IMAD R5, R3, R4, R16 ;  /* 0x0000000403057224 */ /* 0x000fca00078e0210 */
[----:B------:R-:W-:Y:S01]  /*1bb70*/  ISETP.GT.AND P6, PT, R5, R0, PT ;  /* 0x000000000500720c */ /* 0x000fe20003fc4270 */
[----:B------:R-:W-:-:S12]  /*1bb80*/  BRA.DIV UR4, `(.L_x_12569) ;  /* 0x0000004204b07947 */ /* 0x000fd8000b800000 */
[----:B------:R-:W-:-:S04]  /*1bb90*/  VOTE.ANY R5, PT, !P6 ;  /* 0x0000000000057806 */ /* 0x000fc800070e0100 */
[----:B------:R-:W2:Y:S02]  /*1bba0*/  POPC R6, R5 ;  /* 0x0000000500067309 */ /* 0x000ea40000000000 */
[----:B--2--5:R2:W3:Y:S02]  /*1bbb0*/  SHFL.IDX PT, R17, R2, R6, 0x1f ;  /* 0x00001f0602117589 */ /* 0x0244e400000e0000 */
.L_x_12717:
[----:B------:R-:W-:Y:S01]  /*1bbc0*/  ISETP.NE.AND P0, PT, R5, RZ, PT ;  /* 0x000000ff0500720c */ /* 0x000fe20003f05270 */
[----:B------:R-:W-:-:S12]  /*1bbd0*/  IMAD.MOV.U32 R5, RZ, RZ, RZ ;  /* 0x000000ffff057224 */ /* 0x000fd800078e00ff */
[----:B------:R-:W-:Y:S05]  /*1bbe0*/  @!P0 BRA `(.L_x_12570) ;  /* 0x0000000000108947 */ /* 0x000fea0003800000 */
[----:B------:R-:W-:Y:S01]  /*1bbf0*/  UMOV UR4, 0xffffffff ;  /* 0xffffffff00047882 */ /* 0x000fe20000000000 */
[----:B------:R-:W-:Y:S02]  /*1bc00*/  VIADD R12, R6, 0xffffffff ;  /* 0xffffffff060c7836 */ /* 0x000fe40000000000 */
[----:B------:R-:W-:Y:S05]  /*1bc10*/  BRA.DIV UR4, `(.L_x_12571) ;  /* 0x0000004204d47947 */ /* 0x000fea000b800000 */
[----:B------:R4:W0:Y:S02]  /*1bc20*/  SHFL.IDX PT, R5, R3, R12, 0x1f ;  /* 0x00001f0c03057589 */ /* 0x00082400000e0000 */
.L_x_12570:
[----:B0-2-4-:R-:W0:Y:S01]  /*1bc30*/  LDC.64 R2, c[0x0][0xc90] ;  /* 0x00032400ff027b82 */ /* 0x015e220000000a00 */
[----:B------:R-:W-:-:S04]  /*1bc40*/  IMAD.IADD R19, R6, 0x1, R19 ;  /* 0x0000000106137824 */ /* 0x000fc800078e0213 */
[----:B0-----:R-:W-:-:S05]  /*1bc50*/  IMAD.WIDE R2, R19, 0x4, R2 ;  /* 0x0000000413027825 */ /* 0x001fca00078e0202 */
[----:B------:R0:W3:Y:S01]  /*1bc60*/  LDG.E R7, desc[UR38][R2.64] ;  /* 0x0000002602077981 */ /* 0x0000e2000c1e1900 */
[----:B------:R-:W-:Y:S02]  /*1bc70*/  IMAD R16, R5, R4, R16 ;  /* 0x0000000405107224 */ /* 0x000fe400078e0210 */
[----:B0-----:R-:W-:Y:S02]  /*1bc80*/  IMAD.MOV.U32 R2, RZ, RZ, RZ ;  /* 0x000000ffff027224 */ /* 0x001fe400078e00ff */
[----:B---3--:R-:W-:-:S05]  /*1bc90*/  IMAD R6, R17, R7, RZ ;  /* 0x0000000711067224 */ /* 0x008fca00078e02ff */
[----:B------:R-:W-:-:S04]  /*1bca0*/  IABS R8, R6 ;  /* 0x0000000600087213 */ /* 0x000fc80000000000 */
[----:B-1----:R-:W0:Y:S08]  /*1bcb0*/  I2F.RP R9, R8 ;  /* 0x0000000800097306 */ /* 0x002e300000209400 */
        /* <DEDUP_REMOVED lines=57> */
.L_x_12564:
[----:B------:R-:W-:Y:S01]  /*1c050*/  UMOV UR4, URZ ;  /* 0x0000003f00047c82 */ /* 0x000fe20008000000 */
[----:B------:R-:W-:Y:S01]  /*1c060*/  UMOV UR5, URZ ;  /* 0x0000003f00057c82 */ /* 0x000fe20008000000 */
[----:B------:R-:W-:Y:S01]  /*1c070*/  ULDC UR6, c[0x0][0xc3c] ;  /* 0x00030f0000067ab9 */ /* 0x000fe20000000800 */
[----:B------:R-:W-:Y:S01]  /*1c080*/  MOV R16, R0 ;  /* 0x0000000000107202 */ /* 0x000fe20000000f00 */
[----:B-----5:R-:W-:Y:S02]  /*1c090*/  IMAD.U32 R17, RZ, RZ, UR4 ;  /* 0x00000004ff117e24 */ /* 0x020fe4000f8e00ff */
[----:B------:R-:W-:Y:S02]  /*1c0a0*/  IMAD.U32 R18, RZ, RZ, UR5 ;  /* 0x00000005ff127e24 */ /* 0x000fe4000f8e00ff */
[----:B------:R-:W-:-:S07]  /*1c0b0*/  IMAD.U32 R19, RZ, RZ, UR6 ;  /* 0x00000006ff137e24 */ /* 0x000fce000f8e00ff */
.L_x_12572:
[----:B------:R-:W2:Y:S01]  /*1c0c0*/  S2R R0, SR_TID.X ;  /* 0x0000000000007919 */ /* 0x000ea20000002100 */
[----:B------:R-:W-:Y:S05]  /*1c0d0*/  WARPSYNC.ALL ;  /* 0x0000000000007948 */ /* 0x000fea0003800000 */
[----:B------:R-:W-:Y:S01]  /*1c0e0*/  BAR.SYNC.DEFER_BLOCKING 0x4, 0x200 ;  /* 0x0108000000007b1d */ /* 0x000fe20000010000 */
[----:B--2---:R-:W-:-:S04]  /*1c0f0*/  LOP3.LUT R0, R0, 0x1f, RZ, 0xc0, !PT ;  /* 0x0000001f00007812 */ /* 0x004fc800078ec0ff */
[----:B------:R-:W-:-:S13]  /*1c100*/  ISETP.NE.AND P0, PT, R0, RZ, PT ;  /* 0x000000ff0000720c */ /* 0x000fda0003f05270 */
[----:B0-----:R-:W0:Y:S01]  /*1c110*/  @!P0 S2R R3, SR_CgaCtaId ;  /* 0x0000000000038919 */ /* 0x001e220000008800 */
[----:B------:R-:W-:-:S04]  /*1c120*/  @!P0 MOV R0, 0x400 ;  /* 0x0000040000008802 */ /* 0x000fc80000000f00 */
[----:B0-----:R-:W-:-:S05]  /*1c130*/  @!P0 LEA R22, R3, R0, 0x18 ;  /* 0x0000000003168211 */ /* 0x001fca00078ec0ff */
[----:B------:R0:W-:Y:S01]  /*1c140*/  @!P0 STS.128 [R22+0x2d8d0], R16 ;  /* 0x02d8d01016008388 */ /* 0x0001e20000000c00 */
[----:B------:R-:W-:Y:S06]  /*1c150*/  BAR.ARV 0x5, 0x200 ;  /* 0x0148000000007b1d */ /* 0x000fec0000002000 */
.L_x_12561:
[----:B------:R-:W-:Y:S02]  /*1c160*/  ULDC UR4, c[0x0][0xc3c] ;  /* 0x00030f0000047ab9 */ /* 0x000fe40000000800 */
[----:B----4-:R-:W-:-:S13]  /*1c170*/  ISETP.GE.AND P0, PT, R19, UR4, PT ;  /* 0x0000000413007c0c */ /* 0x010fda000bf06270 */
[----:B------:R-:W-:Y:S05]  /*1c180*/  @!P0 BRA `(.L_x_12573) ;  /* 0xffffffa000988947 */ /* 0x000fea000383ffff */
[----:B------:R-:W-:Y:S05]  /*1c190*/  BSYNC B8 ;  /* 0x0000000000087941 */ /* 0x000fea0003800000 */
.L_x_12472:
[----:B0-----:R-:W4:Y:S01]  /*1c1a0*/  LDL.LU R0, [R1+0x48] ;  /* 0x0000480001007983 */ /* 0x001f220000300800 */
[----:B------:R-:W-:Y:S01]  /*1c1b0*/  BSSY B0, `(.L_x_12574) ;  /* 0x000000b000007945 */ /* 0x000fe20003800000 */
[----:B------:R-:W0:Y:S01]  /*1c1c0*/  S2R R5, SR_CgaCtaId ;  /* 0x0000000000057919 */ /* 0x000e220000008800 */
[----:B----4-:R-:W-:-:S05]  /*1c1d0*/  VIADD R0, R0, 0x1 ;  /* 0x0000000100007836 */ /* 0x010fca0000000000 */
        /* <DEDUP_REMOVED lines=8> */
.L_x_12720:
[----:B------:R-:W-:Y:S05]  /*1c260*/  BSYNC B0 ;  /* 0x0000000000007941 */ /* 0x000fea0003800000 */
.L_x_12574:
[----:B------:R-:W-:-:S03]  /*1c270*/  UMOV UR4, 0xffffffff ;  /* 0xffffffff00047882 */ /* 0x000fc60000000000 */
[----:B------:R-:W-:Y:S05]  /*1c280*/  BRA.DIV UR4, `(.L_x_12576) ;  /* 0x0000003e04747947 */ /* 0x000fea000b800000 */
[----:B0-----:R-:W0:Y:S02]  /*1c290*/  S2R R0, SR_TID.X ;  /* 0x0000000000007919 */ /* 0x001e240000002100 */
[----:B0-----:R-:W-:-:S04]  /*1c2a0*/  SHF.R.U32.HI R0, RZ, 0x5, R0 ;  /* 0x00000005ff007819 */ /* 0x001fc80000011600 */
[----:B------:R-:W-:-:S05]  /*1c2b0*/  LOP3.LUT R0, R0, 0x3, RZ, 0xc0, !PT ;  /* 0x0000000300007812 */ /* 0x000fca00078ec0ff */
[----:B------:R0:W4:Y:S02]  /*1c2c0*/  SHFL.IDX PT, R14, R0, RZ, 0x1f ;  /* 0x00001fff000e7589 */ /* 0x00012400000e0000 */
.L_x_12723:
[----:B----4-:R-:W-:-:S13]  /*1c2d0*/  ISETP.NE.AND P0, PT, R14, RZ, PT ;  /* 0x000000ff0e00720c */ /* 0x010fda0003f05270 */
[----:B------:R-:W-:Y:S05]  /*1c2e0*/  @P0 BRA `(.L_x_12307) ;  /* 0x0000000000900947 */ /* 0x000fea0003800000 */
[----:B------:R-:W-:-:S03]  /*1c2f0*/  UMOV UR4, 0xffffffff ;  /* 0xffffffff00047882 */ /* 0x000fc60000000000 */
[----:B------:R-:W-:Y:S05]  /*1c300*/  BRA.DIV UR4, `(.L_x_12577) ;  /* 0x0000003e04887947 */ /* 0x000fea000b800000 */
[----:B------:R-:W-:-:S13]  /*1c310*/  ELECT P6, URZ, PT ;  /* 0x00000000003f782f */ /* 0x000fda00038c0000 */
.L_x_12726:
[----:B------:R-:W-:Y:S05]  /*1c320*/  @!P6 BRA `(.L_x_12307) ;  /* 0x000000000080e947 */ /* 0x000fea0003800000 */
[----:B------:R-:W-:-:S06]  /*1c330*/  ULOP3.LUT UR4, UR36, 0x2, URZ, 0xfc, !UPT ;  /* 0x0000000224047892 */ /* 0x000fcc000f8efc3f */
[----:B0-----:R-:W-:-:S05]  /*1c340*/  IMAD.U32 R0, RZ, RZ, UR4 ;  /* 0x00000004ff007e24 */ /* 0x001fca000f8e00ff */
[----:B------:R-:W-:-:S13]  /*1c350*/  ISETP.NE.AND P0, PT, R0, 0x3, PT ;  /* 0x000000030000780c */ /* 0x000fda0003f05270 */
[----:B------:R-:W-:Y:S05]  /*1c360*/  @!P0 BRA `(.L_x_12578) ;  /* 0x0000000000048947 */ /* 0x000fea0003800000 */
[----:B------:R-:W-:Y:S01]  /*1c370*/  BPT.TRAP 0x1 ;  /* 0x000000040000795c */ /* 0x000fe20000300000 */
.L_x_12578:
[----:B------:R-:W4:Y:S01]  /*1c380*/  LDL R0, [R1] ;  /* 0x0000000001007983 */ /* 0x000f220000100800 */
[C---:B------:R-:W-:Y:S01]  /*1c390*/  LEA R3, R26.reuse, R5, 0x3 ;  /* 0x000000051a037211 */ /* 0x040fe200078e18ff */
[----:B------:R-:W-:-:S05]  /*1c3a0*/  VIADD R26, R26, 0x1 ;  /* 0x000000011a1a7836 */ /* 0x000fca0000000000 */
[----:B------:R-:W-:Y:S02]  /*1c3b0*/  ISETP.NE.AND P2, PT, R26, 0x2, PT ;  /* 0x000000021a00780c */ /* 0x000fe40003f45270 */
[----:B----4-:R-:W-:Y:S02]  /*1c3c0*/  SHF.L.U32 R2, R0, 0x1f, RZ ;  /* 0x0000001f00027819 */ /* 0x010fe400000006ff */
[----:B------:R-:W-:Y:S02]  /*1c3d0*/  SEL R0, RZ, 0x1, P2 ;  /* 0x00000001ff007807 */ /* 0x000fe40001000000 */
[----:B------:R-:W0:Y:S02]  /*1c3e0*/  SYNCS.PHASECHK.TRANS64.TRYWAIT P1, [R3+URZ+0x2d840], R2 ;  /* 0x02d84002030075a7 */ /* 0x000e24000802017f */
[----:B0-----:R-:W-:Y:S05]  /*1c3f0*/  @!P1 BRA `(.L_x_12579) ;  /* 0x0000003c006c9947 */ /* 0x001fea0003800000 */
.L_x_12727:
[----:B------:R-:W4:Y:S01]  /*1c400*/  LDL.LU R4, [R1] ;  /* 0x0000000001047983 */ /* 0x000f220000300800 */
[----:B------:R-:W-:Y:S02]  /*1c410*/  SEL R26, R26, RZ, P2 ;  /* 0x000000ff1a1a7207 */ /* 0x000fe40001000000 */
[----:B----4-:R-:W-:Y:S01]  /*1c420*/  LOP3.LUT R0, R4, R0, RZ, 0x3c, !PT ;  /* 0x0000000004007212 */ /* 0x010fe200078e3cff */
[----:B------:R-:W-:Y:S06]  /*1c430*/  @!P0 BRA `(.L_x_12580) ;  /* 0x0000000000048947 */ /* 0x000fec0003800000 */
[----:B------:R-:W-:Y:S01]  /*1c440*/  BPT.TRAP 0x1 ;  /* 0x000000040000795c */ /* 0x000fe20000300000 */
.L_x_12580:
[----:B------:R-:W-:Y:S01]  /*1c450*/  IMAD R5, R26, 0x8, R5 ;  /* 0x000000081a057824 */ /* 0x000fe200078e0205 */
[----:B------:R-:W-:-:S04]  /*1c460*/  SHF.L.U32 R0, R0, 0x1f, RZ ;  /* 0x0000001f00007819 */ /* 0x000fc800000006ff */
[----:B------:R-:W4:Y:S02]  /*1c470*/  SYNCS.PHASECHK.TRANS64.TRYWAIT P1, [R5+URZ+0x2d840], R0 ;  /* 0x02d84000050075a7 */ /* 0x000f24000802017f */
[----:B----4-:R-:W-:Y:S05]  /*1c480*/  @!P1 BRA `(.L_x_12581) ;  /* 0x0000003c005c9947 */ /* 0x010fea0003800000 */
.L_x_12728:
[----:B------:R-:W-:Y:S05]  /*1c490*/  @!P0 BRA `(.L_x_12582) ;  /* 0x0000000000048947 */ /* 0x000fea0003800000 */
[----:B------:R-:W-:Y:S01]  /*1c4a0*/  BPT.TRAP 0x1 ;  /* 0x000000040000795c */ /* 0x000fe20000300000 */
.L_x_12582:
[----:B------:R-:W5:Y:S02]  /*1c4b0*/  SYNCS.PHASECHK.TRANS64.TRYWAIT P1, [R3+URZ+0x2d860], R2 ;  /* 0x02d86002030075a7 */ /* 0x000f64000802017f */
[----:B-----5:R-:W-:Y:S05]  /*1c4c0*/  @!P1 BRA `(.L_x_12583) ;  /* 0x0000003c00609947 */ /* 0x020fea0003800000 */
.L_x_12729:
[----:B------:R-:W-:Y:S05]  /*1c4d0*/  @!P0 BRA `(.L_x_12584) ;  /* 0x0000000000048947 */ /* 0x000fea0003800000 */
[----:B------:R-:W-:Y:S01]  /*1c4e0*/  BPT.TRAP 0x1 ;  /* 0x000000040000795c */ /* 0x000fe20000300000 */
.L_x_12584:
[----:B------:R0:W0:Y:S02]  /*1c4f0*/  SYNCS.PHASECHK.TRANS64.TRYWAIT P0, [R5+URZ+0x2d860], R0 ;  /* 0x02d86000050075a7 */ /* 0x000024000800017f */
[----:B0-----:R-:W-:Y:S05]  /*1c500*/  @!P0 NANOSLEEP.SYNCS 0x989680 ;  /* 0x009896800000895d */ /* 0x001fea0003900000 */
[----:B------:R-:W0:Y:S02]  /*1c510*/  @!P0 SYNCS.PHASECHK.TRANS64 P0, [R5+URZ+0x2d860], R0 ;  /* 0x02d86000050085a7 */ /* 0x000e24000800007f */
[----:B0-----:R-:W-:Y:S05]  /*1c520*/  @!P0 BRA `(.L_x_12584) ;  /* 0xfffffffc00f08947 */ /* 0x001fea000383ffff */
.L_x_12307:
[----:B------:R-:W-:Y:S05]  /*1c530*/  BSYNC B9 ;  /* 0x0000000000097941 */ /* 0x000fea0003800000 */
.L_x_12304:
[----:B------:R-:W-:Y:S05]  /*1c540*/  EXIT ;  /* 0x000000000000794d */ /* 0x000fea0003800000 */
.L_x_12323:
[----:B0-----:R0:W1:Y:S02]  /*1c550*/  SYNCS.PHASECHK.TRANS64.TRYWAIT P4, [R35+URZ+0x2d890], R85 ;  /* 0x02d89055230075a7 */ /* 0x001064000808017f */
[----:B-1----:R-:W-:Y:S05]  /*1c560*/  @!P4 NANOSLEEP.SYNCS 0x989680 ;  /* 0x009896800000c95d */ /* 0x002fea0003900000 */
[----:B------:R-:W1:Y:S02]  /*1c570*/  @!P4 SYNCS.PHASECHK.TRANS64 P4, [R35+URZ+0x2d890], R85 ;  /* 0x02d890552300c5a7 */ /* 0x000e64000808007f */
[----:B-1----:R-:W-:Y:S05]  /*1c580*/  @!P4 BRA `(.L_x_12323) ;  /* 0xfffffffc00f0c947 */ /* 0x002fea000383ffff */
[----:B------:R-:W-:Y:S05]  /*1c590*/  BRA `(.L_x_12585) ;  /* 0xfffffe6c00207947 */ /* 0x000fea000383ffff */
.L_x_12324:
        /* <DEDUP_REMOVED lines=8> */
.L_x_12587:
[----:B------:R-:W-:Y:S05]  /*1c620*/  BSYNC B1 ;  /* 0x0000000000017941 */ /* 0x000fea0003800000 */
.L_x_12586:
        /* <DEDUP_REMOVED lines=8> */
.L_x_12588:
[----:B------:R-:W-:Y:S01]  /*1c6b0*/  IMAD.MOV.U32 R60, RZ, RZ, R14 ;  /* 0x000000ffff3c7224 */ /* 0x000fe200078e000e */
[----:B------:R-:W-:Y:S06]  /*1c6c0*/  BRA `(.L_x_12589) ;  /* 0xfffffe6800e87947 */ /* 0x000fec000383ffff */
.L_x_12352:
[----:B0-----:R0:W1:Y:S02]  /*1c6d0*/  SYNCS.PHASECHK.TRANS64.TRYWAIT P4, [R35+URZ+0x2d890], R85 ;  /* 0x02d89055230075a7 */ /* 0x001064000808017f */
[----:B-1----:R-:W-:Y:S05]  /*1c6e0*/  @!P4 NANOSLEEP.SYNCS 0x989680 ;  /* 0x009896800000c95d */ /* 0x002fea0003900000 */
[----:B------:R-:W1:Y:S02]  /*1c6f0*/  @!P4 SYNCS.PHASECHK.TRANS64 P4, [R35+URZ+0x2d890], R85 ;  /* 0x02d890552300c5a7 */ /* 0x000e64000808007f */
[----:B-1----:R-:W-:Y:S05]  /*1c700*/  @!P4 BRA `(.L_x_12352) ;  /* 0xfffffffc00f0c947 */ /* 0x002fea000383ffff */
[----:B------:R-:W-:Y:S05]  /*1c710*/  BRA `(.L_x_12590) ;  /* 0xfffffe8400b87947 */ /* 0x000fea000383ffff */
.L_x_12353:
        /* <DEDUP_REMOVED lines=8> */
.L_x_12592:
[----:B------:R-:W-:Y:S05]  /*1c7a0*/  BSYNC B1 ;  /* 0x0000000000017941 */ /* 0x000fea0003800000 */
.L_x_12591:
        /* <DEDUP_REMOVED lines=8> */
.L_x_12593:
[----:B------:R-:W-:Y:S01]  /*1c830*/  IMAD.MOV.U32 R88, RZ, RZ, R14 ;  /* 0x000000ffff587224 */ /* 0x000fe200078e000e */
[----:B------:R-:W-:Y:S06]  /*1c840*/  BRA `(.L_x_12594) ;  /* 0xfffffe8400807947 */ /* 0x000fec000383ffff */
.L_x_12366:
[----:B0-----:R0:W1:Y:S02]  /*1c850*/  SYNCS.PHASECHK.TRANS64.TRYWAIT P3, [R35+URZ+0x2d890], R85 ;  /* 0x02d89055230075a7 */ /* 0x001064000806017f */
[----:B-1----:R-:W-:Y:S05]  /*1c860*/  @!P3 NANOSLEEP.SYNCS 0x989680 ;  /* 0x009896800000b95d */ /* 0x002fea0003900000 */
[----:B------:R-:W1:Y:S02]  /*1c870*/  @!P3 SYNCS.PHASECHK.TRANS64 P3, [R35+URZ+0x2d890], R85 ;  /* 0x02d890552300b5a7 */ /* 0x000e64000806007f */
[----:B-1----:R-:W-:Y:S05]  /*1c880*/  @!P3 BRA `(.L_x_12366) ;  /* 0xfffffffc00f0b947 */ /* 0x002fea000383ffff */
[----:B------:R-:W-:Y:S05]  /*1c890*/  BRA `(.L_x_12595) ;  /* 0xfffffe9c005c7947 */ /* 0x000fea000383ffff */
.L_x_12367:
[----:B------:R-:W-:Y:S01]  /*1c8a0*/  BSSY B1, `(.L_x_12596) ;  /* 0x0000007000017945 */ /* 0x000fe20003800000 */
[----:B------:R-:W-:Y:S02]  /*1c8b0*/  IMAD.MOV.U32 R12, RZ, RZ, RZ ;  /* 0x000000ffff0c7224 */ /* 0x000fe400078e00ff */
[----:B------:R-:W-:Y:S02]  /*1c8c0*/  IMAD.MOV.U32 R11, RZ, RZ, 0x1e1f ;  /* 0x00001e1fff0b7424 */ /* 0x000fe400078e00ff */
[----:B------:R-:W-:-:S07]  /*1c8d0*/  IMAD.MOV.U32 R15, RZ, RZ, -0x1 ;  /* 0xffffffffff0f7424 */ /* 0x000fce00078e00ff */
[----:B0-----:R-:W-:Y:S05]  /*1c8e0*/  WARPSYNC.COLLECTIVE R15, `(.L_x_12597) ;  /* 0x000000000f087348 */ /* 0x001fea0003c00000 */
[----:B------:R1:W2:Y:S02]  /*1c8f0*/  SHFL.IDX P6, R14, R13, R12, R11 ;  /* 0x0000000c0d0e7389 */ /* 0x0002a400000c000b */
[----:B012---:R-:W-:Y:S01]  /*1c900*/  ENDCOLLECTIVE ;  /* 0x000000000000791b */ /* 0x007fe20003800000 */
.L_x_12597:
[----:B------:R-:W-:Y:S05]  /*1c910*/  BSYNC B1 ;  /* 0x0000000000017941 */ /* 0x000fea0003800000 */
.L_x_12596:
        /* <DEDUP_REMOVED lines=8> */
.L_x_12598:
[----:B------:R-:W-:Y:S01]  /*1c9a0*/  IMAD.MOV.U32 R42, RZ, RZ, R14 ;  /* 0x000000ffff2a7224 */ /* 0x000fe200078e000e */
[----:B------:R-:W-:Y:S06]  /*1c9b0*/  BRA `(.L_x_12599) ;  /* 0xfffffe9c00807947 */ /* 0x000fec000383ffff */
.L_x_12371:
[----:B------:R0:W0:Y:S02]  /*1c9c0*/  SYNCS.PHASECHK.TRANS64.TRYWAIT P2, [R35+URZ+0x2d8b0], R85 ;  /* 0x02d8b055230075a7 */ /* 0x000024000804017f */
[----:B0-----:R-:W-:Y:S05]  /*1c9d0*/  @!P2 NANOSLEEP.SYNCS 0x989680 ;  /* 0x009896800000a95d */ /* 0x001fea0003900000 */
[----:B------:R-:W0:Y:S02]  /*1c9e0*/  @!P2 SYNCS.PHASECHK.TRANS64 P2, [R35+URZ+0x2d8b0], R85 ;  /* 0x02d8b0552300a5a7 */ /* 0x000e24000804007f */
[----:B0-----:R-:W-:Y:S05]  /*1c9f0*/  @!P2 BRA `(.L_x_12371) ;  /* 0xfffffffc00f0a947 */ /* 0x001fea000383ffff */
[----:B------:R-:W-:Y:S05]  /*1ca00*/  BRA `(.L_x_12600) ;  /* 0xfffffea000647947 */ /* 0x000fea000383ffff */
.L_x_12377:
[----:B------:R-:W0:Y:S01]  /*1ca10*/  S2R R4, SR_TID.X ;  /* 0x0000000000047919 */ /* 0x000e220000002100 */
[----:B------:R-:W-:Y:S01]  /*1ca20*/  BSSY B0, `(.L_x_12601) ;  /* 0x000000c000007945 */ /* 0x000fe20003800000 */
[----:B------:R-:W-:Y:S01]  /*1ca30*/  IMAD.MOV.U32 R12, RZ, RZ, RZ ;  /* 0x000000ffff0c7224 */ /* 0x000fe200078e00ff */
[----:B------:R-:W-:Y:S01]  /*1ca40*/  MOV R11, 0x1f ;  /* 0x0000001f000b7802 */ /* 0x000fe20000000f00 */
[----:B------:R-:W-:Y:S02]  /*1ca50*/  IMAD.MOV.U32 R15, RZ, RZ, -0x1 ;  /* 0xffffffffff0f7424 */ /* 0x000fe400078e00ff */
[----:B0-----:R-:W-:-:S05]  /*1ca60*/  VIADD R5, R4, 0xffffff80 ;  /* 0xffffff8004057836 */ /* 0x001fca0000000000 */
[----:B------:R-:W-:-:S04]  /*1ca70*/  SHF.R.S32.HI R4, RZ, 0x1f, R5 ;  /* 0x0000001fff047819 */ /* 0x000fc80000011405 */
[----:B------:R-:W-:-:S04]  /*1ca80*/  LEA.HI R4, R4, R5, RZ, 0x7 ;  /* 0x0000000504047211 */ /* 0x000fc800078f38ff */
[----:B------:R-:W-:-:S05]  /*1ca90*/  SHF.R.S32.HI R4, RZ, 0x7, R4 ;  /* 0x00000007ff047819 */ /* 0x000fca0000011404 */
[----:B------:R-:W-:-:S07]  /*1caa0*/  IMAD.MOV.U32 R13, RZ, RZ, R4 ;  /* 0x000000ffff0d7224 */ /* 0x000fce00078e0004 */
[----:B--2--5:R-:W-:Y:S05]  /*1cab0*/  WARPSYNC.COLLECTIVE R15, `(.L_x_12602) ;  /* 0x000000000f087348 */ /* 0x024fea0003c00000 */
[----:B------:R0:W1:Y:S02]  /*1cac0*/  SHFL.IDX P6, R14, R13, R12, R11 ;  /* 0x0000000c0d0e7389 */ /* 0x00006400000c000b */
[----:B012--5:R-:W-:Y:S01]  /*1cad0*/  ENDCOLLECTIVE ;  /* 0x000000000000791b */ /* 0x027fe20003800000 */
.L_x_12602:
[----:B------:R-:W-:Y:S05]  /*1cae0*/  BSYNC B0 ;  /* 0x0000000000007941 */ /* 0x000fea0003800000 */
.L_x_12601:
[----:B------:R0:W-:Y:S01]  /*1caf0*/  STL [R1+0x24], R14 ;  /* 0x0000240e01007387 */ /* 0x0001e20000100800 */
[----:B------:R-:W-:Y:S05]  /*1cb00*/  BRA `(.L_x_12603) ;  /* 0xfffffea8005c7947 */ /* 0x000fea000383ffff */
.L_x_12388:
[----:B------:R-:W-:Y:S01]  /*1cb10*/  BSSY B1, `(.L_x_12604) ;  /* 0x0000007000017945 */ /* 0x000fe20003800000 */
[----:B------:R-:W-:Y:S02]  /*1cb20*/  IMAD.MOV.U32 R12, RZ, RZ, RZ ;  /* 0x000000ffff0c7224 */ /* 0x000fe400078e00ff */
[----:B------:R-:W-:Y:S02]  /*1cb30*/  IMAD.MOV.U32 R11, RZ, RZ, 0x1e1f ;  /* 0x00001e1fff0b7424 */ /* 0x000fe400078e00ff */
[----:B------:R-:W-:-:S07]  /*1cb40*/  IMAD.MOV.U32 R15, RZ, RZ, -0x1 ;  /* 0xffffffffff0f7424 */ /* 0x000fce00078e00ff */
[----:B0-2---:R-:W-:Y:S05]  /*1cb50*/  WARPSYNC.COLLECTIVE R15, `(.L_x_12605) ;  /* 0x000000000f087348 */ /* 0x005fea0003c00000 */
[----:B0-----:R0:W1:Y:S02]  /*1cb60*/  SHFL.IDX P6, R14, R13, R12, R11 ;  /* 0x0000000c0d0e7389 */ /* 0x00106400000c000b */
[----:B012---:R-:W-:Y:S01]  /*1cb70*/  ENDCOLLECTIVE ;  /* 0x000000000000791b */ /* 0x007fe20003800000 */
.L_x_12605:
[----:B------:R-:W-:Y:S05]  /*1cb80*/  BSYNC B1 ;  /* 0x0000000000017941 */ /* 0x000fea0003800000 */
.L_x_12604:
        /* <DEDUP_REMOVED lines=8> */
.L_x_12606:
[----:B------:R-:W-:Y:S02]  /*1cc10*/  IMAD.MOV.U32 R13, RZ, RZ, R5 ;  /* 0x000000ffff0d7224 */ /* 0x000fe400078e0005 */
[----:B------:R-:W-:-:S07]  /*1cc20*/  IMAD.MOV.U32 R0, RZ, RZ, R14 ;  /* 0x000000ffff007224 */ /* 0x000fce00078e000e */
[----:B------:R-:W-:Y:S05]  /*1cc30*/  WARPSYNC.COLLECTIVE R15, `(.L_x_12607) ;  /* 0x000000000f087348 */ /* 0x000fea0003c00000 */
[----:B------:R0:W1:Y:S02]  /*1cc40*/  SHFL.IDX P6, R14, R13, R12, R11 ;  /* 0x0000000c0d0e7389 */ /* 0x00006400000c000b */
[----:B01----:R-:W-:Y:S01]  /*1cc50*/  ENDCOLLECTIVE ;  /* 0x000000000000791b */ /* 0x003fe20003800000 */
.L_x_12607:
[----:B------:R-:W-:Y:S02]  /*1cc60*/  IMAD.MOV.U32 R13, RZ, RZ, R4 ;  /* 0x000000ffff0d7224 */ /* 0x000fe400078e0004 */
[----:B------:R-:W-:-:S07]  /*1cc70*/  IMAD.MOV.U32 R5, RZ, RZ, R14 ;  /* 0x000000ffff057224 */ /* 0x000fce00078e000e */
[----:B------:R-:W-:Y:S05]  /*1cc80*/  WARPSYNC.COLLECTIVE R15, `(.L_x_12608) ;  /* 0x000000000f087348 */ /* 0x000fea0003c00000 */
[----:B------:R0:W1:Y:S02]  /*1cc90*/  SHFL.IDX P6, R14, R13, R12, R11 ;  /* 0x0000000c0d0e7389 */ /* 0x00006400000c000b */
[----:B01----:R-:W-:Y:S01]  /*1cca0*/  ENDCOLLECTIVE ;  /* 0x000000000000791b */ /* 0x003fe20003800000 */
.L_x_12608:
[----:B------:R-:W-:Y:S01]  /*1ccb0*/  MOV R4, R14 ;  /* 0x0000000e00047202 */ /* 0x000fe20000000f00 */
[----:B------:R-:W-:Y:S06]  /*1ccc0*/  BRA `(.L_x_12609) ;  /* 0xfffffeac00c47947 */ /* 0x000fec000383ffff */
.L_x_12392:
[----:B0-----:R0:W1:Y:S02]  /*1ccd0*/  SYNCS.PHASECHK.TRANS64.TRYWAIT P0, [R2+URZ+0x2d800], R3 ;  /* 0x02d80003020075a7 */ /* 0x001064000800017f */
[----:B-1----:R-:W-:Y:S05]  /*1cce0*/  @!P0 NANOSLEEP.SYNCS 0x989680 ;  /* 0x009896800000895d */ /* 0x002fea0003900000 */
[----:B------:R-:W1:Y:S02]  /*1ccf0*/  @!P0 SYNCS.PHASECHK.TRANS64 P0, [R2+URZ+0x2d800], R3 ;  /* 0x02d80003020085a7 */ /* 0x000e64000800007f */
[----:B-1----:R-:W-:Y:S05]  /*1cd00*/  @!P0 BRA `(.L_x_12392) ;  /* 0xfffffffc00f08947 */ /* 0x002fea000383ffff */
[----:B------:R-:W-:Y:S05]  /*1cd10*/  BRA `(.L_x_12610) ;  /* 0xfffffeb400f47947 */ /* 0x000fea000383ffff */
.L_x_12404:
[----:B------:R-:W-:Y:S01]  /*1cd20*/  BSSY B1, `(.L_x_12611) ;  /* 0x0000007000017945 */ /* 0x000fe20003800000 */
[----:B------:R-:W-:Y:S02]  /*1cd30*/  IMAD.MOV.U32 R12, RZ, RZ, RZ ;  /* 0x000000ffff0c7224 */ /* 0x000fe400078e00ff */
[----:B------:R-:W-:Y:S02]  /*1cd40*/  IMAD.MOV.U32 R11, RZ, RZ, 0x1e1f ;  /* 0x00001e1fff0b7424 */ /* 0x000fe400078e00ff */
[----:B------:R-:W-:-:S07]  /*1cd50*/  IMAD.MOV.U32 R15, RZ, RZ, -0x1 ;  /* 0xffffffffff0f7424 */ /* 0x000fce00078e00ff */
[----:B0-2---:R-:W-:Y:S05]  /*1cd60*/  WARPSYNC.COLLECTIVE R15, `(.L_x_12612) ;  /* 0x000000000f087348 */ /* 0x005fea0003c00000 */
[----:B0-----:R0:W1:Y:S02]  /*1cd70*/  SHFL.IDX P6, R14, R13, R12, R11 ;  /* 0x0000000c0d0e7389 */ /* 0x00106400000c000b */
[----:B012---:R-:W-:Y:S01]  /*1cd80*/  ENDCOLLECTIVE ;  /* 0x000000000000791b */ /* 0x007fe20003800000 */
.L_x_12612:
[----:B------:R-:W-:Y:S05]  /*1cd90*/  BSYNC B1 ;  /* 0x0000000000017941 */ /* 0x000fea0003800000 */
.L_x_12611:
        /* <DEDUP_REMOVED lines=8> */
.L_x_12613:
[----:B------:R-:W-:Y:S02]  /*1ce20*/  IMAD.MOV.U32 R13, RZ, RZ, R21 ;  /* 0x000000ffff0d7224 */ /* 0x000fe400078e0015 */
[----:B------:R-:W-:-:S07]  /*1ce30*/  IMAD.MOV.U32 R0, RZ, RZ, R14 ;  /* 0x000000ffff007224 */ /* 0x000fce00078e000e */
[----:B------:R-:W-:Y:S05]  /*1ce40*/  WARPSYNC.COLLECTIVE R15, `(.L_x_12614) ;  /* 0x000000000f087348 */ /* 0x000fea0003c00000 */
[----:B------:R0:W1:Y:S02]  /*1ce50*/  SHFL.IDX P6, R14, R13, R12, R11 ;  /* 0x0000000c0d0e7389 */ /* 0x00006400000c000b */
[----:B01----:R-:W-:Y:S01]  /*1ce60*/  ENDCOLLECTIVE ;  /* 0x000000000000791b */ /* 0x003fe20003800000 */
.L_x_12614:
[----:B------:R-:W-:Y:S02]  /*1ce70*/  IMAD.MOV.U32 R13, RZ, RZ, R20 ;  /* 0x000000ffff0d7224 */ /* 0x000fe400078e0014 */
[----:B------:R-:W-:-:S07]  /*1ce80*/  IMAD.MOV.U32 R21, RZ, RZ, R14 ;  /* 0x000000ffff157224 */ /* 0x000fce00078e000e */
[----:B------:R-:W-:Y:S05]  /*1ce90*/  WARPSYNC.COLLECTIVE R15, `(.L_x_12615) ;  /* 0x000000000f087348 */ /* 0x000fea0003c00000 */
[----:B------:R0:W1:Y:S02]  /*1cea0*/  SHFL.IDX P6, R14, R13, R12, R11 ;  /* 0x0000000c0d0e7389 */ /* 0x00006400000c000b */
[----:B01----:R-:W-:Y:S01]  /*1ceb0*/  ENDCOLLECTIVE ;  /* 0x000000000000791b */ /* 0x003fe20003800000 */
.L_x_12615:
[----:B------:R-:W-:Y:S01]  /*1cec0*/  IMAD.MOV.U32 R20, RZ, RZ, R14 ;  /* 0x000000ffff147224 */ /* 0x000fe200078e000e */
[----:B------:R-:W-:Y:S06]  /*1ced0*/  BRA `(.L_x_12616) ;  /* 0xfffffec800987947 */ /* 0x000fec000383ffff */
.L_x_12408:
[----:B0-----:R0:W1:Y:S02]  /*1cee0*/  SYNCS.PHASECHK.TRANS64.TRYWAIT P0, [R2+URZ+0x2d800], R3 ;  /* 0x02d80003020075a7 */ /* 0x001064000800017f */
[----:B-1----:R-:W-:Y:S05]  /*1cef0*/  @!P0 NANOSLEEP.SYNCS 0x989680 ;  /* 0x009896800000895d */ /* 0x002fea0003900000 */
[----:B------:R-:W1:Y:S02]  /*1cf00*/  @!P0 SYNCS.PHASECHK.TRANS64 P0, [R2+URZ+0x2d800], R3 ;  /* 0x02d80003020085a7 */ /* 0x000e64000800007f */
[----:B-1----:R-:W-:Y:S05]  /*1cf10*/  @!P0 BRA `(.L_x_12408) ;  /* 0xfffffffc00f08947 */ /* 0x002fea000383ffff */
[----:B------:R-:W-:Y:S05]  /*1cf20*/  BRA `(.L_x_12617) ;  /* 0xfffffed000307947 */ /* 0x000fea000383ffff */
.L_x_12416:
[----:B-1----:R1:W3:Y:S02]  /*1cf30*/  SYNCS.PHASECHK.TRANS64.TRYWAIT P1, [R0+URZ+0x2d830], R5 ;  /* 0x02d83005000075a7 */ /* 0x0022e4000802017f */
[----:B---3--:R-:W-:Y:S05]  /*1cf40*/  @!P1 NANOSLEEP.SYNCS 0x989680 ;  /* 0x009896800000995d */ /* 0x008fea0003900000 */
[----:B------:R-:W3:Y:S02]  /*1cf50*/  @!P1 SYNCS.PHASECHK.TRANS64 P1, [R0+URZ+0x2d830], R5 ;  /* 0x02d83005000095a7 */ /* 0x000ee4000802007f */
[----:B---3--:R-:W-:Y:S05]  /*1cf60*/  @!P1 BRA `(.L_x_12416) ;  /* 0xfffffffc00f09947 */ /* 0x008fea000383ffff */
[----:B------:R-:W-:Y:S05]  /*1cf70*/  BRA `(.L_x_12415) ;  /* 0xfffffee4006c7947 */ /* 0x000fea000383ffff */
.L_x_12423:
[----:B-1----:R1:W2:Y:S02]  /*1cf80*/  SYNCS.PHASECHK.TRANS64.TRYWAIT P2, [R3+URZ+0x2d830], R4 ;  /* 0x02d83004030075a7 */ /* 0x0022a4000804017f */
[----:B--2---:R-:W-:Y:S05]  /*1cf90*/  @!P2 NANOSLEEP.SYNCS 0x989680 ;  /* 0x009896800000a95d */ /* 0x004fea0003900000 */
[----:B------:R-:W2:Y:S02]  /*1cfa0*/  @!P2 SYNCS.PHASECHK.TRANS64 P2, [R3+URZ+0x2d830], R4 ;  /* 0x02d830040300a5a7 */ /* 0x000ea4000804007f */
[----:B--2---:R-:W-:Y:S05]  /*1cfb0*/  @!P2 BRA `(.L_x_12423) ;  /* 0xfffffffc00f0a947 */ /* 0x004fea000383ffff */
[----:B------:R-:W-:Y:S05]  /*1cfc0*/  BRA `(.L_x_12422) ;  /* 0xffffff0800cc7947 */ /* 0x000fea000383ffff */
.L_x_12427:
[----:B-1----:R1:W2:Y:S02]  /*1cfd0*/  SYNCS.PHASECHK.TRANS64.TRYWAIT P1, [R4+URZ+0x2d850], R3 ;  /* 0x02d85003040075a7 */ /* 0x0022a4000802017f */
[----:B--2---:R-:W-:Y:S05]  /*1cfe0*/  @!P1 NANOSLEEP.SYNCS 0x989680 ;  /* 0x009896800000995d */ /* 0x004fea0003900000 */
[----:B------:R-:W2:Y:S02]  /*1cff0*/  @!P1 SYNCS.PHASECHK.TRANS64 P1, [R4+URZ+0x2d850], R3 ;  /* 0x02d85003040095a7 */ /* 0x000ea4000802007f */
[----:B--2---:R-:W-:Y:S05]  /*1d000*/  @!P1 BRA `(.L_x_12427) ;  /* 0xfffffffc00f09947 */ /* 0x004fea000383ffff */
[----:B------:R-:W-:Y:S05]  /*1d010*/  BRA `(.L_x_12424) ;  /* 0xffffff0c00dc7947 */ /* 0x000fea000383ffff */
.L_x_12436:
[----:B-1----:R1:W2:Y:S02]  /*1d020*/  SYNCS.PHASECHK.TRANS64.TRYWAIT P2, [R3+URZ+0x2d830], R4 ;  /* 0x02d83004030075a7 */ /* 0x0022a4000804017f */
[----:B--2---:R-:W-:Y:S05]  /*1d030*/  @!P2 NANOSLEEP.SYNCS 0x989680 ;  /* 0x009896800000a95d */ /* 0x004fea0003900000 */
[----:B------:R-:W2:Y:S02]  /*1d040*/  @!P2 SYNCS.PHASECHK.TRANS64 P2, [R3+URZ+0x2d830], R4 ;  /* 0x02d830040300a5a7 */ /* 0x000ea4000804007f */
[----:B--2---:R-:W-:Y:S05]  /*1d050*/  @!P2 BRA `(.L_x_12436) ;  /* 0xfffffffc00f0a947 */ /* 0x004fea000383ffff */
[----:B------:R-:W-:Y:S05]  /*1d060*/  BRA `(.L_x_12435) ;  /* 0xffffff38004c7947 */ /* 0x000fea000383ffff */
.L_x_12440:
[----:B-1----:R1:W2:Y:S02]  /*1d070*/  SYNCS.PHASECHK.TRANS64.TRYWAIT P1, [R4+URZ+0x2d850], R3 ;  /* 0x02d85003040075a7 */ /* 0x0022a4000802017f */
[----:B--2---:R-:W-:Y:S05]  /*1d080*/  @!P1 NANOSLEEP.SYNCS 0x989680 ;  /* 0x009896800000995d */ /* 0x004fea0003900000 */
[----:B------:R-:W2:Y:S02]  /*1d090*/  @!P1 SYNCS.PHASECHK.TRANS64 P1, [R4+URZ+0x2d850], R3 ;  /* 0x02d85003040095a7 */ /* 0x000ea4000802007f */
[----:B--2---:R-:W-:Y:S05]  /*1d0a0*/  @!P1 BRA `(.L_x_12440) ;  /* 0xfffffffc00f09947 */ /* 0x004fea000383ffff */
[----:B------:R-:W-:Y:S05]  /*1d0b0*/  BRA `(.L_x_12437) ;  /* 0xffffff3c005c7947 */ /* 0x000fea000383ffff */
.L_x_12447:
[----:B--2---:R2:W3:Y:S02]  /*1d0c0*/  SYNCS.PHASECHK.TRANS64.TRYWAIT P1, [R5+URZ+0x2d850], R8 ;  /* 0x02d85008050075a7 */ /* 0x0044e4000802017f */
[----:B---3--:R-:W-:Y:S05]  /*1d0d0*/  @!P1 NANOSLEEP.SYNCS 0x989680 ;  /* 0x009896800000995d */ /* 0x008fea0003900000 */
[----:B------:R-:W3:Y:S02]  /*1d0e0*/  @!P1 SYNCS.PHASECHK.TRANS64 P1, [R5+URZ+0x2d850], R8 ;  /* 0x02d85008050095a7 */ /* 0x000ee4000802007f */
[----:B---3--:R-:W-:Y:S05]  /*1d0f0*/  @!P1 BRA `(.L_x_12447) ;  /* 0xfffffffc00f09947 */ /* 0x008fea000383ffff */
[----:B------:R-:W-:Y:S05]  /*1d100*/  BRA `(.L_x_12446) ;  /* 0xffffff5c00287947 */ /* 0x000fea000383ffff */
.L_x_12458:
[----:B------:R-:W-:Y:S01]  /*1d110*/  MOV R13, R4 ;  /* 0x00000004000d7202 */ /* 0x000fe20000000f00 */
[----:B------:R-:W-:Y:S02]  /*1d120*/  IMAD.MOV.U32 R12, RZ, RZ, RZ ;  /* 0x000000ffff0c7224 */ /* 0x000fe400078e00ff */
[----:B------:R-:W-:Y:S02]  /*1d130*/  IMAD.MOV.U32 R11, RZ, RZ, 0x1c1f ;  /* 0x00001c1fff0b7424 */ /* 0x000fe400078e00ff */
[----:B------:R-:W-:-:S07]  /*1d140*/  IMAD.MOV.U32 R15, RZ, RZ, -0x1 ;  /* 0xffffffffff0f7424 */ /* 0x000fce00078e00ff */
[----:B-1----:R-:W-:Y:S05]  /*1d150*/  WARPSYNC.COLLECTIVE R15, `(.L_x_12618) ;  /* 0x000000000f087348 */ /* 0x002fea0003c00000 */
[----:B------:R0:W2:Y:S02]  /*1d160*/  SHFL.IDX P6, R14, R13, R12, R11 ;  /* 0x0000000c0d0e7389 */ /* 0x0000a400000c000b */
[----:B012---:R-:W-:Y:S01]  /*1d170*/  ENDCOLLECTIVE ;  /* 0x000000000000791b */ /* 0x007fe20003800000 */
.L_x_12618:
[----:B------:R-:W-:Y:S02]  /*1d180*/  IMAD.MOV.U32 R13, RZ, RZ, R0 ;  /* 0x000000ffff0d7224 */ /* 0x000fe400078e0000 */
[----:B------:R-:W-:-:S07]  /*1d190*/  IMAD.MOV.U32 R3, RZ, RZ, R14 ;  /* 0x000000ffff037224 */ /* 0x000fce00078e000e */
[----:B------:R-:W-:Y:S05]  /*1d1a0*/  WARPSYNC.COLLECTIVE R15, `(.L_x_12619) ;  /* 0x000000000f087348 */ /* 0x000fea0003c00000 */
[----:B------:R0:W1:Y:S02]  /*1d1b0*/  SHFL.IDX P6, R14, R13, R12, R11 ;  /* 0x0000000c0d0e7389 */ /* 0x00006400000c000b */
[----:B01----:R-:W-:Y:S01]  /*1d1c0*/  ENDCOLLECTIVE ;  /* 0x000000000000791b */ /* 0x003fe20003800000 */
.L_x_12619:
[----:B------:R-:W-:Y:S05]  /*1d1d0*/  BRA `(.L_x_12620) ;  /* 0xffffff8000607947 */ /* 0x000fea000383ffff */
.L_x_12461:
        /* <DEDUP_REMOVED lines=8> */
.L_x_12622:
[----:B------:R-:W-:Y:S05]  /*1d260*/  BSYNC B1 ;  /* 0x0000000000017941 */ /* 0x000fea0003800000 */
.L_x_12621:
        /* <DEDUP_REMOVED lines=8> */
.L_x_12623:
[----:B------:R-:W-:Y:S05]  /*1d2f0*/  BRA `(.L_x_12624) ;  /* 0xffffff8000747947 */ /* 0x000fea000383ffff */
.L_x_12478:
        /* <DEDUP_REMOVED lines=8> */
[----:B-1----:R-:W-:Y:S05]  /*1d380*/  WARPSYNC.COLLECTIVE R15, `(.L_x_12626) ;  /* 0x000000000f087348 */ /* 0x002fea0003c00000 */
[----:B------:R0:W2:Y:S02]  /*1d390*/  SHFL.IDX P6, R14, R13, R12, R11 ;  /* 0x0000000c0d0e7389 */ /* 0x0000a400000c000b */
[----:B012---:R-:W-:Y:S01]  /*1d3a0*/  ENDCOLLECTIVE ;  /* 0x000000000000791b */ /* 0x007fe20003800000 */
.L_x_12626:
[----:B------:R-:W-:Y:S05]  /*1d3b0*/  BSYNC B1 ;  /* 0x0000000000017941 */ /* 0x000fea0003800000 */
.L_x_12625:
[----:B------:R-:W-:Y:S05]  /*1d3c0*/  BRA `(.L_x_12627) ;  /* 0xffffff9400f07947 */ /* 0x000fea000383ffff */
.L_x_12480:
[----:B------:R-:W-:Y:S01]  /*1d3d0*/  BSSY B1, `(.L_x_12628) ;  /* 0x0000006000017945 */ /* 0x000fe20003800000 */
[----:B------:R-:W-:-:S07]  /*1d3e0*/  IMAD.MOV.U32 R15, RZ, RZ, -0x1 ;  /* 0xffffffffff0f7424 */ /* 0x000fce00078e00ff */
[----:B01----:R-:W-:Y:S05]  /*1d3f0*/  WARPSYNC.COLLECTIVE R15, `(.L_x_12629) ;  /* 0x000000000f0c7348 */ /* 0x003fea0003c00000 */
[----:B------:R-:W-:Y:S02]  /*1d400*/  ELECT P6, UR62, PT ;  /* 0x00000000003e782f */ /* 0x000fe400038c0000 */
[----:B------:R-:W-:Y:S01]  /*1d410*/  MOV R14, UR62 ;  /* 0x0000003e000e7c02 */ /* 0x000fe20008000f00 */
[----:B01----:R-:W-:Y:S10]  /*1d420*/  ENDCOLLECTIVE ;  /* 0x000000000000791b */ /* 0x003ff40003800000 */
.L_x_12629:
[----:B------:R-:W-:Y:S05]  /*1d430*/  BSYNC B1 ;  /* 0x0000000000017941 */ /* 0x000fea0003800000 */
.L_x_12628:
[----:B------:R-:W-:Y:S05]  /*1d440*/  BRA `(.L_x_12479) ;  /* 0xffffff9400e87947 */ /* 0x000fea000383ffff */
.L_x_12482:
[----:B0-----:R0:W2:Y:S02]  /*1d450*/  SYNCS.PHASECHK.TRANS64.TRYWAIT P0, [R22+URZ+0x2d820], R5 ;  /* 0x02d82005160075a7 */ /* 0x0010a4000800017f */
[----:B--2---:R-:W-:Y:S05]  /*1d460*/  @!P0 NANOSLEEP.SYNCS 0x989680 ;  /* 0x009896800000895d */ /* 0x004fea0003900000 */
[----:B------:R-:W2:Y:S02]  /*1d470*/  @!P0 SYNCS.PHASECHK.TRANS64 P0, [R22+URZ+0x2d820], R5 ;  /* 0x02d82005160085a7 */ /* 0x000ea4000800007f */
[----:B--2---:R-:W-:Y:S05]  /*1d480*/  @!P0 BRA `(.L_x_12482) ;  /* 0xfffffffc00f08947 */ /* 0x004fea000383ffff */
[----:B------:R-:W-:Y:S05]  /*1d490*/  BRA `(.L_x_12630) ;  /* 0xffffff9400f87947 */ /* 0x000fea000383ffff */
.L_x_12486:
[----:B--2---:R2:W3:Y:S02]  /*1d4a0*/  SYNCS.PHASECHK.TRANS64.TRYWAIT P0, [R8+URZ+0x2d8a0], R10 ;  /* 0x02d8a00a080075a7 */ /* 0x0044e4000800017f */
[----:B---3--:R-:W-:Y:S05]  /*1d4b0*/  @!P0 NANOSLEEP.SYNCS 0x989680 ;  /* 0x009896800000895d */ /* 0x008fea0003900000 */
[----:B------:R-:W3:Y:S02]  /*1d4c0*/  @!P0 SYNCS.PHASECHK.TRANS64 P0, [R8+URZ+0x2d8a0], R10 ;  /* 0x02d8a00a080085a7 */ /* 0x000ee4000800007f */
[----:B---3--:R-:W-:Y:S05]  /*1d4d0*/  @!P0 BRA `(.L_x_12486) ;  /* 0xfffffffc00f08947 */ /* 0x008fea000383ffff */
[----:B------:R-:W-:Y:S05]  /*1d4e0*/  BRA `(.L_x_12631) ;  /* 0xffffff9800147947 */ /* 0x000fea000383ffff */
.L_x_12493:
[----:B0-----:R0:W1:Y:S02]  /*1d4f0*/  SYNCS.PHASECHK.TRANS64.TRYWAIT P0, [R8+URZ+0x2d8c0], R10 ;  /* 0x02d8c00a080075a7 */ /* 0x001064000800017f */
[----:B-1----:R-:W-:Y:S05]  /*1d500*/  @!P0 NANOSLEEP.SYNCS 0x989680 ;  /* 0x009896800000895d */ /* 0x002fea0003900000 */
[----:B------:R-:W1:Y:S02]  /*1d510*/  @!P0 SYNCS.PHASECHK.TRANS64 P0, [R8+URZ+0x2d8c0], R10 ;  /* 0x02d8c00a080085a7 */ /* 0x000e64000800007f */
[----:B-1----:R-:W-:Y:S05]  /*1d520*/  @!P0 BRA `(.L_x_12493) ;  /* 0xfffffffc00f08947 */ /* 0x002fea000383ffff */
[----:B------:R-:W-:Y:S05]  /*1d530*/  BRA `(.L_x_12632) ;  /* 0xffffff9c00107947 */ /* 0x000fea000383ffff */
.L_x_12502:
[----:B0-----:R0:W1:Y:S02]  /*1d540*/  SYNCS.PHASECHK.TRANS64.TRYWAIT P1, [R8+URZ+0x2d8a0], R7 ;  /* 0x02d8a007080075a7 */ /* 0x001064000802017f */
[----:B-1----:R-:W-:Y:S05]  /*1d550*/  @!P1 NANOSLEEP.SYNCS 0x989680 ;  /* 0x009896800000995d */ /* 0x002fea0003900000 */
[----:B------:R-:W1:Y:S02]  /*1d560*/  @!P1 SYNCS.PHASECHK.TRANS64 P1, [R8+URZ+0x2d8a0], R7 ;  /* 0x02d8a007080095a7 */ /* 0x000e64000802007f */
[----:B-1----:R-:W-:Y:S05]  /*1d570*/  @!P1 BRA `(.L_x_12502) ;  /* 0xfffffffc00f09947 */ /* 0x002fea000383ffff */
[----:B------:R-:W-:Y:S05]  /*1d580*/  BRA `(.L_x_12633) ;  /* 0xffffffa000507947 */ /* 0x000fea000383ffff */
.L_x_12509:
[----:B-1----:R1:W2:Y:S02]  /*1d590*/  SYNCS.PHASECHK.TRANS64.TRYWAIT P1, [R8+URZ+0x2d8c0], R7 ;  /* 0x02d8c007080075a7 */ /* 0x0022a4000802017f */
[----:B--2---:R-:W-:Y:S05]  /*1d5a0*/  @!P1 NANOSLEEP.SYNCS 0x989680 ;  /* 0x009896800000995d */ /* 0x004fea0003900000 */
[----:B------:R-:W2:Y:S02]  /*1d5b0*/  @!P1 SYNCS.PHASECHK.TRANS64 P1, [R8+URZ+0x2d8c0], R7 ;  /* 0x02d8c007080095a7 */ /* 0x000ea4000802007f */
[----:B--2---:R-:W-:Y:S05]  /*1d5c0*/  @!P1 BRA `(.L_x_12509) ;  /* 0xfffffffc00f09947 */ /* 0x004fea000383ffff */
[----:B------:R-:W-:Y:S05]  /*1d5d0*/  BRA `(.L_x_12634) ;  /* 0xffffffa400487947 */ /* 0x000fea000383ffff */
.L_x_12524:
        /* <DEDUP_REMOVED lines=11> */
.L_x_12636:
[----:B------:R-:W-:Y:S05]  /*1d690*/  BSYNC B0 ;  /* 0x0000000000007941 */ /* 0x000fea0003800000 */
.L_x_12635:
[----:B------:R-:W-:Y:S05]  /*1d6a0*/  BRA `(.L_x_12637) ;  /* 0xffffffb000b07947 */ /* 0x000fea000383ffff */
.L_x_12527:
[----:B-1----:R1:W2:Y:S02]  /*1d6b0*/  SYNCS.PHASECHK.TRANS64.TRYWAIT P0, [R0+URZ+0x2d840], R5 ;  /* 0x02d84005000075a7 */ /* 0x0022a4000800017f */
[----:B--2---:R-:W-:Y:S05]  /*1d6c0*/  @!P0 NANOSLEEP.SYNCS 0x989680 ;  /* 0x009896800000895d */ /* 0x004fea0003900000 */
[----:B------:R-:W2:Y:S02]  /*1d6d0*/  @!P0 SYNCS.PHASECHK.TRANS64 P0, [R0+URZ+0x2d840], R5 ;  /* 0x02d84005000085a7 */ /* 0x000ea4000800007f */
[----:B--2---:R-:W-:Y:S05]  /*1d6e0*/  @!P0 BRA `(.L_x_12527) ;  /* 0xfffffffc00f08947 */ /* 0x004fea000383ffff */
[----:B------:R-:W-:Y:S05]  /*1d6f0*/  BRA `(.L_x_12638) ;  /* 0xffffffb400147947 */ /* 0x000fea000383ffff */
.L_x_12528:
        /* <DEDUP_REMOVED lines=8> */
.L_x_12640:
[----:B------:R-:W-:Y:S05]  /*1d780*/  BSYNC B0 ;  /* 0x0000000000007941 */ /* 0x000fea0003800000 */
.L_x_12639:
        /* <DEDUP_REMOVED lines=8> */
.L_x_12641:
[----:B------:R-:W-:Y:S02]  /*1d810*/  IMAD.MOV.U32 R13, RZ, RZ, R7 ;  /* 0x000000ffff0d7224 */ /* 0x000fe400078e0007 */
[----:B------:R-:W-:Y:S02]  /*1d820*/  IMAD.MOV.U32 R12, RZ, RZ, 0x1 ;  /* 0x00000001ff0c7424 */ /* 0x000fe400078e00ff */
[----:B------:R-:W-:-:S07]  /*1d830*/  IMAD.MOV.U32 R4, RZ, RZ, R14 ;  /* 0x000000ffff047224 */ /* 0x000fce00078e000e */
[----:B------:R-:W-:Y:S05]  /*1d840*/  WARPSYNC.COLLECTIVE R15, `(.L_x_12642) ;  /* 0x000000000f087348 */ /* 0x000fea0003c00000 */
[----:B------:R0:W1:Y:S02]  /*1d850*/  SHFL.IDX P6, R14, R13, R12, R11 ;  /* 0x0000000c0d0e7389 */ /* 0x00006400000c000b */
[----:B01----:R-:W-:Y:S01]  /*1d860*/  ENDCOLLECTIVE ;  /* 0x000000000000791b */ /* 0x003fe20003800000 */
.L_x_12642:
[----:B------:R-:W-:-:S05]  /*1d870*/  @P0 LEA R5, P1, R9, R4, 0x1 ;  /* 0x0000000409050211 */ /* 0x000fca00078208ff */
[----:B------:R-:W-:Y:S01]  /*1d880*/  @P0 IMAD.X R4, RZ, RZ, R6, P1 ;  /* 0x000000ffff040224 */ /* 0x000fe200008e0606 */
[----:B------:R-:W-:Y:S02]  /*1d890*/  @P0 LEA R6, R8, R22, 0x1 ;  /* 0x0000001608060211 */ /* 0x000fe400078e08ff */
        /* <DEDUP_REMOVED lines=15> */
.L_x_12643:
[----:B------:R-:W-:Y:S02]  /*1d990*/  IMAD.MOV.U32 R13, RZ, RZ, R7 ;  /* 0x000000ffff0d7224 */ /* 0x000fe400078e0007 */
[----:B------:R-:W-:Y:S02]  /*1d9a0*/  IMAD.MOV.U32 R12, RZ, RZ, 0x2 ;  /* 0x00000002ff0c7424 */ /* 0x000fe400078e00ff */
[----:B------:R-:W-:-:S07]  /*1d9b0*/  IMAD.MOV.U32 R4, RZ, RZ, R14 ;  /* 0x000000ffff047224 */ /* 0x000fce00078e000e */
[----:B------:R-:W-:Y:S05]  /*1d9c0*/  WARPSYNC.COLLECTIVE R15, `(.L_x_12644) ;  /* 0x000000000f087348 */ /* 0x000fea0003c00000 */
[----:B------:R0:W1:Y:S02]  /*1d9d0*/  SHFL.IDX P6, R14, R13, R12, R11 ;  /* 0x0000000c0d0e7389 */ /* 0x00006400000c000b */
[----:B01----:R-:W-:Y:S01]  /*1d9e0*/  ENDCOLLECTIVE ;  /* 0x000000000000791b */ /* 0x003fe20003800000 */
.L_x_12644:
[----:B------:R-:W-:-:S05]  /*1d9f0*/  @P1 LEA R5, P0, R9, R4, 0x1 ;  /* 0x0000000409051211 */ /* 0x000fca00078008ff */
[----:B------:R-:W-:Y:S01]  /*1da00*/  @P1 IMAD.X R4, RZ, RZ, R6, P0 ;  /* 0x000000ffff041224 */ /* 0x000fe200000e0606 */
[----:B------:R-:W-:-:S04]  /*1da10*/  @P1 LEA R6, R8, R22, 0x1 ;  /* 0x0000001608061211 */ /* 0x000fc800078e08ff */
        /* <DEDUP_REMOVED lines=15> */
.L_x_12645:
[----:B------:R-:W-:Y:S02]  /*1db10*/  IMAD.MOV.U32 R13, RZ, RZ, R7 ;  /* 0x000000ffff0d7224 */ /* 0x000fe400078e0007 */
[----:B------:R-:W-:Y:S02]  /*1db20*/  IMAD.MOV.U32 R12, RZ, RZ, 0x3 ;  /* 0x00000003ff0c7424 */ /* 0x000fe400078e00ff */
[----:B------:R-:W-:-:S07]  /*1db30*/  IMAD.MOV.U32 R4, RZ, RZ, R14 ;  /* 0x000000ffff047224 */ /* 0x000fce00078e000e */
[----:B------:R-:W-:Y:S05]  /*1db40*/  WARPSYNC.COLLECTIVE R15, `(.L_x_12646) ;  /* 0x000000000f087348 */ /* 0x000fea0003c00000 */
[----:B------:R0:W1:Y:S02]  /*1db50*/  SHFL.IDX P6, R14, R13, R12, R11 ;  /* 0x0000000c0d0e7389 */ /* 0x00006400000c000b */
[----:B01----:R-:W-:Y:S01]  /*1db60*/  ENDCOLLECTIVE ;  /* 0x000000000000791b */ /* 0x003fe20003800000 */
.L_x_12646:
[----:B------:R-:W-:-:S05]  /*1db70*/  @P1 LEA R5, P0, R9, R4, 0x1 ;  /* 0x0000000409051211 */ /* 0x000fca00078008ff */
[----:B------:R-:W-:Y:S01]  /*1db80*/  @P1 IMAD.X R4, RZ, RZ, R6, P0 ;  /* 0x000000ffff041224 */ /* 0x000fe200000e0606 */
[----:B------:R-:W-:-:S04]  /*1db90*/  @P1 LEA R6, R8, R22, 0x1 ;  /* 0x0000001608061211 */ /* 0x000fc800078e08ff */
        /* <DEDUP_REMOVED lines=8> */
.L_x_12647:
        /* <DEDUP_REMOVED lines=8> */
.L_x_12533:
[----:B-----5:R-:W-:Y:S02]  /*1dca0*/  IMAD R0, R21, R9, RZ ;  /* 0x0000000915007224 */ /* 0x020fe400078e02ff */
[----:B------:R0:W5:Y:S01]  /*1dcb0*/  LDL R21, [R1+0x30] ;  /* 0x0000300001157983 */ /* 0x0001620000100800 */
[----:B------:R-:W-:Y:S01]  /*1dcc0*/  IMAD.MOV.U32 R13, RZ, RZ, R4 ;  /* 0x000000ffff0d7224 */ /* 0x000fe200078e0004 */
[----:B------:R-:W-:Y:S01]  /*1dcd0*/  MOV R12, RZ ;  /* 0x000000ff000c7202 */ /* 0x000fe20000000f00 */
[----:B------:R-:W-:Y:S02]  /*1dce0*/  IMAD.MOV.U32 R11, RZ, RZ, 0x1c1f ;  /* 0x00001c1fff0b7424 */ /* 0x000fe400078e00ff */
[----:B------:R-:W-:Y:S02]  /*1dcf0*/  IMAD.MOV.U32 R15, RZ, RZ, -0x1 ;  /* 0xffffffffff0f7424 */ /* 0x000fe400078e00ff */
[----:B------:R-:W-:-:S07]  /*1dd00*/  IMAD R17, R17, 0xc0, R20 ;  /* 0x000000c011117824 */ /* 0x000fce00078e0214 */
[----:B0----5:R-:W-:Y:S05]  /*1dd10*/  WARPSYNC.COLLECTIVE R15, `(.L_x_12649) ;  /* 0x000000000f087348 */ /* 0x021fea0003c00000 */
[----:B------:R1:W2:Y:S02]  /*1dd20*/  SHFL.IDX P6, R14, R13, R12, R11 ;  /* 0x0000000c0d0e7389 */ /* 0x0002a400000c000b */
[----:B012--5:R-:W-:Y:S01]  /*1dd30*/  ENDCOLLECTIVE ;  /* 0x000000000000791b */ /* 0x027fe20003800000 */
.L_x_12649:
[C---:B------:R-:W-:Y:S02]  /*1dd40*/  ISETP.GE.AND P3, PT, R17.reuse, R0, PT ;  /* 0x000000001100720c */ /* 0x040fe40003f66270 */
[----:B------:R-:W-:Y:S01]  /*1dd50*/  IADD3 R9, R17, 0x20, RZ ;  /* 0x0000002011097810 */ /* 0x000fe20007ffe0ff */
[----:B------:R-:W-:Y:S02]  /*1dd60*/  IMAD.MOV.U32 R13, RZ, RZ, R5 ;  /* 0x000000ffff0d7224 */ /* 0x000fe400078e0005 */
[----:B------:R-:W-:-:S08]  /*1dd70*/  IMAD.MOV.U32 R2, RZ, RZ, R14 ;  /* 0x000000ffff027224 */ /* 0x000fd000078e000e */
[----:B------:R-:W-:Y:S05]  /*1dd80*/  WARPSYNC.COLLECTIVE R15, `(.L_x_12650) ;  /* 0x000000000f087348 */ /* 0x000fea0003c00000 */
[----:B------:R0:W1:Y:S02]  /*1dd90*/  SHFL.IDX P6, R14, R13, R12, R11 ;  /* 0x0000000c0d0e7389 */ /* 0x00006400000c000b */
[----:B01----:R-:W-:Y:S01]  /*1dda0*/  ENDCOLLECTIVE ;  /* 0x000000000000791b */ /* 0x003fe20003800000 */
.L_x_12650:
[----:B------:R-:W-:Y:S02]  /*1ddb0*/  IMAD.MOV.U32 R13, RZ, RZ, R4 ;  /* 0x000000ffff0d7224 */ /* 0x000fe400078e0004 */
[----:B------:R-:W-:Y:S02]  /*1ddc0*/  IMAD.MOV.U32 R12, RZ, RZ, 0x1 ;  /* 0x00000001ff0c7424 */ /* 0x000fe400078e00ff */
[----:B------:R-:W-:-:S07]  /*1ddd0*/  IMAD.MOV.U32 R3, RZ, RZ, R14 ;  /* 0x000000ffff037224 */ /* 0x000fce00078e000e */
[----:B------:R-:W-:Y:S05]  /*1dde0*/  WARPSYNC.COLLECTIVE R15, `(.L_x_12651) ;  /* 0x000000000f087348 */ /* 0x000fea0003c00000 */
[----:B------:R0:W1:Y:S02]  /*1ddf0*/  SHFL.IDX P6, R14, R13, R12, R11 ;  /* 0x0000000c0d0e7389 */ /* 0x00006400000c000b */
[----:B01----:R-:W-:Y:S01]  /*1de00*/  ENDCOLLECTIVE ;  /* 0x000000000000791b */ /* 0x003fe20003800000 */
.L_x_12651:
        /* <DEDUP_REMOVED lines=10> */
.L_x_12652:
        /* <DEDUP_REMOVED lines=13> */
.L_x_12653:
        /* <DEDUP_REMOVED lines=10> */
.L_x_12654:
[----:B------:R-:W-:Y:S01]  /*1e020*/  @!PT LDS RZ, [RZ] ;  /* 0x00000000fffff984 */ /* 0x000fe20000000800 */
[----:B------:R-:W-:Y:S01]  /*1e030*/  @!PT LDS RZ, [RZ] ;  /* 0x00000000fffff984 */ /* 0x000fe20000000800 */
[----:B------:R-:W-:Y:S01]  /*1e040*/  @!PT LDS RZ, [RZ] ;  /* 0x00000000fffff984 */ /* 0x000fe20000000800 */
[----:B------:R-:W-:Y:S04]  /*1e050*/  @!P3 LDGSTS.E.BYPASS.LTC128B.128 [R21+0xcc00], desc[UR38][R2.64], !P0 ;  /* 0x0cc000000215bfae */ /* 0x000fe8000c101d66 */
[----:B------:R-:W-:Y:S04]  /*1e060*/  @!P3 LDGSTS.E.BYPASS.LTC128B.128 [R21+0xfc00], desc[UR38][R2.64+0x40], !P1 ;  /* 0x0fc000400215bfae */ /* 0x000fe8000c901d66 */
[----:B------:R0:W-:Y:S01]  /*1e070*/  @!P3 LDGSTS.E.BYPASS.LTC128B.128 [R21+0x12c00], desc[UR38][R2.64+0x80], !P2 ;  /* 0x12c000800215bfae */ /* 0x0001e2000d101d66 */
[----:B------:R-:W-:Y:S01]  /*1e080*/  MOV R13, R4 ;  /* 0x00000004000d7202 */ /* 0x000fe20000000f00 */
[----:B------:R-:W-:Y:S01]  /*1e090*/  IMAD.MOV.U32 R12, RZ, RZ, 0x3 ;  /* 0x00000003ff0c7424 */ /* 0x000fe200078e00ff */
[----:B0-----:R-:W-:-:S04]  /*1e0a0*/  IADD3 R2, R17, 0x40, RZ ;  /* 0x0000004011027810 */ /* 0x001fc80007ffe0ff */
[----:B------:R-:W-:Y:S01]  /*1e0b0*/  ISETP.GE.AND P3, PT, R2, R0, PT ;  /* 0x000000000200720c */ /* 0x000fe20003f66270 */
[----:B------:R-:W-:-:S12]  /*1e0c0*/  IMAD.MOV.U32 R2, RZ, RZ, R14 ;  /* 0x000000ffff027224 */ /* 0x000fd800078e000e */
[----:B------:R-:W-:Y:S05]  /*1e0d0*/  WARPSYNC.COLLECTIVE R15, `(.L_x_12655) ;  /* 0x000000000f087348 */ /* 0x000fea0003c00000 */
[----:B------:R0:W1:Y:S02]  /*1e0e0*/  SHFL.IDX P6, R14, R13, R12, R11 ;  /* 0x0000000c0d0e7389 */ /* 0x00006400000c000b */
[----:B01----:R-:W-:Y:S01]  /*1e0f0*/  ENDCOLLECTIVE ;  /* 0x000000000000791b */ /* 0x003fe20003800000 */
.L_x_12655:
        /* <DEDUP_REMOVED lines=9> */
.L_x_12656:
        /* <DEDUP_REMOVED lines=13> */
.L_x_12657:
        /* <DEDUP_REMOVED lines=9> */
.L_x_12658:
        /* <DEDUP_REMOVED lines=14> */
.L_x_12659:
        /* <DEDUP_REMOVED lines=12> */
.L_x_12660:
[----:B------:R-:W-:Y:S01]  /*1e490*/  @!PT LDS RZ, [RZ] ;  /* 0x00000000fffff984 */ /* 0x000fe20000000800 */
[----:B------:R-:W-:Y:S01]  /*1e4a0*/  @!PT LDS RZ, [RZ] ;  /* 0x00000000fffff984 */ /* 0x000fe20000000800 */
[----:B------:R-:W-:Y:S01]  /*1e4b0*/  @!PT LDS RZ, [RZ] ;  /* 0x00000000fffff984 */ /* 0x000fe20000000800 */
[----:B------:R0:W-:Y:S02]  /*1e4c0*/  @!P3 LDGSTS.E.BYPASS.LTC128B.128 [R21+0x14400], desc[UR38][R2.64+0x80], !P2 ;  /* 0x144000800215bfae */ /* 0x0001e4000d101d66 */
[----:B0-----:R-:W-:Y:S01]  /*1e4d0*/  IMAD.MOV.U32 R2, RZ, RZ, R14 ;  /* 0x000000ffff027224 */ /* 0x001fe200078e000e */
[----:B------:R-:W-:Y:S06]  /*1e4e0*/  BRA `(.L_x_12661) ;  /* 0xffffffb400f87947 */ /* 0x000fec000383ffff */
.L_x_12536:
[----:B-1----:R1:W2:Y:S02]  /*1e4f0*/  SYNCS.PHASECHK.TRANS64.TRYWAIT P0, [R22+URZ+0x2d820], R0 ;  /* 0x02d82000160075a7 */ /* 0x0022a4000800017f */
[----:B--2---:R-:W-:Y:S05]  /*1e500*/  @!P0 NANOSLEEP.SYNCS 0x989680 ;  /* 0x009896800000895d */ /* 0x004fea0003900000 */
[----:B------:R-:W2:Y:S02]  /*1e510*/  @!P0 SYNCS.PHASECHK.TRANS64 P0, [R22+URZ+0x2d820], R0 ;  /* 0x02d82000160085a7 */ /* 0x000ea4000800007f */
[----:B--2---:R-:W-:Y:S05]  /*1e520*/  @!P0 BRA `(.L_x_12536) ;  /* 0xfffffffc00f08947 */ /* 0x004fea000383ffff */
[----:B------:R-:W-:Y:S05]  /*1e530*/  BRA `(.L_x_12662) ;  /* 0xffffffb800607947 */ /* 0x000fea000383ffff */
.L_x_12541:
[----:B0-----:R0:W1:Y:S02]  /*1e540*/  SYNCS.PHASECHK.TRANS64.TRYWAIT P0, [R5+URZ+0x2d840], R0 ;  /* 0x02d84000050075a7 */ /* 0x001064000800017f */
[----:B-1----:R-:W-:Y:S05]  /*1e550*/  @!P0 NANOSLEEP.SYNCS 0x989680 ;  /* 0x009896800000895d */ /* 0x002fea0003900000 */
[----:B------:R-:W1:Y:S02]  /*1e560*/  @!P0 SYNCS.PHASECHK.TRANS64 P0, [R5+URZ+0x2d840], R0 ;  /* 0x02d84000050085a7 */ /* 0x000e64000800007f */
[----:B-1----:R-:W-:Y:S05]  /*1e570*/  @!P0 BRA `(.L_x_12541) ;  /* 0xfffffffc00f08947 */ /* 0x002fea000383ffff */
[----:B------:R-:W-:Y:S05]  /*1e580*/  BRA `(.L_x_12663) ;  /* 0xffffffbc00507947 */ /* 0x000fea000383ffff */
.L_x_12542:
        /* <DEDUP_REMOVED lines=8> */
.L_x_12665:
[----:B------:R-:W-:Y:S05]  /*1e610*/  BSYNC B1 ;  /* 0x0000000000017941 */ /* 0x000fea0003800000 */
.L_x_12664:
[----:B------:R-:W0:Y:S01]  /*1e620*/  S2R R20, SR_TID.X ;  /* 0x0000000000147919 */ /* 0x000e220000002100 */
[----:B------:R-:W-:Y:S01]  /*1e630*/  IMAD.MOV.U32 R13, RZ, RZ, R6 ;  /* 0x000000ffff0d7224 */ /* 0x000fe200078e0006 */
[----:B------:R-:W-:Y:S01]  /*1e640*/  MOV R15, 0xffffffff ;  /* 0xffffffff000f7802 */ /* 0x000fe20000000f00 */
[----:B------:R-:W-:Y:S01]  /*1e650*/  IMAD.MOV.U32 R12, RZ, RZ, RZ ;  /* 0x000000ffff0c7224 */ /* 0x000fe200078e00ff */
[----:B------:R-:W-:Y:S01]  /*1e660*/  LOP3.LUT R23, R23, 0xffffffdf, RZ, 0xc0, !PT ;  /* 0xffffffdf17177812 */ /* 0x000fe200078ec0ff */
[----:B------:R-:W-:Y:S02]  /*1e670*/  IMAD.MOV.U32 R11, RZ, RZ, 0x1c1f ;  /* 0x00001c1fff0b7424 */ /* 0x000fe400078e00ff */
[----:B------:R-:W-:Y:S01]  /*1e680*/  IMAD.MOV.U32 R3, RZ, RZ, R14 ;  /* 0x000000ffff037224 */ /* 0x000fe200078e000e */
[----:B------:R-:W-:Y:S01]  /*1e690*/  @P1 LOP3.LUT R23, R23, 0x20, RZ, 0xfc, !PT ;  /* 0x0000002017171812 */ /* 0x000fe200078efcff */
[----:B------:R-:W-:-:S07]  /*1e6a0*/  IMAD R4, R4, 0x2, R22 ;  /* 0x0000000204047824 */ /* 0x000fce00078e0216 */
[----:B0-----:R-:W-:Y:S05]  /*1e6b0*/  WARPSYNC.COLLECTIVE R15, `(.L_x_12666) ;  /* 0x000000000f087348 */ /* 0x001fea0003c00000 */
[----:B------:R1:W2:Y:S02]  /*1e6c0*/  SHFL.IDX P6, R14, R13, R12, R11 ;  /* 0x0000000c0d0e7389 */ /* 0x0002a400000c000b */
[----:B012---:R-:W-:Y:S01]  /*1e6d0*/  ENDCOLLECTIVE ;  /* 0x000000000000791b */ /* 0x007fe20003800000 */
.L_x_12666:
[----:B------:R-:W-:Y:S01]  /*1e6e0*/  LOP3.LUT P1, RZ, R23, 0x4, RZ, 0xc0, !PT ;  /* 0x0000000417ff7812 */ /* 0x000fe2000782c0ff */
[----:B------:R-:W-:Y:S02]  /*1e6f0*/  IMAD.MOV.U32 R13, RZ, RZ, R7 ;  /* 0x000000ffff0d7224 */ /* 0x000fe400078e0007 */
[----:B------:R-:W-:Y:S02]  /*1e700*/  IMAD.MOV.U32 R12, RZ, RZ, 0x1 ;  /* 0x00000001ff0c7424 */ /* 0x000fe400078e00ff */
[----:B------:R-:W-:Y:S02]  /*1e710*/  IMAD.SHL.U32 R20, R20, 0x8, RZ ;  /* 0x0000000814147824 */ /* 0x000fe400078e00ff */
[----:B------:R-:W-:-:S07]  /*1e720*/  IMAD.MOV.U32 R2, RZ, RZ, R14 ;  /* 0x000000ffff027224 */ /* 0x000fce00078e000e */
[----:B------:R-:W-:Y:S05]  /*1e730*/  WARPSYNC.COLLECTIVE R15, `(.L_x_12667) ;  /* 0x000000000f087348 */ /* 0x000fea0003c00000 */
[----:B------:R0:W1:Y:S02]  /*1e740*/  SHFL.IDX P6, R14, R13, R12, R11 ;  /* 0x0000000c0d0e7389 */ /* 0x00006400000c000b */
[----:B01----:R-:W-:Y:S01]  /*1e750*/  ENDCOLLECTIVE ;  /* 0x000000000000791b */ /* 0x003fe20003800000 */
.L_x_12667:
        /* <DEDUP_REMOVED lines=11> */
[----:B0-----:R-:W-:-:S07]  /*1e810*/  MOV R3, R14 ;  /* 0x0000000e00037202 */ /* 0x001fce0000000f00 */
[----:B------:R-:W-:Y:S05]  /*1e820*/  WARPSYNC.COLLECTIVE R15, `(.L_x_12668) ;  /* 0x000000000f087348 */ /* 0x000fea0003c00000 */
[----:B------:R0:W1:Y:S02]  /*1e830*/  SHFL.IDX P6, R14, R13, R12, R11 ;  /* 0x0000000c0d0e7389 */ /* 0x00006400000c000b */
[----:B01----:R-:W-:Y:S01]  /*1e840*/  ENDCOLLECTIVE ;  /* 0x000000000000791b */ /* 0x003fe20003800000 */
.L_x_12668:
[----:B------:R-:W-:Y:S02]  /*1e850*/  IMAD.MOV.U32 R13, RZ, RZ, R7 ;  /* 0x000000ffff0d7224 */ /* 0x000fe400078e0007 */
[----:B------:R-:W-:Y:S02]  /*1e860*/  IMAD.MOV.U32 R12, RZ, RZ, 0x2 ;  /* 0x00000002ff0c7424 */ /* 0x000fe400078e00ff */
[----:B------:R-:W-:-:S07]  /*1e870*/  IMAD.MOV.U32 R2, RZ, RZ, R14 ;  /* 0x000000ffff027224 */ /* 0x000fce00078e000e */
[----:B------:R-:W-:Y:S05]  /*1e880*/  WARPSYNC.COLLECTIVE R15, `(.L_x_12669) ;  /* 0x000000000f087348 */ /* 0x000fea0003c00000 */
[----:B------:R0:W1:Y:S02]  /*1e890*/  SHFL.IDX P6, R14, R13, R12, R11 ;  /* 0x0000000c0d0e7389 */ /* 0x00006400000c000b */
[----:B01----:R-:W-:Y:S01]  /*1e8a0*/  ENDCOLLECTIVE ;  /* 0x000000000000791b */ /* 0x003fe20003800000 */
.L_x_12669:
        /* <DEDUP_REMOVED lines=13> */
.L_x_12670:
[----:B------:R-:W-:Y:S02]  /*1e980*/  IMAD.MOV.U32 R13, RZ, RZ, R7 ;  /* 0x000000ffff0d7224 */ /* 0x000fe400078e0007 */
[----:B------:R-:W-:Y:S02]  /*1e990*/  IMAD.MOV.U32 R12, RZ, RZ, 0x3 ;  /* 0x00000003ff0c7424 */ /* 0x000fe400078e00ff */
[----:B------:R-:W-:-:S07]  /*1e9a0*/  IMAD.MOV.U32 R2, RZ, RZ, R14 ;  /* 0x000000ffff027224 */ /* 0x000fce00078e000e */
[----:B------:R-:W-:Y:S05]  /*1e9b0*/  WARPSYNC.COLLECTIVE R15, `(.L_x_12671) ;  /* 0x000000000f087348 */ /* 0x000fea0003c00000 */
[----:B------:R0:W1:Y:S02]  /*1e9c0*/  SHFL.IDX P6, R14, R13, R12, R11 ;  /* 0x0000000c0d0e7389 */ /* 0x00006400000c000b */
[----:B01----:R-:W-:Y:S01]  /*1e9d0*/  ENDCOLLECTIVE ;  /* 0x000000000000791b */ /* 0x003fe20003800000 */
.L_x_12671:
        /* <DEDUP_REMOVED lines=14> */
.L_x_12672:
[----:B------:R-:W-:Y:S01]  /*1eac0*/  MOV R2, R14 ;  /* 0x0000000e00027202 */ /* 0x000fe20000000f00 */
[----:B------:R-:W-:Y:S06]  /*1ead0*/  BRA `(.L_x_12673) ;  /* 0xffffffb800dc7947 */ /* 0x000fec000383ffff */
.L_x_12547:
[----:B-1----:R1:W2:Y:S02]  /*1eae0*/  SYNCS.PHASECHK.TRANS64.TRYWAIT P0, [R5+URZ+0x2d860], R2 ;  /* 0x02d86002050075a7 */ /* 0x0022a4000800017f */
[----:B--2---:R-:W-:Y:S05]  /*1eaf0*/  @!P0 NANOSLEEP.SYNCS 0x989680 ;  /* 0x009896800000895d */ /* 0x004fea0003900000 */
[----:B------:R-:W2:Y:S02]  /*1eb00*/  @!P0 SYNCS.PHASECHK.TRANS64 P0, [R5+URZ+0x2d860], R2 ;  /* 0x02d86002050085a7 */ /* 0x000ea4000800007f */
[----:B--2---:R-:W-:Y:S05]  /*1eb10*/  @!P0 BRA `(.L_x_12547) ;  /* 0xfffffffc00f08947 */ /* 0x004fea000383ffff */
[----:B------:R-:W-:Y:S05]  /*1eb20*/  BRA `(.L_x_12674) ;  /* 0xffffffbc00407947 */ /* 0x000fea000383ffff */
.L_x_12548:
        /* <DEDUP_REMOVED lines=8> */
.L_x_12676:
[----:B------:R-:W-:Y:S05]  /*1ebb0*/  BSYNC B1 ;  /* 0x0000000000017941 */ /* 0x000fea0003800000 */
.L_x_12675:
        /* <DEDUP_REMOVED lines=9> */
.L_x_12677:
[----:B------:R-:W-:Y:S01]  /*1ec50*/  IMAD.MOV.U32 R13, RZ, RZ, R25 ;  /* 0x000000ffff0d7224 */ /* 0x000fe200078e0019 */
[----:B------:R-:W-:Y:S01]  /*1ec60*/  MOV R12, 0x1 ;  /* 0x00000001000c7802 */ /* 0x000fe20000000f00 */
[----:B------:R-:W-:-:S07]  /*1ec70*/  IMAD.MOV.U32 R2, RZ, RZ, R14 ;  /* 0x000000ffff027224 */ /* 0x000fce00078e000e */
[----:B------:R-:W-:Y:S05]  /*1ec80*/  WARPSYNC.COLLECTIVE R15, `(.L_x_12678) ;  /* 0x000000000f087348 */ /* 0x000fea0003c00000 */
[----:B------:R0:W1:Y:S02]  /*1ec90*/  SHFL.IDX P6, R14, R13, R12, R11 ;  /* 0x0000000c0d0e7389 */ /* 0x00006400000c000b */
[----:B01----:R-:W-:Y:S01]  /*1eca0*/  ENDCOLLECTIVE ;  /* 0x000000000000791b */ /* 0x003fe20003800000 */
.L_x_12678:
        /* <DEDUP_REMOVED lines=16> */
.L_x_12679:
[----:B------:R-:W-:Y:S02]  /*1edb0*/  IMAD.MOV.U32 R13, RZ, RZ, R25 ;  /* 0x000000ffff0d7224 */ /* 0x000fe400078e0019 */
[----:B------:R-:W-:Y:S02]  /*1edc0*/  IMAD.MOV.U32 R12, RZ, RZ, 0x2 ;  /* 0x00000002ff0c7424 */ /* 0x000fe400078e00ff */
[----:B------:R-:W-:-:S07]  /*1edd0*/  IMAD.MOV.U32 R2, RZ, RZ, R14 ;  /* 0x000000ffff027224 */ /* 0x000fce00078e000e */
[----:B------:R-:W-:Y:S05]  /*1ede0*/  WARPSYNC.COLLECTIVE R15, `(.L_x_12680) ;  /* 0x000000000f087348 */ /* 0x000fea0003c00000 */
[----:B------:R0:W1:Y:S02]  /*1edf0*/  SHFL.IDX P6, R14, R13, R12, R11 ;  /* 0x0000000c0d0e7389 */ /* 0x00006400000c000b */
[----:B01----:R-:W-:Y:S01]  /*1ee00*/  ENDCOLLECTIVE ;  /* 0x000000000000791b */ /* 0x003fe20003800000 */
.L_x_12680:
        /* <DEDUP_REMOVED lines=16> */
.L_x_12681:
[----:B------:R-:W-:Y:S02]  /*1ef10*/  IMAD.MOV.U32 R13, RZ, RZ, R25 ;  /* 0x000000ffff0d7224 */ /* 0x000fe400078e0019 */
[----:B------:R-:W-:Y:S02]  /*1ef20*/  IMAD.MOV.U32 R12, RZ, RZ, 0x3 ;  /* 0x00000003ff0c7424 */ /* 0x000fe400078e00ff */
[----:B------:R-:W-:-:S07]  /*1ef30*/  IMAD.MOV.U32 R2, RZ, RZ, R14 ;  /* 0x000000ffff027224 */ /* 0x000fce00078e000e */
[----:B------:R-:W-:Y:S05]  /*1ef40*/  WARPSYNC.COLLECTIVE R15, `(.L_x_12682) ;  /* 0x000000000f087348 */ /* 0x000fea0003c00000 */
[----:B------:R0:W1:Y:S02]  /*1ef50*/  SHFL.IDX P6, R14, R13, R12, R11 ;  /* 0x0000000c0d0e7389 */ /* 0x00006400000c000b */
[----:B01----:R-:W-:Y:S01]  /*1ef60*/  ENDCOLLECTIVE ;  /* 0x000000000000791b */ /* 0x003fe20003800000 */
.L_x_12682:
        /* <DEDUP_REMOVED lines=13> */
.L_x_12683:
        /* <DEDUP_REMOVED lines=8> */
.L_x_12556:
[----:B-1----:R1:W2:Y:S02]  /*1f0c0*/  SYNCS.PHASECHK.TRANS64.TRYWAIT P0, [R0+URZ+0x2d860], R3 ;  /* 0x02d86003000075a7 */ /* 0x0022a4000800017f */
[----:B--2---:R-:W-:Y:S05]  /*1f0d0*/  @!P0 NANOSLEEP.SYNCS 0x989680 ;  /* 0x009896800000895d */ /* 0x004fea0003900000 */
[----:B------:R-:W2:Y:S02]  /*1f0e0*/  @!P0 SYNCS.PHASECHK.TRANS64 P0, [R0+URZ+0x2d860], R3 ;  /* 0x02d86003000085a7 */ /* 0x000ea4000800007f */
[----:B--2---:R-:W-:Y:S05]  /*1f0f0*/  @!P0 BRA `(.L_x_12556) ;  /* 0xfffffffc00f08947 */ /* 0x004fea000383ffff */
[----:B------:R-:W-:Y:S05]  /*1f100*/  BRA `(.L_x_12685) ;  /* 0xffffffbc00c87947 */ /* 0x000fea000383ffff */
.L_x_12557:
        /* <DEDUP_REMOVED lines=8> */
.L_x_12687:
[----:B------:R-:W-:Y:S05]  /*1f190*/  BSYNC B0 ;  /* 0x0000000000007941 */ /* 0x000fea0003800000 */
.L_x_12686:
[----:B------:R-:W0:Y:S01]  /*1f1a0*/  S2R R2, SR_TID.X ;  /* 0x0000000000027919 */ /* 0x000e220000002100 */
[----:B------:R-:W-:Y:S01]  /*1f1b0*/  MOV R13, R24 ;  /* 0x00000018000d7202 */ /* 0x000fe20000000f00 */
[----:B------:R-:W-:Y:S01]  /*1f1c0*/  IMAD.MOV.U32 R12, RZ, RZ, RZ ;  /* 0x000000ffff0c7224 */ /* 0x000fe200078e00ff */
[----:B------:R-:W-:Y:S01]  /*1f1d0*/  LEA R4, R4, R22, 0x1 ;  /* 0x0000001604047211 */ /* 0x000fe200078e08ff */
[----:B------:R-:W-:Y:S02]  /*1f1e0*/  IMAD.MOV.U32 R11, RZ, RZ, 0x1c1f ;  /* 0x00001c1fff0b7424 */ /* 0x000fe400078e00ff */
[----:B------:R-:W-:Y:S02]  /*1f1f0*/  IMAD.MOV.U32 R15, RZ, RZ, -0x1 ;  /* 0xffffffffff0f7424 */ /* 0x000fe400078e00ff */
[----:B------:R-:W-:-:S07]  /*1f200*/  IMAD.MOV.U32 R3, RZ, RZ, R14 ;  /* 0x000000ffff037224 */ /* 0x000fce00078e000e */
[----:B0-----:R-:W-:Y:S05]  /*1f210*/  WARPSYNC.COLLECTIVE R15, `(.L_x_12688) ;  /* 0x000000000f087348 */ /* 0x001fea0003c00000 */
[----:B------:R1:W2:Y:S02]  /*1f220*/  SHFL.IDX P6, R14, R13, R12, R11 ;  /* 0x0000000c0d0e7389 */ /* 0x0002a400000c000b */
[----:B012---:R-:W-:Y:S01]  /*1f230*/  ENDCOLLECTIVE ;  /* 0x000000000000791b */ /* 0x007fe20003800000 */
.L_x_12688:
        /* <DEDUP_REMOVED lines=17> */
.L_x_12689:
        /* <DEDUP_REMOVED lines=14> */
.L_x_12690:
[----:B------:R-:W-:Y:S01]  /*1f430*/  IMAD.MOV.U32 R13, RZ, RZ, R25 ;  /* 0x000000ffff0d7224 */ /* 0x000fe200078e0019 */
[----:B------:R-:W-:Y:S02]  /*1f440*/  MOV R12, 0x2 ;  /* 0x00000002000c7802 */ /* 0x000fe40000000f00 */
[----:B------:R-:W-:-:S13]  /*1f450*/  IADD3 R2, P4, R14, R5, RZ ;  /* 0x000000050e027210 */ /* 0x000fda0007f9e0ff */
[----:B------:R-:W-:Y:S05]  /*1f460*/  WARPSYNC.COLLECTIVE R15, `(.L_x_12691) ;  /* 0x000000000f087348 */ /* 0x000fea0003c00000 */
[----:B------:R0:W1:Y:S02]  /*1f470*/  SHFL.IDX P6, R14, R13, R12, R11 ;  /* 0x0000000c0d0e7389 */ /* 0x00006400000c000b */
[----:B01----:R-:W-:Y:S01]  /*1f480*/  ENDCOLLECTIVE ;  /* 0x000000000000791b */ /* 0x003fe20003800000 */
.L_x_12691:
        /* <DEDUP_REMOVED lines=15> */
.L_x_12692:
[----:B------:R-:W-:Y:S02]  /*1f580*/  IMAD.MOV.U32 R13, RZ, RZ, R25 ;  /* 0x000000ffff0d7224 */ /* 0x000fe400078e0019 */
[----:B------:R-:W-:Y:S01]  /*1f590*/  IMAD.MOV.U32 R12, RZ, RZ, 0x3 ;  /* 0x00000003ff0c7424 */ /* 0x000fe200078e00ff */
[----:B------:R-:W-:-:S13]  /*1f5a0*/  IADD3 R2, P4, R14, R5, RZ ;  /* 0x000000050e027210 */ /* 0x000fda0007f9e0ff */
[----:B------:R-:W-:Y:S05]  /*1f5b0*/  WARPSYNC.COLLECTIVE R15, `(.L_x_12693) ;  /* 0x000000000f087348 */ /* 0x000fea0003c00000 */
[----:B------:R0:W1:Y:S02]  /*1f5c0*/  SHFL.IDX P6, R14, R13, R12, R11 ;  /* 0x0000000c0d0e7389 */ /* 0x00006400000c000b */
[----:B01----:R-:W-:Y:S01]  /*1f5d0*/  ENDCOLLECTIVE ;  /* 0x000000000000791b */ /* 0x003fe20003800000 */
.L_x_12693:
        /* <DEDUP_REMOVED lines=10> */
[----:B------:R-:W-:-:S07]  /*1f680*/  IMAD.MOV.U32 R25, RZ, RZ, R14 ;  /* 0x000000ffff197224 */ /* 0x000fce00078e000e */
[----:B0-----:R-:W-:Y:S05]  /*1f690*/  WARPSYNC.COLLECTIVE R15, `(.L_x_12694) ;  /* 0x000000000f087348 */ /* 0x001fea0003c00000 */
[----:B------:R1:W2:Y:S02]  /*1f6a0*/  SHFL.IDX P6, R14, R13, R12, R11 ;  /* 0x0000000c0d0e7389 */ /* 0x0002a400000c000b */
[----:B012---:R-:W-:Y:S01]  /*1f6b0*/  ENDCOLLECTIVE ;  /* 0x000000000000791b */ /* 0x007fe20003800000 */
.L_x_12694:
[----:B------:R-:W-:Y:S05]  /*1f6c0*/  BRA `(.L_x_12695) ;  /* 0xffffffbc00287947 */ /* 0x000fea000383ffff */
.L_x_12562:
        /* <DEDUP_REMOVED lines=8> */
.L_x_12697:
[----:B------:R-:W-:Y:S05]  /*1f750*/  BSYNC B0 ;  /* 0x0000000000007941 */ /* 0x000fea0003800000 */
.L_x_12696:
        /* <DEDUP_REMOVED lines=9> */
.L_x_12698:
        /* <DEDUP_REMOVED lines=18> */
.L_x_12699:
[----:B------:R-:W-:Y:S01]  /*1f910*/  IMAD.MOV.U32 R12, RZ, RZ, 0x2 ;  /* 0x00000002ff0c7424 */ /* 0x000fe200078e00ff */
[----:B------:R-:W-:-:S05]  /*1f920*/  SEL R5, R14, RZ, P1 ;  /* 0x000000ff0e057207 */ /* 0x000fca0000800000 */
[----:B------:R-:W-:-:S04]  /*1f930*/  IMAD.IADD R4, R2, 0x1, R5 ;  /* 0x0000000102047824 */ /* 0x000fc800078e0205 */
[----:B------:R-:W-:-:S07]  /*1f940*/  IMAD.MOV.U32 R13, RZ, RZ, R4 ;  /* 0x000000ffff0d7224 */ /* 0x000fce00078e0004 */
[----:B------:R-:W-:Y:S05]  /*1f950*/  WARPSYNC.COLLECTIVE R15, `(.L_x_12700) ;  /* 0x000000000f087348 */ /* 0x000fea0003c00000 */
[----:B------:R0:W1:Y:S02]  /*1f960*/  SHFL.UP P6, R14, R13, R12, R11 ;  /* 0x0400000c0d0e7389 */ /* 0x00006400000c000b */
[----:B01----:R-:W-:Y:S01]  /*1f970*/  ENDCOLLECTIVE ;  /* 0x000000000000791b */ /* 0x003fe20003800000 */
.L_x_12700:
[----:B------:R-:W-:Y:S02]  /*1f980*/  MOV R12, 0x4 ;  /* 0x00000004000c7802 */ /* 0x000fe40000000f00 */
[----:B------:R-:W-:-:S05]  /*1f990*/  SEL R5, R14, RZ, P2 ;  /* 0x000000ff0e057207 */ /* 0x000fca0001000000 */
[----:B------:R-:W-:-:S04]  /*1f9a0*/  IMAD.IADD R5, R4, 0x1, R5 ;  /* 0x0000000104057824 */ /* 0x000fc800078e0205 */
[----:B------:R-:W-:-:S07]  /*1f9b0*/  IMAD.MOV.U32 R13, RZ, RZ, R5 ;  /* 0x000000ffff0d7224 */ /* 0x000fce00078e0005 */
[----:B------:R-:W-:Y:S05]  /*1f9c0*/  WARPSYNC.COLLECTIVE R15, `(.L_x_12701) ;  /* 0x000000000f087348 */ /* 0x000fea0003c00000 */
[----:B------:R0:W1:Y:S02]  /*1f9d0*/  SHFL.UP P6, R14, R13, R12, R11 ;  /* 0x0400000c0d0e7389 */ /* 0x00006400000c000b */
[----:B01----:R-:W-:Y:S01]  /*1f9e0*/  ENDCOLLECTIVE ;  /* 0x000000000000791b */ /* 0x003fe20003800000 */
.L_x_12701:
[----:B------:R-:W-:Y:S01]  /*1f9f0*/  IMAD.MOV.U32 R12, RZ, RZ, 0x8 ;  /* 0x00000008ff0c7424 */ /* 0x000fe200078e00ff */
[----:B------:R-:W-:-:S05]  /*1fa00*/  SEL R6, R14, RZ, P3 ;  /* 0x000000ff0e067207 */ /* 0x000fca0001800000 */
[----:B------:R-:W-:-:S04]  /*1fa10*/  IMAD.IADD R6, R5, 0x1, R6 ;  /* 0x0000000105067824 */ /* 0x000fc800078e0206 */
[----:B------:R-:W-:-:S07]  /*1fa20*/  IMAD.MOV.U32 R13, RZ, RZ, R6 ;  /* 0x000000ffff0d7224 */ /* 0x000fce00078e0006 */
[----:B------:R-:W-:Y:S05]  /*1fa30*/  WARPSYNC.COLLECTIVE R15, `(.L_x_12702) ;  /* 0x000000000f087348 */ /* 0x000fea0003c00000 */
[----:B------:R0:W1:Y:S02]  /*1fa40*/  SHFL.UP P6, R14, R13, R12, R11 ;  /* 0x0400000c0d0e7389 */ /* 0x00006400000c000b */
[----:B01----:R-:W-:Y:S01]  /*1fa50*/  ENDCOLLECTIVE ;  /* 0x000000000000791b */ /* 0x003fe20003800000 */
.L_x_12702:
[----:B------:R-:W-:Y:S01]  /*1fa60*/  IMAD.MOV.U32 R12, RZ, RZ, 0x10 ;  /* 0x00000010ff0c7424 */ /* 0x000fe200078e00ff */
[----:B------:R-:W-:-:S05]  /*1fa70*/  SEL R3, R14, RZ, P4 ;  /* 0x000000ff0e037207 */ /* 0x000fca0002000000 */
[----:B------:R-:W-:-:S04]  /*1fa80*/  IMAD.IADD R4, R6, 0x1, R3 ;  /* 0x0000000106047824 */ /* 0x000fc800078e0203 */
[----:B------:R-:W-:-:S07]  /*1fa90*/  IMAD.MOV.U32 R13, RZ, RZ, R4 ;  /* 0x000000ffff0d7224 */ /* 0x000fce00078e0004 */
[----:B------:R-:W-:Y:S05]  /*1faa0*/  WARPSYNC.COLLECTIVE R15, `(.L_x_12703) ;  /* 0x000000000f087348 */ /* 0x000fea0003c00000 */
[----:B------:R0:W1:Y:S02]  /*1fab0*/  SHFL.UP P6, R14, R13, R12, R11 ;  /* 0x0400000c0d0e7389 */ /* 0x00006400000c000b */
[----:B01----:R-:W-:Y:S01]  /*1fac0*/  ENDCOLLECTIVE ;  /* 0x000000000000791b */ /* 0x003fe20003800000 */
.L_x_12703:
        /* <DEDUP_REMOVED lines=8> */
.L_x_12704:
[----:B------:R-:W-:Y:S05]  /*1fb50*/  BRA `(.L_x_12705) ;  /* 0xffffffbc00447947 */ /* 0x000fea000383ffff */
.L_x_12567:
[----:B------:R-:W-:Y:S01]  /*1fb60*/  BSSY B0, `(.L_x_12706) ;  /* 0x0000008000007945 */ /* 0x000fe20003800000 */
[----:B-----5:R-:W-:Y:S01]  /*1fb70*/  IMAD.MOV.U32 R13, RZ, RZ, R2 ;  /* 0x000000ffff0d7224 */ /* 0x020fe200078e0002 */
[----:B------:R-:W-:Y:S01]  /*1fb80*/  MOV R15, 0xffffffff ;  /* 0xffffffff000f7802 */ /* 0x000fe20000000f00 */
[----:B------:R-:W-:Y:S02]  /*1fb90*/  IMAD.MOV.U32 R12, RZ, RZ, 0x1 ;  /* 0x00000001ff0c7424 */ /* 0x000fe400078e00ff */
[----:B------:R-:W-:-:S07]  /*1fba0*/  IMAD.MOV.U32 R11, RZ, RZ, RZ ;  /* 0x000000ffff0b7224 */ /* 0x000fce00078e00ff */
[----:B012---:R-:W-:Y:S05]  /*1fbb0*/  WARPSYNC.COLLECTIVE R15, `(.L_x_12707) ;  /* 0x000000000f087348 */ /* 0x007fea0003c00000 */
[----:B------:R3:W4:Y:S02]  /*1fbc0*/  SHFL.UP P6, R14, R13, R12, R11 ;  /* 0x0400000c0d0e7389 */ /* 0x00072400000c000b */
[----:B01234-:R-:W-:Y:S01]  /*1fbd0*/  ENDCOLLECTIVE ;  /* 0x000000000000791b */ /* 0x01ffe20003800000 */
.L_x_12707:
[----:B------:R-:W-:Y:S05]  /*1fbe0*/  BSYNC B0 ;  /* 0x0000000000007941 */ /* 0x000fea0003800000 */
.L_x_12706:
        /* <DEDUP_REMOVED lines=8> */
.L_x_12708:
[----:B------:R-:W-:Y:S02]  /*1fc70*/  MOV R12, 0x4 ;  /* 0x00000004000c7802 */ /* 0x000fe40000000f00 */
[----:B------:R-:W-:-:S05]  /*1fc80*/  SEL R14, R14, RZ, P2 ;  /* 0x000000ff0e0e7207 */ /* 0x000fca0001000000 */
[----:B------:R-:W-:-:S04]  /*1fc90*/  IMAD.IADD R3, R13, 0x1, R14 ;  /* 0x000000010d037824 */ /* 0x000fc800078e020e */
[----:B------:R-:W-:-:S07]  /*1fca0*/  IMAD.MOV.U32 R13, RZ, RZ, R3 ;  /* 0x000000ffff0d7224 */ /* 0x000fce00078e0003 */
[----:B------:R-:W-:Y:S05]  /*1fcb0*/  WARPSYNC.COLLECTIVE R15, `(.L_x_12709) ;  /* 0x000000000f087348 */ /* 0x000fea0003c00000 */
[----:B------:R0:W1:Y:S02]  /*1fcc0*/  SHFL.UP P6, R14, R13, R12, R11 ;  /* 0x0400000c0d0e7389 */ /* 0x00006400000c000b */
[----:B01----:R-:W-:Y:S01]  /*1fcd0*/  ENDCOLLECTIVE ;  /* 0x000000000000791b */ /* 0x003fe20003800000 */
.L_x_12709:
[----:B------:R-:W-:Y:S01]  /*1fce0*/  IMAD.MOV.U32 R12, RZ, RZ, 0x8 ;  /* 0x00000008ff0c7424 */ /* 0x000fe200078e00ff */
[----:B------:R-:W-:-:S05]  /*1fcf0*/  SEL R4, R14, RZ, P3 ;  /* 0x000000ff0e047207 */ /* 0x000fca0001800000 */
[----:B------:R-:W-:-:S04]  /*1fd00*/  IMAD.IADD R4, R3, 0x1, R4 ;  /* 0x0000000103047824 */ /* 0x000fc800078e0204 */
[----:B------:R-:W-:-:S07]  /*1fd10*/  IMAD.MOV.U32 R13, RZ, RZ, R4 ;  /* 0x000000ffff0d7224 */ /* 0x000fce00078e0004 */
[----:B------:R-:W-:Y:S05]  /*1fd20*/  WARPSYNC.COLLECTIVE R15, `(.L_x_12710) ;  /* 0x000000000f087348 */ /* 0x000fea0003c00000 */
[----:B------:R0:W1:Y:S02]  /*1fd30*/  SHFL.UP P6, R14, R13, R12, R11 ;  /* 0x0400000c0d0e7389 */ /* 0x00006400000c000b */
[----:B01----:R-:W-:Y:S01]  /*1fd40*/  ENDCOLLECTIVE ;  /* 0x000000000000791b */ /* 0x003fe20003800000 */
.L_x_12710:
[----:B------:R-:W-:Y:S01]  /*1fd50*/  IMAD.MOV.U32 R12, RZ, RZ, 0x10 ;  /* 0x00000010ff0c7424 */ /* 0x000fe200078e00ff */
[----:B------:R-:W-:-:S05]  /*1fd60*/  SEL R5, R14, RZ, P4 ;  /* 0x000000ff0e057207 */ /* 0x000fca0002000000 */
[----:B------:R-:W-:-:S04]  /*1fd70*/  IMAD.IADD R5, R4, 0x1, R5 ;  /* 0x0000000104057824 */ /* 0x000fc800078e0205 */
[----:B------:R-:W-:-:S07]  /*1fd80*/  IMAD.MOV.U32 R13, RZ, RZ, R5 ;  /* 0x000000ffff0d7224 */ /* 0x000fce00078e0005 */
[----:B------:R-:W-:Y:S05]  /*1fd90*/  WARPSYNC.COLLECTIVE R15, `(.L_x_12711) ;  /* 0x000000000f087348 */ /* 0x000fea0003c00000 */
[----:B------:R0:W1:Y:S02]  /*1fda0*/  SHFL.UP P6, R14, R13, R12, R11 ;  /* 0x0400000c0d0e7389 */ /* 0x00006400000c000b */
[----:B01----:R-:W-:Y:S01]  /*1fdb0*/  ENDCOLLECTIVE ;  /* 0x000000000000791b */ /* 0x003fe20003800000 */
.L_x_12711:
        /* <DEDUP_REMOVED lines=8> */
.L_x_12712:
[----:B------:R-:W-:Y:S05]  /*1fe40*/  BRA `(.L_x_12713) ;  /* 0xffffffbc00247947 */ /* 0x000fea000383ffff */
.L_x_12569:
[----:B------:R-:W-:Y:S01]  /*1fe50*/  BSSY B0, `(.L_x_12714) ;  /* 0x0000006000007945 */ /* 0x000fe20003800000 */
[----:B------:R-:W-:Y:S01]  /*1fe60*/  PLOP3.LUT P6, PT, P6, PT, PT, 0x8, 0x0 ;  /* 0x000000000000781c */ /* 0x000fe200037ce170 */
[----:B------:R-:W-:-:S12]  /*1fe70*/  IMAD.MOV.U32 R15, RZ, RZ, -0x1 ;  /* 0xffffffffff0f7424 */ /* 0x000fd800078e00ff */
[----:B01---5:R-:W-:Y:S05]  /*1fe80*/  WARPSYNC.COLLECTIVE R15, `(.L_x_12715) ;  /* 0x000000000f087348 */ /* 0x023fea0003c00000 */
[----:B------:R-:W-:Y:S01]  /*1fe90*/  VOTE.ANY R14, PT, P6 ;  /* 0x00000000000e7806 */ /* 0x000fe200030e0100 */
[----:B01---5:R-:W-:Y:S06]  /*1fea0*/  ENDCOLLECTIVE ;  /* 0x000000000000791b */ /* 0x023fec0003800000 */
.L_x_12715:
[----:B------:R-:W-:Y:S05]  /*1feb0*/  BSYNC B0 ;  /* 0x0000000000007941 */ /* 0x000fea0003800000 */
.L_x_12714:
        /* <DEDUP_REMOVED lines=9> */
.L_x_12716:
[----:B------:R-:W-:Y:S01]  /*1ff50*/  IMAD.MOV.U32 R17, RZ, RZ, R14 ;  /* 0x000000ffff117224 */ /* 0x000fe200078e000e */
[----:B------:R-:W-:Y:S06]  /*1ff60*/  BRA `(.L_x_12717) ;  /* 0xffffffbc00147947 */ /* 0x000fec000383ffff */
.L_x_12571:
[----:B------:R-:W-:Y:S01]  /*1ff70*/  BSSY B0, `(.L_x_12718) ;  /* 0x0000007000007945 */ /* 0x000fe20003800000 */
[----:B------:R-:W-:Y:S02]  /*1ff80*/  IMAD.MOV.U32 R13, RZ, RZ, R3 ;  /* 0x000000ffff0d7224 */ /* 0x000fe400078e0003 */
[----:B------:R-:W-:Y:S02]  /*1ff90*/  IMAD.MOV.U32 R11, RZ, RZ, 0x1f ;  /* 0x0000001fff0b7424 */ /* 0x000fe400078e00ff */
[----:B------:R-:W-:-:S07]  /*1ffa0*/  IMAD.MOV.U32 R15, RZ, RZ, -0x1 ;  /* 0xffffffffff0f7424 */ /* 0x000fce00078e00ff */
[----:B0123--:R-:W-:Y:S05]  /*1ffb0*/  WARPSYNC.COLLECTIVE R15, `(.L_x_12719) ;  /* 0x000000000f087348 */ /* 0x00ffea0003c00000 */
[----:B------:R4:W0:Y:S02]  /*1ffc0*/  SHFL.IDX P6, R14, R13, R12, R11 ;  /* 0x0000000c0d0e7389 */ /* 0x00082400000c000b */
[----:B01234-:R-:W-:Y:S01]  /*1ffd0*/  ENDCOLLECTIVE ;  /* 0x000000000000791b */ /* 0x01ffe20003800000 */
.L_x_12719:
[----:B------:R-:W-:Y:S05]  /*1ffe0*/  BSYNC B0 ;  /* 0x0000000000007941 */ /* 0x000fea0003800000 */
.L_x_12718:
[----:B------:R-:W-:Y:S01]  /*1fff0*/  MOV R5, R14 ;  /* 0x0000000e00057202 */ /* 0x000fe20000000f00 */
[----:B------:R-:W-:Y:S06]  /*20000*/  BRA `(.L_x_12570) ;  /* 0xffffffbc00087947 */ /* 0x000fec000383ffff */
.L_x_12575:
[----:B0-----:R0:W4:Y:S02]  /*20010*/  SYNCS.PHASECHK.TRANS64.TRYWAIT P0, [R5+URZ+0x2d820], R0 ;  /* 0x02d82000050075a7 */ /* 0x001124000800017f */
[----:B----4-:R-:W-:Y:S05]  /*20020*/  @!P0 NANOSLEEP.SYNCS 0x989680 ;  /* 0x009896800000895d */ /* 0x010fea0003900000 */
[----:B------:R-:W4:Y:S02]  /*20030*/  @!P0 SYNCS.PHASECHK.TRANS64 P0, [R5+URZ+0x2d820], R0 ;  /* 0x02d82000050085a7 */ /* 0x000f24000800007f */
[----:B----4-:R-:W-:Y:S05]  /*20040*/  @!P0 BRA `(.L_x_12575) ;  /* 0xfffffffc00f08947 */ /* 0x010fea000383ffff */
[----:B------:R-:W-:Y:S05]  /*20050*/  BRA `(.L_x_12720) ;  /* 0xffffffc000807947 */ /* 0x000fea000383ffff */
.L_x_12576:
        /* <DEDUP_REMOVED lines=11> */
.L_x_12722:
[----:B------:R-:W-:Y:S05]  /*20110*/  BSYNC B0 ;  /* 0x0000000000007941 */ /* 0x000fea0003800000 */
.L_x_12721:
[----:B------:R-:W-:Y:S05]  /*20120*/  BRA `(.L_x_12723) ;  /* 0xffffffc000687947 */ /* 0x000fea000383ffff */
.L_x_12577:
[----:B------:R-:W-:Y:S01]  /*20130*/  BSSY B0, `(.L_x_12724) ;  /* 0x0000006000007945 */ /* 0x000fe20003800000 */
[----:B------:R-:W-:-:S07]  /*20140*/  IMAD.MOV.U32 R15, RZ, RZ, -0x1 ;  /* 0xffffffffff0f7424 */ /* 0x000fce00078e00ff */
[----:B0123--:R-:W-:Y:S05]  /*20150*/  WARPSYNC.COLLECTIVE R15, `(.L_x_12725) ;  /* 0x000000000f0c7348 */ /* 0x00ffea0003c00000 */
[----:B------:R-:W-:Y:S02]  /*20160*/  ELECT P6, UR62, PT ;  /* 0x00000000003e782f */ /* 0x000fe400038c0000 */
[----:B------:R-:W-:Y:S01]  /*20170*/  MOV R14, UR62 ;  /* 0x0000003e000e7c02 */ /* 0x000fe20008000f00 */
[----:B0123--:R-:W-:Y:S10]  /*20180*/  ENDCOLLECTIVE ;  /* 0x000000000000791b */ /* 0x00fff40003800000 */
.L_x_12725:
[----:B------:R-:W-:Y:S05]  /*20190*/  BSYNC B0 ;  /* 0x0000000000007941 */ /* 0x000fea0003800000 */
.L_x_12724:
[----:B------:R-:W-:Y:S05]  /*201a0*/  BRA `(.L_x_12726) ;  /* 0xffffffc0005c7947 */ /* 0x000fea000383ffff */
.L_x_12579:
[----:B0-----:R0:W4:Y:S02]  /*201b0*/  SYNCS.PHASECHK.TRANS64.TRYWAIT P1, [R3+URZ+0x2d840], R2 ;  /* 0x02d84002030075a7 */ /* 0x001124000802017f */
[----:B----4-:R-:W-:Y:S05]  /*201c0*/  @!P1 NANOSLEEP.SYNCS 0x989680 ;  /* 0x009896800000995d */ /* 0x010fea0003900000 */
[----:B------:R-:W4:Y:S02]  /*201d0*/  @!P1 SYNCS.PHASECHK.TRANS64 P1, [R3+URZ+0x2d840], R2 ;  /* 0x02d84002030095a7 */ /* 0x000f24000802007f */
[----:B----4-:R-:W-:Y:S05]  /*201e0*/  @!P1 BRA `(.L_x_12579) ;  /* 0xfffffffc00f09947 */ /* 0x010fea000383ffff */
[----:B------:R-:W-:Y:S05]  /*201f0*/  BRA `(.L_x_12727) ;  /* 0xffffffc000807947 */ /* 0x000fea000383ffff */
.L_x_12581:
[----:B----4-:R4:W0:Y:S02]  /*20200*/  SYNCS.PHASECHK.TRANS64.TRYWAIT P1, [R5+URZ+0x2d840], R0 ;  /* 0x02d84000050075a7 */ /* 0x010824000802017f */
[----:B0-----:R-:W-:Y:S05]  /*20210*/  @!P1 NANOSLEEP.SYNCS 0x989680 ;  /* 0x009896800000995d */ /* 0x001fea0003900000 */
[----:B------:R-:W0:Y:S02]  /*20220*/  @!P1 SYNCS.PHASECHK.TRANS64 P1, [R5+URZ+0x2d840], R0 ;  /* 0x02d84000050095a7 */ /* 0x000e24000802007f */
[----:B0-----:R-:W-:Y:S05]  /*20230*/  @!P1 BRA `(.L_x_12581) ;  /* 0xfffffffc00f09947 */ /* 0x001fea000383ffff */
[----:B------:R-:W-:Y:S05]  /*20240*/  BRA `(.L_x_12728) ;  /* 0xffffffc000907947 */ /* 0x000fea000383ffff */
.L_x_12583:
[----:B------:R0:W0:Y:S02]  /*20250*/  SYNCS.PHASECHK.TRANS64.TRYWAIT P1, [R3+URZ+0x2d860], R2 ;  /* 0x02d86002030075a7 */ /* 0x000024000802017f */
[----:B0-----:R-:W-:Y:S05]  /*20260*/  @!P1 NANOSLEEP.SYNCS 0x989680 ;  /* 0x009896800000995d */ /* 0x001fea0003900000 */
[----:B------:R-:W0:Y:S02]  /*20270*/  @!P1 SYNCS.PHASECHK.TRANS64 P1, [R3+URZ+0x2d860], R2 ;  /* 0x02d86002030095a7 */ /* 0x000e24000802007f */
[----:B0-----:R-:W-:Y:S05]  /*20280*/  @!P1 BRA `(.L_x_12583) ;  /* 0xfffffffc00f09947 */ /* 0x001fea000383ffff */
[----:B------:R-:W-:Y:S05]  /*20290*/  BRA `(.L_x_12729) ;  /* 0xffffffc0008c7947 */ /* 0x000fea000383ffff */
.L_x_12730:
        /* <DEDUP_REMOVED lines=14> */
.L_x_15871:


//--------------------- .text._ZN7cutlass13device_kernelIN5flash11enable_sm90INS1_16FlashAttnFwdSm90INS1_25CollectiveMainloopFwdSm90ILi2EN4cute5tupleIJNS5_1CILi1EEES8_S8_EEENS6_IJNS7_ILi192EEENS7_ILi128EEENS7_ILi64EEEEEELi64ENS_6half_tEfNS_4arch4Sm90ELb0ELb0ELb0ELb0ELb1ELb0ELb0ELb1ELb1ELb1ELb0ELb0EEENS1_21CollectiveEpilogueFwdINS6_IJSA_SC_SB_EEES9_SE_SG_Li384ELb0ELb1ELb0ELb0EEENS1_29StaticPersistentTileSchedulerILb0EEEEEEEEEvNT_6ParamsE --------------------------
	.section	.text._ZN7cutlass13device_kernelIN5flash11enable_sm90INS1_16FlashAttnFwdSm90INS1_25CollectiveMainloopFwdSm90ILi2EN4cute5tupleIJNS5_1CILi1EEES8_S8_EEENS6_IJNS7_ILi192EEENS7_ILi128EEENS7_ILi64EEEEEELi64ENS_6half_tEfNS_4arch4Sm90ELb0ELb0ELb0ELb0ELb1ELb0ELb0ELb1ELb1ELb1ELb0ELb0EEENS1_21CollectiveEpilogueFwdINS6_IJSA_SC_SB_EEES9_SE_SG_Li384ELb0ELb1ELb0ELb0EEENS1_29StaticPersistentTileSchedulerILb0EEEEEEEEEvNT_6ParamsE,"ax",@progbits
	.align	128
.text._ZN7cutlass13device_kernelIN5flash11enable_sm90INS1_16FlashAttnFwdSm90INS1_25CollectiveMainloopFwdSm90ILi2EN4cute5tupleIJNS5_1CILi1EEES8_S8_EEENS6_IJNS7_ILi192EEENS7_ILi128EEENS7_ILi64EEEEEELi64ENS_6half_tEfNS_4arch4Sm90ELb0ELb0ELb0ELb0ELb1ELb0ELb0ELb1ELb1ELb1ELb0ELb0EEENS1_21CollectiveEpilogueFwdINS6_IJSA_SC_SB_EEES9_SE_SG_Li384ELb0ELb1ELb0ELb0EEENS1_29StaticPersistentTileSchedulerILb0EEEEEEEEEvNT_6ParamsE:
        .type           _ZN7cutlass13device_kernelIN5flash11enable_sm90INS1_16FlashAttnFwdSm90INS1_25CollectiveMainloopFwdSm90ILi2EN4cute5tupleIJNS5_1CILi1EEES8_S8_EEENS6_IJNS7_ILi192EEENS7_ILi128EEENS7_ILi64EEEEEELi64ENS_6half_tEfNS_4arch4Sm90ELb0ELb0ELb0ELb0ELb1ELb0ELb0ELb1ELb1ELb1ELb0ELb0EEENS1_21CollectiveEpilogueFwdINS6_IJSA_SC_SB_EEES9_SE_SG_Li384ELb0ELb1ELb0ELb0EEENS1_29StaticPersistentTileSchedulerILb0EEEEEEEEEvNT_6ParamsE,@function
        .size           _ZN7cutlass13device_kernelIN5flash11enable_sm90INS1_16FlashAttnFwdSm90INS1_25CollectiveMainloopFwdSm90ILi2EN4cute5tupleIJNS5_1CILi1EEES8_S8_EEENS6_IJNS7_ILi192EEENS7_ILi128EEENS7_ILi64EEEEEELi64ENS_6half_tEfNS_4arch4Sm90ELb0ELb0ELb0ELb0ELb1ELb0ELb0ELb1ELb1ELb1ELb0ELb0EEENS1_21CollectiveEpilogueFwdINS6_IJSA_SC_SB_EEES9_SE_SG_Li384ELb0ELb1ELb0ELb0EEENS1_29StaticPersistentTileSchedulerILb0EEEEEEEEEvNT_6ParamsE,(.L_x_15872 - _ZN7cutlass13device_kernelIN5flash11enable_sm90INS1_16FlashAttnFwdSm90INS1_25CollectiveMainloopFwdSm90ILi2EN4cute5tupleIJNS5_1CILi1EEES8_S8_EEENS6_IJNS7_ILi192EEENS7_ILi128EEENS7_ILi64EEEEEELi64ENS_6half_tEfNS_4arch4Sm90ELb0ELb0ELb0ELb0ELb1ELb0ELb0ELb1ELb1ELb1ELb0ELb0EEENS1_21CollectiveEpilogueFwdINS6_IJSA_SC_SB_EEES9_SE_SG_Li384ELb0ELb1ELb0ELb0EEENS1_29StaticPersistentTileSchedulerILb0EEEEEEEEEvNT_6ParamsE)
        .other          _ZN7cutlass13device_kernelIN5flash11enable_sm90INS1_16FlashAttnFwdSm90INS1_25CollectiveMainloopFwdSm90ILi2EN4cute5tupleIJNS5_1CILi1EEES8_S8_EEENS6_IJNS7_ILi192EEENS7_ILi128EEENS7_ILi64EEEEEELi64ENS_6half_tEfNS_4arch4Sm90ELb0ELb0ELb0ELb0ELb1ELb0ELb0ELb1ELb1ELb1ELb0ELb0EEENS1_21CollectiveEpilogueFwdINS6_IJSA_SC_SB_EEES9_SE_SG_Li384ELb0ELb1ELb0ELb0EEENS1_29StaticPersistentTileSchedulerILb0EEEEEEEEEvNT_6ParamsE,@"STO_CUDA_ENTRY STV_DEFAULT"
_ZN7cutlass13device_kernelIN5flash11enable_sm90INS1_16FlashAttnFwdSm90INS1_25CollectiveMainloopFwdSm90ILi2EN4cute5tupleIJNS5_1CILi1EEES8_S8_EEENS6_IJNS7_ILi192EEENS7_ILi128EEENS7_ILi64EEEEEELi64ENS_6half_tEfNS_4arch4Sm90ELb0ELb0ELb0ELb0ELb1ELb0ELb0ELb1ELb1ELb1ELb0ELb0EEENS1_21CollectiveEpilogueFwdINS6_IJSA_SC_SB_EEES9_SE_SG_Li384ELb0ELb1ELb0ELb0EEENS1_29StaticPersistentTileSchedulerILb0EEEEEEEEEvNT_6ParamsE:
        /* <DEDUP_REMOVED lines=45> */
.L_x_12731:
        /* <DEDUP_REMOVED lines=22> */
.L_x_12732:
        /* <DEDUP_REMOVED lines=18> */
.L_x_12733:
        /* <DEDUP_REMOVED lines=22> */
.L_x_12734:
        /* <DEDUP_REMOVED lines=23> */
.L_x_12735:
        /* <DEDUP_REMOVED lines=8> */
.L_x_12737:
[----:B------:R-:W-:-:S08]  /*08a0*/  NOP ;  /* 0x0000000000007918 */ /* 0x000fd00000000000 */
[----:B------:R-:W0:Y:S02]  /*08b0*/  USETMAXREG.TRY_ALLOC.CTAPOOL UP0, 0xa0 ;  /* 0x000000a0000079c8 */ /* 0x000e240008000600 */
[----:B0-----:R-:W-:-:S13]  /*08c0*/  PLOP3.LUT P0, PT, PT, PT, UP0, 0x80, 0x0 ;  /* 0x000000000000781c */ /* 0x001fda0003f0f008 */
[----:B------:R-:W-:Y:S05]  /*08d0*/  @!P0 BRA `(.L_x_12737) ;  /* 0xfffffffc00f08947 */ /* 0x000fea000383ffff */
[----:B------:R-:W0:Y:S01]  /*08e0*/  S2R R2, SR_TID.X ;  /* 0x0000000000027919 */ /* 0x000e220000002100 */
[----:B------:R-:W2:Y:S08]  /*08f0*/  S2UR UR46, SR_CTAID.X ;  /* 0x00000000002e79c3 */ /* 0x000eb00000002500 */
[----:B------:R-:W-:Y:S06]  /*0900*/  BAR.ARV 0x8, 0x200 ;  /* 0x0208000000007b1d */ /* 0x000fec0000002000 */
[----:B0-----:R-:W-:-:S04]  /*0910*/  LOP3.LUT R0, R2, 0xffffff80, RZ, 0xc0, !PT ;  /* 0xffffff8002007812 */ /* 0x001fc800078ec0ff */
[----:B------:R-:W-:Y:S02]  /*0920*/  ISETP.NE.AND P0, PT, R0, 0x80, PT ;  /* 0x000000800000780c */ /* 0x000fe40003f05270 */
[----:B------:R-:W2:Y:S11]  /*0930*/  LDC R0, c[0x0][0xc34] ;  /* 0x00030d00ff007b82 */ /* 0x000eb60000000800 */
[----:B------:R-:W-:Y:S06]  /*0940*/  @!P0 BAR.ARV 0x9, 0x100 ;  /* 0x0244000000008b1d */ /* 0x000fec0000002000 */
[----:B--2---:R-:W-:-:S13]  /*0950*/  ISETP.LE.AND P0, PT, R0, UR46, PT ;  /* 0x0000002e00007c0c */ /* 0x004fda000bf03270 */
[----:B-1----:R-:W-:Y:S05]  /*0960*/  @P0 EXIT ;  /* 0x000000000000094d */ /* 0x002fea0003800000 */
[----:B------:R-:W-:Y:S01]  /*0970*/  VIADD R2, R2, 0xffffff80 ;  /* 0xffffff8002027836 */ /* 0x000fe20000000000 */
[----:B------:R-:W-:Y:S01]  /*0980*/  ULOP3.LUT UR40, UR39, 0x1, URZ, 0xfc, !UPT ;  /* 0x0000000127287892 */ /* 0x000fe2000f8efc3f */
[----:B------:R-:W-:Y:S01]  /*0990*/  IMAD.MOV.U32 R153, RZ, RZ, -0x2 ;  /* 0xfffffffeff997424 */ /* 0x000fe200078e00ff */
[----:B------:R-:W-:Y:S01]  /*09a0*/  UMOV UR36, URZ ;  /* 0x0000003f00247c82 */ /* 0x000fe20008000000 */
[----:B------:R-:W-:Y:S01]  /*09b0*/  UMOV UR37, URZ ;  /* 0x0000003f00257c82 */ /* 0x000fe20008000000 */
[----:B------:R-:W-:Y:S01]  /*09c0*/  SHF.R.S32.HI R3, RZ, 0x1f, R2 ;  /* 0x0000001fff037819 */ /* 0x000fe20000011402 */
[----:B------:R-:W-:-:S03]  /*09d0*/  UMOV UR38, URZ ;  /* 0x0000003f00267c82 */ /* 0x000fc60008000000 */
[CC--:B------:R-:W-:Y:S02]  /*09e0*/  LEA.HI R19, R3.reuse, R2.reuse, RZ, 0x7 ;  /* 0x0000000203137211 */ /* 0x0c0fe400078f38ff */
[-C--:B------:R-:W-:Y:S02]  /*09f0*/  LEA.HI R7, R3, R2.reuse, RZ, 0x2 ;  /* 0x0000000203077211 */ /* 0x080fe400078f10ff */
[----:B------:R-:W-:Y:S02]  /*0a00*/  LOP3.LUT R17, R19, 0xffffff80, RZ, 0xc0, !PT ;  /* 0xffffff8013117812 */ /* 0x000fe400078ec0ff */
[CC--:B------:R-:W-:Y:S02]  /*0a10*/  LEA.HI R0, R3.reuse, R2.reuse, RZ, 0x4 ;  /* 0x0000000203007211 */ /* 0x0c0fe400078f20ff */
[----:B------:R-:W-:Y:S01]  /*0a20*/  LEA.HI R5, R3, R2, RZ, 0x5 ;  /* 0x0000000203057211 */ /* 0x000fe200078f28ff */
[----:B------:R-:W-:Y:S01]  /*0a30*/  IMAD.IADD R17, R2, 0x1, -R17 ;  /* 0x0000000102117824 */ /* 0x000fe200078e0a11 */
[----:B------:R-:W-:-:S02]  /*0a40*/  LOP3.LUT R11, R7, 0xfffffffc, RZ, 0xc0, !PT ;  /* 0xfffffffc070b7812 */ /* 0x000fc400078ec0ff */
[----:B------:R-:W-:Y:S01]  /*0a50*/  SHF.R.S32.HI R7, RZ, 0x4, R0 ;  /* 0x00000004ff077819 */ /* 0x000fe20000011400 */
[----:B------:R-:W-:Y:S01]  /*0a60*/  IMAD.SHL.U32 R6, R5, 0x20, RZ ;  /* 0x0000002005067824 */ /* 0x000fe200078e00ff */
[----:B------:R-:W-:Y:S01]  /*0a70*/  SHF.R.S32.HI R4, RZ, 0x1f, R17 ;  /* 0x0000001fff047819 */ /* 0x000fe20000011411 */
[----:B------:R-:W-:Y:S01]  /*0a80*/  IMAD.IADD R11, R2, 0x1, -R11 ;  /* 0x00000001020b7824 */ /* 0x000fe200078e0a0b */
[----:B------:R-:W-:Y:S02]  /*0a90*/  LEA.HI R16, R3, R2, RZ, 0x3 ;  /* 0x0000000203107211 */ /* 0x000fe400078f18ff */
[----:B------:R-:W-:Y:S02]  /*0aa0*/  LEA.HI R3, R4, R17, RZ, 0x2 ;  /* 0x0000001104037211 */ /* 0x000fe400078f10ff */
[C---:B------:R-:W-:Y:S02]  /*0ab0*/  LOP3.LUT R5, R0.reuse, 0x3fffff0, RZ, 0xc0, !PT ;  /* 0x03fffff000057812 */ /* 0x040fe400078ec0ff */
[----:B------:R-:W-:-:S02]  /*0ac0*/  LEA.HI R0, R0, R7, RZ, 0x1 ;  /* 0x0000000700007211 */ /* 0x000fc400078f08ff */
[----:B------:R-:W-:Y:S01]  /*0ad0*/  SHF.R.S32.HI R8, RZ, 0x2, R3 ;  /* 0x00000002ff087819 */ /* 0x000fe20000011403 */
[----:B------:R-:W-:Y:S01]  /*0ae0*/  IMAD.IADD R5, R2, 0x1, -R5 ;  /* 0x0000000102057824 */ /* 0x000fe200078e0a05 */
[----:B------:R-:W-:Y:S02]  /*0af0*/  SHF.R.S32.HI R9, RZ, 0x1f, R3 ;  /* 0x0000001fff097819 */ /* 0x000fe40000011403 */
[----:B------:R-:W-:Y:S02]  /*0b00*/  LOP3.LUT R0, R0, 0x1ffffffe, RZ, 0xc0, !PT ;  /* 0x1ffffffe00007812 */ /* 0x000fe400078ec0ff */
[----:B------:R-:W-:Y:S02]  /*0b10*/  SHF.R.S32.HI R19, RZ, 0x7, R19 ;  /* 0x00000007ff137819 */ /* 0x000fe40000011413 */
[----:B------:R-:W-:Y:S01]  /*0b20*/  LOP3.LUT R6, R6, 0xfffffc00, RZ, 0xc0, !PT ;  /* 0xfffffc0006067812 */ /* 0x000fe200078ec0ff */
[----:B------:R-:W-:Y:S01]  /*0b30*/  IMAD.IADD R152, R7, 0x1, -R0 ;  /* 0x0000000107987824 */ /* 0x000fe200078e0a00 */
[----:B------:R-:W-:Y:S01]  /*0b40*/  LEA.HI R9, R9, R8, RZ, 0x3 ;  /* 0x0000000809097211 */ /* 0x000fe200078f18ff */
[----:B------:R-:W-:Y:S01]  /*0b50*/  IMAD.HI R0, R19, 0x55555556, RZ ;  /* 0x5555555613007827 */ /* 0x000fe200078e02ff */
[----:B------:R-:W-:-:S02]  /*0b60*/  LEA R5, R5, R6, 0x6 ;  /* 0x0000000605057211 */ /* 0x000fc400078e30ff */
[----:B------:R-:W-:Y:S02]  /*0b70*/  LOP3.LUT R9, R9, 0xfffffff8, RZ, 0xc0, !PT ;  /* 0xfffffff809097812 */ /* 0x000fe400078ec0ff */
[----:B------:R-:W-:Y:S01]  /*0b80*/  LEA.HI R6, R4, R17, RZ, 0x5 ;  /* 0x0000001104067211 */ /* 0x000fe200078f28ff */
[----:B------:R-:W-:Y:S01]  /*0b90*/  IMAD R152, R152, 0x8, R5 ;  /* 0x0000000898987824 */ /* 0x000fe200078e0205 */
[----:B------:R-:W-:Y:S01]  /*0ba0*/  LEA.HI R0, R0, R0, RZ, 0x1 ;  /* 0x0000000000007211 */ /* 0x000fe200078f08ff */
[----:B------:R-:W-:Y:S01]  /*0bb0*/  IMAD.IADD R9, R8, 0x1, -R9 ;  /* 0x0000000108097824 */ /* 0x000fe200078e0a09 */
[----:B------:R-:W-:Y:S02]  /*0bc0*/  SHF.R.S32.HI R6, RZ, 0x5, R6 ;  /* 0x00000005ff067819 */ /* 0x000fe40000011406 */
[----:B------:R-:W-:Y:S01]  /*0bd0*/  LEA.HI R7, R11, R11, RZ, 0x1 ;  /* 0x0000000b0b077211 */ /* 0x000fe200078f08ff */
[----:B------:R-:W-:Y:S01]  /*0be0*/  IMAD R0, R0, -0x3, R19 ;  /* 0xfffffffd00007824 */ /* 0x000fe200078e0213 */
[----:B------:R-:W-:Y:S01]  /*0bf0*/  LOP3.LUT R4, R3, 0x7ffffffc, RZ, 0xc0, !PT ;  /* 0x7ffffffc03047812 */ /* 0x000fe200078ec0ff */
[----:B------:R-:W-:Y:S01]  /*0c00*/  IMAD R9, R6, 0x10, R9 ;  /* 0x0000001006097824 */ /* 0x000fe200078e0209 */
[----:B------:R-:W-:-:S02]  /*0c10*/  LOP3.LUT R8, R7, 0x1ffffffe, RZ, 0xc0, !PT ;  /* 0x1ffffffe07087812 */ /* 0x000fc400078ec0ff */
[----:B------:R-:W-:Y:S01]  /*0c20*/  LOP3.LUT R13, R16, 0xfffffff8, RZ, 0xc0, !PT ;  /* 0xfffffff8100d7812 */ /* 0x000fe200078ec0ff */
[----:B------:R-:W-:Y:S01]  /*0c30*/  IMAD.IADD R4, R17, 0x1, -R4 ;  /* 0x0000000111047824 */ /* 0x000fe200078e0a04 */
[----:B------:R-:W-:Y:S01]  /*0c40*/  LEA R22, R0, R9, 0x6 ;  /* 0x0000000900167211 */ /* 0x000fe200078e30ff */
[----:B------:R-:W-:Y:S01]  /*0c50*/  IMAD.IADD R23, R11, 0x1, -R8 ;  /* 0x000000010b177824 */ /* 0x000fe200078e0a08 */
[----:B------:R-:W-:Y:S01]  /*0c60*/  SHF.R.S32.HI R16, RZ, 0x3, R16 ;  /* 0x00000003ff107819 */ /* 0x000fe20000011410 */
[----:B------:R-:W-:Y:S02]  /*0c70*/  IMAD.IADD R2, R2, 0x1, -R13 ;  /* 0x0000000102027824 */ /* 0x000fe400078e0a0d */
[----:B------:R-:W-:Y:S02]  /*0c80*/  IMAD R153, R4, R153, 0x80 ;  /* 0x0000008004997424 */ /* 0x000fe400078e0299 */
[----:B------:R-:W-:-:S07]  /*0c90*/  IMAD R23, R23, 0x8, R22 ;  /* 0x0000000817177824 */ /* 0x000fce00078e0216 */
.L_x_12762:
[----:B0-----:R-:W0:Y:S01]  /*0ca0*/  SHFL.IDX PT, R0, R19, RZ, 0x1f ;  /* 0x00001fff13007589 */ /* 0x001e2200000e0000 */
[----:B------:R-:W1:Y:S01]  /*0cb0*/  S2UR UR41, SR_CgaCtaId ;  /* 0x00000000002979c3 */ /* 0x000e620000008800 */
[----:B------:R-:W-:Y:S01]  /*0cc0*/  ULDC UR4, c[0x0][0xc38] ;  /* 0x00030e0000047ab9 */ /* 0x000fe20000000800 */
[----:B------:R-:W-:Y:S01]  /*0cd0*/  ULDC.64 UR6, c[0x0][0x418] ;  /* 0x0001060000067ab9 */ /* 0x000fe20000000a00 */
[----:B------:R-:W-:Y:S02]  /*0ce0*/  UISETP.NE.AND UP2, UPT, UR4, 0x1, UPT ;  /* 0x000000010400788c */ /* 0x000fe4000bf45270 */
[----:B------:R-:W-:Y:S01]  /*0cf0*/  UISETP.NE.U32.AND UP0, UPT, UR6, URZ, UPT ;  /* 0x0000003f0600728c */ /* 0x000fe2000bf05070 */
[----:B------:R-:W-:Y:S01]  /*0d00*/  ULDC UR4, c[0x0][0xc44] ;  /* 0x0003110000047ab9 */ /* 0x000fe20000000800 */
[----:B------:R-:W-:Y:S01]  /*0d10*/  UMOV UR43, UR46 ;  /* 0x0000002e002b7c82 */ /* 0x000fe20008000000 */
[----:B------:R-:W-:Y:S01]  /*0d20*/  UISETP.NE.AND UP1, UPT, UR4, 0x1, UPT ;  /* 0x000000010400788c */ /* 0x000fe2000bf25270 */
[----:B------:R-:W-:Y:S01]  /*0d30*/  UMOV UR44, 0x400 ;  /* 0x00000400002c7882 */ /* 0x000fe20000000000 */
[----:B------:R-:W-:-:S04]  /*0d40*/  UISETP.NE.AND.EX UP0, UPT, UR7, URZ, UPT, UP0 ;  /* 0x0000003f0700728c */ /* 0x000fc8000bf05300 */
[----:B------:R-:W-:Y:S01]  /*0d50*/  @UP2 ULDC UR4, c[0x0][0xc3c] ;  /* 0x00030f0000042ab9 */ /* 0x000fe20000000800 */
[----:B------:R-:W-:Y:S01]  /*0d60*/  @UP2 ULDC UR6, c[0x0][0xc40] ;  /* 0x0003100000062ab9 */ /* 0x000fe20000000800 */
[----:B------:R-:W-:Y:S01]  /*0d70*/  UIMAD.WIDE.U32 UR4, UR46, UR4, URZ ;  /* 0x000000042e0472a5 */ /* 0x000fe2000f8e003f */
[----:B------:R-:W-:-:S03]  /*0d80*/  ULDC UR48, c[0x0][0x424] ;  /* 0x0001090000307ab9 */ /* 0x000fc60000000800 */
[----:B------:R-:W-:Y:S01]  /*0d90*/  @UP2 USHF.R.U32.HI UR43, URZ, UR6, UR5 ;  /* 0x000000063f2b2299 */ /* 0x000fe20008011605 */
[----:B------:R-:W-:Y:S01]  /*0da0*/  @UP1 ULDC.64 UR8, c[0x0][0xc48] ;  /* 0x0003120000081ab9 */ /* 0x000fe20000000a00 */
[----:B0-----:R-:W-:Y:S01]  /*0db0*/  R2UR UR42, R0 ;  /* 0x00000000002a72ca */ /* 0x001fe200000e0000 */
[----:B-1----:R-:W-:Y:S02]  /*0dc0*/  ULEA UR44, UR41, UR44, 0x18 ;  /* 0x0000002c292c7291 */ /* 0x002fe4000f8ec03f */
[----:B------:R-:W-:Y:S02]  /*0dd0*/  UIMAD.WIDE.U32 UR4, UR43, UR8, URZ ;  /* 0x000000082b0472a5 */ /* 0x000fe4000f8e003f */
[----:B------:R-:W-:Y:S02]  /*0de0*/  UIADD3 UR8, UR44, 0x8400, URZ ;  /* 0x000084002c087890 */ /* 0x000fe4000fffe03f */
[----:B------:R-:W-:Y:S02]  /*0df0*/  USEL UR48, UR48, 0x1, UP0 ;  /* 0x0000000130307887 */ /* 0x000fe40008000000 */
[----:B------:R-:W-:Y:S01]  /*0e00*/  ULOP3.LUT UP0, URZ, UR8, 0x3ff, URZ, 0xc0, !UPT ;  /* 0x000003ff083f7892 */ /* 0x000fe2000f80c03f */
[----:B------:R-:W-:Y:S01]  /*0e10*/  ULDC UR4, c[0x0][0x2f0] ;  /* 0x0000bc0000047ab9 */ /* 0x000fe20000000800 */
[----:B------:R-:W-:-:S02]  /*0e20*/  UMOV UR45, UR43 ;  /* 0x0000002b002d7c82 */ /* 0x000fc40008000000 */
[----:B------:R-:W-:Y:S02]  /*0e30*/  UIMAD.WIDE UR6, UR42, 0x55555556, URZ ;  /* 0x555555562a0678a5 */ /* 0x000fe4000f8e023f */
[----:B------:R-:W-:Y:S01]  /*0e40*/  UIMAD UR48, UR48, UR4, URZ ;  /* 0x00000004303072a4 */ /* 0x000fe2000f8e023f */
[----:B------:R-:W-:Y:S01]  /*0e50*/  PLOP3.LUT P0, PT, PT, PT, UP0, 0x80, 0x0 ;  /* 0x000000000000781c */ /* 0x000fe20003f0f008 */
[----:B------:R-:W-:Y:S02]  /*0e60*/  ULEA.HI UR7, UR7, UR7, URZ, 0x1 ;  /* 0x0000000707077291 */ /* 0x000fe4000f8f083f */
[----:B------:R-:W-:Y:S02]  /*0e70*/  UIADD3 UR4, UR48, 0x7f, URZ ;  /* 0x0000007f30047890 */ /* 0x000fe4000fffe03f */
[----:B------:R-:W-:Y:S02]  /*0e80*/  UIMAD UR7, UR7, -0x3, UR42 ;  /* 0xfffffffd070778a4 */ /* 0x000fe4000f8e022a */
[----:B------:R-:W-:-:S02]  /*0e90*/  @UP1 USHF.R.U32.HI UR45, URZ, UR9, UR5 ;  /* 0x000000093f2d1299 */ /* 0x000fc40008011605 */
[----:B------:R-:W-:Y:S02]  /*0ea0*/  USHF.R.S32.HI UR5, URZ, 0x1f, UR4 ;  /* 0x0000001f3f057899 */ /* 0x000fe40008011404 */
[----:B------:R-:W-:Y:S02]  /*0eb0*/  ULEA UR7, UR7, UR8, 0xd ;  /* 0x0000000807077291 */ /* 0x000fe4000f8e683f */
[----:B------:R-:W-:Y:S02]  /*0ec0*/  ULEA.HI UR5, UR5, UR4, URZ, 0x7 ;  /* 0x0000000405057291 */ /* 0x000fe4000f8f383f */
[----:B------:R-:W-:Y:S02]  /*0ed0*/  USHF.R.U32.HI UR7, URZ, 0x4, UR7 ;  /* 0x000000043f077899 */ /* 0x000fe40008011607 */
[----:B------:R-:W-:Y:S02]  /*0ee0*/  USHF.R.S32.HI UR47, URZ, 0x7, UR5 ;  /* 0x000000073f2f7899 */ /* 0x000fe40008011405 */
        /* <DEDUP_REMOVED lines=18> */
.L_x_12738:
[----:B------:R-:W-:Y:S01]  /*1010*/  ULOP3.LUT UR4, UR36, 0x1, URZ, 0xc0, !UPT ;  /* 0x0000000124047892 */ /* 0x000fe2000f8ec03f */
[----:B------:R-:W-:-:S05]  /*1020*/  IMAD.U32 R3, RZ, RZ, UR40 ;  /* 0x00000028ff037e24 */ /* 0x000fca000f8e00ff */
[----:B------:R-:W-:Y:S01]  /*1030*/  IMAD.U32 R0, RZ, RZ, UR4 ;  /* 0x00000004ff007e24 */ /* 0x000fe2000f8e00ff */
[----:B------:R-:W-:-:S04]  /*1040*/  ISETP.NE.AND P0, PT, R3, 0x3, PT ;  /* 0x000000030300780c */ /* 0x000fc80003f05270 */
[----:B------:R-:W-:-:S04]  /*1050*/  SHF.L.U32 R0, R0, 0x1f, RZ ;  /* 0x0000001f00007819 */ /* 0x000fc800000006ff */
[----:B------:R-:W0:Y:S02]  /*1060*/  SYNCS.PHASECHK.TRANS64.TRYWAIT P1, [UR44+0x16800], R0 ;  /* 0x01680000ff0075a7 */ /* 0x000e24000802016c */
[----:B0-----:R-:W-:Y:S05]  /*1070*/  @!P1 BRA `(.L_x_12739) ;  /* 0x0000008c00c09947 */ /* 0x001fea0003800000 */
.L_x_12812:
[----:B------:R-:W-:Y:S05]  /*1080*/  @!P0 BRA `(.L_x_12740) ;  /* 0x0000000000048947 */ /* 0x000fea0003800000 */
[----:B------:R-:W-:Y:S01]  /*1090*/  BPT.TRAP 0x1 ;  /* 0x000000040000795c */ /* 0x000fe20000300000 */
.L_x_12740:
[----:B------:R-:W-:Y:S02]  /*10a0*/  IMAD.U32 R4, RZ, RZ, UR38 ;  /* 0x00000026ff047e24 */ /* 0x000fe4000f8e00ff */
[----:B0-----:R-:W-:-:S03]  /*10b0*/  IMAD.U32 R3, RZ, RZ, UR37 ;  /* 0x00000025ff037e24 */ /* 0x001fc6000f8e00ff */
[----:B------:R-:W-:Y:S02]  /*10c0*/  LEA R4, R4, UR44, 0x3 ;  /* 0x0000002c04047c11 */ /* 0x000fe4000f8e18ff */
[----:B------:R-:W-:-:S04]  /*10d0*/  SHF.L.U32 R3, R3, 0x1f, RZ ;  /* 0x0000001f03037819 */ /* 0x000fc800000006ff */
[----:B------:R0:W1:Y:S01]  /*10e0*/  SYNCS.PHASECHK.TRANS64.TRYWAIT P1, [R4+URZ+0x16830], R3 ;  /* 0x01683003040075a7 */ /* 0x000062000802017f */
[----:B------:R-:W-:Y:S05]  /*10f0*/  @!P0 BRA `(.L_x_12741) ;  /* 0x0000000000048947 */ /* 0x000fea0003800000 */
[----:B------:R-:W-:Y:S01]  /*1100*/  BPT.TRAP 0x1 ;  /* 0x000000040000795c */ /* 0x000fe20000300000 */
.L_x_12741:
[----:B------:R-:W-:Y:S01]  /*1110*/  IMAD.MOV.U32 R119, RZ, RZ, RZ ;  /* 0x000000ffff777224 */ /* 0x000fe200078e00ff */
[----:B-1----:R-:W-:Y:S06]  /*1120*/  @P1 BRA `(.L_x_12742) ;  /* 0x0000000000081947 */ /* 0x002fec0003800000 */
[----:B------:R-:W1:Y:S02]  /*1130*/  SYNCS.PHASECHK.TRANS64.TRYWAIT P1, [R4+URZ+0x16830], R3 ;  /* 0x01683003040075a7 */ /* 0x000e64000802017f */
[----:B-1----:R-:W-:Y:S05]  /*1140*/  @!P1 BRA `(.L_x_12743) ;  /* 0x0000008c00a49947 */ /* 0x002fea0003800000 */
.L_x_12742:
        /* <DEDUP_REMOVED lines=35> */
.L_x_12744:
[----:B------:R-:W-:Y:S01]  /*1380*/  IADD3 R8, R153, UR48, RZ ;  /* 0x0000003099087c10 */ /* 0x000fe2000fffe0ff */
[----:B01----:R-:W-:Y:S01]  /*1390*/  IMAD.U32 R3, RZ, RZ, UR47 ;  /* 0x0000002fff037e24 */ /* 0x003fe2000f8e00ff */
[----:B------:R-:W-:Y:S01]  /*13a0*/  P2R R10, PR, RZ, 0x1 ;  /* 0x00000001ff0a7803 */ /* 0x000fe20000000000 */
[----:B------:R-:W-:Y:S01]  /*13b0*/  ULDC UR6, c[0x0][0x988] ;  /* 0x0002620000067ab9 */ /* 0x000fe20000000800 */
[----:B------:R-:W-:Y:S01]  /*13c0*/  UISETP.GE.AND UP0, UPT, UR48, 0x81, UPT ;  /* 0x000000813000788c */ /* 0x000fe2000bf06270 */
        /* <DEDUP_REMOVED lines=30> */
[----:B------:R-:W-:Y:S01]  /*15b0*/  IMAD.MOV.U32 R88, RZ, RZ, R119 ;  /* 0x000000ffff587224 */ /* 0x000fe200078e0077 */
        /* <DEDUP_REMOVED lines=93> */
[C---:B------:R-:W-:Y:S02]  /*1b90*/  ISETP.GT.AND P4, PT, R8.reuse, 0x71, PT ;  /* 0x000000710800780c */ /* 0x040fe40003f84270 */
[----:B------:R-:W-:Y:S02]  /*1ba0*/  FMNMX.FTZ R0, R137, R0, !PT ;  /* 0x0000000089007209 */ /* 0x000fe40007810000 */
[----:B------:R-:W-:Y:S02]  /*1bb0*/  FSEL R139, R81, -INF , P4 ;  /* 0xff800000518b7808 */ /* 0x000fe40002000000 */
[----:B------:R-:W-:-:S02]  /*1bc0*/  ISETP.GT.AND P5, PT, R8, 0x78, PT ;  /* 0x000000780800780c */ /* 0x000fc40003fa4270 */
[----:B------:R-:W-:Y:S02]  /*1bd0*/  FMNMX.FTZ R0, R139, R0, !PT ;  /* 0x000000008b007209 */ /* 0x000fe40007810000 */
[----:B------:R-:W-:Y:S02]  /*1be0*/  FSEL R81, R84, -INF , P5 ;  /* 0xff80000054517808 */ /* 0x000fe40002800000 */
[----:B------:R-:W-:Y:S02]  /*1bf0*/  ISETP.GT.AND P6, PT, R8, 0x79, PT ;  /* 0x000000790800780c */ /* 0x000fe40003fc4270 */
[----:B------:R-:W-:Y:S02]  /*1c00*/  FMNMX.FTZ R0, R81, R0, !PT ;  /* 0x0000000051007209 */ /* 0x000fe40007810000 */
[----:B------:R-:W-:Y:S02]  /*1c10*/  FSEL R85, R85, -INF , P6 ;  /* 0xff80000055557808 */ /* 0x000fe40003000000 */
[----:B------:R-:W-:-:S02]  /*1c20*/  P2R R24, PR, RZ, 0x8 ;  /* 0x00000008ff187803 */ /* 0x000fc40000000000 */
[----:B------:R-:W-:Y:S01]  /*1c30*/  FMNMX.FTZ R12, R85, R0, !PT ;  /* 0x00000000550c7209 */ /* 0x000fe20007810000 */
[----:B------:R-:W-:Y:S01]  /*1c40*/  IMAD.U32 R0, RZ, RZ, UR6 ;  /* 0x00000006ff007e24 */ /* 0x000fe2000f8e00ff */
[----:B------:R-:W-:Y:S02]  /*1c50*/  P2R R30, PR, RZ, 0x1 ;  /* 0x00000001ff1e7803 */ /* 0x000fe40000000000 */
[----:B------:R-:W-:Y:S01]  /*1c60*/  P2R R28, PR, RZ, 0x2 ;  /* 0x00000002ff1c7803 */ /* 0x000fe20000000000 */
[----:B------:R-:W0:Y:S01]  /*1c70*/  SHFL.BFLY PT, R3, R12, 0x2, 0x1f ;  /* 0x0c401f000c037f89 */ /* 0x000e2200000e0000 */
[----:B------:R-:W-:Y:S02]  /*1c80*/  P2R R26, PR, RZ, 0x4 ;  /* 0x00000004ff1a7803 */ /* 0x000fe40000000000 */
[C---:B------:R-:W-:Y:S02]  /*1c90*/  ISETP.GT.AND P2, PT, R8.reuse, 0x58, PT ;  /* 0x000000580800780c */ /* 0x040fe40003f44270 */
[----:B------:R-:W-:-:S02]  /*1ca0*/  ISETP.GT.AND P1, PT, R8, 0x59, PT ;  /* 0x000000590800780c */ /* 0x000fc40003f24270 */
[----:B------:R-:W-:Y:S02]  /*1cb0*/  ISETP.GT.AND P0, PT, R8, 0x60, PT ;  /* 0x000000600800780c */ /* 0x000fe40003f04270 */
[----:B------:R-:W-:Y:S02]  /*1cc0*/  FSEL R45, R70, -INF , P2 ;  /* 0xff800000462d7808 */ /* 0x000fe40001000000 */
[----:B------:R-:W-:Y:S02]  /*1cd0*/  FSEL R71, R71, -INF , P1 ;  /* 0xff80000047477808 */ /* 0x000fe40000800000 */
[----:B------:R-:W-:Y:S02]  /*1ce0*/  FSEL R49, R74, -INF , P0 ;  /* 0xff8000004a317808 */ /* 0x000fe40000000000 */
[----:B------:R-:W-:Y:S02]  /*1cf0*/  ISETP.NE.AND P0, PT, R30, RZ, PT ;  /* 0x000000ff1e00720c */ /* 0x000fe40003f05270 */
[----:B------:R-:W-:-:S02]  /*1d00*/  ISETP.NE.AND P1, PT, R28, RZ, PT ;  /* 0x000000ff1c00720c */ /* 0x000fc40003f25270 */
[----:B------:R-:W-:Y:S02]  /*1d10*/  FSEL R75, R75, -INF , P0 ;  /* 0xff8000004b4b7808 */ /* 0x000fe40000000000 */
[----:B------:R-:W-:Y:S02]  /*1d20*/  ISETP.NE.AND P2, PT, R26, RZ, PT ;  /* 0x000000ff1a00720c */ /* 0x000fe40003f45270 */
[----:B------:R-:W-:Y:S02]  /*1d30*/  FSEL R87, R87, -INF , P6 ;  /* 0xff80000057577808 */ /* 0x000fe40003000000 */
[----:B0-----:R-:W-:Y:S02]  /*1d40*/  FMNMX.FTZ R14, R12, R3, !PT ;  /* 0x000000030c0e7209 */ /* 0x001fe40007810000 */
[----:B------:R-:W-:Y:S02]  /*1d50*/  ISETP.NE.AND P0, PT, R10, RZ, PT ;  /* 0x000000ff0a00720c */ /* 0x000fe40003f05270 */
[----:B------:R-:W-:Y:S01]  /*1d60*/  R2UR UR6, R4 ;  /* 0x00000000040672ca */ /* 0x000fe200000e0000 */
[----:B------:R-:W0:-:S12]  /*1d70*/  SHFL.BFLY PT, R3, R14, 0x1, 0x1f ;  /* 0x0c201f000e037f89 */ /* 0x000e1800000e0000 */
[----:B------:R-:W-:-:S04]  /*1d80*/  UIADD3 UR6, UR6, 0x16840, URZ ;  /* 0x0001684006067890 */ /* 0x000fc8000fffe03f */
[----:B------:R-:W-:Y:S01]  /*1d90*/  UPRMT UR6, UR41, 0x654, UR6 ;  /* 0x0000065429067896 */ /* 0x000fe20008000006 */
[----:B0-----:R-:W-:-:S08]  /*1da0*/  FMNMX.FTZ R3, R14, R3, !PT ;  /* 0x000000030e037209 */ /* 0x001fd00007810000 */
[----:B------:R-:W-:Y:S01]  /*1db0*/  SYNCS.ARRIVE.TRANS64.RED.A1T0 RZ, [UR6], RZ ;  /* 0x000000ffffff79a7 */ /* 0x000fe20008100406 */
[C---:B------:R-:W-:Y:S01]  /*1dc0*/  FSETP.NEU.FTZ.AND P3, PT, R3.reuse, -INF , PT ;  /* 0xff8000000300780b */ /* 0x040fe20003f7d000 */
[----:B------:R-:W-:-:S05]  /*1dd0*/  FMUL.FTZ R20, R3, R0 ;  /* 0x0000000003147220 */ /* 0x000fca0000410000 */
[----:B------:R-:W-:Y:S02]  /*1de0*/  FSEL R8, R20, RZ, P3 ;  /* 0x000000ff14087208 */ /* 0x000fe40001800000 */
[----:B------:R-:W-:-:S03]  /*1df0*/  ISETP.NE.AND P3, PT, R24, RZ, PT ;  /* 0x000000ff1800720c */ /* 0x000fc60003f65270 */
[-CC-:B------:R-:W-:Y:S01]  /*1e00*/  FFMA.FTZ R53, R6, R0.reuse, -R8.reuse ;  /* 0x0000000006357223 */ /* 0x180fe20000010808 */
        /* <DEDUP_REMOVED lines=54> */
[----:B------:R-:W-:Y:S01]  /*2170*/  FFMA.FTZ R81, R85, R0, -R8 ;  /* 0x0000000055517223 */ /* 0x000fe20000010808 */
[--C-:B------:R-:W-:Y:S01]  /*2180*/  IMAD.MOV.U32 R117, RZ, RZ, R119.reuse ;  /* 0x000000ffff757224 */ /* 0x100fe200078e0077 */
[----:B------:R-:W-:Y:S01]  /*2190*/  FMNMX.FTZ R6, R55, R6, !PT ;  /* 0x0000000637067209 */ /* 0x000fe20007810000 */
[--C-:B------:R-:W-:Y:S01]  /*21a0*/  IMAD.MOV.U32 R115, RZ, RZ, R119.reuse ;  /* 0x000000ffff737224 */ /* 0x100fe200078e0077 */
[----:B------:R-:W-:Y:S01]  /*21b0*/  MOV R113, R119 ;  /* 0x0000007700717202 */ /* 0x000fe20000000f00 */
[----:B------:R-:W4:Y:S01]  /*21c0*/  MUFU.EX2 R124, R124 ;  /* 0x0000007c007c7308 */ /* 0x000f220000000800 */
[----:B------:R-:W-:Y:S01]  /*21d0*/  FMNMX.FTZ R6, R33, R6, !PT ;  /* 0x0000000621067209 */ /* 0x000fe20007810000 */
[----:B------:R-:W-:-:S03]  /*21e0*/  IMAD.MOV.U32 R111, RZ, RZ, R119 ;  /* 0x000000ffff6f7224 */ /* 0x000fc600078e0077 */
        /* <DEDUP_REMOVED lines=37> */
[----:B------:R-:W-:Y:S02]  /*2440*/  FSEL R26, R26, RZ, P1 ;  /* 0x000000ff1a1a7208 */ /* 0x000fe40000800000 */
[----:B------:R-:W-:-:S03]  /*2450*/  PLOP3.LUT P1, PT, PT, PT, UP0, 0x80, 0x0 ;  /* 0x000000000000781c */ /* 0x000fc60003f2f008 */
[-CC-:B---3--:R-:W-:Y:S01]  /*2460*/  FFMA.FTZ R121, R7, R0.reuse, -R26.reuse ;  /* 0x0000000007797223 */ /* 0x188fe2000001081a */
[-CC-:B------:R-:W-:Y:S01]  /*2470*/  FFMA.FTZ R6, R27, R0.reuse, -R26.reuse ;  /* 0x000000001b067223 */ /* 0x180fe2000001081a */
[-CC-:B------:R-:W-:Y:S01]  /*2480*/  FFMA.FTZ R123, R9, R0.reuse, -R26.reuse ;  /* 0x00000000097b7223 */ /* 0x180fe2000001081a */
[----:B------:R-:W-:Y:S01]  /*2490*/  FADD.FTZ R7, R120, R53 ;  /* 0x0000003578077221 */ /* 0x000fe20000010000 */
        /* <DEDUP_REMOVED lines=11> */
[----:B----4-:R-:W-:Y:S01]  /*2550*/  FADD.FTZ R32, R124, R7 ;  /* 0x000000077c207221 */ /* 0x010fe20000010000 */
[-CC-:B------:R-:W-:Y:S01]  /*2560*/  FFMA.FTZ R131, R21, R0.reuse, -R26.reuse ;  /* 0x0000000015837223 */ /* 0x180fe2000001081a */
[-CC-:B------:R-:W-:Y:S01]  /*2570*/  FFMA.FTZ R20, R47, R0.reuse, -R26.reuse ;  /* 0x000000002f147223 */ /* 0x180fe2000001081a */
[-C--:B------:R-:W-:Y:S01]  /*2580*/  FFMA.FTZ R133, R25, R0.reuse, -R26 ;  /* 0x0000000019857223 */ /* 0x080fe2000001081a */
[----:B-----5:R-:W-:Y:S01]  /*2590*/  FADD.FTZ R7, R65, R32 ;  /* 0x0000002041077221 */ /* 0x020fe20000010000 */
        /* <DEDUP_REMOVED lines=9> */
[-C--:B------:R-:W-:Y:S01]  /*2630*/  FFMA.FTZ R32, R63, R0.reuse, -R26 ;  /* 0x000000003f207223 */ /* 0x080fe2000001081a */
[----:B------:R-:W2:Y:S01]  /*2640*/  MUFU.EX2 R8, R8 ;  /* 0x0000000800087308 */ /* 0x000ea20000000800 */
[----:B0-----:R-:W-:Y:S01]  /*2650*/  FADD.FTZ R34, R121, R6 ;  /* 0x0000000679227221 */ /* 0x001fe20000010000 */
[----:B------:R-:W-:Y:S01]  /*2660*/  FADD.FTZ R36, R128, R9 ;  /* 0x0000000980247221 */ /* 0x000fe20000010000 */
[-CC-:B------:R-:W-:Y:S01]  /*2670*/  FFMA.FTZ R141, R41, R0.reuse, -R26.reuse ;  /* 0x00000000298d7223 */ /* 0x180fe2000001081a */
[-CC-:B------:R-:W-:Y:S01]  /*2680*/  FFMA.FTZ R143, R45, R0.reuse, -R26.reuse ;  /* 0x000000002d8f7223 */ /* 0x180fe2000001081a */
[-C--:B------:R-:W-:Y:S01]  /*2690*/  FFMA.FTZ R71, R71, R0.reuse, -R26 ;  /* 0x0000000047477223 */ /* 0x080fe2000001081a */
[----:B------:R-:W-:Y:S01]  /*26a0*/  FADD.FTZ R9, R89, R36 ;  /* 0x0000002459097221 */ /* 0x000fe20000010000 */
[-C--:B------:R-:W-:Y:S01]  /*26b0*/  FFMA.FTZ R49, R49, R0.reuse, -R26 ;  /* 0x0000000031317223 */ /* 0x080fe2000001081a */
[----:B------:R-:W0:Y:S01]  /*26c0*/  MUFU.EX2 R125, R125 ;  /* 0x0000007d007d7308 */ /* 0x000e220000000800 */
[----:B-1----:R-:W-:Y:S01]  /*26d0*/  FADD.FTZ R7, R123, R34 ;  /* 0x000000227b077221 */ /* 0x002fe20000010000 */
[-CC-:B------:R-:W-:Y:S01]  /*26e0*/  FFMA.FTZ R75, R75, R0.reuse, -R26.reuse ;  /* 0x000000004b4b7223 */ /* 0x180fe2000001081a */
[-CC-:B------:R-:W-:Y:S01]  /*26f0*/  FFMA.FTZ R95, R95, R0.reuse, -R26.reuse ;  /* 0x000000005f5f7223 */ /* 0x180fe2000001081a */
[-CC-:B------:R-:W-:Y:S01]  /*2700*/  FFMA.FTZ R97, R97, R0.reuse, -R26.reuse ;  /* 0x0000000061617223 */ /* 0x180fe2000001081a */
[-CC-:B------:R-:W-:Y:S01]  /*2710*/  FFMA.FTZ R99, R99, R0.reuse, -R26.reuse ;  /* 0x0000000063637223 */ /* 0x180fe2000001081a */
[-CC-:B------:R-:W-:Y:S01]  /*2720*/  FFMA.FTZ R101, R101, R0.reuse, -R26.reuse ;  /* 0x0000000065657223 */ /* 0x180fe2000001081a */
[-CC-:B------:R-:W-:Y:S01]  /*2730*/  FFMA.FTZ R103, R103, R0.reuse, -R26.reuse ;  /* 0x0000000067677223 */ /* 0x180fe2000001081a */
[----:B------:R-:W1:Y:S01]  /*2740*/  MUFU.EX2 R10, R10 ;  /* 0x0000000a000a7308 */ /* 0x000e620000000800 */
[----:B--2---:R-:W-:Y:S01]  /*2750*/  FADD.FTZ R34, R8, R7 ;  /* 0x0000000708227221 */ /* 0x004fe20000010000 */
[----:B------:R-:W-:Y:S01]  /*2760*/  FFMA.FTZ R87, R87, R0, -R26 ;  /* 0x0000000057577223 */ /* 0x000fe2000001081a */
[----:B------:R-:W-:-:S02]  /*2770*/  F2FP.F16.F32.PACK_AB R121, R6, R121 ;  /* 0x000000790679723e */ /* 0x000fc400000000ff */
[----:B------:R-:W-:Y:S02]  /*2780*/  F2FP.F16.F32.PACK_AB R123, R8, R123 ;  /* 0x0000007b087b723e */ /* 0x000fe400000000ff */
[----:B------:R-:W-:Y:S01]  /*2790*/  F2FP.F16.F32.PACK_AB R128, R89, R128 ;  /* 0x000000805980723e */ /* 0x000fe200000000ff */
[----:B------:R-:W2:Y:S01]  /*27a0*/  MUFU.EX2 R127, R127 ;  /* 0x0000007f007f7308 */ /* 0x000ea20000000800 */
[----:B0-----:R-:W-:Y:S01]  /*27b0*/  FADD.FTZ R7, R125, R34 ;  /* 0x000000227d077221 */ /* 0x001fe20000010000 */
[----:B------:R-:W-:Y:S01]  /*27c0*/  FADD.FTZ R34, R130, R9 ;  /* 0x0000000982227221 */ /* 0x000fe20000010000 */
[----:B------:R-:W-:Y:S02]  /*27d0*/  F2FP.F16.F32.PACK_AB R130, R91, R130 ;  /* 0x000000825b82723e */ /* 0x000fe400000000ff */
[----:B------:R-:W-:Y:S01]  /*27e0*/  F2FP.F16.F32.PACK_AB R120, R53, R120 ;  /* 0x000000783578723e */ /* 0x000fe200000000ff */
[----:B------:R-:W-:Y:S01]  /*27f0*/  FADD.FTZ R9, R91, R34 ;  /* 0x000000225b097221 */ /* 0x000fe20000010000 */
[----:B------:R-:W-:Y:S01]  /*2800*/  FFMA.FTZ R34, R67, R0, -R26 ;  /* 0x0000000043227223 */ /* 0x000fe2000001081a */
[----:B------:R-:W0:Y:S01]  /*2810*/  MUFU.EX2 R12, R12 ;  /* 0x0000000c000c7308 */ /* 0x000e220000000800 */
[----:B-1----:R-:W-:Y:S01]  /*2820*/  FADD.FTZ R36, R10, R7 ;  /* 0x000000070a247221 */ /* 0x002fe20000010000 */
[----:B------:R-:W-:Y:S01]  /*2830*/  FADD.FTZ R38, R132, R9 ;  /* 0x0000000984267221 */ /* 0x000fe20000010000 */
[----:B------:R-:W-:Y:S01]  /*2840*/  F2FP.F16.F32.PACK_AB R132, R93, R132 ;  /* 0x000000845d84723e */ /* 0x000fe200000000ff */
[--C-:B------:R-:W-:Y:S01]  /*2850*/  IMAD.MOV.U32 R91, RZ, RZ, R119.reuse ;  /* 0x000000ffff5b7224 */ /* 0x100fe200078e0077 */
[----:B------:R-:W-:Y:S01]  /*2860*/  F2FP.F16.F32.PACK_AB R122, R57, R122 ;  /* 0x0000007a397a723e */ /* 0x000fe200000000ff */
[----:B------:R-:W-:Y:S01]  /*2870*/  FADD.FTZ R9, R93, R38 ;  /* 0x000000265d097221 */ /* 0x000fe20000010000 */
[----:B------:R-:W-:Y:S01]  /*2880*/  F2FP.F16.F32.PACK_AB R124, R65, R124 ;  /* 0x0000007c417c723e */ /* 0x000fe200000000ff */
[----:B------:R-:W1:Y:S01]  /*2890*/  MUFU.EX2 R129, R129 ;  /* 0x0000008100817308 */ /* 0x000e620000000800 */
[----:B--2---:R-:W-:Y:S01]  /*28a0*/  FADD.FTZ R7, R127, R36 ;  /* 0x000000247f077221 */ /* 0x004fe20000010000 */
[----:B------:R-:W-:Y:S01]  /*28b0*/  F2FP.F16.F32.PACK_AB R126, R77, R126 ;  /* 0x0000007e4d7e723e */ /* 0x000fe200000000ff */
[----:B------:R-:W-:Y:S01]  /*28c0*/  IMAD.MOV.U32 R93, RZ, RZ, R119 ;  /* 0x000000ffff5d7224 */ /* 0x000fe200078e0077 */
[----:B------:R-:W-:-:S02]  /*28d0*/  F2FP.F16.F32.PACK_AB R125, R10, R125 ;  /* 0x0000007d0a7d723e */ /* 0x000fc400000000ff */
[----:B------:R-:W-:Y:S02]  /*28e0*/  MOV R89, R119 ;  /* 0x0000007700597202 */ /* 0x000fe40000000f00 */
[----:B------:R-:W2:Y:S01]  /*28f0*/  MUFU.EX2 R14, R14 ;  /* 0x0000000e000e7308 */ /* 0x000ea20000000800 */
[C---:B0-----:R-:W-:Y:S01]  /*2900*/  FADD.FTZ R36, R12.reuse, R7 ;  /* 0x000000070c247221 */ /* 0x041fe20000010000 */
[----:B------:R-:W-:-:S06]  /*2910*/  F2FP.F16.F32.PACK_AB R127, R12, R127 ;  /* 0x0000007f0c7f723e */ /* 0x000fcc00000000ff */
[----:B------:R-:W0:Y:S01]  /*2920*/  MUFU.EX2 R131, R131 ;  /* 0x0000008300837308 */ /* 0x000e220000000800 */
[----:B-1----:R-:W-:Y:S01]  /*2930*/  FADD.FTZ R7, R129, R36 ;  /* 0x0000002481077221 */ /* 0x002fe20000010000 */
[----:B------:R-:W-:Y:S01]  /*2940*/  FADD.FTZ R36, R134, R9 ;  /* 0x0000000986247221 */ /* 0x000fe20000010000 */
[----:B------:R-:W-:-:S03]  /*2950*/  F2FP.F16.F32.PACK_AB R134, R79, R134 ;  /* 0x000000864f86723e */ /* 0x000fc600000000ff */
[----:B------:R-:W-:Y:S02]  /*2960*/  FADD.FTZ R9, R79, R36 ;  /* 0x000000244f097221 */ /* 0x000fe40000010000 */
[----:B------:R-:W1:Y:S01]  /*2970*/  MUFU.EX2 R20, R20 ;  /* 0x0000001400147308 */ /* 0x000e620000000800 */
[----:B--2---:R-:W-:Y:S01]  /*2980*/  FADD.FTZ R4, R14, R7 ;  /* 0x000000070e047221 */ /* 0x004fe20000010000 */
[----:B------:R-:W-:Y:S01]  /*2990*/  FADD.FTZ R38, R136, R9 ;  /* 0x0000000988267221 */ /* 0x000fe20000010000 */
[C---:B------:R-:W-:Y:S02]  /*29a0*/  F2FP.F16.F32.PACK_AB R136, R83.reuse, R136 ;  /* 0x000000885388723e */ /* 0x040fe400000000ff */
        /* <DEDUP_REMOVED lines=10> */
[C---:B------:R-:W-:Y:S02]  /*2a50*/  F2FP.F16.F32.PACK_AB R140, R105.reuse, R140 ;  /* 0x0000008c698c723e */ /* 0x040fe400000000ff */
[----:B------:R-:W-:Y:S01]  /*2a60*/  F2FP.F16.F32.PACK_AB R131, R20, R131 ;  /* 0x000000831483723e */ /* 0x000fe200000000ff */
[----:B------:R-:W-:Y:S01]  /*2a70*/  FADD.FTZ R9, R105, R38 ;  /* 0x0000002669097221 */ /* 0x000fe20000010000 */
[----:B------:R-:W-:Y:S01]  /*2a80*/  MOV R105, R119 ;  /* 0x0000007700697202 */ /* 0x000fe20000000f00 */
        /* <DEDUP_REMOVED lines=42> */
[----:B------:R-:W-:-:S05]  /*2d30*/  IMAD.MOV.U32 R107, RZ, RZ, R119 ;  /* 0x000000ffff6b7224 */ /* 0x000fca00078e0077 */
[----:B------:R-:W0:Y:S01]  /*2d40*/  MUFU.EX2 R26, R75 ;  /* 0x0000004b001a7308 */ /* 0x000e220000000800 */
[C---:B-1----:R-:W-:Y:S01]  /*2d50*/  FADD.FTZ R40, R4.reuse, R7 ;  /* 0x0000000704287221 */ /* 0x042fe20000010000 */
[----:B------:R-:W-:-:S06]  /*2d60*/  F2FP.F16.F32.PACK_AB R143, R4, R143 ;  /* 0x0000008f048f723e */ /* 0x000fcc00000000ff */
[----:B------:R-:W1:Y:S01]  /*2d70*/  MUFU.EX2 R95, R95 ;  /* 0x0000005f005f7308 */ /* 0x000e620000000800 */
[----:B--2---:R-:W-:-:S07]  /*2d80*/  FADD.FTZ R7, R49, R40 ;  /* 0x0000002831077221 */ /* 0x004fce0000010000 */
[----:B------:R2:W3:Y:S01]  /*2d90*/  MUFU.EX2 R36, R97 ;  /* 0x0000006100247308 */ /* 0x0004e20000000800 */
[C---:B0-----:R-:W-:Y:S01]  /*2da0*/  FADD.FTZ R40, R26.reuse, R7 ;  /* 0x000000071a287221 */ /* 0x041fe20000010000 */
[----:B------:R-:W-:-:S06]  /*2db0*/  F2FP.F16.F32.PACK_AB R145, R26, R49 ;  /* 0x000000311a91723e */ /* 0x000fcc00000000ff */
[----:B------:R-:W0:Y:S01]  /*2dc0*/  MUFU.EX2 R148, R148 ;  /* 0x0000009400947308 */ /* 0x000e220000000800 */
[----:B-1----:R-:W-:Y:S01]  /*2dd0*/  FADD.FTZ R7, R95, R40 ;  /* 0x000000285f077221 */ /* 0x002fe20000010000 */
[----:B--2---:R-:W-:-:S06]  /*2de0*/  MOV R97, R119 ;  /* 0x0000007700617202 */ /* 0x004fcc0000000f00 */
[----:B------:R-:W1:Y:S01]  /*2df0*/  MUFU.EX2 R99, R99 ;  /* 0x0000006300637308 */ /* 0x000e620000000800 */
[C---:B---3--:R-:W-:Y:S01]  /*2e00*/  FADD.FTZ R8, R36.reuse, R7 ;  /* 0x0000000724087221 */ /* 0x048fe20000010000 */
[----:B------:R-:W-:Y:S01]  /*2e10*/  F2FP.F16.F32.PACK_AB R147, R36, R95 ;  /* 0x0000005f2493723e */ /* 0x000fe200000000ff */
[----:B------:R-:W-:-:S05]  /*2e20*/  IMAD.MOV.U32 R95, RZ, RZ, R119 ;  /* 0x000000ffff5f7224 */ /* 0x000fca00078e0077 */
[----:B------:R-:W2:Y:S01]  /*2e30*/  MUFU.EX2 R109, R109 ;  /* 0x0000006d006d7308 */ /* 0x000ea20000000800 */
[----:B0-----:R-:W-:-:S07]  /*2e40*/  FADD.FTZ R42, R148, R9 ;  /* 0x00000009942a7221 */ /* 0x001fce0000010000 */
[----:B------:R0:W3:Y:S01]  /*2e50*/  MUFU.EX2 R38, R101 ;  /* 0x0000006500267308 */ /* 0x0000e20000000800 */
[----:B-1----:R-:W-:-:S07]  /*2e60*/  FADD.FTZ R7, R99, R8 ;  /* 0x0000000863077221 */ /* 0x002fce0000010000 */
[----:B------:R-:W1:Y:S01]  /*2e70*/  MUFU.EX2 R150, R150 ;  /* 0x0000009600967308 */ /* 0x000e620000000800 */
[C---:B--2---:R-:W-:Y:S01]  /*2e80*/  FADD.FTZ R9, R109.reuse, R42 ;  /* 0x0000002a6d097221 */ /* 0x044fe20000010000 */
[----:B------:R-:W-:Y:S01]  /*2e90*/  F2FP.F16.F32.PACK_AB R148, R109, R148 ;  /* 0x000000946d94723e */ /* 0x000fe200000000ff */
[--C-:B------:R-:W-:Y:S02]  /*2ea0*/  IMAD.MOV.U32 R109, RZ, RZ, R119.reuse ;  /* 0x000000ffff6d7224 */ /* 0x100fe400078e0077 */
[----:B0-----:R-:W-:-:S03]  /*2eb0*/  IMAD.MOV.U32 R101, RZ, RZ, R119 ;  /* 0x000000ffff657224 */ /* 0x001fc600078e0077 */
[----:B------:R-:W0:Y:S01]  /*2ec0*/  MUFU.EX2 R103, R103 ;  /* 0x0000006700677308 */ /* 0x000e220000000800 */
[C---:B---3--:R-:W-:Y:S01]  /*2ed0*/  FADD.FTZ R8, R38.reuse, R7 ;  /* 0x0000000726087221 */ /* 0x048fe20000010000 */
[----:B------:R-:W-:Y:S01]  /*2ee0*/  F2FP.F16.F32.PACK_AB R149, R38, R99 ;  /* 0x000000632695723e */ /* 0x000fe200000000ff */
[----:B------:R-:W-:-:S05]  /*2ef0*/  IMAD.MOV.U32 R99, RZ, RZ, R119 ;  /* 0x000000ffff637224 */ /* 0x000fca00078e0077 */
[----:B------:R-:W2:Y:S01]  /*2f00*/  MUFU.EX2 R6, R87 ;  /* 0x0000005700067308 */ /* 0x000ea20000000800 */
[----:B-1----:R-:W-:-:S07]  /*2f10*/  FADD.FTZ R42, R150, R9 ;  /* 0x00000009962a7221 */ /* 0x002fce0000010000 */
[----:B------:R-:W1:Y:S01]  /*2f20*/  MUFU.EX2 R81, R81 ;  /* 0x0000005100517308 */ /* 0x000e620000000800 */
[----:B0-----:R-:W-:Y:S01]  /*2f30*/  FADD.FTZ R7, R103, R8 ;  /* 0x0000000867077221 */ /* 0x001fe20000010000 */
[----:B--2---:R-:W-:-:S03]  /*2f40*/  F2FP.F16.F32.PACK_AB R151, R6, R103 ;  /* 0x000000670697723e */ /* 0x004fc600000000ff */
[----:B------:R-:W-:Y:S01]  /*2f50*/  FADD.FTZ R7, R6, R7 ;  /* 0x0000000706077221 */ /* 0x000fe20000010000 */
[----:B------:R-:W-:Y:S02]  /*2f60*/  IMAD.MOV.U32 R103, RZ, RZ, R119 ;  /* 0x000000ffff677224 */ /* 0x000fe400078e0077 */
[C---:B-1----:R-:W-:Y:S01]  /*2f70*/  FADD.FTZ R9, R81.reuse, R42 ;  /* 0x0000002a51097221 */ /* 0x042fe20000010000 */
        /* <DEDUP_REMOVED lines=20> */
[----:B------:R-:W-:Y:S01]  /*30c0*/  UIADD3 UR47, UR47, -0x2, URZ ;  /* 0xfffffffe2f2f7890 */ /* 0x000fe2000fffe03f */
[----:B------:R-:W-:Y:S01]  /*30d0*/  UMOV UR22, UR37 ;  /* 0x0000002500167c82 */ /* 0x000fe20008000000 */
[----:B------:R-:W-:-:S10]  /*30e0*/  UMOV UR21, UR38 ;  /* 0x0000002600157c82 */ /* 0x000fd40008000000 */
.L_x_12756:
[----:B------:R-:W-:Y:S01]  /*30f0*/  ISETP.NE.AND P2, PT, RZ, UR42, PT ;  /* 0x0000002aff007c0c */ /* 0x000fe2000bf45270 */
[----:B------:R-:W-:-:S04]  /*3100*/  UISETP.NE.AND UP0, UPT, UR21, 0x1, UPT ;  /* 0x000000011500788c */ /* 0x000fc8000bf05270 */
[----:B------:R-:W-:-:S04]  /*3110*/  USEL UR37, URZ, 0x1, UP0 ;  /* 0x000000013f257887 */ /* 0x000fc80008000000 */
[----:B------:R-:W-:-:S04]  /*3120*/  ULOP3.LUT UR37, UR22, UR37, URZ, 0x3c, !UPT ;  /* 0x0000002516257292 */ /* 0x000fc8000f8e3c3f */
[----:B------:R-:W-:Y:S08]  /*3130*/  @P2 BRA `(.L_x_12746) ;  /* 0x0000000000382947 */ /* 0x000ff00003800000 */
[----:B------:R-:W-:Y:S05]  /*3140*/  @!P0 BRA `(.L_x_12747) ;  /* 0x0000000000048947 */ /* 0x000fea0003800000 */
[----:B------:R-:W-:Y:S01]  /*3150*/  BPT.TRAP 0x1 ;  /* 0x000000040000795c */ /* 0x000fe20000300000 */
.L_x_12747:
        /* <DEDUP_REMOVED lines=9> */
.L_x_12748:
[----:B-1----:R-:W-:Y:S05]  /*31f0*/  @P1 BRA `(.L_x_12746) ;  /* 0x0000000000081947 */ /* 0x002fea0003800000 */
[----:B------:R-:W1:Y:S02]  /*3200*/  SYNCS.PHASECHK.TRANS64.TRYWAIT P1, [UR6+0x16830], R0 ;  /* 0x01683000ff0075a7 */ /* 0x000e640008020146 */
[----:B-1----:R-:W-:Y:S05]  /*3210*/  @!P1 BRA `(.L_x_12749) ;  /* 0x0000006c00849947 */ /* 0x002fea0003800000 */
.L_x_12746:
        /* <DEDUP_REMOVED lines=9> */
[----:B------:R-:W-:-:S04]  /*32b0*/  ULEA UR18, UR38, UR20, 0xa ;  /* 0x0000001426127291 */ /* 0x000fc8000f8e503f */
[----:B------:R-:W-:Y:S02]  /*32c0*/  UIADD3 UR6, UR18, 0x2, URZ ;  /* 0x0000000212067890 */ /* 0x000fe4000fffe03f */
[----:B------:R-:W-:Y:S02]  /*32d0*/  UIADD3 UR10, UR18, 0x4, URZ ;  /* 0x00000004120a7890 */ /* 0x000fe4000fffe03f */
[----:B------:R-:W-:Y:S01]  /*32e0*/  UIADD3 UR14, UR18, 0x6, URZ ;  /* 0x00000006120e7890 */ /* 0x000fe2000fffe03f */
        /* <DEDUP_REMOVED lines=15> */
.L_x_12751:
[----:B------:R-:W-:Y:S01]  /*33e0*/  ULEA UR6, UR21, UR44, 0x3 ;  /* 0x0000002c15067291 */ /* 0x000fe2000f8e183f */
[----:B------:R-:W-:-:S05]  /*33f0*/  IMAD.U32 R0, RZ, RZ, UR22 ;  /* 0x00000016ff007e24 */ /* 0x000fca000f8e00ff */
[----:B------:R-:W-:-:S04]  /*3400*/  SHF.L.U32 R0, R0, 0x1f, RZ ;  /* 0x0000001f00007819 */ /* 0x000fc800000006ff */
[----:B------:R0:W1:Y:S01]  /*3410*/  SYNCS.PHASECHK.TRANS64.TRYWAIT P1, [UR6+0x16850], R0 ;  /* 0x01685000ff0075a7 */ /* 0x0000620008020146 */
[----:B------:R-:W-:Y:S05]  /*3420*/  @!P0 BRA `(.L_x_12752) ;  /* 0x0000000000048947 */ /* 0x000fea0003800000 */
[----:B------:R-:W-:Y:S01]  /*3430*/  BPT.TRAP 0x1 ;  /* 0x000000040000795c */ /* 0x000fe20000300000 */
.L_x_12752:
[----:B-1----:R-:W-:Y:S05]  /*3440*/  @P1 BRA `(.L_x_12750) ;  /* 0x0000000000081947 */ /* 0x002fea0003800000 */
[----:B------:R-:W1:Y:S02]  /*3450*/  SYNCS.PHASECHK.TRANS64.TRYWAIT P1, [UR6+0x16850], R0 ;  /* 0x01685000ff0075a7 */ /* 0x000e640008020146 */
[----:B-1----:R-:W-:Y:S05]  /*3460*/  @!P1 BRA `(.L_x_12753) ;  /* 0x0000006c00089947 */ /* 0x002fea0003800000 */
.L_x_12750:
[----:B------:R-:W-:Y:S01]  /*3470*/  UIADD3 UR6, UR44, 0x400, URZ ;  /* 0x000004002c067890 */ /* 0x000fe2000fffe03f */
[----:B------:R-:W-:Y:S01]  /*3480*/  WARPGROUP.ARRIVE ;  /* 0x00000000000079c5 */ /* 0x000fe20000000000 */
[----:B------:R-:W-:-:S05]  /*3490*/  UMOV UR7, 0x40000040 ;  /* 0x4000004000077882 */ /* 0x000fca0000000000 */
[----:B-1----:R-:W1:Y:S01]  /*34a0*/  S2R R3, SR_TID.X ;  /* 0x0000000000037919 */ /* 0x002e620000002100 */
[----:B------:R-:W-:Y:S01]  /*34b0*/  USHF.R.U32.HI UR6, URZ, 0x4, UR6 ;  /* 0x000000043f067899 */ /* 0x000fe20008011606 */
[----:B0-----:R-:W-:-:S03]  /*34c0*/  VIADD R0, R18, 0x9 ;  /* 0x0000000912007836 */ /* 0x001fc60000000000 */
[----:B------:R-:W-:-:S04]  /*34d0*/  ULOP3.LUT UR6, UR6, 0x3fff, URZ, 0xc0, !UPT ;  /* 0x00003fff06067892 */ /* 0x000fc8000f8ec03f */
[----:B------:R-:W-:-:S07]  /*34e0*/  ULEA UR10, UR21, UR6, 0xa ;  /* 0x00000006150a7291 */ /* 0x000fce000f8e503f */
[----:B------:R-:W-:Y:S02]  /*34f0*/  UMOV UR6, UR10 ;  /* 0x0000000a00067c82 */ /* 0x000fe40008000000 */
[----:B------:R-:W-:Y:S01]  /*3500*/  HGMMA.64x64x16.F32 R88, R120, gdesc[UR4].tnspB, R88, gsb0 ;  /* 0x40e0000478587df0 */ /* 0x000fe20008000858 */
[----:B------:R-:W-:Y:S01]  /*3510*/  UIADD3 UR6, UR10, 0x80, URZ ;  /* 0x000000800a067890 */ /* 0x000fe2000fffe03f */
[----:B------:R-:W-:Y:S01]  /*3520*/  UMOV UR7, 0x40000040 ;  /* 0x4000004000077882 */ /* 0x000fe20000000000 */
[----:B-1----:R-:W-:-:S04]  /*3530*/  ISETP.GE.U32.AND P1, PT, R3, 0x180, PT ;  /* 0x000001800300780c */ /* 0x002fc80003f26070 */
[----:B------:R-:W-:Y:S01]  /*3540*/  SEL R0, R0, 0x9, !P1 ;  /* 0x0000000900007807 */ /* 0x000fe20004800000 */
[----:B------:R-:W-:Y:S02]  /*3550*/  WARPGROUP.DEPBAR.LE gsb0, 0x0 ;  /* 0x00008000000079c5 */ /* 0x000fe40000010000 */
[----:B------:R-:W-:-:S06]  /*3560*/  WARPGROUP.ARRIVE ;  /* 0x00000000000079c5 */ /* 0x000fcc0000000000 */
[----:B------:R-:W-:Y:S01]  /*3570*/  HGMMA.64x64x16.F32 R88, R124, gdesc[UR4].tnspB, R88, gsb0 ;  /* 0x40e000047c587df0 */ /* 0x000fe20008000858 */
[----:B------:R-:W-:Y:S01]  /*3580*/  UIADD3 UR6, UR10, 0x100, URZ ;  /* 0x000001000a067890 */ /* 0x000fe2000fffe03f */
[----:B------:R-:W-:Y:S01]  /*3590*/  UMOV UR7, 0x40000040 ;  /* 0x4000004000077882 */ /* 0x000fe20000000000 */
        /* <DEDUP_REMOVED lines=27> */
[----:B------:R-:W-:Y:S03]  /*3750*/  HGMMA.64x64x16.F32 R88, R148, gdesc[UR4].tnspB, R88, gsb0 ;  /* 0x40e0000494587df0 */ /* 0x000fe60008000858 */
[----:B------:R-:W-:Y:S02]  /*3760*/  WARPGROUP.DEPBAR.LE gsb0, 0x0 ;  /* 0x00008000000079c5 */ /* 0x000fe40000010000 */
[----:B------:R0:W-:Y:S06]  /*3770*/  BAR.ARV R0, 0x100 ;  /* 0x000400000000751d */ /* 0x0001ec0000002000 */
[----:B------:R-:W-:Y:S05]  /*3780*/  @!P0 BRA `(.L_x_12754) ;  /* 0x0000000000048947 */ /* 0x000fea0003800000 */
[----:B------:R-:W-:Y:S01]  /*3790*/  BPT.TRAP 0x1 ;  /* 0x000000040000795c */ /* 0x000fe20000300000 */
.L_x_12754:
        /* <DEDUP_REMOVED lines=77> */
[C---:B------:R-:W-:Y:S01]  /*3c70*/  FADD.FTZ R15, -R3.reuse, R4 ;  /* 0x00000004030f7221 */ /* 0x040fe20000010100 */
[----:B0-----:R-:W-:-:S03]  /*3c80*/  FMUL.FTZ R121, R3, R0 ;  /* 0x0000000003797220 */ /* 0x001fc60000410000 */
[-C--:B------:R-:W-:Y:S01]  /*3c90*/  FMUL.FTZ R15, R15, R0.reuse ;  /* 0x000000000f0f7220 */ /* 0x080fe20000410000 */
[----:B------:R-:W-:Y:S01]  /*3ca0*/  FADD.FTZ R21, -R5, R6 ;  /* 0x0000000605157221 */ /* 0x000fe20000010100 */
[-CC-:B------:R-:W-:Y:S01]  /*3cb0*/  FFMA.FTZ R129, R41, R0.reuse, -R121.reuse ;  /* 0x0000000029817223 */ /* 0x180fe20000010879 */
[-CC-:B------:R-:W-:Y:S01]  /*3cc0*/  FFMA.FTZ R41, R53, R0.reuse, -R121.reuse ;  /* 0x0000000035297223 */ /* 0x180fe20000010879 */
[-C--:B------:R-:W-:Y:S01]  /*3cd0*/  FMUL.FTZ R53, R5, R0.reuse ;  /* 0x0000000005357220 */ /* 0x080fe20000410000 */
[-CC-:B------:R-:W-:Y:S01]  /*3ce0*/  FFMA.FTZ R131, R45, R0.reuse, -R121.reuse ;  /* 0x000000002d837223 */ /* 0x180fe20000010879 */
[----:B------:R0:W-:Y:S01]  /*3cf0*/  MUFU.EX2 R6, R15 ;  /* 0x0000000f00067308 */ /* 0x0001e20000000800 */
        /* <DEDUP_REMOVED lines=60> */
[----:B------:R-:W-:-:S04]  /*40c0*/  FFMA.FTZ R151, R86, R0, -R53 ;  /* 0x0000000056977223 */ /* 0x000fc80000010835 */
        /* <DEDUP_REMOVED lines=37> */
[----:B------:R-:W-:-:S06]  /*4320*/  FFMA.FTZ R36, R71, R0, -R53 ;  /* 0x0000000047247223 */ /* 0x000fcc0000010835 */
        /* <DEDUP_REMOVED lines=16> */
[----:B------:R-:W-:-:S06]  /*4430*/  FFMA.FTZ R38, R75, R0, -R53 ;  /* 0x000000004b267223 */ /* 0x000fcc0000010835 */
        /* <DEDUP_REMOVED lines=31> */
[-CC-:B------:R-:W-:Y:S01]  /*4630*/  FFMA.FTZ R42, R83, R0.reuse, -R53.reuse ;  /* 0x00000000532a7223 */ /* 0x180fe20000010835 */
[----:B------:R-:W-:-:S05]  /*4640*/  FFMA.FTZ R53, R87, R0, -R53 ;  /* 0x0000000057357223 */ /* 0x000fca0000010835 */
        /* <DEDUP_REMOVED lines=44> */
.L_x_12755:
[----:B------:R-:W-:Y:S01]  /*4910*/  ULEA UR6, UR21, UR44, 0x3 ;  /* 0x0000002c15067291 */ /* 0x000fe2000f8e183f */
[----:B------:R-:W-:Y:S01]  /*4920*/  ISETP.LT.AND P1, PT, RZ, UR47, PT ;  /* 0x0000002fff007c0c */ /* 0x000fe2000bf21270 */
[----:B------:R-:W-:Y:S01]  /*4930*/  UIADD3 UR7, UR47, -0x1, URZ ;  /* 0xffffffff2f077890 */ /* 0x000fe2000fffe03f */
[----:B------:R-:W-:Y:S01]  /*4940*/  F2FP.F16.F32.PACK_AB R122, R123, R122 ;  /* 0x0000007a7b7a723e */ /* 0x000fe200000000ff */
[----:B------:R-:W-:Y:S01]  /*4950*/  UIADD3 UR6, UR6, 0x16860, URZ ;  /* 0x0001686006067890 */ /* 0x000fe2000fffe03f */
[----:B------:R-:W-:Y:S01]  /*4960*/  F2FP.F16.F32.PACK_AB R124, R125, R124 ;  /* 0x0000007c7d7c723e */ /* 0x000fe200000000ff */
[----:B------:R-:W-:Y:S01]  /*4970*/  UMOV UR22, UR37 ;  /* 0x0000002500167c82 */ /* 0x000fe20008000000 */
[----:B------:R-:W-:Y:S01]  /*4980*/  UMOV UR21, UR38 ;  /* 0x0000002600157c82 */ /* 0x000fe20008000000 */
[----:B------:R-:W-:Y:S01]  /*4990*/  UPRMT UR6, UR41, 0x654, UR6 ;  /* 0x0000065429067896 */ /* 0x000fe20008000006 */
[----:B------:R-:W-:Y:S01]  /*49a0*/  F2FP.F16.F32.PACK_AB R126, R127, R126 ;  /* 0x0000007e7f7e723e */ /* 0x000fe200000000ff */
[----:B------:R-:W-:Y:S01]  /*49b0*/  UMOV UR47, UR7 ;  /* 0x00000007002f7c82 */ /* 0x000fe20008000000 */
[----:B------:R-:W-:Y:S01]  /*49c0*/  F2FP.F16.F32.PACK_AB R128, R129, R128 ;  /* 0x000000808180723e */ /* 0x000fe200000000ff */
[----:B------:R-:W-:Y:S01]  /*49d0*/  FMUL.FTZ R88, R88, R6 ;  /* 0x0000000658587220 */ /* 0x000fe20000410000 */
[----:B------:R-:W-:Y:S01]  /*49e0*/  F2FP.F16.F32.PACK_AB R130, R131, R130 ;  /* 0x000000828382723e */ /* 0x000fe200000000ff */
        /* <DEDUP_REMOVED lines=62> */
.L_x_12745:
[----:B------:R-:W-:Y:S06]  /*4dd0*/  BAR.ARV 0x8, 0x200 ;  /* 0x0208000000007b1d */ /* 0x000fec0000002000 */
[----:B------:R-:W-:Y:S05]  /*4de0*/  @!P0 BRA `(.L_x_12757) ;  /* 0x0000000000048947 */ /* 0x000fea0003800000 */
[----:B------:R-:W-:Y:S01]  /*4df0*/  BPT.TRAP 0x1 ;  /* 0x000000040000795c */ /* 0x000fe20000300000 */
.L_x_12757:
[----:B------:R-:W-:Y:S01]  /*4e00*/  ULEA UR4, UR38, UR44, 0x3 ;  /* 0x0000002c26047291 */ /* 0x000fe2000f8e183f */
[----:B------:R-:W-:-:S05]  /*4e10*/  IMAD.U32 R4, RZ, RZ, UR37 ;  /* 0x00000025ff047e24 */ /* 0x000fca000f8e00ff */
[----:B------:R-:W-:-:S04]  /*4e20*/  SHF.L.U32 R4, R4, 0x1f, RZ ;  /* 0x0000001f04047819 */ /* 0x000fc800000006ff */
[----:B------:R0:W1:Y:S01]  /*4e30*/  SYNCS.PHASECHK.TRANS64.TRYWAIT P1, [UR4+0x16850], R4 ;  /* 0x01685004ff0075a7 */ /* 0x0000620008020144 */
[----:B------:R-:W-:Y:S05]  /*4e40*/  @!P0 BRA `(.L_x_12758) ;  /* 0x0000000000048947 */ /* 0x000fea0003800000 */
[----:B------:R-:W-:Y:S01]  /*4e50*/  BPT.TRAP 0x1 ;  /* 0x000000040000795c */ /* 0x000fe20000300000 */
.L_x_12758:
[----:B-1----:R-:W-:Y:S05]  /*4e60*/  @P1 BRA `(.L_x_12759) ;  /* 0x0000000000081947 */ /* 0x002fea0003800000 */
[----:B------:R-:W1:Y:S02]  /*4e70*/  SYNCS.PHASECHK.TRANS64.TRYWAIT P1, [UR4+0x16850], R4 ;  /* 0x01685004ff0075a7 */ /* 0x000e640008020144 */
[----:B-1----:R-:W-:Y:S05]  /*4e80*/  @!P1 BRA `(.L_x_12760) ;  /* 0x0000005000989947 */ /* 0x002fea0003800000 */
.L_x_12759:
[----:B------:R-:W-:Y:S01]  /*4e90*/  UIADD3 UR5, UR44, 0x400, URZ ;  /* 0x000004002c057890 */ /* 0x000fe2000fffe03f */
[----:B------:R-:W-:Y:S01]  /*4ea0*/  WARPGROUP.ARRIVE ;  /* 0x00000000000079c5 */ /* 0x000fe20000000000 */
[----:B------:R-:W-:Y:S01]  /*4eb0*/  UMOV UR7, 0x40000040 ;  /* 0x4000004000077882 */ /* 0x000fe20000000000 */
[----:B------:R-:W-:Y:S01]  /*4ec0*/  UMOV UR11, 0x40000040 ;  /* 0x40000040000b7882 */ /* 0x000fe20000000000 */
[----:B------:R-:W-:Y:S01]  /*4ed0*/  USHF.R.U32.HI UR5, URZ, 0x4, UR5 ;  /* 0x000000043f057899 */ /* 0x000fe20008011605 */
[----:B01----:R-:W0:Y:S01]  /*4ee0*/  SHFL.BFLY PT, R4, R9, 0x2, 0x1f ;  /* 0x0c401f0009047f89 */ /* 0x003e2200000e0000 */
[----:B------:R-:W-:Y:S02]  /*4ef0*/  IMAD.MOV.U32 R37, RZ, RZ, RZ ;  /* 0x000000ffff257224 */ /* 0x000fe400078e00ff */
[----:B------:R-:W-:Y:S01]  /*4f00*/  ULOP3.LUT UR5, UR5, 0x3fff, URZ, 0xc0, !UPT ;  /* 0x00003fff05057892 */ /* 0x000fe2000f8ec03f */
[----:B------:R-:W1:Y:S01]  /*4f10*/  SHFL.BFLY PT, R6, R7, 0x2, 0x1f ;  /* 0x0c401f0007067f89 */ /* 0x000e6200000e0000 */
[----:B------:R-:W-:-:S02]  /*4f20*/  IMAD.MOV.U32 R45, RZ, RZ, -0x800000 ;  /* 0xff800000ff2d7424 */ /* 0x000fc400078e00ff */
[----:B------:R-:W-:Y:S01]  /*4f30*/  ULEA UR6, UR38, UR5, 0xa ;  /* 0x0000000526067291 */ /* 0x000fe2000f8e503f */
[----:B------:R-:W-:-:S03]  /*4f40*/  IMAD.MOV.U32 R44, RZ, RZ, -0x800000 ;  /* 0xff800000ff2c7424 */ /* 0x000fc600078e00ff */
[----:B------:R-:W-:-:S05]  /*4f50*/  UIADD3 UR8, UR6, 0x80, URZ ;  /* 0x0000008006087890 */ /* 0x000fca000fffe03f */
[----:B------:R-:W-:Y:S01]  /*4f60*/  HGMMA.64x64x16.F32 R88, R120, gdesc[UR4].tnspB, R88, gsb0 ;  /* 0x40e0000478587df0 */ /* 0x000fe20008000858 */
[----:B------:R-:W-:Y:S01]  /*4f70*/  UMOV UR7, 0x40000040 ;  /* 0x4000004000077882 */ /* 0x000fe20000000000 */
[----:B------:R-:W-:Y:S01]  /*4f80*/  UMOV UR10, UR8 ;  /* 0x00000008000a7c82 */ /* 0x000fe20008000000 */
[----:B------:R-:W-:Y:S01]  /*4f90*/  UIADD3 UR8, UR6, 0x100, URZ ;  /* 0x0000010006087890 */ /* 0x000fe2000fffe03f */
[----:B0-----:R-:W-:Y:S01]  /*4fa0*/  FADD.FTZ R4, R4, R9 ;  /* 0x0000000904047221 */ /* 0x001fe20000010000 */
[----:B-1----:R-:W-:-:S04]  /*4fb0*/  FADD.FTZ R6, R6, R7 ;  /* 0x0000000706067221 */ /* 0x002fc80000010000 */
        /* <DEDUP_REMOVED lines=13> */
[----:B------:R-:W-:Y:S01]  /*5090*/  @P1 FFMA.FTZ R45, R4, R3, R7 ;  /* 0x00000003042d1223 */ /* 0x000fe20000010007 */
[----:B------:R-:W-:Y:S02]  /*50a0*/  WARPGROUP.DEPBAR.LE gsb0, 0x0 ;  /* 0x00008000000079c5 */ /* 0x000fe40000010000 */
[----:B------:R-:W-:Y:S01]  /*50b0*/  WARPGROUP.ARRIVE ;  /* 0x00000000000079c5 */ /* 0x000fe20000000000 */
[----:B------:R2:W0:Y:S01]  /*50c0*/  @P2 MUFU.RCP R6, R13 ;  /* 0x0000000d00062308 */ /* 0x0004220000001000 */
[----:B-1----:R-:W-:-:S04]  /*50d0*/  @P2 FMUL.FTZ R8, R8, 0.69314718246459960938 ;  /* 0x3f31721808082820 */ /* 0x002fc80000410000 */
[----:B------:R-:W-:Y:S01]  /*50e0*/  HGMMA.64x64x16.F32 R88, R124, gdesc[UR8].tnspB, R88, gsb0 ;  /* 0x40e000087c587df0 */ /* 0x000fe20008000858 */
[----:B------:R-:W-:Y:S01]  /*50f0*/  UMOV UR10, UR8 ;  /* 0x00000008000a7c82 */ /* 0x000fe20008000000 */
[----:B------:R-:W-:Y:S01]  /*5100*/  UMOV UR11, 0x40000040 ;  /* 0x40000040000b7882 */ /* 0x000fe20000000000 */
[----:B------:R-:W-:Y:S01]  /*5110*/  UIADD3 UR8, UR6, 0x180, URZ ;  /* 0x0000018006087890 */ /* 0x000fe2000fffe03f */
[----:B------:R-:W-:Y:S01]  /*5120*/  @P2 FFMA.FTZ R44, R9, R5, R8 ;  /* 0x00000005092c2223 */ /* 0x000fe20000010008 */
[----:B------:R-:W-:Y:S02]  /*5130*/  WARPGROUP.DEPBAR.LE gsb0, 0x0 ;  /* 0x00008000000079c5 */ /* 0x000fe40000010000 */
[----:B------:R-:W-:-:S06]  /*5140*/  WARPGROUP.ARRIVE ;  /* 0x00000000000079c5 */ /* 0x000fcc0000000000 */
[----:B------:R-:W-:Y:S01]  /*5150*/  HGMMA.64x64x16.F32 R88, R128, gdesc[UR8].tnspB, R88, gsb0 ;  /* 0x40e0000880587df0 */ /* 0x000fe20008000858 */
[----:B------:R-:W-:Y:S01]  /*5160*/  UMOV UR10, UR8 ;  /* 0x00000008000a7c82 */ /* 0x000fe20008000000 */
[----:B------:R-:W-:Y:S01]  /*5170*/  UMOV UR11, 0x40000040 ;  /* 0x40000040000b7882 */ /* 0x000fe20000000000 */
[----:B------:R-:W-:Y:S01]  /*5180*/  UIADD3 UR8, UR6, 0x200, URZ ;  /* 0x0000020006087890 */ /* 0x000fe2000fffe03f */
        /* <DEDUP_REMOVED lines=11> */
[----:B------:R-:W-:Y:S02]  /*5240*/  UIADD3 UR8, UR6, 0x300, URZ ;  /* 0x0000030006087890 */ /* 0x000fe4000fffe03f */
[----:B------:R-:W-:Y:S01]  /*5250*/  UIADD3 UR6, UR6, 0x380, URZ ;  /* 0x0000038006067890 */ /* 0x000fe2000fffe03f */
[----:B------:R-:W-:Y:S02]  /*5260*/  WARPGROUP.DEPBAR.LE gsb0, 0x0 ;  /* 0x00008000000079c5 */ /* 0x000fe40000010000 */
[----:B------:R-:W-:-:S06]  /*5270*/  WARPGROUP.ARRIVE ;  /* 0x00000000000079c5 */ /* 0x000fcc0000000000 */
[----:B------:R-:W-:Y:S01]  /*5280*/  HGMMA.64x64x16.F32 R88, R140, gdesc[UR8].tnspB, R88, gsb0 ;  /* 0x40e000088c587df0 */ /* 0x000fe20008000858 */
[----:B------:R-:W-:Y:S01]  /*5290*/  UMOV UR10, UR8 ;  /* 0x00000008000a7c82 */ /* 0x000fe20008000000 */
[----:B------:R-:W-:Y:S01]  /*52a0*/  UMOV UR11, 0x40000040 ;  /* 0x40000040000b7882 */ /* 0x000fe20000000000 */
[----:B------:R-:W-:Y:S02]  /*52b0*/  WARPGROUP.DEPBAR.LE gsb0, 0x0 ;  /* 0x00008000000079c5 */ /* 0x000fe40000010000 */
[----:B------:R-:W-:-:S06]  /*52c0*/  WARPGROUP.ARRIVE ;  /* 0x00000000000079c5 */ /* 0x000fcc0000000000 */
[----:B------:R-:W-:Y:S03]  /*52d0*/  HGMMA.64x64x16.F32 R88, R144, gdesc[UR8].tnspB, R88, gsb0 ;  /* 0x40e0000890587df0 */ /* 0x000fe60008000858 */
[----:B------:R-:W-:Y:S02]  /*52e0*/  WARPGROUP.DEPBAR.LE gsb0, 0x0 ;  /* 0x00008000000079c5 */ /* 0x000fe40000010000 */
[----:B------:R-:W-:-:S06]  /*52f0*/  WARPGROUP.ARRIVE ;  /* 0x00000000000079c5 */ /* 0x000fcc0000000000 */
[----:B------:R-:W-:Y:S03]  /*5300*/  HGMMA.64x64x16.F32 R88, R148, gdesc[UR4].tnspB, R88, gsb0 ;  /* 0x40e0000494587df0 */ /* 0x000fe60008000858 */
[----:B------:R-:W-:Y:S02]  /*5310*/  WARPGROUP.DEPBAR.LE gsb0, 0x0 ;  /* 0x00008000000079c5 */ /* 0x000fe40000010000 */
[----:B0-23--:R-:W-:Y:S05]  /*5320*/  @!P0 BRA `(.L_x_12761) ;  /* 0x0000000000048947 */ /* 0x00dfea0003800000 */
[----:B------:R-:W-:Y:S01]  /*5330*/  BPT.TRAP 0x1 ;  /* 0x000000040000795c */ /* 0x000fe20000300000 */
.L_x_12761:
[----:B------:R-:W0:Y:S01]  /*5340*/  LDC R0, c[0x0][0xbe8] ;  /* 0x0002fa00ff007b82 */ /* 0x000e220000000800 */
[----:B------:R-:W-:Y:S01]  /*5350*/  ULDC UR10, c[0x0][0xc44] ;  /* 0x00031100000a7ab9 */ /* 0x000fe20000000800 */
[----:B------:R-:W-:Y:S01]  /*5360*/  IMAD R47, RZ, RZ, -UR43 ;  /* 0x8000002bff2f7e24 */ /* 0x000fe2000f8e02ff */
[----:B------:R-:W-:Y:S01]  /*5370*/  ULDC.64 UR8, c[0x0][0xb90] ;  /* 0x0002e40000087ab9 */ /* 0x000fe20000000a00 */
[----:B------:R-:W-:Y:S02]  /*5380*/  IMAD.SHL.U32 R3, R2, 0x8, RZ ;  /* 0x0000000802037824 */ /* 0x000fe400078e00ff */
[-C--:B------:R-:W-:Y:S01]  /*5390*/  FMUL.FTZ R46, R91, R6.reuse ;  /* 0x000000065b2e7220 */ /* 0x080fe20000410000 */
[-C--:B------:R-:W-:Y:S01]  /*53a0*/  FMUL.FTZ R51, R90, R6.reuse ;  /* 0x000000065a337220 */ /* 0x080fe20000410000 */
[-C--:B------:R-:W-:Y:S01]  /*53b0*/  FMUL.FTZ R50, R95, R6.reuse ;  /* 0x000000065f327220 */ /* 0x080fe20000410000 */
[----:B------:R-:W1:Y:S01]  /*53c0*/  S2UR UR5, SR_SWINHI ;  /* 0x00000000000579c3 */ /* 0x000e620000002f00 */
        /* <DEDUP_REMOVED lines=13> */
[----:B------:R-:W-:Y:S01]  /*54a0*/  FMUL.FTZ R65, R118, R6 ;  /* 0x0000000676417220 */ /* 0x000fe20000410000 */
[----:B------:R-:W-:Y:S01]  /*54b0*/  IMAD R5, R16, 0x40, R3 ;  /* 0x0000004010057824 */ /* 0x000fe200078e0203 */
[----:B0-----:R-:W-:Y:S01]  /*54c0*/  ISETP.NE.AND P1, PT, R0, 0x1, PT ;  /* 0x000000010000780c */ /* 0x001fe20003f25270 */
[----:B------:R-:W0:Y:S01]  /*54d0*/  LDC.64 R38, c[0x0][0xb98] ;  /* 0x0002e600ff267b82 */ /* 0x000e220000000a00 */
[----:B------:R-:W-:Y:S01]  /*54e0*/  UIADD3 UR4, UR4, 0x16860, URZ ;  /* 0x0001686004047890 */ /* 0x000fe2000fffe03f */
[-C--:B------:R-:W-:Y:S01]  /*54f0*/  FMUL.FTZ R40, R89, R37.reuse ;  /* 0x0000002559287220 */ /* 0x080fe20000410000 */
[-C--:B------:R-:W-:Y:S01]  /*5500*/  FMUL.FTZ R43, R88, R37.reuse ;  /* 0x00000025582b7220 */ /* 0x080fe20000410000 */
[-C--:B------:R-:W-:Y:S01]  /*5510*/  FMUL.FTZ R41, R93, R37.reuse ;  /* 0x000000255d297220 */ /* 0x080fe20000410000 */
[----:B------:R-:W-:Y:S01]  /*5520*/  UPRMT UR4, UR41, 0x654, UR4 ;  /* 0x0000065429047896 */ /* 0x000fe20008000004 */
[----:B------:R-:W-:Y:S01]  /*5530*/  FMUL.FTZ R42, R92, R37 ;  /* 0x000000255c2a7220 */ /* 0x000fe20000410000 */
[----:B------:R-:W-:Y:S01]  /*5540*/  UMOV UR6, UR44 ;  /* 0x0000002c00067c82 */ /* 0x000fe20008000000 */
[----:B-1----:R-:W-:Y:S01]  /*5550*/  UMOV UR7, UR5 ;  /* 0x0000000500077c82 */ /* 0x002fe20008000000 */
[----:B------:R-:W-:Y:S01]  /*5560*/  UIADD3 UR5, -UR45, URZ, URZ ;  /* 0x0000003f2d057290 */ /* 0x000fe2000fffe13f */
[----:B------:R-:W-:Y:S01]  /*5570*/  MOV R28, UR6 ;  /* 0x00000006001c7c02 */ /* 0x000fe20008000f00 */
[----:B------:R-:W-:-:S02]  /*5580*/  IMAD.U32 R29, RZ, RZ, UR7 ;  /* 0x00000007ff1d7e24 */ /* 0x000fc4000f8e00ff */
[----:B------:R-:W-:Y:S01]  /*5590*/  FMUL.FTZ R12, R101, R37 ;  /* 0x00000025650c7220 */ /* 0x000fe20000410000 */
[----:B------:R-:W1:Y:S01]  /*55a0*/  @P1 LDC R20, c[0x0][0xbec] ;  /* 0x0002fb00ff141b82 */ /* 0x000e620000000800 */
[----:B------:R-:W-:Y:S01]  /*55b0*/  UIMAD UR10, UR10, UR5, UR43 ;  /* 0x000000050a0a72a4 */ /* 0x000fe2000f8e022b */
[----:B------:R-:W-:-:S04]  /*55c0*/  IMAD.WIDE R10, R152, 0x2, R28 ;  /* 0x00000002980a7825 */ /* 0x000fc800078e021c */
[-C--:B------:R-:W-:Y:S01]  /*55d0*/  FMUL.FTZ R35, R100, R37.reuse ;  /* 0x0000002564237220 */ /* 0x080fe20000410000 */
[----:B------:R-:W-:Y:S01]  /*55e0*/  FMUL.FTZ R15, R97, R37 ;  /* 0x00000025610f7220 */ /* 0x000fe20000410000 */
[----:B------:R-:W-:Y:S01]  /*55f0*/  USHF.R.S32.HI UR11, URZ, 0x1f, UR10 ;  /* 0x0000001f3f0b7899 */ /* 0x000fe2000801140a */
[----:B--2---:R-:W-:Y:S01]  /*5600*/  IMAD R47, R24, R47, UR46 ;  /* 0x0000002e182f7e24 */ /* 0x004fe2000f8e022f */
[C---:B------:R-:W-:Y:S01]  /*5610*/  IADD3 R27, P0, R10.reuse, 0x60, RZ ;  /* 0x000000600a1b7810 */ /* 0x040fe20007f1e0ff */
[----:B------:R-:W2:Y:S01]  /*5620*/  @P1 LDC R69, c[0x0][0xbf0] ;  /* 0x0002fc00ff451b82 */ /* 0x000ea20000000800 */
[----:B------:R-:W-:Y:S01]  /*5630*/  UIMAD UR5, UR11, UR8, URZ ;  /* 0x000000080b0572a4 */ /* 0x000fe2000f8e023f */
[----:B------:R-:W-:Y:S01]  /*5640*/  IMAD R73, R47, 0xc0, R23 ;  /* 0x000000c02f497824 */ /* 0x000fe200078e0217 */
[----:B------:R-:W-:Y:S01]  /*5650*/  LOP3.LUT R6, R27, 0x380, RZ, 0xc0, !PT ;  /* 0x000003801b067812 */ /* 0x000fe200078ec0ff */
[----:B------:R-:W-:Y:S01]  /*5660*/  IMAD.WIDE R28, R5, 0x2, R28 ;  /* 0x00000002051c7825 */ /* 0x000fe200078e021c */
[----:B------:R-:W-:Y:S01]  /*5670*/  UIMAD.WIDE.U32 UR6, UR10, UR8, URZ ;  /* 0x000000080a0672a5 */ /* 0x000fe2000f8e003f */
[----:B------:R-:W-:Y:S01]  /*5680*/  IADD3 R25, P2, R10, 0x40, RZ ;  /* 0x000000400a197810 */ /* 0x000fe20007f5e0ff */
[----:B------:R-:W-:Y:S01]  /*5690*/  UIMAD UR5, UR10, UR9, UR5 ;  /* 0x000000090a0572a4 */ /* 0x000fe2000f8e0205 */
[----:B------:R-:W-:Y:S01]  /*56a0*/  SHF.R.U64 R6, R6, 0x3, RZ ;  /* 0x0000000306067819 */ /* 0x000fe200000012ff */
[----:B------:R-:W-:Y:S01]  /*56b0*/  IMAD.X R9, RZ, RZ, R11, P0 ;  /* 0x000000ffff097224 */ /* 0x000fe200000e060b */
[----:B------:R-:W-:Y:S01]  /*56c0*/  LOP3.LUT R4, R25, 0x380, RZ, 0xc0, !PT ;  /* 0x0000038019047812 */ /* 0x000fe200078ec0ff */
[----:B------:R-:W-:Y:S01]  /*56d0*/  UIADD3 UR5, UR7, UR5, URZ ;  /* 0x0000000507057290 */ /* 0x000fe2000fffe03f */
[----:B------:R-:W-:Y:S01]  /*56e0*/  LOP3.LUT R8, R6, R27, RZ, 0x3c, !PT ;  /* 0x0000001b06087212 */ /* 0x000fe200078e3cff */
[----:B------:R-:W-:Y:S01]  /*56f0*/  IMAD.MOV.U32 R67, RZ, RZ, R73 ;  /* 0x000000ffff437224 */ /* 0x000fe200078e0049 */
[----:B------:R-:W-:Y:S01]  /*5700*/  IADD3 R27, P0, R28, 0x1800, RZ ;  /* 0x000018001c1b7810 */ /* 0x000fe20007f1e0ff */
[----:B------:R-:W-:Y:S01]  /*5710*/  IMAD.U32 R48, RZ, RZ, UR6 ;  /* 0x00000006ff307e24 */ /* 0x000fe2000f8e00ff */
[----:B------:R-:W-:Y:S01]  /*5720*/  MOV R49, UR7 ;  /* 0x0000000700317c02 */ /* 0x000fe20008000f00 */
[----:B-1----:R-:W-:Y:S01]  /*5730*/  @P1 IMAD.HI.U32 R20, R73, R20, RZ ;  /* 0x0000001449141227 */ /* 0x002fe200078e00ff */
[----:B------:R-:W-:Y:S01]  /*5740*/  LOP3.LUT R26, R27, 0x380, RZ, 0xc0, !PT ;  /* 0x000003801b1a7812 */ /* 0x000fe200078ec0ff */
[----:B------:R-:W-:Y:S01]  /*5750*/  USHF.R.S32.HI UR7, URZ, 0x1f, UR45 ;  /* 0x0000001f3f077899 */ /* 0x000fe2000801142d */
[----:B------:R-:W-:Y:S01]  /*5760*/  SHF.R.U64 R4, R4, 0x3, RZ ;  /* 0x0000000304047819 */ /* 0x000fe200000012ff */
[----:B------:R-:W-:Y:S01]  /*5770*/  IMAD.U32 R49, RZ, RZ, UR5 ;  /* 0x00000005ff317e24 */ /* 0x000fe2000f8e00ff */
[----:B------:R-:W-:Y:S01]  /*5780*/  IADD3 R21, P3, R10, 0x20, RZ ;  /* 0x000000200a157810 */ /* 0x000fe20007f7e0ff */
[----:B------:R-:W-:Y:S01]  /*5790*/  SYNCS.ARRIVE.TRANS64.RED.A1T0 RZ, [UR4], RZ ;  /* 0x000000ffffff79a7 */ /* 0x000fe20008100404 */
[----:B--2---:R-:W-:Y:S01]  /*57a0*/  @P1 SHF.R.U32.HI R67, RZ, R69, R20 ;  /* 0x00000045ff431219 */ /* 0x004fe20000011614 */
[----:B0-----:R-:W-:Y:S01]  /*57b0*/  IMAD.WIDE.U32 R48, R38, UR45, R48 ;  /* 0x0000002d26307c25 */ /* 0x001fe2000f8e0030 */
[----:B------:R-:W-:Y:S01]  /*57c0*/  SHF.R.U64 R26, R26, 0x3, RZ ;  /* 0x000000031a1a7819 */ /* 0x000fe200000012ff */
[----:B------:R-:W-:Y:S01]  /*57d0*/  ULDC.64 UR8, c[0x0][0xb88] ;  /* 0x0002e20000087ab9 */ /* 0x000fe20000000a00 */
[----:B------:R-:W-:Y:S01]  /*57e0*/  LOP3.LUT R6, R4, R25, RZ, 0x3c, !PT ;  /* 0x0000001904067212 */ /* 0x000fe200078e3cff */
[----:B------:R-:W-:Y:S01]  /*57f0*/  IMAD.MOV R69, RZ, RZ, -R67 ;  /* 0x000000ffff457224 */ /* 0x000fe200078e0a43 */
[----:B------:R-:W-:Y:S01]  /*5800*/  LOP3.LUT R4, R21, 0x380, RZ, 0xc0, !PT ;  /* 0x0000038015047812 */ /* 0x000fe200078ec0ff */
[----:B------:R-:W-:Y:S01]  /*5810*/  IMAD R64, R38, UR7, RZ ;  /* 0x0000000726407c24 */ /* 0x000fe2000f8e02ff */
[----:B------:R-:W-:Y:S01]  /*5820*/  LOP3.LUT R5, R10, 0x380, RZ, 0xc0, !PT ;  /* 0x000003800a057812 */ /* 0x000fe200078ec0ff */
[----:B------:R-:W-:Y:S01]  /*5830*/  IMAD R69, R0, R69, R73 ;  /* 0x0000004500457224 */ /* 0x000fe200078e0249 */
[----:B------:R-:W-:Y:S01]  /*5840*/  LOP3.LUT R26, R26, R27, RZ, 0x3c, !PT ;  /* 0x0000001b1a1a7212 */ /* 0x000fe200078e3cff */
[----:B------:R-:W-:Y:S01]  /*5850*/  IMAD.X R27, RZ, RZ, R29, P0 ;  /* 0x000000ffff1b7224 */ /* 0x000fe200000e061d */
[----:B------:R-:W-:Y:S01]  /*5860*/  SHF.R.U64 R4, R4, 0x3, RZ ;  /* 0x0000000304047819 */ /* 0x000fe200000012ff */
[----:B------:R-:W-:Y:S01]  /*5870*/  IMAD R64, R39, UR45, R64 ;  /* 0x0000002d27407c24 */ /* 0x000fe2000f8e0240 */
[----:B------:R-:W-:Y:S01]  /*5880*/  IADD3 R38, P0, R67, R48, RZ ;  /* 0x0000003043267210 */ /* 0x000fe20007f1e0ff */
[----:B------:R-:W-:Y:S01]  /*5890*/  IMAD.X R7, RZ, RZ, R11, P2 ;  /* 0x000000ffff077224 */ /* 0x000fe200010e060b */
[----:B------:R-:W-:Y:S01]  /*58a0*/  SHF.R.U64 R5, R5, 0x3, RZ ;  /* 0x0000000305057819 */ /* 0x000fe200000012ff */
[----:B------:R-:W-:Y:S01]  /*58b0*/  ULDC UR5, c[0x0][0xa88] ;  /* 0x0002a20000057ab9 */ /* 0x000fe20000000800 */
[----:B------:R-:W-:Y:S01]  /*58c0*/  SHF.R.S32.HI R39, RZ, 0x1f, R67 ;  /* 0x0000001fff277819 */ /* 0x000fe20000011443 */
[-C--:B------:R-:W-:Y:S01]  /*58d0*/  FMUL.FTZ R36, R96, R37.reuse ;  /* 0x0000002560247220 */ /* 0x080fe20000410000 */
[----:B------:R-:W-:Y:S01]  /*58e0*/  SHF.R.S32.HI R48, RZ, 0x1f, R69 ;  /* 0x0000001fff307819 */ /* 0x000fe20000011445 */
[-C--:B------:R-:W-:Y:S01]  /*58f0*/  FMUL.FTZ R13, R105, R37.reuse ;  /* 0x00000025690d7220 */ /* 0x080fe20000410000 */
[----:B------:R-:W-:Y:S01]  /*5900*/  IADD3 R25, P2, R28, 0x3000, RZ ;  /* 0x000030001c197810 */ /* 0x000fe20007f5e0ff */
[----:B------:R-:W-:Y:S01]  /*5910*/  FMUL.FTZ R34, R104, R37 ;  /* 0x0000002568227220 */ /* 0x000fe20000410000 */
[----:B------:R-:W-:Y:S01]  /*5920*/  LOP3.LUT R4, R4, R21, RZ, 0x3c, !PT ;  /* 0x0000001504047212 */ /* 0x000fe200078e3cff */
[----:B------:R-:W-:Y:S01]  /*5930*/  IMAD R48, R48, UR8, RZ ;  /* 0x0000000830307c24 */ /* 0x000fe2000f8e02ff */
[----:B------:R-:W-:Y:S01]  /*5940*/  LOP3.LUT R10, R5, R10, RZ, 0x3c, !PT ;  /* 0x0000000a050a7212 */ /* 0x000fe200078e3cff */
[----:B------:R-:W-:Y:S01]  /*5950*/  IMAD.X R5, RZ, RZ, R11, P3 ;  /* 0x000000ffff057224 */ /* 0x000fe200018e060b */
[----:B------:R-:W-:Y:S01]  /*5960*/  LOP3.LUT R21, R28, 0x380, RZ, 0xc0, !PT ;  /* 0x000003801c157812 */ /* 0x000fe200078ec0ff */
[----:B------:R-:W-:Y:S01]  /*5970*/  FMUL.FTZ R14, R109, R37 ;  /* 0x000000256d0e7220 */ /* 0x000fe20000410000 */
[----:B------:R-:W-:Y:S01]  /*5980*/  IADD3.X R39, R39, R49, R64, P0, !PT ;  /* 0x0000003127277210 */ /* 0x000fe200007fe440 */
[----:B------:R-:W-:Y:S01]  /*5990*/  IMAD R64, R0, UR5, RZ ;  /* 0x0000000500407c24 */ /* 0x000fe2000f8e02ff */
[----:B------:R-:W-:Y:S01]  /*59a0*/  LOP3.LUT R24, R25, 0x380, RZ, 0xc0, !PT ;  /* 0x0000038019187812 */ /* 0x000fe200078ec0ff */
[-C--:B------:R-:W-:Y:S01]  /*59b0*/  FMUL.FTZ R33, R108, R37.reuse ;  /* 0x000000256c217220 */ /* 0x080fe20000410000 */
[----:B------:R-:W-:Y:S01]  /*59c0*/  SHF.R.U64 R21, R21, 0x3, RZ ;  /* 0x0000000315157819 */ /* 0x000fe200000012ff */
[-C--:B------:R-:W-:Y:S01]  /*59d0*/  FMUL.FTZ R31, R113, R37.reuse ;  /* 0x00000025711f7220 */ /* 0x080fe20000410000 */
[----:B------:R-:W-:Y:S01]  /*59e0*/  IADD3 R71, P3, R28, 0x4800, RZ ;  /* 0x000048001c477810 */ /* 0x000fe20007f7e0ff */
[----:B------:R-:W-:Y:S01]  /*59f0*/  FMUL.FTZ R32, R112, R37 ;  /* 0x0000002570207220 */ /* 0x000fe20000410000 */
[----:B------:R-:W-:Y:S01]  /*5a00*/  MOV R70, R10 ;  /* 0x0000000a00467202 */ /* 0x000fe20000000f00 */
[C---:B------:R-:W-:Y:S01]  /*5a10*/  IMAD R11, R69.reuse, UR9, R48 ;  /* 0x00000009450b7c24 */ /* 0x040fe2000f8e0230 */
[----:B------:R-:W-:Y:S01]  /*5a20*/  MOV R67, R6 ;  /* 0x0000000600437202 */ /* 0x000fe20000000f00 */
[----:B------:R-:W-:Y:S01]  /*5a30*/  IMAD.WIDE.U32 R6, R69, UR8, R38 ;  /* 0x0000000845067c25 */ /* 0x000fe2000f8e0026 */
[----:B------:R-:W-:Y:S01]  /*5a40*/  SHF.R.U64 R24, R24, 0x3, RZ ;  /* 0x0000000318187819 */ /* 0x000fe200000012ff */
[----:B------:R-:W-:Y:S01]  /*5a50*/  ULDC.64 UR8, c[0x0][0xb50] ;  /* 0x0002d40000087ab9 */ /* 0x000fe20000000a00 */
[----:B------:R-:W-:Y:S01]  /*5a60*/  LOP3.LUT R28, R21, R28, RZ, 0x3c, !PT ;  /* 0x0000001c151c7212 */ /* 0x000fe200078e3cff */
[----:B------:R-:W-:Y:S01]  /*5a70*/  IMAD R39, R47, 0xc0, R22 ;  /* 0x000000c02f277824 */ /* 0x000fe200078e0216 */
[----:B------:R-:W-:Y:S01]  /*5a80*/  MOV R66, R8 ;  /* 0x0000000800427202 */ /* 0x000fe20000000f00 */
[--C-:B------:R-:W-:Y:S01]  /*5a90*/  IMAD.X R21, RZ, RZ, R29.reuse, P3 ;  /* 0x000000ffff157224 */ /* 0x100fe200018e061d */
[----:B------:R-:W-:Y:S01]  /*5aa0*/  LOP3.LUT P0, RZ, R17, 0x3, RZ, 0xc0, !PT ;  /* 0x0000000311ff7812 */ /* 0x000fe2000780c0ff */
[----:B------:R-:W-:Y:S01]  /*5ab0*/  VIADD R9, R39, 0x8 ;  /* 0x0000000827097836 */ /* 0x000fe20000000000 */
[----:B------:R-:W-:Y:S01]  /*5ac0*/  IADD3 R7, R7, R11, RZ ;  /* 0x0000000b07077210 */ /* 0x000fe20007ffe0ff */
[-C--:B------:R-:W-:Y:S01]  /*5ad0*/  FMUL.FTZ R30, R117, R37.reuse ;  /* 0x00000025751e7220 */ /* 0x080fe20000410000 */
[----:B------:R-:W-:Y:S01]  /*5ae0*/  LEA R38, P3, R6, UR8, 0x2 ;  /* 0x0000000806267c11 */ /* 0x000fe2000f8610ff */
[----:B------:R-:W-:Y:S01]  /*5af0*/  FMUL.FTZ R37, R116, R37 ;  /* 0x0000002574257220 */ /* 0x000fe20000410000 */
[----:B------:R-:W-:Y:S01]  /*5b00*/  LOP3.LUT R24, R24, R25, RZ, 0x3c, !PT ;  /* 0x0000001918187212 */ /* 0x000fe200078e3cff */
[----:B------:R-:W-:Y:S01]  /*5b10*/  IMAD.X R25, RZ, RZ, R29, P2 ;  /* 0x000000ffff197224 */ /* 0x000fe200010e061d */
[----:B------:R-:W-:Y:S01]  /*5b20*/  ISETP.GE.OR P2, PT, R39, R64, P0 ;  /* 0x000000402700720c */ /* 0x000fe20000746670 */
[----:B------:R-:W-:Y:S01]  /*5b30*/  SHFL.IDX PT, R48, R38, RZ, 0x1c1f ;  /* 0x001c1fff26307589 */ /* 0x000fe200000e0000 */
[----:B------:R-:W-:-:S02]  /*5b40*/  MOV R68, R4 ;  /* 0x0000000400447202 */ /* 0x000fc40000000f00 */
[----:B------:R-:W-:Y:S01]  /*5b50*/  LEA.HI.X R39, R6, UR9, R7, 0x2, P3 ;  /* 0x0000000906277c11 */ /* 0x000fe200098f1407 */
[----:B------:R-:W-:Y:S01]  /*5b60*/  ULDC.64 UR8, c[0x0][0xae8] ;  /* 0x0002ba0000087ab9 */ /* 0x000fe20000000a00 */
[----:B------:R-:W-:Y:S02]  /*5b70*/  ISETP.GE.OR P0, PT, R9, R64, P0 ;  /* 0x000000400900720c */ /* 0x000fe40000706670 */
[----:B------:R-:W-:Y:S01]  /*5b80*/  F2FP.F16.F32.PACK_AB R4, R40, R43 ;  /* 0x0000002b2804723e */ /* 0x000fe200000000ff */
[----:B------:R-:W0:Y:S01]  /*5b90*/  SHFL.IDX PT, R49, R39, RZ, 0x1c1f ;  /* 0x001c1fff27317589 */ /* 0x000e2200000e0000 */
[----:B------:R-:W-:Y:S02]  /*5ba0*/  F2FP.F16.F32.PACK_AB R5, R46, R51 ;  /* 0x000000332e05723e */ /* 0x000fe400000000ff */
[----:B------:R-:W-:Y:S01]  /*5bb0*/  F2FP.F16.F32.PACK_AB R6, R41, R42 ;  /* 0x0000002a2906723e */ /* 0x000fe200000000ff */
[----:B------:R-:W-:Y:S01]  /*5bc0*/  BAR.SYNC.DEFER_BLOCKING 0x1, 0x180 ;  /* 0x0046000000007b1d */ /* 0x000fe20000010000 */
[----:B------:R-:W-:-:S02]  /*5bd0*/  F2FP.F16.F32.PACK_AB R7, R50, R53 ;  /* 0x000000353207723e */ /* 0x000fc400000000ff */
[----:B------:R-:W-:Y:S02]  /*5be0*/  F2FP.F16.F32.PACK_AB R10, R12, R35 ;  /* 0x000000230c0a723e */ /* 0x000fe400000000ff */
[----:B------:R-:W-:Y:S02]  /*5bf0*/  F2FP.F16.F32.PACK_AB R8, R15, R36 ;  /* 0x000000240f08723e */ /* 0x000fe400000000ff */
[----:B------:R-:W-:Y:S01]  /*5c00*/  F2FP.F16.F32.PACK_AB R9, R52, R55 ;  /* 0x000000373409723e */ /* 0x000fe200000000ff */
[----:B------:R-:W-:Y:S01]  /*5c10*/  SHFL.IDX PT, R50, R38, 0x1, 0x1c1f ;  /* 0x003c1f0026327f89 */ /* 0x000fe200000e0000 */
[----:B------:R-:W-:Y:S02]  /*5c20*/  F2FP.F16.F32.PACK_AB R11, R54, R57 ;  /* 0x00000039360b723e */ /* 0x000fe400000000ff */
[----:B------:R-:W-:Y:S01]  /*5c30*/  F2FP.F16.F32.PACK_AB R12, R13, R34 ;  /* 0x000000220d0c723e */ /* 0x000fe200000000ff */
[----:B------:R-:W1:Y:S01]  /*5c40*/  SHFL.IDX PT, R51, R39, 0x1, 0x1c1f ;  /* 0x003c1f0027337f89 */ /* 0x000e6200000e0000 */
[----:B------:R-:W-:-:S02]  /*5c50*/  F2FP.F16.F32.PACK_AB R13, R56, R59 ;  /* 0x0000003b380d723e */ /* 0x000fc400000000ff */
[----:B------:R-:W-:Y:S02]  /*5c60*/  F2FP.F16.F32.PACK_AB R14, R14, R33 ;  /* 0x000000210e0e723e */ /* 0x000fe400000000ff */
[----:B------:R-:W-:Y:S02]  /*5c70*/  F2FP.F16.F32.PACK_AB R15, R58, R61 ;  /* 0x0000003d3a0f723e */ /* 0x000fe400000000ff */
[----:B------:R-:W-:Y:S02]  /*5c80*/  F2FP.F16.F32.PACK_AB R52, R31, R32 ;  /* 0x000000201f34723e */ /* 0x000fe400000000ff */
[----:B------:R-:W-:Y:S02]  /*5c90*/  F2FP.F16.F32.PACK_AB R53, R60, R63 ;  /* 0x0000003f3c35723e */ /* 0x000fe400000000ff */
[----:B------:R-:W-:Y:S01]  /*5ca0*/  F2FP.F16.F32.PACK_AB R54, R30, R37 ;  /* 0x000000251e36723e */ /* 0x000fe200000000ff */
[----:B------:R2:W-:Y:S01]  /*5cb0*/  STSM.16.M88.4 [R70], R4 ;  /* 0x0000000446007844 */ /* 0x0005e20000000200 */
[----:B------:R-:W-:-:S02]  /*5cc0*/  F2FP.F16.F32.PACK_AB R55, R62, R65 ;  /* 0x000000413e37723e */ /* 0x000fc400000000ff */
[----:B------:R-:W-:Y:S01]  /*5cd0*/  LOP3.LUT R20, R71, 0x380, RZ, 0xc0, !PT ;  /* 0x0000038047147812 */ /* 0x000fe200078ec0ff */
[----:B------:R3:W-:Y:S03]  /*5ce0*/  STSM.16.M88.4 [R68], R8 ;  /* 0x0000000844007844 */ /* 0x0007e60000000200 */
[----:B------:R-:W-:Y:S01]  /*5cf0*/  SHF.R.U64 R20, R20, 0x3, RZ ;  /* 0x0000000314147819 */ /* 0x000fe200000012ff */
[----:B------:R4:W-:Y:S03]  /*5d00*/  STSM.16.M88.4 [R67], R12 ;  /* 0x0000000c43007844 */ /* 0x0009e60000000200 */
[----:B------:R-:W-:Y:S01]  /*5d10*/  LOP3.LUT R20, R20, R71, RZ, 0x3c, !PT ;  /* 0x0000004714147212 */ /* 0x000fe200078e3cff */
[----:B------:R-:W-:Y:S01]  /*5d20*/  STSM.16.M88.4 [R66], R52 ;  /* 0x0000003442007844 */ /* 0x000fe20000000200 */
[----:B------:R-:W-:Y:S08]  /*5d30*/  BAR.SYNC.DEFER_BLOCKING 0x1, 0x180 ;  /* 0x0046000000007b1d */ /* 0x000ff00000010000 */
[----:B--2---:R-:W2:Y:S08]  /*5d40*/  @P1 LDC R5, c[0x0][0xbec] ;  /* 0x0002fb00ff051b82 */ /* 0x004eb00000000800 */
[----:B---3--:R-:W3:Y:S01]  /*5d50*/  @P1 LDC R10, c[0x0][0xbf0] ;  /* 0x0002fc00ff0a1b82 */ /* 0x008ee20000000800 */
[----:B------:R-:W-:Y:S01]  /*5d60*/  IMAD R4, R2, 0x30, R16 ;  /* 0x0000003002047824 */ /* 0x000fe200078e0210 */
[----:B------:R-:W-:-:S06]  /*5d70*/  UIMAD UR6, UR11, UR8, URZ ;  /* 0x000000080b0672a4 */ /* 0x000fcc000f8e023f */
[----:B------:R-:W5:Y:S01]  /*5d80*/  LDC.64 R8, c[0x0][0xae0] ;  /* 0x0002b800ff087b82 */ /* 0x000f620000000a00 */
[----:B0-----:R-:W-:Y:S04]  /*5d90*/  @!P2 ST.E desc[UR50][R48.64], R45 ;  /* 0x0000002d3000a985 */ /* 0x001fe8000c101932 */
[----:B-1----:R-:W-:Y:S04]  /*5da0*/  @!P0 ST.E desc[UR50][R50.64], R44 ;  /* 0x0000002c32008985 */ /* 0x002fe8000c101932 */
[----:B------:R-:W5:Y:S04]  /*5db0*/  LD.E.128 R28, desc[UR50][R28.64] ;  /* 0x000000321c1c7980 */ /* 0x000f68000c101d00 */
[----:B------:R-:W5:Y:S04]  /*5dc0*/  LD.E.128 R32, desc[UR50][R26.64] ;  /* 0x000000321a207980 */ /* 0x000f68000c101d00 */
[----:B------:R-:W5:Y:S04]  /*5dd0*/  LD.E.128 R36, desc[UR50][R24.64] ;  /* 0x0000003218247980 */ /* 0x000f68000c101d00 */
[----:B------:R0:W5:Y:S01]  /*5de0*/  LD.E.128 R40, desc[UR50][R20.64] ;  /* 0x0000003214287980 */ /* 0x000162000c101d00 */
[C---:B------:R-:W-:Y:S01]  /*5df0*/  IMAD R6, R47.reuse, 0xc0, R4 ;  /* 0x000000c02f067824 */ /* 0x040fe200078e0204 */
[----:B------:R-:W-:Y:S01]  /*5e00*/  UIMAD.WIDE.U32 UR4, UR10, UR8, URZ ;  /* 0x000000080a0472a5 */ /* 0x000fe2000f8e003f */
[----:B------:R-:W-:Y:S01]  /*5e10*/  IMAD R47, R47, 0xc0, R16 ;  /* 0x000000c02f2f7824 */ /* 0x000fe200078e0210 */
[----:B------:R-:W-:Y:S01]  /*5e20*/  UIMAD UR6, UR10, UR9, UR6 ;  /* 0x000000090a0672a4 */ /* 0x000fe2000f8e0206 */
[----:B--2---:R-:W-:Y:S01]  /*5e30*/  @P1 IMAD.HI.U32 R5, R6, R5, RZ ;  /* 0x0000000506051227 */ /* 0x004fe200078e00ff */
[----:B------:R-:W-:Y:S01]  /*5e40*/  @!PT LDS RZ, [RZ] ;  /* 0x00000000fffff984 */ /* 0x000fe20000000800 */
[----:B------:R-:W-:Y:S01]  /*5e50*/  @!PT LDS RZ, [RZ] ;  /* 0x00000000fffff984 */ /* 0x000fe20000000800 */
[----:B------:R-:W-:Y:S01]  /*5e60*/  @!PT LDS RZ, [RZ] ;  /* 0x00000000fffff984 */ /* 0x000fe20000000800 */
[----:B------:R-:W-:Y:S01]  /*5e70*/  @!PT LDS RZ, [RZ] ;  /* 0x00000000fffff984 */ /* 0x000fe20000000800 */
[----:B------:R1:W-:Y:S06]  /*5e80*/  MEMBAR.ALL.CTA ;  /* 0x0000000000007992 */ /* 0x0003ec0000008000 */
[----:B-1----:R-:W1:Y:S01]  /*5e90*/  FENCE.VIEW.ASYNC.S ;  /* 0x00000000000073c6 */ /* 0x002e620000000000 */
[----:B------:R-:W-:Y:S01]  /*5ea0*/  ULDC.64 UR8, c[0x0][0xaf0] ;  /* 0x0002bc0000087ab9 */ /* 0x000fe20000000a00 */
[----:B------:R-:W-:Y:S01]  /*5eb0*/  UIADD3 UR5, UR5, UR6, URZ ;  /* 0x0000000605057290 */ /* 0x000fe2000fffe03f */
[----:B------:R-:W-:Y:S01]  /*5ec0*/  IMAD.MOV.U32 R4, RZ, RZ, R6 ;  /* 0x000000ffff047224 */ /* 0x000fe200078e0006 */
[----:B---3--:R-:W-:Y:S01]  /*5ed0*/  @P1 SHF.R.U32.HI R4, RZ, R10, R5 ;  /* 0x0000000aff041219 */ /* 0x008fe20000011605 */
[----:B------:R-:W-:Y:S01]  /*5ee0*/  UIMAD UR6, UR7, UR8, URZ ;  /* 0x00000008070672a4 */ /* 0x000fe2000f8e023f */
[C---:B----4-:R-:W-:Y:S01]  /*5ef0*/  VIADD R13, R47.reuse, 0x30 ;  /* 0x000000302f0d7836 */ /* 0x050fe20000000000 */
[----:B------:R-:W-:Y:S01]  /*5f00*/  UIMAD.WIDE.U32 UR4, UR45, UR8, UR4 ;  /* 0x000000082d0472a5 */ /* 0x000fe2000f8e0004 */
[--C-:B------:R-:W-:Y:S01]  /*5f10*/  SHF.R.S32.HI R5, RZ, 0x1f, R4.reuse ;  /* 0x0000001fff057819 */ /* 0x100fe20000011404 */
[----:B------:R-:W-:Y:S01]  /*5f20*/  UIMAD UR6, UR45, UR9, UR6 ;  /* 0x000000092d0672a4 */ /* 0x000fe2000f8e0206 */
[----:B------:R-:W-:Y:S01]  /*5f30*/  IMAD.MOV R7, RZ, RZ, -R4 ;  /* 0x000000ffff077224 */ /* 0x000fe200078e0a04 */
[----:B------:R-:W-:Y:S01]  /*5f40*/  UIADD3 UR44, UR44, 0x16820, URZ ;  /* 0x000168202c2c7890 */ /* 0x000fe2000fffe03f */
[----:B------:R-:W-:Y:S01]  /*5f50*/  VIADD R15, R47, 0x60 ;  /* 0x000000602f0f7836 */ /* 0x000fe20000000000 */
[----:B------:R-:W-:Y:S01]  /*5f60*/  UIADD3 UR5, UR5, UR6, URZ ;  /* 0x0000000605057290 */ /* 0x000fe2000fffe03f */
[----:B------:R-:W-:Y:S01]  /*5f70*/  IMAD R7, R0, R7, R6 ;  /* 0x0000000700077224 */ /* 0x000fe200078e0206 */
[----:B------:R-:W-:Y:S01]  /*5f80*/  UPRMT UR44, URZ, 0x654, UR44 ;  /* 0x000006543f2c7896 */ /* 0x000fe2000800002c */
[-C--:B-----5:R-:W-:Y:S01]  /*5f90*/  IMAD R5, R5, R8.reuse, RZ ;  /* 0x0000000805057224 */ /* 0x0a0fe200078e02ff */
[----:B------:R-:W-:Y:S01]  /*5fa0*/  UIADD3 UR38, UR38, 0x1, URZ ;  /* 0x0000000126267890 */ /* 0x000fe2000fffe03f */
[----:B0-----:R-:W-:Y:S01]  /*5fb0*/  VIADD R21, R47, 0x90 ;  /* 0x000000902f157836 */ /* 0x001fe20000000000 */
[----:B------:R-:W-:Y:S01]  /*5fc0*/  SHF.R.S32.HI R0, RZ, 0x1f, R7 ;  /* 0x0000001fff007819 */ /* 0x000fe20000011407 */
[C---:B------:R-:W-:Y:S01]  /*5fd0*/  IMAD R9, R4.reuse, R9, R5 ;  /* 0x0000000904097224 */ /* 0x040fe200078e0205 */
[----:B------:R-:W-:Y:S01]  /*5fe0*/  UISETP.NE.AND UP0, UPT, UR38, 0x2, UPT ;  /* 0x000000022600788c */ /* 0x000fe2000bf05270 */
[----:B------:R-:W-:Y:S01]  /*5ff0*/  IMAD.WIDE.U32 R4, R4, R8, UR4 ;  /* 0x0000000404047e25 */ /* 0x000fe2000f8e0008 */
[----:B------:R-:W-:Y:S01]  /*6000*/  ULDC.64 UR4, c[0x0][0xad8] ;  /* 0x0002b60000047ab9 */ /* 0x000fe20000000a00 */
[----:B-1----:R-:W-:Y:S01]  /*6010*/  SYNCS.ARRIVE.TRANS64.RED.A1T0 RZ, [UR44], RZ ;  /* 0x000000ffffff79a7 */ /* 0x002fe2000810042c */
[----:B------:R-:W-:Y:S01]  /*6020*/  UIADD3 UR36, UR36, 0x1, URZ ;  /* 0x0000000124247890 */ /* 0x000fe2000fffe03f */
[----:B------:R-:W-:Y:S01]  /*6030*/  IMAD.IADD R5, R5, 0x1, R9 ;  /* 0x0000000105057824 */ /* 0x000fe200078e0209 */
[----:B------:R-:W-:Y:S01]  /*6040*/  USEL UR38, UR38, URZ, UP0 ;  /* 0x0000003f26267287 */ /* 0x000fe20008000000 */
[----:B------:R-:W-:-:S02]  /*6050*/  IMAD R0, R0, UR4, RZ ;  /* 0x0000000400007c24 */ /* 0x000fc4000f8e02ff */
[----:B------:R-:W-:-:S04]  /*6060*/  IMAD.WIDE.U32 R4, R7, UR4, R4 ;  /* 0x0000000407047c25 */ /* 0x000fc8000f8e0004 */
[----:B------:R-:W-:Y:S01]  /*6070*/  IMAD R9, R7, UR5, R0 ;  /* 0x0000000507097c24 */ /* 0x000fe2000f8e0200 */
[----:B------:R-:W-:Y:S02]  /*6080*/  ULDC.64 UR4, c[0x0][0xa80] ;  /* 0x0002a00000047ab9 */ /* 0x000fe40000000a00 */
[----:B------:R-:W-:Y:S01]  /*6090*/  LEA R0, P0, R4, UR4, 0x1 ;  /* 0x0000000404007c11 */ /* 0x000fe2000f8008ff */
[----:B------:R-:W-:Y:S01]  /*60a0*/  IMAD.IADD R5, R5, 0x1, R9 ;  /* 0x0000000105057824 */ /* 0x000fe200078e0209 */
[----:B------:R-:W-:-:S03]  /*60b0*/  ULDC UR4, c[0x0][0xac8] ;  /* 0x0002b20000047ab9 */ /* 0x000fc60000000800 */
[----:B------:R-:W-:Y:S01]  /*60c0*/  SHFL.IDX PT, R6, R0, 0x1, 0x181f ;  /* 0x00381f0000067f89 */ /* 0x000fe200000e0000 */
[----:B------:R-:W-:Y:S02]  /*60d0*/  LEA.HI.X R12, R4, UR5, R5, 0x1, P0 ;  /* 0x00000005040c7c11 */ /* 0x000fe400080f0c05 */
[----:B------:R-:W-:Y:S01]  /*60e0*/  ISETP.GE.AND P0, PT, R3, UR4, PT ;  /* 0x0000000403007c0c */ /* 0x000fe2000bf06270 */
[----:B------:R-:W-:Y:S01]  /*60f0*/  SHFL.IDX PT, R4, R0, RZ, 0x181f ;  /* 0x00181fff00047589 */ /* 0x000fe200000e0000 */
[----:B------:R-:W-:Y:S02]  /*6100*/  ULDC UR4, c[0x0][0xc] ;  /* 0x0000030000047ab9 */ /* 0x000fe40000000800 */
[-C--:B------:R-:W-:Y:S01]  /*6110*/  ISETP.GE.OR P1, PT, R47, R64.reuse, P0 ;  /* 0x000000402f00720c */ /* 0x080fe20000726670 */
[----:B------:R-:W0:Y:S01]  /*6120*/  SHFL.IDX PT, R5, R12, RZ, 0x181f ;  /* 0x00181fff0c057589 */ /* 0x000e2200000e0000 */
[-C--:B------:R-:W-:Y:S01]  /*6130*/  ISETP.GE.OR P2, PT, R13, R64.reuse, P0 ;  /* 0x000000400d00720c */ /* 0x080fe20000746670 */
[----:B------:R-:W-:Y:S01]  /*6140*/  UIADD3 UR46, UR4, UR46, URZ ;  /* 0x0000002e042e7290 */ /* 0x000fe2000fffe03f */
[-C--:B------:R-:W-:Y:S01]  /*6150*/  ISETP.GE.OR P3, PT, R15, R64.reuse, P0 ;  /* 0x000000400f00720c */ /* 0x080fe20000766670 */
[----:B------:R-:W1:Y:S01]  /*6160*/  SHFL.IDX PT, R7, R12, 0x1, 0x181f ;  /* 0x00381f000c077f89 */ /* 0x000e6200000e0000 */
[----:B------:R-:W-:Y:S01]  /*6170*/  ISETP.GE.OR P0, PT, R21, R64, P0 ;  /* 0x000000401500720c */ /* 0x000fe20000706670 */
[----:B------:R-:W-:-:S02]  /*6180*/  USEL UR4, URZ, 0x1, UP0 ;  /* 0x000000013f047887 */ /* 0x000fc40008000000 */
[----:B------:R-:W-:Y:S02]  /*6190*/  SHFL.IDX PT, R8, R0, 0x2, 0x181f ;  /* 0x00581f0000087f89 */ /* 0x000fe400000e0000 */
[----:B------:R-:W-:Y:S02]  /*61a0*/  ULOP3.LUT UR37, UR37, UR4, URZ, 0x3c, !UPT ;  /* 0x0000000425257292 */ /* 0x000fe4000f8e3c3f */
[----:B------:R-:W2:Y:S04]  /*61b0*/  SHFL.IDX PT, R9, R12, 0x2, 0x181f ;  /* 0x00581f000c097f89 */ /* 0x000ea800000e0000 */
[----:B------:R3:W-:Y:S04]  /*61c0*/  SHFL.IDX PT, R10, R0, 0x3, 0x181f ;  /* 0x00781f00000a7f89 */ /* 0x0007e800000e0000 */
[----:B------:R-:W4:Y:S01]  /*61d0*/  SHFL.IDX PT, R11, R12, 0x3, 0x181f ;  /* 0x00781f000c0b7f89 */ /* 0x000f2200000e0000 */
[----:B---3--:R-:W3:Y:S01]  /*61e0*/  LDC R0, c[0x0][0xc34] ;  /* 0x00030d00ff007b82 */ /* 0x008ee20000000800 */
[----:B0-----:R-:W-:-:S04]  /*61f0*/  @!P1 IMAD.WIDE R4, R3, 0x2, R4 ;  /* 0x0000000203049825 */ /* 0x001fc800078e0204 */
[----:B-1----:R-:W-:-:S04]  /*6200*/  @!P2 IMAD.WIDE R6, R3, 0x2, R6 ;  /* 0x000000020306a825 */ /* 0x002fc800078e0206 */
[----:B--2---:R-:W-:-:S04]  /*6210*/  @!P3 IMAD.WIDE R8, R3, 0x2, R8 ;  /* 0x000000020308b825 */ /* 0x004fc800078e0208 */
[----:B----4-:R-:W-:Y:S01]  /*6220*/  @!P0 IMAD.WIDE R10, R3, 0x2, R10 ;  /* 0x00000002030a8825 */ /* 0x010fe200078e020a */
[----:B------:R0:W-:Y:S04]  /*6230*/  @!P1 ST.E.128 desc[UR50][R4.64], R28 ;  /* 0x0000001c04009985 */ /* 0x0001e8000c101d32 */
[----:B------:R0:W-:Y:S04]  /*6240*/  @!P2 ST.E.128 desc[UR50][R6.64], R32 ;  /* 0x000000200600a985 */ /* 0x0001e8000c101d32 */
[----:B------:R0:W-:Y:S04]  /*6250*/  @!P3 ST.E.128 desc[UR50][R8.64], R36 ;  /* 0x000000240800b985 */ /* 0x0001e8000c101d32 */
[----:B------:R0:W-:Y:S01]  /*6260*/  @!P0 ST.E.128 desc[UR50][R10.64], R40 ;  /* 0x000000280a008985 */ /* 0x0001e2000c101d32 */
[----:B---3--:R-:W-:-:S13]  /*6270*/  ISETP.LE.AND P0, PT, R0, UR46, PT ;  /* 0x0000002e00007c0c */ /* 0x008fda000bf03270 */
[----:B------:R-:W-:Y:S05]  /*6280*/  @!P0 BRA `(.L_x_12762) ;  /* 0xffffffa800848947 */ /* 0x000fea000383ffff */
[----:B------:R-:W-:Y:S05]  /*6290*/  EXIT ;  /* 0x000000000000794d */ /* 0x000fea0003800000 */
.L_x_12736:
[----:B------:R-:W-:-:S08]  /*62a0*/  NOP ;  /* 0x0000000000007918 */ /* 0x000fd00000000000 */
[----:B------:R-:W0:-:S00]  /*62b0*/  USETMAXREG.DEALLOC.CTAPOOL 0x20 ;  /* 0x00000020000079c8 */ /* 0x000e0000080e0500 */
[----:B------:R-:W2:Y:S01]  /*62c0*/  S2UR UR10, SR_CTAID.X ;  /* 0x00000000000a79c3 */ /* 0x000ea20000002500 */
[----:B0-----:R-:W-:Y:S01]  /*62d0*/  MOV R24, 0x1 ;  /* 0x0000000100187802 */ /* 0x001fe20000000f00 */
[----:B------:R-:W-:Y:S02]  /*62e0*/  IMAD.MOV.U32 R22, RZ, RZ, RZ ;  /* 0x000000ffff167224 */ /* 0x000fe400078e00ff */
[----:B------:R-:W-:-:S04]  /*62f0*/  IMAD.MOV.U32 R0, RZ, RZ, 0x1 ;  /* 0x00000001ff007424 */ /* 0x000fc800078e00ff */
[----:B------:R-:W2:Y:S02]  /*6300*/  LDC R2, c[0x0][0xc34] ;  /* 0x00030d00ff027b82 */ /* 0x000ea40000000800 */
[----:B--2---:R-:W-:-:S13]  /*6310*/  ISETP.LE.AND P0, PT, R2, UR10, PT ;  /* 0x0000000a02007c0c */ /* 0x004fda000bf03270 */
[----:B------:R-:W-:Y:S05]  /*6320*/  @P0 BRA `(.L_x_12763) ;  /* 0x0000003800400947 */ /* 0x000fea0003800000 */
[----:B------:R-:W0:Y:S01]  /*6330*/  S2R R3, SR_TID.X ;  /* 0x0000000000037919 */ /* 0x000e220000002100 */
[----:B-1----:R-:W-:Y:S01]  /*6340*/  ULDC.64 UR4, c[0x0][0x418] ;  /* 0x0001060000047ab9 */ /* 0x002fe20000000a00 */
[----:B------:R-:W-:Y:S01]  /*6350*/  ULDC.64 UR6, c[0x0][0x2f0] ;  /* 0x0000bc0000067ab9 */ /* 0x000fe20000000a00 */
[----:B------:R-:W-:Y:S01]  /*6360*/  UISETP.NE.U32.AND UP0, UPT, UR4, URZ, UPT ;  /* 0x0000003f0400728c */ /* 0x000fe2000bf05070 */
[----:B------:R-:W1:Y:S01]  /*6370*/  S2UR UR8, SR_CgaCtaId ;  /* 0x00000000000879c3 */ /* 0x000e620000008800 */
[----:B------:R-:W-:Y:S01]  /*6380*/  LOP3.LUT R25, R25, 0xfffffffe, RZ, 0xc0, !PT ;  /* 0xfffffffe19197812 */ /* 0x000fe200078ec0ff */
[----:B------:R-:W-:Y:S01]  /*6390*/  ULDC UR4, c[0x0][0x424] ;  /* 0x0001090000047ab9 */ /* 0x000fe20000000800 */
[----:B------:R-:W-:Y:S01]  /*63a0*/  UISETP.NE.AND.EX UP0, UPT, UR5, URZ, UPT, UP0 ;  /* 0x0000003f0500728c */ /* 0x000fe2000bf05300 */
[----:B------:R-:W-:Y:S01]  /*63b0*/  IMAD.MOV.U32 R24, RZ, RZ, 0x1 ;  /* 0x00000001ff187424 */ /* 0x000fe200078e00ff */
[----:B------:R-:W-:Y:S01]  /*63c0*/  ULDC UR9, c[0x0][0x2b8] ;  /* 0x0000ae0000097ab9 */ /* 0x000fe20000000800 */
[----:B------:R-:W-:Y:S01]  /*63d0*/  ULDC UR37, c[0x0][0x448] ;  /* 0x0001120000257ab9 */ /* 0x000fe20000000800 */
[----:B------:R-:W-:Y:S01]  /*63e0*/  USEL UR4, UR4, 0x1, UP0 ;  /* 0x0000000104047887 */ /* 0x000fe20008000000 */
[----:B------:R-:W-:Y:S01]  /*63f0*/  IMAD.MOV.U32 R22, RZ, RZ, RZ ;  /* 0x000000ffff167224 */ /* 0x000fe200078e00ff */
[----:B------:R-:W-:Y:S01]  /*6400*/  UMOV UR38, 0x400 ;  /* 0x0000040000267882 */ /* 0x000fe20000000000 */
[----:B------:R-:W-:-:S02]  /*6410*/  ULOP3.LUT UR41, UR39, 0x2, URZ, 0xfc, !UPT ;  /* 0x0000000227297892 */ /* 0x000fc4000f8efc3f */
[----:B------:R-:W-:Y:S01]  /*6420*/  UIMAD UR36, UR4, UR6, URZ ;  /* 0x00000006042472a4 */ /* 0x000fe2000f8e023f */
[----:B------:R-:W-:Y:S02]  /*6430*/  ULDC UR43, c[0x0][0xc] ;  /* 0x00000300002b7ab9 */ /* 0x000fe40000000800 */
[----:B------:R-:W-:Y:S01]  /*6440*/  ULDC UR4, c[0x0][0x288] ;  /* 0x0000a20000047ab9 */ /* 0x000fe20000000800 */
[----:B------:R-:W-:Y:S02]  /*6450*/  UIADD3 UR5, UR36, 0x7f, URZ ;  /* 0x0000007f24057890 */ /* 0x000fe4000fffe03f */
[----:B------:R-:W-:Y:S02]  /*6460*/  UIMAD UR37, UR37, UR4, URZ ;  /* 0x00000004252572a4 */ /* 0x000fe4000f8e023f */
[----:B------:R-:W-:-:S04]  /*6470*/  USHF.R.S32.HI UR6, URZ, 0x1f, UR5 ;  /* 0x0000001f3f067899 */ /* 0x000fc80008011405 */
[----:B------:R-:W-:Y:S02]  /*6480*/  ULEA.HI UR6, UR6, UR5, URZ, 0x7 ;  /* 0x0000000506067291 */ /* 0x000fe4000f8f383f */
[----:B-1----:R-:W-:Y:S01]  /*6490*/  ULEA UR38, UR8, UR38, 0x18 ;  /* 0x0000002608267291 */ /* 0x002fe2000f8ec03f */
[C---:B0-----:R-:W-:Y:S01]  /*64a0*/  IMAD.SHL.U32 R29, R3.reuse, 0x8, RZ ;  /* 0x00000008031d7824 */ /* 0x041fe200078e00ff */
[----:B------:R-:W-:Y:S01]  /*64b0*/  ULEA.HI.SX32 UR42, UR6, 0xffffffff, 0x19 ;  /* 0xffffffff062a7891 */ /* 0x000fe2000f8fca3f */
[----:B------:R-:W-:Y:S01]  /*64c0*/  IMAD.SHL.U32 R2, R3, 0x10, RZ ;  /* 0x0000001003027824 */ /* 0x000fe200078e00ff */
[----:B------:R-:W-:Y:S02]  /*64d0*/  ULEA.HI.SX32 UR40, UR6, 0xfffffffe, 0x19 ;  /* 0xfffffffe06287891 */ /* 0x000fe4000f8fca3f */
[C---:B------:R-:W-:Y:S01]  /*64e0*/  LOP3.LUT R4, R29.reuse, 0x38, RZ, 0xc0, !PT ;  /* 0x000000381d047812 */ /* 0x040fe200078ec0ff */
[----:B------:R-:W-:Y:S01]  /*64f0*/  USHF.L.U32 UR4, UR42, 0x7, URZ ;  /* 0x000000072a047899 */ /* 0x000fe2000800063f */
[----:B------:R-:W-:-:S02]  /*6500*/  LOP3.LUT R0, R29, 0x1f8, RZ, 0xc0, !PT ;  /* 0x000001f81d007812 */ /* 0x000fc400078ec0ff */
[----:B------:R-:W-:Y:S02]  /*6510*/  ISETP.GE.AND P1, PT, R4, UR7, PT ;  /* 0x0000000704007c0c */ /* 0x000fe4000bf26270 */
[----:B------:R-:W-:Y:S02]  /*6520*/  LOP3.LUT R0, R0, 0x38, R3, 0x78, !PT ;  /* 0x0000003800007812 */ /* 0x000fe400078e7803 */
[----:B------:R-:W-:Y:S02]  /*6530*/  ISETP.GE.AND P0, PT, R4, UR7, PT ;  /* 0x0000000704007c0c */ /* 0x000fe4000bf06270 */
[----:B------:R-:W-:Y:S02]  /*6540*/  LOP3.LUT R29, R0, 0x200, R29, 0xf8, !PT ;  /* 0x00000200001d7812 */ /* 0x000fe400078ef81d */
[----:B------:R-:W-:Y:S01]  /*6550*/  SHF.R.U32.HI R0, RZ, 0x3, R3 ;  /* 0x00000003ff007819 */ /* 0x000fe20000011603 */
[----:B------:R-:W-:Y:S01]  /*6560*/  IMAD.U32 R3, RZ, RZ, UR10 ;  /* 0x0000000aff037e24 */ /* 0x000fe2000f8e00ff */
[----:B------:R-:W-:-:S03]  /*6570*/  LOP3.LUT R2, R2, 0x70, RZ, 0xc0, !PT ;  /* 0x0000007002027812 */ /* 0x000fc600078ec0ff */
[----:B------:R-:W-:Y:S01]  /*6580*/  @P1 LOP3.LUT R25, R25, 0x1, RZ, 0xfc, !PT ;  /* 0x0000000119191812 */ /* 0x000fe200078efcff */
[----:B------:R0:W-:Y:S03]  /*6590*/  STL [R1+0x8], R3 ;  /* 0x0000080301007387 */ /* 0x0001e60000100800 */
[----:B------:R-:W-:Y:S01]  /*65a0*/  LOP3.LUT R25, R25, 0xfffffffd, RZ, 0xc0, !PT ;  /* 0xfffffffd19197812 */ /* 0x000fe200078ec0ff */
[----:B------:R1:W-:Y:S03]  /*65b0*/  STL [R1+0xc], RZ ;  /* 0x00000cff01007387 */ /* 0x0003e60000100800 */
[----:B------:R-:W-:Y:S02]  /*65c0*/  @P0 LOP3.LUT R25, R25, 0x2, RZ, 0xfc, !PT ;  /* 0x0000000219190812 */ /* 0x000fe400078efcff */
[----:B------:R-:W-:-:S02]  /*65d0*/  ISETP.GE.AND P0, PT, R4, UR9, PT ;  /* 0x0000000904007c0c */ /* 0x000fc4000bf06270 */
[----:B0-----:R-:W-:Y:S02]  /*65e0*/  LOP3.LUT R3, R0, 0xf, RZ, 0xc0, !PT ;  /* 0x0000000f00037812 */ /* 0x001fe400078ec0ff */
[----:B------:R-:W-:Y:S02]  /*65f0*/  MOV R0, UR4 ;  /* 0x0000000400007c02 */ /* 0x000fe40008000f00 */
[----:B------:R-:W-:Y:S02]  /*6600*/  LOP3.LUT R25, R25, 0xffffffef, RZ, 0xc0, !PT ;  /* 0xffffffef19197812 */ /* 0x000fe400078ec0ff */
[----:B------:R-:W-:Y:S02]  /*6610*/  LOP3.LUT R5, R3, R2, RZ, 0xfc, !PT ;  /* 0x0000000203057212 */ /* 0x000fe400078efcff */
[----:B------:R-:W-:Y:S02]  /*6620*/  LEA R4, R29, UR38, 0x1 ;  /* 0x000000261d047c11 */ /* 0x000fe4000f8e08ff */
[----:B------:R-:W-:-:S02]  /*6630*/  LOP3.LUT R2, R3, UR4, R2, 0xfe, !PT ;  /* 0x0000000403027c12 */ /* 0x000fc4000f8efe02 */
[----:B------:R-:W-:Y:S02]  /*6640*/  @P0 LOP3.LUT R25, R25, 0x10, RZ, 0xfc, !PT ;  /* 0x0000001019190812 */ /* 0x000fe400078efcff */
[----:B-1----:R-:W-:-:S07]  /*6650*/  IADD3 R0, -R3, UR36, -R0 ;  /* 0x0000002403007c10 */ /* 0x002fce000fffe900 */
.L_x_12798:
[----:B------:R-:W2:Y:S01]  /*6660*/  LDL R6, [R1+0x8] ;  /* 0x0000080001067983 */ /* 0x000ea20000100800 */
[----:B------:R-:W0:Y:S01]  /*6670*/  LDC R0, c[0x0][0xc38] ;  /* 0x00030e00ff007b82 */ /* 0x000e220000000800 */
[----:B------:R-:W-:Y:S05]  /*6680*/  YIELD ;  /* 0x0000000000007946 */ /* 0x000fea0003800000 */
[----:B------:R-:W-:Y:S01]  /*6690*/  ULDC.64 UR4, c[0x0][0xa28] ;  /* 0x00028a0000047ab9 */ /* 0x000fe20000000a00 */
[----:B------:R-:W-:Y:S01]  /*66a0*/  IMAD.MOV.U32 R17, RZ, RZ, RZ ;  /* 0x000000ffff117224 */ /* 0x000fe200078e00ff */
[----:B------:R-:W1:Y:S01]  /*66b0*/  LDC R2, c[0x0][0xc44] ;  /* 0x00031100ff027b82 */ /* 0x000e620000000800 */
[----:B------:R-:W-:-:S04]  /*66c0*/  ISETP.NE.U32.AND P0, PT, RZ, UR4, PT ;  /* 0x00000004ff007c0c */ /* 0x000fc8000bf05070 */
[----:B------:R-:W-:Y:S02]  /*66d0*/  ISETP.NE.AND.EX P0, PT, RZ, UR5, PT, P0 ;  /* 0x00000005ff007c0c */ /* 0x000fe4000bf05300 */
[----:B0-----:R-:W-:Y:S02]  /*66e0*/  ISETP.NE.AND P1, PT, R0, 0x1, PT ;  /* 0x000000010000780c */ /* 0x001fe40003f25270 */
[----:B-1----:R-:W-:-:S09]  /*66f0*/  ISETP.NE.AND P2, PT, R2, 0x1, PT ;  /* 0x000000010200780c */ /* 0x002fd20003f45270 */
[----:B------:R-:W0:Y:S08]  /*6700*/  @P0 LDC.64 R2, c[0x0][0xa28] ;  /* 0x00028a00ff020b82 */ /* 0x000e300000000a00 */
[----:B------:R-:W2:Y:S08]  /*6710*/  @P1 LDC R0, c[0x0][0xc3c] ;  /* 0x00030f00ff001b82 */ /* 0x000eb00000000800 */
[----:B------:R-:W1:Y:S08]  /*6720*/  @P1 LDC R7, c[0x0][0xc40] ;  /* 0x00031000ff071b82 */ /* 0x000e700000000800 */
[----:B------:R-:W3:Y:S01]  /*6730*/  @P2 LDC.64 R4, c[0x0][0xc48] ;  /* 0x00031200ff042b82 */ /* 0x000ee20000000a00 */
[----:B--2---:R-:W-:-:S04]  /*6740*/  @P1 IMAD.HI.U32 R0, R6, R0, RZ ;  /* 0x0000000006001227 */ /* 0x004fc800078e00ff */
[----:B------:R-:W-:Y:S01]  /*6750*/  IMAD.MOV.U32 R23, RZ, RZ, R6 ;  /* 0x000000ffff177224 */ /* 0x000fe200078e0006 */
[----:B-1----:R-:W-:-:S05]  /*6760*/  @P1 SHF.R.U32.HI R23, RZ, R7, R0 ;  /* 0x00000007ff171219 */ /* 0x002fca0000011600 */
[----:B---3--:R-:W-:-:S04]  /*6770*/  @P2 IMAD.HI.U32 R4, R23, R4, RZ ;  /* 0x0000000417042227 */ /* 0x008fc800078e00ff */
[----:B------:R-:W-:Y:S01]  /*6780*/  IMAD.MOV.U32 R18, RZ, RZ, R23 ;  /* 0x000000ffff127224 */ /* 0x000fe200078e0017 */
[----:B------:R-:W-:-:S05]  /*6790*/  @P2 SHF.R.U32.HI R18, RZ, R5, R4 ;  /* 0x00000005ff122219 */ /* 0x000fca0000011604 */
        /* <DEDUP_REMOVED lines=23> */
.L_x_12764:
        /* <DEDUP_REMOVED lines=20> */
.L_x_12766:
        /* <DEDUP_REMOVED lines=15> */
.L_x_12765:
[----:B------:R-:W-:Y:S01]  /*6b40*/  ULDC.64 UR4, c[0x0][0x9f8] ;  /* 0x00027e0000047ab9 */ /* 0x000fe20000000a00 */
[----:B------:R-:W-:Y:S01]  /*6b50*/  IMAD.MOV.U32 R28, RZ, RZ, R18 ;  /* 0x000000ffff1c7224 */ /* 0x000fe200078e0012 */
[----:B------:R-:W-:Y:S01]  /*6b60*/  ISETP.NE.U32.AND P0, PT, RZ, UR4, PT ;  /* 0x00000004ff007c0c */ /* 0x000fe2000bf05070 */
[----:B------:R-:W1:Y:S01]  /*6b70*/  LDC R9, c[0x0][0x430] ;  /* 0x00010c00ff097b82 */ /* 0x000e620000000800 */
[----:B------:R-:W2:Y:S01]  /*6b80*/  S2R R19, SR_TID.X ;  /* 0x0000000000137919 */ /* 0x000ea20000002100 */
[----:B------:R-:W-:Y:S01]  /*6b90*/  USHF.L.U32 UR44, UR42, 0x7, URZ ;  /* 0x000000072a2c7899 */ /* 0x000fe2000800063f */
[----:B------:R-:W-:Y:S01]  /*6ba0*/  ISETP.NE.AND.EX P0, PT, RZ, UR5, PT, P0 ;  /* 0x00000005ff007c0c */ /* 0x000fe2000bf05300 */
[----:B------:R-:W-:-:S12]  /*6bb0*/  ULDC UR4, c[0x0][0xc44] ;  /* 0x0003110000047ab9 */ /* 0x000fd80000000800 */
[----:B------:R-:W3:Y:S02]  /*6bc0*/  @P0 LDC.64 R2, c[0x0][0x9f8] ;  /* 0x00027e00ff020b82 */ /* 0x000ee40000000a00 */
[----:B---3--:R-:W-:-:S05]  /*6bd0*/  @P0 IMAD.WIDE R2, R18, 0x4, R2 ;  /* 0x0000000412020825 */ /* 0x008fca00078e0202 */
[----:B------:R3:W4:Y:S01]  /*6be0*/  @P0 LDG.E R28, desc[UR50][R2.64] ;  /* 0x00000032021c0981 */ /* 0x000722000c1e1900 */
[----:B-1----:R-:W-:Y:S02]  /*6bf0*/  ISETP.NE.AND P1, PT, R9, 0x1, PT ;  /* 0x000000010900780c */ /* 0x002fe40003f25270 */
[----:B--2---:R-:W-:Y:S02]  /*6c00*/  SHF.R.U32.HI R16, RZ, 0x3, R19 ;  /* 0x00000003ff107819 */ /* 0x004fe40000011613 */
[----:B------:R-:W-:Y:S02]  /*6c10*/  SHF.L.U32 R19, R19, 0x4, RZ ;  /* 0x0000000413137819 */ /* 0x000fe400000006ff */
[----:B------:R-:W-:Y:S02]  /*6c20*/  LOP3.LUT R16, R16, 0xf, RZ, 0xc0, !PT ;  /* 0x0000000f10107812 */ /* 0x000fe400078ec0ff */
[----:B------:R-:W-:Y:S02]  /*6c30*/  LOP3.LUT R19, R19, 0x70, RZ, 0xc0, !PT ;  /* 0x0000007013137812 */ /* 0x000fe400078ec0ff */
[----:B------:R-:W-:-:S02]  /*6c40*/  LOP3.LUT R25, R25, 0xfffffff7, RZ, 0xc0, !PT ;  /* 0xfffffff719197812 */ /* 0x000fc400078ec0ff */
[----:B------:R-:W-:Y:S01]  /*6c50*/  LOP3.LUT R16, R16, UR44, R19, 0xfe, !PT ;  /* 0x0000002c10107c12 */ /* 0x000fe2000f8efe13 */
[----:B------:R-:W1:Y:S01]  /*6c60*/  @P1 LDC R5, c[0x0][0x434] ;  /* 0x00010d00ff051b82 */ /* 0x000e620000000800 */
[----:B------:R-:W-:Y:S02]  /*6c70*/  @P1 LOP3.LUT R25, R25, 0x8, RZ, 0xfc, !PT ;  /* 0x0000000819191812 */ /* 0x000fe400078efcff */
[C---:B------:R-:W-:Y:S01]  /*6c80*/  ISETP.GE.AND P0, PT, R16.reuse, UR36, PT ;  /* 0x0000002410007c0c */ /* 0x040fe2000bf06270 */
[----:B------:R-:W-:-:S04]  /*6c90*/  IMAD.IADD R0, R16, 0x1, R17 ;  /* 0x0000000110007824 */ /* 0x000fc800078e0211 */
[----:B------:R-:W2:Y:S01]  /*6ca0*/  @P1 LDC R7, c[0x0][0x438] ;  /* 0x00010e00ff071b82 */ /* 0x000ea20000000800 */
[----:B------:R-:W-:Y:S02]  /*6cb0*/  IMAD.MOV.U32 R8, RZ, RZ, R0 ;  /* 0x000000ffff087224 */ /* 0x000fe400078e0000 */
[----:B-1----:R-:W-:-:S05]  /*6cc0*/  @P1 IMAD.HI.U32 R4, R0, R5, RZ ;  /* 0x0000000500041227 */ /* 0x002fca00078e00ff */
[----:B--2---:R-:W-:Y:S02]  /*6cd0*/  @P1 SHF.R.U32.HI R8, RZ, R7, R4 ;  /* 0x00000007ff081219 */ /* 0x004fe40000011604 */
[----:B------:R-:W1:Y:S02]  /*6ce0*/  @!P0 LDC.64 R4, c[0x0][0x428] ;  /* 0x00010a00ff048b82 */ /* 0x000e640000000a00 */
[--C-:B---3--:R-:W-:Y:S01]  /*6cf0*/  @!P0 SHF.R.S32.HI R3, RZ, 0x1f, R8.reuse ;  /* 0x0000001fff038819 */ /* 0x108fe20000011408 */
[----:B------:R-:W-:-:S05]  /*6d00*/  @!P0 IMAD.MOV.U32 R2, RZ, RZ, R8 ;  /* 0x000000ffff028224 */ /* 0x000fca00078e0008 */
[----:B------:R-:W2:Y:S01]  /*6d10*/  @!P0 LDC.64 R6, c[0x0][0x418] ;  /* 0x00010600ff068b82 */ /* 0x000ea20000000a00 */
[----:B----4-:R-:W-:Y:S01]  /*6d20*/  SHF.R.S32.HI R10, RZ, 0x1f, R28 ;  /* 0x0000001fff0a7819 */ /* 0x010fe2000001141c */
[----:B-1----:R-:W-:-:S04]  /*6d30*/  @!P0 IMAD.WIDE.U32 R2, R28, R4, R2 ;  /* 0x000000041c028225 */ /* 0x002fc800078e0002 */
[----:B------:R-:W-:Y:S01]  /*6d40*/  @!P0 IMAD R4, R10, R4, RZ ;  /* 0x000000040a048224 */ /* 0x000fe200078e02ff */
[----:B--2---:R-:W-:Y:S01]  /*6d50*/  @!P0 LEA R6, P1, R2, R6, 0x2 ;  /* 0x0000000602068211 */ /* 0x004fe200078210ff */
[----:B------:R1:W-:Y:S02]  /*6d60*/  STL [R1], R10 ;  /* 0x0000000a01007387 */ /* 0x0003e40000100800 */
[----:B------:R-:W-:Y:S02]  /*6d70*/  @!P0 IMAD R5, R28, R5, R4 ;  /* 0x000000051c058224 */ /* 0x000fe400078e0204 */
[----:B------:R-:W-:Y:S02]  /*6d80*/  IMAD.MOV.U32 R4, RZ, RZ, RZ ;  /* 0x000000ffff047224 */ /* 0x000fe400078e00ff */
[----:B------:R-:W-:-:S05]  /*6d90*/  @!P0 IMAD.IADD R3, R3, 0x1, R5 ;  /* 0x0000000103038824 */ /* 0x000fca00078e0205 */
[----:B------:R-:W-:-:S05]  /*6da0*/  @!P0 LEA.HI.X R7, R2, R7, R3, 0x2, P1 ;  /* 0x0000000702078211 */ /* 0x000fca00008f1403 */
[----:B------:R1:W5:Y:S01]  /*6db0*/  @!P0 LDG.E R4, desc[UR50][R6.64] ;  /* 0x0000003206048981 */ /* 0x000362000c1e1900 */
[----:B------:R-:W-:Y:S01]  /*6dc0*/  IMAD.U32 R2, RZ, RZ, UR41 ;  /* 0x00000029ff027e24 */ /* 0x000fe2000f8e00ff */
[----:B------:R-:W-:Y:S01]  /*6dd0*/  UMOV UR5, 0xffffffff ;  /* 0xffffffff00057882 */ /* 0x000fe20000000000 */
[----:B------:R-:W-:Y:S01]  /*6de0*/  IMAD.MOV R5, RZ, RZ, -R8 ;  /* 0x000000ffff057224 */ /* 0x000fe200078e0a08 */
[----:B------:R-:W-:Y:S02]  /*6df0*/  LOP3.LUT R25, R25, 0xfffffffb, RZ, 0xc0, !PT ;  /* 0xfffffffb19197812 */ /* 0x000fe400078ec0ff */
[----:B------:R-:W-:Y:S01]  /*6e00*/  ISETP.NE.AND P2, PT, R2, 0x3, PT ;  /* 0x000000030200780c */ /* 0x000fe20003f45270 */
[----:B------:R-:W-:Y:S01]  /*6e10*/  IMAD R5, R9, R5, R0 ;  /* 0x0000000509057224 */ /* 0x000fe200078e0200 */
[----:B------:R-:W-:-:S05]  /*6e20*/  IADD3 R0, -R18, RZ, RZ ;  /* 0x000000ff12007210 */ /* 0x000fca0007ffe1ff */
[----:B------:R-:W-:-:S06]  /*6e30*/  IMAD R19, R0, UR4, R23 ;  /* 0x0000000400137c24 */ /* 0x000fcc000f8e0217 */
[----:B------:R-:W-:Y:S01]  /*6e40*/  @P2 LOP3.LUT R25, R25, 0x4, RZ, 0xfc, !PT ;  /* 0x0000000419192812 */ /* 0x000fe200078efcff */
[----:B-1----:R-:W-:Y:S06]  /*6e50*/  BRA.DIV UR5, `(.L_x_12767) ;  /* 0x0000003205bc7947 */ /* 0x002fec000b800000 */
.L_x_12815:
[----:B------:R-:W-:Y:S01]  /*6e60*/  SHF.R.S32.HI R27, RZ, 0x1f, R19 ;  /* 0x0000001fff1b7819 */ /* 0x000fe20000011413 */
[----:B------:R-:W-:Y:S06]  /*6e70*/  @!P2 BRA `(.L_x_12768) ;  /* 0x000000000004a947 */ /* 0x000fec0003800000 */
[----:B------:R-:W-:Y:S01]  /*6e80*/  BPT.TRAP 0x1 ;  /* 0x000000040000795c */ /* 0x000fe20000300000 */
.L_x_12768:
[----:B------:R-:W-:Y:S01]  /*6e90*/  SHF.R.S32.HI R7, RZ, 0x1f, R5 ;  /* 0x0000001fff077819 */ /* 0x000fe20000011405 */
[----:B------:R-:W-:Y:S01]  /*6ea0*/  ULDC.64 UR4, c[0x0][0x328] ;  /* 0x0000ca0000047ab9 */ /* 0x000fe20000000a00 */
[----:B-----5:R-:W-:Y:S01]  /*6eb0*/  SHF.R.S32.HI R6, RZ, 0x1f, R4 ;  /* 0x0000001fff067819 */ /* 0x020fe20000011404 */
[----:B------:R-:W-:Y:S01]  /*6ec0*/  IMAD.WIDE.U32 R2, R5, UR4, RZ ;  /* 0x0000000405027c25 */ /* 0x000fe2000f8e00ff */
[----:B------:R-:W-:Y:S03]  /*6ed0*/  BSSY B0, `(.L_x_12769) ;  /* 0x0000015000007945 */ /* 0x000fe60003800000 */
[----:B------:R-:W-:-:S04]  /*6ee0*/  IMAD R0, R7, UR4, RZ ;  /* 0x0000000407007c24 */ /* 0x000fc8000f8e02ff */
        /* <DEDUP_REMOVED lines=14> */
[----:B0-----:R-:W-:Y:S02]  /*6fd0*/  LEA.HI.X R17, R2, UR5, R0, 0x1, P0 ;  /* 0x0000000502117c11 */ /* 0x001fe400080f0c00 */
[----:B------:R-:W-:Y:S02]  /*6fe0*/  LEA R0, R22, UR38, 0x3 ;  /* 0x0000002616007c11 */ /* 0x000fe4000f8e18ff */
[----:B------:R-:W-:-:S04]  /*6ff0*/  SHF.L.U32 R2, R24, 0x1f, RZ ;  /* 0x0000001f18027819 */ /* 0x000fc800000006ff */
[----:B------:R-:W0:Y:S02]  /*7000*/  SYNCS.PHASECHK.TRANS64.TRYWAIT P0, [R0+URZ+0x16840], R2 ;  /* 0x01684002000075a7 */ /* 0x000e24000800017f */
[----:B0-----:R-:W-:Y:S05]  /*7010*/  @!P0 BRA `(.L_x_12770) ;  /* 0x0000003000808947 */ /* 0x001fea0003800000 */
.L_x_12816:
[----:B------:R-:W-:Y:S05]  /*7020*/  BSYNC B0 ;  /* 0x0000000000007941 */ /* 0x000fea0003800000 */
.L_x_12769:
[----:B------:R-:W1:Y:S01]  /*7030*/  S2R R9, SR_TID.X ;  /* 0x0000000000097919 */ /* 0x000e620000002100 */
[----:B------:R-:W-:Y:S01]  /*7040*/  ULDC.64 UR4, c[0x0][0x300] ;  /* 0x0000c00000047ab9 */ /* 0x000fe20000000a00 */
[----:B------:R-:W-:Y:S01]  /*7050*/  USHF.L.U32 UR6, UR42, 0x7, URZ ;  /* 0x000000072a067899 */ /* 0x000fe2000800063f */
        /* <DEDUP_REMOVED lines=16> */
[----:B------:R-:W-:Y:S01]  /*7160*/  IMAD R6, R22, 0x2000, R29 ;  /* 0x0000200016067824 */ /* 0x000fe200078e021d */
[----:B------:R-:W-:Y:S01]  /*7170*/  SHF.L.U32 R8, R9, 0x3, RZ ;  /* 0x0000000309087819 */ /* 0x000fe200000006ff */
[----:B------:R-:W-:Y:S01]  /*7180*/  IMAD.IADD R5, R3, 0x1, R4 ;  /* 0x0000000103057824 */ /* 0x000fe200078e0204 */
[----:B------:R-:W-:Y:S01]  /*7190*/  LEA R4, P0, R2, UR4, 0x1 ;  /* 0x0000000402047c11 */ /* 0x000fe2000f8008ff */
[----:B------:R-:W-:Y:S01]  /*71a0*/  IMAD.U32 R9, RZ, RZ, UR6 ;  /* 0x00000006ff097e24 */ /* 0x000fe2000f8e00ff */
[----:B------:R-:W-:Y:S01]  /*71b0*/  UMOV UR4, 0xffffffff ;  /* 0xffffffff00047882 */ /* 0x000fe20000000000 */
[----:B------:R-:W-:Y:S02]  /*71c0*/  LOP3.LUT R10, R10, 0xf, RZ, 0xc0, !PT ;  /* 0x0000000f0a0a7812 */ /* 0x000fe400078ec0ff */
[----:B------:R-:W-:-:S02]  /*71d0*/  LEA.HI.X R5, R2, UR5, R5, 0x1, P0 ;  /* 0x0000000502057c11 */ /* 0x000fc400080f0c05 */
[----:B------:R-:W-:Y:S02]  /*71e0*/  LOP3.LUT R8, R8, 0x38, RZ, 0xc0, !PT ;  /* 0x0000003808087812 */ /* 0x000fe400078ec0ff */
        /* <DEDUP_REMOVED lines=66> */
[----:B------:R-:W1:Y:S04]  /*7610*/  SHFL.IDX PT, R2, R5, 0x6, 0x181f ;  /* 0x00d81f0005027f89 */ /* 0x000e6800000e0000 */
[----:B------:R-:W2:Y:S01]  /*7620*/  SHFL.IDX PT, R5, R5, 0x7, 0x181f ;  /* 0x00f81f0005057f89 */ /* 0x000ea200000e0000 */
[----:B0-----:R-:W-:-:S04]  /*7630*/  @P1 LEA R3, P0, R8, R3, 0x1 ;  /* 0x0000000308031211 */ /* 0x001fc800078008ff */
[----:B-1----:R-:W-:-:S04]  /*7640*/  @P1 IADD3.X R2, RZ, R2, RZ, P0, !PT ;  /* 0x00000002ff021210 */ /* 0x002fc800007fe4ff */
[----:B------:R-:W-:-:S04]  /*7650*/  @P1 LOP3.LUT R3, R3, R2, RZ, 0x3c, !PT ;  /* 0x0000000203031212 */ /* 0x000fc800078e3cff */
[----:B------:R-:W-:-:S04]  /*7660*/  @P1 LOP3.LUT R2, R3, R2, RZ, 0x3c, !PT ;  /* 0x0000000203021212 */ /* 0x000fc800078e3cff */
[----:B------:R-:W-:-:S05]  /*7670*/  @P1 LOP3.LUT R3, R3, R2, RZ, 0x3c, !PT ;  /* 0x0000000203031212 */ /* 0x000fca00078e3cff */
[----:B--2---:R0:W-:Y:S02]  /*7680*/  @P1 LDGSTS.E.BYPASS.LTC128B.128 [R7+0x11400], desc[UR50][R2.64], !P2 ;  /* 0x1140000002071fae */ /* 0x0041e4000d101d72 */
.L_x_12834:
[----:B------:R-:W-:-:S13]  /*7690*/  ISETP.GE.AND P0, PT, R9, 0x71, PT ;  /* 0x000000710900780c */ /* 0x000fda0003f06270 */
[----:B0-----:R-:W-:-:S05]  /*76a0*/  @P0 LEA R2, P1, R8, R14, 0x1 ;  /* 0x0000000e08020211 */ /* 0x001fca00078208ff */
[----:B------:R-:W-:Y:S01]  /*76b0*/  @P0 IMAD.X R3, RZ, RZ, R5, P1 ;  /* 0x000000ffff030224 */ /* 0x000fe200008e0605 */
[----:B------:R-:W-:-:S05]  /*76c0*/  @P0 LEA R5, R6, UR38, 0x1 ;  /* 0x0000002606050c11 */ /* 0x000fca000f8e08ff */
[----:B------:R-:W-:Y:S01]  /*76d0*/  @!PT LDS RZ, [RZ] ;  /* 0x00000000fffff984 */ /* 0x000fe20000000800 */
[----:B------:R-:W-:Y:S01]  /*76e0*/  @!PT LDS RZ, [RZ] ;  /* 0x00000000fffff984 */ /* 0x000fe20000000800 */
[----:B------:R-:W-:Y:S01]  /*76f0*/  @!PT LDS RZ, [RZ] ;  /* 0x00000000fffff984 */ /* 0x000fe20000000800 */
[----:B------:R0:W-:Y:S01]  /*7700*/  @P0 LDGSTS.E.BYPASS.LTC128B.128 [R5+0x11c00], desc[UR50][R2.64], !P2 ;  /* 0x11c0000002050fae */ /* 0x0001e2000d101d72 */
[----:B------:R-:W-:Y:S01]  /*7710*/  PLOP3.LUT P0, PT, PT, PT, PT, 0x80, 0x0 ;  /* 0x000000000000781c */ /* 0x000fe20003f0f070 */
[----:B------:R-:W-:-:S12]  /*7720*/  NOP ;  /* 0x0000000000007918 */ /* 0x000fd80000000000 */
.L_x_12772:
        /* <DEDUP_REMOVED lines=11> */
.L_x_12773:
        /* <DEDUP_REMOVED lines=23> */
.L_x_12774:
[----:B------:R-:W2:Y:S01]  /*7950*/  LDL R21, [R1+0x8] ;  /* 0x0000080001157983 */ /* 0x000ea20000100800 */
[----:B------:R-:W1:Y:S01]  /*7960*/  LDC R10, c[0x0][0x448] ;  /* 0x00011200ff0a7b82 */ /* 0x000e620000000800 */
[----:B------:R-:W-:Y:S01]  /*7970*/  ULDC.64 UR4, c[0x0][0x2d8] ;  /* 0x0000b60000047ab9 */ /* 0x000fe20000000a00 */
[----:B0-----:R-:W-:Y:S01]  /*7980*/  SHF.R.S32.HI R0, RZ, 0x1f, R18 ;  /* 0x0000001fff007819 */ /* 0x001fe20000011412 */
[----:B------:R-:W0:Y:S01]  /*7990*/  S2R R26, SR_TID.X ;  /* 0x00000000001a7919 */ /* 0x000e220000002100 */
[----:B------:R-:W-:Y:S01]  /*79a0*/  IMAD R4, R27, UR4, RZ ;  /* 0x000000041b047c24 */ /* 0x000fe2000f8e02ff */
[----:B------:R-:W-:Y:S01]  /*79b0*/  ULDC.64 UR6, c[0x0][0x2c8] ;  /* 0x0000b20000067ab9 */ /* 0x000fe20000000a00 */
[----:B------:R-:W-:Y:S01]  /*79c0*/  IMAD.WIDE.U32 R2, R19, UR4, RZ ;  /* 0x0000000413027c25 */ /* 0x000fe2000f8e00ff */
[----:B------:R-:W-:Y:S01]  /*79d0*/  ULDC.64 UR8, c[0x0][0x280] ;  /* 0x0000a00000087ab9 */ /* 0x000fe20000000a00 */
[----:B------:R-:W3:Y:S01]  /*79e0*/  S2R R11, SR_TID.X ;  /* 0x00000000000b7919 */ /* 0x000ee20000002100 */
[----:B------:R-:W-:Y:S01]  /*79f0*/  LOP3.LUT P5, RZ, R25, 0x10, RZ, 0xc0, !PT ;  /* 0x0000001019ff7812 */ /* 0x000fe200078ac0ff */
[----:B------:R-:W-:Y:S01]  /*7a00*/  IMAD R4, R19, UR5, R4 ;  /* 0x0000000513047c24 */ /* 0x000fe2000f8e0204 */
[----:B------:R-:W-:Y:S01]  /*7a10*/  ULDC.64 UR4, c[0x0][0x2e0] ;  /* 0x0000b80000047ab9 */ /* 0x000fe20000000a00 */
[----:B------:R-:W-:-:S02]  /*7a20*/  IMAD.MOV R6, RZ, RZ, -R23 ;  /* 0x000000ffff067224 */ /* 0x000fc400078e0a17 */
[----:B------:R-:W-:Y:S02]  /*7a30*/  IMAD.IADD R3, R3, 0x1, R4 ;  /* 0x0000000103037824 */ /* 0x000fe400078e0204 */
[----:B------:R-:W-:Y:S02]  /*7a40*/  IMAD R0, R0, UR4, RZ ;  /* 0x0000000400007c24 */ /* 0x000fe4000f8e02ff */
[----:B------:R-:W-:Y:S01]  /*7a50*/  IMAD.WIDE.U32 R2, R18, UR4, R2 ;  /* 0x0000000412027c25 */ /* 0x000fe2000f8e0002 */
[----:B------:R-:W-:-:S03]  /*7a60*/  ULDC UR4, c[0x0][0xc38] ;  /* 0x00030e0000047ab9 */ /* 0x000fc60000000800 */
[----:B------:R-:W-:Y:S01]  /*7a70*/  IMAD R0, R18, UR5, R0 ;  /* 0x0000000512007c24 */ /* 0x000fe2000f8e0200 */
[----:B------:R-:W-:Y:S02]  /*7a80*/  LEA R18, R29, UR38, 0x1 ;  /* 0x000000261d127c11 */ /* 0x000fe4000f8e08ff */
[----:B-1----:R-:W-:Y:S01]  /*7a90*/  ISETP.NE.AND P0, PT, R10, 0x1, PT ;  /* 0x000000010a00780c */ /* 0x002fe20003f05270 */
[----:B------:R-:W-:Y:S01]  /*7aa0*/  IMAD.IADD R3, R3, 0x1, R0 ;  /* 0x0000000103037824 */ /* 0x000fe200078e0200 */
[----:B0-----:R-:W-:Y:S01]  /*7ab0*/  SHF.R.U32.HI R20, RZ, 0x3, R26 ;  /* 0x00000003ff147819 */ /* 0x001fe2000001161a */
[----:B------:R-:W-:-:S10]  /*7ac0*/  IMAD.SHL.U32 R26, R26, 0x10, RZ ;  /* 0x000000101a1a7824 */ /* 0x000fd400078e00ff */
[----:B------:R-:W0:Y:S01]  /*7ad0*/  @P0 LDC R4, c[0x0][0x44c] ;  /* 0x00011300ff040b82 */ /* 0x000e220000000800 */
[----:B------:R-:W-:Y:S02]  /*7ae0*/  LOP3.LUT R20, R20, 0xf, RZ, 0xc0, !PT ;  /* 0x0000000f14147812 */ /* 0x000fe400078ec0ff */
[----:B------:R-:W-:-:S04]  /*7af0*/  LOP3.LUT R26, R26, 0x70, RZ, 0xc0, !PT ;  /* 0x000000701a1a7812 */ /* 0x000fc800078ec0ff */
[----:B------:R-:W-:Y:S01]  /*7b00*/  LOP3.LUT R20, R20, R26, RZ, 0xfc, !PT ;  /* 0x0000001a14147212 */ /* 0x000fe200078efcff */
[----:B------:R-:W1:Y:S01]  /*7b10*/  @P0 LDC R5, c[0x0][0x450] ;  /* 0x00011400ff050b82 */ /* 0x000e620000000800 */
[----:B--2---:R-:W-:Y:S01]  /*7b20*/  IMAD R0, R6, UR4, R21 ;  /* 0x0000000406007c24 */ /* 0x004fe2000f8e0215 */
[----:B------:R-:W-:Y:S01]  /*7b30*/  ULDC.64 UR4, c[0x0][0x2d0] ;  /* 0x0000b40000047ab9 */ /* 0x000fe20000000a00 */
[----:B---3--:R-:W-:Y:S02]  /*7b40*/  SHF.R.U32.HI R21, RZ, 0x3, R11 ;  /* 0x00000003ff157819 */ /* 0x008fe4000001160b */
[----:B------:R-:W-:Y:S02]  /*7b50*/  IMAD R6, R0, 0xc0, R20 ;  /* 0x000000c000067824 */ /* 0x000fe400078e0214 */
[----:B------:R-:W-:Y:S01]  /*7b60*/  IMAD.SHL.U32 R20, R11, 0x8, RZ ;  /* 0x000000080b147824 */ /* 0x000fe200078e00ff */
[----:B------:R-:W-:Y:S01]  /*7b70*/  LOP3.LUT R21, R21, 0xf, RZ, 0xc0, !PT ;  /* 0x0000000f15157812 */ /* 0x000fe200078ec0ff */
[----:B0-----:R-:W-:Y:S01]  /*7b80*/  @P0 IMAD.HI.U32 R7, R6, R4, RZ ;  /* 0x0000000406070227 */ /* 0x001fe200078e00ff */
[----:B------:R-:W-:-:S02]  /*7b90*/  MOV R4, R6 ;  /* 0x0000000600047202 */ /* 0x000fc40000000f00 */
[----:B------:R-:W-:Y:S02]  /*7ba0*/  LOP3.LUT R20, R20, 0x38, RZ, 0xc0, !PT ;  /* 0x0000003814147812 */ /* 0x000fe400078ec0ff */
[----:B-1----:R-:W-:-:S04]  /*7bb0*/  @P0 SHF.R.U32.HI R4, RZ, R5, R7 ;  /* 0x00000005ff040219 */ /* 0x002fc80000011607 */
[--C-:B------:R-:W-:Y:S01]  /*7bc0*/  SHF.R.S32.HI R5, RZ, 0x1f, R4.reuse ;  /* 0x0000001fff057819 */ /* 0x100fe20000011404 */
[----:B------:R-:W-:-:S04]  /*7bd0*/  IMAD.MOV R7, RZ, RZ, -R4 ;  /* 0x000000ffff077224 */ /* 0x000fc800078e0a04 */
[----:B------:R-:W-:Y:S02]  /*7be0*/  IMAD R5, R5, UR4, RZ ;  /* 0x0000000405057c24 */ /* 0x000fe4000f8e02ff */
[----:B------:R-:W-:Y:S02]  /*7bf0*/  IMAD R7, R10, R7, R6 ;  /* 0x000000070a077224 */ /* 0x000fe400078e0206 */
[C---:B------:R-:W-:Y:S02]  /*7c00*/  IMAD R8, R4.reuse, UR5, R5 ;  /* 0x0000000504087c24 */ /* 0x040fe4000f8e0205 */
[----:B------:R-:W-:-:S04]  /*7c10*/  IMAD.WIDE.U32 R4, R4, UR4, R2 ;  /* 0x0000000404047c25 */ /* 0x000fc8000f8e0002 */
[----:B------:R-:W-:Y:S01]  /*7c20*/  IMAD.IADD R5, R5, 0x1, R8 ;  /* 0x0000000105057824 */ /* 0x000fe200078e0208 */
[----:B------:R-:W-:Y:S01]  /*7c30*/  SHF.R.S32.HI R8, RZ, 0x1f, R7 ;  /* 0x0000001fff087819 */ /* 0x000fe20000011407 */
[----:B------:R-:W-:Y:S02]  /*7c40*/  VIADD R6, R6, 0x80 ;  /* 0x0000008006067836 */ /* 0x000fe40000000000 */
[----:B------:R-:W-:-:S04]  /*7c50*/  IMAD.WIDE.U32 R4, R7, UR6, R4 ;  /* 0x0000000607047c25 */ /* 0x000fc8000f8e0004 */
[----:B------:R-:W-:-:S04]  /*7c60*/  IMAD R8, R8, UR6, RZ ;  /* 0x0000000608087c24 */ /* 0x000fc8000f8e02ff */
[----:B------:R-:W-:Y:S02]  /*7c70*/  IMAD R7, R7, UR7, R8 ;  /* 0x0000000707077c24 */ /* 0x000fe4000f8e0208 */
[----:B------:R-:W0:Y:S02]  /*7c80*/  @P0 LDC R8, c[0x0][0x450] ;  /* 0x00011400ff080b82 */ /* 0x000e240000000800 */
[----:B------:R-:W-:Y:S01]  /*7c90*/  IMAD.IADD R7, R5, 0x1, R7 ;  /* 0x0000000105077824 */ /* 0x000fe200078e0207 */
[----:B------:R-:W-:-:S04]  /*7ca0*/  LEA R5, P1, R4, UR8, 0x1 ;  /* 0x0000000804057c11 */ /* 0x000fc8000f8208ff */
[----:B------:R-:W-:Y:S02]  /*7cb0*/  LEA.HI.X R4, R4, UR9, R7, 0x1, P1 ;  /* 0x0000000904047c11 */ /* 0x000fe400088f0c07 */
[----:B------:R-:W1:Y:S02]  /*7cc0*/  @P0 LDC R7, c[0x0][0x44c] ;  /* 0x00011300ff070b82 */ /* 0x000e640000000800 */
[----:B-1----:R-:W-:-:S04]  /*7cd0*/  @P0 IMAD.HI.U32 R9, R6, R7, RZ ;  /* 0x0000000706090227 */ /* 0x002fc800078e00ff */
        /* <DEDUP_REMOVED lines=14> */
[----:B------:R-:W-:-:S04]  /*7dc0*/  LEA R6, P0, R2, UR8, 0x1 ;  /* 0x0000000802067c11 */ /* 0x000fc8000f8008ff */
[----:B------:R-:W-:-:S04]  /*7dd0*/  IADD3 R7, R3, R7, RZ ;  /* 0x0000000703077210 */ /* 0x000fc80007ffe0ff */
        /* <DEDUP_REMOVED lines=9> */
[----:B-1----:R-:W-:Y:S01]  /*7e70*/  @!P1 IMAD.X R2, RZ, RZ, R2, P0 ;  /* 0x000000ffff029224 */ /* 0x002fe200000e0602 */
[----:B------:R-:W-:Y:S01]  /*7e80*/  ISETP.GE.AND P0, PT, R8, UR37, PT ;  /* 0x0000002508007c0c */ /* 0x000fe2000bf06270 */
[----:B------:R-:W-:-:S03]  /*7e90*/  VIADD R8, R0, 0x20 ;  /* 0x0000002000087836 */ /* 0x000fc60000000000 */
[----:B------:R-:W-:-:S04]  /*7ea0*/  @!P1 LOP3.LUT R3, R3, R2, RZ, 0x3c, !PT ;  /* 0x0000000203039212 */ /* 0x000fc800078e3cff */
[----:B------:R-:W-:-:S04]  /*7eb0*/  @!P1 LOP3.LUT R2, R3, R2, RZ, 0x3c, !PT ;  /* 0x0000000203029212 */ /* 0x000fc800078e3cff */
[----:B------:R-:W-:-:S05]  /*7ec0*/  @!P1 LOP3.LUT R3, R3, R2, RZ, 0x3c, !PT ;  /* 0x0000000203039212 */ /* 0x000fca00078e3cff */
[----:B------:R0:W-:Y:S04]  /*7ed0*/  @!P1 LDGSTS.E.BYPASS.LTC128B.128 [R18+0x8400], desc[UR50][R2.64], !P5 ;  /* 0x0840000002129fae */ /* 0x0001e8000e901d72 */
[----:B0-----:R-:W0:Y:S04]  /*7ee0*/  SHFL.IDX PT, R3, R5, 0x1, 0x181f ;  /* 0x00381f0005037f89 */ /* 0x001e2800000e0000 */
[----:B------:R-:W1:Y:S01]  /*7ef0*/  SHFL.IDX PT, R2, R4, 0x1, 0x181f ;  /* 0x00381f0004027f89 */ /* 0x000e6200000e0000 */
[----:B0-----:R-:W-:-:S05]  /*7f00*/  @!P0 LEA R3, P1, R20, R3, 0x1 ;  /* 0x0000000314038211 */ /* 0x001fca00078208ff */
[----:B-1----:R-:W-:-:S05]  /*7f10*/  @!P0 IMAD.X R2, RZ, RZ, R2, P1 ;  /* 0x000000ffff028224 */ /* 0x002fca00008e0602 */
[----:B------:R-:W-:-:S04]  /*7f20*/  @!P0 LOP3.LUT R3, R3, R2, RZ, 0x3c, !PT ;  /* 0x0000000203038212 */ /* 0x000fc800078e3cff */
[----:B------:R-:W-:-:S04]  /*7f30*/  @!P0 LOP3.LUT R2, R3, R2, RZ, 0x3c, !PT ;  /* 0x0000000203028212 */ /* 0x000fc800078e3cff */
[----:B------:R-:W-:-:S05]  /*7f40*/  @!P0 LOP3.LUT R3, R3, R2, RZ, 0x3c, !PT ;  /* 0x0000000203038212 */ /* 0x000fca00078e3cff */
[----:B------:R0:W-:Y:S01]  /*7f50*/  @!P0 LDGSTS.E.BYPASS.LTC128B.128 [R18+0x8c00], desc[UR50][R2.64], !P5 ;  /* 0x08c0000002128fae */ /* 0x0001e2000e901d72 */
[----:B------:R-:W-:Y:S01]  /*7f60*/  ISETP.GE.AND P0, PT, R8, UR37, PT ;  /* 0x0000002508007c0c */ /* 0x000fe2000bf06270 */
[----:B------:R-:W-:Y:S02]  /*7f70*/  VIADD R8, R0, 0x30 ;  /* 0x0000003000087836 */ /* 0x000fe40000000000 */
[----:B0-----:R-:W0:Y:S04]  /*7f80*/  SHFL.IDX PT, R3, R5, 0x2, 0x181f ;  /* 0x00581f0005037f89 */ /* 0x001e2800000e0000 */
[----:B------:R-:W1:Y:S06]  /*7f90*/  SHFL.IDX PT, R2, R4, 0x2, 0x181f ;  /* 0x00581f0004027f89 */ /* 0x000e6c00000e0000 */
        /* <DEDUP_REMOVED lines=10> */
[----:B0-----:R-:W-:-:S04]  /*8040*/  @!P0 LEA R3, P1, R20, R3, 0x1 ;  /* 0x0000000314038211 */ /* 0x001fc800078208ff */
[----:B-1----:R-:W-:-:S04]  /*8050*/  @!P0 IADD3.X R2, RZ, R2, RZ, P1, !PT ;  /* 0x00000002ff028210 */ /* 0x002fc80000ffe4ff */
        /* <DEDUP_REMOVED lines=27> */
[----:B------:R-:W1:Y:S04]  /*8210*/  SHFL.IDX PT, R2, R4, 0x6, 0x181f ;  /* 0x00d81f0004027f89 */ /* 0x000e6800000e0000 */
[----:B------:R-:W2:Y:S02]  /*8220*/  SHFL.IDX PT, R4, R4, 0x7, 0x181f ;  /* 0x00f81f0004047f89 */ /* 0x000ea400000e0000 */
[----:B0-----:R-:W-:-:S05]  /*8230*/  @!P0 LEA R3, P1, R20, R3, 0x1 ;  /* 0x0000000314038211 */ /* 0x001fca00078208ff */
[----:B-1----:R-:W-:-:S05]  /*8240*/  @!P0 IMAD.X R2, RZ, RZ, R2, P1 ;  /* 0x000000ffff028224 */ /* 0x002fca00008e0602 */
[----:B------:R-:W-:-:S04]  /*8250*/  @!P0 LOP3.LUT R3, R3, R2, RZ, 0x3c, !PT ;  /* 0x0000000203038212 */ /* 0x000fc800078e3cff */
[----:B------:R-:W-:-:S04]  /*8260*/  @!P0 LOP3.LUT R2, R3, R2, RZ, 0x3c, !PT ;  /* 0x0000000203028212 */ /* 0x000fc800078e3cff */
[----:B------:R-:W-:-:S05]  /*8270*/  @!P0 LOP3.LUT R3, R3, R2, RZ, 0x3c, !PT ;  /* 0x0000000203038212 */ /* 0x000fca00078e3cff */
[----:B------:R0:W-:Y:S01]  /*8280*/  @!P0 LDGSTS.E.BYPASS.LTC128B.128 [R18+0xb400], desc[UR50][R2.64], !P5 ;  /* 0x0b40000002128fae */ /* 0x0001e2000e901d72 */
[----:B------:R-:W-:Y:S02]  /*8290*/  ISETP.GE.AND P0, PT, R8, UR37, PT ;  /* 0x0000002508007c0c */ /* 0x000fe4000bf06270 */
[----:B0-----:R-:W-:-:S11]  /*82a0*/  IADD3 R2, R0, 0x80, RZ ;  /* 0x0000008000027810 */ /* 0x001fd60007ffe0ff */
[----:B------:R-:W-:Y:S02]  /*82b0*/  @!P0 LEA R3, P1, R20, R14, 0x1 ;  /* 0x0000000e14038211 */ /* 0x000fe400078208ff */
[----:B------:R-:W-:Y:S03]  /*82c0*/  SHFL.IDX PT, R14, R6, 0x1, 0x181f ;  /* 0x00381f00060e7f89 */ /* 0x000fe600000e0000 */
[----:B--2---:R-:W-:Y:S01]  /*82d0*/  @!P0 IMAD.X R8, RZ, RZ, R4, P1 ;  /* 0x000000ffff088224 */ /* 0x004fe200008e0604 */
[----:B------:R-:W-:Y:S01]  /*82e0*/  ISETP.GE.AND P1, PT, R2, UR37, PT ;  /* 0x0000002502007c0c */ /* 0x000fe2000bf26270 */
[----:B------:R-:W0:Y:S04]  /*82f0*/  SHFL.IDX PT, R4, R6, RZ, 0x181f ;  /* 0x00181fff06047589 */ /* 0x000e2800000e0000 */
[----:B------:R-:W1:Y:S08]  /*8300*/  SHFL.IDX PT, R2, R7, RZ, 0x181f ;  /* 0x00181fff07027589 */ /* 0x000e7000000e0000 */
[----:B0-----:R-:W-:-:S05]  /*8310*/  @!P1 LEA R4, P2, R20, R4, 0x1 ;  /* 0x0000000414049211 */ /* 0x001fca00078408ff */
[----:B-1----:R-:W-:Y:S02]  /*8320*/  @!P1 IMAD.X R5, RZ, RZ, R2, P2 ;  /* 0x000000ffff059224 */ /* 0x002fe400010e0602 */
[----:B------:R-:W-:Y:S02]  /*8330*/  @!P0 IMAD.MOV.U32 R2, RZ, RZ, R3 ;  /* 0x000000ffff028224 */ /* 0x000fe400078e0003 */
[----:B------:R-:W-:-:S05]  /*8340*/  @!P0 IMAD.MOV.U32 R3, RZ, RZ, R8 ;  /* 0x000000ffff038224 */ /* 0x000fca00078e0008 */
[----:B------:R0:W-:Y:S02]  /*8350*/  @!P0 LDGSTS.E.BYPASS.LTC128B.128 [R18+0xbc00], desc[UR50][R2.64], !P5 ;  /* 0x0bc0000002128fae */ /* 0x0001e4000e901d72 */
[----:B0-----:R-:W-:Y:S02]  /*8360*/  @!P1 IMAD.MOV.U32 R2, RZ, RZ, R4 ;  /* 0x000000ffff029224 */ /* 0x001fe400078e0004 */
[----:B------:R-:W-:Y:S02]  /*8370*/  @!P1 IMAD.MOV.U32 R3, RZ, RZ, R5 ;  /* 0x000000ffff039224 */ /* 0x000fe400078e0005 */
[----:B------:R-:W-:-:S03]  /*8380*/  VIADD R4, R0, 0x90 ;  /* 0x0000009000047836 */ /* 0x000fc60000000000 */
[----:B------:R0:W-:Y:S02]  /*8390*/  @!P1 LDGSTS.E.BYPASS.LTC128B.128 [R18+0xc400], desc[UR50][R2.64], !P5 ;  /* 0x0c40000002129fae */ /* 0x0001e4000e901d72 */
[----:B------:R-:W-:Y:S01]  /*83a0*/  ISETP.GE.AND P0, PT, R4, UR37, PT ;  /* 0x0000002504007c0c */ /* 0x000fe2000bf06270 */
[----:B------:R-:W-:Y:S01]  /*83b0*/  VIADD R4, R0, 0xa0 ;  /* 0x000000a000047836 */ /* 0x000fe20000000000 */
[----:B0-----:R-:W0:Y:S11]  /*83c0*/  SHFL.IDX PT, R2, R7, 0x1, 0x181f ;  /* 0x00381f0007027f89 */ /* 0x001e3600000e0000 */
[----:B------:R-:W-:-:S04]  /*83d0*/  @!P0 LEA R14, P1, R20, R14, 0x1 ;  /* 0x0000000e140e8211 */ /* 0x000fc800078208ff */
[----:B0-----:R-:W-:Y:S01]  /*83e0*/  @!P0 IADD3.X R5, RZ, R2, RZ, P1, !PT ;  /* 0x00000002ff058210 */ /* 0x001fe20000ffe4ff */
[----:B------:R-:W-:Y:S01]  /*83f0*/  @!P0 IMAD.MOV.U32 R2, RZ, RZ, R14 ;  /* 0x000000ffff028224 */ /* 0x000fe200078e000e */
[----:B------:R-:W-:Y:S01]  /*8400*/  ISETP.GE.AND P1, PT, R4, UR37, PT ;  /* 0x0000002504007c0c */ /* 0x000fe2000bf26270 */
[----:B------:R-:W0:Y:S02]  /*8410*/  SHFL.IDX PT, R14, R6, 0x2, 0x181f ;  /* 0x00581f00060e7f89 */ /* 0x000e2400000e0000 */
[----:B------:R-:W-:-:S05]  /*8420*/  @!P0 IMAD.MOV.U32 R3, RZ, RZ, R5 ;  /* 0x000000ffff038224 */ /* 0x000fca00078e0005 */
[----:B------:R1:W-:Y:S04]  /*8430*/  @!P0 LDGSTS.E.BYPASS.LTC128B.128 [R18+0xcc00], desc[UR50][R2.64], !P5 ;  /* 0x0cc0000002128fae */ /* 0x0003e8000e901d72 */
[----:B-1----:R-:W1:Y:S04]  /*8440*/  SHFL.IDX PT, R2, R7, 0x2, 0x181f ;  /* 0x00581f0007027f89 */ /* 0x002e6800000e0000 */
[----:B------:R-:W2:Y:S01]  /*8450*/  SHFL.IDX PT, R7, R7, 0x3, 0x181f ;  /* 0x00781f0007077f89 */ /* 0x000ea200000e0000 */
[----:B0-----:R-:W-:-:S05]  /*8460*/  @!P1 LEA R14, P0, R20, R14, 0x1 ;  /* 0x0000000e140e9211 */ /* 0x001fca00078008ff */
[----:B-1----:R-:W-:Y:S02]  /*8470*/  @!P1 IMAD.X R3, RZ, RZ, R2, P0 ;  /* 0x000000ffff039224 */ /* 0x002fe400000e0602 */
[----:B------:R-:W-:Y:S02]  /*8480*/  @!P1 IMAD.MOV.U32 R2, RZ, RZ, R14 ;  /* 0x000000ffff029224 */ /* 0x000fe400078e000e */
[----:B------:R0:W1:Y:S04]  /*8490*/  SHFL.IDX PT, R14, R6, 0x3, 0x181f ;  /* 0x00781f00060e7f89 */ /* 0x00006800000e0000 */
[----:B--2---:R0:W-:Y:S02]  /*84a0*/  @!P1 LDGSTS.E.BYPASS.LTC128B.128 [R18+0xd400], desc[UR50][R2.64], !P5 ;  /* 0x0d40000002129fae */ /* 0x0041e4000e901d72 */
.L_x_12859:
        /* <DEDUP_REMOVED lines=19> */
.L_x_12860:
[----:B------:R-:W-:Y:S05]  /*85e0*/  BSYNC B0 ;  /* 0x0000000000007941 */ /* 0x000fea0003800000 */
.L_x_12776:
[----:B------:R-:W-:Y:S01]  /*85f0*/  UISETP.GE.AND UP0, UPT, UR36, 0x81, UPT ;  /* 0x000000812400788c */ /* 0x000fe2000bf06270 */
[----:B------:R-:W-:-:S05]  /*8600*/  MOV R18, UR42 ;  /* 0x0000002a00127c02 */ /* 0x000fca0008000f00 */
[----:B------:R-:W-:-:S13]  /*8610*/  PLOP3.LUT P0, PT, PT, PT, UP0, 0x80, 0x0 ;  /* 0x000000000000781c */ /* 0x000fda0003f0f008 */
[----:B------:R-:W-:Y:S05]  /*8620*/  @!P0 BRA `(.L_x_12778) ;  /* 0x0000000c00dc8947 */ /* 0x000fea0003800000 */
[----:B------:R-:W-:Y:S01]  /*8630*/  BSSY B0, `(.L_x_12778) ;  /* 0x00000f6000007945 */ /* 0x000fe20003800000 */
[----:B------:R-:W-:Y:S02]  /*8640*/  IMAD.MOV.U32 R20, RZ, RZ, R24 ;  /* 0x000000ffff147224 */ /* 0x000fe400078e0018 */
[----:B------:R-:W-:Y:S02]  /*8650*/  IMAD.MOV.U32 R6, RZ, RZ, R22 ;  /* 0x000000ffff067224 */ /* 0x000fe400078e0016 */
[----:B------:R-:W-:Y:S02]  /*8660*/  IMAD.U32 R7, RZ, RZ, UR40 ;  /* 0x00000028ff077e24 */ /* 0x000fe4000f8e00ff */
[----:B------:R-:W-:-:S07]  /*8670*/  IMAD.U32 R26, RZ, RZ, UR42 ;  /* 0x0000002aff1a7e24 */ /* 0x000fce000f8e00ff */
.L_x_12791:
[----:B------:R-:W2:Y:S01]  /*8680*/  LDL R8, [R1+0x4] ;  /* 0x0000040001087983 */ /* 0x000ea20000100800 */
[----:B------:R-:W1:Y:S01]  /*8690*/  LDC R2, c[0x0][0x430] ;  /* 0x00010c00ff027b82 */ /* 0x000e620000000800 */
[----:B------:R-:W-:Y:S02]  /*86a0*/  ULDC UR4, c[0x0][0x430] ;  /* 0x00010c0000047ab9 */ /* 0x000fe40000000800 */
[----:B------:R-:W3:Y:S01]  /*86b0*/  LDL R4, [R1] ;  /* 0x0000000001047983 */ /* 0x000ee20000100800 */
[----:B0-----:R-:W0:Y:S01]  /*86c0*/  S2R R0, SR_TID.X ;  /* 0x0000000000007919 */ /* 0x001e220000002100 */
[----:B-1----:R-:W-:-:S13]  /*86d0*/  ISETP.NE.AND P0, PT, R2, 0x1, PT ;  /* 0x000000010200780c */ /* 0x002fda0003f05270 */
[----:B------:R-:W1:Y:S01]  /*86e0*/  @P0 LDC R2, c[0x0][0x434] ;  /* 0x00010d00ff020b82 */ /* 0x000e620000000800 */
[----:B0-----:R-:W-:Y:S01]  /*86f0*/  IMAD.SHL.U32 R5, R0, 0x10, RZ ;  /* 0x0000001000057824 */ /* 0x001fe200078e00ff */
[----:B------:R-:W-:-:S06]  /*8700*/  SHF.R.U32.HI R3, RZ, 0x3, R0 ;  /* 0x00000003ff037819 */ /* 0x000fcc0000011600 */
[----:B------:R-:W0:Y:S01]  /*8710*/  @P0 LDC R0, c[0x0][0x438] ;  /* 0x00010e00ff000b82 */ /* 0x000e220000000800 */
[----:B------:R-:W-:Y:S02]  /*8720*/  LOP3.LUT R3, R3, 0xf, RZ, 0xc0, !PT ;  /* 0x0000000f03037812 */ /* 0x000fe400078ec0ff */
[----:B------:R-:W-:-:S03]  /*8730*/  LOP3.LUT R5, R5, 0x70, RZ, 0xc0, !PT ;  /* 0x0000007005057812 */ /* 0x000fc600078ec0ff */
[----:B------:R-:W-:-:S05]  /*8740*/  IMAD R3, R7, 0x80, R3 ;  /* 0x0000008007037824 */ /* 0x000fca00078e0203 */
[----:B--2---:R-:W-:-:S05]  /*8750*/  IADD3 R3, R5, R3, R8 ;  /* 0x0000000305037210 */ /* 0x004fca0007ffe008 */
[----:B-1----:R-:W-:-:S04]  /*8760*/  @P0 IMAD.HI.U32 R5, R3, R2, RZ ;  /* 0x0000000203050227 */ /* 0x002fc800078e00ff */
[----:B------:R-:W-:Y:S01]  /*8770*/  IMAD.MOV.U32 R2, RZ, RZ, R3 ;  /* 0x000000ffff027224 */ /* 0x000fe200078e0003 */
[----:B0-----:R-:W-:-:S04]  /*8780*/  @P0 SHF.R.U32.HI R2, RZ, R0, R5 ;  /* 0x00000000ff020219 */ /* 0x001fc80000011605 */
[----:B------:R-:W-:-:S05]  /*8790*/  IADD3 R0, -R2, RZ, RZ ;  /* 0x000000ff02007210 */ /* 0x000fca0007ffe1ff */
[----:B------:R-:W-:Y:S01]  /*87a0*/  IMAD R0, R0, UR4, R3 ;  /* 0x0000000400007c24 */ /* 0x000fe2000f8e0203 */
[----:B------:R-:W-:Y:S01]  /*87b0*/  ULDC.64 UR4, c[0x0][0x428] ;  /* 0x00010a0000047ab9 */ /* 0x000fe20000000a00 */
[----:B------:R-:W-:Y:S01]  /*87c0*/  SHF.R.S32.HI R3, RZ, 0x1f, R2 ;  /* 0x0000001fff037819 */ /* 0x000fe20000011402 */
[----:B---3--:R-:W-:-:S04]  /*87d0*/  IMAD R4, R4, UR4, RZ ;  /* 0x0000000404047c24 */ /* 0x008fc8000f8e02ff */
[C---:B------:R-:W-:Y:S02]  /*87e0*/  IMAD R4, R28.reuse, UR5, R4 ;  /* 0x000000051c047c24 */ /* 0x040fe4000f8e0204 */
[----:B------:R-:W-:Y:S01]  /*87f0*/  IMAD.WIDE.U32 R2, R28, UR4, R2 ;  /* 0x000000041c027c25 */ /* 0x000fe2000f8e0002 */
        /* <DEDUP_REMOVED lines=16> */
.L_x_12779:
[----:B------:R-:W-:Y:S01]  /*8900*/  LEA R5, R22, UR38, 0x3 ;  /* 0x0000002616057c11 */ /* 0x000fe2000f8e18ff */
[----:B------:R-:W-:Y:S01]  /*8910*/  BSSY B1, `(.L_x_12780) ;  /* 0x0000004000017945 */ /* 0x000fe20003800000 */
[----:B------:R-:W-:-:S04]  /*8920*/  SHF.L.U32 R2, R24, 0x1f, RZ ;  /* 0x0000001f18027819 */ /* 0x000fc800000006ff */
[----:B------:R-:W0:Y:S02]  /*8930*/  SYNCS.PHASECHK.TRANS64.TRYWAIT P0, [R5+URZ+0x16840], R2 ;  /* 0x01684002050075a7 */ /* 0x000e24000800017f */
[----:B0-----:R-:W-:Y:S05]  /*8940*/  @!P0 BRA `(.L_x_12781) ;  /* 0x0000003000ec8947 */ /* 0x001fea0003800000 */
.L_x_12861:
[----:B------:R-:W-:Y:S05]  /*8950*/  BSYNC B1 ;  /* 0x0000000000017941 */ /* 0x000fea0003800000 */
.L_x_12780:
[----:B------:R-:W-:Y:S01]  /*8960*/  SHF.R.S32.HI R21, RZ, 0x1f, R0 ;  /* 0x0000001fff157819 */ /* 0x000fe20000011400 */
[----:B------:R-:W-:Y:S01]  /*8970*/  ULDC.64 UR4, c[0x0][0x300] ;  /* 0x0000c00000047ab9 */ /* 0x000fe20000000a00 */
[----:B------:R-:W-:Y:S01]  /*8980*/  LOP3.LUT P1, RZ, R25, 0x1, RZ, 0xc0, !PT ;  /* 0x0000000119ff7812 */ /* 0x000fe2000782c0ff */
[----:B0-----:R-:W-:Y:S01]  /*8990*/  IMAD.WIDE.U32 R2, R0, UR4, RZ ;  /* 0x0000000400027c25 */ /* 0x001fe2000f8e00ff */
[----:B------:R-:W-:-:S03]  /*89a0*/  LEA R8, R22, R29, 0xd ;  /* 0x0000001d16087211 */ /* 0x000fc600078e68ff */
        /* <DEDUP_REMOVED lines=18> */
[----:B------:R-:W0:Y:S01]  /*8ad0*/  S2R R3, SR_TID.X ;  /* 0x0000000000037919 */ /* 0x000e220000002100 */
[----:B------:R-:W-:Y:S01]  /*8ae0*/  LEA R8, R8, UR38, 0x1 ;  /* 0x0000002608087c11 */ /* 0x000fe2000f8e08ff */
[----:B------:R-:W1:Y:S01]  /*8af0*/  SHFL.IDX PT, R2, R9, RZ, 0x181f ;  /* 0x00181fff09027589 */ /* 0x000e6200000e0000 */
[----:B0-----:R-:W-:-:S03]  /*8b00*/  IMAD.SHL.U32 R11, R3, 0x8, RZ ;  /* 0x00000008030b7824 */ /* 0x001fc600078e00ff */
[----:B------:R-:W0:Y:S02]  /*8b10*/  SHFL.IDX PT, R3, R10, RZ, 0x181f ;  /* 0x00181fff0a037589 */ /* 0x000e2400000e0000 */
[----:B------:R-:W-:-:S05]  /*8b20*/  LOP3.LUT R11, R11, 0x38, RZ, 0xc0, !PT ;  /* 0x000000380b0b7812 */ /* 0x000fca00078ec0ff */
[----:B------:R-:W-:-:S05]  /*8b30*/  IMAD.SHL.U32 R7, R11, 0x2, RZ ;  /* 0x000000020b077824 */ /* 0x000fca00078e00ff */
[----:B-1----:R-:W-:-:S05]  /*8b40*/  IADD3 R2, P0, R2, R7, RZ ;  /* 0x0000000702027210 */ /* 0x002fca0007f1e0ff */
[----:B0-----:R-:W-:-:S05]  /*8b50*/  IMAD.X R3, RZ, RZ, R3, P0 ;  /* 0x000000ffff037224 */ /* 0x001fca00000e0603 */
[----:B------:R-:W-:Y:S01]  /*8b60*/  @!PT LDS RZ, [RZ] ;  /* 0x00000000fffff984 */ /* 0x000fe20000000800 */
[----:B------:R0:W-:Y:S04]  /*8b70*/  LDGSTS.E.BYPASS.LTC128B.128 [R8+0xe400], desc[UR50][R2.64], !P1 ;  /* 0x0e40000002087fae */ /* 0x0001e8000c901d72 */
[----:B0-----:R-:W0:Y:S04]  /*8b80*/  SHFL.IDX PT, R2, R9, 0x1, 0x181f ;  /* 0x00381f0009027f89 */ /* 0x001e2800000e0000 */
[----:B------:R-:W1:Y:S01]  /*8b90*/  SHFL.IDX PT, R3, R10, 0x1, 0x181f ;  /* 0x00381f000a037f89 */ /* 0x000e6200000e0000 */
[----:B0-----:R-:W-:-:S05]  /*8ba0*/  IADD3 R2, P0, R2, R7, RZ ;  /* 0x0000000702027210 */ /* 0x001fca0007f1e0ff */
[----:B-1----:R-:W-:-:S05]  /*8bb0*/  IMAD.X R3, RZ, RZ, R3, P0 ;  /* 0x000000ffff037224 */ /* 0x002fca00000e0603 */
        /* <DEDUP_REMOVED lines=18> */
[----:B0-----:R-:W-:-:S04]  /*8ce0*/  IADD3 R2, P0, R2, R7, RZ ;  /* 0x0000000702027210 */ /* 0x001fc80007f1e0ff */
[----:B-1----:R-:W-:-:S05]  /*8cf0*/  IADD3.X R3, RZ, R3, RZ, P0, !PT ;  /* 0x00000003ff037210 */ /* 0x002fca00007fe4ff */
[----:B------:R0:W-:Y:S04]  /*8d00*/  LDGSTS.E.BYPASS.LTC128B.128 [R8+0x10c00], desc[UR50][R2.64], !P1 ;  /* 0x10c0000002087fae */ /* 0x0001e8000c901d72 */
[----:B0-----:R-:W0:Y:S04]  /*8d10*/  SHFL.IDX PT, R2, R9, 0x6, 0x181f ;  /* 0x00d81f0009027f89 */ /* 0x001e2800000e0000 */
[----:B------:R-:W1:Y:S04]  /*8d20*/  SHFL.IDX PT, R3, R10, 0x6, 0x181f ;  /* 0x00d81f000a037f89 */ /* 0x000e6800000e0000 */
[----:B------:R-:W2:Y:S01]  /*8d30*/  SHFL.IDX PT, R10, R10, 0x7, 0x181f ;  /* 0x00f81f000a0a7f89 */ /* 0x000ea200000e0000 */
[----:B0-----:R-:W-:-:S05]  /*8d40*/  IADD3 R2, P0, R2, R7, RZ ;  /* 0x0000000702027210 */ /* 0x001fca0007f1e0ff */
[----:B-1----:R-:W-:-:S05]  /*8d50*/  IMAD.X R3, RZ, RZ, R3, P0 ;  /* 0x000000ffff037224 */ /* 0x002fca00000e0603 */
[----:B------:R0:W-:Y:S04]  /*8d60*/  LDGSTS.E.BYPASS.LTC128B.128 [R8+0x11400], desc[UR50][R2.64], !P1 ;  /* 0x1140000002087fae */ /* 0x0001e8000c901d72 */
[----:B0-2---:R0:W1:Y:S02]  /*8d70*/  SHFL.IDX PT, R2, R9, 0x7, 0x181f ;  /* 0x00f81f0009027f89 */ /* 0x00506400000e0000 */
.L_x_12879:
[----:B-1----:R-:W-:-:S05]  /*8d80*/  IADD3 R2, P0, R2, R7, RZ ;  /* 0x0000000702027210 */ /* 0x002fca0007f1e0ff */
[----:B------:R-:W-:Y:S01]  /*8d90*/  IMAD.X R3, RZ, RZ, R10, P0 ;  /* 0x000000ffff037224 */ /* 0x000fe200000e060a */
[----:B------:R-:W-:-:S04]  /*8da0*/  PLOP3.LUT P0, PT, PT, PT, PT, 0x80, 0x0 ;  /* 0x000000000000781c */ /* 0x000fc80003f0f070 */
[----:B------:R-:W-:Y:S01]  /*8db0*/  @!PT LDS RZ, [RZ] ;  /* 0x00000000fffff984 */ /* 0x000fe20000000800 */
[----:B------:R-:W-:Y:S01]  /*8dc0*/  @!PT LDS RZ, [RZ] ;  /* 0x00000000fffff984 */ /* 0x000fe20000000800 */
[----:B------:R-:W-:Y:S01]  /*8dd0*/  @!PT LDS RZ, [RZ] ;  /* 0x00000000fffff984 */ /* 0x000fe20000000800 */
[----:B------:R1:W-:Y:S01]  /*8de0*/  LDGSTS.E.BYPASS.LTC128B.128 [R8+0x11c00], desc[UR50][R2.64], !P1 ;  /* 0x11c0000002087fae */ /* 0x0003e2000c901d72 */
[----:B------:R-:W-:-:S08]  /*8df0*/  NOP ;  /* 0x0000000000007918 */ /* 0x000fd00000000000 */
.L_x_12783:
        /* <DEDUP_REMOVED lines=11> */
.L_x_12784:
[----:B------:R1:W-:Y:S01]  /*8eb0*/  SYNCS.ARRIVE.TRANS64.A1T0 RZ, [R5+URZ+0x16830], RZ ;  /* 0x016830ff05ff79a7 */ /* 0x0003e2000810003f */
[----:B------:R-:W-:Y:S05]  /*8ec0*/  @!P2 BRA `(.L_x_12785) ;  /* 0x000000000004a947 */ /* 0x000fea0003800000 */
[----:B------:R-:W-:Y:S01]  /*8ed0*/  BPT.TRAP 0x1 ;  /* 0x000000040000795c */ /* 0x000fe20000300000 */
.L_x_12785:
[----:B------:R-:W-:Y:S01]  /*8ee0*/  SHF.L.U32 R2, R20, 0x1f, RZ ;  /* 0x0000001f14027819 */ /* 0x000fe200000006ff */
[----:B------:R-:W-:Y:S01]  /*8ef0*/  BSSY B1, `(.L_x_12786) ;  /* 0x0000004000017945 */ /* 0x000fe20003800000 */
[----:B-1----:R-:W-:-:S04]  /*8f00*/  LEA R5, R6, UR38, 0x3 ;  /* 0x0000002606057c11 */ /* 0x002fc8000f8e18ff */
[----:B------:R-:W1:Y:S02]  /*8f10*/  SYNCS.PHASECHK.TRANS64.TRYWAIT P0, [R5+URZ+0x16860], R2 ;  /* 0x01686002050075a7 */ /* 0x000e64000800017f */
[----:B-1----:R-:W-:Y:S05]  /*8f20*/  @!P0 BRA `(.L_x_12787) ;  /* 0x0000003400c48947 */ /* 0x002fea0003800000 */
.L_x_12880:
[----:B------:R-:W-:Y:S05]  /*8f30*/  BSYNC B1 ;  /* 0x0000000000017941 */ /* 0x000fea0003800000 */
.L_x_12786:
[----:B------:R-:W2:Y:S01]  /*8f40*/  S2R R3, SR_TID.X ;  /* 0x0000000000037919 */ /* 0x000ea20000002100 */
[----:B-1----:R-:W-:Y:S01]  /*8f50*/  IMAD.MOV.U32 R2, RZ, RZ, -0x80 ;  /* 0xffffff80ff027424 */ /* 0x002fe200078e00ff */
[----:B------:R-:W-:Y:S01]  /*8f60*/  UMOV UR4, 0xffffffff ;  /* 0xffffffff00047882 */ /* 0x000fe20000000000 */
[----:B------:R-:W-:Y:S01]  /*8f70*/  LOP3.LUT P2, RZ, R25, 0x2, RZ, 0xc0, !PT ;  /* 0x0000000219ff7812 */ /* 0x000fe2000784c0ff */
[----:B------:R-:W-:Y:S02]  /*8f80*/  IMAD R6, R6, 0x2000, R29 ;  /* 0x0000200006067824 */ /* 0x000fe400078e021d */
[----:B------:R-:W-:Y:S01]  /*8f90*/  IMAD R2, R26, R2, UR36 ;  /* 0x000000241a027e24 */ /* 0x000fe2000f8e0202 */
[----:B--2---:R-:W-:-:S04]  /*8fa0*/  SHF.R.U32.HI R3, RZ, 0x3, R3 ;  /* 0x00000003ff037819 */ /* 0x004fc80000011603 */
[----:B------:R-:W-:-:S05]  /*8fb0*/  LOP3.LUT R3, R3, 0xf, RZ, 0xc0, !PT ;  /* 0x0000000f03037812 */ /* 0x000fca00078ec0ff */
[----:B------:R-:W-:Y:S01]  /*8fc0*/  IMAD.IADD R8, R2, 0x1, -R3 ;  /* 0x0000000102087824 */ /* 0x000fe200078e0a03 */
[----:B------:R-:W-:Y:S06]  /*8fd0*/  BRA.DIV UR4, `(.L_x_12788) ;  /* 0x0000003604ac7947 */ /* 0x000fec000b800000 */
[----:B------:R-:W1:Y:S01]  /*8fe0*/  SHFL.IDX PT, R2, R16, RZ, 0x181f ;  /* 0x00181fff10027589 */ /* 0x000e6200000e0000 */
[----:B------:R-:W-:Y:S02]  /*8ff0*/  ISETP.LT.OR P0, PT, R8, 0x1, P2 ;  /* 0x000000010800780c */ /* 0x000fe40001701670 */
[----:B------:R-:W-:Y:S01]  /*9000*/  LEA R6, R6, UR38, 0x1 ;  /* 0x0000002606067c11 */ /* 0x000fe2000f8e08ff */
[----:B------:R-:W2:Y:S01]  /*9010*/  SHFL.IDX PT, R3, R17, RZ, 0x181f ;  /* 0x00181fff11037589 */ /* 0x000ea200000e0000 */
[----:B-1----:R-:W-:-:S05]  /*9020*/  IADD3 R2, P1, R2, R7, RZ ;  /* 0x0000000702027210 */ /* 0x002fca0007f3e0ff */
[----:B--2---:R-:W-:-:S05]  /*9030*/  IMAD.X R3, RZ, RZ, R3, P1 ;  /* 0x000000ffff037224 */ /* 0x004fca00008e0603 */
[----:B------:R-:W-:Y:S01]  /*9040*/  @!PT LDS RZ, [RZ] ;  /* 0x00000000fffff984 */ /* 0x000fe20000000800 */
[----:B------:R1:W-:Y:S01]  /*9050*/  LDGSTS.E.BYPASS.LTC128B.128 [R6+0x400], desc[UR50][R2.64], !P0 ;  /* 0x0040000002067fae */ /* 0x0003e2000c101d72 */
[----:B------:R-:W-:-:S03]  /*9060*/  ISETP.LT.OR P0, PT, R8, 0x11, P2 ;  /* 0x000000110800780c */ /* 0x000fc60001701670 */
[----:B-1----:R-:W1:Y:S04]  /*9070*/  SHFL.IDX PT, R2, R16, 0x1, 0x181f ;  /* 0x00381f0010027f89 */ /* 0x002e6800000e0000 */
[----:B------:R-:W2:Y:S01]  /*9080*/  SHFL.IDX PT, R3, R17, 0x1, 0x181f ;  /* 0x00381f0011037f89 */ /* 0x000ea200000e0000 */
[----:B-1----:R-:W-:-:S04]  /*9090*/  IADD3 R2, P1, R2, R7, RZ ;  /* 0x0000000702027210 */ /* 0x002fc80007f3e0ff */
[----:B--2---:R-:W-:-:S05]  /*90a0*/  IADD3.X R3, RZ, R3, RZ, P1, !PT ;  /* 0x00000003ff037210 */ /* 0x004fca0000ffe4ff */
[----:B------:R1:W-:Y:S01]  /*90b0*/  LDGSTS.E.BYPASS.LTC128B.128 [R6+0xc00], desc[UR50][R2.64], !P0 ;  /* 0x00c0000002067fae */ /* 0x0003e2000c101d72 */
[----:B------:R-:W-:-:S03]  /*90c0*/  ISETP.LT.OR P0, PT, R8, 0x21, P2 ;  /* 0x000000210800780c */ /* 0x000fc60001701670 */
[----:B-1----:R-:W1:Y:S04]  /*90d0*/  SHFL.IDX PT, R2, R16, 0x2, 0x181f ;  /* 0x00581f0010027f89 */ /* 0x002e6800000e0000 */
[----:B------:R-:W2:Y:S01]  /*90e0*/  SHFL.IDX PT, R3, R17, 0x2, 0x181f ;  /* 0x00581f0011037f89 */ /* 0x000ea200000e0000 */
[----:B-1----:R-:W-:-:S05]  /*90f0*/  IADD3 R2, P1, R2, R7, RZ ;  /* 0x0000000702027210 */ /* 0x002fca0007f3e0ff */
[----:B--2---:R-:W-:-:S05]  /*9100*/  IMAD.X R3, RZ, RZ, R3, P1 ;  /* 0x000000ffff037224 */ /* 0x004fca00008e0603 */
        /* <DEDUP_REMOVED lines=21> */
[----:B------:R-:W2:Y:S04]  /*9260*/  SHFL.IDX PT, R3, R17, 0x6, 0x181f ;  /* 0x00d81f0011037f89 */ /* 0x000ea800000e0000 */
[----:B------:R-:W3:Y:S01]  /*9270*/  SHFL.IDX PT, R17, R17, 0x7, 0x181f ;  /* 0x00f81f0011117f89 */ /* 0x000ee200000e0000 */
[----:B-1----:R-:W-:-:S05]  /*9280*/  IADD3 R2, P1, R2, R7, RZ ;  /* 0x0000000702027210 */ /* 0x002fca0007f3e0ff */
[----:B--2---:R-:W-:-:S05]  /*9290*/  IMAD.X R3, RZ, RZ, R3, P1 ;  /* 0x000000ffff037224 */ /* 0x004fca00008e0603 */
[----:B------:R1:W-:Y:S04]  /*92a0*/  LDGSTS.E.BYPASS.LTC128B.128 [R6+0x3400], desc[UR50][R2.64], !P0 ;  /* 0x0340000002067fae */ /* 0x0003e8000c101d72 */
[----:B-1-3--:R1:W2:Y:S02]  /*92b0*/  SHFL.IDX PT, R2, R16, 0x7, 0x181f ;  /* 0x00f81f0010027f89 */ /* 0x00a2a400000e0000 */
.L_x_12898:
[----:B------:R-:W-:Y:S01]  /*92c0*/  ISETP.LT.OR P0, PT, R8, 0x71, P2 ;  /* 0x000000710800780c */ /* 0x000fe20001701670 */
[----:B------:R-:W-:Y:S01]  /*92d0*/  ULDC.64 UR4, c[0x0][0x328] ;  /* 0x0000ca0000047ab9 */ /* 0x000fe20000000a00 */
[----:B--2---:R-:W-:Y:S01]  /*92e0*/  IADD3 R2, P1, R2, R7, RZ ;  /* 0x0000000702027210 */ /* 0x004fe20007f3e0ff */
[----:B------:R-:W-:-:S04]  /*92f0*/  IMAD R21, R21, UR4, RZ ;  /* 0x0000000415157c24 */ /* 0x000fc8000f8e02ff */
[----:B------:R-:W-:Y:S02]  /*9300*/  IMAD.X R3, RZ, RZ, R17, P1 ;  /* 0x000000ffff037224 */ /* 0x000fe400008e0611 */
[----:B------:R-:W-:-:S04]  /*9310*/  IMAD R21, R0, UR5, R21 ;  /* 0x0000000500157c24 */ /* 0x000fc8000f8e0215 */
[----:B------:R-:W-:Y:S01]  /*9320*/  @!PT LDS RZ, [RZ] ;  /* 0x00000000fffff984 */ /* 0x000fe20000000800 */
[----:B------:R-:W-:Y:S01]  /*9330*/  @!PT LDS RZ, [RZ] ;  /* 0x00000000fffff984 */ /* 0x000fe20000000800 */
[----:B------:R-:W-:Y:S01]  /*9340*/  @!PT LDS RZ, [RZ] ;  /* 0x00000000fffff984 */ /* 0x000fe20000000800 */
[----:B------:R2:W-:Y:S01]  /*9350*/  LDGSTS.E.BYPASS.LTC128B.128 [R6+0x3c00], desc[UR50][R2.64], !P0 ;  /* 0x03c0000002067fae */ /* 0x0005e2000c101d72 */
[----:B------:R-:W-:Y:S01]  /*9360*/  PLOP3.LUT P0, PT, PT, PT, PT, 0x80, 0x0 ;  /* 0x000000000000781c */ /* 0x000fe20003f0f070 */
[----:B------:R-:W-:Y:S01]  /*9370*/  NOP ;  /* 0x0000000000007918 */ /* 0x000fe20000000000 */
[----:B--2---:R-:W-:Y:S01]  /*9380*/  IMAD.WIDE.U32 R2, R0, UR4, RZ ;  /* 0x0000000400027c25 */ /* 0x004fe2000f8e00ff */
        /* <DEDUP_REMOVED lines=12> */
[----:B-1----:R-:W-:-:S04]  /*9450*/  LEA R16, P1, R2, UR4, 0x1 ;  /* 0x0000000402107c11 */ /* 0x002fc8000f8208ff */
[----:B------:R-:W-:-:S09]  /*9460*/  LEA.HI.X R17, R2, UR5, R3, 0x1, P1 ;  /* 0x0000000502117c11 */ /* 0x000fd200088f0c03 */
.L_x_12789:
        /* <DEDUP_REMOVED lines=11> */
.L_x_12790:
        /* <DEDUP_REMOVED lines=8> */
.L_x_12778:
[----:B0-----:R-:W-:-:S05]  /*95a0*/  IMAD.U32 R0, RZ, RZ, UR41 ;  /* 0x00000029ff007e24 */ /* 0x001fca000f8e00ff */
[----:B------:R-:W-:-:S13]  /*95b0*/  ISETP.NE.AND P0, PT, R0, 0x3, PT ;  /* 0x000000030000780c */ /* 0x000fda0003f05270 */
[----:B------:R-:W-:Y:S05]  /*95c0*/  @!P0 BRA `(.L_x_12792) ;  /* 0x0000000000048947 */ /* 0x000fea0003800000 */
[----:B------:R-:W-:Y:S01]  /*95d0*/  BPT.TRAP 0x1 ;  /* 0x000000040000795c */ /* 0x000fe20000300000 */
.L_x_12792:
[----:B------:R-:W-:Y:S01]  /*95e0*/  LEA R4, R22, UR38, 0x3 ;  /* 0x0000002616047c11 */ /* 0x000fe2000f8e18ff */
[----:B------:R-:W-:Y:S01]  /*95f0*/  BSSY B0, `(.L_x_12793) ;  /* 0x0000006000007945 */ /* 0x000fe20003800000 */
[----:B------:R-:W-:Y:S02]  /*9600*/  SHF.L.U32 R3, R24, 0x1f, RZ ;  /* 0x0000001f18037819 */ /* 0x000fe400000006ff */
[----:B------:R-:W-:Y:S02]  /*9610*/  MOV R5, 0xffffff80 ;  /* 0xffffff8000057802 */ /* 0x000fe40000000f00 */
[----:B------:R-:W0:Y:S03]  /*9620*/  SYNCS.PHASECHK.TRANS64.TRYWAIT P0, [R4+URZ+0x16860], R3 ;  /* 0x01686003040075a7 */ /* 0x000e26000800017f */
[----:B------:R-:W-:Y:S01]  /*9630*/  IMAD R6, R18, R5, UR36 ;  /* 0x0000002412067e24 */ /* 0x000fe2000f8e0205 */
[----:B0-----:R-:W-:Y:S06]  /*9640*/  @!P0 BRA `(.L_x_12794) ;  /* 0x0000003800588947 */ /* 0x001fec0003800000 */
.L_x_12899:
[----:B------:R-:W-:Y:S05]  /*9650*/  BSYNC B0 ;  /* 0x0000000000007941 */ /* 0x000fea0003800000 */
.L_x_12793:
[----:B------:R-:W1:Y:S01]  /*9660*/  S2R R0, SR_TID.X ;  /* 0x0000000000007919 */ /* 0x000e620000002100 */
[----:B------:R-:W-:Y:S01]  /*9670*/  UMOV UR4, 0xffffffff ;  /* 0xffffffff00047882 */ /* 0x000fe20000000000 */
[----:B------:R-:W-:Y:S01]  /*9680*/  LOP3.LUT P2, RZ, R25, 0x2, RZ, 0xc0, !PT ;  /* 0x0000000219ff7812 */ /* 0x000fe2000784c0ff */
[----:B------:R-:W-:Y:S01]  /*9690*/  IMAD R8, R22, 0x2000, R29 ;  /* 0x0000200016087824 */ /* 0x000fe200078e021d */
[----:B-1----:R-:W-:-:S04]  /*96a0*/  SHF.R.U32.HI R0, RZ, 0x3, R0 ;  /* 0x00000003ff007819 */ /* 0x002fc80000011600 */
[----:B------:R-:W-:-:S05]  /*96b0*/  LOP3.LUT R0, R0, 0xf, RZ, 0xc0, !PT ;  /* 0x0000000f00007812 */ /* 0x000fca00078ec0ff */
[----:B------:R-:W-:Y:S01]  /*96c0*/  IMAD.IADD R6, R6, 0x1, -R0 ;  /* 0x0000000106067824 */ /* 0x000fe200078e0a00 */
[----:B------:R-:W-:Y:S06]  /*96d0*/  BRA.DIV UR4, `(.L_x_12795) ;  /* 0x0000003a04487947 */ /* 0x000fec000b800000 */
[----:B------:R-:W0:Y:S01]  /*96e0*/  S2R R2, SR_TID.X ;  /* 0x0000000000027919 */ /* 0x000e220000002100 */
[----:B------:R-:W-:Y:S01]  /*96f0*/  ISETP.LT.OR P0, PT, R6, 0x1, P2 ;  /* 0x000000010600780c */ /* 0x000fe20001701670 */
[----:B------:R-:W-:Y:S04]  /*9700*/  SHFL.IDX PT, R0, R17, RZ, 0x181f ;  /* 0x00181fff11007589 */ /* 0x000fe800000e0000 */
[----:B------:R-:W-:Y:S04]  /*9710*/  SHFL.IDX PT, R14, R16, 0x1, 0x181f ;  /* 0x00381f00100e7f89 */ /* 0x000fe800000e0000 */
[----:B------:R-:W-:Y:S04]  /*9720*/  SHFL.IDX PT, R7, R17, 0x1, 0x181f ;  /* 0x00381f0011077f89 */ /* 0x000fe800000e0000 */
[----:B------:R-:W-:Y:S01]  /*9730*/  SHFL.IDX PT, R10, R16, 0x2, 0x181f ;  /* 0x00581f00100a7f89 */ /* 0x000fe200000e0000 */
[----:B0-----:R-:W-:-:S03]  /*9740*/  IMAD.SHL.U32 R3, R2, 0x8, RZ ;  /* 0x0000000802037824 */ /* 0x001fc600078e00ff */
[----:B------:R-:W0:Y:S02]  /*9750*/  SHFL.IDX PT, R2, R16, RZ, 0x181f ;  /* 0x00181fff10027589 */ /* 0x000e2400000e0000 */
[----:B------:R-:W-:-:S05]  /*9760*/  LOP3.LUT R3, R3, 0x38, RZ, 0xc0, !PT ;  /* 0x0000003803037812 */ /* 0x000fca00078ec0ff */
[----:B------:R-:W-:-:S05]  /*9770*/  IMAD.SHL.U32 R5, R3, 0x2, RZ ;  /* 0x0000000203057824 */ /* 0x000fca00078e00ff */
[----:B0-----:R-:W-:-:S05]  /*9780*/  IADD3 R2, P1, R2, R5, RZ ;  /* 0x0000000502027210 */ /* 0x001fca0007f3e0ff */
[----:B------:R-:W-:Y:S01]  /*9790*/  IMAD.X R3, RZ, RZ, R0, P1 ;  /* 0x000000ffff037224 */ /* 0x000fe200008e0600 */
[----:B------:R-:W-:Y:S02]  /*97a0*/  LEA R0, R8, UR38, 0x1 ;  /* 0x0000002608007c11 */ /* 0x000fe4000f8e08ff */
[----:B------:R-:W0:Y:S04]  /*97b0*/  SHFL.IDX PT, R8, R17, 0x2, 0x181f ;  /* 0x00581f0011087f89 */ /* 0x000e2800000e0000 */
[----:B------:R1:W-:Y:S01]  /*97c0*/  LDGSTS.E.BYPASS.LTC128B.128 [R0+0x400], desc[UR50][R2.64], !P0 ;  /* 0x0040000002007fae */ /* 0x0003e2000c101d72 */
[----:B------:R-:W-:Y:S02]  /*97d0*/  ISETP.LT.OR P0, PT, R6, 0x11, P2 ;  /* 0x000000110600780c */ /* 0x000fe40001701670 */
[----:B-1----:R-:W-:-:S02]  /*97e0*/  IADD3 R2, P1, R14, R5, RZ ;  /* 0x000000050e027210 */ /* 0x002fc40007f3e0ff */
[----:B------:R-:W1:Y:S03]  /*97f0*/  SHFL.IDX PT, R14, R16, 0x3, 0x181f ;  /* 0x00781f00100e7f89 */ /* 0x000e6600000e0000 */
[----:B------:R-:W-:Y:S02]  /*9800*/  IMAD.X R3, RZ, RZ, R7, P1 ;  /* 0x000000ffff037224 */ /* 0x000fe400008e0607 */
[----:B------:R-:W2:Y:S04]  /*9810*/  SHFL.IDX PT, R7, R17, 0x3, 0x181f ;  /* 0x00781f0011077f89 */ /* 0x000ea800000e0000 */
[----:B------:R3:W-:Y:S01]  /*9820*/  LDGSTS.E.BYPASS.LTC128B.128 [R0+0xc00], desc[UR50][R2.64], !P0 ;  /* 0x00c0000002007fae */ /* 0x0007e2000c101d72 */
[----:B------:R-:W-:-:S02]  /*9830*/  ISETP.LT.OR P0, PT, R6, 0x21, P2 ;  /* 0x000000210600780c */ /* 0x000fc40001701670 */
[----:B---3--:R-:W-:Y:S02]  /*9840*/  IADD3 R2, P1, R10, R5, RZ ;  /* 0x000000050a027210 */ /* 0x008fe40007f3e0ff */
[----:B------:R-:W3:Y:S03]  /*9850*/  SHFL.IDX PT, R10, R16, 0x4, 0x181f ;  /* 0x00981f00100a7f89 */ /* 0x000ee600000e0000 */
[----:B0-----:R-:W-:Y:S02]  /*9860*/  IMAD.X R3, RZ, RZ, R8, P1 ;  /* 0x000000ffff037224 */ /* 0x001fe400008e0608 */
[----:B------:R-:W0:Y:S04]  /*9870*/  SHFL.IDX PT, R8, R17, 0x4, 0x181f ;  /* 0x00981f0011087f89 */ /* 0x000e2800000e0000 */
[----:B------:R1:W-:Y:S01]  /*9880*/  LDGSTS.E.BYPASS.LTC128B.128 [R0+0x1400], desc[UR50][R2.64], !P0 ;  /* 0x0140000002007fae */ /* 0x0003e2000c101d72 */
[----:B------:R-:W-:-:S02]  /*9890*/  ISETP.LT.OR P0, PT, R6, 0x31, P2 ;  /* 0x000000310600780c */ /* 0x000fc40001701670 */
[----:B-1----:R-:W-:Y:S02]  /*98a0*/  IADD3 R2, P1, R14, R5, RZ ;  /* 0x000000050e027210 */ /* 0x002fe40007f3e0ff */
[----:B------:R-:W1:Y:S02]  /*98b0*/  SHFL.IDX PT, R14, R16, 0x5, 0x181f ;  /* 0x00b81f00100e7f89 */ /* 0x000e6400000e0000 */
[----:B--2---:R-:W-:Y:S02]  /*98c0*/  IADD3.X R3, RZ, R7, RZ, P1, !PT ;  /* 0x00000007ff037210 */ /* 0x004fe40000ffe4ff */
[----:B------:R-:W2:Y:S05]  /*98d0*/  SHFL.IDX PT, R7, R17, 0x5, 0x181f ;  /* 0x00b81f0011077f89 */ /* 0x000eaa00000e0000 */
        /* <DEDUP_REMOVED lines=9> */
[----:B------:R1:W4:Y:S03]  /*9970*/  SHFL.IDX PT, R14, R16, 0x7, 0x181f ;  /* 0x00f81f00100e7f89 */ /* 0x00032600000e0000 */
[----:B--2---:R-:W-:Y:S02]  /*9980*/  IMAD.X R3, RZ, RZ, R7, P1 ;  /* 0x000000ffff037224 */ /* 0x004fe400008e0607 */
[----:B------:R1:W2:Y:S04]  /*9990*/  SHFL.IDX PT, R7, R17, 0x7, 0x181f ;  /* 0x00f81f0011077f89 */ /* 0x0002a800000e0000 */
[----:B------:R3:W-:Y:S01]  /*99a0*/  LDGSTS.E.BYPASS.LTC128B.128 [R0+0x2c00], desc[UR50][R2.64], !P0 ;  /* 0x02c0000002007fae */ /* 0x0007e2000c101d72 */
[----:B------:R-:W-:-:S02]  /*99b0*/  ISETP.LT.OR P0, PT, R6, 0x61, P2 ;  /* 0x000000610600780c */ /* 0x000fc40001701670 */
[----:B---3--:R-:W-:-:S05]  /*99c0*/  IADD3 R2, P1, R10, R5, RZ ;  /* 0x000000050a027210 */ /* 0x008fca0007f3e0ff */
[----:B0-----:R-:W-:-:S06]  /*99d0*/  IMAD.X R3, RZ, RZ, R8, P1 ;  /* 0x000000ffff037224 */ /* 0x001fcc00008e0608 */
[----:B--2-4-:R1:W-:Y:S02]  /*99e0*/  LDGSTS.E.BYPASS.LTC128B.128 [R0+0x3400], desc[UR50][R2.64], !P0 ;  /* 0x0340000002007fae */ /* 0x0143e4000c101d72 */
.L_x_12917:
[----:B------:R-:W-:Y:S02]  /*99f0*/  ISETP.LT.OR P0, PT, R6, 0x71, P2 ;  /* 0x000000710600780c */ /* 0x000fe40001701670 */
[----:B-1----:R-:W-:-:S05]  /*9a00*/  IADD3 R2, P1, R14, R5, RZ ;  /* 0x000000050e027210 */ /* 0x002fca0007f3e0ff */
[----:B------:R-:W-:-:S06]  /*9a10*/  IMAD.X R3, RZ, RZ, R7, P1 ;  /* 0x000000ffff037224 */ /* 0x000fcc00008e0607 */
[----:B------:R-:W-:Y:S01]  /*9a20*/  @!PT LDS RZ, [RZ] ;  /* 0x00000000fffff984 */ /* 0x000fe20000000800 */
[----:B------:R-:W-:Y:S01]  /*9a30*/  @!PT LDS RZ, [RZ] ;  /* 0x00000000fffff984 */ /* 0x000fe20000000800 */
[----:B------:R-:W-:Y:S01]  /*9a40*/  @!PT LDS RZ, [RZ] ;  /* 0x00000000fffff984 */ /* 0x000fe20000000800 */
[----:B------:R0:W-:Y:S01]  /*9a50*/  LDGSTS.E.BYPASS.LTC128B.128 [R0+0x3c00], desc[UR50][R2.64], !P0 ;  /* 0x03c0000002007fae */ /* 0x0001e2000c101d72 */
[----:B------:R-:W-:Y:S01]  /*9a60*/  PLOP3.LUT P0, PT, PT, PT, PT, 0x80, 0x0 ;  /* 0x000000000000781c */ /* 0x000fe20003f0f070 */
[----:B------:R-:W-:-:S12]  /*9a70*/  NOP ;  /* 0x0000000000007918 */ /* 0x000fd80000000000 */
.L_x_12796:
        /* <DEDUP_REMOVED lines=11> */
.L_x_12797:
[----:B------:R-:W2:Y:S01]  /*9b30*/  LDL.LU R2, [R1+0x8] ;  /* 0x0000080001027983 */ /* 0x000ea20000300800 */
[----:B------:R-:W-:Y:S01]  /*9b40*/  ULDC UR4, c[0x0][0xc34] ;  /* 0x00030d0000047ab9 */ /* 0x000fe20000000800 */
[----:B------:R0:W-:Y:S02]  /*9b50*/  SYNCS.ARRIVE.TRANS64.A1T0 RZ, [R4+URZ+0x16850], RZ ;  /* 0x016850ff04ff79a7 */ /* 0x0001e4000810003f */
[----:B------:R-:W3:Y:S01]  /*9b60*/  LDL.LU R0, [R1+0xc] ;  /* 0x00000c0001007983 */ /* 0x000ee20000300800 */
[----:B------:R-:W-:-:S05]  /*9b70*/  VIADD R22, R22, 0x1 ;  /* 0x0000000116167836 */ /* 0x000fca0000000000 */
[----:B------:R-:W-:-:S04]  /*9b80*/  ISETP.NE.AND P0, PT, R22, 0x2, PT ;  /* 0x000000021600780c */ /* 0x000fc80003f05270 */
[----:B------:R-:W-:Y:S02]  /*9b90*/  SEL R3, RZ, 0x1, P0 ;  /* 0x00000001ff037807 */ /* 0x000fe40000000000 */
[----:B------:R-:W-:Y:S02]  /*9ba0*/  SEL R22, R22, RZ, P0 ;  /* 0x000000ff16167207 */ /* 0x000fe40000000000 */
[----:B------:R-:W-:Y:S01]  /*9bb0*/  LOP3.LUT R24, R24, R3, RZ, 0x3c, !PT ;  /* 0x0000000318187212 */ /* 0x000fe200078e3cff */
[----:B--2---:R-:W-:Y:S01]  /*9bc0*/  VIADD R2, R2, UR43 ;  /* 0x0000002b02027c36 */ /* 0x004fe20008000000 */
[----:B---3--:R-:W-:-:S04]  /*9bd0*/  IADD3 R0, R0, 0x1, RZ ;  /* 0x0000000100007810 */ /* 0x008fc80007ffe0ff */
[----:B------:R0:W-:Y:S01]  /*9be0*/  STL [R1+0x8], R2 ;  /* 0x0000080201007387 */ /* 0x0001e20000100800 */
[----:B------:R-:W-:-:S03]  /*9bf0*/  ISETP.GE.AND P1, PT, R2, UR4, PT ;  /* 0x0000000402007c0c */ /* 0x000fc6000bf26270 */
[----:B------:R0:W-:Y:S10]  /*9c00*/  STL [R1+0xc], R0 ;  /* 0x00000c0001007387 */ /* 0x0001f40000100800 */
[----:B0-----:R-:W-:Y:S05]  /*9c10*/  @!P1 BRA `(.L_x_12798) ;  /* 0xffffffc800909947 */ /* 0x001fea000383ffff */
[----:B------:R-:W-:-:S07]  /*9c20*/  LOP3.LUT R0, R0, 0x1, RZ, 0xc, !PT ;  /* 0x0000000100007812 */ /* 0x000fce00078e0cff */
.L_x_12763:
[----:B------:R-:W0:Y:S01]  /*9c30*/  S2R R3, SR_CgaCtaId ;  /* 0x0000000000037919 */ /* 0x000e220000008800 */
[----:B------:R-:W-:Y:S01]  /*9c40*/  MOV R2, 0x400 ;  /* 0x0000040000027802 */ /* 0x000fe20000000f00 */
[----:B------:R-:W-:Y:S01]  /*9c50*/  BSSY B0, `(.L_x_12799) ;  /* 0x0000005000007945 */ /* 0x000fe20003800000 */
[----:B------:R-:W-:Y:S02]  /*9c60*/  SHF.L.U32 R0, R0, 0x1f, RZ ;  /* 0x0000001f00007819 */ /* 0x000fe400000006ff */
[----:B0-----:R-:W-:-:S04]  /*9c70*/  LEA R7, R3, R2, 0x18 ;  /* 0x0000000203077211 */ /* 0x001fc800078ec0ff */
[----:B------:R-:W0:Y:S02]  /*9c80*/  SYNCS.PHASECHK.TRANS64.TRYWAIT P0, [R7+URZ+0x16820], R0 ;  /* 0x01682000070075a7 */ /* 0x000e24000800017f */
[----:B0-----:R-:W-:Y:S05]  /*9c90*/  @!P0 BRA `(.L_x_12800) ;  /* 0x0000003c00208947 */ /* 0x001fea0003800000 */
.L_x_12918:
[----:B-1----:R-:W-:Y:S05]  /*9ca0*/  BSYNC B0 ;  /* 0x0000000000007941 */ /* 0x002fea0003800000 */
.L_x_12799:
[----:B------:R-:W-:-:S03]  /*9cb0*/  UMOV UR4, 0xffffffff ;  /* 0xffffffff00047882 */ /* 0x000fc60000000000 */
[----:B------:R-:W-:Y:S05]  /*9cc0*/  BRA.DIV UR4, `(.L_x_12801) ;  /* 0x0000003e04287947 */ /* 0x000fea000b800000 */
[----:B0-----:R-:W0:Y:S02]  /*9cd0*/  S2R R0, SR_TID.X ;  /* 0x0000000000007919 */ /* 0x001e240000002100 */
[----:B0-----:R-:W-:-:S04]  /*9ce0*/  SHF.R.U32.HI R0, RZ, 0x5, R0 ;  /* 0x00000005ff007819 */ /* 0x001fc80000011600 */
[----:B------:R-:W-:-:S05]  /*9cf0*/  LOP3.LUT R0, R0, 0x3, RZ, 0xc0, !PT ;  /* 0x0000000300007812 */ /* 0x000fca00078ec0ff */
[----:B------:R0:W1:Y:S02]  /*9d00*/  SHFL.IDX PT, R14, R0, RZ, 0x1f ;  /* 0x00001fff000e7589 */ /* 0x00006400000e0000 */
.L_x_12921:
[----:B-1----:R-:W-:Y:S01]  /*9d10*/  ISETP.NE.AND P0, PT, R14, RZ, PT ;  /* 0x000000ff0e00720c */ /* 0x002fe20003f05270 */
[----:B------:R-:W-:-:S12]  /*9d20*/  BSSY B0, `(.L_x_12802) ;  /* 0x0000024000007945 */ /* 0x000fd80003800000 */
[----:B------:R-:W-:Y:S05]  /*9d30*/  @P0 BRA `(.L_x_12803) ;  /* 0x0000000000880947 */ /* 0x000fea0003800000 */
[----:B------:R-:W-:-:S03]  /*9d40*/  UMOV UR4, 0xffffffff ;  /* 0xffffffff00047882 */ /* 0x000fc60000000000 */
[----:B------:R-:W-:Y:S05]  /*9d50*/  BRA.DIV UR4, `(.L_x_12804) ;  /* 0x0000003e04387947 */ /* 0x000fea000b800000 */
[----:B------:R-:W-:-:S13]  /*9d60*/  ELECT P6, URZ, PT ;  /* 0x00000000003f782f */ /* 0x000fda00038c0000 */
.L_x_12924:
[----:B------:R-:W-:Y:S05]  /*9d70*/  @!P6 BRA `(.L_x_12803) ;  /* 0x000000000078e947 */ /* 0x000fea0003800000 */
[----:B------:R-:W-:-:S06]  /*9d80*/  ULOP3.LUT UR4, UR39, 0x2, URZ, 0xfc, !UPT ;  /* 0x0000000227047892 */ /* 0x000fcc000f8efc3f */
[----:B0-----:R-:W-:-:S05]  /*9d90*/  IMAD.U32 R0, RZ, RZ, UR4 ;  /* 0x00000004ff007e24 */ /* 0x001fca000f8e00ff */
[----:B------:R-:W-:-:S13]  /*9da0*/  ISETP.NE.AND P0, PT, R0, 0x3, PT ;  /* 0x000000030000780c */ /* 0x000fda0003f05270 */
[----:B------:R-:W-:Y:S05]  /*9db0*/  @!P0 BRA `(.L_x_12805) ;  /* 0x0000000000048947 */ /* 0x000fea0003800000 */
[----:B------:R-:W-:Y:S01]  /*9dc0*/  BPT.TRAP 0x1 ;  /* 0x000000040000795c */ /* 0x000fe20000300000 */
.L_x_12805:
[----:B------:R-:W-:Y:S01]  /*9dd0*/  IMAD R5, R22, 0x8, R7 ;  /* 0x0000000816057824 */ /* 0x000fe200078e0207 */
[----:B------:R-:W-:Y:S01]  /*9de0*/  SHF.L.U32 R0, R24, 0x1f, RZ ;  /* 0x0000001f18007819 */ /* 0x000fe200000006ff */
[----:B------:R-:W-:-:S03]  /*9df0*/  VIADD R22, R22, 0x1 ;  /* 0x0000000116167836 */ /* 0x000fc60000000000 */
[----:B------:R-:W0:Y:S02]  /*9e00*/  SYNCS.PHASECHK.TRANS64.TRYWAIT P1, [R5+URZ+0x16840], R0 ;  /* 0x01684000050075a7 */ /* 0x000e24000802017f */
[----:B------:R-:W-:-:S04]  /*9e10*/  ISETP.NE.AND P2, PT, R22, 0x2, PT ;  /* 0x000000021600780c */ /* 0x000fc80003f45270 */
[----:B------:R-:W-:Y:S01]  /*9e20*/  SEL R3, RZ, 0x1, P2 ;  /* 0x00000001ff037807 */ /* 0x000fe20001000000 */
[----:B0-----:R-:W-:Y:S08]  /*9e30*/  @!P1 BRA `(.L_x_12806) ;  /* 0x0000003c00209947 */ /* 0x001ff00003800000 */
.L_x_12925:
[----:B------:R-:W-:Y:S02]  /*9e40*/  SEL R22, R22, RZ, P2 ;  /* 0x000000ff16167207 */ /* 0x000fe40001000000 */
[----:B------:R-:W-:Y:S01]  /*9e50*/  LOP3.LUT R2, R24, R3, RZ, 0x3c, !PT ;  /* 0x0000000318027212 */ /* 0x000fe200078e3cff */
[----:B------:R-:W-:Y:S06]  /*9e60*/  @!P0 BRA `(.L_x_12807) ;  /* 0x0000000000048947 */ /* 0x000fec0003800000 */
[----:B------:R-:W-:Y:S01]  /*9e70*/  BPT.TRAP 0x1 ;  /* 0x000000040000795c */ /* 0x000fe20000300000 */
.L_x_12807:
[----:B------:R-:W-:Y:S01]  /*9e80*/  IMAD R3, R22, 0x8, R7 ;  /* 0x0000000816037824 */ /* 0x000fe200078e0207 */
[----:B------:R-:W-:-:S04]  /*9e90*/  SHF.L.U32 R2, R2, 0x1f, RZ ;  /* 0x0000001f02027819 */ /* 0x000fc800000006ff */
[----:B------:R-:W1:Y:S02]  /*9ea0*/  SYNCS.PHASECHK.TRANS64.TRYWAIT P1, [R3+URZ+0x16840], R2 ;  /* 0x01684002030075a7 */ /* 0x000e64000802017f */
[----:B-1----:R-:W-:Y:S05]  /*9eb0*/  @!P1 BRA `(.L_x_12808) ;  /* 0x0000003c00149947 */ /* 0x002fea0003800000 */
.L_x_12926:
[----:B------:R-:W-:Y:S05]  /*9ec0*/  @!P0 BRA `(.L_x_12809) ;  /* 0x0000000000048947 */ /* 0x000fea0003800000 */
[----:B------:R-:W-:Y:S01]  /*9ed0*/  BPT.TRAP 0x1 ;  /* 0x000000040000795c */ /* 0x000fe20000300000 */
.L_x_12809:
[----:B------:R-:W2:Y:S02]  /*9ee0*/  SYNCS.PHASECHK.TRANS64.TRYWAIT P1, [R5+URZ+0x16860], R0 ;  /* 0x01686000050075a7 */ /* 0x000ea4000802017f */
[----:B--2---:R-:W-:Y:S05]  /*9ef0*/  @!P1 BRA `(.L_x_12810) ;  /* 0x0000003c00189947 */ /* 0x004fea0003800000 */
.L_x_12927:
[----:B------:R-:W-:Y:S05]  /*9f00*/  @!P0 BRA `(.L_x_12811) ;  /* 0x0000000000048947 */ /* 0x000fea0003800000 */
[----:B------:R-:W-:Y:S01]  /*9f10*/  BPT.TRAP 0x1 ;  /* 0x000000040000795c */ /* 0x000fe20000300000 */
.L_x_12811:
[----:B---3--:R3:W4:Y:S02]  /*9f20*/  SYNCS.PHASECHK.TRANS64.TRYWAIT P0, [R3+URZ+0x16860], R2 ;  /* 0x01686002030075a7 */ /* 0x008724000800017f */
[----:B----4-:R-:W-:Y:S05]  /*9f30*/  @!P0 NANOSLEEP.SYNCS 0x989680 ;  /* 0x009896800000895d */ /* 0x010fea0003900000 */
[----:B------:R-:W4:Y:S02]  /*9f40*/  @!P0 SYNCS.PHASECHK.TRANS64 P0, [R3+URZ+0x16860], R2 ;  /* 0x01686002030085a7 */ /* 0x000f24000800007f */
[----:B----4-:R-:W-:Y:S05]  /*9f50*/  @!P0 BRA `(.L_x_12811) ;  /* 0xfffffffc00f08947 */ /* 0x010fea000383ffff */
.L_x_12803:
[----:B------:R-:W-:Y:S05]  /*9f60*/  BSYNC B0 ;  /* 0x0000000000007941 */ /* 0x000fea0003800000 */
.L_x_12802:
[----:B------:R-:W-:Y:S05]  /*9f70*/  EXIT ;  /* 0x000000000000794d */ /* 0x000fea0003800000 */
.L_x_12739:
[----:B0-----:R-:W-:-:S04]  /*9f80*/  IMAD.U32 R3, RZ, RZ, UR44 ;  /* 0x0000002cff037e24 */ /* 0x001fc8000f8e00ff */
[----:B------:R0:W1:Y:S03]  /*9f90*/  SYNCS.PHASECHK.TRANS64.TRYWAIT P1, [R3+URZ+0x16800], R0 ;  /* 0x01680000030075a7 */ /* 0x000066000802017f */
[----:B-1----:R-:W-:Y:S05]  /*9fa0*/  @!P1 NANOSLEEP.SYNCS 0x989680 ;  /* 0x009896800000995d */ /* 0x002fea0003900000 */
[----:B------:R-:W1:Y:S02]  /*9fb0*/  @!P1 SYNCS.PHASECHK.TRANS64 P1, [R3+URZ+0x16800], R0 ;  /* 0x01680000030095a7 */ /* 0x000e64000802007f */
[----:B-1----:R-:W-:Y:S05]  /*9fc0*/  @!P1 BRA `(.L_x_12739) ;  /* 0xfffffffc00ec9947 */ /* 0x002fea000383ffff */
[----:B------:R-:W-:Y:S05]  /*9fd0*/  BRA `(.L_x_12812) ;  /* 0xffffff7000287947 */ /* 0x000fea000383ffff */
.L_x_12743:
[----:B-1----:R1:W2:Y:S02]  /*9fe0*/  SYNCS.PHASECHK.TRANS64.TRYWAIT P1, [R4+URZ+0x16830], R3 ;  /* 0x01683003040075a7 */ /* 0x0022a4000802017f */
[----:B--2---:R-:W-:Y:S05]  /*9ff0*/  @!P1 NANOSLEEP.SYNCS 0x989680 ;  /* 0x009896800000995d */ /* 0x004fea0003900000 */
[----:B------:R-:W2:Y:S02]  /*a000*/  @!P1 SYNCS.PHASECHK.TRANS64 P1, [R4+URZ+0x16830], R3 ;  /* 0x01683003040095a7 */ /* 0x000ea4000802007f */
[----:B--2---:R-:W-:Y:S05]  /*a010*/  @!P1 BRA `(.L_x_12743) ;  /* 0xfffffffc00f09947 */ /* 0x004fea000383ffff */
[----:B------:R-:W-:Y:S05]  /*a020*/  BRA `(.L_x_12742) ;  /* 0xffffff7000487947 */ /* 0x000fea000383ffff */
.L_x_12749:
[----:B-1----:R-:W-:-:S04]  /*a030*/  IMAD.U32 R3, RZ, RZ, UR6 ;  /* 0x00000006ff037e24 */ /* 0x002fc8000f8e00ff */
[----:B------:R1:W2:Y:S03]  /*a040*/  SYNCS.PHASECHK.TRANS64.TRYWAIT P1, [R3+URZ+0x16830], R0 ;  /* 0x01683000030075a7 */ /* 0x0002a6000802017f */
[----:B--2---:R-:W-:Y:S05]  /*a050*/  @!P1 NANOSLEEP.SYNCS 0x989680 ;  /* 0x009896800000995d */ /* 0x004fea0003900000 */
[----:B------:R-:W2:Y:S02]  /*a060*/  @!P1 SYNCS.PHASECHK.TRANS64 P1, [R3+URZ+0x16830], R0 ;  /* 0x01683000030095a7 */ /* 0x000ea4000802007f */
[----:B--2---:R-:W-:Y:S05]  /*a070*/  @!P1 BRA `(.L_x_12749) ;  /* 0xfffffffc00ec9947 */ /* 0x004fea000383ffff */
[----:B------:R-:W-:Y:S05]  /*a080*/  BRA `(.L_x_12746) ;  /* 0xffffff9000647947 */ /* 0x000fea000383ffff */
.L_x_12753:
[----:B-1----:R-:W-:-:S04]  /*a090*/  IMAD.U32 R3, RZ, RZ, UR6 ;  /* 0x00000006ff037e24 */ /* 0x002fc8000f8e00ff */
[----:B------:R1:W2:Y:S03]  /*a0a0*/  SYNCS.PHASECHK.TRANS64.TRYWAIT P1, [R3+URZ+0x16850], R0 ;  /* 0x01685000030075a7 */ /* 0x0002a6000802017f */
[----:B--2---:R-:W-:Y:S05]  /*a0b0*/  @!P1 NANOSLEEP.SYNCS 0x989680 ;  /* 0x009896800000995d */ /* 0x004fea0003900000 */
[----:B------:R-:W2:Y:S02]  /*a0c0*/  @!P1 SYNCS.PHASECHK.TRANS64 P1, [R3+URZ+0x16850], R0 ;  /* 0x01685000030095a7 */ /* 0x000ea4000802007f */
[----:B--2---:R-:W-:Y:S05]  /*a0d0*/  @!P1 BRA `(.L_x_12753) ;  /* 0xfffffffc00ec9947 */ /* 0x004fea000383ffff */
[----:B------:R-:W-:Y:S05]  /*a0e0*/  BRA `(.L_x_12750) ;  /* 0xffffff9000e07947 */ /* 0x000fea000383ffff */
.L_x_12760:
[----:B-1----:R-:W-:-:S04]  /*a0f0*/  MOV R11, UR4 ;  /* 0x00000004000b7c02 */ /* 0x002fc80008000f00 */
[----:B------:R1:W2:Y:S03]  /*a100*/  SYNCS.PHASECHK.TRANS64.TRYWAIT P1, [R11+URZ+0x16850], R4 ;  /* 0x016850040b0075a7 */ /* 0x0002a6000802017f */
[----:B--2---:R-:W-:Y:S05]  /*a110*/  @!P1 NANOSLEEP.SYNCS 0x989680 ;  /* 0x009896800000995d */ /* 0x004fea0003900000 */
[----:B------:R-:W2:Y:S02]  /*a120*/  @!P1 SYNCS.PHASECHK.TRANS64 P1, [R11+URZ+0x16850], R4 ;  /* 0x016850040b0095a7 */ /* 0x000ea4000802007f */
[----:B--2---:R-:W-:Y:S05]  /*a130*/  @!P1 BRA `(.L_x_12760) ;  /* 0xfffffffc00ec9947 */ /* 0x004fea000383ffff */
[----:B------:R-:W-:Y:S05]  /*a140*/  BRA `(.L_x_12759) ;  /* 0xffffffac00507947 */ /* 0x000fea000383ffff */
.L_x_12767:
        /* <DEDUP_REMOVED lines=11> */
.L_x_12814:
[----:B------:R-:W-:Y:S05]  /*a200*/  BSYNC B0 ;  /* 0x0000000000007941 */ /* 0x000fea0003800000 */
.L_x_12813:
[----:B------:R-:W-:Y:S05]  /*a210*/  BRA `(.L_x_12815) ;  /* 0xffffffcc00107947 */ /* 0x000fea000383ffff */
.L_x_12770:
[----:B0-----:R0:W1:Y:S02]  /*a220*/  SYNCS.PHASECHK.TRANS64.TRYWAIT P0, [R0+URZ+0x16840], R2 ;  /* 0x01684002000075a7 */ /* 0x001064000800017f */
[----:B-1----:R-:W-:Y:S05]  /*a230*/  @!P0 NANOSLEEP.SYNCS 0x989680 ;  /* 0x009896800000895d */ /* 0x002fea0003900000 */
[----:B------:R-:W1:Y:S02]  /*a240*/  @!P0 SYNCS.PHASECHK.TRANS64 P0, [R0+URZ+0x16840], R2 ;  /* 0x01684002000085a7 */ /* 0x000e64000800007f */
[----:B-1----:R-:W-:Y:S05]  /*a250*/  @!P0 BRA `(.L_x_12770) ;  /* 0xfffffffc00f08947 */ /* 0x002fea000383ffff */
[----:B------:R-:W-:Y:S05]  /*a260*/  BRA `(.L_x_12816) ;  /* 0xffffffcc006c7947 */ /* 0x000fea000383ffff */
.L_x_12771:
        /* <DEDUP_REMOVED lines=8> */
.L_x_12818:
[----:B------:R-:W-:Y:S05]  /*a2f0*/  BSYNC B0 ;  /* 0x0000000000007941 */ /* 0x000fea0003800000 */
.L_x_12817:
[----:B------:R-:W-:Y:S01]  /*a300*/  IMAD.MOV.U32 R13, RZ, RZ, R4 ;  /* 0x000000ffff0d7224 */ /* 0x000fe200078e0004 */
[----:B------:R-:W-:Y:S01]  /*a310*/  ISETP.GE.AND P1, PT, R9, 0x1, PT ;  /* 0x000000010900780c */ /* 0x000fe20003f26270 */
[----:B------:R-:W-:Y:S02]  /*a320*/  IMAD.MOV.U32 R12, RZ, RZ, RZ ;  /* 0x000000ffff0c7224 */ /* 0x000fe400078e00ff */
[----:B------:R-:W-:Y:S02]  /*a330*/  IMAD.MOV.U32 R11, RZ, RZ, 0x181f ;  /* 0x0000181fff0b7424 */ /* 0x000fe400078e00ff */
[----:B------:R-:W-:Y:S02]  /*a340*/  IMAD.MOV.U32 R15, RZ, RZ, -0x1 ;  /* 0xffffffffff0f7424 */ /* 0x000fe400078e00ff */
[----:B------:R-:W-:-:S07]  /*a350*/  IMAD.MOV.U32 R2, RZ, RZ, R14 ;  /* 0x000000ffff027224 */ /* 0x000fce00078e000e */
[----:B------:R-:W-:Y:S05]  /*a360*/  WARPSYNC.COLLECTIVE R15, `(.L_x_12819) ;  /* 0x000000000f087348 */ /* 0x000fea0003c00000 */
[----:B------:R0:W1:Y:S02]  /*a370*/  SHFL.IDX P6, R14, R13, R12, R11 ;  /* 0x0000000c0d0e7389 */ /* 0x00006400000c000b */
[----:B01----:R-:W-:Y:S01]  /*a380*/  ENDCOLLECTIVE ;  /* 0x000000000000791b */ /* 0x003fe20003800000 */
.L_x_12819:
[----:B------:R-:W-:Y:S02]  /*a390*/  @P1 LEA R7, R6, UR38, 0x1 ;  /* 0x0000002606071c11 */ /* 0x000fe4000f8e08ff */
[----:B------:R-:W-:Y:S01]  /*a3a0*/  MOV R13, R5 ;  /* 0x00000005000d7202 */ /* 0x000fe20000000f00 */
[----:B------:R-:W-:Y:S02]  /*a3b0*/  IMAD.MOV.U32 R12, RZ, RZ, 0x1 ;  /* 0x00000001ff0c7424 */ /* 0x000fe400078e00ff */
[----:B------:R-:W-:-:S07]  /*a3c0*/  IMAD.MOV.U32 R3, RZ, RZ, R14 ;  /* 0x000000ffff037224 */ /* 0x000fce00078e000e */
[----:B------:R-:W-:Y:S05]  /*a3d0*/  WARPSYNC.COLLECTIVE R15, `(.L_x_12820) ;  /* 0x000000000f087348 */ /* 0x000fea0003c00000 */
[----:B------:R0:W1:Y:S02]  /*a3e0*/  SHFL.IDX P6, R14, R13, R12, R11 ;  /* 0x0000000c0d0e7389 */ /* 0x00006400000c000b */
[----:B01----:R-:W-:Y:S01]  /*a3f0*/  ENDCOLLECTIVE ;  /* 0x000000000000791b */ /* 0x003fe20003800000 */
.L_x_12820:
        /* <DEDUP_REMOVED lines=9> */
[----:B------:R0:W-:Y:S01]  /*a490*/  @P1 LDGSTS.E.BYPASS.LTC128B.128 [R7+0xe400], desc[UR50][R2.64], !P2 ;  /* 0x0e40000002071fae */ /* 0x0001e2000d101d72 */
[----:B------:R-:W-:Y:S01]  /*a4a0*/  ISETP.GE.AND P1, PT, R9, 0x11, PT ;  /* 0x000000110900780c */ /* 0x000fe20003f26270 */
[----:B0-----:R-:W-:-:S12]  /*a4b0*/  IMAD.MOV.U32 R2, RZ, RZ, R14 ;  /* 0x000000ffff027224 */ /* 0x001fd800078e000e */
[----:B------:R-:W-:Y:S05]  /*a4c0*/  WARPSYNC.COLLECTIVE R15, `(.L_x_12821) ;  /* 0x000000000f087348 */ /* 0x000fea0003c00000 */
[----:B------:R0:W1:Y:S02]  /*a4d0*/  SHFL.IDX P6, R14, R13, R12, R11 ;  /* 0x0000000c0d0e7389 */ /* 0x00006400000c000b */
[----:B01----:R-:W-:Y:S01]  /*a4e0*/  ENDCOLLECTIVE ;  /* 0x000000000000791b */ /* 0x003fe20003800000 */
.L_x_12821:
[----:B------:R-:W-:Y:S01]  /*a4f0*/  @P1 LEA R7, R6, UR38, 0x1 ;  /* 0x0000002606071c11 */ /* 0x000fe2000f8e08ff */
[----:B------:R-:W-:Y:S02]  /*a500*/  IMAD.MOV.U32 R13, RZ, RZ, R5 ;  /* 0x000000ffff0d7224 */ /* 0x000fe400078e0005 */
[----:B------:R-:W-:Y:S02]  /*a510*/  IMAD.MOV.U32 R12, RZ, RZ, 0x2 ;  /* 0x00000002ff0c7424 */ /* 0x000fe400078e00ff */
[----:B------:R-:W-:-:S07]  /*a520*/  IMAD.MOV.U32 R3, RZ, RZ, R14 ;  /* 0x000000ffff037224 */ /* 0x000fce00078e000e */
[----:B------:R-:W-:Y:S05]  /*a530*/  WARPSYNC.COLLECTIVE R15, `(.L_x_12822) ;  /* 0x000000000f087348 */ /* 0x000fea0003c00000 */
[----:B------:R0:W1:Y:S02]  /*a540*/  SHFL.IDX P6, R14, R13, R12, R11 ;  /* 0x0000000c0d0e7389 */ /* 0x00006400000c000b */
[----:B01----:R-:W-:Y:S01]  /*a550*/  ENDCOLLECTIVE ;  /* 0x000000000000791b */ /* 0x003fe20003800000 */
.L_x_12822:
        /* <DEDUP_REMOVED lines=10> */
[----:B------:R-:W-:Y:S02]  /*a600*/  ISETP.GE.AND P1, PT, R9, 0x21, PT ;  /* 0x000000210900780c */ /* 0x000fe40003f26270 */
[----:B0-----:R-:W-:-:S11]  /*a610*/  MOV R2, R14 ;  /* 0x0000000e00027202 */ /* 0x001fd60000000f00 */
[----:B------:R-:W-:Y:S05]  /*a620*/  WARPSYNC.COLLECTIVE R15, `(.L_x_12823) ;  /* 0x000000000f087348 */ /* 0x000fea0003c00000 */
[----:B------:R0:W1:Y:S02]  /*a630*/  SHFL.IDX P6, R14, R13, R12, R11 ;  /* 0x0000000c0d0e7389 */ /* 0x00006400000c000b */
[----:B01----:R-:W-:Y:S01]  /*a640*/  ENDCOLLECTIVE ;  /* 0x000000000000791b */ /* 0x003fe20003800000 */
.L_x_12823:
[----:B------:R-:W-:Y:S01]  /*a650*/  @P1 LEA R7, R6, UR38, 0x1 ;  /* 0x0000002606071c11 */ /* 0x000fe2000f8e08ff */
[----:B------:R-:W-:Y:S02]  /*a660*/  IMAD.MOV.U32 R13, RZ, RZ, R5 ;  /* 0x000000ffff0d7224 */ /* 0x000fe400078e0005 */
[----:B------:R-:W-:Y:S02]  /*a670*/  IMAD.MOV.U32 R12, RZ, RZ, 0x3 ;  /* 0x00000003ff0c7424 */ /* 0x000fe400078e00ff */
[----:B------:R-:W-:-:S07]  /*a680*/  IMAD.MOV.U32 R3, RZ, RZ, R14 ;  /* 0x000000ffff037224 */ /* 0x000fce00078e000e */
[----:B------:R-:W-:Y:S05]  /*a690*/  WARPSYNC.COLLECTIVE R15, `(.L_x_12824) ;  /* 0x000000000f087348 */ /* 0x000fea0003c00000 */
[----:B------:R0:W1:Y:S02]  /*a6a0*/  SHFL.IDX P6, R14, R13, R12, R11 ;  /* 0x0000000c0d0e7389 */ /* 0x00006400000c000b */
[----:B01----:R-:W-:Y:S01]  /*a6b0*/  ENDCOLLECTIVE ;  /* 0x000000000000791b */ /* 0x003fe20003800000 */
.L_x_12824:
        /* <DEDUP_REMOVED lines=15> */
.L_x_12825:
[----:B------:R-:W-:Y:S01]  /*a7b0*/  @P1 LEA R7, R6, UR38, 0x1 ;  /* 0x0000002606071c11 */ /* 0x000fe2000f8e08ff */
[----:B------:R-:W-:Y:S02]  /*a7c0*/  IMAD.MOV.U32 R13, RZ, RZ, R5 ;  /* 0x000000ffff0d7224 */ /* 0x000fe400078e0005 */
[----:B------:R-:W-:Y:S01]  /*a7d0*/  IMAD.MOV.U32 R12, RZ, RZ, 0x4 ;  /* 0x00000004ff0c7424 */ /* 0x000fe200078e00ff */
[----:B------:R-:W-:-:S07]  /*a7e0*/  MOV R3, R14 ;  /* 0x0000000e00037202 */ /* 0x000fce0000000f00 */
[----:B------:R-:W-:Y:S05]  /*a7f0*/  WARPSYNC.COLLECTIVE R15, `(.L_x_12826) ;  /* 0x000000000f087348 */ /* 0x000fea0003c00000 */
[----:B------:R0:W1:Y:S02]  /*a800*/  SHFL.IDX P6, R14, R13, R12, R11 ;  /* 0x0000000c0d0e7389 */ /* 0x00006400000c000b */
[----:B01----:R-:W-:Y:S01]  /*a810*/  ENDCOLLECTIVE ;  /* 0x000000000000791b */ /* 0x003fe20003800000 */
.L_x_12826:
        /* <DEDUP_REMOVED lines=15> */
.L_x_12827:
[----:B------:R-:W-:Y:S02]  /*a910*/  @P1 LEA R7, R6, UR38, 0x1 ;  /* 0x0000002606071c11 */ /* 0x000fe4000f8e08ff */
[----:B------:R-:W-:Y:S01]  /*a920*/  MOV R13, R5 ;  /* 0x00000005000d7202 */ /* 0x000fe20000000f00 */
[----:B------:R-:W-:Y:S02]  /*a930*/  IMAD.MOV.U32 R12, RZ, RZ, 0x5 ;  /* 0x00000005ff0c7424 */ /* 0x000fe400078e00ff */
[----:B------:R-:W-:-:S07]  /*a940*/  IMAD.MOV.U32 R3, RZ, RZ, R14 ;  /* 0x000000ffff037224 */ /* 0x000fce00078e000e */
[----:B------:R-:W-:Y:S05]  /*a950*/  WARPSYNC.COLLECTIVE R15, `(.L_x_12828) ;  /* 0x000000000f087348 */ /* 0x000fea0003c00000 */
[----:B------:R0:W1:Y:S02]  /*a960*/  SHFL.IDX P6, R14, R13, R12, R11 ;  /* 0x0000000c0d0e7389 */ /* 0x00006400000c000b */
[----:B01----:R-:W-:Y:S01]  /*a970*/  ENDCOLLECTIVE ;  /* 0x000000000000791b */ /* 0x003fe20003800000 */
.L_x_12828:
        /* <DEDUP_REMOVED lines=15> */
.L_x_12829:
[----:B------:R-:W-:Y:S01]  /*aa70*/  @P1 LEA R7, R6, UR38, 0x1 ;  /* 0x0000002606071c11 */ /* 0x000fe2000f8e08ff */
[----:B------:R-:W-:Y:S02]  /*aa80*/  IMAD.MOV.U32 R13, RZ, RZ, R5 ;  /* 0x000000ffff0d7224 */ /* 0x000fe400078e0005 */
[----:B------:R-:W-:Y:S02]  /*aa90*/  IMAD.MOV.U32 R12, RZ, RZ, 0x6 ;  /* 0x00000006ff0c7424 */ /* 0x000fe400078e00ff */
[----:B------:R-:W-:-:S07]  /*aaa0*/  IMAD.MOV.U32 R3, RZ, RZ, R14 ;  /* 0x000000ffff037224 */ /* 0x000fce00078e000e */
[----:B------:R-:W-:Y:S05]  /*aab0*/  WARPSYNC.COLLECTIVE R15, `(.L_x_12830) ;  /* 0x000000000f087348 */ /* 0x000fea0003c00000 */
[----:B------:R0:W1:Y:S02]  /*aac0*/  SHFL.IDX P6, R14, R13, R12, R11 ;  /* 0x0000000c0d0e7389 */ /* 0x00006400000c000b */
[----:B01----:R-:W-:Y:S01]  /*aad0*/  ENDCOLLECTIVE ;  /* 0x000000000000791b */ /* 0x003fe20003800000 */
.L_x_12830:
        /* <DEDUP_REMOVED lines=15> */
.L_x_12831:
[----:B------:R-:W-:Y:S01]  /*abd0*/  @P1 LEA R7, R6, UR38, 0x1 ;  /* 0x0000002606071c11 */ /* 0x000fe2000f8e08ff */
[----:B------:R-:W-:Y:S02]  /*abe0*/  IMAD.MOV.U32 R13, RZ, RZ, R5 ;  /* 0x000000ffff0d7224 */ /* 0x000fe400078e0005 */
[----:B------:R-:W-:Y:S02]  /*abf0*/  IMAD.MOV.U32 R12, RZ, RZ, 0x7 ;  /* 0x00000007ff0c7424 */ /* 0x000fe400078e00ff */
[----:B------:R-:W-:-:S07]  /*ac00*/  IMAD.MOV.U32 R3, RZ, RZ, R14 ;  /* 0x000000ffff037224 */ /* 0x000fce00078e000e */
[----:B------:R-:W-:Y:S05]  /*ac10*/  WARPSYNC.COLLECTIVE R15, `(.L_x_12832) ;  /* 0x000000000f087348 */ /* 0x000fea0003c00000 */
[----:B------:R0:W1:Y:S02]  /*ac20*/  SHFL.IDX P6, R14, R13, R12, R11 ;  /* 0x0000000c0d0e7389 */ /* 0x00006400000c000b */
[----:B01----:R-:W-:Y:S01]  /*ac30*/  ENDCOLLECTIVE ;  /* 0x000000000000791b */ /* 0x003fe20003800000 */
.L_x_12832:
        /* <DEDUP_REMOVED lines=14> */
.L_x_12833:
[----:B------:R-:W-:Y:S05]  /*ad20*/  BRA `(.L_x_12834) ;  /* 0xffffffc800587947 */ /* 0x000fea000383ffff */
.L_x_12775:
        /* <DEDUP_REMOVED lines=8> */
.L_x_12835:
[C---:B------:R-:W-:Y:S02]  /*adb0*/  ISETP.GE.AND P1, PT, R0.reuse, UR37, PT ;  /* 0x0000002500007c0c */ /* 0x040fe4000bf26270 */
[----:B------:R-:W-:Y:S01]  /*adc0*/  IADD3 R8, R0, 0x10, RZ ;  /* 0x0000001000087810 */ /* 0x000fe20007ffe0ff */
[----:B------:R-:W-:Y:S02]  /*add0*/  IMAD.MOV.U32 R13, RZ, RZ, R5 ;  /* 0x000000ffff0d7224 */ /* 0x000fe400078e0005 */
[----:B------:R-:W-:-:S08]  /*ade0*/  IMAD.MOV.U32 R2, RZ, RZ, R14 ;  /* 0x000000ffff027224 */ /* 0x000fd000078e000e */
[----:B------:R-:W-:Y:S05]  /*adf0*/  WARPSYNC.COLLECTIVE R15, `(.L_x_12836) ;  /* 0x000000000f087348 */ /* 0x000fea0003c00000 */
[----:B------:R0:W1:Y:S02]  /*ae00*/  SHFL.IDX P6, R14, R13, R12, R11 ;  /* 0x0000000c0d0e7389 */ /* 0x00006400000c000b */
[----:B01----:R-:W-:Y:S01]  /*ae10*/  ENDCOLLECTIVE ;  /* 0x000000000000791b */ /* 0x003fe20003800000 */
.L_x_12836:
[----:B------:R-:W-:Y:S02]  /*ae20*/  IMAD.MOV.U32 R13, RZ, RZ, R4 ;  /* 0x000000ffff0d7224 */ /* 0x000fe400078e0004 */
[----:B------:R-:W-:Y:S02]  /*ae30*/  IMAD.MOV.U32 R12, RZ, RZ, 0x1 ;  /* 0x00000001ff0c7424 */ /* 0x000fe400078e00ff */
[----:B------:R-:W-:-:S07]  /*ae40*/  IMAD.MOV.U32 R3, RZ, RZ, R14 ;  /* 0x000000ffff037224 */ /* 0x000fce00078e000e */
[----:B------:R-:W-:Y:S05]  /*ae50*/  WARPSYNC.COLLECTIVE R15, `(.L_x_12837) ;  /* 0x000000000f087348 */ /* 0x000fea0003c00000 */
[----:B------:R0:W1:Y:S02]  /*ae60*/  SHFL.IDX P6, R14, R13, R12, R11 ;  /* 0x0000000c0d0e7389 */ /* 0x00006400000c000b */
[----:B01----:R-:W-:Y:S01]  /*ae70*/  ENDCOLLECTIVE ;  /* 0x000000000000791b */ /* 0x003fe20003800000 */
.L_x_12837:
[----:B------:R-:W-:-:S05]  /*ae80*/  @!P1 LEA R3, P0, R20, R3, 0x1 ;  /* 0x0000000314039211 */ /* 0x000fca00078008ff */
[----:B------:R-:W-:Y:S01]  /*ae90*/  @!P1 IMAD.X R2, RZ, RZ, R2, P0 ;  /* 0x000000ffff029224 */ /* 0x000fe200000e0602 */
[----:B------:R-:W-:Y:S01]  /*aea0*/  ISETP.GE.AND P0, PT, R8, UR37, PT ;  /* 0x0000002508007c0c */ /* 0x000fe2000bf06270 */
[----:B------:R-:W-:-:S03]  /*aeb0*/  VIADD R8, R0, 0x20 ;  /* 0x0000002000087836 */ /* 0x000fc60000000000 */
[----:B------:R-:W-:Y:S01]  /*aec0*/  @!P1 LOP3.LUT R3, R3, R2, RZ, 0x3c, !PT ;  /* 0x0000000203039212 */ /* 0x000fe200078e3cff */
[----:B------:R-:W-:-:S03]  /*aed0*/  IMAD.MOV.U32 R13, RZ, RZ, R5 ;  /* 0x000000ffff0d7224 */ /* 0x000fc600078e0005 */
[----:B------:R-:W-:-:S04]  /*aee0*/  @!P1 LOP3.LUT R2, R3, R2, RZ, 0x3c, !PT ;  /* 0x0000000203029212 */ /* 0x000fc800078e3cff */
[----:B------:R-:W-:-:S05]  /*aef0*/  @!P1 LOP3.LUT R3, R3, R2, RZ, 0x3c, !PT ;  /* 0x0000000203039212 */ /* 0x000fca00078e3cff */
[----:B------:R-:W-:Y:S01]  /*af00*/  @!PT LDS RZ, [RZ] ;  /* 0x00000000fffff984 */ /* 0x000fe20000000800 */
[----:B------:R-:W-:Y:S01]  /*af10*/  @!PT LDS RZ, [RZ] ;  /* 0x00000000fffff984 */ /* 0x000fe20000000800 */
[----:B------:R-:W-:Y:S01]  /*af20*/  @!PT LDS RZ, [RZ] ;  /* 0x00000000fffff984 */ /* 0x000fe20000000800 */
[----:B------:R0:W-:Y:S02]  /*af30*/  @!P1 LDGSTS.E.BYPASS.LTC128B.128 [R18+0x8400], desc[UR50][R2.64], !P5 ;  /* 0x0840000002129fae */ /* 0x0001e4000e901d72 */
[----:B0-----:R-:W-:-:S07]  /*af40*/  IMAD.MOV.U32 R2, RZ, RZ, R14 ;  /* 0x000000ffff027224 */ /* 0x001fce00078e000e */
[----:B------:R-:W-:Y:S05]  /*af50*/  WARPSYNC.COLLECTIVE R15, `(.L_x_12838) ;  /* 0x000000000f087348 */ /* 0x000fea0003c00000 */
[----:B------:R0:W1:Y:S02]  /*af60*/  SHFL.IDX P6, R14, R13, R12, R11 ;  /* 0x0000000c0d0e7389 */ /* 0x00006400000c000b */
[----:B01----:R-:W-:Y:S01]  /*af70*/  ENDCOLLECTIVE ;  /* 0x000000000000791b */ /* 0x003fe20003800000 */
.L_x_12838:
[----:B------:R-:W-:Y:S01]  /*af80*/  MOV R13, R4 ;  /* 0x00000004000d7202 */ /* 0x000fe20000000f00 */
[----:B------:R-:W-:Y:S02]  /*af90*/  IMAD.MOV.U32 R12, RZ, RZ, 0x2 ;  /* 0x00000002ff0c7424 */ /* 0x000fe400078e00ff */
[----:B------:R-:W-:-:S07]  /*afa0*/  IMAD.MOV.U32 R3, RZ, RZ, R14 ;  /* 0x000000ffff037224 */ /* 0x000fce00078e000e */
[----:B------:R-:W-:Y:S05]  /*afb0*/  WARPSYNC.COLLECTIVE R15, `(.L_x_12839) ;  /* 0x000000000f087348 */ /* 0x000fea0003c00000 */
[----:B------:R0:W1:Y:S02]  /*afc0*/  SHFL.IDX P6, R14, R13, R12, R11 ;  /* 0x0000000c0d0e7389 */ /* 0x00006400000c000b */
[----:B01----:R-:W-:Y:S01]  /*afd0*/  ENDCOLLECTIVE ;  /* 0x000000000000791b */ /* 0x003fe20003800000 */
.L_x_12839:
        /* <DEDUP_REMOVED lines=9> */
[----:B------:R0:W-:Y:S01]  /*b070*/  @!P0 LDGSTS.E.BYPASS.LTC128B.128 [R18+0x8c00], desc[UR50][R2.64], !P5 ;  /* 0x08c0000002128fae */ /* 0x0001e2000e901d72 */
[----:B------:R-:W-:Y:S01]  /*b080*/  ISETP.GE.AND P0, PT, R8, UR37, PT ;  /* 0x0000002508007c0c */ /* 0x000fe2000bf06270 */
[----:B------:R-:W-:Y:S02]  /*b090*/  VIADD R8, R0, 0x30 ;  /* 0x0000003000087836 */ /* 0x000fe40000000000 */
[----:B0-----:R-:W-:-:S10]  /*b0a0*/  IMAD.MOV.U32 R2, RZ, RZ, R14 ;  /* 0x000000ffff027224 */ /* 0x001fd400078e000e */
[----:B------:R-:W-:Y:S05]  /*b0b0*/  WARPSYNC.COLLECTIVE R15, `(.L_x_12840) ;  /* 0x000000000f087348 */ /* 0x000fea0003c00000 */
[----:B------:R0:W1:Y:S02]  /*b0c0*/  SHFL.IDX P6, R14, R13, R12, R11 ;  /* 0x0000000c0d0e7389 */ /* 0x00006400000c000b */
[----:B01----:R-:W-:Y:S01]  /*b0d0*/  ENDCOLLECTIVE ;  /* 0x000000000000791b */ /* 0x003fe20003800000 */
.L_x_12840:
[----:B------:R-:W-:Y:S01]  /*b0e0*/  IMAD.MOV.U32 R13, RZ, RZ, R4 ;  /* 0x000000ffff0d7224 */ /* 0x000fe200078e0004 */
[----:B------:R-:W-:Y:S01]  /*b0f0*/  MOV R12, 0x3 ;  /* 0x00000003000c7802 */ /* 0x000fe20000000f00 */
[----:B------:R-:W-:-:S07]  /*b100*/  IMAD.MOV.U32 R3, RZ, RZ, R14 ;  /* 0x000000ffff037224 */ /* 0x000fce00078e000e */
[----:B------:R-:W-:Y:S05]  /*b110*/  WARPSYNC.COLLECTIVE R15, `(.L_x_12841) ;  /* 0x000000000f087348 */ /* 0x000fea0003c00000 */
[----:B------:R0:W1:Y:S02]  /*b120*/  SHFL.IDX P6, R14, R13, R12, R11 ;  /* 0x0000000c0d0e7389 */ /* 0x00006400000c000b */
[----:B01----:R-:W-:Y:S01]  /*b130*/  ENDCOLLECTIVE ;  /* 0x000000000000791b */ /* 0x003fe20003800000 */
.L_x_12841:
        /* <DEDUP_REMOVED lines=16> */
.L_x_12842:
[----:B------:R-:W-:Y:S02]  /*b240*/  IMAD.MOV.U32 R13, RZ, RZ, R4 ;  /* 0x000000ffff0d7224 */ /* 0x000fe400078e0004 */
[----:B------:R-:W-:Y:S02]  /*b250*/  IMAD.MOV.U32 R12, RZ, RZ, 0x4 ;  /* 0x00000004ff0c7424 */ /* 0x000fe400078e00ff */
[----:B------:R-:W-:-:S07]  /*b260*/  IMAD.MOV.U32 R3, RZ, RZ, R14 ;  /* 0x000000ffff037224 */ /* 0x000fce00078e000e */
[----:B------:R-:W-:Y:S05]  /*b270*/  WARPSYNC.COLLECTIVE R15, `(.L_x_12843) ;  /* 0x000000000f087348 */ /* 0x000fea0003c00000 */
[----:B------:R0:W1:Y:S02]  /*b280*/  SHFL.IDX P6, R14, R13, R12, R11 ;  /* 0x0000000c0d0e7389 */ /* 0x00006400000c000b */
[----:B01----:R-:W-:Y:S01]  /*b290*/  ENDCOLLECTIVE ;  /* 0x000000000000791b */ /* 0x003fe20003800000 */
.L_x_12843:
        /* <DEDUP_REMOVED lines=11> */
[----:B------:R-:W-:Y:S01]  /*b350*/  VIADD R8, R0, 0x50 ;  /* 0x0000005000087836 */ /* 0x000fe20000000000 */
[----:B0-----:R-:W-:-:S11]  /*b360*/  MOV R2, R14 ;  /* 0x0000000e00027202 */ /* 0x001fd60000000f00 */
[----:B------:R-:W-:Y:S05]  /*b370*/  WARPSYNC.COLLECTIVE R15, `(.L_x_12844) ;  /* 0x000000000f087348 */ /* 0x000fea0003c00000 */
[----:B------:R0:W1:Y:S02]  /*b380*/  SHFL.IDX P6, R14, R13, R12, R11 ;  /* 0x0000000c0d0e7389 */ /* 0x00006400000c000b */
[----:B01----:R-:W-:Y:S01]  /*b390*/  ENDCOLLECTIVE ;  /* 0x000000000000791b */ /* 0x003fe20003800000 */
.L_x_12844:
[----:B------:R-:W-:Y:S02]  /*b3a0*/  IMAD.MOV.U32 R13, RZ, RZ, R4 ;  /* 0x000000ffff0d7224 */ /* 0x000fe400078e0004 */
[----:B------:R-:W-:Y:S02]  /*b3b0*/  IMAD.MOV.U32 R12, RZ, RZ, 0x5 ;  /* 0x00000005ff0c7424 */ /* 0x000fe400078e00ff */
[----:B------:R-:W-:-:S07]  /*b3c0*/  IMAD.MOV.U32 R3, RZ, RZ, R14 ;  /* 0x000000ffff037224 */ /* 0x000fce00078e000e */
[----:B------:R-:W-:Y:S05]  /*b3d0*/  WARPSYNC.COLLECTIVE R15, `(.L_x_12845) ;  /* 0x000000000f087348 */ /* 0x000fea0003c00000 */
[----:B------:R0:W1:Y:S02]  /*b3e0*/  SHFL.IDX P6, R14, R13, R12, R11 ;  /* 0x0000000c0d0e7389 */ /* 0x00006400000c000b */
[----:B01----:R-:W-:Y:S01]  /*b3f0*/  ENDCOLLECTIVE ;  /* 0x000000000000791b */ /* 0x003fe20003800000 */
.L_x_12845:
[----:B------:R-:W-:-:S05]  /*b400*/  @!P0 LEA R3, P1, R20, R3, 0x1 ;  /* 0x0000000314038211 */ /* 0x000fca00078208ff */
[----:B------:R-:W-:-:S05]  /*b410*/  @!P0 IMAD.X R2, RZ, RZ, R2, P1 ;  /* 0x000000ffff028224 */ /* 0x000fca00008e0602 */
[-C--:B------:R-:W-:Y:S02]  /*b420*/  @!P0 LOP3.LUT R3, R3, R2.reuse, RZ, 0x3c, !PT ;  /* 0x0000000203038212 */ /* 0x080fe400078e3cff */
[----:B------:R-:W-:Y:S02]  /*b430*/  MOV R13, R5 ;  /* 0x00000005000d7202 */ /* 0x000fe40000000f00 */
        /* <DEDUP_REMOVED lines=12> */
.L_x_12846:
[----:B------:R-:W-:Y:S02]  /*b500*/  IMAD.MOV.U32 R13, RZ, RZ, R4 ;  /* 0x000000ffff0d7224 */ /* 0x000fe400078e0004 */
[----:B------:R-:W-:Y:S02]  /*b510*/  IMAD.MOV.U32 R12, RZ, RZ, 0x6 ;  /* 0x00000006ff0c7424 */ /* 0x000fe400078e00ff */
[----:B------:R-:W-:-:S07]  /*b520*/  IMAD.MOV.U32 R3, RZ, RZ, R14 ;  /* 0x000000ffff037224 */ /* 0x000fce00078e000e */
[----:B------:R-:W-:Y:S05]  /*b530*/  WARPSYNC.COLLECTIVE R15, `(.L_x_12847) ;  /* 0x000000000f087348 */ /* 0x000fea0003c00000 */
[----:B------:R0:W1:Y:S02]  /*b540*/  SHFL.IDX P6, R14, R13, R12, R11 ;  /* 0x0000000c0d0e7389 */ /* 0x00006400000c000b */
[----:B01----:R-:W-:Y:S01]  /*b550*/  ENDCOLLECTIVE ;  /* 0x000000000000791b */ /* 0x003fe20003800000 */
.L_x_12847:
        /* <DEDUP_REMOVED lines=11> */
[----:B0-----:R-:W-:-:S12]  /*b610*/  IMAD.MOV.U32 R2, RZ, RZ, R14 ;  /* 0x000000ffff027224 */ /* 0x001fd800078e000e */
[----:B------:R-:W-:Y:S05]  /*b620*/  WARPSYNC.COLLECTIVE R15, `(.L_x_12848) ;  /* 0x000000000f087348 */ /* 0x000fea0003c00000 */
[----:B------:R0:W1:Y:S02]  /*b630*/  SHFL.IDX P6, R14, R13, R12, R11 ;  /* 0x0000000c0d0e7389 */ /* 0x00006400000c000b */
[----:B01----:R-:W-:Y:S01]  /*b640*/  ENDCOLLECTIVE ;  /* 0x000000000000791b */ /* 0x003fe20003800000 */
.L_x_12848:
[----:B------:R-:W-:Y:S02]  /*b650*/  IMAD.MOV.U32 R13, RZ, RZ, R4 ;  /* 0x000000ffff0d7224 */ /* 0x000fe400078e0004 */
[----:B------:R-:W-:Y:S01]  /*b660*/  IMAD.MOV.U32 R12, RZ, RZ, 0x7 ;  /* 0x00000007ff0c7424 */ /* 0x000fe200078e00ff */
[----:B------:R-:W-:-:S07]  /*b670*/  MOV R3, R14 ;  /* 0x0000000e00037202 */ /* 0x000fce0000000f00 */
[----:B------:R-:W-:Y:S05]  /*b680*/  WARPSYNC.COLLECTIVE R15, `(.L_x_12849) ;  /* 0x000000000f087348 */ /* 0x000fea0003c00000 */
[----:B------:R0:W1:Y:S02]  /*b690*/  SHFL.IDX P6, R14, R13, R12, R11 ;  /* 0x0000000c0d0e7389 */ /* 0x00006400000c000b */
[----:B01----:R-:W-:Y:S01]  /*b6a0*/  ENDCOLLECTIVE ;  /* 0x000000000000791b */ /* 0x003fe20003800000 */
.L_x_12849:
        /* <DEDUP_REMOVED lines=14> */
.L_x_12850:
[----:B------:R-:W-:-:S05]  /*b790*/  VIADD R2, R0, 0x70 ;  /* 0x0000007000027836 */ /* 0x000fca0000000000 */
[----:B------:R-:W-:Y:S01]  /*b7a0*/  ISETP.GE.AND P0, PT, R2, UR37, PT ;  /* 0x0000002502007c0c */ /* 0x000fe2000bf06270 */
[----:B------:R-:W-:Y:S02]  /*b7b0*/  IMAD.MOV.U32 R13, RZ, RZ, R7 ;  /* 0x000000ffff0d7224 */ /* 0x000fe400078e0007 */
[----:B------:R-:W-:-:S10]  /*b7c0*/  IMAD.MOV.U32 R12, RZ, RZ, RZ ;  /* 0x000000ffff0c7224 */ /* 0x000fd400078e00ff */
[----:B------:R-:W-:-:S13]  /*b7d0*/  @!P0 LEA R3, P1, R20, R14, 0x1 ;  /* 0x0000000e14038211 */ /* 0x000fda00078208ff */
[----:B------:R-:W-:Y:S05]  /*b7e0*/  WARPSYNC.COLLECTIVE R15, `(.L_x_12851) ;  /* 0x000000000f087348 */ /* 0x000fea0003c00000 */
[----:B------:R0:W1:Y:S02]  /*b7f0*/  SHFL.IDX P6, R14, R13, R12, R11 ;  /* 0x0000000c0d0e7389 */ /* 0x00006400000c000b */
[----:B01----:R-:W-:Y:S01]  /*b800*/  ENDCOLLECTIVE ;  /* 0x000000000000791b */ /* 0x003fe20003800000 */
.L_x_12851:
[----:B------:R-:W-:Y:S01]  /*b810*/  @!P0 MOV R2, R3 ;  /* 0x0000000300028202 */ /* 0x000fe20000000f00 */
[----:B------:R-:W-:Y:S02]  /*b820*/  @!P0 IMAD.X R8, RZ, RZ, R4, P1 ;  /* 0x000000ffff088224 */ /* 0x000fe400008e0604 */
[----:B------:R-:W-:Y:S02]  /*b830*/  VIADD R4, R0, 0x80 ;  /* 0x0000008000047836 */ /* 0x000fe40000000000 */
[----:B------:R-:W-:-:S05]  /*b840*/  @!P0 IMAD.MOV.U32 R3, RZ, RZ, R8 ;  /* 0x000000ffff038224 */ /* 0x000fca00078e0008 */
[----:B------:R-:W-:Y:S01]  /*b850*/  @!PT LDS RZ, [RZ] ;  /* 0x00000000fffff984 */ /* 0x000fe20000000800 */
[----:B------:R-:W-:Y:S01]  /*b860*/  @!PT LDS RZ, [RZ] ;  /* 0x00000000fffff984 */ /* 0x000fe20000000800 */
[----:B------:R-:W-:Y:S01]  /*b870*/  @!PT LDS RZ, [RZ] ;  /* 0x00000000fffff984 */ /* 0x000fe20000000800 */
[----:B------:R0:W-:Y:S01]  /*b880*/  @!P0 LDGSTS.E.BYPASS.LTC128B.128 [R18+0xbc00], desc[UR50][R2.64], !P5 ;  /* 0x0bc0000002128fae */ /* 0x0001e2000e901d72 */
[----:B------:R-:W-:Y:S01]  /*b890*/  ISETP.GE.AND P0, PT, R4, UR37, PT ;  /* 0x0000002504007c0c */ /* 0x000fe2000bf06270 */
[----:B------:R-:W-:Y:S02]  /*b8a0*/  IMAD.MOV.U32 R13, RZ, RZ, R6 ;  /* 0x000000ffff0d7224 */ /* 0x000fe400078e0006 */
[----:B0-----:R-:W-:-:S10]  /*b8b0*/  IMAD.MOV.U32 R2, RZ, RZ, R14 ;  /* 0x000000ffff027224 */ /* 0x001fd400078e000e */
[----:B------:R-:W-:Y:S05]  /*b8c0*/  WARPSYNC.COLLECTIVE R15, `(.L_x_12852) ;  /* 0x000000000f087348 */ /* 0x000fea0003c00000 */
[----:B------:R0:W1:Y:S02]  /*b8d0*/  SHFL.IDX P6, R14, R13, R12, R11 ;  /* 0x0000000c0d0e7389 */ /* 0x00006400000c000b */
[----:B01----:R-:W-:Y:S01]  /*b8e0*/  ENDCOLLECTIVE ;  /* 0x000000000000791b */ /* 0x003fe20003800000 */
.L_x_12852:
[----:B------:R-:W-:Y:S02]  /*b8f0*/  IMAD.MOV.U32 R13, RZ, RZ, R7 ;  /* 0x000000ffff0d7224 */ /* 0x000fe400078e0007 */
[----:B------:R-:W-:Y:S02]  /*b900*/  IMAD.MOV.U32 R12, RZ, RZ, 0x1 ;  /* 0x00000001ff0c7424 */ /* 0x000fe400078e00ff */
[----:B------:R-:W-:-:S07]  /*b910*/  IMAD.MOV.U32 R4, RZ, RZ, R14 ;  /* 0x000000ffff047224 */ /* 0x000fce00078e000e */
[----:B------:R-:W-:Y:S05]  /*b920*/  WARPSYNC.COLLECTIVE R15, `(.L_x_12853) ;  /* 0x000000000f087348 */ /* 0x000fea0003c00000 */
[----:B------:R0:W1:Y:S02]  /*b930*/  SHFL.IDX P6, R14, R13, R12, R11 ;  /* 0x0000000c0d0e7389 */ /* 0x00006400000c000b */
[----:B01----:R-:W-:Y:S01]  /*b940*/  ENDCOLLECTIVE ;  /* 0x000000000000791b */ /* 0x003fe20003800000 */
.L_x_12853:
[----:B------:R-:W-:-:S04]  /*b950*/  @!P0 LEA R4, P2, R20, R4, 0x1 ;  /* 0x0000000414048211 */ /* 0x000fc800078408ff */
[----:B------:R-:W-:Y:S01]  /*b960*/  @!P0 IADD3.X R5, RZ, R2, RZ, P2, !PT ;  /* 0x00000002ff058210 */ /* 0x000fe200017fe4ff */
[----:B------:R-:W-:Y:S02]  /*b970*/  @!P0 IMAD.MOV.U32 R2, RZ, RZ, R4 ;  /* 0x000000ffff028224 */ /* 0x000fe400078e0004 */
[----:B------:R-:W-:Y:S02]  /*b980*/  VIADD R4, R0, 0x90 ;  /* 0x0000009000047836 */ /* 0x000fe40000000000 */
[----:B------:R-:W-:Y:S02]  /*b990*/  @!P0 IMAD.MOV.U32 R3, RZ, RZ, R5 ;  /* 0x000000ffff038224 */ /* 0x000fe400078e0005 */
[----:B------:R-:W-:-:S03]  /*b9a0*/  IMAD.MOV.U32 R13, RZ, RZ, R6 ;  /* 0x000000ffff0d7224 */ /* 0x000fc600078e0006 */
        /* <DEDUP_REMOVED lines=9> */
.L_x_12854:
        /* <DEDUP_REMOVED lines=8> */
.L_x_12855:
[----:B------:R-:W-:-:S05]  /*bac0*/  @!P0 IMAD.MOV.U32 R3, RZ, RZ, R5 ;  /* 0x000000ffff038224 */ /* 0x000fca00078e0005 */
[----:B------:R-:W-:Y:S01]  /*bad0*/  @!PT LDS RZ, [RZ] ;  /* 0x00000000fffff984 */ /* 0x000fe20000000800 */
[----:B------:R-:W-:Y:S01]  /*bae0*/  @!PT LDS RZ, [RZ] ;  /* 0x00000000fffff984 */ /* 0x000fe20000000800 */
[----:B------:R-:W-:Y:S01]  /*baf0*/  @!PT LDS RZ, [RZ] ;  /* 0x00000000fffff984 */ /* 0x000fe20000000800 */
[----:B------:R0:W-:Y:S01]  /*bb00*/  @!P0 LDGSTS.E.BYPASS.LTC128B.128 [R18+0xcc00], desc[UR50][R2.64], !P5 ;  /* 0x0cc0000002128fae */ /* 0x0001e2000e901d72 */
[----:B------:R-:W-:Y:S02]  /*bb10*/  IMAD.MOV.U32 R13, RZ, RZ, R6 ;  /* 0x000000ffff0d7224 */ /* 0x000fe400078e0006 */
[----:B0-----:R-:W-:Y:S02]  /*bb20*/  VIADD R3, R0, 0xa0 ;  /* 0x000000a000037836 */ /* 0x001fe40000000000 */
[----:B------:R-:W-:-:S03]  /*bb30*/  IMAD.MOV.U32 R2, RZ, RZ, R14 ;  /* 0x000000ffff027224 */ /* 0x000fc600078e000e */
[----:B------:R-:W-:-:S13]  /*bb40*/  ISETP.GE.AND P1, PT, R3, UR37, PT ;  /* 0x0000002503007c0c */ /* 0x000fda000bf26270 */
[----:B------:R-:W-:Y:S05]  /*bb50*/  WARPSYNC.COLLECTIVE R15, `(.L_x_12856) ;  /* 0x000000000f087348 */ /* 0x000fea0003c00000 */
[----:B------:R0:W1:Y:S02]  /*bb60*/  SHFL.IDX P6, R14, R13, R12, R11 ;  /* 0x0000000c0d0e7389 */ /* 0x00006400000c000b */
[----:B01----:R-:W-:Y:S01]  /*bb70*/  ENDCOLLECTIVE ;  /* 0x000000000000791b */ /* 0x003fe20003800000 */
.L_x_12856:
        /* <DEDUP_REMOVED lines=8> */
.L_x_12857:
[----:B------:R-:W-:Y:S01]  /*bc00*/  @!PT LDS RZ, [RZ] ;  /* 0x00000000fffff984 */ /* 0x000fe20000000800 */
[----:B------:R-:W-:Y:S01]  /*bc10*/  @!PT LDS RZ, [RZ] ;  /* 0x00000000fffff984 */ /* 0x000fe20000000800 */
[----:B------:R-:W-:Y:S01]  /*bc20*/  @!PT LDS RZ, [RZ] ;  /* 0x00000000fffff984 */ /* 0x000fe20000000800 */
[----:B------:R0:W-:Y:S01]  /*bc30*/  @!P1 LDGSTS.E.BYPASS.LTC128B.128 [R18+0xd400], desc[UR50][R2.64], !P5 ;  /* 0x0d40000002129fae */ /* 0x0001e2000e901d72 */
[----:B------:R-:W-:Y:S02]  /*bc40*/  IMAD.MOV.U32 R13, RZ, RZ, R6 ;  /* 0x000000ffff0d7224 */ /* 0x000fe400078e0006 */
[----:B------:R-:W-:-:S07]  /*bc50*/  IMAD.MOV.U32 R7, RZ, RZ, R14 ;  /* 0x000000ffff077224 */ /* 0x000fce00078e000e */
[----:B0-----:R-:W-:Y:S05]  /*bc60*/  WARPSYNC.COLLECTIVE R15, `(.L_x_12858) ;  /* 0x000000000f087348 */ /* 0x001fea0003c00000 */
[----:B------:R1:W2:Y:S02]  /*bc70*/  SHFL.IDX P6, R14, R13, R12, R11 ;  /* 0x0000000c0d0e7389 */ /* 0x0002a400000c000b */
[----:B012---:R-:W-:Y:S01]  /*bc80*/  ENDCOLLECTIVE ;  /* 0x000000000000791b */ /* 0x007fe20003800000 */
.L_x_12858:
[----:B------:R-:W-:Y:S05]  /*bc90*/  BRA `(.L_x_12859) ;  /* 0xffffffc800047947 */ /* 0x000fea000383ffff */
.L_x_12777:
[----:B0-----:R-:W-:-:S04]  /*bca0*/  IMAD.U32 R3, RZ, RZ, UR38 ;  /* 0x00000026ff037e24 */ /* 0x001fc8000f8e00ff */
[----:B------:R0:W1:Y:S03]  /*bcb0*/  SYNCS.PHASECHK.TRANS64.TRYWAIT P0, [R3+URZ+0x16820], R0 ;  /* 0x01682000030075a7 */ /* 0x000066000800017f */
[----:B-1----:R-:W-:Y:S05]  /*bcc0*/  @!P0 NANOSLEEP.SYNCS 0x989680 ;  /* 0x009896800000895d */ /* 0x002fea0003900000 */
[----:B------:R-:W1:Y:S02]  /*bcd0*/  @!P0 SYNCS.PHASECHK.TRANS64 P0, [R3+URZ+0x16820], R0 ;  /* 0x01682000030085a7 */ /* 0x000e64000800007f */
[----:B-1----:R-:W-:Y:S05]  /*bce0*/  @!P0 BRA `(.L_x_12777) ;  /* 0xfffffffc00ec8947 */ /* 0x002fea000383ffff */
[----:B------:R-:W-:Y:S05]  /*bcf0*/  BRA `(.L_x_12860) ;  /* 0xffffffc800387947 */ /* 0x000fea000383ffff */
.L_x_12781:
[----:B0-----:R0:W1:Y:S02]  /*bd00*/  SYNCS.PHASECHK.TRANS64.TRYWAIT P0, [R5+URZ+0x16840], R2 ;  /* 0x01684002050075a7 */ /* 0x001064000800017f */
[----:B-1----:R-:W-:Y:S05]  /*bd10*/  @!P0 NANOSLEEP.SYNCS 0x989680 ;  /* 0x009896800000895d */ /* 0x002fea0003900000 */
[----:B------:R-:W1:Y:S02]  /*bd20*/  @!P0 SYNCS.PHASECHK.TRANS64 P0, [R5+URZ+0x16840], R2 ;  /* 0x01684002050085a7 */ /* 0x000e64000800007f */
[----:B-1----:R-:W-:Y:S05]  /*bd30*/  @!P0 BRA `(.L_x_12781) ;  /* 0xfffffffc00f08947 */ /* 0x002fea000383ffff */
[----:B------:R-:W-:Y:S05]  /*bd40*/  BRA `(.L_x_12861) ;  /* 0xffffffcc00007947 */ /* 0x000fea000383ffff */
.L_x_12782:
        /* <DEDUP_REMOVED lines=8> */
.L_x_12863:
[----:B------:R-:W-:Y:S05]  /*bdd0*/  BSYNC B1 ;  /* 0x0000000000017941 */ /* 0x000fea0003800000 */
.L_x_12862:
        /* <DEDUP_REMOVED lines=10> */
.L_x_12864:
[----:B------:R-:W-:Y:S02]  /*be80*/  IMAD.MOV.U32 R13, RZ, RZ, R10 ;  /* 0x000000ffff0d7224 */ /* 0x000fe400078e000a */
[----:B------:R-:W-:Y:S01]  /*be90*/  IMAD.MOV.U32 R12, RZ, RZ, 0x1 ;  /* 0x00000001ff0c7424 */ /* 0x000fe200078e00ff */
[----:B------:R-:W-:Y:S01]  /*bea0*/  SHF.L.U32 R7, R7, 0x3, RZ ;  /* 0x0000000307077819 */ /* 0x000fe200000006ff */
[----:B------:R-:W-:-:S03]  /*beb0*/  IMAD.MOV.U32 R2, RZ, RZ, R14 ;  /* 0x000000ffff027224 */ /* 0x000fc600078e000e */
[----:B------:R-:W-:-:S07]  /*bec0*/  LOP3.LUT R7, R7, 0x38, RZ, 0xc0, !PT ;  /* 0x0000003807077812 */ /* 0x000fce00078ec0ff */
[----:B------:R-:W-:Y:S05]  /*bed0*/  WARPSYNC.COLLECTIVE R15, `(.L_x_12865) ;  /* 0x000000000f087348 */ /* 0x000fea0003c00000 */
[----:B------:R0:W1:Y:S02]  /*bee0*/  SHFL.IDX P6, R14, R13, R12, R11 ;  /* 0x0000000c0d0e7389 */ /* 0x00006400000c000b */
[----:B01----:R-:W-:Y:S01]  /*bef0*/  ENDCOLLECTIVE ;  /* 0x000000000000791b */ /* 0x003fe20003800000 */
.L_x_12865:
[----:B------:R-:W-:-:S05]  /*bf00*/  IMAD.SHL.U32 R7, R7, 0x2, RZ ;  /* 0x0000000207077824 */ /* 0x000fca00078e00ff */
[----:B------:R-:W-:-:S05]  /*bf10*/  IADD3 R2, P0, R2, R7, RZ ;  /* 0x0000000702027210 */ /* 0x000fca0007f1e0ff */
[----:B------:R-:W-:Y:S02]  /*bf20*/  IMAD.X R3, RZ, RZ, R3, P0 ;  /* 0x000000ffff037224 */ /* 0x000fe400000e0603 */
[----:B------:R-:W-:-:S03]  /*bf30*/  IMAD.MOV.U32 R13, RZ, RZ, R9 ;  /* 0x000000ffff0d7224 */ /* 0x000fc600078e0009 */
[----:B------:R-:W-:Y:S01]  /*bf40*/  @!PT LDS RZ, [RZ] ;  /* 0x00000000fffff984 */ /* 0x000fe20000000800 */
[----:B------:R-:W-:Y:S01]  /*bf50*/  @!PT LDS RZ, [RZ] ;  /* 0x00000000fffff984 */ /* 0x000fe20000000800 */
[----:B------:R-:W-:Y:S01]  /*bf60*/  @!PT LDS RZ, [RZ] ;  /* 0x00000000fffff984 */ /* 0x000fe20000000800 */
[----:B------:R0:W-:Y:S02]  /*bf70*/  LDGSTS.E.BYPASS.LTC128B.128 [R8+0xe400], desc[UR50][R2.64], !P1 ;  /* 0x0e40000002087fae */ /* 0x0001e4000c901d72 */
[----:B0-----:R-:W-:-:S07]  /*bf80*/  MOV R3, R14 ;  /* 0x0000000e00037202 */ /* 0x001fce0000000f00 */
[----:B------:R-:W-:Y:S05]  /*bf90*/  WARPSYNC.COLLECTIVE R15, `(.L_x_12866) ;  /* 0x000000000f087348 */ /* 0x000fea0003c00000 */
[----:B------:R0:W1:Y:S02]  /*bfa0*/  SHFL.IDX P6, R14, R13, R12, R11 ;  /* 0x0000000c0d0e7389 */ /* 0x00006400000c000b */
[----:B01----:R-:W-:Y:S01]  /*bfb0*/  ENDCOLLECTIVE ;  /* 0x000000000000791b */ /* 0x003fe20003800000 */
.L_x_12866:
[----:B------:R-:W-:Y:S02]  /*bfc0*/  IMAD.MOV.U32 R13, RZ, RZ, R10 ;  /* 0x000000ffff0d7224 */ /* 0x000fe400078e000a */
[----:B------:R-:W-:Y:S02]  /*bfd0*/  IMAD.MOV.U32 R12, RZ, RZ, 0x2 ;  /* 0x00000002ff0c7424 */ /* 0x000fe400078e00ff */
[----:B------:R-:W-:-:S07]  /*bfe0*/  IMAD.MOV.U32 R2, RZ, RZ, R14 ;  /* 0x000000ffff027224 */ /* 0x000fce00078e000e */
[----:B------:R-:W-:Y:S05]  /*bff0*/  WARPSYNC.COLLECTIVE R15, `(.L_x_12867) ;  /* 0x000000000f087348 */ /* 0x000fea0003c00000 */
[----:B------:R0:W1:Y:S02]  /*c000*/  SHFL.IDX P6, R14, R13, R12, R11 ;  /* 0x0000000c0d0e7389 */ /* 0x00006400000c000b */
[----:B01----:R-:W-:Y:S01]  /*c010*/  ENDCOLLECTIVE ;  /* 0x000000000000791b */ /* 0x003fe20003800000 */
.L_x_12867:
[----:B------:R-:W-:-:S05]  /*c020*/  IADD3 R2, P0, R2, R7, RZ ;  /* 0x0000000702027210 */ /* 0x000fca0007f1e0ff */
[----:B------:R-:W-:-:S05]  /*c030*/  IMAD.X R3, RZ, RZ, R3, P0 ;  /* 0x000000ffff037224 */ /* 0x000fca00000e0603 */
[----:B------:R-:W-:Y:S01]  /*c040*/  @!PT LDS RZ, [RZ] ;  /* 0x00000000fffff984 */ /* 0x000fe20000000800 */
[----:B------:R-:W-:Y:S01]  /*c050*/  @!PT LDS RZ, [RZ] ;  /* 0x00000000fffff984 */ /* 0x000fe20000000800 */
[----:B------:R-:W-:Y:S01]  /*c060*/  @!PT LDS RZ, [RZ] ;  /* 0x00000000fffff984 */ /* 0x000fe20000000800 */
[----:B------:R0:W-:Y:S01]  /*c070*/  LDGSTS.E.BYPASS.LTC128B.128 [R8+0xec00], desc[UR50][R2.64], !P1 ;  /* 0x0ec0000002087fae */ /* 0x0001e2000c901d72 */
[----:B------:R-:W-:Y:S01]  /*c080*/  MOV R13, R9 ;  /* 0x00000009000d7202 */ /* 0x000fe20000000f00 */
[----:B0-----:R-:W-:-:S07]  /*c090*/  IMAD.MOV.U32 R3, RZ, RZ, R14 ;  /* 0x000000ffff037224 */ /* 0x001fce00078e000e */
[----:B------:R-:W-:Y:S05]  /*c0a0*/  WARPSYNC.COLLECTIVE R15, `(.L_x_12868) ;  /* 0x000000000f087348 */ /* 0x000fea0003c00000 */
[----:B------:R0:W1:Y:S02]  /*c0b0*/  SHFL.IDX P6, R14, R13, R12, R11 ;  /* 0x0000000c0d0e7389 */ /* 0x00006400000c000b */
[----:B01----:R-:W-:Y:S01]  /*c0c0*/  ENDCOLLECTIVE ;  /* 0x000000000000791b */ /* 0x003fe20003800000 */
.L_x_12868:
[----:B------:R-:W-:Y:S02]  /*c0d0*/  IMAD.MOV.U32 R13, RZ, RZ, R10 ;  /* 0x000000ffff0d7224 */ /* 0x000fe400078e000a */
[----:B------:R-:W-:Y:S02]  /*c0e0*/  IMAD.MOV.U32 R12, RZ, RZ, 0x3 ;  /* 0x00000003ff0c7424 */ /* 0x000fe400078e00ff */
[----:B------:R-:W-:-:S07]  /*c0f0*/  IMAD.MOV.U32 R2, RZ, RZ, R14 ;  /* 0x000000ffff027224 */ /* 0x000fce00078e000e */
[----:B------:R-:W-:Y:S05]  /*c100*/  WARPSYNC.COLLECTIVE R15, `(.L_x_12869) ;  /* 0x000000000f087348 */ /* 0x000fea0003c00000 */
[----:B------:R0:W1:Y:S02]  /*c110*/  SHFL.IDX P6, R14, R13, R12, R11 ;  /* 0x0000000c0d0e7389 */ /* 0x00006400000c000b */
[----:B01----:R-:W-:Y:S01]  /*c120*/  ENDCOLLECTIVE ;  /* 0x000000000000791b */ /* 0x003fe20003800000 */
.L_x_12869:
[----:B------:R-:W-:-:S05]  /*c130*/  IADD3 R2, P0, R2, R7, RZ ;  /* 0x0000000702027210 */ /* 0x000fca0007f1e0ff */
[----:B------:R-:W-:-:S05]  /*c140*/  IMAD.X R3, RZ, RZ, R3, P0 ;  /* 0x000000ffff037224 */ /* 0x000fca00000e0603 */
[----:B------:R-:W-:Y:S01]  /*c150*/  @!PT LDS RZ, [RZ] ;  /* 0x00000000fffff984 */ /* 0x000fe20000000800 */
[----:B------:R-:W-:Y:S01]  /*c160*/  @!PT LDS RZ, [RZ] ;  /* 0x00000000fffff984 */ /* 0x000fe20000000800 */
[----:B------:R-:W-:Y:S01]  /*c170*/  @!PT LDS RZ, [RZ] ;  /* 0x00000000fffff984 */ /* 0x000fe20000000800 */
[----:B------:R0:W-:Y:S01]  /*c180*/  LDGSTS.E.BYPASS.LTC128B.128 [R8+0xf400], desc[UR50][R2.64], !P1 ;  /* 0x0f40000002087fae */ /* 0x0001e2000c901d72 */
[----:B------:R-:W-:Y:S02]  /*c190*/  IMAD.MOV.U32 R13, RZ, RZ, R9 ;  /* 0x000000ffff0d7224 */ /* 0x000fe400078e0009 */
[----:B0-----:R-:W-:-:S07]  /*c1a0*/  IMAD.MOV.U32 R3, RZ, RZ, R14 ;  /* 0x000000ffff037224 */ /* 0x001fce00078e000e */
[----:B------:R-:W-:Y:S05]  /*c1b0*/  WARPSYNC.COLLECTIVE R15, `(.L_x_12870) ;  /* 0x000000000f087348 */ /* 0x000fea0003c00000 */
[----:B------:R0:W1:Y:S02]  /*c1c0*/  SHFL.IDX P6, R14, R13, R12, R11 ;  /* 0x0000000c0d0e7389 */ /* 0x00006400000c000b */
[----:B01----:R-:W-:Y:S01]  /*c1d0*/  ENDCOLLECTIVE ;  /* 0x000000000000791b */ /* 0x003fe20003800000 */
.L_x_12870:
[----:B------:R-:W-:Y:S02]  /*c1e0*/  IMAD.MOV.U32 R13, RZ, RZ, R10 ;  /* 0x000000ffff0d7224 */ /* 0x000fe400078e000a */
[----:B------:R-:W-:Y:S01]  /*c1f0*/  IMAD.MOV.U32 R12, RZ, RZ, 0x4 ;  /* 0x00000004ff0c7424 */ /* 0x000fe200078e00ff */
[----:B------:R-:W-:-:S07]  /*c200*/  MOV R2, R14 ;  /* 0x0000000e00027202 */ /* 0x000fce0000000f00 */
[----:B------:R-:W-:Y:S05]  /*c210*/  WARPSYNC.COLLECTIVE R15, `(.L_x_12871) ;  /* 0x000000000f087348 */ /* 0x000fea0003c00000 */
[----:B------:R0:W1:Y:S02]  /*c220*/  SHFL.IDX P6, R14, R13, R12, R11 ;  /* 0x0000000c0d0e7389 */ /* 0x00006400000c000b */
[----:B01----:R-:W-:Y:S01]  /*c230*/  ENDCOLLECTIVE ;  /* 0x000000000000791b */ /* 0x003fe20003800000 */
.L_x_12871:
        /* <DEDUP_REMOVED lines=11> */
.L_x_12872:
[----:B------:R-:W-:Y:S02]  /*c2f0*/  IMAD.MOV.U32 R13, RZ, RZ, R10 ;  /* 0x000000ffff0d7224 */ /* 0x000fe400078e000a */
[----:B------:R-:W-:Y:S02]  /*c300*/  IMAD.MOV.U32 R12, RZ, RZ, 0x5 ;  /* 0x00000005ff0c7424 */ /* 0x000fe400078e00ff */
[----:B------:R-:W-:-:S07]  /*c310*/  IMAD.MOV.U32 R2, RZ, RZ, R14 ;  /* 0x000000ffff027224 */ /* 0x000fce00078e000e */
[----:B------:R-:W-:Y:S05]  /*c320*/  WARPSYNC.COLLECTIVE R15, `(.L_x_12873) ;  /* 0x000000000f087348 */ /* 0x000fea0003c00000 */
[----:B------:R0:W1:Y:S02]  /*c330*/  SHFL.IDX P6, R14, R13, R12, R11 ;  /* 0x0000000c0d0e7389 */ /* 0x00006400000c000b */
[----:B01----:R-:W-:Y:S01]  /*c340*/  ENDCOLLECTIVE ;  /* 0x000000000000791b */ /* 0x003fe20003800000 */
.L_x_12873:
[----:B------:R-:W-:-:S04]  /*c350*/  IADD3 R2, P0, R2, R7, RZ ;  /* 0x0000000702027210 */ /* 0x000fc80007f1e0ff */
[----:B------:R-:W-:-:S05]  /*c360*/  IADD3.X R3, RZ, R3, RZ, P0, !PT ;  /* 0x00000003ff037210 */ /* 0x000fca00007fe4ff */
        /* <DEDUP_REMOVED lines=9> */
.L_x_12874:
[----:B------:R-:W-:Y:S01]  /*c400*/  MOV R13, R10 ;  /* 0x0000000a000d7202 */ /* 0x000fe20000000f00 */
[----:B------:R-:W-:Y:S02]  /*c410*/  IMAD.MOV.U32 R12, RZ, RZ, 0x6 ;  /* 0x00000006ff0c7424 */ /* 0x000fe400078e00ff */
[----:B------:R-:W-:-:S07]  /*c420*/  IMAD.MOV.U32 R2, RZ, RZ, R14 ;  /* 0x000000ffff027224 */ /* 0x000fce00078e000e */
[----:B------:R-:W-:Y:S05]  /*c430*/  WARPSYNC.COLLECTIVE R15, `(.L_x_12875) ;  /* 0x000000000f087348 */ /* 0x000fea0003c00000 */
[----:B------:R0:W1:Y:S02]  /*c440*/  SHFL.IDX P6, R14, R13, R12, R11 ;  /* 0x0000000c0d0e7389 */ /* 0x00006400000c000b */
[----:B01----:R-:W-:Y:S01]  /*c450*/  ENDCOLLECTIVE ;  /* 0x000000000000791b */ /* 0x003fe20003800000 */
.L_x_12875:
        /* <DEDUP_REMOVED lines=11> */
.L_x_12876:
[----:B------:R-:W-:Y:S01]  /*c510*/  IMAD.MOV.U32 R13, RZ, RZ, R10 ;  /* 0x000000ffff0d7224 */ /* 0x000fe200078e000a */
[----:B------:R-:W-:Y:S01]  /*c520*/  MOV R12, 0x7 ;  /* 0x00000007000c7802 */ /* 0x000fe20000000f00 */
[----:B------:R-:W-:-:S07]  /*c530*/  IMAD.MOV.U32 R2, RZ, RZ, R14 ;  /* 0x000000ffff027224 */ /* 0x000fce00078e000e */
[----:B------:R-:W-:Y:S05]  /*c540*/  WARPSYNC.COLLECTIVE R15, `(.L_x_12877) ;  /* 0x000000000f087348 */ /* 0x000fea0003c00000 */
[----:B------:R0:W1:Y:S02]  /*c550*/  SHFL.IDX P6, R14, R13, R12, R11 ;  /* 0x0000000c0d0e7389 */ /* 0x00006400000c000b */
[----:B01----:R-:W-:Y:S01]  /*c560*/  ENDCOLLECTIVE ;  /* 0x000000000000791b */ /* 0x003fe20003800000 */
.L_x_12877:
[----:B------:R-:W-:-:S05]  /*c570*/  IADD3 R2, P0, R2, R7, RZ ;  /* 0x0000000702027210 */ /* 0x000fca0007f1e0ff */
[----:B------:R-:W-:-:S05]  /*c580*/  IMAD.X R3, RZ, RZ, R3, P0 ;  /* 0x000000ffff037224 */ /* 0x000fca00000e0603 */
[----:B------:R-:W-:Y:S01]  /*c590*/  @!PT LDS RZ, [RZ] ;  /* 0x00000000fffff984 */ /* 0x000fe20000000800 */
[----:B------:R-:W-:Y:S01]  /*c5a0*/  @!PT LDS RZ, [RZ] ;  /* 0x00000000fffff984 */ /* 0x000fe20000000800 */
[----:B------:R-:W-:Y:S01]  /*c5b0*/  @!PT LDS RZ, [RZ] ;  /* 0x00000000fffff984 */ /* 0x000fe20000000800 */
[----:B------:R0:W-:Y:S01]  /*c5c0*/  LDGSTS.E.BYPASS.LTC128B.128 [R8+0x11400], desc[UR50][R2.64], !P1 ;  /* 0x1140000002087fae */ /* 0x0001e2000c901d72 */
[----:B------:R-:W-:Y:S02]  /*c5d0*/  IMAD.MOV.U32 R13, RZ, RZ, R9 ;  /* 0x000000ffff0d7224 */ /* 0x000fe400078e0009 */
[----:B------:R-:W-:-:S07]  /*c5e0*/  IMAD.MOV.U32 R10, RZ, RZ, R14 ;  /* 0x000000ffff0a7224 */ /* 0x000fce00078e000e */
[----:B0-----:R-:W-:Y:S05]  /*c5f0*/  WARPSYNC.COLLECTIVE R15, `(.L_x_12878) ;  /* 0x000000000f087348 */ /* 0x001fea0003c00000 */
[----:B------:R1:W2:Y:S02]  /*c600*/  SHFL.IDX P6, R14, R13, R12, R11 ;  /* 0x0000000c0d0e7389 */ /* 0x0002a400000c000b */
[----:B012---:R-:W-:Y:S01]  /*c610*/  ENDCOLLECTIVE ;  /* 0x000000000000791b */ /* 0x007fe20003800000 */
.L_x_12878:
[----:B------:R-:W-:Y:S01]  /*c620*/  IMAD.MOV.U32 R2, RZ, RZ, R14 ;  /* 0x000000ffff027224 */ /* 0x000fe200078e000e */
[----:B------:R-:W-:Y:S06]  /*c630*/  BRA `(.L_x_12879) ;  /* 0xffffffc400d07947 */ /* 0x000fec000383ffff */
.L_x_12787:
[----:B-1----:R1:W2:Y:S02]  /*c640*/  SYNCS.PHASECHK.TRANS64.TRYWAIT P0, [R5+URZ+0x16860], R2 ;  /* 0x01686002050075a7 */ /* 0x0022a4000800017f */
[----:B--2---:R-:W-:Y:S05]  /*c650*/  @!P0 NANOSLEEP.SYNCS 0x989680 ;  /* 0x009896800000895d */ /* 0x004fea0003900000 */
[----:B------:R-:W2:Y:S02]  /*c660*/  @!P0 SYNCS.PHASECHK.TRANS64 P0, [R5+URZ+0x16860], R2 ;  /* 0x01686002050085a7 */ /* 0x000ea4000800007f */
[----:B--2---:R-:W-:Y:S05]  /*c670*/  @!P0 BRA `(.L_x_12787) ;  /* 0xfffffffc00f08947 */ /* 0x004fea000383ffff */
[----:B------:R-:W-:Y:S05]  /*c680*/  BRA `(.L_x_12880) ;  /* 0xffffffc800287947 */ /* 0x000fea000383ffff */
.L_x_12788:
        /* <DEDUP_REMOVED lines=8> */
.L_x_12882:
[----:B------:R-:W-:Y:S05]  /*c710*/  BSYNC B1 ;  /* 0x0000000000017941 */ /* 0x000fea0003800000 */
.L_x_12881:
[----:B------:R-:W-:Y:S01]  /*c720*/  IMAD.MOV.U32 R13, RZ, RZ, R16 ;  /* 0x000000ffff0d7224 */ /* 0x000fe200078e0010 */
[----:B------:R-:W-:Y:S01]  /*c730*/  ISETP.LT.OR P1, PT, R8, 0x1, P2 ;  /* 0x000000010800780c */ /* 0x000fe20001721670 */
        /* <DEDUP_REMOVED lines=8> */
.L_x_12883:
[----:B------:R-:W-:Y:S02]  /*c7c0*/  IMAD.MOV.U32 R13, RZ, RZ, R17 ;  /* 0x000000ffff0d7224 */ /* 0x000fe400078e0011 */
[----:B------:R-:W-:Y:S02]  /*c7d0*/  IMAD.MOV.U32 R12, RZ, RZ, 0x1 ;  /* 0x00000001ff0c7424 */ /* 0x000fe400078e00ff */
[----:B------:R-:W-:-:S07]  /*c7e0*/  IMAD.MOV.U32 R2, RZ, RZ, R14 ;  /* 0x000000ffff027224 */ /* 0x000fce00078e000e */
[----:B------:R-:W-:Y:S05]  /*c7f0*/  WARPSYNC.COLLECTIVE R15, `(.L_x_12884) ;  /* 0x000000000f087348 */ /* 0x000fea0003c00000 */
[----:B------:R0:W1:Y:S02]  /*c800*/  SHFL.IDX P6, R14, R13, R12, R11 ;  /* 0x0000000c0d0e7389 */ /* 0x00006400000c000b */
[----:B01----:R-:W-:Y:S01]  /*c810*/  ENDCOLLECTIVE ;  /* 0x000000000000791b */ /* 0x003fe20003800000 */
.L_x_12884:
[----:B------:R-:W-:-:S04]  /*c820*/  IADD3 R2, P0, R2, R7, RZ ;  /* 0x0000000702027210 */ /* 0x000fc80007f1e0ff */
[----:B------:R-:W-:-:S05]  /*c830*/  IADD3.X R3, RZ, R3, RZ, P0, !PT ;  /* 0x00000003ff037210 */ /* 0x000fca00007fe4ff */
[----:B------:R-:W-:Y:S01]  /*c840*/  @!PT LDS RZ, [RZ] ;  /* 0x00000000fffff984 */ /* 0x000fe20000000800 */
[----:B------:R-:W-:Y:S01]  /*c850*/  @!PT LDS RZ, [RZ] ;  /* 0x00000000fffff984 */ /* 0x000fe20000000800 */
[----:B------:R-:W-:Y:S01]  /*c860*/  @!PT LDS RZ, [RZ] ;  /* 0x00000000fffff984 */ /* 0x000fe20000000800 */
[----:B------:R0:W-:Y:S01]  /*c870*/  LDGSTS.E.BYPASS.LTC128B.128 [R6+0x400], desc[UR50][R2.64], !P1 ;  /* 0x0040000002067fae */ /* 0x0001e2000c901d72 */
[----:B------:R-:W-:Y:S01]  /*c880*/  ISETP.LT.OR P1, PT, R8, 0x11, P2 ;  /* 0x000000110800780c */ /* 0x000fe20001721670 */
[----:B------:R-:W-:Y:S02]  /*c890*/  IMAD.MOV.U32 R13, RZ, RZ, R16 ;  /* 0x000000ffff0d7224 */ /* 0x000fe400078e0010 */
[----:B0-----:R-:W-:-:S10]  /*c8a0*/  IMAD.MOV.U32 R3, RZ, RZ, R14 ;  /* 0x000000ffff037224 */ /* 0x001fd400078e000e */
[----:B------:R-:W-:Y:S05]  /*c8b0*/  WARPSYNC.COLLECTIVE R15, `(.L_x_12885) ;  /* 0x000000000f087348 */ /* 0x000fea0003c00000 */
[----:B------:R0:W1:Y:S02]  /*c8c0*/  SHFL.IDX P6, R14, R13, R12, R11 ;  /* 0x0000000c0d0e7389 */ /* 0x00006400000c000b */
[----:B01----:R-:W-:Y:S01]  /*c8d0*/  ENDCOLLECTIVE ;  /* 0x000000000000791b */ /* 0x003fe20003800000 */
.L_x_12885:
[----:B------:R-:W-:Y:S01]  /*c8e0*/  MOV R13, R17 ;  /* 0x00000011000d7202 */ /* 0x000fe20000000f00 */
[----:B------:R-:W-:Y:S02]  /*c8f0*/  IMAD.MOV.U32 R12, RZ, RZ, 0x2 ;  /* 0x00000002ff0c7424 */ /* 0x000fe400078e00ff */
[----:B------:R-:W-:-:S07]  /*c900*/  IMAD.MOV.U32 R2, RZ, RZ, R14 ;  /* 0x000000ffff027224 */ /* 0x000fce00078e000e */
[----:B------:R-:W-:Y:S05]  /*c910*/  WARPSYNC.COLLECTIVE R15, `(.L_x_12886) ;  /* 0x000000000f087348 */ /* 0x000fea0003c00000 */
[----:B------:R0:W1:Y:S02]  /*c920*/  SHFL.IDX P6, R14, R13, R12, R11 ;  /* 0x0000000c0d0e7389 */ /* 0x00006400000c000b */
[----:B01----:R-:W-:Y:S01]  /*c930*/  ENDCOLLECTIVE ;  /* 0x000000000000791b */ /* 0x003fe20003800000 */
.L_x_12886:
[----:B------:R-:W-:-:S05]  /*c940*/  IADD3 R2, P0, R2, R7, RZ ;  /* 0x0000000702027210 */ /* 0x000fca0007f1e0ff */
[----:B------:R-:W-:-:S05]  /*c950*/  IMAD.X R3, RZ, RZ, R3, P0 ;  /* 0x000000ffff037224 */ /* 0x000fca00000e0603 */
[----:B------:R-:W-:Y:S01]  /*c960*/  @!PT LDS RZ, [RZ] ;  /* 0x00000000fffff984 */ /* 0x000fe20000000800 */
[----:B------:R-:W-:Y:S01]  /*c970*/  @!PT LDS RZ, [RZ] ;  /* 0x00000000fffff984 */ /* 0x000fe20000000800 */
[----:B------:R-:W-:Y:S01]  /*c980*/  @!PT LDS RZ, [RZ] ;  /* 0x00000000fffff984 */ /* 0x000fe20000000800 */
[----:B------:R0:W-:Y:S01]  /*c990*/  LDGSTS.E.BYPASS.LTC128B.128 [R6+0xc00], desc[UR50][R2.64], !P1 ;  /* 0x00c0000002067fae */ /* 0x0001e2000c901d72 */
[----:B------:R-:W-:Y:S01]  /*c9a0*/  IMAD.MOV.U32 R13, RZ, RZ, R16 ;  /* 0x000000ffff0d7224 */ /* 0x000fe200078e0010 */
[----:B------:R-:W-:Y:S01]  /*c9b0*/  ISETP.LT.OR P1, PT, R8, 0x21, P2 ;  /* 0x000000210800780c */ /* 0x000fe20001721670 */
[----:B0-----:R-:W-:-:S12]  /*c9c0*/  IMAD.MOV.U32 R3, RZ, RZ, R14 ;  /* 0x000000ffff037224 */ /* 0x001fd800078e000e */
[----:B------:R-:W-:Y:S05]  /*c9d0*/  WARPSYNC.COLLECTIVE R15, `(.L_x_12887) ;  /* 0x000000000f087348 */ /* 0x000fea0003c00000 */
[----:B------:R0:W1:Y:S02]  /*c9e0*/  SHFL.IDX P6, R14, R13, R12, R11 ;  /* 0x0000000c0d0e7389 */ /* 0x00006400000c000b */
[----:B01----:R-:W-:Y:S01]  /*c9f0*/  ENDCOLLECTIVE ;  /* 0x000000000000791b */ /* 0x003fe20003800000 */
.L_x_12887:
[----:B------:R-:W-:Y:S01]  /*ca00*/  IMAD.MOV.U32 R13, RZ, RZ, R17 ;  /* 0x000000ffff0d7224 */ /* 0x000fe200078e0011 */
[----:B------:R-:W-:Y:S01]  /*ca10*/  MOV R12, 0x3 ;  /* 0x00000003000c7802 */ /* 0x000fe20000000f00 */
[----:B------:R-:W-:-:S07]  /*ca20*/  IMAD.MOV.U32 R2, RZ, RZ, R14 ;  /* 0x000000ffff027224 */ /* 0x000fce00078e000e */
[----:B------:R-:W-:Y:S05]  /*ca30*/  WARPSYNC.COLLECTIVE R15, `(.L_x_12888) ;  /* 0x000000000f087348 */ /* 0x000fea0003c00000 */
[----:B------:R0:W1:Y:S02]  /*ca40*/  SHFL.IDX P6, R14, R13, R12, R11 ;  /* 0x0000000c0d0e7389 */ /* 0x00006400000c000b */
[----:B01----:R-:W-:Y:S01]  /*ca50*/  ENDCOLLECTIVE ;  /* 0x000000000000791b */ /* 0x003fe20003800000 */
.L_x_12888:
        /* <DEDUP_REMOVED lines=12> */
.L_x_12889:
[----:B------:R-:W-:Y:S02]  /*cb20*/  IMAD.MOV.U32 R13, RZ, RZ, R17 ;  /* 0x000000ffff0d7224 */ /* 0x000fe400078e0011 */
[----:B------:R-:W-:Y:S02]  /*cb30*/  IMAD.MOV.U32 R12, RZ, RZ, 0x4 ;  /* 0x00000004ff0c7424 */ /* 0x000fe400078e00ff */
[----:B------:R-:W-:-:S07]  /*cb40*/  IMAD.MOV.U32 R2, RZ, RZ, R14 ;  /* 0x000000ffff027224 */ /* 0x000fce00078e000e */
[----:B------:R-:W-:Y:S05]  /*cb50*/  WARPSYNC.COLLECTIVE R15, `(.L_x_12890) ;  /* 0x000000000f087348 */ /* 0x000fea0003c00000 */
[----:B------:R0:W1:Y:S02]  /*cb60*/  SHFL.IDX P6, R14, R13, R12, R11 ;  /* 0x0000000c0d0e7389 */ /* 0x00006400000c000b */
[----:B01----:R-:W-:Y:S01]  /*cb70*/  ENDCOLLECTIVE ;  /* 0x000000000000791b */ /* 0x003fe20003800000 */
.L_x_12890:
[----:B------:R-:W-:-:S05]  /*cb80*/  IADD3 R2, P0, R2, R7, RZ ;  /* 0x0000000702027210 */ /* 0x000fca0007f1e0ff */
[----:B------:R-:W-:-:S05]  /*cb90*/  IMAD.X R3, RZ, RZ, R3, P0 ;  /* 0x000000ffff037224 */ /* 0x000fca00000e0603 */
[----:B------:R-:W-:Y:S01]  /*cba0*/  @!PT LDS RZ, [RZ] ;  /* 0x00000000fffff984 */ /* 0x000fe20000000800 */
[----:B------:R-:W-:Y:S01]  /*cbb0*/  @!PT LDS RZ, [RZ] ;  /* 0x00000000fffff984 */ /* 0x000fe20000000800 */
[----:B------:R-:W-:Y:S01]  /*cbc0*/  @!PT LDS RZ, [RZ] ;  /* 0x00000000fffff984 */ /* 0x000fe20000000800 */
[----:B------:R0:W-:Y:S01]  /*cbd0*/  LDGSTS.E.BYPASS.LTC128B.128 [R6+0x1c00], desc[UR50][R2.64], !P1 ;  /* 0x01c0000002067fae */ /* 0x0001e2000c901d72 */
[----:B------:R-:W-:Y:S01]  /*cbe0*/  IMAD.MOV.U32 R13, RZ, RZ, R16 ;  /* 0x000000ffff0d7224 */ /* 0x000fe200078e0010 */
[----:B------:R-:W-:Y:S02]  /*cbf0*/  ISETP.LT.OR P1, PT, R8, 0x41, P2 ;  /* 0x000000410800780c */ /* 0x000fe40001721670 */
[----:B0-----:R-:W-:-:S11]  /*cc00*/  MOV R3, R14 ;  /* 0x0000000e00037202 */ /* 0x001fd60000000f00 */
[----:B------:R-:W-:Y:S05]  /*cc10*/  WARPSYNC.COLLECTIVE R15, `(.L_x_12891) ;  /* 0x000000000f087348 */ /* 0x000fea0003c00000 */
[----:B------:R0:W1:Y:S02]  /*cc20*/  SHFL.IDX P6, R14, R13, R12, R11 ;  /* 0x0000000c0d0e7389 */ /* 0x00006400000c000b */
[----:B01----:R-:W-:Y:S01]  /*cc30*/  ENDCOLLECTIVE ;  /* 0x000000000000791b */ /* 0x003fe20003800000 */
.L_x_12891:
[----:B------:R-:W-:Y:S02]  /*cc40*/  IMAD.MOV.U32 R13, RZ, RZ, R17 ;  /* 0x000000ffff0d7224 */ /* 0x000fe400078e0011 */
[----:B------:R-:W-:Y:S02]  /*cc50*/  IMAD.MOV.U32 R12, RZ, RZ, 0x5 ;  /* 0x00000005ff0c7424 */ /* 0x000fe400078e00ff */
[----:B------:R-:W-:-:S07]  /*cc60*/  IMAD.MOV.U32 R2, RZ, RZ, R14 ;  /* 0x000000ffff027224 */ /* 0x000fce00078e000e */
[----:B------:R-:W-:Y:S05]  /*cc70*/  WARPSYNC.COLLECTIVE R15, `(.L_x_12892) ;  /* 0x000000000f087348 */ /* 0x000fea0003c00000 */
[----:B------:R0:W1:Y:S02]  /*cc80*/  SHFL.IDX P6, R14, R13, R12, R11 ;  /* 0x0000000c0d0e7389 */ /* 0x00006400000c000b */
[----:B01----:R-:W-:Y:S01]  /*cc90*/  ENDCOLLECTIVE ;  /* 0x000000000000791b */ /* 0x003fe20003800000 */
.L_x_12892:
[----:B------:R-:W-:-:S05]  /*cca0*/  IADD3 R2, P0, R2, R7, RZ ;  /* 0x0000000702027210 */ /* 0x000fca0007f1e0ff */
[----:B------:R-:W-:-:S05]  /*ccb0*/  IMAD.X R3, RZ, RZ, R3, P0 ;  /* 0x000000ffff037224 */ /* 0x000fca00000e0603 */
[----:B------:R-:W-:Y:S01]  /*ccc0*/  @!PT LDS RZ, [RZ] ;  /* 0x00000000fffff984 */ /* 0x000fe20000000800 */
[----:B------:R-:W-:Y:S01]  /*ccd0*/  @!PT LDS RZ, [RZ] ;  /* 0x00000000fffff984 */ /* 0x000fe20000000800 */
[----:B------:R-:W-:Y:S01]  /*cce0*/  @!PT LDS RZ, [RZ] ;  /* 0x00000000fffff984 */ /* 0x000fe20000000800 */
[----:B------:R0:W-:Y:S01]  /*ccf0*/  LDGSTS.E.BYPASS.LTC128B.128 [R6+0x2400], desc[UR50][R2.64], !P1 ;  /* 0x0240000002067fae */ /* 0x0001e2000c901d72 */
[----:B------:R-:W-:Y:S02]  /*cd00*/  MOV R13, R16 ;  /* 0x00000010000d7202 */ /* 0x000fe40000000f00 */
[----:B------:R-:W-:Y:S01]  /*cd10*/  ISETP.LT.OR P1, PT, R8, 0x51, P2 ;  /* 0x000000510800780c */ /* 0x000fe20001721670 */
[----:B0-----:R-:W-:-:S12]  /*cd20*/  IMAD.MOV.U32 R3, RZ, RZ, R14 ;  /* 0x000000ffff037224 */ /* 0x001fd800078e000e */
[----:B------:R-:W-:Y:S05]  /*cd30*/  WARPSYNC.COLLECTIVE R15, `(.L_x_12893) ;  /* 0x000000000f087348 */ /* 0x000fea0003c00000 */
[----:B------:R0:W1:Y:S02]  /*cd40*/  SHFL.IDX P6, R14, R13, R12, R11 ;  /* 0x0000000c0d0e7389 */ /* 0x00006400000c000b */
[----:B01----:R-:W-:Y:S01]  /*cd50*/  ENDCOLLECTIVE ;  /* 0x000000000000791b */ /* 0x003fe20003800000 */
.L_x_12893:
[----:B------:R-:W-:Y:S02]  /*cd60*/  IMAD.MOV.U32 R13, RZ, RZ, R17 ;  /* 0x000000ffff0d7224 */ /* 0x000fe400078e0011 */
[----:B------:R-:W-:Y:S02]  /*cd70*/  IMAD.MOV.U32 R12, RZ, RZ, 0x6 ;  /* 0x00000006ff0c7424 */ /* 0x000fe400078e00ff */
[----:B------:R-:W-:-:S07]  /*cd80*/  IMAD.MOV.U32 R2, RZ, RZ, R14 ;  /* 0x000000ffff027224 */ /* 0x000fce00078e000e */
[----:B------:R-:W-:Y:S05]  /*cd90*/  WARPSYNC.COLLECTIVE R15, `(.L_x_12894) ;  /* 0x000000000f087348 */ /* 0x000fea0003c00000 */
[----:B------:R0:W1:Y:S02]  /*cda0*/  SHFL.IDX P6, R14, R13, R12, R11 ;  /* 0x0000000c0d0e7389 */ /* 0x00006400000c000b */
[----:B01----:R-:W-:Y:S01]  /*cdb0*/  ENDCOLLECTIVE ;  /* 0x000000000000791b */ /* 0x003fe20003800000 */
.L_x_12894:
        /* <DEDUP_REMOVED lines=12> */
.L_x_12895:
[----:B------:R-:W-:Y:S02]  /*ce80*/  IMAD.MOV.U32 R13, RZ, RZ, R17 ;  /* 0x000000ffff0d7224 */ /* 0x000fe400078e0011 */
[----:B------:R-:W-:Y:S01]  /*ce90*/  IMAD.MOV.U32 R12, RZ, RZ, 0x7 ;  /* 0x00000007ff0c7424 */ /* 0x000fe200078e00ff */
[----:B------:R-:W-:-:S07]  /*cea0*/  MOV R2, R14 ;  /* 0x0000000e00027202 */ /* 0x000fce0000000f00 */
[----:B------:R-:W-:Y:S05]  /*ceb0*/  WARPSYNC.COLLECTIVE R15, `(.L_x_12896) ;  /* 0x000000000f087348 */ /* 0x000fea0003c00000 */
[----:B------:R0:W1:Y:S02]  /*cec0*/  SHFL.IDX P6, R14, R13, R12, R11 ;  /* 0x0000000c0d0e7389 */ /* 0x00006400000c000b */
[----:B01----:R-:W-:Y:S01]  /*ced0*/  ENDCOLLECTIVE ;  /* 0x000000000000791b */ /* 0x003fe20003800000 */
.L_x_12896:
        /* <DEDUP_REMOVED lines=11> */
.L_x_12897:
[----:B------:R-:W-:Y:S01]  /*cf90*/  IMAD.MOV.U32 R2, RZ, RZ, R14 ;  /* 0x000000ffff027224 */ /* 0x000fe200078e000e */
[----:B------:R-:W-:Y:S06]  /*cfa0*/  BRA `(.L_x_12898) ;  /* 0xffffffc000c47947 */ /* 0x000fec000383ffff */
.L_x_12794:
[----:B0-----:R0:W1:Y:S02]  /*cfb0*/  SYNCS.PHASECHK.TRANS64.TRYWAIT P0, [R4+URZ+0x16860], R3 ;  /* 0x01686003040075a7 */ /* 0x001064000800017f */
[----:B-1----:R-:W-:Y:S05]  /*cfc0*/  @!P0 NANOSLEEP.SYNCS 0x989680 ;  /* 0x009896800000895d */ /* 0x002fea0003900000 */
[----:B------:R-:W1:Y:S02]  /*cfd0*/  @!P0 SYNCS.PHASECHK.TRANS64 P0, [R4+URZ+0x16860], R3 ;  /* 0x01686003040085a7 */ /* 0x000e64000800007f */
[----:B-1----:R-:W-:Y:S05]  /*cfe0*/  @!P0 BRA `(.L_x_12794) ;  /* 0xfffffffc00f08947 */ /* 0x002fea000383ffff */
[----:B------:R-:W-:Y:S05]  /*cff0*/  BRA `(.L_x_12899) ;  /* 0xffffffc400947947 */ /* 0x000fea000383ffff */
.L_x_12795:
        /* <DEDUP_REMOVED lines=8> */
.L_x_12901:
[----:B------:R-:W-:Y:S05]  /*d080*/  BSYNC B0 ;  /* 0x0000000000007941 */ /* 0x000fea0003800000 */
.L_x_12900:
[----:B------:R-:W0:Y:S01]  /*d090*/  S2R R2, SR_TID.X ;  /* 0x0000000000027919 */ /* 0x000e220000002100 */
[----:B------:R-:W-:Y:S01]  /*d0a0*/  IMAD.MOV.U32 R13, RZ, RZ, R16 ;  /* 0x000000ffff0d7224 */ /* 0x000fe200078e0010 */
[----:B------:R-:W-:Y:S01]  /*d0b0*/  MOV R11, 0x181f ;  /* 0x0000181f000b7802 */ /* 0x000fe20000000f00 */
[----:B------:R-:W-:Y:S01]  /*d0c0*/  IMAD.MOV.U32 R12, RZ, RZ, RZ ;  /* 0x000000ffff0c7224 */ /* 0x000fe200078e00ff */
[----:B------:R-:W-:Y:S01]  /*d0d0*/  ISETP.LT.OR P1, PT, R6, 0x1, P2 ;  /* 0x000000010600780c */ /* 0x000fe20001721670 */
[----:B------:R-:W-:Y:S02]  /*d0e0*/  IMAD.MOV.U32 R15, RZ, RZ, -0x1 ;  /* 0xffffffffff0f7424 */ /* 0x000fe400078e00ff */
[----:B------:R-:W-:-:S10]  /*d0f0*/  IMAD.MOV.U32 R0, RZ, RZ, R14 ;  /* 0x000000ffff007224 */ /* 0x000fd400078e000e */
[----:B0-----:R-:W-:Y:S05]  /*d100*/  WARPSYNC.COLLECTIVE R15, `(.L_x_12902) ;  /* 0x000000000f087348 */ /* 0x001fea0003c00000 */
[----:B------:R1:W2:Y:S02]  /*d110*/  SHFL.IDX P6, R14, R13, R12, R11 ;  /* 0x0000000c0d0e7389 */ /* 0x0002a400000c000b */
[----:B012---:R-:W-:Y:S01]  /*d120*/  ENDCOLLECTIVE ;  /* 0x000000000000791b */ /* 0x007fe20003800000 */
.L_x_12902:
[----:B------:R-:W-:Y:S01]  /*d130*/  IMAD.MOV.U32 R13, RZ, RZ, R17 ;  /* 0x000000ffff0d7224 */ /* 0x000fe200078e0011 */
[----:B------:R-:W-:Y:S01]  /*d140*/  MOV R12, 0x1 ;  /* 0x00000001000c7802 */ /* 0x000fe20000000f00 */
[----:B------:R-:W-:Y:S02]  /*d150*/  IMAD.SHL.U32 R5, R2, 0x8, RZ ;  /* 0x0000000802057824 */ /* 0x000fe400078e00ff */
[----:B------:R-:W-:-:S07]  /*d160*/  IMAD.MOV.U32 R2, RZ, RZ, R14 ;  /* 0x000000ffff027224 */ /* 0x000fce00078e000e */
[----:B------:R-:W-:Y:S05]  /*d170*/  WARPSYNC.COLLECTIVE R15, `(.L_x_12903) ;  /* 0x000000000f087348 */ /* 0x000fea0003c00000 */
[----:B------:R0:W1:Y:S02]  /*d180*/  SHFL.IDX P6, R14, R13, R12, R11 ;  /* 0x0000000c0d0e7389 */ /* 0x00006400000c000b */
[----:B01----:R-:W-:Y:S01]  /*d190*/  ENDCOLLECTIVE ;  /* 0x000000000000791b */ /* 0x003fe20003800000 */
.L_x_12903:
[----:B------:R-:W-:-:S05]  /*d1a0*/  LOP3.LUT R5, R5, 0x38, RZ, 0xc0, !PT ;  /* 0x0000003805057812 */ /* 0x000fca00078ec0ff */
[----:B------:R-:W-:-:S05]  /*d1b0*/  IMAD.SHL.U32 R5, R5, 0x2, RZ ;  /* 0x0000000205057824 */ /* 0x000fca00078e00ff */
[----:B------:R-:W-:Y:S01]  /*d1c0*/  IADD3 R2, P0, R2, R5, RZ ;  /* 0x0000000502027210 */ /* 0x000fe20007f1e0ff */
[----:B------:R-:W-:-:S04]  /*d1d0*/  IMAD.MOV.U32 R13, RZ, RZ, R16 ;  /* 0x000000ffff0d7224 */ /* 0x000fc800078e0010 */
[----:B------:R-:W-:Y:S01]  /*d1e0*/  IMAD.X R3, RZ, RZ, R0, P0 ;  /* 0x000000ffff037224 */ /* 0x000fe200000e0600 */
[----:B------:R-:W-:-:S05]  /*d1f0*/  LEA R0, R8, UR38, 0x1 ;  /* 0x0000002608007c11 */ /* 0x000fca000f8e08ff */
        /* <DEDUP_REMOVED lines=9> */
.L_x_12904:
[----:B------:R-:W-:Y:S02]  /*d290*/  IMAD.MOV.U32 R13, RZ, RZ, R17 ;  /* 0x000000ffff0d7224 */ /* 0x000fe400078e0011 */
[----:B------:R-:W-:Y:S01]  /*d2a0*/  IMAD.MOV.U32 R12, RZ, RZ, 0x2 ;  /* 0x00000002ff0c7424 */ /* 0x000fe200078e00ff */
[----:B------:R-:W-:-:S13]  /*d2b0*/  IADD3 R2, P0, R14, R5, RZ ;  /* 0x000000050e027210 */ /* 0x000fda0007f1e0ff */
[----:B------:R-:W-:Y:S05]  /*d2c0*/  WARPSYNC.COLLECTIVE R15, `(.L_x_12905) ;  /* 0x000000000f087348 */ /* 0x000fea0003c00000 */
[----:B------:R0:W1:Y:S02]  /*d2d0*/  SHFL.IDX P6, R14, R13, R12, R11 ;  /* 0x0000000c0d0e7389 */ /* 0x00006400000c000b */
[----:B01----:R-:W-:Y:S01]  /*d2e0*/  ENDCOLLECTIVE ;  /* 0x000000000000791b */ /* 0x003fe20003800000 */
.L_x_12905:
[----:B------:R-:W-:-:S05]  /*d2f0*/  IMAD.X R3, RZ, RZ, R7, P0 ;  /* 0x000000ffff037224 */ /* 0x000fca00000e0607 */
[----:B------:R-:W-:Y:S01]  /*d300*/  @!PT LDS RZ, [RZ] ;  /* 0x00000000fffff984 */ /* 0x000fe20000000800 */
[----:B------:R-:W-:Y:S01]  /*d310*/  @!PT LDS RZ, [RZ] ;  /* 0x00000000fffff984 */ /* 0x000fe20000000800 */
[----:B------:R-:W-:Y:S01]  /*d320*/  @!PT LDS RZ, [RZ] ;  /* 0x00000000fffff984 */ /* 0x000fe20000000800 */
[----:B------:R0:W-:Y:S01]  /*d330*/  LDGSTS.E.BYPASS.LTC128B.128 [R0+0xc00], desc[UR50][R2.64], !P1 ;  /* 0x00c0000002007fae */ /* 0x0001e2000c901d72 */
[----:B------:R-:W-:Y:S02]  /*d340*/  ISETP.LT.OR P1, PT, R6, 0x21, P2 ;  /* 0x000000210600780c */ /* 0x000fe40001721670 */
[----:B------:R-:W-:Y:S01]  /*d350*/  MOV R13, R16 ;  /* 0x00000010000d7202 */ /* 0x000fe20000000f00 */
[----:B------:R-:W-:-:S10]  /*d360*/  IMAD.MOV.U32 R8, RZ, RZ, R14 ;  /* 0x000000ffff087224 */ /* 0x000fd400078e000e */
[----:B0-----:R-:W-:Y:S05]  /*d370*/  WARPSYNC.COLLECTIVE R15, `(.L_x_12906) ;  /* 0x000000000f087348 */ /* 0x001fea0003c00000 */
[----:B------:R1:W2:Y:S02]  /*d380*/  SHFL.IDX P6, R14, R13, R12, R11 ;  /* 0x0000000c0d0e7389 */ /* 0x0002a400000c000b */
[----:B012---:R-:W-:Y:S01]  /*d390*/  ENDCOLLECTIVE ;  /* 0x000000000000791b */ /* 0x007fe20003800000 */
.L_x_12906:
[----:B------:R-:W-:Y:S02]  /*d3a0*/  IMAD.MOV.U32 R13, RZ, RZ, R17 ;  /* 0x000000ffff0d7224 */ /* 0x000fe400078e0011 */
[----:B------:R-:W-:Y:S02]  /*d3b0*/  IMAD.MOV.U32 R12, RZ, RZ, 0x3 ;  /* 0x00000003ff0c7424 */ /* 0x000fe400078e00ff */
[----:B------:R-:W-:-:S07]  /*d3c0*/  IMAD.MOV.U32 R10, RZ, RZ, R14 ;  /* 0x000000ffff0a7224 */ /* 0x000fce00078e000e */
[----:B------:R-:W-:Y:S05]  /*d3d0*/  WARPSYNC.COLLECTIVE R15, `(.L_x_12907) ;  /* 0x000000000f087348 */ /* 0x000fea0003c00000 */
[----:B------:R0:W1:Y:S02]  /*d3e0*/  SHFL.IDX P6, R14, R13, R12, R11 ;  /* 0x0000000c0d0e7389 */ /* 0x00006400000c000b */
[----:B01----:R-:W-:Y:S01]  /*d3f0*/  ENDCOLLECTIVE ;  /* 0x000000000000791b */ /* 0x003fe20003800000 */
.L_x_12907:
        /* <DEDUP_REMOVED lines=8> */
[----:B------:R-:W-:-:S12]  /*d480*/  IMAD.MOV.U32 R7, RZ, RZ, R14 ;  /* 0x000000ffff077224 */ /* 0x000fd800078e000e */
[----:B0-----:R-:W-:Y:S05]  /*d490*/  WARPSYNC.COLLECTIVE R15, `(.L_x_12908) ;  /* 0x000000000f087348 */ /* 0x001fea0003c00000 */
[----:B------:R1:W2:Y:S02]  /*d4a0*/  SHFL.IDX P6, R14, R13, R12, R11 ;  /* 0x0000000c0d0e7389 */ /* 0x0002a400000c000b */
[----:B012---:R-:W-:Y:S01]  /*d4b0*/  ENDCOLLECTIVE ;  /* 0x000000000000791b */ /* 0x007fe20003800000 */
.L_x_12908:
[----:B------:R-:W-:Y:S02]  /*d4c0*/  IMAD.MOV.U32 R13, RZ, RZ, R17 ;  /* 0x000000ffff0d7224 */ /* 0x000fe400078e0011 */
[----:B------:R-:W-:Y:S01]  /*d4d0*/  IMAD.MOV.U32 R12, RZ, RZ, 0x4 ;  /* 0x00000004ff0c7424 */ /* 0x000fe200078e00ff */
[----:B------:R-:W-:-:S13]  /*d4e0*/  IADD3 R2, P0, R14, R5, RZ ;  /* 0x000000050e027210 */ /* 0x000fda0007f1e0ff */
[----:B------:R-:W-:Y:S05]  /*d4f0*/  WARPSYNC.COLLECTIVE R15, `(.L_x_12909) ;  /* 0x000000000f087348 */ /* 0x000fea0003c00000 */
[----:B------:R0:W1:Y:S02]  /*d500*/  SHFL.IDX P6, R14, R13, R12, R11 ;  /* 0x0000000c0d0e7389 */ /* 0x00006400000c000b */
[----:B01----:R-:W-:Y:S01]  /*d510*/  ENDCOLLECTIVE ;  /* 0x000000000000791b */ /* 0x003fe20003800000 */
.L_x_12909:
[----:B------:R-:W-:-:S05]  /*d520*/  IADD3.X R3, RZ, R7, RZ, P0, !PT ;  /* 0x00000007ff037210 */ /* 0x000fca00007fe4ff */
[----:B------:R-:W-:Y:S01]  /*d530*/  @!PT LDS RZ, [RZ] ;  /* 0x00000000fffff984 */ /* 0x000fe20000000800 */
[----:B------:R-:W-:Y:S01]  /*d540*/  @!PT LDS RZ, [RZ] ;  /* 0x00000000fffff984 */ /* 0x000fe20000000800 */
[----:B------:R-:W-:Y:S01]  /*d550*/  @!PT LDS RZ, [RZ] ;  /* 0x00000000fffff984 */ /* 0x000fe20000000800 */
[----:B------:R0:W-:Y:S01]  /*d560*/  LDGSTS.E.BYPASS.LTC128B.128 [R0+0x1c00], desc[UR50][R2.64], !P1 ;  /* 0x01c0000002007fae */ /* 0x0001e2000c901d72 */
[----:B------:R-:W-:Y:S01]  /*d570*/  ISETP.LT.OR P1, PT, R6, 0x41, P2 ;  /* 0x000000410600780c */ /* 0x000fe20001721670 */
[----:B------:R-:W-:Y:S02]  /*d580*/  IMAD.MOV.U32 R13, RZ, RZ, R16 ;  /* 0x000000ffff0d7224 */ /* 0x000fe400078e0010 */
[----:B------:R-:W-:-:S10]  /*d590*/  IMAD.MOV.U32 R8, RZ, RZ, R14 ;  /* 0x000000ffff087224 */ /* 0x000fd400078e000e */
[----:B0-----:R-:W-:Y:S05]  /*d5a0*/  WARPSYNC.COLLECTIVE R15, `(.L_x_12910) ;  /* 0x000000000f087348 */ /* 0x001fea0003c00000 */
[----:B------:R1:W2:Y:S02]  /*d5b0*/  SHFL.IDX P6, R14, R13, R12, R11 ;  /* 0x0000000c0d0e7389 */ /* 0x0002a400000c000b */
[----:B012---:R-:W-:Y:S01]  /*d5c0*/  ENDCOLLECTIVE ;  /* 0x000000000000791b */ /* 0x007fe20003800000 */
.L_x_12910:
[----:B------:R-:W-:Y:S01]  /*d5d0*/  MOV R13, R17 ;  /* 0x00000011000d7202 */ /* 0x000fe20000000f00 */
[----:B------:R-:W-:Y:S02]  /*d5e0*/  IMAD.MOV.U32 R12, RZ, RZ, 0x5 ;  /* 0x00000005ff0c7424 */ /* 0x000fe400078e00ff */
[----:B------:R-:W-:-:S07]  /*d5f0*/  IMAD.MOV.U32 R10, RZ, RZ, R14 ;  /* 0x000000ffff0a7224 */ /* 0x000fce00078e000e */
[----:B------:R-:W-:Y:S05]  /*d600*/  WARPSYNC.COLLECTIVE R15, `(.L_x_12911) ;  /* 0x000000000f087348 */ /* 0x000fea0003c00000 */
[----:B------:R0:W1:Y:S02]  /*d610*/  SHFL.IDX P6, R14, R13, R12, R11 ;  /* 0x0000000c0d0e7389 */ /* 0x00006400000c000b */
[----:B01----:R-:W-:Y:S01]  /*d620*/  ENDCOLLECTIVE ;  /* 0x000000000000791b */ /* 0x003fe20003800000 */
.L_x_12911:
        /* <DEDUP_REMOVED lines=12> */
.L_x_12912:
[----:B------:R-:W-:Y:S02]  /*d6f0*/  IMAD.MOV.U32 R13, RZ, RZ, R17 ;  /* 0x000000ffff0d7224 */ /* 0x000fe400078e0011 */
[----:B------:R-:W-:Y:S01]  /*d700*/  IMAD.MOV.U32 R12, RZ, RZ, 0x6 ;  /* 0x00000006ff0c7424 */ /* 0x000fe200078e00ff */
[----:B------:R-:W-:-:S13]  /*d710*/  IADD3 R2, P0, R14, R5, RZ ;  /* 0x000000050e027210 */ /* 0x000fda0007f1e0ff */
[----:B------:R-:W-:Y:S05]  /*d720*/  WARPSYNC.COLLECTIVE R15, `(.L_x_12913) ;  /* 0x000000000f087348 */ /* 0x000fea0003c00000 */
[----:B------:R0:W1:Y:S02]  /*d730*/  SHFL.IDX P6, R14, R13, R12, R11 ;  /* 0x0000000c0d0e7389 */ /* 0x00006400000c000b */
[----:B01----:R-:W-:Y:S01]  /*d740*/  ENDCOLLECTIVE ;  /* 0x000000000000791b */ /* 0x003fe20003800000 */
.L_x_12913:
[----:B------:R-:W-:-:S05]  /*d750*/  IMAD.X R3, RZ, RZ, R7, P0 ;  /* 0x000000ffff037224 */ /* 0x000fca00000e0607 */
[----:B------:R-:W-:Y:S01]  /*d760*/  @!PT LDS RZ, [RZ] ;  /* 0x00000000fffff984 */ /* 0x000fe20000000800 */
[----:B------:R-:W-:Y:S01]  /*d770*/  @!PT LDS RZ, [RZ] ;  /* 0x00000000fffff984 */ /* 0x000fe20000000800 */
[----:B------:R-:W-:Y:S01]  /*d780*/  @!PT LDS RZ, [RZ] ;  /* 0x00000000fffff984 */ /* 0x000fe20000000800 */
[----:B------:R0:W-:Y:S01]  /*d790*/  LDGSTS.E.BYPASS.LTC128B.128 [R0+0x2c00], desc[UR50][R2.64], !P1 ;  /* 0x02c0000002007fae */ /* 0x0001e2000c901d72 */
[----:B------:R-:W-:Y:S01]  /*d7a0*/  ISETP.LT.OR P1, PT, R6, 0x61, P2 ;  /* 0x000000610600780c */ /* 0x000fe20001721670 */
[----:B------:R-:W-:Y:S01]  /*d7b0*/  IMAD.MOV.U32 R13, RZ, RZ, R16 ;  /* 0x000000ffff0d7224 */ /* 0x000fe200078e0010 */
[----:B------:R-:W-:-:S11]  /*d7c0*/  MOV R8, R14 ;  /* 0x0000000e00087202 */ /* 0x000fd60000000f00 */
[----:B0-----:R-:W-:Y:S05]  /*d7d0*/  WARPSYNC.COLLECTIVE R15, `(.L_x_12914) ;  /* 0x000000000f087348 */ /* 0x001fea0003c00000 */
[----:B------:R1:W2:Y:S02]  /*d7e0*/  SHFL.IDX P6, R14, R13, R12, R11 ;  /* 0x0000000c0d0e7389 */ /* 0x0002a400000c000b */
[----:B012---:R-:W-:Y:S01]  /*d7f0*/  ENDCOLLECTIVE ;  /* 0x000000000000791b */ /* 0x007fe20003800000 */
.L_x_12914:
[----:B------:R-:W-:Y:S02]  /*d800*/  IMAD.MOV.U32 R13, RZ, RZ, R17 ;  /* 0x000000ffff0d7224 */ /* 0x000fe400078e0011 */
[----:B------:R-:W-:Y:S02]  /*d810*/  IMAD.MOV.U32 R12, RZ, RZ, 0x7 ;  /* 0x00000007ff0c7424 */ /* 0x000fe400078e00ff */
[----:B------:R-:W-:-:S07]  /*d820*/  IMAD.MOV.U32 R10, RZ, RZ, R14 ;  /* 0x000000ffff0a7224 */ /* 0x000fce00078e000e */
[----:B------:R-:W-:Y:S05]  /*d830*/  WARPSYNC.COLLECTIVE R15, `(.L_x_12915) ;  /* 0x000000000f087348 */ /* 0x000fea0003c00000 */
[----:B------:R0:W1:Y:S02]  /*d840*/  SHFL.IDX P6, R14, R13, R12, R11 ;  /* 0x0000000c0d0e7389 */ /* 0x00006400000c000b */
[----:B01----:R-:W-:Y:S01]  /*d850*/  ENDCOLLECTIVE ;  /* 0x000000000000791b */ /* 0x003fe20003800000 */
.L_x_12915:
[----:B------:R-:W-:-:S05]  /*d860*/  IADD3 R2, P0, R10, R5, RZ ;  /* 0x000000050a027210 */ /* 0x000fca0007f1e0ff */
[----:B------:R-:W-:-:S05]  /*d870*/  IMAD.X R3, RZ, RZ, R8, P0 ;  /* 0x000000ffff037224 */ /* 0x000fca00000e0608 */
        /* <DEDUP_REMOVED lines=9> */
.L_x_12916:
[----:B------:R-:W-:Y:S05]  /*d910*/  BRA `(.L_x_12917) ;  /* 0xffffffc000347947 */ /* 0x000fea000383ffff */
.L_x_12800:
[----:B0-----:R0:W2:Y:S02]  /*d920*/  SYNCS.PHASECHK.TRANS64.TRYWAIT P0, [R7+URZ+0x16820], R0 ;  /* 0x01682000070075a7 */ /* 0x0010a4000800017f */
[----:B--2---:R-:W-:Y:S05]  /*d930*/  @!P0 NANOSLEEP.SYNCS 0x989680 ;  /* 0x009896800000895d */ /* 0x004fea0003900000 */
[----:B------:R-:W2:Y:S02]  /*d940*/  @!P0 SYNCS.PHASECHK.TRANS64 P0, [R7+URZ+0x16820], R0 ;  /* 0x01682000070085a7 */ /* 0x000ea4000800007f */
[----:B--2---:R-:W-:Y:S05]  /*d950*/  @!P0 BRA `(.L_x_12800) ;  /* 0xfffffffc00f08947 */ /* 0x004fea000383ffff */
[----:B------:R-:W-:Y:S05]  /*d960*/  BRA `(.L_x_12918) ;  /* 0xffffffc000cc7947 */ /* 0x000fea000383ffff */
.L_x_12801:
        /* <DEDUP_REMOVED lines=11> */
.L_x_12920:
[----:B------:R-:W-:Y:S05]  /*da20*/  BSYNC B0 ;  /* 0x0000000000007941 */ /* 0x000fea0003800000 */
.L_x_12919:
[----:B------:R-:W-:Y:S05]  /*da30*/  BRA `(.L_x_12921) ;  /* 0xffffffc000b47947 */ /* 0x000fea000383ffff */
.L_x_12804:
[----:B------:R-:W-:Y:S01]  /*da40*/  BSSY B1, `(.L_x_12922) ;  /* 0x0000006000017945 */ /* 0x000fe20003800000 */
[----:B------:R-:W-:-:S07]  /*da50*/  IMAD.MOV.U32 R15, RZ, RZ, -0x1 ;  /* 0xffffffffff0f7424 */ /* 0x000fce00078e00ff */
[----:B0-----:R-:W-:Y:S05]  /*da60*/  WARPSYNC.COLLECTIVE R15, `(.L_x_12923) ;  /* 0x000000000f0c7348 */ /* 0x001fea0003c00000 */
[----:B------:R-:W-:Y:S02]  /*da70*/  ELECT P6, UR62, PT ;  /* 0x00000000003e782f */ /* 0x000fe400038c0000 */
[----:B------:R-:W-:Y:S01]  /*da80*/  MOV R14, UR62 ;  /* 0x0000003e000e7c02 */ /* 0x000fe20008000f00 */
[----:B0-----:R-:W-:Y:S10]  /*da90*/  ENDCOLLECTIVE ;  /* 0x000000000000791b */ /* 0x001ff40003800000 */
.L_x_12923:
[----:B------:R-:W-:Y:S05]  /*daa0*/  BSYNC B1 ;  /* 0x0000000000017941 */ /* 0x000fea0003800000 */
.L_x_12922:
[----:B------:R-:W-:Y:S05]  /*dab0*/  BRA `(.L_x_12924) ;  /* 0xffffffc000ac7947 */ /* 0x000fea000383ffff */
.L_x_12806:
[----:B0-----:R0:W1:Y:S02]  /*dac0*/  SYNCS.PHASECHK.TRANS64.TRYWAIT P1, [R5+URZ+0x16840], R0 ;  /* 0x01684000050075a7 */ /* 0x001064000802017f */
[----:B-1----:R-:W-:Y:S05]  /*dad0*/  @!P1 NANOSLEEP.SYNCS 0x989680 ;  /* 0x009896800000995d */ /* 0x002fea0003900000 */
[----:B------:R-:W1:Y:S02]  /*dae0*/  @!P1 SYNCS.PHASECHK.TRANS64 P1, [R5+URZ+0x16840], R0 ;  /* 0x01684000050095a7 */ /* 0x000e64000802007f */
[----:B-1----:R-:W-:Y:S05]  /*daf0*/  @!P1 BRA `(.L_x_12806) ;  /* 0xfffffffc00f09947 */ /* 0x002fea000383ffff */
[----:B------:R-:W-:Y:S05]  /*db00*/  BRA `(.L_x_12925) ;  /* 0xffffffc000cc7947 */ /* 0x000fea000383ffff */
.L_x_12808:
[----:B-1----:R1:W2:Y:S02]  /*db10*/  SYNCS.PHASECHK.TRANS64.TRYWAIT P1, [R3+URZ+0x16840], R2 ;  /* 0x01684002030075a7 */ /* 0x0022a4000802017f */
[----:B--2---:R-:W-:Y:S05]  /*db20*/  @!P1 NANOSLEEP.SYNCS 0x989680 ;  /* 0x009896800000995d */ /* 0x004fea0003900000 */
[----:B------:R-:W2:Y:S02]  /*db30*/  @!P1 SYNCS.PHASECHK.TRANS64 P1, [R3+URZ+0x16840], R2 ;  /* 0x01684002030095a7 */ /* 0x000ea4000802007f */
[----:B--2---:R-:W-:Y:S05]  /*db40*/  @!P1 BRA `(.L_x_12808) ;  /* 0xfffffffc00f09947 */ /* 0x004fea000383ffff */
[----:B------:R-:W-:Y:S05]  /*db50*/  BRA `(.L_x_12926) ;  /* 0xffffffc000d87947 */ /* 0x000fea000383ffff */
.L_x_12810:
[----:B--2---:R2:W3:Y:S02]  /*db60*/  SYNCS.PHASECHK.TRANS64.TRYWAIT P1, [R5+URZ+0x16860], R0 ;  /* 0x01686000050075a7 */ /* 0x0044e4000802017f */
[----:B---3--:R-:W-:Y:S05]  /*db70*/  @!P1 NANOSLEEP.SYNCS 0x989680 ;  /* 0x009896800000995d */ /* 0x008fea0003900000 */
[----:B------:R-:W3:Y:S02]  /*db80*/  @!P1 SYNCS.PHASECHK.TRANS64 P1, [R5+URZ+0x16860], R0 ;  /* 0x01686000050095a7 */ /* 0x000ee4000802007f */
[----:B---3--:R-:W-:Y:S05]  /*db90*/  @!P1 BRA `(.L_x_12810) ;  /* 0xfffffffc00f09947 */ /* 0x008fea000383ffff */
[----:B------:R-:W-:Y:S05]  /*dba0*/  BRA `(.L_x_12927) ;  /* 0xffffffc000d47947 */ /* 0x000fea000383ffff */
.L_x_12928:
        /* <DEDUP_REMOVED lines=13> */
.L_x_15872:


//--------------------- .text._ZN7cutlass13device_kernelIN5flash11enable_sm90INS1_16FlashAttnFwdSm90INS1_25CollectiveMainloopFwdSm90ILi2EN4cute5tupleIJNS5_1CILi1EEES8_S8_EEENS6_IJNS7_ILi192EEENS7_ILi128EEENS7_ILi64EEEEEELi64ENS_6half_tEfNS_4arch4Sm90ELb0ELb0ELb0ELb1ELb1ELb0ELb0ELb1ELb1ELb1ELb0ELb0EEENS1_21CollectiveEpilogueFwdINS6_IJSA_SC_SB_EEES9_SE_SG_Li384ELb1ELb1ELb0ELb0EEENS1_36VarlenDynamicPersistentTileSchedulerILi192ELi128ELi384ELi128ELb0ELb1ELb1ELb0ELb1ELb1EEEEEEEEEvNT_6ParamsE --------------------------
	.section	.text._ZN7cutlass13device_kernelIN5flash11enable_sm90INS1_16FlashAttnFwdSm90INS1_25CollectiveMainloopFwdSm90ILi2EN4cute5tupleIJNS5_1CILi1EEES8_S8_EEENS6_IJNS7_ILi192EEENS7_ILi128EEENS7_ILi64EEEEEELi64ENS_6half_tEfNS_4arch4Sm90ELb0ELb0ELb0ELb1ELb1ELb0ELb0ELb1ELb1ELb1ELb0ELb0EEENS1_21CollectiveEpilogueFwdINS6_IJSA_SC_SB_EEES9_SE_SG_Li384ELb1ELb1ELb0ELb0EEENS1_36VarlenDynamicPersistentTileSchedulerILi192ELi128ELi384ELi128ELb0ELb1ELb1ELb0ELb1ELb1EEEEEEEEEvNT_6ParamsE,"ax",@progbits
	.align	128
.text._ZN7cutlass13device_kernelIN5flash11enable_sm90INS1_16FlashAttnFwdSm90INS1_25CollectiveMainloopFwdSm90ILi2EN4cute5tupleIJNS5_1CILi1EEES8_S8_EEENS6_IJNS7_ILi192EEENS7_ILi128EEENS7_ILi64EEEEEELi64ENS_6half_tEfNS_4arch4Sm90ELb0ELb0ELb0ELb1ELb1ELb0ELb0ELb1ELb1ELb1ELb0ELb0EEENS1_21CollectiveEpilogueFwdINS6_IJSA_SC_SB_EEES9_SE_SG_Li384ELb1ELb1ELb0ELb0EEENS1_36VarlenDynamicPersistentTileSchedulerILi192ELi128ELi384ELi128ELb0ELb1ELb1ELb0ELb1ELb1EEEEEEEEEvNT_6ParamsE:
        .type           _ZN7cutlass13device_kernelIN5flash11enable_sm90INS1_16FlashAttnFwdSm90INS1_25CollectiveMainloopFwdSm90ILi2EN4cute5tupleIJNS5_1CILi1EEES8_S8_EEENS6_IJNS7_ILi192EEENS7_ILi128EEENS7_ILi64EEEEEELi64ENS_6half_tEfNS_4arch4Sm90ELb0ELb0ELb0ELb1ELb1ELb0ELb0ELb1ELb1ELb1ELb0ELb0EEENS1_21CollectiveEpilogueFwdINS6_IJSA_SC_SB_EEES9_SE_SG_Li384ELb1ELb1ELb0ELb0EEENS1_36VarlenDynamicPersistentTileSchedulerILi192ELi128ELi384ELi128ELb0ELb1ELb1ELb0ELb1ELb1EEEEEEEEEvNT_6ParamsE,@function
        .size           _ZN7cutlass13device_kernelIN5flash11enable_sm90INS1_16FlashAttnFwdSm90INS1_25CollectiveMainloopFwdSm90ILi2EN4cute5tupleIJNS5_1CILi1EEES8_S8_EEENS6_IJNS7_ILi192EEENS7_ILi128EEENS7_ILi64EEEEEELi64ENS_6half_tEfNS_4arch4Sm90ELb0ELb0ELb0ELb1ELb1ELb0ELb0ELb1ELb1ELb1ELb0ELb0EEENS1_21CollectiveEpilogueFwdINS6_IJSA_SC_SB_EEES9_SE_SG_Li384ELb1ELb1ELb0ELb0EEENS1_36VarlenDynamicPersistentTileSchedulerILi192ELi128ELi384ELi128ELb0ELb1ELb1ELb0ELb1ELb1EEEEEEEEEvNT_6ParamsE,(.L_x_15873 - _ZN7cutlass13device_kernelIN5flash11enable_sm90INS1_16FlashAttnFwdSm90INS1_25CollectiveMainloopFwdSm90ILi2EN4cute5tupleIJNS5_1CILi1EEES8_S8_EEENS6_IJNS7_ILi192EEENS7_ILi128EEENS7_ILi64EEEEEELi64ENS_6half_tEfNS_4arch4Sm90ELb0ELb0ELb0ELb1ELb1ELb0ELb0ELb1ELb1ELb1ELb0ELb0EEENS1_21CollectiveEpilogueFwdINS6_IJSA_SC_SB_EEES9_SE_SG_Li384ELb1ELb1ELb0ELb0EEENS1_36VarlenDynamicPersistentTileSchedulerILi192ELi128ELi384ELi128ELb0ELb1ELb1ELb0ELb1ELb1EEEEEEEEEvNT_6ParamsE)
        .other          _ZN7cutlass13device_kernelIN5flash11enable_sm90INS1_16FlashAttnFwdSm90INS1_25CollectiveMainloopFwdSm90ILi2EN4cute5tupleIJNS5_1CILi1EEES8_S8_EEENS6_IJNS7_ILi192EEENS7_ILi128EEENS7_ILi64EEEEEELi64ENS_6half_tEfNS_4arch4Sm90ELb0ELb0ELb0ELb1ELb1ELb0ELb0ELb1ELb1ELb1ELb0ELb0EEENS1_21CollectiveEpilogueFwdINS6_IJSA_SC_SB_EEES9_SE_SG_Li384ELb1ELb1ELb0ELb0EEENS1_36VarlenDynamicPersistentTileSchedulerILi192ELi128ELi384ELi128ELb0ELb1ELb1ELb0ELb1ELb1EEEEEEEEEvNT_6ParamsE,@"STO_CUDA_ENTRY STV_DEFAULT"
_ZN7cutlass13device_kernelIN5flash11enable_sm90INS1_16FlashAttnFwdSm90INS1_25CollectiveMainloopFwdSm90ILi2EN4cute5tupleIJNS5_1CILi1EEES8_S8_EEENS6_IJNS7_ILi192EEENS7_ILi128EEENS7_ILi64EEEEEELi64ENS_6half_tEfNS_4arch4Sm90ELb0ELb0ELb0ELb1ELb1ELb0ELb0ELb1ELb1ELb1ELb0ELb0EEENS1_21CollectiveEpilogueFwdINS6_IJSA_SC_SB_EEES9_SE_SG_Li384ELb1ELb1ELb0ELb0EEENS1_36VarlenDynamicPersistentTileSchedulerILi192ELi128ELi384ELi128ELb0ELb1ELb1ELb0ELb1ELb1EEEEEEEEEvNT_6ParamsE:
        /* <DEDUP_REMOVED lines=45> */
.L_x_12929:
        /* <DEDUP_REMOVED lines=22> */
.L_x_12930:
        /* <DEDUP_REMOVED lines=18> */
.L_x_12931:
        /* <DEDUP_REMOVED lines=22> */
.L_x_12932:
        /* <DEDUP_REMOVED lines=23> */
.L_x_12933:
        /* <DEDUP_REMOVED lines=8> */
.L_x_12935:
        /* <DEDUP_REMOVED lines=30> */
[----:B------:R-:W-:Y:S02]  /*0a80*/  LEA.HI R2, R3, R156, RZ, 0x5 ;  /* 0x0000009c03027211 */ /* 0x000fe400078f28ff */
[----:B------:R-:W-:Y:S01]  /*0a90*/  SHF.R.S32.HI R7, RZ, 0x4, R0 ;  /* 0x00000004ff077819 */ /* 0x000fe20000011400 */
[----:B------:R-:W-:Y:S01]  /*0aa0*/  IMAD.IADD R18, R156, 0x1, -R5 ;  /* 0x000000019c127824 */ /* 0x000fe200078e0a05 */
[----:B------:R-:W-:Y:S01]  /*0ab0*/  LOP3.LUT R5, R0, 0x3fffff0, RZ, 0xc0, !PT ;  /* 0x03fffff000057812 */ /* 0x000fe200078ec0ff */
[----:B------:R-:W-:Y:S01]  /*0ac0*/  IMAD.SHL.U32 R2, R2, 0x20, RZ ;  /* 0x0000002002027824 */ /* 0x000fe200078e00ff */
[----:B------:R-:W-:Y:S02]  /*0ad0*/  LEA.HI R0, R0, R7, RZ, 0x1 ;  /* 0x0000000700007211 */ /* 0x000fe400078f08ff */
[----:B------:R-:W-:Y:S01]  /*0ae0*/  SHF.R.S32.HI R9, RZ, 0x1f, R18 ;  /* 0x0000001fff097819 */ /* 0x000fe20000011412 */
[----:B------:R-:W-:Y:S01]  /*0af0*/  IMAD.IADD R5, R156, 0x1, -R5 ;  /* 0x000000019c057824 */ /* 0x000fe200078e0a05 */
[----:B------:R-:W-:-:S02]  /*0b00*/  LOP3.LUT R2, R2, 0xfffffc00, RZ, 0xc0, !PT ;  /* 0xfffffc0002027812 */ /* 0x000fc400078ec0ff */
[----:B------:R-:W-:Y:S02]  /*0b10*/  LOP3.LUT R0, R0, 0x1ffffffe, RZ, 0xc0, !PT ;  /* 0x1ffffffe00007812 */ /* 0x000fe400078ec0ff */
[----:B------:R-:W-:Y:S01]  /*0b20*/  LEA.HI R4, R9, R18, RZ, 0x2 ;  /* 0x0000001209047211 */ /* 0x000fe200078f10ff */
[----:B------:R-:W-:Y:S01]  /*0b30*/  IMAD R5, R5, 0x40, R2 ;  /* 0x0000004005057824 */ /* 0x000fe200078e0202 */
[----:B------:R-:W-:Y:S01]  /*0b40*/  LEA.HI R2, R3, R156, RZ, 0x2 ;  /* 0x0000009c03027211 */ /* 0x000fe200078f10ff */
[----:B------:R-:W-:Y:S01]  /*0b50*/  IMAD.IADD R0, R7, 0x1, -R0 ;  /* 0x0000000107007824 */ /* 0x000fe200078e0a00 */
[----:B------:R-:W-:Y:S02]  /*0b60*/  SHF.R.S32.HI R22, RZ, 0x7, R22 ;  /* 0x00000007ff167819 */ /* 0x000fe40000011416 */
[--C-:B------:R-:W-:Y:S02]  /*0b70*/  SHF.R.S32.HI R6, RZ, 0x2, R4.reuse ;  /* 0x00000002ff067819 */ /* 0x100fe40000011404 */
[----:B------:R-:W-:Y:S01]  /*0b80*/  LEA R154, R0, R5, 0x3 ;  /* 0x00000005009a7211 */ /* 0x000fe200078e18ff */
[----:B------:R-:W-:Y:S01]  /*0b90*/  IMAD.HI R0, R22, 0x55555556, RZ ;  /* 0x5555555616007827 */ /* 0x000fe200078e02ff */
[----:B------:R-:W-:-:S02]  /*0ba0*/  SHF.R.S32.HI R11, RZ, 0x1f, R4 ;  /* 0x0000001fff0b7819 */ /* 0x000fc40000011404 */
[----:B------:R-:W-:Y:S02]  /*0bb0*/  LOP3.LUT R5, R2, 0xfffffffc, RZ, 0xc0, !PT ;  /* 0xfffffffc02057812 */ /* 0x000fe400078ec0ff */
[----:B------:R-:W-:Y:S02]  /*0bc0*/  LEA.HI R11, R11, R6, RZ, 0x3 ;  /* 0x000000060b0b7211 */ /* 0x000fe400078f18ff */
[----:B------:R-:W-:Y:S01]  /*0bd0*/  LEA.HI R7, R0, R0, RZ, 0x1 ;  /* 0x0000000000077211 */ /* 0x000fe200078f08ff */
[----:B------:R-:W-:Y:S01]  /*0be0*/  IMAD.IADD R2, R156, 0x1, -R5 ;  /* 0x000000019c027824 */ /* 0x000fe200078e0a05 */
[----:B------:R-:W-:Y:S02]  /*0bf0*/  LOP3.LUT R11, R11, 0xfffffff8, RZ, 0xc0, !PT ;  /* 0xfffffff80b0b7812 */ /* 0x000fe400078ec0ff */
[----:B------:R-:W-:Y:S01]  /*0c00*/  LEA.HI R9, R9, R18, RZ, 0x5 ;  /* 0x0000001209097211 */ /* 0x000fe200078f28ff */
[----:B------:R-:W-:Y:S01]  /*0c10*/  IMAD R7, R7, -0x3, R22 ;  /* 0xfffffffd07077824 */ /* 0x000fe200078e0216 */
[----:B------:R-:W-:Y:S01]  /*0c20*/  LEA.HI R0, R2, R2, RZ, 0x1 ;  /* 0x0000000202007211 */ /* 0x000fe200078f08ff */
[----:B------:R-:W-:Y:S01]  /*0c30*/  IMAD.IADD R6, R6, 0x1, -R11 ;  /* 0x0000000106067824 */ /* 0x000fe200078e0a0b */
[----:B------:R-:W-:-:S02]  /*0c40*/  LEA.HI R3, R3, R156, RZ, 0x3 ;  /* 0x0000009c03037211 */ /* 0x000fc400078f18ff */
[----:B------:R-:W-:Y:S02]  /*0c50*/  SHF.R.S32.HI R9, RZ, 0x5, R9 ;  /* 0x00000005ff097819 */ /* 0x000fe40000011409 */
[----:B------:R-:W-:Y:S02]  /*0c60*/  LOP3.LUT R11, R0, 0x1ffffffe, RZ, 0xc0, !PT ;  /* 0x1ffffffe000b7812 */ /* 0x000fe400078ec0ff */
[----:B------:R-:W-:Y:S01]  /*0c70*/  LOP3.LUT R5, R3, 0xfffffff8, RZ, 0xc0, !PT ;  /* 0xfffffff803057812 */ /* 0x000fe200078ec0ff */
[----:B------:R-:W-:Y:S01]  /*0c80*/  IMAD R6, R9, 0x10, R6 ;  /* 0x0000001009067824 */ /* 0x000fe200078e0206 */
[----:B------:R-:W-:Y:S01]  /*0c90*/  LOP3.LUT R13, R4, 0x7ffffffc, RZ, 0xc0, !PT ;  /* 0x7ffffffc040d7812 */ /* 0x000fe200078ec0ff */
[----:B------:R-:W-:Y:S01]  /*0ca0*/  IMAD.IADD R0, R2, 0x1, -R11 ;  /* 0x0000000102007824 */ /* 0x000fe200078e0a0b */
[----:B------:R-:W-:Y:S01]  /*0cb0*/  SHF.R.S32.HI R17, RZ, 0x3, R3 ;  /* 0x00000003ff117819 */ /* 0x000fe20000011403 */
[----:B------:R-:W-:Y:S01]  /*0cc0*/  IMAD.IADD R2, R156, 0x1, -R5 ;  /* 0x000000019c027824 */ /* 0x000fe200078e0a05 */
[----:B------:R-:W-:Y:S01]  /*0cd0*/  LEA R23, R7, R6, 0x6 ;  /* 0x0000000607177211 */ /* 0x000fe200078e30ff */
[----:B------:R-:W-:-:S02]  /*0ce0*/  IMAD.IADD R13, R18, 0x1, -R13 ;  /* 0x00000001120d7824 */ /* 0x000fc400078e0a0d */
[----:B------:R-:W-:Y:S02]  /*0cf0*/  IMAD.SHL.U32 R16, R2, 0x8, RZ ;  /* 0x0000000802107824 */ /* 0x000fe400078e00ff */
[----:B------:R-:W-:Y:S02]  /*0d00*/  IMAD R152, R13, R152, 0x80 ;  /* 0x000000800d987424 */ /* 0x000fe400078e0298 */
[----:B------:R-:W-:Y:S01]  /*0d10*/  IMAD R153, R0, 0x8, R23 ;  /* 0x0000000800997824 */ /* 0x000fe200078e0217 */
[----:B------:R-:W-:-:S07]  /*0d20*/  SHF.R.S32.HI R155, RZ, 0x1f, R16 ;  /* 0x0000001fff9b7819 */ /* 0x000fce0000011410 */
.L_x_12969:
        /* <DEDUP_REMOVED lines=24> */
[----:B------:R-:W3:Y:S01]  /*0eb0*/  @P1 LDG.E R6, desc[UR50][R6.64] ;  /* 0x0000003206061981 */ /* 0x000ee2000c1e1900 */
        /* <DEDUP_REMOVED lines=9> */
[----:B------:R-:W-:-:S02]  /*0f50*/  CS2R R24, SRZ ;  /* 0x0000000000187805 */ /* 0x000fc4000001ff00 */
[----:B------:R-:W-:Y:S02]  /*0f60*/  MOV R3, RZ ;  /* 0x000000ff00037202 */ /* 0x000fe40000000f00 */
[----:B------:R-:W-:Y:S01]  /*0f70*/  CS2R R26, SRZ ;  /* 0x00000000001a7805 */ /* 0x000fe2000001ff00 */
[----:B------:R-:W-:Y:S01]  /*0f80*/  UIMAD UR4, UR4, UR6, URZ ;  /* 0x00000006040472a4 */ /* 0x000fe2000f8e023f */
[----:B------:R-:W-:Y:S02]  /*0f90*/  CS2R R30, SRZ ;  /* 0x00000000001e7805 */ /* 0x000fe4000001ff00 */
[----:B------:R-:W-:Y:S02]  /*0fa0*/  CS2R R36, SRZ ;  /* 0x0000000000247805 */ /* 0x000fe4000001ff00 */
[----:B-----5:R-:W-:Y:S02]  /*0fb0*/  CS2R R14, SRZ ;  /* 0x00000000000e7805 */ /* 0x020fe4000001ff00 */
[----:B------:R-:W-:-:S02]  /*0fc0*/  CS2R R38, SRZ ;  /* 0x0000000000267805 */ /* 0x000fc4000001ff00 */
[----:B------:R-:W-:Y:S02]  /*0fd0*/  CS2R R12, SRZ ;  /* 0x00000000000c7805 */ /* 0x000fe4000001ff00 */
[----:B------:R-:W-:Y:S01]  /*0fe0*/  CS2R R40, SRZ ;  /* 0x0000000000287805 */ /* 0x000fe2000001ff00 */
[----:B------:R-:W-:Y:S01]  /*0ff0*/  IMAD.MOV.U32 R42, RZ, RZ, RZ ;  /* 0x000000ffff2a7224 */ /* 0x000fe200078e00ff */
[----:B--2---:R-:W-:Y:S02]  /*1000*/  @P0 R2UR UR42, R4 ;  /* 0x00000000042a02ca */ /* 0x004fe400000e0000 */
[----:B------:R-:W-:Y:S02]  /*1010*/  PLOP3.LUT P0, PT, PT, PT, PT, 0x80, 0x0 ;  /* 0x000000000000781c */ /* 0x000fe40003f0f070 */
[----:B---3--:R-:W-:Y:S01]  /*1020*/  @P1 R2UR UR4, R6 ;  /* 0x00000000060412ca */ /* 0x008fe200000e0000 */
[----:B------:R-:W-:-:S14]  /*1030*/  @P1 BRA `(.L_x_12936) ;  /* 0x0000000000341947 */ /* 0x000fdc0003800000 */
        /* <DEDUP_REMOVED lines=13> */
.L_x_12936:
[----:B------:R-:W-:Y:S01]  /*1110*/  UIADD3 UR42, -UR42, UR4, URZ ;  /* 0x000000042a2a7290 */ /* 0x000fe2000fffe13f */
[----:B------:R-:W-:Y:S01]  /*1120*/  CS2R R44, SRZ ;  /* 0x00000000002c7805 */ /* 0x000fe2000001ff00 */
[----:B------:R-:W-:Y:S01]  /*1130*/  IMAD.MOV.U32 R43, RZ, RZ, RZ ;  /* 0x000000ffff2b7224 */ /* 0x000fe200078e00ff */
[----:B------:R-:W-:Y:S01]  /*1140*/  CS2R R46, SRZ ;  /* 0x00000000002e7805 */ /* 0x000fe2000001ff00 */
[----:B------:R-:W-:Y:S01]  /*1150*/  UISETP.GE.AND UP0, UPT, UR42, 0x1, UPT ;  /* 0x000000012a00788c */ /* 0x000fe2000bf06270 */
[----:B------:R-:W-:Y:S01]  /*1160*/  CS2R R48, SRZ ;  /* 0x0000000000307805 */ /* 0x000fe2000001ff00 */
[----:B------:R-:W-:Y:S01]  /*1170*/  UIADD3 UR4, UR42, 0x7f, URZ ;  /* 0x0000007f2a047890 */ /* 0x000fe2000fffe03f */
[----:B------:R-:W-:Y:S02]  /*1180*/  CS2R R50, SRZ ;  /* 0x0000000000327805 */ /* 0x000fe4000001ff00 */
[----:B------:R-:W-:Y:S01]  /*1190*/  CS2R R52, SRZ ;  /* 0x0000000000347805 */ /* 0x000fe2000001ff00 */
[----:B------:R-:W-:Y:S01]  /*11a0*/  IMAD.MOV.U32 R54, RZ, RZ, RZ ;  /* 0x000000ffff367224 */ /* 0x000fe200078e00ff */
[----:B------:R-:W-:Y:S01]  /*11b0*/  PLOP3.LUT P1, PT, PT, PT, UP0, 0x80, 0x0 ;  /* 0x000000000000781c */ /* 0x000fe20003f2f008 */
[----:B------:R-:W-:Y:S01]  /*11c0*/  USHF.R.S32.HI UR5, URZ, 0x1f, UR4 ;  /* 0x0000001f3f057899 */ /* 0x000fe20008011404 */
[----:B------:R-:W-:-:S03]  /*11d0*/  IMAD.MOV.U32 R56, RZ, RZ, RZ ;  /* 0x000000ffff387224 */ /* 0x000fc600078e00ff */
[----:B------:R-:W-:-:S08]  /*11e0*/  ULEA.HI UR45, UR5, UR4, URZ, 0x7 ;  /* 0x00000004052d7291 */ /* 0x000fd0000f8f383f */
[----:B------:R-:W-:Y:S05]  /*11f0*/  @!P1 BRA `(.L_x_12937) ;  /* 0x0000004800309947 */ /* 0x000fea0003800000 */
[----:B------:R-:W0:Y:S01]  /*1200*/  SHFL.IDX PT, R0, R22, RZ, 0x1f ;  /* 0x00001fff16007589 */ /* 0x000e2200000e0000 */
[----:B------:R-:W1:Y:S01]  /*1210*/  S2UR UR43, SR_CgaCtaId ;  /* 0x00000000002b79c3 */ /* 0x000e620000008800 */
[----:B------:R-:W-:Y:S01]  /*1220*/  UMOV UR49, 0x400 ;  /* 0x0000040000317882 */ /* 0x000fe20000000000 */
[----:B------:R-:W-:Y:S01]  /*1230*/  USHF.R.S32.HI UR45, URZ, 0x7, UR45 ;  /* 0x000000073f2d7899 */ /* 0x000fe2000801142d */
[----:B0-----:R-:W-:Y:S01]  /*1240*/  R2UR UR44, R0 ;  /* 0x00000000002c72ca */ /* 0x001fe200000e0000 */
[----:B-1----:R-:W-:-:S12]  /*1250*/  ULEA UR49, UR43, UR49, 0x18 ;  /* 0x000000312b317291 */ /* 0x002fd8000f8ec03f */
[----:B------:R-:W-:Y:S02]  /*1260*/  UIMAD.WIDE UR4, UR44, 0x55555556, URZ ;  /* 0x555555562c0478a5 */ /* 0x000fe4000f8e023f */
[----:B------:R-:W-:Y:S02]  /*1270*/  UIADD3 UR4, UR49, 0x8400, URZ ;  /* 0x0000840031047890 */ /* 0x000fe4000fffe03f */
[----:B------:R-:W-:Y:S02]  /*1280*/  ULEA.HI UR5, UR5, UR5, URZ, 0x1 ;  /* 0x0000000505057291 */ /* 0x000fe4000f8f083f */
[----:B------:R-:W-:Y:S02]  /*1290*/  ULOP3.LUT UP0, URZ, UR4, 0x3ff, URZ, 0xc0, !UPT ;  /* 0x000003ff043f7892 */ /* 0x000fe4000f80c03f */
[----:B------:R-:W-:-:S04]  /*12a0*/  UIMAD UR5, UR5, -0x3, UR44 ;  /* 0xfffffffd050578a4 */ /* 0x000fc8000f8e022c */
[----:B------:R-:W-:Y:S01]  /*12b0*/  PLOP3.LUT P0, PT, PT, PT, UP0, 0x80, 0x0 ;  /* 0x000000000000781c */ /* 0x000fe20003f0f008 */
[----:B------:R-:W-:-:S04]  /*12c0*/  ULEA UR5, UR5, UR4, 0xd ;  /* 0x0000000405057291 */ /* 0x000fc8000f8e683f */
[----:B------:R-:W-:-:S04]  /*12d0*/  USHF.R.U32.HI UR5, URZ, 0x4, UR5 ;  /* 0x000000043f057899 */ /* 0x000fc80008011605 */
[----:B------:R-:W-:-:S04]  /*12e0*/  ULOP3.LUT UR52, UR5, 0x3fff, URZ, 0xc0, !UPT ;  /* 0x00003fff05347892 */ /* 0x000fc8000f8ec03f */
        /* <DEDUP_REMOVED lines=17> */
.L_x_12938:
[----:B------:R-:W-:Y:S01]  /*1400*/  ULEA.HI UR4, UR47, UR47, URZ, 0x1 ;  /* 0x0000002f2f047291 */ /* 0x000fe2000f8f083f */
[----:B------:R-:W-:-:S03]  /*1410*/  IMAD.U32 R3, RZ, RZ, UR48 ;  /* 0x00000030ff037e24 */ /* 0x000fc6000f8e00ff */
[----:B------:R-:W-:Y:S02]  /*1420*/  ULOP3.LUT UR4, UR4, 0xfffffffe, URZ, 0xc0, !UPT ;  /* 0xfffffffe04047892 */ /* 0x000fe4000f8ec03f */
[----:B------:R-:W-:Y:S02]  /*1430*/  ISETP.NE.AND P0, PT, R3, 0x3, PT ;  /* 0x000000030300780c */ /* 0x000fe40003f05270 */
[----:B------:R-:W-:-:S06]  /*1440*/  UIADD3 UR4, UR47, -UR4, URZ ;  /* 0x800000042f047290 */ /* 0x000fcc000fffe03f */
[----:B------:R-:W-:-:S04]  /*1450*/  MOV R0, UR4 ;  /* 0x0000000400007c02 */ /* 0x000fc80008000f00 */
[----:B------:R-:W-:-:S04]  /*1460*/  SHF.L.U32 R0, R0, 0x1f, RZ ;  /* 0x0000001f00007819 */ /* 0x000fc800000006ff */
[----:B------:R-:W0:Y:S02]  /*1470*/  SYNCS.PHASECHK.TRANS64.TRYWAIT P1, [UR49+0x16800], R0 ;  /* 0x01680000ff0075a7 */ /* 0x000e240008020171 */
[----:B0-----:R-:W-:Y:S05]  /*1480*/  @!P1 BRA `(.L_x_12939) ;  /* 0x000000b400b89947 */ /* 0x001fea0003800000 */
.L_x_13054:
[----:B------:R-:W-:Y:S05]  /*1490*/  @!P0 BRA `(.L_x_12940) ;  /* 0x0000000000048947 */ /* 0x000fea0003800000 */
[----:B------:R-:W-:Y:S01]  /*14a0*/  BPT.TRAP 0x1 ;  /* 0x000000040000795c */ /* 0x000fe20000300000 */
.L_x_12940:
[----:B------:R-:W-:Y:S02]  /*14b0*/  IMAD.U32 R4, RZ, RZ, UR36 ;  /* 0x00000024ff047e24 */ /* 0x000fe4000f8e00ff */
[----:B0-----:R-:W-:-:S03]  /*14c0*/  IMAD.U32 R3, RZ, RZ, UR46 ;  /* 0x0000002eff037e24 */ /* 0x001fc6000f8e00ff */
[----:B------:R-:W-:Y:S02]  /*14d0*/  LEA R4, R4, UR49, 0x3 ;  /* 0x0000003104047c11 */ /* 0x000fe4000f8e18ff */
[----:B------:R-:W-:-:S04]  /*14e0*/  SHF.L.U32 R3, R3, 0x1f, RZ ;  /* 0x0000001f03037819 */ /* 0x000fc800000006ff */
[----:B------:R0:W1:Y:S01]  /*14f0*/  SYNCS.PHASECHK.TRANS64.TRYWAIT P1, [R4+URZ+0x16830], R3 ;  /* 0x01683003040075a7 */ /* 0x000062000802017f */
[----:B------:R-:W-:Y:S05]  /*1500*/  @!P0 BRA `(.L_x_12941) ;  /* 0x0000000000048947 */ /* 0x000fea0003800000 */
[----:B------:R-:W-:Y:S01]  /*1510*/  BPT.TRAP 0x1 ;  /* 0x000000040000795c */ /* 0x000fe20000300000 */
.L_x_12941:
[----:B------:R-:W-:Y:S01]  /*1520*/  IMAD.MOV.U32 R119, RZ, RZ, RZ ;  /* 0x000000ffff777224 */ /* 0x000fe200078e00ff */
[----:B-1----:R-:W-:Y:S06]  /*1530*/  @P1 BRA `(.L_x_12942) ;  /* 0x0000000000081947 */ /* 0x002fec0003800000 */
[----:B------:R-:W1:Y:S02]  /*1540*/  SYNCS.PHASECHK.TRANS64.TRYWAIT P1, [R4+URZ+0x16830], R3 ;  /* 0x01683003040075a7 */ /* 0x000e64000802017f */
[----:B-1----:R-:W-:Y:S05]  /*1550*/  @!P1 BRA `(.L_x_12943) ;  /* 0x000000b4009c9947 */ /* 0x002fea0003800000 */
.L_x_12942:
        /* <DEDUP_REMOVED lines=35> */
.L_x_12944:
[----:B------:R-:W-:Y:S01]  /*1790*/  VIADD R8, R152, UR42 ;  /* 0x0000002a98087c36 */ /* 0x000fe20008000000 */
[----:B------:R-:W-:Y:S01]  /*17a0*/  P2R R10, PR, RZ, 0x1 ;  /* 0x00000001ff0a7803 */ /* 0x000fe20000000000 */
[----:B01----:R-:W-:Y:S01]  /*17b0*/  IMAD.U32 R3, RZ, RZ, UR45 ;  /* 0x0000002dff037e24 */ /* 0x003fe2000f8e00ff */
[----:B------:R-:W-:Y:S01]  /*17c0*/  ULDC UR6, c[0x0][0x988] ;  /* 0x0002620000067ab9 */ /* 0x000fe20000000800 */
[----:B------:R-:W-:Y:S01]  /*17d0*/  UISETP.GE.AND UP0, UPT, UR42, 0x81, UPT ;  /* 0x000000812a00788c */ /* 0x000fe2000bf06270 */
        /* <DEDUP_REMOVED lines=25> */
[----:B------:R-:W-:Y:S01]  /*1970*/  IMAD.MOV.U32 R88, RZ, RZ, R119 ;  /* 0x000000ffff587224 */ /* 0x000fe200078e0077 */
        /* <DEDUP_REMOVED lines=69> */
[C---:B------:R-:W-:Y:S02]  /*1dd0*/  ISETP.GT.AND P6, PT, R8.reuse, 0x58, PT ;  /* 0x000000580800780c */ /* 0x040fe40003fc4270 */
        /* <DEDUP_REMOVED lines=37> */
[----:B------:R-:W-:Y:S01]  /*2030*/  FMNMX.FTZ R12, R85, R0, !PT ;  /* 0x00000000550c7209 */ /* 0x000fe20007810000 */
[----:B------:R-:W-:Y:S01]  /*2040*/  IMAD.U32 R0, RZ, RZ, UR6 ;  /* 0x00000006ff007e24 */ /* 0x000fe2000f8e00ff */
[----:B------:R-:W-:-:S02]  /*2050*/  P2R R30, PR, RZ, 0x1 ;  /* 0x00000001ff1e7803 */ /* 0x000fc40000000000 */
[----:B------:R-:W-:Y:S01]  /*2060*/  P2R R28, PR, RZ, 0x2 ;  /* 0x00000002ff1c7803 */ /* 0x000fe20000000000 */
[----:B------:R-:W0:Y:S01]  /*2070*/  SHFL.BFLY PT, R3, R12, 0x2, 0x1f ;  /* 0x0c401f000c037f89 */ /* 0x000e2200000e0000 */
[----:B------:R-:W-:Y:S02]  /*2080*/  P2R R26, PR, RZ, 0x4 ;  /* 0x00000004ff1a7803 */ /* 0x000fe40000000000 */
[C---:B------:R-:W-:Y:S02]  /*2090*/  ISETP.GT.AND P2, PT, R8.reuse, 0x58, PT ;  /* 0x000000580800780c */ /* 0x040fe40003f44270 */
[C---:B------:R-:W-:Y:S02]  /*20a0*/  ISETP.GT.AND P1, PT, R8.reuse, 0x59, PT ;  /* 0x000000590800780c */ /* 0x040fe40003f24270 */
[----:B------:R-:W-:Y:S02]  /*20b0*/  ISETP.GT.AND P0, PT, R8, 0x60, PT ;  /* 0x000000600800780c */ /* 0x000fe40003f04270 */
[----:B------:R-:W-:-:S02]  /*20c0*/  FSEL R45, R70, -INF , P2 ;  /* 0xff800000462d7808 */ /* 0x000fc40001000000 */
[----:B------:R-:W-:Y:S02]  /*20d0*/  FSEL R71, R71, -INF , P1 ;  /* 0xff80000047477808 */ /* 0x000fe40000800000 */
[----:B------:R-:W-:Y:S02]  /*20e0*/  FSEL R49, R74, -INF , P0 ;  /* 0xff8000004a317808 */ /* 0x000fe40000000000 */
[----:B------:R-:W-:Y:S02]  /*20f0*/  ISETP.NE.AND P0, PT, R30, RZ, PT ;  /* 0x000000ff1e00720c */ /* 0x000fe40003f05270 */
[----:B------:R-:W-:Y:S02]  /*2100*/  ISETP.NE.AND P1, PT, R28, RZ, PT ;  /* 0x000000ff1c00720c */ /* 0x000fe40003f25270 */
[----:B------:R-:W-:Y:S02]  /*2110*/  FSEL R75, R75, -INF , P0 ;  /* 0xff8000004b4b7808 */ /* 0x000fe40000000000 */
[----:B------:R-:W-:-:S02]  /*2120*/  ISETP.NE.AND P2, PT, R26, RZ, PT ;  /* 0x000000ff1a00720c */ /* 0x000fc40003f45270 */
[----:B------:R-:W-:Y:S02]  /*2130*/  ISETP.NE.AND P0, PT, R10, RZ, PT ;  /* 0x000000ff0a00720c */ /* 0x000fe40003f05270 */
[----:B0-----:R-:W-:Y:S02]  /*2140*/  FMNMX.FTZ R14, R12, R3, !PT ;  /* 0x000000030c0e7209 */ /* 0x001fe40007810000 */
[----:B------:R-:W-:Y:S02]  /*2150*/  R2UR UR6, R4 ;  /* 0x00000000040672ca */ /* 0x000fe400000e0000 */
[----:B------:R-:W-:Y:S01]  /*2160*/  MOV R94, R119 ;  /* 0x00000077005e7202 */ /* 0x000fe20000000f00 */
[----:B------:R-:W0:Y:S10]  /*2170*/  SHFL.BFLY PT, R3, R14, 0x1, 0x1f ;  /* 0x0c201f000e037f89 */ /* 0x000e3400000e0000 */
[----:B------:R-:W-:-:S04]  /*2180*/  UIADD3 UR6, UR6, 0x16840, URZ ;  /* 0x0001684006067890 */ /* 0x000fc8000fffe03f */
[----:B------:R-:W-:-:S09]  /*2190*/  UPRMT UR6, UR43, 0x654, UR6 ;  /* 0x000006542b067896 */ /* 0x000fd20008000006 */
[----:B------:R-:W-:Y:S01]  /*21a0*/  SYNCS.ARRIVE.TRANS64.RED.A1T0 RZ, [UR6], RZ ;  /* 0x000000ffffff79a7 */ /* 0x000fe20008100406 */
[----:B0-----:R-:W-:-:S04]  /*21b0*/  FMNMX.FTZ R3, R14, R3, !PT ;  /* 0x000000030e037209 */ /* 0x001fc80007810000 */
        /* <DEDUP_REMOVED lines=60> */
[----:B------:R-:W-:Y:S01]  /*2580*/  FFMA.FTZ R81, R85, R0, -R8 ;  /* 0x0000000055517223 */ /* 0x000fe20000010808 */
[----:B------:R-:W-:Y:S01]  /*2590*/  FMNMX.FTZ R6, R55, R6, !PT ;  /* 0x0000000637067209 */ /* 0x000fe20007810000 */
[----:B------:R-:W-:-:S02]  /*25a0*/  IMAD.MOV.U32 R117, RZ, RZ, R119 ;  /* 0x000000ffff757224 */ /* 0x000fc400078e0077 */
[----:B------:R-:W4:Y:S01]  /*25b0*/  MUFU.EX2 R124, R124 ;  /* 0x0000007c007c7308 */ /* 0x000f220000000800 */
[----:B------:R-:W-:Y:S01]  /*25c0*/  FMNMX.FTZ R6, R33, R6, !PT ;  /* 0x0000000621067209 */ /* 0x000fe20007810000 */
[--C-:B------:R-:W-:Y:S02]  /*25d0*/  IMAD.MOV.U32 R115, RZ, RZ, R119.reuse ;  /* 0x000000ffff737224 */ /* 0x100fe400078e0077 */
[--C-:B------:R-:W-:Y:S01]  /*25e0*/  IMAD.MOV.U32 R113, RZ, RZ, R119.reuse ;  /* 0x000000ffff717224 */ /* 0x100fe200078e0077 */
[----:B------:R-:W-:Y:S01]  /*25f0*/  FMNMX.FTZ R6, R59, R6, !PT ;  /* 0x000000063b067209 */ /* 0x000fe20007810000 */
[----:B------:R-:W-:Y:S02]  /*2600*/  IMAD.MOV.U32 R111, RZ, RZ, R119 ;  /* 0x000000ffff6f7224 */ /* 0x000fe400078e0077 */
        /* <DEDUP_REMOVED lines=93> */
[----:B------:R-:W-:Y:S01]  /*2be0*/  F2FP.F16.F32.PACK_AB R130, R91, R130 ;  /* 0x000000825b82723e */ /* 0x000fe200000000ff */
[----:B------:R-:W-:Y:S01]  /*2bf0*/  IMAD.MOV.U32 R89, RZ, RZ, R119 ;  /* 0x000000ffff597224 */ /* 0x000fe200078e0077 */
[----:B------:R-:W-:Y:S01]  /*2c00*/  F2FP.F16.F32.PACK_AB R120, R53, R120 ;  /* 0x000000783578723e */ /* 0x000fe200000000ff */
[----:B------:R-:W-:Y:S01]  /*2c10*/  FADD.FTZ R9, R91, R34 ;  /* 0x000000225b097221 */ /* 0x000fe20000010000 */
[----:B------:R-:W-:Y:S01]  /*2c20*/  FFMA.FTZ R34, R67, R0, -R26 ;  /* 0x0000000043227223 */ /* 0x000fe2000001081a */
[----:B------:R-:W0:Y:S01]  /*2c30*/  MUFU.EX2 R12, R12 ;  /* 0x0000000c000c7308 */ /* 0x000e220000000800 */
[----:B-1----:R-:W-:Y:S01]  /*2c40*/  FADD.FTZ R36, R10, R7 ;  /* 0x000000070a247221 */ /* 0x002fe20000010000 */
[----:B------:R-:W-:Y:S01]  /*2c50*/  FADD.FTZ R38, R132, R9 ;  /* 0x0000000984267221 */ /* 0x000fe20000010000 */
[----:B------:R-:W-:Y:S01]  /*2c60*/  F2FP.F16.F32.PACK_AB R132, R93, R132 ;  /* 0x000000845d84723e */ /* 0x000fe200000000ff */
[----:B------:R-:W-:Y:S01]  /*2c70*/  IMAD.MOV.U32 R91, RZ, RZ, R119 ;  /* 0x000000ffff5b7224 */ /* 0x000fe200078e0077 */
[----:B------:R-:W-:Y:S01]  /*2c80*/  F2FP.F16.F32.PACK_AB R122, R57, R122 ;  /* 0x0000007a397a723e */ /* 0x000fe200000000ff */
[----:B------:R-:W-:Y:S01]  /*2c90*/  FADD.FTZ R9, R93, R38 ;  /* 0x000000265d097221 */ /* 0x000fe20000010000 */
[----:B------:R-:W-:Y:S01]  /*2ca0*/  F2FP.F16.F32.PACK_AB R124, R61, R124 ;  /* 0x0000007c3d7c723e */ /* 0x000fe200000000ff */
[----:B------:R-:W1:Y:S01]  /*2cb0*/  MUFU.EX2 R129, R129 ;  /* 0x0000008100817308 */ /* 0x000e620000000800 */
[----:B--2---:R-:W-:Y:S01]  /*2cc0*/  FADD.FTZ R7, R127, R36 ;  /* 0x000000247f077221 */ /* 0x004fe20000010000 */
[----:B------:R-:W-:Y:S01]  /*2cd0*/  FADD.FTZ R38, R134, R9 ;  /* 0x0000000986267221 */ /* 0x000fe20000010000 */
[----:B------:R-:W-:Y:S01]  /*2ce0*/  F2FP.F16.F32.PACK_AB R126, R69, R126 ;  /* 0x0000007e457e723e */ /* 0x000fe200000000ff */
[----:B------:R-:W-:Y:S01]  /*2cf0*/  IMAD.MOV.U32 R93, RZ, RZ, R119 ;  /* 0x000000ffff5d7224 */ /* 0x000fe200078e0077 */
[C---:B------:R-:W-:Y:S01]  /*2d00*/  F2FP.F16.F32.PACK_AB R134, R79.reuse, R134 ;  /* 0x000000864f86723e */ /* 0x040fe200000000ff */
[----:B------:R-:W-:Y:S01]  /*2d10*/  FADD.FTZ R9, R79, R38 ;  /* 0x000000264f097221 */ /* 0x000fe20000010000 */
[----:B------:R-:W-:Y:S01]  /*2d20*/  F2FP.F16.F32.PACK_AB R125, R10, R125 ;  /* 0x0000007d0a7d723e */ /* 0x000fe200000000ff */
[----:B------:R-:W2:Y:S01]  /*2d30*/  MUFU.EX2 R14, R14 ;  /* 0x0000000e000e7308 */ /* 0x000ea20000000800 */
[----:B0-----:R-:W-:Y:S01]  /*2d40*/  FADD.FTZ R36, R12, R7 ;  /* 0x000000070c247221 */ /* 0x001fe20000010000 */
[----:B------:R-:W-:Y:S01]  /*2d50*/  FADD.FTZ R38, R136, R9 ;  /* 0x0000000988267221 */ /* 0x000fe20000010000 */
[----:B------:R-:W-:-:S02]  /*2d60*/  F2FP.F16.F32.PACK_AB R136, R83, R136 ;  /* 0x000000885388723e */ /* 0x000fc400000000ff */
        /* <DEDUP_REMOVED lines=39> */
[----:B------:R-:W-:Y:S01]  /*2fe0*/  F2FP.F16.F32.PACK_AB R142, R107, R142 ;  /* 0x0000008e6b8e723e */ /* 0x000fe200000000ff */
[----:B------:R-:W-:-:S05]  /*2ff0*/  IMAD.MOV.U32 R107, RZ, RZ, R119 ;  /* 0x000000ffff6b7224 */ /* 0x000fca00078e0077 */
        /* <DEDUP_REMOVED lines=30> */
[----:B--2---:R-:W-:-:S06]  /*31e0*/  IMAD.MOV.U32 R97, RZ, RZ, R119 ;  /* 0x000000ffff617224 */ /* 0x004fcc00078e0077 */
        /* <DEDUP_REMOVED lines=17> */
[----:B------:R2:W3:Y:S01]  /*3300*/  MUFU.EX2 R6, R105 ;  /* 0x0000006900067308 */ /* 0x0004e20000000800 */
[----:B-1----:R-:W-:-:S07]  /*3310*/  FADD.FTZ R42, R150, R9 ;  /* 0x00000009962a7221 */ /* 0x002fce0000010000 */
[----:B------:R-:W1:Y:S01]  /*3320*/  MUFU.EX2 R81, R81 ;  /* 0x0000005100517308 */ /* 0x000e620000000800 */
[----:B0-----:R-:W-:Y:S01]  /*3330*/  FADD.FTZ R7, R103, R8 ;  /* 0x0000000867077221 */ /* 0x001fe20000010000 */
[----:B--2---:R-:W-:Y:S01]  /*3340*/  IMAD.MOV.U32 R105, RZ, RZ, R119 ;  /* 0x000000ffff697224 */ /* 0x004fe200078e0077 */
[C---:B---3--:R-:W-:Y:S02]  /*3350*/  F2FP.F16.F32.PACK_AB R151, R6.reuse, R103 ;  /* 0x000000670697723e */ /* 0x048fe400000000ff */
[----:B------:R-:W-:Y:S01]  /*3360*/  FADD.FTZ R7, R6, R7 ;  /* 0x0000000706077221 */ /* 0x000fe20000010000 */
[----:B------:R-:W-:Y:S02]  /*3370*/  IMAD.MOV.U32 R103, RZ, RZ, R119 ;  /* 0x000000ffff677224 */ /* 0x000fe400078e0077 */
[C---:B-1----:R-:W-:Y:S01]  /*3380*/  FADD.FTZ R9, R81.reuse, R42 ;  /* 0x0000002a51097221 */ /* 0x042fe20000010000 */
[----:B------:R-:W-:Y:S01]  /*3390*/  F2FP.F16.F32.PACK_AB R150, R81, R150 ;  /* 0x000000965196723e */ /* 0x000fe200000000ff */
[----:B------:R-:W-:Y:S06]  /*33a0*/  @!P1 BRA `(.L_x_12945) ;  /* 0x0000001c00b09947 */ /* 0x000fec0003800000 */
[----:B------:R-:W-:Y:S01]  /*33b0*/  IMAD.MOV.U32 R6, RZ, RZ, R5 ;  /* 0x000000ffff067224 */ /* 0x000fe200078e0005 */
[----:B------:R-:W-:Y:S02]  /*33c0*/  MOV R4, R3 ;  /* 0x0000000300047202 */ /* 0x000fe40000000f00 */
        /* <DEDUP_REMOVED lines=19> */
.L_x_12956:
[----:B------:R-:W-:Y:S01]  /*3500*/  ISETP.NE.AND P2, PT, RZ, UR44, PT ;  /* 0x0000002cff007c0c */ /* 0x000fe2000bf45270 */
[----:B------:R-:W-:-:S04]  /*3510*/  UISETP.NE.AND UP0, UPT, UR21, 0x1, UPT ;  /* 0x000000011500788c */ /* 0x000fc8000bf05270 */
[----:B------:R-:W-:-:S04]  /*3520*/  USEL UR46, URZ, 0x1, UP0 ;  /* 0x000000013f2e7887 */ /* 0x000fc80008000000 */
[----:B------:R-:W-:-:S04]  /*3530*/  ULOP3.LUT UR46, UR22, UR46, URZ, 0x3c, !UPT ;  /* 0x0000002e162e7292 */ /* 0x000fc8000f8e3c3f */
[----:B------:R-:W-:Y:S08]  /*3540*/  @P2 BRA `(.L_x_12946) ;  /* 0x0000000000442947 */ /* 0x000ff00003800000 */
[----:B------:R-:W-:Y:S05]  /*3550*/  @!P0 BRA `(.L_x_12947) ;  /* 0x0000000000048947 */ /* 0x000fea0003800000 */
[----:B------:R-:W-:Y:S01]  /*3560*/  BPT.TRAP 0x1 ;  /* 0x000000040000795c */ /* 0x000fe20000300000 */
.L_x_12947:
        /* <DEDUP_REMOVED lines=12> */
.L_x_12948:
[----:B-1----:R-:W-:Y:S05]  /*3630*/  @P1 BRA `(.L_x_12946) ;  /* 0x0000000000081947 */ /* 0x002fea0003800000 */
[----:B------:R-:W1:Y:S02]  /*3640*/  SYNCS.PHASECHK.TRANS64.TRYWAIT P1, [UR6+0x16830], R0 ;  /* 0x01683000ff0075a7 */ /* 0x000e640008020146 */
[----:B-1----:R-:W-:Y:S05]  /*3650*/  @!P1 BRA `(.L_x_12949) ;  /* 0x0000009400709947 */ /* 0x002fea0003800000 */
.L_x_12946:
        /* <DEDUP_REMOVED lines=28> */
.L_x_12951:
        /* <DEDUP_REMOVED lines=9> */
.L_x_12952:
[----:B-1----:R-:W-:Y:S05]  /*38b0*/  @P1 BRA `(.L_x_12950) ;  /* 0x0000000000081947 */ /* 0x002fea0003800000 */
[----:B------:R-:W1:Y:S02]  /*38c0*/  SYNCS.PHASECHK.TRANS64.TRYWAIT P1, [UR6+0x16850], R0 ;  /* 0x01685000ff0075a7 */ /* 0x000e640008020146 */
[----:B-1----:R-:W-:Y:S05]  /*38d0*/  @!P1 BRA `(.L_x_12953) ;  /* 0x0000009000e89947 */ /* 0x002fea0003800000 */
.L_x_12950:
[----:B------:R-:W2:Y:S01]  /*38e0*/  S2UR UR11, SR_CgaCtaId ;  /* 0x00000000000b79c3 */ /* 0x000ea20000008800 */
[----:B------:R-:W-:Y:S01]  /*38f0*/  UMOV UR6, 0x400 ;  /* 0x0000040000067882 */ /* 0x000fe20000000000 */
[----:B------:R-:W-:Y:S01]  /*3900*/  WARPGROUP.ARRIVE ;  /* 0x00000000000079c5 */ /* 0x000fe20000000000 */
[----:B------:R-:W-:-:S05]  /*3910*/  UMOV UR7, 0x40000040 ;  /* 0x4000004000077882 */ /* 0x000fca0000000000 */
[----:B-1----:R-:W1:Y:S01]  /*3920*/  S2R R3, SR_TID.X ;  /* 0x0000000000037919 */ /* 0x002e620000002100 */
[----:B0-----:R-:W-:Y:S01]  /*3930*/  VIADD R0, R19, 0x9 ;  /* 0x0000000913007836 */ /* 0x001fe20000000000 */
[----:B--2---:R-:W-:-:S04]  /*3940*/  ULEA UR14, UR11, UR6, 0x18 ;  /* 0x000000060b0e7291 */ /* 0x004fc8000f8ec03f */
[----:B------:R-:W-:-:S04]  /*3950*/  UIADD3 UR6, UR14, 0x400, URZ ;  /* 0x000004000e067890 */ /* 0x000fc8000fffe03f */
[----:B------:R-:W-:-:S04]  /*3960*/  USHF.R.U32.HI UR6, URZ, 0x4, UR6 ;  /* 0x000000043f067899 */ /* 0x000fc80008011606 */
[----:B------:R-:W-:Y:S01]  /*3970*/  ULOP3.LUT UR6, UR6, 0x3fff, URZ, 0xc0, !UPT ;  /* 0x00003fff06067892 */ /* 0x000fe2000f8ec03f */
[----:B-1----:R-:W-:-:S03]  /*3980*/  ISETP.GE.U32.AND P1, PT, R3, 0x180, PT ;  /* 0x000001800300780c */ /* 0x002fc60003f26070 */
[----:B------:R-:W-:Y:S01]  /*3990*/  ULEA UR10, UR21, UR6, 0xa ;  /* 0x00000006150a7291 */ /* 0x000fe2000f8e503f */
[----:B------:R-:W-:-:S06]  /*39a0*/  SEL R0, R0, 0x9, !P1 ;  /* 0x0000000900007807 */ /* 0x000fcc0004800000 */
[----:B------:R-:W-:Y:S02]  /*39b0*/  UMOV UR6, UR10 ;  /* 0x0000000a00067c82 */ /* 0x000fe40008000000 */
        /* <DEDUP_REMOVED lines=40> */
.L_x_12954:
        /* <DEDUP_REMOVED lines=279> */
.L_x_12955:
        /* <DEDUP_REMOVED lines=76> */
.L_x_12945:
[----:B------:R-:W-:Y:S06]  /*5270*/  BAR.ARV 0x8, 0x200 ;  /* 0x0208000000007b1d */ /* 0x000fec0000002000 */
[----:B------:R-:W-:Y:S05]  /*5280*/  @!P0 BRA `(.L_x_12957) ;  /* 0x0000000000048947 */ /* 0x000fea0003800000 */
[----:B------:R-:W-:Y:S01]  /*5290*/  BPT.TRAP 0x1 ;  /* 0x000000040000795c */ /* 0x000fe20000300000 */
.L_x_12957:
        /* <DEDUP_REMOVED lines=9> */
.L_x_12958:
[----:B-1----:R-:W-:Y:S05]  /*5330*/  @P1 BRA `(.L_x_12959) ;  /* 0x0000000000081947 */ /* 0x002fea0003800000 */
[----:B------:R-:W1:Y:S02]  /*5340*/  SYNCS.PHASECHK.TRANS64.TRYWAIT P1, [UR5+0x16850], R4 ;  /* 0x01685004ff0075a7 */ /* 0x000e640008020145 */
[----:B-1----:R-:W-:Y:S05]  /*5350*/  @!P1 BRA `(.L_x_12960) ;  /* 0x0000007800609947 */ /* 0x002fea0003800000 */
.L_x_12959:
[----:B------:R-:W-:Y:S01]  /*5360*/  UIADD3 UR4, UR4, 0x400, URZ ;  /* 0x0000040004047890 */ /* 0x000fe2000fffe03f */
[----:B------:R-:W-:Y:S01]  /*5370*/  WARPGROUP.ARRIVE ;  /* 0x00000000000079c5 */ /* 0x000fe20000000000 */
[----:B------:R-:W-:Y:S01]  /*5380*/  UMOV UR11, 0x40000040 ;  /* 0x40000040000b7882 */ /* 0x000fe20000000000 */
[----:B01----:R-:W0:Y:S01]  /*5390*/  SHFL.BFLY PT, R4, R9, 0x2, 0x1f ;  /* 0x0c401f0009047f89 */ /* 0x003e2200000e0000 */
[----:B------:R-:W-:Y:S01]  /*53a0*/  USHF.R.U32.HI UR4, URZ, 0x4, UR4 ;  /* 0x000000043f047899 */ /* 0x000fe20008011604 */
[----:B------:R-:W-:Y:S01]  /*53b0*/  MOV R29, 0xff800000 ;  /* 0xff800000001d7802 */ /* 0x000fe20000000f00 */
[----:B------:R-:W-:Y:S01]  /*53c0*/  IMAD.MOV.U32 R28, RZ, RZ, -0x800000 ;  /* 0xff800000ff1c7424 */ /* 0x000fe200078e00ff */
[----:B------:R-:W1:Y:S01]  /*53d0*/  SHFL.BFLY PT, R6, R7, 0x2, 0x1f ;  /* 0x0c401f0007067f89 */ /* 0x000e6200000e0000 */
[----:B------:R-:W-:-:S04]  /*53e0*/  ULOP3.LUT UR4, UR4, 0x3fff, URZ, 0xc0, !UPT ;  /* 0x00003fff04047892 */ /* 0x000fc8000f8ec03f */
[----:B------:R-:W-:-:S04]  /*53f0*/  ULEA UR4, UR36, UR4, 0xa ;  /* 0x0000000424047291 */ /* 0x000fc8000f8e503f */
[----:B------:R-:W-:-:S03]  /*5400*/  UIADD3 UR6, UR4, 0x80, URZ ;  /* 0x0000008004067890 */ /* 0x000fc6000fffe03f */
[----:B------:R-:W-:Y:S02]  /*5410*/  UMOV UR10, UR4 ;  /* 0x00000004000a7c82 */ /* 0x000fe40008000000 */
        /* <DEDUP_REMOVED lines=10> */
[----:B------:R-:W-:Y:S02]  /*54c0*/  FSETP.NE.FTZ.AND P1, PT, R11, RZ, PT ;  /* 0x000000ff0b00720b */ /* 0x000fe40003f35000 */
[----:B------:R-:W-:Y:S02]  /*54d0*/  CS2R R6, SRZ ;  /* 0x0000000000067805 */ /* 0x000fe4000001ff00 */
        /* <DEDUP_REMOVED lines=9> */
[----:B------:R-:W-:Y:S02]  /*5570*/  WARPGROUP.DEPBAR.LE gsb0, 0x0 ;  /* 0x00008000000079c5 */ /* 0x000fe40000010000 */
[----:B------:R-:W-:Y:S01]  /*5580*/  WARPGROUP.ARRIVE ;  /* 0x00000000000079c5 */ /* 0x000fe20000000000 */
[----:B-1----:R-:W-:-:S04]  /*5590*/  @P2 FMUL.FTZ R10, R10, 0.69314718246459960938 ;  /* 0x3f3172180a0a2820 */ /* 0x002fc80000410000 */
[----:B------:R-:W-:Y:S01]  /*55a0*/  @P2 FFMA.FTZ R28, R15, R5, R10 ;  /* 0x000000050f1c2223 */ /* 0x000fe2000001000a */
        /* <DEDUP_REMOVED lines=37> */
[----:B0-23--:R-:W-:Y:S05]  /*5800*/  @!P0 BRA `(.L_x_12961) ;  /* 0x0000000000048947 */ /* 0x00dfea0003800000 */
[----:B------:R-:W-:Y:S01]  /*5810*/  BPT.TRAP 0x1 ;  /* 0x000000040000795c */ /* 0x000fe20000300000 */
.L_x_12961:
        /* <DEDUP_REMOVED lines=42> */
.L_x_12937:
        /* <DEDUP_REMOVED lines=18> */
[----:B------:R-:W-:Y:S01]  /*5be0*/  F2FP.F16.F32.PACK_AB R36, R27, R36 ;  /* 0x000000241b24723e */ /* 0x000fe200000000ff */
[----:B------:R-:W-:Y:S01]  /*5bf0*/  BAR.SYNC.DEFER_BLOCKING 0x1, 0x180 ;  /* 0x0046000000007b1d */ /* 0x000fe20000010000 */
[----:B------:R-:W-:-:S02]  /*5c00*/  F2FP.F16.F32.PACK_AB R37, R25, R30 ;  /* 0x0000001e1925723e */ /* 0x000fc400000000ff */
[----:B------:R-:W-:-:S03]  /*5c10*/  F2FP.F16.F32.PACK_AB R38, R3, R26 ;  /* 0x0000001a0326723e */ /* 0x000fc600000000ff */
[----:B------:R-:W-:Y:S02]  /*5c20*/  ULDC.64 UR8, c[0x0][0xc00] ;  /* 0x0003000000087ab9 */ /* 0x000fe40000000a00 */
[----:B------:R-:W1:Y:S01]  /*5c30*/  LDC R30, c[0x0][0xbe8] ;  /* 0x0002fa00ff1e7b82 */ /* 0x000e620000000800 */
[----:B------:R-:W-:Y:S01]  /*5c40*/  UIMAD.WIDE UR8, UR38, 0x4, UR8 ;  /* 0x00000004260878a5 */ /* 0x000fe2000f8e0208 */
[----:B------:R-:W-:Y:S01]  /*5c50*/  UMOV UR4, URZ ;  /* 0x0000003f00047c82 */ /* 0x000fe20008000000 */
[----:B------:R-:W-:Y:S01]  /*5c60*/  USHF.R.S32.HI UR18, URZ, 0x1f, UR41 ;  /* 0x0000001f3f127899 */ /* 0x000fe20008011429 */
[----:B------:R-:W-:-:S03]  /*5c70*/  ULDC.64 UR10, c[0x0][0xb90] ;  /* 0x0002e400000a7ab9 */ /* 0x000fc60000000a00 */
[----:B------:R-:W-:Y:S01]  /*5c80*/  IMAD.U32 R25, RZ, RZ, UR9 ;  /* 0x00000009ff197e24 */ /* 0x000fe2000f8e00ff */
[----:B------:R-:W-:Y:S01]  /*5c90*/  ULDC.64 UR14, c[0x0][0xc08] ;  /* 0x00030200000e7ab9 */ /* 0x000fe20000000a00 */
[----:B------:R-:W-:Y:S01]  /*5ca0*/  ULDC.64 UR16, c[0x0][0xb98] ;  /* 0x0002e60000107ab9 */ /* 0x000fe20000000a00 */
[----:B------:R-:W-:Y:S02]  /*5cb0*/  MOV R20, R0 ;  /* 0x0000000000147202 */ /* 0x000fe40000000f00 */
[----:B0-----:R-:W-:-:S03]  /*5cc0*/  MOV R21, R5 ;  /* 0x0000000500157202 */ /* 0x001fc60000000f00 */
[----:B------:R-:W-:-:S03]  /*5cd0*/  IMAD.WIDE R4, R154, 0x2, R20 ;  /* 0x000000029a047825 */ /* 0x000fc600078e0214 */
[C---:B------:R-:W-:Y:S02]  /*5ce0*/  IADD3 R9, P1, R4.reuse, 0x40, RZ ;  /* 0x0000004004097810 */ /* 0x040fe40007f3e0ff */
[C---:B------:R-:W-:Y:S02]  /*5cf0*/  IADD3 R11, P2, R4.reuse, 0x20, RZ ;  /* 0x00000020040b7810 */ /* 0x040fe40007f5e0ff */
[C---:B------:R-:W-:Y:S02]  /*5d00*/  IADD3 R33, P0, R4.reuse, 0x60, RZ ;  /* 0x0000006004217810 */ /* 0x040fe40007f1e0ff */
[----:B------:R-:W-:Y:S02]  /*5d10*/  LOP3.LUT R8, R9, 0x380, RZ, 0xc0, !PT ;  /* 0x0000038009087812 */ /* 0x000fe400078ec0ff */
[----:B------:R-:W-:Y:S02]  /*5d20*/  LOP3.LUT R10, R11, 0x380, RZ, 0xc0, !PT ;  /* 0x000003800b0a7812 */ /* 0x000fe400078ec0ff */
[----:B------:R-:W-:-:S02]  /*5d30*/  LOP3.LUT R7, R4, 0x380, RZ, 0xc0, !PT ;  /* 0x0000038004077812 */ /* 0x000fc400078ec0ff */
[----:B------:R-:W-:Y:S02]  /*5d40*/  LOP3.LUT R6, R33, 0x380, RZ, 0xc0, !PT ;  /* 0x0000038021067812 */ /* 0x000fe400078ec0ff */
[----:B------:R-:W-:Y:S02]  /*5d50*/  SHF.R.U64 R8, R8, 0x3, RZ ;  /* 0x0000000308087819 */ /* 0x000fe400000012ff */
[----:B------:R-:W-:Y:S02]  /*5d60*/  SHF.R.U64 R10, R10, 0x3, RZ ;  /* 0x000000030a0a7819 */ /* 0x000fe400000012ff */
        /* <DEDUP_REMOVED lines=9> */
[----:B------:R-:W-:Y:S02]  /*5e00*/  MOV R33, R8 ;  /* 0x0000000800217202 */ /* 0x000fe40000000f00 */
[----:B------:R-:W-:Y:S02]  /*5e10*/  MOV R34, R10 ;  /* 0x0000000a00227202 */ /* 0x000fe40000000f00 */
[----:B------:R-:W-:Y:S02]  /*5e20*/  MOV R55, R4 ;  /* 0x0000000400377202 */ /* 0x000fe40000000f00 */
[----:B------:R-:W-:Y:S02]  /*5e30*/  MOV R32, R6 ;  /* 0x0000000600207202 */ /* 0x000fe40000000f00 */
[----:B------:R-:W-:Y:S02]  /*5e40*/  F2FP.F16.F32.PACK_AB R8, R53, R56 ;  /* 0x000000383508723e */ /* 0x000fe400000000ff */
[----:B------:R-:W-:-:S02]  /*5e50*/  F2FP.F16.F32.PACK_AB R9, R51, R54 ;  /* 0x000000363309723e */ /* 0x000fc400000000ff */
[----:B------:R-:W-:Y:S02]  /*5e60*/  F2FP.F16.F32.PACK_AB R10, R49, R52 ;  /* 0x00000034310a723e */ /* 0x000fe400000000ff */
[----:B------:R-:W-:Y:S02]  /*5e70*/  F2FP.F16.F32.PACK_AB R11, R47, R50 ;  /* 0x000000322f0b723e */ /* 0x000fe400000000ff */
[----:B------:R-:W-:Y:S02]  /*5e80*/  F2FP.F16.F32.PACK_AB R4, R45, R48 ;  /* 0x000000302d04723e */ /* 0x000fe400000000ff */
[----:B------:R-:W-:Y:S01]  /*5e90*/  F2FP.F16.F32.PACK_AB R5, R43, R46 ;  /* 0x0000002e2b05723e */ /* 0x000fe200000000ff */
[----:B------:R-:W-:Y:S01]  /*5ea0*/  STSM.16.M88.4 [R55], R8 ;  /* 0x0000000837007844 */ /* 0x000fe20000000200 */
[----:B------:R-:W-:Y:S02]  /*5eb0*/  F2FP.F16.F32.PACK_AB R6, R41, R44 ;  /* 0x0000002c2906723e */ /* 0x000fe400000000ff */
[----:B------:R-:W-:-:S02]  /*5ec0*/  F2FP.F16.F32.PACK_AB R7, R39, R42 ;  /* 0x0000002a2707723e */ /* 0x000fc400000000ff */
[----:B------:R-:W-:Y:S01]  /*5ed0*/  F2FP.F16.F32.PACK_AB R39, R119, R24 ;  /* 0x000000187727723e */ /* 0x000fe200000000ff */
[----:B------:R-:W-:Y:S01]  /*5ee0*/  IMAD.U32 R24, RZ, RZ, UR8 ;  /* 0x00000008ff187e24 */ /* 0x000fe2000f8e00ff */
[----:B------:R-:W-:Y:S01]  /*5ef0*/  PLOP3.LUT P2, PT, PT, PT, UP0, 0x80, 0x0 ;  /* 0x000000000000781c */ /* 0x000fe20003f4f008 */
[----:B------:R0:W-:Y:S04]  /*5f00*/  STSM.16.M88.4 [R34], R4 ;  /* 0x0000000422007844 */ /* 0x0001e80000000200 */
[----:B------:R2:W-:Y:S04]  /*5f10*/  STSM.16.M88.4 [R33], R12 ;  /* 0x0000000c21007844 */ /* 0x0005e80000000200 */
[----:B------:R2:W-:Y:S01]  /*5f20*/  STSM.16.M88.4 [R32], R36 ;  /* 0x0000002420007844 */ /* 0x0005e20000000200 */
[----:B------:R-:W-:Y:S06]  /*5f30*/  BAR.SYNC.DEFER_BLOCKING 0x1, 0x180 ;  /* 0x0046000000007b1d */ /* 0x000fec0000010000 */
[----:B------:R-:W3:Y:S01]  /*5f40*/  @P2 LDG.E R3, desc[UR50][R24.64] ;  /* 0x0000003218032981 */ /* 0x000ee2000c1e1900 */
[----:B-1----:R-:W-:Y:S01]  /*5f50*/  ISETP.NE.AND P1, PT, R30, 0x1, PT ;  /* 0x000000011e00780c */ /* 0x002fe20003f25270 */
[----:B0-----:R-:W-:Y:S01]  /*5f60*/  IMAD.U32 R4, RZ, RZ, UR40 ;  /* 0x00000028ff047e24 */ /* 0x001fe2000f8e00ff */
[----:B------:R-:W-:Y:S01]  /*5f70*/  UIMAD UR7, UR18, UR10, URZ ;  /* 0x0000000a120772a4 */ /* 0x000fe2000f8e023f */
[----:B------:R-:W-:Y:S01]  /*5f80*/  IMAD.U32 R10, RZ, RZ, UR40 ;  /* 0x00000028ff0a7e24 */ /* 0x000fe2000f8e00ff */
[----:B------:R-:W-:Y:S01]  /*5f90*/  USEL UR19, UR39, URZ, !UP0 ;  /* 0x0000003f27137287 */ /* 0x000fe2000c000000 */
[----:B------:R-:W-:Y:S01]  /*5fa0*/  IMAD R5, R4, 0xc0, R153 ;  /* 0x000000c004057824 */ /* 0x000fe200078e0299 */
[----:B------:R-:W-:-:S02]  /*5fb0*/  UIMAD UR12, UR41, UR11, UR7 ;  /* 0x0000000b290c72a4 */ /* 0x000fc4000f8e0207 */
[----:B------:R-:W-:Y:S02]  /*5fc0*/  UISETP.NE.U32.AND UP1, UPT, UR14, URZ, UPT ;  /* 0x0000003f0e00728c */ /* 0x000fe4000bf25070 */
[----:B------:R-:W-:Y:S01]  /*5fd0*/  MOV R4, R5 ;  /* 0x0000000500047202 */ /* 0x000fe20000000f00 */
[----:B------:R-:W-:Y:S02]  /*5fe0*/  USEL UR7, UR38, URZ, !UP0 ;  /* 0x0000003f26077287 */ /* 0x000fe4000c000000 */
[----:B------:R-:W0:Y:S01]  /*5ff0*/  @P1 LDC R26, c[0x0][0xbec] ;  /* 0x0002fb00ff1a1b82 */ /* 0x000e220000000800 */
[----:B------:R-:W-:-:S06]  /*6000*/  UISETP.NE.AND.EX UP0, UPT, UR15, URZ, UPT, UP1 ;  /* 0x0000003f0f00728c */ /* 0x000fcc000bf05310 */
[----:B------:R-:W-:Y:S01]  /*6010*/  PLOP3.LUT P3, PT, PT, PT, UP0, 0x80, 0x0 ;  /* 0x000000000000781c */ /* 0x000fe20003f6f008 */
[----:B------:R-:W1:Y:S01]  /*6020*/  @P1 LDC R8, c[0x0][0xbf0] ;  /* 0x0002fc00ff081b82 */ /* 0x000e620000000800 */
[----:B---3--:R-:W-:Y:S01]  /*6030*/  @P2 R2UR UR4, R3 ;  /* 0x00000000030422ca */ /* 0x008fe200000e0000 */
[----:B0-----:R-:W-:-:S05]  /*6040*/  @P1 IMAD.HI.U32 R3, R5, R26, RZ ;  /* 0x0000001a05031227 */ /* 0x001fca00078e00ff */
[----:B-1----:R-:W-:-:S04]  /*6050*/  @P1 SHF.R.U32.HI R4, RZ, R8, R3 ;  /* 0x00000008ff041219 */ /* 0x002fc80000011603 */
[--C-:B------:R-:W-:Y:S01]  /*6060*/  SHF.R.S32.HI R6, RZ, 0x1f, R4.reuse ;  /* 0x0000001fff067819 */ /* 0x100fe20000011404 */
[----:B------:R-:W-:Y:S02]  /*6070*/  IMAD.MOV R3, RZ, RZ, -R4 ;  /* 0x000000ffff037224 */ /* 0x000fe400078e0a04 */
[----:B------:R-:W-:Y:S02]  /*6080*/  USHF.R.S32.HI UR9, URZ, 0x1f, UR4 ;  /* 0x0000001f3f097899 */ /* 0x000fe40008011404 */
[----:B------:R-:W-:Y:S01]  /*6090*/  UMOV UR8, UR4 ;  /* 0x0000000400087c82 */ /* 0x000fe20008000000 */
[----:B------:R-:W-:Y:S01]  /*60a0*/  IMAD R3, R30, R3, R5 ;  /* 0x000000031e037224 */ /* 0x000fe200078e0205 */
[----:B------:R-:W-:-:S04]  /*60b0*/  UIMAD.WIDE.U32 UR10, UR41, UR10, UR8 ;  /* 0x0000000a290a72a5 */ /* 0x000fc8000f8e0008 */
[----:B------:R-:W-:Y:S01]  /*60c0*/  UIADD3 UR11, UR11, UR12, URZ ;  /* 0x0000000c0b0b7290 */ /* 0x000fe2000fffe03f */
[----:B------:R-:W-:Y:S01]  /*60d0*/  SHF.R.S32.HI R5, RZ, 0x1f, R3 ;  /* 0x0000001fff057819 */ /* 0x000fe20000011403 */
[----:B------:R-:W-:Y:S02]  /*60e0*/  UIMAD UR12, UR19, UR16, URZ ;  /* 0x00000010130c72a4 */ /* 0x000fe4000f8e023f */
[----:B------:R-:W-:Y:S02]  /*60f0*/  UIMAD.WIDE.U32 UR10, UR7, UR16, UR10 ;  /* 0x00000010070a72a5 */ /* 0x000fe4000f8e000a */
[----:B------:R-:W-:-:S03]  /*6100*/  UIMAD UR12, UR7, UR17, UR12 ;  /* 0x00000011070c72a4 */ /* 0x000fc6000f8e020c */
[----:B------:R-:W-:Y:S01]  /*6110*/  ULDC.64 UR16, c[0x0][0xb88] ;  /* 0x0002e20000107ab9 */ /* 0x000fe20000000a00 */
[----:B------:R-:W-:Y:S01]  /*6120*/  IADD3 R4, P0, R4, UR10, RZ ;  /* 0x0000000a04047c10 */ /* 0x000fe2000ff1e0ff */
[----:B------:R-:W-:Y:S01]  /*6130*/  @UP0 ULEA UR10, UP1, UR38, UR14, 0x2 ;  /* 0x0000000e260a0291 */ /* 0x000fe2000f82103f */
[----:B------:R-:W-:Y:S01]  /*6140*/  IMAD.U32 R7, RZ, RZ, UR12 ;  /* 0x0000000cff077e24 */ /* 0x000fe2000f8e00ff */
[----:B------:R-:W-:Y:S01]  /*6150*/  ULDC.64 UR12, c[0x0][0xb50] ;  /* 0x0002d400000c7ab9 */ /* 0x000fe20000000a00 */
[----:B------:R-:W-:Y:S01]  /*6160*/  IMAD R8, R5, UR16, RZ ;  /* 0x0000001005087c24 */ /* 0x000fe2000f8e02ff */
[----:B------:R-:W-:Y:S02]  /*6170*/  ULDC UR14, c[0x0][0xa88] ;  /* 0x0002a200000e7ab9 */ /* 0x000fe40000000800 */
[----:B------:R-:W-:Y:S01]  /*6180*/  IADD3.X R5, R6, UR11, R7, P0, !PT ;  /* 0x0000000b06057c10 */ /* 0x000fe200087fe407 */
[----:B------:R-:W-:Y:S01]  /*6190*/  @UP0 ULEA.HI.X UR11, UR38, UR15, UR39, 0x2, UP1 ;  /* 0x0000000f260b0291 */ /* 0x000fe200088f1427 */
[----:B------:R-:W-:-:S02]  /*61a0*/  IMAD R7, R3, UR17, R8 ;  /* 0x0000001103077c24 */ /* 0x000fc4000f8e0208 */
[----:B------:R-:W-:Y:S02]  /*61b0*/  IMAD.U32 R8, RZ, RZ, UR10 ;  /* 0x0000000aff087e24 */ /* 0x000fe4000f8e00ff */
[----:B------:R-:W-:-:S04]  /*61c0*/  IMAD.WIDE.U32 R4, R3, UR16, R4 ;  /* 0x0000001003047c25 */ /* 0x000fc8000f8e0004 */
[----:B------:R-:W-:Y:S01]  /*61d0*/  IMAD.U32 R3, RZ, RZ, UR14 ;  /* 0x0000000eff037e24 */ /* 0x000fe2000f8e00ff */
[----:B------:R-:W-:Y:S01]  /*61e0*/  LEA R6, P0, R4, UR12, 0x2 ;  /* 0x0000000c04067c11 */ /* 0x000fe2000f8010ff */
[----:B------:R-:W-:Y:S02]  /*61f0*/  IMAD.U32 R9, RZ, RZ, UR11 ;  /* 0x0000000bff097e24 */ /* 0x000fe4000f8e00ff */
[----:B------:R-:W-:-:S03]  /*6200*/  IMAD.IADD R5, R5, 0x1, R7 ;  /* 0x0000000105057824 */ /* 0x000fc600078e0207 */
[----:B------:R2:W5:Y:S02]  /*6210*/  @P3 LDG.E R3, desc[UR50][R8.64] ;  /* 0x0000003208033981 */ /* 0x000564000c1e1900 */
[----:B------:R-:W-:Y:S01]  /*6220*/  LEA.HI.X R4, R4, UR13, R5, 0x2, P0 ;  /* 0x0000000d04047c11 */ /* 0x000fe200080f1405 */
[----:B------:R-:W-:Y:S06]  /*6230*/  @P3 BRA `(.L_x_12964) ;  /* 0x0000000000103947 */ /* 0x000fec0003800000 */
[----:B------:R-:W-:Y:S05]  /*6240*/  @!P2 BRA `(.L_x_12964) ;  /* 0x00000000000ca947 */ /* 0x000fea0003800000 */
[----:B--2---:R-:W2:Y:S04]  /*6250*/  LDG.E R8, desc[UR50][R24.64] ;  /* 0x0000003218087981 */ /* 0x004ea8000c1e1900 */
[----:B-----5:R-:W2:Y:S02]  /*6260*/  LDG.E R3, desc[UR50][R24.64+0x4] ;  /* 0x0000043218037981 */ /* 0x020ea4000c1e1900 */
[----:B--2---:R-:W-:-:S07]  /*6270*/  IADD3 R3, -R8, R3, RZ ;  /* 0x0000000308037210 */ /* 0x004fce0007ffe1ff */
.L_x_12964:
[----:B------:R-:W-:Y:S01]  /*6280*/  IMAD R5, R17, 0x40, R16 ;  /* 0x0000004011057824 */ /* 0x000fe200078e0210 */
[----:B--2---:R-:W-:Y:S01]  /*6290*/  SHFL.IDX PT, R12, R6, RZ, 0x1c1f ;  /* 0x001c1fff060c7589 */ /* 0x004fe200000e0000 */
[----:B-----5:R-:W-:Y:S01]  /*62a0*/  IMAD R32, R3, R30, RZ ;  /* 0x0000001e03207224 */ /* 0x020fe200078e02ff */
[----:B------:R-:W-:Y:S01]  /*62b0*/  LOP3.LUT P0, RZ, R18, 0x3, RZ, 0xc0, !PT ;  /* 0x0000000312ff7812 */ /* 0x000fe2000780c0ff */
[----:B------:R-:W-:Y:S01]  /*62c0*/  IMAD.WIDE R20, R5, 0x2, R20 ;  /* 0x0000000205147825 */ /* 0x000fe200078e0214 */
[----:B------:R-:W0:Y:S01]  /*62d0*/  SHFL.IDX PT, R13, R4, RZ, 0x1c1f ;  /* 0x001c1fff040d7589 */ /* 0x000e2200000e0000 */
[----:B------:R-:W-:Y:S02]  /*62e0*/  ULDC.64 UR12, c[0x0][0xaa0] ;  /* 0x0002a800000c7ab9 */ /* 0x000fe40000000a00 */
[----:B------:R-:W-:Y:S01]  /*62f0*/  IMAD R5, R10, 0xc0, R23 ;  /* 0x000000c00a057824 */ /* 0x000fe200078e0217 */
[----:B------:R-:W-:Y:S01]  /*6300*/  SHFL.IDX PT, R14, R6, 0x1, 0x1c1f ;  /* 0x003c1f00060e7f89 */ /* 0x000fe200000e0000 */
[----:B------:R-:W-:-:S02]  /*6310*/  IADD3 R9, P3, R20, 0x1800, RZ ;  /* 0x0000180014097810 */ /* 0x000fc40007f7e0ff */
[C---:B------:R-:W-:Y:S01]  /*6320*/  VIADD R3, R5.reuse, 0x8 ;  /* 0x0000000805037836 */ /* 0x040fe20000000000 */
[----:B------:R1:W2:Y:S01]  /*6330*/  SHFL.IDX PT, R15, R4, 0x1, 0x1c1f ;  /* 0x003c1f00040f7f89 */ /* 0x0002a200000e0000 */
[C---:B------:R-:W-:Y:S02]  /*6340*/  IADD3 R25, P4, R20.reuse, 0x3000, RZ ;  /* 0x0000300014197810 */ /* 0x040fe40007f9e0ff */
[-C--:B------:R-:W-:Y:S02]  /*6350*/  ISETP.GE.OR P2, PT, R5, R32.reuse, P0 ;  /* 0x000000200500720c */ /* 0x080fe40000746670 */
[----:B------:R-:W-:Y:S02]  /*6360*/  LOP3.LUT R5, R20, 0x380, RZ, 0xc0, !PT ;  /* 0x0000038014057812 */ /* 0x000fe400078ec0ff */
[----:B------:R-:W-:Y:S02]  /*6370*/  LOP3.LUT R8, R9, 0x380, RZ, 0xc0, !PT ;  /* 0x0000038009087812 */ /* 0x000fe400078ec0ff */
[----:B------:R-:W-:-:S02]  /*6380*/  ISETP.GE.OR P0, PT, R3, R32, P0 ;  /* 0x000000200300720c */ /* 0x000fc40000706670 */
[----:B------:R-:W-:Y:S02]  /*6390*/  LOP3.LUT R24, R25, 0x380, RZ, 0xc0, !PT ;  /* 0x0000038019187812 */ /* 0x000fe400078ec0ff */
[----:B------:R-:W-:Y:S02]  /*63a0*/  SHF.R.U64 R5, R5, 0x3, RZ ;  /* 0x0000000305057819 */ /* 0x000fe400000012ff */
[----:B------:R-:W-:Y:S01]  /*63b0*/  SHF.R.U64 R8, R8, 0x3, RZ ;  /* 0x0000000308087819 */ /* 0x000fe200000012ff */
[----:B0-----:R0:W-:Y:S01]  /*63c0*/  @!P2 ST.E desc[UR50][R12.64], R29 ;  /* 0x0000001d0c00a985 */ /* 0x0011e2000c101932 */
[----:B------:R-:W-:Y:S02]  /*63d0*/  SHF.R.U64 R24, R24, 0x3, RZ ;  /* 0x0000000318187819 */ /* 0x000fe400000012ff */
[----:B-1----:R-:W-:Y:S01]  /*63e0*/  LOP3.LUT R4, R5, R20, RZ, 0x3c, !PT ;  /* 0x0000001405047212 */ /* 0x002fe200078e3cff */
[--C-:B------:R-:W-:Y:S01]  /*63f0*/  IMAD.MOV.U32 R5, RZ, RZ, R21.reuse ;  /* 0x000000ffff057224 */ /* 0x100fe200078e0015 */
[----:B------:R-:W-:Y:S01]  /*6400*/  LOP3.LUT R8, R8, R9, RZ, 0x3c, !PT ;  /* 0x0000000908087212 */ /* 0x000fe200078e3cff */
[--C-:B------:R-:W-:Y:S01]  /*6410*/  IMAD.X R9, RZ, RZ, R21.reuse, P3 ;  /* 0x000000ffff097224 */ /* 0x100fe200018e0615 */
[----:B------:R-:W-:Y:S01]  /*6420*/  LOP3.LUT R24, R24, R25, RZ, 0x3c, !PT ;  /* 0x0000001918187212 */ /* 0x000fe200078e3cff */
[----:B------:R-:W-:Y:S01]  /*6430*/  IMAD.X R25, RZ, RZ, R21, P4 ;  /* 0x000000ffff197224 */ /* 0x000fe200020e0615 */
[----:B--2---:R1:W-:Y:S04]  /*6440*/  @!P0 ST.E desc[UR50][R14.64], R28 ;  /* 0x0000001c0e008985 */ /* 0x0043e8000c101932 */
[----:B------:R-:W2:Y:S04]  /*6450*/  LD.E.128 R4, desc[UR50][R4.64] ;  /* 0x0000003204047980 */ /* 0x000ea8000c101d00 */
[----:B------:R-:W3:Y:S04]  /*6460*/  LD.E.128 R8, desc[UR50][R8.64] ;  /* 0x0000003208087980 */ /* 0x000ee8000c101d00 */
[----:B------:R-:W4:Y:S01]  /*6470*/  LD.E.128 R24, desc[UR50][R24.64] ;  /* 0x0000003218187980 */ /* 0x000f22000c101d00 */
[----:B------:R-:W-:-:S04]  /*6480*/  IADD3 R20, P0, R20, 0x4800, RZ ;  /* 0x0000480014147810 */ /* 0x000fc80007f1e0ff */
[----:B------:R-:W-:Y:S01]  /*6490*/  LOP3.LUT R3, R20, 0x380, RZ, 0xc0, !PT ;  /* 0x0000038014037812 */ /* 0x000fe200078ec0ff */
[----:B0-----:R-:W-:Y:S02]  /*64a0*/  IMAD.X R13, RZ, RZ, R21, P0 ;  /* 0x000000ffff0d7224 */ /* 0x001fe400000e0615 */
[----:B------:R-:W0:Y:S01]  /*64b0*/  @P1 LDC R21, c[0x0][0xbf0] ;  /* 0x0002fc00ff151b82 */ /* 0x000e220000000800 */
[----:B------:R-:W-:-:S04]  /*64c0*/  SHF.R.U64 R3, R3, 0x3, RZ ;  /* 0x0000000303037819 */ /* 0x000fc800000012ff */
[----:B------:R-:W-:-:S03]  /*64d0*/  LOP3.LUT R12, R3, R20, RZ, 0x3c, !PT ;  /* 0x00000014030c7212 */ /* 0x000fc600078e3cff */
[----:B------:R-:W0:Y:S01]  /*64e0*/  @P1 LDC R20, c[0x0][0xbec] ;  /* 0x0002fb00ff141b82 */ /* 0x000e220000000800 */
[----:B------:R-:W-:Y:S02]  /*64f0*/  UIMAD UR10, UR9, UR12, URZ ;  /* 0x0000000c090a72a4 */ /* 0x000fe4000f8e023f */
[----:B------:R-:W-:Y:S01]  /*6500*/  UIMAD.WIDE.U32 UR8, UR4, UR12, URZ ;  /* 0x0000000c040872a5 */ /* 0x000fe2000f8e003f */
[----:B------:R-:W-:Y:S01]  /*6510*/  IMAD R3, R2, 0x30, R17 ;  /* 0x0000003002037824 */ /* 0x000fe200078e0211 */
[----:B------:R-:W-:Y:S01]  /*6520*/  UIMAD UR10, UR4, UR13, UR10 ;  /* 0x0000000d040a72a4 */ /* 0x000fe2000f8e020a */
[----:B-1----:R-:W-:Y:S01]  /*6530*/  IMAD.U32 R28, RZ, RZ, UR40 ;  /* 0x00000028ff1c7e24 */ /* 0x002fe2000f8e00ff */
[----:B------:R-:W5:Y:S01]  /*6540*/  LD.E.128 R12, desc[UR50][R12.64] ;  /* 0x000000320c0c7980 */ /* 0x000f62000c101d00 */
[----:B------:R-:W-:Y:S01]  /*6550*/  ULDC.64 UR12, c[0x0][0xae8] ;  /* 0x0002ba00000c7ab9 */ /* 0x000fe20000000a00 */
[----:B------:R-:W-:Y:S01]  /*6560*/  UIADD3 UR9, UR9, UR10, URZ ;  /* 0x0000000a09097290 */ /* 0x000fe2000fffe03f */
[----:B------:R-:W-:Y:S01]  /*6570*/  IMAD R31, R28, 0xc0, R3 ;  /* 0x000000c01c1f7824 */ /* 0x000fe200078e0203 */
[----:B------:R-:W-:Y:S01]  /*6580*/  UIMAD UR4, UR18, UR12, URZ ;  /* 0x0000000c120472a4 */ /* 0x000fe2000f8e023f */
[----:B------:R-:W-:Y:S01]  /*6590*/  @!PT LDS RZ, [RZ] ;  /* 0x00000000fffff984 */ /* 0x000fe20000000800 */
[----:B------:R-:W-:Y:S01]  /*65a0*/  @!PT LDS RZ, [RZ] ;  /* 0x00000000fffff984 */ /* 0x000fe20000000800 */
[----:B------:R-:W-:Y:S01]  /*65b0*/  @!PT LDS RZ, [RZ] ;  /* 0x00000000fffff984 */ /* 0x000fe20000000800 */
[----:B------:R-:W-:Y:S01]  /*65c0*/  @!PT LDS RZ, [RZ] ;  /* 0x00000000fffff984 */ /* 0x000fe20000000800 */
[----:B------:R1:W-:Y:S06]  /*65d0*/  MEMBAR.ALL.CTA ;  /* 0x0000000000007992 */ /* 0x0003ec0000008000 */
[----:B-1----:R-:W1:Y:S01]  /*65e0*/  FENCE.VIEW.ASYNC.S ;  /* 0x00000000000073c6 */ /* 0x002e620000000000 */
[----:B------:R-:W-:Y:S01]  /*65f0*/  UIMAD.WIDE.U32 UR8, UR41, UR12, UR8 ;  /* 0x0000000c290872a5 */ /* 0x000fe2000f8e0008 */
[----:B------:R-:W-:Y:S01]  /*6600*/  VIADD R0, R0, 0x16820 ;  /* 0x0001682000007836 */ /* 0x000fe20000000000 */
[----:B------:R-:W-:Y:S01]  /*6610*/  UIMAD UR4, UR41, UR13, UR4 ;  /* 0x0000000d290472a4 */ /* 0x000fe2000f8e0204 */
[----:B------:R-:W-:Y:S01]  /*6620*/  MOV R3, R31 ;  /* 0x0000001f00037202 */ /* 0x000fe20000000f00 */
[----:B------:R-:W-:-:S02]  /*6630*/  ULDC.64 UR10, c[0x0][0xaf0] ;  /* 0x0002bc00000a7ab9 */ /* 0x000fc40000000a00 */
[----:B------:R-:W-:Y:S01]  /*6640*/  UIADD3 UR9, UR9, UR4, URZ ;  /* 0x0000000409097290 */ /* 0x000fe2000fffe03f */
[----:B------:R-:W-:Y:S01]  /*6650*/  PRMT R0, RZ, 0x654, R0 ;  /* 0x00000654ff007816 */ /* 0x000fe20000000000 */
[----:B------:R-:W-:Y:S02]  /*6660*/  UIMAD UR4, UR19, UR10, URZ ;  /* 0x0000000a130472a4 */ /* 0x000fe4000f8e023f */
[----:B------:R-:W-:Y:S01]  /*6670*/  UIMAD.WIDE.U32 UR8, UR7, UR10, UR8 ;  /* 0x0000000a070872a5 */ /* 0x000fe2000f8e0008 */
[----:B0-----:R-:W-:Y:S01]  /*6680*/  @P1 IMAD.HI.U32 R20, R31, R20, RZ ;  /* 0x000000141f141227 */ /* 0x001fe200078e00ff */
[----:B------:R-:W-:-:S03]  /*6690*/  UIMAD UR4, UR7, UR11, UR4 ;  /* 0x0000000b070472a4 */ /* 0x000fc6000f8e0204 */
[----:B------:R-:W-:Y:S01]  /*66a0*/  ULDC.64 UR10, c[0x0][0xae0] ;  /* 0x0002b800000a7ab9 */ /* 0x000fe20000000a00 */
[----:B------:R-:W-:Y:S01]  /*66b0*/  @P1 SHF.R.U32.HI R3, RZ, R21, R20 ;  /* 0x00000015ff031219 */ /* 0x000fe20000011614 */
[----:B------:R-:W-:Y:S02]  /*66c0*/  UIADD3 UR4, UR9, UR4, URZ ;  /* 0x0000000409047290 */ /* 0x000fe4000fffe03f */
[----:B------:R-:W-:Y:S01]  /*66d0*/  IMAD.U32 R21, RZ, RZ, UR9 ;  /* 0x00000009ff157e24 */ /* 0x000fe2000f8e00ff */
[--C-:B------:R-:W-:Y:S01]  /*66e0*/  SHF.R.S32.HI R28, RZ, 0x1f, R3.reuse ;  /* 0x0000001fff1c7819 */ /* 0x100fe20000011403 */
[----:B------:R-:W-:Y:S02]  /*66f0*/  IMAD.MOV R29, RZ, RZ, -R3 ;  /* 0x000000ffff1d7224 */ /* 0x000fe400078e0a03 */
[----:B------:R-:W-:Y:S01]  /*6700*/  IMAD.U32 R20, RZ, RZ, UR8 ;  /* 0x00000008ff147e24 */ /* 0x000fe2000f8e00ff */
[----:B------:R-:W-:Y:S01]  /*6710*/  ULDC.64 UR8, c[0x0][0xad8] ;  /* 0x0002b60000087ab9 */ /* 0x000fe20000000a00 */
[----:B------:R-:W-:Y:S01]  /*6720*/  IMAD.U32 R21, RZ, RZ, UR4 ;  /* 0x00000004ff157e24 */ /* 0x000fe2000f8e00ff */
[----:B------:R-:W-:Y:S01]  /*6730*/  ULDC UR4, c[0x0][0xac8] ;  /* 0x0002b20000047ab9 */ /* 0x000fe20000000800 */
[----:B------:R-:W-:Y:S01]  /*6740*/  IMAD R28, R28, UR10, RZ ;  /* 0x0000000a1c1c7c24 */ /* 0x000fe2000f8e02ff */
[----:B-1----:R0:W-:Y:S01]  /*6750*/  SYNCS.ARRIVE.TRANS64.RED.A1T0 RZ, [R0+URZ], RZ ;  /* 0x000000ff00ff79a7 */ /* 0x0021e2000810043f */
[----:B------:R-:W-:-:S02]  /*6760*/  IMAD R29, R30, R29, R31 ;  /* 0x0000001d1e1d7224 */ /* 0x000fc400078e021f */
[C---:B------:R-:W-:Y:S02]  /*6770*/  IMAD R31, R3.reuse, UR11, R28 ;  /* 0x0000000b031f7c24 */ /* 0x040fe4000f8e021c */
[----:B------:R-:W-:Y:S01]  /*6780*/  IMAD.WIDE.U32 R20, R3, UR10, R20 ;  /* 0x0000000a03147c25 */ /* 0x000fe2000f8e0014 */
[----:B------:R-:W-:-:S03]  /*6790*/  SHF.R.S32.HI R3, RZ, 0x1f, R29 ;  /* 0x0000001fff037819 */ /* 0x000fc6000001141d */
[----:B------:R-:W-:Y:S02]  /*67a0*/  IMAD.IADD R21, R21, 0x1, R31 ;  /* 0x0000000115157824 */ /* 0x000fe400078e021f */
[----:B------:R-:W-:Y:S02]  /*67b0*/  IMAD R28, R3, UR8, RZ ;  /* 0x00000008031c7c24 */ /* 0x000fe4000f8e02ff */
[----:B------:R-:W-:-:S04]  /*67c0*/  IMAD.WIDE.U32 R20, R29, UR8, R20 ;  /* 0x000000081d147c25 */ /* 0x000fc8000f8e0014 */
[----:B------:R-:W-:Y:S01]  /*67d0*/  IMAD R3, R29, UR9, R28 ;  /* 0x000000091d037c24 */ /* 0x000fe2000f8e021c */
[----:B------:R-:W-:Y:S01]  /*67e0*/  ULDC.64 UR8, c[0x0][0xa80] ;  /* 0x0002a00000087ab9 */ /* 0x000fe20000000a00 */
[----:B------:R-:W-:Y:S01]  /*67f0*/  IMAD.U32 R28, RZ, RZ, UR40 ;  /* 0x00000028ff1c7e24 */ /* 0x000fe2000f8e00ff */
[----:B------:R-:W-:Y:S01]  /*6800*/  LEA R33, P0, R20, UR8, 0x1 ;  /* 0x0000000814217c11 */ /* 0x000fe2000f8008ff */
[----:B------:R-:W-:Y:S02]  /*6810*/  IMAD.IADD R3, R21, 0x1, R3 ;  /* 0x0000000115037824 */ /* 0x000fe400078e0203 */
[----:B------:R-:W-:Y:S02]  /*6820*/  IMAD R37, R28, 0xc0, R17 ;  /* 0x000000c01c257824 */ /* 0x000fe400078e0211 */
[----:B------:R-:W1:Y:S01]  /*6830*/  SHFL.IDX PT, R29, R33, RZ, 0x181f ;  /* 0x00181fff211d7589 */ /* 0x000e6200000e0000 */
[----:B------:R-:W-:Y:S01]  /*6840*/  LEA.HI.X R34, R20, UR9, R3, 0x1, P0 ;  /* 0x0000000914227c11 */ /* 0x000fe200080f0c03 */
[C---:B------:R-:W-:Y:S01]  /*6850*/  VIADD R20, R37.reuse, 0x60 ;  /* 0x0000006025147836 */ /* 0x040fe20000000000 */
[----:B------:R-:W-:Y:S01]  /*6860*/  ISETP.GE.AND P0, PT, R16, UR4, PT ;  /* 0x0000000410007c0c */ /* 0x000fe2000bf06270 */
[----:B------:R-:W1:Y:S01]  /*6870*/  SHFL.IDX PT, R39, R33, 0x1, 0x181f ;  /* 0x00381f0021277f89 */ /* 0x000e6200000e0000 */
[C---:B------:R-:W-:Y:S01]  /*6880*/  IADD3 R3, R37.reuse, 0x30, RZ ;  /* 0x0000003025037810 */ /* 0x040fe20007ffe0ff */
[C---:B0-----:R-:W-:Y:S01]  /*6890*/  VIADD R0, R37.reuse, 0x90 ;  /* 0x0000009025007836 */ /* 0x041fe20000000000 */
[-C--:B------:R-:W-:Y:S01]  /*68a0*/  ISETP.GE.OR P1, PT, R37, R32.reuse, P0 ;  /* 0x000000202500720c */ /* 0x080fe20000726670 */
[----:B------:R-:W0:Y:S01]  /*68b0*/  SHFL.IDX PT, R41, R33, 0x2, 0x181f ;  /* 0x00581f0021297f89 */ /* 0x000e2200000e0000 */
[----:B------:R-:W-:-:S02]  /*68c0*/  ISETP.GE.OR P2, PT, R3, R32, P0 ;  /* 0x000000200300720c */ /* 0x000fc40000746670 */
[-C--:B------:R-:W-:Y:S01]  /*68d0*/  ISETP.GE.OR P3, PT, R20, R32.reuse, P0 ;  /* 0x000000201400720c */ /* 0x080fe20000766670 */
[----:B------:R-:W0:Y:S01]  /*68e0*/  SHFL.IDX PT, R21, R34, RZ, 0x181f ;  /* 0x00181fff22157589 */ /* 0x000e2200000e0000 */
[----:B------:R-:W-:-:S03]  /*68f0*/  ISETP.GE.OR P0, PT, R0, R32, P0 ;  /* 0x000000200000720c */ /* 0x000fc60000706670 */
[----:B------:R-:W0:Y:S04]  /*6900*/  SHFL.IDX PT, R31, R34, 0x1, 0x181f ;  /* 0x00381f00221f7f89 */ /* 0x000e2800000e0000 */
[----:B------:R-:W0:Y:S01]  /*6910*/  SHFL.IDX PT, R36, R34, 0x2, 0x181f ;  /* 0x00581f0022247f89 */ /* 0x000e2200000e0000 */
[----:B-1----:R-:W-:-:S03]  /*6920*/  @!P1 LEA R20, P4, R16, R29, 0x1 ;  /* 0x0000001d10149211 */ /* 0x002fc600078808ff */
[----:B------:R-:W1:Y:S01]  /*6930*/  SHFL.IDX PT, R33, R33, 0x3, 0x181f ;  /* 0x00781f0021217f89 */ /* 0x000e6200000e0000 */
[----:B------:R-:W-:-:S03]  /*6940*/  @!P2 LEA R28, P5, R16, R39, 0x1 ;  /* 0x00000027101ca211 */ /* 0x000fc600078a08ff */
[----:B------:R-:W1:Y:S01]  /*6950*/  SHFL.IDX PT, R34, R34, 0x3, 0x181f ;  /* 0x00781f0022227f89 */ /* 0x000e6200000e0000 */
[C---:B0-----:R-:W-:Y:S02]  /*6960*/  @!P3 LEA R30, P6, R16.reuse, R41, 0x1 ;  /* 0x00000029101eb211 */ /* 0x041fe400078c08ff */
[C-C-:B------:R-:W-:Y:S02]  /*6970*/  @!P1 LEA.HI.X R21, R16.reuse, R21, R155.reuse, 0x1, P4 ;  /* 0x0000001510159211 */ /* 0x140fe400020f0c9b */
[C-C-:B------:R-:W-:Y:S02]  /*6980*/  @!P2 LEA.HI.X R29, R16.reuse, R31, R155.reuse, 0x1, P5 ;  /* 0x0000001f101da211 */ /* 0x140fe400028f0c9b */
[----:B------:R-:W-:Y:S01]  /*6990*/  @!P3 LEA.HI.X R31, R16, R36, R155, 0x1, P6 ;  /* 0x00000024101fb211 */ /* 0x000fe200030f0c9b */
[----:B--2---:R0:W-:Y:S04]  /*69a0*/  @!P1 ST.E.128 desc[UR50][R20.64], R4 ;  /* 0x0000000414009985 */ /* 0x0041e8000c101d32 */
[----:B---3--:R0:W-:Y:S04]  /*69b0*/  @!P2 ST.E.128 desc[UR50][R28.64], R8 ;  /* 0x000000081c00a985 */ /* 0x0081e8000c101d32 */
[----:B----4-:R0:W-:Y:S01]  /*69c0*/  @!P3 ST.E.128 desc[UR50][R30.64], R24 ;  /* 0x000000181e00b985 */ /* 0x0101e2000c101d32 */
[----:B-1----:R-:W-:Y:S05]  /*69d0*/  @P0 BRA `(.L_x_12965) ;  /* 0x0000000800780947 */ /* 0x002fea0003800000 */
[----:B0-----:R-:W-:-:S04]  /*69e0*/  LEA R4, P0, R16, R33, 0x1 ;  /* 0x0000002110047211 */ /* 0x001fc800078008ff */
[----:B------:R-:W-:-:S05]  /*69f0*/  LEA.HI.X R5, R16, R34, R155, 0x1, P0 ;  /* 0x0000002210057211 */ /* 0x000fca00000f0c9b */
[----:B-----5:R2:W-:Y:S01]  /*6a00*/  ST.E.128 desc[UR50][R4.64], R12 ;  /* 0x0000000c04007985 */ /* 0x0205e2000c101d32 */
[----:B------:R-:W-:Y:S05]  /*6a10*/  BRA `(.L_x_12965) ;  /* 0x0000000800687947 */ /* 0x000fea0003800000 */
.L_x_12963:
        /* <DEDUP_REMOVED lines=11> */
[----:B------:R-:W-:-:S03]  /*6ad0*/  UISETP.NE.U32.AND UP1, UPT, UR8, URZ, UPT ;  /* 0x0000003f0800728c */ /* 0x000fc6000bf25070 */
[----:B------:R-:W2:Y:S01]  /*6ae0*/  @P2 LDG.E R3, desc[UR50][R4.64] ;  /* 0x0000003204032981 */ /* 0x000ea2000c1e1900 */
[----:B------:R-:W-:Y:S01]  /*6af0*/  UISETP.NE.AND.EX UP1, UPT, UR9, URZ, UPT, UP1 ;  /* 0x0000003f0900728c */ /* 0x000fe2000bf25310 */
[----:B------:R-:W-:-:S05]  /*6b00*/  IMAD.U32 R0, RZ, RZ, UR4 ;  /* 0x00000004ff007e24 */ /* 0x000fca000f8e00ff */
[----:B------:R-:W-:-:S05]  /*6b10*/  PLOP3.LUT P3, PT, PT, PT, UP1, 0x80, 0x0 ;  /* 0x000000000000781c */ /* 0x000fca0003f6f018 */
[----:B------:R-:W-:-:S04]  /*6b20*/  @UP1 ULEA UR8, UP2, UR38, UR8, 0x2 ;  /* 0x0000000826081291 */ /* 0x000fc8000f84103f */
[----:B------:R-:W-:Y:S02]  /*6b30*/  @UP1 ULEA.HI.X UR9, UR38, UR9, UR39, 0x2, UP2 ;  /* 0x0000000926091291 */ /* 0x000fe400090f1427 */
[----:B------:R-:W-:-:S04]  /*6b40*/  IMAD.U32 R6, RZ, RZ, UR8 ;  /* 0x00000008ff067e24 */ /* 0x000fc8000f8e00ff */
[----:B------:R-:W-:-:S05]  /*6b50*/  MOV R7, UR9 ;  /* 0x0000000900077c02 */ /* 0x000fca0008000f00 */
        /* <DEDUP_REMOVED lines=13> */
.L_x_12966:
[----:B------:R-:W-:Y:S01]  /*6c30*/  USEL UR38, UR38, URZ, !UP0 ;  /* 0x0000003f26267287 */ /* 0x000fe2000c000000 */
[----:B------:R-:W-:Y:S01]  /*6c40*/  BSSY B1, `(.L_x_12967) ;  /* 0x000002d000017945 */ /* 0x000fe20003800000 */
[----:B------:R-:W-:-:S03]  /*6c50*/  USEL UR39, UR39, URZ, !UP0 ;  /* 0x0000003f27277287 */ /* 0x000fc6000c000000 */
[----:B------:R-:W-:Y:S09]  /*6c60*/  @P1 BRA `(.L_x_12968) ;  /* 0x0000000000a81947 */ /* 0x000ff20003800000 */
[----:B------:R-:W0:Y:S01]  /*6c70*/  S2R R4, SR_TID.X ;  /* 0x0000000000047919 */ /* 0x000e220000002100 */
[----:B------:R-:W1:Y:S01]  /*6c80*/  LDC R6, c[0x0][0xbe8] ;  /* 0x0002fa00ff067b82 */ /* 0x000e620000000800 */
        /* <DEDUP_REMOVED lines=37> */
[----:B------:R-:W-:Y:S02]  /*6ee0*/  LEA.HI.X R7, R4, UR9, R3, 0x2, P1 ;  /* 0x0000000904077c11 */ /* 0x000fe400088f1403 */
[----:B------:R-:W-:-:S05]  /*6ef0*/  MOV R3, 0xff800000 ;  /* 0xff80000000037802 */ /* 0x000fca0000000f00 */
[----:B------:R0:W-:Y:S02]  /*6f00*/  STG.E desc[UR50][R6.64], R3 ;  /* 0x0000000306007986 */ /* 0x0001e4000c101932 */
.L_x_12968:
[----:B------:R-:W-:Y:S05]  /*6f10*/  BSYNC B1 ;  /* 0x0000000000017941 */ /* 0x000fea0003800000 */
.L_x_12967:
[----:B------:R-:W1:Y:S01]  /*6f20*/  @P0 LDC R5, c[0x0][0xbf0] ;  /* 0x0002fc00ff050b82 */ /* 0x000e620000000800 */
[----:B------:R-:W-:Y:S01]  /*6f30*/  ULDC.64 UR12, c[0x0][0xaa0] ;  /* 0x0002a800000c7ab9 */ /* 0x000fe20000000a00 */
[----:B0-----:R-:W-:Y:S01]  /*6f40*/  IMAD.U32 R6, RZ, RZ, UR40 ;  /* 0x00000028ff067e24 */ /* 0x001fe2000f8e00ff */
[----:B------:R-:W-:Y:S01]  /*6f50*/  UIMAD UR7, UR10, UR12, URZ ;  /* 0x0000000c0a0772a4 */ /* 0x000fe2000f8e023f */
[----:B------:R-:W-:Y:S01]  /*6f60*/  IMAD R3, R2, 0x30, R17 ;  /* 0x0000003002037824 */ /* 0x000fe200078e0211 */
[----:B------:R-:W-:Y:S01]  /*6f70*/  UIMAD.WIDE.U32 UR8, UR4, UR12, URZ ;  /* 0x0000000c040872a5 */ /* 0x000fe2000f8e003f */
[----:B-----5:R-:W-:Y:S01]  /*6f80*/  IMAD R25, R0, R11, RZ ;  /* 0x0000000b00197224 */ /* 0x020fe200078e02ff */
[----:B------:R-:W-:Y:S01]  /*6f90*/  UIMAD UR7, UR4, UR13, UR7 ;  /* 0x0000000d040772a4 */ /* 0x000fe2000f8e0207 */
[----:B------:R-:W-:Y:S02]  /*6fa0*/  IMAD R6, R6, 0xc0, R3 ;  /* 0x000000c006067824 */ /* 0x000fe400078e0203 */
[----:B------:R-:W-:Y:S01]  /*6fb0*/  ULDC.64 UR12, c[0x0][0xae8] ;  /* 0x0002ba00000c7ab9 */ /* 0x000fe20000000a00 */
[----:B------:R-:W-:Y:S01]  /*6fc0*/  UIADD3 UR9, UR9, UR7, URZ ;  /* 0x0000000709097290 */ /* 0x000fe2000fffe03f */
[----:B------:R-:W-:Y:S01]  /*6fd0*/  @P0 IMAD.HI.U32 R4, R6, R9, RZ ;  /* 0x0000000906040227 */ /* 0x000fe200078e00ff */
[----:B------:R-:W-:-:S02]  /*6fe0*/  UIMAD UR4, UR11, UR12, URZ ;  /* 0x0000000c0b0472a4 */ /* 0x000fc4000f8e023f */
        /* <DEDUP_REMOVED lines=17> */
[----:B------:R-:W-:Y:S01]  /*7100*/  SHF.R.S32.HI R6, RZ, 0x1f, R7 ;  /* 0x0000001fff067819 */ /* 0x000fe20000011407 */
[----:B------:R-:W-:Y:S01]  /*7110*/  IMAD.U32 R5, RZ, RZ, UR4 ;  /* 0x00000004ff057e24 */ /* 0x000fe2000f8e00ff */
[----:B------:R-:W-:Y:S01]  /*7120*/  ULDC.64 UR8, c[0x0][0xad8] ;  /* 0x0002b60000087ab9 */ /* 0x000fe20000000a00 */
[C---:B------:R-:W-:Y:S01]  /*7130*/  IMAD R9, R3.reuse, UR11, R8 ;  /* 0x0000000b03097c24 */ /* 0x040fe2000f8e0208 */
[----:B------:R-:W-:Y:S01]  /*7140*/  MOV R8, UR40 ;  /* 0x0000002800087c02 */ /* 0x000fe20008000f00 */
[----:B------:R-:W-:Y:S01]  /*7150*/  IMAD.WIDE.U32 R4, R3, UR10, R4 ;  /* 0x0000000a03047c25 */ /* 0x000fe2000f8e0004 */
[----:B------:R-:W-:-:S03]  /*7160*/  ULDC UR4, c[0x0][0xac8] ;  /* 0x0002b20000047ab9 */ /* 0x000fc60000000800 */
[----:B------:R-:W-:Y:S02]  /*7170*/  IMAD R6, R6, UR8, RZ ;  /* 0x0000000806067c24 */ /* 0x000fe4000f8e02ff */
[----:B------:R-:W-:Y:S02]  /*7180*/  IMAD.IADD R5, R5, 0x1, R9 ;  /* 0x0000000105057824 */ /* 0x000fe400078e0209 */
[C---:B------:R-:W-:Y:S02]  /*7190*/  IMAD R3, R7.reuse, UR9, R6 ;  /* 0x0000000907037c24 */ /* 0x040fe4000f8e0206 */
[----:B------:R-:W-:Y:S01]  /*71a0*/  IMAD.WIDE.U32 R4, R7, UR8, R4 ;  /* 0x0000000807047c25 */ /* 0x000fe2000f8e0004 */
[----:B------:R-:W-:-:S03]  /*71b0*/  ULDC.64 UR8, c[0x0][0xa80] ;  /* 0x0002a00000087ab9 */ /* 0x000fc60000000a00 */
[----:B------:R-:W-:Y:S01]  /*71c0*/  IMAD.IADD R3, R5, 0x1, R3 ;  /* 0x0000000105037824 */ /* 0x000fe200078e0203 */
[----:B------:R-:W-:Y:S01]  /*71d0*/  LEA R5, P0, R4, UR8, 0x1 ;  /* 0x0000000804057c11 */ /* 0x000fe2000f8008ff */
[----:B------:R-:W-:-:S03]  /*71e0*/  IMAD R6, R8, 0xc0, R17 ;  /* 0x000000c008067824 */ /* 0x000fc600078e0211 */
[----:B------:R-:W-:Y:S01]  /*71f0*/  LEA.HI.X R10, R4, UR9, R3, 0x1, P0 ;  /* 0x00000009040a7c11 */ /* 0x000fe200080f0c03 */
[----:B------:R-:W0:Y:S01]  /*7200*/  SHFL.IDX PT, R9, R5, RZ, 0x181f ;  /* 0x00181fff05097589 */ /* 0x000e2200000e0000 */
[----:B------:R-:W-:Y:S01]  /*7210*/  ISETP.GE.AND P0, PT, R16, UR4, PT ;  /* 0x0000000410007c0c */ /* 0x000fe2000bf06270 */
[C---:B------:R-:W-:Y:S02]  /*7220*/  VIADD R0, R6.reuse, 0x30 ;  /* 0x0000003006007836 */ /* 0x040fe40000000000 */
[----:B------:R-:W1:Y:S01]  /*7230*/  SHFL.IDX PT, R13, R5, 0x1, 0x181f ;  /* 0x00381f00050d7f89 */ /* 0x000e6200000e0000 */
[C---:B------:R-:W-:Y:S01]  /*7240*/  VIADD R3, R6.reuse, 0x60 ;  /* 0x0000006006037836 */ /* 0x040fe20000000000 */
[CC--:B------:R-:W-:Y:S01]  /*7250*/  ISETP.GE.OR P3, PT, R6.reuse, R25.reuse, P0 ;  /* 0x000000190600720c */ /* 0x0c0fe20000766670 */
[----:B------:R-:W-:Y:S01]  /*7260*/  VIADD R4, R6, 0x90 ;  /* 0x0000009006047836 */ /* 0x000fe20000000000 */
[----:B------:R-:W2:Y:S01]  /*7270*/  SHFL.IDX PT, R15, R5, 0x2, 0x181f ;  /* 0x00581f00050f7f89 */ /* 0x000ea200000e0000 */
[----:B------:R-:W-:-:S02]  /*7280*/  ISETP.GE.OR P2, PT, R0, R25, P0 ;  /* 0x000000190000720c */ /* 0x000fc40000746670 */
[-C--:B------:R-:W-:Y:S01]  /*7290*/  ISETP.GE.OR P1, PT, R3, R25.reuse, P0 ;  /* 0x000000190300720c */ /* 0x080fe20000726670 */
[----:B------:R-:W3:Y:S01]  /*72a0*/  SHFL.IDX PT, R7, R10, RZ, 0x181f ;  /* 0x00181fff0a077589 */ /* 0x000ee200000e0000 */
[----:B------:R-:W-:-:S03]  /*72b0*/  ISETP.GE.OR P0, PT, R4, R25, P0 ;  /* 0x000000190400720c */ /* 0x000fc60000706670 */
[----:B------:R3:W4:Y:S04]  /*72c0*/  SHFL.IDX PT, R21, R5, 0x3, 0x181f ;  /* 0x00781f0005157f89 */ /* 0x00072800000e0000 */
[----:B------:R-:W4:Y:S04]  /*72d0*/  SHFL.IDX PT, R11, R10, 0x1, 0x181f ;  /* 0x00381f000a0b7f89 */ /* 0x000f2800000e0000 */
[----:B------:R-:W4:Y:S01]  /*72e0*/  SHFL.IDX PT, R12, R10, 0x2, 0x181f ;  /* 0x00581f000a0c7f89 */ /* 0x000f2200000e0000 */
[----:B0-----:R-:W-:-:S03]  /*72f0*/  @!P3 LEA R4, P6, R16, R9, 0x1 ;  /* 0x000000091004b211 */ /* 0x001fc600078c08ff */
[----:B------:R4:W0:Y:S01]  /*7300*/  SHFL.IDX PT, R14, R10, 0x3, 0x181f ;  /* 0x00781f000a0e7f89 */ /* 0x00082200000e0000 */
[C---:B-1----:R-:W-:Y:S02]  /*7310*/  @!P2 LEA R6, P5, R16.reuse, R13, 0x1 ;  /* 0x0000000d1006a211 */ /* 0x042fe400078a08ff */
[C---:B--2---:R-:W-:Y:S02]  /*7320*/  @!P1 LEA R8, P4, R16.reuse, R15, 0x1 ;  /* 0x0000000f10089211 */ /* 0x044fe400078808ff */
[C---:B---3--:R-:W-:Y:S02]  /*7330*/  @!P3 LEA.HI.X R5, R16.reuse, R7, R155, 0x1, P6 ;  /* 0x000000071005b211 */ /* 0x048fe400030f0c9b */
[----:B----4-:R-:W-:-:S03]  /*7340*/  @!P0 LEA R10, P6, R16, R21, 0x1 ;  /* 0x00000015100a8211 */ /* 0x010fc600078c08ff */
[----:B------:R1:W-:Y:S01]  /*7350*/  @!P3 ST.E.128 desc[UR50][R4.64], RZ ;  /* 0x000000ff0400b985 */ /* 0x0003e2000c101d32 */
[C-C-:B------:R-:W-:Y:S02]  /*7360*/  @!P2 LEA.HI.X R7, R16.reuse, R11, R155.reuse, 0x1, P5 ;  /* 0x0000000b1007a211 */ /* 0x140fe400028f0c9b */
[----:B------:R-:W-:-:S03]  /*7370*/  @!P1 LEA.HI.X R9, R16, R12, R155, 0x1, P4 ;  /* 0x0000000c10099211 */ /* 0x000fc600020f0c9b */
[----:B------:R1:W-:Y:S01]  /*7380*/  @!P2 ST.E.128 desc[UR50][R6.64], RZ ;  /* 0x000000ff0600a985 */ /* 0x0003e2000c101d32 */
[----:B0-----:R-:W-:-:S03]  /*7390*/  @!P0 LEA.HI.X R11, R16, R14, R155, 0x1, P6 ;  /* 0x0000000e100b8211 */ /* 0x001fc600030f0c9b */
[----:B------:R1:W-:Y:S04]  /*73a0*/  @!P1 ST.E.128 desc[UR50][R8.64], RZ ;  /* 0x000000ff08009985 */ /* 0x0003e8000c101d32 */
[----:B------:R1:W-:Y:S02]  /*73b0*/  @!P0 ST.E.128 desc[UR50][R10.64], RZ ;  /* 0x000000ff0a008985 */ /* 0x0003e4000c101d32 */
.L_x_12965:
[----:B------:R-:W-:Y:S05]  /*73c0*/  BSYNC B0 ;  /* 0x0000000000007941 */ /* 0x000fea0003800000 */
.L_x_12962:
[----:B------:R-:W-:Y:S02]  /*73d0*/  ULDC UR4, c[0x0][0xc3c] ;  /* 0x00030f0000047ab9 */ /* 0x000fe40000000800 */
[----:B------:R-:W-:-:S13]  /*73e0*/  ISETP.GE.AND P0, PT, R35, UR4, PT ;  /* 0x0000000423007c0c */ /* 0x000fda000bf06270 */
[----:B------:R-:W-:Y:S05]  /*73f0*/  @!P0 BRA `(.L_x_12969) ;  /* 0xffffff98004c8947 */ /* 0x000fea000383ffff */
[----:B------:R-:W-:Y:S05]  /*7400*/  EXIT ;  /* 0x000000000000794d */ /* 0x000fea0003800000 */
.L_x_12934:
[----:B------:R-:W-:-:S08]  /*7410*/  NOP ;  /* 0x0000000000007918 */ /* 0x000fd00000000000 */
[----:B------:R-:W0:-:S00]  /*7420*/  USETMAXREG.DEALLOC.CTAPOOL 0x20 ;  /* 0x00000020000079c8 */ /* 0x000e0000080e0500 */
[----:B0-----:R-:W2:Y:S01]  /*7430*/  LDL.LU R2, [R1+0x8] ;  /* 0x0000080001027983 */ /* 0x001ea20000300800 */
[----:B------:R-:W-:-:S06]  /*7440*/  LOP3.LUT R0, R0, 0x3, RZ, 0xc0, !PT ;  /* 0x0000000300007812 */ /* 0x000fcc00078ec0ff */
[----:B------:R-:W0:Y:S02]  /*7450*/  SHFL.IDX PT, R0, R0, RZ, 0x1f ;  /* 0x00001fff00007589 */ /* 0x000e2400000e0000 */
[----:B0-----:R-:W-:Y:S01]  /*7460*/  ISETP.NE.AND P0, PT, R0, RZ, PT ;  /* 0x000000ff0000720c */ /* 0x001fe20003f05270 */
[----:B------:R-:W-:Y:S01]  /*7470*/  IMAD.MOV.U32 R0, RZ, RZ, RZ ;  /* 0x000000ffff007224 */ /* 0x000fe200078e00ff */
[----:B--2---:R-:W-:-:S11]  /*7480*/  LOP3.LUT R2, R2, 0xffffffef, RZ, 0xc0, !PT ;  /* 0xffffffef02027812 */ /* 0x004fd600078ec0ff */
[----:B------:R-:W-:-:S05]  /*7490*/  @P0 LOP3.LUT R2, R2, 0x10, RZ, 0xfc, !PT ;  /* 0x0000001002020812 */ /* 0x000fca00078efcff */
[----:B------:R0:W-:Y:S01]  /*74a0*/  STL [R1+0x8], R2 ;  /* 0x0000080201007387 */ /* 0x0001e20000100800 */
[----:B------:R-:W-:Y:S05]  /*74b0*/  @!P0 BRA `(.L_x_12970) ;  /* 0x00000000001c8947 */ /* 0x000fea0003800000 */
[----:B-1----:R-:W1:Y:S08]  /*74c0*/  S2UR UR5, SR_CgaCtaId ;  /* 0x00000000000579c3 */ /* 0x002e700000008800 */
[----:B------:R-:W-:Y:S06]  /*74d0*/  BAR.SYNC.DEFER_BLOCKING 0x5, 0x200 ;  /* 0x0148000000007b1d */ /* 0x000fec0000010000 */
[----:B------:R-:W-:-:S02]  /*74e0*/  UMOV UR4, 0x400 ;  /* 0x0000040000047882 */ /* 0x000fc40000000000 */
[----:B-1----:R-:W-:-:S09]  /*74f0*/  ULEA UR4, UR5, UR4, 0x18 ;  /* 0x0000000405047291 */ /* 0x002fd2000f8ec03f */
[----:B------:R-:W1:Y:S01]  /*7500*/  LDS.128 R16, [UR4+0x168d0] ;  /* 0x0168d004ff107984 */ /* 0x000e620008000c00 */
[----:B------:R-:W-:Y:S06]  /*7510*/  BAR.ARV 0x4, 0x200 ;  /* 0x0108000000007b1d */ /* 0x000fec0000002000 */
[----:B------:R-:W-:Y:S05]  /*7520*/  BRA `(.L_x_12971) ;  /* 0x0000000800007947 */ /* 0x000fea0003800000 */
.L_x_12970:
[----:B0-----:R-:W0:Y:S01]  /*7530*/  S2R R2, SR_TID.X ;  /* 0x0000000000027919 */ /* 0x001e220000002100 */
        /* <DEDUP_REMOVED lines=39> */
.L_x_12976:
        /* <DEDUP_REMOVED lines=12> */
.L_x_12975:
[----:B------:R-:W-:Y:S05]  /*7870*/  BSYNC B0 ;  /* 0x0000000000007941 */ /* 0x000fea0003800000 */
.L_x_12974:
        /* <DEDUP_REMOVED lines=21> */
.L_x_12972:
        /* <DEDUP_REMOVED lines=15> */
.L_x_12977:
[----:B---3--:R-:W-:Y:S01]  /*7ac0*/  IMAD R16, R16, UR5, R9 ;  /* 0x0000000510107c24 */ /* 0x008fe2000f8e0209 */
[----:B0-----:R-:W-:Y:S01]  /*7ad0*/  IABS R2, R0 ;  /* 0x0000000000027213 */ /* 0x001fe20000000000 */
[----:B-12---:R-:W-:Y:S02]  /*7ae0*/  IMAD.MOV R7, RZ, RZ, -R3 ;  /* 0x000000ffff077224 */ /* 0x006fe400078e0a03 */
[----:B------:R-:W-:Y:S01]  /*7af0*/  VIADD R19, R19, UR4 ;  /* 0x0000000413137c36 */ /* 0x000fe20008000000 */
        /* <DEDUP_REMOVED lines=24> */
.L_x_12973:
[----:B------:R-:W-:Y:S01]  /*7c80*/  ULDC UR4, c[0x0][0xc3c] ;  /* 0x00030f0000047ab9 */ /* 0x000fe20000000800 */
[----:B------:R-:W-:Y:S01]  /*7c90*/  IMAD.MOV.U32 R17, RZ, RZ, RZ ;  /* 0x000000ffff117224 */ /* 0x000fe200078e00ff */
[----:B------:R-:W-:Y:S01]  /*7ca0*/  MOV R18, RZ ;  /* 0x000000ff00127202 */ /* 0x000fe20000000f00 */
[----:B------:R-:W-:Y:S02]  /*7cb0*/  IMAD.U32 R16, RZ, RZ, UR6 ;  /* 0x00000006ff107e24 */ /* 0x000fe4000f8e00ff */
[----:B------:R-:W-:-:S07]  /*7cc0*/  IMAD.U32 R19, RZ, RZ, UR4 ;  /* 0x00000004ff137e24 */ /* 0x000fce000f8e00ff */
.L_x_12978:
[----:B------:R-:W-:-:S13]  /*7cd0*/  ISETP.NE.AND P0, PT, R5, RZ, PT ;  /* 0x000000ff0500720c */ /* 0x000fda0003f05270 */
[----:B------:R-:W0:Y:S01]  /*7ce0*/  @!P0 S2R R3, SR_CgaCtaId ;  /* 0x0000000000038919 */ /* 0x000e220000008800 */
[----:B------:R-:W-:-:S04]  /*7cf0*/  @!P0 MOV R0, 0x400 ;  /* 0x0000040000008802 */ /* 0x000fc80000000f00 */
[----:B0-----:R-:W-:-:S05]  /*7d00*/  @!P0 LEA R0, R3, R0, 0x18 ;  /* 0x0000000003008211 */ /* 0x001fca00078ec0ff */
[----:B------:R0:W-:Y:S01]  /*7d10*/  @!P0 STS.128 [R0+0x168d0], R16 ;  /* 0x0168d01000008388 */ /* 0x0001e20000000c00 */
[----:B------:R-:W-:Y:S06]  /*7d20*/  BAR.ARV 0x5, 0x200 ;  /* 0x0148000000007b1d */ /* 0x000fec0000002000 */
.L_x_12971:
        /* <DEDUP_REMOVED lines=16> */
[----:B------:R-:W-:Y:S01]  /*7e30*/  IMAD.U32 R22, RZ, RZ, UR4 ;  /* 0x00000004ff167e24 */ /* 0x000fe2000f8e00ff */
[C---:B-1----:R-:W-:Y:S01]  /*7e40*/  LOP3.LUT R4, R3.reuse, 0x7f, RZ, 0xc0, !PT ;  /* 0x0000007f03047812 */ /* 0x042fe200078ec0ff */
[C---:B------:R-:W-:Y:S02]  /*7e50*/  IMAD.SHL.U32 R28, R3.reuse, 0x8, RZ ;  /* 0x00000008031c7824 */ /* 0x040fe400078e00ff */
[----:B0-----:R-:W-:Y:S01]  /*7e60*/  IMAD.SHL.U32 R2, R3, 0x10, RZ ;  /* 0x0000001003027824 */ /* 0x001fe200078e00ff */
[----:B------:R-:W-:Y:S02]  /*7e70*/  SHF.R.U32.HI R4, RZ, 0x3, R4 ;  /* 0x00000003ff047819 */ /* 0x000fe40000011604 */
[----:B------:R-:W-:Y:S02]  /*7e80*/  LOP3.LUT R0, R28, 0x1f8, RZ, 0xc0, !PT ;  /* 0x000001f81c007812 */ /* 0x000fe400078ec0ff */
[----:B------:R-:W-:Y:S02]  /*7e90*/  LOP3.LUT R2, R2, 0x70, RZ, 0xc0, !PT ;  /* 0x0000007002027812 */ /* 0x000fe400078ec0ff */
[----:B------:R-:W-:-:S02]  /*7ea0*/  LOP3.LUT R3, R0, 0x38, R3, 0x78, !PT ;  /* 0x0000003800037812 */ /* 0x000fc400078e7803 */
[----:B------:R-:W-:Y:S02]  /*7eb0*/  LOP3.LUT R2, R4, R2, RZ, 0xfc, !PT ;  /* 0x0000000204027212 */ /* 0x000fe400078efcff */
[----:B------:R-:W-:Y:S02]  /*7ec0*/  LOP3.LUT R0, R3, 0x200, R28, 0xf8, !PT ;  /* 0x0000020003007812 */ /* 0x000fe400078ef81c */
[----:B------:R-:W-:-:S03]  /*7ed0*/  LOP3.LUT R28, R28, 0x38, RZ, 0xc0, !PT ;  /* 0x000000381c1c7812 */ /* 0x000fc600078ec0ff */
[----:B------:R-:W-:-:S05]  /*7ee0*/  IMAD R0, R0, 0x2, R22 ;  /* 0x0000000200007824 */ /* 0x000fca00078e0216 */
[----:B------:R3:W-:Y:S02]  /*7ef0*/  STL [R1+0x1c], R0 ;  /* 0x00001c0001007387 */ /* 0x0007e40000100800 */
.L_x_13040:
[----:B0-----:R-:W0:Y:S01]  /*7f00*/  LDC.64 R2, c[0x0][0xc88] ;  /* 0x00032200ff027b82 */ /* 0x001e220000000a00 */
[----:B--23--:R-:W2:Y:S01]  /*7f10*/  LDL.LU R0, [R1+0x8] ;  /* 0x0000080001007983 */ /* 0x00cea20000300800 */
        /* <DEDUP_REMOVED lines=8> */
[----:B--2---:R-:W-:Y:S02]  /*7fa0*/  LOP3.LUT R0, R0, 0xfffffff7, RZ, 0xc0, !PT ;  /* 0xfffffff700007812 */ /* 0x004fe400078ec0ff */
[----:B-1-3--:R-:W-:-:S09]  /*7fb0*/  SHF.R.S32.HI R4, RZ, 0x1f, R29 ;  /* 0x0000001fff047819 */ /* 0x00afd2000001141d */
[C---:B------:R-:W-:Y:S01]  /*7fc0*/  @P0 LEA R2, P1, R29.reuse, UR4, 0x2 ;  /* 0x000000041d020c11 */ /* 0x040fe2000f8210ff */
[C---:B------:R-:W-:Y:S01]  /*7fd0*/  IMAD.SHL.U32 R23, R29.reuse, 0x4, RZ ;  /* 0x000000041d177824 */ /* 0x040fe200078e00ff */
[C-C-:B------:R-:W-:Y:S01]  /*7fe0*/  SHF.L.U64.HI R24, R29.reuse, 0x2, R4.reuse ;  /* 0x000000021d187819 */ /* 0x140fe20000010204 */
[----:B------:R0:W-:Y:S01]  /*7ff0*/  STL [R1+0x28], R4 ;  /* 0x0000280401007387 */ /* 0x0001e20000100800 */
[----:B------:R-:W-:Y:S01]  /*8000*/  @P0 LEA.HI.X R3, R29, UR5, R4, 0x2, P1 ;  /* 0x000000051d030c11 */ /* 0x000fe200088f1404 */
[----:B------:R-:W-:-:S04]  /*8010*/  ULDC.64 UR4, c[0x0][0xa00] ;  /* 0x0002800000047ab9 */ /* 0x000fc80000000a00 */
[----:B------:R1:W2:Y:S01]  /*8020*/  @P0 LDG.E R6, desc[UR50][R2.64] ;  /* 0x0000003202060981 */ /* 0x0002a2000c1e1900 */
[----:B------:R-:W-:-:S04]  /*8030*/  ISETP.NE.U32.AND P0, PT, RZ, UR4, PT ;  /* 0x00000004ff007c0c */ /* 0x000fc8000bf05070 */
[----:B------:R-:W-:Y:S02]  /*8040*/  ISETP.NE.AND.EX P2, PT, RZ, UR5, PT, P0 ;  /* 0x00000005ff007c0c */ /* 0x000fe4000bf45300 */
[----:B------:R-:W-:Y:S02]  /*8050*/  ISETP.NE.U32.AND P0, PT, RZ, UR6, PT ;  /* 0x00000006ff007c0c */ /* 0x000fe4000bf05070 */
[----:B-1----:R-:W-:Y:S02]  /*8060*/  IADD3 R2, P1, R23, UR4, RZ ;  /* 0x0000000417027c10 */ /* 0x002fe4000ff3e0ff */
[----:B------:R-:W-:Y:S02]  /*8070*/  ISETP.NE.AND.EX P0, PT, RZ, UR7, PT, P0 ;  /* 0x00000007ff007c0c */ /* 0x000fe4000bf05300 */
[----:B------:R-:W-:Y:S01]  /*8080*/  IADD3.X R3, R24, UR5, RZ, P1, !PT ;  /* 0x0000000518037c10 */ /* 0x000fe20008ffe4ff */
[----:B------:R-:W-:-:S04]  /*8090*/  ULDC.64 UR4, c[0x0][0x418] ;  /* 0x0001060000047ab9 */ /* 0x000fc80000000a00 */
[----:B------:R-:W-:-:S05]  /*80a0*/  @P2 LOP3.LUT R0, R0, 0x8, RZ, 0xfc, !PT ;  /* 0x0000000800002812 */ /* 0x000fca00078efcff */
[----:B------:R1:W-:Y:S01]  /*80b0*/  STL [R1+0x8], R0 ;  /* 0x0000080001007387 */ /* 0x0003e20000100800 */
[----:B0-----:R-:W-:-:S04]  /*80c0*/  @P0 IADD3 R4, P1, R23, UR6, RZ ;  /* 0x0000000617040c10 */ /* 0x001fc8000ff3e0ff */
[----:B------:R-:W-:Y:S01]  /*80d0*/  @P0 IADD3.X R5, R24, UR7, RZ, P1, !PT ;  /* 0x0000000718050c10 */ /* 0x000fe20008ffe4ff */
[----:B-1----:R-:W-:-:S04]  /*80e0*/  IMAD.MOV.U32 R0, RZ, RZ, RZ ;  /* 0x000000ffff007224 */ /* 0x002fc800078e00ff */
[----:B------:R-:W3:Y:S04]  /*80f0*/  @P0 LDG.E R4, desc[UR50][R4.64] ;  /* 0x0000003204040981 */ /* 0x000ee8000c1e1900 */
[----:B------:R-:W4:Y:S01]  /*8100*/  @P2 LDG.E R0, desc[UR50][R2.64] ;  /* 0x0000003202002981 */ /* 0x000f22000c1e1900 */
[----:B------:R-:W-:-:S03]  /*8110*/  UISETP.NE.U32.AND UP0, UPT, UR4, URZ, UPT ;  /* 0x0000003f0400728c */ /* 0x000fc6000bf05070 */
[----:B------:R-:W-:Y:S01]  /*8120*/  ULDC UR4, c[0x0][0x424] ;  /* 0x0001090000047ab9 */ /* 0x000fe20000000800 */
[----:B------:R-:W-:-:S03]  /*8130*/  UISETP.NE.AND.EX UP0, UPT, UR5, URZ, UPT, UP0 ;  /* 0x0000003f0500728c */ /* 0x000fc6000bf05300 */
[----:B------:R-:W-:Y:S01]  /*8140*/  ULDC UR5, c[0x0][0x2f0] ;  /* 0x0000bc0000057ab9 */ /* 0x000fe20000000800 */
[----:B------:R-:W-:-:S04]  /*8150*/  USEL UR4, UR4, 0x1, UP0 ;  /* 0x0000000104047887 */ /* 0x000fc80008000000 */
[----:B------:R-:W-:Y:S01]  /*8160*/  UIMAD UR4, UR4, UR5, URZ ;  /* 0x00000005040472a4 */ /* 0x000fe2000f8e023f */
[----:B----4-:R0:W-:Y:S04]  /*8170*/  STL [R1+0x20], R0 ;  /* 0x0000200001007387 */ /* 0x0101e80000100800 */
[----:B--2---:R1:W-:Y:S04]  /*8180*/  STL [R1+0x14], R6 ;  /* 0x0000140601007387 */ /* 0x0043e80000100800 */
[----:B---3--:R1:W-:Y:S01]  /*8190*/  @P0 STL [R1+0x2c], R4 ;  /* 0x00002c0401000387 */ /* 0x0083e20000100800 */
[----:B0-----:R-:W-:Y:S01]  /*81a0*/  IMAD.U32 R0, RZ, RZ, UR4 ;  /* 0x00000004ff007e24 */ /* 0x001fe2000f8e00ff */
[----:B------:R-:W-:Y:S06]  /*81b0*/  @P0 BRA `(.L_x_12980) ;  /* 0x0000000000200947 */ /* 0x000fec0003800000 */
        /* <DEDUP_REMOVED lines=8> */
.L_x_12980:
[----:B01----:R-:W-:Y:S01]  /*8240*/  MOV R4, R29 ;  /* 0x0000001d00047202 */ /* 0x003fe20000000f00 */
        /* <DEDUP_REMOVED lines=9> */
.L_x_12981:
        /* <DEDUP_REMOVED lines=9> */
.L_x_12982:
[----:B0-2--5:R-:W-:Y:S01]  /*8370*/  IMAD.IADD R2, R0, 0x1, -R6 ;  /* 0x0000000100027824 */ /* 0x025fe200078e0a06 */
[----:B------:R-:W-:Y:S03]  /*8380*/  BSSY B7, `(.L_x_12983) ;  /* 0x00003a4000077945 */ /* 0x000fe60003800000 */
[C---:B------:R-:W-:Y:S01]  /*8390*/  VIADD R0, R2.reuse, 0x7f ;  /* 0x0000007f02007836 */ /* 0x040fe20000000000 */
[----:B------:R0:W-:Y:S01]  /*83a0*/  STL [R1+0x10], R2 ;  /* 0x0000100201007387 */ /* 0x0001e20000100800 */
[----:B------:R-:W-:-:S03]  /*83b0*/  ISETP.GT.AND P0, PT, R2, RZ, PT ;  /* 0x000000ff0200720c */ /* 0x000fc60003f04270 */
[----:B------:R-:W-:-:S04]  /*83c0*/  SHF.R.S32.HI R3, RZ, 0x1f, R0 ;  /* 0x0000001fff037819 */ /* 0x000fc80000011400 */
[----:B------:R-:W-:-:S05]  /*83d0*/  LEA.HI R0, R3, R0, RZ, 0x7 ;  /* 0x0000000003007211 */ /* 0x000fca00078f38ff */
[----:B------:R0:W-:Y:S01]  /*83e0*/  STL [R1+0x34], R0 ;  /* 0x0000340001007387 */ /* 0x0001e20000100800 */
[----:B------:R-:W-:Y:S05]  /*83f0*/  @P0 BRA `(.L_x_12984) ;  /* 0x0000000000440947 */ /* 0x000fea0003800000 */
[----:B0-----:R-:W0:Y:S02]  /*8400*/  S2R R2, SR_TID.X ;  /* 0x0000000000027919 */ /* 0x001e240000002100 */
        /* <DEDUP_REMOVED lines=16> */
.L_x_12984:
        /* <DEDUP_REMOVED lines=20> */
.L_x_12987:
[----:B------:R-:W-:Y:S05]  /*8650*/  BSYNC B6 ;  /* 0x0000000000067941 */ /* 0x000fea0003800000 */
.L_x_12986:
        /* <DEDUP_REMOVED lines=20> */
.L_x_12990:
[----:B------:R0:W1:Y:S01]  /*87a0*/  LDC.64 R2, c[0x4][R26] ;  /* 0x010000001a027b82 */ /* 0x0000620000000a00 */
[----:B------:R-:W-:Y:S01]  /*87b0*/  ULDC.64 UR6, c[0x4][0x138] ;  /* 0x01004e0000067ab9 */ /* 0x000fe20000000a00 */
[----:B------:R-:W-:Y:S01]  /*87c0*/  ULDC.64 UR8, c[0x4][0x140] ;  /* 0x0100500000087ab9 */ /* 0x000fe20000000a00 */
[----:B------:R-:W-:Y:S01]  /*87d0*/  ULDC.64 UR4, c[0x4][0x18] ;  /* 0x0100060000047ab9 */ /* 0x000fe20000000a00 */
[----:B------:R-:W-:Y:S01]  /*87e0*/  MOV R4, UR6 ;  /* 0x0000000600047c02 */ /* 0x000fe20008000f00 */
[----:B------:R-:W-:Y:S01]  /*87f0*/  IMAD.U32 R5, RZ, RZ, UR7 ;  /* 0x00000007ff057e24 */ /* 0x000fe2000f8e00ff */
[----:B------:R-:W-:Y:S01]  /*8800*/  MOV R13, RZ ;  /* 0x000000ff000d7202 */ /* 0x000fe20000000f00 */
        /* <DEDUP_REMOVED lines=8> */
.L_x_12989:
[----:B------:R-:W-:Y:S05]  /*8890*/  BSYNC B6 ;  /* 0x0000000000067941 */ /* 0x000fea0003800000 */
.L_x_12988:
[----:B------:R0:W2:Y:S01]  /*88a0*/  LDL R21, [R1+0x4] ;  /* 0x0000040001157983 */ /* 0x0000a20000100800 */
[----:B------:R-:W-:Y:S01]  /*88b0*/  ULDC.64 UR4, c[0x0][0x9f8] ;  /* 0x00027e0000047ab9 */ /* 0x000fe20000000a00 */
[----:B------:R-:W1:Y:S01]  /*88c0*/  LDC R7, c[0x0][0x430] ;  /* 0x00010c00ff077b82 */ /* 0x000e620000000800 */
[----:B------:R-:W-:Y:S01]  /*88d0*/  ISETP.NE.U32.AND P0, PT, RZ, UR4, PT ;  /* 0x00000004ff007c0c */ /* 0x000fe2000bf05070 */
[----:B------:R-:W3:Y:S03]  /*88e0*/  LDL R26, [R1+0x34] ;  /* 0x00003400011a7983 */ /* 0x000ee60000100800 */
[----:B------:R-:W-:Y:S01]  /*88f0*/  ISETP.NE.AND.EX P0, PT, RZ, UR5, PT, P0 ;  /* 0x00000005ff007c0c */ /* 0x000fe2000bf05300 */
[----:B------:R-:W4:Y:S04]  /*8900*/  LDL R9, [R1+0x10] ;  /* 0x0000100001097983 */ /* 0x000f280000100800 */
[----:B------:R-:W4:Y:S01]  /*8910*/  LDL R4, [R1+0x14] ;  /* 0x0000140001047983 */ /* 0x000f220000100800 */
[----:B------:R-:W0:Y:S07]  /*8920*/  S2R R5, SR_TID.X ;  /* 0x0000000000057919 */ /* 0x000e2e0000002100 */
[----:B------:R-:W-:Y:S01]  /*8930*/  @P0 IADD3 R2, P1, R23, UR4, RZ ;  /* 0x0000000417020c10 */ /* 0x000fe2000ff3e0ff */
[----:B------:R-:W3:Y:S03]  /*8940*/  S2R R0, SR_TID.X ;  /* 0x0000000000007919 */ /* 0x000ee60000002100 */
[----:B------:R-:W-:Y:S01]  /*8950*/  @P0 IADD3.X R3, R24, UR5, RZ, P1, !PT ;  /* 0x0000000518030c10 */ /* 0x000fe20008ffe4ff */
[----:B------:R-:W4:Y:S04]  /*8960*/  LDL.LU R20, [R1+0x8] ;  /* 0x0000080001147983 */ /* 0x000f280000300800 */
[----:B--2---:R-:W2:Y:S01]  /*8970*/  @P0 LDG.E R21, desc[UR50][R2.64] ;  /* 0x0000003202150981 */ /* 0x004ea2000c1e1900 */
[----:B-1----:R-:W-:Y:S01]  /*8980*/  ISETP.NE.AND P2, PT, R7, 0x1, PT ;  /* 0x000000010700780c */ /* 0x002fe20003f45270 */
[----:B0-----:R-:W-:Y:S01]  /*8990*/  IMAD.SHL.U32 R5, R5, 0x10, RZ ;  /* 0x0000001005057824 */ /* 0x001fe200078e00ff */
[----:B---3--:R-:W-:-:S02]  /*89a0*/  LEA.HI.SX32 R26, R26, 0xffffffff, 0x19 ;  /* 0xffffffff1a1a7811 */ /* 0x008fc400078fcaff */
[----:B------:R-:W-:Y:S02]  /*89b0*/  LOP3.LUT R0, R0, 0x7f, RZ, 0xc0, !PT ;  /* 0x0000007f00007812 */ /* 0x000fe400078ec0ff */
[----:B------:R-:W-:Y:S01]  /*89c0*/  LOP3.LUT R5, R5, 0x70, RZ, 0xc0, !PT ;  /* 0x0000007005057812 */ /* 0x000fe200078ec0ff */
[----:B------:R-:W-:Y:S01]  /*89d0*/  IMAD.SHL.U32 R8, R26, 0x80, RZ ;  /* 0x000000801a087824 */ /* 0x000fe200078e00ff */
[----:B------:R-:W-:-:S04]  /*89e0*/  SHF.R.U32.HI R0, RZ, 0x3, R0 ;  /* 0x00000003ff007819 */ /* 0x000fc80000011600 */
[----:B------:R-:W-:Y:S01]  /*89f0*/  LOP3.LUT R5, R8, R0, R5, 0xfe, !PT ;  /* 0x0000000008057212 */ /* 0x000fe200078efe05 */
[----:B------:R-:W0:Y:S08]  /*8a00*/  @P2 LDC R6, c[0x0][0x434] ;  /* 0x00010d00ff062b82 */ /* 0x000e300000000800 */
[----:B------:R-:W1:Y:S01]  /*8a10*/  @P2 LDC R0, c[0x0][0x438] ;  /* 0x00010e00ff002b82 */ /* 0x000e620000000800 */
[----:B--2---:R-:W-:Y:S01]  /*8a20*/  @P0 STL [R1+0x4], R21 ;  /* 0x0000041501000387 */ /* 0x004fe20000100800 */
[C---:B----4-:R-:W-:Y:S01]  /*8a30*/  ISETP.GE.AND P0, PT, R5.reuse, R9, PT ;  /* 0x000000090500720c */ /* 0x050fe20003f06270 */
[----:B------:R-:W-:-:S04]  /*8a40*/  IMAD.IADD R5, R5, 0x1, R4 ;  /* 0x0000000105057824 */ /* 0x000fc800078e0204 */
[----:B0-----:R-:W-:-:S08]  /*8a50*/  @P2 IMAD.HI.U32 R6, R5, R6, RZ ;  /* 0x0000000605062227 */ /* 0x001fd000078e00ff */
[----:B------:R-:W0:Y:S01]  /*8a60*/  @!P0 LDC.64 R2, c[0x0][0x428] ;  /* 0x00010a00ff028b82 */ /* 0x000e220000000a00 */
[----:B------:R-:W-:Y:S01]  /*8a70*/  IMAD.MOV.U32 R4, RZ, RZ, R5 ;  /* 0x000000ffff047224 */ /* 0x000fe200078e0005 */
[----:B-1----:R-:W-:Y:S02]  /*8a80*/  @P2 SHF.R.U32.HI R4, RZ, R0, R6 ;  /* 0x00000000ff042219 */ /* 0x002fe40000011606 */
[----:B------:R-:W-:-:S03]  /*8a90*/  SHF.R.S32.HI R6, RZ, 0x1f, R21 ;  /* 0x0000001fff067819 */ /* 0x000fc60000011415 */
[--C-:B------:R-:W-:Y:S02]  /*8aa0*/  IMAD.MOV R0, RZ, RZ, -R4.reuse ;  /* 0x000000ffff007224 */ /* 0x100fe400078e0a04 */
[----:B------:R0:W-:Y:S02]  /*8ab0*/  STL [R1+0x18], R6 ;  /* 0x0000180601007387 */ /* 0x0001e40000100800 */
[----:B------:R-:W-:Y:S01]  /*8ac0*/  IMAD R0, R7, R0, R5 ;  /* 0x0000000007007224 */ /* 0x000fe200078e0205 */
[--C-:B------:R-:W-:Y:S01]  /*8ad0*/  @!P0 SHF.R.S32.HI R5, RZ, 0x1f, R4.reuse ;  /* 0x0000001fff058819 */ /* 0x100fe20000011404 */
[-C--:B0-----:R-:W-:Y:S02]  /*8ae0*/  @!P0 IMAD R6, R6, R2.reuse, RZ ;  /* 0x0000000206068224 */ /* 0x081fe400078e02ff */
[----:B------:R-:W-:-:S04]  /*8af0*/  @!P0 IMAD.WIDE.U32 R4, R21, R2, R4 ;  /* 0x0000000215048225 */ /* 0x000fc800078e0004 */
[----:B------:R-:W-:Y:S02]  /*8b00*/  @!P0 IMAD R7, R21, R3, R6 ;  /* 0x0000000315078224 */ /* 0x000fe400078e0206 */
[----:B------:R-:W0:Y:S02]  /*8b10*/  @!P0 LDC.64 R2, c[0x0][0x418] ;  /* 0x00010600ff028b82 */ /* 0x000e240000000a00 */
[----:B------:R-:W-:Y:S01]  /*8b20*/  @!P0 IMAD.IADD R7, R5, 0x1, R7 ;  /* 0x0000000105078824 */ /* 0x000fe200078e0207 */
[----:B0-----:R-:W-:Y:S01]  /*8b30*/  @!P0 LEA R6, P1, R4, R2, 0x2 ;  /* 0x0000000204068211 */ /* 0x001fe200078210ff */
[----:B------:R-:W-:-:S03]  /*8b40*/  IMAD.MOV.U32 R2, RZ, RZ, RZ ;  /* 0x000000ffff027224 */ /* 0x000fc600078e00ff */
[----:B------:R-:W-:-:S05]  /*8b50*/  @!P0 LEA.HI.X R7, R4, R3, R7, 0x2, P1 ;  /* 0x0000000304078211 */ /* 0x000fca00008f1407 */
[----:B------:R0:W5:Y:S01]  /*8b60*/  @!P0 LDG.E R2, desc[UR50][R6.64] ;  /* 0x0000003206028981 */ /* 0x000162000c1e1900 */
[----:B------:R-:W-:Y:S02]  /*8b70*/  LOP3.LUT R20, R20, 0xfffffffb, RZ, 0xc0, !PT ;  /* 0xfffffffb14147812 */ /* 0x000fe400078ec0ff */
[----:B------:R-:W-:Y:S02]  /*8b80*/  MOV R9, UR36 ;  /* 0x0000002400097c02 */ /* 0x000fe40008000f00 */
[----:B------:R-:W-:Y:S02]  /*8b90*/  @P2 LOP3.LUT R20, R20, 0x4, RZ, 0xfc, !PT ;  /* 0x0000000414142812 */ /* 0x000fe400078efcff */
[----:B------:R-:W-:Y:S02]  /*8ba0*/  ISETP.NE.AND P2, PT, R9, 0x3, PT ;  /* 0x000000030900780c */ /* 0x000fe40003f45270 */
[----:B------:R-:W-:-:S11]  /*8bb0*/  LOP3.LUT R20, R20, 0xfffffffd, RZ, 0xc0, !PT ;  /* 0xfffffffd14147812 */ /* 0x000fd600078ec0ff */
[----:B------:R-:W-:-:S05]  /*8bc0*/  @P2 LOP3.LUT R20, R20, 0x2, RZ, 0xfc, !PT ;  /* 0x0000000214142812 */ /* 0x000fca00078efcff */
[----:B------:R0:W-:Y:S01]  /*8bd0*/  STL [R1+0x8], R20 ;  /* 0x0000081401007387 */ /* 0x0001e20000100800 */
[----:B------:R-:W-:-:S03]  /*8be0*/  UMOV UR4, 0xffffffff ;  /* 0xffffffff00047882 */ /* 0x000fc60000000000 */
[----:B------:R-:W-:Y:S05]  /*8bf0*/  BRA.DIV UR4, `(.L_x_12991) ;  /* 0x0000004204507947 */ /* 0x000fea000b800000 */
.L_x_13057:
[----:B------:R-:W-:-:S05]  /*8c00*/  SHF.R.S32.HI R9, RZ, 0x1f, R18 ;  /* 0x0000001fff097819 */ /* 0x000fca0000011412 */
[----:B------:R1:W-:Y:S01]  /*8c10*/  STL [R1], R9 ;  /* 0x0000000901007387 */ /* 0x0003e20000100800 */
[----:B------:R-:W-:Y:S05]  /*8c20*/  @!P2 BRA `(.L_x_12992) ;  /* 0x000000000004a947 */ /* 0x000fea0003800000 */
[----:B------:R-:W-:Y:S01]  /*8c30*/  BPT.TRAP 0x1 ;  /* 0x000000040000795c */ /* 0x000fe20000300000 */
.L_x_12992:
[----:B0-----:R-:W-:Y:S01]  /*8c40*/  SHF.R.S32.HI R6, RZ, 0x1f, R0 ;  /* 0x0000001fff067819 */ /* 0x001fe20000011400 */
        /* <DEDUP_REMOVED lines=24> */
.L_x_13058:
[----:B------:R-:W-:Y:S05]  /*8dd0*/  BSYNC B0 ;  /* 0x0000000000007941 */ /* 0x000fea0003800000 */
.L_x_12993:
[----:B------:R-:W2:Y:S01]  /*8de0*/  LDL R12, [R1] ;  /* 0x00000000010c7983 */ /* 0x000ea20000100800 */
[----:B------:R-:W-:-:S03]  /*8df0*/  ULDC.64 UR4, c[0x0][0x300] ;  /* 0x0000c00000047ab9 */ /* 0x000fc60000000a00 */
[----:B------:R-:W3:Y:S04]  /*8e00*/  LDL R11, [R1+0x10] ;  /* 0x00001000010b7983 */ /* 0x000ee80000100800 */
[----:B-1----:R-:W4:Y:S01]  /*8e10*/  LDL.LU R9, [R1+0x8] ;  /* 0x0000080001097983 */ /* 0x002f220000300800 */
[----:B------:R-:W-:Y:S02]  /*8e20*/  IMAD R6, R6, UR4, RZ ;  /* 0x0000000406067c24 */ /* 0x000fe4000f8e02ff */
[C---:B0-----:R-:W-:Y:S01]  /*8e30*/  IMAD.WIDE.U32 R4, R0.reuse, UR4, RZ ;  /* 0x0000000400047c25 */ /* 0x041fe2000f8e00ff */
[----:B------:R-:W0:Y:S03]  /*8e40*/  S2R R10, SR_TID.X ;  /* 0x00000000000a7919 */ /* 0x000e260000002100 */
        /* <DEDUP_REMOVED lines=14> */
[----:B------:R-:W-:-:S03]  /*8f30*/  ULDC.64 UR4, c[0x0][0x2e8] ;  /* 0x0000ba0000047ab9 */ /* 0x000fc60000000a00 */
[----:B------:R-:W-:Y:S01]  /*8f40*/  IMAD.IADD R2, R5, 0x1, R0 ;  /* 0x0000000105027824 */ /* 0x000fe200078e0200 */
[----:B------:R-:W-:Y:S01]  /*8f50*/  LEA R0, P0, R4, UR4, 0x1 ;  /* 0x0000000404007c11 */ /* 0x000fe2000f8008ff */
[----:B------:R-:W-:Y:S01]  /*8f60*/  ULDC UR4, c[0x0][0x2f4] ;  /* 0x0000bd0000047ab9 */ /* 0x000fe20000000800 */
[----:B----4-:R-:W-:Y:S02]  /*8f70*/  LOP3.LUT R9, R9, 0xfffffffe, RZ, 0xc0, !PT ;  /* 0xfffffffe09097812 */ /* 0x010fe400078ec0ff */
[----:B------:R-:W-:Y:S01]  /*8f80*/  ISETP.GE.AND P2, PT, R28, UR4, PT ;  /* 0x000000041c007c0c */ /* 0x000fe2000bf46270 */
[----:B------:R-:W-:Y:S01]  /*8f90*/  UMOV UR4, 0xffffffff ;  /* 0xffffffff00047882 */ /* 0x000fe20000000000 */
[----:B------:R-:W-:Y:S02]  /*8fa0*/  LEA.HI.X R2, R4, UR5, R2, 0x1, P0 ;  /* 0x0000000504027c11 */ /* 0x000fe400080f0c02 */
[----:B---3--:R-:W-:-:S04]  /*8fb0*/  IADD3 R4, -R10, R11, -R8 ;  /* 0x0000000b0a047210 */ /* 0x008fc80007ffe908 */
[----:B------:R-:W-:-:S05]  /*8fc0*/  ISETP.GE.AND P0, PT, R4, 0x1, PT ;  /* 0x000000010400780c */ /* 0x000fca0003f06270 */
[----:B------:R-:W-:-:S05]  /*8fd0*/  @P2 LOP3.LUT R9, R9, 0x1, RZ, 0xfc, !PT ;  /* 0x0000000109092812 */ /* 0x000fca00078efcff */
[----:B------:R1:W-:Y:S01]  /*8fe0*/  STL [R1+0x8], R9 ;  /* 0x0000080901007387 */ /* 0x0003e20000100800 */
[C---:B0-----:R-:W-:Y:S01]  /*8ff0*/  IMAD.SHL.U32 R10, R12.reuse, 0x8, RZ ;  /* 0x000000080c0a7824 */ /* 0x041fe200078e00ff */
[----:B------:R-:W-:-:S04]  /*9000*/  SHF.L.U32 R11, R12, 0x3, RZ ;  /* 0x000000030c0b7819 */ /* 0x000fc800000006ff */
[----:B------:R-:W-:-:S04]  /*9010*/  LOP3.LUT R10, R10, 0x1f8, RZ, 0xc0, !PT ;  /* 0x000001f80a0a7812 */ /* 0x000fc800078ec0ff */
[----:B------:R-:W-:-:S04]  /*9020*/  LOP3.LUT R10, R10, 0x38, R12, 0x78, !PT ;  /* 0x000000380a0a7812 */ /* 0x000fc800078e780c */
[----:B------:R-:W-:-:S05]  /*9030*/  LOP3.LUT R10, R10, 0x200, R11, 0xf8, !PT ;  /* 0x000002000a0a7812 */ /* 0x000fca00078ef80b */
[----:B------:R-:W-:Y:S01]  /*9040*/  IMAD R5, R25, 0x2000, R10 ;  /* 0x0000200019057824 */ /* 0x000fe200078e020a */
[----:B-1----:R-:W-:Y:S06]  /*9050*/  BRA.DIV UR4, `(.L_x_12995) ;  /* 0x0000003e04807947 */ /* 0x002fec000b800000 */
        /* <DEDUP_REMOVED lines=71> */
[----:B--23--:R1:W-:Y:S02]  /*94d0*/  @P1 LDGSTS.E.BYPASS.LTC128B.128 [R8+0x11400], desc[UR50][R6.64], !P2 ;  /* 0x1140000006081fae */ /* 0x00c3e4000d101d72 */
.L_x_13076:
[----:B------:R-:W-:-:S13]  /*94e0*/  ISETP.GE.AND P0, PT, R4, 0x71, PT ;  /* 0x000000710400780c */ /* 0x000fda0003f06270 */
[----:B01----:R-:W-:Y:S01]  /*94f0*/  @P0 LEA R6, P1, R28, R0, 0x1 ;  /* 0x000000001c060211 */ /* 0x003fe200078208ff */
[----:B------:R-:W-:-:S04]  /*9500*/  @P0 IMAD R5, R5, 0x2, R22 ;  /* 0x0000000205050824 */ /* 0x000fc800078e0216 */
[----:B------:R-:W-:-:S05]  /*9510*/  @P0 IMAD.X R7, RZ, RZ, R2, P1 ;  /* 0x000000ffff070224 */ /* 0x000fca00008e0602 */
[----:B------:R-:W-:Y:S01]  /*9520*/  @!PT LDS RZ, [RZ] ;  /* 0x00000000fffff984 */ /* 0x000fe20000000800 */
[----:B------:R-:W-:Y:S01]  /*9530*/  @!PT LDS RZ, [RZ] ;  /* 0x00000000fffff984 */ /* 0x000fe20000000800 */
[----:B------:R-:W-:Y:S01]  /*9540*/  @!PT LDS RZ, [RZ] ;  /* 0x00000000fffff984 */ /* 0x000fe20000000800 */
[----:B------:R0:W-:Y:S01]  /*9550*/  @P0 LDGSTS.E.BYPASS.LTC128B.128 [R5+0x11c00], desc[UR50][R6.64], !P2 ;  /* 0x11c0000006050fae */ /* 0x0001e2000d101d72 */
[----:B------:R-:W-:Y:S01]  /*9560*/  PLOP3.LUT P0, PT, PT, PT, PT, 0x80, 0x0 ;  /* 0x000000000000781c */ /* 0x000fe20003f0f070 */
[----:B------:R-:W-:-:S12]  /*9570*/  NOP ;  /* 0x0000000000007918 */ /* 0x000fd80000000000 */
.L_x_12996:
        /* <DEDUP_REMOVED lines=11> */
.L_x_12997:
[----:B------:R1:W5:Y:S01]  /*9630*/  LDL R0, [R1+0x8] ;  /* 0x0000080001007983 */ /* 0x0003620000100800 */
[----:B------:R1:W-:Y:S03]  /*9640*/  SYNCS.ARRIVE.TRANS64.A1T0 RZ, [R3+URZ+0x16830], RZ ;  /* 0x016830ff03ff79a7 */ /* 0x0003e6000810003f */
[----:B0-----:R1:W5:Y:S04]  /*9650*/  LDL.LU R5, [R1+0x20] ;  /* 0x0000200001057983 */ /* 0x0013680000300800 */
[----:B------:R1:W5:Y:S02]  /*9660*/  LDL.LU R4, [R1+0x28] ;  /* 0x0000280001047983 */ /* 0x0003640000300800 */
[----:B------:R-:W-:Y:S05]  /*9670*/  WARPSYNC.ALL ;  /* 0x0000000000007948 */ /* 0x000fea0003800000 */
[----:B------:R-:W-:Y:S01]  /*9680*/  ULDC.64 UR4, c[0x0][0x298] ;  /* 0x0000a60000047ab9 */ /* 0x000fe20000000a00 */
[----:B------:R-:W-:Y:S01]  /*9690*/  VIADD R2, R22, 0x8400 ;  /* 0x0000840016027836 */ /* 0x000fe20000000000 */
[----:B------:R-:W-:Y:S01]  /*96a0*/  BSSY B6, `(.L_x_12998) ;  /* 0x000001f000067945 */ /* 0x000fe20003800000 */
[----:B------:R-:W-:Y:S03]  /*96b0*/  BAR.SYNC.DEFER_BLOCKING 0x8, 0x200 ;  /* 0x0208000000007b1d */ /* 0x000fe60000010000 */
[----:B------:R-:W-:-:S02]  /*96c0*/  LOP3.LUT P0, RZ, R2, 0x3ff, RZ, 0xc0, !PT ;  /* 0x000003ff02ff7812 */ /* 0x000fc4000780c0ff */
[----:B-----5:R-:W-:Y:S02]  /*96d0*/  LOP3.LUT P1, RZ, R0, 0x8, RZ, 0xc0, !PT ;  /* 0x0000000800ff7812 */ /* 0x020fe4000782c0ff */
[----:B------:R-:W-:Y:S01]  /*96e0*/  SHF.R.S32.HI R0, RZ, 0x1f, R5 ;  /* 0x0000001fff007819 */ /* 0x000fe20000011405 */
[----:B-1----:R-:W-:Y:S01]  /*96f0*/  IMAD.WIDE.U32 R2, R5, UR4, RZ ;  /* 0x0000000405027c25 */ /* 0x002fe2000f8e00ff */
[----:B------:R-:W-:Y:S02]  /*9700*/  SEL R29, R29, RZ, !P1 ;  /* 0x000000ff1d1d7207 */ /* 0x000fe40004800000 */
[----:B------:R-:W-:Y:S01]  /*9710*/  SEL R4, R4, RZ, !P1 ;  /* 0x000000ff04047207 */ /* 0x000fe20004800000 */
[----:B------:R-:W-:Y:S01]  /*9720*/  IMAD R0, R0, UR4, RZ ;  /* 0x0000000400007c24 */ /* 0x000fe2000f8e02ff */
[----:B------:R0:W-:Y:S03]  /*9730*/  STL.64 [R1+0x20], R2 ;  /* 0x0000200201007387 */ /* 0x0001e60000100a00 */
[----:B------:R-:W-:Y:S01]  /*9740*/  IMAD R0, R5, UR5, R0 ;  /* 0x0000000505007c24 */ /* 0x000fe2000f8e0200 */
[----:B------:R0:W-:Y:S03]  /*9750*/  STL [R1+0x30], R4 ;  /* 0x0000300401007387 */ /* 0x0001e60000100800 */
[----:B------:R-:W-:-:S05]  /*9760*/  IMAD.IADD R0, R3, 0x1, R0 ;  /* 0x0000000103007824 */ /* 0x000fca00078e0200 */
        /* <DEDUP_REMOVED lines=18> */
.L_x_12999:
[----:B------:R-:W-:Y:S05]  /*9890*/  BSYNC B6 ;  /* 0x0000000000067941 */ /* 0x000fea0003800000 */
.L_x_12998:
[----:B0-----:R-:W2:Y:S01]  /*98a0*/  LDL.LU R0, [R1+0x30] ;  /* 0x0000300001007983 */ /* 0x001ea20000300800 */
[----:B------:R-:W-:Y:S01]  /*98b0*/  ULDC.64 UR4, c[0x0][0x2d8] ;  /* 0x0000b60000047ab9 */ /* 0x000fe20000000a00 */
[----:B------:R-:W0:Y:S01]  /*98c0*/  LDC R9, c[0x0][0x448] ;  /* 0x00011200ff097b82 */ /* 0x000e220000000800 */
[----:B------:R-:W-:Y:S01]  /*98d0*/  ULDC.64 UR6, c[0x0][0x2c8] ;  /* 0x0000b20000067ab9 */ /* 0x000fe20000000a00 */
[----:B------:R-:W3:Y:S01]  /*98e0*/  LDL.LU R21, [R1+0x28] ;  /* 0x0000280001157983 */ /* 0x000ee20000300800 */
[----:B------:R-:W-:-:S03]  /*98f0*/  ULDC.64 UR8, c[0x0][0x280] ;  /* 0x0000a00000087ab9 */ /* 0x000fc60000000a00 */
[----:B------:R-:W3:Y:S04]  /*9900*/  LDL.LU.64 R2, [R1+0x20] ;  /* 0x0000200001027983 */ /* 0x000ee80000300a00 */
[----:B------:R-:W4:Y:S04]  /*9910*/  LDL R20, [R1] ;  /* 0x0000000001147983 */ /* 0x000f280000100800 */
[----:B------:R1:W5:Y:S01]  /*9920*/  LDL R10, [R1+0x1c] ;  /* 0x00001c00010a7983 */ /* 0x0003620000100800 */
[----:B0-----:R-:W-:-:S13]  /*9930*/  ISETP.NE.AND P0, PT, R9, 0x1, PT ;  /* 0x000000010900780c */ /* 0x001fda0003f05270 */
[----:B------:R-:W0:Y:S08]  /*9940*/  @P0 LDC R5, c[0x0][0x450] ;  /* 0x00011400ff050b82 */ /* 0x000e300000000800 */
        /* <DEDUP_REMOVED lines=11> */
[----:B------:R-:W4:Y:S01]  /*9a00*/  @P0 LDC R4, c[0x0][0x44c] ;  /* 0x00011300ff040b82 */ /* 0x000f220000000800 */
        /* <DEDUP_REMOVED lines=11> */
[----:B----4-:R-:W-:-:S04]  /*9ac0*/  @P0 IMAD.HI.U32 R0, R6, R4, RZ ;  /* 0x0000000406000227 */ /* 0x010fc800078e00ff */
[----:B------:R-:W-:Y:S01]  /*9ad0*/  IMAD.MOV.U32 R4, RZ, RZ, R6 ;  /* 0x000000ffff047224 */ /* 0x000fe200078e0006 */
[----:B0-----:R-:W-:-:S04]  /*9ae0*/  @P0 SHF.R.U32.HI R4, RZ, R5, R0 ;  /* 0x00000005ff040219 */ /* 0x001fc80000011600 */
[----:B------:R-:W-:-:S05]  /*9af0*/  SHF.R.S32.HI R0, RZ, 0x1f, R4 ;  /* 0x0000001fff007819 */ /* 0x000fca0000011404 */
[----:B------:R-:W-:-:S04]  /*9b00*/  IMAD R0, R0, UR4, RZ ;  /* 0x0000000400007c24 */ /* 0x000fc8000f8e02ff */
[C---:B------:R-:W-:Y:S02]  /*9b10*/  IMAD R7, R4.reuse, UR5, R0 ;  /* 0x0000000504077c24 */ /* 0x040fe4000f8e0200 */
[----:B------:R-:W-:Y:S02]  /*9b20*/  IMAD.MOV R0, RZ, RZ, -R4 ;  /* 0x000000ffff007224 */ /* 0x000fe400078e0a04 */
[----:B------:R-:W-:-:S04]  /*9b30*/  IMAD.WIDE.U32 R4, R4, UR4, R2 ;  /* 0x0000000404047c25 */ /* 0x000fc8000f8e0002 */
[----:B------:R-:W-:Y:S02]  /*9b40*/  IMAD R0, R9, R0, R6 ;  /* 0x0000000009007224 */ /* 0x000fe400078e0206 */
[----:B------:R-:W-:-:S03]  /*9b50*/  IMAD.IADD R5, R5, 0x1, R7 ;  /* 0x0000000105057824 */ /* 0x000fc600078e0207 */
[----:B------:R-:W-:-:S05]  /*9b60*/  SHF.R.S32.HI R7, RZ, 0x1f, R0 ;  /* 0x0000001fff077819 */ /* 0x000fca0000011400 */
[----:B------:R-:W-:Y:S02]  /*9b70*/  IMAD R7, R7, UR6, RZ ;  /* 0x0000000607077c24 */ /* 0x000fe4000f8e02ff */
[----:B------:R-:W-:-:S04]  /*9b80*/  IMAD.WIDE.U32 R4, R0, UR6, R4 ;  /* 0x0000000600047c25 */ /* 0x000fc8000f8e0004 */
[----:B------:R-:W-:-:S04]  /*9b90*/  IMAD R7, R0, UR7, R7 ;  /* 0x0000000700077c24 */ /* 0x000fc8000f8e0207 */
[----:B------:R-:W-:Y:S02]  /*9ba0*/  IMAD.IADD R5, R5, 0x1, R7 ;  /* 0x0000000105057824 */ /* 0x000fe400078e0207 */
[----:B------:R-:W0:Y:S01]  /*9bb0*/  @P0 LDC R7, c[0x0][0x44c] ;  /* 0x00011300ff070b82 */ /* 0x000e220000000800 */
[----:B------:R-:W-:-:S04]  /*9bc0*/  LEA R0, P1, R4, UR8, 0x1 ;  /* 0x0000000804007c11 */ /* 0x000fc8000f8208ff */
[----:B------:R-:W-:Y:S02]  /*9bd0*/  LEA.HI.X R4, R4, UR9, R5, 0x1, P1 ;  /* 0x0000000904047c11 */ /* 0x000fe400088f0c05 */
[----:B------:R-:W-:-:S05]  /*9be0*/  IADD3 R5, R6, 0x80, RZ ;  /* 0x0000008006057810 */ /* 0x000fca0007ffe0ff */
[----:B------:R-:W-:Y:S01]  /*9bf0*/  IMAD.MOV.U32 R6, RZ, RZ, R5 ;  /* 0x000000ffff067224 */ /* 0x000fe200078e0005 */
[----:B------:R-:W3:Y:S01]  /*9c00*/  S2R R20, SR_TID.X ;  /* 0x0000000000147919 */ /* 0x000ee20000002100 */
[----:B0-----:R-:W-:-:S05]  /*9c10*/  @P0 IMAD.HI.U32 R7, R5, R7, RZ ;  /* 0x0000000705070227 */ /* 0x001fca00078e00ff */
[----:B-1----:R-:W-:-:S05]  /*9c20*/  @P0 SHF.R.U32.HI R6, RZ, R8, R7 ;  /* 0x00000008ff060219 */ /* 0x002fca0000011607 */
[----:B------:R-:W-:-:S04]  /*9c30*/  IMAD.MOV R7, RZ, RZ, -R6 ;  /* 0x000000ffff077224 */ /* 0x000fc800078e0a06 */
[----:B------:R-:W-:Y:S01]  /*9c40*/  IMAD R5, R9, R7, R5 ;  /* 0x0000000709057224 */ /* 0x000fe200078e0205 */
[----:B------:R-:W-:Y:S01]  /*9c50*/  SHF.R.S32.HI R7, RZ, 0x1f, R6 ;  /* 0x0000001fff077819 */ /* 0x000fe20000011406 */
[----:B------:R-:W-:-:S04]  /*9c60*/  IMAD.WIDE.U32 R2, R6, UR4, R2 ;  /* 0x0000000406027c25 */ /* 0x000fc8000f8e0002 */
[----:B------:R-:W-:Y:S01]  /*9c70*/  IMAD R7, R7, UR4, RZ ;  /* 0x0000000407077c24 */ /* 0x000fe2000f8e02ff */
[----:B------:R-:W-:-:S03]  /*9c80*/  ULDC UR4, c[0x0][0x2b8] ;  /* 0x0000ae0000047ab9 */ /* 0x000fc60000000800 */
[----:B------:R-:W-:Y:S01]  /*9c90*/  IMAD R7, R6, UR5, R7 ;  /* 0x0000000506077c24 */ /* 0x000fe2000f8e0207 */
[----:B------:R-:W-:-:S03]  /*9ca0*/  SHF.R.S32.HI R6, RZ, 0x1f, R5 ;  /* 0x0000001fff067819 */ /* 0x000fc60000011405 */
[----:B------:R-:W-:Y:S02]  /*9cb0*/  IMAD.IADD R3, R3, 0x1, R7 ;  /* 0x0000000103037824 */ /* 0x000fe400078e0207 */
[----:B------:R-:W-:Y:S02]  /*9cc0*/  IMAD R6, R6, UR6, RZ ;  /* 0x0000000606067c24 */ /* 0x000fe4000f8e02ff */
[----:B------:R-:W-:-:S04]  /*9cd0*/  IMAD.WIDE.U32 R2, R5, UR6, R2 ;  /* 0x0000000605027c25 */ /* 0x000fc8000f8e0002 */
[----:B------:R-:W-:Y:S01]  /*9ce0*/  IMAD R6, R5, UR7, R6 ;  /* 0x0000000705067c24 */ /* 0x000fe2000f8e0206 */
[----:B------:R-:W-:-:S03]  /*9cf0*/  LEA R5, P1, R2, UR8, 0x1 ;  /* 0x0000000802057c11 */ /* 0x000fc6000f8208ff */
[----:B------:R-:W-:Y:S01]  /*9d00*/  IMAD.IADD R6, R3, 0x1, R6 ;  /* 0x0000000103067824 */ /* 0x000fe200078e0206 */
[----:B------:R-:W-:Y:S01]  /*9d10*/  ISETP.GE.AND P0, PT, R28, UR4, PT ;  /* 0x000000041c007c0c */ /* 0x000fe2000bf06270 */
[----:B------:R-:W-:Y:S01]  /*9d20*/  UMOV UR4, 0xffffffff ;  /* 0xffffffff00047882 */ /* 0x000fe20000000000 */
[----:B---3--:R-:W-:Y:S02]  /*9d30*/  LOP3.LUT R20, R20, 0x7f, RZ, 0xc0, !PT ;  /* 0x0000007f14147812 */ /* 0x008fe400078ec0ff */
[----:B------:R-:W-:Y:S02]  /*9d40*/  LEA.HI.X R2, R2, UR9, R6, 0x1, P1 ;  /* 0x0000000902027c11 */ /* 0x000fe400088f0c06 */
[----:B------:R-:W-:Y:S01]  /*9d50*/  SHF.R.U32.HI R20, RZ, 0x3, R20 ;  /* 0x00000003ff147819 */ /* 0x000fe20000011614 */
[----:B--2---:R-:W-:Y:S06]  /*9d60*/  BRA.DIV UR4, `(.L_x_13000) ;  /* 0x0000003a04ec7947 */ /* 0x004fec000b800000 */
[----:B------:R-:W0:Y:S01]  /*9d70*/  SHFL.IDX PT, R7, R0, RZ, 0x181f ;  /* 0x00181fff00077589 */ /* 0x000e2200000e0000 */
[----:B-----5:R-:W-:Y:S02]  /*9d80*/  IMAD R3, R21, R9, RZ ;  /* 0x0000000915037224 */ /* 0x020fe400078e02ff */
[----:B------:R-:W-:Y:S01]  /*9d90*/  IMAD R17, R17, 0xc0, R20 ;  /* 0x000000c011117824 */ /* 0x000fe200078e0214 */
[----:B------:R-:W1:Y:S04]  /*9da0*/  SHFL.IDX PT, R6, R4, RZ, 0x181f ;  /* 0x00181fff04067589 */ /* 0x000e6800000e0000 */
[----:B------:R-:W-:-:S13]  /*9db0*/  ISETP.GE.AND P2, PT, R17, R3, PT ;  /* 0x000000031100720c */ /* 0x000fda0003f46270 */
[----:B0-----:R-:W-:-:S05]  /*9dc0*/  @!P2 LEA R7, P1, R28, R7, 0x1 ;  /* 0x000000071c07a211 */ /* 0x001fca00078208ff */
[----:B-1----:R-:W-:-:S05]  /*9dd0*/  @!P2 IMAD.X R6, RZ, RZ, R6, P1 ;  /* 0x000000ffff06a224 */ /* 0x002fca00008e0606 */
[----:B------:R-:W-:-:S04]  /*9de0*/  @!P2 LOP3.LUT R7, R7, R6, RZ, 0x3c, !PT ;  /* 0x000000060707a212 */ /* 0x000fc800078e3cff */
[----:B------:R-:W-:-:S04]  /*9df0*/  @!P2 LOP3.LUT R6, R7, R6, RZ, 0x3c, !PT ;  /* 0x000000060706a212 */ /* 0x000fc800078e3cff */
[----:B------:R-:W-:-:S05]  /*9e00*/  @!P2 LOP3.LUT R7, R7, R6, RZ, 0x3c, !PT ;  /* 0x000000060707a212 */ /* 0x000fca00078e3cff */
[----:B------:R-:W-:Y:S01]  /*9e10*/  @!PT LDS RZ, [RZ] ;  /* 0x00000000fffff984 */ /* 0x000fe20000000800 */
[----:B------:R0:W-:Y:S02]  /*9e20*/  @!P2 LDGSTS.E.BYPASS.LTC128B.128 [R10+0x8400], desc[UR50][R6.64], !P0 ;  /* 0x08400000060aafae */ /* 0x0001e4000c101d72 */
[----:B0-----:R-:W-:Y:S02]  /*9e30*/  VIADD R6, R17, 0x10 ;  /* 0x0000001011067836 */ /* 0x001fe40000000000 */
        /* <DEDUP_REMOVED lines=8> */
[----:B------:R0:W-:Y:S02]  /*9ec0*/  @!P1 LDGSTS.E.BYPASS.LTC128B.128 [R10+0x8c00], desc[UR50][R6.64], !P0 ;  /* 0x08c00000060a9fae */ /* 0x0001e4000c101d72 */
[----:B0-----:R-:W-:Y:S02]  /*9ed0*/  IADD3 R6, R17, 0x20, RZ ;  /* 0x0000002011067810 */ /* 0x001fe40007ffe0ff */
[----:B------:R-:W0:Y:S02]  /*9ee0*/  SHFL.IDX PT, R7, R0, 0x2, 0x181f ;  /* 0x00581f0000077f89 */ /* 0x000e2400000e0000 */
        /* <DEDUP_REMOVED lines=41> */
[----:B------:R-:W1:Y:S04]  /*a180*/  SHFL.IDX PT, R6, R4, 0x6, 0x181f ;  /* 0x00d81f0004067f89 */ /* 0x000e6800000e0000 */
[----:B------:R-:W-:Y:S07]  /*a190*/  SHFL.IDX PT, R4, R4, 0x7, 0x181f ;  /* 0x00f81f0004047f89 */ /* 0x000fee00000e0000 */
[----:B0-----:R-:W-:-:S05]  /*a1a0*/  @!P1 LEA R7, P2, R28, R7, 0x1 ;  /* 0x000000071c079211 */ /* 0x001fca00078408ff */
[----:B-1----:R-:W-:-:S05]  /*a1b0*/  @!P1 IMAD.X R6, RZ, RZ, R6, P2 ;  /* 0x000000ffff069224 */ /* 0x002fca00010e0606 */
[----:B------:R-:W-:-:S04]  /*a1c0*/  @!P1 LOP3.LUT R7, R7, R6, RZ, 0x3c, !PT ;  /* 0x0000000607079212 */ /* 0x000fc800078e3cff */
[----:B------:R-:W-:-:S04]  /*a1d0*/  @!P1 LOP3.LUT R6, R7, R6, RZ, 0x3c, !PT ;  /* 0x0000000607069212 */ /* 0x000fc800078e3cff */
[----:B------:R-:W-:-:S05]  /*a1e0*/  @!P1 LOP3.LUT R7, R7, R6, RZ, 0x3c, !PT ;  /* 0x0000000607079212 */ /* 0x000fca00078e3cff */
[----:B------:R0:W-:Y:S04]  /*a1f0*/  @!P1 LDGSTS.E.BYPASS.LTC128B.128 [R10+0xb400], desc[UR50][R6.64], !P0 ;  /* 0x0b400000060a9fae */ /* 0x0001e8000c101d72 */
[----:B0-----:R0:W1:Y:S02]  /*a200*/  SHFL.IDX PT, R6, R0, 0x7, 0x181f ;  /* 0x00f81f0000067f89 */ /* 0x00106400000e0000 */
[----:B0-----:R-:W-:-:S05]  /*a210*/  VIADD R0, R17, 0x80 ;  /* 0x0000008011007836 */ /* 0x001fca0000000000 */
[----:B------:R-:W-:Y:S01]  /*a220*/  ISETP.GE.AND P1, PT, R0, R3, PT ;  /* 0x000000030000720c */ /* 0x000fe20003f26270 */
[----:B------:R-:W-:-:S05]  /*a230*/  VIADD R0, R17, 0x70 ;  /* 0x0000007011007836 */ /* 0x000fca0000000000 */
[----:B------:R-:W-:Y:S02]  /*a240*/  ISETP.GE.AND P2, PT, R0, R3, PT ;  /* 0x000000030000720c */ /* 0x000fe40003f46270 */
[----:B------:R-:W-:Y:S11]  /*a250*/  SHFL.IDX PT, R0, R2, RZ, 0x181f ;  /* 0x00181fff02007589 */ /* 0x000ff600000e0000 */
[----:B-1----:R-:W-:-:S05]  /*a260*/  @!P2 LEA R6, P3, R28, R6, 0x1 ;  /* 0x000000061c06a211 */ /* 0x002fca00078608ff */
[----:B------:R-:W-:Y:S02]  /*a270*/  @!P2 IMAD.X R7, RZ, RZ, R4, P3 ;  /* 0x000000ffff07a224 */ /* 0x000fe400018e0604 */
[----:B------:R-:W0:Y:S04]  /*a280*/  SHFL.IDX PT, R4, R5, RZ, 0x181f ;  /* 0x00181fff05047589 */ /* 0x000e2800000e0000 */
[----:B------:R1:W-:Y:S01]  /*a290*/  @!P2 LDGSTS.E.BYPASS.LTC128B.128 [R10+0xbc00], desc[UR50][R6.64], !P0 ;  /* 0x0bc00000060aafae */ /* 0x0003e2000c101d72 */
[----:B0-----:R-:W-:-:S05]  /*a2a0*/  @!P1 LEA R4, P3, R28, R4, 0x1 ;  /* 0x000000041c049211 */ /* 0x001fca00078608ff */
[----:B------:R-:W-:Y:S02]  /*a2b0*/  @!P1 IMAD.X R0, RZ, RZ, R0, P3 ;  /* 0x000000ffff009224 */ /* 0x000fe400018e0600 */
[----:B-1----:R-:W-:Y:S02]  /*a2c0*/  @!P1 IMAD.MOV.U32 R6, RZ, RZ, R4 ;  /* 0x000000ffff069224 */ /* 0x002fe400078e0004 */
[----:B------:R-:W-:Y:S01]  /*a2d0*/  @!P1 IMAD.MOV.U32 R7, RZ, RZ, R0 ;  /* 0x000000ffff079224 */ /* 0x000fe200078e0000 */
[----:B------:R-:W-:-:S04]  /*a2e0*/  IADD3 R0, R17, 0x90, RZ ;  /* 0x0000009011007810 */ /* 0x000fc80007ffe0ff */
[----:B------:R0:W-:Y:S01]  /*a2f0*/  @!P1 LDGSTS.E.BYPASS.LTC128B.128 [R10+0xc400], desc[UR50][R6.64], !P0 ;  /* 0x0c400000060a9fae */ /* 0x0001e2000c101d72 */
[----:B------:R-:W-:-:S03]  /*a300*/  ISETP.GE.AND P1, PT, R0, R3, PT ;  /* 0x000000030000720c */ /* 0x000fc60003f26270 */
[----:B------:R-:W-:Y:S04]  /*a310*/  SHFL.IDX PT, R0, R2, 0x1, 0x181f ;  /* 0x00381f0002007f89 */ /* 0x000fe800000e0000 */
[----:B0-----:R-:W0:Y:S06]  /*a320*/  SHFL.IDX PT, R6, R5, 0x1, 0x181f ;  /* 0x00381f0005067f89 */ /* 0x001e2c00000e0000 */
[----:B0-----:R-:W-:-:S05]  /*a330*/  @!P1 LEA R6, P2, R28, R6, 0x1 ;  /* 0x000000061c069211 */ /* 0x001fca00078408ff */
[----:B------:R-:W-:-:S04]  /*a340*/  @!P1 IMAD.X R0, RZ, RZ, R0, P2 ;  /* 0x000000ffff009224 */ /* 0x000fc800010e0600 */
[----:B------:R-:W-:Y:S02]  /*a350*/  @!P1 IMAD.MOV.U32 R7, RZ, RZ, R0 ;  /* 0x000000ffff079224 */ /* 0x000fe400078e0000 */
[----:B------:R-:W-:-:S03]  /*a360*/  VIADD R0, R17, 0xa0 ;  /* 0x000000a011007836 */ /* 0x000fc60000000000 */
[----:B------:R0:W-:Y:S02]  /*a370*/  @!P1 LDGSTS.E.BYPASS.LTC128B.128 [R10+0xcc00], desc[UR50][R6.64], !P0 ;  /* 0x0cc00000060a9fae */ /* 0x0001e4000c101d72 */
[----:B------:R-:W-:Y:S02]  /*a380*/  ISETP.GE.AND P2, PT, R0, R3, PT ;  /* 0x000000030000720c */ /* 0x000fe40003f46270 */
[----:B------:R-:W-:Y:S04]  /*a390*/  SHFL.IDX PT, R0, R2, 0x2, 0x181f ;  /* 0x00581f0002007f89 */ /* 0x000fe800000e0000 */
[----:B0-----:R-:W0:Y:S07]  /*a3a0*/  SHFL.IDX PT, R6, R5, 0x2, 0x181f ;  /* 0x00581f0005067f89 */ /* 0x001e2e00000e0000 */
[----:B0-----:R-:W-:-:S05]  /*a3b0*/  @!P2 LEA R6, P1, R28, R6, 0x1 ;  /* 0x000000061c06a211 */ /* 0x001fca00078208ff */
[----:B------:R-:W-:-:S04]  /*a3c0*/  @!P2 IMAD.X R0, RZ, RZ, R0, P1 ;  /* 0x000000ffff00a224 */ /* 0x000fc800008e0600 */
[----:B------:R-:W-:Y:S02]  /*a3d0*/  @!P2 IMAD.MOV.U32 R7, RZ, RZ, R0 ;  /* 0x000000ffff07a224 */ /* 0x000fe400078e0000 */
[----:B------:R0:W1:Y:S04]  /*a3e0*/  SHFL.IDX PT, R0, R2, 0x3, 0x181f ;  /* 0x00781f0002007f89 */ /* 0x00006800000e0000 */
[----:B------:R0:W-:Y:S04]  /*a3f0*/  @!P2 LDGSTS.E.BYPASS.LTC128B.128 [R10+0xd400], desc[UR50][R6.64], !P0 ;  /* 0x0d400000060aafae */ /* 0x0001e8000c101d72 */
[----:B------:R0:W2:Y:S02]  /*a400*/  SHFL.IDX PT, R2, R5, 0x3, 0x181f ;  /* 0x00781f0005027f89 */ /* 0x0000a400000e0000 */
.L_x_13101:
[----:B------:R-:W-:-:S05]  /*a410*/  VIADD R17, R17, 0xb0 ;  /* 0x000000b011117836 */ /* 0x000fca0000000000 */
[----:B------:R-:W-:-:S13]  /*a420*/  ISETP.GE.AND P1, PT, R17, R3, PT ;  /* 0x000000031100720c */ /* 0x000fda0003f26270 */
[----:B0-2---:R-:W-:-:S05]  /*a430*/  @!P1 LEA R2, P2, R28, R2, 0x1 ;  /* 0x000000021c029211 */ /* 0x005fca00078408ff */
[----:B-1----:R-:W-:-:S05]  /*a440*/  @!P1 IMAD.X R3, RZ, RZ, R0, P2 ;  /* 0x000000ffff039224 */ /* 0x002fca00010e0600 */
[----:B------:R-:W-:Y:S01]  /*a450*/  @!PT LDS RZ, [RZ] ;  /* 0x00000000fffff984 */ /* 0x000fe20000000800 */
[----:B------:R-:W-:Y:S01]  /*a460*/  @!PT LDS RZ, [RZ] ;  /* 0x00000000fffff984 */ /* 0x000fe20000000800 */
[----:B------:R-:W-:Y:S01]  /*a470*/  @!PT LDS RZ, [RZ] ;  /* 0x00000000fffff984 */ /* 0x000fe20000000800 */
[----:B------:R0:W-:Y:S01]  /*a480*/  @!P1 LDGSTS.E.BYPASS.LTC128B.128 [R10+0xdc00], desc[UR50][R2.64], !P0 ;  /* 0x0dc00000020a9fae */ /* 0x0001e2000c101d72 */
[----:B------:R-:W-:Y:S01]  /*a490*/  PLOP3.LUT P0, PT, PT, PT, PT, 0x80, 0x0 ;  /* 0x000000000000781c */ /* 0x000fe20003f0f070 */
[----:B------:R-:W-:-:S12]  /*a4a0*/  NOP ;  /* 0x0000000000007918 */ /* 0x000fd80000000000 */
.L_x_13001:
        /* <DEDUP_REMOVED lines=14> */
[----:B0-----:R-:W2:Y:S01]  /*a590*/  LDL R2, [R1+0x10] ;  /* 0x0000100001027983 */ /* 0x001ea20000100800 */
[----:B------:R0:W-:Y:S01]  /*a5a0*/  SYNCS.ARRIVE.TRANS64.A1T0 RZ, [R22+URZ+0x16800], RZ ;  /* 0x016800ff16ff79a7 */ /* 0x0001e2000810003f */
[----:B------:R-:W-:Y:S01]  /*a5b0*/  BSSY B0, `(.L_x_13002) ;  /* 0x0000004000007945 */ /* 0x000fe20003800000 */
[----:B------:R-:W1:Y:S01]  /*a5c0*/  SYNCS.PHASECHK.TRANS64.TRYWAIT P0, [R22+URZ+0x16820], R3 ;  /* 0x01682003160075a7 */ /* 0x000e62000800017f */
[----:B--2---:R-:W-:Y:S02]  /*a5d0*/  ISETP.GE.AND P1, PT, R2, 0x81, PT ;  /* 0x000000810200780c */ /* 0x004fe40003f26270 */
[----:B01----:R-:W-:Y:S11]  /*a5e0*/  @!P0 BRA `(.L_x_13003) ;  /* 0x0000004000b08947 */ /* 0x003ff60003800000 */
.L_x_13102:
[----:B------:R-:W-:Y:S05]  /*a5f0*/  BSYNC B0 ;  /* 0x0000000000007941 */ /* 0x000fea0003800000 */
.L_x_13002:
[----:B------:R-:W-:Y:S04]  /*a600*/  BSSY B0, `(.L_x_13004) ;  /* 0x0000106000007945 */ /* 0x000fe80003800000 */
[----:B------:R-:W-:Y:S05]  /*a610*/  @!P1 BRA `(.L_x_13005) ;  /* 0x0000001000109947 */ /* 0x000fea0003800000 */
[----:B------:R-:W2:Y:S01]  /*a620*/  LDL.LU R0, [R1+0x34] ;  /* 0x0000340001007983 */ /* 0x000ea20000300800 */
[----:B------:R-:W-:Y:S01]  /*a630*/  ULDC UR4, c[0x0][0x2f4] ;  /* 0x0000bd0000047ab9 */ /* 0x000fe20000000800 */
[----:B------:R-:W-:Y:S01]  /*a640*/  IMAD.MOV.U32 R17, RZ, RZ, R27 ;  /* 0x000000ffff117224 */ /* 0x000fe200078e001b */
[----:B------:R-:W-:Y:S01]  /*a650*/  ISETP.GE.AND P1, PT, R28, UR4, PT ;  /* 0x000000041c007c0c */ /* 0x000fe2000bf26270 */
[----:B------:R-:W-:Y:S02]  /*a660*/  IMAD.MOV.U32 R6, RZ, RZ, R25 ;  /* 0x000000ffff067224 */ /* 0x000fe400078e0019 */
[----:B------:R-:W-:Y:S01]  /*a670*/  IMAD.MOV.U32 R29, RZ, RZ, R26 ;  /* 0x000000ffff1d7224 */ /* 0x000fe200078e001a */
[----:B--2---:R-:W-:-:S09]  /*a680*/  LEA.HI.SX32 R7, R0, 0xfffffffe, 0x19 ;  /* 0xfffffffe00077811 */ /* 0x004fd200078fcaff */
.L_x_13018:
[----:B------:R-:W2:Y:S01]  /*a690*/  LDL R9, [R1+0x14] ;  /* 0x0000140001097983 */ /* 0x000ea20000100800 */
[----:B0-----:R-:W0:Y:S03]  /*a6a0*/  LDC R3, c[0x0][0x430] ;  /* 0x00010c00ff037b82 */ /* 0x001e260000000800 */
        /* <DEDUP_REMOVED lines=17> */
[----:B------:R-:W-:-:S05]  /*a7c0*/  IADD3 R0, -R2, RZ, RZ ;  /* 0x000000ff02007210 */ /* 0x000fca0007ffe1ff */
[----:B------:R-:W-:Y:S01]  /*a7d0*/  IMAD R0, R0, UR4, R3 ;  /* 0x0000000400007c24 */ /* 0x000fe2000f8e0203 */
[----:B------:R-:W-:Y:S01]  /*a7e0*/  ULDC.64 UR4, c[0x0][0x428] ;  /* 0x00010a0000047ab9 */ /* 0x000fe20000000a00 */
        /* <DEDUP_REMOVED lines=20> */
.L_x_13006:
[----:B------:R-:W-:Y:S01]  /*a930*/  IMAD R5, R25, 0x8, R22 ;  /* 0x0000000819057824 */ /* 0x000fe200078e0216 */
[----:B------:R-:W-:Y:S01]  /*a940*/  SHF.L.U32 R2, R27, 0x1f, RZ ;  /* 0x0000001f1b027819 */ /* 0x000fe200000006ff */
[----:B------:R-:W-:Y:S03]  /*a950*/  BSSY B1, `(.L_x_13007) ;  /* 0x0000003000017945 */ /* 0x000fe60003800000 */
[----:B------:R-:W0:Y:S02]  /*a960*/  SYNCS.PHASECHK.TRANS64.TRYWAIT P0, [R5+URZ+0x16840], R2 ;  /* 0x01684002050075a7 */ /* 0x000e24000800017f */
[----:B0-----:R-:W-:Y:S05]  /*a970*/  @!P0 BRA `(.L_x_13008) ;  /* 0x0000003c00e08947 */ /* 0x001fea0003800000 */
.L_x_13103:
[----:B------:R-:W-:Y:S05]  /*a980*/  BSYNC B1 ;  /* 0x0000000000017941 */ /* 0x000fea0003800000 */
.L_x_13007:
[----:B------:R-:W2:Y:S04]  /*a990*/  LDL R3, [R1+0x8] ;  /* 0x0000080001037983 */ /* 0x000ea80000100800 */
[----:B------:R-:W3:Y:S01]  /*a9a0*/  LDL R8, [R1] ;  /* 0x0000000001087983 */ /* 0x000ee20000100800 */
[----:B------:R-:W-:Y:S01]  /*a9b0*/  SHF.R.S32.HI R20, RZ, 0x1f, R0 ;  /* 0x0000001fff147819 */ /* 0x000fe20000011400 */
[----:B------:R-:W-:Y:S01]  /*a9c0*/  ULDC.64 UR4, c[0x0][0x300] ;  /* 0x0000c00000047ab9 */ /* 0x000fe20000000a00 */
[----:B------:R-:W1:Y:S03]  /*a9d0*/  S2R R9, SR_TID.X ;  /* 0x0000000000097919 */ /* 0x000e660000002100 */
[----:B------:R-:W-:-:S04]  /*a9e0*/  IMAD R7, R20, UR4, RZ ;  /* 0x0000000414077c24 */ /* 0x000fc8000f8e02ff */
[C---:B------:R-:W-:Y:S01]  /*a9f0*/  IMAD R7, R0.reuse, UR5, R7 ;  /* 0x0000000500077c24 */ /* 0x040fe2000f8e0207 */
[----:B-1----:R-:W-:Y:S02]  /*aa00*/  SHF.L.U32 R11, R9, 0x3, RZ ;  /* 0x00000003090b7819 */ /* 0x002fe400000006ff */
[----:B--2---:R-:W-:Y:S01]  /*aa10*/  LOP3.LUT P2, RZ, R3, 0x1, RZ, 0xc0, !PT ;  /* 0x0000000103ff7812 */ /* 0x004fe2000784c0ff */
        /* <DEDUP_REMOVED lines=8> */
[----:B---3--:R-:W-:Y:S02]  /*aaa0*/  IMAD R7, R8, UR4, RZ ;  /* 0x0000000408077c24 */ /* 0x008fe4000f8e02ff */
[----:B------:R-:W-:Y:S02]  /*aab0*/  IMAD.SHL.U32 R8, R9, 0x8, RZ ;  /* 0x0000000809087824 */ /* 0x000fe400078e00ff */
[C---:B------:R-:W-:Y:S02]  /*aac0*/  IMAD R7, R18.reuse, UR5, R7 ;  /* 0x0000000512077c24 */ /* 0x040fe4000f8e0207 */
[----:B------:R-:W-:Y:S01]  /*aad0*/  IMAD.WIDE.U32 R2, R18, UR4, R2 ;  /* 0x0000000412027c25 */ /* 0x000fe2000f8e0002 */
[----:B------:R-:W-:Y:S01]  /*aae0*/  LOP3.LUT R8, R8, 0x1f8, RZ, 0xc0, !PT ;  /* 0x000001f808087812 */ /* 0x000fe200078ec0ff */
[----:B------:R-:W-:-:S02]  /*aaf0*/  ULDC.64 UR4, c[0x0][0x2e8] ;  /* 0x0000ba0000047ab9 */ /* 0x000fc40000000a00 */
[----:B------:R-:W-:Y:S01]  /*ab00*/  IMAD.IADD R7, R7, 0x1, R3 ;  /* 0x0000000107077824 */ /* 0x000fe200078e0203 */
[----:B------:R-:W-:Y:S02]  /*ab10*/  LOP3.LUT R8, R8, 0x38, R9, 0x78, !PT ;  /* 0x0000003808087812 */ /* 0x000fe400078e7809 */
[----:B------:R-:W-:Y:S01]  /*ab20*/  LEA R9, P0, R2, UR4, 0x1 ;  /* 0x0000000402097c11 */ /* 0x000fe2000f8008ff */
[----:B------:R-:W-:Y:S01]  /*ab30*/  UMOV UR4, 0xffffffff ;  /* 0xffffffff00047882 */ /* 0x000fe20000000000 */
[----:B------:R-:W-:Y:S02]  /*ab40*/  LOP3.LUT R8, R8, 0x200, R11, 0xf8, !PT ;  /* 0x0000020008087812 */ /* 0x000fe400078ef80b */
[----:B------:R-:W-:-:S03]  /*ab50*/  LEA.HI.X R10, R2, UR5, R7, 0x1, P0 ;  /* 0x00000005020a7c11 */ /* 0x000fc600080f0c07 */
[----:B------:R-:W-:Y:S01]  /*ab60*/  IMAD R8, R25, 0x2000, R8 ;  /* 0x0000200019087824 */ /* 0x000fe200078e0208 */
        /* <DEDUP_REMOVED lines=41> */
.L_x_13121:
        /* <DEDUP_REMOVED lines=8> */
.L_x_13010:
        /* <DEDUP_REMOVED lines=11> */
.L_x_13011:
[----:B------:R1:W-:Y:S01]  /*af30*/  SYNCS.ARRIVE.TRANS64.A1T0 RZ, [R5+URZ+0x16830], RZ ;  /* 0x016830ff05ff79a7 */ /* 0x0003e2000810003f */
[----:B------:R-:W-:Y:S05]  /*af40*/  @!P3 BRA `(.L_x_13012) ;  /* 0x000000000004b947 */ /* 0x000fea0003800000 */
[----:B------:R-:W-:Y:S01]  /*af50*/  BPT.TRAP 0x1 ;  /* 0x000000040000795c */ /* 0x000fe20000300000 */
.L_x_13012:
[----:B------:R-:W-:Y:S01]  /*af60*/  SHF.L.U32 R2, R17, 0x1f, RZ ;  /* 0x0000001f11027819 */ /* 0x000fe200000006ff */
[----:B-1----:R-:W-:Y:S01]  /*af70*/  IMAD R5, R6, 0x8, R22 ;  /* 0x0000000806057824 */ /* 0x002fe200078e0216 */
[----:B------:R-:W-:Y:S03]  /*af80*/  BSSY B1, `(.L_x_13013) ;  /* 0x0000003000017945 */ /* 0x000fe60003800000 */
[----:B------:R-:W1:Y:S02]  /*af90*/  SYNCS.PHASECHK.TRANS64.TRYWAIT P0, [R5+URZ+0x16860], R2 ;  /* 0x01686002050075a7 */ /* 0x000e64000800017f */
[----:B-1----:R-:W-:Y:S05]  /*afa0*/  @!P0 BRA `(.L_x_13014) ;  /* 0x0000004000988947 */ /* 0x002fea0003800000 */
.L_x_13122:
[----:B------:R-:W-:Y:S05]  /*afb0*/  BSYNC B1 ;  /* 0x0000000000017941 */ /* 0x000fea0003800000 */
.L_x_13013:
[----:B------:R-:W2:Y:S01]  /*afc0*/  LDL R8, [R1+0x10] ;  /* 0x0000100001087983 */ /* 0x000ea20000100800 */
[----:B------:R-:W0:Y:S01]  /*afd0*/  S2R R11, SR_TID.X ;  /* 0x00000000000b7919 */ /* 0x000e220000002100 */
[----:B------:R-:W-:Y:S01]  /*afe0*/  UMOV UR4, 0xffffffff ;  /* 0xffffffff00047882 */ /* 0x000fe20000000000 */
[C---:B0-----:R-:W-:Y:S01]  /*aff0*/  IMAD.SHL.U32 R9, R11.reuse, 0x8, RZ ;  /* 0x000000080b097824 */ /* 0x041fe200078e00ff */
[----:B------:R-:W-:-:S04]  /*b000*/  SHF.L.U32 R10, R11, 0x3, RZ ;  /* 0x000000030b0a7819 */ /* 0x000fc800000006ff */
[----:B------:R-:W-:Y:S02]  /*b010*/  LOP3.LUT R9, R9, 0x1f8, RZ, 0xc0, !PT ;  /* 0x000001f809097812 */ /* 0x000fe400078ec0ff */
[----:B------:R-:W-:Y:S02]  /*b020*/  LOP3.LUT R3, R11, 0x7f, RZ, 0xc0, !PT ;  /* 0x0000007f0b037812 */ /* 0x000fe400078ec0ff */
        /* <DEDUP_REMOVED lines=8> */
[----:B------:R-:W-:Y:S01]  /*b0b0*/  ISETP.LT.OR P0, PT, R8, 0x1, P1 ;  /* 0x000000010800780c */ /* 0x000fe20000f01670 */
[----:B------:R-:W-:Y:S02]  /*b0c0*/  IMAD R6, R6, 0x2, R22 ;  /* 0x0000000206067824 */ /* 0x000fe400078e0216 */
[----:B------:R-:W1:Y:S01]  /*b0d0*/  SHFL.IDX PT, R3, R24, RZ, 0x181f ;  /* 0x00181fff18037589 */ /* 0x000e6200000e0000 */
[----:B0-----:R-:W-:-:S05]  /*b0e0*/  IADD3 R2, P2, R2, R7, RZ ;  /* 0x0000000702027210 */ /* 0x001fca0007f5e0ff */
[----:B-1----:R-:W-:-:S05]  /*b0f0*/  IMAD.X R3, RZ, RZ, R3, P2 ;  /* 0x000000ffff037224 */ /* 0x002fca00010e0603 */
[----:B------:R-:W-:Y:S01]  /*b100*/  @!PT LDS RZ, [RZ] ;  /* 0x00000000fffff984 */ /* 0x000fe20000000800 */
[----:B------:R0:W-:Y:S01]  /*b110*/  LDGSTS.E.BYPASS.LTC128B.128 [R6+0x400], desc[UR50][R2.64], !P0 ;  /* 0x0040000002067fae */ /* 0x0001e2000c101d72 */
[----:B------:R-:W-:-:S03]  /*b120*/  ISETP.LT.OR P0, PT, R8, 0x11, P1 ;  /* 0x000000110800780c */ /* 0x000fc60000f01670 */
[----:B0-----:R-:W0:Y:S04]  /*b130*/  SHFL.IDX PT, R2, R23, 0x1, 0x181f ;  /* 0x00381f0017027f89 */ /* 0x001e2800000e0000 */
[----:B------:R-:W1:Y:S01]  /*b140*/  SHFL.IDX PT, R3, R24, 0x1, 0x181f ;  /* 0x00381f0018037f89 */ /* 0x000e6200000e0000 */
[----:B0-----:R-:W-:-:S05]  /*b150*/  IADD3 R2, P2, R2, R7, RZ ;  /* 0x0000000702027210 */ /* 0x001fca0007f5e0ff */
[----:B-1----:R-:W-:-:S05]  /*b160*/  IMAD.X R3, RZ, RZ, R3, P2 ;  /* 0x000000ffff037224 */ /* 0x002fca00010e0603 */
        /* <DEDUP_REMOVED lines=10> */
[----:B0-----:R-:W-:-:S04]  /*b210*/  IADD3 R2, P2, R2, R7, RZ ;  /* 0x0000000702027210 */ /* 0x001fc80007f5e0ff */
[----:B-1----:R-:W-:-:S05]  /*b220*/  IADD3.X R3, RZ, R3, RZ, P2, !PT ;  /* 0x00000003ff037210 */ /* 0x002fca00017fe4ff */
        /* <DEDUP_REMOVED lines=15> */
[----:B------:R-:W1:Y:S04]  /*b320*/  SHFL.IDX PT, R3, R24, 0x6, 0x181f ;  /* 0x00d81f0018037f89 */ /* 0x000e6800000e0000 */
[----:B------:R-:W2:Y:S01]  /*b330*/  SHFL.IDX PT, R24, R24, 0x7, 0x181f ;  /* 0x00f81f0018187f89 */ /* 0x000ea200000e0000 */
[----:B0-----:R-:W-:-:S05]  /*b340*/  IADD3 R2, P2, R2, R7, RZ ;  /* 0x0000000702027210 */ /* 0x001fca0007f5e0ff */
[----:B-1----:R-:W-:-:S05]  /*b350*/  IMAD.X R3, RZ, RZ, R3, P2 ;  /* 0x000000ffff037224 */ /* 0x002fca00010e0603 */
[----:B------:R0:W-:Y:S04]  /*b360*/  LDGSTS.E.BYPASS.LTC128B.128 [R6+0x3400], desc[UR50][R2.64], !P0 ;  /* 0x0340000002067fae */ /* 0x0001e8000c101d72 */
[----:B0-2---:R0:W1:Y:S02]  /*b370*/  SHFL.IDX PT, R2, R23, 0x7, 0x181f ;  /* 0x00f81f0017027f89 */ /* 0x00506400000e0000 */
.L_x_13140:
[----:B------:R-:W2:Y:S01]  /*b380*/  LDL R9, [R1] ;  /* 0x0000000001097983 */ /* 0x000ea20000100800 */
[----:B------:R-:W-:Y:S01]  /*b390*/  ISETP.LT.OR P0, PT, R8, 0x71, P1 ;  /* 0x000000710800780c */ /* 0x000fe20000f01670 */
[----:B------:R-:W-:Y:S01]  /*b3a0*/  ULDC.64 UR4, c[0x0][0x328] ;  /* 0x0000ca0000047ab9 */ /* 0x000fe20000000a00 */
[----:B-1----:R-:W-:-:S05]  /*b3b0*/  IADD3 R2, P2, R2, R7, RZ ;  /* 0x0000000702027210 */ /* 0x002fca0007f5e0ff */
[----:B------:R-:W-:-:S06]  /*b3c0*/  IMAD.X R3, RZ, RZ, R24, P2 ;  /* 0x000000ffff037224 */ /* 0x000fcc00010e0618 */
[----:B------:R-:W-:Y:S01]  /*b3d0*/  @!PT LDS RZ, [RZ] ;  /* 0x00000000fffff984 */ /* 0x000fe20000000800 */
[----:B------:R-:W-:Y:S01]  /*b3e0*/  @!PT LDS RZ, [RZ] ;  /* 0x00000000fffff984 */ /* 0x000fe20000000800 */
[----:B------:R-:W-:Y:S01]  /*b3f0*/  @!PT LDS RZ, [RZ] ;  /* 0x00000000fffff984 */ /* 0x000fe20000000800 */
[----:B------:R1:W-:Y:S01]  /*b400*/  LDGSTS.E.BYPASS.LTC128B.128 [R6+0x3c00], desc[UR50][R2.64], !P0 ;  /* 0x03c0000002067fae */ /* 0x0003e2000c101d72 */
[----:B------:R-:W-:Y:S01]  /*b410*/  PLOP3.LUT P0, PT, PT, PT, PT, 0x80, 0x0 ;  /* 0x000000000000781c */ /* 0x000fe20003f0f070 */
[----:B-1----:R-:W-:Y:S02]  /*b420*/  IMAD R6, R20, UR4, RZ ;  /* 0x0000000414067c24 */ /* 0x002fe4000f8e02ff */
[----:B------:R-:W-:-:S04]  /*b430*/  IMAD.WIDE.U32 R2, R0, UR4, RZ ;  /* 0x0000000400027c25 */ /* 0x000fc8000f8e00ff */
[----:B------:R-:W-:Y:S01]  /*b440*/  IMAD R6, R0, UR5, R6 ;  /* 0x0000000500067c24 */ /* 0x000fe2000f8e0206 */
[----:B------:R-:W-:Y:S01]  /*b450*/  ULDC.64 UR4, c[0x0][0x338] ;  /* 0x0000ce0000047ab9 */ /* 0x000fe20000000a00 */
[----:B------:R-:W-:Y:S02]  /*b460*/  NOP ;  /* 0x0000000000007918 */ /* 0x000fe40000000000 */
[----:B------:R-:W-:Y:S02]  /*b470*/  IMAD.IADD R3, R3, 0x1, R6 ;  /* 0x0000000103037824 */ /* 0x000fe400078e0206 */
[----:B------:R-:W-:-:S04]  /*b480*/  IMAD.WIDE.U32 R2, R4, UR4, R2 ;  /* 0x0000000404027c25 */ /* 0x000fc8000f8e0002 */
[----:B------:R-:W-:-:S04]  /*b490*/  IMAD R0, R21, UR4, RZ ;  /* 0x0000000415007c24 */ /* 0x000fc8000f8e02ff */
        /* <DEDUP_REMOVED lines=9> */
[----:B------:R-:W-:-:S07]  /*b530*/  LEA.HI.X R24, R2, UR5, R0, 0x1, P2 ;  /* 0x0000000502187c11 */ /* 0x000fce00090f0c00 */
.L_x_13016:
        /* <DEDUP_REMOVED lines=11> */
.L_x_13017:
[C---:B------:R-:W-:Y:S01]  /*b5f0*/  ISETP.GT.AND P0, PT, R26.reuse, RZ, PT ;  /* 0x000000ff1a00720c */ /* 0x040fe20003f04270 */
[----:B------:R1:W-:Y:S01]  /*b600*/  SYNCS.ARRIVE.TRANS64.A1T0 RZ, [R5+URZ+0x16850], RZ ;  /* 0x016850ff05ff79a7 */ /* 0x0003e2000810003f */
[----:B------:R-:W-:Y:S02]  /*b610*/  VIADD R7, R26, 0xffffffff ;  /* 0xffffffff1a077836 */ /* 0x000fe40000000000 */
[----:B------:R-:W-:Y:S02]  /*b620*/  IMAD.MOV.U32 R17, RZ, RZ, R27 ;  /* 0x000000ffff117224 */ /* 0x000fe400078e001b */
[----:B------:R-:W-:Y:S02]  /*b630*/  IMAD.MOV.U32 R6, RZ, RZ, R25 ;  /* 0x000000ffff067224 */ /* 0x000fe400078e0019 */
[----:B------:R-:W-:-:S05]  /*b640*/  IMAD.MOV.U32 R29, RZ, RZ, R26 ;  /* 0x000000ffff1d7224 */ /* 0x000fca00078e001a */
[----:B-1----:R-:W-:Y:S05]  /*b650*/  @P0 BRA `(.L_x_13018) ;  /* 0xfffffff0000c0947 */ /* 0x002fea000383ffff */
.L_x_13005:
[----:B------:R-:W-:Y:S05]  /*b660*/  BSYNC B0 ;  /* 0x0000000000007941 */ /* 0x000fea0003800000 */
.L_x_13004:
        /* <DEDUP_REMOVED lines=17> */
.L_x_13020:
[----:B------:R-:W-:Y:S05]  /*b780*/  BSYNC B0 ;  /* 0x0000000000007941 */ /* 0x000fea0003800000 */
.L_x_13019:
[----:B------:R-:W-:-:S05]  /*b790*/  IMAD.U32 R0, RZ, RZ, UR36 ;  /* 0x00000024ff007e24 */ /* 0x000fca000f8e00ff */
[----:B------:R-:W-:-:S13]  /*b7a0*/  ISETP.NE.AND P0, PT, R0, 0x3, PT ;  /* 0x000000030000780c */ /* 0x000fda0003f05270 */
[----:B------:R-:W-:Y:S05]  /*b7b0*/  @!P0 BRA `(.L_x_13021) ;  /* 0x0000000000048947 */ /* 0x000fea0003800000 */
[----:B------:R-:W-:Y:S01]  /*b7c0*/  BPT.TRAP 0x1 ;  /* 0x000000040000795c */ /* 0x000fe20000300000 */
.L_x_13021:
[----:B------:R-:W2:Y:S01]  /*b7d0*/  LDL.LU R2, [R1+0x10] ;  /* 0x0000100001027983 */ /* 0x000ea20000300800 */
[----:B------:R-:W-:Y:S01]  /*b7e0*/  IMAD R0, R25, 0x8, R22 ;  /* 0x0000000819007824 */ /* 0x000fe200078e0216 */
[----:B0-----:R-:W-:Y:S01]  /*b7f0*/  SHF.L.U32 R3, R27, 0x1f, RZ ;  /* 0x0000001f1b037819 */ /* 0x001fe200000006ff */
[----:B------:R-:W-:Y:S03]  /*b800*/  BSSY B0, `(.L_x_13022) ;  /* 0x0000004000007945 */ /* 0x000fe60003800000 */
[----:B------:R-:W0:Y:S01]  /*b810*/  SYNCS.PHASECHK.TRANS64.TRYWAIT P0, [R0+URZ+0x16860], R3 ;  /* 0x01686003000075a7 */ /* 0x000e22000800017f */
[----:B--2---:R-:W-:Y:S01]  /*b820*/  IMAD R6, R26, -0x80, R2 ;  /* 0xffffff801a067824 */ /* 0x004fe200078e0202 */
[----:B0-----:R-:W-:Y:S06]  /*b830*/  @!P0 BRA `(.L_x_13023) ;  /* 0x0000004000d08947 */ /* 0x001fec0003800000 */
.L_x_13141:
[----:B------:R-:W-:Y:S05]  /*b840*/  BSYNC B0 ;  /* 0x0000000000007941 */ /* 0x000fea0003800000 */
.L_x_13022:
[----:B------:R-:W1:Y:S01]  /*b850*/  S2R R2, SR_TID.X ;  /* 0x0000000000027919 */ /* 0x000e620000002100 */
[----:B------:R-:W-:Y:S01]  /*b860*/  UMOV UR4, 0xffffffff ;  /* 0xffffffff00047882 */ /* 0x000fe20000000000 */
[----:B------:R-:W2:Y:S01]  /*b870*/  S2R R7, SR_TID.X ;  /* 0x0000000000077919 */ /* 0x000ea20000002100 */
[----:B-1----:R-:W-:Y:S02]  /*b880*/  LOP3.LUT R5, R2, 0x7f, RZ, 0xc0, !PT ;  /* 0x0000007f02057812 */ /* 0x002fe400078ec0ff */
[C---:B--2---:R-:W-:Y:S01]  /*b890*/  SHF.L.U32 R2, R7.reuse, 0x3, RZ ;  /* 0x0000000307027819 */ /* 0x044fe200000006ff */
[----:B------:R-:W-:Y:S01]  /*b8a0*/  IMAD.SHL.U32 R4, R7, 0x8, RZ ;  /* 0x0000000807047824 */ /* 0x000fe200078e00ff */
[----:B------:R-:W-:Y:S02]  /*b8b0*/  SHF.R.U32.HI R5, RZ, 0x3, R5 ;  /* 0x00000003ff057819 */ /* 0x000fe40000011605 */
[----:B------:R-:W-:-:S03]  /*b8c0*/  LOP3.LUT R2, R2, 0x1f8, RZ, 0xc0, !PT ;  /* 0x000001f802027812 */ /* 0x000fc600078ec0ff */
[----:B------:R-:W-:Y:S01]  /*b8d0*/  IMAD.IADD R6, R6, 0x1, -R5 ;  /* 0x0000000106067824 */ /* 0x000fe200078e0a05 */
[----:B------:R-:W-:-:S04]  /*b8e0*/  LOP3.LUT R2, R2, 0x38, R7, 0x78, !PT ;  /* 0x0000003802027812 */ /* 0x000fc800078e7807 */
[----:B------:R-:W-:-:S05]  /*b8f0*/  LOP3.LUT R2, R2, 0x200, R4, 0xf8, !PT ;  /* 0x0000020002027812 */ /* 0x000fca00078ef804 */
[----:B------:R-:W-:Y:S01]  /*b900*/  IMAD R4, R25, 0x2000, R2 ;  /* 0x0000200019047824 */ /* 0x000fe200078e0202 */
[----:B------:R-:W-:Y:S06]  /*b910*/  BRA.DIV UR4, `(.L_x_13024) ;  /* 0x0000004204ac7947 */ /* 0x000fec000b800000 */
[----:B------:R-:W1:Y:S01]  /*b920*/  SHFL.IDX PT, R14, R23, RZ, 0x181f ;  /* 0x00181fff170e7589 */ /* 0x000e6200000e0000 */
[----:B------:R-:W-:Y:S01]  /*b930*/  ULDC UR4, c[0x0][0x2f4] ;  /* 0x0000bd0000047ab9 */ /* 0x000fe20000000800 */
[C---:B------:R-:W-:Y:S01]  /*b940*/  IMAD.SHL.U32 R5, R28.reuse, 0x2, RZ ;  /* 0x000000021c057824 */ /* 0x040fe200078e00ff */
[----:B------:R-:W-:Y:S01]  /*b950*/  ISETP.GE.AND P0, PT, R28, UR4, PT ;  /* 0x000000041c007c0c */ /* 0x000fe2000bf06270 */
[----:B0-----:R-:W0:Y:S01]  /*b960*/  SHFL.IDX PT, R3, R24, RZ, 0x181f ;  /* 0x00181fff18037589 */ /* 0x001e2200000e0000 */
[----:B------:R-:W-:Y:S02]  /*b970*/  IMAD R4, R4, 0x2, R22 ;  /* 0x0000000204047824 */ /* 0x000fe400078e0216 */
[----:B------:R-:W-:Y:S01]  /*b980*/  ISETP.LT.OR P1, PT, R6, 0x1, P0 ;  /* 0x000000010600780c */ /* 0x000fe20000721670 */
[----:B------:R-:W2:Y:S04]  /*b990*/  SHFL.IDX PT, R9, R23, 0x1, 0x181f ;  /* 0x00381f0017097f89 */ /* 0x000ea800000e0000 */
[----:B------:R-:W3:Y:S04]  /*b9a0*/  SHFL.IDX PT, R7, R24, 0x1, 0x181f ;  /* 0x00381f0018077f89 */ /* 0x000ee800000e0000 */
[----:B------:R-:W4:Y:S04]  /*b9b0*/  SHFL.IDX PT, R10, R23, 0x2, 0x181f ;  /* 0x00581f00170a7f89 */ /* 0x000f2800000e0000 */
[----:B------:R-:W5:Y:S01]  /*b9c0*/  SHFL.IDX PT, R8, R24, 0x2, 0x181f ;  /* 0x00581f0018087f89 */ /* 0x000f6200000e0000 */
[----:B-1----:R-:W-:-:S03]  /*b9d0*/  IADD3 R2, P2, R14, R5, RZ ;  /* 0x000000050e027210 */ /* 0x002fc60007f5e0ff */
[----:B------:R-:W-:Y:S02]  /*b9e0*/  SHFL.IDX PT, R14, R23, 0x6, 0x181f ;  /* 0x00d81f00170e7f89 */ /* 0x000fe400000e0000 */
[----:B0-----:R-:W-:-:S05]  /*b9f0*/  IMAD.X R3, RZ, RZ, R3, P2 ;  /* 0x000000ffff037224 */ /* 0x001fca00010e0603 */
[----:B------:R2:W-:Y:S01]  /*ba00*/  LDGSTS.E.BYPASS.LTC128B.128 [R4+0x400], desc[UR50][R2.64], !P1 ;  /* 0x0040000002047fae */ /* 0x0005e2000c901d72 */
[C---:B------:R-:W-:Y:S02]  /*ba10*/  ISETP.LT.OR P1, PT, R6.reuse, 0x11, P0 ;  /* 0x000000110600780c */ /* 0x040fe40000721670 */
[----:B--2---:R-:W-:Y:S02]  /*ba20*/  IADD3 R2, P2, R9, R5, RZ ;  /* 0x0000000509027210 */ /* 0x004fe40007f5e0ff */
[----:B------:R-:W0:Y:S03]  /*ba30*/  SHFL.IDX PT, R9, R23, 0x3, 0x181f ;  /* 0x00781f0017097f89 */ /* 0x000e2600000e0000 */
[----:B---3--:R-:W-:Y:S02]  /*ba40*/  IMAD.X R3, RZ, RZ, R7, P2 ;  /* 0x000000ffff037224 */ /* 0x008fe400010e0607 */
[----:B------:R-:W1:Y:S04]  /*ba50*/  SHFL.IDX PT, R7, R24, 0x3, 0x181f ;  /* 0x00781f0018077f89 */ /* 0x000e6800000e0000 */
[----:B------:R4:W-:Y:S01]  /*ba60*/  LDGSTS.E.BYPASS.LTC128B.128 [R4+0xc00], desc[UR50][R2.64], !P1 ;  /* 0x00c0000002047fae */ /* 0x0009e2000c901d72 */
[----:B------:R-:W-:-:S02]  /*ba70*/  ISETP.LT.OR P1, PT, R6, 0x21, P0 ;  /* 0x000000210600780c */ /* 0x000fc40000721670 */
[----:B----4-:R-:W-:Y:S02]  /*ba80*/  IADD3 R2, P2, R10, R5, RZ ;  /* 0x000000050a027210 */ /* 0x010fe40007f5e0ff */
[----:B------:R-:W2:Y:S03]  /*ba90*/  SHFL.IDX PT, R10, R23, 0x4, 0x181f ;  /* 0x00981f00170a7f89 */ /* 0x000ea600000e0000 */
[----:B-----5:R-:W-:Y:S02]  /*baa0*/  IMAD.X R3, RZ, RZ, R8, P2 ;  /* 0x000000ffff037224 */ /* 0x020fe400010e0608 */
[----:B------:R-:W3:Y:S04]  /*bab0*/  SHFL.IDX PT, R8, R24, 0x4, 0x181f ;  /* 0x00981f0018087f89 */ /* 0x000ee800000e0000 */
[----:B------:R0:W-:Y:S01]  /*bac0*/  LDGSTS.E.BYPASS.LTC128B.128 [R4+0x1400], desc[UR50][R2.64], !P1 ;  /* 0x0140000002047fae */ /* 0x0001e2000c901d72 */
[----:B------:R-:W-:-:S02]  /*bad0*/  ISETP.LT.OR P1, PT, R6, 0x31, P0 ;  /* 0x000000310600780c */ /* 0x000fc40000721670 */
[----:B0-----:R-:W-:Y:S02]  /*bae0*/  IADD3 R2, P2, R9, R5, RZ ;  /* 0x0000000509027210 */ /* 0x001fe40007f5e0ff */
[----:B------:R-:W0:Y:S02]  /*baf0*/  SHFL.IDX PT, R9, R23, 0x5, 0x181f ;  /* 0x00b81f0017097f89 */ /* 0x000e2400000e0000 */
[----:B-1----:R-:W-:Y:S02]  /*bb00*/  IADD3.X R3, RZ, R7, RZ, P2, !PT ;  /* 0x00000007ff037210 */ /* 0x002fe400017fe4ff */
[----:B------:R-:W1:Y:S05]  /*bb10*/  SHFL.IDX PT, R7, R24, 0x5, 0x181f ;  /* 0x00b81f0018077f89 */ /* 0x000e6a00000e0000 */
[----:B------:R2:W-:Y:S01]  /*bb20*/  LDGSTS.E.BYPASS.LTC128B.128 [R4+0x1c00], desc[UR50][R2.64], !P1 ;  /* 0x01c0000002047fae */ /* 0x0005e2000c901d72 */
[----:B------:R-:W-:-:S02]  /*bb30*/  ISETP.LT.OR P1, PT, R6, 0x41, P0 ;  /* 0x000000410600780c */ /* 0x000fc40000721670 */
[----:B--2---:R-:W-:-:S05]  /*bb40*/  IADD3 R2, P2, R10, R5, RZ ;  /* 0x000000050a027210 */ /* 0x004fca0007f5e0ff */
[----:B---3--:R-:W-:Y:S02]  /*bb50*/  IMAD.X R3, RZ, RZ, R8, P2 ;  /* 0x000000ffff037224 */ /* 0x008fe400010e0608 */
[----:B------:R-:W2:Y:S04]  /*bb60*/  SHFL.IDX PT, R8, R24, 0x6, 0x181f ;  /* 0x00d81f0018087f89 */ /* 0x000ea800000e0000 */
[----:B------:R0:W-:Y:S01]  /*bb70*/  LDGSTS.E.BYPASS.LTC128B.128 [R4+0x2400], desc[UR50][R2.64], !P1 ;  /* 0x0240000002047fae */ /* 0x0001e2000c901d72 */
[----:B------:R-:W-:-:S03]  /*bb80*/  ISETP.LT.OR P1, PT, R6, 0x51, P0 ;  /* 0x000000510600780c */ /* 0x000fc60000721670 */
[----:B------:R-:W3:Y:S01]  /*bb90*/  SHFL.IDX PT, R24, R24, 0x7, 0x181f ;  /* 0x00f81f0018187f89 */ /* 0x000ee200000e0000 */
[----:B0-----:R-:W-:-:S05]  /*bba0*/  IADD3 R2, P2, R9, R5, RZ ;  /* 0x0000000509027210 */ /* 0x001fca0007f5e0ff */
[----:B-1----:R-:W-:-:S05]  /*bbb0*/  IMAD.X R3, RZ, RZ, R7, P2 ;  /* 0x000000ffff037224 */ /* 0x002fca00010e0607 */
[----:B------:R0:W-:Y:S01]  /*bbc0*/  LDGSTS.E.BYPASS.LTC128B.128 [R4+0x2c00], desc[UR50][R2.64], !P1 ;  /* 0x02c0000002047fae */ /* 0x0001e2000c901d72 */
[----:B------:R-:W-:Y:S02]  /*bbd0*/  ISETP.LT.OR P1, PT, R6, 0x61, P0 ;  /* 0x000000610600780c */ /* 0x000fe40000721670 */
[----:B0-----:R-:W-:Y:S02]  /*bbe0*/  IADD3 R2, P2, R14, R5, RZ ;  /* 0x000000050e027210 */ /* 0x001fe40007f5e0ff */
[----:B------:R0:W1:Y:S03]  /*bbf0*/  SHFL.IDX PT, R14, R23, 0x7, 0x181f ;  /* 0x00f81f00170e7f89 */ /* 0x00006600000e0000 */
[----:B--2---:R-:W-:-:S06]  /*bc00*/  IMAD.X R3, RZ, RZ, R8, P2 ;  /* 0x000000ffff037224 */ /* 0x004fcc00010e0608 */
[----:B---3--:R0:W-:Y:S02]  /*bc10*/  LDGSTS.E.BYPASS.LTC128B.128 [R4+0x3400], desc[UR50][R2.64], !P1 ;  /* 0x0340000002047fae */ /* 0x0081e4000c901d72 */
.L_x_13159:
[----:B------:R-:W-:Y:S02]  /*bc20*/  ISETP.LT.OR P0, PT, R6, 0x71, P0 ;  /* 0x000000710600780c */ /* 0x000fe40000701670 */
[----:B01----:R-:W-:-:S05]  /*bc30*/  IADD3 R2, P1, R14, R5, RZ ;  /* 0x000000050e027210 */ /* 0x003fca0007f3e0ff */
[----:B------:R-:W-:-:S06]  /*bc40*/  IMAD.X R3, RZ, RZ, R24, P1 ;  /* 0x000000ffff037224 */ /* 0x000fcc00008e0618 */
[----:B------:R-:W-:Y:S01]  /*bc50*/  @!PT LDS RZ, [RZ] ;  /* 0x00000000fffff984 */ /* 0x000fe20000000800 */
[----:B------:R-:W-:Y:S01]  /*bc60*/  @!PT LDS RZ, [RZ] ;  /* 0x00000000fffff984 */ /* 0x000fe20000000800 */
[----:B------:R-:W-:Y:S01]  /*bc70*/  @!PT LDS RZ, [RZ] ;  /* 0x00000000fffff984 */ /* 0x000fe20000000800 */
[----:B------:R0:W-:Y:S01]  /*bc80*/  LDGSTS.E.BYPASS.LTC128B.128 [R4+0x3c00], desc[UR50][R2.64], !P0 ;  /* 0x03c0000002047fae */ /* 0x0001e2000c101d72 */
[----:B------:R-:W-:Y:S01]  /*bc90*/  PLOP3.LUT P0, PT, PT, PT, PT, 0x80, 0x0 ;  /* 0x000000000000781c */ /* 0x000fe20003f0f070 */
[----:B------:R-:W-:-:S12]  /*bca0*/  NOP ;  /* 0x0000000000007918 */ /* 0x000fd80000000000 */
.L_x_13025:
        /* <DEDUP_REMOVED lines=11> */
.L_x_13026:
[----:B------:R-:W-:Y:S01]  /*bd60*/  VIADD R25, R25, 0x1 ;  /* 0x0000000119197836 */ /* 0x000fe20000000000 */
[----:B------:R0:W-:Y:S04]  /*bd70*/  SYNCS.ARRIVE.TRANS64.A1T0 RZ, [R0+URZ+0x16850], RZ ;  /* 0x016850ff00ff79a7 */ /* 0x0001e8000810003f */
[----:B------:R-:W-:-:S04]  /*bd80*/  ISETP.NE.AND P0, PT, R25, 0x2, PT ;  /* 0x000000021900780c */ /* 0x000fc80003f05270 */
[----:B0-----:R-:W-:Y:S02]  /*bd90*/  SEL R0, RZ, 0x1, P0 ;  /* 0x00000001ff007807 */ /* 0x001fe40000000000 */
[----:B------:R-:W-:Y:S02]  /*bda0*/  SEL R25, R25, RZ, P0 ;  /* 0x000000ff19197207 */ /* 0x000fe40000000000 */
[----:B------:R-:W-:-:S07]  /*bdb0*/  LOP3.LUT R27, R27, R0, RZ, 0x3c, !PT ;  /* 0x000000001b1b7212 */ /* 0x000fce00078e3cff */
.L_x_12985:
[----:B------:R-:W-:Y:S05]  /*bdc0*/  BSYNC B7 ;  /* 0x0000000000077941 */ /* 0x000fea0003800000 */
.L_x_12983:
[----:B------:R-:W2:Y:S02]  /*bdd0*/  LDL R0, [R1+0x8] ;  /* 0x0000080001007983 */ /* 0x000ea40000100800 */
[----:B--2---:R-:W-:-:S13]  /*bde0*/  LOP3.LUT P0, RZ, R0, 0x10, RZ, 0xc0, !PT ;  /* 0x0000001000ff7812 */ /* 0x004fda000780c0ff */
        /* <DEDUP_REMOVED lines=10> */
.L_x_13027:
[----:B------:R-:W0:Y:S01]  /*be90*/  S2R R0, SR_TID.X ;  /* 0x0000000000007919 */ /* 0x000e220000002100 */
[----:B------:R-:W-:Y:S01]  /*bea0*/  UMOV UR4, 0xffffffff ;  /* 0xffffffff00047882 */ /* 0x000fe20000000000 */
[----:B0-----:R-:W-:-:S04]  /*beb0*/  LOP3.LUT R8, R0, 0x1f, RZ, 0xc0, !PT ;  /* 0x0000001f00087812 */ /* 0x001fc800078ec0ff */
[----:B------:R-:W-:Y:S01]  /*bec0*/  ISETP.NE.AND P0, PT, R8, 0x1f, PT ;  /* 0x0000001f0800780c */ /* 0x000fe20003f05270 */
[----:B------:R-:W-:-:S12]  /*bed0*/  BRA.DIV UR4, `(.L_x_13029) ;  /* 0x0000004604847947 */ /* 0x000fd8000b800000 */
[----:B------:R-:W-:Y:S01]  /*bee0*/  IADD3 R5, R19, R8, RZ ;  /* 0x0000000813057210 */ /* 0x000fe20007ffe0ff */
        /* <DEDUP_REMOVED lines=30> */
.L_x_13169:
[----:B------:R-:W-:Y:S02]  /*c0d0*/  ULDC UR4, c[0x0][0xc38] ;  /* 0x00030e0000047ab9 */ /* 0x000fe40000000800 */
[----:B------:R-:W-:-:S05]  /*c0e0*/  MOV R7, UR4 ;  /* 0x0000000400077c02 */ /* 0x000fca0008000f00 */
[----:B-1----:R-:W-:-:S04]  /*c0f0*/  IMAD R14, R14, R7, RZ ;  /* 0x000000070e0e7224 */ /* 0x002fc800078e02ff */
[----:B------:R-:W-:-:S05]  /*c100*/  IMAD.IADD R9, R4, 0x1, R14 ;  /* 0x0000000104097824 */ /* 0x000fca00078e020e */
[----:B------:R-:W-:-:S13]  /*c110*/  ISETP.GT.AND P6, PT, R9, R0, PT ;  /* 0x000000000900720c */ /* 0x000fda0003fc4270 */
[----:B------:R-:W-:Y:S05]  /*c120*/  @P6 BRA `(.L_x_13030) ;  /* 0x00000000009c6947 */ /* 0x000fea0003800000 */
.L_x_13035:
        /* <DEDUP_REMOVED lines=14> */
.L_x_13033:
[----:B------:R-:W-:Y:S05]  /*c210*/  BSYNC B0 ;  /* 0x0000000000007941 */ /* 0x000fea0003800000 */
.L_x_13032:
[----:B------:R-:W-:-:S03]  /*c220*/  UMOV UR4, 0xffffffff ;  /* 0xffffffff00047882 */ /* 0x000fc60000000000 */
[----:B------:R-:W-:Y:S05]  /*c230*/  BRA.DIV UR4, `(.L_x_13034) ;  /* 0x0000004604d07947 */ /* 0x000fea000b800000 */
[----:B-----5:R-:W1:Y:S02]  /*c240*/  SHFL.UP PT, R14, R5, 0x1, RZ ;  /* 0x04200000050e7989 */ /* 0x020e6400000e00ff */
        /* <DEDUP_REMOVED lines=15> */
.L_x_13177:
[----:B------:R-:W-:Y:S02]  /*c340*/  ULDC UR4, c[0x0][0xc38] ;  /* 0x00030e0000047ab9 */ /* 0x000fe40000000800 */
[----:B------:R-:W-:-:S04]  /*c350*/  IMAD.U32 R7, RZ, RZ, UR4 ;  /* 0x00000004ff077e24 */ /* 0x000fc8000f8e00ff */
[----:B-1----:R-:W-:-:S04]  /*c360*/  IMAD R14, R14, R7, RZ ;  /* 0x000000070e0e7224 */ /* 0x002fc800078e02ff */
[----:B------:R-:W-:-:S05]  /*c370*/  IMAD.IADD R9, R14, 0x1, R9 ;  /* 0x000000010e097824 */ /* 0x000fca00078e0209 */
[----:B------:R-:W-:-:S13]  /*c380*/  ISETP.GT.AND P6, PT, R9, R0, PT ;  /* 0x000000000900720c */ /* 0x000fda0003fc4270 */
[----:B------:R-:W-:Y:S05]  /*c390*/  @!P6 BRA `(.L_x_13035) ;  /* 0xfffffffc0064e947 */ /* 0x000fea000383ffff */
.L_x_13030:
        /* <DEDUP_REMOVED lines=8> */
.L_x_13181:
[----:B------:R-:W-:Y:S01]  /*c420*/  ISETP.NE.AND P0, PT, R3, RZ, PT ;  /* 0x000000ff0300720c */ /* 0x000fe20003f05270 */
[----:B------:R-:W-:-:S12]  /*c430*/  IMAD.MOV.U32 R14, RZ, RZ, RZ ;  /* 0x000000ffff0e7224 */ /* 0x000fd800078e00ff */
[----:B------:R-:W-:Y:S05]  /*c440*/  @!P0 BRA `(.L_x_13037) ;  /* 0x0000000000108947 */ /* 0x000fea0003800000 */
[----:B------:R-:W-:Y:S01]  /*c450*/  UMOV UR4, 0xffffffff ;  /* 0xffffffff00047882 */ /* 0x000fe20000000000 */
[----:B------:R-:W-:Y:S02]  /*c460*/  VIADD R12, R4, 0xffffffff ;  /* 0xffffffff040c7836 */ /* 0x000fe40000000000 */
[----:B------:R-:W-:Y:S05]  /*c470*/  BRA.DIV UR4, `(.L_x_13038) ;  /* 0x0000004a04447947 */ /* 0x000fea000b800000 */
[----:B------:R3:W4:Y:S02]  /*c480*/  SHFL.IDX PT, R14, R2, R12, 0x1f ;  /* 0x00001f0c020e7589 */ /* 0x00072400000e0000 */
.L_x_13037:
[----:B--2---:R-:W-:Y:S01]  /*c490*/  IABS R6, R5 ;  /* 0x0000000500067213 */ /* 0x004fe20000000000 */
[----:B----4-:R-:W-:Y:S02]  /*c4a0*/  IMAD R16, R14, R7, R16 ;  /* 0x000000070e107224 */ /* 0x010fe400078e0210 */
[----:B------:R-:W-:Y:S01]  /*c4b0*/  IMAD.IADD R19, R4, 0x1, R19 ;  /* 0x0000000104137824 */ /* 0x000fe200078e0213 */
[----:B------:R-:W2:Y:S01]  /*c4c0*/  I2F.RP R8, R6 ;  /* 0x0000000600087306 */ /* 0x000ea20000209400 */
[----:B------:R-:W-:-:S07]  /*c4d0*/  IMAD.IADD R0, R0, 0x1, -R16 ;  /* 0x0000000100007824 */ /* 0x000fce00078e0a10 */
[----:B--2---:R-:W0:Y:S02]  /*c4e0*/  MUFU.RCP R8, R8 ;  /* 0x0000000800087308 */ /* 0x004e240000001000 */
[----:B0--3--:R-:W-:-:S06]  /*c4f0*/  VIADD R2, R8, 0xffffffe ;  /* 0x0ffffffe08027836 */ /* 0x009fcc0000000000 */
[----:B------:R0:W2:Y:S02]  /*c500*/  F2I.FTZ.U32.TRUNC.NTZ R3, R2 ;  /* 0x0000000200037305 */ /* 0x0000a4000021f000 */
[----:B0-----:R-:W-:Y:S01]  /*c510*/  IMAD.MOV.U32 R2, RZ, RZ, RZ ;  /* 0x000000ffff027224 */ /* 0x001fe200078e00ff */
[----:B--2---:R-:W-:-:S05]  /*c520*/  IADD3 R7, RZ, -R3, RZ ;  /* 0x80000003ff077210 */ /* 0x004fca0007ffe0ff */
[----:B------:R-:W-:-:S04]  /*c530*/  IMAD R7, R7, R6, RZ ;  /* 0x0000000607077224 */ /* 0x000fc800078e02ff */
[----:B------:R-:W-:Y:S01]  /*c540*/  IMAD.HI.U32 R3, R3, R7, R2 ;  /* 0x0000000703037227 */ /* 0x000fe200078e0002 */
        /* <DEDUP_REMOVED lines=14> */
[----:B------:R-:W-:-:S04]  /*c630*/  @!P1 LOP3.LUT R3, RZ, R5, RZ, 0x33, !PT ;  /* 0x00000005ff039212 */ /* 0x000fc800078e33ff */
[----:B------:R-:W-:Y:S01]  /*c640*/  IADD3 R17, -R3, RZ, RZ ;  /* 0x000000ff03117210 */ /* 0x000fe20007ffe1ff */
[----:B------:R-:W-:-:S04]  /*c650*/  IMAD.MOV.U32 R18, RZ, RZ, R3 ;  /* 0x000000ffff127224 */ /* 0x000fc800078e0003 */
[----:B------:R-:W-:Y:S01]  /*c660*/  IMAD R17, R5, R17, R0 ;  /* 0x0000001105117224 */ /* 0x000fe200078e0200 */
[----:B------:R-:W-:Y:S06]  /*c670*/  BRA `(.L_x_13039) ;  /* 0x00000000001c7947 */ /* 0x000fec0003800000 */
.L_x_13031:
[----:B------:R-:W-:Y:S01]  /*c680*/  UMOV UR4, URZ ;  /* 0x0000003f00047c82 */ /* 0x000fe20008000000 */
[----:B------:R-:W-:Y:S01]  /*c690*/  UMOV UR5, URZ ;  /* 0x0000003f00057c82 */ /* 0x000fe20008000000 */
[----:B------:R-:W-:Y:S01]  /*c6a0*/  ULDC UR6, c[0x0][0xc3c] ;  /* 0x00030f0000067ab9 */ /* 0x000fe20000000800 */
[----:B------:R-:W-:Y:S02]  /*c6b0*/  IMAD.MOV.U32 R16, RZ, RZ, R0 ;  /* 0x000000ffff107224 */ /* 0x000fe400078e0000 */
[----:B------:R-:W-:Y:S02]  /*c6c0*/  IMAD.U32 R17, RZ, RZ, UR4 ;  /* 0x00000004ff117e24 */ /* 0x000fe4000f8e00ff */
[----:B------:R-:W-:Y:S02]  /*c6d0*/  IMAD.U32 R18, RZ, RZ, UR5 ;  /* 0x00000005ff127e24 */ /* 0x000fe4000f8e00ff */
[----:B------:R-:W-:-:S07]  /*c6e0*/  IMAD.U32 R19, RZ, RZ, UR6 ;  /* 0x00000006ff137e24 */ /* 0x000fce000f8e00ff */
.L_x_13039:
        /* <DEDUP_REMOVED lines=10> */
.L_x_13028:
[----:B------:R-:W-:Y:S02]  /*c790*/  ULDC UR4, c[0x0][0xc3c] ;  /* 0x00030f0000047ab9 */ /* 0x000fe40000000800 */
[----:B---3--:R-:W-:-:S13]  /*c7a0*/  ISETP.GE.AND P0, PT, R19, UR4, PT ;  /* 0x0000000413007c0c */ /* 0x008fda000bf06270 */
[----:B------:R-:W-:Y:S05]  /*c7b0*/  @!P0 BRA `(.L_x_13040) ;  /* 0xffffffb400d08947 */ /* 0x000fea000383ffff */
[----:B------:R-:W-:Y:S05]  /*c7c0*/  BSYNC B8 ;  /* 0x0000000000087941 */ /* 0x000fea0003800000 */
.L_x_12979:
[----:B0-----:R-:W3:Y:S01]  /*c7d0*/  LDL.LU R0, [R1+0x38] ;  /* 0x0000380001007983 */ /* 0x001ee20000300800 */
[----:B------:R-:W-:Y:S01]  /*c7e0*/  BSSY B0, `(.L_x_13041) ;  /* 0x000000b000007945 */ /* 0x000fe20003800000 */
[----:B------:R-:W0:Y:S01]  /*c7f0*/  S2R R5, SR_CgaCtaId ;  /* 0x0000000000057919 */ /* 0x000e220000008800 */
[----:B---3--:R-:W-:-:S05]  /*c800*/  VIADD R0, R0, 0x1 ;  /* 0x0000000100007836 */ /* 0x008fca0000000000 */
[----:B------:R-:W-:-:S04]  /*c810*/  LEA.HI R2, R0, R0, RZ, 0x1 ;  /* 0x0000000000027211 */ /* 0x000fc800078f08ff */
[----:B------:R-:W-:Y:S02]  /*c820*/  LOP3.LUT R3, R2, 0xfffffffe, RZ, 0xc0, !PT ;  /* 0xfffffffe02037812 */ /* 0x000fe400078ec0ff */
[----:B------:R-:W-:Y:S02]  /*c830*/  MOV R2, 0x400 ;  /* 0x0000040000027802 */ /* 0x000fe40000000f00 */
[----:B------:R-:W-:Y:S02]  /*c840*/  IADD3 R0, R0, -R3, RZ ;  /* 0x8000000300007210 */ /* 0x000fe40007ffe0ff */
[----:B0-----:R-:W-:Y:S02]  /*c850*/  LEA R5, R5, R2, 0x18 ;  /* 0x0000000205057211 */ /* 0x001fe400078ec0ff */
[----:B------:R-:W-:-:S04]  /*c860*/  SHF.L.U32 R0, R0, 0x1f, RZ ;  /* 0x0000001f00007819 */ /* 0x000fc800000006ff */
[----:B------:R-:W0:Y:S02]  /*c870*/  SYNCS.PHASECHK.TRANS64.TRYWAIT P0, [R5+URZ+0x16820], R0 ;  /* 0x01682000050075a7 */ /* 0x000e24000800017f */
[----:B0-----:R-:W-:Y:S05]  /*c880*/  @!P0 BRA `(.L_x_13042) ;  /* 0x0000004400648947 */ /* 0x001fea0003800000 */
.L_x_13184:
[----:B------:R-:W-:Y:S05]  /*c890*/  BSYNC B0 ;  /* 0x0000000000007941 */ /* 0x000fea0003800000 */
.L_x_13041:
[----:B------:R-:W-:-:S03]  /*c8a0*/  UMOV UR4, 0xffffffff ;  /* 0xffffffff00047882 */ /* 0x000fc60000000000 */
[----:B------:R-:W-:Y:S05]  /*c8b0*/  BRA.DIV UR4, `(.L_x_13043) ;  /* 0x00000046046c7947 */ /* 0x000fea000b800000 */
[----:B0-----:R-:W0:Y:S02]  /*c8c0*/  S2R R0, SR_TID.X ;  /* 0x0000000000007919 */ /* 0x001e240000002100 */
[----:B0-----:R-:W-:-:S04]  /*c8d0*/  SHF.R.U32.HI R0, RZ, 0x5, R0 ;  /* 0x00000005ff007819 */ /* 0x001fc80000011600 */
[----:B------:R-:W-:-:S05]  /*c8e0*/  LOP3.LUT R0, R0, 0x3, RZ, 0xc0, !PT ;  /* 0x0000000300007812 */ /* 0x000fca00078ec0ff */
[----:B------:R0:W3:Y:S02]  /*c8f0*/  SHFL.IDX PT, R14, R0, RZ, 0x1f ;  /* 0x00001fff000e7589 */ /* 0x0000e400000e0000 */
.L_x_13187:
[----:B---3--:R-:W-:Y:S01]  /*c900*/  ISETP.NE.AND P0, PT, R14, RZ, PT ;  /* 0x000000ff0e00720c */ /* 0x008fe20003f05270 */
[----:B------:R-:W-:-:S12]  /*c910*/  BSSY B0, `(.L_x_13044) ;  /* 0x0000024000007945 */ /* 0x000fd80003800000 */
[----:B------:R-:W-:Y:S05]  /*c920*/  @P0 BRA `(.L_x_13045) ;  /* 0x0000000000880947 */ /* 0x000fea0003800000 */
[----:B------:R-:W-:-:S03]  /*c930*/  UMOV UR4, 0xffffffff ;  /* 0xffffffff00047882 */ /* 0x000fc60000000000 */
[----:B------:R-:W-:Y:S05]  /*c940*/  BRA.DIV UR4, `(.L_x_13046) ;  /* 0x00000046047c7947 */ /* 0x000fea000b800000 */
[----:B------:R-:W-:-:S13]  /*c950*/  ELECT P6, URZ, PT ;  /* 0x00000000003f782f */ /* 0x000fda00038c0000 */
.L_x_13190:
[----:B------:R-:W-:Y:S05]  /*c960*/  @!P6 BRA `(.L_x_13045) ;  /* 0x000000000078e947 */ /* 0x000fea0003800000 */
[----:B------:R-:W-:-:S06]  /*c970*/  ULOP3.LUT UR4, UR37, 0x2, URZ, 0xfc, !UPT ;  /* 0x0000000225047892 */ /* 0x000fcc000f8efc3f */
[----:B0-----:R-:W-:-:S05]  /*c980*/  IMAD.U32 R0, RZ, RZ, UR4 ;  /* 0x00000004ff007e24 */ /* 0x001fca000f8e00ff */
[----:B------:R-:W-:-:S13]  /*c990*/  ISETP.NE.AND P0, PT, R0, 0x3, PT ;  /* 0x000000030000780c */ /* 0x000fda0003f05270 */
[----:B------:R-:W-:Y:S05]  /*c9a0*/  @!P0 BRA `(.L_x_13047) ;  /* 0x0000000000048947 */ /* 0x000fea0003800000 */
[----:B------:R-:W-:Y:S01]  /*c9b0*/  BPT.TRAP 0x1 ;  /* 0x000000040000795c */ /* 0x000fe20000300000 */
.L_x_13047:
[----:B------:R-:W-:Y:S01]  /*c9c0*/  IMAD R3, R25, 0x8, R5 ;  /* 0x0000000819037824 */ /* 0x000fe200078e0205 */
[----:B------:R-:W-:Y:S01]  /*c9d0*/  SHF.L.U32 R2, R27, 0x1f, RZ ;  /* 0x0000001f1b027819 */ /* 0x000fe200000006ff */
[----:B------:R-:W-:-:S03]  /*c9e0*/  VIADD R25, R25, 0x1 ;  /* 0x0000000119197836 */ /* 0x000fc60000000000 */
[----:B------:R-:W0:Y:S02]  /*c9f0*/  SYNCS.PHASECHK.TRANS64.TRYWAIT P1, [R3+URZ+0x16840], R2 ;  /* 0x01684002030075a7 */ /* 0x000e24000802017f */
[----:B------:R-:W-:-:S04]  /*ca00*/  ISETP.NE.AND P2, PT, R25, 0x2, PT ;  /* 0x000000021900780c */ /* 0x000fc80003f45270 */
[----:B------:R-:W-:Y:S01]  /*ca10*/  SEL R0, RZ, 0x1, P2 ;  /* 0x00000001ff007807 */ /* 0x000fe20001000000 */
[----:B0-----:R-:W-:Y:S08]  /*ca20*/  @!P1 BRA `(.L_x_13048) ;  /* 0x0000004400649947 */ /* 0x001ff00003800000 */
.L_x_13191:
[----:B------:R-:W-:Y:S02]  /*ca30*/  SEL R25, R25, RZ, P2 ;  /* 0x000000ff19197207 */ /* 0x000fe40001000000 */
[----:B------:R-:W-:Y:S01]  /*ca40*/  LOP3.LUT R0, R27, R0, RZ, 0x3c, !PT ;  /* 0x000000001b007212 */ /* 0x000fe200078e3cff */
[----:B------:R-:W-:Y:S06]  /*ca50*/  @!P0 BRA `(.L_x_13049) ;  /* 0x0000000000048947 */ /* 0x000fec0003800000 */
[----:B------:R-:W-:Y:S01]  /*ca60*/  BPT.TRAP 0x1 ;  /* 0x000000040000795c */ /* 0x000fe20000300000 */
.L_x_13049:
[----:B------:R-:W-:Y:S01]  /*ca70*/  IMAD R25, R25, 0x8, R5 ;  /* 0x0000000819197824 */ /* 0x000fe200078e0205 */
[----:B------:R-:W-:-:S04]  /*ca80*/  SHF.L.U32 R0, R0, 0x1f, RZ ;  /* 0x0000001f00007819 */ /* 0x000fc800000006ff */
[----:B------:R-:W3:Y:S02]  /*ca90*/  SYNCS.PHASECHK.TRANS64.TRYWAIT P1, [R25+URZ+0x16840], R0 ;  /* 0x01684000190075a7 */ /* 0x000ee4000802017f */
[----:B---3--:R-:W-:Y:S05]  /*caa0*/  @!P1 BRA `(.L_x_13050) ;  /* 0x0000004400589947 */ /* 0x008fea0003800000 */
.L_x_13192:
[----:B------:R-:W-:Y:S05]  /*cab0*/  @!P0 BRA `(.L_x_13051) ;  /* 0x0000000000048947 */ /* 0x000fea0003800000 */
[----:B------:R-:W-:Y:S01]  /*cac0*/  BPT.TRAP 0x1 ;  /* 0x000000040000795c */ /* 0x000fe20000300000 */
.L_x_13051:
[----:B------:R-:W4:Y:S02]  /*cad0*/  SYNCS.PHASECHK.TRANS64.TRYWAIT P1, [R3+URZ+0x16860], R2 ;  /* 0x01686002030075a7 */ /* 0x000f24000802017f */
[----:B----4-:R-:W-:Y:S05]  /*cae0*/  @!P1 BRA `(.L_x_13052) ;  /* 0x00000044005c9947 */ /* 0x010fea0003800000 */
.L_x_13193:
[----:B------:R-:W-:Y:S05]  /*caf0*/  @!P0 BRA `(.L_x_13053) ;  /* 0x0000000000048947 */ /* 0x000fea0003800000 */
[----:B------:R-:W-:Y:S01]  /*cb00*/  BPT.TRAP 0x1 ;  /* 0x000000040000795c */ /* 0x000fe20000300000 */
.L_x_13053:
[----:B------:R0:W0:Y:S02]  /*cb10*/  SYNCS.PHASECHK.TRANS64.TRYWAIT P0, [R25+URZ+0x16860], R0 ;  /* 0x01686000190075a7 */ /* 0x000024000800017f */
[----:B0-----:R-:W-:Y:S05]  /*cb20*/  @!P0 NANOSLEEP.SYNCS 0x989680 ;  /* 0x009896800000895d */ /* 0x001fea0003900000 */
[----:B------:R-:W0:Y:S02]  /*cb30*/  @!P0 SYNCS.PHASECHK.TRANS64 P0, [R25+URZ+0x16860], R0 ;  /* 0x01686000190085a7 */ /* 0x000e24000800007f */
[----:B0-----:R-:W-:Y:S05]  /*cb40*/  @!P0 BRA `(.L_x_13053) ;  /* 0xfffffffc00f08947 */ /* 0x001fea000383ffff */
.L_x_13045:
[----:B------:R-:W-:Y:S05]  /*cb50*/  BSYNC B0 ;  /* 0x0000000000007941 */ /* 0x000fea0003800000 */
.L_x_13044:
[----:B------:R-:W-:Y:S05]  /*cb60*/  EXIT ;  /* 0x000000000000794d */ /* 0x000fea0003800000 */
.L_x_12939:
[----:B0-----:R-:W-:-:S04]  /*cb70*/  IMAD.U32 R3, RZ, RZ, UR49 ;  /* 0x00000031ff037e24 */ /* 0x001fc8000f8e00ff */
[----:B------:R0:W1:Y:S03]  /*cb80*/  SYNCS.PHASECHK.TRANS64.TRYWAIT P1, [R3+URZ+0x16800], R0 ;  /* 0x01680000030075a7 */ /* 0x000066000802017f */
[----:B-1----:R-:W-:Y:S05]  /*cb90*/  @!P1 NANOSLEEP.SYNCS 0x989680 ;  /* 0x009896800000995d */ /* 0x002fea0003900000 */
[----:B------:R-:W1:Y:S02]  /*cba0*/  @!P1 SYNCS.PHASECHK.TRANS64 P1, [R3+URZ+0x16800], R0 ;  /* 0x01680000030095a7 */ /* 0x000e64000802007f */
[----:B-1----:R-:W-:Y:S05]  /*cbb0*/  @!P1 BRA `(.L_x_12939) ;  /* 0xfffffffc00ec9947 */ /* 0x002fea000383ffff */
[----:B------:R-:W-:Y:S05]  /*cbc0*/  BRA `(.L_x_13054) ;  /* 0xffffff4800307947 */ /* 0x000fea000383ffff */
.L_x_12943:
[----:B-1----:R1:W2:Y:S02]  /*cbd0*/  SYNCS.PHASECHK.TRANS64.TRYWAIT P1, [R4+URZ+0x16830], R3 ;  /* 0x01683003040075a7 */ /* 0x0022a4000802017f */
[----:B--2---:R-:W-:Y:S05]  /*cbe0*/  @!P1 NANOSLEEP.SYNCS 0x989680 ;  /* 0x009896800000995d */ /* 0x004fea0003900000 */
[----:B------:R-:W2:Y:S02]  /*cbf0*/  @!P1 SYNCS.PHASECHK.TRANS64 P1, [R4+URZ+0x16830], R3 ;  /* 0x01683003040095a7 */ /* 0x000ea4000802007f */
[----:B--2---:R-:W-:Y:S05]  /*cc00*/  @!P1 BRA `(.L_x_12943) ;  /* 0xfffffffc00f09947 */ /* 0x004fea000383ffff */
[----:B------:R-:W-:Y:S05]  /*cc10*/  BRA `(.L_x_12942) ;  /* 0xffffff4800507947 */ /* 0x000fea000383ffff */
.L_x_12949:
[----:B-1----:R-:W-:-:S04]  /*cc20*/  IMAD.U32 R3, RZ, RZ, UR6 ;  /* 0x00000006ff037e24 */ /* 0x002fc8000f8e00ff */
[----:B------:R1:W2:Y:S03]  /*cc30*/  SYNCS.PHASECHK.TRANS64.TRYWAIT P1, [R3+URZ+0x16830], R0 ;  /* 0x01683000030075a7 */ /* 0x0002a6000802017f */
[----:B--2---:R-:W-:Y:S05]  /*cc40*/  @!P1 NANOSLEEP.SYNCS 0x989680 ;  /* 0x009896800000995d */ /* 0x004fea0003900000 */
[----:B------:R-:W2:Y:S02]  /*cc50*/  @!P1 SYNCS.PHASECHK.TRANS64 P1, [R3+URZ+0x16830], R0 ;  /* 0x01683000030095a7 */ /* 0x000ea4000802007f */
[----:B--2---:R-:W-:Y:S05]  /*cc60*/  @!P1 BRA `(.L_x_12949) ;  /* 0xfffffffc00ec9947 */ /* 0x004fea000383ffff */
[----:B------:R-:W-:Y:S05]  /*cc70*/  BRA `(.L_x_12946) ;  /* 0xffffff6800787947 */ /* 0x000fea000383ffff */
.L_x_12953:
[----:B-1----:R-:W-:-:S04]  /*cc80*/  MOV R3, UR6 ;  /* 0x0000000600037c02 */ /* 0x002fc80008000f00 */
[----:B------:R1:W2:Y:S03]  /*cc90*/  SYNCS.PHASECHK.TRANS64.TRYWAIT P1, [R3+URZ+0x16850], R0 ;  /* 0x01685000030075a7 */ /* 0x0002a6000802017f */
[----:B--2---:R-:W-:Y:S05]  /*cca0*/  @!P1 NANOSLEEP.SYNCS 0x989680 ;  /* 0x009896800000995d */ /* 0x004fea0003900000 */
[----:B------:R-:W2:Y:S02]  /*ccb0*/  @!P1 SYNCS.PHASECHK.TRANS64 P1, [R3+URZ+0x16850], R0 ;  /* 0x01685000030095a7 */ /* 0x000ea4000802007f */
[----:B--2---:R-:W-:Y:S05]  /*ccc0*/  @!P1 BRA `(.L_x_12953) ;  /* 0xfffffffc00ec9947 */ /* 0x004fea000383ffff */
[----:B------:R-:W-:Y:S05]  /*ccd0*/  BRA `(.L_x_12950) ;  /* 0xffffff6c00007947 */ /* 0x000fea000383ffff */
.L_x_12960:
[----:B-1----:R-:W-:-:S04]  /*cce0*/  IMAD.U32 R11, RZ, RZ, UR5 ;  /* 0x00000005ff0b7e24 */ /* 0x002fc8000f8e00ff */
[----:B------:R1:W2:Y:S03]  /*ccf0*/  SYNCS.PHASECHK.TRANS64.TRYWAIT P1, [R11+URZ+0x16850], R4 ;  /* 0x016850040b0075a7 */ /* 0x0002a6000802017f */
[----:B--2---:R-:W-:Y:S05]  /*cd00*/  @!P1 NANOSLEEP.SYNCS 0x989680 ;  /* 0x009896800000995d */ /* 0x004fea0003900000 */
[----:B------:R-:W2:Y:S02]  /*cd10*/  @!P1 SYNCS.PHASECHK.TRANS64 P1, [R11+URZ+0x16850], R4 ;  /* 0x016850040b0095a7 */ /* 0x000ea4000802007f */
[----:B--2---:R-:W-:Y:S05]  /*cd20*/  @!P1 BRA `(.L_x_12960) ;  /* 0xfffffffc00ec9947 */ /* 0x004fea000383ffff */
[----:B------:R-:W-:Y:S05]  /*cd30*/  BRA `(.L_x_12959) ;  /* 0xffffff8400887947 */ /* 0x000fea000383ffff */
.L_x_12991:
[----:B0-----:R-:W0:Y:S01]  /*cd40*/  S2R R20, SR_TID.X ;  /* 0x0000000000147919 */ /* 0x001e220000002100 */
        /* <DEDUP_REMOVED lines=10> */
.L_x_13056:
[----:B------:R-:W-:Y:S05]  /*cdf0*/  BSYNC B0 ;  /* 0x0000000000007941 */ /* 0x000fea0003800000 */
.L_x_13055:
[----:B------:R-:W-:Y:S05]  /*ce00*/  BRA `(.L_x_13057) ;  /* 0xffffffbc007c7947 */ /* 0x000fea000383ffff */
.L_x_12994:
[----:B0-----:R0:W2:Y:S02]  /*ce10*/  SYNCS.PHASECHK.TRANS64.TRYWAIT P0, [R3+URZ+0x16840], R4 ;  /* 0x01684004030075a7 */ /* 0x0010a4000800017f */
[----:B--2---:R-:W-:Y:S05]  /*ce20*/  @!P0 NANOSLEEP.SYNCS 0x989680 ;  /* 0x009896800000895d */ /* 0x004fea0003900000 */
[----:B------:R-:W2:Y:S02]  /*ce30*/  @!P0 SYNCS.PHASECHK.TRANS64 P0, [R3+URZ+0x16840], R4 ;  /* 0x01684004030085a7 */ /* 0x000ea4000800007f */
[----:B--2---:R-:W-:Y:S05]  /*ce40*/  @!P0 BRA `(.L_x_12994) ;  /* 0xfffffffc00f08947 */ /* 0x004fea000383ffff */
[----:B------:R-:W-:Y:S05]  /*ce50*/  BRA `(.L_x_13058) ;  /* 0xffffffbc00dc7947 */ /* 0x000fea000383ffff */
.L_x_12995:
        /* <DEDUP_REMOVED lines=8> */
.L_x_13060:
[----:B------:R-:W-:Y:S05]  /*cee0*/  BSYNC B0 ;  /* 0x0000000000007941 */ /* 0x000fea0003800000 */
.L_x_13059:
        /* <DEDUP_REMOVED lines=9> */
.L_x_13061:
[----:B------:R-:W-:Y:S02]  /*cf80*/  IMAD.MOV.U32 R13, RZ, RZ, R2 ;  /* 0x000000ffff0d7224 */ /* 0x000fe400078e0002 */
[----:B------:R-:W-:Y:S02]  /*cf90*/  IMAD.MOV.U32 R12, RZ, RZ, 0x1 ;  /* 0x00000001ff0c7424 */ /* 0x000fe400078e00ff */
[----:B------:R-:W-:-:S07]  /*cfa0*/  IMAD.MOV.U32 R7, RZ, RZ, R14 ;  /* 0x000000ffff077224 */ /* 0x000fce00078e000e */
[----:B------:R-:W-:Y:S05]  /*cfb0*/  WARPSYNC.COLLECTIVE R15, `(.L_x_13062) ;  /* 0x000000000f087348 */ /* 0x000fea0003c00000 */
[----:B------:R0:W1:Y:S02]  /*cfc0*/  SHFL.IDX P6, R14, R13, R12, R11 ;  /* 0x0000000c0d0e7389 */ /* 0x00006400000c000b */
[----:B01----:R-:W-:Y:S01]  /*cfd0*/  ENDCOLLECTIVE ;  /* 0x000000000000791b */ /* 0x003fe20003800000 */
.L_x_13062:
[----:B------:R-:W-:-:S05]  /*cfe0*/  @P0 LEA R7, P1, R28, R7, 0x1 ;  /* 0x000000071c070211 */ /* 0x000fca00078208ff */
[----:B------:R-:W-:Y:S01]  /*cff0*/  @P0 IMAD.X R6, RZ, RZ, R6, P1 ;  /* 0x000000ffff060224 */ /* 0x000fe200008e0606 */
[----:B------:R-:W-:-:S04]  /*d000*/  ISETP.GE.AND P1, PT, R4, 0x11, PT ;  /* 0x000000110400780c */ /* 0x000fc80003f26270 */
[----:B------:R-:W-:Y:S02]  /*d010*/  @P0 LOP3.LUT R7, R7, R6, RZ, 0x3c, !PT ;  /* 0x0000000607070212 */ /* 0x000fe400078e3cff */
[----:B------:R-:W-:Y:S02]  /*d020*/  MOV R13, R0 ;  /* 0x00000000000d7202 */ /* 0x000fe40000000f00 */
[----:B------:R-:W-:-:S04]  /*d030*/  @P0 LOP3.LUT R6, R7, R6, RZ, 0x3c, !PT ;  /* 0x0000000607060212 */ /* 0x000fc800078e3cff */
[----:B------:R-:W-:-:S05]  /*d040*/  @P0 LOP3.LUT R7, R7, R6, RZ, 0x3c, !PT ;  /* 0x0000000607070212 */ /* 0x000fca00078e3cff */
[----:B------:R-:W-:Y:S01]  /*d050*/  @!PT LDS RZ, [RZ] ;  /* 0x00000000fffff984 */ /* 0x000fe20000000800 */
[----:B------:R-:W-:Y:S01]  /*d060*/  @!PT LDS RZ, [RZ] ;  /* 0x00000000fffff984 */ /* 0x000fe20000000800 */
[----:B------:R-:W-:Y:S01]  /*d070*/  @!PT LDS RZ, [RZ] ;  /* 0x00000000fffff984 */ /* 0x000fe20000000800 */
[----:B------:R0:W-:Y:S02]  /*d080*/  @P0 LDGSTS.E.BYPASS.LTC128B.128 [R8+0xe400], desc[UR50][R6.64], !P2 ;  /* 0x0e40000006080fae */ /* 0x0001e4000d101d72 */
[----:B0-----:R-:W-:-:S07]  /*d090*/  IMAD.MOV.U32 R6, RZ, RZ, R14 ;  /* 0x000000ffff067224 */ /* 0x001fce00078e000e */
[----:B------:R-:W-:Y:S05]  /*d0a0*/  WARPSYNC.COLLECTIVE R15, `(.L_x_13063) ;  /* 0x000000000f087348 */ /* 0x000fea0003c00000 */
[----:B------:R0:W1:Y:S02]  /*d0b0*/  SHFL.IDX P6, R14, R13, R12, R11 ;  /* 0x0000000c0d0e7389 */ /* 0x00006400000c000b */
[----:B01----:R-:W-:Y:S01]  /*d0c0*/  ENDCOLLECTIVE ;  /* 0x000000000000791b */ /* 0x003fe20003800000 */
.L_x_13063:
[----:B------:R-:W-:Y:S02]  /*d0d0*/  @P1 IMAD R8, R5, 0x2, R22 ;  /* 0x0000000205081824 */ /* 0x000fe400078e0216 */
[----:B------:R-:W-:Y:S02]  /*d0e0*/  IMAD.MOV.U32 R13, RZ, RZ, R2 ;  /* 0x000000ffff0d7224 */ /* 0x000fe400078e0002 */
[----:B------:R-:W-:Y:S02]  /*d0f0*/  IMAD.MOV.U32 R12, RZ, RZ, 0x2 ;  /* 0x00000002ff0c7424 */ /* 0x000fe400078e00ff */
[----:B------:R-:W-:-:S07]  /*d100*/  IMAD.MOV.U32 R7, RZ, RZ, R14 ;  /* 0x000000ffff077224 */ /* 0x000fce00078e000e */
[----:B------:R-:W-:Y:S05]  /*d110*/  WARPSYNC.COLLECTIVE R15, `(.L_x_13064) ;  /* 0x000000000f087348 */ /* 0x000fea0003c00000 */
[----:B------:R0:W1:Y:S02]  /*d120*/  SHFL.IDX P6, R14, R13, R12, R11 ;  /* 0x0000000c0d0e7389 */ /* 0x00006400000c000b */
[----:B01----:R-:W-:Y:S01]  /*d130*/  ENDCOLLECTIVE ;  /* 0x000000000000791b */ /* 0x003fe20003800000 */
.L_x_13064:
        /* <DEDUP_REMOVED lines=15> */
.L_x_13065:
[----:B------:R-:W-:Y:S02]  /*d230*/  @P1 IMAD R8, R5, 0x2, R22 ;  /* 0x0000000205081824 */ /* 0x000fe400078e0216 */
[----:B------:R-:W-:Y:S02]  /*d240*/  IMAD.MOV.U32 R13, RZ, RZ, R2 ;  /* 0x000000ffff0d7224 */ /* 0x000fe400078e0002 */
[----:B------:R-:W-:Y:S02]  /*d250*/  IMAD.MOV.U32 R12, RZ, RZ, 0x3 ;  /* 0x00000003ff0c7424 */ /* 0x000fe400078e00ff */
[----:B------:R-:W-:-:S07]  /*d260*/  IMAD.MOV.U32 R7, RZ, RZ, R14 ;  /* 0x000000ffff077224 */ /* 0x000fce00078e000e */
[----:B------:R-:W-:Y:S05]  /*d270*/  WARPSYNC.COLLECTIVE R15, `(.L_x_13066) ;  /* 0x000000000f087348 */ /* 0x000fea0003c00000 */
[----:B------:R0:W1:Y:S02]  /*d280*/  SHFL.IDX P6, R14, R13, R12, R11 ;  /* 0x0000000c0d0e7389 */ /* 0x00006400000c000b */
[----:B01----:R-:W-:Y:S01]  /*d290*/  ENDCOLLECTIVE ;  /* 0x000000000000791b */ /* 0x003fe20003800000 */
.L_x_13066:
        /* <DEDUP_REMOVED lines=15> */
.L_x_13067:
[----:B------:R-:W-:Y:S02]  /*d390*/  @P1 IMAD R8, R5, 0x2, R22 ;  /* 0x0000000205081824 */ /* 0x000fe400078e0216 */
[----:B------:R-:W-:Y:S02]  /*d3a0*/  IMAD.MOV.U32 R13, RZ, RZ, R2 ;  /* 0x000000ffff0d7224 */ /* 0x000fe400078e0002 */
[----:B------:R-:W-:Y:S02]  /*d3b0*/  IMAD.MOV.U32 R12, RZ, RZ, 0x4 ;  /* 0x00000004ff0c7424 */ /* 0x000fe400078e00ff */
[----:B------:R-:W-:-:S07]  /*d3c0*/  IMAD.MOV.U32 R7, RZ, RZ, R14 ;  /* 0x000000ffff077224 */ /* 0x000fce00078e000e */
[----:B------:R-:W-:Y:S05]  /*d3d0*/  WARPSYNC.COLLECTIVE R15, `(.L_x_13068) ;  /* 0x000000000f087348 */ /* 0x000fea0003c00000 */
[----:B------:R0:W1:Y:S02]  /*d3e0*/  SHFL.IDX P6, R14, R13, R12, R11 ;  /* 0x0000000c0d0e7389 */ /* 0x00006400000c000b */
[----:B01----:R-:W-:Y:S01]  /*d3f0*/  ENDCOLLECTIVE ;  /* 0x000000000000791b */ /* 0x003fe20003800000 */
.L_x_13068:
        /* <DEDUP_REMOVED lines=15> */
.L_x_13069:
[----:B------:R-:W-:Y:S02]  /*d4f0*/  @P1 IMAD R8, R5, 0x2, R22 ;  /* 0x0000000205081824 */ /* 0x000fe400078e0216 */
[----:B------:R-:W-:Y:S02]  /*d500*/  IMAD.MOV.U32 R13, RZ, RZ, R2 ;  /* 0x000000ffff0d7224 */ /* 0x000fe400078e0002 */
[----:B------:R-:W-:Y:S02]  /*d510*/  IMAD.MOV.U32 R12, RZ, RZ, 0x5 ;  /* 0x00000005ff0c7424 */ /* 0x000fe400078e00ff */
[----:B------:R-:W-:-:S07]  /*d520*/  IMAD.MOV.U32 R7, RZ, RZ, R14 ;  /* 0x000000ffff077224 */ /* 0x000fce00078e000e */
[----:B------:R-:W-:Y:S05]  /*d530*/  WARPSYNC.COLLECTIVE R15, `(.L_x_13070) ;  /* 0x000000000f087348 */ /* 0x000fea0003c00000 */
[----:B------:R0:W1:Y:S02]  /*d540*/  SHFL.IDX P6, R14, R13, R12, R11 ;  /* 0x0000000c0d0e7389 */ /* 0x00006400000c000b */
[----:B01----:R-:W-:Y:S01]  /*d550*/  ENDCOLLECTIVE ;  /* 0x000000000000791b */ /* 0x003fe20003800000 */
.L_x_13070:
        /* <DEDUP_REMOVED lines=15> */
.L_x_13071:
[----:B------:R-:W-:Y:S02]  /*d650*/  @P1 IMAD R8, R5, 0x2, R22 ;  /* 0x0000000205081824 */ /* 0x000fe400078e0216 */
[----:B------:R-:W-:Y:S02]  /*d660*/  IMAD.MOV.U32 R13, RZ, RZ, R2 ;  /* 0x000000ffff0d7224 */ /* 0x000fe400078e0002 */
[----:B------:R-:W-:Y:S02]  /*d670*/  IMAD.MOV.U32 R12, RZ, RZ, 0x6 ;  /* 0x00000006ff0c7424 */ /* 0x000fe400078e00ff */
[----:B------:R-:W-:-:S07]  /*d680*/  IMAD.MOV.U32 R7, RZ, RZ, R14 ;  /* 0x000000ffff077224 */ /* 0x000fce00078e000e */
[----:B------:R-:W-:Y:S05]  /*d690*/  WARPSYNC.COLLECTIVE R15, `(.L_x_13072) ;  /* 0x000000000f087348 */ /* 0x000fea0003c00000 */
[----:B------:R0:W1:Y:S02]  /*d6a0*/  SHFL.IDX P6, R14, R13, R12, R11 ;  /* 0x0000000c0d0e7389 */ /* 0x00006400000c000b */
[----:B01----:R-:W-:Y:S01]  /*d6b0*/  ENDCOLLECTIVE ;  /* 0x000000000000791b */ /* 0x003fe20003800000 */
.L_x_13072:
        /* <DEDUP_REMOVED lines=15> */
.L_x_13073:
[----:B------:R-:W-:Y:S02]  /*d7b0*/  @P1 IMAD R8, R5, 0x2, R22 ;  /* 0x0000000205081824 */ /* 0x000fe400078e0216 */
[----:B------:R-:W-:Y:S02]  /*d7c0*/  IMAD.MOV.U32 R13, RZ, RZ, R2 ;  /* 0x000000ffff0d7224 */ /* 0x000fe400078e0002 */
[----:B------:R-:W-:Y:S02]  /*d7d0*/  IMAD.MOV.U32 R12, RZ, RZ, 0x7 ;  /* 0x00000007ff0c7424 */ /* 0x000fe400078e00ff */
[----:B------:R-:W-:-:S07]  /*d7e0*/  IMAD.MOV.U32 R7, RZ, RZ, R14 ;  /* 0x000000ffff077224 */ /* 0x000fce00078e000e */
[----:B------:R-:W-:Y:S05]  /*d7f0*/  WARPSYNC.COLLECTIVE R15, `(.L_x_13074) ;  /* 0x000000000f087348 */ /* 0x000fea0003c00000 */
[----:B------:R0:W1:Y:S02]  /*d800*/  SHFL.IDX P6, R14, R13, R12, R11 ;  /* 0x0000000c0d0e7389 */ /* 0x00006400000c000b */
[----:B01----:R-:W-:Y:S01]  /*d810*/  ENDCOLLECTIVE ;  /* 0x000000000000791b */ /* 0x003fe20003800000 */
.L_x_13074:
        /* <DEDUP_REMOVED lines=10> */
.L_x_13075:
[----:B------:R-:W-:Y:S01]  /*d8c0*/  @!PT LDS RZ, [RZ] ;  /* 0x00000000fffff984 */ /* 0x000fe20000000800 */
[----:B------:R-:W-:Y:S01]  /*d8d0*/  @!PT LDS RZ, [RZ] ;  /* 0x00000000fffff984 */ /* 0x000fe20000000800 */
[----:B------:R-:W-:Y:S01]  /*d8e0*/  @!PT LDS RZ, [RZ] ;  /* 0x00000000fffff984 */ /* 0x000fe20000000800 */
[----:B------:R0:W-:Y:S01]  /*d8f0*/  @P1 LDGSTS.E.BYPASS.LTC128B.128 [R8+0x11400], desc[UR50][R6.64], !P2 ;  /* 0x1140000006081fae */ /* 0x0001e2000d101d72 */
[----:B------:R-:W-:Y:S01]  /*d900*/  IMAD.MOV.U32 R0, RZ, RZ, R14 ;  /* 0x000000ffff007224 */ /* 0x000fe200078e000e */
[----:B------:R-:W-:Y:S06]  /*d910*/  BRA `(.L_x_13076) ;  /* 0xffffffb800f07947 */ /* 0x000fec000383ffff */
.L_x_13000:
        /* <DEDUP_REMOVED lines=9> */
.L_x_13077:
[C---:B------:R-:W-:Y:S01]  /*d9b0*/  VIADD R8, R17.reuse, 0x10 ;  /* 0x0000001011087836 */ /* 0x040fe20000000000 */
[----:B------:R-:W-:Y:S02]  /*d9c0*/  ISETP.GE.AND P2, PT, R17, R3, PT ;  /* 0x000000031100720c */ /* 0x000fe40003f46270 */
[----:B------:R-:W-:Y:S01]  /*d9d0*/  MOV R13, R0 ;  /* 0x00000000000d7202 */ /* 0x000fe20000000f00 */
[----:B------:R-:W-:-:S10]  /*d9e0*/  IMAD.MOV.U32 R6, RZ, RZ, R14 ;  /* 0x000000ffff067224 */ /* 0x000fd400078e000e */
[----:B------:R-:W-:Y:S05]  /*d9f0*/  WARPSYNC.COLLECTIVE R15, `(.L_x_13078) ;  /* 0x000000000f087348 */ /* 0x000fea0003c00000 */
[----:B------:R0:W1:Y:S02]  /*da00*/  SHFL.IDX P6, R14, R13, R12, R11 ;  /* 0x0000000c0d0e7389 */ /* 0x00006400000c000b */
[----:B01----:R-:W-:Y:S01]  /*da10*/  ENDCOLLECTIVE ;  /* 0x000000000000791b */ /* 0x003fe20003800000 */
.L_x_13078:
[----:B------:R-:W-:Y:S02]  /*da20*/  IMAD.MOV.U32 R13, RZ, RZ, R4 ;  /* 0x000000ffff0d7224 */ /* 0x000fe400078e0004 */
[----:B------:R-:W-:Y:S02]  /*da30*/  IMAD.MOV.U32 R12, RZ, RZ, 0x1 ;  /* 0x00000001ff0c7424 */ /* 0x000fe400078e00ff */
[----:B------:R-:W-:-:S07]  /*da40*/  IMAD.MOV.U32 R7, RZ, RZ, R14 ;  /* 0x000000ffff077224 */ /* 0x000fce00078e000e */
[----:B------:R-:W-:Y:S05]  /*da50*/  WARPSYNC.COLLECTIVE R15, `(.L_x_13079) ;  /* 0x000000000f087348 */ /* 0x000fea0003c00000 */
[----:B------:R0:W1:Y:S02]  /*da60*/  SHFL.IDX P6, R14, R13, R12, R11 ;  /* 0x0000000c0d0e7389 */ /* 0x00006400000c000b */
[----:B01----:R-:W-:Y:S01]  /*da70*/  ENDCOLLECTIVE ;  /* 0x000000000000791b */ /* 0x003fe20003800000 */
.L_x_13079:
[----:B------:R-:W-:-:S05]  /*da80*/  @!P2 LEA R7, P1, R28, R7, 0x1 ;  /* 0x000000071c07a211 */ /* 0x000fca00078208ff */
[----:B------:R-:W-:Y:S01]  /*da90*/  @!P2 IMAD.X R6, RZ, RZ, R6, P1 ;  /* 0x000000ffff06a224 */ /* 0x000fe200008e0606 */
[----:B------:R-:W-:-:S04]  /*daa0*/  ISETP.GE.AND P1, PT, R8, R3, PT ;  /* 0x000000030800720c */ /* 0x000fc80003f26270 */
[----:B------:R-:W-:Y:S02]  /*dab0*/  @!P2 LOP3.LUT R7, R7, R6, RZ, 0x3c, !PT ;  /* 0x000000060707a212 */ /* 0x000fe400078e3cff */
[----:B------:R-:W-:Y:S02]  /*dac0*/  MOV R13, R0 ;  /* 0x00000000000d7202 */ /* 0x000fe40000000f00 */
        /* <DEDUP_REMOVED lines=10> */
.L_x_13080:
[----:B------:R-:W-:Y:S02]  /*db70*/  IMAD.MOV.U32 R13, RZ, RZ, R4 ;  /* 0x000000ffff0d7224 */ /* 0x000fe400078e0004 */
[----:B------:R-:W-:Y:S02]  /*db80*/  IMAD.MOV.U32 R12, RZ, RZ, 0x2 ;  /* 0x00000002ff0c7424 */ /* 0x000fe400078e00ff */
[----:B------:R-:W-:-:S07]  /*db90*/  IMAD.MOV.U32 R7, RZ, RZ, R14 ;  /* 0x000000ffff077224 */ /* 0x000fce00078e000e */
[----:B------:R-:W-:Y:S05]  /*dba0*/  WARPSYNC.COLLECTIVE R15, `(.L_x_13081) ;  /* 0x000000000f087348 */ /* 0x000fea0003c00000 */
[----:B------:R0:W1:Y:S02]  /*dbb0*/  SHFL.IDX P6, R14, R13, R12, R11 ;  /* 0x0000000c0d0e7389 */ /* 0x00006400000c000b */
[----:B01----:R-:W-:Y:S01]  /*dbc0*/  ENDCOLLECTIVE ;  /* 0x000000000000791b */ /* 0x003fe20003800000 */
.L_x_13081:
        /* <DEDUP_REMOVED lines=10> */
[----:B0-----:R-:W-:-:S05]  /*dc70*/  VIADD R6, R17, 0x20 ;  /* 0x0000002011067836 */ /* 0x001fca0000000000 */
[----:B------:R-:W-:Y:S01]  /*dc80*/  ISETP.GE.AND P1, PT, R6, R3, PT ;  /* 0x000000030600720c */ /* 0x000fe20003f26270 */
[----:B------:R-:W-:-:S12]  /*dc90*/  IMAD.MOV.U32 R6, RZ, RZ, R14 ;  /* 0x000000ffff067224 */ /* 0x000fd800078e000e */
[----:B------:R-:W-:Y:S05]  /*dca0*/  WARPSYNC.COLLECTIVE R15, `(.L_x_13082) ;  /* 0x000000000f087348 */ /* 0x000fea0003c00000 */
[----:B------:R0:W1:Y:S02]  /*dcb0*/  SHFL.IDX P6, R14, R13, R12, R11 ;  /* 0x0000000c0d0e7389 */ /* 0x00006400000c000b */
[----:B01----:R-:W-:Y:S01]  /*dcc0*/  ENDCOLLECTIVE ;  /* 0x000000000000791b */ /* 0x003fe20003800000 */
.L_x_13082:
[----:B------:R-:W-:Y:S02]  /*dcd0*/  IMAD.MOV.U32 R13, RZ, RZ, R4 ;  /* 0x000000ffff0d7224 */ /* 0x000fe400078e0004 */
[----:B------:R-:W-:Y:S02]  /*dce0*/  IMAD.MOV.U32 R12, RZ, RZ, 0x3 ;  /* 0x00000003ff0c7424 */ /* 0x000fe400078e00ff */
[----:B------:R-:W-:-:S07]  /*dcf0*/  IMAD.MOV.U32 R7, RZ, RZ, R14 ;  /* 0x000000ffff077224 */ /* 0x000fce00078e000e */
[----:B------:R-:W-:Y:S05]  /*dd00*/  WARPSYNC.COLLECTIVE R15, `(.L_x_13083) ;  /* 0x000000000f087348 */ /* 0x000fea0003c00000 */
[----:B------:R0:W1:Y:S02]  /*dd10*/  SHFL.IDX P6, R14, R13, R12, R11 ;  /* 0x0000000c0d0e7389 */ /* 0x00006400000c000b */
[----:B01----:R-:W-:Y:S01]  /*dd20*/  ENDCOLLECTIVE ;  /* 0x000000000000791b */ /* 0x003fe20003800000 */
.L_x_13083:
        /* <DEDUP_REMOVED lines=16> */
.L_x_13084:
[----:B------:R-:W-:Y:S02]  /*de30*/  IMAD.MOV.U32 R13, RZ, RZ, R4 ;  /* 0x000000ffff0d7224 */ /* 0x000fe400078e0004 */
[----:B------:R-:W-:Y:S02]  /*de40*/  IMAD.MOV.U32 R12, RZ, RZ, 0x4 ;  /* 0x00000004ff0c7424 */ /* 0x000fe400078e00ff */
[----:B------:R-:W-:-:S07]  /*de50*/  IMAD.MOV.U32 R7, RZ, RZ, R14 ;  /* 0x000000ffff077224 */ /* 0x000fce00078e000e */
[----:B------:R-:W-:Y:S05]  /*de60*/  WARPSYNC.COLLECTIVE R15, `(.L_x_13085) ;  /* 0x000000000f087348 */ /* 0x000fea0003c00000 */
[----:B------:R0:W1:Y:S02]  /*de70*/  SHFL.IDX P6, R14, R13, R12, R11 ;  /* 0x0000000c0d0e7389 */ /* 0x00006400000c000b */
[----:B01----:R-:W-:Y:S01]  /*de80*/  ENDCOLLECTIVE ;  /* 0x000000000000791b */ /* 0x003fe20003800000 */
.L_x_13085:
        /* <DEDUP_REMOVED lines=16> */
.L_x_13086:
[----:B------:R-:W-:Y:S02]  /*df90*/  IMAD.MOV.U32 R13, RZ, RZ, R4 ;  /* 0x000000ffff0d7224 */ /* 0x000fe400078e0004 */
[----:B------:R-:W-:Y:S02]  /*dfa0*/  IMAD.MOV.U32 R12, RZ, RZ, 0x5 ;  /* 0x00000005ff0c7424 */ /* 0x000fe400078e00ff */
[----:B------:R-:W-:-:S07]  /*dfb0*/  IMAD.MOV.U32 R7, RZ, RZ, R14 ;  /* 0x000000ffff077224 */ /* 0x000fce00078e000e */
[----:B------:R-:W-:Y:S05]  /*dfc0*/  WARPSYNC.COLLECTIVE R15, `(.L_x_13087) ;  /* 0x000000000f087348 */ /* 0x000fea0003c00000 */
[----:B------:R0:W1:Y:S02]  /*dfd0*/  SHFL.IDX P6, R14, R13, R12, R11 ;  /* 0x0000000c0d0e7389 */ /* 0x00006400000c000b */
[----:B01----:R-:W-:Y:S01]  /*dfe0*/  ENDCOLLECTIVE ;  /* 0x000000000000791b */ /* 0x003fe20003800000 */
.L_x_13087:
        /* <DEDUP_REMOVED lines=16> */
.L_x_13088:
[----:B------:R-:W-:Y:S02]  /*e0f0*/  IMAD.MOV.U32 R13, RZ, RZ, R4 ;  /* 0x000000ffff0d7224 */ /* 0x000fe400078e0004 */
[----:B------:R-:W-:Y:S02]  /*e100*/  IMAD.MOV.U32 R12, RZ, RZ, 0x6 ;  /* 0x00000006ff0c7424 */ /* 0x000fe400078e00ff */
[----:B------:R-:W-:-:S07]  /*e110*/  IMAD.MOV.U32 R7, RZ, RZ, R14 ;  /* 0x000000ffff077224 */ /* 0x000fce00078e000e */
[----:B------:R-:W-:Y:S05]  /*e120*/  WARPSYNC.COLLECTIVE R15, `(.L_x_13089) ;  /* 0x000000000f087348 */ /* 0x000fea0003c00000 */
[----:B------:R0:W1:Y:S02]  /*e130*/  SHFL.IDX P6, R14, R13, R12, R11 ;  /* 0x0000000c0d0e7389 */ /* 0x00006400000c000b */
[----:B01----:R-:W-:Y:S01]  /*e140*/  ENDCOLLECTIVE ;  /* 0x000000000000791b */ /* 0x003fe20003800000 */
.L_x_13089:
        /* <DEDUP_REMOVED lines=16> */
.L_x_13090:
[----:B------:R-:W-:Y:S02]  /*e250*/  IMAD.MOV.U32 R13, RZ, RZ, R4 ;  /* 0x000000ffff0d7224 */ /* 0x000fe400078e0004 */
[----:B------:R-:W-:Y:S02]  /*e260*/  IMAD.MOV.U32 R12, RZ, RZ, 0x7 ;  /* 0x00000007ff0c7424 */ /* 0x000fe400078e00ff */
[----:B------:R-:W-:-:S07]  /*e270*/  IMAD.MOV.U32 R7, RZ, RZ, R14 ;  /* 0x000000ffff077224 */ /* 0x000fce00078e000e */
[----:B------:R-:W-:Y:S05]  /*e280*/  WARPSYNC.COLLECTIVE R15, `(.L_x_13091) ;  /* 0x000000000f087348 */ /* 0x000fea0003c00000 */
[----:B------:R0:W1:Y:S02]  /*e290*/  SHFL.IDX P6, R14, R13, R12, R11 ;  /* 0x0000000c0d0e7389 */ /* 0x00006400000c000b */
[----:B01----:R-:W-:Y:S01]  /*e2a0*/  ENDCOLLECTIVE ;  /* 0x000000000000791b */ /* 0x003fe20003800000 */
.L_x_13091:
        /* <DEDUP_REMOVED lines=11> */
.L_x_13092:
[----:B------:R-:W-:Y:S01]  /*e360*/  @!PT LDS RZ, [RZ] ;  /* 0x00000000fffff984 */ /* 0x000fe20000000800 */
[----:B------:R-:W-:Y:S01]  /*e370*/  @!PT LDS RZ, [RZ] ;  /* 0x00000000fffff984 */ /* 0x000fe20000000800 */
[----:B------:R-:W-:Y:S01]  /*e380*/  @!PT LDS RZ, [RZ] ;  /* 0x00000000fffff984 */ /* 0x000fe20000000800 */
[----:B------:R0:W-:Y:S01]  /*e390*/  @!P1 LDGSTS.E.BYPASS.LTC128B.128 [R10+0xb400], desc[UR50][R6.64], !P0 ;  /* 0x0b400000060a9fae */ /* 0x0001e2000c101d72 */
[----:B------:R-:W-:Y:S01]  /*e3a0*/  ISETP.GE.AND P1, PT, R0, R3, PT ;  /* 0x000000030000720c */ /* 0x000fe20003f26270 */
[----:B------:R-:W-:Y:S02]  /*e3b0*/  VIADD R0, R17, 0x80 ;  /* 0x0000008011007836 */ /* 0x000fe40000000000 */
[----:B------:R-:W-:Y:S02]  /*e3c0*/  IMAD.MOV.U32 R13, RZ, RZ, R2 ;  /* 0x000000ffff0d7224 */ /* 0x000fe400078e0002 */
[----:B------:R-:W-:Y:S01]  /*e3d0*/  IMAD.MOV.U32 R12, RZ, RZ, RZ ;  /* 0x000000ffff0c7224 */ /* 0x000fe200078e00ff */
[----:B0-----:R-:W-:-:S07]  /*e3e0*/  MOV R6, R14 ;  /* 0x0000000e00067202 */ /* 0x001fce0000000f00 */
[----:B------:R-:W-:Y:S05]  /*e3f0*/  WARPSYNC.COLLECTIVE R15, `(.L_x_13093) ;  /* 0x000000000f087348 */ /* 0x000fea0003c00000 */
[----:B------:R0:W1:Y:S02]  /*e400*/  SHFL.IDX P6, R14, R13, R12, R11 ;  /* 0x0000000c0d0e7389 */ /* 0x00006400000c000b */
[----:B01----:R-:W-:Y:S01]  /*e410*/  ENDCOLLECTIVE ;  /* 0x000000000000791b */ /* 0x003fe20003800000 */
.L_x_13093:
[----:B------:R-:W-:-:S05]  /*e420*/  @!P1 LEA R6, P3, R28, R6, 0x1 ;  /* 0x000000061c069211 */ /* 0x000fca00078608ff */
[----:B------:R-:W-:-:S05]  /*e430*/  @!P1 IMAD.X R7, RZ, RZ, R4, P3 ;  /* 0x000000ffff079224 */ /* 0x000fca00018e0604 */
[----:B------:R-:W-:Y:S01]  /*e440*/  @!PT LDS RZ, [RZ] ;  /* 0x00000000fffff984 */ /* 0x000fe20000000800 */
[----:B------:R-:W-:Y:S01]  /*e450*/  @!PT LDS RZ, [RZ] ;  /* 0x00000000fffff984 */ /* 0x000fe20000000800 */
[----:B------:R-:W-:Y:S01]  /*e460*/  @!PT LDS RZ, [RZ] ;  /* 0x00000000fffff984 */ /* 0x000fe20000000800 */
[----:B------:R0:W-:Y:S01]  /*e470*/  @!P1 LDGSTS.E.BYPASS.LTC128B.128 [R10+0xbc00], desc[UR50][R6.64], !P0 ;  /* 0x0bc00000060a9fae */ /* 0x0001e2000c101d72 */
[----:B------:R-:W-:Y:S02]  /*e480*/  ISETP.GE.AND P1, PT, R0, R3, PT ;  /* 0x000000030000720c */ /* 0x000fe40003f26270 */
[----:B------:R-:W-:Y:S01]  /*e490*/  MOV R13, R5 ;  /* 0x00000005000d7202 */ /* 0x000fe20000000f00 */
[----:B------:R-:W-:-:S10]  /*e4a0*/  IMAD.MOV.U32 R0, RZ, RZ, R14 ;  /* 0x000000ffff007224 */ /* 0x000fd400078e000e */
[----:B0-----:R-:W-:Y:S05]  /*e4b0*/  WARPSYNC.COLLECTIVE R15, `(.L_x_13094) ;  /* 0x000000000f087348 */ /* 0x001fea0003c00000 */
[----:B------:R1:W2:Y:S02]  /*e4c0*/  SHFL.IDX P6, R14, R13, R12, R11 ;  /* 0x0000000c0d0e7389 */ /* 0x0002a400000c000b */
[----:B012---:R-:W-:Y:S01]  /*e4d0*/  ENDCOLLECTIVE ;  /* 0x000000000000791b */ /* 0x007fe20003800000 */
.L_x_13094:
[----:B------:R-:W-:Y:S01]  /*e4e0*/  IMAD.MOV.U32 R13, RZ, RZ, R2 ;  /* 0x000000ffff0d7224 */ /* 0x000fe200078e0002 */
[----:B------:R-:W-:Y:S01]  /*e4f0*/  MOV R12, 0x1 ;  /* 0x00000001000c7802 */ /* 0x000fe20000000f00 */
[----:B------:R-:W-:-:S07]  /*e500*/  IMAD.MOV.U32 R4, RZ, RZ, R14 ;  /* 0x000000ffff047224 */ /* 0x000fce00078e000e */
[----:B------:R-:W-:Y:S05]  /*e510*/  WARPSYNC.COLLECTIVE R15, `(.L_x_13095) ;  /* 0x000000000f087348 */ /* 0x000fea0003c00000 */
[----:B------:R0:W1:Y:S02]  /*e520*/  SHFL.IDX P6, R14, R13, R12, R11 ;  /* 0x0000000c0d0e7389 */ /* 0x00006400000c000b */
[----:B01----:R-:W-:Y:S01]  /*e530*/  ENDCOLLECTIVE ;  /* 0x000000000000791b */ /* 0x003fe20003800000 */
.L_x_13095:
[----:B------:R-:W-:-:S05]  /*e540*/  @!P1 LEA R4, P3, R28, R4, 0x1 ;  /* 0x000000041c049211 */ /* 0x000fca00078608ff */
[----:B------:R-:W-:Y:S02]  /*e550*/  @!P1 IMAD.X R0, RZ, RZ, R0, P3 ;  /* 0x000000ffff009224 */ /* 0x000fe400018e0600 */
[----:B------:R-:W-:Y:S02]  /*e560*/  @!P1 IMAD.MOV.U32 R6, RZ, RZ, R4 ;  /* 0x000000ffff069224 */ /* 0x000fe400078e0004 */
[----:B------:R-:W-:Y:S02]  /*e570*/  @!P1 IMAD.MOV.U32 R7, RZ, RZ, R0 ;  /* 0x000000ffff079224 */ /* 0x000fe400078e0000 */
[C---:B------:R-:W-:Y:S02]  /*e580*/  VIADD R0, R17.reuse, 0x90 ;  /* 0x0000009011007836 */ /* 0x040fe40000000000 */
[----:B------:R-:W-:Y:S01]  /*e590*/  IMAD.MOV.U32 R13, RZ, RZ, R5 ;  /* 0x000000ffff0d7224 */ /* 0x000fe200078e0005 */
[----:B------:R-:W-:Y:S01]  /*e5a0*/  @!PT LDS RZ, [RZ] ;  /* 0x00000000fffff984 */ /* 0x000fe20000000800 */
[----:B------:R-:W-:Y:S01]  /*e5b0*/  @!PT LDS RZ, [RZ] ;  /* 0x00000000fffff984 */ /* 0x000fe20000000800 */
[----:B------:R-:W-:Y:S01]  /*e5c0*/  @!PT LDS RZ, [RZ] ;  /* 0x00000000fffff984 */ /* 0x000fe20000000800 */
[----:B------:R0:W-:Y:S01]  /*e5d0*/  @!P1 LDGSTS.E.BYPASS.LTC128B.128 [R10+0xc400], desc[UR50][R6.64], !P0 ;  /* 0x0c400000060a9fae */ /* 0x0001e2000c101d72 */
[----:B------:R-:W-:Y:S01]  /*e5e0*/  VIADD R4, R17, 0xa0 ;  /* 0x000000a011047836 */ /* 0x000fe20000000000 */
[----:B------:R-:W-:Y:S01]  /*e5f0*/  ISETP.GE.AND P1, PT, R0, R3, PT ;  /* 0x000000030000720c */ /* 0x000fe20003f26270 */
[----:B------:R-:W-:-:S12]  /*e600*/  IMAD.MOV.U32 R0, RZ, RZ, R14 ;  /* 0x000000ffff007224 */ /* 0x000fd800078e000e */
[----:B0-----:R-:W-:Y:S05]  /*e610*/  WARPSYNC.COLLECTIVE R15, `(.L_x_13096) ;  /* 0x000000000f087348 */ /* 0x001fea0003c00000 */
[----:B------:R1:W2:Y:S02]  /*e620*/  SHFL.IDX P6, R14, R13, R12, R11 ;  /* 0x0000000c0d0e7389 */ /* 0x0002a400000c000b */
[----:B012---:R-:W-:Y:S01]  /*e630*/  ENDCOLLECTIVE ;  /* 0x000000000000791b */ /* 0x007fe20003800000 */
.L_x_13096:
[----:B------:R-:W-:Y:S01]  /*e640*/  IMAD.MOV.U32 R13, RZ, RZ, R2 ;  /* 0x000000ffff0d7224 */ /* 0x000fe200078e0002 */
[----:B------:R-:W-:Y:S01]  /*e650*/  MOV R12, 0x2 ;  /* 0x00000002000c7802 */ /* 0x000fe20000000f00 */
[----:B------:R-:W-:-:S07]  /*e660*/  IMAD.MOV.U32 R6, RZ, RZ, R14 ;  /* 0x000000ffff067224 */ /* 0x000fce00078e000e */
[----:B------:R-:W-:Y:S05]  /*e670*/  WARPSYNC.COLLECTIVE R15, `(.L_x_13097) ;  /* 0x000000000f087348 */ /* 0x000fea0003c00000 */
[----:B------:R0:W1:Y:S02]  /*e680*/  SHFL.IDX P6, R14, R13, R12, R11 ;  /* 0x0000000c0d0e7389 */ /* 0x00006400000c000b */
[----:B01----:R-:W-:Y:S01]  /*e690*/  ENDCOLLECTIVE ;  /* 0x000000000000791b */ /* 0x003fe20003800000 */
.L_x_13097:
[----:B------:R-:W-:-:S05]  /*e6a0*/  @!P1 LEA R6, P2, R28, R6, 0x1 ;  /* 0x000000061c069211 */ /* 0x000fca00078408ff */
[----:B------:R-:W-:Y:S01]  /*e6b0*/  @!P1 IMAD.X R0, RZ, RZ, R0, P2 ;  /* 0x000000ffff009224 */ /* 0x000fe200010e0600 */
[----:B------:R-:W-:-:S03]  /*e6c0*/  ISETP.GE.AND P2, PT, R4, R3, PT ;  /* 0x000000030400720c */ /* 0x000fc60003f46270 */
[----:B------:R-:W-:Y:S02]  /*e6d0*/  @!P1 IMAD.MOV.U32 R7, RZ, RZ, R0 ;  /* 0x000000ffff079224 */ /* 0x000fe400078e0000 */
[----:B------:R-:W-:-:S03]  /*e6e0*/  IMAD.MOV.U32 R13, RZ, RZ, R5 ;  /* 0x000000ffff0d7224 */ /* 0x000fc600078e0005 */
[----:B------:R-:W-:Y:S01]  /*e6f0*/  @!PT LDS RZ, [RZ] ;  /* 0x00000000fffff984 */ /* 0x000fe20000000800 */
[----:B------:R-:W-:Y:S01]  /*e700*/  @!PT LDS RZ, [RZ] ;  /* 0x00000000fffff984 */ /* 0x000fe20000000800 */
[----:B------:R-:W-:Y:S01]  /*e710*/  @!PT LDS RZ, [RZ] ;  /* 0x00000000fffff984 */ /* 0x000fe20000000800 */
[----:B------:R0:W-:Y:S01]  /*e720*/  @!P1 LDGSTS.E.BYPASS.LTC128B.128 [R10+0xcc00], desc[UR50][R6.64], !P0 ;  /* 0x0cc00000060a9fae */ /* 0x0001e2000c101d72 */
[----:B------:R-:W-:-:S07]  /*e730*/  IMAD.MOV.U32 R0, RZ, RZ, R14 ;  /* 0x000000ffff007224 */ /* 0x000fce00078e000e */
[----:B0-----:R-:W-:Y:S05]  /*e740*/  WARPSYNC.COLLECTIVE R15, `(.L_x_13098) ;  /* 0x000000000f087348 */ /* 0x001fea0003c00000 */
[----:B------:R1:W2:Y:S02]  /*e750*/  SHFL.IDX P6, R14, R13, R12, R11 ;  /* 0x0000000c0d0e7389 */ /* 0x0002a400000c000b */
[----:B012---:R-:W-:Y:S01]  /*e760*/  ENDCOLLECTIVE ;  /* 0x000000000000791b */ /* 0x007fe20003800000 */
.L_x_13098:
[----:B------:R-:W-:Y:S01]  /*e770*/  MOV R13, R2 ;  /* 0x00000002000d7202 */ /* 0x000fe20000000f00 */
[----:B------:R-:W-:Y:S02]  /*e780*/  IMAD.MOV.U32 R12, RZ, RZ, 0x3 ;  /* 0x00000003ff0c7424 */ /* 0x000fe400078e00ff */
[----:B------:R-:W-:-:S07]  /*e790*/  IMAD.MOV.U32 R6, RZ, RZ, R14 ;  /* 0x000000ffff067224 */ /* 0x000fce00078e000e */
[----:B------:R-:W-:Y:S05]  /*e7a0*/  WARPSYNC.COLLECTIVE R15, `(.L_x_13099) ;  /* 0x000000000f087348 */ /* 0x000fea0003c00000 */
[----:B------:R0:W1:Y:S02]  /*e7b0*/  SHFL.IDX P6, R14, R13, R12, R11 ;  /* 0x0000000c0d0e7389 */ /* 0x00006400000c000b */
[----:B01----:R-:W-:Y:S01]  /*e7c0*/  ENDCOLLECTIVE ;  /* 0x000000000000791b */ /* 0x003fe20003800000 */
.L_x_13099:
[----:B------:R-:W-:-:S05]  /*e7d0*/  @!P2 LEA R6, P1, R28, R6, 0x1 ;  /* 0x000000061c06a211 */ /* 0x000fca00078208ff */
[----:B------:R-:W-:-:S04]  /*e7e0*/  @!P2 IMAD.X R0, RZ, RZ, R0, P1 ;  /* 0x000000ffff00a224 */ /* 0x000fc800008e0600 */
        /* <DEDUP_REMOVED lines=10> */
.L_x_13100:
[----:B------:R-:W-:Y:S01]  /*e890*/  IMAD.MOV.U32 R2, RZ, RZ, R14 ;  /* 0x000000ffff027224 */ /* 0x000fe200078e000e */
[----:B------:R-:W-:Y:S06]  /*e8a0*/  BRA `(.L_x_13101) ;  /* 0xffffffb800d87947 */ /* 0x000fec000383ffff */
.L_x_13003:
[----:B0-----:R0:W1:Y:S02]  /*e8b0*/  SYNCS.PHASECHK.TRANS64.TRYWAIT P0, [R22+URZ+0x16820], R3 ;  /* 0x01682003160075a7 */ /* 0x001064000800017f */
[----:B-1----:R-:W-:Y:S05]  /*e8c0*/  @!P0 NANOSLEEP.SYNCS 0x989680 ;  /* 0x009896800000895d */ /* 0x002fea0003900000 */
[----:B------:R-:W1:Y:S02]  /*e8d0*/  @!P0 SYNCS.PHASECHK.TRANS64 P0, [R22+URZ+0x16820], R3 ;  /* 0x01682003160085a7 */ /* 0x000e64000800007f */
[----:B-1----:R-:W-:Y:S05]  /*e8e0*/  @!P0 BRA `(.L_x_13003) ;  /* 0xfffffffc00f08947 */ /* 0x002fea000383ffff */
[----:B------:R-:W-:Y:S05]  /*e8f0*/  BRA `(.L_x_13102) ;  /* 0xffffffbc003c7947 */ /* 0x000fea000383ffff */
.L_x_13008:
[----:B0-----:R0:W1:Y:S02]  /*e900*/  SYNCS.PHASECHK.TRANS64.TRYWAIT P0, [R5+URZ+0x16840], R2 ;  /* 0x01684002050075a7 */ /* 0x001064000800017f */
[----:B-1----:R-:W-:Y:S05]  /*e910*/  @!P0 NANOSLEEP.SYNCS 0x989680 ;  /* 0x009896800000895d */ /* 0x002fea0003900000 */
[----:B------:R-:W1:Y:S02]  /*e920*/  @!P0 SYNCS.PHASECHK.TRANS64 P0, [R5+URZ+0x16840], R2 ;  /* 0x01684002050085a7 */ /* 0x000e64000800007f */
[----:B-1----:R-:W-:Y:S05]  /*e930*/  @!P0 BRA `(.L_x_13008) ;  /* 0xfffffffc00f08947 */ /* 0x002fea000383ffff */
[----:B------:R-:W-:Y:S05]  /*e940*/  BRA `(.L_x_13103) ;  /* 0xffffffc0000c7947 */ /* 0x000fea000383ffff */
.L_x_13009:
        /* <DEDUP_REMOVED lines=8> */
.L_x_13105:
[----:B------:R-:W-:Y:S05]  /*e9d0*/  BSYNC B1 ;  /* 0x0000000000017941 */ /* 0x000fea0003800000 */
.L_x_13104:
        /* <DEDUP_REMOVED lines=9> */
.L_x_13106:
[----:B------:R-:W-:Y:S02]  /*ea70*/  IMAD R8, R8, 0x2, R22 ;  /* 0x0000000208087824 */ /* 0x000fe400078e0216 */
[----:B------:R-:W-:Y:S02]  /*ea80*/  IMAD.MOV.U32 R13, RZ, RZ, R10 ;  /* 0x000000ffff0d7224 */ /* 0x000fe400078e000a */
[----:B------:R-:W-:Y:S01]  /*ea90*/  IMAD.MOV.U32 R12, RZ, RZ, 0x1 ;  /* 0x00000001ff0c7424 */ /* 0x000fe200078e00ff */
[----:B------:R-:W-:-:S07]  /*eaa0*/  MOV R2, R14 ;  /* 0x0000000e00027202 */ /* 0x000fce0000000f00 */
[----:B------:R-:W-:Y:S05]  /*eab0*/  WARPSYNC.COLLECTIVE R15, `(.L_x_13107) ;  /* 0x000000000f087348 */ /* 0x000fea0003c00000 */
[----:B------:R0:W1:Y:S02]  /*eac0*/  SHFL.IDX P6, R14, R13, R12, R11 ;  /* 0x0000000c0d0e7389 */ /* 0x00006400000c000b */
[----:B01----:R-:W-:Y:S01]  /*ead0*/  ENDCOLLECTIVE ;  /* 0x000000000000791b */ /* 0x003fe20003800000 */
.L_x_13107:
        /* <DEDUP_REMOVED lines=11> */
.L_x_13108:
[----:B------:R-:W-:Y:S02]  /*eb90*/  IMAD.MOV.U32 R13, RZ, RZ, R10 ;  /* 0x000000ffff0d7224 */ /* 0x000fe400078e000a */
[----:B------:R-:W-:Y:S02]  /*eba0*/  IMAD.MOV.U32 R12, RZ, RZ, 0x2 ;  /* 0x00000002ff0c7424 */ /* 0x000fe400078e00ff */
[----:B------:R-:W-:-:S07]  /*ebb0*/  IMAD.MOV.U32 R2, RZ, RZ, R14 ;  /* 0x000000ffff027224 */ /* 0x000fce00078e000e */
[----:B------:R-:W-:Y:S05]  /*ebc0*/  WARPSYNC.COLLECTIVE R15, `(.L_x_13109) ;  /* 0x000000000f087348 */ /* 0x000fea0003c00000 */
[----:B------:R0:W1:Y:S02]  /*ebd0*/  SHFL.IDX P6, R14, R13, R12, R11 ;  /* 0x0000000c0d0e7389 */ /* 0x00006400000c000b */
[----:B01----:R-:W-:Y:S01]  /*ebe0*/  ENDCOLLECTIVE ;  /* 0x000000000000791b */ /* 0x003fe20003800000 */
.L_x_13109:
        /* <DEDUP_REMOVED lines=11> */
.L_x_13110:
[----:B------:R-:W-:Y:S02]  /*eca0*/  IMAD.MOV.U32 R13, RZ, RZ, R10 ;  /* 0x000000ffff0d7224 */ /* 0x000fe400078e000a */
[----:B------:R-:W-:Y:S01]  /*ecb0*/  IMAD.MOV.U32 R12, RZ, RZ, 0x3 ;  /* 0x00000003ff0c7424 */ /* 0x000fe200078e00ff */
[----:B------:R-:W-:-:S07]  /*ecc0*/  MOV R2, R14 ;  /* 0x0000000e00027202 */ /* 0x000fce0000000f00 */
[----:B------:R-:W-:Y:S05]  /*ecd0*/  WARPSYNC.COLLECTIVE R15, `(.L_x_13111) ;  /* 0x000000000f087348 */ /* 0x000fea0003c00000 */
[----:B------:R0:W1:Y:S02]  /*ece0*/  SHFL.IDX P6, R14, R13, R12, R11 ;  /* 0x0000000c0d0e7389 */ /* 0x00006400000c000b */
[----:B01----:R-:W-:Y:S01]  /*ecf0*/  ENDCOLLECTIVE ;  /* 0x000000000000791b */ /* 0x003fe20003800000 */
.L_x_13111:
        /* <DEDUP_REMOVED lines=11> */
.L_x_13112:
[----:B------:R-:W-:Y:S02]  /*edb0*/  IMAD.MOV.U32 R13, RZ, RZ, R10 ;  /* 0x000000ffff0d7224 */ /* 0x000fe400078e000a */
[----:B------:R-:W-:Y:S02]  /*edc0*/  IMAD.MOV.U32 R12, RZ, RZ, 0x4 ;  /* 0x00000004ff0c7424 */ /* 0x000fe400078e00ff */
[----:B------:R-:W-:-:S07]  /*edd0*/  IMAD.MOV.U32 R2, RZ, RZ, R14 ;  /* 0x000000ffff027224 */ /* 0x000fce00078e000e */
[----:B------:R-:W-:Y:S05]  /*ede0*/  WARPSYNC.COLLECTIVE R15, `(.L_x_13113) ;  /* 0x000000000f087348 */ /* 0x000fea0003c00000 */
[----:B------:R0:W1:Y:S02]  /*edf0*/  SHFL.IDX P6, R14, R13, R12, R11 ;  /* 0x0000000c0d0e7389 */ /* 0x00006400000c000b */
[----:B01----:R-:W-:Y:S01]  /*ee00*/  ENDCOLLECTIVE ;  /* 0x000000000000791b */ /* 0x003fe20003800000 */
.L_x_13113:
        /* <DEDUP_REMOVED lines=11> */
.L_x_13114:
[----:B------:R-:W-:Y:S01]  /*eec0*/  MOV R13, R10 ;  /* 0x0000000a000d7202 */ /* 0x000fe20000000f00 */
[----:B------:R-:W-:Y:S02]  /*eed0*/  IMAD.MOV.U32 R12, RZ, RZ, 0x5 ;  /* 0x00000005ff0c7424 */ /* 0x000fe400078e00ff */
[----:B------:R-:W-:-:S07]  /*eee0*/  IMAD.MOV.U32 R2, RZ, RZ, R14 ;  /* 0x000000ffff027224 */ /* 0x000fce00078e000e */
[----:B------:R-:W-:Y:S05]  /*eef0*/  WARPSYNC.COLLECTIVE R15, `(.L_x_13115) ;  /* 0x000000000f087348 */ /* 0x000fea0003c00000 */
[----:B------:R0:W1:Y:S02]  /*ef00*/  SHFL.IDX P6, R14, R13, R12, R11 ;  /* 0x0000000c0d0e7389 */ /* 0x00006400000c000b */
[----:B01----:R-:W-:Y:S01]  /*ef10*/  ENDCOLLECTIVE ;  /* 0x000000000000791b */ /* 0x003fe20003800000 */
.L_x_13115:
        /* <DEDUP_REMOVED lines=11> */
.L_x_13116:
[----:B------:R-:W-:Y:S01]  /*efd0*/  IMAD.MOV.U32 R13, RZ, RZ, R10 ;  /* 0x000000ffff0d7224 */ /* 0x000fe200078e000a */
[----:B------:R-:W-:Y:S01]  /*efe0*/  MOV R12, 0x6 ;  /* 0x00000006000c7802 */ /* 0x000fe20000000f00 */
[----:B------:R-:W-:-:S07]  /*eff0*/  IMAD.MOV.U32 R2, RZ, RZ, R14 ;  /* 0x000000ffff027224 */ /* 0x000fce00078e000e */
[----:B------:R-:W-:Y:S05]  /*f000*/  WARPSYNC.COLLECTIVE R15, `(.L_x_13117) ;  /* 0x000000000f087348 */ /* 0x000fea0003c00000 */
[----:B------:R0:W1:Y:S02]  /*f010*/  SHFL.IDX P6, R14, R13, R12, R11 ;  /* 0x0000000c0d0e7389 */ /* 0x00006400000c000b */
[----:B01----:R-:W-:Y:S01]  /*f020*/  ENDCOLLECTIVE ;  /* 0x000000000000791b */ /* 0x003fe20003800000 */
.L_x_13117:
        /* <DEDUP_REMOVED lines=11> */
.L_x_13118:
[----:B------:R-:W-:Y:S02]  /*f0e0*/  IMAD.MOV.U32 R13, RZ, RZ, R10 ;  /* 0x000000ffff0d7224 */ /* 0x000fe400078e000a */
[----:B------:R-:W-:Y:S02]  /*f0f0*/  IMAD.MOV.U32 R12, RZ, RZ, 0x7 ;  /* 0x00000007ff0c7424 */ /* 0x000fe400078e00ff */
[----:B------:R-:W-:-:S07]  /*f100*/  IMAD.MOV.U32 R2, RZ, RZ, R14 ;  /* 0x000000ffff027224 */ /* 0x000fce00078e000e */
[----:B------:R-:W-:Y:S05]  /*f110*/  WARPSYNC.COLLECTIVE R15, `(.L_x_13119) ;  /* 0x000000000f087348 */ /* 0x000fea0003c00000 */
[----:B------:R0:W1:Y:S02]  /*f120*/  SHFL.IDX P6, R14, R13, R12, R11 ;  /* 0x0000000c0d0e7389 */ /* 0x00006400000c000b */
[----:B01----:R-:W-:Y:S01]  /*f130*/  ENDCOLLECTIVE ;  /* 0x000000000000791b */ /* 0x003fe20003800000 */
.L_x_13119:
[----:B------:R-:W-:-:S05]  /*f140*/  IADD3 R2, P0, R2, R7, RZ ;  /* 0x0000000702027210 */ /* 0x000fca0007f1e0ff */
[----:B------:R-:W-:-:S05]  /*f150*/  IMAD.X R3, RZ, RZ, R3, P0 ;  /* 0x000000ffff037224 */ /* 0x000fca00000e0603 */
[----:B------:R-:W-:Y:S01]  /*f160*/  @!PT LDS RZ, [RZ] ;  /* 0x00000000fffff984 */ /* 0x000fe20000000800 */
[----:B------:R-:W-:Y:S01]  /*f170*/  @!PT LDS RZ, [RZ] ;  /* 0x00000000fffff984 */ /* 0x000fe20000000800 */
[----:B------:R-:W-:Y:S01]  /*f180*/  @!PT LDS RZ, [RZ] ;  /* 0x00000000fffff984 */ /* 0x000fe20000000800 */
[----:B------:R0:W-:Y:S01]  /*f190*/  LDGSTS.E.BYPASS.LTC128B.128 [R8+0x11400], desc[UR50][R2.64], !P2 ;  /* 0x1140000002087fae */ /* 0x0001e2000d101d72 */
[----:B------:R-:W-:Y:S01]  /*f1a0*/  IMAD.MOV.U32 R13, RZ, RZ, R9 ;  /* 0x000000ffff0d7224 */ /* 0x000fe200078e0009 */
[----:B------:R-:W-:-:S07]  /*f1b0*/  MOV R10, R14 ;  /* 0x0000000e000a7202 */ /* 0x000fce0000000f00 */
[----:B0-----:R-:W-:Y:S05]  /*f1c0*/  WARPSYNC.COLLECTIVE R15, `(.L_x_13120) ;  /* 0x000000000f087348 */ /* 0x001fea0003c00000 */
[----:B------:R1:W2:Y:S02]  /*f1d0*/  SHFL.IDX P6, R14, R13, R12, R11 ;  /* 0x0000000c0d0e7389 */ /* 0x0002a400000c000b */
[----:B012---:R-:W-:Y:S01]  /*f1e0*/  ENDCOLLECTIVE ;  /* 0x000000000000791b */ /* 0x007fe20003800000 */
.L_x_13120:
[----:B------:R-:W-:Y:S01]  /*f1f0*/  IMAD.MOV.U32 R2, RZ, RZ, R14 ;  /* 0x000000ffff027224 */ /* 0x000fe200078e000e */
[----:B------:R-:W-:Y:S06]  /*f200*/  BRA `(.L_x_13121) ;  /* 0xffffffb800fc7947 */ /* 0x000fec000383ffff */
.L_x_13014:
[----:B-1----:R1:W2:Y:S02]  /*f210*/  SYNCS.PHASECHK.TRANS64.TRYWAIT P0, [R5+URZ+0x16860], R2 ;  /* 0x01686002050075a7 */ /* 0x0022a4000800017f */
[----:B--2---:R-:W-:Y:S05]  /*f220*/  @!P0 NANOSLEEP.SYNCS 0x989680 ;  /* 0x009896800000895d */ /* 0x004fea0003900000 */
[----:B------:R-:W2:Y:S02]  /*f230*/  @!P0 SYNCS.PHASECHK.TRANS64 P0, [R5+URZ+0x16860], R2 ;  /* 0x01686002050085a7 */ /* 0x000ea4000800007f */
[----:B--2---:R-:W-:Y:S05]  /*f240*/  @!P0 BRA `(.L_x_13014) ;  /* 0xfffffffc00f08947 */ /* 0x004fea000383ffff */
[----:B------:R-:W-:Y:S05]  /*f250*/  BRA `(.L_x_13122) ;  /* 0xffffffbc00547947 */ /* 0x000fea000383ffff */
.L_x_13015:
        /* <DEDUP_REMOVED lines=8> */
.L_x_13124:
[----:B------:R-:W-:Y:S05]  /*f2e0*/  BSYNC B1 ;  /* 0x0000000000017941 */ /* 0x000fea0003800000 */
.L_x_13123:
[----:B------:R-:W-:Y:S01]  /*f2f0*/  IMAD.MOV.U32 R13, RZ, RZ, R23 ;  /* 0x000000ffff0d7224 */ /* 0x000fe200078e0017 */
[----:B------:R-:W-:Y:S01]  /*f300*/  MOV R3, R14 ;  /* 0x0000000e00037202 */ /* 0x000fe20000000f00 */
[----:B------:R-:W-:Y:S01]  /*f310*/  IMAD.MOV.U32 R12, RZ, RZ, RZ ;  /* 0x000000ffff0c7224 */ /* 0x000fe200078e00ff */
[----:B------:R-:W-:Y:S01]  /*f320*/  ISETP.LT.OR P2, PT, R8, 0x1, P1 ;  /* 0x000000010800780c */ /* 0x000fe20000f41670 */
[----:B------:R-:W-:Y:S01]  /*f330*/  IMAD.MOV.U32 R11, RZ, RZ, 0x181f ;  /* 0x0000181fff0b7424 */ /* 0x000fe200078e00ff */
[----:B------:R-:W-:Y:S01]  /*f340*/  LEA R6, R6, R22, 0x1 ;  /* 0x0000001606067211 */ /* 0x000fe200078e08ff */
[----:B------:R-:W-:-:S10]  /*f350*/  IMAD.MOV.U32 R15, RZ, RZ, -0x1 ;  /* 0xffffffffff0f7424 */ /* 0x000fd400078e00ff */
[----:B------:R-:W-:Y:S05]  /*f360*/  WARPSYNC.COLLECTIVE R15, `(.L_x_13125) ;  /* 0x000000000f087348 */ /* 0x000fea0003c00000 */
[----:B------:R0:W1:Y:S02]  /*f370*/  SHFL.IDX P6, R14, R13, R12, R11 ;  /* 0x0000000c0d0e7389 */ /* 0x00006400000c000b */
[----:B01----:R-:W-:Y:S01]  /*f380*/  ENDCOLLECTIVE ;  /* 0x000000000000791b */ /* 0x003fe20003800000 */
.L_x_13125:
[----:B------:R-:W-:Y:S02]  /*f390*/  IMAD.MOV.U32 R13, RZ, RZ, R24 ;  /* 0x000000ffff0d7224 */ /* 0x000fe400078e0018 */
[----:B------:R-:W-:Y:S02]  /*f3a0*/  IMAD.MOV.U32 R12, RZ, RZ, 0x1 ;  /* 0x00000001ff0c7424 */ /* 0x000fe400078e00ff */
[----:B------:R-:W-:-:S07]  /*f3b0*/  IMAD.MOV.U32 R2, RZ, RZ, R14 ;  /* 0x000000ffff027224 */ /* 0x000fce00078e000e */
[----:B------:R-:W-:Y:S05]  /*f3c0*/  WARPSYNC.COLLECTIVE R15, `(.L_x_13126) ;  /* 0x000000000f087348 */ /* 0x000fea0003c00000 */
[----:B------:R0:W1:Y:S02]  /*f3d0*/  SHFL.IDX P6, R14, R13, R12, R11 ;  /* 0x0000000c0d0e7389 */ /* 0x00006400000c000b */
[----:B01----:R-:W-:Y:S01]  /*f3e0*/  ENDCOLLECTIVE ;  /* 0x000000000000791b */ /* 0x003fe20003800000 */
.L_x_13126:
        /* <DEDUP_REMOVED lines=12> */
.L_x_13127:
[----:B------:R-:W-:Y:S01]  /*f4b0*/  MOV R13, R24 ;  /* 0x00000018000d7202 */ /* 0x000fe20000000f00 */
[----:B------:R-:W-:Y:S02]  /*f4c0*/  IMAD.MOV.U32 R12, RZ, RZ, 0x2 ;  /* 0x00000002ff0c7424 */ /* 0x000fe400078e00ff */
[----:B------:R-:W-:-:S07]  /*f4d0*/  IMAD.MOV.U32 R2, RZ, RZ, R14 ;  /* 0x000000ffff027224 */ /* 0x000fce00078e000e */
[----:B------:R-:W-:Y:S05]  /*f4e0*/  WARPSYNC.COLLECTIVE R15, `(.L_x_13128) ;  /* 0x000000000f087348 */ /* 0x000fea0003c00000 */
[----:B------:R0:W1:Y:S02]  /*f4f0*/  SHFL.IDX P6, R14, R13, R12, R11 ;  /* 0x0000000c0d0e7389 */ /* 0x00006400000c000b */
[----:B01----:R-:W-:Y:S01]  /*f500*/  ENDCOLLECTIVE ;  /* 0x000000000000791b */ /* 0x003fe20003800000 */
.L_x_13128:
        /* <DEDUP_REMOVED lines=12> */
.L_x_13129:
[----:B------:R-:W-:Y:S01]  /*f5d0*/  IMAD.MOV.U32 R13, RZ, RZ, R24 ;  /* 0x000000ffff0d7224 */ /* 0x000fe200078e0018 */
[----:B------:R-:W-:Y:S01]  /*f5e0*/  MOV R12, 0x3 ;  /* 0x00000003000c7802 */ /* 0x000fe20000000f00 */
[----:B------:R-:W-:-:S07]  /*f5f0*/  IMAD.MOV.U32 R2, RZ, RZ, R14 ;  /* 0x000000ffff027224 */ /* 0x000fce00078e000e */
[----:B------:R-:W-:Y:S05]  /*f600*/  WARPSYNC.COLLECTIVE R15, `(.L_x_13130) ;  /* 0x000000000f087348 */ /* 0x000fea0003c00000 */
[----:B------:R0:W1:Y:S02]  /*f610*/  SHFL.IDX P6, R14, R13, R12, R11 ;  /* 0x0000000c0d0e7389 */ /* 0x00006400000c000b */
[----:B01----:R-:W-:Y:S01]  /*f620*/  ENDCOLLECTIVE ;  /* 0x000000000000791b */ /* 0x003fe20003800000 */
.L_x_13130:
        /* <DEDUP_REMOVED lines=12> */
.L_x_13131:
[----:B------:R-:W-:Y:S02]  /*f6f0*/  IMAD.MOV.U32 R13, RZ, RZ, R24 ;  /* 0x000000ffff0d7224 */ /* 0x000fe400078e0018 */
[----:B------:R-:W-:Y:S02]  /*f700*/  IMAD.MOV.U32 R12, RZ, RZ, 0x4 ;  /* 0x00000004ff0c7424 */ /* 0x000fe400078e00ff */
[----:B------:R-:W-:-:S07]  /*f710*/  IMAD.MOV.U32 R2, RZ, RZ, R14 ;  /* 0x000000ffff027224 */ /* 0x000fce00078e000e */
[----:B------:R-:W-:Y:S05]  /*f720*/  WARPSYNC.COLLECTIVE R15, `(.L_x_13132) ;  /* 0x000000000f087348 */ /* 0x000fea0003c00000 */
[----:B------:R0:W1:Y:S02]  /*f730*/  SHFL.IDX P6, R14, R13, R12, R11 ;  /* 0x0000000c0d0e7389 */ /* 0x00006400000c000b */
[----:B01----:R-:W-:Y:S01]  /*f740*/  ENDCOLLECTIVE ;  /* 0x000000000000791b */ /* 0x003fe20003800000 */
.L_x_13132:
        /* <DEDUP_REMOVED lines=12> */
.L_x_13133:
[----:B------:R-:W-:Y:S02]  /*f810*/  IMAD.MOV.U32 R13, RZ, RZ, R24 ;  /* 0x000000ffff0d7224 */ /* 0x000fe400078e0018 */
[----:B------:R-:W-:Y:S02]  /*f820*/  IMAD.MOV.U32 R12, RZ, RZ, 0x5 ;  /* 0x00000005ff0c7424 */ /* 0x000fe400078e00ff */
[----:B------:R-:W-:-:S07]  /*f830*/  IMAD.MOV.U32 R2, RZ, RZ, R14 ;  /* 0x000000ffff027224 */ /* 0x000fce00078e000e */
[----:B------:R-:W-:Y:S05]  /*f840*/  WARPSYNC.COLLECTIVE R15, `(.L_x_13134) ;  /* 0x000000000f087348 */ /* 0x000fea0003c00000 */
[----:B------:R0:W1:Y:S02]  /*f850*/  SHFL.IDX P6, R14, R13, R12, R11 ;  /* 0x0000000c0d0e7389 */ /* 0x00006400000c000b */
[----:B01----:R-:W-:Y:S01]  /*f860*/  ENDCOLLECTIVE ;  /* 0x000000000000791b */ /* 0x003fe20003800000 */
.L_x_13134:
        /* <DEDUP_REMOVED lines=12> */
.L_x_13135:
[----:B------:R-:W-:Y:S02]  /*f930*/  IMAD.MOV.U32 R13, RZ, RZ, R24 ;  /* 0x000000ffff0d7224 */ /* 0x000fe400078e0018 */
[----:B------:R-:W-:Y:S02]  /*f940*/  IMAD.MOV.U32 R12, RZ, RZ, 0x6 ;  /* 0x00000006ff0c7424 */ /* 0x000fe400078e00ff */
[----:B------:R-:W-:-:S07]  /*f950*/  IMAD.MOV.U32 R2, RZ, RZ, R14 ;  /* 0x000000ffff027224 */ /* 0x000fce00078e000e */
[----:B------:R-:W-:Y:S05]  /*f960*/  WARPSYNC.COLLECTIVE R15, `(.L_x_13136) ;  /* 0x000000000f087348 */ /* 0x000fea0003c00000 */
[----:B------:R0:W1:Y:S02]  /*f970*/  SHFL.IDX P6, R14, R13, R12, R11 ;  /* 0x0000000c0d0e7389 */ /* 0x00006400000c000b */
[----:B01----:R-:W-:Y:S01]  /*f980*/  ENDCOLLECTIVE ;  /* 0x000000000000791b */ /* 0x003fe20003800000 */
.L_x_13136:
        /* <DEDUP_REMOVED lines=12> */
.L_x_13137:
[----:B------:R-:W-:Y:S02]  /*fa50*/  IMAD.MOV.U32 R13, RZ, RZ, R24 ;  /* 0x000000ffff0d7224 */ /* 0x000fe400078e0018 */
[----:B------:R-:W-:Y:S01]  /*fa60*/  IMAD.MOV.U32 R12, RZ, RZ, 0x7 ;  /* 0x00000007ff0c7424 */ /* 0x000fe200078e00ff */
[----:B------:R-:W-:-:S07]  /*fa70*/  MOV R2, R14 ;  /* 0x0000000e00027202 */ /* 0x000fce0000000f00 */
[----:B------:R-:W-:Y:S05]  /*fa80*/  WARPSYNC.COLLECTIVE R15, `(.L_x_13138) ;  /* 0x000000000f087348 */ /* 0x000fea0003c00000 */
[----:B------:R0:W1:Y:S02]  /*fa90*/  SHFL.IDX P6, R14, R13, R12, R11 ;  /* 0x0000000c0d0e7389 */ /* 0x00006400000c000b */
[----:B01----:R-:W-:Y:S01]  /*faa0*/  ENDCOLLECTIVE ;  /* 0x000000000000791b */ /* 0x003fe20003800000 */
.L_x_13138:
        /* <DEDUP_REMOVED lines=11> */
.L_x_13139:
[----:B------:R-:W-:Y:S01]  /*fb60*/  IMAD.MOV.U32 R2, RZ, RZ, R14 ;  /* 0x000000ffff027224 */ /* 0x000fe200078e000e */
[----:B------:R-:W-:Y:S06]  /*fb70*/  BRA `(.L_x_13140) ;  /* 0xffffffb800007947 */ /* 0x000fec000383ffff */
.L_x_13023:
[----:B0-----:R0:W1:Y:S02]  /*fb80*/  SYNCS.PHASECHK.TRANS64.TRYWAIT P0, [R0+URZ+0x16860], R3 ;  /* 0x01686003000075a7 */ /* 0x001064000800017f */
[----:B-1----:R-:W-:Y:S05]  /*fb90*/  @!P0 NANOSLEEP.SYNCS 0x989680 ;  /* 0x009896800000895d */ /* 0x002fea0003900000 */
[----:B------:R-:W1:Y:S02]  /*fba0*/  @!P0 SYNCS.PHASECHK.TRANS64 P0, [R0+URZ+0x16860], R3 ;  /* 0x01686003000085a7 */ /* 0x000e64000800007f */
[----:B-1----:R-:W-:Y:S05]  /*fbb0*/  @!P0 BRA `(.L_x_13023) ;  /* 0xfffffffc00f08947 */ /* 0x002fea000383ffff */
[----:B------:R-:W-:Y:S05]  /*fbc0*/  BRA `(.L_x_13141) ;  /* 0xffffffbc001c7947 */ /* 0x000fea000383ffff */
.L_x_13024:
        /* <DEDUP_REMOVED lines=8> */
.L_x_13143:
[----:B------:R-:W-:Y:S05]  /*fc50*/  BSYNC B0 ;  /* 0x0000000000007941 */ /* 0x000fea0003800000 */
.L_x_13142:
        /* <DEDUP_REMOVED lines=9> */
.L_x_13144:
[----:B------:R-:W-:Y:S01]  /*fcf0*/  ULDC UR4, c[0x0][0x2f4] ;  /* 0x0000bd0000047ab9 */ /* 0x000fe20000000800 */
[----:B------:R-:W-:Y:S01]  /*fd00*/  IMAD R4, R4, 0x2, R22 ;  /* 0x0000000204047824 */ /* 0x000fe200078e0216 */
[----:B------:R-:W-:-:S04]  /*fd10*/  ISETP.GE.AND P0, PT, R28, UR4, PT ;  /* 0x000000041c007c0c */ /* 0x000fc8000bf06270 */
[----:B------:R-:W-:Y:S01]  /*fd20*/  ISETP.LT.OR P2, PT, R6, 0x1, P0 ;  /* 0x000000010600780c */ /* 0x000fe20000741670 */
[----:B------:R-:W-:Y:S02]  /*fd30*/  IMAD.MOV.U32 R13, RZ, RZ, R24 ;  /* 0x000000ffff0d7224 */ /* 0x000fe400078e0018 */
[----:B------:R-:W-:Y:S01]  /*fd40*/  IMAD.MOV.U32 R12, RZ, RZ, 0x1 ;  /* 0x00000001ff0c7424 */ /* 0x000fe200078e00ff */
[----:B------:R-:W-:-:S13]  /*fd50*/  IADD3 R2, P1, R14, R5, RZ ;  /* 0x000000050e027210 */ /* 0x000fda0007f3e0ff */
[----:B------:R-:W-:Y:S05]  /*fd60*/  WARPSYNC.COLLECTIVE R15, `(.L_x_13145) ;  /* 0x000000000f087348 */ /* 0x000fea0003c00000 */
[----:B------:R0:W1:Y:S02]  /*fd70*/  SHFL.IDX P6, R14, R13, R12, R11 ;  /* 0x0000000c0d0e7389 */ /* 0x00006400000c000b */
[----:B01----:R-:W-:Y:S01]  /*fd80*/  ENDCOLLECTIVE ;  /* 0x000000000000791b */ /* 0x003fe20003800000 */
.L_x_13145:
        /* <DEDUP_REMOVED lines=11> */
.L_x_13146:
[----:B------:R-:W-:Y:S02]  /*fe40*/  IMAD.MOV.U32 R13, RZ, RZ, R24 ;  /* 0x000000ffff0d7224 */ /* 0x000fe400078e0018 */
[----:B------:R-:W-:Y:S02]  /*fe50*/  IMAD.MOV.U32 R12, RZ, RZ, 0x2 ;  /* 0x00000002ff0c7424 */ /* 0x000fe400078e00ff */
[----:B------:R-:W-:-:S07]  /*fe60*/  IMAD.MOV.U32 R9, RZ, RZ, R14 ;  /* 0x000000ffff097224 */ /* 0x000fce00078e000e */
[----:B------:R-:W-:Y:S05]  /*fe70*/  WARPSYNC.COLLECTIVE R15, `(.L_x_13147) ;  /* 0x000000000f087348 */ /* 0x000fea0003c00000 */
[----:B------:R0:W1:Y:S02]  /*fe80*/  SHFL.IDX P6, R14, R13, R12, R11 ;  /* 0x0000000c0d0e7389 */ /* 0x00006400000c000b */
[----:B01----:R-:W-:Y:S01]  /*fe90*/  ENDCOLLECTIVE ;  /* 0x000000000000791b */ /* 0x003fe20003800000 */
.L_x_13147:
        /* <DEDUP_REMOVED lines=8> */
[----:B------:R-:W-:-:S12]  /*ff20*/  IMAD.MOV.U32 R8, RZ, RZ, R14 ;  /* 0x000000ffff087224 */ /* 0x000fd800078e000e */
[----:B0-----:R-:W-:Y:S05]  /*ff30*/  WARPSYNC.COLLECTIVE R15, `(.L_x_13148) ;  /* 0x000000000f087348 */ /* 0x001fea0003c00000 */
[----:B------:R1:W2:Y:S02]  /*ff40*/  SHFL.IDX P6, R14, R13, R12, R11 ;  /* 0x0000000c0d0e7389 */ /* 0x0002a400000c000b */
[----:B012---:R-:W-:Y:S01]  /*ff50*/  ENDCOLLECTIVE ;  /* 0x000000000000791b */ /* 0x007fe20003800000 */
.L_x_13148:
[----:B------:R-:W-:Y:S02]  /*ff60*/  IMAD.MOV.U32 R13, RZ, RZ, R24 ;  /* 0x000000ffff0d7224 */ /* 0x000fe400078e0018 */
[----:B------:R-:W-:Y:S02]  /*ff70*/  IMAD.MOV.U32 R12, RZ, RZ, 0x3 ;  /* 0x00000003ff0c7424 */ /* 0x000fe400078e00ff */
[----:B------:R-:W-:-:S07]  /*ff80*/  IMAD.MOV.U32 R10, RZ, RZ, R14 ;  /* 0x000000ffff0a7224 */ /* 0x000fce00078e000e */
[----:B------:R-:W-:Y:S05]  /*ff90*/  WARPSYNC.COLLECTIVE R15, `(.L_x_13149) ;  /* 0x000000000f087348 */ /* 0x000fea0003c00000 */
[----:B------:R0:W1:Y:S02]  /*ffa0*/  SHFL.IDX P6, R14, R13, R12, R11 ;  /* 0x0000000c0d0e7389 */ /* 0x00006400000c000b */
[----:B01----:R-:W-:Y:S01]  /*ffb0*/  ENDCOLLECTIVE ;  /* 0x000000000000791b */ /* 0x003fe20003800000 */
.L_x_13149:
        /* <DEDUP_REMOVED lines=12> */
.L_x_13150:
[----:B------:R-:W-:Y:S02]  /*10080*/  IMAD.MOV.U32 R13, RZ, RZ, R24 ;  /* 0x000000ffff0d7224 */ /* 0x000fe400078e0018 */
[----:B------:R-:W-:Y:S01]  /*10090*/  IMAD.MOV.U32 R12, RZ, RZ, 0x4 ;  /* 0x00000004ff0c7424 */ /* 0x000fe200078e00ff */
[----:B------:R-:W-:-:S07]  /*100a0*/  MOV R9, R14 ;  /* 0x0000000e00097202 */ /* 0x000fce0000000f00 */
[----:B------:R-:W-:Y:S05]  /*100b0*/  WARPSYNC.COLLECTIVE R15, `(.L_x_13151) ;  /* 0x000000000f087348 */ /* 0x000fea0003c00000 */
[----:B------:R0:W1:Y:S02]  /*100c0*/  SHFL.IDX P6, R14, R13, R12, R11 ;  /* 0x0000000c0d0e7389 */ /* 0x00006400000c000b */
[----:B01----:R-:W-:Y:S01]  /*100d0*/  ENDCOLLECTIVE ;  /* 0x000000000000791b */ /* 0x003fe20003800000 */
.L_x_13151:
[----:B------:R-:W-:-:S05]  /*100e0*/  IADD3 R2, P1, R9, R5, RZ ;  /* 0x0000000509027210 */ /* 0x000fca0007f3e0ff */
[----:B------:R-:W-:-:S05]  /*100f0*/  IMAD.X R3, RZ, RZ, R7, P1 ;  /* 0x000000ffff037224 */ /* 0x000fca00008e0607 */
        /* <DEDUP_REMOVED lines=10> */
.L_x_13152:
[----:B------:R-:W-:Y:S02]  /*101a0*/  IMAD.MOV.U32 R13, RZ, RZ, R24 ;  /* 0x000000ffff0d7224 */ /* 0x000fe400078e0018 */
[----:B------:R-:W-:Y:S02]  /*101b0*/  IMAD.MOV.U32 R12, RZ, RZ, 0x5 ;  /* 0x00000005ff0c7424 */ /* 0x000fe400078e00ff */
[----:B------:R-:W-:-:S07]  /*101c0*/  IMAD.MOV.U32 R10, RZ, RZ, R14 ;  /* 0x000000ffff0a7224 */ /* 0x000fce00078e000e */
[----:B------:R-:W-:Y:S05]  /*101d0*/  WARPSYNC.COLLECTIVE R15, `(.L_x_13153) ;  /* 0x000000000f087348 */ /* 0x000fea0003c00000 */
[----:B------:R0:W1:Y:S02]  /*101e0*/  SHFL.IDX P6, R14, R13, R12, R11 ;  /* 0x0000000c0d0e7389 */ /* 0x00006400000c000b */
[----:B01----:R-:W-:Y:S01]  /*101f0*/  ENDCOLLECTIVE ;  /* 0x000000000000791b */ /* 0x003fe20003800000 */
.L_x_13153:
        /* <DEDUP_REMOVED lines=12> */
.L_x_13154:
[----:B------:R-:W-:Y:S01]  /*102c0*/  MOV R13, R24 ;  /* 0x00000018000d7202 */ /* 0x000fe20000000f00 */
[----:B------:R-:W-:Y:S02]  /*102d0*/  IMAD.MOV.U32 R12, RZ, RZ, 0x6 ;  /* 0x00000006ff0c7424 */ /* 0x000fe400078e00ff */
[----:B------:R-:W-:-:S07]  /*102e0*/  IMAD.MOV.U32 R9, RZ, RZ, R14 ;  /* 0x000000ffff097224 */ /* 0x000fce00078e000e */
[----:B------:R-:W-:Y:S05]  /*102f0*/  WARPSYNC.COLLECTIVE R15, `(.L_x_13155) ;  /* 0x000000000f087348 */ /* 0x000fea0003c00000 */
[----:B------:R0:W1:Y:S02]  /*10300*/  SHFL.IDX P6, R14, R13, R12, R11 ;  /* 0x0000000c0d0e7389 */ /* 0x00006400000c000b */
[----:B01----:R-:W-:Y:S01]  /*10310*/  ENDCOLLECTIVE ;  /* 0x000000000000791b */ /* 0x003fe20003800000 */
.L_x_13155:
        /* <DEDUP_REMOVED lines=12> */
.L_x_13156:
[----:B------:R-:W-:Y:S02]  /*103e0*/  IMAD.MOV.U32 R13, RZ, RZ, R24 ;  /* 0x000000ffff0d7224 */ /* 0x000fe400078e0018 */
[----:B------:R-:W-:Y:S01]  /*103f0*/  IMAD.MOV.U32 R12, RZ, RZ, 0x7 ;  /* 0x00000007ff0c7424 */ /* 0x000fe200078e00ff */
[----:B------:R-:W-:-:S13]  /*10400*/  IADD3 R2, P1, R14, R5, RZ ;  /* 0x000000050e027210 */ /* 0x000fda0007f3e0ff */
[----:B------:R-:W-:Y:S05]  /*10410*/  WARPSYNC.COLLECTIVE R15, `(.L_x_13157) ;  /* 0x000000000f087348 */ /* 0x000fea0003c00000 */
[----:B------:R0:W1:Y:S02]  /*10420*/  SHFL.IDX P6, R14, R13, R12, R11 ;  /* 0x0000000c0d0e7389 */ /* 0x00006400000c000b */
[----:B01----:R-:W-:Y:S01]  /*10430*/  ENDCOLLECTIVE ;  /* 0x000000000000791b */ /* 0x003fe20003800000 */
.L_x_13157:
        /* <DEDUP_REMOVED lines=10> */
.L_x_13158:
[----:B------:R-:W-:Y:S05]  /*104e0*/  BRA `(.L_x_13159) ;  /* 0xffffffb400cc7947 */ /* 0x000fea000383ffff */
.L_x_13029:
        /* <DEDUP_REMOVED lines=8> */
.L_x_13161:
[----:B------:R-:W-:Y:S05]  /*10570*/  BSYNC B0 ;  /* 0x0000000000007941 */ /* 0x000fea0003800000 */
.L_x_13160:
        /* <DEDUP_REMOVED lines=9> */
.L_x_13162:
        /* <DEDUP_REMOVED lines=11> */
[----:B------:R-:W-:Y:S02]  /*106c0*/  ISETP.GE.U32.AND P5, PT, R8, 0x10, PT ;  /* 0x000000100800780c */ /* 0x000fe40003fa6070 */
[----:B--2---:R-:W-:-:S02]  /*106d0*/  @!P1 MOV R5, R2 ;  /* 0x0000000200059202 */ /* 0x004fc40000000f00 */
[----:B------:R-:W-:-:S03]  /*106e0*/  ISETP.NE.AND P1, PT, R8, RZ, PT ;  /* 0x000000ff0800720c */ /* 0x000fc60003f25270 */
[----:B------:R-:W-:-:S10]  /*106f0*/  IMAD.MOV.U32 R13, RZ, RZ, R5 ;  /* 0x000000ffff0d7224 */ /* 0x000fd400078e0005 */
[----:B------:R-:W-:Y:S05]  /*10700*/  WARPSYNC.COLLECTIVE R15, `(.L_x_13163) ;  /* 0x000000000f087348 */ /* 0x000fea0003c00000 */
[----:B------:R0:W1:Y:S02]  /*10710*/  SHFL.UP P6, R14, R13, R12, R11 ;  /* 0x0400000c0d0e7389 */ /* 0x00006400000c000b */
[----:B01----:R-:W-:Y:S01]  /*10720*/  ENDCOLLECTIVE ;  /* 0x000000000000791b */ /* 0x003fe20003800000 */
.L_x_13163:
[----:B------:R-:W-:Y:S01]  /*10730*/  IMAD.MOV.U32 R12, RZ, RZ, 0x2 ;  /* 0x00000002ff0c7424 */ /* 0x000fe200078e00ff */
[----:B------:R-:W-:-:S05]  /*10740*/  SEL R6, R14, RZ, P1 ;  /* 0x000000ff0e067207 */ /* 0x000fca0000800000 */
[----:B------:R-:W-:-:S04]  /*10750*/  IMAD.IADD R6, R5, 0x1, R6 ;  /* 0x0000000105067824 */ /* 0x000fc800078e0206 */
[----:B------:R-:W-:-:S07]  /*10760*/  IMAD.MOV.U32 R13, RZ, RZ, R6 ;  /* 0x000000ffff0d7224 */ /* 0x000fce00078e0006 */
[----:B------:R-:W-:Y:S05]  /*10770*/  WARPSYNC.COLLECTIVE R15, `(.L_x_13164) ;  /* 0x000000000f087348 */ /* 0x000fea0003c00000 */
[----:B------:R0:W1:Y:S02]  /*10780*/  SHFL.UP P6, R14, R13, R12, R11 ;  /* 0x0400000c0d0e7389 */ /* 0x00006400000c000b */
[----:B01----:R-:W-:Y:S01]  /*10790*/  ENDCOLLECTIVE ;  /* 0x000000000000791b */ /* 0x003fe20003800000 */
.L_x_13164:
[----:B------:R-:W-:Y:S01]  /*107a0*/  IMAD.MOV.U32 R12, RZ, RZ, 0x4 ;  /* 0x00000004ff0c7424 */ /* 0x000fe200078e00ff */
[----:B------:R-:W-:-:S05]  /*107b0*/  SEL R7, R14, RZ, P2 ;  /* 0x000000ff0e077207 */ /* 0x000fca0001000000 */
[----:B------:R-:W-:-:S05]  /*107c0*/  IMAD.IADD R7, R6, 0x1, R7 ;  /* 0x0000000106077824 */ /* 0x000fca00078e0207 */
[----:B------:R-:W-:-:S07]  /*107d0*/  MOV R13, R7 ;  /* 0x00000007000d7202 */ /* 0x000fce0000000f00 */
[----:B------:R-:W-:Y:S05]  /*107e0*/  WARPSYNC.COLLECTIVE R15, `(.L_x_13165) ;  /* 0x000000000f087348 */ /* 0x000fea0003c00000 */
[----:B------:R0:W1:Y:S02]  /*107f0*/  SHFL.UP P6, R14, R13, R12, R11 ;  /* 0x0400000c0d0e7389 */ /* 0x00006400000c000b */
[----:B01----:R-:W-:Y:S01]  /*10800*/  ENDCOLLECTIVE ;  /* 0x000000000000791b */ /* 0x003fe20003800000 */
.L_x_13165:
[----:B------:R-:W-:Y:S01]  /*10810*/  IMAD.MOV.U32 R12, RZ, RZ, 0x8 ;  /* 0x00000008ff0c7424 */ /* 0x000fe200078e00ff */
[----:B------:R-:W-:-:S05]  /*10820*/  SEL R2, R14, RZ, P3 ;  /* 0x000000ff0e027207 */ /* 0x000fca0001800000 */
[----:B------:R-:W-:-:S04]  /*10830*/  IMAD.IADD R2, R7, 0x1, R2 ;  /* 0x0000000107027824 */ /* 0x000fc800078e0202 */
[----:B------:R-:W-:-:S07]  /*10840*/  IMAD.MOV.U32 R13, RZ, RZ, R2 ;  /* 0x000000ffff0d7224 */ /* 0x000fce00078e0002 */
[----:B------:R-:W-:Y:S05]  /*10850*/  WARPSYNC.COLLECTIVE R15, `(.L_x_13166) ;  /* 0x000000000f087348 */ /* 0x000fea0003c00000 */
[----:B------:R0:W1:Y:S02]  /*10860*/  SHFL.UP P6, R14, R13, R12, R11 ;  /* 0x0400000c0d0e7389 */ /* 0x00006400000c000b */
[----:B01----:R-:W-:Y:S01]  /*10870*/  ENDCOLLECTIVE ;  /* 0x000000000000791b */ /* 0x003fe20003800000 */
.L_x_13166:
[----:B------:R-:W-:Y:S02]  /*10880*/  MOV R12, 0x10 ;  /* 0x00000010000c7802 */ /* 0x000fe40000000f00 */
[----:B------:R-:W-:-:S05]  /*10890*/  SEL R3, R14, RZ, P4 ;  /* 0x000000ff0e037207 */ /* 0x000fca0002000000 */
[----:B------:R-:W-:-:S04]  /*108a0*/  IMAD.IADD R3, R2, 0x1, R3 ;  /* 0x0000000102037824 */ /* 0x000fc800078e0203 */
[----:B------:R-:W-:-:S07]  /*108b0*/  IMAD.MOV.U32 R13, RZ, RZ, R3 ;  /* 0x000000ffff0d7224 */ /* 0x000fce00078e0003 */
[----:B------:R-:W-:Y:S05]  /*108c0*/  WARPSYNC.COLLECTIVE R15, `(.L_x_13167) ;  /* 0x000000000f087348 */ /* 0x000fea0003c00000 */
[----:B------:R0:W1:Y:S02]  /*108d0*/  SHFL.UP P6, R14, R13, R12, R11 ;  /* 0x0400000c0d0e7389 */ /* 0x00006400000c000b */
[----:B01----:R-:W-:Y:S01]  /*108e0*/  ENDCOLLECTIVE ;  /* 0x000000000000791b */ /* 0x003fe20003800000 */
.L_x_13167:
        /* <DEDUP_REMOVED lines=8> */
.L_x_13168:
[----:B------:R-:W-:Y:S05]  /*10970*/  BRA `(.L_x_13169) ;  /* 0xffffffb400d47947 */ /* 0x000fea000383ffff */
.L_x_13034:
[----:B------:R-:W-:Y:S01]  /*10980*/  BSSY B0, `(.L_x_13170) ;  /* 0x0000008000007945 */ /* 0x000fe20003800000 */
[----:B-----5:R-:W-:Y:S01]  /*10990*/  IMAD.MOV.U32 R13, RZ, RZ, R5 ;  /* 0x000000ffff0d7224 */ /* 0x020fe200078e0005 */
[----:B------:R-:W-:Y:S01]  /*109a0*/  MOV R11, RZ ;  /* 0x000000ff000b7202 */ /* 0x000fe20000000f00 */
[----:B------:R-:W-:Y:S02]  /*109b0*/  IMAD.MOV.U32 R12, RZ, RZ, 0x1 ;  /* 0x00000001ff0c7424 */ /* 0x000fe400078e00ff */
[----:B------:R-:W-:-:S07]  /*109c0*/  IMAD.MOV.U32 R15, RZ, RZ, -0x1 ;  /* 0xffffffffff0f7424 */ /* 0x000fce00078e00ff */
[----:B0-----:R-:W-:Y:S05]  /*109d0*/  WARPSYNC.COLLECTIVE R15, `(.L_x_13171) ;  /* 0x000000000f087348 */ /* 0x001fea0003c00000 */
[----:B------:R1:W2:Y:S02]  /*109e0*/  SHFL.UP P6, R14, R13, R12, R11 ;  /* 0x0400000c0d0e7389 */ /* 0x0002a400000c000b */
[----:B012---:R-:W-:Y:S01]  /*109f0*/  ENDCOLLECTIVE ;  /* 0x000000000000791b */ /* 0x007fe20003800000 */
.L_x_13171:
[----:B------:R-:W-:Y:S05]  /*10a00*/  BSYNC B0 ;  /* 0x0000000000007941 */ /* 0x000fea0003800000 */
.L_x_13170:
        /* <DEDUP_REMOVED lines=8> */
.L_x_13172:
[----:B------:R-:W-:Y:S01]  /*10a90*/  IMAD.MOV.U32 R12, RZ, RZ, 0x4 ;  /* 0x00000004ff0c7424 */ /* 0x000fe200078e00ff */
[----:B------:R-:W-:-:S05]  /*10aa0*/  SEL R2, R14, RZ, P2 ;  /* 0x000000ff0e027207 */ /* 0x000fca0001000000 */
[----:B------:R-:W-:-:S05]  /*10ab0*/  IMAD.IADD R2, R13, 0x1, R2 ;  /* 0x000000010d027824 */ /* 0x000fca00078e0202 */
[----:B------:R-:W-:-:S07]  /*10ac0*/  MOV R13, R2 ;  /* 0x00000002000d7202 */ /* 0x000fce0000000f00 */
[----:B------:R-:W-:Y:S05]  /*10ad0*/  WARPSYNC.COLLECTIVE R15, `(.L_x_13173) ;  /* 0x000000000f087348 */ /* 0x000fea0003c00000 */
[----:B------:R0:W1:Y:S02]  /*10ae0*/  SHFL.UP P6, R14, R13, R12, R11 ;  /* 0x0400000c0d0e7389 */ /* 0x00006400000c000b */
[----:B01----:R-:W-:Y:S01]  /*10af0*/  ENDCOLLECTIVE ;  /* 0x000000000000791b */ /* 0x003fe20003800000 */
.L_x_13173:
[----:B------:R-:W-:Y:S01]  /*10b00*/  IMAD.MOV.U32 R12, RZ, RZ, 0x8 ;  /* 0x00000008ff0c7424 */ /* 0x000fe200078e00ff */
[----:B------:R-:W-:-:S05]  /*10b10*/  SEL R3, R14, RZ, P3 ;  /* 0x000000ff0e037207 */ /* 0x000fca0001800000 */
[----:B------:R-:W-:-:S04]  /*10b20*/  IMAD.IADD R3, R2, 0x1, R3 ;  /* 0x0000000102037824 */ /* 0x000fc800078e0203 */
[----:B------:R-:W-:-:S07]  /*10b30*/  IMAD.MOV.U32 R13, RZ, RZ, R3 ;  /* 0x000000ffff0d7224 */ /* 0x000fce00078e0003 */
[----:B------:R-:W-:Y:S05]  /*10b40*/  WARPSYNC.COLLECTIVE R15, `(.L_x_13174) ;  /* 0x000000000f087348 */ /* 0x000fea0003c00000 */
[----:B------:R0:W1:Y:S02]  /*10b50*/  SHFL.UP P6, R14, R13, R12, R11 ;  /* 0x0400000c0d0e7389 */ /* 0x00006400000c000b */
[----:B01----:R-:W-:Y:S01]  /*10b60*/  ENDCOLLECTIVE ;  /* 0x000000000000791b */ /* 0x003fe20003800000 */
.L_x_13174:
[----:B------:R-:W-:Y:S02]  /*10b70*/  MOV R12, 0x10 ;  /* 0x00000010000c7802 */ /* 0x000fe40000000f00 */
[----:B------:R-:W-:-:S05]  /*10b80*/  SEL R4, R14, RZ, P4 ;  /* 0x000000ff0e047207 */ /* 0x000fca0002000000 */
[----:B------:R-:W-:-:S04]  /*10b90*/  IMAD.IADD R4, R3, 0x1, R4 ;  /* 0x0000000103047824 */ /* 0x000fc800078e0204 */
[----:B------:R-:W-:-:S07]  /*10ba0*/  IMAD.MOV.U32 R13, RZ, RZ, R4 ;  /* 0x000000ffff0d7224 */ /* 0x000fce00078e0004 */
[----:B------:R-:W-:Y:S05]  /*10bb0*/  WARPSYNC.COLLECTIVE R15, `(.L_x_13175) ;  /* 0x000000000f087348 */ /* 0x000fea0003c00000 */
[----:B------:R0:W1:Y:S02]  /*10bc0*/  SHFL.UP P6, R14, R13, R12, R11 ;  /* 0x0400000c0d0e7389 */ /* 0x00006400000c000b */
[----:B01----:R-:W-:Y:S01]  /*10bd0*/  ENDCOLLECTIVE ;  /* 0x000000000000791b */ /* 0x003fe20003800000 */
.L_x_13175:
        /* <DEDUP_REMOVED lines=8> */
.L_x_13176:
[----:B------:R-:W-:Y:S05]  /*10c60*/  BRA `(.L_x_13177) ;  /* 0xffffffb400b47947 */ /* 0x000fea000383ffff */
.L_x_13036:
[----:B------:R-:W-:Y:S01]  /*10c70*/  BSSY B0, `(.L_x_13178) ;  /* 0x0000006000007945 */ /* 0x000fe20003800000 */
[----:B------:R-:W-:Y:S01]  /*10c80*/  PLOP3.LUT P6, PT, P6, PT, PT, 0x8, 0x0 ;  /* 0x000000000000781c */ /* 0x000fe200037ce170 */
[----:B------:R-:W-:-:S12]  /*10c90*/  IMAD.MOV.U32 R15, RZ, RZ, -0x1 ;  /* 0xffffffffff0f7424 */ /* 0x000fd800078e00ff */
[----:B0-----:R-:W-:Y:S05]  /*10ca0*/  WARPSYNC.COLLECTIVE R15, `(.L_x_13179) ;  /* 0x000000000f087348 */ /* 0x001fea0003c00000 */
[----:B------:R-:W-:Y:S01]  /*10cb0*/  VOTE.ANY R14, PT, P6 ;  /* 0x00000000000e7806 */ /* 0x000fe200030e0100 */
[----:B0-----:R-:W-:Y:S06]  /*10cc0*/  ENDCOLLECTIVE ;  /* 0x000000000000791b */ /* 0x001fec0003800000 */
.L_x_13179:
[----:B------:R-:W-:Y:S05]  /*10cd0*/  BSYNC B0 ;  /* 0x0000000000007941 */ /* 0x000fea0003800000 */
.L_x_13178:
        /* <DEDUP_REMOVED lines=9> */
.L_x_13180:
[----:B------:R-:W-:Y:S01]  /*10d70*/  IMAD.MOV.U32 R5, RZ, RZ, R14 ;  /* 0x000000ffff057224 */ /* 0x000fe200078e000e */
[----:B------:R-:W-:Y:S06]  /*10d80*/  BRA `(.L_x_13181) ;  /* 0xffffffb400a47947 */ /* 0x000fec000383ffff */
.L_x_13038:
[----:B------:R-:W-:Y:S01]  /*10d90*/  BSSY B0, `(.L_x_13182) ;  /* 0x0000007000007945 */ /* 0x000fe20003800000 */
[----:B------:R-:W-:Y:S01]  /*10da0*/  IMAD.MOV.U32 R13, RZ, RZ, R2 ;  /* 0x000000ffff0d7224 */ /* 0x000fe200078e0002 */
[----:B------:R-:W-:Y:S01]  /*10db0*/  MOV R15, 0xffffffff ;  /* 0xffffffff000f7802 */ /* 0x000fe20000000f00 */
[----:B------:R-:W-:-:S07]  /*10dc0*/  IMAD.MOV.U32 R11, RZ, RZ, 0x1f ;  /* 0x0000001fff0b7424 */ /* 0x000fce00078e00ff */
[----:B012---:R-:W-:Y:S05]  /*10dd0*/  WARPSYNC.COLLECTIVE R15, `(.L_x_13183) ;  /* 0x000000000f087348 */ /* 0x007fea0003c00000 */
[----:B------:R3:W4:Y:S02]  /*10de0*/  SHFL.IDX P6, R14, R13, R12, R11 ;  /* 0x0000000c0d0e7389 */ /* 0x00072400000c000b */
[----:B01234-:R-:W-:Y:S01]  /*10df0*/  ENDCOLLECTIVE ;  /* 0x000000000000791b */ /* 0x01ffe20003800000 */
.L_x_13183:
[----:B------:R-:W-:Y:S05]  /*10e00*/  BSYNC B0 ;  /* 0x0000000000007941 */ /* 0x000fea0003800000 */
.L_x_13182:
[----:B------:R-:W-:Y:S05]  /*10e10*/  BRA `(.L_x_13037) ;  /* 0xffffffb4009c7947 */ /* 0x000fea000383ffff */
.L_x_13042:
[----:B0-----:R0:W3:Y:S02]  /*10e20*/  SYNCS.PHASECHK.TRANS64.TRYWAIT P0, [R5+URZ+0x16820], R0 ;  /* 0x01682000050075a7 */ /* 0x0010e4000800017f */
[----:B---3--:R-:W-:Y:S05]  /*10e30*/  @!P0 NANOSLEEP.SYNCS 0x989680 ;  /* 0x009896800000895d */ /* 0x008fea0003900000 */
[----:B------:R-:W3:Y:S02]  /*10e40*/  @!P0 SYNCS.PHASECHK.TRANS64 P0, [R5+URZ+0x16820], R0 ;  /* 0x01682000050085a7 */ /* 0x000ee4000800007f */
[----:B---3--:R-:W-:Y:S05]  /*10e50*/  @!P0 BRA `(.L_x_13042) ;  /* 0xfffffffc00f08947 */ /* 0x008fea000383ffff */
[----:B------:R-:W-:Y:S05]  /*10e60*/  BRA `(.L_x_13184) ;  /* 0xffffffb800887947 */ /* 0x000fea000383ffff */
.L_x_13043:
        /* <DEDUP_REMOVED lines=11> */
.L_x_13186:
[----:B------:R-:W-:Y:S05]  /*10f20*/  BSYNC B0 ;  /* 0x0000000000007941 */ /* 0x000fea0003800000 */
.L_x_13185:
[----:B------:R-:W-:Y:S05]  /*10f30*/  BRA `(.L_x_13187) ;  /* 0xffffffb800707947 */ /* 0x000fea000383ffff */
.L_x_13046:
[----:B------:R-:W-:Y:S01]  /*10f40*/  BSSY B1, `(.L_x_13188) ;  /* 0x0000006000017945 */ /* 0x000fe20003800000 */
[----:B------:R-:W-:-:S07]  /*10f50*/  IMAD.MOV.U32 R15, RZ, RZ, -0x1 ;  /* 0xffffffffff0f7424 */ /* 0x000fce00078e00ff */
[----:B012---:R-:W-:Y:S05]  /*10f60*/  WARPSYNC.COLLECTIVE R15, `(.L_x_13189) ;  /* 0x000000000f0c7348 */ /* 0x007fea0003c00000 */
[----:B------:R-:W-:Y:S02]  /*10f70*/  ELECT P6, UR62, PT ;  /* 0x00000000003e782f */ /* 0x000fe400038c0000 */
[----:B------:R-:W-:Y:S01]  /*10f80*/  MOV R14, UR62 ;  /* 0x0000003e000e7c02 */ /* 0x000fe20008000f00 */
[----:B012---:R-:W-:Y:S10]  /*10f90*/  ENDCOLLECTIVE ;  /* 0x000000000000791b */ /* 0x007ff40003800000 */
.L_x_13189:
[----:B------:R-:W-:Y:S05]  /*10fa0*/  BSYNC B1 ;  /* 0x0000000000017941 */ /* 0x000fea0003800000 */
.L_x_13188:
[----:B------:R-:W-:Y:S05]  /*10fb0*/  BRA `(.L_x_13190) ;  /* 0xffffffb800687947 */ /* 0x000fea000383ffff */
.L_x_13048:
[----:B0-----:R0:W3:Y:S02]  /*10fc0*/  SYNCS.PHASECHK.TRANS64.TRYWAIT P1, [R3+URZ+0x16840], R2 ;  /* 0x01684002030075a7 */ /* 0x0010e4000802017f */
[----:B---3--:R-:W-:Y:S05]  /*10fd0*/  @!P1 NANOSLEEP.SYNCS 0x989680 ;  /* 0x009896800000995d */ /* 0x008fea0003900000 */
[----:B------:R-:W3:Y:S02]  /*10fe0*/  @!P1 SYNCS.PHASECHK.TRANS64 P1, [R3+URZ+0x16840], R2 ;  /* 0x01684002030095a7 */ /* 0x000ee4000802007f */
[----:B---3--:R-:W-:Y:S05]  /*10ff0*/  @!P1 BRA `(.L_x_13048) ;  /* 0xfffffffc00f09947 */ /* 0x008fea000383ffff */
[----:B------:R-:W-:Y:S05]  /*11000*/  BRA `(.L_x_13191) ;  /* 0xffffffb800887947 */ /* 0x000fea000383ffff */
.L_x_13050:
[----:B---3--:R3:W4:Y:S02]  /*11010*/  SYNCS.PHASECHK.TRANS64.TRYWAIT P1, [R25+URZ+0x16840], R0 ;  /* 0x01684000190075a7 */ /* 0x008724000802017f */
[----:B----4-:R-:W-:Y:S05]  /*11020*/  @!P1 NANOSLEEP.SYNCS 0x989680 ;  /* 0x009896800000995d */ /* 0x010fea0003900000 */
[----:B------:R-:W4:Y:S02]  /*11030*/  @!P1 SYNCS.PHASECHK.TRANS64 P1, [R25+URZ+0x16840], R0 ;  /* 0x01684000190095a7 */ /* 0x000f24000802007f */
[----:B----4-:R-:W-:Y:S05]  /*11040*/  @!P1 BRA `(.L_x_13050) ;  /* 0xfffffffc00f09947 */ /* 0x010fea000383ffff */
[----:B------:R-:W-:Y:S05]  /*11050*/  BRA `(.L_x_13192) ;  /* 0xffffffb800947947 */ /* 0x000fea000383ffff */
.L_x_13052:
[----:B----4-:R4:W0:Y:S02]  /*11060*/  SYNCS.PHASECHK.TRANS64.TRYWAIT P1, [R3+URZ+0x16860], R2 ;  /* 0x01686002030075a7 */ /* 0x010824000802017f */
[----:B0-----:R-:W-:Y:S05]  /*11070*/  @!P1 NANOSLEEP.SYNCS 0x989680 ;  /* 0x009896800000995d */ /* 0x001fea0003900000 */
[----:B------:R-:W0:Y:S02]  /*11080*/  @!P1 SYNCS.PHASECHK.TRANS64 P1, [R3+URZ+0x16860], R2 ;  /* 0x01686002030095a7 */ /* 0x000e24000802007f */
[----:B0-----:R-:W-:Y:S05]  /*11090*/  @!P1 BRA `(.L_x_13052) ;  /* 0xfffffffc00f09947 */ /* 0x001fea000383ffff */
[----:B------:R-:W-:Y:S05]  /*110a0*/  BRA `(.L_x_13193) ;  /* 0xffffffb800907947 */ /* 0x000fea000383ffff */
.L_x_13194:
        /* <DEDUP_REMOVED lines=13> */
.L_x_15873:


//--------------------- .text._ZN7cutlass13device_kernelIN5flash11enable_sm90INS1_16FlashAttnFwdSm90INS1_25CollectiveMainloopFwdSm90ILi2EN4cute5tupleIJNS5_1CILi1EEES8_S8_EEENS6_IJNS7_ILi192EEENS7_ILi128EEENS7_ILi64EEEEEELi64ENS_6half_tEfNS_4arch4Sm90ELb0ELb0ELb0ELb1ELb1ELb1ELb0ELb1ELb1ELb1ELb0ELb0EEENS1_21CollectiveEpilogueFwdINS6_IJSA_SC_SB_EEES9_SE_SG_Li384ELb1ELb1ELb0ELb0EEENS1_36VarlenDynamicPersistentTileSchedulerILi192ELi128ELi384ELi128ELb0ELb1ELb1ELb0ELb1ELb1EEEEEEEEEvNT_6ParamsE --------------------------
	.section	.text._ZN7cutlass13device_kernelIN5flash11enable_sm90INS1_16FlashAttnFwdSm90INS1_25CollectiveMainloopFwdSm90ILi2EN4cute5tupleIJNS5_1CILi1EEES8_S8_EEENS6_IJNS7_ILi192EEENS7_ILi128EEENS7_ILi64EEEEEELi64ENS_6half_tEfNS_4arch4Sm90ELb0ELb0ELb0ELb1ELb1ELb1ELb0ELb1ELb1ELb1ELb0ELb0EEENS1_21CollectiveEpilogueFwdINS6_IJSA_SC_SB_EEES9_SE_SG_Li384ELb1ELb1ELb0ELb0EEENS1_36VarlenDynamicPersistentTileSchedulerILi192ELi128ELi384ELi128ELb0ELb1ELb1ELb0ELb1ELb1EEEEEEEEEvNT_6ParamsE,"ax",@progbits
	.align	128
.text._ZN7cutlass13device_kernelIN5flash11enable_sm90INS1_16FlashAttnFwdSm90INS1_25CollectiveMainloopFwdSm90ILi2EN4cute5tupleIJNS5_1CILi1EEES8_S8_EEENS6_IJNS7_ILi192EEENS7_ILi128EEENS7_ILi64EEEEEELi64ENS_6half_tEfNS_4arch4Sm90ELb0ELb0ELb0ELb1ELb1ELb1ELb0ELb1ELb1ELb1ELb0ELb0EEENS1_21CollectiveEpilogueFwdINS6_IJSA_SC_SB_EEES9_SE_SG_Li384ELb1ELb1ELb0ELb0EEENS1_36VarlenDynamicPersistentTileSchedulerILi192ELi128ELi384ELi128ELb0ELb1ELb1ELb0ELb1ELb1EEEEEEEEEvNT_6ParamsE:
        .type           _ZN7cutlass13device_kernelIN5flash11enable_sm90INS1_16FlashAttnFwdSm90INS1_25CollectiveMainloopFwdSm90ILi2EN4cute5tupleIJNS5_1CILi1EEES8_S8_EEENS6_IJNS7_ILi192EEENS7_ILi128EEENS7_ILi64EEEEEELi64ENS_6half_tEfNS_4arch4Sm90ELb0ELb0ELb0ELb1ELb1ELb1ELb0ELb1ELb1ELb1ELb0ELb0EEENS1_21CollectiveEpilogueFwdINS6_IJSA_SC_SB_EEES9_SE_SG_Li384ELb1ELb1ELb0ELb0EEENS1_36VarlenDynamicPersistentTileSchedulerILi192ELi128ELi384ELi128ELb0ELb1ELb1ELb0ELb1ELb1EEEEEEEEEvNT_6ParamsE,@function
        .size           _ZN7cutlass13device_kernelIN5flash11enable_sm90INS1_16FlashAttnFwdSm90INS1_25CollectiveMainloopFwdSm90ILi2EN4cute5tupleIJNS5_1CILi1EEES8_S8_EEENS6_IJNS7_ILi192EEENS7_ILi128EEENS7_ILi64EEEEEELi64ENS_6half_tEfNS_4arch4Sm90ELb0ELb0ELb0ELb1ELb1ELb1ELb0ELb1ELb1ELb1ELb0ELb0EEENS1_21CollectiveEpilogueFwdINS6_IJSA_SC_SB_EEES9_SE_SG_Li384ELb1ELb1ELb0ELb0EEENS1_36VarlenDynamicPersistentTileSchedulerILi192ELi128ELi384ELi128ELb0ELb1ELb1ELb0ELb1ELb1EEEEEEEEEvNT_6ParamsE,(.L_x_15874 - _ZN7cutlass13device_kernelIN5flash11enable_sm90INS1_16FlashAttnFwdSm90INS1_25CollectiveMainloopFwdSm90ILi2EN4cute5tupleIJNS5_1CILi1EEES8_S8_EEENS6_IJNS7_ILi192EEENS7_ILi128EEENS7_ILi64EEEEEELi64ENS_6half_tEfNS_4arch4Sm90ELb0ELb0ELb0ELb1ELb1ELb1ELb0ELb1ELb1ELb1ELb0ELb0EEENS1_21CollectiveEpilogueFwdINS6_IJSA_SC_SB_EEES9_SE_SG_Li384ELb1ELb1ELb0ELb0EEENS1_36VarlenDynamicPersistentTileSchedulerILi192ELi128ELi384ELi128ELb0ELb1ELb1ELb0ELb1ELb1EEEEEEEEEvNT_6ParamsE)
        .other          _ZN7cutlass13device_kernelIN5flash11enable_sm90INS1_16FlashAttnFwdSm90INS1_25CollectiveMainloopFwdSm90ILi2EN4cute5tupleIJNS5_1CILi1EEES8_S8_EEENS6_IJNS7_ILi192EEENS7_ILi128EEENS7_ILi64EEEEEELi64ENS_6half_tEfNS_4arch4Sm90ELb0ELb0ELb0ELb1ELb1ELb1ELb0ELb1ELb1ELb1ELb0ELb0EEENS1_21CollectiveEpilogueFwdINS6_IJSA_SC_SB_EEES9_SE_SG_Li384ELb1ELb1ELb0ELb0EEENS1_36VarlenDynamicPersistentTileSchedulerILi192ELi128ELi384ELi128ELb0ELb1ELb1ELb0ELb1ELb1EEEEEEEEEvNT_6ParamsE,@"STO_CUDA_ENTRY STV_DEFAULT"
_ZN7cutlass13device_kernelIN5flash11enable_sm90INS1_16FlashAttnFwdSm90INS1_25CollectiveMainloopFwdSm90ILi2EN4cute5tupleIJNS5_1CILi1EEES8_S8_EEENS6_IJNS7_ILi192EEENS7_ILi128EEENS7_ILi64EEEEEELi64ENS_6half_tEfNS_4arch4Sm90ELb0ELb0ELb0ELb1ELb1ELb1ELb0ELb1ELb1ELb1ELb0ELb0EEENS1_21CollectiveEpilogueFwdINS6_IJSA_SC_SB_EEES9_SE_SG_Li384ELb1ELb1ELb0ELb0EEENS1_36VarlenDynamicPersistentTileSchedulerILi192ELi128ELi384ELi128ELb0ELb1ELb1ELb0ELb1ELb1EEEEEEEEEvNT_6ParamsE:
        /* <DEDUP_REMOVED lines=18> */
.L_x_13196:
[----:B------:R-:W-:Y:S05]  /*0120*/  BSYNC B0 ;  /* 0x0000000000007941 */ /* 0x000fea0003800000 */
.L_x_13195:
        /* <DEDUP_REMOVED lines=41> */
.L_x_13197:
        /* <DEDUP_REMOVED lines=22> */
.L_x_13198:
        /* <DEDUP_REMOVED lines=18> */
.L_x_13199:
        /* <DEDUP_REMOVED lines=22> */
.L_x_13200:
        /* <DEDUP_REMOVED lines=22> */
.L_x_13201:
        /* <DEDUP_REMOVED lines=8> */
.L_x_13204:
[----:B------:R-:W-:-:S08]  /*0980*/  NOP ;  /* 0x0000000000007918 */ /* 0x000fd00000000000 */
[----:B------:R-:W0:Y:S02]  /*0990*/  USETMAXREG.TRY_ALLOC.CTAPOOL UP0, 0xa0 ;  /* 0x000000a0000079c8 */ /* 0x000e240008000600 */
[----:B0-----:R-:W-:-:S13]  /*09a0*/  PLOP3.LUT P0, PT, PT, PT, UP0, 0x80, 0x0 ;  /* 0x000000000000781c */ /* 0x001fda0003f0f008 */
[----:B------:R-:W-:Y:S05]  /*09b0*/  @!P0 BRA `(.L_x_13204) ;  /* 0xfffffffc00f08947 */ /* 0x000fea000383ffff */
[----:B------:R-:W2:Y:S01]  /*09c0*/  LDL.LU R0, [R1] ;  /* 0x0000000001007983 */ /* 0x000ea20000300800 */
[----:B------:R-:W0:Y:S01]  /*09d0*/  S2R R2, SR_TID.X ;  /* 0x0000000000027919 */ /* 0x000e220000002100 */
[----:B------:R-:W1:Y:S01]  /*09e0*/  S2UR UR38, SR_CgaCtaId ;  /* 0x00000000002679c3 */ /* 0x000e620000008800 */
[----:B------:R-:W-:Y:S01]  /*09f0*/  UMOV UR4, 0x400 ;  /* 0x0000040000047882 */ /* 0x000fe20000000000 */
[----:B0-----:R-:W-:-:S06]  /*0a00*/  SHF.R.U32.HI R2, RZ, 0x7, R2 ;  /* 0x00000007ff027819 */ /* 0x001fcc0000011602 */
[----:B------:R-:W-:Y:S06]  /*0a10*/  BAR.ARV 0x8, 0x200 ;  /* 0x0208000000007b1d */ /* 0x000fec0000002000 */
[----:B------:R-:W-:-:S13]  /*0a20*/  ISETP.NE.AND P0, PT, R2, 0x1, PT ;  /* 0x000000010200780c */ /* 0x000fda0003f05270 */
[----:B------:R-:W-:Y:S08]  /*0a30*/  @!P0 BAR.ARV 0x9, 0x100 ;  /* 0x0244000000008b1d */ /* 0x000ff00000002000 */
[----:B------:R-:W-:Y:S01]  /*0a40*/  BAR.SYNC.DEFER_BLOCKING 0x5, 0x200 ;  /* 0x0148000000007b1d */ /* 0x000fe20000010000 */
[----:B-1----:R-:W-:-:S06]  /*0a50*/  ULEA UR4, UR38, UR4, 0x18 ;  /* 0x0000000426047291 */ /* 0x002fcc000f8ec03f */
[----:B------:R-:W-:Y:S01]  /*0a60*/  IMAD.U32 R18, RZ, RZ, UR4 ;  /* 0x00000004ff127e24 */ /* 0x000fe2000f8e00ff */
[----:B------:R-:W-:-:S04]  /*0a70*/  ULDC UR4, c[0x0][0xc3c] ;  /* 0x00030f0000047ab9 */ /* 0x000fc80000000800 */
[----:B------:R-:W0:Y:S01]  /*0a80*/  LDS.128 R32, [R18+0x168d0] ;  /* 0x0168d00012207984 */ /* 0x000e220000000c00 */
[----:B------:R-:W-:Y:S06]  /*0a90*/  BAR.ARV 0x4, 0x200 ;  /* 0x0108000000007b1d */ /* 0x000fec0000002000 */
[----:B--2---:R-:W-:-:S04]  /*0aa0*/  LOP3.LUT R0, R0, 0xffffffef, RZ, 0xc0, !PT ;  /* 0xffffffef00007812 */ /* 0x004fc800078ec0ff */
[----:B------:R-:W-:-:S05]  /*0ab0*/  @P0 LOP3.LUT R0, R0, 0x10, RZ, 0xfc, !PT ;  /* 0x0000001000000812 */ /* 0x000fca00078efcff */
[----:B------:R4:W-:Y:S01]  /*0ac0*/  STL [R1], R0 ;  /* 0x0000000001007387 */ /* 0x0009e20000100800 */
[----:B0-----:R-:W-:-:S13]  /*0ad0*/  ISETP.GE.AND P0, PT, R35, UR4, PT ;  /* 0x0000000423007c0c */ /* 0x001fda000bf06270 */
[----:B----4-:R-:W-:Y:S05]  /*0ae0*/  @P0 BRA `(.L_x_13205) ;  /* 0x0000014000300947 */ /* 0x010fea0003800000 */
[----:B------:R-:W0:Y:S01]  /*0af0*/  S2R R0, SR_TID.X ;  /* 0x0000000000007919 */ /* 0x000e220000002100 */
[----:B------:R-:W-:Y:S01]  /*0b00*/  IMAD.MOV.U32 R19, RZ, RZ, RZ ;  /* 0x000000ffff137224 */ /* 0x000fe200078e00ff */
[----:B------:R-:W-:Y:S02]  /*0b10*/  CS2R R154, SRZ ;  /* 0x00000000009a7805 */ /* 0x000fe4000001ff00 */
[----:B------:R-:W-:Y:S01]  /*0b20*/  MOV R157, RZ ;  /* 0x000000ff009d7202 */ /* 0x000fe20000000f00 */
[----:B------:R-:W-:Y:S01]  /*0b30*/  ULOP3.LUT UR39, UR36, 0x1, URZ, 0xfc, !UPT ;  /* 0x0000000124277892 */ /* 0x000fe2000f8efc3f */
[----:B------:R-:W-:Y:S01]  /*0b40*/  UMOV UR37, URZ ;  /* 0x0000003f00257c82 */ /* 0x000fe20008000000 */
[----:B0-----:R-:W-:-:S05]  /*0b50*/  VIADD R10, R0, 0xffffff80 ;  /* 0xffffff80000a7836 */ /* 0x001fca0000000000 */
[----:B------:R-:W-:-:S04]  /*0b60*/  SHF.R.S32.HI R0, RZ, 0x1f, R10 ;  /* 0x0000001fff007819 */ /* 0x000fc8000001140a */
[----:B------:R-:W-:-:S04]  /*0b70*/  LEA.HI R2, R0, R10, RZ, 0x7 ;  /* 0x0000000a00027211 */ /* 0x000fc800078f38ff */
[----:B------:R-:W-:Y:S02]  /*0b80*/  LOP3.LUT R3, R2, 0xffffff80, RZ, 0xc0, !PT ;  /* 0xffffff8002037812 */ /* 0x000fe400078ec0ff */
[----:B------:R-:W-:Y:S02]  /*0b90*/  SHF.R.S32.HI R11, RZ, 0x7, R2 ;  /* 0x00000007ff0b7819 */ /* 0x000fe40000011402 */
[-C--:B------:R-:W-:Y:S01]  /*0ba0*/  LEA.HI R2, R0, R10.reuse, RZ, 0x5 ;  /* 0x0000000a00027211 */ /* 0x080fe200078f28ff */
[----:B------:R-:W-:Y:S01]  /*0bb0*/  IMAD.IADD R12, R10, 0x1, -R3 ;  /* 0x000000010a0c7824 */ /* 0x000fe200078e0a03 */
[----:B------:R-:W-:Y:S02]  /*0bc0*/  LEA.HI R3, R0, R10, RZ, 0x4 ;  /* 0x0000000a00037211 */ /* 0x000fe400078f20ff */
[----:B------:R-:W-:Y:S02]  /*0bd0*/  SHF.R.S32.HI R13, RZ, 0x5, R2 ;  /* 0x00000005ff0d7819 */ /* 0x000fe40000011402 */
[----:B------:R-:W-:-:S02]  /*0be0*/  SHF.R.S32.HI R6, RZ, 0x1f, R12 ;  /* 0x0000001fff067819 */ /* 0x000fc4000001140c */
[----:B------:R-:W-:Y:S02]  /*0bf0*/  SHF.R.S32.HI R4, RZ, 0x4, R3 ;  /* 0x00000004ff047819 */ /* 0x000fe40000011403 */
[----:B------:R-:W-:Y:S02]  /*0c00*/  LEA.HI R7, R6, R12, RZ, 0x2 ;  /* 0x0000000c06077211 */ /* 0x000fe400078f10ff */
[C---:B------:R-:W-:Y:S02]  /*0c10*/  LEA.HI R5, R3.reuse, R4, RZ, 0x1 ;  /* 0x0000000403057211 */ /* 0x040fe400078f08ff */
[--C-:B------:R-:W-:Y:S02]  /*0c20*/  SHF.R.S32.HI R8, RZ, 0x2, R7.reuse ;  /* 0x00000002ff087819 */ /* 0x100fe40000011407 */
[----:B------:R-:W-:Y:S02]  /*0c30*/  SHF.R.S32.HI R9, RZ, 0x1f, R7 ;  /* 0x0000001fff097819 */ /* 0x000fe40000011407 */
[----:B------:R-:W-:-:S02]  /*0c40*/  LOP3.LUT R3, R3, 0x3fffff0, RZ, 0xc0, !PT ;  /* 0x03fffff003037812 */ /* 0x000fc400078ec0ff */
[----:B------:R-:W-:Y:S02]  /*0c50*/  LEA.HI R9, R9, R8, RZ, 0x3 ;  /* 0x0000000809097211 */ /* 0x000fe400078f18ff */
[----:B------:R-:W-:Y:S01]  /*0c60*/  LOP3.LUT R5, R5, 0x1ffffffe, RZ, 0xc0, !PT ;  /* 0x1ffffffe05057812 */ /* 0x000fe200078ec0ff */
[----:B------:R-:W-:Y:S01]  /*0c70*/  IMAD.IADD R3, R10, 0x1, -R3 ;  /* 0x000000010a037824 */ /* 0x000fe200078e0a03 */
[----:B------:R-:W-:Y:S02]  /*0c80*/  LOP3.LUT R9, R9, 0xfffffff8, RZ, 0xc0, !PT ;  /* 0xfffffff809097812 */ /* 0x000fe400078ec0ff */
[----:B------:R-:W-:Y:S01]  /*0c90*/  LOP3.LUT R7, R7, 0x7ffffffc, RZ, 0xc0, !PT ;  /* 0x7ffffffc07077812 */ /* 0x000fe200078ec0ff */
[----:B------:R-:W-:Y:S01]  /*0ca0*/  IMAD R2, R13, 0x10, R3 ;  /* 0x000000100d027824 */ /* 0x000fe200078e0203 */
[----:B------:R-:W-:Y:S01]  /*0cb0*/  IADD3 R5, R4, -R5, RZ ;  /* 0x8000000504057210 */ /* 0x000fe20007ffe0ff */
[----:B------:R-:W-:Y:S01]  /*0cc0*/  IMAD.IADD R9, R8, 0x1, -R9 ;  /* 0x0000000108097824 */ /* 0x000fe200078e0a09 */
[----:B------:R-:W-:Y:S01]  /*0cd0*/  IADD3 R7, R12, -R7, RZ ;  /* 0x800000070c077210 */ /* 0x000fe20007ffe0ff */
[----:B------:R-:W-:Y:S01]  /*0ce0*/  IMAD.MOV.U32 R8, RZ, RZ, -0x2 ;  /* 0xfffffffeff087424 */ /* 0x000fe200078e00ff */
[----:B------:R-:W-:Y:S01]  /*0cf0*/  LEA.HI R6, R6, R12, RZ, 0x5 ;  /* 0x0000000c06067211 */ /* 0x000fe200078f28ff */
[----:B------:R-:W-:-:S03]  /*0d00*/  IMAD.HI R4, R11, 0x55555556, RZ ;  /* 0x555555560b047827 */ /* 0x000fc600078e02ff */
[----:B------:R-:W-:Y:S01]  /*0d10*/  SHF.R.S32.HI R6, RZ, 0x5, R6 ;  /* 0x00000005ff067819 */ /* 0x000fe20000011406 */
[----:B------:R-:W-:Y:S01]  /*0d20*/  IMAD R5, R2, 0x8, R5 ;  /* 0x0000000802057824 */ /* 0x000fe200078e0205 */
[----:B------:R-:W-:Y:S01]  /*0d30*/  LEA.HI R4, R4, R4, RZ, 0x1 ;  /* 0x0000000404047211 */ /* 0x000fe200078f08ff */
[----:B------:R-:W-:Y:S02]  /*0d40*/  IMAD R2, R7, R8, 0x80 ;  /* 0x0000008007027424 */ /* 0x000fe400078e0208 */
[----:B------:R-:W-:Y:S02]  /*0d50*/  IMAD R9, R6, 0x10, R9 ;  /* 0x0000001006097824 */ /* 0x000fe400078e0209 */
[----:B------:R-:W-:Y:S01]  /*0d60*/  IMAD R4, R4, -0x3, R11 ;  /* 0xfffffffd04047824 */ /* 0x000fe200078e020b */
[----:B------:R0:W-:Y:S01]  /*0d70*/  STL [R1+0x5c], R2 ;  /* 0x00005c0201007387 */ /* 0x0001e20000100800 */
[----:B------:R-:W-:Y:S02]  /*0d80*/  IMAD.SHL.U32 R5, R5, 0x8, RZ ;  /* 0x0000000805057824 */ /* 0x000fe400078e00ff */
[----:B------:R-:W-:-:S05]  /*0d90*/  IMAD R6, R4, 0x40, R9 ;  /* 0x0000004004067824 */ /* 0x000fca00078e0209 */
[----:B------:R-:W-:Y:S01]  /*0da0*/  STL [R1+0x58], R6 ;  /* 0x0000580601007387 */ /* 0x000fe20000100800 */
[CC--:B0-----:R-:W-:Y:S02]  /*0db0*/  LEA.HI R2, R0.reuse, R10.reuse, RZ, 0x2 ;  /* 0x0000000a00027211 */ /* 0x0c1fe400078f10ff */
[----:B------:R-:W-:Y:S02]  /*0dc0*/  LEA.HI R0, R0, R10, RZ, 0x3 ;  /* 0x0000000a00007211 */ /* 0x000fe400078f18ff */
[--C-:B------:R-:W-:Y:S02]  /*0dd0*/  SHF.R.S32.HI R152, RZ, 0x2, R2.reuse ;  /* 0x00000002ff987819 */ /* 0x100fe40000011402 */
[----:B------:R-:W-:Y:S02]  /*0de0*/  SHF.R.S32.HI R3, RZ, 0x1f, R2 ;  /* 0x0000001fff037819 */ /* 0x000fe40000011402 */
[----:B------:R-:W-:Y:S01]  /*0df0*/  SHF.R.S32.HI R4, RZ, 0x3, R0 ;  /* 0x00000003ff047819 */ /* 0x000fe20000011400 */
[----:B------:R-:W-:Y:S01]  /*0e00*/  VIADD R9, R152, 0x60 ;  /* 0x0000006098097836 */ /* 0x000fe20000000000 */
[----:B------:R-:W-:-:S02]  /*0e10*/  LOP3.LUT R0, R0, 0xfffffff8, RZ, 0xc0, !PT ;  /* 0xfffffff800007812 */ /* 0x000fc400078ec0ff */
[----:B------:R-:W-:Y:S02]  /*0e20*/  LEA.HI R3, R3, R152, RZ, 0x3 ;  /* 0x0000009803037211 */ /* 0x000fe400078f18ff */
[----:B------:R-:W-:Y:S01]  /*0e30*/  LOP3.LUT R2, R2, 0xfffffffc, RZ, 0xc0, !PT ;  /* 0xfffffffc02027812 */ /* 0x000fe200078ec0ff */
[C---:B------:R-:W-:Y:S01]  /*0e40*/  IMAD.IADD R8, R10.reuse, 0x1, -R0 ;  /* 0x000000010a087824 */ /* 0x040fe200078e0a00 */
[----:B------:R-:W-:Y:S02]  /*0e50*/  LOP3.LUT R3, R3, 0xfffffff8, RZ, 0xc0, !PT ;  /* 0xfffffff803037812 */ /* 0x000fe400078ec0ff */
[----:B------:R-:W-:Y:S01]  /*0e60*/  SHF.R.S32.HI R4, RZ, 0x1f, R9 ;  /* 0x0000001fff047819 */ /* 0x000fe20000011409 */
[----:B------:R-:W-:Y:S02]  /*0e70*/  IMAD.IADD R7, R10, 0x1, -R2 ;  /* 0x000000010a077824 */ /* 0x000fe400078e0a02 */
[----:B------:R-:W-:Y:S01]  /*0e80*/  IMAD.SHL.U32 R8, R8, 0x8, RZ ;  /* 0x0000000808087824 */ /* 0x000fe200078e00ff */
[----:B------:R-:W-:Y:S01]  /*0e90*/  LEA.HI R4, R4, R9, RZ, 0x3 ;  /* 0x0000000904047211 */ /* 0x000fe200078f18ff */
[----:B------:R-:W-:Y:S01]  /*0ea0*/  IMAD.IADD R3, R152, 0x1, -R3 ;  /* 0x0000000198037824 */ /* 0x000fe200078e0a03 */
[----:B------:R-:W-:Y:S01]  /*0eb0*/  LEA.HI R0, R7, R7, RZ, 0x1 ;  /* 0x0000000707007211 */ /* 0x000fe200078f08ff */
[----:B------:R-:W-:Y:S01]  /*0ec0*/  IMAD.SHL.U32 R2, R9, 0x40, RZ ;  /* 0x0000004009027824 */ /* 0x000fe200078e00ff */
[----:B------:R-:W-:Y:S01]  /*0ed0*/  STL [R1+0x40], R8 ;  /* 0x0000400801007387 */ /* 0x000fe20000100800 */
[C---:B------:R-:W-:Y:S01]  /*0ee0*/  IMAD.SHL.U32 R22, R7.reuse, 0x4, RZ ;  /* 0x0000000407167824 */ /* 0x040fe200078e00ff */
[----:B------:R-:W-:-:S02]  /*0ef0*/  SHF.L.U32 R16, R7, 0x3, RZ ;  /* 0x0000000307107819 */ /* 0x000fc400000006ff */
[----:B------:R0:W-:Y:S01]  /*0f00*/  STL [R1+0x1c], R3 ;  /* 0x00001c0301007387 */ /* 0x0001e20000100800 */
[----:B------:R-:W-:Y:S01]  /*0f10*/  SHF.L.U32 R4, R4, 0x6, RZ ;  /* 0x0000000604047819 */ /* 0x000fe200000006ff */
[----:B------:R-:W-:Y:S01]  /*0f20*/  VIADD R156, R22, 0x10 ;  /* 0x00000010169c7836 */ /* 0x000fe20000000000 */
[----:B------:R-:W-:Y:S02]  /*0f30*/  LOP3.LUT R0, R0, 0x1ffffffe, RZ, 0xc0, !PT ;  /* 0x1ffffffe00007812 */ /* 0x000fe400078ec0ff */
[----:B------:R-:W-:Y:S02]  /*0f40*/  LOP3.LUT R4, R4, 0xfffffe00, RZ, 0xc0, !PT ;  /* 0xfffffe0004047812 */ /* 0x000fe400078ec0ff */
[----:B------:R-:W-:Y:S01]  /*0f50*/  SHF.R.S32.HI R17, RZ, 0x1f, R16 ;  /* 0x0000001fff117819 */ /* 0x000fe20000011410 */
[----:B------:R-:W-:Y:S01]  /*0f60*/  IMAD.IADD R0, R7, 0x1, -R0 ;  /* 0x0000000107007824 */ /* 0x000fe200078e0a00 */
[----:B------:R-:W-:Y:S02]  /*0f70*/  SHF.R.S32.HI R7, RZ, 0x1f, R156 ;  /* 0x0000001fff077819 */ /* 0x000fe4000001149c */
[----:B0-----:R-:W-:Y:S01]  /*0f80*/  LOP3.LUT R3, R2, 0x1c0, RZ, 0xc0, !PT ;  /* 0x000001c002037812 */ /* 0x001fe200078ec0ff */
[----:B------:R-:W-:Y:S01]  /*0f90*/  IMAD R0, R0, 0x8, R6 ;  /* 0x0000000800007824 */ /* 0x000fe200078e0206 */
[----:B------:R-:W-:-:S02]  /*0fa0*/  SHF.R.S32.HI R2, RZ, 0x1f, R8 ;  /* 0x0000001fff027819 */ /* 0x000fc40000011408 */
[----:B------:R-:W-:Y:S02]  /*0fb0*/  SHF.R.U32.HI R8, RZ, 0x3, R3 ;  /* 0x00000003ff087819 */ /* 0x000fe40000011603 */
[----:B------:R-:W-:Y:S01]  /*0fc0*/  LOP3.LUT R3, R3, 0x38, R16, 0xf8, !PT ;  /* 0x0000003803037812 */ /* 0x000fe200078ef810 */
[----:B------:R0:W-:Y:S03]  /*0fd0*/  STL [R1+0x68], R2 ;  /* 0x0000680201007387 */ /* 0x0001e60000100800 */
[----:B------:R-:W-:Y:S01]  /*0fe0*/  LOP3.LUT R3, R4, R3, R8, 0xf6, !PT ;  /* 0x0000000304037212 */ /* 0x000fe200078ef608 */
[----:B------:R-:W-:Y:S01]  /*0ff0*/  IMAD.SHL.U32 R8, R156, 0x2, RZ ;  /* 0x000000029c087824 */ /* 0x000fe200078e00ff */
[----:B------:R1:W-:Y:S02]  /*1000*/  STL [R1+0x24], R4 ;  /* 0x0000240401007387 */ /* 0x0003e40000100800 */
[----:B------:R-:W-:-:S02]  /*1010*/  LEA R3, R3, R18, 0x1 ;  /* 0x0000001203037211 */ /* 0x000fc400078e08ff */
[----:B------:R2:W-:Y:S01]  /*1020*/  STL [R1+0x50], R8 ;  /* 0x0000500801007387 */ /* 0x0005e20000100800 */
[----:B0-----:R-:W-:-:S03]  /*1030*/  VIADD R2, R16, 0x20 ;  /* 0x0000002010027836 */ /* 0x001fc60000000000 */
[----:B------:R2:W-:Y:S01]  /*1040*/  STL [R1+0x64], R5 ;  /* 0x0000640501007387 */ /* 0x0005e20000100800 */
[----:B-1----:R-:W-:Y:S02]  /*1050*/  SHF.L.U64.HI R4, R156, 0x1, R7 ;  /* 0x000000019c047819 */ /* 0x002fe40000010207 */
[----:B------:R-:W-:-:S03]  /*1060*/  SHF.R.S32.HI R153, RZ, 0x1f, R2 ;  /* 0x0000001fff997819 */ /* 0x000fc60000011402 */
[----:B------:R2:W-:Y:S04]  /*1070*/  STL [R1+0x4c], R4 ;  /* 0x00004c0401007387 */ /* 0x0005e80000100800 */
[----:B------:R2:W-:Y:S04]  /*1080*/  STL [R1+0x54], R3 ;  /* 0x0000540301007387 */ /* 0x0005e80000100800 */
[----:B------:R2:W-:Y:S02]  /*1090*/  STL [R1+0x60], R0 ;  /* 0x0000600001007387 */ /* 0x0005e40000100800 */
.L_x_13334:
[----:B0-2--5:R-:W0:Y:S02]  /*10a0*/  LDC.64 R4, c[0x0][0xc88] ;  /* 0x00032200ff047b82 */ /* 0x025e240000000a00 */
[----:B0-----:R-:W-:-:S05]  /*10b0*/  IMAD.WIDE R4, R35, 0x4, R4 ;  /* 0x0000000423047825 */ /* 0x001fca00078e0204 */
[----:B------:R-:W2:Y:S01]  /*10c0*/  LDG.E R3, desc[UR42][R4.64] ;  /* 0x0000002a04037981 */ /* 0x000ea2000c1e1900 */
        /* <DEDUP_REMOVED lines=11> */
[C---:B------:R-:W-:Y:S01]  /*1180*/  @P1 LEA R6, P2, R3.reuse, UR4, 0x2 ;  /* 0x0000000403061c11 */ /* 0x040fe2000f8410ff */
[C---:B------:R-:W-:Y:S01]  /*1190*/  IMAD.SHL.U32 R36, R3.reuse, 0x4, RZ ;  /* 0x0000000403247824 */ /* 0x040fe200078e00ff */
[C-C-:B------:R-:W-:Y:S01]  /*11a0*/  SHF.L.U64.HI R32, R3.reuse, 0x2, R0.reuse ;  /* 0x0000000203207819 */ /* 0x140fe20000010200 */
[----:B------:R0:W-:Y:S01]  /*11b0*/  STL [R1+0x44], R0 ;  /* 0x0000440001007387 */ /* 0x0001e20000100800 */
[----:B------:R-:W-:-:S02]  /*11c0*/  @P1 LEA.HI.X R7, R3, UR5, R0, 0x2, P2 ;  /* 0x0000000503071c11 */ /* 0x000fc400090f1400 */
[----:B------:R-:W-:Y:S01]  /*11d0*/  ISETP.NE.U32.AND P2, PT, RZ, UR8, PT ;  /* 0x00000008ff007c0c */ /* 0x000fe2000bf45070 */
[----:B------:R-:W-:Y:S01]  /*11e0*/  ULDC UR4, c[0x0][0x288] ;  /* 0x0000a20000047ab9 */ /* 0x000fe20000000800 */
[----:B------:R-:W-:Y:S01]  /*11f0*/  IADD3 R8, P3, R36, UR6, RZ ;  /* 0x0000000624087c10 */ /* 0x000fe2000ff7e0ff */
[----:B-1----:R1:W-:Y:S01]  /*1200*/  STL [R1+0x2c], R36 ;  /* 0x00002c2401007387 */ /* 0x0023e20000100800 */
[----:B------:R-:W-:Y:S01]  /*1210*/  ISETP.NE.AND.EX P2, PT, RZ, UR9, PT, P2 ;  /* 0x00000009ff007c0c */ /* 0x000fe2000bf45320 */
[----:B0-----:R-:W-:Y:S01]  /*1220*/  IMAD.MOV.U32 R0, RZ, RZ, RZ ;  /* 0x000000ffff007224 */ /* 0x001fe200078e00ff */
[----:B------:R-:W-:Y:S01]  /*1230*/  MOV R25, UR4 ;  /* 0x0000000400197c02 */ /* 0x000fe20008000f00 */
[----:B------:R-:W-:Y:S01]  /*1240*/  ULDC.64 UR4, c[0x0][0x418] ;  /* 0x0001060000047ab9 */ /* 0x000fe20000000a00 */
[----:B------:R-:W-:Y:S01]  /*1250*/  IADD3.X R9, R32, UR7, RZ, P3, !PT ;  /* 0x0000000720097c10 */ /* 0x000fe20009ffe4ff */
        /* <DEDUP_REMOVED lines=26> */
.L_x_13206:
        /* <DEDUP_REMOVED lines=10> */
.L_x_13207:
[----:B------:R-:W-:Y:S05]  /*14a0*/  @!P0 BRA `(.L_x_13208) ;  /* 0x00000000000c8947 */ /* 0x000fea0003800000 */
[----:B------:R-:W2:Y:S04]  /*14b0*/  LDG.E R4, desc[UR42][R8.64] ;  /* 0x0000002a08047981 */ /* 0x000ea8000c1e1900 */
[----:B------:R-:W2:Y:S02]  /*14c0*/  LDG.E R31, desc[UR42][R8.64+0x4] ;  /* 0x0000042a081f7981 */ /* 0x000ea4000c1e1900 */
[----:B--2---:R-:W-:-:S07]  /*14d0*/  IADD3 R31, -R4, R31, RZ ;  /* 0x0000001f041f7210 */ /* 0x004fce0007ffe1ff */
.L_x_13208:
        /* <DEDUP_REMOVED lines=10> */
[----:B------:R-:W-:Y:S01]  /*1580*/  ISETP.NE.U32.AND P1, PT, RZ, UR4, PT ;  /* 0x00000004ff007c0c */ /* 0x000fe2000bf25070 */
[----:B------:R-:W-:-:S03]  /*1590*/  IMAD.MOV.U32 R24, RZ, RZ, R31 ;  /* 0x000000ffff187224 */ /* 0x000fc600078e001f */
[----:B------:R-:W-:Y:S02]  /*15a0*/  VIMNMX R28, RZ, R28, !PT ;  /* 0x0000001cff1c7248 */ /* 0x000fe40007fe0100 */
[----:B------:R-:W-:-:S13]  /*15b0*/  ISETP.NE.AND.EX P1, PT, RZ, UR5, PT, P1 ;  /* 0x00000005ff007c0c */ /* 0x000fda000bf25310 */
[----:B------:R-:W-:-:S04]  /*15c0*/  @P1 IADD3 R6, P2, R36, UR4, RZ ;  /* 0x0000000424061c10 */ /* 0x000fc8000ff5e0ff */
[----:B------:R-:W-:-:S05]  /*15d0*/  @P1 IADD3.X R7, R32, UR5, RZ, P2, !PT ;  /* 0x0000000520071c10 */ /* 0x000fca00097fe4ff */
[----:B------:R0:W5:Y:S01]  /*15e0*/  @P1 LDG.E R24, desc[UR42][R6.64] ;  /* 0x0000002a06181981 */ /* 0x000162000c1e1900 */
[----:B--2---:R-:W-:-:S04]  /*15f0*/  @P0 IMAD.IADD R30, R8, 0x1, -R3 ;  /* 0x00000001081e0824 */ /* 0x004fc800078e0a03 */
[----:B------:R-:W-:-:S05]  /*1600*/  IMAD.IADD R88, R9, 0x1, R30 ;  /* 0x0000000109587824 */ /* 0x000fca00078e021e */
[----:B------:R-:W-:-:S04]  /*1610*/  IADD3 R0, R88, 0x7f, RZ ;  /* 0x0000007f58007810 */ /* 0x000fc80007ffe0ff */
[----:B------:R-:W-:-:S04]  /*1620*/  SHF.R.S32.HI R3, RZ, 0x1f, R0 ;  /* 0x0000001fff037819 */ /* 0x000fc80000011400 */
[----:B------:R-:W-:-:S04]  /*1630*/  LEA.HI R3, R3, R0, RZ, 0x7 ;  /* 0x0000000003037211 */ /* 0x000fc800078f38ff */
[----:B------:R-:W-:-:S04]  /*1640*/  LOP3.LUT R5, R3, 0xffffff80, RZ, 0xc0, !PT ;  /* 0xffffff8003057812 */ /* 0x000fc800078ec0ff */
[----:B------:R-:W-:-:S04]  /*1650*/  VIADDMNMX R5, R5, -R9, R30, PT ;  /* 0x8000000905057246 */ /* 0x000fc8000380011e */
[----:B------:R-:W-:Y:S02]  /*1660*/  ISETP.GT.AND P0, PT, R5, R28, PT ;  /* 0x0000001c0500720c */ /* 0x000fe40003f04270 */
[----:B------:R-:W-:-:S05]  /*1670*/  SHF.R.U32.HI R28, RZ, 0x7, R28 ;  /* 0x00000007ff1c7819 */ /* 0x000fca000001161c */
[----:B------:R-:W-:-:S06]  /*1680*/  IMAD.MOV.U32 R27, RZ, RZ, R28 ;  /* 0x000000ffff1b7224 */ /* 0x000fcc00078e001c */
[----:B------:R-:W-:-:S05]  /*1690*/  @P0 VIADD R0, R5, 0x7f ;  /* 0x0000007f05000836 */ /* 0x000fca0000000000 */
        /* <DEDUP_REMOVED lines=28> */
.L_x_13211:
[----:B------:R-:W-:Y:S05]  /*1860*/  BSYNC B6 ;  /* 0x0000000000067941 */ /* 0x000fea0003800000 */
.L_x_13210:
        /* <DEDUP_REMOVED lines=20> */
.L_x_13213:
[----:B------:R-:W-:Y:S05]  /*19b0*/  BSYNC B6 ;  /* 0x0000000000067941 */ /* 0x000fea0003800000 */
.L_x_13212:
[----:B------:R-:W-:Y:S01]  /*19c0*/  ULDC.64 UR4, c[0x0][0x9f8] ;  /* 0x00027e0000047ab9 */ /* 0x000fe20000000a00 */
[----:B------:R-:W2:Y:S01]  /*19d0*/  LDL R38, [R1+0x1c] ;  /* 0x00001c0001267983 */ /* 0x000ea20000100800 */
[----:B------:R-:W-:Y:S01]  /*19e0*/  ISETP.NE.U32.AND P0, PT, RZ, UR4, PT ;  /* 0x00000004ff007c0c */ /* 0x000fe2000bf05070 */
[----:B------:R-:W0:Y:S03]  /*19f0*/  LDC.64 R4, c[0x0][0x3f8] ;  /* 0x0000fe00ff047b82 */ /* 0x000e260000000a00 */
[----:B------:R-:W-:-:S05]  /*1a00*/  ISETP.NE.AND.EX P0, PT, RZ, UR5, PT, P0 ;  /* 0x00000005ff007c0c */ /* 0x000fca000bf05300 */
[----:B------:R-:W1:Y:S08]  /*1a10*/  LDC.64 R64, c[0x0][0x408] ;  /* 0x00010200ff407b82 */ /* 0x000e700000000a00 */
[----:B------:R-:W-:Y:S01]  /*1a20*/  @P0 IADD3 R6, P1, R36, UR4, RZ ;  /* 0x0000000424060c10 */ /* 0x000fe2000ff3e0ff */
[----:B------:R-:W3:Y:S03]  /*1a30*/  LDC R37, c[0x0][0x3f4] ;  /* 0x0000fd00ff257b82 */ /* 0x000ee60000000800 */
[----:B------:R-:W-:-:S02]  /*1a40*/  @P0 IADD3.X R7, R32, UR5, RZ, P1, !PT ;  /* 0x0000000520070c10 */ /* 0x000fc40008ffe4ff */
[----:B------:R-:W4:Y:S04]  /*1a50*/  LDL.LU R32, [R1] ;  /* 0x0000000001207983 */ /* 0x000f280000300800 */
[----:B------:R-:W4:Y:S04]  /*1a60*/  LDL R14, [R1+0x24] ;  /* 0x00002400010e7983 */ /* 0x000f280000100800 */
[----:B------:R1:W4:Y:S01]  /*1a70*/  @P0 LDG.E R29, desc[UR42][R6.64] ;  /* 0x0000002a061d0981 */ /* 0x000322000c1e1900 */
[----:B------:R-:W1:Y:S01]  /*1a80*/  S2R R36, SR_TID.X ;  /* 0x0000000000247919 */ /* 0x000e620000002100 */
[----:B------:R-:W-:-:S02]  /*1a90*/  SHF.R.S32.HI R3, RZ, 0x1f, R152 ;  /* 0x0000001fff037819 */ /* 0x000fc40000011498 */
[----:B------:R-:W-:-:S03]  /*1aa0*/  SHF.R.S32.HI R23, RZ, 0x1f, R22 ;  /* 0x0000001fff177819 */ /* 0x000fc60000011416 */
[-C--:B0-----:R-:W-:Y:S02]  /*1ab0*/  IMAD R0, R3, R4.reuse, RZ ;  /* 0x0000000403007224 */ /* 0x081fe400078e02ff */
[----:B------:R-:W-:-:S04]  /*1ac0*/  IMAD.WIDE.U32 R8, R152, R4, R22 ;  /* 0x0000000498087225 */ /* 0x000fc800078e0016 */
[C---:B------:R-:W-:Y:S02]  /*1ad0*/  IMAD R13, R152.reuse, R5, R0 ;  /* 0x00000005980d7224 */ /* 0x040fe400078e0200 */
[----:B------:R-:W-:Y:S01]  /*1ae0*/  IMAD.WIDE.U32 R10, R152, R4, R16 ;  /* 0x00000004980a7225 */ /* 0x000fe200078e0010 */
[----:B---3--:R-:W-:Y:S02]  /*1af0*/  ISETP.GE.AND P0, PT, R16, R37, PT ;  /* 0x000000251000720c */ /* 0x008fe40003f06270 */
[----:B------:R-:W-:Y:S01]  /*1b00*/  IADD3 R9, R9, R13, RZ ;  /* 0x0000000d09097210 */ /* 0x000fe20007ffe0ff */
[----:B-1----:R-:W-:Y:S02]  /*1b10*/  IMAD R3, R3, R64, RZ ;  /* 0x0000004003037224 */ /* 0x002fe400078e02ff */
[----:B------:R-:W-:Y:S01]  /*1b20*/  IMAD.IADD R11, R13, 0x1, R11 ;  /* 0x000000010d0b7824 */ /* 0x000fe200078e020b */
[----:B-----5:R-:W-:Y:S01]  /*1b30*/  SHF.R.S32.HI R13, RZ, 0x1f, R24 ;  /* 0x0000001fff0d7819 */ /* 0x020fe20000011418 */
[----:B------:R-:W-:Y:S01]  /*1b40*/  IMAD R15, R152, R65, R3 ;  /* 0x00000041980f7224 */ /* 0x000fe200078e0203 */
[----:B------:R-:W-:-:S03]  /*1b50*/  SEL R3, R37, RZ, P0 ;  /* 0x000000ff25037207 */ /* 0x000fc60000000000 */
[C---:B------:R-:W-:Y:S02]  /*1b60*/  IMAD R12, R13.reuse, R4, RZ ;  /* 0x000000040d0c7224 */ /* 0x040fe400078e02ff */
[----:B------:R-:W-:Y:S02]  /*1b70*/  IMAD R13, R13, R64, RZ ;  /* 0x000000400d0d7224 */ /* 0x000fe400078e02ff */
[----:B------:R-:W-:Y:S02]  /*1b80*/  VIADD R39, R36, 0xffffff80 ;  /* 0xffffff8024277836 */ /* 0x000fe40000000000 */
[----:B------:R-:W-:Y:S01]  /*1b90*/  IMAD.IADD R3, R16, 0x1, R3 ;  /* 0x0000000110037824 */ /* 0x000fe200078e0203 */
[----:B------:R-:W-:Y:S01]  /*1ba0*/  SHF.L.U64.HI R68, R4, 0x7, R5 ;  /* 0x0000000704447819 */ /* 0x000fe20000010205 */
[----:B------:R-:W-:Y:S01]  /*1bb0*/  IMAD.WIDE.U32 R20, R24, R4, R8 ;  /* 0x0000000418147225 */ /* 0x000fe200078e0008 */
[----:B------:R-:W-:-:S03]  /*1bc0*/  SHF.L.U64.HI R66, R64, 0x7, R65 ;  /* 0x0000000740427819 */ /* 0x000fc60000010241 */
[----:B------:R-:W-:Y:S01]  /*1bd0*/  IMAD.WIDE.U32 R52, R24, R4, R10 ;  /* 0x0000000418347225 */ /* 0x000fe200078e000a */
[----:B------:R-:W-:-:S03]  /*1be0*/  SHF.R.S32.HI R0, RZ, 0x1f, R3 ;  /* 0x0000001fff007819 */ /* 0x000fc60000011403 */
[----:B------:R-:W-:Y:S02]  /*1bf0*/  IMAD.SHL.U32 R67, R4, 0x80, RZ ;  /* 0x0000008004437824 */ /* 0x000fe400078e00ff */
[----:B------:R-:W-:Y:S02]  /*1c00*/  IMAD R13, R24, R65, R13 ;  /* 0x00000041180d7224 */ /* 0x000fe400078e020d */
[----:B------:R-:W-:Y:S01]  /*1c10*/  IMAD.WIDE.U32 R6, R152, R64, R16 ;  /* 0x0000004098067225 */ /* 0x000fe200078e0010 */
[----:B------:R-:W-:-:S03]  /*1c20*/  LEA.HI R0, R0, R3, RZ, 0x3 ;  /* 0x0000000300007211 */ /* 0x000fc600078f18ff */
[----:B------:R-:W-:Y:S02]  /*1c30*/  IMAD.IADD R7, R15, 0x1, R7 ;  /* 0x000000010f077824 */ /* 0x000fe400078e0207 */
[-C--:B------:R-:W-:Y:S01]  /*1c40*/  IMAD.WIDE.U32 R56, R24, R64.reuse, R6 ;  /* 0x0000004018387225 */ /* 0x080fe200078e0006 */
[----:B------:R-:W-:Y:S02]  /*1c50*/  SHF.R.S32.HI R7, RZ, 0x3, R0 ;  /* 0x00000003ff077819 */ /* 0x000fe40000011400 */
[----:B------:R-:W-:Y:S01]  /*1c60*/  LOP3.LUT R6, R0, 0xfffffff8, RZ, 0xc0, !PT ;  /* 0xfffffff800067812 */ /* 0x000fe200078ec0ff */
[----:B------:R-:W-:-:S04]  /*1c70*/  IMAD.WIDE.U32 R54, R152, R64, R22 ;  /* 0x0000004098367225 */ /* 0x000fc800078e0016 */
[----:B------:R-:W-:Y:S02]  /*1c80*/  IMAD.IADD R55, R55, 0x1, R15 ;  /* 0x0000000137377824 */ /* 0x000fe400078e020f */
[C---:B------:R-:W-:Y:S02]  /*1c90*/  IMAD R35, R24.reuse, R5, R12 ;  /* 0x0000000518237224 */ /* 0x040fe400078e020c */
[----:B------:R-:W-:Y:S01]  /*1ca0*/  IMAD.WIDE.U32 R54, R24, R64, R54 ;  /* 0x0000004018367225 */ /* 0x000fe200078e0036 */
[----:B------:R-:W-:-:S03]  /*1cb0*/  SHF.R.S32.HI R63, RZ, 0x1f, R34 ;  /* 0x0000001fff3f7819 */ /* 0x000fc60000011422 */
[----:B------:R-:W-:Y:S02]  /*1cc0*/  IMAD.IADD R70, R70, 0x1, R31 ;  /* 0x0000000146467824 */ /* 0x000fe400078e021f */
[----:B------:R-:W-:Y:S02]  /*1cd0*/  IMAD.IADD R58, R21, 0x1, R35 ;  /* 0x00000001153a7824 */ /* 0x000fe400078e0223 */
[----:B------:R-:W-:Y:S02]  /*1ce0*/  IMAD.SHL.U32 R64, R64, 0x80, RZ ;  /* 0x0000008040407824 */ /* 0x000fe400078e00ff */
[----:B------:R-:W-:Y:S02]  /*1cf0*/  IMAD.SHL.U32 R60, R37, 0x2, RZ ;  /* 0x00000002253c7824 */ /* 0x000fe400078e00ff */
[----:B------:R-:W-:Y:S02]  /*1d00*/  IMAD.IADD R35, R35, 0x1, R53 ;  /* 0x0000000123237824 */ /* 0x000fe400078e0235 */
[----:B------:R-:W-:Y:S01]  /*1d10*/  IMAD.IADD R31, R13, 0x1, R57 ;  /* 0x000000010d1f7824 */ /* 0x000fe200078e0239 */
[----:B--2---:R-:W-:-:S02]  /*1d20*/  SHF.L.U32 R69, R38, 0x6, RZ ;  /* 0x0000000626457819 */ /* 0x004fc400000006ff */
[----:B------:R-:W-:Y:S02]  /*1d30*/  LOP3.LUT P1, RZ, R38, 0x4, RZ, 0xc0, !PT ;  /* 0x0000000426ff7812 */ /* 0x000fe4000782c0ff */
[----:B------:R-:W-:Y:S02]  /*1d40*/  SHF.R.U32.HI R38, RZ, 0x7, R36 ;  /* 0x00000007ff267819 */ /* 0x000fe40000011624 */
[----:B------:R-:W-:Y:S02]  /*1d50*/  LOP3.LUT R69, R69, 0x1c0, RZ, 0xc0, !PT ;  /* 0x000001c045457812 */ /* 0x000fe400078ec0ff */
[----:B------:R-:W-:Y:S01]  /*1d60*/  SHF.R.S32.HI R36, RZ, 0x1f, R39 ;  /* 0x0000001fff247819 */ /* 0x000fe20000011427 */
[C---:B------:R-:W-:Y:S01]  /*1d70*/  VIADD R62, R38.reuse, 0x8 ;  /* 0x00000008263e7836 */ /* 0x040fe20000000000 */
[----:B------:R-:W-:Y:S01]  /*1d80*/  ISETP.NE.AND P6, PT, R38, 0x1, PT ;  /* 0x000000012600780c */ /* 0x000fe20003fc5270 */
[----:B------:R-:W-:Y:S01]  /*1d90*/  VIADD R38, R152, 0x60 ;  /* 0x0000006098267836 */ /* 0x000fe20000000000 */
[----:B------:R-:W-:-:S02]  /*1da0*/  SHF.R.U32.HI R65, RZ, 0x3, R69 ;  /* 0x00000003ff417819 */ /* 0x000fc40000011645 */
[C---:B------:R-:W-:Y:S02]  /*1db0*/  LOP3.LUT R4, R69.reuse, 0x18, R16, 0xf8, !PT ;  /* 0x0000001845047812 */ /* 0x040fe400078ef810 */
[----:B------:R-:W-:Y:S01]  /*1dc0*/  LEA.HI R36, R36, R39, RZ, 0x5 ;  /* 0x0000002724247211 */ /* 0x000fe200078f28ff */
[----:B------:R-:W-:Y:S01]  /*1dd0*/  IMAD.SHL.U32 R38, R38, 0x40, RZ ;  /* 0x0000004026267824 */ /* 0x000fe200078e00ff */
[----:B------:R-:W-:Y:S02]  /*1de0*/  LOP3.LUT R4, R4, R65, RZ, 0x3c, !PT ;  /* 0x0000004104047212 */ /* 0x000fe400078e3cff */
[----:B------:R-:W-:Y:S02]  /*1df0*/  SHF.R.S32.HI R36, RZ, 0x5, R36 ;  /* 0x00000005ff247819 */ /* 0x000fe40000011424 */
[----:B------:R-:W-:Y:S02]  /*1e00*/  LOP3.LUT R38, R38, 0x1c0, RZ, 0xc0, !PT ;  /* 0x000001c026267812 */ /* 0x000fe400078ec0ff */
[----:B----4-:R-:W-:Y:S01]  /*1e10*/  LOP3.LUT R32, R32, 0xfffffffd, RZ, 0xc0, !PT ;  /* 0xfffffffd20207812 */ /* 0x010fe200078ec0ff */
[----:B------:R-:W-:Y:S01]  /*1e20*/  IMAD R59, R36, 0x200, R4 ;  /* 0x00000200243b7824 */ /* 0x000fe200078e0204 */
[----:B------:R-:W-:-:S02]  /*1e30*/  LOP3.LUT R4, R69, 0x38, R0, 0xf8, !PT ;  /* 0x0000003845047812 */ /* 0x000fc400078ef800 */
[----:B------:R-:W-:Y:S02]  /*1e40*/  @P1 LOP3.LUT R32, R32, 0x2, RZ, 0xfc, !PT ;  /* 0x0000000220201812 */ /* 0x000fe400078efcff */
[----:B------:R-:W-:Y:S01]  /*1e50*/  LOP3.LUT R0, R38, 0x38, R0, 0xf8, !PT ;  /* 0x0000003826007812 */ /* 0x000fe200078ef800 */
[----:B------:R-:W-:Y:S01]  /*1e60*/  VIADD R38, R152, 0x60 ;  /* 0x0000006098267836 */ /* 0x000fe20000000000 */
[----:B------:R-:W-:Y:S05]  /*1e70*/  @!P6 WARPSYNC.ALL ;  /* 0x000000000000e948 */ /* 0x000fea0003800000 */
[----:B------:R0:W-:Y:S01]  /*1e80*/  STL [R1], R32 ;  /* 0x0000002001007387 */ /* 0x0001e20000100800 */
[----:B------:R-:W-:Y:S01]  /*1e90*/  SHF.L.U32 R38, R38, 0x6, RZ ;  /* 0x0000000626267819 */ /* 0x000fe200000006ff */
[----:B------:R-:W-:-:S03]  /*1ea0*/  ULDC UR4, c[0x0][0x2f4] ;  /* 0x0000bd0000047ab9 */ /* 0x000fc60000000800 */
[----:B------:R-:W-:Y:S02]  /*1eb0*/  LOP3.LUT R38, R38, 0x1c0, RZ, 0xc0, !PT ;  /* 0x000001c026267812 */ /* 0x000fe400078ec0ff */
[----:B0-----:R-:W-:-:S04]  /*1ec0*/  SHF.R.S32.HI R32, RZ, 0x1f, R39 ;  /* 0x0000001fff207819 */ /* 0x001fc80000011427 */
[----:B------:R-:W-:Y:S02]  /*1ed0*/  LEA.HI R32, R32, R39, RZ, 0x2 ;  /* 0x0000002720207211 */ /* 0x000fe400078f10ff */
[----:B------:R-:W-:Y:S02]  /*1ee0*/  SHF.R.U32.HI R38, RZ, 0x3, R38 ;  /* 0x00000003ff267819 */ /* 0x000fe40000011626 */
[----:B------:R-:W-:Y:S02]  /*1ef0*/  LOP3.LUT R32, R32, 0xfffffffc, RZ, 0xc0, !PT ;  /* 0xfffffffc20207812 */ /* 0x000fe400078ec0ff */
[----:B------:R-:W-:Y:S02]  /*1f00*/  LOP3.LUT R3, R4, R65, RZ, 0x3c, !PT ;  /* 0x0000004104037212 */ /* 0x000fe400078e3cff */
[----:B------:R-:W-:Y:S02]  /*1f10*/  IADD3 R32, R39, -R32, RZ ;  /* 0x8000002027207210 */ /* 0x000fe40007ffe0ff */
[----:B------:R-:W-:Y:S01]  /*1f20*/  LOP3.LUT R0, R0, R38, RZ, 0x3c, !PT ;  /* 0x0000002600007212 */ /* 0x000fe200078e3cff */
[----:B------:R-:W-:Y:S01]  /*1f30*/  IMAD R3, R36, 0x200, R3 ;  /* 0x0000020024037824 */ /* 0x000fe200078e0203 */
[----:B------:R-:W-:Y:S01]  /*1f40*/  @!P6 BAR.SYNC.DEFER_BLOCKING 0x9, 0x100 ;  /* 0x024400000000eb1d */ /* 0x000fe20000010000 */
[----:B------:R-:W-:Y:S01]  /*1f50*/  IMAD R61, R32, 0x60, R152 ;  /* 0x00000060203d7824 */ /* 0x000fe200078e0298 */
[----:B------:R-:W-:Y:S01]  /*1f60*/  IADD3 R32, R55, R13, RZ ;  /* 0x0000000d37207210 */ /* 0x000fe20007ffe0ff */
[----:B------:R-:W-:Y:S01]  /*1f70*/  IMAD.IADD R0, R14, 0x1, R0 ;  /* 0x000000010e007824 */ /* 0x000fe200078e0200 */
[----:B------:R-:W-:-:S02]  /*1f80*/  ISETP.GE.AND P1, PT, R16, UR4, PT ;  /* 0x0000000410007c0c */ /* 0x000fc4000bf26270 */
[----:B------:R-:W-:Y:S02]  /*1f90*/  ISETP.GE.AND P2, PT, R2, UR4, PT ;  /* 0x0000000402007c0c */ /* 0x000fe4000bf46270 */
[----:B------:R-:W-:Y:S02]  /*1fa0*/  SHF.R.S32.HI R5, RZ, 0x1f, R29 ;  /* 0x0000001fff057819 */ /* 0x000fe4000001141d */
[----:B------:R-:W-:-:S09]  /*1fb0*/  SHF.R.S32.HI R4, RZ, 0x1f, R6 ;  /* 0x0000001fff047819 */ /* 0x000fd20000011406 */
.L_x_13269:
[----:B--2---:R-:W2:Y:S01]  /*1fc0*/  LDL R38, [R1+0x1c] ;  /* 0x00001c0001267983 */ /* 0x004ea20000100800 */
[----:B------:R-:W0:Y:S03]  /*1fd0*/  LDC R75, c[0x0][0x430] ;  /* 0x00010c00ff4b7b82 */ /* 0x000e260000000800 */
[----:B----4-:R-:W3:Y:S01]  /*1fe0*/  LDL.LU R37, [R1] ;  /* 0x0000000001257983 */ /* 0x010ee20000300800 */
[----:B------:R-:W-:Y:S02]  /*1ff0*/  VIADD R27, R27, 0xffffffff ;  /* 0xffffffff1b1b7836 */ /* 0x000fe40000000000 */
[----:B------:R-:W-:Y:S02]  /*2000*/  IMAD.MOV.U32 R74, RZ, RZ, RZ ;  /* 0x000000ffff4a7224 */ /* 0x000fe400078e00ff */
[----:B------:R-:W-:Y:S01]  /*2010*/  IMAD R9, R27, 0x80, R61 ;  /* 0x000000801b097824 */ /* 0x000fe200078e023d */
[----:B------:R-:W1:Y:S04]  /*2020*/  LDC R80, c[0x0][0x3f4] ;  /* 0x0000fd00ff507b82 */ /* 0x000e680000000800 */
[----:B------:R-:W-:-:S02]  /*2030*/  ISETP.GE.AND P3, PT, R9, R30, PT ;  /* 0x0000001e0900720c */ /* 0x000fc40003f66270 */
[----:B------:R-:W-:Y:S02]  /*2040*/  IADD3 R36, R70, R9, RZ ;  /* 0x0000000946247210 */ /* 0x000fe40007ffe0ff */
[----:B------:R-:W-:-:S03]  /*2050*/  ISETP.GT.OR P3, PT, R61, 0x7f, P3 ;  /* 0x0000007f3d00780c */ /* 0x000fc60001f64670 */
[----:B------:R-:W-:Y:S01]  /*2060*/  IMAD.MOV.U32 R12, RZ, RZ, R36 ;  /* 0x000000ffff0c7224 */ /* 0x000fe200078e0024 */
[----:B0-----:R-:W-:-:S09]  /*2070*/  ISETP.NE.AND P4, PT, R75, 0x1, PT ;  /* 0x000000014b00780c */ /* 0x001fd20003f85270 */
[----:B------:R-:W0:Y:S08]  /*2080*/  @!P3 LDC.64 R10, c[0x0][0x428] ;  /* 0x00010a00ff0abb82 */ /* 0x000e300000000a00 */
[----:B------:R-:W4:Y:S08]  /*2090*/  @P4 LDC R13, c[0x0][0x434] ;  /* 0x00010d00ff0d4b82 */ /* 0x000f300000000800 */
[----:B------:R-:W1:Y:S08]  /*20a0*/  @P4 LDC R14, c[0x0][0x438] ;  /* 0x00010e00ff0e4b82 */ /* 0x000e700000000800 */
[----:B------:R-:W0:Y:S01]  /*20b0*/  @!P3 LDC.64 R8, c[0x0][0x418] ;  /* 0x00010600ff08bb82 */ /* 0x000e220000000a00 */
[----:B----4-:R-:W-:-:S05]  /*20c0*/  @P4 IMAD.HI.U32 R13, R36, R13, RZ ;  /* 0x0000000d240d4227 */ /* 0x010fca00078e00ff */
[----:B-1----:R-:W-:Y:S01]  /*20d0*/  @P4 SHF.R.U32.HI R12, RZ, R14, R13 ;  /* 0x0000000eff0c4219 */ /* 0x002fe2000001160d */
[----:B0-----:R-:W-:-:S03]  /*20e0*/  @!P3 IMAD R14, R5, R10, RZ ;  /* 0x0000000a050eb224 */ /* 0x001fc600078e02ff */
[----:B------:R-:W-:Y:S01]  /*20f0*/  @!P3 SHF.R.S32.HI R13, RZ, 0x1f, R12 ;  /* 0x0000001fff0db819 */ /* 0x000fe2000001140c */
[C---:B------:R-:W-:Y:S02]  /*2100*/  @!P3 IMAD R15, R29.reuse, R11, R14 ;  /* 0x0000000b1d0fb224 */ /* 0x040fe400078e020e */
[----:B------:R-:W-:-:S04]  /*2110*/  @!P3 IMAD.WIDE.U32 R10, R29, R10, R12 ;  /* 0x0000000a1d0ab225 */ /* 0x000fc800078e000c */
[----:B------:R-:W-:Y:S01]  /*2120*/  @!P3 IMAD.IADD R11, R11, 0x1, R15 ;  /* 0x000000010b0bb824 */ /* 0x000fe200078e020f */
[----:B------:R-:W-:-:S04]  /*2130*/  @!P3 LEA R8, P4, R10, R8, 0x2 ;  /* 0x000000080a08b211 */ /* 0x000fc800078810ff */
[----:B------:R-:W-:-:S05]  /*2140*/  @!P3 LEA.HI.X R9, R10, R9, R11, 0x2, P4 ;  /* 0x000000090a09b211 */ /* 0x000fca00020f140b */
[----:B------:R0:W5:Y:S01]  /*2150*/  @!P3 LDG.E R74, desc[UR42][R8.64] ;  /* 0x0000002a084ab981 */ /* 0x000162000c1e1900 */
[----:B------:R-:W-:Y:S01]  /*2160*/  ISETP.GT.AND P3, PT, R27, R28, PT ;  /* 0x0000001c1b00720c */ /* 0x000fe20003f64270 */
[----:B------:R-:W-:Y:S01]  /*2170*/  IMAD R73, R19, 0x2000, R59 ;  /* 0x0000200013497824 */ /* 0x000fe200078e023b */
[----:B------:R-:W-:Y:S01]  /*2180*/  IADD3 R10, -R12, RZ, RZ ;  /* 0x000000ff0c0a7210 */ /* 0x000fe20007ffe1ff */
[----:B------:R-:W-:Y:S05]  /*2190*/  YIELD ;  /* 0x0000000000007946 */ /* 0x000fea0003800000 */
[----:B------:R-:W-:Y:S01]  /*21a0*/  VIADD R11, R73, 0x20 ;  /* 0x00000020490b7836 */ /* 0x000fe20000000000 */
[----:B------:R-:W-:Y:S01]  /*21b0*/  BSSY B0, `(.L_x_13214) ;  /* 0x0000301000007945 */ /* 0x000fe20003800000 */
[----:B------:R-:W-:Y:S01]  /*21c0*/  IMAD R75, R75, R10, R36 ;  /* 0x0000000a4b4b7224 */ /* 0x000fe200078e0224 */
[----:B--2---:R-:W-:-:S02]  /*21d0*/  LOP3.LUT P5, RZ, R38, 0x4, RZ, 0xc0, !PT ;  /* 0x0000000426ff7812 */ /* 0x004fc400078ac0ff */
[----:B---3--:R-:W-:-:S04]  /*21e0*/  LOP3.LUT R37, R37, 0xfffffffe, RZ, 0xc0, !PT ;  /* 0xfffffffe25257812 */ /* 0x008fc800078ec0ff */
[----:B------:R-:W-:Y:S02]  /*21f0*/  @P3 LOP3.LUT R37, R37, 0x1, RZ, 0xfc, !PT ;  /* 0x0000000125253812 */ /* 0x000fe400078efcff */
[----:B------:R-:W-:-:S03]  /*2200*/  ISETP.GE.AND P3, PT, R80, 0x1, PT ;  /* 0x000000015000780c */ /* 0x000fc60003f66270 */
[----:B------:R0:W-:Y:S02]  /*2210*/  STL [R1], R37 ;  /* 0x0000002501007387 */ /* 0x0001e40000100800 */
[C---:B------:R-:W-:Y:S02]  /*2220*/  @P5 VIADD R11, R73.reuse, 0xffffffe0 ;  /* 0xffffffe0490b5836 */ /* 0x040fe40000000000 */
[--C-:B------:R-:W-:Y:S02]  /*2230*/  IMAD R73, R73, 0x2, R26.reuse ;  /* 0x0000000249497824 */ /* 0x100fe400078e021a */
[----:B------:R-:W-:-:S04]  /*2240*/  IMAD R72, R11, 0x2, R26 ;  /* 0x000000020b487824 */ /* 0x000fc800078e021a */
[----:B0-----:R-:W-:Y:S05]  /*2250*/  @!P3 BRA `(.L_x_13215) ;  /* 0x0000002800c4b947 */ /* 0x001fea0003800000 */
        /* <DEDUP_REMOVED lines=8> */
[----:B------:R-:W-:Y:S01]  /*22e0*/  SHF.R.S32.HI R10, RZ, 0x1f, R27 ;  /* 0x0000001fff0a7819 */ /* 0x000fe2000001141b */
[----:B------:R-:W-:Y:S02]  /*22f0*/  IMAD R13, R77, UR4, RZ ;  /* 0x000000044d0d7c24 */ /* 0x000fe4000f8e02ff */
[----:B------:R-:W-:Y:S01]  /*2300*/  IADD3 R9, R9, R11, RZ ;  /* 0x0000000b09097210 */ /* 0x000fe20007ffe0ff */
[----:B------:R-:W-:-:S02]  /*2310*/  IMAD R78, R27, -0x80, R30 ;  /* 0xffffff801b4e7824 */ /* 0x000fc400078e021e */
[C---:B------:R-:W-:Y:S02]  /*2320*/  IMAD R13, R74.reuse, UR5, R13 ;  /* 0x000000054a0d7c24 */ /* 0x040fe4000f8e020d */
[----:B------:R-:W-:Y:S01]  /*2330*/  IMAD.WIDE.U32 R8, R74, UR4, R8 ;  /* 0x000000044a087c25 */ /* 0x000fe2000f8e0008 */
[----:B------:R-:W-:Y:S01]  /*2340*/  ULDC.64 UR4, c[0x0][0x308] ;  /* 0x0000c20000047ab9 */ /* 0x000fe20000000a00 */
[----:B------:R-:W-:Y:S02]  /*2350*/  VIMNMX R78, R78, 0x80, PT ;  /* 0x000000804e4e7848 */ /* 0x000fe40003fe0100 */
[----:B------:R-:W-:Y:S02]  /*2360*/  IMAD R11, R63, UR4, RZ ;  /* 0x000000043f0b7c24 */ /* 0x000fe4000f8e02ff */
[----:B------:R-:W-:Y:S02]  /*2370*/  IMAD.IADD R9, R9, 0x1, R13 ;  /* 0x0000000109097824 */ /* 0x000fe400078e020d */
[----:B------:R-:W-:-:S02]  /*2380*/  IMAD R11, R34, UR5, R11 ;  /* 0x00000005220b7c24 */ /* 0x000fc4000f8e020b */
        /* <DEDUP_REMOVED lines=46> */
.L_x_13218:
[----:B------:R-:W-:Y:S05]  /*2670*/  BSYNC B1 ;  /* 0x0000000000017941 */ /* 0x000fea0003800000 */
.L_x_13217:
[----:B0-----:R-:W-:Y:S01]  /*2680*/  VIADD R12, R152, 0x60 ;  /* 0x00000060980c7836 */ /* 0x001fe20000000000 */
[----:B------:R-:W-:Y:S01]  /*2690*/  BSSY B1, `(.L_x_13219) ;  /* 0x0000021000017945 */ /* 0x000fe20003800000 */
[----:B-----5:R-:W-:Y:S02]  /*26a0*/  IMAD.MOV.U32 R81, RZ, RZ, R44 ;  /* 0x000000ffff517224 */ /* 0x020fe400078e002c */
[----:B------:R-:W-:Y:S01]  /*26b0*/  IMAD.MOV.U32 R82, RZ, RZ, R45 ;  /* 0x000000ffff527224 */ /* 0x000fe200078e002d */
[----:B------:R-:W-:-:S13]  /*26c0*/  ISETP.GE.AND P4, PT, R12, R78, PT ;  /* 0x0000004e0c00720c */ /* 0x000fda0003f86270 */
[----:B------:R-:W-:Y:S05]  /*26d0*/  @P4 BRA `(.L_x_13220) ;  /* 0x0000000000704947 */ /* 0x000fea0003800000 */
[----:B------:R-:W0:Y:S01]  /*26e0*/  LDC.64 R12, c[0x0][0x3f8] ;  /* 0x0000fe00ff0c7b82 */ /* 0x000e220000000a00 */
[----:B------:R-:W-:Y:S01]  /*26f0*/  MOV R11, R79 ;  /* 0x0000004f000b7202 */ /* 0x000fe20000000f00 */
[----:B------:R-:W-:Y:S01]  /*2700*/  ULDC.64 UR4, c[0x0][0x3e8] ;  /* 0x0000fa0000047ab9 */ /* 0x000fe20000000a00 */
[----:B------:R-:W-:Y:S02]  /*2710*/  CS2R R40, SRZ ;  /* 0x0000000000287805 */ /* 0x000fe4000001ff00 */
[----:B------:R-:W-:Y:S01]  /*2720*/  CS2R R42, SRZ ;  /* 0x00000000002a7805 */ /* 0x000fe2000001ff00 */
[----:B0-----:R-:W-:-:S04]  /*2730*/  IMAD.WIDE.U32 R10, R12, 0x60, R10 ;  /* 0x000000600c0a7825 */ /* 0x001fc800078e000a */
[----:B------:R-:W-:Y:S01]  /*2740*/  IMAD R9, R13, 0x60, RZ ;  /* 0x000000600d097824 */ /* 0x000fe200078e02ff */
[----:B------:R-:W-:-:S04]  /*2750*/  IADD3 R13, P5, R20, R10, RZ ;  /* 0x0000000a140d7210 */ /* 0x000fc80007fbe0ff */
[----:B------:R-:W-:Y:S01]  /*2760*/  IADD3.X R14, R58, R11, R9, P5, !PT ;  /* 0x0000000b3a0e7210 */ /* 0x000fe20002ffe409 */
[----:B------:R-:W-:Y:S01]  /*2770*/  IMAD.MOV.U32 R9, RZ, RZ, R71 ;  /* 0x000000ffff097224 */ /* 0x000fe200078e0047 */
[----:B------:R-:W0:Y:S02]  /*2780*/  LDC.64 R10, c[0x0][0x408] ;  /* 0x00010200ff0a7b82 */ /* 0x000e240000000a00 */
[----:B0-----:R-:W-:-:S04]  /*2790*/  IMAD.WIDE.U32 R8, R10, 0x60, R8 ;  /* 0x000000600a087825 */ /* 0x001fc800078e0008 */
        /* <DEDUP_REMOVED lines=16> */
.L_x_13220:
[----:B------:R-:W-:Y:S05]  /*28a0*/  BSYNC B1 ;  /* 0x0000000000017941 */ /* 0x000fea0003800000 */
.L_x_13219:
[----:B0-----:R-:W-:Y:S01]  /*28b0*/  IMAD.MOV.U32 R8, RZ, RZ, R48 ;  /* 0x000000ffff087224 */ /* 0x001fe200078e0030 */
[----:B------:R-:W-:Y:S01]  /*28c0*/  UISETP.NE.AND UP0, UPT, UR39, 0x3, UPT ;  /* 0x000000032700788c */ /* 0x000fe2000bf05270 */
[----:B------:R-:W-:Y:S01]  /*28d0*/  IMAD.MOV.U32 R9, RZ, RZ, R49 ;  /* 0x000000ffff097224 */ /* 0x000fe200078e0031 */
[----:B------:R-:W-:Y:S01]  /*28e0*/  PRMT R89, R82, 0x5410, R81 ;  /* 0x0000541052597816 */ /* 0x000fe20000000051 */
[----:B------:R-:W-:Y:S02]  /*28f0*/  IMAD.MOV.U32 R10, RZ, RZ, R50 ;  /* 0x000000ffff0a7224 */ /* 0x000fe400078e0032 */
[----:B------:R-:W-:Y:S01]  /*2900*/  IMAD.MOV.U32 R11, RZ, RZ, R51 ;  /* 0x000000ffff0b7224 */ /* 0x000fe200078e0033 */
[----:B------:R-:W-:Y:S01]  /*2910*/  PRMT R91, R8, 0x5410, R9 ;  /* 0x00005410085b7816 */ /* 0x000fe20000000009 */
[----:B------:R-:W-:Y:S01]  /*2920*/  IMAD.MOV.U32 R8, RZ, RZ, R46 ;  /* 0x000000ffff087224 */ /* 0x000fe200078e002e */
[----:B------:R-:W-:Y:S02]  /*2930*/  MOV R9, R47 ;  /* 0x0000002f00097202 */ /* 0x000fe40000000f00 */
[----:B------:R-:W-:-:S02]  /*2940*/  PLOP3.LUT P5, PT, PT, PT, UP0, 0x80, 0x0 ;  /* 0x000000000000781c */ /* 0x000fc40003faf008 */
        /* <DEDUP_REMOVED lines=16> */
.L_x_13221:
[----:B------:R-:W-:Y:S01]  /*2a50*/  IMAD R71, R19, 0x8, R18 ;  /* 0x0000000813477824 */ /* 0x000fe200078e0212 */
[----:B------:R-:W-:Y:S01]  /*2a60*/  SHF.L.U32 R79, R154, 0x1f, RZ ;  /* 0x0000001f9a4f7819 */ /* 0x000fe200000006ff */
[----:B------:R-:W-:Y:S03]  /*2a70*/  BSSY B1, `(.L_x_13222) ;  /* 0x0000003000017945 */ /* 0x000fe60003800000 */
[----:B------:R-:W0:Y:S02]  /*2a80*/  SYNCS.PHASECHK.TRANS64.TRYWAIT P6, [R71+URZ+0x16890], R79 ;  /* 0x0168904f470075a7 */ /* 0x000e2400080c017f */
[----:B0-----:R-:W-:Y:S05]  /*2a90*/  @!P6 BRA `(.L_x_13223) ;  /* 0x00000120004ce947 */ /* 0x001fea0003800000 */
.L_x_13449:
[----:B------:R-:W-:Y:S05]  /*2aa0*/  BSYNC B1 ;  /* 0x0000000000017941 */ /* 0x000fea0003800000 */
.L_x_13222:
[----:B------:R-:W-:-:S03]  /*2ab0*/  UMOV UR4, 0xffffffff ;  /* 0xffffffff00047882 */ /* 0x000fc60000000000 */
[----:B------:R-:W-:Y:S05]  /*2ac0*/  BRA.DIV UR4, `(.L_x_13224) ;  /* 0x0000012204547947 */ /* 0x000fea000b800000 */
[----:B------:R1:W2:Y:S04]  /*2ad0*/  SHFL.IDX PT, R81, R85, RZ, 0x1c1f ;  /* 0x001c1fff55517589 */ /* 0x0002a800000e0000 */
[----:B------:R1:W3:Y:S02]  /*2ae0*/  SHFL.IDX PT, R14, R84, RZ, 0x1c1f ;  /* 0x001c1fff540e7589 */ /* 0x0002e400000e0000 */
.L_x_13453:
[----:B------:R-:W-:Y:S04]  /*2af0*/  BSSY B1, `(.L_x_13225) ;  /* 0x0000068000017945 */ /* 0x000fe80003800000 */
        /* <DEDUP_REMOVED lines=11> */
[--C-:B------:R-:W-:Y:S01]  /*2bb0*/  SHF.R.U64 R92, R50, 0x10, R51.reuse ;  /* 0x00000010325c7819 */ /* 0x100fe20000001233 */
[----:B------:R-:W-:Y:S01]  /*2bc0*/  HADD2.F32 R11, -RZ, R9.H1_H1 ;  /* 0x30000009ff0b7230 */ /* 0x000fe20000004100 */
[----:B------:R-:W-:Y:S01]  /*2bd0*/  SHF.R.U32.HI R51, RZ, 0x10, R51 ;  /* 0x00000010ff337819 */ /* 0x000fe20000011633 */
[----:B------:R-:W-:Y:S01]  /*2be0*/  HADD2.F32 R50, -RZ, R48.H0_H0 ;  /* 0x20000030ff327230 */ /* 0x000fe20000004100 */
[----:B------:R-:W-:Y:S01]  /*2bf0*/  SHF.R.U32.HI R49, RZ, 0x10, R49 ;  /* 0x00000010ff317819 */ /* 0x000fe20000011631 */
[----:B------:R-:W-:Y:S02]  /*2c00*/  HADD2.F32 R92, -RZ, R92.H0_H0 ;  /* 0x2000005cff5c7230 */ /* 0x000fe40000004100 */
[----:B------:R-:W-:Y:S02]  /*2c10*/  HADD2.F32 R51, -RZ, R51.H0_H0 ;  /* 0x20000033ff337230 */ /* 0x000fe40000004100 */
[----:B------:R-:W-:-:S02]  /*2c20*/  HADD2.F32 R9, -RZ, R9.H0_H0 ;  /* 0x20000009ff097230 */ /* 0x000fc40000004100 */
[-C--:B------:R-:W-:Y:S01]  /*2c30*/  FMUL.FTZ R94, R11, R92.reuse ;  /* 0x0000005c0b5e7220 */ /* 0x080fe20000410000 */
[--C-:B------:R-:W-:Y:S02]  /*2c40*/  HADD2.F32 R48, -RZ, R15.reuse.H1_H1 ;  /* 0x3000000fff307230 */ /* 0x100fe40000004100 */
[----:B------:R-:W-:Y:S02]  /*2c50*/  HADD2.F32 R15, -RZ, R15.H0_H0 ;  /* 0x2000000fff0f7230 */ /* 0x000fe40000004100 */
[C---:B------:R-:W-:Y:S01]  /*2c60*/  FMUL.FTZ R92, R9.reuse, R92 ;  /* 0x0000005c095c7220 */ /* 0x040fe20000410000 */
[----:B------:R-:W-:Y:S02]  /*2c70*/  HADD2.F32 R49, -RZ, R49.H0_H0 ;  /* 0x20000031ff317230 */ /* 0x000fe40000004100 */
[-C--:B------:R-:W-:Y:S01]  /*2c80*/  FMUL.FTZ R96, R48, R51.reuse ;  /* 0x0000003330607220 */ /* 0x080fe20000410000 */
[-C--:B------:R-:W-:Y:S01]  /*2c90*/  FFMA.FTZ R9, R9, R50.reuse, -R94 ;  /* 0x0000003209097223 */ /* 0x080fe2000001085e */
[----:B------:R-:W-:Y:S01]  /*2ca0*/  FMUL.FTZ R51, R15, R51 ;  /* 0x000000330f337220 */ /* 0x000fe20000410000 */
        /* <DEDUP_REMOVED lines=9> */
[----:B------:R-:W-:Y:S02]  /*2d40*/  HADD2.F32 R10, -RZ, R10.H0_H0 ;  /* 0x2000000aff0a7230 */ /* 0x000fe40000004100 */
[----:B------:R-:W-:Y:S01]  /*2d50*/  FMUL.FTZ R93, R15, R51 ;  /* 0x000000330f5d7220 */ /* 0x000fe20000410000 */
[----:B------:R-:W-:-:S02]  /*2d60*/  HADD2.F32 R48, -RZ, R91.H0_H0 ;  /* 0x2000005bff307230 */ /* 0x000fc40000004100 */
[----:B------:R-:W-:Y:S02]  /*2d70*/  HADD2.F32 R49, -RZ, R91.H1_H1 ;  /* 0x3000005bff317230 */ /* 0x000fe40000004100 */
[CC--:B------:R-:W-:Y:S01]  /*2d80*/  FMUL.FTZ R91, R11.reuse, R50.reuse ;  /* 0x000000320b5b7220 */ /* 0x0c0fe20000410000 */
[----:B------:R-:W-:Y:S01]  /*2d90*/  FMUL.FTZ R50, R8, R50 ;  /* 0x0000003208327220 */ /* 0x000fe20000410000 */
[----:B------:R-:W-:Y:S02]  /*2da0*/  FMUL.FTZ R94, R10, R51 ;  /* 0x000000330a5e7220 */ /* 0x000fe40000410000 */
[-C--:B------:R-:W-:Y:S01]  /*2db0*/  FFMA.FTZ R91, R8, R48.reuse, -R91 ;  /* 0x00000030085b7223 */ /* 0x080fe2000001085b */
[----:B------:R-:W-:Y:S01]  /*2dc0*/  FFMA.FTZ R50, R11, R48, R50 ;  /* 0x000000300b327223 */ /* 0x000fe20000010032 */
[-C--:B------:R-:W-:Y:S01]  /*2dd0*/  FFMA.FTZ R93, R10, R49.reuse, -R93 ;  /* 0x000000310a5d7223 */ /* 0x080fe2000001085d */
[----:B------:R-:W-:Y:S01]  /*2de0*/  FFMA.FTZ R94, R15, R49, R94 ;  /* 0x000000310f5e7223 */ /* 0x000fe2000001005e */
[----:B------:R-:W-:-:S02]  /*2df0*/  F2FP.F16.F32.PACK_AB R11, R95, R96 ;  /* 0x000000605f0b723e */ /* 0x000fc400000000ff */
[----:B------:R-:W-:Y:S02]  /*2e00*/  F2FP.F16.F32.PACK_AB R8, R50, R91 ;  /* 0x0000005b3208723e */ /* 0x000fe400000000ff */
[----:B------:R-:W-:-:S07]  /*2e10*/  F2FP.F16.F32.PACK_AB R10, R94, R93 ;  /* 0x0000005d5e0a723e */ /* 0x000fce00000000ff */
.L_x_13230:
[----:B------:R-:W-:Y:S05]  /*2e20*/  BSYNC B3 ;  /* 0x0000000000037941 */ /* 0x000fea0003800000 */
.L_x_13229:
[----:B0-----:R4:W-:Y:S02]  /*2e30*/  ST.E.128 desc[UR42][R12.64], R8 ;  /* 0x000000080c007985 */ /* 0x0019e4000c101d2a */
.L_x_13228:
[----:B------:R-:W-:Y:S05]  /*2e40*/  BSYNC B2 ;  /* 0x0000000000027941 */ /* 0x000fea0003800000 */
.L_x_13227:
[----:B------:R-:W-:Y:S05]  /*2e50*/  @P2 BRA `(.L_x_13226) ;  /* 0x0000000000c42947 */ /* 0x000fea0003800000 */
[----:B----4-:R4:W0:Y:S01]  /*2e60*/  LDS.128 R8, [R72+0xe000] ;  /* 0x00e0000048087984 */ /* 0x0108220000000c00 */
[C---:B---3--:R-:W-:Y:S01]  /*2e70*/  LEA R12, P3, R2.reuse, R14, 0x1 ;  /* 0x0000000e020c7211 */ /* 0x048fe200078608ff */
[----:B------:R-:W-:Y:S03]  /*2e80*/  BSSY B2, `(.L_x_13231) ;  /* 0x000002d000027945 */ /* 0x000fe60003800000 */
[----:B--2---:R-:W-:Y:S02]  /*2e90*/  LEA.HI.X R13, R2, R81, R153, 0x1, P3 ;  /* 0x00000051020d7211 */ /* 0x004fe400018f0c99 */
[----:B------:R-:W-:-:S13]  /*2ea0*/  ISETP.GE.AND P3, PT, R156, R80, PT ;  /* 0x000000509c00720c */ /* 0x000fda0003f66270 */
[----:B----4-:R-:W-:Y:S05]  /*2eb0*/  @P3 BRA `(.L_x_13232) ;  /* 0x0000000000a43947 */ /* 0x010fea0003800000 */
[--C-:B------:R-:W-:Y:S01]  /*2ec0*/  SHF.R.U64 R44, R44, 0x10, R45.reuse ;  /* 0x000000102c2c7819 */ /* 0x100fe2000000122d */
[----:B0-----:R-:W-:Y:S01]  /*2ed0*/  IMAD.MOV.U32 R14, RZ, RZ, R10 ;  /* 0x000000ffff0e7224 */ /* 0x001fe200078e000a */
[----:B------:R-:W-:Y:S01]  /*2ee0*/  SHF.R.U32.HI R49, RZ, 0x10, R45 ;  /* 0x00000010ff317819 */ /* 0x000fe2000001162d */
[----:B------:R-:W-:Y:S01]  /*2ef0*/  HADD2.F32 R10, -RZ, R9.H1_H1 ;  /* 0x30000009ff0a7230 */ /* 0x000fe20000004100 */
        /* <DEDUP_REMOVED lines=10> */
[----:B------:R-:W-:Y:S02]  /*2fa0*/  HADD2.F32 R46, -RZ, R49.H0_H0 ;  /* 0x20000031ff2e7230 */ /* 0x000fe40000004100 */
[----:B------:R-:W-:Y:S01]  /*2fb0*/  FMUL.FTZ R48, R11, R48 ;  /* 0x000000300b307220 */ /* 0x000fe20000410000 */
[C---:B------:R-:W-:Y:S01]  /*2fc0*/  FMUL.FTZ R45, R9.reuse, R45 ;  /* 0x0000002d092d7220 */ /* 0x040fe20000410000 */
[----:B------:R-:W-:Y:S01]  /*2fd0*/  FFMA.FTZ R50, R9, R44, -R50 ;  /* 0x0000002c09327223 */ /* 0x000fe20000010832 */
[----:B------:R-:W-:-:S02]  /*2fe0*/  HADD2.F32 R9, -RZ, R8.H1_H1 ;  /* 0x30000008ff097230 */ /* 0x000fc40000004100 */
[----:B------:R-:W-:Y:S01]  /*2ff0*/  FFMA.FTZ R51, R15, R46, R48 ;  /* 0x0000002e0f337223 */ /* 0x000fe20000010030 */
[----:B------:R-:W-:Y:S01]  /*3000*/  FFMA.FTZ R49, R10, R44, R45 ;  /* 0x0000002c0a317223 */ /* 0x000fe2000001002d */
[----:B------:R-:W-:Y:S02]  /*3010*/  HADD2.F32 R15, -RZ, R90.H1_H1 ;  /* 0x3000005aff0f7230 */ /* 0x000fe40000004100 */
[----:B------:R-:W-:Y:S01]  /*3020*/  FFMA.FTZ R92, R11, R46, -R92 ;  /* 0x0000002e0b5c7223 */ /* 0x000fe2000001085c */
[----:B------:R-:W-:Y:S02]  /*3030*/  HADD2.F32 R8, -RZ, R8.H0_H0 ;  /* 0x20000008ff087230 */ /* 0x000fe40000004100 */
[----:B------:R-:W-:Y:S02]  /*3040*/  HADD2.F32 R45, -RZ, R90.H0_H0 ;  /* 0x2000005aff2d7230 */ /* 0x000fe40000004100 */
[----:B------:R-:W-:Y:S01]  /*3050*/  FMUL.FTZ R47, R9, R15 ;  /* 0x0000000f092f7220 */ /* 0x000fe20000410000 */
[----:B------:R-:W-:-:S02]  /*3060*/  HADD2.F32 R10, -RZ, R14.H1_H1 ;  /* 0x3000000eff0a7230 */ /* 0x000fc40000004100 */
[----:B------:R-:W-:Y:S01]  /*3070*/  FMUL.FTZ R44, R8, R15 ;  /* 0x0000000f082c7220 */ /* 0x000fe20000410000 */
[----:B------:R-:W-:Y:S02]  /*3080*/  HADD2.F32 R14, -RZ, R14.H0_H0 ;  /* 0x2000000eff0e7230 */ /* 0x000fe40000004100 */
[--C-:B------:R-:W-:Y:S02]  /*3090*/  HADD2.F32 R11, -RZ, R89.reuse.H1_H1 ;  /* 0x30000059ff0b7230 */ /* 0x100fe40000004100 */
        /* <DEDUP_REMOVED lines=11> */
.L_x_13232:
[----:B------:R-:W-:Y:S05]  /*3150*/  BSYNC B2 ;  /* 0x0000000000027941 */ /* 0x000fea0003800000 */
.L_x_13231:
[----:B0-----:R0:W-:Y:S02]  /*3160*/  ST.E.128 desc[UR42][R12.64], R8 ;  /* 0x000000080c007985 */ /* 0x0011e4000c101d2a */
.L_x_13226:
[----:B------:R-:W-:Y:S05]  /*3170*/  BSYNC B1 ;  /* 0x0000000000017941 */ /* 0x000fea0003800000 */
.L_x_13225:
[----:B------:R-:W-:-:S03]  /*3180*/  UMOV UR4, 0xffffffff ;  /* 0xffffffff00047882 */ /* 0x000fc60000000000 */
[----:B------:R-:W-:Y:S05]  /*3190*/  BRA.DIV UR4, `(.L_x_13233) ;  /* 0x0000011a04e87947 */ /* 0x000fea000b800000 */
[----:B-1----:R-:W1:Y:S04]  /*31a0*/  SHFL.IDX PT, R85, R85, 0x1, 0x1c1f ;  /* 0x003c1f0055557f89 */ /* 0x002e6800000e0000 */
[----:B---3--:R3:W0:Y:S02]  /*31b0*/  SHFL.IDX PT, R14, R84, 0x1, 0x1c1f ;  /* 0x003c1f00540e7f89 */ /* 0x00862400000e0000 */
.L_x_13457:
        /* <DEDUP_REMOVED lines=10> */
[----:B----4-:R-:W-:Y:S01]  /*3260*/  IMAD.MOV.U32 R15, RZ, RZ, R10 ;  /* 0x000000ffff0f7224 */ /* 0x010fe200078e000a */
[--C-:B------:R-:W-:Y:S01]  /*3270*/  SHF.R.U64 R40, R42, 0x10, R43.reuse ;  /* 0x000000102a287819 */ /* 0x100fe2000000122b */
[--C-:B------:R-:W-:Y:S01]  /*3280*/  HADD2.F32 R10, -RZ, R9.reuse.H1_H1 ;  /* 0x30000009ff0a7230 */ /* 0x100fe20000004100 */
        /* <DEDUP_REMOVED lines=10> */
[-C--:B------:R-:W-:Y:S01]  /*3330*/  FMUL.FTZ R45, R11, R44.reuse ;  /* 0x0000002c0b2d7220 */ /* 0x080fe20000410000 */
[C---:B------:R-:W-:Y:S01]  /*3340*/  FMUL.FTZ R43, R9.reuse, R43 ;  /* 0x0000002b092b7220 */ /* 0x040fe20000410000 */
[C---:B------:R-:W-:Y:S01]  /*3350*/  FMUL.FTZ R48, R40.reuse, R44 ;  /* 0x0000002c28307220 */ /* 0x040fe20000410000 */
[-C--:B------:R-:W-:Y:S01]  /*3360*/  FFMA.FTZ R46, R9, R41.reuse, -R46 ;  /* 0x00000029092e7223 */ /* 0x080fe2000001082e */
[----:B------:R-:W-:Y:S01]  /*3370*/  FFMA.FTZ R45, R40, R42, R45 ;  /* 0x0000002a282d7223 */ /* 0x000fe2000001002d */
[----:B------:R-:W-:Y:S01]  /*3380*/  FFMA.FTZ R43, R10, R41, R43 ;  /* 0x000000290a2b7223 */ /* 0x000fe2000001002b */
[----:B------:R-:W-:-:S02]  /*3390*/  HADD2.F32 R40, -RZ, R87.H0_H0 ;  /* 0x20000057ff287230 */ /* 0x000fc40000004100 */
[----:B------:R-:W-:Y:S01]  /*33a0*/  FFMA.FTZ R48, R11, R42, -R48 ;  /* 0x0000002a0b307223 */ /* 0x000fe20000010830 */
[----:B------:R-:W-:Y:S02]  /*33b0*/  HADD2.F32 R87, -RZ, R87.H1_H1 ;  /* 0x30000057ff577230 */ /* 0x000fe40000004100 */
[--C-:B------:R-:W-:Y:S02]  /*33c0*/  HADD2.F32 R9, -RZ, R8.reuse.H1_H1 ;  /* 0x30000008ff097230 */ /* 0x100fe40000004100 */
[--C-:B------:R-:W-:Y:S02]  /*33d0*/  HADD2.F32 R10, -RZ, R15.reuse.H1_H1 ;  /* 0x3000000fff0a7230 */ /* 0x100fe40000004100 */
[----:B------:R-:W-:Y:S02]  /*33e0*/  HADD2.F32 R8, -RZ, R8.H0_H0 ;  /* 0x20000008ff087230 */ /* 0x000fe40000004100 */
[----:B------:R-:W-:Y:S01]  /*33f0*/  FMUL.FTZ R41, R9, R40 ;  /* 0x0000002809297220 */ /* 0x000fe20000410000 */
[----:B------:R-:W-:-:S02]  /*3400*/  HADD2.F32 R15, -RZ, R15.H0_H0 ;  /* 0x2000000fff0f7230 */ /* 0x000fc40000004100 */
[-C--:B------:R-:W-:Y:S01]  /*3410*/  FMUL.FTZ R42, R10, R87.reuse ;  /* 0x000000570a2a7220 */ /* 0x080fe20000410000 */
[--C-:B------:R-:W-:Y:S02]  /*3420*/  HADD2.F32 R11, -RZ, R86.reuse.H0_H0 ;  /* 0x20000056ff0b7230 */ /* 0x100fe40000004100 */
[C---:B------:R-:W-:Y:S01]  /*3430*/  FMUL.FTZ R40, R8.reuse, R40 ;  /* 0x0000002808287220 */ /* 0x040fe20000410000 */
        /* <DEDUP_REMOVED lines=10> */
.L_x_13238:
[----:B------:R-:W-:Y:S05]  /*34e0*/  BSYNC B2 ;  /* 0x0000000000027941 */ /* 0x000fea0003800000 */
.L_x_13237:
[----:B----4-:R0:W-:Y:S02]  /*34f0*/  ST.E.128 desc[UR42][R12.64], R8 ;  /* 0x000000080c007985 */ /* 0x0101e4000c101d2a */
.L_x_13236:
[----:B------:R-:W-:Y:S05]  /*3500*/  BSYNC B1 ;  /* 0x0000000000017941 */ /* 0x000fea0003800000 */
.L_x_13235:
[----:B------:R-:W-:Y:S05]  /*3510*/  @P2 BRA `(.L_x_13234) ;  /* 0x0000001c00282947 */ /* 0x000fea0003800000 */
[----:B0---4-:R0:W4:Y:S01]  /*3520*/  LDS.128 R8, [R72+0x11000] ;  /* 0x0110000048087984 */ /* 0x0111220000000c00 */
[C---:B------:R-:W-:Y:S01]  /*3530*/  LEA R12, P3, R2.reuse, R14, 0x1 ;  /* 0x0000000e020c7211 */ /* 0x040fe200078608ff */
[----:B------:R-:W-:Y:S03]  /*3540*/  BSSY B1, `(.L_x_13239) ;  /* 0x000002d000017945 */ /* 0x000fe60003800000 */
[----:B-1----:R-:W-:Y:S02]  /*3550*/  LEA.HI.X R13, R2, R85, R153, 0x1, P3 ;  /* 0x00000055020d7211 */ /* 0x002fe400018f0c99 */
[----:B------:R-:W-:-:S13]  /*3560*/  ISETP.GE.AND P3, PT, R156, R80, PT ;  /* 0x000000509c00720c */ /* 0x000fda0003f66270 */
[----:B0-----:R-:W-:Y:S05]  /*3570*/  @P3 BRA `(.L_x_13240) ;  /* 0x0000000000a43947 */ /* 0x001fea0003800000 */
[--C-:B------:R-:W-:Y:S01]  /*3580*/  SHF.R.U64 R36, R36, 0x10, R37.reuse ;  /* 0x0000001024247819 */ /* 0x100fe20000001225 */
[--C-:B----4-:R-:W-:Y:S01]  /*3590*/  HADD2.F32 R15, -RZ, R11.reuse.H1_H1 ;  /* 0x3000000bff0f7230 */ /* 0x110fe20000004100 */
[----:B------:R-:W-:Y:S01]  /*35a0*/  SHF.R.U32.HI R41, RZ, 0x10, R37 ;  /* 0x00000010ff297819 */ /* 0x000fe20000011625 */
[----:B------:R-:W-:Y:S01]  /*35b0*/  HADD2.F32 R11, -RZ, R11.H0_H0 ;  /* 0x2000000bff0b7230 */ /* 0x000fe20000004100 */
[--C-:B------:R-:W-:Y:S01]  /*35c0*/  SHF.R.U64 R37, R38, 0x10, R39.reuse ;  /* 0x0000001026257819 */ /* 0x100fe20000001227 */
[----:B------:R-:W-:Y:S01]  /*35d0*/  HADD2.F32 R36, -RZ, R36.H0_H0 ;  /* 0x20000024ff247230 */ /* 0x000fe20000004100 */
[----:B------:R-:W-:Y:S01]  /*35e0*/  MOV R14, R10 ;  /* 0x0000000a000e7202 */ /* 0x000fe20000000f00 */
[----:B------:R-:W-:Y:S01]  /*35f0*/  HADD2.F32 R10, -RZ, R9.H1_H1 ;  /* 0x30000009ff0a7230 */ /* 0x000fe20000004100 */
[----:B------:R-:W-:Y:S01]  /*3600*/  SHF.R.U32.HI R40, RZ, 0x10, R39 ;  /* 0x00000010ff287819 */ /* 0x000fe20000011627 */
[----:B------:R-:W-:Y:S02]  /*3610*/  HADD2.F32 R37, -RZ, R37.H0_H0 ;  /* 0x20000025ff257230 */ /* 0x000fe40000004100 */
[----:B------:R-:W-:-:S02]  /*3620*/  HADD2.F32 R9, -RZ, R9.H0_H0 ;  /* 0x20000009ff097230 */ /* 0x000fc40000004100 */
[----:B------:R-:W-:Y:S02]  /*3630*/  HADD2.F32 R40, -RZ, R40.H0_H0 ;  /* 0x20000028ff287230 */ /* 0x000fe40000004100 */
[CC--:B------:R-:W-:Y:S01]  /*3640*/  FMUL.FTZ R42, R10.reuse, R37.reuse ;  /* 0x000000250a2a7220 */ /* 0x0c0fe20000410000 */
[----:B------:R-:W-:Y:S02]  /*3650*/  HADD2.F32 R38, -RZ, R41.H0_H0 ;  /* 0x20000029ff267230 */ /* 0x000fe40000004100 */
[C---:B------:R-:W-:Y:S01]  /*3660*/  FMUL.FTZ R37, R9.reuse, R37 ;  /* 0x0000002509257220 */ /* 0x040fe20000410000 */
[----:B------:R-:W-:Y:S01]  /*3670*/  FFMA.FTZ R42, R9, R36, -R42 ;  /* 0x00000024092a7223 */ /* 0x000fe2000001082a */
[----:B------:R-:W-:Y:S02]  /*3680*/  FMUL.FTZ R44, R15, R40 ;  /* 0x000000280f2c7220 */ /* 0x000fe40000410000 */
[----:B------:R-:W-:Y:S01]  /*3690*/  FFMA.FTZ R39, R10, R36, R37 ;  /* 0x000000240a277223 */ /* 0x000fe20000010025 */
[----:B------:R-:W-:-:S02]  /*36a0*/  HADD2.F32 R36, -RZ, R83.H0_H0 ;  /* 0x20000053ff247230 */ /* 0x000fc40000004100 */
[C---:B------:R-:W-:Y:S01]  /*36b0*/  FMUL.FTZ R40, R11.reuse, R40 ;  /* 0x000000280b287220 */ /* 0x040fe20000410000 */
[----:B------:R-:W-:Y:S02]  /*36c0*/  HADD2.F32 R83, -RZ, R83.H1_H1 ;  /* 0x30000053ff537230 */ /* 0x000fe40000004100 */
        /* <DEDUP_REMOVED lines=20> */
.L_x_13240:
[----:B------:R-:W-:Y:S05]  /*3810*/  BSYNC B1 ;  /* 0x0000000000017941 */ /* 0x000fea0003800000 */
.L_x_13239:
[----:B----4-:R0:W-:Y:S01]  /*3820*/  ST.E.128 desc[UR42][R12.64], R8 ;  /* 0x000000080c007985 */ /* 0x0101e2000c101d2a */
[----:B------:R-:W-:Y:S05]  /*3830*/  BRA `(.L_x_13234) ;  /* 0x0000001800607947 */ /* 0x000fea0003800000 */
.L_x_13216:
[C---:B------:R-:W-:Y:S01]  /*3840*/  ISETP.GE.AND P3, PT, R152.reuse, R78, PT ;  /* 0x0000004e9800720c */ /* 0x040fe20003f66270 */
[----:B------:R-:W-:Y:S01]  /*3850*/  VIADD R44, R152, 0x60 ;  /* 0x00000060982c7836 */ /* 0x000fe20000000000 */
[----:B------:R-:W-:Y:S02]  /*3860*/  CS2R R38, SRZ ;  /* 0x0000000000267805 */ /* 0x000fe4000001ff00 */
[----:B------:R-:W-:Y:S02]  /*3870*/  CS2R R42, SRZ ;  /* 0x00000000002a7805 */ /* 0x000fe4000001ff00 */
[----:B------:R-:W-:Y:S02]  /*3880*/  ISETP.GE.OR P3, PT, R16, R80, P3 ;  /* 0x000000501000720c */ /* 0x000fe40001f66670 */
[----:B------:R-:W-:-:S11]  /*3890*/  CS2R R40, SRZ ;  /* 0x0000000000287805 */ /* 0x000fd6000001ff00 */
[----:B------:R-:W0:Y:S01]  /*38a0*/  @!P3 LDC.64 R12, c[0x0][0x3e8] ;  /* 0x0000fa00ff0cbb82 */ /* 0x000e220000000a00 */
[----:B------:R-:W-:-:S05]  /*38b0*/  @!P3 IADD3 R14, P4, R52, R10, RZ ;  /* 0x0000000a340eb210 */ /* 0x000fca0007f9e0ff */
[----:B------:R-:W-:Y:S01]  /*38c0*/  @!P3 IMAD.X R15, R79, 0x1, R35, P4 ;  /* 0x000000014f0fb824 */ /* 0x000fe200020e0623 */
[----:B------:R-:W-:-:S05]  /*38d0*/  @!P3 IADD3 R36, P4, R56, R8, RZ ;  /* 0x000000083824b210 */ /* 0x000fca0007f9e0ff */
[----:B------:R-:W-:Y:S01]  /*38e0*/  @!P3 IMAD.X R37, R71, 0x1, R31, P4 ;  /* 0x000000014725b824 */ /* 0x000fe200020e061f */
[----:B0-----:R-:W-:-:S04]  /*38f0*/  @!P3 LEA R12, P4, R14, R12, 0x1 ;  /* 0x0000000c0e0cb211 */ /* 0x001fc800078808ff */
[----:B------:R-:W-:Y:S02]  /*3900*/  @!P3 LEA.HI.X R13, R14, R13, R15, 0x1, P4 ;  /* 0x0000000d0e0db211 */ /* 0x000fe400020f0c0f */
[----:B------:R-:W0:Y:S01]  /*3910*/  @!P3 LDC.64 R14, c[0x0][0x400] ;  /* 0x00010000ff0ebb82 */ /* 0x000e220000000a00 */
[----:B------:R-:W-:Y:S01]  /*3920*/  BSSY B1, `(.L_x_13241) ;  /* 0x0000022000017945 */ /* 0x000fe20003800000 */
[----:B0-----:R-:W-:-:S04]  /*3930*/  @!P3 LEA R14, P4, R36, R14, 0x1 ;  /* 0x0000000e240eb211 */ /* 0x001fc800078808ff */
[----:B------:R-:W-:Y:S02]  /*3940*/  @!P3 LEA.HI.X R15, R36, R15, R37, 0x1, P4 ;  /* 0x0000000f240fb211 */ /* 0x000fe400020f0c25 */
[----:B------:R-:W-:Y:S02]  /*3950*/  CS2R R36, SRZ ;  /* 0x0000000000247805 */ /* 0x000fe4000001ff00 */
[----:B------:R-:W-:Y:S02]  /*3960*/  ISETP.GE.AND P4, PT, R44, R78, PT ;  /* 0x0000004e2c00720c */ /* 0x000fe40003f86270 */
[----:B------:R-:W-:Y:S02]  /*3970*/  CS2R R46, SRZ ;  /* 0x00000000002e7805 */ /* 0x000fe4000001ff00 */
[----:B------:R-:W-:Y:S01]  /*3980*/  CS2R R50, SRZ ;  /* 0x0000000000327805 */ /* 0x000fe2000001ff00 */
[----:B------:R0:W5:Y:S01]  /*3990*/  @!P3 LDG.E.128 R40, desc[UR42][R14.64] ;  /* 0x0000002a0e28b981 */ /* 0x000162000c1e1d00 */
[----:B------:R-:W-:-:S02]  /*39a0*/  ISETP.GE.OR P4, PT, R16, R80, P4 ;  /* 0x000000501000720c */ /* 0x000fc40002786670 */
[----:B------:R-:W-:Y:S02]  /*39b0*/  CS2R R44, SRZ ;  /* 0x00000000002c7805 */ /* 0x000fe4000001ff00 */
[----:B------:R-:W-:Y:S01]  /*39c0*/  CS2R R48, SRZ ;  /* 0x0000000000307805 */ /* 0x000fe2000001ff00 */
[----:B------:R0:W5:Y:S01]  /*39d0*/  @!P3 LDG.E.128 R36, desc[UR42][R12.64] ;  /* 0x0000002a0c24b981 */ /* 0x000162000c1e1d00 */
[----:B------:R-:W-:-:S07]  /*39e0*/  ISETP.GE.AND P3, PT, R16, R80, PT ;  /* 0x000000501000720c */ /* 0x000fce0003f66270 */
[----:B------:R-:W-:Y:S06]  /*39f0*/  @P4 BRA `(.L_x_13242) ;  /* 0x0000000000504947 */ /* 0x000fec0003800000 */
[----:B0-----:R-:W0:Y:S01]  /*3a00*/  LDC.64 R12, c[0x0][0x3f8] ;  /* 0x0000fe00ff0c7b82 */ /* 0x001e220000000a00 */
[----:B------:R-:W-:Y:S01]  /*3a10*/  IMAD.MOV.U32 R11, RZ, RZ, R79 ;  /* 0x000000ffff0b7224 */ /* 0x000fe200078e004f */
[----:B------:R-:W-:Y:S01]  /*3a20*/  MOV R9, R71 ;  /* 0x0000004700097202 */ /* 0x000fe20000000f00 */
[----:B------:R-:W-:Y:S01]  /*3a30*/  ULDC.64 UR4, c[0x0][0x3e8] ;  /* 0x0000fa0000047ab9 */ /* 0x000fe20000000a00 */
[----:B0-----:R-:W-:-:S04]  /*3a40*/  IMAD.WIDE.U32 R10, R12, 0x60, R10 ;  /* 0x000000600c0a7825 */ /* 0x001fc800078e000a */
[----:B------:R-:W-:Y:S01]  /*3a50*/  IMAD R13, R13, 0x60, RZ ;  /* 0x000000600d0d7824 */ /* 0x000fe200078e02ff */
[----:B------:R-:W-:-:S04]  /*3a60*/  IADD3 R12, P4, R52, R10, RZ ;  /* 0x0000000a340c7210 */ /* 0x000fc80007f9e0ff */
[----:B------:R-:W-:Y:S02]  /*3a70*/  IADD3.X R13, R35, R11, R13, P4, !PT ;  /* 0x0000000b230d7210 */ /* 0x000fe400027fe40d */
        /* <DEDUP_REMOVED lines=8> */
[----:B------:R-:W-:-:S03]  /*3b00*/  LEA R48, P4, R8, UR4, 0x1 ;  /* 0x0000000408307c11 */ /* 0x000fc6000f8808ff */
[----:B------:R-:W5:Y:S01]  /*3b10*/  LDG.E.128 R44, desc[UR42][R44.64] ;  /* 0x0000002a2c2c7981 */ /* 0x000f62000c1e1d00 */
[----:B------:R-:W-:-:S06]  /*3b20*/  LEA.HI.X R49, R8, UR5, R9, 0x1, P4 ;  /* 0x0000000508317c11 */ /* 0x000fcc000a0f0c09 */
[----:B------:R-:W5:Y:S03]  /*3b30*/  LDG.E.128 R48, desc[UR42][R48.64] ;  /* 0x0000002a30307981 */ /* 0x000f66000c1e1d00 */
.L_x_13242:
[----:B------:R-:W-:Y:S05]  /*3b40*/  BSYNC B1 ;  /* 0x0000000000017941 */ /* 0x000fea0003800000 */
.L_x_13241:
[----:B-----5:R-:W-:Y:S01]  /*3b50*/  IMAD.MOV.U32 R9, RZ, RZ, R47 ;  /* 0x000000ffff097224 */ /* 0x020fe200078e002f */
[----:B------:R-:W-:Y:S01]  /*3b60*/  UISETP.NE.AND UP0, UPT, UR39, 0x3, UPT ;  /* 0x000000032700788c */ /* 0x000fe2000bf05270 */
[----:B------:R-:W-:Y:S02]  /*3b70*/  IMAD.MOV.U32 R10, RZ, RZ, R44 ;  /* 0x000000ffff0a7224 */ /* 0x000fe400078e002c */
        /* <DEDUP_REMOVED lines=25> */
[----:B------:R-:W-:Y:S02]  /*3d10*/  PRMT R94, R94, 0x5410, R8 ;  /* 0x000054105e5e7816 */ /* 0x000fe40000000008 */
[----:B------:R-:W-:Y:S02]  /*3d20*/  PRMT R98, R9, 0x7610, R98 ;  /* 0x0000761009627816 */ /* 0x000fe40000000062 */
[----:B------:R-:W-:Y:S02]  /*3d30*/  PRMT R97, R10, 0x7610, R97 ;  /* 0x000076100a617816 */ /* 0x000fe40000000061 */
[----:B------:R-:W-:Y:S01]  /*3d40*/  PRMT R101, R11, 0x7610, R101 ;  /* 0x000076100b657816 */ /* 0x000fe20000000065 */
[----:B------:R-:W-:Y:S06]  /*3d50*/  @!P5 BRA `(.L_x_13243) ;  /* 0x000000000004d947 */ /* 0x000fec0003800000 */
[----:B------:R-:W-:Y:S01]  /*3d60*/  BPT.TRAP 0x1 ;  /* 0x000000040000795c */ /* 0x000fe20000300000 */
.L_x_13243:
[----:B------:R-:W-:Y:S01]  /*3d70*/  IMAD R71, R19, 0x8, R18 ;  /* 0x0000000813477824 */ /* 0x000fe200078e0212 */
[----:B------:R-:W-:Y:S01]  /*3d80*/  SHF.L.U32 R79, R154, 0x1f, RZ ;  /* 0x0000001f9a4f7819 */ /* 0x000fe200000006ff */
[----:B------:R-:W1:Y:S01]  /*3d90*/  LDC R87, c[0x0][0x2f4] ;  /* 0x0000bd00ff577b82 */ /* 0x000e620000000800 */
[----:B------:R-:W-:Y:S02]  /*3da0*/  BSSY B1, `(.L_x_13244) ;  /* 0x0000003000017945 */ /* 0x000fe40003800000 */
[----:B------:R-:W2:Y:S02]  /*3db0*/  SYNCS.PHASECHK.TRANS64.TRYWAIT P4, [R71+URZ+0x16890], R79 ;  /* 0x0168904f470075a7 */ /* 0x000ea4000808017f */
[----:B--2---:R-:W-:Y:S05]  /*3dc0*/  @!P4 BRA `(.L_x_13245) ;  /* 0x000001100024c947 */ /* 0x004fea0003800000 */
.L_x_13458:
[----:B------:R-:W-:Y:S05]  /*3dd0*/  BSYNC B1 ;  /* 0x0000000000017941 */ /* 0x000fea0003800000 */
.L_x_13244:
[----:B------:R-:W-:Y:S01]  /*3de0*/  UMOV UR4, 0xffffffff ;  /* 0xffffffff00047882 */ /* 0x000fe20000000000 */
[----:B-1----:R-:W-:Y:S02]  /*3df0*/  IMAD.IADD R89, R87, 0x1, -R60 ;  /* 0x0000000157597824 */ /* 0x002fe400078e0a3c */
[----:B------:R-:W-:Y:S05]  /*3e00*/  BRA.DIV UR4, `(.L_x_13246) ;  /* 0x0000011204287947 */ /* 0x000fea000b800000 */
[----:B------:R1:W3:Y:S04]  /*3e10*/  SHFL.IDX PT, R83, R85, RZ, 0x1c1f ;  /* 0x001c1fff55537589 */ /* 0x0002e800000e0000 */
[----:B------:R1:W4:Y:S02]  /*3e20*/  SHFL.IDX PT, R82, R84, RZ, 0x1c1f ;  /* 0x001c1fff54527589 */ /* 0x00032400000e0000 */
.L_x_13462:
[----:B------:R-:W-:Y:S01]  /*3e30*/  ISETP.GE.OR P4, PT, R152, R78, P1 ;  /* 0x0000004e9800720c */ /* 0x000fe20000f86670 */
[----:B------:R-:W-:-:S12]  /*3e40*/  BSSY B1, `(.L_x_13247) ;  /* 0x0000071000017945 */ /* 0x000fd80003800000 */
[----:B------:R-:W-:Y:S05]  /*3e50*/  @P4 BRA `(.L_x_13248) ;  /* 0x0000000400bc4947 */ /* 0x000fea0003800000 */
[----:B------:R-:W5:Y:S01]  /*3e60*/  S2R R9, SR_TID.X ;  /* 0x0000000000097919 */ /* 0x000f620000002100 */
[----:B------:R-:W-:Y:S01]  /*3e70*/  SEL R8, R60, R89, !P0 ;  /* 0x000000593c087207 */ /* 0x000fe20004000000 */
[----:B------:R-:W-:Y:S01]  /*3e80*/  BSSY B2, `(.L_x_13249) ;  /* 0x0000068000027945 */ /* 0x000fe20003800000 */
[----:B----4-:R-:W-:-:S04]  /*3e90*/  LEA R80, P4, R6, R82, 0x1 ;  /* 0x0000005206507211 */ /* 0x010fc800078808ff */
[----:B---3--:R-:W-:Y:S01]  /*3ea0*/  LEA.HI.X R81, R6, R83, R4, 0x1, P4 ;  /* 0x0000005306517211 */ /* 0x008fe200020f0c04 */
[----:B-----5:R-:W-:Y:S01]  /*3eb0*/  VIADD R11, R9, 0xffffff80 ;  /* 0xffffff80090b7836 */ /* 0x020fe20000000000 */
[----:B------:R-:W-:-:S04]  /*3ec0*/  SHF.R.S32.HI R9, RZ, 0x1f, R8 ;  /* 0x0000001fff097819 */ /* 0x000fc80000011408 */
[----:B------:R-:W-:Y:S01]  /*3ed0*/  LEA.HI R8, R9, R8, RZ, 0x4 ;  /* 0x0000000809087211 */ /* 0x000fe200078f20ff */
[----:B------:R-:W-:Y:S01]  /*3ee0*/  IMAD R9, R19, 0x2000, R3 ;  /* 0x0000200013097824 */ /* 0x000fe200078e0203 */
[----:B------:R-:W-:Y:S02]  /*3ef0*/  SHF.R.S32.HI R10, RZ, 0x1f, R11 ;  /* 0x0000001fff0a7819 */ /* 0x000fe4000001140b */
[----:B------:R-:W-:Y:S01]  /*3f00*/  LEA.HI.SX32 R8, R8, R7, 0x1c ;  /* 0x0000000708087211 */ /* 0x000fe200078fe2ff */
[----:B------:R-:W-:Y:S01]  /*3f10*/  IMAD R9, R9, 0x2, R18 ;  /* 0x0000000209097824 */ /* 0x000fe200078e0212 */
[----:B------:R-:W-:Y:S02]  /*3f20*/  LEA.HI R10, R10, R11, RZ, 0x5 ;  /* 0x0000000b0a0a7211 */ /* 0x000fe400078f28ff */
[----:B------:R-:W-:Y:S02]  /*3f30*/  SHF.L.U32 R86, R8, 0x3, RZ ;  /* 0x0000000308567819 */ /* 0x000fe400000006ff */
[----:B------:R-:W-:-:S02]  /*3f40*/  SHF.R.S32.HI R10, RZ, 0x5, R10 ;  /* 0x00000005ff0a7819 */ /* 0x000fc4000001140a */
[----:B------:R-:W-:-:S04]  /*3f50*/  LOP3.LUT R8, R69, 0x38, R86, 0xf8, !PT ;  /* 0x0000003845087812 */ /* 0x000fc800078ef856 */
[----:B------:R-:W-:-:S05]  /*3f60*/  LOP3.LUT R8, R8, R65, RZ, 0x3c, !PT ;  /* 0x0000004108087212 */ /* 0x000fca00078e3cff */
[----:B------:R-:W-:-:S04]  /*3f70*/  IMAD R8, R10, 0x200, R8 ;  /* 0x000002000a087824 */ /* 0x000fc800078e0208 */
[----:B------:R-:W-:-:S05]  /*3f80*/  IMAD R11, R19, 0x2000, R8 ;  /* 0x00002000130b7824 */ /* 0x000fca00078e0208 */
[----:B0-----:R-:W-:Y:S02]  /*3f90*/  LEA R12, R11, R18, 0x1 ;  /* 0x000000120b0c7211 */ /* 0x001fe400078e08ff */
[----:B------:R-:W0:Y:S04]  /*3fa0*/  LDS.128 R8, [R9+0xe400] ;  /* 0x00e4000009087984 */ /* 0x000e280000000c00 */
[----:B------:R-:W3:Y:S01]  /*3fb0*/  LDS.128 R12, [R12+0xe400] ;  /* 0x00e400000c0c7984 */ /* 0x000ee20000000c00 */
[----:B------:R-:W-:Y:S05]  /*3fc0*/  @P3 BRA `(.L_x_13250) ;  /* 0x00000004004c3947 */ /* 0x000fea0003800000 */
[--C-:B------:R-:W-:Y:S01]  /*3fd0*/  SHF.R.U64 R36, R36, 0x10, R37.reuse ;  /* 0x0000001024247819 */ /* 0x100fe20000001225 */
[----:B------:R-:W-:Y:S01]  /*3fe0*/  HADD2.F32 R101, -RZ, R101.H0_H0 ;  /* 0x20000065ff657230 */ /* 0x000fe20000004100 */
[----:B------:R-:W-:Y:S01]  /*3ff0*/  SHF.R.U32.HI R95, RZ, 0x10, R37 ;  /* 0x00000010ff5f7819 */ /* 0x000fe20000011625 */
[----:B------:R-:W-:Y:S01]  /*4000*/  HADD2.F32 R100, -RZ, R100.H0_H0 ;  /* 0x20000064ff647230 */ /* 0x000fe20000004100 */
[----:B------:R-:W-:Y:S01]  /*4010*/  SHF.R.U64 R37, R38, 0x10, R39 ;  /* 0x0000001026257819 */ /* 0x000fe20000001227 */
[----:B------:R-:W-:Y:S01]  /*4020*/  HADD2.F32 R36, -RZ, R36.H0_H0 ;  /* 0x20000024ff247230 */ /* 0x000fe20000004100 */
[----:B------:R-:W-:Y:S01]  /*4030*/  SHF.R.U64 R38, R42, 0x10, R43 ;  /* 0x000000102a267819 */ /* 0x000fe2000000122b */
[----:B---3--:R-:W-:Y:S01]  /*4040*/  IMAD.MOV.U32 R42, RZ, RZ, R13 ;  /* 0x000000ffff2a7224 */ /* 0x008fe200078e000d */
[----:B------:R-:W-:Y:S01]  /*4050*/  SHF.R.U64 R40, R40, 0x10, R41 ;  /* 0x0000001028287819 */ /* 0x000fe20000001229 */
[----:B0-----:R-:W-:Y:S01]  /*4060*/  IMAD.MOV.U32 R13, RZ, RZ, R11 ;  /* 0x000000ffff0d7224 */ /* 0x001fe200078e000b */
[----:B------:R-:W-:Y:S01]  /*4070*/  SHF.R.U32.HI R41, RZ, 0x10, R41 ;  /* 0x00000010ff297819 */ /* 0x000fe20000011629 */
[----:B------:R-:W-:Y:S01]  /*4080*/  HADD2.F32 R11, -RZ, R9.H0_H0 ;  /* 0x20000009ff0b7230 */ /* 0x000fe20000004100 */
[----:B------:R-:W-:Y:S01]  /*4090*/  SHF.R.U32.HI R43, RZ, 0x10, R43 ;  /* 0x00000010ff2b7819 */ /* 0x000fe2000001162b */
[--C-:B------:R-:W-:Y:S01]  /*40a0*/  HADD2.F32 R96, -RZ, R42.reuse.H0_H0 ;  /* 0x2000002aff607230 */ /* 0x100fe20000004100 */
[----:B------:R-:W-:Y:S01]  /*40b0*/  SHF.R.U32.HI R39, RZ, 0x10, R39 ;  /* 0x00000010ff277819 */ /* 0x000fe20000011627 */
[----:B------:R-:W-:-:S02]  /*40c0*/  HADD2.F32 R99, -RZ, R42.H1_H1 ;  /* 0x3000002aff637230 */ /* 0x000fc40000004100 */
[----:B------:R-:W-:Y:S02]  /*40d0*/  HADD2.F32 R41, -RZ, R41.H0_H0 ;  /* 0x20000029ff297230 */ /* 0x000fe40000004100 */
[-C--:B------:R-:W-:Y:S01]  /*40e0*/  FMUL.FTZ R102, R96, R101.reuse ;  /* 0x0000006560667220 */ /* 0x080fe20000410000 */
[----:B------:R-:W-:Y:S02]  /*40f0*/  HADD2.F32 R42, -RZ, R9.H1_H1 ;  /* 0x30000009ff2a7230 */ /* 0x000fe40000004100 */
[C---:B------:R-:W-:Y:S01]  /*4100*/  FMUL.FTZ R101, R11.reuse, R101 ;  /* 0x000000650b657220 */ /* 0x040fe20000410000 */
[----:B------:R-:W-:Y:S02]  /*4110*/  HADD2.F32 R95, -RZ, R95.H0_H0 ;  /* 0x2000005fff5f7230 */ /* 0x000fe40000004100 */
[-C--:B------:R-:W-:Y:S01]  /*4120*/  FFMA.FTZ R9, R11, R100.reuse, -R102 ;  /* 0x000000640b097223 */ /* 0x080fe20000010866 */
[-C--:B------:R-:W-:Y:S01]  /*4130*/  FMUL.FTZ R103, R99, R41.reuse ;  /* 0x0000002963677220 */ /* 0x080fe20000410000 */
[----:B------:R-:W-:Y:S01]  /*4140*/  FMUL.FTZ R104, R42, R41 ;  /* 0x000000292a687220 */ /* 0x000fe20000410000 */
[----:B------:R-:W-:Y:S01]  /*4150*/  FFMA.FTZ R11, R96, R100, R101 ;  /* 0x00000064600b7223 */ /* 0x000fe20000010065 */
[----:B------:R-:W-:-:S02]  /*4160*/  HADD2.F32 R41, -RZ, R15.H0_H0 ;  /* 0x2000000fff297230 */ /* 0x000fc40000004100 */
[-C--:B------:R-:W-:Y:S01]  /*4170*/  FFMA.FTZ R42, R42, R95.reuse, -R103 ;  /* 0x0000005f2a2a7223 */ /* 0x080fe20000010867 */
[----:B------:R-:W-:Y:S01]  /*4180*/  FFMA.FTZ R96, R99, R95, R104 ;  /* 0x0000005f63607223 */ /* 0x000fe20000010068 */
[--C-:B------:R-:W-:Y:S02]  /*4190*/  HADD2.F32 R104, -RZ, R98.reuse.H0_H0 ;  /* 0x20000062ff687230 */ /* 0x100fe40000004100 */
[----:B------:R-:W-:Y:S01]  /*41a0*/  HADD2.F32 R100, -RZ, R15.H1_H1 ;  /* 0x3000000fff647230 */ /* 0x000fe20000004100 */
[----:B------:R-:W-:Y:S01]  /*41b0*/  F2FP.F16.F32.PACK_AB R9, R42, R9 ;  /* 0x000000092a09723e */ /* 0x000fe200000000ff */
[----:B------:R-:W-:Y:S02]  /*41c0*/  HADD2.F32 R102, -RZ, R98.H1_H1 ;  /* 0x30000062ff667230 */ /* 0x000fe40000004100 */
[----:B------:R-:W-:Y:S01]  /*41d0*/  FMUL.FTZ R106, R41, R104 ;  /* 0x00000068296a7220 */ /* 0x000fe20000410000 */
[----:B------:R-:W-:Y:S02]  /*41e0*/  HADD2.F32 R15, -RZ, R13.H0_H0 ;  /* 0x2000000dff0f7230 */ /* 0x000fe40000004100 */
[----:B------:R-:W-:-:S02]  /*41f0*/  HADD2.F32 R43, -RZ, R43.H0_H0 ;  /* 0x2000002bff2b7230 */ /* 0x000fc40000004100 */
[----:B------:R-:W-:Y:S02]  /*4200*/  HADD2.F32 R98, -RZ, R13.H1_H1 ;  /* 0x3000000dff627230 */ /* 0x000fe40000004100 */
[C---:B------:R-:W-:Y:S01]  /*4210*/  FMUL.FTZ R104, R15.reuse, R104 ;  /* 0x000000680f687220 */ /* 0x040fe20000410000 */
[----:B------:R-:W-:Y:S02]  /*4220*/  HADD2.F32 R39, -RZ, R39.H0_H0 ;  /* 0x20000027ff277230 */ /* 0x000fe40000004100 */
[-C--:B------:R-:W-:Y:S01]  /*4230*/  FMUL.FTZ R95, R100, R43.reuse ;  /* 0x0000002b645f7220 */ /* 0x080fe20000410000 */
[-C--:B------:R-:W-:Y:S01]  /*4240*/  FFMA.FTZ R13, R15, R102.reuse, -R106 ;  /* 0x000000660f0d7223 */ /* 0x080fe2000001086a */
[C---:B------:R-:W-:Y:S01]  /*4250*/  FMUL.FTZ R43, R98.reuse, R43 ;  /* 0x0000002b622b7220 */ /* 0x040fe20000410000 */
[----:B------:R-:W-:Y:S01]  /*4260*/  FFMA.FTZ R15, R41, R102, R104 ;  /* 0x00000066290f7223 */ /* 0x000fe20000010068 */
[----:B------:R-:W-:Y:S01]  /*4270*/  FFMA.FTZ R98, R98, R39, -R95 ;  /* 0x0000002762627223 */ /* 0x000fe2000001085f */
[----:B------:R-:W-:-:S02]  /*4280*/  HADD2.F32 R104, -RZ, R97.H0_H0 ;  /* 0x20000061ff687230 */ /* 0x000fc40000004100 */
        /* <DEDUP_REMOVED lines=10> */
[----:B------:R-:W-:-:S02]  /*4330*/  HADD2.F32 R102, -RZ, R97.H1_H1 ;  /* 0x30000061ff667230 */ /* 0x000fc40000004100 */
[----:B------:R-:W-:Y:S01]  /*4340*/  FMUL.FTZ R12, R39, R104 ;  /* 0x00000068270c7220 */ /* 0x000fe20000410000 */
[-C--:B------:R-:W-:Y:S01]  /*4350*/  FMUL.FTZ R97, R43, R95.reuse ;  /* 0x0000005f2b617220 */ /* 0x080fe20000410000 */
[C---:B------:R-:W-:Y:S01]  /*4360*/  FMUL.FTZ R104, R40.reuse, R95 ;  /* 0x0000005f28687220 */ /* 0x040fe20000410000 */
[----:B------:R-:W-:Y:S02]  /*4370*/  HADD2.F32 R95, -RZ, R38.H0_H0 ;  /* 0x20000026ff5f7230 */ /* 0x000fe40000004100 */
[----:B------:R-:W-:Y:S01]  /*4380*/  FFMA.FTZ R8, R39, R102, -R8 ;  /* 0x0000006627087223 */ /* 0x000fe20000010808 */
[-C--:B------:R-:W-:Y:S01]  /*4390*/  FFMA.FTZ R39, R40, R36.reuse, -R97 ;  /* 0x0000002428277223 */ /* 0x080fe20000010861 */
[----:B------:R-:W-:Y:S01]  /*43a0*/  FFMA.FTZ R97, R43, R36, R104 ;  /* 0x000000242b617223 */ /* 0x000fe20000010068 */
[----:B------:R-:W-:Y:S02]  /*43b0*/  HADD2.F32 R38, -RZ, R14.H0_H0 ;  /* 0x2000000eff267230 */ /* 0x000fe40000004100 */
[----:B------:R-:W-:Y:S01]  /*43c0*/  FFMA.FTZ R12, R41, R102, R12 ;  /* 0x00000066290c7223 */ /* 0x000fe2000001000c */
[----:B------:R-:W-:Y:S01]  /*43d0*/  HADD2.F32 R43, -RZ, R94.H1_H1 ;  /* 0x3000005eff2b7230 */ /* 0x000fe20000004100 */
[----:B------:R-:W-:Y:S01]  /*43e0*/  F2FP.F16.F32.PACK_AB R8, R39, R8 ;  /* 0x000000082708723e */ /* 0x000fe200000000ff */
        /* <DEDUP_REMOVED lines=14> */
[----:B------:R-:W-:-:S03]  /*44d0*/  IMAD.MOV.U32 R11, RZ, RZ, R98 ;  /* 0x000000ffff0b7224 */ /* 0x000fc600078e0062 */
[----:B------:R-:W-:Y:S02]  /*44e0*/  F2FP.F16.F32.PACK_AB R10, R10, R99 ;  /* 0x000000630a0a723e */ /* 0x000fe400000000ff */
[----:B------:R-:W-:-:S07]  /*44f0*/  F2FP.F16.F32.PACK_AB R14, R14, R43 ;  /* 0x0000002b0e0e723e */ /* 0x000fce00000000ff */
.L_x_13250:
[----:B------:R-:W-:Y:S05]  /*4500*/  BSYNC B2 ;  /* 0x0000000000027941 */ /* 0x000fea0003800000 */
.L_x_13249:
[----:B------:R-:W-:Y:S01]  /*4510*/  ISETP.GE.AND P4, PT, R86, R87, PT ;  /* 0x000000575600720c */ /* 0x000fe20003f86270 */
[----:B0-----:R0:W-:-:S12]  /*4520*/  ST.E.128 desc[UR42][R80.64], R8 ;  /* 0x0000000850007985 */ /* 0x0011d8000c101d2a */
[----:B------:R-:W-:-:S05]  /*4530*/  @!P4 IMAD.WIDE R82, R86, 0x2, R82 ;  /* 0x000000025652c825 */ /* 0x000fca00078e0252 */
[----:B---3--:R0:W-:Y:S02]  /*4540*/  @!P4 ST.E.128 desc[UR42][R82.64], R12 ;  /* 0x0000000c5200c985 */ /* 0x0081e4000c101d2a */
.L_x_13248:
[----:B------:R-:W-:Y:S05]  /*4550*/  BSYNC B1 ;  /* 0x0000000000017941 */ /* 0x000fea0003800000 */
.L_x_13247:
[----:B------:R-:W-:-:S03]  /*4560*/  UMOV UR4, 0xffffffff ;  /* 0xffffffff00047882 */ /* 0x000fc60000000000 */
[----:B------:R-:W-:Y:S05]  /*4570*/  BRA.DIV UR4, `(.L_x_13251) ;  /* 0x0000010a04987947 */ /* 0x000fea000b800000 */
[----:B-1----:R-:W1:Y:S04]  /*4580*/  SHFL.IDX PT, R85, R85, 0x1, 0x1c1f ;  /* 0x003c1f0055557f89 */ /* 0x002e6800000e0000 */
[----:B------:R-:W0:Y:S02]  /*4590*/  SHFL.IDX PT, R84, R84, 0x1, 0x1c1f ;  /* 0x003c1f0054547f89 */ /* 0x000e2400000e0000 */
.L_x_13466:
[----:B0-----:R-:W-:-:S05]  /*45a0*/  VIADD R8, R152, 0x60 ;  /* 0x0000006098087836 */ /* 0x001fca0000000000 */
[----:B------:R-:W-:-:S13]  /*45b0*/  ISETP.GE.OR P4, PT, R8, R78, P1 ;  /* 0x0000004e0800720c */ /* 0x000fda0000f86670 */
[----:B------:R-:W-:Y:S05]  /*45c0*/  @P4 BRA `(.L_x_13234) ;  /* 0x0000000800fc4947 */ /* 0x000fea0003800000 */
[----:B------:R-:W5:Y:S01]  /*45d0*/  LDL R9, [R1+0x24] ;  /* 0x0000240001097983 */ /* 0x000f620000100800 */
[----:B------:R-:W-:Y:S01]  /*45e0*/  SEL R89, R60, R89, !P0 ;  /* 0x000000593c597207 */ /* 0x000fe20004000000 */
        /* <DEDUP_REMOVED lines=11> */
[----:B-1----:R-:W-:Y:S01]  /*46a0*/  LEA.HI.X R37, R6, R85, R4, 0x1, P4 ;  /* 0x0000005506257211 */ /* 0x002fe200020f0c04 */
[----:B------:R-:W-:Y:S01]  /*46b0*/  IMAD.SHL.U32 R38, R8, 0x8, RZ ;  /* 0x0000000808267824 */ /* 0x000fe200078e00ff */
[----:B------:R-:W-:-:S04]  /*46c0*/  SHF.R.U32.HI R10, RZ, 0x3, R10 ;  /* 0x00000003ff0a7819 */ /* 0x000fc8000001160a */
[----:B------:R-:W-:-:S04]  /*46d0*/  LOP3.LUT R8, R11, 0x38, R38, 0xf8, !PT ;  /* 0x000000380b087812 */ /* 0x000fc800078ef826 */
[----:B------:R-:W-:-:S04]  /*46e0*/  LOP3.LUT R8, R8, R10, RZ, 0x3c, !PT ;  /* 0x0000000a08087212 */ /* 0x000fc800078e3cff */
[----:B-----5:R-:W-:Y:S01]  /*46f0*/  IADD3 R8, R9, R8, RZ ;  /* 0x0000000809087210 */ /* 0x020fe20007ffe0ff */
[----:B------:R-:W-:-:S04]  /*4700*/  IMAD R9, R19, 0x2000, R0 ;  /* 0x0000200013097824 */ /* 0x000fc800078e0200 */
[----:B------:R-:W-:Y:S02]  /*4710*/  IMAD R11, R19, 0x2000, R8 ;  /* 0x00002000130b7824 */ /* 0x000fe400078e0208 */
[--C-:B------:R-:W-:Y:S02]  /*4720*/  IMAD R9, R9, 0x2, R18.reuse ;  /* 0x0000000209097824 */ /* 0x100fe400078e0212 */
[----:B------:R-:W-:-:S04]  /*4730*/  IMAD R12, R11, 0x2, R18 ;  /* 0x000000020b0c7824 */ /* 0x000fc800078e0212 */
[----:B------:R-:W0:Y:S04]  /*4740*/  LDS.128 R8, [R9+0xe400] ;  /* 0x00e4000009087984 */ /* 0x000e280000000c00 */
[----:B------:R-:W1:Y:S01]  /*4750*/  LDS.128 R12, [R12+0xe400] ;  /* 0x00e400000c0c7984 */ /* 0x000e620000000c00 */
[----:B------:R-:W-:Y:S05]  /*4760*/  @P3 BRA `(.L_x_13253) ;  /* 0x00000004005c3947 */ /* 0x000fea0003800000 */
[----:B0-----:R-:W-:Y:S01]  /*4770*/  MOV R43, R8 ;  /* 0x00000008002b7202 */ /* 0x001fe20000000f00 */
[----:B-1----:R-:W-:Y:S01]  /*4780*/  IMAD.MOV.U32 R8, RZ, RZ, R13 ;  /* 0x000000ffff087224 */ /* 0x002fe200078e000d */
[----:B------:R-:W-:Y:S01]  /*4790*/  SHF.R.U64 R42, R48, 0x10, R49 ;  /* 0x00000010302a7819 */ /* 0x000fe20000001231 */
[----:B------:R-:W-:Y:S01]  /*47a0*/  IMAD.MOV.U32 R13, RZ, RZ, R11 ;  /* 0x000000ffff0d7224 */ /* 0x000fe200078e000b */
[----:B------:R-:W-:Y:S01]  /*47b0*/  SHF.R.U32.HI R48, RZ, 0x10, R49 ;  /* 0x00000010ff307819 */ /* 0x000fe20000011631 */
[----:B------:R-:W-:Y:S01]  /*47c0*/  HADD2.F32 R11, -RZ, R9.H1_H1 ;  /* 0x30000009ff0b7230 */ /* 0x000fe20000004100 */
[--C-:B------:R-:W-:Y:S01]  /*47d0*/  SHF.R.U64 R40, R44, 0x10, R45.reuse ;  /* 0x000000102c287819 */ /* 0x100fe2000000122d */
[----:B------:R-:W-:Y:S01]  /*47e0*/  IMAD.MOV.U32 R44, RZ, RZ, R12 ;  /* 0x000000ffff2c7224 */ /* 0x000fe200078e000c */
[----:B----4-:R-:W-:Y:S01]  /*47f0*/  SHF.R.U32.HI R82, RZ, 0x10, R45 ;  /* 0x00000010ff527819 */ /* 0x010fe2000001162d */
[----:B------:R-:W-:Y:S01]  /*4800*/  IMAD.MOV.U32 R45, RZ, RZ, R15 ;  /* 0x000000ffff2d7224 */ /* 0x000fe200078e000f */
[--C-:B------:R-:W-:Y:S01]  /*4810*/  SHF.R.U64 R39, R46, 0x10, R47.reuse ;  /* 0x000000102e277819 */ /* 0x100fe2000000122f */
[--C-:B------:R-:W-:Y:S01]  /*4820*/  HADD2.F32 R12, -RZ, R8.reuse.H0_H0 ;  /* 0x20000008ff0c7230 */ /* 0x100fe20000004100 */
[----:B------:R-:W-:Y:S01]  /*4830*/  SHF.R.U32.HI R81, RZ, 0x10, R47 ;  /* 0x00000010ff517819 */ /* 0x000fe2000001162f */
[--C-:B------:R-:W-:Y:S01]  /*4840*/  HADD2.F32 R47, -RZ, R93.reuse.H0_H0 ;  /* 0x2000005dff2f7230 */ /* 0x100fe20000004100 */
[--C-:B------:R-:W-:Y:S01]  /*4850*/  SHF.R.U64 R41, R50, 0x10, R51.reuse ;  /* 0x0000001032297819 */ /* 0x100fe20000001233 */
[----:B------:R-:W-:Y:S01]  /*4860*/  HADD2.F32 R93, -RZ, R93.H1_H1 ;  /* 0x3000005dff5d7230 */ /* 0x000fe20000004100 */
[----:B------:R-:W-:Y:S01]  /*4870*/  SHF.R.U32.HI R80, RZ, 0x10, R51 ;  /* 0x00000010ff507819 */ /* 0x000fe20000011633 */
[----:B------:R-:W-:-:S02]  /*4880*/  HADD2.F32 R15, -RZ, R8.H1_H1 ;  /* 0x30000008ff0f7230 */ /* 0x000fc40000004100 */
[----:B------:R-:W-:Y:S02]  /*4890*/  HADD2.F32 R8, -RZ, R9.H0_H0 ;  /* 0x20000009ff087230 */ /* 0x000fe40000004100 */
[-C--:B------:R-:W-:Y:S01]  /*48a0*/  FMUL.FTZ R9, R12, R93.reuse ;  /* 0x0000005d0c097220 */ /* 0x080fe20000410000 */
[----:B------:R-:W-:Y:S02]  /*48b0*/  HADD2.F32 R48, -RZ, R48.H0_H0 ;  /* 0x20000030ff307230 */ /* 0x000fe40000004100 */
[----:B------:R-:W-:Y:S02]  /*48c0*/  HADD2.F32 R46, -RZ, R82.H0_H0 ;  /* 0x20000052ff2e7230 */ /* 0x000fe40000004100 */
[C---:B------:R-:W-:Y:S01]  /*48d0*/  FMUL.FTZ R93, R8.reuse, R93 ;  /* 0x0000005d085d7220 */ /* 0x040fe20000410000 */
[-C--:B------:R-:W-:Y:S01]  /*48e0*/  FFMA.FTZ R8, R8, R47.reuse, -R9 ;  /* 0x0000002f08087223 */ /* 0x080fe20000010809 */
[-C--:B------:R-:W-:Y:S01]  /*48f0*/  FMUL.FTZ R50, R15, R48.reuse ;  /* 0x000000300f327220 */ /* 0x080fe20000410000 */
[----:B------:R-:W-:Y:S01]  /*4900*/  FMUL.FTZ R48, R11, R48 ;  /* 0x000000300b307220 */ /* 0x000fe20000410000 */
[----:B------:R-:W-:Y:S01]  /*4910*/  FFMA.FTZ R9, R12, R47, R93 ;  /* 0x0000002f0c097223 */ /* 0x000fe2000001005d */
[----:B------:R-:W-:-:S02]  /*4920*/  HADD2.F32 R47, -RZ, R45.H1_H1 ;  /* 0x3000002dff2f7230 */ /* 0x000fc40000004100 */
[-C--:B------:R-:W-:Y:S01]  /*4930*/  FFMA.FTZ R11, R11, R46.reuse, -R50 ;  /* 0x0000002e0b0b7223 */ /* 0x080fe20000010832 */
[----:B------:R-:W-:Y:S01]  /*4940*/  FFMA.FTZ R12, R15, R46, R48 ;  /* 0x0000002e0f0c7223 */ /* 0x000fe20000010030 */
[----:B------:R-:W-:Y:S02]  /*4950*/  HADD2.F32 R46, -RZ, R45.H0_H0 ;  /* 0x2000002dff2e7230 */ /* 0x000fe40000004100 */
[----:B------:R-:W-:Y:S01]  /*4960*/  HADD2.F32 R80, -RZ, R80.H0_H0 ;  /* 0x20000050ff507230 */ /* 0x000fe20000004100 */
[----:B------:R-:W-:Y:S01]  /*4970*/  F2FP.F16.F32.PACK_AB R11, R11, R8 ;  /* 0x000000080b0b723e */ /* 0x000fe200000000ff */
[----:B------:R-:W-:Y:S02]  /*4980*/  HADD2.F32 R45, -RZ, R13.H1_H1 ;  /* 0x3000000dff2d7230 */ /* 0x000fe40000004100 */
[----:B------:R-:W-:Y:S02]  /*4990*/  HADD2.F32 R50, -RZ, R81.H0_H0 ;  /* 0x20000051ff327230 */ /* 0x000fe40000004100 */
[----:B------:R-:W-:Y:S01]  /*49a0*/  FMUL.FTZ R86, R47, R80 ;  /* 0x000000502f567220 */ /* 0x000fe20000410000 */
[----:B------:R-:W-:-:S02]  /*49b0*/  HADD2.F32 R49, -RZ, R92.H0_H0 ;  /* 0x2000005cff317230 */ /* 0x000fc40000004100 */
[C---:B------:R-:W-:Y:S01]  /*49c0*/  FMUL.FTZ R80, R45.reuse, R80 ;  /* 0x000000502d507220 */ /* 0x040fe20000410000 */
[----:B------:R-:W-:Y:S02]  /*49d0*/  HADD2.F32 R15, -RZ, R13.H0_H0 ;  /* 0x2000000dff0f7230 */ /* 0x000fe40000004100 */
[-C--:B------:R-:W-:Y:S01]  /*49e0*/  FFMA.FTZ R86, R45, R50.reuse, -R86 ;  /* 0x000000322d567223 */ /* 0x080fe20000010856 */
[----:B------:R-:W-:Y:S02]  /*49f0*/  HADD2.F32 R48, -RZ, R90.H1_H1 ;  /* 0x3000005aff307230 */ /* 0x000fe40000004100 */
[-C--:B------:R-:W-:Y:S01]  /*4a00*/  FMUL.FTZ R82, R46, R49.reuse ;  /* 0x000000312e527220 */ /* 0x080fe20000410000 */
[----:B------:R-:W-:Y:S01]  /*4a10*/  FFMA.FTZ R80, R47, R50, R80 ;  /* 0x000000322f507223 */ /* 0x000fe20000010050 */
[----:B------:R-:W-:Y:S02]  /*4a20*/  HADD2.F32 R45, -RZ, R44.H0_H0 ;  /* 0x2000002cff2d7230 */ /* 0x000fe40000004100 */
[----:B------:R-:W-:Y:S01]  /*4a30*/  FMUL.FTZ R49, R15, R49 ;  /* 0x000000310f317220 */ /* 0x000fe20000410000 */
[----:B------:R-:W-:-:S02]  /*4a40*/  HADD2.F32 R47, -RZ, R42.H0_H0 ;  /* 0x2000002aff2f7230 */ /* 0x000fc40000004100 */
[-C--:B------:R-:W-:Y:S01]  /*4a50*/  FFMA.FTZ R13, R15, R48.reuse, -R82 ;  /* 0x000000300f0d7223 */ /* 0x080fe20000010852 */
[----:B------:R-:W-:Y:S02]  /*4a60*/  HADD2.F32 R44, -RZ, R44.H1_H1 ;  /* 0x3000002cff2c7230 */ /* 0x000fe40000004100 */
[----:B------:R-:W-:Y:S01]  /*4a70*/  FFMA.FTZ R15, R46, R48, R49 ;  /* 0x000000302e0f7223 */ /* 0x000fe20000010031 */
[--C-:B------:R-:W-:Y:S02]  /*4a80*/  HADD2.F32 R42, -RZ, R43.reuse.H0_H0 ;  /* 0x2000002bff2a7230 */ /* 0x100fe40000004100 */
[----:B------:R-:W-:Y:S02]  /*4a90*/  HADD2.F32 R43, -RZ, R43.H1_H1 ;  /* 0x3000002bff2b7230 */ /* 0x000fe40000004100 */
[----:B------:R-:W-:Y:S01]  /*4aa0*/  FMUL.FTZ R48, R44, R47 ;  /* 0x0000002f2c307220 */ /* 0x000fe20000410000 */
[----:B------:R-:W-:Y:S01]  /*4ab0*/  HADD2.F32 R40, -RZ, R40.H0_H0 ;  /* 0x20000028ff287230 */ /* 0x000fe20000004100 */
[----:B------:R-:W-:Y:S01]  /*4ac0*/  F2FP.F16.F32.PACK_AB R86, R86, R13 ;  /* 0x0000000d5656723e */ /* 0x000fe200000000ff */
[----:B------:R-:W-:-:S02]  /*4ad0*/  HADD2.F32 R46, -RZ, R91.H0_H0 ;  /* 0x2000005bff2e7230 */ /* 0x000fc40000004100 */
[C---:B------:R-:W-:Y:S01]  /*4ae0*/  FMUL.FTZ R47, R43.reuse, R47 ;  /* 0x0000002f2b2f7220 */ /* 0x040fe20000410000 */
[----:B------:R-:W-:Y:S02]  /*4af0*/  HADD2.F32 R90, -RZ, R90.H0_H0 ;  /* 0x2000005aff5a7230 */ /* 0x000fe40000004100 */
[----:B------:R-:W-:Y:S01]  /*4b00*/  FFMA.FTZ R48, R43, R40, -R48 ;  /* 0x000000282b307223 */ /* 0x000fe20000010830 */
[----:B------:R-:W-:Y:S02]  /*4b10*/  HADD2.F32 R43, -RZ, R41.H0_H0 ;  /* 0x20000029ff2b7230 */ /* 0x000fe40000004100 */
[----:B------:R-:W-:Y:S01]  /*4b20*/  FMUL.FTZ R49, R45, R46 ;  /* 0x0000002e2d317220 */ /* 0x000fe20000410000 */
[----:B------:R-:W-:Y:S01]  /*4b30*/  FFMA.FTZ R47, R44, R40, R47 ;  /* 0x000000282c2f7223 */ /* 0x000fe2000001002f */
[----:B------:R-:W-:Y:S02]  /*4b40*/  HADD2.F32 R41, -RZ, R14.H0_H0 ;  /* 0x2000000eff297230 */ /* 0x000fe40000004100 */
[----:B------:R-:W-:Y:S01]  /*4b50*/  FMUL.FTZ R46, R42, R46 ;  /* 0x0000002e2a2e7220 */ /* 0x000fe20000410000 */
[----:B------:R-:W-:-:S02]  /*4b60*/  HADD2.F32 R92, -RZ, R92.H1_H1 ;  /* 0x3000005cff5c7230 */ /* 0x000fc40000004100 */
[-C--:B------:R-:W-:Y:S01]  /*4b70*/  FFMA.FTZ R49, R42, R90.reuse, -R49 ;  /* 0x0000005a2a317223 */ /* 0x080fe20000010831 */
[----:B------:R-:W-:Y:S02]  /*4b80*/  HADD2.F32 R40, -RZ, R10.H0_H0 ;  /* 0x2000000aff287230 */ /* 0x000fe40000004100 */
[----:B------:R-:W-:Y:S01]  /*4b90*/  FFMA.FTZ R46, R45, R90, R46 ;  /* 0x0000005a2d2e7223 */ /* 0x000fe2000001002e */
[----:B------:R-:W-:Y:S02]  /*4ba0*/  HADD2.F32 R14, -RZ, R14.H1_H1 ;  /* 0x3000000eff0e7230 */ /* 0x000fe40000004100 */
[-C--:B------:R-:W-:Y:S01]  /*4bb0*/  FMUL.FTZ R45, R41, R92.reuse ;  /* 0x0000005c292d7220 */ /* 0x080fe20000410000 */
[----:B------:R-:W-:Y:S02]  /*4bc0*/  HADD2.F32 R10, -RZ, R10.H1_H1 ;  /* 0x3000000aff0a7230 */ /* 0x000fe40000004100 */
[----:B------:R-:W-:Y:S01]  /*4bd0*/  FMUL.FTZ R92, R40, R92 ;  /* 0x0000005c285c7220 */ /* 0x000fe20000410000 */
[----:B------:R-:W-:-:S02]  /*4be0*/  HADD2.F32 R91, -RZ, R91.H1_H1 ;  /* 0x3000005bff5b7230 */ /* 0x000fc40000004100 */
        /* <DEDUP_REMOVED lines=8> */
[----:B------:R-:W-:Y:S01]  /*4c70*/  MOV R9, R11 ;  /* 0x0000000b00097202 */ /* 0x000fe20000000f00 */
[----:B------:R-:W-:Y:S01]  /*4c80*/  IMAD.MOV.U32 R11, RZ, RZ, R86 ;  /* 0x000000ffff0b7224 */ /* 0x000fe200078e0056 */
[----:B------:R-:W-:-:S02]  /*4c90*/  F2FP.F16.F32.PACK_AB R15, R80, R15 ;  /* 0x0000000f500f723e */ /* 0x000fc400000000ff */
[----:B------:R-:W-:Y:S02]  /*4ca0*/  F2FP.F16.F32.PACK_AB R8, R48, R49 ;  /* 0x000000313008723e */ /* 0x000fe400000000ff */
[----:B------:R-:W-:Y:S02]  /*4cb0*/  F2FP.F16.F32.PACK_AB R12, R47, R46 ;  /* 0x0000002e2f0c723e */ /* 0x000fe400000000ff */
[----:B------:R-:W-:Y:S02]  /*4cc0*/  F2FP.F16.F32.PACK_AB R10, R10, R45 ;  /* 0x0000002d0a0a723e */ /* 0x000fe400000000ff */
[----:B------:R-:W-:-:S07]  /*4cd0*/  F2FP.F16.F32.PACK_AB R14, R43, R92 ;  /* 0x0000005c2b0e723e */ /* 0x000fce00000000ff */
.L_x_13253:
[----:B------:R-:W-:Y:S05]  /*4ce0*/  BSYNC B1 ;  /* 0x0000000000017941 */ /* 0x000fea0003800000 */
.L_x_13252:
[----:B------:R-:W-:Y:S01]  /*4cf0*/  ISETP.GE.AND P3, PT, R38, R87, PT ;  /* 0x000000572600720c */ /* 0x000fe20003f66270 */
[----:B0-----:R0:W-:Y:S02]  /*4d00*/  ST.E.128 desc[UR42][R36.64], R8 ;  /* 0x0000000824007985 */ /* 0x0011e4000c101d2a */
[----:B0-----:R-:W-:Y:S02]  /*4d10*/  IMAD.MOV.U32 R8, RZ, RZ, R84 ;  /* 0x000000ffff087224 */ /* 0x001fe400078e0054 */
[----:B------:R-:W-:-:S08]  /*4d20*/  IMAD.MOV.U32 R9, RZ, RZ, R85 ;  /* 0x000000ffff097224 */ /* 0x000fd000078e0055 */
[----:B------:R-:W-:Y:S05]  /*4d30*/  @P3 BRA `(.L_x_13234) ;  /* 0x0000000400203947 */ /* 0x000fea0003800000 */
[----:B------:R-:W-:-:S05]  /*4d40*/  IMAD.WIDE R8, R38, 0x2, R8 ;  /* 0x0000000226087825 */ /* 0x000fca00078e0208 */
[----:B-1----:R0:W-:Y:S01]  /*4d50*/  ST.E.128 desc[UR42][R8.64], R12 ;  /* 0x0000000c08007985 */ /* 0x0021e2000c101d2a */
[----:B------:R-:W-:Y:S05]  /*4d60*/  BRA `(.L_x_13234) ;  /* 0x0000000400147947 */ /* 0x000fea0003800000 */
.L_x_13215:
[----:B------:R-:W-:-:S06]  /*4d70*/  UISETP.NE.AND UP0, UPT, UR39, 0x3, UPT ;  /* 0x000000032700788c */ /* 0x000fcc000bf05270 */
[----:B------:R-:W-:-:S13]  /*4d80*/  PLOP3.LUT P5, PT, PT, PT, UP0, 0x80, 0x0 ;  /* 0x000000000000781c */ /* 0x000fda0003faf008 */
[----:B------:R-:W-:Y:S05]  /*4d90*/  @!P5 BRA `(.L_x_13254) ;  /* 0x000000000004d947 */ /* 0x000fea0003800000 */
[----:B------:R-:W-:Y:S01]  /*4da0*/  BPT.TRAP 0x1 ;  /* 0x000000040000795c */ /* 0x000fe20000300000 */
.L_x_13254:
[----:B------:R-:W-:Y:S01]  /*4db0*/  IMAD R71, R19, 0x8, R18 ;  /* 0x0000000813477824 */ /* 0x000fe200078e0212 */
[----:B------:R-:W-:Y:S01]  /*4dc0*/  SHF.L.U32 R79, R154, 0x1f, RZ ;  /* 0x0000001f9a4f7819 */ /* 0x000fe200000006ff */
[----:B------:R-:W-:Y:S01]  /*4dd0*/  BSSY B1, `(.L_x_13255) ;  /* 0x0000004000017945 */ /* 0x000fe20003800000 */
[----:B------:R-:W-:Y:S02]  /*4de0*/  SHF.R.S32.HI R76, RZ, 0x1f, R75 ;  /* 0x0000001fff4c7819 */ /* 0x000fe4000001144b */
[----:B------:R-:W0:Y:S02]  /*4df0*/  SYNCS.PHASECHK.TRANS64.TRYWAIT P3, [R71+URZ+0x16890], R79 ;  /* 0x0168904f470075a7 */ /* 0x000e24000806017f */
[----:B0-----:R-:W-:Y:S05]  /*4e00*/  @!P3 BRA `(.L_x_13256) ;  /* 0x0000010000c0b947 */ /* 0x001fea0003800000 */
.L_x_13467:
[----:B------:R-:W-:Y:S05]  /*4e10*/  BSYNC B1 ;  /* 0x0000000000017941 */ /* 0x000fea0003800000 */
.L_x_13255:
        /* <DEDUP_REMOVED lines=27> */
.L_x_13471:
[----:B------:R-:W-:Y:S04]  /*4fd0*/  BSSY B1, `(.L_x_13258) ;  /* 0x000000d000017945 */ /* 0x000fe80003800000 */
[----:B------:R-:W-:Y:S05]  /*4fe0*/  @!P3 BRA `(.L_x_13259) ;  /* 0x00000000002cb947 */ /* 0x000fea0003800000 */
[----:B------:R-:W-:Y:S02]  /*4ff0*/  ULDC UR4, c[0x0][0x2f4] ;  /* 0x0000bd0000047ab9 */ /* 0x000fe40000000800 */
[----:B------:R-:W-:-:S13]  /*5000*/  ISETP.GE.AND P3, PT, R16, UR4, PT ;  /* 0x0000000410007c0c */ /* 0x000fda000bf66270 */
[----:B---3--:R-:W-:-:S04]  /*5010*/  @!P3 LEA R14, P4, R16, R37, 0x1 ;  /* 0x00000025100eb211 */ /* 0x008fc800078808ff */
[----:B--2---:R-:W-:Y:S02]  /*5020*/  @!P3 LEA.HI.X R15, R16, R9, R17, 0x1, P4 ;  /* 0x00000009100fb211 */ /* 0x004fe400020f0c11 */
[----:B------:R-:W-:-:S13]  /*5030*/  ISETP.GE.AND P4, PT, R2, UR4, PT ;  /* 0x0000000402007c0c */ /* 0x000fda000bf86270 */
[----:B------:R-:W-:-:S04]  /*5040*/  @!P4 LEA R12, P6, R2, R37, 0x1 ;  /* 0x00000025020cc211 */ /* 0x000fc800078c08ff */
[----:B------:R-:W-:Y:S02]  /*5050*/  @!P4 LEA.HI.X R13, R2, R9, R153, 0x1, P6 ;  /* 0x00000009020dc211 */ /* 0x000fe400030f0c99 */
[----:B------:R-:W2:Y:S04]  /*5060*/  @!P3 LDS.128 R8, [R73+0xe000] ;  /* 0x00e000004908b984 */ /* 0x000ea80000000c00 */
[----:B--2---:R-:W-:Y:S04]  /*5070*/  @!P3 ST.E.128 desc[UR42][R14.64], R8 ;  /* 0x000000080e00b985 */ /* 0x004fe8000c101d2a */
[----:B------:R-:W2:Y:S04]  /*5080*/  @!P4 LDS.128 R8, [R72+0xe000] ;  /* 0x00e000004808c984 */ /* 0x000ea80000000c00 */
[----:B--2---:R4:W-:Y:S02]  /*5090*/  @!P4 ST.E.128 desc[UR42][R12.64], R8 ;  /* 0x000000080c00c985 */ /* 0x0049e4000c101d2a */
.L_x_13259:
[----:B------:R-:W-:Y:S05]  /*50a0*/  BSYNC B1 ;  /* 0x0000000000017941 */ /* 0x000fea0003800000 */
.L_x_13258:
[----:B------:R-:W-:-:S03]  /*50b0*/  UMOV UR4, 0xffffffff ;  /* 0xffffffff00047882 */ /* 0x000fc60000000000 */
[----:B------:R-:W-:Y:S05]  /*50c0*/  BRA.DIV UR4, `(.L_x_13260) ;  /* 0x0000010204707947 */ /* 0x000fea000b800000 */
[----:B--2-4-:R2:W4:Y:S04]  /*50d0*/  SHFL.IDX PT, R9, R38, 0x1, 0x1c1f ;  /* 0x003c1f0026097f89 */ /* 0x01452800000e0000 */
[----:B---3--:R2:W3:Y:S02]  /*50e0*/  SHFL.IDX PT, R37, R36, 0x1, 0x1c1f ;  /* 0x003c1f0024257f89 */ /* 0x0084e400000e0000 */
.L_x_13475:
[----:B------:R-:W-:-:S13]  /*50f0*/  ISETP.GE.AND P3, PT, R39, 0x61, PT ;  /* 0x000000612700780c */ /* 0x000fda0003f66270 */
[----:B------:R-:W-:Y:S05]  /*5100*/  @!P3 BRA `(.L_x_13234) ;  /* 0x00000000002cb947 */ /* 0x000fea0003800000 */
[----:B------:R-:W-:Y:S02]  /*5110*/  ULDC UR4, c[0x0][0x2f4] ;  /* 0x0000bd0000047ab9 */ /* 0x000fe40000000800 */
[----:B------:R-:W-:-:S13]  /*5120*/  ISETP.GE.AND P3, PT, R16, UR4, PT ;  /* 0x0000000410007c0c */ /* 0x000fda000bf66270 */
[----:B---3--:R-:W-:-:S04]  /*5130*/  @!P3 LEA R14, P4, R16, R37, 0x1 ;  /* 0x00000025100eb211 */ /* 0x008fc800078808ff */
[----:B----4-:R-:W-:Y:S02]  /*5140*/  @!P3 LEA.HI.X R15, R16, R9, R17, 0x1, P4 ;  /* 0x00000009100fb211 */ /* 0x010fe400020f0c11 */
[----:B------:R-:W-:-:S13]  /*5150*/  ISETP.GE.AND P4, PT, R2, UR4, PT ;  /* 0x0000000402007c0c */ /* 0x000fda000bf86270 */
[----:B------:R-:W-:-:S04]  /*5160*/  @!P4 LEA R12, P6, R2, R37, 0x1 ;  /* 0x00000025020cc211 */ /* 0x000fc800078c08ff */
[----:B------:R-:W-:Y:S02]  /*5170*/  @!P4 LEA.HI.X R13, R2, R9, R153, 0x1, P6 ;  /* 0x00000009020dc211 */ /* 0x000fe400030f0c99 */
[----:B------:R-:W3:Y:S04]  /*5180*/  @!P3 LDS.128 R8, [R73+0x11000] ;  /* 0x011000004908b984 */ /* 0x000ee80000000c00 */
[----:B---3--:R-:W-:Y:S04]  /*5190*/  @!P3 ST.E.128 desc[UR42][R14.64], R8 ;  /* 0x000000080e00b985 */ /* 0x008fe8000c101d2a */
[----:B------:R-:W3:Y:S04]  /*51a0*/  @!P4 LDS.128 R8, [R72+0x11000] ;  /* 0x011000004808c984 */ /* 0x000ee80000000c00 */
[----:B---3--:R3:W-:Y:S02]  /*51b0*/  @!P4 ST.E.128 desc[UR42][R12.64], R8 ;  /* 0x000000080c00c985 */ /* 0x0087e4000c101d2a */
.L_x_13234:
[----:B------:R-:W-:Y:S05]  /*51c0*/  BSYNC B0 ;  /* 0x0000000000007941 */ /* 0x000fea0003800000 */
.L_x_13214:
[----:B0--34-:R-:W0:Y:S01]  /*51d0*/  S2R R8, SR_TID.X ;  /* 0x0000000000087919 */ /* 0x019e220000002100 */
        /* <DEDUP_REMOVED lines=8> */
[----:B---3--:R3:W-:Y:S01]  /*5260*/  BAR.SYNC.DEFER_BLOCKING R62, 0x80 ;  /* 0x0002003e0000751d */ /* 0x0087e20000010000 */
[----:B0-----:R-:W-:-:S13]  /*5270*/  LOP3.LUT P3, RZ, R8, 0x7f, RZ, 0xc0, !PT ;  /* 0x0000007f08ff7812 */ /* 0x001fda000786c0ff */
[----:B------:R-:W-:-:S05]  /*5280*/  @!P3 VIADD R8, R71, 0x168a0 ;  /* 0x000168a04708b836 */ /* 0x000fca0000000000 */
[----:B------:R-:W-:-:S04]  /*5290*/  @!P3 PRMT R8, RZ, 0x654, R8 ;  /* 0x00000654ff08b816 */ /* 0x000fc80000000008 */
[----:B------:R3:W-:Y:S01]  /*52a0*/  @!P3 SYNCS.ARRIVE.TRANS64.RED.A1T0 RZ, [R8+URZ], RZ ;  /* 0x000000ff08ffb9a7 */ /* 0x0007e2000810043f */
[----:B------:R-:W-:Y:S05]  /*52b0*/  @!P5 BRA `(.L_x_13262) ;  /* 0x000000000004d947 */ /* 0x000fea0003800000 */
[----:B------:R-:W-:Y:S01]  /*52c0*/  BPT.TRAP 0x1 ;  /* 0x000000040000795c */ /* 0x000fe20000300000 */
.L_x_13262:
[----:B------:R-:W-:Y:S05]  /*52d0*/  BSYNC B0 ;  /* 0x0000000000007941 */ /* 0x000fea0003800000 */
.L_x_13261:
[----:B------:R-:W0:Y:S01]  /*52e0*/  SYNCS.PHASECHK.TRANS64.TRYWAIT P4, [R71+URZ+0x168b0], R79 ;  /* 0x0168b04f470075a7 */ /* 0x000e22000808017f */
[----:B------:R-:W-:Y:S01]  /*52f0*/  ULDC UR40, c[0x0][0x2f4] ;  /* 0x0000bd0000287ab9 */ /* 0x000fe20000000800 */
[----:B------:R-:W-:Y:S04]  /*5300*/  BSSY B0, `(.L_x_13263) ;  /* 0x0000002000007945 */ /* 0x000fe80003800000 */
[----:B0-----:R-:W-:Y:S05]  /*5310*/  @!P4 BRA `(.L_x_13264) ;  /* 0x000001000028c947 */ /* 0x001fea0003800000 */
.L_x_13476:
[----:B------:R-:W-:Y:S05]  /*5320*/  BSYNC B0 ;  /* 0x0000000000007941 */ /* 0x000fea0003800000 */
.L_x_13263:
[----:B------:R-:W-:Y:S01]  /*5330*/  ULDC.64 UR4, c[0x0][0x328] ;  /* 0x0000ca0000047ab9 */ /* 0x000fe20000000a00 */
[----:B------:R-:W-:Y:S01]  /*5340*/  IMAD.IADD R78, R78, 0x1, -R152 ;  /* 0x000000014e4e7824 */ /* 0x000fe200078e0a98 */
[----:B------:R-:W-:Y:S01]  /*5350*/  BSSY B0, `(.L_x_13265) ;  /* 0x0000020000007945 */ /* 0x000fe20003800000 */
[----:B------:R-:W-:Y:S02]  /*5360*/  IMAD R76, R76, UR4, RZ ;  /* 0x000000044c4c7c24 */ /* 0x000fe4000f8e02ff */
[----:B---3--:R-:W-:-:S04]  /*5370*/  IMAD.WIDE.U32 R8, R75, UR4, RZ ;  /* 0x000000044b087c25 */ /* 0x008fc8000f8e00ff */
[----:B------:R-:W-:Y:S01]  /*5380*/  IMAD R75, R75, UR5, R76 ;  /* 0x000000054b4b7c24 */ /* 0x000fe2000f8e024c */
[----:B------:R-:W-:Y:S02]  /*5390*/  ULDC.64 UR4, c[0x0][0x338] ;  /* 0x0000ce0000047ab9 */ /* 0x000fe40000000a00 */
[----:B------:R-:W-:Y:S02]  /*53a0*/  IMAD R77, R77, UR4, RZ ;  /* 0x000000044d4d7c24 */ /* 0x000fe4000f8e02ff */
        /* <DEDUP_REMOVED lines=10> */
[----:B-12---:R-:W-:-:S04]  /*5450*/  LEA R36, P4, R8, UR4, 0x1 ;  /* 0x0000000408247c11 */ /* 0x006fc8000f8808ff */
[----:B------:R-:W-:Y:S01]  /*5460*/  LEA.HI.X R37, R8, UR5, R9, 0x1, P4 ;  /* 0x0000000508257c11 */ /* 0x000fe2000a0f0c09 */
[----:B------:R1:W2:Y:S01]  /*5470*/  SHFL.IDX PT, R13, R36, RZ, 0x1c1f ;  /* 0x001c1fff240d7589 */ /* 0x0002a200000e0000 */
[----:B------:R-:W-:-:S03]  /*5480*/  ISETP.GE.AND P4, PT, R78, 0x1, PT ;  /* 0x000000014e00780c */ /* 0x000fc60003f86270 */
[----:B------:R1:W3:Y:S10]  /*5490*/  SHFL.IDX PT, R9, R37, RZ, 0x1c1f ;  /* 0x001c1fff25097589 */ /* 0x0002f400000e0000 */
[----:B-1----:R-:W-:Y:S05]  /*54a0*/  @!P4 BRA `(.L_x_13266) ;  /* 0x000000000028c947 */ /* 0x002fea0003800000 */
[----:B------:R-:W-:-:S13]  /*54b0*/  ISETP.GE.AND P4, PT, R16, UR40, PT ;  /* 0x0000002810007c0c */ /* 0x000fda000bf86270 */
[----:B--2---:R-:W-:-:S04]  /*54c0*/  @!P4 LEA R14, P5, R16, R13, 0x1 ;  /* 0x0000000d100ec211 */ /* 0x004fc800078a08ff */
[----:B---3--:R-:W-:Y:S02]  /*54d0*/  @!P4 LEA.HI.X R15, R16, R9, R17, 0x1, P5 ;  /* 0x00000009100fc211 */ /* 0x008fe400028f0c11 */
[----:B------:R-:W-:-:S13]  /*54e0*/  ISETP.GE.AND P5, PT, R2, UR40, PT ;  /* 0x0000002802007c0c */ /* 0x000fda000bfa6270 */
[----:B------:R-:W-:-:S04]  /*54f0*/  @!P5 LEA R12, P6, R2, R13, 0x1 ;  /* 0x0000000d020cd211 */ /* 0x000fc800078c08ff */
[----:B------:R-:W-:Y:S02]  /*5500*/  @!P5 LEA.HI.X R13, R2, R9, R153, 0x1, P6 ;  /* 0x00000009020dd211 */ /* 0x000fe400030f0c99 */
[----:B------:R-:W1:Y:S04]  /*5510*/  @!P4 LDS.128 R8, [R73] ;  /* 0x000000004908c984 */ /* 0x000e680000000c00 */
[----:B-1----:R-:W-:Y:S04]  /*5520*/  @!P4 ST.E.128 desc[UR42][R14.64], R8 ;  /* 0x000000080e00c985 */ /* 0x002fe8000c101d2a */
[----:B------:R-:W1:Y:S04]  /*5530*/  @!P5 LDS.128 R8, [R72] ;  /* 0x000000004808d984 */ /* 0x000e680000000c00 */
[----:B-1----:R1:W-:Y:S02]  /*5540*/  @!P5 ST.E.128 desc[UR42][R12.64], R8 ;  /* 0x000000080c00d985 */ /* 0x0023e4000c101d2a */
.L_x_13266:
[----:B------:R-:W-:Y:S05]  /*5550*/  BSYNC B0 ;  /* 0x0000000000007941 */ /* 0x000fea0003800000 */
.L_x_13265:
[----:B------:R-:W-:Y:S01]  /*5560*/  ISETP.GE.AND P4, PT, R78, 0x61, PT ;  /* 0x000000614e00780c */ /* 0x000fe20003f86270 */
[----:B------:R-:W4:Y:S01]  /*5570*/  SHFL.IDX PT, R37, R37, 0x1, 0x1c1f ;  /* 0x003c1f0025257f89 */ /* 0x000f2200000e0000 */
[----:B------:R-:W-:Y:S03]  /*5580*/  BSSY B0, `(.L_x_13267) ;  /* 0x000000d000007945 */ /* 0x000fe60003800000 */
[----:B-12---:R1:W2:Y:S08]  /*5590*/  SHFL.IDX PT, R13, R36, 0x1, 0x1c1f ;  /* 0x003c1f00240d7f89 */ /* 0x0062b000000e0000 */
[----:B-1----:R-:W-:Y:S05]  /*55a0*/  @!P4 BRA `(.L_x_13268) ;  /* 0x000000000028c947 */ /* 0x002fea0003800000 */
[----:B------:R-:W-:-:S13]  /*55b0*/  ISETP.GE.AND P4, PT, R16, UR40, PT ;  /* 0x0000002810007c0c */ /* 0x000fda000bf86270 */
[----:B---3--:R-:W1:Y:S01]  /*55c0*/  @!P4 LDS.128 R8, [R73+0x3000] ;  /* 0x003000004908c984 */ /* 0x008e620000000c00 */
[----:B--2---:R-:W-:-:S04]  /*55d0*/  @!P4 LEA R14, P5, R16, R13, 0x1 ;  /* 0x0000000d100ec211 */ /* 0x004fc800078a08ff */
[----:B----4-:R-:W-:Y:S02]  /*55e0*/  @!P4 LEA.HI.X R15, R16, R37, R17, 0x1, P5 ;  /* 0x00000025100fc211 */ /* 0x010fe400028f0c11 */
[----:B------:R-:W-:-:S13]  /*55f0*/  ISETP.GE.AND P5, PT, R2, UR40, PT ;  /* 0x0000002802007c0c */ /* 0x000fda000bfa6270 */
[----:B------:R-:W-:-:S04]  /*5600*/  @!P5 LEA R12, P6, R2, R13, 0x1 ;  /* 0x0000000d020cd211 */ /* 0x000fc800078c08ff */
[----:B------:R-:W-:Y:S01]  /*5610*/  @!P5 LEA.HI.X R13, R2, R37, R153, 0x1, P6 ;  /* 0x00000025020dd211 */ /* 0x000fe200030f0c99 */
[----:B-1----:R-:W-:Y:S04]  /*5620*/  @!P4 ST.E.128 desc[UR42][R14.64], R8 ;  /* 0x000000080e00c985 */ /* 0x002fe8000c101d2a */
[----:B------:R-:W1:Y:S04]  /*5630*/  @!P5 LDS.128 R8, [R72+0x3000] ;  /* 0x003000004808d984 */ /* 0x000e680000000c00 */
[----:B-1----:R1:W-:Y:S02]  /*5640*/  @!P5 ST.E.128 desc[UR42][R12.64], R8 ;  /* 0x000000080c00d985 */ /* 0x0023e4000c101d2a */
.L_x_13268:
[----:B------:R-:W-:Y:S05]  /*5650*/  BSYNC B0 ;  /* 0x0000000000007941 */ /* 0x000fea0003800000 */
.L_x_13267:
[----:B-1----:R-:W5:Y:S01]  /*5660*/  LDL R8, [R1] ;  /* 0x0000000001087983 */ /* 0x002f620000100800 */
[----:B0-----:R-:W-:Y:S01]  /*5670*/  @!P3 VIADD R71, R71, 0x168c0 ;  /* 0x000168c04747b836 */ /* 0x001fe20000000000 */
[----:B------:R-:W-:Y:S01]  /*5680*/  IADD3 R19, R19, 0x1, RZ ;  /* 0x0000000113137810 */ /* 0x000fe20007ffe0ff */
[----:B------:R-:W-:Y:S01]  /*5690*/  @!PT LDS RZ, [RZ] ;  /* 0x00000000fffff984 */ /* 0x000fe20000000800 */
[----:B------:R-:W-:Y:S01]  /*56a0*/  @!PT LDS RZ, [RZ] ;  /* 0x00000000fffff984 */ /* 0x000fe20000000800 */
[----:B------:R-:W-:Y:S01]  /*56b0*/  @!PT LDS RZ, [RZ] ;  /* 0x00000000fffff984 */ /* 0x000fe20000000800 */
[----:B------:R-:W-:Y:S01]  /*56c0*/  @!PT LDS RZ, [RZ] ;  /* 0x00000000fffff984 */ /* 0x000fe20000000800 */
[----:B------:R0:W-:Y:S06]  /*56d0*/  MEMBAR.ALL.CTA ;  /* 0x0000000000007992 */ /* 0x0001ec0000008000 */
[----:B0-----:R-:W0:Y:S01]  /*56e0*/  FENCE.VIEW.ASYNC.S ;  /* 0x00000000000073c6 */ /* 0x001e220000000000 */
[----:B------:R-:W-:Y:S01]  /*56f0*/  @!P3 PRMT R71, RZ, 0x654, R71 ;  /* 0x00000654ff47b816 */ /* 0x000fe20000000047 */
[----:B0-----:R0:W-:Y:S06]  /*5700*/  BAR.SYNC.DEFER_BLOCKING R62, 0x80 ;  /* 0x0002003e0000751d */ /* 0x0011ec0000010000 */
[----:B------:R0:W-:Y:S01]  /*5710*/  @!P3 SYNCS.ARRIVE.TRANS64.RED.A1T0 RZ, [R71+URZ], RZ ;  /* 0x000000ff47ffb9a7 */ /* 0x0001e2000810043f */
[----:B------:R-:W-:-:S04]  /*5720*/  ISETP.NE.AND P3, PT, R19, 0x2, PT ;  /* 0x000000021300780c */ /* 0x000fc80003f65270 */
[----:B---3--:R-:W-:Y:S02]  /*5730*/  SEL R9, RZ, 0x1, P3 ;  /* 0x00000001ff097807 */ /* 0x008fe40001800000 */
[----:B------:R-:W-:Y:S02]  /*5740*/  SEL R19, R19, RZ, P3 ;  /* 0x000000ff13137207 */ /* 0x000fe40001800000 */
[----:B------:R-:W-:Y:S02]  /*5750*/  LOP3.LUT R154, R154, R9, RZ, 0x3c, !PT ;  /* 0x000000099a9a7212 */ /* 0x000fe400078e3cff */
[----:B-----5:R-:W-:-:S13]  /*5760*/  LOP3.LUT P4, RZ, R8, 0x1, RZ, 0xc0, !PT ;  /* 0x0000000108ff7812 */ /* 0x020fda000788c0ff */
[----:B0-----:R-:W-:Y:S05]  /*5770*/  @P4 BRA `(.L_x_13269) ;  /* 0xffffffc800104947 */ /* 0x001fea000383ffff */
[----:B------:R-:W0:Y:S01]  /*5780*/  S2R R8, SR_TID.X ;  /* 0x0000000000087919 */ /* 0x000e220000002100 */
[----:B------:R-:W-:Y:S02]  /*5790*/  PLOP3.LUT P0, PT, PT, PT, PT, 0x8, 0x0 ;  /* 0x000000000000781c */ /* 0x000fe40003f0e170 */
[----:B0-----:R-:W-:-:S04]  /*57a0*/  SHF.R.U32.HI R8, RZ, 0x7, R8 ;  /* 0x00000007ff087819 */ /* 0x001fc80000011608 */
[----:B------:R-:W-:-:S13]  /*57b0*/  ISETP.NE.AND P4, PT, R8, 0x1, PT ;  /* 0x000000010800780c */ /* 0x000fda0003f85270 */
[----:B------:R-:W-:Y:S06]  /*57c0*/  @!P4 BAR.ARV 0x9, 0x100 ;  /* 0x024400000000cb1d */ /* 0x000fec0000002000 */
.L_x_13209:
[----:B------:R-:W-:Y:S01]  /*57d0*/  ISETP.GE.AND P2, PT, R88, 0x1, PT ;  /* 0x000000015800780c */ /* 0x000fe20003f46270 */
[----:B------:R-:W-:Y:S01]  /*57e0*/  IMAD.MOV.U32 R3, RZ, RZ, RZ ;  /* 0x000000ffff037224 */ /* 0x000fe200078e00ff */
[----:B------:R-:W-:Y:S02]  /*57f0*/  PLOP3.LUT P1, PT, PT, PT, PT, 0x80, 0x0 ;  /* 0x000000000000781c */ /* 0x000fe40003f2f070 */
[----:B------:R-:W-:Y:S01]  /*5800*/  CS2R R28, SRZ ;  /* 0x00000000001c7805 */ /* 0x000fe2000001ff00 */
[----:B------:R-:W-:Y:S01]  /*5810*/  IMAD.MOV.U32 R119, RZ, RZ, RZ ;  /* 0x000000ffff777224 */ /* 0x000fe200078e00ff */
[----:B------:R-:W-:Y:S01]  /*5820*/  CS2R R26, SRZ ;  /* 0x00000000001a7805 */ /* 0x000fe2000001ff00 */
[----:B------:R-:W-:Y:S01]  /*5830*/  IMAD.MOV.U32 R0, RZ, RZ, RZ ;  /* 0x000000ffff007224 */ /* 0x000fe200078e00ff */
[----:B------:R-:W-:Y:S02]  /*5840*/  CS2R R30, SRZ ;  /* 0x00000000001e7805 */ /* 0x000fe4000001ff00 */
[----:B----4-:R-:W-:-:S02]  /*5850*/  CS2R R36, SRZ ;  /* 0x0000000000247805 */ /* 0x010fc4000001ff00 */
        /* <DEDUP_REMOVED lines=10> */
[----:B--2---:R-:W-:Y:S01]  /*5900*/  MOV R13, RZ ;  /* 0x000000ff000d7202 */ /* 0x004fe20000000f00 */
[----:B------:R-:W-:Y:S01]  /*5910*/  IMAD.MOV.U32 R56, RZ, RZ, RZ ;  /* 0x000000ffff387224 */ /* 0x000fe200078e00ff */
[----:B------:R-:W-:Y:S06]  /*5920*/  @P0 BRA `(.L_x_13270) ;  /* 0x00000000000c0947 */ /* 0x000fec0003800000 */
[----:B------:R-:W0:Y:S01]  /*5930*/  FENCE.VIEW.ASYNC.G ;  /* 0x00000000000073c6 */ /* 0x000e220000000100 */
[----:B------:R-:W-:Y:S05]  /*5940*/  WARPSYNC.ALL ;  /* 0x0000000000007948 */ /* 0x000fea0003800000 */
[----:B0-----:R-:W-:Y:S06]  /*5950*/  BAR.ARV 0xc, 0x200 ;  /* 0x0308000000007b1d */ /* 0x001fec0000002000 */
.L_x_13270:
        /* <DEDUP_REMOVED lines=12> */
.L_x_13479:
[----:B------:R-:W0:Y:S01]  /*5a20*/  LDL R3, [R1+0x20] ;  /* 0x0000200001037983 */ /* 0x000e220000100800 */
[----:B------:R-:W-:Y:S01]  /*5a30*/  BSSY B6, `(.L_x_13273) ;  /* 0x000001b000067945 */ /* 0x000fe20003800000 */
[----:B0-----:R-:W-:-:S05]  /*5a40*/  IMAD.HI R0, R3, 0x55555556, RZ ;  /* 0x5555555603007827 */ /* 0x001fca00078e02ff */
[----:B------:R-:W-:-:S05]  /*5a50*/  LEA.HI R0, R0, R0, RZ, 0x1 ;  /* 0x0000000000007211 */ /* 0x000fca00078f08ff */
[----:B------:R-:W-:Y:S01]  /*5a60*/  IMAD R0, R0, -0x3, R3 ;  /* 0xfffffffd00007824 */ /* 0x000fe200078e0203 */
[----:B------:R-:W-:-:S04]  /*5a70*/  IADD3 R3, R18, 0x8400, RZ ;  /* 0x0000840012037810 */ /* 0x000fc80007ffe0ff */
[----:B------:R-:W-:Y:S01]  /*5a80*/  LOP3.LUT P0, RZ, R3, 0x3ff, RZ, 0xc0, !PT ;  /* 0x000003ff03ff7812 */ /* 0x000fe2000780c0ff */
[----:B------:R-:W-:-:S03]  /*5a90*/  IMAD R0, R0, 0x2000, R3 ;  /* 0x0000200000007824 */ /* 0x000fc600078e0203 */
        /* <DEDUP_REMOVED lines=8> */
[----:B-1----:R0:W1:Y:S01]  /*5b20*/  LDC.64 R14, c[0x4][R0] ;  /* 0x01000000000e7b82 */ /* 0x0020620000000a00 */
        /* <DEDUP_REMOVED lines=11> */
.L_x_13274:
[----:B------:R-:W-:Y:S05]  /*5be0*/  BSYNC B6 ;  /* 0x0000000000067941 */ /* 0x000fea0003800000 */
.L_x_13273:
        /* <DEDUP_REMOVED lines=8> */
[----:B------:R0:W2:Y:S03]  /*5c70*/  SYNCS.PHASECHK.TRANS64.TRYWAIT P0, [R18+URZ+0x16800], R3 ;  /* 0x01680003120075a7 */ /* 0x0000a6000800017f */
[----:B--2---:R-:W-:Y:S05]  /*5c80*/  @!P0 NANOSLEEP.SYNCS 0x989680 ;  /* 0x009896800000895d */ /* 0x004fea0003900000 */
[----:B------:R-:W2:Y:S01]  /*5c90*/  @!P0 SYNCS.PHASECHK.TRANS64 P0, [R18+URZ+0x16800], R3 ;  /* 0x01680003120085a7 */ /* 0x000ea2000800007f */
[----:B------:R-:W-:Y:S04]  /*5ca0*/  BSSY B0, `(.L_x_13276) ;  /* 0x0000006000007945 */ /* 0x000fe80003800000 */
[----:B--2---:R-:W-:Y:S05]  /*5cb0*/  @P0 BRA `(.L_x_13277) ;  /* 0x0000000000100947 */ /* 0x004fea0003800000 */
.L_x_13278:
[----:B--2---:R2:W3:Y:S02]  /*5cc0*/  SYNCS.PHASECHK.TRANS64.TRYWAIT P0, [R18+URZ+0x16800], R3 ;  /* 0x01680003120075a7 */ /* 0x0044e4000800017f */
[----:B---3--:R-:W-:Y:S05]  /*5cd0*/  @!P0 NANOSLEEP.SYNCS 0x989680 ;  /* 0x009896800000895d */ /* 0x008fea0003900000 */
[----:B------:R-:W3:Y:S02]  /*5ce0*/  @!P0 SYNCS.PHASECHK.TRANS64 P0, [R18+URZ+0x16800], R3 ;  /* 0x01680003120085a7 */ /* 0x000ee4000800007f */
[----:B---3--:R-:W-:Y:S05]  /*5cf0*/  @!P0 BRA `(.L_x_13278) ;  /* 0xfffffffc00f08947 */ /* 0x008fea000383ffff */
.L_x_13277:
[----:B------:R-:W-:Y:S05]  /*5d00*/  BSYNC B0 ;  /* 0x0000000000007941 */ /* 0x000fea0003800000 */
.L_x_13276:
[----:B------:R-:W-:Y:S05]  /*5d10*/  BRA `(.L_x_13279) ;  /* 0x0000002000ec7947 */ /* 0x000fea0003800000 */
.L_x_13275:
[----:B-----5:R-:W-:Y:S01]  /*5d20*/  SHF.R.S32.HI R0, RZ, 0x1f, R24 ;  /* 0x0000001fff007819 */ /* 0x020fe20000011418 */
[----:B------:R-:W-:Y:S01]  /*5d30*/  ULDC.64 UR4, c[0x0][0x3f8] ;  /* 0x0000fe0000047ab9 */ /* 0x000fe20000000a00 */
[----:B------:R-:W-:Y:S01]  /*5d40*/  ULDC.64 UR6, c[0x0][0x408] ;  /* 0x0001020000067ab9 */ /* 0x000fe20000000a00 */
[----:B------:R-:W-:Y:S01]  /*5d50*/  ISETP.NE.AND P2, PT, R26, RZ, PT ;  /* 0x000000ff1a00720c */ /* 0x000fe20003f45270 */
[----:B------:R-:W-:Y:S01]  /*5d60*/  IMAD.WIDE.U32 R4, R24, UR4, RZ ;  /* 0x0000000418047c25 */ /* 0x000fe2000f8e00ff */
[----:B------:R-:W-:Y:S03]  /*5d70*/  BSSY B6, `(.L_x_13280) ;  /* 0x000001f000067945 */ /* 0x000fe60003800000 */
[C---:B------:R-:W-:Y:S02]  /*5d80*/  IMAD R3, R0.reuse, UR4, RZ ;  /* 0x0000000400037c24 */ /* 0x040fe4000f8e02ff */
[----:B------:R-:W-:-:S02]  /*5d90*/  IMAD R9, R0, UR6, RZ ;  /* 0x0000000600097c24 */ /* 0x000fc4000f8e02ff */
        /* <DEDUP_REMOVED lines=15> */
[----:B------:R-:W-:Y:S01]  /*5e90*/  IMAD.U32 R4, RZ, RZ, UR4 ;  /* 0x00000004ff047e24 */ /* 0x000fe2000f8e00ff */
[----:B-1----:R0:W1:Y:S01]  /*5ea0*/  LDC.64 R14, c[0x4][R0] ;  /* 0x01000000000e7b82 */ /* 0x0020620000000a00 */
        /* <DEDUP_REMOVED lines=11> */
.L_x_13281:
[----:B------:R-:W-:Y:S05]  /*5f60*/  BSYNC B6 ;  /* 0x0000000000067941 */ /* 0x000fea0003800000 */
.L_x_13280:
        /* <DEDUP_REMOVED lines=10> */
[----:B-1----:R0:W1:Y:S02]  /*6010*/  SHFL.IDX PT, R14, R27, RZ, 0x1c1f ;  /* 0x001c1fff1b0e7589 */ /* 0x00206400000e0000 */
.L_x_13485:
[----:B------:R-:W-:Y:S01]  /*6020*/  ULDC UR4, c[0x0][0x448] ;  /* 0x0001120000047ab9 */ /* 0x000fe20000000800 */
[----:B------:R-:W-:Y:S01]  /*6030*/  BSSY B1, `(.L_x_13285) ;  /* 0x000001e000017945 */ /* 0x000fe20003800000 */
[----:B0-----:R-:W-:Y:S01]  /*6040*/  IMAD R26, R25, UR4, RZ ;  /* 0x00000004191a7c24 */ /* 0x001fe2000f8e02ff */
[----:B------:R-:W-:Y:S02]  /*6050*/  CS2R R8, SRZ ;  /* 0x0000000000087805 */ /* 0x000fe4000001ff00 */
[----:B------:R-:W-:Y:S02]  /*6060*/  CS2R R6, SRZ ;  /* 0x0000000000067805 */ /* 0x000fe4000001ff00 */
[----:B------:R-:W-:Y:S02]  /*6070*/  CS2R R10, SRZ ;  /* 0x00000000000a7805 */ /* 0x000fe4000001ff00 */
[----:B------:R-:W-:Y:S02]  /*6080*/  CS2R R12, SRZ ;  /* 0x00000000000c7805 */ /* 0x000fe4000001ff00 */
[----:B------:R-:W-:-:S13]  /*6090*/  ISETP.GE.AND P0, PT, R4, R26, PT ;  /* 0x0000001a0400720c */ /* 0x000fda0003f06270 */
[----:B------:R-:W-:Y:S05]  /*60a0*/  @P0 BRA `(.L_x_13286) ;  /* 0x0000000000580947 */ /* 0x000fea0003800000 */
[----:B------:R-:W4:Y:S01]  /*60b0*/  LDL R28, [R1+0x50] ;  /* 0x00005000011c7983 */ /* 0x000f220000100800 */
[----:B------:R-:W-:-:S03]  /*60c0*/  ULDC UR4, c[0x0][0x3f4] ;  /* 0x0000fd0000047ab9 */ /* 0x000fc60000000800 */
[----:B------:R-:W4:Y:S01]  /*60d0*/  LDL R27, [R1+0x4c] ;  /* 0x00004c00011b7983 */ /* 0x000f220000100800 */
[----:B------:R-:W-:Y:S01]  /*60e0*/  ISETP.GE.AND P3, PT, R156, UR4, PT ;  /* 0x000000049c007c0c */ /* 0x000fe2000bf66270 */
[----:B---3--:R-:W-:Y:S01]  /*60f0*/  IMAD.MOV.U32 R6, RZ, RZ, R0 ;  /* 0x000000ffff067224 */ /* 0x008fe200078e0000 */
[----:B------:R-:W-:Y:S01]  /*6100*/  ISETP.GE.AND P2, PT, R22, UR4, PT ;  /* 0x0000000416007c0c */ /* 0x000fe2000bf46270 */
[----:B--2---:R-:W-:Y:S01]  /*6110*/  IMAD.MOV.U32 R7, RZ, RZ, R3 ;  /* 0x000000ffff077224 */ /* 0x004fe200078e0003 */
[----:B----4-:R-:W-:Y:S02]  /*6120*/  MOV R15, R5 ;  /* 0x00000005000f7202 */ /* 0x010fe40000000f00 */
[----:B------:R-:W-:Y:S02]  /*6130*/  CS2R R10, SRZ ;  /* 0x00000000000a7805 */ /* 0x000fe4000001ff00 */
[----:B------:R-:W-:Y:S02]  /*6140*/  CS2R R8, SRZ ;  /* 0x0000000000087805 */ /* 0x000fe4000001ff00 */
[----:B------:R-:W-:-:S05]  /*6150*/  CS2R R12, SRZ ;  /* 0x00000000000c7805 */ /* 0x000fca000001ff00 */
[----:B------:R-:W-:Y:S01]  /*6160*/  @!P2 IMAD.WIDE R20, R22, 0x2, R6 ;  /* 0x000000021614a825 */ /* 0x000fe200078e0206 */
[----:B------:R-:W-:-:S04]  /*6170*/  CS2R R6, SRZ ;  /* 0x0000000000067805 */ /* 0x000fc8000001ff00 */
[----:B------:R0:W5:Y:S01]  /*6180*/  @!P2 LD.E.64 R10, desc[UR42][R20.64] ;  /* 0x0000002a140aa980 */ /* 0x000162000c101b00 */
[-C--:B------:R-:W-:Y:S02]  /*6190*/  @!P3 IADD3 R24, P0, R0, R28.reuse, RZ ;  /* 0x0000001c0018b210 */ /* 0x080fe40007f1e0ff */
[----:B-1----:R-:W-:Y:S01]  /*61a0*/  @!P3 IADD3 R4, P1, R14, R28, RZ ;  /* 0x0000001c0e04b210 */ /* 0x002fe20007f3e0ff */
[----:B------:R-:W-:-:S04]  /*61b0*/  @!P2 IMAD.WIDE R14, R22, 0x2, R14 ;  /* 0x00000002160ea825 */ /* 0x000fc800078e020e */
[--C-:B------:R-:W-:Y:S01]  /*61c0*/  @!P3 IMAD.X R25, R3, 0x1, R27.reuse, P0 ;  /* 0x000000010319b824 */ /* 0x100fe200000e061b */
[----:B------:R0:W5:Y:S01]  /*61d0*/  @!P2 LD.E.64 R8, desc[UR42][R14.64] ;  /* 0x0000002a0e08a980 */ /* 0x000162000c101b00 */
[----:B------:R-:W-:-:S03]  /*61e0*/  @!P3 IMAD.X R5, R5, 0x1, R27, P1 ;  /* 0x000000010505b824 */ /* 0x000fc600008e061b */
[----:B------:R0:W5:Y:S04]  /*61f0*/  @!P3 LD.E.64 R12, desc[UR42][R24.64] ;  /* 0x0000002a180cb980 */ /* 0x000168000c101b00 */
[----:B------:R0:W5:Y:S02]  /*6200*/  @!P3 LD.E.64 R6, desc[UR42][R4.64] ;  /* 0x0000002a0406b980 */ /* 0x000164000c101b00 */
.L_x_13286:
[----:B------:R-:W-:Y:S05]  /*6210*/  BSYNC B1 ;  /* 0x0000000000017941 */ /* 0x000fea0003800000 */
.L_x_13285:
[----:B01----:R-:W3:Y:S01]  /*6220*/  LDL R14, [R1+0x1c] ;  /* 0x00001c00010e7983 */ /* 0x003ee20000100800 */
[----:B------:R-:W-:Y:S01]  /*6230*/  ULEA.HI UR4, UR37, UR37, URZ, 0x1 ;  /* 0x0000002525047291 */ /* 0x000fe2000f8f083f */
[----:B------:R-:W-:Y:S01]  /*6240*/  IMAD R4, R33, -0xc0, R26 ;  /* 0xffffff4021047824 */ /* 0x000fe200078e021a */
[--C-:B-----5:R-:W-:Y:S01]  /*6250*/  SHF.R.U64 R34, R10, 0x10, R11.reuse ;  /* 0x000000100a227819 */ /* 0x120fe2000000120b */
[----:B----4-:R-:W0:Y:S01]  /*6260*/  S2R R5, SR_TID.X ;  /* 0x0000000000057919 */ /* 0x010e220000002100 */
[----:B------:R-:W-:Y:S01]  /*6270*/  ULOP3.LUT UR4, UR4, 0xfffffffe, URZ, 0xc0, !UPT ;  /* 0xfffffffe04047892 */ /* 0x000fe2000f8ec03f */
[----:B------:R-:W-:Y:S01]  /*6280*/  IMAD.MOV.U32 R20, RZ, RZ, R11 ;  /* 0x000000ffff147224 */ /* 0x000fe200078e000b */
[----:B------:R-:W-:Y:S01]  /*6290*/  SHF.R.U64 R24, R12, 0x10, R13 ;  /* 0x000000100c187819 */ /* 0x000fe2000000120d */
[----:B------:R-:W-:Y:S01]  /*62a0*/  IMAD.MOV.U32 R30, RZ, RZ, R8 ;  /* 0x000000ffff1e7224 */ /* 0x000fe200078e0008 */
[----:B------:R-:W-:Y:S01]  /*62b0*/  UIADD3 UR4, UR37, -UR4, URZ ;  /* 0x8000000425047290 */ /* 0x000fe2000fffe03f */
[--C-:B------:R-:W-:Y:S01]  /*62c0*/  SHF.R.U64 R35, R8, 0x10, R9.reuse ;  /* 0x0000001008237819 */ /* 0x100fe20000001209 */
[----:B------:R-:W-:Y:S01]  /*62d0*/  BSSY B1, `(.L_x_13287) ;  /* 0x0000029000017945 */ /* 0x000fe20003800000 */
[----:B------:R-:W-:-:S02]  /*62e0*/  SHF.R.U32.HI R26, RZ, 0x10, R9 ;  /* 0x00000010ff1a7819 */ /* 0x000fc40000011609 */
[----:B------:R-:W-:Y:S01]  /*62f0*/  MOV R32, R10 ;  /* 0x0000000a00207202 */ /* 0x000fe20000000f00 */
[----:B------:R-:W-:Y:S01]  /*6300*/  IMAD.U32 R15, RZ, RZ, UR4 ;  /* 0x00000004ff0f7e24 */ /* 0x000fe2000f8e00ff */
[----:B------:R-:W-:Y:S02]  /*6310*/  MOV R10, R13 ;  /* 0x0000000d000a7202 */ /* 0x000fe40000000f00 */
[----:B------:R-:W-:Y:S02]  /*6320*/  SHF.R.U32.HI R25, RZ, 0x10, R13 ;  /* 0x00000010ff197819 */ /* 0x000fe4000001160d */
[----:B------:R-:W-:Y:S02]  /*6330*/  SHF.L.U32 R15, R15, 0x1f, RZ ;  /* 0x0000001f0f0f7819 */ /* 0x000fe400000006ff */
[----:B------:R-:W-:Y:S02]  /*6340*/  VIMNMX R13, R4, 0xc0, PT ;  /* 0x000000c0040d7848 */ /* 0x000fe40003fe0100 */
[----:B------:R-:W1:Y:S01]  /*6350*/  SYNCS.PHASECHK.TRANS64.TRYWAIT P0, [R18+URZ+0x16800], R15 ;  /* 0x0168000f120075a7 */ /* 0x000e62000800017f */
[----:B------:R-:W-:-:S02]  /*6360*/  PRMT R8, R10, 0x5410, R25 ;  /* 0x000054100a087816 */ /* 0x000fc40000000019 */
[----:B------:R-:W-:Y:S02]  /*6370*/  PRMT R32, R32, 0x5410, R20 ;  /* 0x0000541020207816 */ /* 0x000fe40000000014 */
[----:B------:R-:W-:Y:S02]  /*6380*/  PRMT R10, R24, 0x7610, R10 ;  /* 0x00007610180a7816 */ /* 0x000fe4000000000a */
[----:B------:R-:W-:Y:S01]  /*6390*/  PRMT R35, R35, 0x5410, R26 ;  /* 0x0000541023237816 */ /* 0x000fe2000000001a */
[----:B0-----:R-:W-:-:S05]  /*63a0*/  VIADD R21, R5, 0xffffff80 ;  /* 0xffffff8005157836 */ /* 0x001fca0000000000 */
[----:B------:R-:W-:-:S04]  /*63b0*/  SHF.R.S32.HI R5, RZ, 0x1f, R21 ;  /* 0x0000001fff057819 */ /* 0x000fc80000011415 */
[----:B------:R-:W-:Y:S02]  /*63c0*/  LEA.HI R5, R5, R21, RZ, 0x5 ;  /* 0x0000001505057211 */ /* 0x000fe400078f28ff */
[----:B------:R-:W-:Y:S01]  /*63d0*/  SHF.R.U32.HI R21, RZ, 0x10, R11 ;  /* 0x00000010ff157819 */ /* 0x000fe2000001160b */
[----:B------:R-:W-:Y:S01]  /*63e0*/  IMAD.MOV.U32 R11, RZ, RZ, R12 ;  /* 0x000000ffff0b7224 */ /* 0x000fe200078e000c */
[----:B------:R-:W-:Y:S01]  /*63f0*/  SHF.R.S32.HI R5, RZ, 0x5, R5 ;  /* 0x00000005ff057819 */ /* 0x000fe20000011405 */
[----:B------:R-:W-:Y:S01]  /*6400*/  IMAD.MOV.U32 R12, RZ, RZ, R9 ;  /* 0x000000ffff0c7224 */ /* 0x000fe200078e0009 */
[----:B------:R-:W-:Y:S01]  /*6410*/  PRMT R34, R34, 0x5410, R21 ;  /* 0x0000541022227816 */ /* 0x000fe20000000015 */
[----:B------:R-:W-:Y:S01]  /*6420*/  IMAD.MOV.U32 R9, RZ, RZ, R6 ;  /* 0x000000ffff097224 */ /* 0x000fe200078e0006 */
[----:B------:R-:W-:Y:S02]  /*6430*/  SHF.R.U64 R6, R6, 0x10, R7 ;  /* 0x0000001006067819 */ /* 0x000fe40000001207 */
[----:B------:R-:W-:-:S02]  /*6440*/  PRMT R30, R30, 0x5410, R12 ;  /* 0x000054101e1e7816 */ /* 0x000fc4000000000c */
[----:B------:R-:W-:Y:S01]  /*6450*/  PRMT R11, R11, 0x5410, R9 ;  /* 0x000054100b0b7816 */ /* 0x000fe20000000009 */
[C---:B---3--:R-:W-:Y:S01]  /*6460*/  IMAD.SHL.U32 R0, R14.reuse, 0x40, RZ ;  /* 0x000000400e007824 */ /* 0x048fe200078e00ff */
[----:B------:R-:W-:Y:S01]  /*6470*/  LOP3.LUT P1, RZ, R14, 0x4, RZ, 0xc0, !PT ;  /* 0x000000040eff7812 */ /* 0x000fe2000782c0ff */
[--C-:B------:R-:W-:Y:S01]  /*6480*/  IMAD.MOV.U32 R14, RZ, RZ, R7.reuse ;  /* 0x000000ffff0e7224 */ /* 0x100fe200078e0007 */
[----:B------:R-:W-:Y:S02]  /*6490*/  SHF.R.U32.HI R7, RZ, 0x10, R7 ;  /* 0x00000010ff077819 */ /* 0x000fe40000011607 */
[----:B--2---:R-:W-:Y:S02]  /*64a0*/  LOP3.LUT R3, R0, 0x1c0, RZ, 0xc0, !PT ;  /* 0x000001c000037812 */ /* 0x004fe400078ec0ff */
[----:B------:R-:W-:Y:S02]  /*64b0*/  PRMT R9, R14, 0x7610, R9 ;  /* 0x000076100e097816 */ /* 0x000fe40000000009 */
[----:B------:R-:W-:-:S02]  /*64c0*/  LOP3.LUT R0, R3, 0x18, R16, 0xf8, !PT ;  /* 0x0000001803007812 */ /* 0x000fc400078ef810 */
[----:B------:R-:W-:-:S04]  /*64d0*/  SHF.R.U32.HI R3, RZ, 0x3, R3 ;  /* 0x00000003ff037819 */ /* 0x000fc80000011603 */
[----:B------:R-:W-:-:S05]  /*64e0*/  LOP3.LUT R0, R0, R3, RZ, 0x3c, !PT ;  /* 0x0000000300007212 */ /* 0x000fca00078e3cff */
[----:B------:R-:W-:-:S04]  /*64f0*/  IMAD R3, R5, 0x200, R0 ;  /* 0x0000020005037824 */ /* 0x000fc800078e0200 */
[----:B------:R-:W-:-:S04]  /*6500*/  IMAD R3, R3, 0x2, R18 ;  /* 0x0000000203037824 */ /* 0x000fc800078e0212 */
[C---:B------:R-:W-:Y:S01]  /*6510*/  VIADD R0, R3.reuse, 0x8440 ;  /* 0x0000844003007836 */ /* 0x040fe20000000000 */
[----:B------:R-:W-:-:S05]  /*6520*/  IADD3 R5, R3, 0x8400, RZ ;  /* 0x0000840003057810 */ /* 0x000fca0007ffe0ff */
[----:B------:R-:W-:Y:S01]  /*6530*/  @P1 VIADD R0, R5, 0xffffffc0 ;  /* 0xffffffc005001836 */ /* 0x000fe20000000000 */
[----:B------:R-:W-:Y:S01]  /*6540*/  ISETP.GE.AND P1, PT, R152, R13, PT ;  /* 0x0000000d9800720c */ /* 0x000fe20003f26270 */
[----:B-1----:R-:W-:-:S12]  /*6550*/  @!P0 BRA `(.L_x_13288) ;  /* 0x000000f0005c8947 */ /* 0x002fd80003800000 */
.L_x_13486:
[----:B------:R-:W-:Y:S05]  /*6560*/  BSYNC B1 ;  /* 0x0000000000017941 */ /* 0x000fea0003800000 */
.L_x_13287:
[----:B------:R-:W-:Y:S01]  /*6570*/  BSSY B1, `(.L_x_13289) ;  /* 0x0000057000017945 */ /* 0x000fe20003800000 */
[----:B------:R-:W-:Y:S02]  /*6580*/  PRMT R10, R10, 0x5410, R6 ;  /* 0x000054100a0a7816 */ /* 0x000fe40000000006 */
[----:B------:R-:W-:Y:S01]  /*6590*/  PRMT R9, R9, 0x5410, R7 ;  /* 0x0000541009097816 */ /* 0x000fe20000000007 */
[----:B------:R-:W-:Y:S06]  /*65a0*/  @P1 BRA `(.L_x_13290) ;  /* 0x00000004004c1947 */ /* 0x000fec0003800000 */
[----:B------:R-:W1:Y:S01]  /*65b0*/  LDC R5, c[0x0][0x3f4] ;  /* 0x0000fd00ff057b82 */ /* 0x000e620000000800 */
[----:B------:R-:W-:Y:S01]  /*65c0*/  BSSY B2, `(.L_x_13291) ;  /* 0x000002a000027945 */ /* 0x000fe20003800000 */
[-C--:B-1----:R-:W-:Y:S02]  /*65d0*/  ISETP.GE.AND P0, PT, R22, R5.reuse, PT ;  /* 0x000000051600720c */ /* 0x082fe40003f06270 */
[----:B------:R-:W-:-:S11]  /*65e0*/  ISETP.GE.AND P1, PT, R156, R5, PT ;  /* 0x000000059c00720c */ /* 0x000fd60003f26270 */
[----:B------:R-:W-:Y:S05]  /*65f0*/  @P0 BRA `(.L_x_13292) ;  /* 0x0000000000980947 */ /* 0x000fea0003800000 */
[----:B------:R-:W1:Y:S01]  /*6600*/  LDS.128 R4, [R3+0x8400] ;  /* 0x0084000003047984 */ /* 0x000e620000000c00 */
[----:B------:R-:W-:Y:S02]  /*6610*/  HADD2.F32 R25, -RZ, R30.H0_H0 ;  /* 0x2000001eff197230 */ /* 0x000fe40000004100 */
[----:B------:R-:W-:Y:S02]  /*6620*/  HADD2.F32 R21, -RZ, R32.H0_H0 ;  /* 0x20000020ff157230 */ /* 0x000fe40000004100 */
[----:B------:R-:W-:Y:S02]  /*6630*/  HADD2.F32 R24, -RZ, R34.H0_H0 ;  /* 0x20000022ff187230 */ /* 0x000fe40000004100 */
[----:B------:R-:W-:Y:S02]  /*6640*/  HADD2.F32 R26, -RZ, R35.H0_H0 ;  /* 0x20000023ff1a7230 */ /* 0x000fe40000004100 */
[--C-:B-1----:R-:W-:Y:S02]  /*6650*/  HADD2.F32 R12, -RZ, R4.reuse.H0_H0 ;  /* 0x20000004ff0c7230 */ /* 0x102fe40000004100 */
[----:B------:R-:W-:-:S02]  /*6660*/  HADD2.F32 R4, -RZ, R4.H1_H1 ;  /* 0x30000004ff047230 */ /* 0x000fc40000004100 */
[--C-:B------:R-:W-:Y:S02]  /*6670*/  HADD2.F32 R14, -RZ, R5.reuse.H0_H0 ;  /* 0x20000005ff0e7230 */ /* 0x100fe40000004100 */
[----:B------:R-:W-:Y:S02]  /*6680*/  HADD2.F32 R5, -RZ, R5.H1_H1 ;  /* 0x30000005ff057230 */ /* 0x000fe40000004100 */
[C---:B------:R-:W-:Y:S01]  /*6690*/  FMUL.FTZ R27, R4.reuse, R25 ;  /* 0x00000019041b7220 */ /* 0x040fe20000410000 */
[----:B------:R-:W-:Y:S01]  /*66a0*/  FMUL.FTZ R4, R4, R21 ;  /* 0x0000001504047220 */ /* 0x000fe20000410000 */
[--C-:B0-----:R-:W-:Y:S02]  /*66b0*/  HADD2.F32 R15, -RZ, R6.reuse.H0_H0 ;  /* 0x20000006ff0f7230 */ /* 0x101fe40000004100 */
[----:B------:R-:W-:Y:S02]  /*66c0*/  HADD2.F32 R20, -RZ, R7.H0_H0 ;  /* 0x20000007ff147230 */ /* 0x000fe40000004100 */
[C---:B------:R-:W-:Y:S01]  /*66d0*/  FFMA.FTZ R28, R12.reuse, R25, R4 ;  /* 0x000000190c1c7223 */ /* 0x040fe20000010004 */
[C---:B------:R-:W-:Y:S01]  /*66e0*/  FMUL.FTZ R31, R5.reuse, R26 ;  /* 0x0000001a051f7220 */ /* 0x040fe20000410000 */
[----:B------:R-:W-:Y:S01]  /*66f0*/  FFMA.FTZ R27, R12, R21, -R27 ;  /* 0x000000150c1b7223 */ /* 0x000fe2000001081b */
        /* <DEDUP_REMOVED lines=13> */
[-C--:B------:R-:W-:Y:S01]  /*67d0*/  FMUL.FTZ R26, R7, R5.reuse ;  /* 0x00000005071a7220 */ /* 0x080fe20000410000 */
[----:B------:R-:W-:Y:S01]  /*67e0*/  FFMA.FTZ R25, R15, R12, R25 ;  /* 0x0000000c0f197223 */ /* 0x000fe20000010019 */
[----:B------:R-:W-:Y:S01]  /*67f0*/  FFMA.FTZ R7, R20, R5, -R33 ;  /* 0x0000000514077223 */ /* 0x000fe20000010821 */
[----:B------:R-:W-:Y:S01]  /*6800*/  F2FP.F16.F32.PACK_AB R4, R28, R27 ;  /* 0x0000001b1c04723e */ /* 0x000fe200000000ff */
[----:B------:R-:W-:Y:S01]  /*6810*/  FFMA.FTZ R26, R20, R21, R26 ;  /* 0x00000015141a7223 */ /* 0x000fe2000001001a */
[----:B------:R-:W-:Y:S02]  /*6820*/  F2FP.F16.F32.PACK_AB R5, R14, R31 ;  /* 0x0000001f0e05723e */ /* 0x000fe400000000ff */
[----:B------:R-:W-:-:S02]  /*6830*/  F2FP.F16.F32.PACK_AB R6, R25, R6 ;  /* 0x000000061906723e */ /* 0x000fc400000000ff */
[----:B------:R-:W-:-:S05]  /*6840*/  F2FP.F16.F32.PACK_AB R7, R26, R7 ;  /* 0x000000071a07723e */ /* 0x000fca00000000ff */
[----:B------:R1:W-:Y:S02]  /*6850*/  STS.128 [R3+0x8400], R4 ;  /* 0x0084000403007388 */ /* 0x0003e40000000c00 */
.L_x_13292:
[----:B------:R-:W-:Y:S05]  /*6860*/  BSYNC B2 ;  /* 0x0000000000027941 */ /* 0x000fea0003800000 */
.L_x_13291:
[----:B------:R-:W-:Y:S05]  /*6870*/  @P1 BRA `(.L_x_13290) ;  /* 0x0000000000981947 */ /* 0x000fea0003800000 */
[----:B-1----:R-:W1:Y:S01]  /*6880*/  LDS.128 R4, [R0] ;  /* 0x0000000000047984 */ /* 0x002e620000000c00 */
[--C-:B------:R-:W-:Y:S02]  /*6890*/  HADD2.F32 R25, -RZ, R11.reuse.H1_H1 ;  /* 0x3000000bff197230 */ /* 0x100fe40000004100 */
[----:B------:R-:W-:Y:S02]  /*68a0*/  HADD2.F32 R21, -RZ, R11.H0_H0 ;  /* 0x2000000bff157230 */ /* 0x000fe40000004100 */
[--C-:B------:R-:W-:Y:S02]  /*68b0*/  HADD2.F32 R24, -RZ, R10.reuse.H0_H0 ;  /* 0x2000000aff187230 */ /* 0x100fe40000004100 */
[----:B------:R-:W-:Y:S02]  /*68c0*/  HADD2.F32 R26, -RZ, R10.H1_H1 ;  /* 0x3000000aff1a7230 */ /* 0x000fe40000004100 */
        /* <DEDUP_REMOVED lines=16> */
[--C-:B------:R-:W-:Y:S02]  /*69d0*/  HADD2.F32 R12, -RZ, R9.reuse.H0_H0 ;  /* 0x20000009ff0c7230 */ /* 0x100fe40000004100 */
[--C-:B------:R-:W-:Y:S02]  /*69e0*/  HADD2.F32 R4, -RZ, R8.reuse.H0_H0 ;  /* 0x20000008ff047230 */ /* 0x100fe40000004100 */
        /* <DEDUP_REMOVED lines=14> */
[----:B------:R2:W-:Y:S02]  /*6ad0*/  STS.128 [R0], R4 ;  /* 0x0000000400007388 */ /* 0x0005e40000000c00 */
.L_x_13290:
[----:B------:R-:W-:Y:S05]  /*6ae0*/  BSYNC B1 ;  /* 0x0000000000017941 */ /* 0x000fea0003800000 */
.L_x_13289:
[----:B-12---:R-:W-:-:S05]  /*6af0*/  VIADD R4, R152, 0x60 ;  /* 0x0000006098047836 */ /* 0x006fca0000000000 */
[----:B------:R-:W-:-:S13]  /*6b00*/  ISETP.GE.AND P0, PT, R4, R13, PT ;  /* 0x0000000d0400720c */ /* 0x000fda0003f06270 */
[----:B------:R-:W-:Y:S05]  /*6b10*/  @P0 BRA `(.L_x_13293) ;  /* 0x0000001400480947 */ /* 0x000fea0003800000 */
        /* <DEDUP_REMOVED lines=8> */
[--C-:B------:R-:W-:Y:S02]  /*6ba0*/  HADD2.F32 R31, -RZ, R35.reuse.H0_H0 ;  /* 0x20000023ff1f7230 */ /* 0x100fe40000004100 */
[----:B------:R-:W-:Y:S02]  /*6bb0*/  HADD2.F32 R27, -RZ, R34.H0_H0 ;  /* 0x20000022ff1b7230 */ /* 0x000fe40000004100 */
[----:B------:R-:W-:Y:S02]  /*6bc0*/  HADD2.F32 R28, -RZ, R30.H1_H1 ;  /* 0x3000001eff1c7230 */ /* 0x000fe40000004100 */
[----:B------:R-:W-:-:S02]  /*6bd0*/  HADD2.F32 R33, -RZ, R35.H1_H1 ;  /* 0x30000023ff217230 */ /* 0x000fc40000004100 */
[--C-:B-1----:R-:W-:Y:S02]  /*6be0*/  HADD2.F32 R12, -RZ, R4.reuse.H0_H0 ;  /* 0x20000004ff0c7230 */ /* 0x102fe40000004100 */
[----:B------:R-:W-:Y:S02]  /*6bf0*/  HADD2.F32 R4, -RZ, R4.H1_H1 ;  /* 0x30000004ff047230 */ /* 0x000fe40000004100 */
[--C-:B------:R-:W-:Y:S02]  /*6c00*/  HADD2.F32 R13, -RZ, R5.reuse.H0_H0 ;  /* 0x20000005ff0d7230 */ /* 0x100fe40000004100 */
[----:B------:R-:W-:Y:S02]  /*6c10*/  HADD2.F32 R5, -RZ, R5.H1_H1 ;  /* 0x30000005ff057230 */ /* 0x000fe40000004100 */
[-C--:B------:R-:W-:Y:S01]  /*6c20*/  FMUL.FTZ R21, R26, R4.reuse ;  /* 0x000000041a157220 */ /* 0x080fe20000410000 */
[----:B------:R-:W-:Y:S01]  /*6c30*/  FMUL.FTZ R25, R24, R4 ;  /* 0x0000000418197220 */ /* 0x000fe20000410000 */
[----:B------:R-:W-:-:S02]  /*6c40*/  HADD2.F32 R14, -RZ, R6.H0_H0 ;  /* 0x20000006ff0e7230 */ /* 0x000fc40000004100 */
[-C--:B------:R-:W-:Y:S01]  /*6c50*/  FMUL.FTZ R20, R31, R5.reuse ;  /* 0x000000051f147220 */ /* 0x080fe20000410000 */
[-C--:B------:R-:W-:Y:S01]  /*6c60*/  FFMA.FTZ R4, R24, R12.reuse, -R21 ;  /* 0x0000000c18047223 */ /* 0x080fe20000010815 */
[----:B------:R-:W-:Y:S01]  /*6c70*/  FFMA.FTZ R25, R26, R12, R25 ;  /* 0x0000000c1a197223 */ /* 0x000fe20000010019 */
[C---:B------:R-:W-:Y:S01]  /*6c80*/  FMUL.FTZ R12, R27.reuse, R5 ;  /* 0x000000051b0c7220 */ /* 0x040fe20000410000 */
[--C-:B0-----:R-:W-:Y:S02]  /*6c90*/  HADD2.F32 R15, -RZ, R7.reuse.H0_H0 ;  /* 0x20000007ff0f7230 */ /* 0x101fe40000004100 */
[-C--:B------:R-:W-:Y:S01]  /*6ca0*/  FFMA.FTZ R5, R27, R13.reuse, -R20 ;  /* 0x0000000d1b057223 */ /* 0x080fe20000010814 */
[----:B------:R-:W-:Y:S02]  /*6cb0*/  HADD2.F32 R6, -RZ, R6.H1_H1 ;  /* 0x30000006ff067230 */ /* 0x000fe40000004100 */
[----:B------:R-:W-:Y:S01]  /*6cc0*/  FFMA.FTZ R12, R31, R13, R12 ;  /* 0x0000000d1f0c7223 */ /* 0x000fe2000001000c */
[----:B------:R-:W-:Y:S01]  /*6cd0*/  HADD2.F32 R7, -RZ, R7.H1_H1 ;  /* 0x30000007ff077230 */ /* 0x000fe20000004100 */
[----:B------:R-:W-:Y:S01]  /*6ce0*/  F2FP.F16.F32.PACK_AB R4, R25, R4 ;  /* 0x000000041904723e */ /* 0x000fe200000000ff */
[----:B------:R-:W-:-:S02]  /*6cf0*/  HADD2.F32 R26, -RZ, R32.H1_H1 ;  /* 0x30000020ff1a7230 */ /* 0x000fc40000004100 */
[-C--:B------:R-:W-:Y:S01]  /*6d00*/  FMUL.FTZ R13, R28, R6.reuse ;  /* 0x000000061c0d7220 */ /* 0x080fe20000410000 */
[----:B------:R-:W-:Y:S02]  /*6d10*/  HADD2.F32 R27, -RZ, R34.H1_H1 ;  /* 0x30000022ff1b7230 */ /* 0x000fe40000004100 */
[----:B------:R-:W-:Y:S01]  /*6d20*/  FMUL.FTZ R20, R33, R7 ;  /* 0x0000000721147220 */ /* 0x000fe20000410000 */
[----:B------:R-:W-:Y:S01]  /*6d30*/  F2FP.F16.F32.PACK_AB R5, R12, R5 ;  /* 0x000000050c05723e */ /* 0x000fe200000000ff */
[C---:B------:R-:W-:Y:S01]  /*6d40*/  FMUL.FTZ R21, R26.reuse, R6 ;  /* 0x000000061a157220 */ /* 0x040fe20000410000 */
[-C--:B------:R-:W-:Y:S01]  /*6d50*/  FFMA.FTZ R6, R26, R14.reuse, -R13 ;  /* 0x0000000e1a067223 */ /* 0x080fe2000001080d */
[C---:B------:R-:W-:Y:S01]  /*6d60*/  FMUL.FTZ R24, R27.reuse, R7 ;  /* 0x000000071b187220 */ /* 0x040fe20000410000 */
[-C--:B------:R-:W-:Y:S01]  /*6d70*/  FFMA.FTZ R7, R27, R15.reuse, -R20 ;  /* 0x0000000f1b077223 */ /* 0x080fe20000010814 */
[----:B------:R-:W-:Y:S02]  /*6d80*/  FFMA.FTZ R21, R28, R14, R21 ;  /* 0x0000000e1c157223 */ /* 0x000fe40000010015 */
[----:B------:R-:W-:-:S03]  /*6d90*/  FFMA.FTZ R24, R33, R15, R24 ;  /* 0x0000000f21187223 */ /* 0x000fc60000010018 */
[----:B------:R-:W-:Y:S02]  /*6da0*/  F2FP.F16.F32.PACK_AB R6, R21, R6 ;  /* 0x000000061506723e */ /* 0x000fe400000000ff */
[----:B------:R-:W-:-:S05]  /*6db0*/  F2FP.F16.F32.PACK_AB R7, R24, R7 ;  /* 0x000000071807723e */ /* 0x000fca00000000ff */
[----:B------:R1:W-:Y:S02]  /*6dc0*/  STS.128 [R3+0xb400], R4 ;  /* 0x00b4000403007388 */ /* 0x0003e40000000c00 */
.L_x_13295:
[----:B------:R-:W-:Y:S05]  /*6dd0*/  BSYNC B1 ;  /* 0x0000000000017941 */ /* 0x000fea0003800000 */
.L_x_13294:
[----:B------:R-:W-:Y:S05]  /*6de0*/  @P1 BRA `(.L_x_13293) ;  /* 0x0000001000941947 */ /* 0x000fea0003800000 */
[----:B-1----:R-:W1:Y:S01]  /*6df0*/  LDS.128 R4, [R0+0x3000] ;  /* 0x0030000000047984 */ /* 0x002e620000000c00 */
[--C-:B------:R-:W-:Y:S02]  /*6e00*/  HADD2.F32 R21, -RZ, R11.reuse.H1_H1 ;  /* 0x3000000bff157230 */ /* 0x100fe40000004100 */
[--C-:B------:R-:W-:Y:S02]  /*6e10*/  HADD2.F32 R24, -RZ, R10.reuse.H0_H0 ;  /* 0x2000000aff187230 */ /* 0x100fe40000004100 */
[----:B------:R-:W-:Y:S02]  /*6e20*/  HADD2.F32 R26, -RZ, R10.H1_H1 ;  /* 0x3000000aff1a7230 */ /* 0x000fe40000004100 */
[----:B0-----:R-:W-:Y:S02]  /*6e30*/  HADD2.F32 R15, -RZ, R11.H0_H0 ;  /* 0x2000000bff0f7230 */ /* 0x001fe40000004100 */
[----:B------:R-:W-:Y:S02]  /*6e40*/  HADD2.F32 R25, -RZ, R9.H0_H0 ;  /* 0x20000009ff197230 */ /* 0x000fe40000004100 */
[----:B-1----:R-:W-:-:S02]  /*6e50*/  HADD2.F32 R3, -RZ, R4.H0_H0 ;  /* 0x20000004ff037230 */ /* 0x002fc40000004100 */
[----:B------:R-:W-:Y:S02]  /*6e60*/  HADD2.F32 R4, -RZ, R4.H1_H1 ;  /* 0x30000004ff047230 */ /* 0x000fe40000004100 */
[--C-:B------:R-:W-:Y:S02]  /*6e70*/  HADD2.F32 R10, -RZ, R5.reuse.H0_H0 ;  /* 0x20000005ff0a7230 */ /* 0x100fe40000004100 */
[----:B------:R-:W-:Y:S02]  /*6e80*/  HADD2.F32 R5, -RZ, R5.H1_H1 ;  /* 0x30000005ff057230 */ /* 0x000fe40000004100 */
[-C--:B------:R-:W-:Y:S01]  /*6e90*/  FMUL.FTZ R14, R21, R4.reuse ;  /* 0x00000004150e7220 */ /* 0x080fe20000410000 */
[C---:B------:R-:W-:Y:S01]  /*6ea0*/  FMUL.FTZ R20, R15.reuse, R4 ;  /* 0x000000040f147220 */ /* 0x040fe20000410000 */
[----:B------:R-:W-:Y:S02]  /*6eb0*/  HADD2.F32 R11, -RZ, R6.H0_H0 ;  /* 0x20000006ff0b7230 */ /* 0x000fe40000004100 */
[----:B------:R-:W-:Y:S01]  /*6ec0*/  FMUL.FTZ R13, R26, R5 ;  /* 0x000000051a0d7220 */ /* 0x000fe20000410000 */
[----:B------:R-:W-:Y:S01]  /*6ed0*/  FFMA.FTZ R4, R15, R3, -R14 ;  /* 0x000000030f047223 */ /* 0x000fe2000001080e */
[----:B------:R-:W-:Y:S01]  /*6ee0*/  FMUL.FTZ R15, R24, R5 ;  /* 0x00000005180f7220 */ /* 0x000fe20000410000 */
[----:B------:R-:W-:-:S02]  /*6ef0*/  HADD2.F32 R12, -RZ, R7.H0_H0 ;  /* 0x20000007ff0c7230 */ /* 0x000fc40000004100 */
[-C--:B------:R-:W-:Y:S01]  /*6f00*/  FFMA.FTZ R5, R24, R10.reuse, -R13 ;  /* 0x0000000a18057223 */ /* 0x080fe2000001080d */
[----:B------:R-:W-:Y:S02]  /*6f10*/  HADD2.F32 R6, -RZ, R6.H1_H1 ;  /* 0x30000006ff067230 */ /* 0x000fe40000004100 */
[----:B------:R-:W-:Y:S01]  /*6f20*/  FFMA.FTZ R3, R21, R3, R20 ;  /* 0x0000000315037223 */ /* 0x000fe20000010014 */
[----:B------:R-:W-:Y:S02]  /*6f30*/  HADD2.F32 R7, -RZ, R7.H1_H1 ;  /* 0x30000007ff077230 */ /* 0x000fe40000004100 */
[----:B------:R-:W-:Y:S01]  /*6f40*/  FFMA.FTZ R10, R26, R10, R15 ;  /* 0x0000000a1a0a7223 */ /* 0x000fe2000001000f */
[----:B------:R-:W-:Y:S02]  /*6f50*/  HADD2.F32 R24, -RZ, R9.H1_H1 ;  /* 0x30000009ff187230 */ /* 0x000fe40000004100 */
[--C-:B------:R-:W-:Y:S01]  /*6f60*/  HADD2.F32 R21, -RZ, R8.reuse.H0_H0 ;  /* 0x20000008ff157230 */ /* 0x100fe20000004100 */
        /* <DEDUP_REMOVED lines=13> */
[----:B------:R3:W-:Y:S01]  /*7040*/  STS.128 [R0+0x3000], R4 ;  /* 0x0030000400007388 */ /* 0x0007e20000000c00 */
[----:B------:R-:W-:Y:S05]  /*7050*/  BRA `(.L_x_13293) ;  /* 0x0000000c00f87947 */ /* 0x000fea0003800000 */
.L_x_13283:
[----:B------:R-:W-:-:S03]  /*7060*/  UMOV UR4, 0xffffffff ;  /* 0xffffffff00047882 */ /* 0x000fc60000000000 */
[----:B------:R-:W-:Y:S05]  /*7070*/  BRA.DIV UR4, `(.L_x_13296) ;  /* 0x000000e604a87947 */ /* 0x000fea000b800000 */
[----:B------:R0:W2:Y:S04]  /*7080*/  SHFL.IDX PT, R0, R26, RZ, 0x1c1f ;  /* 0x001c1fff1a007589 */ /* 0x0000a800000e0000 */
[----:B------:R0:W3:Y:S04]  /*7090*/  SHFL.IDX PT, R3, R24, RZ, 0x1c1f ;  /* 0x001c1fff18037589 */ /* 0x0000e800000e0000 */
[----:B------:R0:W4:Y:S04]  /*70a0*/  SHFL.IDX PT, R20, R28, RZ, 0x1c1f ;  /* 0x001c1fff1c147589 */ /* 0x00012800000e0000 */
[----:B-1----:R0:W1:Y:S02]  /*70b0*/  SHFL.IDX PT, R14, R27, RZ, 0x1c1f ;  /* 0x001c1fff1b0e7589 */ /* 0x00206400000e0000 */
.L_x_13492:
[----:B------:R-:W-:Y:S01]  /*70c0*/  ULDC UR4, c[0x0][0x448] ;  /* 0x0001120000047ab9 */ /* 0x000fe20000000800 */
[----:B------:R-:W-:Y:S01]  /*70d0*/  BSSY B1, `(.L_x_13297) ;  /* 0x0000014000017945 */ /* 0x000fe20003800000 */
[----:B------:R-:W-:Y:S01]  /*70e0*/  IMAD R25, R25, UR4, RZ ;  /* 0x0000000419197c24 */ /* 0x000fe2000f8e02ff */
[----:B------:R-:W-:Y:S02]  /*70f0*/  CS2R R6, SRZ ;  /* 0x0000000000067805 */ /* 0x000fe4000001ff00 */
[----:B------:R-:W-:Y:S02]  /*7100*/  CS2R R8, SRZ ;  /* 0x0000000000087805 */ /* 0x000fe4000001ff00 */
[----:B------:R-:W-:Y:S02]  /*7110*/  CS2R R10, SRZ ;  /* 0x00000000000a7805 */ /* 0x000fe4000001ff00 */
[----:B------:R-:W-:Y:S02]  /*7120*/  ISETP.GE.AND P0, PT, R4, R25, PT ;  /* 0x000000190400720c */ /* 0x000fe40003f06270 */
[----:B------:R-:W-:-:S11]  /*7130*/  CS2R R4, SRZ ;  /* 0x0000000000047805 */ /* 0x000fd6000001ff00 */
[----:B------:R-:W-:Y:S05]  /*7140*/  @P0 BRA `(.L_x_13298) ;  /* 0x0000000000300947 */ /* 0x000fea0003800000 */
[----:B------:R-:W-:Y:S01]  /*7150*/  ULDC UR4, c[0x0][0x3f4] ;  /* 0x0000fd0000047ab9 */ /* 0x000fe20000000800 */
[C---:B------:R-:W-:Y:S02]  /*7160*/  SHF.L.U32 R15, R16.reuse, 0x1, RZ ;  /* 0x00000001100f7819 */ /* 0x040fe400000006ff */
[C---:B------:R-:W-:Y:S02]  /*7170*/  ISETP.GE.AND P2, PT, R16.reuse, UR4, PT ;  /* 0x0000000410007c0c */ /* 0x040fe4000bf46270 */
[----:B------:R-:W-:Y:S02]  /*7180*/  SHF.L.U64.HI R5, R16, 0x1, R17 ;  /* 0x0000000110057819 */ /* 0x000fe40000010211 */
[-C--:B---3--:R-:W-:Y:S02]  /*7190*/  IADD3 R12, P0, R3, R15.reuse, RZ ;  /* 0x0000000f030c7210 */ /* 0x088fe40007f1e0ff */
[----:B-1----:R-:W-:-:S03]  /*71a0*/  IADD3 R14, P1, R14, R15, RZ ;  /* 0x0000000f0e0e7210 */ /* 0x002fc60007f3e0ff */
[--C-:B--2---:R-:W-:Y:S02]  /*71b0*/  IMAD.X R13, R0, 0x1, R5.reuse, P0 ;  /* 0x00000001000d7824 */ /* 0x104fe400000e0605 */
[----:B----4-:R-:W-:Y:S01]  /*71c0*/  IMAD.X R15, R20, 0x1, R5, P1 ;  /* 0x00000001140f7824 */ /* 0x010fe200008e0605 */
[----:B------:R-:W-:Y:S01]  /*71d0*/  CS2R R4, SRZ ;  /* 0x0000000000047805 */ /* 0x000fe2000001ff00 */
[----:B------:R-:W-:Y:S06]  /*71e0*/  @P2 BRA `(.L_x_13298) ;  /* 0x0000000000082947 */ /* 0x000fec0003800000 */
[----:B------:R1:W5:Y:S04]  /*71f0*/  LD.E.128 R4, desc[UR42][R12.64] ;  /* 0x0000002a0c047980 */ /* 0x000368000c101d00 */
[----:B------:R1:W5:Y:S02]  /*7200*/  LD.E.128 R8, desc[UR42][R14.64] ;  /* 0x0000002a0e087980 */ /* 0x000364000c101d00 */
.L_x_13298:
[----:B------:R-:W-:Y:S05]  /*7210*/  BSYNC B1 ;  /* 0x0000000000017941 */ /* 0x000fea0003800000 */
.L_x_13297:
[----:B------:R-:W-:Y:S01]  /*7220*/  ULEA.HI UR4, UR37, UR37, URZ, 0x1 ;  /* 0x0000002525047291 */ /* 0x000fe2000f8f083f */
[----:B-1----:R-:W-:Y:S01]  /*7230*/  IMAD R12, R33, -0xc0, R25 ;  /* 0xffffff40210c7824 */ /* 0x002fe200078e0219 */
[----:B0-----:R-:W0:Y:S01]  /*7240*/  LDC R27, c[0x0][0x3f4] ;  /* 0x0000fd00ff1b7b82 */ /* 0x001e220000000800 */
[----:B-----5:R-:W-:Y:S01]  /*7250*/  MOV R15, R5 ;  /* 0x00000005000f7202 */ /* 0x020fe20000000f00 */
[----:B------:R-:W-:Y:S01]  /*7260*/  ULOP3.LUT UR4, UR4, 0xfffffffe, URZ, 0xc0, !UPT ;  /* 0xfffffffe04047892 */ /* 0x000fe2000f8ec03f */
[--C-:B---3--:R-:W-:Y:S01]  /*7270*/  SHF.R.U64 R3, R4, 0x10, R5.reuse ;  /* 0x0000001004037819 */ /* 0x108fe20000001205 */
[----:B------:R-:W-:Y:S01]  /*7280*/  IMAD.MOV.U32 R13, RZ, RZ, R6 ;  /* 0x000000ffff0d7224 */ /* 0x000fe200078e0006 */
[----:B------:R-:W-:Y:S01]  /*7290*/  SHF.R.U32.HI R14, RZ, 0x10, R5 ;  /* 0x00000010ff0e7819 */ /* 0x000fe20000011605 */
[----:B------:R-:W-:Y:S01]  /*72a0*/  UIADD3 UR4, UR37, -UR4, URZ ;  /* 0x8000000425047290 */ /* 0x000fe2000fffe03f */
[----:B------:R-:W-:Y:S01]  /*72b0*/  SHF.R.U64 R5, R6, 0x10, R7 ;  /* 0x0000001006057819 */ /* 0x000fe20000001207 */
[----:B------:R-:W-:Y:S01]  /*72c0*/  IMAD.MOV.U32 R21, RZ, RZ, R4 ;  /* 0x000000ffff157224 */ /* 0x000fe200078e0004 */
[----:B------:R-:W-:Y:S01]  /*72d0*/  MOV R6, R10 ;  /* 0x0000000a00067202 */ /* 0x000fe20000000f00 */
[----:B------:R-:W-:Y:S01]  /*72e0*/  IMAD.MOV.U32 R4, RZ, RZ, R8 ;  /* 0x000000ffff047224 */ /* 0x000fe200078e0008 */
[----:B------:R-:W-:Y:S01]  /*72f0*/  SHF.R.U64 R10, R10, 0x10, R11 ;  /* 0x000000100a0a7819 */ /* 0x000fe2000000120b */
[----:B--2---:R-:W-:Y:S01]  /*7300*/  IMAD.U32 R0, RZ, RZ, UR4 ;  /* 0x00000004ff007e24 */ /* 0x004fe2000f8e00ff */
[----:B------:R-:W-:Y:S01]  /*7310*/  PRMT R15, R15, 0x5410, R3 ;  /* 0x000054100f0f7816 */ /* 0x000fe20000000003 */
[----:B----4-:R-:W-:Y:S01]  /*7320*/  IMAD.MOV.U32 R20, RZ, RZ, R9 ;  /* 0x000000ffff147224 */ /* 0x010fe200078e0009 */
[--C-:B------:R-:W-:Y:S01]  /*7330*/  SHF.R.U32.HI R24, RZ, 0x10, R7.reuse ;  /* 0x00000010ff187819 */ /* 0x100fe20000011607 */
[----:B------:R-:W-:Y:S01]  /*7340*/  VIADD R26, R152, 0x60 ;  /* 0x00000060981a7836 */ /* 0x000fe20000000000 */
[----:B------:R-:W-:Y:S01]  /*7350*/  SHF.L.U32 R25, R0, 0x1f, RZ ;  /* 0x0000001f00197819 */ /* 0x000fe200000006ff */
[----:B------:R-:W-:Y:S01]  /*7360*/  IMAD.MOV.U32 R0, RZ, RZ, R7 ;  /* 0x000000ffff007224 */ /* 0x000fe200078e0007 */
[----:B------:R-:W-:Y:S01]  /*7370*/  PRMT R3, R5, 0x5410, R10 ;  /* 0x0000541005037816 */ /* 0x000fe2000000000a */
[----:B------:R-:W-:Y:S01]  /*7380*/  IMAD.MOV.U32 R7, RZ, RZ, R11 ;  /* 0x000000ffff077224 */ /* 0x000fe200078e000b */
[----:B------:R-:W1:Y:S01]  /*7390*/  SYNCS.PHASECHK.TRANS64.TRYWAIT P1, [R18+URZ+0x16800], R25 ;  /* 0x01680019120075a7 */ /* 0x000e62000802017f */
[----:B------:R-:W-:Y:S01]  /*73a0*/  SHF.R.U64 R8, R8, 0x10, R9 ;  /* 0x0000001008087819 */ /* 0x000fe20000001209 */
[----:B------:R-:W-:Y:S01]  /*73b0*/  BSSY B1, `(.L_x_13299) ;  /* 0x000000f000017945 */ /* 0x000fe20003800000 */
[----:B0-----:R-:W-:-:S02]  /*73c0*/  ISETP.GE.AND P0, PT, R16, R27, PT ;  /* 0x0000001b1000720c */ /* 0x001fc40003f06270 */
[----:B------:R-:W-:Y:S02]  /*73d0*/  VIMNMX R5, R12, 0xc0, PT ;  /* 0x000000c00c057848 */ /* 0x000fe40003fe0100 */
[----:B------:R-:W-:Y:S02]  /*73e0*/  SHF.R.U32.HI R9, RZ, 0x10, R9 ;  /* 0x00000010ff097819 */ /* 0x000fe40000011609 */
[----:B------:R-:W-:Y:S02]  /*73f0*/  SHF.R.U32.HI R11, RZ, 0x10, R11 ;  /* 0x00000010ff0b7819 */ /* 0x000fe4000001160b */
[----:B------:R-:W-:Y:S01]  /*7400*/  PRMT R21, R21, 0x5410, R4 ;  /* 0x0000541015157816 */ /* 0x000fe20000000004 */
[----:B------:R-:W-:Y:S01]  /*7410*/  IMAD.IADD R4, R16, 0x1, R27 ;  /* 0x0000000110047824 */ /* 0x000fe200078e021b */
[----:B------:R-:W-:Y:S02]  /*7420*/  ISETP.GE.OR P2, PT, R152, R5, P0 ;  /* 0x000000059800720c */ /* 0x000fe40000746670 */
[----:B------:R-:W-:-:S02]  /*7430*/  PRMT R0, R24, 0x5410, R0 ;  /* 0x0000541018007816 */ /* 0x000fc40000000000 */
[----:B------:R-:W-:Y:S02]  /*7440*/  PRMT R20, R20, 0x5410, R8 ;  /* 0x0000541014147816 */ /* 0x000fe40000000008 */
[----:B------:R-:W-:Y:S02]  /*7450*/  ISETP.GE.OR P0, PT, R26, R5, P0 ;  /* 0x000000051a00720c */ /* 0x000fe40000706670 */
[----:B------:R-:W-:Y:S02]  /*7460*/  PRMT R14, R14, 0x5410, R9 ;  /* 0x000054100e0e7816 */ /* 0x000fe40000000009 */
[----:B------:R-:W-:Y:S02]  /*7470*/  PRMT R13, R13, 0x5410, R6 ;  /* 0x000054100d0d7816 */ /* 0x000fe40000000006 */
[----:B------:R-:W-:Y:S01]  /*7480*/  PRMT R12, R7, 0x5410, R11 ;  /* 0x00005410070c7816 */ /* 0x000fe2000000000b */
[----:B-1----:R-:W-:Y:S06]  /*7490*/  @!P1 BRA `(.L_x_13300) ;  /* 0x000000e400109947 */ /* 0x002fec0003800000 */
.L_x_13493:
[----:B------:R-:W-:Y:S05]  /*74a0*/  BSYNC B1 ;  /* 0x0000000000017941 */ /* 0x000fea0003800000 */
.L_x_13299:
[----:B------:R-:W-:Y:S01]  /*74b0*/  BSSY B1, `(.L_x_13301) ;  /* 0x000005f000017945 */ /* 0x000fe20003800000 */
[----:B------:R-:W-:-:S03]  /*74c0*/  LOP3.LUT R24, R4, 0x38, RZ, 0xc0, !PT ;  /* 0x0000003804187812 */ /* 0x000fc600078ec0ff */
[----:B------:R-:W-:Y:S05]  /*74d0*/  @P2 BRA `(.L_x_13302) ;  /* 0x0000000400702947 */ /* 0x000fea0003800000 */
[----:B------:R-:W2:Y:S01]  /*74e0*/  LDL R6, [R1+0x1c] ;  /* 0x00001c0001067983 */ /* 0x000ea20000100800 */
[----:B------:R-:W1:Y:S02]  /*74f0*/  S2R R5, SR_TID.X ;  /* 0x0000000000057919 */ /* 0x000e640000002100 */
[----:B-1----:R-:W-:-:S05]  /*7500*/  VIADD R5, R5, 0xffffff80 ;  /* 0xffffff8005057836 */ /* 0x002fca0000000000 */
[----:B------:R-:W-:-:S04]  /*7510*/  SHF.R.S32.HI R10, RZ, 0x1f, R5 ;  /* 0x0000001fff0a7819 */ /* 0x000fc80000011405 */
[----:B------:R-:W-:-:S04]  /*7520*/  LEA.HI R10, R10, R5, RZ, 0x5 ;  /* 0x000000050a0a7211 */ /* 0x000fc800078f28ff */
[----:B------:R-:W-:Y:S01]  /*7530*/  SHF.R.S32.HI R10, RZ, 0x5, R10 ;  /* 0x00000005ff0a7819 */ /* 0x000fe2000001140a */
[--C-:B------:R-:W-:Y:S02]  /*7540*/  HADD2.F32 R34, -RZ, R21.reuse.H0_H0 ;  /* 0x20000015ff227230 */ /* 0x100fe40000004100 */
[----:B------:R-:W-:Y:S02]  /*7550*/  HADD2.F32 R36, -RZ, R21.H1_H1 ;  /* 0x30000015ff247230 */ /* 0x000fe40000004100 */
[----:B------:R-:W-:Y:S02]  /*7560*/  HADD2.F32 R37, -RZ, R20.H1_H1 ;  /* 0x30000014ff257230 */ /* 0x000fe40000004100 */
[----:B------:R-:W-:Y:S01]  /*7570*/  HADD2.F32 R35, -RZ, R15.H1_H1 ;  /* 0x3000000fff237230 */ /* 0x000fe20000004100 */
[----:B--2---:R-:W-:-:S04]  /*7580*/  SHF.L.U32 R4, R6, 0x6, RZ ;  /* 0x0000000606047819 */ /* 0x004fc800000006ff */
[----:B------:R-:W-:-:S04]  /*7590*/  LOP3.LUT R7, R4, 0x1c0, RZ, 0xc0, !PT ;  /* 0x000001c004077812 */ /* 0x000fc800078ec0ff */
[--C-:B------:R-:W-:Y:S02]  /*75a0*/  SHF.R.U32.HI R9, RZ, 0x3, R7.reuse ;  /* 0x00000003ff097819 */ /* 0x100fe40000011607 */
[----:B------:R-:W-:Y:S02]  /*75b0*/  LOP3.LUT R4, R7, 0x38, R16, 0xf8, !PT ;  /* 0x0000003807047812 */ /* 0x000fe400078ef810 */
[----:B------:R-:W-:Y:S02]  /*75c0*/  LOP3.LUT R8, R9, R24, R7, 0x1e, !PT ;  /* 0x0000001809087212 */ /* 0x000fe400078e1e07 */
[----:B------:R-:W-:-:S03]  /*75d0*/  LOP3.LUT R4, R4, R9, RZ, 0x3c, !PT ;  /* 0x0000000904047212 */ /* 0x000fc600078e3cff */
[C---:B------:R-:W-:Y:S02]  /*75e0*/  IMAD R9, R10.reuse, 0x200, R8 ;  /* 0x000002000a097824 */ /* 0x040fe400078e0208 */
[----:B------:R-:W-:Y:S02]  /*75f0*/  IMAD R5, R10, 0x200, R4 ;  /* 0x000002000a057824 */ /* 0x000fe400078e0204 */
[--C-:B------:R-:W-:Y:S02]  /*7600*/  IMAD R44, R9, 0x2, R18.reuse ;  /* 0x00000002092c7824 */ /* 0x100fe400078e0212 */
[----:B------:R-:W-:-:S03]  /*7610*/  IMAD R43, R5, 0x2, R18 ;  /* 0x00000002052b7824 */ /* 0x000fc600078e0212 */
[----:B------:R-:W1:Y:S04]  /*7620*/  LDS.128 R8, [R44+0x8400] ;  /* 0x008400002c087984 */ /* 0x000e680000000c00 */
[----:B------:R-:W0:Y:S01]  /*7630*/  LDS.128 R4, [R43+0x8400] ;  /* 0x008400002b047984 */ /* 0x000e220000000c00 */
[--C-:B-1----:R-:W-:Y:S02]  /*7640*/  HADD2.F32 R30, -RZ, R8.reuse.H0_H0 ;  /* 0x20000008ff1e7230 */ /* 0x102fe40000004100 */
[----:B------:R-:W-:Y:S02]  /*7650*/  HADD2.F32 R8, -RZ, R8.H1_H1 ;  /* 0x30000008ff087230 */ /* 0x000fe40000004100 */
[--C-:B0-----:R-:W-:Y:S02]  /*7660*/  HADD2.F32 R25, -RZ, R4.reuse.H0_H0 ;  /* 0x20000004ff197230 */ /* 0x101fe40000004100 */
[C---:B------:R-:W-:Y:S01]  /*7670*/  FMUL.FTZ R38, R30.reuse, R36 ;  /* 0x000000241e267220 */ /* 0x040fe20000410000 */
[----:B------:R-:W-:Y:S01]  /*7680*/  FMUL.FTZ R40, R30, R34 ;  /* 0x000000221e287220 */ /* 0x000fe20000410000 */
[----:B------:R-:W-:-:S02]  /*7690*/  HADD2.F32 R4, -RZ, R4.H1_H1 ;  /* 0x30000004ff047230 */ /* 0x000fc40000004100 */
[C---:B------:R-:W-:Y:S01]  /*76a0*/  FMUL.FTZ R39, R8.reuse, R37 ;  /* 0x0000002508277220 */ /* 0x040fe20000410000 */
[----:B------:R-:W-:Y:S02]  /*76b0*/  HADD2.F32 R31, -RZ, R9.H0_H0 ;  /* 0x20000009ff1f7230 */ /* 0x000fe40000004100 */
[C---:B------:R-:W-:Y:S01]  /*76c0*/  FFMA.FTZ R38, R25.reuse, R34, -R38 ;  /* 0x0000002219267223 */ /* 0x040fe20000010826 */
[----:B------:R-:W-:Y:S02]  /*76d0*/  HADD2.F32 R30, -RZ, R20.H0_H0 ;  /* 0x20000014ff1e7230 */ /* 0x000fe40000004100 */
[----:B------:R-:W-:Y:S01]  /*76e0*/  FFMA.FTZ R40, R25, R36, R40 ;  /* 0x0000002419287223 */ /* 0x000fe20000010028 */
[----:B------:R-:W-:Y:S02]  /*76f0*/  HADD2.F32 R25, -RZ, R15.H0_H0 ;  /* 0x2000000fff197230 */ /* 0x000fe40000004100 */
[----:B------:R-:W-:Y:S01]  /*7700*/  FMUL.FTZ R41, R8, R35 ;  /* 0x0000002308297220 */ /* 0x000fe20000410000 */
[----:B------:R-:W-:-:S02]  /*7710*/  HADD2.F32 R26, -RZ, R5.H0_H0 ;  /* 0x20000005ff1a7230 */ /* 0x000fc40000004100 */
[C---:B------:R-:W-:Y:S01]  /*7720*/  FFMA.FTZ R39, R4.reuse, R35, -R39 ;  /* 0x0000002304277223 */ /* 0x040fe20000010827 */
[C---:B------:R-:W-:Y:S01]  /*7730*/  FMUL.FTZ R35, R31.reuse, R30 ;  /* 0x0000001e1f237220 */ /* 0x040fe20000410000 */
[----:B------:R-:W-:Y:S02]  /*7740*/  HADD2.F32 R9, -RZ, R9.H1_H1 ;  /* 0x30000009ff097230 */ /* 0x000fe40000004100 */
[----:B------:R-:W-:Y:S01]  /*7750*/  FMUL.FTZ R31, R31, R25 ;  /* 0x000000191f1f7220 */ /* 0x000fe20000410000 */
[--C-:B------:R-:W-:Y:S02]  /*7760*/  HADD2.F32 R34, -RZ, R14.reuse.H1_H1 ;  /* 0x3000000eff227230 */ /* 0x100fe40000004100 */
[----:B------:R-:W-:Y:S01]  /*7770*/  FFMA.FTZ R41, R4, R37, R41 ;  /* 0x0000002504297223 */ /* 0x000fe20000010029 */
[----:B------:R-:W-:Y:S02]  /*7780*/  HADD2.F32 R4, -RZ, R14.H0_H0 ;  /* 0x2000000eff047230 */ /* 0x000fe40000004100 */
[----:B------:R-:W-:Y:S01]  /*7790*/  FFMA.FTZ R35, R26, R25, -R35 ;  /* 0x000000191a237223 */ /* 0x000fe20000010823 */
[----:B------:R-:W-:-:S02]  /*77a0*/  HADD2.F32 R5, -RZ, R5.H1_H1 ;  /* 0x30000005ff057230 */ /* 0x000fc40000004100 */
[----:B------:R-:W-:Y:S01]  /*77b0*/  FFMA.FTZ R26, R26, R30, R31 ;  /* 0x0000001e1a1a7223 */ /* 0x000fe2000001001f */
[--C-:B------:R-:W-:Y:S02]  /*77c0*/  HADD2.F32 R32, -RZ, R10.reuse.H0_H0 ;  /* 0x2000000aff207230 */ /* 0x100fe40000004100 */
[C---:B------:R-:W-:Y:S01]  /*77d0*/  FMUL.FTZ R30, R9.reuse, R34 ;  /* 0x00000022091e7220 */ /* 0x040fe20000410000 */
[--C-:B------:R-:W-:Y:S02]  /*77e0*/  HADD2.F32 R8, -RZ, R13.reuse.H0_H0 ;  /* 0x2000000dff087230 */ /* 0x100fe40000004100 */
[----:B------:R-:W-:Y:S01]  /*77f0*/  FMUL.FTZ R36, R9, R4 ;  /* 0x0000000409247220 */ /* 0x000fe20000410000 */
[----:B------:R-:W-:Y:S02]  /*7800*/  HADD2.F32 R25, -RZ, R13.H1_H1 ;  /* 0x3000000dff197230 */ /* 0x000fe40000004100 */
[----:B------:R-:W-:Y:S02]  /*7810*/  HADD2.F32 R10, -RZ, R10.H1_H1 ;  /* 0x3000000aff0a7230 */ /* 0x000fe40000004100 */
[----:B------:R-:W-:-:S02]  /*7820*/  HADD2.F32 R31, -RZ, R3.H1_H1 ;  /* 0x30000003ff1f7230 */ /* 0x000fc40000004100 */
[C---:B------:R-:W-:Y:S01]  /*7830*/  FFMA.FTZ R30, R5.reuse, R4, -R30 ;  /* 0x00000004051e7223 */ /* 0x040fe2000001081e */
[--C-:B------:R-:W-:Y:S02]  /*7840*/  HADD2.F32 R27, -RZ, R6.reuse.H0_H0 ;  /* 0x20000006ff1b7230 */ /* 0x100fe40000004100 */
[C---:B------:R-:W-:Y:S01]  /*7850*/  FMUL.FTZ R4, R32.reuse, R25 ;  /* 0x0000001920047220 */ /* 0x040fe20000410000 */
[----:B------:R-:W-:Y:S02]  /*7860*/  HADD2.F32 R6, -RZ, R6.H1_H1 ;  /* 0x30000006ff067230 */ /* 0x000fe40000004100 */
[----:B------:R-:W-:Y:S01]  /*7870*/  FMUL.FTZ R42, R32, R8 ;  /* 0x00000008202a7220 */ /* 0x000fe20000410000 */
[----:B------:R-:W-:Y:S02]  /*7880*/  HADD2.F32 R9, -RZ, R3.H0_H0 ;  /* 0x20000003ff097230 */ /* 0x000fe40000004100 */
[----:B------:R-:W-:Y:S01]  /*7890*/  FFMA.FTZ R37, R5, R34, R36 ;  /* 0x0000002205257223 */ /* 0x000fe20000010024 */
[----:B------:R-:W-:Y:S01]  /*78a0*/  FMUL.FTZ R5, R10, R31 ;  /* 0x0000001f0a057220 */ /* 0x000fe20000410000 */
[C---:B------:R-:W-:Y:S01]  /*78b0*/  FFMA.FTZ R32, R27.reuse, R8, -R4 ;  /* 0x000000081b207223 */ /* 0x040fe20000010804 */
[----:B------:R-:W-:Y:S01]  /*78c0*/  FFMA.FTZ R42, R27, R25, R42 ;  /* 0x000000191b2a7223 */ /* 0x000fe2000001002a */
[----:B------:R-:W-:-:S02]  /*78d0*/  HADD2.F32 R33, -RZ, R11.H0_H0 ;  /* 0x2000000bff217230 */ /* 0x000fc40000004100 */
[-C--:B------:R-:W-:Y:S01]  /*78e0*/  FMUL.FTZ R27, R10, R9.reuse ;  /* 0x000000090a1b7220 */ /* 0x080fe20000410000 */
[----:B------:R-:W-:Y:S01]  /*78f0*/  FFMA.FTZ R25, R6, R9, -R5 ;  /* 0x0000000906197223 */ /* 0x000fe20000010805 */
[----:B------:R-:W-:Y:S02]  /*7900*/  HADD2.F32 R11, -RZ, R11.H1_H1 ;  /* 0x3000000bff0b7230 */ /* 0x000fe40000004100 */
[--C-:B------:R-:W-:Y:S02]  /*7910*/  HADD2.F32 R5, -RZ, R12.reuse.H0_H0 ;  /* 0x2000000cff057230 */ /* 0x100fe40000004100 */
[----:B------:R-:W-:Y:S02]  /*7920*/  HADD2.F32 R10, -RZ, R12.H1_H1 ;  /* 0x3000000cff0a7230 */ /* 0x000fe40000004100 */
[--C-:B------:R-:W-:Y:S02]  /*7930*/  HADD2.F32 R4, -RZ, R0.reuse.H1_H1 ;  /* 0x30000000ff047230 */ /* 0x100fe40000004100 */
[----:B------:R-:W-:-:S02]  /*7940*/  HADD2.F32 R8, -RZ, R0.H0_H0 ;  /* 0x20000000ff087230 */ /* 0x000fc40000004100 */
[--C-:B------:R-:W-:Y:S02]  /*7950*/  HADD2.F32 R28, -RZ, R7.reuse.H0_H0 ;  /* 0x20000007ff1c7230 */ /* 0x100fe40000004100 */
[----:B------:R-:W-:Y:S01]  /*7960*/  FFMA.FTZ R27, R6, R31, R27 ;  /* 0x0000001f061b7223 */ /* 0x000fe2000001001b */
[----:B------:R-:W-:Y:S02]  /*7970*/  HADD2.F32 R7, -RZ, R7.H1_H1 ;  /* 0x30000007ff077230 */ /* 0x000fe40000004100 */
[-C--:B------:R-:W-:Y:S01]  /*7980*/  FMUL.FTZ R9, R33, R5.reuse ;  /* 0x0000000521097220 */ /* 0x080fe20000410000 */
[----:B------:R-:W-:Y:S01]  /*7990*/  FMUL.FTZ R34, R11, R10 ;  /* 0x0000000a0b227220 */ /* 0x000fe20000410000 */
[----:B------:R-:W-:Y:S01]  /*79a0*/  FMUL.FTZ R6, R33, R4 ;  /* 0x0000000421067220 */ /* 0x000fe20000410000 */
[----:B------:R-:W-:Y:S01]  /*79b0*/  FMUL.FTZ R31, R11, R8 ;  /* 0x000000080b1f7220 */ /* 0x000fe20000410000 */
[C---:B------:R-:W-:Y:S01]  /*79c0*/  FFMA.FTZ R11, R28.reuse, R4, -R9 ;  /* 0x000000041c0b7223 */ /* 0x040fe20000010809 */
[C---:B------:R-:W-:Y:S01]  /*79d0*/  FFMA.FTZ R34, R7.reuse, R8, -R34 ;  /* 0x0000000807227223 */ /* 0x040fe20000010822 */
        /* <DEDUP_REMOVED lines=10> */
[----:B------:R1:W-:Y:S04]  /*7a80*/  STS.128 [R43+0x8400], R4 ;  /* 0x008400042b007388 */ /* 0x0003e80000000c00 */
[----:B------:R1:W-:Y:S02]  /*7a90*/  STS.128 [R44+0x8400], R8 ;  /* 0x008400082c007388 */ /* 0x0003e40000000c00 */
.L_x_13302:
[----:B------:R-:W-:Y:S05]  /*7aa0*/  BSYNC B1 ;  /* 0x0000000000017941 */ /* 0x000fea0003800000 */
.L_x_13301:
[----:B------:R-:W-:Y:S05]  /*7ab0*/  @P0 BRA `(.L_x_13293) ;  /* 0x0000000400600947 */ /* 0x000fea0003800000 */
[----:B-1----:R-:W2:Y:S01]  /*7ac0*/  LDL R8, [R1+0x24] ;  /* 0x0000240001087983 */ /* 0x002ea20000100800 */
[C---:B------:R-:W-:Y:S01]  /*7ad0*/  IADD3 R4, R152.reuse, 0x60, RZ ;  /* 0x0000006098047810 */ /* 0x040fe20007ffe0ff */
[----:B------:R-:W-:Y:S02]  /*7ae0*/  VIADD R5, R152, 0x60 ;  /* 0x0000006098057836 */ /* 0x000fe40000000000 */
[----:B------:R-:W3:Y:S02]  /*7af0*/  LDL R41, [R1+0x54] ;  /* 0x0000540001297983 */ /* 0x000ee40000100800 */
[----:B------:R-:W-:Y:S02]  /*7b00*/  IMAD.SHL.U32 R4, R4, 0x40, RZ ;  /* 0x0000004004047824 */ /* 0x000fe400078e00ff */
[----:B------:R-:W-:-:S03]  /*7b10*/  IMAD.SHL.U32 R5, R5, 0x40, RZ ;  /* 0x0000004005057824 */ /* 0x000fc600078e00ff */
[----:B------:R-:W-:Y:S02]  /*7b20*/  LOP3.LUT R4, R4, 0x1c0, RZ, 0xc0, !PT ;  /* 0x000001c004047812 */ /* 0x000fe400078ec0ff */
[----:B------:R-:W-:Y:S02]  /*7b30*/  LOP3.LUT R5, R5, 0x1c0, RZ, 0xc0, !PT ;  /* 0x000001c005057812 */ /* 0x000fe400078ec0ff */
[----:B------:R-:W-:-:S04]  /*7b40*/  SHF.R.U32.HI R4, RZ, 0x3, R4 ;  /* 0x00000003ff047819 */ /* 0x000fc80000011604 */
[----:B------:R-:W-:Y:S01]  /*7b50*/  LOP3.LUT R24, R4, R24, R5, 0x1e, !PT ;  /* 0x0000001804187212 */ /* 0x000fe200078e1e05 */
[--C-:B------:R-:W-:Y:S02]  /*7b60*/  HADD2.F32 R33, -RZ, R21.reuse.H0_H0 ;  /* 0x20000015ff217230 */ /* 0x100fe40000004100 */
[----:B------:R-:W-:Y:S02]  /*7b70*/  HADD2.F32 R35, -RZ, R21.H1_H1 ;  /* 0x30000015ff237230 */ /* 0x000fe40000004100 */
[--C-:B------:R-:W-:Y:S02]  /*7b80*/  HADD2.F32 R40, -RZ, R20.reuse.H1_H1 ;  /* 0x30000014ff287230 */ /* 0x100fe40000004100 */
[--C-:B------:R-:W-:Y:S02]  /*7b90*/  HADD2.F32 R38, -RZ, R15.reuse.H1_H1 ;  /* 0x3000000fff267230 */ /* 0x100fe40000004100 */
[----:B------:R-:W-:Y:S02]  /*7ba0*/  HADD2.F32 R42, -RZ, R20.H0_H0 ;  /* 0x20000014ff2a7230 */ /* 0x000fe40000004100 */
[----:B------:R-:W-:-:S02]  /*7bb0*/  HADD2.F32 R20, -RZ, R15.H0_H0 ;  /* 0x2000000fff147230 */ /* 0x000fc40000004100 */
[----:B------:R-:W-:Y:S02]  /*7bc0*/  HADD2.F32 R39, -RZ, R14.H1_H1 ;  /* 0x3000000eff277230 */ /* 0x000fe40000004100 */
[--C-:B------:R-:W-:Y:S02]  /*7bd0*/  HADD2.F32 R37, -RZ, R13.reuse.H0_H0 ;  /* 0x2000000dff257230 */ /* 0x100fe40000004100 */
[----:B------:R-:W-:Y:S02]  /*7be0*/  HADD2.F32 R13, -RZ, R13.H1_H1 ;  /* 0x3000000dff0d7230 */ /* 0x000fe40000004100 */
[----:B--2---:R-:W-:Y:S01]  /*7bf0*/  IMAD.IADD R9, R8, 0x1, R24 ;  /* 0x0000000108097824 */ /* 0x004fe200078e0218 */
[----:B---3--:R-:W0:Y:S04]  /*7c00*/  LDS.128 R4, [R41+0x8400] ;  /* 0x0084000029047984 */ /* 0x008e280000000c00 */
[----:B------:R-:W-:-:S05]  /*7c10*/  LEA R24, R9, R18, 0x1 ;  /* 0x0000001209187211 */ /* 0x000fca00078e08ff */
[----:B------:R-:W1:Y:S01]  /*7c20*/  LDS.128 R8, [R24+0x8400] ;  /* 0x0084000018087984 */ /* 0x000e620000000c00 */
[----:B0-----:R-:W-:Y:S02]  /*7c30*/  HADD2.F32 R25, -RZ, R4.H0_H0 ;  /* 0x20000004ff197230 */ /* 0x001fe40000004100 */
[--C-:B-1----:R-:W-:Y:S02]  /*7c40*/  HADD2.F32 R21, -RZ, R8.reuse.H0_H0 ;  /* 0x20000008ff157230 */ /* 0x102fe40000004100 */
[----:B------:R-:W-:-:S03]  /*7c50*/  HADD2.F32 R8, -RZ, R8.H1_H1 ;  /* 0x30000008ff087230 */ /* 0x000fc60000004100 */
[-C--:B------:R-:W-:Y:S01]  /*7c60*/  FMUL.FTZ R36, R33, R21.reuse ;  /* 0x0000001521247220 */ /* 0x080fe20000410000 */
[----:B------:R-:W-:Y:S02]  /*7c70*/  HADD2.F32 R4, -RZ, R4.H1_H1 ;  /* 0x30000004ff047230 */ /* 0x000fe40000004100 */
[C---:B------:R-:W-:Y:S01]  /*7c80*/  FMUL.FTZ R34, R35.reuse, R21 ;  /* 0x0000001523227220 */ /* 0x040fe20000410000 */
[--C-:B------:R-:W-:Y:S02]  /*7c90*/  HADD2.F32 R30, -RZ, R9.reuse.H0_H0 ;  /* 0x20000009ff1e7230 */ /* 0x100fe40000004100 */
[----:B------:R-:W-:Y:S01]  /*7ca0*/  FFMA.FTZ R36, R35, R25, R36 ;  /* 0x0000001923247223 */ /* 0x000fe20000010024 */
[----:B------:R-:W-:Y:S02]  /*7cb0*/  HADD2.F32 R9, -RZ, R9.H1_H1 ;  /* 0x30000009ff097230 */ /* 0x000fe40000004100 */
[-C--:B------:R-:W-:Y:S01]  /*7cc0*/  FMUL.FTZ R21, R40, R8.reuse ;  /* 0x0000000828157220 */ /* 0x080fe20000410000 */
[----:B------:R-:W-:Y:S01]  /*7cd0*/  FMUL.FTZ R15, R38, R8 ;  /* 0x00000008260f7220 */ /* 0x000fe20000410000 */
[----:B------:R-:W-:-:S02]  /*7ce0*/  HADD2.F32 R35, -RZ, R14.H0_H0 ;  /* 0x2000000eff237230 */ /* 0x000fc40000004100 */
[----:B------:R-:W-:Y:S01]  /*7cf0*/  FFMA.FTZ R34, R33, R25, -R34 ;  /* 0x0000001921227223 */ /* 0x000fe20000010822 */
[--C-:B------:R-:W-:Y:S02]  /*7d00*/  HADD2.F32 R26, -RZ, R5.reuse.H0_H0 ;  /* 0x20000005ff1a7230 */ /* 0x100fe40000004100 */
[----:B------:R-:W-:Y:S01]  /*7d10*/  FFMA.FTZ R21, R38, R4, -R21 ;  /* 0x0000000426157223 */ /* 0x000fe20000010815 */
[----:B------:R-:W-:Y:S02]  /*7d20*/  HADD2.F32 R5, -RZ, R5.H1_H1 ;  /* 0x30000005ff057230 */ /* 0x000fe40000004100 */
[----:B------:R-:W-:Y:S01]  /*7d30*/  FMUL.FTZ R25, R42, R30 ;  /* 0x0000001e2a197220 */ /* 0x000fe20000410000 */
[--C-:B------:R-:W-:Y:S02]  /*7d40*/  HADD2.F32 R31, -RZ, R10.reuse.H0_H0 ;  /* 0x2000000aff1f7230 */ /* 0x100fe40000004100 */
[----:B------:R-:W-:Y:S01]  /*7d50*/  FFMA.FTZ R15, R40, R4, R15 ;  /* 0x00000004280f7223 */ /* 0x000fe2000001000f */
[----:B------:R-:W-:-:S02]  /*7d60*/  HADD2.F32 R10, -RZ, R10.H1_H1 ;  /* 0x3000000aff0a7230 */ /* 0x000fc40000004100 */
[-C--:B------:R-:W-:Y:S01]  /*7d70*/  FMUL.FTZ R4, R39, R9.reuse ;  /* 0x0000000927047220 */ /* 0x080fe20000410000 */
[C---:B------:R-:W-:Y:S01]  /*7d80*/  FMUL.FTZ R8, R35.reuse, R9 ;  /* 0x0000000923087220 */ /* 0x040fe20000410000 */
[--C-:B------:R-:W-:Y:S02]  /*7d90*/  HADD2.F32 R38, -RZ, R3.reuse.H1_H1 ;  /* 0x30000003ff267230 */ /* 0x100fe40000004100 */
[C---:B------:R-:W-:Y:S01]  /*7da0*/  FMUL.FTZ R33, R20.reuse, R30 ;  /* 0x0000001e14217220 */ /* 0x040fe20000410000 */
[--C-:B------:R-:W-:Y:S02]  /*7db0*/  HADD2.F32 R27, -RZ, R6.reuse.H0_H0 ;  /* 0x20000006ff1b7230 */ /* 0x100fe40000004100 */
[----:B------:R-:W-:Y:S01]  /*7dc0*/  FFMA.FTZ R25, R20, R26, -R25 ;  /* 0x0000001a14197223 */ /* 0x000fe20000010819 */
[----:B------:R-:W-:Y:S02]  /*7dd0*/  HADD2.F32 R30, -RZ, R3.H0_H0 ;  /* 0x20000003ff1e7230 */ /* 0x000fe40000004100 */
[----:B------:R-:W-:Y:S01]  /*7de0*/  FFMA.FTZ R14, R35, R5, -R4 ;  /* 0x00000005230e7223 */ /* 0x000fe20000010804 */
[----:B------:R-:W-:-:S02]  /*7df0*/  HADD2.F32 R6, -RZ, R6.H1_H1 ;  /* 0x30000006ff067230 */ /* 0x000fc40000004100 */
[----:B------:R-:W-:Y:S01]  /*7e00*/  FFMA.FTZ R20, R39, R5, R8 ;  /* 0x0000000527147223 */ /* 0x000fe20000010008 */
[----:B------:R-:W-:Y:S01]  /*7e10*/  FFMA.FTZ R33, R42, R26, R33 ;  /* 0x0000001a2a217223 */ /* 0x000fe20000010021 */
[-C--:B------:R-:W-:Y:S01]  /*7e20*/  FMUL.FTZ R5, R38, R10.reuse ;  /* 0x0000000a26057220 */ /* 0x080fe20000410000 */
[-C--:B------:R-:W-:Y:S01]  /*7e30*/  FMUL.FTZ R4, R13, R31.reuse ;  /* 0x0000001f0d047220 */ /* 0x080fe20000410000 */
[C---:B------:R-:W-:Y:S01]  /*7e40*/  FMUL.FTZ R26, R37.reuse, R31 ;  /* 0x0000001f251a7220 */ /* 0x040fe20000410000 */
[C---:B------:R-:W-:Y:S01]  /*7e50*/  FMUL.FTZ R9, R30.reuse, R10 ;  /* 0x0000000a1e097220 */ /* 0x040fe20000410000 */
[--C-:B------:R-:W-:Y:S02]  /*7e60*/  HADD2.F32 R32, -RZ, R11.reuse.H0_H0 ;  /* 0x2000000bff207230 */ /* 0x100fe40000004100 */
[----:B------:R-:W-:Y:S01]  /*7e70*/  FFMA.FTZ R10, R30, R6, -R5 ;  /* 0x000000061e0a7223 */ /* 0x000fe20000010805 */
[----:B------:R-:W-:Y:S02]  /*7e80*/  HADD2.F32 R11, -RZ, R11.H1_H1 ;  /* 0x3000000bff0b7230 */ /* 0x000fe40000004100 */
[-C--:B------:R-:W-:Y:S01]  /*7e90*/  FFMA.FTZ R3, R37, R27.reuse, -R4 ;  /* 0x0000001b25037223 */ /* 0x080fe20000010804 */
[----:B------:R-:W-:Y:S01]  /*7ea0*/  FFMA.FTZ R26, R13, R27, R26 ;  /* 0x0000001b0d1a7223 */ /* 0x000fe2000001001a */
[----:B------:R-:W-:-:S02]  /*7eb0*/  HADD2.F32 R30, -RZ, R12.H0_H0 ;  /* 0x2000000cff1e7230 */ /* 0x000fc40000004100 */
[----:B------:R-:W-:Y:S02]  /*7ec0*/  HADD2.F32 R31, -RZ, R12.H1_H1 ;  /* 0x3000000cff1f7230 */ /* 0x000fe40000004100 */
[--C-:B------:R-:W-:Y:S02]  /*7ed0*/  HADD2.F32 R8, -RZ, R0.reuse.H1_H1 ;  /* 0x30000000ff087230 */ /* 0x100fe40000004100 */
[----:B------:R-:W-:Y:S02]  /*7ee0*/  HADD2.F32 R27, -RZ, R0.H0_H0 ;  /* 0x20000000ff1b7230 */ /* 0x000fe40000004100 */
[--C-:B------:R-:W-:Y:S02]  /*7ef0*/  HADD2.F32 R28, -RZ, R7.reuse.H0_H0 ;  /* 0x20000007ff1c7230 */ /* 0x100fe40000004100 */
[----:B------:R-:W-:Y:S01]  /*7f00*/  FFMA.FTZ R13, R38, R6, R9 ;  /* 0x00000006260d7223 */ /* 0x000fe20000010009 */
[----:B------:R-:W-:Y:S02]  /*7f10*/  HADD2.F32 R7, -RZ, R7.H1_H1 ;  /* 0x30000007ff077230 */ /* 0x000fe40000004100 */
        /* <DEDUP_REMOVED lines=18> */
.L_x_13293:
[----:B------:R-:W-:Y:S05]  /*8040*/  BSYNC B0 ;  /* 0x0000000000007941 */ /* 0x000fea0003800000 */
.L_x_13282:
[----:B------:R-:W-:Y:S01]  /*8050*/  @!PT LDS RZ, [RZ] ;  /* 0x00000000fffff984 */ /* 0x000fe20000000800 */
[----:B------:R-:W-:Y:S01]  /*8060*/  @!PT LDS RZ, [RZ] ;  /* 0x00000000fffff984 */ /* 0x000fe20000000800 */
[----:B------:R-:W-:Y:S01]  /*8070*/  @!PT LDS RZ, [RZ] ;  /* 0x00000000fffff984 */ /* 0x000fe20000000800 */
[----:B------:R-:W-:Y:S01]  /*8080*/  @!PT LDS RZ, [RZ] ;  /* 0x00000000fffff984 */ /* 0x000fe20000000800 */
[----:B------:R4:W-:Y:S06]  /*8090*/  MEMBAR.ALL.CTA ;  /* 0x0000000000007992 */ /* 0x0009ec0000008000 */
[----:B----4-:R-:W4:Y:S01]  /*80a0*/  FENCE.VIEW.ASYNC.S ;  /* 0x00000000000073c6 */ /* 0x010f220000000000 */
[----:B------:R-:W-:Y:S05]  /*80b0*/  WARPSYNC.ALL ;  /* 0x0000000000007948 */ /* 0x000fea0003800000 */
[----:B----4-:R-:W-:Y:S06]  /*80c0*/  BAR.SYNC.DEFER_BLOCKING 0xd, 0x180 ;  /* 0x0346000000007b1d */ /* 0x010fec0000010000 */
.L_x_13279:
[----:B---3--:R-:W-:-:S05]  /*80d0*/  IMAD.U32 R0, RZ, RZ, UR39 ;  /* 0x00000027ff007e24 */ /* 0x008fca000f8e00ff */
[----:B------:R-:W-:-:S13]  /*80e0*/  ISETP.NE.AND P0, PT, R0, 0x3, PT ;  /* 0x000000030000780c */ /* 0x000fda0003f05270 */
[----:B------:R-:W-:Y:S05]  /*80f0*/  @!P0 BRA `(.L_x_13303) ;  /* 0x0000000000048947 */ /* 0x000fea0003800000 */
[----:B------:R-:W-:Y:S01]  /*8100*/  BPT.TRAP 0x1 ;  /* 0x000000040000795c */ /* 0x000fe20000300000 */
.L_x_13303:
[----:B012---:R-:W-:Y:S01]  /*8110*/  IMAD R3, R155, 0x8, R18 ;  /* 0x000000089b037824 */ /* 0x007fe200078e0212 */
[----:B------:R-:W-:-:S04]  /*8120*/  SHF.L.U32 R4, R157, 0x1f, RZ ;  /* 0x0000001f9d047819 */ /* 0x000fc800000006ff */
[----:B------:R0:W1:Y:S01]  /*8130*/  SYNCS.PHASECHK.TRANS64.TRYWAIT P1, [R3+URZ+0x16830], R4 ;  /* 0x01683004030075a7 */ /* 0x000062000802017f */
[----:B------:R-:W-:Y:S05]  /*8140*/  @!P0 BRA `(.L_x_13304) ;  /* 0x0000000000048947 */ /* 0x000fea0003800000 */
[----:B------:R-:W-:Y:S01]  /*8150*/  BPT.TRAP 0x1 ;  /* 0x000000040000795c */ /* 0x000fe20000300000 */
.L_x_13304:
[----:B------:R-:W-:Y:S01]  /*8160*/  VIADD R0, R18, 0xe400 ;  /* 0x0000e40012007836 */ /* 0x000fe20000000000 */
[----:B------:R-:W-:Y:S01]  /*8170*/  LOP3.LUT R14, R29, 0x10000, RZ, 0xfc, !PT ;  /* 0x000100001d0e7812 */ /* 0x000fe200078efcff */
[----:B------:R-:W-:-:S03]  /*8180*/  IMAD.MOV.U32 R15, RZ, RZ, 0x40000040 ;  /* 0x40000040ff0f7424 */ /* 0x000fc600078e00ff */
[----:B------:R-:W-:-:S04]  /*8190*/  SHF.R.U32.HI R0, RZ, 0x4, R0 ;  /* 0x00000004ff007819 */ /* 0x000fc80000011600 */
[----:B------:R-:W-:-:S04]  /*81a0*/  LOP3.LUT R0, R0, 0x3fff, RZ, 0xc0, !PT ;  /* 0x00003fff00007812 */ /* 0x000fc800078ec0ff */
[----:B------:R-:W-:Y:S01]  /*81b0*/  LOP3.LUT R13, R0, 0x10000, RZ, 0xfc, !PT ;  /* 0x00010000000d7812 */ /* 0x000fe200078efcff */
[----:B-1----:R-:W-:Y:S06]  /*81c0*/  @P1 BRA `(.L_x_13305) ;  /* 0x0000000000081947 */ /* 0x002fec0003800000 */
[----:B------:R-:W1:Y:S02]  /*81d0*/  SYNCS.PHASECHK.TRANS64.TRYWAIT P1, [R3+URZ+0x16830], R4 ;  /* 0x01683004030075a7 */ /* 0x000e64000802017f */
[----:B-1----:R-:W-:Y:S05]  /*81e0*/  @!P1 BRA `(.L_x_13306) ;  /* 0x000000d400d09947 */ /* 0x002fea0003800000 */
.L_x_13305:
[----:B------:R-:W-:Y:S01]  /*81f0*/  IMAD.MOV.U32 R5, RZ, RZ, 0x40000040 ;  /* 0x40000040ff057424 */ /* 0x000fe200078e00ff */
[----:B01----:R-:W-:Y:S01]  /*8200*/  LEA R4, R155, R13, 0xa ;  /* 0x0000000d9b047211 */ /* 0x003fe200078e50ff */
[----:B------:R-:W-:Y:S05]  /*8210*/  WARPSYNC.ALL ;  /* 0x0000000000007948 */ /* 0x000fea0003800000 */
[C---:B------:R-:W-:Y:S01]  /*8220*/  R2UR UR4, R14.reuse ;  /* 0x000000000e0472ca */ /* 0x040fe200000e0000 */
[----:B-----5:R-:W-:Y:S01]  /*8230*/  WARPGROUP.ARRIVE ;  /* 0x00000000000079c5 */ /* 0x020fe20000000000 */
[----:B------:R-:W-:Y:S01]  /*8240*/  R2UR UR5, R15 ;  /* 0x000000000f0572ca */ /* 0x000fe200000e0000 */
[----:B------:R-:W-:Y:S01]  /*8250*/  VIADD R10, R14, 0x2 ;  /* 0x000000020e0a7836 */ /* 0x000fe20000000000 */
[C---:B------:R-:W-:Y:S01]  /*8260*/  R2UR UR6, R4.reuse ;  /* 0x00000000040672ca */ /* 0x040fe200000e0000 */
[----:B------:R-:W-:Y:S01]  /*8270*/  VIADD R6, R4, 0x2 ;  /* 0x0000000204067836 */ /* 0x000fe20000000000 */
[----:B------:R-:W-:Y:S01]  /*8280*/  R2UR UR7, R5 ;  /* 0x00000000050772ca */ /* 0x000fe200000e0000 */
[----:B------:R-:W-:Y:S01]  /*8290*/  IMAD.MOV.U32 R11, RZ, RZ, 0x40000040 ;  /* 0x40000040ff0b7424 */ /* 0x000fe200078e00ff */
[----:B------:R-:W-:Y:S01]  /*82a0*/  MOV R7, 0x40000040 ;  /* 0x4000004000077802 */ /* 0x000fe20000000f00 */
[C---:B------:R-:W-:Y:S01]  /*82b0*/  VIADD R8, R14.reuse, 0x4 ;  /* 0x000000040e087836 */ /* 0x040fe20000000000 */
[----:B------:R-:W-:Y:S01]  /*82c0*/  IADD3 R20, R14, 0x6, RZ ;  /* 0x000000060e147810 */ /* 0x000fe20007ffe0ff */
[----:B------:R-:W-:Y:S01]  /*82d0*/  IMAD.MOV.U32 R9, RZ, RZ, 0x40000040 ;  /* 0x40000040ff097424 */ /* 0x000fe200078e00ff */
[----:B------:R0:W-:Y:S01]  /*82e0*/  STL.64 [R1+0x10], R10 ;  /* 0x0000100a01007387 */ /* 0x0001e20000100a00 */
[----:B------:R-:W-:-:S02]  /*82f0*/  IMAD.MOV.U32 R21, RZ, RZ, 0x40000040 ;  /* 0x40000040ff157424 */ /* 0x000fc400078e00ff */
[----:B------:R-:W-:Y:S01]  /*8300*/  IMAD.MOV.U32 R5, RZ, RZ, 0x40000040 ;  /* 0x40000040ff057424 */ /* 0x000fe200078e00ff */
[----:B------:R0:W-:Y:S01]  /*8310*/  STL.64 [R1+0x8], R8 ;  /* 0x0000080801007387 */ /* 0x0001e20000100a00 */
[----:B------:R-:W-:Y:S02]  /*8320*/  IMAD.MOV.U32 R119, RZ, RZ, RZ ;  /* 0x000000ffff777224 */ /* 0x000fe400078e00ff */
[----:B------:R-:W-:Y:S01]  /*8330*/  HGMMA.64x128x16.F32 R24, gdesc[UR4], RZ, !UPT, gsb0 ;  /* 0x01e00000041879f0 */ /* 0x000fe2000c0008ff */
[----:B------:R-:W-:Y:S02]  /*8340*/  R2UR UR4, R10 ;  /* 0x000000000a0472ca */ /* 0x000fe400000e0000 */
[----:B------:R-:W-:Y:S02]  /*8350*/  R2UR UR5, R11 ;  /* 0x000000000b0572ca */ /* 0x000fe400000e0000 */
[----:B------:R-:W-:Y:S01]  /*8360*/  R2UR UR6, R6 ;  /* 0x00000000060672ca */ /* 0x000fe200000e0000 */
[----:B------:R-:W-:Y:S01]  /*8370*/  VIADD R6, R4, 0x4 ;  /* 0x0000000404067836 */ /* 0x000fe20000000000 */
[----:B------:R-:W-:Y:S01]  /*8380*/  R2UR UR7, R7 ;  /* 0x00000000070772ca */ /* 0x000fe200000e0000 */
[----:B------:R-:W-:-:S02]  /*8390*/  IMAD.MOV.U32 R7, RZ, RZ, 0x40000040 ;  /* 0x40000040ff077424 */ /* 0x000fc400078e00ff */
[----:B------:R-:W-:Y:S01]  /*83a0*/  VIADD R4, R4, 0x6 ;  /* 0x0000000604047836 */ /* 0x000fe20000000000 */
[----:B------:R-:W-:Y:S02]  /*83b0*/  WARPGROUP.DEPBAR.LE gsb0, 0x0 ;  /* 0x00008000000079c5 */ /* 0x000fe40000010000 */
        /* <DEDUP_REMOVED lines=17> */
[----:B0-----:R-:W-:Y:S05]  /*84d0*/  @!P0 BRA `(.L_x_13307) ;  /* 0x0000000000048947 */ /* 0x001fea0003800000 */
[----:B------:R-:W-:Y:S01]  /*84e0*/  BPT.TRAP 0x1 ;  /* 0x000000040000795c */ /* 0x000fe20000300000 */
.L_x_13307:
[----:B------:R-:W2:Y:S04]  /*84f0*/  LDL R4, [R1+0x5c] ;  /* 0x00005c0001047983 */ /* 0x000ea80000100800 */
[----:B------:R-:W3:Y:S01]  /*8500*/  LDL R0, [R1+0x48] ;  /* 0x0000480001007983 */ /* 0x000ee20000100800 */
[----:B------:R-:W-:Y:S01]  /*8510*/  P2R R5, PR, RZ, 0x1 ;  /* 0x00000001ff057803 */ /* 0x000fe20000000000 */
[----:B------:R-:W-:Y:S01]  /*8520*/  ULDC UR4, c[0x0][0x988] ;  /* 0x0002620000047ab9 */ /* 0x000fe20000000800 */
[----:B------:R-:W-:Y:S01]  /*8530*/  VIADD R3, R3, 0x16840 ;  /* 0x0001684003037836 */ /* 0x000fe20000000000 */
[----:B------:R-:W-:Y:S01]  /*8540*/  ULDC UR5, c[0x0][0x988] ;  /* 0x0002620000057ab9 */ /* 0x000fe20000000800 */
        /* <DEDUP_REMOVED lines=29> */
[----:B------:R-:W-:Y:S01]  /*8720*/  IMAD.MOV.U32 R89, RZ, RZ, R119 ;  /* 0x000000ffff597224 */ /* 0x000fe200078e0077 */
[----:B--2---:R-:W-:-:S05]  /*8730*/  IADD3 R4, R4, R88, RZ ;  /* 0x0000005804047210 */ /* 0x004fca0007ffe0ff */
        /* <DEDUP_REMOVED lines=120> */
[----:B------:R-:W-:-:S02]  /*8ec0*/  P2R R11, PR, RZ, 0x2 ;  /* 0x00000002ff0b7803 */ /* 0x000fc40000000000 */
[C---:B------:R-:W-:Y:S01]  /*8ed0*/  ISETP.GT.AND P1, PT, R4.reuse, 0x59, PT ;  /* 0x000000590400780c */ /* 0x040fe20003f24270 */
[----:B------:R-:W0:Y:S01]  /*8ee0*/  SHFL.BFLY PT, R0, R7, 0x2, 0x1f ;  /* 0x0c401f0007007f89 */ /* 0x000e2200000e0000 */
[----:B------:R-:W-:Y:S02]  /*8ef0*/  ISETP.GT.AND P0, PT, R4, 0x60, PT ;  /* 0x000000600400780c */ /* 0x000fe40003f04270 */
[----:B------:R-:W-:Y:S02]  /*8f00*/  FSEL R71, R71, -INF , P1 ;  /* 0xff80000047477808 */ /* 0x000fe40000800000 */
[----:B------:R-:W-:Y:S02]  /*8f10*/  ISETP.NE.AND P1, PT, R11, RZ, PT ;  /* 0x000000ff0b00720c */ /* 0x000fe40003f25270 */
[----:B------:R-:W-:Y:S02]  /*8f20*/  P2R R10, PR, RZ, 0x4 ;  /* 0x00000004ff0a7803 */ /* 0x000fe40000000000 */
[----:B------:R-:W-:-:S02]  /*8f30*/  FSEL R74, R74, -INF , P0 ;  /* 0xff8000004a4a7808 */ /* 0x000fc40000000000 */
[----:B------:R-:W-:Y:S02]  /*8f40*/  ISETP.NE.AND P0, PT, R12, RZ, PT ;  /* 0x000000ff0c00720c */ /* 0x000fe40003f05270 */
[----:B------:R-:W-:Y:S02]  /*8f50*/  FSEL R78, R78, -INF , P1 ;  /* 0xff8000004e4e7808 */ /* 0x000fe40000800000 */
[----:B------:R-:W-:Y:S02]  /*8f60*/  FSEL R75, R75, -INF , P0 ;  /* 0xff8000004b4b7808 */ /* 0x000fe40000000000 */
[----:B------:R-:W-:Y:S02]  /*8f70*/  ISETP.NE.AND P0, PT, R5, RZ, PT ;  /* 0x000000ff0500720c */ /* 0x000fe40003f05270 */
[----:B------:R-:W-:Y:S02]  /*8f80*/  FSEL R82, R82, -INF , P3 ;  /* 0xff80000052527808 */ /* 0x000fe40001800000 */
[----:B------:R-:W-:-:S02]  /*8f90*/  FSEL R83, R83, -INF , P4 ;  /* 0xff80000053537808 */ /* 0x000fc40002000000 */
[----:B------:R-:W-:Y:S02]  /*8fa0*/  FSEL R86, R86, -INF , P5 ;  /* 0xff80000056567808 */ /* 0x000fe40002800000 */
[----:B0-----:R-:W-:Y:S02]  /*8fb0*/  FMNMX.FTZ R8, R7, R0, !PT ;  /* 0x0000000007087209 */ /* 0x001fe40007810000 */
[----:B------:R-:W-:-:S03]  /*8fc0*/  FSEL R87, R87, -INF , P6 ;  /* 0xff80000057577808 */ /* 0x000fc60003000000 */
[----:B------:R-:W0:Y:S02]  /*8fd0*/  SHFL.BFLY PT, R9, R8, 0x1, 0x1f ;  /* 0x0c201f0008097f89 */ /* 0x000e2400000e0000 */
[----:B0-----:R-:W-:Y:S02]  /*8fe0*/  FMNMX.FTZ R0, R8, R9, !PT ;  /* 0x0000000908007209 */ /* 0x001fe40007810000 */
[----:B------:R-:W-:Y:S02]  /*8ff0*/  FMNMX.FTZ R9, R26, R27, !PT ;  /* 0x0000001b1a097209 */ /* 0x000fe40007810000 */
[C---:B------:R-:W-:Y:S01]  /*9000*/  FSETP.NEU.FTZ.AND P2, PT, R0.reuse, -INF , PT ;  /* 0xff8000000000780b */ /* 0x040fe20003f5d000 */
[----:B------:R-:W-:Y:S01]  /*9010*/  FMUL.FTZ R6, R0, UR4 ;  /* 0x0000000400067c20 */ /* 0x000fe20008410000 */
[----:B------:R-:W-:-:S04]  /*9020*/  FMNMX.FTZ R4, R30, R9, !PT ;  /* 0x000000091e047209 */ /* 0x000fc80007810000 */
[----:B------:R-:W-:Y:S02]  /*9030*/  FMNMX.FTZ R9, R31, R4, !PT ;  /* 0x000000041f097209 */ /* 0x000fe40007810000 */
[----:B------:R-:W-:Y:S02]  /*9040*/  FSEL R6, R6, RZ, P2 ;  /* 0x000000ff06067208 */ /* 0x000fe40001000000 */
[----:B------:R-:W-:Y:S02]  /*9050*/  FMNMX.FTZ R4, R34, R9, !PT ;  /* 0x0000000922047209 */ /* 0x000fe40007810000 */
[----:B------:R-:W-:Y:S01]  /*9060*/  ISETP.NE.AND P2, PT, R10, RZ, PT ;  /* 0x000000ff0a00720c */ /* 0x000fe20003f45270 */
[--C-:B------:R-:W-:Y:S01]  /*9070*/  FFMA.FTZ R5, R25, UR4, -R6.reuse ;  /* 0x0000000419057c23 */ /* 0x100fe20008010806 */
[----:B------:R-:W-:Y:S01]  /*9080*/  FMNMX.FTZ R11, R35, R4, !PT ;  /* 0x00000004230b7209 */ /* 0x000fe20007810000 */
[--C-:B------:R-:W-:Y:S01]  /*9090*/  FFMA.FTZ R7, R29, UR4, -R6.reuse ;  /* 0x000000041d077c23 */ /* 0x100fe20008010806 */
[--C-:B------:R-:W-:Y:S01]  /*90a0*/  FFMA.FTZ R9, R33, UR4, -R6.reuse ;  /* 0x0000000421097c23 */ /* 0x100fe20008010806 */
[----:B------:R-:W-:Y:S01]  /*90b0*/  FSEL R79, R79, -INF , P2 ;  /* 0xff8000004f4f7808 */ /* 0x000fe20001000000 */
        /* <DEDUP_REMOVED lines=19> */
[----:B------:R-:W1:Y:S01]  /*91f0*/  MUFU.EX2 R150, R150 ;  /* 0x0000009600967308 */ /* 0x000e620000000800 */
[--C-:B------:R-:W-:Y:S01]  /*9200*/  FFMA.FTZ R138, R68, UR4, -R6.reuse ;  /* 0x00000004448a7c23 */ /* 0x100fe20008010806 */
[----:B------:R-:W-:Y:S01]  /*9210*/  FMNMX.FTZ R25, R47, R4, !PT ;  /* 0x000000042f197209 */ /* 0x000fe20007810000 */
[--C-:B------:R-:W-:Y:S01]  /*9220*/  FFMA.FTZ R140, R72, UR4, -R6.reuse ;  /* 0x00000004488c7c23 */ /* 0x100fe20008010806 */
[--C-:B------:R-:W-:Y:S01]  /*9230*/  FFMA.FTZ R142, R76, UR4, -R6.reuse ;  /* 0x000000044c8e7c23 */ /* 0x100fe20008010806 */
[--C-:B------:R-:W-:Y:S01]  /*9240*/  FFMA.FTZ R144, R80, UR4, -R6.reuse ;  /* 0x0000000450907c23 */ /* 0x100fe20008010806 */
[----:B------:R-:W-:Y:S01]  /*9250*/  FMNMX.FTZ R4, R50, R25, !PT ;  /* 0x0000001932047209 */ /* 0x000fe20007810000 */
[--C-:B------:R-:W-:Y:S01]  /*9260*/  FFMA.FTZ R25, R41, UR4, -R6.reuse ;  /* 0x0000000429197c23 */ /* 0x100fe20008010806 */
[----:B------:R-:W2:Y:S01]  /*9270*/  MUFU.EX2 R7, R7 ;  /* 0x0000000700077308 */ /* 0x000ea20000000800 */
[--C-:B------:R-:W-:Y:S01]  /*9280*/  FFMA.FTZ R81, R81, UR4, -R6.reuse ;  /* 0x0000000451517c23 */ /* 0x100fe20008010806 */
[----:B------:R-:W-:Y:S01]  /*9290*/  FMNMX.FTZ R29, R51, R4, !PT ;  /* 0x00000004331d7209 */ /* 0x000fe20007810000 */
[----:B------:R-:W-:Y:S01]  /*92a0*/  FFMA.FTZ R146, R84, UR4, -R6 ;  /* 0x0000000454927c23 */ /* 0x000fe20008010806 */
[----:B------:R-:W-:-:S02]  /*92b0*/  IMAD.U32 R44, RZ, RZ, UR38 ;  /* 0x00000026ff2c7e24 */ /* 0x000fc4000f8e00ff */
[----:B------:R-:W-:Y:S02]  /*92c0*/  FMNMX.FTZ R4, R54, R29, !PT ;  /* 0x0000001d36047209 */ /* 0x000fe40007810000 */
[----:B------:R-:W3:Y:S01]  /*92d0*/  MUFU.EX2 R120, R120 ;  /* 0x0000007800787308 */ /* 0x000ee20000000800 */
[----:B------:R-:W-:Y:S02]  /*92e0*/  PRMT R3, R44, 0x654, R3 ;  /* 0x000006542c037816 */ /* 0x000fe40000000003 */
[----:B------:R-:W-:Y:S02]  /*92f0*/  FMNMX.FTZ R29, R55, R4, !PT ;  /* 0x00000004371d7209 */ /* 0x000fe40007810000 */
[----:B------:R4:W-:Y:S02]  /*9300*/  SYNCS.ARRIVE.TRANS64.RED.A1T0 RZ, [R3+URZ], RZ ;  /* 0x000000ff03ff79a7 */ /* 0x0009e4000810043f */
[----:B------:R-:W-:Y:S01]  /*9310*/  FMNMX.FTZ R4, R58, R29, !PT ;  /* 0x0000001d3a047209 */ /* 0x000fe20007810000 */
[----:B------:R-:W-:Y:S01]  /*9320*/  FFMA.FTZ R29, R45, UR4, -R6 ;  /* 0x000000042d1d7c23 */ /* 0x000fe20008010806 */
[----:B------:R-:W5:Y:S02]  /*9330*/  MUFU.EX2 R9, R9 ;  /* 0x0000000900097308 */ /* 0x000f640000000800 */
[----:B------:R-:W-:-:S04]  /*9340*/  FMNMX.FTZ R33, R59, R4, !PT ;  /* 0x000000043b217209 */ /* 0x000fc80007810000 */
[----:B------:R-:W-:Y:S02]  /*9350*/  FMNMX.FTZ R4, R62, R33, !PT ;  /* 0x000000213e047209 */ /* 0x000fe40007810000 */
[----:B------:R-:W4:Y:S02]  /*9360*/  MUFU.EX2 R122, R122 ;  /* 0x0000007a007a7308 */ /* 0x000f240000000800 */
[----:B------:R-:W-:-:S04]  /*9370*/  FMNMX.FTZ R33, R63, R4, !PT ;  /* 0x000000043f217209 */ /* 0x000fc80007810000 */
[----:B------:R-:W-:Y:S01]  /*9380*/  FMNMX.FTZ R4, R66, R33, !PT ;  /* 0x0000002142047209 */ /* 0x000fe20007810000 */
[--C-:B------:R-:W-:Y:S01]  /*9390*/  FFMA.FTZ R33, R49, UR4, -R6.reuse ;  /* 0x0000000431217c23 */ /* 0x100fe20008010806 */
[----:B------:R-:W-:Y:S01]  /*93a0*/  FFMA.FTZ R49, R65, UR4, -R6 ;  /* 0x0000000441317c23 */ /* 0x000fe20008010806 */
[----:B------:R-:W4:Y:S01]  /*93b0*/  MUFU.EX2 R11, R11 ;  /* 0x0000000b000b7308 */ /* 0x000f220000000800 */
[----:B------:R-:W-:-:S04]  /*93c0*/  FMNMX.FTZ R37, R67, R4, !PT ;  /* 0x0000000443257209 */ /* 0x000fc80007810000 */
[----:B------:R-:W-:-:S03]  /*93d0*/  FMNMX.FTZ R4, R70, R37, !PT ;  /* 0x0000002546047209 */ /* 0x000fc60007810000 */
[----:B------:R-:W-:Y:S01]  /*93e0*/  MUFU.EX2 R124, R124 ;  /* 0x0000007c007c7308 */ /* 0x000fe20000000800 */
[----:B------:R-:W-:-:S04]  /*93f0*/  FMNMX.FTZ R37, R71, R4, !PT ;  /* 0x0000000447257209 */ /* 0x000fc80007810000 */
[----:B------:R-:W-:Y:S01]  /*9400*/  FMNMX.FTZ R4, R74, R37, !PT ;  /* 0x000000254a047209 */ /* 0x000fe20007810000 */
[--C-:B------:R-:W-:Y:S01]  /*9410*/  FFMA.FTZ R37, R53, UR4, -R6.reuse ;  /* 0x0000000435257c23 */ /* 0x100fe20008010806 */
[--C-:B------:R-:W-:Y:S01]  /*9420*/  FFMA.FTZ R53, R69, UR4, -R6.reuse ;  /* 0x0000000445357c23 */ /* 0x100fe20008010806 */
[----:B------:R-:W-:Y:S01]  /*9430*/  FFMA.FTZ R69, R85, UR4, -R6 ;  /* 0x0000000455457c23 */ /* 0x000fe20008010806 */
        /* <DEDUP_REMOVED lines=9> */
[----:B------:R-:W-:Y:S01]  /*94d0*/  FMNMX.FTZ R4, R86, R45, !PT ;  /* 0x0000002d56047209 */ /* 0x000fe20007810000 */
[--C-:B------:R-:W-:Y:S01]  /*94e0*/  FFMA.FTZ R45, R61, UR4, -R6.reuse ;  /* 0x000000043d2d7c23 */ /* 0x100fe20008010806 */
[--C-:B------:R-:W-:Y:S02]  /*94f0*/  FFMA.FTZ R61, R77, UR4, -R6.reuse ;  /* 0x000000044d3d7c23 */ /* 0x100fe40008010806 */
[----:B------:R-:W-:Y:S01]  /*9500*/  FMNMX.FTZ R4, R87, R4, !PT ;  /* 0x0000000457047209 */ /* 0x000fe20007810000 */
[----:B------:R-:W-:Y:S04]  /*9510*/  MUFU.EX2 R128, R128 ;  /* 0x0000008000807308 */ /* 0x000fe80000000800 */
[----:B------:R-:W0:Y:S04]  /*9520*/  SHFL.BFLY PT, R57, R4, 0x2, 0x1f ;  /* 0x0c401f0004397f89 */ /* 0x000e2800000e0000 */
[----:B------:R-:W-:Y:S08]  /*9530*/  MUFU.EX2 R33, R33 ;  /* 0x0000002100217308 */ /* 0x000ff00000000800 */
[----:B------:R-:W-:Y:S08]  /*9540*/  MUFU.EX2 R130, R130 ;  /* 0x0000008200827308 */ /* 0x000ff00000000800 */
[----:B------:R-:W-:Y:S01]  /*9550*/  MUFU.EX2 R37, R37 ;  /* 0x0000002500257308 */ /* 0x000fe20000000800 */
[----:B0-----:R-:W-:Y:S01]  /*9560*/  FMNMX.FTZ R8, R4, R57, !PT ;  /* 0x0000003904087209 */ /* 0x001fe20007810000 */
[----:B------:R-:W-:-:S06]  /*9570*/  FFMA.FTZ R57, R73, UR4, -R6 ;  /* 0x0000000449397c23 */ /* 0x000fcc0008010806 */
        /* <DEDUP_REMOVED lines=9> */
[----:B------:R-:W-:Y:S02]  /*9610*/  FSEL R40, R40, RZ, P1 ;  /* 0x000000ff28287208 */ /* 0x000fe40000800000 */
[----:B------:R-:W-:Y:S01]  /*9620*/  ISETP.GE.AND P1, PT, R88, 0x81, PT ;  /* 0x000000815800780c */ /* 0x000fe20003f26270 */
[----:B------:R-:W-:Y:S02]  /*9630*/  IMAD.MOV.U32 R88, RZ, RZ, R119 ;  /* 0x000000ffff587224 */ /* 0x000fe400078e0077 */
[--C-:B------:R-:W-:Y:S01]  /*9640*/  FFMA.FTZ R149, R26, UR4, -R40.reuse ;  /* 0x000000041a957c23 */ /* 0x100fe20008010828 */
[--C-:B------:R-:W-:Y:S01]  /*9650*/  FFMA.FTZ R6, R27, UR4, -R40.reuse ;  /* 0x000000041b067c23 */ /* 0x100fe20008010828 */
[--C-:B------:R-:W-:Y:S01]  /*9660*/  FFMA.FTZ R151, R30, UR4, -R40.reuse ;  /* 0x000000041e977c23 */ /* 0x100fe20008010828 */
[----:B------:R-:W-:Y:S01]  /*9670*/  FADD.FTZ R27, R148, R5 ;  /* 0x00000005941b7221 */ /* 0x000fe20000010000 */
[--C-:B------:R-:W-:Y:S01]  /*9680*/  FFMA.FTZ R8, R31, UR4, -R40.reuse ;  /* 0x000000041f087c23 */ /* 0x100fe20008010828 */
[--C-:B------:R-:W-:Y:S01]  /*9690*/  FFMA.FTZ R121, R34, UR4, -R40.reuse ;  /* 0x0000000422797c23 */ /* 0x100fe20008010828 */
[----:B------:R-:W-:Y:S01]  /*96a0*/  MUFU.EX2 R149, R149 ;  /* 0x0000009500957308 */ /* 0x000fe20000000800 */
[----:B-1----:R-:W-:Y:S01]  /*96b0*/  FADD.FTZ R32, R150, R27 ;  /* 0x0000001b96207221 */ /* 0x002fe20000010000 */
[--C-:B------:R-:W-:Y:S01]  /*96c0*/  FFMA.FTZ R10, R35, UR4, -R40.reuse ;  /* 0x00000004230a7c23 */ /* 0x100fe20008010828 */
[--C-:B------:R-:W-:Y:S01]  /*96d0*/  FFMA.FTZ R123, R38, UR4, -R40.reuse ;  /* 0x00000004267b7c23 */ /* 0x100fe20008010828 */
[----:B------:R-:W-:Y:S01]  /*96e0*/  FFMA.FTZ R12, R39, UR4, -R40 ;  /* 0x00000004270c7c23 */ /* 0x000fe20008010828 */
[----:B--2---:R-:W-:Y:S01]  /*96f0*/  FADD.FTZ R27, R7, R32 ;  /* 0x00000020071b7221 */ /* 0x004fe20000010000 */
[--C-:B------:R-:W-:Y:S01]  /*9700*/  FFMA.FTZ R125, R42, UR4, -R40.reuse ;  /* 0x000000042a7d7c23 */ /* 0x100fe20008010828 */
[--C-:B------:R-:W-:Y:S01]  /*9710*/  FFMA.FTZ R24, R43, UR4, -R40.reuse ;  /* 0x000000042b187c23 */ /* 0x100fe20008010828 */
[----:B------:R-:W0:Y:S01]  /*9720*/  MUFU.EX2 R6, R6 ;  /* 0x0000000600067308 */ /* 0x000e220000000800 */
[----:B---3--:R-:W-:Y:S01]  /*9730*/  FADD.FTZ R34, R120, R27 ;  /* 0x0000001b78227221 */ /* 0x008fe20000010000 */
[--C-:B------:R-:W-:Y:S01]  /*9740*/  FFMA.FTZ R127, R46, UR4, -R40.reuse ;  /* 0x000000042e7f7c23 */ /* 0x100fe20008010828 */
[--C-:B------:R-:W-:Y:S01]  /*9750*/  FFMA.FTZ R26, R47, UR4, -R40.reuse ;  /* 0x000000042f1a7c23 */ /* 0x100fe20008010828 */
[----:B------:R-:W-:Y:S01]  /*9760*/  FFMA.FTZ R129, R50, UR4, -R40 ;  /* 0x0000000432817c23 */ /* 0x000fe20008010828 */
[----:B-----5:R-:W-:Y:S01]  /*9770*/  FADD.FTZ R27, R9, R34 ;  /* 0x00000022091b7221 */ /* 0x020fe20000010000 */
[--C-:B------:R-:W-:Y:S01]  /*9780*/  FFMA.FTZ R28, R51, UR4, -R40.reuse ;  /* 0x00000004331c7c23 */ /* 0x100fe20008010828 */
[--C-:B------:R-:W-:Y:S01]  /*9790*/  FFMA.FTZ R131, R54, UR4, -R40.reuse ;  /* 0x0000000436837c23 */ /* 0x100fe20008010828 */
[----:B------:R-:W1:Y:S01]  /*97a0*/  MUFU.EX2 R151, R151 ;  /* 0x0000009700977308 */ /* 0x000e620000000800 */
[----:B----4-:R-:W-:Y:S01]  /*97b0*/  FADD.FTZ R34, R122, R27 ;  /* 0x0000001b7a227221 */ /* 0x010fe20000010000 */
[--C-:B------:R-:W-:Y:S01]  /*97c0*/  FFMA.FTZ R30, R55, UR4, -R40.reuse ;  /* 0x00000004371e7c23 */ /* 0x100fe20008010828 */
[--C-:B------:R-:W-:Y:S01]  /*97d0*/  FFMA.FTZ R133, R58, UR4, -R40.reuse ;  /* 0x000000043a857c23 */ /* 0x100fe20008010828 */
[----:B------:R-:W-:Y:S01]  /*97e0*/  FFMA.FTZ R32, R59, UR4, -R40 ;  /* 0x000000043b207c23 */ /* 0x000fe20008010828 */
[----:B------:R-:W-:Y:S01]  /*97f0*/  FADD.FTZ R31, R11, R34 ;  /* 0x000000220b1f7221 */ /* 0x000fe20000010000 */
[--C-:B------:R-:W-:Y:S01]  /*9800*/  FFMA.FTZ R135, R62, UR4, -R40.reuse ;  /* 0x000000043e877c23 */ /* 0x100fe20008010828 */
[----:B------:R-:W-:Y:S01]  /*9810*/  FFMA.FTZ R34, R63, UR4, -R40 ;  /* 0x000000043f227c23 */ /* 0x000fe20008010828 */
[----:B------:R-:W2:Y:S01]  /*9820*/  MUFU.EX2 R8, R8 ;  /* 0x0000000800087308 */ /* 0x000ea20000000800 */
[----:B0-----:R-:W-:Y:S01]  /*9830*/  FADD.FTZ R36, R149, R6 ;  /* 0x0000000695247221 */ /* 0x001fe20000010000 */
[----:B------:R-:W-:Y:S01]  /*9840*/  FADD.FTZ R38, R124, R31 ;  /* 0x0000001f7c267221 */ /* 0x000fe20000010000 */
[--C-:B------:R-:W-:Y:S01]  /*9850*/  FFMA.FTZ R137, R66, UR4, -R40.reuse ;  /* 0x0000000442897c23 */ /* 0x100fe20008010828 */
[--C-:B------:R-:W-:Y:S01]  /*9860*/  FFMA.FTZ R139, R70, UR4, -R40.reuse ;  /* 0x00000004468b7c23 */ /* 0x100fe20008010828 */
[----:B------:R-:W-:Y:S01]  /*9870*/  FFMA.FTZ R141, R74, UR4, -R40 ;  /* 0x000000044a8d7c23 */ /* 0x000fe20008010828 */
[----:B------:R-:W-:Y:S01]  /*9880*/  FADD.FTZ R31, R25, R38 ;  /* 0x00000026191f7221 */ /* 0x000fe20000010000 */
[----:B------:R-:W-:Y:S01]  /*9890*/  F2FP.F16.F32.PACK_AB R148, R5, R148 ;  /* 0x000000940594723e */ /* 0x000fe200000000ff */
        /* <DEDUP_REMOVED lines=10> */
[----:B------:R-:W-:-:S02]  /*9940*/  F2FP.F16.F32.PACK_AB R149, R6, R149 ;  /* 0x000000950695723e */ /* 0x000fc400000000ff */
[----:B------:R-:W-:Y:S02]  /*9950*/  F2FP.F16.F32.PACK_AB R150, R7, R150 ;  /* 0x000000960796723e */ /* 0x000fe400000000ff */
[----:B------:R-:W-:Y:S02]  /*9960*/  F2FP.F16.F32.PACK_AB R120, R9, R120 ;  /* 0x000000780978723e */ /* 0x000fe400000000ff */
[----:B------:R-:W2:Y:S01]  /*9970*/  MUFU.EX2 R123, R123 ;  /* 0x0000007b007b7308 */ /* 0x000ea20000000800 */
[----:B0-----:R-:W-:Y:S01]  /*9980*/  FADD.FTZ R27, R121, R36 ;  /* 0x00000024791b7221 */ /* 0x001fe20000010000 */
[----:B------:R-:W-:Y:S01]  /*9990*/  FADD.FTZ R36, R126, R31 ;  /* 0x0000001f7e247221 */ /* 0x000fe20000010000 */
[----:B------:R-:W-:Y:S02]  /*99a0*/  F2FP.F16.F32.PACK_AB R122, R11, R122 ;  /* 0x0000007a0b7a723e */ /* 0x000fe400000000ff */
[----:B------:R-:W-:Y:S01]  /*99b0*/  F2FP.F16.F32.PACK_AB R124, R25, R124 ;  /* 0x0000007c197c723e */ /* 0x000fe200000000ff */
[----:B------:R-:W-:Y:S01]  /*99c0*/  FADD.FTZ R31, R29, R36 ;  /* 0x000000241d1f7221 */ /* 0x000fe20000010000 */
[----:B------:R-:W-:Y:S01]  /*99d0*/  FFMA.FTZ R36, R67, UR4, -R40 ;  /* 0x0000000443247c23 */ /* 0x000fe20008010828 */
[----:B------:R-:W0:Y:S01]  /*99e0*/  MUFU.EX2 R12, R12 ;  /* 0x0000000c000c7308 */ /* 0x000e220000000800 */
[----:B-1----:R-:W-:Y:S01]  /*99f0*/  FADD.FTZ R38, R10, R27 ;  /* 0x0000001b0a267221 */ /* 0x002fe20000010000 */
[----:B------:R-:W-:Y:S01]  /*9a00*/  FADD.FTZ R42, R128, R31 ;  /* 0x0000001f802a7221 */ /* 0x000fe20000010000 */
[----:B------:R-:W-:-:S02]  /*9a10*/  F2FP.F16.F32.PACK_AB R126, R29, R126 ;  /* 0x0000007e1d7e723e */ /* 0x000fc400000000ff */
[C---:B------:R-:W-:Y:S01]  /*9a20*/  F2FP.F16.F32.PACK_AB R128, R33.reuse, R128 ;  /* 0x000000802180723e */ /* 0x040fe200000000ff */
[----:B------:R-:W-:Y:S01]  /*9a30*/  FADD.FTZ R31, R33, R42 ;  /* 0x0000002a211f7221 */ /* 0x000fe20000010000 */
[----:B------:R-:W-:Y:S01]  /*9a40*/  F2FP.F16.F32.PACK_AB R151, R8, R151 ;  /* 0x000000970897723e */ /* 0x000fe200000000ff */
[----:B------:R-:W1:Y:S01]  /*9a50*/  MUFU.EX2 R125, R125 ;  /* 0x0000007d007d7308 */ /* 0x000e620000000800 */
[----:B--2---:R-:W-:Y:S01]  /*9a60*/  FADD.FTZ R27, R123, R38 ;  /* 0x000000267b1b7221 */ /* 0x004fe20000010000 */
[----:B------:R-:W-:-:S06]  /*9a70*/  F2FP.F16.F32.PACK_AB R121, R10, R121 ;  /* 0x000000790a79723e */ /* 0x000fcc00000000ff */
[----:B------:R-:W2:Y:S01]  /*9a80*/  MUFU.EX2 R24, R24 ;  /* 0x0000001800187308 */ /* 0x000ea20000000800 */
[C---:B0-----:R-:W-:Y:S01]  /*9a90*/  FADD.FTZ R38, R12.reuse, R27 ;  /* 0x0000001b0c267221 */ /* 0x041fe20000010000 */
[----:B------:R-:W-:-:S06]  /*9aa0*/  F2FP.F16.F32.PACK_AB R123, R12, R123 ;  /* 0x0000007b0c7b723e */ /* 0x000fcc00000000ff */
[----:B------:R-:W0:Y:S01]  /*9ab0*/  MUFU.EX2 R127, R127 ;  /* 0x0000007f007f7308 */ /* 0x000e220000000800 */
[----:B-1----:R-:W-:Y:S01]  /*9ac0*/  FADD.FTZ R27, R125, R38 ;  /* 0x000000267d1b7221 */ /* 0x002fe20000010000 */
[----:B------:R-:W-:Y:S01]  /*9ad0*/  FADD.FTZ R38, R130, R31 ;  /* 0x0000001f82267221 */ /* 0x000fe20000010000 */
[----:B------:R-:W-:-:S05]  /*9ae0*/  F2FP.F16.F32.PACK_AB R130, R37, R130 ;  /* 0x000000822582723e */ /* 0x000fca00000000ff */
[----:B------:R-:W1:Y:S01]  /*9af0*/  MUFU.EX2 R26, R26 ;  /* 0x0000001a001a7308 */ /* 0x000e620000000800 */
[C---:B--2---:R-:W-:Y:S01]  /*9b00*/  FADD.FTZ R42, R24.reuse, R27 ;  /* 0x0000001b182a7221 */ /* 0x044fe20000010000 */
[----:B------:R-:W-:Y:S01]  /*9b10*/  FADD.FTZ R27, R37, R38 ;  /* 0x00000026251b7221 */ /* 0x000fe20000010000 */
[----:B------:R-:W-:Y:S01]  /*9b20*/  FFMA.FTZ R38, R71, UR4, -R40 ;  /* 0x0000000447267c23 */ /* 0x000fe20008010828 */
[----:B------:R-:W-:-:S04]  /*9b30*/  F2FP.F16.F32.PACK_AB R125, R24, R125 ;  /* 0x0000007d187d723e */ /* 0x000fc800000000ff */
[----:B------:R-:W2:Y:S01]  /*9b40*/  MUFU.EX2 R129, R129 ;  /* 0x0000008100817308 */ /* 0x000ea20000000800 */
[----:B0-----:R-:W-:Y:S01]  /*9b50*/  FADD.FTZ R3, R127, R42 ;  /* 0x0000002a7f037221 */ /* 0x001fe20000010000 */
[----:B------:R-:W-:Y:S01]  /*9b60*/  FADD.FTZ R42, R132, R27 ;  /* 0x0000001b842a7221 */ /* 0x000fe20000010000 */
[----:B------:R-:W-:-:S03]  /*9b70*/  F2FP.F16.F32.PACK_AB R132, R41, R132 ;  /* 0x000000842984723e */ /* 0x000fc600000000ff */
[----:B------:R-:W-:Y:S01]  /*9b80*/  FADD.FTZ R27, R41, R42 ;  /* 0x0000002a291b7221 */ /* 0x000fe20000010000 */
[----:B------:R-:W-:Y:S01]  /*9b90*/  FFMA.FTZ R42, R79, UR4, -R40 ;  /* 0x000000044f2a7c23 */ /* 0x000fe20008010828 */
[----:B------:R-:W0:Y:S01]  /*9ba0*/  MUFU.EX2 R28, R28 ;  /* 0x0000001c001c7308 */ /* 0x000e220000000800 */
[----:B-1----:R-:W-:Y:S01]  /*9bb0*/  FADD.FTZ R44, R26, R3 ;  /* 0x000000031a2c7221 */ /* 0x002fe20000010000 */
[----:B------:R-:W-:Y:S01]  /*9bc0*/  FADD.FTZ R46, R134, R27 ;  /* 0x0000001b862e7221 */ /* 0x000fe20000010000 */
[C---:B------:R-:W-:Y:S02]  /*9bd0*/  F2FP.F16.F32.PACK_AB R134, R45.reuse, R134 ;  /* 0x000000862d86723e */ /* 0x040fe400000000ff */
[----:B------:R-:W-:Y:S01]  /*9be0*/  F2FP.F16.F32.PACK_AB R127, R26, R127 ;  /* 0x0000007f1a7f723e */ /* 0x000fe200000000ff */
[----:B------:R-:W-:Y:S02]  /*9bf0*/  FADD.FTZ R27, R45, R46 ;  /* 0x0000002e2d1b7221 */ /* 0x000fe40000010000 */
[----:B------:R-:W1:Y:S01]  /*9c00*/  MUFU.EX2 R131, R131 ;  /* 0x0000008300837308 */ /* 0x000e620000000800 */
[----:B--2---:R-:W-:Y:S01]  /*9c10*/  FADD.FTZ R3, R129, R44 ;  /* 0x0000002c81037221 */ /* 0x004fe20000010000 */
[----:B------:R-:W-:-:S06]  /*9c20*/  FADD.FTZ R46, R136, R27 ;  /* 0x0000001b882e7221 */ /* 0x000fcc0000010000 */
        /* <DEDUP_REMOVED lines=70> */
[C---:B-1----:R-:W-:Y:S01]  /*a090*/  FADD.FTZ R3, R69.reuse, R46 ;  /* 0x0000002e45037221 */ /* 0x042fe20000010000 */
[----:B------:R-:W-:Y:S02]  /*a0a0*/  F2FP.F16.F32.PACK_AB R146, R69, R146 ;  /* 0x000000924592723e */ /* 0x000fe400000000ff */
[C---:B--2---:R-:W-:Y:S01]  /*a0b0*/  FADD.FTZ R6, R87.reuse, R6 ;  /* 0x0000000657067221 */ /* 0x044fe20000010000 */
[----:B------:R-:W-:Y:S01]  /*a0c0*/  F2FP.F16.F32.PACK_AB R147, R87, R86 ;  /* 0x000000565793723e */ /* 0x000fe200000000ff */
[----:B------:R-:W-:Y:S06]  /*a0d0*/  @!P1 BRA `(.L_x_13308) ;  /* 0x0000002000389947 */ /* 0x000fec0003800000 */
[----:B------:R-:W2:Y:S01]  /*a0e0*/  LDL.LU R48, [R1+0x48] ;  /* 0x0000480001307983 */ /* 0x000ea20000300800 */
[----:B------:R-:W-:Y:S01]  /*a0f0*/  MOV R10, R4 ;  /* 0x00000004000a7202 */ /* 0x000fe20000000f00 */
[----:B------:R-:W-:Y:S01]  /*a100*/  IMAD.MOV.U32 R11, RZ, RZ, R0 ;  /* 0x000000ffff0b7224 */ /* 0x000fe200078e0000 */
        /* <DEDUP_REMOVED lines=18> */
[----:B--2---:R-:W-:-:S07]  /*a230*/  VIADD R7, R48, 0xfffffffe ;  /* 0xfffffffe30077836 */ /* 0x004fce0000000000 */
.L_x_13320:
        /* <DEDUP_REMOVED lines=9> */
.L_x_13310:
        /* <DEDUP_REMOVED lines=8> */
.L_x_13311:
[----:B------:R-:W-:Y:S04]  /*a350*/  BSSY B0, `(.L_x_13309) ;  /* 0x0000004000007945 */ /* 0x000fe80003800000 */
[----:B-1----:R-:W-:Y:S05]  /*a360*/  @P2 BRA `(.L_x_13312) ;  /* 0x0000000000082947 */ /* 0x002fea0003800000 */
[----:B------:R-:W1:Y:S02]  /*a370*/  SYNCS.PHASECHK.TRANS64.TRYWAIT P2, [R9+URZ+0x16830], R0 ;  /* 0x01683000090075a7 */ /* 0x000e64000804017f */
[----:B-1----:R-:W-:Y:S05]  /*a380*/  @!P2 BRA `(.L_x_13313) ;  /* 0x000000b4007ca947 */ /* 0x002fea0003800000 */
.L_x_13312:
[----:B------:R-:W-:Y:S05]  /*a390*/  BSYNC B0 ;  /* 0x0000000000007941 */ /* 0x000fea0003800000 */
.L_x_13309:
[----:B------:R2:W-:Y:S01]  /*a3a0*/  STL.64 [R1+0x70], R2 ;  /* 0x0000700201007387 */ /* 0x0005e20000100a00 */
[----:B01----:R-:W0:Y:S03]  /*a3b0*/  S2R R0, SR_TID.X ;  /* 0x0000000000007919 */ /* 0x003e260000002100 */
[----:B--2---:R-:W2:Y:S01]  /*a3c0*/  LDL.64 R2, [R1+0x10] ;  /* 0x0000100001027983 */ /* 0x004ea20000100a00 */
[----:B------:R-:W-:Y:S01]  /*a3d0*/  VIADD R155, R12, 0x1 ;  /* 0x000000010c9b7836 */ /* 0x000fe20000000000 */
[----:B------:R-:W-:Y:S05]  /*a3e0*/  WARPSYNC.ALL ;  /* 0x0000000000007948 */ /* 0x000fea0003800000 */
[C---:B------:R-:W-:Y:S01]  /*a3f0*/  ISETP.NE.AND P2, PT, R155.reuse, 0x2, PT ;  /* 0x000000029b00780c */ /* 0x040fe20003f45270 */
[----:B------:R-:W-:Y:S01]  /*a400*/  IMAD.MOV.U32 R9, RZ, RZ, 0x40000040 ;  /* 0x40000040ff097424 */ /* 0x000fe200078e00ff */
[----:B------:R-:W-:Y:S01]  /*a410*/  R2UR UR8, R14 ;  /* 0x000000000e0872ca */ /* 0x000fe200000e0000 */
[----:B------:R-:W-:Y:S01]  /*a420*/  IMAD.MOV.U32 R27, RZ, RZ, 0x40000040 ;  /* 0x40000040ff1b7424 */ /* 0x000fe200078e00ff */
[----:B------:R-:W-:Y:S01]  /*a430*/  SEL R155, R155, RZ, P2 ;  /* 0x000000ff9b9b7207 */ /* 0x000fe20001000000 */
[----:B------:R-:W-:Y:S01]  /*a440*/  IMAD.MOV.U32 R25, RZ, RZ, 0x40000040 ;  /* 0x40000040ff197424 */ /* 0x000fe200078e00ff */
[----:B------:R-:W-:-:S02]  /*a450*/  R2UR UR19, R9 ;  /* 0x00000000091372ca */ /* 0x000fc400000e0000 */
[----:B------:R-:W-:Y:S01]  /*a460*/  R2UR UR9, R15 ;  /* 0x000000000f0972ca */ /* 0x000fe200000e0000 */
[----:B------:R-:W-:Y:S01]  /*a470*/  IMAD R26, R155, 0x400, R13 ;  /* 0x000004009b1a7824 */ /* 0x000fe200078e020d */
[----:B------:R-:W-:Y:S02]  /*a480*/  R2UR UR11, R27 ;  /* 0x000000001b0b72ca */ /* 0x000fe400000e0000 */
[----:B------:R-:W-:Y:S01]  /*a490*/  R2UR UR15, R25 ;  /* 0x00000000190f72ca */ /* 0x000fe200000e0000 */
[C---:B------:R-:W-:Y:S01]  /*a4a0*/  VIADD R8, R26.reuse, 0x4 ;  /* 0x000000041a087836 */ /* 0x040fe20000000000 */
[C---:B------:R-:W-:Y:S02]  /*a4b0*/  R2UR UR10, R26.reuse ;  /* 0x000000001a0a72ca */ /* 0x040fe400000e0000 */
[C---:B------:R-:W-:Y:S01]  /*a4c0*/  IADD3 R24, R26.reuse, 0x2, RZ ;  /* 0x000000021a187810 */ /* 0x040fe20007ffe0ff */
[----:B------:R-:W-:Y:S01]  /*a4d0*/  VIADD R26, R26, 0x6 ;  /* 0x000000061a1a7836 */ /* 0x000fe20000000000 */
[----:B------:R-:W-:-:S02]  /*a4e0*/  R2UR UR18, R8 ;  /* 0x00000000081272ca */ /* 0x000fc400000e0000 */
[----:B------:R-:W3:Y:S01]  /*a4f0*/  LDL.64 R8, [R1+0x8] ;  /* 0x0000080001087983 */ /* 0x000ee20000100a00 */
[----:B0-----:R-:W-:Y:S02]  /*a500*/  SHF.R.U32.HI R0, RZ, 0x7, R0 ;  /* 0x00000007ff007819 */ /* 0x001fe40000011600 */
[----:B------:R-:W-:-:S03]  /*a510*/  R2UR UR14, R24 ;  /* 0x00000000180e72ca */ /* 0x000fc600000e0000 */
[----:B------:R-:W-:Y:S01]  /*a520*/  VIADD R0, R0, 0x8 ;  /* 0x0000000800007836 */ /* 0x000fe20000000000 */
[----:B------:R-:W-:Y:S02]  /*a530*/  R2UR UR22, R26 ;  /* 0x000000001a1672ca */ /* 0x000fe400000e0000 */
[----:B------:R-:W-:Y:S02]  /*a540*/  R2UR UR23, R27 ;  /* 0x000000001b1772ca */ /* 0x000fe400000e0000 */
[----:B------:R0:W-:Y:S06]  /*a550*/  BAR.SYNC.DEFER_BLOCKING R0, 0x100 ;  /* 0x000400000000751d */ /* 0x0001ec0000010000 */
[----:B------:R-:W-:-:S06]  /*a560*/  WARPGROUP.ARRIVE ;  /* 0x00000000000079c5 */ /* 0x000fcc0000000000 */
[----:B------:R-:W-:Y:S03]  /*a570*/  HGMMA.64x128x16.F32 R24, gdesc[UR8], RZ, !UPT, gsb0 ;  /* 0x01e00000081879f0 */ /* 0x000fe6000c0008ff */
[----:B------:R-:W-:Y:S02]  /*a580*/  WARPGROUP.DEPBAR.LE gsb0, 0x0 ;  /* 0x00008000000079c5 */ /* 0x000fe40000010000 */
[----:B------:R-:W-:Y:S01]  /*a590*/  WARPGROUP.ARRIVE ;  /* 0x00000000000079c5 */ /* 0x000fe20000000000 */
[----:B--2---:R-:W-:Y:S02]  /*a5a0*/  R2UR UR12, R2 ;  /* 0x00000000020c72ca */ /* 0x004fe400000e0000 */
[----:B------:R-:W-:Y:S02]  /*a5b0*/  R2UR UR13, R3 ;  /* 0x00000000030d72ca */ /* 0x000fe400000e0000 */
[----:B------:R0:W5:Y:S11]  /*a5c0*/  LDL.LU.64 R2, [R1+0x70] ;  /* 0x0000700001027983 */ /* 0x0001760000300a00 */
[----:B------:R-:W-:Y:S01]  /*a5d0*/  HGMMA.64x128x16.F32 R24, gdesc[UR12], R24, gsb0 ;  /* 0x01e000000c1879f0 */ /* 0x000fe20008000818 */
[----:B---3--:R-:W-:-:S02]  /*a5e0*/  R2UR UR16, R8 ;  /* 0x00000000081072ca */ /* 0x008fc400000e0000 */
        /* <DEDUP_REMOVED lines=13> */
.L_x_13315:
[----:B------:R-:W-:Y:S02]  /*a6c0*/  SHF.L.U32 R0, R5, 0x1f, RZ ;  /* 0x0000001f05007819 */ /* 0x000fe400000006ff */
[----:B------:R-:W-:-:S04]  /*a6d0*/  LEA R4, R12, R18, 0x3 ;  /* 0x000000120c047211 */ /* 0x000fc800078e18ff */
[----:B------:R0:W1:Y:S01]  /*a6e0*/  SYNCS.PHASECHK.TRANS64.TRYWAIT P1, [R4+URZ+0x16850], R0 ;  /* 0x01685000040075a7 */ /* 0x000062000802017f */
[----:B------:R-:W-:Y:S05]  /*a6f0*/  @!P0 BRA `(.L_x_13316) ;  /* 0x0000000000048947 */ /* 0x000fea0003800000 */
[----:B------:R-:W-:Y:S01]  /*a700*/  BPT.TRAP 0x1 ;  /* 0x000000040000795c */ /* 0x000fe20000300000 */
.L_x_13316:
[----:B-1----:R-:W-:Y:S05]  /*a710*/  @P1 BRA `(.L_x_13314) ;  /* 0x0000000000081947 */ /* 0x002fea0003800000 */
[----:B------:R-:W1:Y:S02]  /*a720*/  SYNCS.PHASECHK.TRANS64.TRYWAIT P1, [R4+URZ+0x16850], R0 ;  /* 0x01685000040075a7 */ /* 0x000e64000802017f */
[----:B-1----:R-:W-:Y:S05]  /*a730*/  @!P1 BRA `(.L_x_13317) ;  /* 0x000000b000a49947 */ /* 0x002fea0003800000 */
.L_x_13314:
[----:B01----:R-:W-:Y:S01]  /*a740*/  VIADD R0, R18, 0x400 ;  /* 0x0000040012007836 */ /* 0x003fe20000000000 */
[----:B------:R-:W-:Y:S05]  /*a750*/  WARPSYNC.ALL ;  /* 0x0000000000007948 */ /* 0x000fea0003800000 */
[----:B------:R-:W-:Y:S01]  /*a760*/  SHF.R.U32.HI R0, RZ, 0x4, R0 ;  /* 0x00000004ff007819 */ /* 0x000fe20000011600 */
[----:B------:R-:W-:Y:S01]  /*a770*/  IMAD.MOV.U32 R5, RZ, RZ, 0x40000040 ;  /* 0x40000040ff057424 */ /* 0x000fe200078e00ff */
[----:B------:R-:W-:Y:S01]  /*a780*/  WARPGROUP.ARRIVE ;  /* 0x00000000000079c5 */ /* 0x000fe20000000000 */
[----:B------:R-:W-:Y:S02]  /*a790*/  MOV R9, 0x40000040 ;  /* 0x4000004000097802 */ /* 0x000fe40000000f00 */
[----:B------:R-:W-:-:S02]  /*a7a0*/  LOP3.LUT R0, R0, 0x3fff, RZ, 0xc0, !PT ;  /* 0x00003fff00007812 */ /* 0x000fc400078ec0ff */
[----:B------:R-:W-:Y:S01]  /*a7b0*/  R2UR UR7, R5 ;  /* 0x00000000050772ca */ /* 0x000fe200000e0000 */
[----:B------:R-:W-:Y:S02]  /*a7c0*/  IMAD.MOV.U32 R5, RZ, RZ, 0x40000040 ;  /* 0x40000040ff057424 */ /* 0x000fe400078e00ff */
[----:B------:R-:W-:-:S04]  /*a7d0*/  IMAD R4, R12, 0x400, R0 ;  /* 0x000004000c047824 */ /* 0x000fc800078e0200 */
[C---:B------:R-:W-:Y:S01]  /*a7e0*/  VIADD R8, R4.reuse, 0x80 ;  /* 0x0000008004087836 */ /* 0x040fe20000000000 */
[----:B------:R-:W-:-:S13]  /*a7f0*/  R2UR UR6, R4 ;  /* 0x00000000040672ca */ /* 0x000fda00000e0000 */
[----:B------:R-:W-:Y:S01]  /*a800*/  HGMMA.64x64x16.F32 R88, R148, gdesc[UR4].tnspB, R88, gsb0 ;  /* 0x40e0000494587df0 */ /* 0x000fe20008000858 */
[----:B------:R-:W-:Y:S01]  /*a810*/  R2UR UR6, R8 ;  /* 0x00000000080672ca */ /* 0x000fe200000e0000 */
[----:B------:R-:W-:Y:S01]  /*a820*/  VIADD R8, R4, 0x100 ;  /* 0x0000010004087836 */ /* 0x000fe20000000000 */
[----:B------:R-:W-:Y:S01]  /*a830*/  R2UR UR7, R9 ;  /* 0x00000000090772ca */ /* 0x000fe200000e0000 */
[----:B------:R-:W-:Y:S01]  /*a840*/  IMAD.MOV.U32 R9, RZ, RZ, 0x40000040 ;  /* 0x40000040ff097424 */ /* 0x000fe200078e00ff */
[----:B------:R-:W-:Y:S02]  /*a850*/  WARPGROUP.DEPBAR.LE gsb0, 0x0 ;  /* 0x00008000000079c5 */ /* 0x000fe40000010000 */
[----:B------:R-:W-:-:S06]  /*a860*/  WARPGROUP.ARRIVE ;  /* 0x00000000000079c5 */ /* 0x000fcc0000000000 */
[----:B------:R-:W0:Y:S03]  /*a870*/  S2R R151, SR_TID.X ;  /* 0x0000000000977919 */ /* 0x000e260000002100 */
[----:B------:R-:W-:Y:S01]  /*a880*/  HGMMA.64x64x16.F32 R88, R120, gdesc[UR4].tnspB, R88, gsb0 ;  /* 0x40e0000478587df0 */ /* 0x000fe20008000858 */
[----:B------:R-:W-:Y:S01]  /*a890*/  R2UR UR6, R8 ;  /* 0x00000000080672ca */ /* 0x000fe200000e0000 */
[----:B------:R-:W-:Y:S01]  /*a8a0*/  VIADD R8, R4, 0x180 ;  /* 0x0000018004087836 */ /* 0x000fe20000000000 */
[----:B------:R-:W-:Y:S01]  /*a8b0*/  R2UR UR7, R9 ;  /* 0x00000000090772ca */ /* 0x000fe200000e0000 */
[----:B------:R-:W-:Y:S01]  /*a8c0*/  IMAD.MOV.U32 R9, RZ, RZ, 0x40000040 ;  /* 0x40000040ff097424 */ /* 0x000fe200078e00ff */
[----:B0-----:R-:W-:Y:S02]  /*a8d0*/  SHF.R.U32.HI R0, RZ, 0x7, R151 ;  /* 0x00000007ff007819 */ /* 0x001fe40000011697 */
[----:B------:R-:W-:-:S03]  /*a8e0*/  ISETP.GE.U32.AND P1, PT, R151, 0x180, PT ;  /* 0x000001809700780c */ /* 0x000fc60003f26070 */
[----:B------:R-:W-:-:S05]  /*a8f0*/  VIADD R0, R0, 0x9 ;  /* 0x0000000900007836 */ /* 0x000fca0000000000 */
[----:B------:R-:W-:Y:S01]  /*a900*/  SEL R0, R0, 0x9, !P1 ;  /* 0x0000000900007807 */ /* 0x000fe20004800000 */
[----:B------:R-:W-:Y:S02]  /*a910*/  WARPGROUP.DEPBAR.LE gsb0, 0x0 ;  /* 0x00008000000079c5 */ /* 0x000fe40000010000 */
[----:B------:R-:W-:-:S06]  /*a920*/  WARPGROUP.ARRIVE ;  /* 0x00000000000079c5 */ /* 0x000fcc0000000000 */
[----:B------:R-:W-:Y:S01]  /*a930*/  HGMMA.64x64x16.F32 R88, R124, gdesc[UR4].tnspB, R88, gsb0 ;  /* 0x40e000047c587df0 */ /* 0x000fe20008000858 */
[----:B------:R-:W-:Y:S02]  /*a940*/  R2UR UR6, R8 ;  /* 0x00000000080672ca */ /* 0x000fe400000e0000 */
[----:B------:R-:W-:Y:S01]  /*a950*/  R2UR UR7, R9 ;  /* 0x00000000090772ca */ /* 0x000fe200000e0000 */
[----:B------:R-:W-:Y:S01]  /*a960*/  IMAD.MOV.U32 R9, RZ, RZ, 0x40000040 ;  /* 0x40000040ff097424 */ /* 0x000fe200078e00ff */
[----:B------:R-:W-:Y:S01]  /*a970*/  IADD3 R8, R4, 0x200, RZ ;  /* 0x0000020004087810 */ /* 0x000fe20007ffe0ff */
[----:B------:R-:W-:Y:S02]  /*a980*/  WARPGROUP.DEPBAR.LE gsb0, 0x0 ;  /* 0x00008000000079c5 */ /* 0x000fe40000010000 */
[----:B------:R-:W-:-:S08]  /*a990*/  WARPGROUP.ARRIVE ;  /* 0x00000000000079c5 */ /* 0x000fd00000000000 */
[----:B------:R-:W-:Y:S01]  /*a9a0*/  HGMMA.64x64x16.F32 R88, R128, gdesc[UR4].tnspB, R88, gsb0 ;  /* 0x40e0000480587df0 */ /* 0x000fe20008000858 */
[----:B------:R-:W-:Y:S01]  /*a9b0*/  R2UR UR6, R8 ;  /* 0x00000000080672ca */ /* 0x000fe200000e0000 */
[----:B------:R-:W-:Y:S01]  /*a9c0*/  VIADD R8, R4, 0x280 ;  /* 0x0000028004087836 */ /* 0x000fe20000000000 */
[----:B------:R-:W-:Y:S01]  /*a9d0*/  R2UR UR7, R9 ;  /* 0x00000000090772ca */ /* 0x000fe200000e0000 */
[----:B------:R-:W-:Y:S01]  /*a9e0*/  IMAD.MOV.U32 R9, RZ, RZ, 0x40000040 ;  /* 0x40000040ff097424 */ /* 0x000fe200078e00ff */
[----:B------:R-:W-:Y:S02]  /*a9f0*/  WARPGROUP.DEPBAR.LE gsb0, 0x0 ;  /* 0x00008000000079c5 */ /* 0x000fe40000010000 */
[----:B------:R-:W-:-:S09]  /*aa00*/  WARPGROUP.ARRIVE ;  /* 0x00000000000079c5 */ /* 0x000fd20000000000 */
[----:B------:R-:W-:Y:S01]  /*aa10*/  HGMMA.64x64x16.F32 R88, R132, gdesc[UR4].tnspB, R88, gsb0 ;  /* 0x40e0000484587df0 */ /* 0x000fe20008000858 */
[----:B------:R-:W-:Y:S01]  /*aa20*/  R2UR UR6, R8 ;  /* 0x00000000080672ca */ /* 0x000fe200000e0000 */
[C---:B------:R-:W-:Y:S01]  /*aa30*/  VIADD R8, R4.reuse, 0x300 ;  /* 0x0000030004087836 */ /* 0x040fe20000000000 */
[----:B------:R-:W-:Y:S01]  /*aa40*/  R2UR UR7, R9 ;  /* 0x00000000090772ca */ /* 0x000fe200000e0000 */
[----:B------:R-:W-:Y:S01]  /*aa50*/  VIADD R4, R4, 0x380 ;  /* 0x0000038004047836 */ /* 0x000fe20000000000 */
[----:B------:R-:W-:Y:S01]  /*aa60*/  MOV R9, 0x40000040 ;  /* 0x4000004000097802 */ /* 0x000fe20000000f00 */
[----:B------:R-:W-:Y:S02]  /*aa70*/  WARPGROUP.DEPBAR.LE gsb0, 0x0 ;  /* 0x00008000000079c5 */ /* 0x000fe40000010000 */
[----:B------:R-:W-:-:S08]  /*aa80*/  WARPGROUP.ARRIVE ;  /* 0x00000000000079c5 */ /* 0x000fd00000000000 */
[----:B------:R-:W-:Y:S01]  /*aa90*/  HGMMA.64x64x16.F32 R88, R136, gdesc[UR4].tnspB, R88, gsb0 ;  /* 0x40e0000488587df0 */ /* 0x000fe20008000858 */
[----:B------:R-:W-:Y:S02]  /*aaa0*/  R2UR UR6, R8 ;  /* 0x00000000080672ca */ /* 0x000fe400000e0000 */
[----:B------:R-:W-:Y:S01]  /*aab0*/  R2UR UR7, R9 ;  /* 0x00000000090772ca */ /* 0x000fe200000e0000 */
[----:B------:R-:W-:Y:S02]  /*aac0*/  WARPGROUP.DEPBAR.LE gsb0, 0x0 ;  /* 0x00008000000079c5 */ /* 0x000fe40000010000 */
[----:B------:R-:W-:-:S10]  /*aad0*/  WARPGROUP.ARRIVE ;  /* 0x00000000000079c5 */ /* 0x000fd40000000000 */
[----:B------:R-:W-:Y:S01]  /*aae0*/  HGMMA.64x64x16.F32 R88, R140, gdesc[UR4].tnspB, R88, gsb0 ;  /* 0x40e000048c587df0 */ /* 0x000fe20008000858 */
[----:B------:R-:W-:Y:S02]  /*aaf0*/  R2UR UR6, R4 ;  /* 0x00000000040672ca */ /* 0x000fe400000e0000 */
[----:B------:R-:W-:Y:S01]  /*ab00*/  R2UR UR7, R5 ;  /* 0x00000000050772ca */ /* 0x000fe200000e0000 */
[----:B------:R-:W-:Y:S02]  /*ab10*/  WARPGROUP.DEPBAR.LE gsb0, 0x0 ;  /* 0x00008000000079c5 */ /* 0x000fe40000010000 */
[----:B------:R-:W-:-:S10]  /*ab20*/  WARPGROUP.ARRIVE ;  /* 0x00000000000079c5 */ /* 0x000fd40000000000 */
[----:B------:R-:W-:Y:S03]  /*ab30*/  HGMMA.64x64x16.F32 R88, R144, gdesc[UR4].tnspB, R88, gsb0 ;  /* 0x40e0000490587df0 */ /* 0x000fe60008000858 */
[----:B------:R-:W-:Y:S02]  /*ab40*/  WARPGROUP.DEPBAR.LE gsb0, 0x0 ;  /* 0x00008000000079c5 */ /* 0x000fe40000010000 */
[----:B------:R0:W-:Y:S06]  /*ab50*/  BAR.ARV R0, 0x100 ;  /* 0x000400000000751d */ /* 0x0001ec0000002000 */
[----:B------:R-:W-:Y:S05]  /*ab60*/  @!P0 BRA `(.L_x_13318) ;  /* 0x0000000000048947 */ /* 0x000fea0003800000 */
[----:B------:R-:W-:Y:S01]  /*ab70*/  BPT.TRAP 0x1 ;  /* 0x000000040000795c */ /* 0x000fe20000300000 */
.L_x_13318:
[----:B0-----:R-:W-:Y:S01]  /*ab80*/  LEA R0, R155, R18, 0x3 ;  /* 0x000000129b007211 */ /* 0x001fe200078e18ff */
[----:B------:R-:W-:Y:S01]  /*ab90*/  IMAD.U32 R5, RZ, RZ, UR38 ;  /* 0x00000026ff057e24 */ /* 0x000fe2000f8e00ff */
[----:B------:R-:W-:Y:S01]  /*aba0*/  FMNMX.FTZ R4, R26, R10, !PT ;  /* 0x0000000a1a047209 */ /* 0x000fe20007810000 */
        /* <DEDUP_REMOVED lines=48> */
[----:B------:R-:W-:Y:S01]  /*aeb0*/  FMUL.FTZ R9, R0, UR4 ;  /* 0x0000000400097c20 */ /* 0x000fe20008410000 */
[----:B------:R-:W-:-:S03]  /*aec0*/  FMNMX.FTZ R5, R43, R4, !PT ;  /* 0x000000042b057209 */ /* 0x000fc60007810000 */
        /* <DEDUP_REMOVED lines=50> */
[----:B------:R-:W-:-:S03]  /*b1f0*/  FFMA.FTZ R9, R85, UR4, -R9 ;  /* 0x0000000455097c23 */ /* 0x000fc60008010809 */
        /* <DEDUP_REMOVED lines=25> */
[----:B------:R-:W-:-:S04]  /*b390*/  FADD.FTZ R5, -R0, R11 ;  /* 0x0000000b00057221 */ /* 0x000fc80000010100 */
        /* <DEDUP_REMOVED lines=28> */
[----:B0----5:R-:W-:Y:S01]  /*b560*/  FFMA.FTZ R3, R5, R3, R24 ;  /* 0x0000000305037223 */ /* 0x021fe20000010018 */
[--C-:B------:R-:W-:Y:S01]  /*b570*/  FFMA.FTZ R66, R66, UR4, -R10.reuse ;  /* 0x0000000442427c23 */ /* 0x100fe2000801080a */
[--C-:B------:R-:W-:Y:S01]  /*b580*/  FFMA.FTZ R67, R67, UR4, -R10.reuse ;  /* 0x0000000443437c23 */ /* 0x100fe2000801080a */
[--C-:B------:R-:W-:Y:S01]  /*b590*/  FFMA.FTZ R70, R70, UR4, -R10.reuse ;  /* 0x0000000446467c23 */ /* 0x100fe2000801080a */
[----:B------:R-:W-:Y:S01]  /*b5a0*/  FADD.FTZ R3, R25, R3 ;  /* 0x0000000319037221 */ /* 0x000fe20000010000 */
        /* <DEDUP_REMOVED lines=11> */
[----:B-1----:R-:W-:Y:S01]  /*b660*/  FFMA.FTZ R6, R8, R6, R26 ;  /* 0x0000000608067223 */ /* 0x002fe2000001001a */
[----:B------:R-:W-:Y:S01]  /*b670*/  FADD.FTZ R3, R32, R3 ;  /* 0x0000000320037221 */ /* 0x000fe20000010000 */
[--C-:B------:R-:W-:Y:S01]  /*b680*/  FFMA.FTZ R86, R86, UR4, -R10.reuse ;  /* 0x0000000456567c23 */ /* 0x100fe2000801080a */
[----:B------:R-:W-:-:S02]  /*b690*/  FFMA.FTZ R147, R87, UR4, -R10 ;  /* 0x0000000457937c23 */ /* 0x000fc4000801080a */
        /* <DEDUP_REMOVED lines=102> */
.L_x_13319:
[----:B------:R-:W-:Y:S01]  /*bd00*/  IMAD R10, R12, 0x8, R18 ;  /* 0x000000080c0a7824 */ /* 0x000fe200078e0212 */
[----:B------:R-:W-:Y:S01]  /*bd10*/  ISETP.GT.AND P1, PT, R7, RZ, PT ;  /* 0x000000ff0700720c */ /* 0x000fe20003f24270 */
[----:B------:R-:W-:Y:S02]  /*bd20*/  IMAD.U32 R11, RZ, RZ, UR38 ;  /* 0x00000026ff0b7e24 */ /* 0x000fe4000f8e00ff */
[-C--:B------:R-:W-:Y:S01]  /*bd30*/  FMUL.FTZ R88, R88, R5.reuse ;  /* 0x0000000558587220 */ /* 0x080fe20000410000 */
[-C--:B------:R-:W-:Y:S01]  /*bd40*/  FMUL.FTZ R89, R89, R5.reuse ;  /* 0x0000000559597220 */ /* 0x080fe20000410000 */
[----:B------:R-:W-:Y:S01]  /*bd50*/  IADD3 R10, R10, 0x16860, RZ ;  /* 0x000168600a0a7810 */ /* 0x000fe20007ffe0ff */
        /* <DEDUP_REMOVED lines=49> */
[----:B------:R-:W-:Y:S01]  /*c070*/  VIADD R7, R7, 0xffffffff ;  /* 0xffffffff07077836 */ /* 0x000fe20000000000 */
[----:B------:R-:W-:Y:S01]  /*c080*/  F2FP.F16.F32.PACK_AB R133, R59, R58 ;  /* 0x0000003a3b85723e */ /* 0x000fe200000000ff */
[----:B0-----:R-:W-:Y:S01]  /*c090*/  IMAD.MOV.U32 R10, RZ, RZ, R4 ;  /* 0x000000ffff0a7224 */ /* 0x001fe200078e0004 */
        /* <DEDUP_REMOVED lines=16> */
[----:B------:R-:W-:Y:S01]  /*c1a0*/  MOV R11, R0 ;  /* 0x00000000000b7202 */ /* 0x000fe20000000f00 */
[----:B------:R-:W-:Y:S06]  /*c1b0*/  @P1 BRA `(.L_x_13320) ;  /* 0xffffffe000201947 */ /* 0x000fec000383ffff */
.L_x_13308:
[----:B------:R-:W-:Y:S05]  /*c1c0*/  WARPSYNC.ALL ;  /* 0x0000000000007948 */ /* 0x000fea0003800000 */
[----:B------:R-:W-:Y:S06]  /*c1d0*/  BAR.ARV 0x8, 0x200 ;  /* 0x0208000000007b1d */ /* 0x000fec0000002000 */
[----:B------:R-:W-:Y:S05]  /*c1e0*/  @!P0 BRA `(.L_x_13321) ;  /* 0x0000000000048947 */ /* 0x000fea0003800000 */
[----:B------:R-:W-:Y:S01]  /*c1f0*/  BPT.TRAP 0x1 ;  /* 0x000000040000795c */ /* 0x000fe20000300000 */
.L_x_13321:
[----:B------:R-:W-:Y:S01]  /*c200*/  IMAD R12, R155, 0x8, R18 ;  /* 0x000000089b0c7824 */ /* 0x000fe200078e0212 */
[----:B------:R-:W-:-:S04]  /*c210*/  SHF.L.U32 R5, R157, 0x1f, RZ ;  /* 0x0000001f9d057819 */ /* 0x000fc800000006ff */
[----:B------:R0:W1:Y:S01]  /*c220*/  SYNCS.PHASECHK.TRANS64.TRYWAIT P1, [R12+URZ+0x16850], R5 ;  /* 0x016850050c0075a7 */ /* 0x000062000802017f */
[----:B------:R-:W-:Y:S05]  /*c230*/  @!P0 BRA `(.L_x_13322) ;  /* 0x0000000000048947 */ /* 0x000fea0003800000 */
[----:B------:R-:W-:Y:S01]  /*c240*/  BPT.TRAP 0x1 ;  /* 0x000000040000795c */ /* 0x000fe20000300000 */
.L_x_13322:
[----:B------:R-:W-:-:S04]  /*c250*/  IADD3 R18, R18, 0x400, RZ ;  /* 0x0000040012127810 */ /* 0x000fc80007ffe0ff */
[----:B------:R-:W-:-:S04]  /*c260*/  SHF.R.U32.HI R18, RZ, 0x4, R18 ;  /* 0x00000004ff127819 */ /* 0x000fc80000011612 */
[----:B------:R-:W-:Y:S01]  /*c270*/  LOP3.LUT R18, R18, 0x3fff, RZ, 0xc0, !PT ;  /* 0x00003fff12127812 */ /* 0x000fe200078ec0ff */
[----:B-1----:R-:W-:Y:S06]  /*c280*/  @P1 BRA `(.L_x_13323) ;  /* 0x0000000000081947 */ /* 0x002fec0003800000 */
[----:B------:R-:W1:Y:S02]  /*c290*/  SYNCS.PHASECHK.TRANS64.TRYWAIT P1, [R12+URZ+0x16850], R5 ;  /* 0x016850050c0075a7 */ /* 0x000e64000802017f */
[----:B-1----:R-:W-:Y:S05]  /*c2a0*/  @!P1 BRA `(.L_x_13324) ;  /* 0x0000009400dc9947 */ /* 0x002fea0003800000 */
.L_x_13323:
        /* <DEDUP_REMOVED lines=11> */
[----:B------:R-:W-:-:S10]  /*c360*/  IMAD.MOV.U32 R28, RZ, RZ, -0x800000 ;  /* 0xff800000ff1c7424 */ /* 0x000fd400078e00ff */
[----:B------:R-:W-:Y:S01]  /*c370*/  HGMMA.64x64x16.F32 R88, R148, gdesc[UR4].tnspB, R88, gsb0 ;  /* 0x40e0000494587df0 */ /* 0x000fe20008000858 */
[----:B------:R-:W-:Y:S01]  /*c380*/  R2UR UR6, R10 ;  /* 0x000000000a0672ca */ /* 0x000fe200000e0000 */
[----:B------:R-:W-:Y:S01]  /*c390*/  VIADD R10, R8, 0x100 ;  /* 0x00000100080a7836 */ /* 0x000fe20000000000 */
[----:B------:R-:W-:Y:S01]  /*c3a0*/  R2UR UR7, R11 ;  /* 0x000000000b0772ca */ /* 0x000fe200000e0000 */
[----:B------:R-:W-:Y:S02]  /*c3b0*/  IMAD.MOV.U32 R11, RZ, RZ, 0x40000040 ;  /* 0x40000040ff0b7424 */ /* 0x000fe400078e00ff */
[----:B0-----:R-:W-:Y:S01]  /*c3c0*/  FADD.FTZ R7, R5, R6 ;  /* 0x0000000605077221 */ /* 0x001fe20000010000 */
[----:B------:R-:W-:Y:S02]  /*c3d0*/  WARPGROUP.DEPBAR.LE gsb0, 0x0 ;  /* 0x00008000000079c5 */ /* 0x000fe40000010000 */
[----:B------:R-:W-:-:S07]  /*c3e0*/  WARPGROUP.ARRIVE ;  /* 0x00000000000079c5 */ /* 0x000fce0000000000 */
[----:B------:R-:W-:Y:S01]  /*c3f0*/  HGMMA.64x64x16.F32 R88, R120, gdesc[UR4].tnspB, R88, gsb0 ;  /* 0x40e0000478587df0 */ /* 0x000fe20008000858 */
[----:B------:R-:W-:Y:S01]  /*c400*/  R2UR UR6, R10 ;  /* 0x000000000a0672ca */ /* 0x000fe200000e0000 */
[----:B------:R-:W-:Y:S01]  /*c410*/  VIADD R10, R8, 0x180 ;  /* 0x00000180080a7836 */ /* 0x000fe20000000000 */
[----:B------:R-:W-:Y:S02]  /*c420*/  R2UR UR7, R11 ;  /* 0x000000000b0772ca */ /* 0x000fe400000e0000 */
[----:B------:R-:W-:Y:S01]  /*c430*/  MOV R11, 0x40000040 ;  /* 0x40000040000b7802 */ /* 0x000fe20000000f00 */
        /* <DEDUP_REMOVED lines=18> */
[C---:B------:R-:W-:Y:S01]  /*c560*/  VIADD R10, R8.reuse, 0x300 ;  /* 0x00000300080a7836 */ /* 0x040fe20000000000 */
[----:B------:R-:W-:Y:S01]  /*c570*/  R2UR UR7, R11 ;  /* 0x000000000b0772ca */ /* 0x000fe200000e0000 */
[----:B------:R-:W-:Y:S02]  /*c580*/  IMAD.MOV.U32 R11, RZ, RZ, 0x40000040 ;  /* 0x40000040ff0b7424 */ /* 0x000fe400078e00ff */
[----:B------:R-:W-:Y:S01]  /*c590*/  VIADD R8, R8, 0x380 ;  /* 0x0000038008087836 */ /* 0x000fe20000000000 */
[----:B------:R-:W-:Y:S02]  /*c5a0*/  WARPGROUP.DEPBAR.LE gsb0, 0x0 ;  /* 0x00008000000079c5 */ /* 0x000fe40000010000 */
[----:B------:R-:W-:-:S07]  /*c5b0*/  WARPGROUP.ARRIVE ;  /* 0x00000000000079c5 */ /* 0x000fce0000000000 */
[----:B------:R-:W-:Y:S01]  /*c5c0*/  HGMMA.64x64x16.F32 R88, R136, gdesc[UR4].tnspB, R88, gsb0 ;  /* 0x40e0000488587df0 */ /* 0x000fe20008000858 */
[----:B------:R-:W-:Y:S02]  /*c5d0*/  R2UR UR6, R10 ;  /* 0x000000000a0672ca */ /* 0x000fe400000e0000 */
[----:B------:R-:W-:Y:S01]  /*c5e0*/  R2UR UR7, R11 ;  /* 0x000000000b0772ca */ /* 0x000fe200000e0000 */
[----:B------:R-:W0:Y:S02]  /*c5f0*/  SHFL.BFLY PT, R10, R3, 0x2, 0x1f ;  /* 0x0c401f00030a7f89 */ /* 0x000e2400000e0000 */
[----:B0-----:R-:W-:Y:S01]  /*c600*/  FADD.FTZ R10, R10, R3 ;  /* 0x000000030a0a7221 */ /* 0x001fe20000010000 */
[----:B------:R-:W-:-:S04]  /*c610*/  IMAD.MOV.U32 R3, RZ, RZ, -0x800000 ;  /* 0xff800000ff037424 */ /* 0x000fc800078e00ff */
[----:B------:R-:W0:Y:S02]  /*c620*/  SHFL.BFLY PT, R5, R10, 0x1, 0x1f ;  /* 0x0c201f000a057f89 */ /* 0x000e2400000e0000 */
[----:B0-----:R-:W-:Y:S01]  /*c630*/  FADD.FTZ R11, R10, R5 ;  /* 0x000000050a0b7221 */ /* 0x001fe20000010000 */
[----:B------:R-:W-:Y:S01]  /*c640*/  MOV R10, UR4 ;  /* 0x00000004000a7c02 */ /* 0x000fe20008000f00 */
[----:B------:R-:W-:-:S03]  /*c650*/  IMAD.U32 R5, RZ, RZ, UR4 ;  /* 0x00000004ff057e24 */ /* 0x000fc6000f8e00ff */
[----:B------:R-:W-:-:S13]  /*c660*/  FSETP.NE.FTZ.AND P1, PT, R11, RZ, PT ;  /* 0x000000ff0b00720b */ /* 0x000fda0003f35000 */
[----:B------:R-:W0:Y:S01]  /*c670*/  @P1 MUFU.LG2 R6, R11 ;  /* 0x0000000b00061308 */ /* 0x000e220000000c00 */
[----:B------:R-:W-:Y:S01]  /*c680*/  @P1 FMUL.FTZ R5, R5, 0.69314718246459960938 ;  /* 0x3f31721805051820 */ /* 0x000fe20000410000 */
[----:B------:R-:W-:Y:S02]  /*c690*/  WARPGROUP.DEPBAR.LE gsb0, 0x0 ;  /* 0x00008000000079c5 */ /* 0x000fe40000010000 */
[----:B------:R-:W-:-:S04]  /*c6a0*/  WARPGROUP.ARRIVE ;  /* 0x00000000000079c5 */ /* 0x000fc80000000000 */
[----:B------:R-:W-:Y:S02]  /*c6b0*/  @P1 MUFU.RCP R26, R11 ;  /* 0x0000000b001a1308 */ /* 0x000fe40000001000 */
[----:B------:R-:W-:Y:S01]  /*c6c0*/  HGMMA.64x64x16.F32 R88, R140, gdesc[UR4].tnspB, R88, gsb0 ;  /* 0x40e000048c587df0 */ /* 0x000fe20008000858 */
[----:B------:R-:W-:Y:S02]  /*c6d0*/  R2UR UR6, R8 ;  /* 0x00000000080672ca */ /* 0x000fe400000e0000 */
[----:B------:R-:W-:Y:S01]  /*c6e0*/  R2UR UR7, R9 ;  /* 0x00000000090772ca */ /* 0x000fe200000e0000 */
[----:B------:R-:W1:Y:S01]  /*c6f0*/  SHFL.BFLY PT, R8, R7, 0x1, 0x1f ;  /* 0x0c201f0007087f89 */ /* 0x000e6200000e0000 */
[----:B0-----:R-:W-:-:S04]  /*c700*/  @P1 FMUL.FTZ R6, R6, 0.69314718246459960938 ;  /* 0x3f31721806061820 */ /* 0x001fc80000410000 */
[----:B------:R-:W-:Y:S01]  /*c710*/  @P1 FFMA.FTZ R28, R5, R0, R6 ;  /* 0x00000000051c1223 */ /* 0x000fe20000010006 */
[----:B-1----:R-:W-:Y:S01]  /*c720*/  FADD.FTZ R13, R7, R8 ;  /* 0x00000008070d7221 */ /* 0x002fe20000010000 */
[----:B------:R-:W-:-:S04]  /*c730*/  IMAD.MOV.U32 R8, RZ, RZ, RZ ;  /* 0x000000ffff087224 */ /* 0x000fc800078e00ff */
[----:B------:R-:W-:-:S13]  /*c740*/  FSETP.NE.FTZ.AND P2, PT, R13, RZ, PT ;  /* 0x000000ff0d00720b */ /* 0x000fda0003f55000 */
[----:B------:R-:W0:Y:S01]  /*c750*/  @P2 MUFU.LG2 R9, R13 ;  /* 0x0000000d00092308 */ /* 0x000e220000000c00 */
[----:B------:R-:W-:-:S07]  /*c760*/  @P2 FMUL.FTZ R10, R10, 0.69314718246459960938 ;  /* 0x3f3172180a0a2820 */ /* 0x000fce0000410000 */
[----:B------:R1:W2:Y:S01]  /*c770*/  @P2 MUFU.RCP R8, R13 ;  /* 0x0000000d00082308 */ /* 0x0002a20000001000 */
[----:B0-----:R-:W-:-:S04]  /*c780*/  @P2 FMUL.FTZ R9, R9, 0.69314718246459960938 ;  /* 0x3f31721809092820 */ /* 0x001fc80000410000 */
[----:B------:R-:W-:Y:S01]  /*c790*/  @P2 FFMA.FTZ R3, R10, R4, R9 ;  /* 0x000000040a032223 */ /* 0x000fe20000010009 */
[----:B------:R-:W-:Y:S02]  /*c7a0*/  WARPGROUP.DEPBAR.LE gsb0, 0x0 ;  /* 0x00008000000079c5 */ /* 0x000fe40000010000 */
[----:B------:R-:W-:-:S06]  /*c7b0*/  WARPGROUP.ARRIVE ;  /* 0x00000000000079c5 */ /* 0x000fcc0000000000 */
[----:B------:R-:W-:Y:S03]  /*c7c0*/  HGMMA.64x64x16.F32 R88, R144, gdesc[UR4].tnspB, R88, gsb0 ;  /* 0x40e0000490587df0 */ /* 0x000fe60008000858 */
[----:B------:R-:W-:Y:S02]  /*c7d0*/  WARPGROUP.DEPBAR.LE gsb0, 0x0 ;  /* 0x00008000000079c5 */ /* 0x000fe40000010000 */
[----:B-12---:R-:W-:Y:S05]  /*c7e0*/  @!P0 BRA `(.L_x_13325) ;  /* 0x0000000000048947 */ /* 0x006fea0003800000 */
[----:B------:R-:W-:Y:S01]  /*c7f0*/  BPT.TRAP 0x1 ;  /* 0x000000040000795c */ /* 0x000fe20000300000 */
.L_x_13325:
[----:B------:R-:W-:Y:S01]  /*c800*/  VIADD R155, R155, 0x1 ;  /* 0x000000019b9b7836 */ /* 0x000fe20000000000 */
[----:B------:R-:W-:Y:S01]  /*c810*/  MOV R5, UR38 ;  /* 0x0000002600057c02 */ /* 0x000fe20008000f00 */
[----:B------:R-:W-:Y:S02]  /*c820*/  VIADD R0, R12, 0x16860 ;  /* 0x000168600c007836 */ /* 0x000fe40000000000 */
[-C--:B------:R-:W-:Y:S01]  /*c830*/  FMUL.FTZ R55, R88, R26.reuse ;  /* 0x0000001a58377220 */ /* 0x080fe20000410000 */
[-C--:B------:R-:W-:Y:S01]  /*c840*/  FMUL.FTZ R12, R89, R26.reuse ;  /* 0x0000001a590c7220 */ /* 0x080fe20000410000 */
[----:B------:R-:W-:Y:S01]  /*c850*/  ISETP.NE.AND P0, PT, R155, 0x2, PT ;  /* 0x000000029b00780c */ /* 0x000fe20003f05270 */
[-C--:B------:R-:W-:Y:S01]  /*c860*/  FMUL.FTZ R53, R92, R26.reuse ;  /* 0x0000001a5c357220 */ /* 0x080fe20000410000 */
[----:B------:R-:W-:Y:S01]  /*c870*/  PRMT R0, R5, 0x654, R0 ;  /* 0x0000065405007816 */ /* 0x000fe20000000000 */
        /* <DEDUP_REMOVED lines=13> */
[----:B------:R0:W-:Y:S01]  /*c950*/  SYNCS.ARRIVE.TRANS64.RED.A1T0 RZ, [R0+URZ], RZ ;  /* 0x000000ff00ff79a7 */ /* 0x0001e2000810043f */
        /* <DEDUP_REMOVED lines=16> */
[-C--:B0-----:R-:W-:Y:S01]  /*ca60*/  FMUL.FTZ R0, R118, R8.reuse ;  /* 0x0000000876007220 */ /* 0x081fe20000410000 */
[----:B------:R-:W-:Y:S01]  /*ca70*/  FMUL.FTZ R119, R119, R8 ;  /* 0x0000000877777220 */ /* 0x000fe20000410000 */
[----:B------:R-:W-:Y:S01]  /*ca80*/  LOP3.LUT R157, R157, R4, RZ, 0x3c, !PT ;  /* 0x000000049d9d7212 */ /* 0x000fe200078e3cff */
[----:B------:R-:W-:Y:S01]  /*ca90*/  UIADD3 UR37, UR37, 0x1, URZ ;  /* 0x0000000125257890 */ /* 0x000fe2000fffe03f */
[----:B------:R-:W-:-:S11]  /*caa0*/  SEL R155, R155, RZ, P0 ;  /* 0x000000ff9b9b7207 */ /* 0x000fd60000000000 */
.L_x_13271:
        /* <DEDUP_REMOVED lines=19> */
[----:B------:R-:W-:-:S02]  /*cbe0*/  F2FP.F16.F32.PACK_AB R14, R14, R53 ;  /* 0x000000350e0e723e */ /* 0x000fc400000000ff */
[----:B------:R-:W-:Y:S01]  /*cbf0*/  F2FP.F16.F32.PACK_AB R15, R15, R54 ;  /* 0x000000360f0f723e */ /* 0x000fe200000000ff */
[----:B------:R-:W4:Y:S01]  /*cc00*/  LDL R58, [R1+0x3c] ;  /* 0x00003c00013a7983 */ /* 0x000f220000100800 */
[----:B------:R-:W-:Y:S02]  /*cc10*/  MOV R20, R18 ;  /* 0x0000001200147202 */ /* 0x000fe40000000f00 */
[----:B0-----:R-:W-:Y:S01]  /*cc20*/  MOV R21, R5 ;  /* 0x0000000500157202 */ /* 0x001fe20000000f00 */
[----:B------:R-:W-:Y:S02]  /*cc30*/  BAR.SYNC.DEFER_BLOCKING 0x1, 0x180 ;  /* 0x0046000000007b1d */ /* 0x000fe40000010000 */
[----:B--2---:R-:W-:-:S03]  /*cc40*/  IMAD.WIDE R10, R4, 0x2, R20 ;  /* 0x00000002040a7825 */ /* 0x004fc600078e0214 */
[C---:B------:R-:W-:Y:S02]  /*cc50*/  IADD3 R25, P2, R10.reuse, 0x20, RZ ;  /* 0x000000200a197810 */ /* 0x040fe40007f5e0ff */
[C---:B------:R-:W-:Y:S02]  /*cc60*/  LOP3.LUT R9, R10.reuse, 0x380, RZ, 0xc0, !PT ;  /* 0x000003800a097812 */ /* 0x040fe400078ec0ff */
[C---:B------:R-:W-:Y:S02]  /*cc70*/  IADD3 R59, P0, R10.reuse, 0x60, RZ ;  /* 0x000000600a3b7810 */ /* 0x040fe40007f1e0ff */
[----:B------:R-:W-:Y:S02]  /*cc80*/  IADD3 R57, P1, R10, 0x40, RZ ;  /* 0x000000400a397810 */ /* 0x000fe40007f3e0ff */
[----:B------:R-:W-:Y:S02]  /*cc90*/  LOP3.LUT R4, R25, 0x380, RZ, 0xc0, !PT ;  /* 0x0000038019047812 */ /* 0x000fe400078ec0ff */
[----:B------:R-:W-:-:S02]  /*cca0*/  SHF.R.U64 R9, R9, 0x3, RZ ;  /* 0x0000000309097819 */ /* 0x000fc400000012ff */
[----:B------:R-:W-:Y:S02]  /*ccb0*/  LOP3.LUT R6, R57, 0x380, RZ, 0xc0, !PT ;  /* 0x0000038039067812 */ /* 0x000fe400078ec0ff */
[----:B-----5:R-:W-:Y:S02]  /*ccc0*/  LOP3.LUT R24, R59, 0x380, RZ, 0xc0, !PT ;  /* 0x000003803b187812 */ /* 0x020fe400078ec0ff */
[----:B------:R-:W-:Y:S02]  /*ccd0*/  SHF.R.U64 R4, R4, 0x3, RZ ;  /* 0x0000000304047819 */ /* 0x000fe400000012ff */
[----:B------:R-:W-:Y:S02]  /*cce0*/  LOP3.LUT R10, R9, R10, RZ, 0x3c, !PT ;  /* 0x0000000a090a7212 */ /* 0x000fe400078e3cff */
[----:B------:R-:W-:Y:S02]  /*ccf0*/  SHF.R.U64 R6, R6, 0x3, RZ ;  /* 0x0000000306067819 */ /* 0x000fe400000012ff */
[----:B------:R-:W-:Y:S01]  /*cd00*/  SHF.R.U64 R24, R24, 0x3, RZ ;  /* 0x0000000318187819 */ /* 0x000fe200000012ff */
[--C-:B------:R-:W-:Y:S01]  /*cd10*/  IMAD.X R5, RZ, RZ, R11.reuse, P0 ;  /* 0x000000ffff057224 */ /* 0x100fe200000e060b */
[----:B------:R-:W-:Y:S01]  /*cd20*/  LOP3.LUT R8, R4, R25, RZ, 0x3c, !PT ;  /* 0x0000001904087212 */ /* 0x000fe200078e3cff */
[----:B------:R-:W-:Y:S01]  /*cd30*/  IMAD.X R9, RZ, RZ, R11, P2 ;  /* 0x000000ffff097224 */ /* 0x000fe200010e060b */
[----:B------:R-:W-:-:S02]  /*cd40*/  IADD3.X R7, RZ, R11, RZ, P1, !PT ;  /* 0x0000000bff077210 */ /* 0x000fc40000ffe4ff */
[----:B------:R-:W-:Y:S02]  /*cd50*/  LOP3.LUT R6, R6, R57, RZ, 0x3c, !PT ;  /* 0x0000003906067212 */ /* 0x000fe400078e3cff */
[----:B------:R-:W-:Y:S02]  /*cd60*/  LOP3.LUT R4, R24, R59, RZ, 0x3c, !PT ;  /* 0x0000003b18047212 */ /* 0x000fe400078e3cff */
[----:B------:R-:W-:Y:S02]  /*cd70*/  MOV R10, R10 ;  /* 0x0000000a000a7202 */ /* 0x000fe40000000f00 */
[----:B------:R-:W-:Y:S02]  /*cd80*/  MOV R53, R6 ;  /* 0x0000000600357202 */ /* 0x000fe40000000f00 */
[----:B-1----:R-:W-:Y:S01]  /*cd90*/  MOV R32, R4 ;  /* 0x0000000400207202 */ /* 0x002fe20000000f00 */
[----:B------:R0:W-:Y:S01]  /*cda0*/  STSM.16.M88.4 [R10], R12 ;  /* 0x0000000c0a007844 */ /* 0x0001e20000000200 */
[----:B------:R-:W-:-:S02]  /*cdb0*/  ISETP.NE.U32.AND P0, PT, RZ, UR4, PT ;  /* 0x00000004ff007c0c */ /* 0x000fc4000bf05070 */
[----:B---3--:R-:W-:Y:S02]  /*cdc0*/  IADD3 R24, P1, R62, UR4, RZ ;  /* 0x000000043e187c10 */ /* 0x008fe4000ff3e0ff */
[----:B------:R-:W-:Y:S02]  /*cdd0*/  MOV R54, R8 ;  /* 0x0000000800367202 */ /* 0x000fe40000000f00 */
[----:B------:R-:W-:Y:S02]  /*cde0*/  F2FP.F16.F32.PACK_AB R4, R51, R52 ;  /* 0x000000343304723e */ /* 0x000fe400000000ff */
[----:B------:R-:W-:Y:S02]  /*cdf0*/  F2FP.F16.F32.PACK_AB R5, R49, R50 ;  /* 0x000000323105723e */ /* 0x000fe400000000ff */
[----:B------:R-:W-:Y:S02]  /*ce00*/  F2FP.F16.F32.PACK_AB R6, R47, R48 ;  /* 0x000000302f06723e */ /* 0x000fe400000000ff */
[----:B------:R-:W-:-:S02]  /*ce10*/  F2FP.F16.F32.PACK_AB R7, R45, R46 ;  /* 0x0000002e2d07723e */ /* 0x000fc400000000ff */
[----:B------:R-:W-:Y:S02]  /*ce20*/  F2FP.F16.F32.PACK_AB R8, R43, R44 ;  /* 0x0000002c2b08723e */ /* 0x000fe400000000ff */
[----:B------:R-:W-:Y:S02]  /*ce30*/  F2FP.F16.F32.PACK_AB R9, R41, R42 ;  /* 0x0000002a2909723e */ /* 0x000fe400000000ff */
[----:B0-----:R-:W-:Y:S02]  /*ce40*/  F2FP.F16.F32.PACK_AB R10, R39, R40 ;  /* 0x00000028270a723e */ /* 0x001fe400000000ff */
[----:B------:R-:W-:Y:S02]  /*ce50*/  F2FP.F16.F32.PACK_AB R11, R37, R38 ;  /* 0x00000026250b723e */ /* 0x000fe400000000ff */
[----:B------:R-:W-:Y:S02]  /*ce60*/  F2FP.F16.F32.PACK_AB R12, R31, R36 ;  /* 0x000000241f0c723e */ /* 0x000fe400000000ff */
[----:B------:R-:W-:-:S02]  /*ce70*/  F2FP.F16.F32.PACK_AB R13, R29, R30 ;  /* 0x0000001e1d0d723e */ /* 0x000fc400000000ff */
        /* <DEDUP_REMOVED lines=9> */
[----:B------:R2:W-:Y:S01]  /*cf10*/  STSM.16.M88.4 [R53], R8 ;  /* 0x0000000835007844 */ /* 0x0005e20000000200 */
[----:B------:R-:W-:-:S03]  /*cf20*/  ISETP.NE.AND.EX P1, PT, RZ, UR5, PT, P1 ;  /* 0x00000005ff007c0c */ /* 0x000fc6000bf25310 */
[----:B------:R3:W-:Y:S03]  /*cf30*/  STSM.16.M88.4 [R32], R12 ;  /* 0x0000000c20007844 */ /* 0x0007e60000000200 */
[----:B------:R-:W-:Y:S07]  /*cf40*/  BAR.SYNC.DEFER_BLOCKING 0x1, 0x180 ;  /* 0x0046000000007b1d */ /* 0x000fee0000010000 */
[----:B0-----:R-:W-:Y:S01]  /*cf50*/  @P1 IADD3 R4, P3, R62, UR4, RZ ;  /* 0x000000043e041c10 */ /* 0x001fe2000ff7e0ff */
[----:B------:R-:W-:-:S02]  /*cf60*/  ULDC UR4, c[0x0][0xa88] ;  /* 0x0002a20000047ab9 */ /* 0x000fc40000000800 */
[----:B--2---:R-:W-:Y:S01]  /*cf70*/  IMAD.U32 R9, RZ, RZ, UR4 ;  /* 0x00000004ff097e24 */ /* 0x004fe2000f8e00ff */
[----:B------:R-:W-:Y:S01]  /*cf80*/  @P1 IADD3.X R5, R61, UR5, RZ, P3, !PT ;  /* 0x000000053d051c10 */ /* 0x000fe20009ffe4ff */
[----:B------:R0:W5:Y:S04]  /*cf90*/  @P0 LDG.E R30, desc[UR42][R24.64] ;  /* 0x0000002a181e0981 */ /* 0x000168000c1e1900 */
[----:B------:R0:W5:Y:S01]  /*cfa0*/  @P1 LDG.E R9, desc[UR42][R4.64] ;  /* 0x0000002a04091981 */ /* 0x000162000c1e1900 */
[----:B-1----:R-:W-:-:S13]  /*cfb0*/  ISETP.NE.AND P2, PT, R0, 0x1, PT ;  /* 0x000000010000780c */ /* 0x002fda0003f45270 */
[----:B------:R-:W1:Y:S08]  /*cfc0*/  @P2 LDC R6, c[0x0][0xbec] ;  /* 0x0002fb00ff062b82 */ /* 0x000e700000000800 */
[----:B------:R-:W2:Y:S01]  /*cfd0*/  @P2 LDC R27, c[0x0][0xbf0] ;  /* 0x0002fc00ff1b2b82 */ /* 0x000ea20000000800 */
[----:B---3--:R-:W-:Y:S01]  /*cfe0*/  IMAD R15, R58, 0xc0, R60 ;  /* 0x000000c03a0f7824 */ /* 0x008fe200078e023c */
[----:B0-----:R-:W-:Y:S06]  /*cff0*/  @P1 BRA `(.L_x_13328) ;  /* 0x0000000000101947 */ /* 0x001fec0003800000 */
[----:B------:R-:W-:Y:S05]  /*d000*/  @!P0 BRA `(.L_x_13328) ;  /* 0x00000000000c8947 */ /* 0x000fea0003800000 */
[----:B------:R-:W3:Y:S04]  /*d010*/  LDG.E R4, desc[UR42][R24.64] ;  /* 0x0000002a18047981 */ /* 0x000ee8000c1e1900 */
[----:B-----5:R-:W3:Y:S02]  /*d020*/  LDG.E R9, desc[UR42][R24.64+0x4] ;  /* 0x0000042a18097981 */ /* 0x020ee4000c1e1900 */
[----:B---3--:R-:W-:-:S07]  /*d030*/  IADD3 R9, -R4, R9, RZ ;  /* 0x0000000904097210 */ /* 0x008fce0007ffe1ff */
.L_x_13328:
[----:B------:R-:W3:Y:S01]  /*d040*/  LDL.LU R10, [R1+0x44] ;  /* 0x00004400010a7983 */ /* 0x000ee20000300800 */
[----:B-1----:R-:W-:Y:S01]  /*d050*/  @P2 IMAD.HI.U32 R4, R15, R6, RZ ;  /* 0x000000060f042227 */ /* 0x002fe200078e00ff */
[----:B------:R-:W-:Y:S01]  /*d060*/  ULDC.64 UR4, c[0x0][0xb90] ;  /* 0x0002e40000047ab9 */ /* 0x000fe20000000a00 */
[----:B-----5:R-:W-:Y:S01]  /*d070*/  SHF.R.S32.HI R31, RZ, 0x1f, R30 ;  /* 0x0000001fff1f7819 */ /* 0x020fe2000001141e */
[----:B------:R-:W4:Y:S01]  /*d080*/  LDL.LU R8, [R1+0x38] ;  /* 0x0000380001087983 */ /* 0x000f220000300800 */
[----:B------:R-:W0:Y:S01]  /*d090*/  S2R R24, SR_TID.X ;  /* 0x0000000000187919 */ /* 0x000e220000002100 */
[----:B------:R-:W-:Y:S01]  /*d0a0*/  IMAD.MOV.U32 R7, RZ, RZ, R15 ;  /* 0x000000ffff077224 */ /* 0x000fe200078e000f */
[----:B------:R-:W1:Y:S01]  /*d0b0*/  @P2 LDC R41, c[0x0][0xbec] ;  /* 0x0002fb00ff292b82 */ /* 0x000e620000000800 */
[----:B------:R-:W4:Y:S04]  /*d0c0*/  LDL.LU R42, [R1+0x28] ;  /* 0x00002800012a7983 */ /* 0x000f280000300800 */
[----:B------:R-:W4:Y:S04]  /*d0d0*/  LDL R12, [R1+0x58] ;  /* 0x00005800010c7983 */ /* 0x000f280000100800 */
[----:B------:R-:W4:Y:S01]  /*d0e0*/  LDL R40, [R1+0x40] ;  /* 0x0000400001287983 */ /* 0x000f220000100800 */
[----:B--2---:R-:W-:-:S05]  /*d0f0*/  @P2 SHF.R.U32.HI R7, RZ, R27, R4 ;  /* 0x0000001bff072219 */ /* 0x004fca0000011604 */
[----:B------:R-:W-:Y:S02]  /*d100*/  IMAD.MOV R13, RZ, RZ, -R7 ;  /* 0x000000ffff0d7224 */ /* 0x000fe400078e0a07 */
[C---:B0-----:R-:W-:Y:S01]  /*d110*/  VIADD R25, R24.reuse, 0xffffff80 ;  /* 0xffffff8018197836 */ /* 0x041fe20000000000 */
[----:B------:R-:W-:-:S04]  /*d120*/  IADD3 R44, R24, -0x80, RZ ;  /* 0xffffff80182c7810 */ /* 0x000fc80007ffe0ff */
[----:B------:R-:W-:-:S04]  /*d130*/  SHF.R.S32.HI R24, RZ, 0x1f, R25 ;  /* 0x0000001fff187819 */ /* 0x000fc80000011419 */
[----:B------:R-:W-:Y:S02]  /*d140*/  LEA.HI R24, R24, R25, RZ, 0x7 ;  /* 0x0000001918187211 */ /* 0x000fe400078f38ff */
[----:B------:R-:W-:Y:S02]  /*d150*/  SHF.R.S32.HI R38, RZ, 0x1f, R44 ;  /* 0x0000001fff267819 */ /* 0x000fe4000001142c */
[----:B------:R-:W-:Y:S02]  /*d160*/  LOP3.LUT R24, R24, 0xffffff80, RZ, 0xc0, !PT ;  /* 0xffffff8018187812 */ /* 0x000fe400078ec0ff */
[----:B------:R-:W-:Y:S02]  /*d170*/  LEA.HI R38, R38, R44, RZ, 0x3 ;  /* 0x0000002c26267211 */ /* 0x000fe400078f18ff */
[----:B------:R-:W-:Y:S01]  /*d180*/  IADD3 R24, R25, -R24, RZ ;  /* 0x8000001819187210 */ /* 0x000fe20007ffe0ff */
[----:B------:R-:W-:Y:S01]  /*d190*/  IMAD R39, R9, R0, RZ ;  /* 0x0000000009277224 */ /* 0x000fe200078e02ff */
[----:B------:R-:W-:-:S02]  /*d1a0*/  SHF.R.S32.HI R38, RZ, 0x3, R38 ;  /* 0x00000003ff267819 */ /* 0x000fc40000011426 */
[----:B---3--:R-:W-:Y:S02]  /*d1b0*/  SEL R32, R10, RZ, !P0 ;  /* 0x000000ff0a207207 */ /* 0x008fe40004000000 */
[----:B----4-:R-:W-:Y:S02]  /*d1c0*/  SEL R37, R8, RZ, !P0 ;  /* 0x000000ff08257207 */ /* 0x010fe40004000000 */
[----:B------:R-:W-:Y:S01]  /*d1d0*/  SHF.R.S32.HI R36, RZ, 0x1f, R42 ;  /* 0x0000001fff247819 */ /* 0x000fe2000001142a */
[----:B------:R-:W-:-:S04]  /*d1e0*/  IMAD.WIDE.U32 R4, R42, UR4, R30 ;  /* 0x000000042a047c25 */ /* 0x000fc8000f8e001e */
[----:B------:R-:W-:-:S04]  /*d1f0*/  IMAD R6, R36, UR4, RZ ;  /* 0x0000000424067c24 */ /* 0x000fc8000f8e02ff */
[----:B------:R-:W-:Y:S01]  /*d200*/  IMAD R11, R42, UR5, R6 ;  /* 0x000000052a0b7c24 */ /* 0x000fe2000f8e0206 */
[----:B------:R-:W-:-:S03]  /*d210*/  ULDC.64 UR4, c[0x0][0xb98] ;  /* 0x0002e60000047ab9 */ /* 0x000fc60000000a00 */
[----:B------:R-:W-:Y:S02]  /*d220*/  IMAD.IADD R5, R5, 0x1, R11 ;  /* 0x0000000105057824 */ /* 0x000fe400078e020b */
[----:B------:R-:W-:Y:S02]  /*d230*/  IMAD R11, R0, R13, R15 ;  /* 0x0000000d000b7224 */ /* 0x000fe400078e020f */
[----:B------:R-:W-:Y:S02]  /*d240*/  IMAD R8, R32, UR4, RZ ;  /* 0x0000000420087c24 */ /* 0x000fe4000f8e02ff */
[C---:B------:R-:W-:Y:S01]  /*d250*/  IMAD.WIDE.U32 R4, R37.reuse, UR4, R4 ;  /* 0x0000000425047c25 */ /* 0x040fe2000f8e0004 */
[----:B------:R-:W-:Y:S02]  /*d260*/  SHF.R.S32.HI R6, RZ, 0x1f, R11 ;  /* 0x0000001fff067819 */ /* 0x000fe4000001140b */
[----:B------:R-:W-:Y:S01]  /*d270*/  SHF.R.S32.HI R13, RZ, 0x1f, R7 ;  /* 0x0000001fff0d7819 */ /* 0x000fe20000011407 */
[----:B------:R-:W-:Y:S01]  /*d280*/  IMAD R8, R37, UR5, R8 ;  /* 0x0000000525087c24 */ /* 0x000fe2000f8e0208 */
[----:B------:R-:W-:Y:S01]  /*d290*/  IADD3 R4, P0, R7, R4, RZ ;  /* 0x0000000407047210 */ /* 0x000fe20007f1e0ff */
[----:B------:R-:W-:-:S02]  /*d2a0*/  ULDC.64 UR4, c[0x0][0xb88] ;  /* 0x0002e20000047ab9 */ /* 0x000fc40000000a00 */
[----:B------:R-:W-:Y:S01]  /*d2b0*/  IMAD R6, R6, UR4, RZ ;  /* 0x0000000406067c24 */ /* 0x000fe2000f8e02ff */
[----:B------:R-:W-:-:S03]  /*d2c0*/  IADD3.X R5, R13, R5, R8, P0, !PT ;  /* 0x000000050d057210 */ /* 0x000fc600007fe408 */
[C---:B------:R-:W-:Y:S02]  /*d2d0*/  IMAD R7, R11.reuse, UR5, R6 ;  /* 0x000000050b077c24 */ /* 0x040fe4000f8e0206 */
[----:B------:R-:W-:Y:S01]  /*d2e0*/  IMAD.WIDE.U32 R4, R11, UR4, R4 ;  /* 0x000000040b047c25 */ /* 0x000fe2000f8e0004 */
[----:B------:R-:W-:-:S03]  /*d2f0*/  ULDC.64 UR4, c[0x0][0xb50] ;  /* 0x0002d40000047ab9 */ /* 0x000fc60000000a00 */
[----:B------:R-:W-:Y:S01]  /*d300*/  IMAD.IADD R5, R5, 0x1, R7 ;  /* 0x0000000105057824 */ /* 0x000fe200078e0207 */
[----:B------:R-:W-:-:S04]  /*d310*/  LEA R10, P0, R4, UR4, 0x2 ;  /* 0x00000004040a7c11 */ /* 0x000fc8000f8010ff */
[----:B------:R-:W-:Y:S01]  /*d320*/  LEA.HI.X R14, R4, UR5, R5, 0x2, P0 ;  /* 0x00000005040e7c11 */ /* 0x000fe200080f1405 */
[----:B------:R-:W-:Y:S01]  /*d330*/  SHFL.IDX PT, R6, R10, 0x1, 0x1c1f ;  /* 0x003c1f000a067f89 */ /* 0x000fe200000e0000 */
[----:B------:R-:W-:Y:S01]  /*d340*/  IMAD R12, R58, 0xc0, R12 ;  /* 0x000000c03a0c7824 */ /* 0x000fe200078e020c */
[----:B------:R-:W-:Y:S02]  /*d350*/  ULDC.64 UR4, c[0x0][0xaa0] ;  /* 0x0002a80000047ab9 */ /* 0x000fe40000000a00 */
[----:B------:R-:W-:Y:S04]  /*d360*/  SHFL.IDX PT, R4, R10, RZ, 0x1c1f ;  /* 0x001c1fff0a047589 */ /* 0x000fe800000e0000 */
[----:B------:R-:W0:Y:S04]  /*d370*/  SHFL.IDX PT, R5, R14, RZ, 0x1c1f ;  /* 0x001c1fff0e057589 */ /* 0x000e2800000e0000 */
[----:B------:R-:W2:Y:S01]  /*d380*/  SHFL.IDX PT, R7, R14, 0x1, 0x1c1f ;  /* 0x003c1f000e077f89 */ /* 0x000ea200000e0000 */
[----:B------:R-:W-:Y:S01]  /*d390*/  LOP3.LUT P0, RZ, R24, 0x3, RZ, 0xc0, !PT ;  /* 0x0000000318ff7812 */ /* 0x000fe2000780c0ff */
[----:B------:R-:W-:-:S02]  /*d3a0*/  VIADD R8, R12, 0x8 ;  /* 0x000000080c087836 */ /* 0x000fc40000000000 */
[----:B------:R-:W-:Y:S01]  /*d3b0*/  IMAD R11, R38, 0x40, R40 ;  /* 0x00000040260b7824 */ /* 0x000fe200078e0228 */
[-C--:B------:R-:W-:Y:S02]  /*d3c0*/  ISETP.GE.OR P1, PT, R12, R39.reuse, P0 ;  /* 0x000000270c00720c */ /* 0x080fe40000726670 */
[----:B------:R-:W-:Y:S01]  /*d3d0*/  ISETP.GE.OR P0, PT, R8, R39, P0 ;  /* 0x000000270800720c */ /* 0x000fe20000706670 */
[----:B------:R-:W-:-:S03]  /*d3e0*/  IMAD.WIDE R20, R11, 0x2, R20 ;  /* 0x000000020b147825 */ /* 0x000fc600078e0214 */
[C---:B------:R-:W-:Y:S02]  /*d3f0*/  IADD3 R13, P3, R20.reuse, 0x1800, RZ ;  /* 0x00001800140d7810 */ /* 0x040fe40007f7e0ff */
[C---:B------:R-:W-:Y:S02]  /*d400*/  IADD3 R25, P4, R20.reuse, 0x3000, RZ ;  /* 0x0000300014197810 */ /* 0x040fe40007f9e0ff */
[C---:B------:R-:W-:Y:S02]  /*d410*/  LOP3.LUT R9, R20.reuse, 0x380, RZ, 0xc0, !PT ;  /* 0x0000038014097812 */ /* 0x040fe400078ec0ff */
[----:B------:R-:W-:Y:S01]  /*d420*/  LOP3.LUT R12, R13, 0x380, RZ, 0xc0, !PT ;  /* 0x000003800d0c7812 */ /* 0x000fe200078ec0ff */
[----:B0-----:R-:W-:Y:S01]  /*d430*/  @!P1 ST.E desc[UR42][R4.64], R28 ;  /* 0x0000001c04009985 */ /* 0x001fe2000c10192a */
[----:B------:R-:W-:Y:S02]  /*d440*/  LOP3.LUT R24, R25, 0x380, RZ, 0xc0, !PT ;  /* 0x0000038019187812 */ /* 0x000fe400078ec0ff */
[----:B------:R-:W-:Y:S01]  /*d450*/  SHF.R.U64 R9, R9, 0x3, RZ ;  /* 0x0000000309097819 */ /* 0x000fe200000012ff */
[----:B--2---:R0:W-:Y:S01]  /*d460*/  @!P0 ST.E desc[UR42][R6.64], R3 ;  /* 0x0000000306008985 */ /* 0x0041e2000c10192a */
[----:B------:R-:W-:-:S02]  /*d470*/  IADD3 R29, P0, R20, 0x4800, RZ ;  /* 0x00004800141d7810 */ /* 0x000fc40007f1e0ff */
[----:B------:R-:W-:Y:S02]  /*d480*/  SHF.R.U64 R12, R12, 0x3, RZ ;  /* 0x000000030c0c7819 */ /* 0x000fe400000012ff */
[----:B------:R-:W-:Y:S02]  /*d490*/  SHF.R.U64 R24, R24, 0x3, RZ ;  /* 0x0000000318187819 */ /* 0x000fe400000012ff */
[----:B------:R-:W-:Y:S02]  /*d4a0*/  LOP3.LUT R8, R9, R20, RZ, 0x3c, !PT ;  /* 0x0000001409087212 */ /* 0x000fe400078e3cff */
[----:B------:R-:W-:Y:S01]  /*d4b0*/  LOP3.LUT R20, R29, 0x380, RZ, 0xc0, !PT ;  /* 0x000003801d147812 */ /* 0x000fe200078ec0ff */
[----:B0-----:R-:W-:Y:S01]  /*d4c0*/  IMAD R3, R31, UR4, RZ ;  /* 0x000000041f037c24 */ /* 0x001fe2000f8e02ff */
[----:B------:R-:W-:Y:S01]  /*d4d0*/  LOP3.LUT R12, R12, R13, RZ, 0x3c, !PT ;  /* 0x0000000d0c0c7212 */ /* 0x000fe200078e3cff */
[--C-:B------:R-:W-:Y:S01]  /*d4e0*/  IMAD.X R13, RZ, RZ, R21.reuse, P3 ;  /* 0x000000ffff0d7224 */ /* 0x100fe200018e0615 */
[----:B------:R-:W-:Y:S01]  /*d4f0*/  LOP3.LUT R24, R24, R25, RZ, 0x3c, !PT ;  /* 0x0000001918187212 */ /* 0x000fe200078e3cff */
[--C-:B------:R-:W-:Y:S01]  /*d500*/  IMAD.X R25, RZ, RZ, R21.reuse, P4 ;  /* 0x000000ffff197224 */ /* 0x100fe200020e0615 */
[----:B------:R-:W-:Y:S01]  /*d510*/  MOV R9, R21 ;  /* 0x0000001500097202 */ /* 0x000fe20000000f00 */
[----:B------:R-:W-:Y:S01]  /*d520*/  IMAD.X R5, RZ, RZ, R21, P0 ;  /* 0x000000ffff057224 */ /* 0x000fe200000e0615 */
[----:B------:R-:W-:Y:S01]  /*d530*/  SHF.R.U64 R4, R20, 0x3, RZ ;  /* 0x0000000314047819 */ /* 0x000fe200000012ff */
[C---:B------:R-:W-:Y:S01]  /*d540*/  IMAD R3, R30.reuse, UR5, R3 ;  /* 0x000000051e037c24 */ /* 0x040fe2000f8e0203 */
[----:B------:R-:W2:Y:S01]  /*d550*/  LD.E.128 R12, desc[UR42][R12.64] ;  /* 0x0000002a0c0c7980 */ /* 0x000ea2000c101d00 */
[----:B------:R-:W-:Y:S01]  /*d560*/  IMAD.WIDE.U32 R20, R30, UR4, RZ ;  /* 0x000000041e147c25 */ /* 0x000fe2000f8e00ff */
[----:B------:R-:W-:Y:S01]  /*d570*/  ULDC.64 UR4, c[0x0][0xae8] ;  /* 0x0002ba0000047ab9 */ /* 0x000fe20000000a00 */
[----:B------:R-:W-:Y:S01]  /*d580*/  SHF.R.S32.HI R43, RZ, 0x1f, R44 ;  /* 0x0000001fff2b7819 */ /* 0x000fe2000001142c */
[----:B------:R-:W3:Y:S01]  /*d590*/  LD.E.128 R8, desc[UR42][R8.64] ;  /* 0x0000002a08087980 */ /* 0x000ee2000c101d00 */
[----:B------:R-:W-:Y:S01]  /*d5a0*/  IMAD.IADD R21, R21, 0x1, R3 ;  /* 0x0000000115157824 */ /* 0x000fe200078e0203 */
[----:B------:R-:W0:Y:S01]  /*d5b0*/  @P2 LDC R31, c[0x0][0xbf0] ;  /* 0x0002fc00ff1f2b82 */ /* 0x000e220000000800 */
[----:B------:R-:W-:Y:S01]  /*d5c0*/  IMAD R28, R36, UR4, RZ ;  /* 0x00000004241c7c24 */ /* 0x000fe2000f8e02ff */
[----:B------:R-:W-:Y:S01]  /*d5d0*/  LOP3.LUT R4, R4, R29, RZ, 0x3c, !PT ;  /* 0x0000001d04047212 */ /* 0x000fe200078e3cff */
[C---:B------:R-:W-:Y:S01]  /*d5e0*/  IMAD.WIDE.U32 R20, R42.reuse, UR4, R20 ;  /* 0x000000042a147c25 */ /* 0x040fe2000f8e0014 */
[----:B------:R-:W4:Y:S03]  /*d5f0*/  LD.E.128 R24, desc[UR42][R24.64] ;  /* 0x0000002a18187980 */ /* 0x000f26000c101d00 */
[----:B------:R-:W-:Y:S01]  /*d600*/  IMAD R29, R42, UR5, R28 ;  /* 0x000000052a1d7c24 */ /* 0x000fe2000f8e021c */
[----:B------:R-:W-:Y:S01]  /*d610*/  LEA.HI R43, R43, R44, RZ, 0x3 ;  /* 0x0000002c2b2b7211 */ /* 0x000fe200078f18ff */
[----:B------:R-:W2:Y:S01]  /*d620*/  LDL R42, [R1+0x68] ;  /* 0x00006800012a7983 */ /* 0x000ea20000100800 */
[----:B------:R-:W-:-:S02]  /*d630*/  ULDC.64 UR4, c[0x0][0xaf0] ;  /* 0x0002bc0000047ab9 */ /* 0x000fc40000000a00 */
[----:B------:R-:W-:Y:S01]  /*d640*/  LOP3.LUT R43, R43, 0xfffffff8, RZ, 0xc0, !PT ;  /* 0xfffffff82b2b7812 */ /* 0x000fe200078ec0ff */
[----:B------:R-:W5:Y:S04]  /*d650*/  LD.E.128 R4, desc[UR42][R4.64] ;  /* 0x0000002a04047980 */ /* 0x000f68000c101d00 */
[----:B------:R-:W-:Y:S01]  /*d660*/  IMAD.IADD R43, R44, 0x1, -R43 ;  /* 0x000000012c2b7824 */ /* 0x000fe200078e0a2b */
[----:B------:R-:W-:Y:S01]  /*d670*/  IADD3 R21, R21, R29, RZ ;  /* 0x0000001d15157210 */ /* 0x000fe20007ffe0ff */
[----:B------:R-:W-:Y:S01]  /*d680*/  @!PT LDS RZ, [RZ] ;  /* 0x00000000fffff984 */ /* 0x000fe20000000800 */
[----:B------:R-:W-:Y:S01]  /*d690*/  @!PT LDS RZ, [RZ] ;  /* 0x00000000fffff984 */ /* 0x000fe20000000800 */
[----:B------:R-:W-:Y:S01]  /*d6a0*/  @!PT LDS RZ, [RZ] ;  /* 0x00000000fffff984 */ /* 0x000fe20000000800 */
[----:B------:R-:W-:Y:S01]  /*d6b0*/  @!PT LDS RZ, [RZ] ;  /* 0x00000000fffff984 */ /* 0x000fe20000000800 */
[----:B------:R1:W-:Y:S06]  /*d6c0*/  MEMBAR.ALL.CTA ;  /* 0x0000000000007992 */ /* 0x0003ec0000008000 */
[----:B-1----:R-:W1:Y:S01]  /*d6d0*/  FENCE.VIEW.ASYNC.S ;  /* 0x00000000000073c6 */ /* 0x002e620000000000 */
[----:B------:R-:W-:-:S04]  /*d6e0*/  IMAD R3, R43, 0x30, R38 ;  /* 0x000000302b037824 */ /* 0x000fc800078e0226 */
[----:B------:R-:W-:-:S04]  /*d6f0*/  IMAD R30, R58, 0xc0, R3 ;  /* 0x000000c03a1e7824 */ /* 0x000fc800078e0203 */
[----:B------:R-:W-:-:S04]  /*d700*/  @P2 IMAD.HI.U32 R28, R30, R41, RZ ;  /* 0x000000291e1c2227 */ /* 0x000fc800078e00ff */
[----:B------:R-:W-:Y:S01]  /*d710*/  IMAD.MOV.U32 R3, RZ, RZ, R30 ;  /* 0x000000ffff037224 */ /* 0x000fe200078e001e */
[----:B0-----:R-:W-:Y:S01]  /*d720*/  @P2 SHF.R.U32.HI R3, RZ, R31, R28 ;  /* 0x0000001fff032219 */ /* 0x001fe2000001161c */
        /* <DEDUP_REMOVED lines=20> */
[----:B------:R-:W-:-:S03]  /*d870*/  ULDC UR4, c[0x0][0xac8] ;  /* 0x0002b20000047ab9 */ /* 0x000fc60000000800 */
[----:B------:R-:W-:Y:S02]  /*d880*/  LEA.HI.X R36, R20, UR5, R3, 0x1, P0 ;  /* 0x0000000514247c11 */ /* 0x000fe400080f0c03 */
[----:B-1----:R-:W0:Y:S01]  /*d890*/  SHFL.IDX PT, R20, R32, RZ, 0x181f ;  /* 0x00181fff20147589 */ /* 0x002e2200000e0000 */
[----:B------:R-:W-:-:S03]  /*d8a0*/  IMAD R38, R58, 0xc0, R38 ;  /* 0x000000c03a267824 */ /* 0x000fc600078e0226 */
[----:B------:R-:W1:Y:S01]  /*d8b0*/  SHFL.IDX PT, R28, R32, 0x1, 0x181f ;  /* 0x00381f00201c7f89 */ /* 0x000e6200000e0000 */
[----:B------:R-:W-:-:S03]  /*d8c0*/  ISETP.GE.AND P0, PT, R40, UR4, PT ;  /* 0x0000000428007c0c */ /* 0x000fc6000bf06270 */
[----:B------:R-:W2:Y:S04]  /*d8d0*/  SHFL.IDX PT, R21, R36, RZ, 0x181f ;  /* 0x00181fff24157589 */ /* 0x000ea800000e0000 */
[----:B------:R-:W2:Y:S01]  /*d8e0*/  SHFL.IDX PT, R30, R32, 0x2, 0x181f ;  /* 0x00581f00201e7f89 */ /* 0x000ea200000e0000 */
[----:B------:R-:W-:-:S03]  /*d8f0*/  VIADD R0, R38, 0x30 ;  /* 0x0000003026007836 */ /* 0x000fc60000000000 */
[----:B------:R-:W2:Y:S01]  /*d900*/  SHFL.IDX PT, R29, R36, 0x1, 0x181f ;  /* 0x00381f00241d7f89 */ /* 0x000ea200000e0000 */
[CC--:B------:R-:W-:Y:S01]  /*d910*/  ISETP.GE.OR P3, PT, R38.reuse, R39.reuse, P0 ;  /* 0x000000272600720c */ /* 0x0c0fe20000766670 */
[----:B------:R-:W-:Y:S02]  /*d920*/  VIADD R3, R38, 0x60 ;  /* 0x0000006026037836 */ /* 0x000fe40000000000 */
[----:B------:R-:W2:Y:S01]  /*d930*/  SHFL.IDX PT, R31, R36, 0x2, 0x181f ;  /* 0x00581f00241f7f89 */ /* 0x000ea200000e0000 */
[-C--:B------:R-:W-:Y:S02]  /*d940*/  ISETP.GE.OR P2, PT, R0, R39.reuse, P0 ;  /* 0x000000270000720c */ /* 0x080fe40000746670 */
[----:B------:R-:W-:Y:S02]  /*d950*/  ISETP.GE.OR P1, PT, R3, R39, P0 ;  /* 0x000000270300720c */ /* 0x000fe40000726670 */
[----:B------:R-:W-:-:S05]  /*d960*/  IADD3 R0, R18, 0x16820, RZ ;  /* 0x0001682012007810 */ /* 0x000fca0007ffe0ff */
[----:B0-----:R-:W-:-:S04]  /*d970*/  @!P3 LEA R20, P5, R40, R20, 0x1 ;  /* 0x000000142814b211 */ /* 0x001fc800078a08ff */
[----:B-1----:R-:W-:Y:S02]  /*d980*/  @!P2 LEA R28, P4, R40, R28, 0x1 ;  /* 0x0000001c281ca211 */ /* 0x002fe400078808ff */
[----:B------:R-:W-:-:S04]  /*d990*/  PRMT R0, RZ, 0x654, R0 ;  /* 0x00000654ff007816 */ /* 0x000fc80000000000 */
[----:B------:R0:W-:Y:S02]  /*d9a0*/  SYNCS.ARRIVE.TRANS64.RED.A1T0 RZ, [R0+URZ], RZ ;  /* 0x000000ff00ff79a7 */ /* 0x0001e4000810043f */
[----:B0-----:R-:W-:-:S05]  /*d9b0*/  VIADD R0, R38, 0x90 ;  /* 0x0000009026007836 */ /* 0x001fca0000000000 */
[----:B------:R-:W-:Y:S01]  /*d9c0*/  ISETP.GE.OR P0, PT, R0, R39, P0 ;  /* 0x000000270000720c */ /* 0x000fe20000706670 */
[----:B------:R-:W0:Y:S04]  /*d9d0*/  SHFL.IDX PT, R32, R32, 0x3, 0x181f ;  /* 0x00781f0020207f89 */ /* 0x000e2800000e0000 */
[----:B------:R-:W1:Y:S01]  /*d9e0*/  SHFL.IDX PT, R36, R36, 0x3, 0x181f ;  /* 0x00781f0024247f89 */ /* 0x000e6200000e0000 */
[C-C-:B--2---:R-:W-:Y:S02]  /*d9f0*/  @!P3 LEA.HI.X R21, R40.reuse, R21, R42.reuse, 0x1, P5 ;  /* 0x000000152815b211 */ /* 0x144fe400028f0c2a */
[C---:B------:R-:W-:Y:S02]  /*da00*/  @!P1 LEA R30, P5, R40.reuse, R30, 0x1 ;  /* 0x0000001e281e9211 */ /* 0x040fe400078a08ff */
[----:B------:R-:W-:-:S02]  /*da10*/  @!P2 LEA.HI.X R29, R40, R29, R42, 0x1, P4 ;  /* 0x0000001d281da211 */ /* 0x000fc400020f0c2a */
[----:B------:R-:W-:Y:S01]  /*da20*/  @!P1 LEA.HI.X R31, R40, R31, R42, 0x1, P5 ;  /* 0x0000001f281f9211 */ /* 0x000fe200028f0c2a */
[----:B---3--:R2:W-:Y:S04]  /*da30*/  @!P3 ST.E.128 desc[UR42][R20.64], R8 ;  /* 0x000000081400b985 */ /* 0x0085e8000c101d2a */
[----:B------:R2:W-:Y:S04]  /*da40*/  @!P2 ST.E.128 desc[UR42][R28.64], R12 ;  /* 0x0000000c1c00a985 */ /* 0x0005e8000c101d2a */
[----:B----4-:R2:W-:Y:S01]  /*da50*/  @!P1 ST.E.128 desc[UR42][R30.64], R24 ;  /* 0x000000181e009985 */ /* 0x0105e2000c101d2a */
[----:B01----:R-:W-:Y:S05]  /*da60*/  @P0 BRA `(.L_x_13329) ;  /* 0x0000000800980947 */ /* 0x003fea0003800000 */
[----:B--2---:R-:W-:-:S04]  /*da70*/  LEA R8, P0, R40, R32, 0x1 ;  /* 0x0000002028087211 */ /* 0x004fc800078008ff */
[----:B------:R-:W-:-:S05]  /*da80*/  LEA.HI.X R9, R40, R36, R42, 0x1, P0 ;  /* 0x0000002428097211 */ /* 0x000fca00000f0c2a */
[----:B-----5:R0:W-:Y:S01]  /*da90*/  ST.E.128 desc[UR42][R8.64], R4 ;  /* 0x0000000408007985 */ /* 0x0201e2000c101d2a */
[----:B------:R-:W-:Y:S05]  /*daa0*/  BRA `(.L_x_13329) ;  /* 0x0000000800887947 */ /* 0x000fea0003800000 */
.L_x_13327:
        /* <DEDUP_REMOVED lines=19> */
[----:B---3--:R-:W-:Y:S02]  /*dbe0*/  ISETP.NE.AND P2, PT, R25, 0x1, PT ;  /* 0x000000011900780c */ /* 0x008fe40003f45270 */
[----:B----4-:R-:W-:-:S11]  /*dbf0*/  IADD3 R26, R9, -0x80, RZ ;  /* 0xffffff80091a7810 */ /* 0x010fd60007ffe0ff */
        /* <DEDUP_REMOVED lines=8> */
.L_x_13330:
[----:B------:R-:W2:Y:S04]  /*dc80*/  LDL.LU R4, [R1+0x38] ;  /* 0x0000380001047983 */ /* 0x000ea80000300800 */
[----:B------:R-:W3:Y:S04]  /*dc90*/  LDL.LU R3, [R1+0x44] ;  /* 0x0000440001037983 */ /* 0x000ee80000300800 */
[----:B-----5:R-:W4:Y:S04]  /*dca0*/  LDL R24, [R1+0x28] ;  /* 0x0000280001187983 */ /* 0x020f280000100800 */
[----:B------:R0:W5:Y:S01]  /*dcb0*/  LDL R28, [R1+0x3c] ;  /* 0x00003c00011c7983 */ /* 0x0001620000100800 */
[----:B------:R-:W-:Y:S01]  /*dcc0*/  BSSY B1, `(.L_x_13331) ;  /* 0x000002d000017945 */ /* 0x000fe20003800000 */
[----:B------:R-:W-:-:S02]  /*dcd0*/  SHF.R.S32.HI R11, RZ, 0x1f, R0 ;  /* 0x0000001fff0b7819 */ /* 0x000fc40000011400 */
[----:B--2---:R-:W-:Y:S02]  /*dce0*/  SEL R13, R4, RZ, !P0 ;  /* 0x000000ff040d7207 */ /* 0x004fe40004000000 */
[----:B---3--:R-:W-:Y:S02]  /*dcf0*/  SEL R12, R3, RZ, !P0 ;  /* 0x000000ff030c7207 */ /* 0x008fe40004000000 */
[----:B----4-:R-:W-:Y:S01]  /*dd00*/  SHF.R.S32.HI R10, RZ, 0x1f, R24 ;  /* 0x0000001fff0a7819 */ /* 0x010fe20000011418 */
[----:B0-----:R-:W-:Y:S06]  /*dd10*/  @P3 BRA `(.L_x_13332) ;  /* 0x00000000009c3947 */ /* 0x001fec0003800000 */
[----:B------:R-:W0:Y:S01]  /*dd20*/  LDC R14, c[0x0][0xbe8] ;  /* 0x0002fa00ff0e7b82 */ /* 0x000e220000000800 */
[----:B-----5:R-:W-:-:S04]  /*dd30*/  IMAD R3, R28, 0xc0, R9 ;  /* 0x000000c01c037824 */ /* 0x020fc800078e0209 */
[----:B------:R-:W-:Y:S02]  /*dd40*/  VIADD R9, R3, 0xffffff80 ;  /* 0xffffff8003097836 */ /* 0x000fe40000000000 */
[----:B0-----:R-:W-:-:S05]  /*dd50*/  IMAD R4, R8, R14, RZ ;  /* 0x0000000e08047224 */ /* 0x001fca00078e02ff */
        /* <DEDUP_REMOVED lines=35> */
.L_x_13332:
[----:B------:R-:W-:Y:S05]  /*df90*/  BSYNC B1 ;  /* 0x0000000000017941 */ /* 0x000fea0003800000 */
.L_x_13331:
[----:B0-----:R-:W2:Y:S04]  /*dfa0*/  LDL R6, [R1+0x40] ;  /* 0x0000400001067983 */ /* 0x001ea80000100800 */
[----:B------:R-:W3:Y:S01]  /*dfb0*/  LDL R14, [R1+0x68] ;  /* 0x00006800010e7983 */ /* 0x000ee20000100800 */
[--C-:B------:R-:W-:Y:S01]  /*dfc0*/  SHF.R.S32.HI R7, RZ, 0x1f, R26.reuse ;  /* 0x0000001fff077819 */ /* 0x100fe2000001141a */
[----:B------:R-:W-:Y:S01]  /*dfd0*/  ULDC.64 UR4, c[0x0][0xaa0] ;  /* 0x0002a80000047ab9 */ /* 0x000fe20000000a00 */
[----:B------:R-:W-:Y:S01]  /*dfe0*/  SHF.R.S32.HI R29, RZ, 0x1f, R26 ;  /* 0x0000001fff1d7819 */ /* 0x000fe2000001141a */
[----:B------:R-:W-:Y:S01]  /*dff0*/  IMAD R3, R11, UR4, RZ ;  /* 0x000000040b037c24 */ /* 0x000fe2000f8e02ff */
[-C--:B------:R-:W-:Y:S01]  /*e000*/  LEA.HI R7, R7, R26.reuse, RZ, 0x3 ;  /* 0x0000001a07077211 */ /* 0x080fe200078f18ff */
[C---:B------:R-:W-:Y:S01]  /*e010*/  IMAD.WIDE.U32 R4, R0.reuse, UR4, RZ ;  /* 0x0000000400047c25 */ /* 0x040fe2000f8e00ff */
[----:B------:R-:W-:Y:S01]  /*e020*/  LEA.HI R29, R29, R26, RZ, 0x3 ;  /* 0x0000001a1d1d7211 */ /* 0x000fe200078f18ff */
[----:B------:R-:W-:Y:S01]  /*e030*/  ULDC.64 UR6, c[0x0][0xa80] ;  /* 0x0002a00000067ab9 */ /* 0x000fe20000000a00 */
[----:B------:R-:W-:Y:S01]  /*e040*/  LOP3.LUT R7, R7, 0xfffffff8, RZ, 0xc0, !PT ;  /* 0xfffffff807077812 */ /* 0x000fe200078ec0ff */
[----:B------:R-:W-:Y:S01]  /*e050*/  IMAD R3, R0, UR5, R3 ;  /* 0x0000000500037c24 */ /* 0x000fe2000f8e0203 */
[----:B------:R-:W-:Y:S01]  /*e060*/  SHF.R.S32.HI R29, RZ, 0x3, R29 ;  /* 0x00000003ff1d7819 */ /* 0x000fe2000001141d */
[----:B------:R-:W-:-:S02]  /*e070*/  ULDC.64 UR4, c[0x0][0xae8] ;  /* 0x0002ba0000047ab9 */ /* 0x000fc40000000a00 */
[----:B------:R-:W-:Y:S01]  /*e080*/  IMAD.IADD R7, R26, 0x1, -R7 ;  /* 0x000000011a077824 */ /* 0x000fe200078e0a07 */
[----:B------:R-:W-:-:S03]  /*e090*/  IADD3 R5, R5, R3, RZ ;  /* 0x0000000305057210 */ /* 0x000fc60007ffe0ff */
[----:B------:R-:W-:Y:S02]  /*e0a0*/  IMAD R0, R7, 0x30, R29 ;  /* 0x0000003007007824 */ /* 0x000fe400078e021d */
[----:B------:R-:W-:-:S04]  /*e0b0*/  IMAD.WIDE.U32 R4, R24, UR4, R4 ;  /* 0x0000000418047c25 */ /* 0x000fc8000f8e0004 */
[----:B-----5:R-:W-:-:S04]  /*e0c0*/  IMAD R9, R28, 0xc0, R0 ;  /* 0x000000c01c097824 */ /* 0x020fc800078e0200 */
[----:B------:R-:W-:-:S04]  /*e0d0*/  @P2 IMAD.HI.U32 R0, R9, R20, RZ ;  /* 0x0000001409002227 */ /* 0x000fc800078e00ff */
[----:B------:R-:W-:Y:S01]  /*e0e0*/  IMAD.MOV.U32 R3, RZ, RZ, R9 ;  /* 0x000000ffff037224 */ /* 0x000fe200078e0009 */
[----:B------:R-:W-:-:S04]  /*e0f0*/  @P2 SHF.R.U32.HI R3, RZ, R21, R0 ;  /* 0x00000015ff032219 */ /* 0x000fc80000011600 */
[----:B------:R-:W-:Y:S01]  /*e100*/  SHF.R.S32.HI R0, RZ, 0x1f, R3 ;  /* 0x0000001fff007819 */ /* 0x000fe20000011403 */
[----:B--2---:R-:W-:Y:S02]  /*e110*/  IMAD.MOV.U32 R26, RZ, RZ, R6 ;  /* 0x000000ffff1a7224 */ /* 0x004fe400078e0006 */
[----:B------:R-:W-:Y:S02]  /*e120*/  IMAD R6, R10, UR4, RZ ;  /* 0x000000040a067c24 */ /* 0x000fe4000f8e02ff */
[----:B---3--:R-:W-:Y:S02]  /*e130*/  IMAD.MOV.U32 R27, RZ, RZ, R14 ;  /* 0x000000ffff1b7224 */ /* 0x008fe400078e000e */
[----:B------:R-:W-:Y:S01]  /*e140*/  IMAD R7, R24, UR5, R6 ;  /* 0x0000000518077c24 */ /* 0x000fe2000f8e0206 */
[----:B------:R-:W-:Y:S02]  /*e150*/  ULDC.64 UR4, c[0x0][0xaf0] ;  /* 0x0002bc0000047ab9 */ /* 0x000fe40000000a00 */
[----:B------:R-:W-:-:S02]  /*e160*/  IMAD R6, R12, UR4, RZ ;  /* 0x000000040c067c24 */ /* 0x000fc4000f8e02ff */
[----:B------:R-:W-:Y:S02]  /*e170*/  IMAD.IADD R5, R5, 0x1, R7 ;  /* 0x0000000105057824 */ /* 0x000fe400078e0207 */
[----:B------:R-:W-:Y:S01]  /*e180*/  IMAD R7, R13, UR5, R6 ;  /* 0x000000050d077c24 */ /* 0x000fe2000f8e0206 */
[----:B------:R-:W-:Y:S01]  /*e190*/  IADD3 R6, -R3, RZ, RZ ;  /* 0x000000ff03067210 */ /* 0x000fe20007ffe1ff */
[----:B------:R-:W-:Y:S01]  /*e1a0*/  IMAD.WIDE.U32 R4, R13, UR4, R4 ;  /* 0x000000040d047c25 */ /* 0x000fe2000f8e0004 */
[----:B------:R-:W-:-:S03]  /*e1b0*/  ULDC.64 UR4, c[0x0][0xae0] ;  /* 0x0002b80000047ab9 */ /* 0x000fc60000000a00 */
        /* <DEDUP_REMOVED lines=9> */
[C---:B------:R-:W-:Y:S01]  /*e250*/  IMAD.WIDE.U32 R20, R7.reuse, UR4, R4 ;  /* 0x0000000407147c25 */ /* 0x040fe2000f8e0004 */
[----:B------:R-:W-:Y:S02]  /*e260*/  ULDC UR4, c[0x0][0xac8] ;  /* 0x0002b20000047ab9 */ /* 0x000fe40000000800 */
[----:B------:R-:W-:Y:S01]  /*e270*/  ISETP.GE.AND P0, PT, R26, UR4, PT ;  /* 0x000000041a007c0c */ /* 0x000fe2000bf06270 */
[----:B------:R-:W-:Y:S01]  /*e280*/  IMAD R3, R7, UR5, R0 ;  /* 0x0000000507037c24 */ /* 0x000fe2000f8e0200 */
[----:B------:R-:W-:Y:S01]  /*e290*/  LEA R7, P1, R20, UR6, 0x1 ;  /* 0x0000000614077c11 */ /* 0x000fe2000f8208ff */
[----:B------:R-:W-:-:S02]  /*e2a0*/  UMOV UR4, 0xffffffff ;  /* 0xffffffff00047882 */ /* 0x000fc40000000000 */
[----:B------:R-:W-:-:S05]  /*e2b0*/  IMAD.IADD R3, R21, 0x1, R3 ;  /* 0x0000000115037824 */ /* 0x000fca00078e0203 */
[----:B------:R-:W-:Y:S01]  /*e2c0*/  LEA.HI.X R20, R20, UR7, R3, 0x1, P1 ;  /* 0x0000000714147c11 */ /* 0x000fe200088f0c03 */
[----:B------:R-:W-:Y:S06]  /*e2d0*/  BRA.DIV UR4, `(.L_x_13333) ;  /* 0x0000007604e47947 */ /* 0x000fec000b800000 */
[----:B------:R-:W0:Y:S01]  /*e2e0*/  SHFL.IDX PT, R3, R7, RZ, 0x181f ;  /* 0x00181fff07037589 */ /* 0x000e2200000e0000 */
[----:B------:R-:W-:Y:S02]  /*e2f0*/  IMAD R21, R8, R25, RZ ;  /* 0x0000001908157224 */ /* 0x000fe400078e02ff */
[----:B------:R-:W-:Y:S01]  /*e300*/  IMAD R24, R28, 0xc0, R29 ;  /* 0x000000c01c187824 */ /* 0x000fe200078e021d */
[----:B------:R-:W2:Y:S03]  /*e310*/  SHFL.IDX PT, R0, R20, RZ, 0x181f ;  /* 0x00181fff14007589 */ /* 0x000ea600000e0000 */
[C---:B------:R-:W-:Y:S01]  /*e320*/  VIADD R10, R24.reuse, 0x60 ;  /* 0x00000060180a7836 */ /* 0x040fe20000000000 */
[----:B------:R-:W3:Y:S01]  /*e330*/  SHFL.IDX PT, R5, R7, 0x1, 0x181f ;  /* 0x00381f0007057f89 */ /* 0x000ee200000e0000 */
[CC--:B------:R-:W-:Y:S02]  /*e340*/  ISETP.GE.OR P2, PT, R24.reuse, R21.reuse, P0 ;  /* 0x000000151800720c */ /* 0x0c0fe40000746670 */
[----:B------:R-:W-:Y:S01]  /*e350*/  IADD3 R8, R24, 0x30, RZ ;  /* 0x0000003018087810 */ /* 0x000fe20007ffe0ff */
[----:B------:R-:W4:Y:S01]  /*e360*/  SHFL.IDX PT, R14, R7, 0x2, 0x181f ;  /* 0x00581f00070e7f89 */ /* 0x000f2200000e0000 */
[----:B------:R-:W-:-:S02]  /*e370*/  ISETP.GE.OR P4, PT, R10, R21, P0 ;  /* 0x000000150a00720c */ /* 0x000fc40000786670 */
[----:B------:R-:W-:Y:S01]  /*e380*/  ISETP.GE.OR P3, PT, R8, R21, P0 ;  /* 0x000000150800720c */ /* 0x000fe20000766670 */
[----:B------:R-:W5:Y:S04]  /*e390*/  SHFL.IDX PT, R4, R20, 0x1, 0x181f ;  /* 0x00381f0014047f89 */ /* 0x000f6800000e0000 */
[----:B------:R-:W1:Y:S02]  /*e3a0*/  SHFL.IDX PT, R6, R20, 0x2, 0x181f ;  /* 0x00581f0014067f89 */ /* 0x000e6400000e0000 */
[----:B0-----:R-:W-:-:S04]  /*e3b0*/  @!P2 LEA R10, P5, R26, R3, 0x1 ;  /* 0x000000031a0aa211 */ /* 0x001fc800078a08ff */
[C---:B--2---:R-:W-:Y:S02]  /*e3c0*/  @!P2 LEA.HI.X R3, R26.reuse, R0, R27, 0x1, P5 ;  /* 0x000000001a03a211 */ /* 0x044fe400028f0c1b */
[----:B------:R0:W2:Y:S01]  /*e3d0*/  SHFL.IDX PT, R0, R20, 0x3, 0x181f ;  /* 0x00781f0014007f89 */ /* 0x0000a200000e0000 */
[C---:B---3--:R-:W-:Y:S02]  /*e3e0*/  @!P3 LEA R8, P1, R26.reuse, R5, 0x1 ;  /* 0x000000051a08b211 */ /* 0x048fe400078208ff */
[----:B------:R-:W-:Y:S01]  /*e3f0*/  @!P2 IMAD.MOV.U32 R11, RZ, RZ, R3 ;  /* 0x000000ffff0ba224 */ /* 0x000fe200078e0003 */
[----:B----4-:R-:W-:-:S04]  /*e400*/  @!P4 LEA R25, P5, R26, R14, 0x1 ;  /* 0x0000000e1a19c211 */ /* 0x010fc800078a08ff */
[----:B------:R0:W-:Y:S01]  /*e410*/  @!P2 ST.E.128 desc[UR42][R10.64], RZ ;  /* 0x000000ff0a00a985 */ /* 0x0001e2000c101d2a */
[C---:B-----5:R-:W-:Y:S01]  /*e420*/  @!P3 LEA.HI.X R9, R26.reuse, R4, R27, 0x1, P1 ;  /* 0x000000041a09b211 */ /* 0x060fe200008f0c1b */
[----:B------:R-:W-:Y:S02]  /*e430*/  @!P4 IMAD.MOV.U32 R4, RZ, RZ, R25 ;  /* 0x000000ffff04c224 */ /* 0x000fe400078e0019 */
[----:B------:R0:W3:Y:S01]  /*e440*/  SHFL.IDX PT, R14, R7, 0x3, 0x181f ;  /* 0x00781f00070e7f89 */ /* 0x0000e200000e0000 */
[----:B-1----:R-:W-:-:S03]  /*e450*/  @!P4 LEA.HI.X R5, R26, R6, R27, 0x1, P5 ;  /* 0x000000061a05c211 */ /* 0x002fc600028f0c1b */
[----:B------:R0:W-:Y:S04]  /*e460*/  @!P3 ST.E.128 desc[UR42][R8.64], RZ ;  /* 0x000000ff0800b985 */ /* 0x0001e8000c101d2a */
[----:B------:R0:W-:Y:S02]  /*e470*/  @!P4 ST.E.128 desc[UR42][R4.64], RZ ;  /* 0x000000ff0400c985 */ /* 0x0001e4000c101d2a */
.L_x_13502:
[----:B------:R-:W-:-:S04]  /*e480*/  IADD3 R24, R24, 0x90, RZ ;  /* 0x0000009018187810 */ /* 0x000fc80007ffe0ff */
[----:B------:R-:W-:-:S13]  /*e490*/  ISETP.GE.OR P0, PT, R24, R21, P0 ;  /* 0x000000151800720c */ /* 0x000fda0000706670 */
[----:B---3--:R-:W-:-:S04]  /*e4a0*/  @!P0 LEA R14, P1, R26, R14, 0x1 ;  /* 0x0000000e1a0e8211 */ /* 0x008fc800078208ff */
[----:B--2---:R-:W-:-:S05]  /*e4b0*/  @!P0 LEA.HI.X R15, R26, R0, R27, 0x1, P1 ;  /* 0x000000001a0f8211 */ /* 0x004fca00008f0c1b */
[----:B------:R1:W-:Y:S04]  /*e4c0*/  @!P0 ST.E.128 desc[UR42][R14.64], RZ ;  /* 0x000000ff0e008985 */ /* 0x0003e8000c101d2a */
.L_x_13329:
[----:B------:R-:W-:Y:S05]  /*e4d0*/  BSYNC B0 ;  /* 0x0000000000007941 */ /* 0x000fea0003800000 */
.L_x_13326:
[----:B------:R-:W-:Y:S02]  /*e4e0*/  ULDC UR4, c[0x0][0xc3c] ;  /* 0x00030f0000047ab9 */ /* 0x000fe40000000800 */
[----:B------:R-:W-:-:S13]  /*e4f0*/  ISETP.GE.AND P0, PT, R35, UR4, PT ;  /* 0x0000000423007c0c */ /* 0x000fda000bf06270 */
[----:B------:R-:W-:Y:S05]  /*e500*/  @!P0 BRA `(.L_x_13334) ;  /* 0xffffff2800e48947 */ /* 0x000fea000383ffff */
[----:B------:R-:W-:Y:S05]  /*e510*/  BRA `(.L_x_13205) ;  /* 0x0000006400a47947 */ /* 0x000fea0003800000 */
.L_x_13203:
[----:B------:R-:W-:-:S08]  /*e520*/  NOP ;  /* 0x0000000000007918 */ /* 0x000fd00000000000 */
[----:B------:R-:W0:-:S00]  /*e530*/  USETMAXREG.DEALLOC.CTAPOOL 0x20 ;  /* 0x00000020000079c8 */ /* 0x000e0000080e0500 */
[----:B0-----:R-:W2:Y:S01]  /*e540*/  LDL.LU R2, [R1] ;  /* 0x0000000001027983 */ /* 0x001ea20000300800 */
[----:B------:R-:W-:-:S06]  /*e550*/  LOP3.LUT R0, R0, 0x3, RZ, 0xc0, !PT ;  /* 0x0000000300007812 */ /* 0x000fcc00078ec0ff */
[----:B------:R-:W0:Y:S02]  /*e560*/  SHFL.IDX PT, R0, R0, RZ, 0x1f ;  /* 0x00001fff00007589 */ /* 0x000e2400000e0000 */
[----:B0-----:R-:W-:Y:S01]  /*e570*/  ISETP.NE.AND P0, PT, R0, RZ, PT ;  /* 0x000000ff0000720c */ /* 0x001fe20003f05270 */
[----:B------:R-:W-:Y:S01]  /*e580*/  IMAD.MOV.U32 R0, RZ, RZ, RZ ;  /* 0x000000ffff007224 */ /* 0x000fe200078e00ff */
        /* <DEDUP_REMOVED lines=11> */
.L_x_13335:
[----:B0-----:R-:W0:Y:S01]  /*e640*/  S2R R2, SR_TID.X ;  /* 0x0000000000027919 */ /* 0x001e220000002100 */
        /* <DEDUP_REMOVED lines=36> */
[----:B------:R-:W0:Y:S01]  /*e890*/  LDC R6, c[0x0][0xc3c] ;  /* 0x00030f00ff067b82 */ /* 0x000e220000000800 */
[----:B------:R-:W-:Y:S01]  /*e8a0*/  IMAD.MOV.U32 R4, RZ, RZ, R3 ;  /* 0x000000ffff047224 */ /* 0x000fe200078e0003 */
[----:B------:R-:W-:Y:S01]  /*e8b0*/  UMOV UR4, URZ ;  /* 0x0000003f00047c82 */ /* 0x000fe20008000000 */
[----:B------:R-:W-:Y:S01]  /*e8c0*/  ULDC UR7, c[0x0][0xc3c] ;  /* 0x00030f0000077ab9 */ /* 0x000fe20000000800 */
[----:B------:R-:W-:-:S05]  /*e8d0*/  ULDC UR5, c[0x0][0xc38] ;  /* 0x00030e0000057ab9 */ /* 0x000fca0000000800 */
.L_x_13341:
        /* <DEDUP_REMOVED lines=12> */
.L_x_13340:
[----:B------:R-:W-:Y:S05]  /*e9a0*/  BSYNC B0 ;  /* 0x0000000000007941 */ /* 0x000fea0003800000 */
.L_x_13339:
        /* <DEDUP_REMOVED lines=21> */
.L_x_13337:
[----:B------:R-:W-:-:S05]  /*eb00*/  IADD3 R9, -R3, R4, RZ ;  /* 0x0000000403097210 */ /* 0x000fca0007ffe1ff */
        /* <DEDUP_REMOVED lines=14> */
.L_x_13342:
        /* <DEDUP_REMOVED lines=24> */
[----:B------:R-:W-:Y:S01]  /*ed70*/  IADD3 R17, -R2, RZ, RZ ;  /* 0x000000ff02117210 */ /* 0x000fe20007ffe1ff */
[----:B------:R-:W-:-:S04]  /*ed80*/  IMAD.MOV.U32 R18, RZ, RZ, R2 ;  /* 0x000000ffff127224 */ /* 0x000fc800078e0002 */
[----:B------:R-:W-:Y:S01]  /*ed90*/  IMAD R17, R0, R17, R9 ;  /* 0x0000001100117224 */ /* 0x000fe200078e0209 */
[----:B------:R-:W-:Y:S06]  /*eda0*/  BRA `(.L_x_13343) ;  /* 0x00000000000c7947 */ /* 0x000fec0003800000 */
.L_x_13338:
[----:B------:R-:W-:Y:S01]  /*edb0*/  IMAD.MOV.U32 R17, RZ, RZ, RZ ;  /* 0x000000ffff117224 */ /* 0x000fe200078e00ff */
[----:B------:R-:W-:Y:S01]  /*edc0*/  MOV R16, UR6 ;  /* 0x0000000600107c02 */ /* 0x000fe20008000f00 */
[----:B------:R-:W-:-:S07]  /*edd0*/  IMAD.MOV.U32 R18, RZ, RZ, RZ ;  /* 0x000000ffff127224 */ /* 0x000fce00078e00ff */
.L_x_13343:
[----:B------:R-:W-:-:S13]  /*ede0*/  ISETP.NE.AND P0, PT, R5, RZ, PT ;  /* 0x000000ff0500720c */ /* 0x000fda0003f05270 */
[----:B------:R-:W0:Y:S01]  /*edf0*/  @!P0 S2R R3, SR_CgaCtaId ;  /* 0x0000000000038919 */ /* 0x000e220000008800 */
[----:B------:R-:W-:-:S04]  /*ee00*/  @!P0 MOV R0, 0x400 ;  /* 0x0000040000008802 */ /* 0x000fc80000000f00 */
[----:B0-----:R-:W-:-:S05]  /*ee10*/  @!P0 LEA R0, R3, R0, 0x18 ;  /* 0x0000000003008211 */ /* 0x001fca00078ec0ff */
[----:B------:R2:W-:Y:S01]  /*ee20*/  @!P0 STS.128 [R0+0x168d0], R16 ;  /* 0x0168d01000008388 */ /* 0x0005e20000000c00 */
[----:B------:R-:W-:Y:S06]  /*ee30*/  BAR.ARV 0x5, 0x200 ;  /* 0x0148000000007b1d */ /* 0x000fec0000002000 */
.L_x_13336:
[----:B------:R3:W-:Y:S01]  /*ee40*/  STL [R1+0x40], RZ ;  /* 0x000040ff01007387 */ /* 0x0007e20000100800 */
[----:B------:R-:W-:Y:S01]  /*ee50*/  ULDC UR4, c[0x0][0xc3c] ;  /* 0x00030f0000047ab9 */ /* 0x000fe20000000800 */
[----:B------:R-:W-:Y:S01]  /*ee60*/  IMAD.MOV.U32 R28, RZ, RZ, 0x1 ;  /* 0x00000001ff1c7424 */ /* 0x000fe200078e00ff */
[----:B-1----:R-:W-:Y:S01]  /*ee70*/  ISETP.GE.AND P0, PT, R19, UR4, PT ;  /* 0x0000000413007c0c */ /* 0x002fe2000bf06270 */
[----:B------:R-:W-:-:S12]  /*ee80*/  IMAD.MOV.U32 R25, RZ, RZ, RZ ;  /* 0x000000ffff197224 */ /* 0x000fd800078e00ff */
[----:B---3--:R-:W-:Y:S05]  /*ee90*/  @P0 BRA `(.L_x_13344) ;  /* 0x0000005800680947 */ /* 0x008fea0003800000 */
[----:B------:R-:W2:Y:S01]  /*eea0*/  S2R R6, SR_TID.X ;  /* 0x0000000000067919 */ /* 0x000ea20000002100 */
[----:B------:R-:W1:Y:S01]  /*eeb0*/  S2UR UR5, SR_CgaCtaId ;  /* 0x00000000000579c3 */ /* 0x000e620000008800 */
[----:B------:R-:W-:Y:S01]  /*eec0*/  UMOV UR4, 0x400 ;  /* 0x0000040000047882 */ /* 0x000fe20000000000 */
[----:B------:R-:W-:Y:S01]  /*eed0*/  BSSY B8, `(.L_x_13344) ;  /* 0x0000596000087945 */ /* 0x000fe20003800000 */
[----:B------:R3:W-:Y:S01]  /*eee0*/  STL [R1+0x40], RZ ;  /* 0x000040ff01007387 */ /* 0x0007e20000100800 */
[----:B------:R-:W-:Y:S01]  /*eef0*/  IMAD.MOV.U32 R29, RZ, RZ, 0x1 ;  /* 0x00000001ff1d7424 */ /* 0x000fe200078e00ff */
[----:B------:R-:W-:Y:S01]  /*ef00*/  MOV R27, RZ ;  /* 0x000000ff001b7202 */ /* 0x000fe20000000f00 */
[----:B------:R-:W-:Y:S01]  /*ef10*/  IMAD.MOV.U32 R28, RZ, RZ, 0x1 ;  /* 0x00000001ff1c7424 */ /* 0x000fe200078e00ff */
[----:B------:R-:W-:Y:S01]  /*ef20*/  ULDC.64 UR40, c[0x0][0x198] ;  /* 0x0000660000287ab9 */ /* 0x000fe20000000a00 */
[----:B------:R-:W-:Y:S01]  /*ef30*/  IMAD.MOV.U32 R25, RZ, RZ, RZ ;  /* 0x000000ffff197224 */ /* 0x000fe200078e00ff */
[----:B------:R-:W-:Y:S01]  /*ef40*/  ULOP3.LUT UR38, UR36, 0x2, URZ, 0xfc, !UPT ;  /* 0x0000000224267892 */ /* 0x000fe2000f8efc3f */
[----:B------:R-:W-:Y:S01]  /*ef50*/  ULDC UR37, c[0x0][0xc] ;  /* 0x0000030000257ab9 */ /* 0x000fe20000000800 */
[----:B-1----:R-:W-:-:S06]  /*ef60*/  ULEA UR4, UR5, UR4, 0x18 ;  /* 0x0000000405047291 */ /* 0x002fcc000f8ec03f */
[----:B------:R-:W-:Y:S01]  /*ef70*/  IMAD.U32 R22, RZ, RZ, UR4 ;  /* 0x00000004ff167e24 */ /* 0x000fe2000f8e00ff */
[C---:B--2---:R-:W-:Y:S02]  /*ef80*/  SHF.L.U32 R0, R6.reuse, 0x3, RZ ;  /* 0x0000000306007819 */ /* 0x044fe400000006ff */
[----:B------:R-:W-:Y:S02]  /*ef90*/  LOP3.LUT R5, R6, 0x7f, RZ, 0xc0, !PT ;  /* 0x0000007f06057812 */ /* 0x000fe400078ec0ff */
[----:B0-----:R-:W-:-:S03]  /*efa0*/  LOP3.LUT R2, R0, 0x1f8, RZ, 0xc0, !PT ;  /* 0x000001f800027812 */ /* 0x001fc600078ec0ff */
[----:B------:R-:W-:Y:S01]  /*efb0*/  IMAD.SHL.U32 R3, R5, 0x8, RZ ;  /* 0x0000000805037824 */ /* 0x000fe200078e00ff */
[----:B------:R-:W-:-:S04]  /*efc0*/  LOP3.LUT R2, R2, 0x38, R6, 0x78, !PT ;  /* 0x0000003802027812 */ /* 0x000fc800078e7806 */
[----:B------:R-:W-:Y:S01]  /*efd0*/  LOP3.LUT R4, R2, 0x200, R3, 0xf8, !PT ;  /* 0x0000020002047812 */ /* 0x000fe200078ef803 */
[----:B------:R-:W-:Y:S01]  /*efe0*/  IMAD.SHL.U32 R2, R6, 0x10, RZ ;  /* 0x0000001006027824 */ /* 0x000fe200078e00ff */
[----:B------:R-:W-:Y:S02]  /*eff0*/  SHF.R.U32.HI R3, RZ, 0x3, R5 ;  /* 0x00000003ff037819 */ /* 0x000fe40000011605 */
[----:B------:R-:W-:Y:S02]  /*f000*/  LEA R0, R4, R22, 0x1 ;  /* 0x0000001604007211 */ /* 0x000fe400078e08ff */
[----:B------:R-:W-:-:S03]  /*f010*/  LOP3.LUT R2, R2, 0x70, RZ, 0xc0, !PT ;  /* 0x0000007002027812 */ /* 0x000fc600078ec0ff */
[----:B------:R3:W-:Y:S01]  /*f020*/  STL [R1+0x24], R0 ;  /* 0x0000240001007387 */ /* 0x0007e20000100800 */
[----:B------:R-:W-:-:S07]  /*f030*/  LOP3.LUT R2, R3, R2, RZ, 0xfc, !PT ;  /* 0x0000000203027212 */ /* 0x000fce00078efcff */
.L_x_13437:
[----:B0-----:R-:W0:Y:S02]  /*f040*/  LDC.64 R2, c[0x0][0xc88] ;  /* 0x00032200ff027b82 */ /* 0x001e240000000a00 */
[----:B0-----:R-:W-:-:S05]  /*f050*/  IMAD.WIDE R2, R19, 0x4, R2 ;  /* 0x0000000413027825 */ /* 0x001fca00078e0202 */
[----:B------:R-:W3:Y:S01]  /*f060*/  LDG.E R10, desc[UR42][R2.64] ;  /* 0x0000002a020a7981 */ /* 0x000ee2000c1e1900 */
        /* <DEDUP_REMOVED lines=8> */
[----:B---3--:R-:W-:Y:S01]  /*f0f0*/  SHF.R.S32.HI R0, RZ, 0x1f, R10 ;  /* 0x0000001fff007819 */ /* 0x008fe2000001140a */
[----:B------:R-:W-:-:S10]  /*f100*/  IMAD.SHL.U32 R23, R10, 0x4, RZ ;  /* 0x000000040a177824 */ /* 0x000fd400078e00ff */
[C---:B------:R-:W-:Y:S01]  /*f110*/  @P0 LEA R2, P1, R10.reuse, UR4, 0x2 ;  /* 0x000000040a020c11 */ /* 0x040fe2000f8210ff */
[----:B------:R-:W-:Y:S03]  /*f120*/  STL [R1+0x8], R10 ;  /* 0x0000080a01007387 */ /* 0x000fe60000100800 */
[C-C-:B------:R-:W-:Y:S01]  /*f130*/  @P0 LEA.HI.X R3, R10.reuse, UR5, R0.reuse, 0x2, P1 ;  /* 0x000000050a030c11 */ /* 0x140fe200088f1400 */
[----:B------:R-:W-:Y:S01]  /*f140*/  ULDC.64 UR4, c[0x0][0xa00] ;  /* 0x0002800000047ab9 */ /* 0x000fe20000000a00 */
[----:B------:R-:W-:Y:S01]  /*f150*/  SHF.L.U64.HI R24, R10, 0x2, R0 ;  /* 0x000000020a187819 */ /* 0x000fe20000010200 */
[----:B------:R0:W-:Y:S04]  /*f160*/  STL [R1+0x30], R0 ;  /* 0x0000300001007387 */ /* 0x0001e80000100800 */
[----:B--2---:R1:W2:Y:S01]  /*f170*/  @P0 LDG.E R9, desc[UR42][R2.64] ;  /* 0x0000002a02090981 */ /* 0x0042a2000c1e1900 */
[----:B------:R-:W-:-:S02]  /*f180*/  ISETP.NE.U32.AND P0, PT, RZ, UR4, PT ;  /* 0x00000004ff007c0c */ /* 0x000fc4000bf05070 */
[----:B------:R-:W-:Y:S02]  /*f190*/  ISETP.NE.U32.AND P2, PT, RZ, UR8, PT ;  /* 0x00000008ff007c0c */ /* 0x000fe4000bf45070 */
[----:B------:R-:W-:Y:S02]  /*f1a0*/  ISETP.NE.AND.EX P0, PT, RZ, UR5, PT, P0 ;  /* 0x00000005ff007c0c */ /* 0x000fe4000bf05300 */
[----:B------:R-:W-:Y:S02]  /*f1b0*/  ISETP.NE.AND.EX P2, PT, RZ, UR9, PT, P2 ;  /* 0x00000009ff007c0c */ /* 0x000fe4000bf45320 */
[----:B------:R-:W-:Y:S02]  /*f1c0*/  ISETP.NE.U32.AND P1, PT, RZ, UR6, PT ;  /* 0x00000006ff007c0c */ /* 0x000fe4000bf25070 */
[----:B-1----:R-:W-:Y:S02]  /*f1d0*/  IADD3 R2, P3, R23, UR4, RZ ;  /* 0x0000000417027c10 */ /* 0x002fe4000ff7e0ff */
[----:B------:R-:W-:-:S02]  /*f1e0*/  ISETP.NE.AND.EX P1, PT, RZ, UR7, PT, P1 ;  /* 0x00000007ff007c0c */ /* 0x000fc4000bf25310 */
[C---:B------:R-:W-:Y:S02]  /*f1f0*/  IADD3.X R3, R24.reuse, UR5, RZ, P3, !PT ;  /* 0x0000000518037c10 */ /* 0x040fe40009ffe4ff */
[----:B------:R-:W-:Y:S02]  /*f200*/  IADD3 R4, P4, R23, UR6, RZ ;  /* 0x0000000617047c10 */ /* 0x000fe4000ff9e0ff */
[----:B0-----:R-:W-:Y:S01]  /*f210*/  MOV R0, RZ ;  /* 0x000000ff00007202 */ /* 0x001fe20000000f00 */
[----:B------:R-:W3:Y:S01]  /*f220*/  @P0 LDG.E R6, desc[UR42][R2.64] ;  /* 0x0000002a02060981 */ /* 0x000ee2000c1e1900 */
        /* <DEDUP_REMOVED lines=17> */
[----:B0-----:R-:W-:Y:S02]  /*f340*/  IMAD.U32 R6, RZ, RZ, UR5 ;  /* 0x00000005ff067e24 */ /* 0x001fe4000f8e00ff */
[----:B------:R-:W-:Y:S01]  /*f350*/  IMAD.U32 R7, RZ, RZ, UR4 ;  /* 0x00000004ff077e24 */ /* 0x000fe2000f8e00ff */
[----:B---3--:R1:W-:Y:S01]  /*f360*/  STL [R1+0x34], R8 ;  /* 0x0000340801007387 */ /* 0x0083e20000100800 */
[----:B------:R-:W-:Y:S05]  /*f370*/  @P2 BRA `(.L_x_13345) ;  /* 0x0000000000142947 */ /* 0x000fea0003800000 */
[----:B------:R-:W-:Y:S05]  /*f380*/  @!P0 BRA `(.L_x_13345) ;  /* 0x0000000000108947 */ /* 0x000fea0003800000 */
[----:B-1----:R-:W2:Y:S04]  /*f390*/  LDG.E R8, desc[UR42][R2.64] ;  /* 0x0000002a02087981 */ /* 0x002ea8000c1e1900 */
[----:B------:R-:W2:Y:S02]  /*f3a0*/  LDG.E R2, desc[UR42][R2.64+0x4] ;  /* 0x0000042a02027981 */ /* 0x000ea4000c1e1900 */
[----:B--2---:R-:W-:-:S05]  /*f3b0*/  IADD3 R2, -R8, R2, RZ ;  /* 0x0000000208027210 */ /* 0x004fca0007ffe1ff */
[----:B------:R0:W-:Y:S02]  /*f3c0*/  STL [R1+0x34], R2 ;  /* 0x0000340201007387 */ /* 0x0001e40000100800 */
.L_x_13345:
        /* <DEDUP_REMOVED lines=10> */
.L_x_13346:
        /* <DEDUP_REMOVED lines=9> */
.L_x_13347:
[----:B01----:R-:W2:Y:S04]  /*f500*/  @P1 LDG.E R2, desc[UR42][R4.64] ;  /* 0x0000002a04021981 */ /* 0x003ea8000c1e1900 */
        /* <DEDUP_REMOVED lines=16> */
[----:B------:R-:W-:-:S04]  /*f610*/  @P0 IADD3 R2, R2, 0x7f, RZ ;  /* 0x0000007f02020810 */ /* 0x000fc80007ffe0ff */
[----:B0-----:R-:W-:-:S04]  /*f620*/  @P0 SHF.R.S32.HI R4, RZ, 0x1f, R2 ;  /* 0x0000001fff040819 */ /* 0x001fc80000011402 */
        /* <DEDUP_REMOVED lines=13> */
.L_x_13505:
[----:B-1----:R-:W-:Y:S02]  /*f700*/  ISETP.NE.AND P0, PT, R14, RZ, PT ;  /* 0x000000ff0e00720c */ /* 0x002fe40003f05270 */
[----:B------:R-:W-:-:S11]  /*f710*/  PLOP3.LUT P6, PT, PT, PT, PT, 0x8, 0x0 ;  /* 0x000000000000781c */ /* 0x000fd60003fce170 */
[----:B------:R-:W-:Y:S05]  /*f720*/  @P0 BRA `(.L_x_13351) ;  /* 0x00000000000c0947 */ /* 0x000fea0003800000 */
[----:B------:R-:W-:-:S03]  /*f730*/  UMOV UR4, 0xffffffff ;  /* 0xffffffff00047882 */ /* 0x000fc60000000000 */
[----:B------:R-:W-:Y:S05]  /*f740*/  BRA.DIV UR4, `(.L_x_13352) ;  /* 0x0000006604fc7947 */ /* 0x000fea000b800000 */
[----:B------:R-:W-:-:S13]  /*f750*/  ELECT P6, URZ, PT ;  /* 0x00000000003f782f */ /* 0x000fda00038c0000 */
.L_x_13351:
        /* <DEDUP_REMOVED lines=9> */
.L_x_13508:
[----:B------:R-:W-:Y:S05]  /*f7f0*/  BSYNC B1 ;  /* 0x0000000000017941 */ /* 0x000fea0003800000 */
.L_x_13353:
[----:B------:R-:W-:Y:S04]  /*f800*/  BSSY B1, `(.L_x_13355) ;  /* 0x000004f000017945 */ /* 0x000fe80003800000 */
[----:B------:R-:W-:Y:S05]  /*f810*/  @!P6 BRA `(.L_x_13356) ;  /* 0x000000040034e947 */ /* 0x000fea0003800000 */
[----:B------:R-:W1:Y:S01]  /*f820*/  S2R R6, SR_TID.X ;  /* 0x0000000000067919 */ /* 0x000e620000002100 */
[----:B0-----:R-:W-:Y:S01]  /*f830*/  LEA R5, R27, R22, 0x3 ;  /* 0x000000161b057211 */ /* 0x001fe200078e18ff */
[----:B------:R-:W-:Y:S01]  /*f840*/  BSSY B2, `(.L_x_13357) ;  /* 0x0000006000027945 */ /* 0x000fe20003800000 */
[----:B-1----:R-:W-:Y:S02]  /*f850*/  LOP3.LUT R7, R6, 0x7f, RZ, 0xc0, !PT ;  /* 0x0000007f06077812 */ /* 0x002fe400078ec0ff */
[----:B------:R-:W-:Y:S02]  /*f860*/  SHF.L.U32 R6, R29, 0x1f, RZ ;  /* 0x0000001f1d067819 */ /* 0x000fe400000006ff */
[----:B------:R-:W-:Y:S02]  /*f870*/  ISETP.NE.AND P1, PT, R7, RZ, PT ;  /* 0x000000ff0700720c */ /* 0x000fe40003f25270 */
[----:B------:R-:W0:Y:S02]  /*f880*/  SYNCS.PHASECHK.TRANS64.TRYWAIT P0, [R5+URZ+0x168a0], R6 ;  /* 0x0168a006050075a7 */ /* 0x000e24000800017f */
[----:B0-----:R-:W-:Y:S09]  /*f890*/  @!P0 BRA `(.L_x_13358) ;  /* 0x0000006400dc8947 */ /* 0x001ff20003800000 */
.L_x_13509:
[----:B------:R-:W-:Y:S05]  /*f8a0*/  BSYNC B2 ;  /* 0x0000000000027941 */ /* 0x000fea0003800000 */
.L_x_13357:
        /* <DEDUP_REMOVED lines=9> */
.L_x_13360:
[----:B------:R-:W-:Y:S05]  /*f940*/  BSYNC B2 ;  /* 0x0000000000027941 */ /* 0x000fea0003800000 */
.L_x_13359:
[----:B------:R-:W-:Y:S01]  /*f950*/  IMAD.MOV.U32 R11, RZ, RZ, RZ ;  /* 0x000000ffff0b7224 */ /* 0x000fe200078e00ff */
[C---:B------:R-:W-:Y:S01]  /*f960*/  LEA R8, R27.reuse, R22, 0xe ;  /* 0x000000161b087211 */ /* 0x040fe200078e70ff */
[----:B------:R-:W-:Y:S01]  /*f970*/  IMAD R7, R4, 0x80, R0 ;  /* 0x0000008004077824 */ /* 0x000fe200078e0200 */
[----:B------:R-:W-:Y:S01]  /*f980*/  UIADD3 UR4, UP0, UR40, 0x570, URZ ;  /* 0x0000057028047890 */ /* 0x000fe2000ff1e03f */
[----:B------:R-:W-:Y:S01]  /*f990*/  PLOP3.LUT P0, PT, PT, PT, PT, 0x80, 0x0 ;  /* 0x000000000000781c */ /* 0x000fe20003f0f070 */
[----:B------:R-:W-:Y:S01]  /*f9a0*/  IMAD.SHL.U32 R10, R27, 0x2000, RZ ;  /* 0x000020001b0a7824 */ /* 0x000fe200078e00ff */
[----:B------:R-:W-:Y:S01]  /*f9b0*/  R2UR UR10, R11 ;  /* 0x000000000b0a72ca */ /* 0x000fe200000e0000 */
[----:B------:R-:W-:Y:S01]  /*f9c0*/  VIADD R7, R7, 0xffffff80 ;  /* 0xffffff8007077836 */ /* 0x000fe20000000000 */
[----:B------:R-:W-:Y:S01]  /*f9d0*/  IADD3 R9, R5, 0x16890, RZ ;  /* 0x0001689005097810 */ /* 0x000fe20007ffe0ff */
[----:B------:R-:W-:Y:S01]  /*f9e0*/  VIADD R8, R8, 0xe400 ;  /* 0x0000e40008087836 */ /* 0x000fe20000000000 */
[----:B------:R-:W-:Y:S01]  /*f9f0*/  UIADD3.X UR5, URZ, UR41, URZ, UP0, !UPT ;  /* 0x000000293f057290 */ /* 0x000fe200087fe43f */
[----:B------:R-:W-:Y:S01]  /*fa00*/  UMOV UR6, 0x0 ;  /* 0x0000000000067882 */ /* 0x000fe20000000000 */
[----:B------:R-:W-:-:S10]  /*fa10*/  UMOV UR7, 0x12f00000 ;  /* 0x12f0000000077882 */ /* 0x000fd40000000000 */
.L_x_13361:
        /* <DEDUP_REMOVED lines=13> */
.L_x_13510:
[----:B------:R-:W-:Y:S05]  /*faf0*/  BSYNC B2 ;  /* 0x0000000000027941 */ /* 0x000fea0003800000 */
.L_x_13362:
[----:B------:R-:W-:Y:S01]  /*fb00*/  BSSY B2, `(.L_x_13364) ;  /* 0x000000b000027945 */ /* 0x000fe20003800000 */
[----:B------:R-:W-:Y:S02]  /*fb10*/  IMAD.MOV.U32 R8, RZ, RZ, 0x0 ;  /* 0x00000000ff087424 */ /* 0x000fe400078e00ff */
[----:B------:R-:W-:Y:S01]  /*fb20*/  IMAD.MOV.U32 R9, RZ, RZ, 0x12f00000 ;  /* 0x12f00000ff097424 */ /* 0x000fe200078e00ff */
[----:B------:R-:W-:Y:S06]  /*fb30*/  @P1 BRA `(.L_x_13365) ;  /* 0x00000000001c1947 */ /* 0x000fec0003800000 */
[----:B------:R-:W2:Y:S01]  /*fb40*/  S2R R12, SR_TID.X ;  /* 0x00000000000c7919 */ /* 0x000ea20000002100 */
[----:B01----:R-:W-:-:S04]  /*fb50*/  IMAD.MOV.U32 R6, RZ, RZ, 0x4000 ;  /* 0x00004000ff067424 */ /* 0x003fc800078e00ff */
[----:B------:R3:W-:Y:S01]  /*fb60*/  SYNCS.ARRIVE.TRANS64 RZ, [R5+URZ+0x168b0], R6 ;  /* 0x0168b00605ff79a7 */ /* 0x0007e2000800003f */
[----:B--2---:R-:W-:-:S04]  /*fb70*/  LOP3.LUT R12, R12, 0x1f, RZ, 0xc0, !PT ;  /* 0x0000001f0c0c7812 */ /* 0x004fc800078ec0ff */
[----:B------:R-:W-:-:S13]  /*fb80*/  ISETP.NE.AND P0, PT, R12, RZ, PT ;  /* 0x000000ff0c00720c */ /* 0x000fda0003f05270 */
[----:B---3--:R-:W-:Y:S05]  /*fb90*/  @!P0 BRA `(.L_x_13365) ;  /* 0x0000000000048947 */ /* 0x008fea0003800000 */
[----:B------:R-:W-:Y:S01]  /*fba0*/  BPT.TRAP 0x1 ;  /* 0x000000040000795c */ /* 0x000fe20000300000 */
.L_x_13365:
[----:B------:R-:W-:Y:S05]  /*fbb0*/  BSYNC B2 ;  /* 0x0000000000027941 */ /* 0x000fea0003800000 */
.L_x_13364:
[----:B------:R-:W-:Y:S01]  /*fbc0*/  R2UR UR10, R11 ;  /* 0x000000000b0a72ca */ /* 0x000fe200000e0000 */
[----:B------:R-:W-:Y:S01]  /*fbd0*/  UIADD3 UR4, UP0, UR40, 0x670, URZ ;  /* 0x0000067028047890 */ /* 0x000fe2000ff1e03f */
[----:B------:R-:W-:Y:S01]  /*fbe0*/  R2UR UR6, R8 ;  /* 0x00000000080672ca */ /* 0x000fe200000e0000 */
[----:B01----:R-:W-:Y:S01]  /*fbf0*/  VIADD R5, R5, 0x168b0 ;  /* 0x000168b005057836 */ /* 0x003fe20000000000 */
[----:B------:R-:W-:Y:S01]  /*fc00*/  R2UR UR7, R9 ;  /* 0x00000000090772ca */ /* 0x000fe200000e0000 */
[----:B------:R-:W-:Y:S01]  /*fc10*/  UIADD3.X UR5, URZ, UR41, URZ, UP0, !UPT ;  /* 0x000000293f057290 */ /* 0x000fe200087fe43f */
[----:B------:R-:W-:Y:S02]  /*fc20*/  LEA R10, R10, R22, 0x1 ;  /* 0x000000160a0a7211 */ /* 0x000fe400078e08ff */
[----:B------:R-:W-:-:S03]  /*fc30*/  PLOP3.LUT P0, PT, PT, PT, PT, 0x80, 0x0 ;  /* 0x000000000000781c */ /* 0x000fc60003f0f070 */
[----:B------:R-:W-:-:S10]  /*fc40*/  VIADD R10, R10, 0x400 ;  /* 0x000004000a0a7836 */ /* 0x000fd40000000000 */
.L_x_13366:
        /* <DEDUP_REMOVED lines=10> */
.L_x_13356:
[----:B------:R-:W-:Y:S05]  /*fcf0*/  BSYNC B1 ;  /* 0x0000000000017941 */ /* 0x000fea0003800000 */
.L_x_13355:
[----:B------:R-:W-:Y:S01]  /*fd00*/  IADD3 R4, R4, -0x2, RZ ;  /* 0xfffffffe04047810 */ /* 0x000fe20007ffe0ff */
[----:B------:R-:W-:Y:S01]  /*fd10*/  VIADD R27, R27, 0x1 ;  /* 0x000000011b1b7836 */ /* 0x000fe20000000000 */
[----:B------:R-:W-:Y:S02]  /*fd20*/  PLOP3.LUT P0, PT, PT, PT, PT, 0x8, 0x0 ;  /* 0x000000000000781c */ /* 0x000fe40003f0e170 */
[----:B------:R-:W-:Y:S02]  /*fd30*/  ISETP.GE.AND P2, PT, R4, R3, PT ;  /* 0x000000030400720c */ /* 0x000fe40003f46270 */
[----:B------:R-:W-:-:S04]  /*fd40*/  ISETP.NE.AND P1, PT, R27, 0x2, PT ;  /* 0x000000021b00780c */ /* 0x000fc80003f25270 */
[----:B0-----:R-:W-:Y:S02]  /*fd50*/  SEL R5, RZ, 0x1, P1 ;  /* 0x00000001ff057807 */ /* 0x001fe40000800000 */
[----:B------:R-:W-:Y:S02]  /*fd60*/  SEL R27, R27, RZ, P1 ;  /* 0x000000ff1b1b7207 */ /* 0x000fe40000800000 */
[----:B------:R-:W-:-:S03]  /*fd70*/  LOP3.LUT R29, R29, R5, RZ, 0x3c, !PT ;  /* 0x000000051d1d7212 */ /* 0x000fc600078e3cff */
[----:B------:R-:W-:Y:S05]  /*fd80*/  @!P2 BRA `(.L_x_13349) ;  /* 0x000000040058a947 */ /* 0x000fea0003800000 */
.L_x_13379:
[----:B------:R-:W-:Y:S05]  /*fd90*/  YIELD ;  /* 0x0000000000007946 */ /* 0x000fea0003800000 */
[----:B------:R-:W-:Y:S04]  /*fda0*/  BSSY B1, `(.L_x_13367) ;  /* 0x000004c000017945 */ /* 0x000fe80003800000 */
[----:B------:R-:W-:Y:S05]  /*fdb0*/  @!P6 BRA `(.L_x_13368) ;  /* 0x000000040028e947 */ /* 0x000fea0003800000 */
[----:B------:R-:W0:Y:S01]  /*fdc0*/  S2R R5, SR_TID.X ;  /* 0x0000000000057919 */ /* 0x000e220000002100 */
[----:B------:R-:W-:Y:S01]  /*fdd0*/  SHF.L.U32 R6, R29, 0x1f, RZ ;  /* 0x0000001f1d067819 */ /* 0x000fe200000006ff */
[----:B------:R-:W-:Y:S01]  /*fde0*/  BSSY B2, `(.L_x_13369) ;  /* 0x0000006000027945 */ /* 0x000fe20003800000 */
[----:B0-----:R-:W-:Y:S01]  /*fdf0*/  LOP3.LUT R7, R5, 0x7f, RZ, 0xc0, !PT ;  /* 0x0000007f05077812 */ /* 0x001fe200078ec0ff */
[----:B------:R-:W-:-:S03]  /*fe00*/  IMAD R5, R27, 0x8, R22 ;  /* 0x000000081b057824 */ /* 0x000fc600078e0216 */
[----:B------:R-:W-:Y:S01]  /*fe10*/  ISETP.NE.AND P2, PT, R7, RZ, PT ;  /* 0x000000ff0700720c */ /* 0x000fe20003f45270 */
[----:B------:R-:W0:Y:S02]  /*fe20*/  SYNCS.PHASECHK.TRANS64.TRYWAIT P1, [R5+URZ+0x168a0], R6 ;  /* 0x0168a006050075a7 */ /* 0x000e24000802017f */
[----:B0-----:R-:W-:Y:S10]  /*fe30*/  @!P1 BRA `(.L_x_13370) ;  /* 0x00000060009c9947 */ /* 0x001ff40003800000 */
.L_x_13511:
[----:B------:R-:W-:Y:S05]  /*fe40*/  BSYNC B2 ;  /* 0x0000000000027941 */ /* 0x000fea0003800000 */
.L_x_13369:
        /* <DEDUP_REMOVED lines=9> */
.L_x_13372:
[----:B------:R-:W-:Y:S05]  /*fee0*/  BSYNC B2 ;  /* 0x0000000000027941 */ /* 0x000fea0003800000 */
.L_x_13371:
[----:B------:R-:W-:Y:S01]  /*fef0*/  IMAD.MOV.U32 R11, RZ, RZ, RZ ;  /* 0x000000ffff0b7224 */ /* 0x000fe200078e00ff */
[----:B------:R-:W-:Y:S01]  /*ff00*/  LEA R7, R27, R22, 0xe ;  /* 0x000000161b077211 */ /* 0x000fe200078e70ff */
        /* <DEDUP_REMOVED lines=9> */
.L_x_13373:
        /* <DEDUP_REMOVED lines=13> */
.L_x_13512:
[----:B------:R-:W-:Y:S05]  /*10070*/  BSYNC B2 ;  /* 0x0000000000027941 */ /* 0x000fea0003800000 */
.L_x_13374:
        /* <DEDUP_REMOVED lines=11> */
.L_x_13377:
[----:B------:R-:W-:Y:S05]  /*10130*/  BSYNC B2 ;  /* 0x0000000000027941 */ /* 0x000fea0003800000 */
.L_x_13376:
        /* <DEDUP_REMOVED lines=8> */
.L_x_13378:
        /* <DEDUP_REMOVED lines=10> */
.L_x_13368:
[----:B------:R-:W-:Y:S05]  /*10260*/  BSYNC B1 ;  /* 0x0000000000017941 */ /* 0x000fea0003800000 */
.L_x_13367:
        /* <DEDUP_REMOVED lines=8> */
.L_x_13349:
[----:B------:R-:W-:Y:S05]  /*102f0*/  BSYNC B0 ;  /* 0x0000000000007941 */ /* 0x000fea0003800000 */
.L_x_13348:
[----:B------:R-:W2:Y:S01]  /*10300*/  LDL R5, [R1+0x18] ;  /* 0x0000180001057983 */ /* 0x000ea20000100800 */
[----:B------:R-:W-:Y:S05]  /*10310*/  @!P0 WARPSYNC.ALL ;  /* 0x0000000000008948 */ /* 0x000fea0003800000 */
[----:B------:R-:W-:Y:S06]  /*10320*/  @!P0 BAR.SYNC.DEFER_BLOCKING 0xc, 0x200 ;  /* 0x0308000000008b1d */ /* 0x000fec0000010000 */
[----:B------:R-:W-:Y:S01]  /*10330*/  BSSY B7, `(.L_x_13380) ;  /* 0x00003b0000077945 */ /* 0x000fe20003800000 */
[----:B--2---:R-:W-:-:S13]  /*10340*/  ISETP.GT.AND P0, PT, R5, RZ, PT ;  /* 0x000000ff0500720c */ /* 0x004fda0003f04270 */
        /* <DEDUP_REMOVED lines=18> */
.L_x_13381:
        /* <DEDUP_REMOVED lines=19> */
[----:B0-----:R-:W-:Y:S05]  /*105a0*/  CALL.ABS.NOINC R2 ;  /* 0x0000000002007343 */ /* 0x001fea0003c00000 */
.L_x_13384:
[----:B------:R-:W-:Y:S05]  /*105b0*/  BSYNC B6 ;  /* 0x0000000000067941 */ /* 0x000fea0003800000 */
.L_x_13383:
        /* <DEDUP_REMOVED lines=20> */
.L_x_13387:
        /* <DEDUP_REMOVED lines=15> */
.L_x_13386:
[----:B------:R-:W-:Y:S05]  /*107f0*/  BSYNC B6 ;  /* 0x0000000000067941 */ /* 0x000fea0003800000 */
.L_x_13385:
        /* <DEDUP_REMOVED lines=10> */
[----:B------:R-:W0:Y:S03]  /*108a0*/  S2R R5, SR_TID.X ;  /* 0x0000000000057919 */ /* 0x000e260000002100 */
[----:B------:R-:W-:Y:S01]  /*108b0*/  @P0 IADD3.X R3, R24, UR5, RZ, P1, !PT ;  /* 0x0000000518030c10 */ /* 0x000fe20008ffe4ff */
[----:B------:R-:W4:Y:S04]  /*108c0*/  LDL.LU R9, [R1] ;  /* 0x0000000001097983 */ /* 0x000f280000300800 */
[----:B--2---:R-:W2:Y:S01]  /*108d0*/  @P0 LDG.E R20, desc[UR42][R2.64] ;  /* 0x0000002a02140981 */ /* 0x004ea2000c1e1900 */
[----:B-1----:R-:W-:-:S02]  /*108e0*/  ISETP.NE.AND P1, PT, R7, 0x1, PT ;  /* 0x000000010700780c */ /* 0x002fc40003f25270 */
[----:B---3--:R-:W-:Y:S02]  /*108f0*/  LEA.HI.SX32 R26, R26, 0xffffffff, 0x19 ;  /* 0xffffffff1a1a7811 */ /* 0x008fe400078fcaff */
[----:B0-----:R-:W-:Y:S02]  /*10900*/  LOP3.LUT R0, R0, 0x7f, RZ, 0xc0, !PT ;  /* 0x0000007f00007812 */ /* 0x001fe400078ec0ff */
[----:B------:R-:W-:Y:S01]  /*10910*/  SHF.L.U32 R6, R5, 0x4, RZ ;  /* 0x0000000405067819 */ /* 0x000fe200000006ff */
[----:B------:R-:W-:Y:S01]  /*10920*/  IMAD.SHL.U32 R8, R26, 0x80, RZ ;  /* 0x000000801a087824 */ /* 0x000fe200078e00ff */
[----:B------:R-:W-:Y:S02]  /*10930*/  SHF.R.U32.HI R0, RZ, 0x3, R0 ;  /* 0x00000003ff007819 */ /* 0x000fe40000011600 */
[----:B------:R-:W-:-:S03]  /*10940*/  LOP3.LUT R6, R6, 0x70, RZ, 0xc0, !PT ;  /* 0x0000007006067812 */ /* 0x000fc600078ec0ff */
[----:B------:R-:W0:Y:S01]  /*10950*/  @P1 LDC R5, c[0x0][0x434] ;  /* 0x00010d00ff051b82 */ /* 0x000e220000000800 */
[----:B------:R-:W-:-:S07]  /*10960*/  LOP3.LUT R0, R8, R0, R6, 0xfe, !PT ;  /* 0x0000000008007212 */ /* 0x000fce00078efe06 */
        /* <DEDUP_REMOVED lines=20> */
[----:B------:R0:W5:Y:S04]  /*10ab0*/  @!P0 LDG.E R2, desc[UR42][R6.64] ;  /* 0x0000002a06028981 */ /* 0x000168000c1e1900 */
[----:B------:R1:W-:Y:S02]  /*10ac0*/  STL [R1+0x20], R10 ;  /* 0x0000200a01007387 */ /* 0x0003e40000100800 */
[----:B-1----:R-:W-:-:S05]  /*10ad0*/  IMAD.U32 R10, RZ, RZ, UR38 ;  /* 0x00000026ff0a7e24 */ /* 0x002fca000f8e00ff */
[----:B------:R-:W-:Y:S02]  /*10ae0*/  ISETP.NE.AND P2, PT, R10, 0x3, PT ;  /* 0x000000030a00780c */ /* 0x000fe40003f45270 */
[----:B------:R-:W-:-:S11]  /*10af0*/  LOP3.LUT R9, R9, 0xfffffffd, RZ, 0xc0, !PT ;  /* 0xfffffffd09097812 */ /* 0x000fd600078ec0ff */
[----:B------:R-:W-:-:S05]  /*10b00*/  @P2 LOP3.LUT R9, R9, 0x2, RZ, 0xfc, !PT ;  /* 0x0000000209092812 */ /* 0x000fca00078efcff */
[----:B------:R0:W-:Y:S01]  /*10b10*/  STL [R1], R9 ;  /* 0x0000000901007387 */ /* 0x0001e20000100800 */
[----:B------:R-:W-:-:S03]  /*10b20*/  UMOV UR4, 0xffffffff ;  /* 0xffffffff00047882 */ /* 0x000fc60000000000 */
[----:B------:R-:W-:Y:S05]  /*10b30*/  BRA.DIV UR4, `(.L_x_13388) ;  /* 0x0000005604847947 */ /* 0x000fea000b800000 */
.L_x_13515:
[----:B0-----:R-:W-:-:S05]  /*10b40*/  SHF.R.S32.HI R9, RZ, 0x1f, R18 ;  /* 0x0000001fff097819 */ /* 0x001fca0000011412 */
[----:B------:R0:W-:Y:S01]  /*10b50*/  STL [R1+0x10], R9 ;  /* 0x0000100901007387 */ /* 0x0001e20000100800 */
[----:B------:R-:W-:Y:S05]  /*10b60*/  @!P2 BRA `(.L_x_13389) ;  /* 0x000000000004a947 */ /* 0x000fea0003800000 */
[----:B------:R-:W-:Y:S01]  /*10b70*/  BPT.TRAP 0x1 ;  /* 0x000000040000795c */ /* 0x000fe20000300000 */
.L_x_13389:
        /* <DEDUP_REMOVED lines=23> */
[----:B------:R-:W1:Y:S02]  /*10cf0*/  SYNCS.PHASECHK.TRANS64.TRYWAIT P0, [R3+URZ+0x16840], R4 ;  /* 0x01684004030075a7 */ /* 0x000e64000800017f */
[----:B-1----:R-:W-:Y:S05]  /*10d00*/  @!P0 BRA `(.L_x_13391) ;  /* 0x0000005400448947 */ /* 0x002fea0003800000 */
.L_x_13516:
[----:B------:R-:W-:Y:S05]  /*10d10*/  BSYNC B0 ;  /* 0x0000000000007941 */ /* 0x000fea0003800000 */
.L_x_13390:
[----:B0-----:R-:W2:Y:S01]  /*10d20*/  LDL R9, [R1+0x10] ;  /* 0x0000100001097983 */ /* 0x001ea20000100800 */
[----:B------:R-:W-:-:S03]  /*10d30*/  ULDC.64 UR4, c[0x0][0x300] ;  /* 0x0000c00000047ab9 */ /* 0x000fc60000000a00 */
[----:B------:R-:W3:Y:S04]  /*10d40*/  LDL R14, [R1+0x18] ;  /* 0x00001800010e7983 */ /* 0x000ee80000100800 */
[----:B------:R-:W4:Y:S01]  /*10d50*/  LDL.LU R10, [R1] ;  /* 0x00000000010a7983 */ /* 0x000f220000300800 */
[----:B------:R-:W-:Y:S02]  /*10d60*/  IMAD R6, R6, UR4, RZ ;  /* 0x0000000406067c24 */ /* 0x000fe4000f8e02ff */
[C---:B-1----:R-:W-:Y:S01]  /*10d70*/  IMAD.WIDE.U32 R4, R0.reuse, UR4, RZ ;  /* 0x0000000400047c25 */ /* 0x042fe2000f8e00ff */
[----:B------:R-:W0:Y:S03]  /*10d80*/  S2R R13, SR_TID.X ;  /* 0x00000000000d7919 */ /* 0x000e260000002100 */
[----:B------:R-:W-:Y:S01]  /*10d90*/  IMAD R6, R0, UR5, R6 ;  /* 0x0000000500067c24 */ /* 0x000fe2000f8e0206 */
[----:B------:R-:W-:-:S02]  /*10da0*/  ULDC.64 UR4, c[0x0][0x310] ;  /* 0x0000c40000047ab9 */ /* 0x000fc40000000a00 */
[----:B------:R-:W-:Y:S02]  /*10db0*/  IMAD R7, R7, UR4, RZ ;  /* 0x0000000407077c24 */ /* 0x000fe4000f8e02ff */
[----:B------:R-:W-:Y:S02]  /*10dc0*/  IADD3 R5, R5, R6, RZ ;  /* 0x0000000605057210 */ /* 0x000fe40007ffe0ff */
[C---:B------:R-:W-:Y:S02]  /*10dd0*/  IMAD R7, R2.reuse, UR5, R7 ;  /* 0x0000000502077c24 */ /* 0x040fe4000f8e0207 */
[----:B------:R-:W-:Y:S01]  /*10de0*/  IMAD.WIDE.U32 R4, R2, UR4, R4 ;  /* 0x0000000402047c25 */ /* 0x000fe2000f8e0004 */
[----:B------:R-:W-:-:S03]  /*10df0*/  ULDC.64 UR4, c[0x0][0x308] ;  /* 0x0000c20000047ab9 */ /* 0x000fc60000000a00 */
[----:B------:R-:W-:Y:S02]  /*10e00*/  IMAD.IADD R5, R5, 0x1, R7 ;  /* 0x0000000105057824 */ /* 0x000fe400078e0207 */
[----:B------:R-:W-:-:S04]  /*10e10*/  IMAD.WIDE.U32 R4, R18, UR4, R4 ;  /* 0x0000000412047c25 */ /* 0x000fc8000f8e0004 */
[----:B--2---:R-:W-:Y:S02]  /*10e20*/  IMAD R2, R9, UR4, RZ ;  /* 0x0000000409027c24 */ /* 0x004fe4000f8e02ff */
[----:B------:R-:W1:Y:S02]  /*10e30*/  S2R R9, SR_TID.X ;  /* 0x0000000000097919 */ /* 0x000e640000002100 */
[----:B------:R-:W-:Y:S01]  /*10e40*/  IMAD R2, R18, UR5, R2 ;  /* 0x0000000512027c24 */ /* 0x000fe2000f8e0202 */
[----:B------:R-:W-:Y:S02]  /*10e50*/  ULDC.64 UR4, c[0x0][0x2e8] ;  /* 0x0000ba0000047ab9 */ /* 0x000fe40000000a00 */
[----:B------:R-:W-:Y:S01]  /*10e60*/  LEA R0, P0, R4, UR4, 0x1 ;  /* 0x0000000404007c11 */ /* 0x000fe2000f8008ff */
[----:B------:R-:W-:Y:S01]  /*10e70*/  ULDC UR4, c[0x0][0x2f4] ;  /* 0x0000bd0000047ab9 */ /* 0x000fe20000000800 */
[----:B----4-:R-:W-:Y:S01]  /*10e80*/  LOP3.LUT R10, R10, 0xfffffffe, RZ, 0xc0, !PT ;  /* 0xfffffffe0a0a7812 */ /* 0x010fe200078ec0ff */
[----:B------:R-:W-:-:S05]  /*10e90*/  IMAD.IADD R2, R5, 0x1, R2 ;  /* 0x0000000105027824 */ /* 0x000fca00078e0202 */
[----:B------:R-:W-:Y:S02]  /*10ea0*/  LEA.HI.X R2, R4, UR5, R2, 0x1, P0 ;  /* 0x0000000504027c11 */ /* 0x000fe400080f0c02 */
[----:B-1----:R-:W-:Y:S01]  /*10eb0*/  LOP3.LUT R11, R9, 0x7f, RZ, 0xc0, !PT ;  /* 0x0000007f090b7812 */ /* 0x002fe200078ec0ff */
[----:B0-----:R-:W-:-:S03]  /*10ec0*/  IMAD.SHL.U32 R9, R13, 0x8, RZ ;  /* 0x000000080d097824 */ /* 0x001fc600078e00ff */
[----:B------:R-:W-:Y:S02]  /*10ed0*/  SHF.R.U32.HI R12, RZ, 0x3, R11 ;  /* 0x00000003ff0c7819 */ /* 0x000fe4000001160b */
[----:B------:R-:W-:Y:S02]  /*10ee0*/  LOP3.LUT R9, R9, 0x38, RZ, 0xc0, !PT ;  /* 0x0000003809097812 */ /* 0x000fe400078ec0ff */
[----:B---3--:R-:W-:Y:S02]  /*10ef0*/  IADD3 R4, -R12, R14, -R8 ;  /* 0x0000000e0c047210 */ /* 0x008fe40007ffe908 */
[----:B------:R-:W-:Y:S01]  /*10f00*/  ISETP.GE.AND P2, PT, R9, UR4, PT ;  /* 0x0000000409007c0c */ /* 0x000fe2000bf46270 */
[----:B------:R-:W-:Y:S01]  /*10f10*/  UMOV UR4, 0xffffffff ;  /* 0xffffffff00047882 */ /* 0x000fe20000000000 */
[----:B------:R-:W-:Y:S01]  /*10f20*/  SHF.L.U32 R12, R11, 0x3, RZ ;  /* 0x000000030b0c7819 */ /* 0x000fe200000006ff */
[----:B------:R-:W-:Y:S01]  /*10f30*/  IMAD.SHL.U32 R11, R13, 0x8, RZ ;  /* 0x000000080d0b7824 */ /* 0x000fe200078e00ff */
[----:B------:R-:W-:-:S04]  /*10f40*/  ISETP.GE.AND P0, PT, R4, 0x1, PT ;  /* 0x000000010400780c */ /* 0x000fc80003f06270 */
[----:B------:R-:W-:-:S04]  /*10f50*/  LOP3.LUT R11, R11, 0x1f8, RZ, 0xc0, !PT ;  /* 0x000001f80b0b7812 */ /* 0x000fc800078ec0ff */
[----:B------:R-:W-:Y:S02]  /*10f60*/  LOP3.LUT R11, R11, 0x38, R13, 0x78, !PT ;  /* 0x000000380b0b7812 */ /* 0x000fe400078e780d */
[----:B------:R-:W-:Y:S02]  /*10f70*/  @P2 LOP3.LUT R10, R10, 0x1, RZ, 0xfc, !PT ;  /* 0x000000010a0a2812 */ /* 0x000fe400078efcff */
[----:B------:R-:W-:-:S03]  /*10f80*/  LOP3.LUT R11, R11, 0x200, R12, 0xf8, !PT ;  /* 0x000002000b0b7812 */ /* 0x000fc600078ef80c */
[----:B------:R0:W-:Y:S02]  /*10f90*/  STL [R1], R10 ;  /* 0x0000000a01007387 */ /* 0x0001e40000100800 */
[----:B------:R-:W-:Y:S01]  /*10fa0*/  IMAD R5, R25, 0x2000, R11 ;  /* 0x0000200019057824 */ /* 0x000fe200078e020b */
[----:B------:R-:W-:Y:S06]  /*10fb0*/  BRA.DIV UR4, `(.L_x_13392) ;  /* 0x0000005204ac7947 */ /* 0x000fec000b800000 */
[----:B------:R-:W1:Y:S01]  /*10fc0*/  SHFL.IDX PT, R7, R0, RZ, 0x181f ;  /* 0x00181fff00077589 */ /* 0x000e6200000e0000 */
[----:B------:R-:W-:-:S03]  /*10fd0*/  @P0 LEA R8, R5, R22, 0x1 ;  /* 0x0000001605080211 */ /* 0x000fc600078e08ff */
[----:B------:R-:W2:Y:S01]  /*10fe0*/  SHFL.IDX PT, R6, R2, RZ, 0x181f ;  /* 0x00181fff02067589 */ /* 0x000ea200000e0000 */
[----:B-1----:R-:W-:-:S05]  /*10ff0*/  @P0 LEA R7, P1, R9, R7, 0x1 ;  /* 0x0000000709070211 */ /* 0x002fca00078208ff */
[----:B--2---:R-:W-:-:S05]  /*11000*/  @P0 IMAD.X R6, RZ, RZ, R6, P1 ;  /* 0x000000ffff060224 */ /* 0x004fca00008e0606 */
[----:B------:R-:W-:-:S04]  /*11010*/  @P0 LOP3.LUT R7, R7, R6, RZ, 0x3c, !PT ;  /* 0x0000000607070212 */ /* 0x000fc800078e3cff */
[----:B------:R-:W-:-:S04]  /*11020*/  @P0 LOP3.LUT R6, R7, R6, RZ, 0x3c, !PT ;  /* 0x0000000607060212 */ /* 0x000fc800078e3cff */
[----:B------:R-:W-:-:S05]  /*11030*/  @P0 LOP3.LUT R7, R7, R6, RZ, 0x3c, !PT ;  /* 0x0000000607070212 */ /* 0x000fca00078e3cff */
[----:B------:R-:W-:Y:S01]  /*11040*/  @!PT LDS RZ, [RZ] ;  /* 0x00000000fffff984 */ /* 0x000fe20000000800 */
[----:B------:R1:W-:Y:S01]  /*11050*/  @P0 LDGSTS.E.BYPASS.LTC128B.128 [R8+0xe400], desc[UR42][R6.64], !P2 ;  /* 0x0e40000006080fae */ /* 0x0003e2000d101d6a */
[----:B------:R-:W-:-:S03]  /*11060*/  ISETP.GE.AND P0, PT, R4, 0x11, PT ;  /* 0x000000110400780c */ /* 0x000fc60003f06270 */
[----:B-1----:R-:W1:Y:S10]  /*11070*/  SHFL.IDX PT, R7, R0, 0x1, 0x181f ;  /* 0x00381f0000077f89 */ /* 0x002e7400000e0000 */
[----:B------:R-:W-:Y:S01]  /*11080*/  @P0 IMAD R8, R5, 0x2, R22 ;  /* 0x0000000205080824 */ /* 0x000fe200078e0216 */
[----:B------:R-:W2:Y:S01]  /*11090*/  SHFL.IDX PT, R6, R2, 0x1, 0x181f ;  /* 0x00381f0002067f89 */ /* 0x000ea200000e0000 */
[----:B-1----:R-:W-:-:S05]  /*110a0*/  @P0 LEA R7, P1, R9, R7, 0x1 ;  /* 0x0000000709070211 */ /* 0x002fca00078208ff */
[----:B--2---:R-:W-:-:S05]  /*110b0*/  @P0 IMAD.X R6, RZ, RZ, R6, P1 ;  /* 0x000000ffff060224 */ /* 0x004fca00008e0606 */
[----:B------:R-:W-:-:S04]  /*110c0*/  @P0 LOP3.LUT R7, R7, R6, RZ, 0x3c, !PT ;  /* 0x0000000607070212 */ /* 0x000fc800078e3cff */
[----:B------:R-:W-:-:S04]  /*110d0*/  @P0 LOP3.LUT R6, R7, R6, RZ, 0x3c, !PT ;  /* 0x0000000607060212 */ /* 0x000fc800078e3cff */
[----:B------:R-:W-:-:S05]  /*110e0*/  @P0 LOP3.LUT R7, R7, R6, RZ, 0x3c, !PT ;  /* 0x0000000607070212 */ /* 0x000fca00078e3cff */
[----:B------:R1:W-:Y:S01]  /*110f0*/  @P0 LDGSTS.E.BYPASS.LTC128B.128 [R8+0xec00], desc[UR42][R6.64], !P2 ;  /* 0x0ec0000006080fae */ /* 0x0003e2000d101d6a */
[----:B------:R-:W-:-:S03]  /*11100*/  ISETP.GE.AND P0, PT, R4, 0x21, PT ;  /* 0x000000210400780c */ /* 0x000fc60003f06270 */
[----:B-1----:R-:W1:Y:S10]  /*11110*/  SHFL.IDX PT, R7, R0, 0x2, 0x181f ;  /* 0x00581f0000077f89 */ /* 0x002e7400000e0000 */
[----:B------:R-:W-:Y:S01]  /*11120*/  @P0 LEA R8, R5, R22, 0x1 ;  /* 0x0000001605080211 */ /* 0x000fe200078e08ff */
        /* <DEDUP_REMOVED lines=40> */
[----:B------:R-:W2:Y:S04]  /*113b0*/  SHFL.IDX PT, R6, R2, 0x6, 0x181f ;  /* 0x00d81f0002067f89 */ /* 0x000ea800000e0000 */
[----:B------:R-:W3:Y:S04]  /*113c0*/  SHFL.IDX PT, R2, R2, 0x7, 0x181f ;  /* 0x00f81f0002027f89 */ /* 0x000ee800000e0000 */
[----:B------:R-:W4:Y:S01]  /*113d0*/  SHFL.IDX PT, R0, R0, 0x7, 0x181f ;  /* 0x00f81f0000007f89 */ /* 0x000f2200000e0000 */
[----:B-1----:R-:W-:-:S05]  /*113e0*/  @P0 LEA R7, P1, R9, R7, 0x1 ;  /* 0x0000000709070211 */ /* 0x002fca00078208ff */
[----:B--2---:R-:W-:-:S05]  /*113f0*/  @P0 IMAD.X R6, RZ, RZ, R6, P1 ;  /* 0x000000ffff060224 */ /* 0x004fca00008e0606 */
[----:B------:R-:W-:-:S04]  /*11400*/  @P0 LOP3.LUT R7, R7, R6, RZ, 0x3c, !PT ;  /* 0x0000000607070212 */ /* 0x000fc800078e3cff */
[----:B------:R-:W-:-:S04]  /*11410*/  @P0 LOP3.LUT R6, R7, R6, RZ, 0x3c, !PT ;  /* 0x0000000607060212 */ /* 0x000fc800078e3cff */
[----:B------:R-:W-:-:S05]  /*11420*/  @P0 LOP3.LUT R7, R7, R6, RZ, 0x3c, !PT ;  /* 0x0000000607070212 */ /* 0x000fca00078e3cff */
[----:B---34-:R1:W-:Y:S02]  /*11430*/  @P0 LDGSTS.E.BYPASS.LTC128B.128 [R8+0x11400], desc[UR42][R6.64], !P2 ;  /* 0x1140000006080fae */ /* 0x0183e4000d101d6a */
.L_x_13534:
[----:B------:R-:W-:-:S13]  /*11440*/  ISETP.GE.AND P0, PT, R4, 0x71, PT ;  /* 0x000000710400780c */ /* 0x000fda0003f06270 */
[----:B-12---:R-:W-:Y:S01]  /*11450*/  @P0 LEA R6, P1, R9, R0, 0x1 ;  /* 0x0000000009060211 */ /* 0x006fe200078208ff */
        /* <DEDUP_REMOVED lines=8> */
.L_x_13393:
        /* <DEDUP_REMOVED lines=11> */
.L_x_13394:
[----:B------:R2:W5:Y:S01]  /*11590*/  LDL.LU R4, [R1+0x28] ;  /* 0x0000280001047983 */ /* 0x0005620000300800 */
[----:B------:R2:W-:Y:S03]  /*115a0*/  SYNCS.ARRIVE.TRANS64.A1T0 RZ, [R3+URZ+0x16830], RZ ;  /* 0x016830ff03ff79a7 */ /* 0x0005e6000810003f */
[----:B-1----:R2:W5:Y:S04]  /*115b0*/  LDL.LU R7, [R1+0x8] ;  /* 0x0000080001077983 */ /* 0x0025680000300800 */
[----:B------:R2:W5:Y:S02]  /*115c0*/  LDL.LU R6, [R1+0x30] ;  /* 0x0000300001067983 */ /* 0x0005640000300800 */
[----:B------:R-:W-:Y:S05]  /*115d0*/  WARPSYNC.ALL ;  /* 0x0000000000007948 */ /* 0x000fea0003800000 */
[----:B------:R-:W-:Y:S01]  /*115e0*/  ULDC.64 UR6, c[0x0][0xa00] ;  /* 0x0002800000067ab9 */ /* 0x000fe20000000a00 */
[----:B------:R-:W-:Y:S01]  /*115f0*/  ULDC.64 UR4, c[0x0][0x298] ;  /* 0x0000a60000047ab9 */ /* 0x000fe20000000a00 */
[----:B------:R-:W-:Y:S01]  /*11600*/  BAR.SYNC.DEFER_BLOCKING 0x8, 0x200 ;  /* 0x0208000000007b1d */ /* 0x000fe20000010000 */
[----:B------:R-:W-:Y:S02]  /*11610*/  ISETP.NE.U32.AND P0, PT, RZ, UR6, PT ;  /* 0x00000006ff007c0c */ /* 0x000fe4000bf05070 */
[----:B------:R-:W-:-:S02]  /*11620*/  IADD3 R0, R22, 0x8400, RZ ;  /* 0x0000840016007810 */ /* 0x000fc40007ffe0ff */
[----:B------:R-:W-:Y:S01]  /*11630*/  ISETP.NE.AND.EX P0, PT, RZ, UR7, PT, P0 ;  /* 0x00000007ff007c0c */ /* 0x000fe2000bf05300 */
[----:B------:R-:W-:Y:S01]  /*11640*/  BSSY B6, `(.L_x_13395) ;  /* 0x000001e000067945 */ /* 0x000fe20003800000 */
[----:B------:R-:W-:Y:S02]  /*11650*/  LOP3.LUT P1, RZ, R0, 0x3ff, RZ, 0xc0, !PT ;  /* 0x000003ff00ff7812 */ /* 0x000fe4000782c0ff */
[----:B-----5:R-:W-:Y:S02]  /*11660*/  SHF.R.S32.HI R2, RZ, 0x1f, R4 ;  /* 0x0000001fff027819 */ /* 0x020fe40000011404 */
[----:B--2---:R-:W-:-:S03]  /*11670*/  SEL R3, R7, RZ, !P0 ;  /* 0x000000ff07037207 */ /* 0x004fc60004000000 */
[----:B------:R-:W-:-:S04]  /*11680*/  IMAD R2, R2, UR4, RZ ;  /* 0x0000000402027c24 */ /* 0x000fc8000f8e02ff */
[----:B------:R-:W-:Y:S01]  /*11690*/  IMAD R0, R4, UR5, R2 ;  /* 0x0000000504007c24 */ /* 0x000fe2000f8e0202 */
[----:B------:R-:W-:Y:S01]  /*116a0*/  SEL R2, R6, RZ, !P0 ;  /* 0x000000ff06027207 */ /* 0x000fe20004000000 */
[----:B------:R-:W-:-:S04]  /*116b0*/  IMAD.WIDE.U32 R4, R4, UR4, RZ ;  /* 0x0000000404047c25 */ /* 0x000fc8000f8e00ff */
[----:B------:R-:W-:Y:S01]  /*116c0*/  IMAD.IADD R0, R5, 0x1, R0 ;  /* 0x0000000105007824 */ /* 0x000fe200078e0200 */
[----:B------:R1:W-:Y:S04]  /*116d0*/  STL.64 [R1+0x28], R4 ;  /* 0x0000280401007387 */ /* 0x0003e80000100a00 */
[----:B------:R1:W-:Y:S04]  /*116e0*/  STL [R1+0x8], R3 ;  /* 0x0000080301007387 */ /* 0x0003e80000100800 */
[----:B------:R1:W-:Y:S04]  /*116f0*/  STL [R1+0x38], R2 ;  /* 0x0000380201007387 */ /* 0x0003e80000100800 */
[----:B------:R1:W-:Y:S01]  /*11700*/  STL [R1+0x30], R0 ;  /* 0x0000300001007387 */ /* 0x0003e20000100800 */
[----:B------:R-:W-:Y:S05]  /*11710*/  @!P1 BRA `(.L_x_13396) ;  /* 0x0000000000409947 */ /* 0x000fea0003800000 */
[----:B-1----:R-:W-:Y:S01]  /*11720*/  MOV R2, 0x0 ;  /* 0x0000000000027802 */ /* 0x002fe20000000f00 */
        /* <DEDUP_REMOVED lines=9> */
[----:B0-----:R-:W-:-:S02]  /*117c0*/  IMAD.U32 R10, RZ, RZ, UR8 ;  /* 0x00000008ff0a7e24 */ /* 0x001fc4000f8e00ff */
[----:B------:R-:W-:Y:S02]  /*117d0*/  IMAD.U32 R11, RZ, RZ, UR9 ;  /* 0x00000009ff0b7e24 */ /* 0x000fe4000f8e00ff */
[----:B------:R-:W-:Y:S02]  /*117e0*/  IMAD.MOV.U32 R12, RZ, RZ, 0x1 ;  /* 0x00000001ff0c7424 */ /* 0x000fe400078e00ff */
[----:B------:R-:W-:-:S07]  /*117f0*/  IMAD.MOV.U32 R13, RZ, RZ, RZ ;  /* 0x000000ffff0d7224 */ /* 0x000fce00078e00ff */
[----:B------:R-:W-:-:S07]  /*11800*/  LEPC R20, `(.L_x_13396) ;  /* 0x000000001014794e */ /* 0x000fce0000000000 */
[----:B-1----:R-:W-:Y:S05]  /*11810*/  CALL.ABS.NOINC R2 ;  /* 0x0000000002007343 */ /* 0x002fea0003c00000 */
.L_x_13396:
[----:B------:R-:W-:Y:S05]  /*11820*/  BSYNC B6 ;  /* 0x0000000000067941 */ /* 0x000fea0003800000 */
.L_x_13395:
[----:B------:R-:W2:Y:S01]  /*11830*/  LDL.LU R21, [R1+0x30] ;  /* 0x0000300001157983 */ /* 0x000ea20000300800 */
[----:B------:R-:W-:Y:S01]  /*11840*/  ULDC.64 UR4, c[0x0][0x2d8] ;  /* 0x0000b60000047ab9 */ /* 0x000fe20000000a00 */
[----:B0-----:R-:W0:Y:S01]  /*11850*/  LDC R10, c[0x0][0x448] ;  /* 0x00011200ff0a7b82 */ /* 0x001e220000000800 */
[----:B------:R-:W-:Y:S01]  /*11860*/  ULDC.64 UR6, c[0x0][0x2c8] ;  /* 0x0000b20000067ab9 */ /* 0x000fe20000000a00 */
[----:B-1----:R-:W2:Y:S01]  /*11870*/  LDL.LU.64 R2, [R1+0x28] ;  /* 0x0000280001027983 */ /* 0x002ea20000300a00 */
[----:B------:R-:W-:-:S03]  /*11880*/  ULDC.64 UR8, c[0x0][0x280] ;  /* 0x0000a00000087ab9 */ /* 0x000fc60000000a00 */
[----:B------:R-:W3:Y:S04]  /*11890*/  LDL R20, [R1+0x10] ;  /* 0x0000100001147983 */ /* 0x000ee80000100800 */
[----:B------:R-:W4:Y:S04]  /*118a0*/  LDL.LU R6, [R1+0x38] ;  /* 0x0000380001067983 */ /* 0x000f280000300800 */
[----:B------:R-:W4:Y:S01]  /*118b0*/  LDL.LU R5, [R1+0x8] ;  /* 0x0000080001057983 */ /* 0x000f220000300800 */
[----:B0-----:R-:W-:-:S13]  /*118c0*/  ISETP.NE.AND P0, PT, R10, 0x1, PT ;  /* 0x000000010a00780c */ /* 0x001fda0003f05270 */
[----:B------:R-:W0:Y:S08]  /*118d0*/  @P0 LDC R7, c[0x0][0x44c] ;  /* 0x00011300ff070b82 */ /* 0x000e300000000800 */
[----:B------:R-:W1:Y:S01]  /*118e0*/  @P0 LDC R8, c[0x0][0x450] ;  /* 0x00011400ff080b82 */ /* 0x000e620000000800 */
[----:B--2---:R-:W-:Y:S02]  /*118f0*/  IMAD.MOV.U32 R3, RZ, RZ, R21 ;  /* 0x000000ffff037224 */ /* 0x004fe400078e0015 */
[----:B------:R-:W2:Y:S01]  /*11900*/  S2R R21, SR_TID.X ;  /* 0x0000000000157919 */ /* 0x000ea20000002100 */
[----:B---3--:R-:W-:-:S02]  /*11910*/  IMAD R0, R20, UR4, RZ ;  /* 0x0000000414007c24 */ /* 0x008fc4000f8e02ff */
[----:B------:R-:W3:Y:S01]  /*11920*/  S2R R20, SR_TID.X ;  /* 0x0000000000147919 */ /* 0x000ee20000002100 */
[----:B------:R-:W-:-:S04]  /*11930*/  IMAD.WIDE.U32 R2, R18, UR4, R2 ;  /* 0x0000000412027c25 */ /* 0x000fc8000f8e0002 */
[----:B------:R-:W-:Y:S01]  /*11940*/  IMAD R0, R18, UR5, R0 ;  /* 0x0000000512007c24 */ /* 0x000fe2000f8e0200 */
[----:B------:R-:W-:-:S04]  /*11950*/  ULDC.64 UR4, c[0x0][0x2e0] ;  /* 0x0000b80000047ab9 */ /* 0x000fc80000000a00 */
[----:B------:R-:W-:Y:S01]  /*11960*/  IADD3 R3, R3, R0, RZ ;  /* 0x0000000003037210 */ /* 0x000fe20007ffe0ff */
[----:B----4-:R-:W-:Y:S02]  /*11970*/  IMAD R0, R6, UR4, RZ ;  /* 0x0000000406007c24 */ /* 0x010fe4000f8e02ff */
[----:B------:R-:W-:-:S04]  /*11980*/  IMAD.WIDE.U32 R2, R5, UR4, R2 ;  /* 0x0000000405027c25 */ /* 0x000fc8000f8e0002 */
[----:B------:R-:W-:Y:S02]  /*11990*/  IMAD.MOV.U32 R4, RZ, RZ, R2 ;  /* 0x000000ffff047224 */ /* 0x000fe400078e0002 */
[----:B------:R-:W-:Y:S01]  /*119a0*/  IMAD R0, R5, UR5, R0 ;  /* 0x0000000505007c24 */ /* 0x000fe2000f8e0200 */
[----:B------:R-:W-:-:S03]  /*119b0*/  ULDC.64 UR4, c[0x0][0x2d0] ;  /* 0x0000b40000047ab9 */ /* 0x000fc60000000a00 */
[----:B------:R-:W-:Y:S02]  /*119c0*/  IMAD.IADD R5, R3, 0x1, R0 ;  /* 0x0000000103057824 */ /* 0x000fe400078e0200 */
[----:B--2---:R-:W-:Y:S01]  /*119d0*/  IMAD.SHL.U32 R21, R21, 0x10, RZ ;  /* 0x0000001015157824 */ /* 0x004fe200078e00ff */
[----:B---3--:R-:W-:-:S04]  /*119e0*/  LOP3.LUT R20, R20, 0x7f, RZ, 0xc0, !PT ;  /* 0x0000007f14147812 */ /* 0x008fc800078ec0ff */
[----:B------:R-:W-:Y:S02]  /*119f0*/  LOP3.LUT R21, R21, 0x70, RZ, 0xc0, !PT ;  /* 0x0000007015157812 */ /* 0x000fe400078ec0ff */
[----:B------:R-:W-:-:S04]  /*11a00*/  SHF.R.U32.HI R20, RZ, 0x3, R20 ;  /* 0x00000003ff147819 */ /* 0x000fc80000011614 */
[----:B------:R-:W-:-:S05]  /*11a10*/  LOP3.LUT R20, R20, R21, RZ, 0xfc, !PT ;  /* 0x0000001514147212 */ /* 0x000fca00078efcff */
[----:B------:R-:W-:Y:S02]  /*11a20*/  IMAD R6, R17, 0xc0, R20 ;  /* 0x000000c011067824 */ /* 0x000fe400078e0214 */
[----:B------:R2:W5:Y:S02]  /*11a30*/  LDL R20, [R1+0x24] ;  /* 0x0000240001147983 */ /* 0x0005640000100800 */
[----:B0-----:R-:W-:Y:S01]  /*11a40*/  @P0 IMAD.HI.U32 R7, R6, R7, RZ ;  /* 0x0000000706070227 */ /* 0x001fe200078e00ff */
[----:B------:R-:W-:Y:S01]  /*11a50*/  MOV R2, R6 ;  /* 0x0000000600027202 */ /* 0x000fe20000000f00 */
[----:B------:R-:W0:Y:S03]  /*11a60*/  S2R R11, SR_TID.X ;  /* 0x00000000000b7919 */ /* 0x000e260000002100 */
        /* <DEDUP_REMOVED lines=9> */
[----:B------:R-:W-:Y:S01]  /*11b00*/  IMAD.WIDE.U32 R8, R0, UR6, R2 ;  /* 0x0000000600087c25 */ /* 0x000fe2000f8e0002 */
[----:B------:R-:W-:Y:S02]  /*11b10*/  IADD3 R3, R6, 0x80, RZ ;  /* 0x0000008006037810 */ /* 0x000fe40007ffe0ff */
[----:B0-----:R-:W-:Y:S01]  /*11b20*/  SHF.L.U32 R21, R11, 0x3, RZ ;  /* 0x000000030b157819 */ /* 0x001fe200000006ff */
[----:B------:R-:W-:Y:S01]  /*11b30*/  IMAD R7, R7, UR6, RZ ;  /* 0x0000000607077c24 */ /* 0x000fe2000f8e02ff */
[----:B------:R-:W-:Y:S01]  /*11b40*/  LEA R2, P1, R8, UR8, 0x1 ;  /* 0x0000000808027c11 */ /* 0x000fe2000f8208ff */
[----:B------:R-:W-:Y:S01]  /*11b50*/  IMAD.MOV.U32 R6, RZ, RZ, R3 ;  /* 0x000000ffff067224 */ /* 0x000fe200078e0003 */
[----:B------:R-:W-:Y:S01]  /*11b60*/  LOP3.LUT R21, R21, 0x38, RZ, 0xc0, !PT ;  /* 0x0000003815157812 */ /* 0x000fe200078ec0ff */
[----:B------:R-:W-:Y:S01]  /*11b70*/  IMAD R0, R0, UR7, R7 ;  /* 0x0000000700007c24 */ /* 0x000fe2000f8e0207 */
[----:B------:R-:W-:Y:S01]  /*11b80*/  LOP3.LUT R11, R11, 0x7f, RZ, 0xc0, !PT ;  /* 0x0000007f0b0b7812 */ /* 0x000fe200078ec0ff */
[----:B------:R-:W0:Y:S02]  /*11b90*/  @P0 LDC R7, c[0x0][0x44c] ;  /* 0x00011300ff070b82 */ /* 0x000e240000000800 */
[----:B------:R-:W-:Y:S01]  /*11ba0*/  IMAD.IADD R0, R9, 0x1, R0 ;  /* 0x0000000109007824 */ /* 0x000fe200078e0200 */
[----:B------:R-:W-:-:S04]  /*11bb0*/  SHF.R.U32.HI R9, RZ, 0x3, R11 ;  /* 0x00000003ff097819 */ /* 0x000fc8000001160b */
[----:B------:R-:W-:Y:S02]  /*11bc0*/  LEA.HI.X R0, R8, UR9, R0, 0x1, P1 ;  /* 0x0000000908007c11 */ /* 0x000fe400088f0c00 */
[----:B------:R-:W1:Y:S01]  /*11bd0*/  @P0 LDC R8, c[0x0][0x450] ;  /* 0x00011400ff080b82 */ /* 0x000e620000000800 */
[----:B0-----:R-:W-:-:S05]  /*11be0*/  @P0 IMAD.HI.U32 R7, R3, R7, RZ ;  /* 0x0000000703070227 */ /* 0x001fca00078e00ff */
[----:B-1----:R-:W-:-:S05]  /*11bf0*/  @P0 SHF.R.U32.HI R6, RZ, R8, R7 ;  /* 0x00000008ff060219 */ /* 0x002fca0000011607 */
[----:B------:R-:W-:Y:S02]  /*11c00*/  IMAD.MOV R7, RZ, RZ, -R6 ;  /* 0x000000ffff077224 */ /* 0x000fe400078e0a06 */
[----:B------:R-:W-:-:S04]  /*11c10*/  IMAD.WIDE.U32 R4, R6, UR4, R4 ;  /* 0x0000000406047c25 */ /* 0x000fc8000f8e0004 */
[----:B------:R-:W-:Y:S01]  /*11c20*/  IMAD R3, R10, R7, R3 ;  /* 0x000000070a037224 */ /* 0x000fe200078e0203 */
[----:B------:R-:W-:-:S04]  /*11c30*/  SHF.R.S32.HI R7, RZ, 0x1f, R6 ;  /* 0x0000001fff077819 */ /* 0x000fc80000011406 */
[----:B------:R-:W-:Y:S01]  /*11c40*/  SHF.R.S32.HI R8, RZ, 0x1f, R3 ;  /* 0x0000001fff087819 */ /* 0x000fe20000011403 */
[----:B------:R-:W-:Y:S01]  /*11c50*/  IMAD R7, R7, UR4, RZ ;  /* 0x0000000407077c24 */ /* 0x000fe2000f8e02ff */
[----:B------:R-:W-:Y:S02]  /*11c60*/  ULDC UR4, c[0x0][0x2b8] ;  /* 0x0000ae0000047ab9 */ /* 0x000fe40000000800 */
[----:B------:R-:W-:Y:S01]  /*11c70*/  ISETP.GE.AND P0, PT, R21, UR4, PT ;  /* 0x0000000415007c0c */ /* 0x000fe2000bf06270 */
[----:B------:R-:W-:Y:S01]  /*11c80*/  IMAD R7, R6, UR5, R7 ;  /* 0x0000000506077c24 */ /* 0x000fe2000f8e0207 */
[----:B------:R-:W-:Y:S01]  /*11c90*/  UMOV UR4, 0xffffffff ;  /* 0xffffffff00047882 */ /* 0x000fe20000000000 */
[----:B------:R-:W-:Y:S02]  /*11ca0*/  IMAD R8, R8, UR6, RZ ;  /* 0x0000000608087c24 */ /* 0x000fe4000f8e02ff */
[----:B------:R-:W-:Y:S02]  /*11cb0*/  IMAD.IADD R5, R5, 0x1, R7 ;  /* 0x0000000105057824 */ /* 0x000fe400078e0207 */
[----:B------:R-:W-:-:S02]  /*11cc0*/  IMAD R8, R3, UR7, R8 ;  /* 0x0000000703087c24 */ /* 0x000fc4000f8e0208 */
[----:B------:R-:W-:-:S04]  /*11cd0*/  IMAD.WIDE.U32 R6, R3, UR6, R4 ;  /* 0x0000000603067c25 */ /* 0x000fc8000f8e0004 */
[----:B------:R-:W-:Y:S01]  /*11ce0*/  IMAD.IADD R4, R7, 0x1, R8 ;  /* 0x0000000107047824 */ /* 0x000fe200078e0208 */
[----:B------:R-:W-:-:S04]  /*11cf0*/  LEA R5, P1, R6, UR8, 0x1 ;  /* 0x0000000806057c11 */ /* 0x000fc8000f8208ff */
[----:B------:R-:W-:Y:S01]  /*11d00*/  LEA.HI.X R4, R6, UR9, R4, 0x1, P1 ;  /* 0x0000000906047c11 */ /* 0x000fe200088f0c04 */
[----:B--2---:R-:W-:Y:S08]  /*11d10*/  BRA.DIV UR4, `(.L_x_13397) ;  /* 0x0000005204047947 */ /* 0x004ff0000b800000 */
[----:B------:R-:W2:Y:S01]  /*11d20*/  LDL.LU R6, [R1+0x34] ;  /* 0x0000340001067983 */ /* 0x000ea20000300800 */
[----:B------:R-:W-:-:S03]  /*11d30*/  IMAD R17, R17, 0xc0, R9 ;  /* 0x000000c011117824 */ /* 0x000fc600078e0209 */
[----:B------:R-:W0:Y:S04]  /*11d40*/  SHFL.IDX PT, R7, R2, RZ, 0x181f ;  /* 0x00181fff02077589 */ /* 0x000e2800000e0000 */
[----:B------:R-:W-:Y:S01]  /*11d50*/  SHFL.IDX PT, R8, R5, RZ, 0x181f ;  /* 0x00181fff05087589 */ /* 0x000fe200000e0000 */
[----:B--2---:R-:W-:-:S03]  /*11d60*/  IMAD R3, R6, R10, RZ ;  /* 0x0000000a06037224 */ /* 0x004fc600078e02ff */
[----:B------:R-:W1:Y:S02]  /*11d70*/  SHFL.IDX PT, R6, R0, RZ, 0x181f ;  /* 0x00181fff00067589 */ /* 0x000e6400000e0000 */
[----:B------:R-:W-:-:S13]  /*11d80*/  ISETP.GE.AND P1, PT, R17, R3, PT ;  /* 0x000000031100720c */ /* 0x000fda0003f26270 */
[----:B0-----:R-:W-:-:S05]  /*11d90*/  @!P1 LEA R7, P2, R21, R7, 0x1 ;  /* 0x0000000715079211 */ /* 0x001fca00078408ff */
[----:B-1----:R-:W-:-:S05]  /*11da0*/  @!P1 IMAD.X R6, RZ, RZ, R6, P2 ;  /* 0x000000ffff069224 */ /* 0x002fca00010e0606 */
[----:B------:R-:W-:-:S04]  /*11db0*/  @!P1 LOP3.LUT R7, R7, R6, RZ, 0x3c, !PT ;  /* 0x0000000607079212 */ /* 0x000fc800078e3cff */
[----:B------:R-:W-:-:S04]  /*11dc0*/  @!P1 LOP3.LUT R6, R7, R6, RZ, 0x3c, !PT ;  /* 0x0000000607069212 */ /* 0x000fc800078e3cff */
[----:B------:R-:W-:-:S05]  /*11dd0*/  @!P1 LOP3.LUT R7, R7, R6, RZ, 0x3c, !PT ;  /* 0x0000000607079212 */ /* 0x000fca00078e3cff */
[----:B-----5:R0:W-:Y:S02]  /*11de0*/  @!P1 LDGSTS.E.BYPASS.LTC128B.128 [R20+0x8400], desc[UR42][R6.64], !P0 ;  /* 0x0840000006149fae */ /* 0x0201e4000c101d6a */
[----:B0-----:R-:W-:Y:S02]  /*11df0*/  VIADD R6, R17, 0x10 ;  /* 0x0000001011067836 */ /* 0x001fe40000000000 */
[----:B------:R-:W0:Y:S03]  /*11e00*/  SHFL.IDX PT, R7, R2, 0x1, 0x181f ;  /* 0x00381f0002077f89 */ /* 0x000e2600000e0000 */
[----:B------:R-:W-:Y:S02]  /*11e10*/  ISETP.GE.AND P1, PT, R6, R3, PT ;  /* 0x000000030600720c */ /* 0x000fe40003f26270 */
[----:B------:R-:W1:Y:S11]  /*11e20*/  SHFL.IDX PT, R6, R0, 0x1, 0x181f ;  /* 0x00381f0000067f89 */ /* 0x000e7600000e0000 */
[----:B0-----:R-:W-:-:S04]  /*11e30*/  @!P1 LEA R7, P2, R21, R7, 0x1 ;  /* 0x0000000715079211 */ /* 0x001fc800078408ff */
[----:B-1----:R-:W-:-:S04]  /*11e40*/  @!P1 IADD3.X R6, RZ, R6, RZ, P2, !PT ;  /* 0x00000006ff069210 */ /* 0x002fc800017fe4ff */
        /* <DEDUP_REMOVED lines=57> */
[----:B------:R-:W-:Y:S02]  /*121e0*/  ISETP.GE.AND P1, PT, R2, R3, PT ;  /* 0x000000030200720c */ /* 0x000fe40003f26270 */
[----:B------:R-:W-:-:S04]  /*121f0*/  IADD3 R2, R17, 0x70, RZ ;  /* 0x0000007011027810 */ /* 0x000fc80007ffe0ff */
[----:B------:R-:W-:Y:S02]  /*12200*/  ISETP.GE.AND P3, PT, R2, R3, PT ;  /* 0x000000030200720c */ /* 0x000fe40003f66270 */
[----:B------:R-:W0:Y:S11]  /*12210*/  SHFL.IDX PT, R2, R4, RZ, 0x181f ;  /* 0x00181fff04027589 */ /* 0x000e3600000e0000 */
[----:B-1----:R-:W-:-:S05]  /*12220*/  @!P3 LEA R6, P2, R21, R6, 0x1 ;  /* 0x000000061506b211 */ /* 0x002fca00078408ff */
[----:B------:R-:W-:-:S04]  /*12230*/  @!P3 IMAD.X R0, RZ, RZ, R0, P2 ;  /* 0x000000ffff00b224 */ /* 0x000fc800010e0600 */
[----:B------:R-:W-:Y:S02]  /*12240*/  @!P3 IMAD.MOV.U32 R7, RZ, RZ, R0 ;  /* 0x000000ffff07b224 */ /* 0x000fe400078e0000 */
[----:B------:R-:W-:-:S03]  /*12250*/  VIADD R0, R17, 0x90 ;  /* 0x0000009011007836 */ /* 0x000fc60000000000 */
[----:B------:R1:W-:Y:S02]  /*12260*/  @!P3 LDGSTS.E.BYPASS.LTC128B.128 [R20+0xbc00], desc[UR42][R6.64], !P0 ;  /* 0x0bc000000614bfae */ /* 0x0003e4000c101d6a */
[----:B-1----:R-:W-:-:S05]  /*12270*/  @!P1 LEA R6, P2, R21, R8, 0x1 ;  /* 0x0000000815069211 */ /* 0x002fca00078408ff */
[----:B0-----:R-:W-:-:S05]  /*12280*/  @!P1 IMAD.X R2, RZ, RZ, R2, P2 ;  /* 0x000000ffff029224 */ /* 0x001fca00010e0602 */
[----:B------:R-:W-:Y:S02]  /*12290*/  @!P1 MOV R7, R2 ;  /* 0x0000000200079202 */ /* 0x000fe40000000f00 */
[----:B------:R-:W-:Y:S04]  /*122a0*/  SHFL.IDX PT, R2, R5, 0x3, 0x181f ;  /* 0x00781f0005027f89 */ /* 0x000fe800000e0000 */
[----:B------:R0:W-:Y:S01]  /*122b0*/  @!P1 LDGSTS.E.BYPASS.LTC128B.128 [R20+0xc400], desc[UR42][R6.64], !P0 ;  /* 0x0c40000006149fae */ /* 0x0001e2000c101d6a */
[----:B------:R-:W-:-:S03]  /*122c0*/  ISETP.GE.AND P1, PT, R0, R3, PT ;  /* 0x000000030000720c */ /* 0x000fc60003f26270 */
[----:B------:R-:W-:Y:S04]  /*122d0*/  SHFL.IDX PT, R0, R4, 0x1, 0x181f ;  /* 0x00381f0004007f89 */ /* 0x000fe800000e0000 */
[----:B0-----:R-:W0:Y:S06]  /*122e0*/  SHFL.IDX PT, R6, R5, 0x1, 0x181f ;  /* 0x00381f0005067f89 */ /* 0x001e2c00000e0000 */
[----:B0-----:R-:W-:-:S05]  /*122f0*/  @!P1 LEA R6, P2, R21, R6, 0x1 ;  /* 0x0000000615069211 */ /* 0x001fca00078408ff */
[----:B------:R-:W-:-:S04]  /*12300*/  @!P1 IMAD.X R0, RZ, RZ, R0, P2 ;  /* 0x000000ffff009224 */ /* 0x000fc800010e0600 */
[----:B------:R-:W-:Y:S01]  /*12310*/  @!P1 IMAD.MOV.U32 R7, RZ, RZ, R0 ;  /* 0x000000ffff079224 */ /* 0x000fe200078e0000 */
[----:B------:R-:W-:-:S04]  /*12320*/  IADD3 R0, R17, 0xa0, RZ ;  /* 0x000000a011007810 */ /* 0x000fc80007ffe0ff */
[----:B------:R0:W-:Y:S01]  /*12330*/  @!P1 LDGSTS.E.BYPASS.LTC128B.128 [R20+0xcc00], desc[UR42][R6.64], !P0 ;  /* 0x0cc0000006149fae */ /* 0x0001e2000c101d6a */
[----:B------:R-:W-:-:S03]  /*12340*/  ISETP.GE.AND P1, PT, R0, R3, PT ;  /* 0x000000030000720c */ /* 0x000fc60003f26270 */
[----:B------:R-:W-:Y:S04]  /*12350*/  SHFL.IDX PT, R0, R4, 0x2, 0x181f ;  /* 0x00581f0004007f89 */ /* 0x000fe800000e0000 */
[----:B------:R-:W-:Y:S04]  /*12360*/  SHFL.IDX PT, R4, R4, 0x3, 0x181f ;  /* 0x00781f0004047f89 */ /* 0x000fe800000e0000 */
[----:B0-----:R-:W0:Y:S02]  /*12370*/  SHFL.IDX PT, R6, R5, 0x2, 0x181f ;  /* 0x00581f0005067f89 */ /* 0x001e2400000e0000 */
[----:B0-----:R-:W-:-:S05]  /*12380*/  @!P1 LEA R6, P2, R21, R6, 0x1 ;  /* 0x0000000615069211 */ /* 0x001fca00078408ff */
[----:B------:R-:W-:-:S04]  /*12390*/  @!P1 IMAD.X R0, RZ, RZ, R0, P2 ;  /* 0x000000ffff009224 */ /* 0x000fc800010e0600 */
[----:B------:R-:W-:-:S05]  /*123a0*/  @!P1 IMAD.MOV.U32 R7, RZ, RZ, R0 ;  /* 0x000000ffff079224 */ /* 0x000fca00078e0000 */
[----:B------:R0:W-:Y:S02]  /*123b0*/  @!P1 LDGSTS.E.BYPASS.LTC128B.128 [R20+0xd400], desc[UR42][R6.64], !P0 ;  /* 0x0d40000006149fae */ /* 0x0001e4000c101d6a */
.L_x_13559:
[----:B------:R-:W-:-:S05]  /*123c0*/  VIADD R17, R17, 0xb0 ;  /* 0x000000b011117836 */ /* 0x000fca0000000000 */
[----:B------:R-:W-:-:S13]  /*123d0*/  ISETP.GE.AND P1, PT, R17, R3, PT ;  /* 0x000000031100720c */ /* 0x000fda0003f26270 */
[----:B------:R-:W-:-:S04]  /*123e0*/  @!P1 LEA R2, P2, R21, R2, 0x1 ;  /* 0x0000000215029211 */ /* 0x000fc800078408ff */
[----:B------:R-:W-:-:S05]  /*123f0*/  @!P1 IADD3.X R3, RZ, R4, RZ, P2, !PT ;  /* 0x00000004ff039210 */ /* 0x000fca00017fe4ff */
[----:B------:R-:W-:Y:S01]  /*12400*/  @!PT LDS RZ, [RZ] ;  /* 0x00000000fffff984 */ /* 0x000fe20000000800 */
[----:B------:R-:W-:Y:S01]  /*12410*/  @!PT LDS RZ, [RZ] ;  /* 0x00000000fffff984 */ /* 0x000fe20000000800 */
[----:B------:R-:W-:Y:S01]  /*12420*/  @!PT LDS RZ, [RZ] ;  /* 0x00000000fffff984 */ /* 0x000fe20000000800 */
[----:B------:R1:W-:Y:S01]  /*12430*/  @!P1 LDGSTS.E.BYPASS.LTC128B.128 [R20+0xdc00], desc[UR42][R2.64], !P0 ;  /* 0x0dc0000002149fae */ /* 0x0003e2000c101d6a */
[----:B------:R-:W-:Y:S01]  /*12440*/  PLOP3.LUT P0, PT, PT, PT, PT, 0x80, 0x0 ;  /* 0x000000000000781c */ /* 0x000fe20003f0f070 */
[----:B------:R-:W-:-:S12]  /*12450*/  NOP ;  /* 0x0000000000007918 */ /* 0x000fd80000000000 */
.L_x_13398:
        /* <DEDUP_REMOVED lines=18> */
.L_x_13560:
[----:B------:R-:W-:Y:S05]  /*12580*/  BSYNC B0 ;  /* 0x0000000000007941 */ /* 0x000fea0003800000 */
.L_x_13399:
[----:B------:R-:W2:Y:S01]  /*12590*/  LDL R2, [R1+0x18] ;  /* 0x0000180001027983 */ /* 0x000ea20000100800 */
[----:B------:R-:W-:Y:S01]  /*125a0*/  BSSY B0, `(.L_x_13401) ;  /* 0x0000110000007945 */ /* 0x000fe20003800000 */
[----:B--2---:R-:W-:-:S13]  /*125b0*/  ISETP.GE.AND P0, PT, R2, 0x81, PT ;  /* 0x000000810200780c */ /* 0x004fda0003f06270 */
[----:B------:R-:W-:Y:S05]  /*125c0*/  @!P0 BRA `(.L_x_13402) ;  /* 0x0000001000348947 */ /* 0x000fea0003800000 */
[----:B------:R-:W2:Y:S01]  /*125d0*/  S2R R2, SR_TID.X ;  /* 0x0000000000027919 */ /* 0x000ea20000002100 */
[----:B------:R-:W-:Y:S01]  /*125e0*/  ULDC UR4, c[0x0][0x2f4] ;  /* 0x0000bd0000047ab9 */ /* 0x000fe20000000800 */
[----:B--2---:R-:W-:Y:S02]  /*125f0*/  IMAD.SHL.U32 R3, R2, 0x8, RZ ;  /* 0x0000000802037824 */ /* 0x004fe400078e00ff */
[----:B------:R-:W2:Y:S03]  /*12600*/  LDL.LU R2, [R1+0x3c] ;  /* 0x00003c0001027983 */ /* 0x000ea60000300800 */
[----:B------:R-:W-:Y:S01]  /*12610*/  LOP3.LUT R3, R3, 0x38, RZ, 0xc0, !PT ;  /* 0x0000003803037812 */ /* 0x000fe200078ec0ff */
[----:B------:R3:W-:Y:S01]  /*12620*/  STL [R1+0x8], R26 ;  /* 0x0000081a01007387 */ /* 0x0007e20000100800 */
[----:B------:R-:W-:Y:S01]  /*12630*/  MOV R17, R28 ;  /* 0x0000001c00117202 */ /* 0x000fe20000000f00 */
[----:B0-----:R-:W-:Y:S01]  /*12640*/  IMAD.MOV.U32 R6, RZ, RZ, R25 ;  /* 0x000000ffff067224 */ /* 0x001fe200078e0019 */
[----:B------:R-:W-:-:S02]  /*12650*/  ISETP.GE.AND P1, PT, R3, UR4, PT ;  /* 0x0000000403007c0c */ /* 0x000fc4000bf26270 */
[----:B--23--:R-:W-:-:S11]  /*12660*/  LEA.HI.SX32 R7, R2, 0xfffffffe, 0x19 ;  /* 0xfffffffe02077811 */ /* 0x00cfd600078fcaff */
.L_x_13415:
[----:B------:R-:W2:Y:S01]  /*12670*/  LDL R10, [R1+0x1c] ;  /* 0x00001c00010a7983 */ /* 0x000ea20000100800 */
[----:B-1----:R-:W0:Y:S03]  /*12680*/  LDC R0, c[0x0][0x430] ;  /* 0x00010c00ff007b82 */ /* 0x002e260000000800 */
        /* <DEDUP_REMOVED lines=14> */
[----:B0-----:R-:W-:Y:S01]  /*12770*/  @P0 IMAD.HI.U32 R5, R4, R5, RZ ;  /* 0x0000000504050227 */ /* 0x001fe200078e00ff */
[----:B------:R-:W-:-:S04]  /*12780*/  MOV R2, R4 ;  /* 0x0000000400027202 */ /* 0x000fc80000000f00 */
[----:B-1----:R-:W-:-:S05]  /*12790*/  @P0 SHF.R.U32.HI R2, RZ, R3, R5 ;  /* 0x00000003ff020219 */ /* 0x002fca0000011605 */
        /* <DEDUP_REMOVED lines=11> */
[----:B------:R-:W-:Y:S01]  /*12850*/  MOV R8, UR38 ;  /* 0x0000002600087c02 */ /* 0x000fe20008000f00 */
        /* <DEDUP_REMOVED lines=10> */
.L_x_13403:
[----:B------:R-:W-:Y:S01]  /*12900*/  IMAD R5, R25, 0x8, R22 ;  /* 0x0000000819057824 */ /* 0x000fe200078e0216 */
[----:B------:R-:W-:Y:S01]  /*12910*/  SHF.L.U32 R2, R28, 0x1f, RZ ;  /* 0x0000001f1c027819 */ /* 0x000fe200000006ff */
[----:B------:R-:W-:Y:S03]  /*12920*/  BSSY B1, `(.L_x_13404) ;  /* 0x0000003000017945 */ /* 0x000fe60003800000 */
[----:B------:R-:W0:Y:S02]  /*12930*/  SYNCS.PHASECHK.TRANS64.TRYWAIT P0, [R5+URZ+0x16840], R2 ;  /* 0x01684002050075a7 */ /* 0x000e24000800017f */
[----:B0-----:R-:W-:Y:S05]  /*12940*/  @!P0 BRA `(.L_x_13405) ;  /* 0x0000005000f48947 */ /* 0x001fea0003800000 */
.L_x_13561:
[----:B------:R-:W-:Y:S05]  /*12950*/  BSYNC B1 ;  /* 0x0000000000017941 */ /* 0x000fea0003800000 */
.L_x_13404:
[----:B------:R-:W2:Y:S04]  /*12960*/  LDL R3, [R1] ;  /* 0x0000000001037983 */ /* 0x000ea80000100800 */
[----:B------:R-:W3:Y:S01]  /*12970*/  LDL R9, [R1+0x10] ;  /* 0x0000100001097983 */ /* 0x000ee20000100800 */
[----:B------:R-:W-:Y:S01]  /*12980*/  SHF.R.S32.HI R20, RZ, 0x1f, R0 ;  /* 0x0000001fff147819 */ /* 0x000fe20000011400 */
[----:B------:R-:W-:Y:S01]  /*12990*/  ULDC.64 UR4, c[0x0][0x300] ;  /* 0x0000c00000047ab9 */ /* 0x000fe20000000a00 */
[----:B------:R-:W1:Y:S03]  /*129a0*/  S2R R8, SR_TID.X ;  /* 0x0000000000087919 */ /* 0x000e660000002100 */
[----:B------:R-:W-:-:S04]  /*129b0*/  IMAD R7, R20, UR4, RZ ;  /* 0x0000000414077c24 */ /* 0x000fc8000f8e02ff */
[----:B------:R-:W-:Y:S01]  /*129c0*/  IMAD R7, R0, UR5, R7 ;  /* 0x0000000500077c24 */ /* 0x000fe2000f8e0207 */
[----:B-1----:R-:W-:-:S05]  /*129d0*/  LOP3.LUT R8, R8, 0x7f, RZ, 0xc0, !PT ;  /* 0x0000007f08087812 */ /* 0x002fca00078ec0ff */
[----:B------:R-:W-:Y:S01]  /*129e0*/  IMAD.SHL.U32 R11, R8, 0x8, RZ ;  /* 0x00000008080b7824 */ /* 0x000fe200078e00ff */
[----:B--2---:R-:W-:Y:S01]  /*129f0*/  LOP3.LUT P2, RZ, R3, 0x1, RZ, 0xc0, !PT ;  /* 0x0000000103ff7812 */ /* 0x004fe2000784c0ff */
        /* <DEDUP_REMOVED lines=8> */
[----:B---3--:R-:W-:Y:S02]  /*12a80*/  IMAD R7, R9, UR4, RZ ;  /* 0x0000000409077c24 */ /* 0x008fe4000f8e02ff */
[----:B------:R-:W0:Y:S02]  /*12a90*/  S2R R9, SR_TID.X ;  /* 0x0000000000097919 */ /* 0x000e240000002100 */
[C---:B------:R-:W-:Y:S02]  /*12aa0*/  IMAD R7, R18.reuse, UR5, R7 ;  /* 0x0000000512077c24 */ /* 0x040fe4000f8e0207 */
[----:B------:R-:W-:Y:S01]  /*12ab0*/  IMAD.WIDE.U32 R2, R18, UR4, R2 ;  /* 0x0000000412027c25 */ /* 0x000fe2000f8e0002 */
[----:B------:R-:W-:-:S03]  /*12ac0*/  ULDC.64 UR4, c[0x0][0x2e8] ;  /* 0x0000ba0000047ab9 */ /* 0x000fc60000000a00 */
[----:B------:R-:W-:Y:S02]  /*12ad0*/  IMAD.IADD R7, R7, 0x1, R3 ;  /* 0x0000000107077824 */ /* 0x000fe400078e0203 */
[----:B0-----:R-:W-:-:S05]  /*12ae0*/  IMAD.SHL.U32 R8, R9, 0x8, RZ ;  /* 0x0000000809087824 */ /* 0x001fca00078e00ff */
[----:B------:R-:W-:-:S04]  /*12af0*/  LOP3.LUT R8, R8, 0x1f8, RZ, 0xc0, !PT ;  /* 0x000001f808087812 */ /* 0x000fc800078ec0ff */
[----:B------:R-:W-:Y:S02]  /*12b00*/  LOP3.LUT R8, R8, 0x38, R9, 0x78, !PT ;  /* 0x0000003808087812 */ /* 0x000fe400078e7809 */
[----:B------:R-:W-:Y:S01]  /*12b10*/  LEA R9, P0, R2, UR4, 0x1 ;  /* 0x0000000402097c11 */ /* 0x000fe2000f8008ff */
[----:B------:R-:W-:Y:S01]  /*12b20*/  UMOV UR4, 0xffffffff ;  /* 0xffffffff00047882 */ /* 0x000fe20000000000 */
[----:B------:R-:W-:Y:S02]  /*12b30*/  LOP3.LUT R8, R8, 0x200, R11, 0xf8, !PT ;  /* 0x0000020008087812 */ /* 0x000fe400078ef80b */
[----:B------:R-:W-:Y:S02]  /*12b40*/  LEA.HI.X R10, R2, UR5, R7, 0x1, P0 ;  /* 0x00000005020a7c11 */ /* 0x000fe400080f0c07 */
[----:B------:R-:W-:Y:S01]  /*12b50*/  LEA R8, R25, R8, 0xd ;  /* 0x0000000819087211 */ /* 0x000fe200078e68ff */
[----:B------:R-:W-:Y:S06]  /*12b60*/  BRA.DIV UR4, `(.L_x_13406) ;  /* 0x0000005204807947 */ /* 0x000fec000b800000 */
[----:B------:R-:W0:Y:S01]  /*12b70*/  S2R R3, SR_TID.X ;  /* 0x0000000000037919 */ /* 0x000e220000002100 */
[----:B------:R-:W-:Y:S01]  /*12b80*/  LEA R8, R8, R22, 0x1 ;  /* 0x0000001608087211 */ /* 0x000fe200078e08ff */
        /* <DEDUP_REMOVED lines=41> */
.L_x_13579:
        /* <DEDUP_REMOVED lines=8> */
.L_x_13407:
        /* <DEDUP_REMOVED lines=11> */
.L_x_13408:
[----:B------:R1:W-:Y:S01]  /*12f50*/  SYNCS.ARRIVE.TRANS64.A1T0 RZ, [R5+URZ+0x16830], RZ ;  /* 0x016830ff05ff79a7 */ /* 0x0003e2000810003f */
[----:B------:R-:W-:Y:S05]  /*12f60*/  @!P3 BRA `(.L_x_13409) ;  /* 0x000000000004b947 */ /* 0x000fea0003800000 */
[----:B------:R-:W-:Y:S01]  /*12f70*/  BPT.TRAP 0x1 ;  /* 0x000000040000795c */ /* 0x000fe20000300000 */
.L_x_13409:
[----:B------:R-:W-:Y:S01]  /*12f80*/  SHF.L.U32 R2, R17, 0x1f, RZ ;  /* 0x0000001f11027819 */ /* 0x000fe200000006ff */
[----:B-1----:R-:W-:Y:S01]  /*12f90*/  IMAD R5, R6, 0x8, R22 ;  /* 0x0000000806057824 */ /* 0x002fe200078e0216 */
[----:B------:R-:W-:Y:S03]  /*12fa0*/  BSSY B1, `(.L_x_13410) ;  /* 0x0000003000017945 */ /* 0x000fe60003800000 */
[----:B------:R-:W1:Y:S02]  /*12fb0*/  SYNCS.PHASECHK.TRANS64.TRYWAIT P0, [R5+URZ+0x16860], R2 ;  /* 0x01686002050075a7 */ /* 0x000e64000800017f */
[----:B-1----:R-:W-:Y:S05]  /*12fc0*/  @!P0 BRA `(.L_x_13411) ;  /* 0x0000005400a48947 */ /* 0x002fea0003800000 */
.L_x_13580:
[----:B------:R-:W-:Y:S05]  /*12fd0*/  BSYNC B1 ;  /* 0x0000000000017941 */ /* 0x000fea0003800000 */
.L_x_13410:
[----:B------:R-:W2:Y:S04]  /*12fe0*/  LDL R11, [R1+0x18] ;  /* 0x00001800010b7983 */ /* 0x000ea80000100800 */
[----:B------:R-:W2:Y:S01]  /*12ff0*/  LDL.LU R8, [R1+0x8] ;  /* 0x0000080001087983 */ /* 0x000ea20000300800 */
[----:B------:R-:W0:Y:S01]  /*13000*/  S2R R12, SR_TID.X ;  /* 0x00000000000c7919 */ /* 0x000e220000002100 */
[----:B------:R-:W-:Y:S01]  /*13010*/  UMOV UR4, 0xffffffff ;  /* 0xffffffff00047882 */ /* 0x000fe20000000000 */
[C---:B0-----:R-:W-:Y:S01]  /*13020*/  IMAD.SHL.U32 R9, R12.reuse, 0x8, RZ ;  /* 0x000000080c097824 */ /* 0x041fe200078e00ff */
[----:B------:R-:W-:-:S04]  /*13030*/  LOP3.LUT R3, R12, 0x7f, RZ, 0xc0, !PT ;  /* 0x0000007f0c037812 */ /* 0x000fc800078ec0ff */
[----:B------:R-:W-:Y:S01]  /*13040*/  LOP3.LUT R9, R9, 0x1f8, RZ, 0xc0, !PT ;  /* 0x000001f809097812 */ /* 0x000fe200078ec0ff */
[----:B------:R-:W-:-:S03]  /*13050*/  IMAD.SHL.U32 R10, R3, 0x8, RZ ;  /* 0x00000008030a7824 */ /* 0x000fc600078e00ff */
[----:B------:R-:W-:Y:S02]  /*13060*/  LOP3.LUT R9, R9, 0x38, R12, 0x78, !PT ;  /* 0x0000003809097812 */ /* 0x000fe400078e780c */
[----:B------:R-:W-:Y:S02]  /*13070*/  SHF.R.U32.HI R3, RZ, 0x3, R3 ;  /* 0x00000003ff037819 */ /* 0x000fe40000011603 */
[----:B------:R-:W-:-:S04]  /*13080*/  LOP3.LUT R9, R9, 0x200, R10, 0xf8, !PT ;  /* 0x0000020009097812 */ /* 0x000fc800078ef80a */
[----:B------:R-:W-:Y:S01]  /*13090*/  LEA R6, R6, R9, 0xd ;  /* 0x0000000906067211 */ /* 0x000fe200078e68ff */
        /* <DEDUP_REMOVED lines=49> */
.L_x_13598:
[----:B------:R-:W2:Y:S01]  /*133b0*/  LDL R9, [R1+0x10] ;  /* 0x0000100001097983 */ /* 0x000ea20000100800 */
        /* <DEDUP_REMOVED lines=18> */
[----:B------:R-:W-:-:S04]  /*134e0*/  ULDC.64 UR4, c[0x0][0x330] ;  /* 0x0000cc0000047ab9 */ /* 0x000fc80000000a00 */
[----:B------:R-:W-:-:S03]  /*134f0*/  IADD3 R3, R3, R0, RZ ;  /* 0x0000000003037210 */ /* 0x000fc60007ffe0ff */
[----:B------:R-:W-:-:S04]  /*13500*/  IMAD.WIDE.U32 R2, R18, UR4, R2 ;  /* 0x0000000412027c25 */ /* 0x000fc8000f8e0002 */
[----:B--2---:R-:W-:-:S04]  /*13510*/  IMAD R0, R9, UR4, RZ ;  /* 0x0000000409007c24 */ /* 0x004fc8000f8e02ff */
[----:B------:R-:W-:Y:S01]  /*13520*/  IMAD R0, R18, UR5, R0 ;  /* 0x0000000512007c24 */ /* 0x000fe2000f8e0200 */
[----:B------:R-:W-:Y:S02]  /*13530*/  ULDC.64 UR4, c[0x0][0x318] ;  /* 0x0000c60000047ab9 */ /* 0x000fe40000000a00 */
[----:B0-----:R-:W-:Y:S01]  /*13540*/  LEA R23, P2, R2, UR4, 0x1 ;  /* 0x0000000402177c11 */ /* 0x001fe2000f8408ff */
[----:B------:R-:W-:-:S05]  /*13550*/  IMAD.IADD R0, R0, 0x1, R3 ;  /* 0x0000000100007824 */ /* 0x000fca00078e0203 */
[----:B------:R-:W-:-:S07]  /*13560*/  LEA.HI.X R0, R2, UR5, R0, 0x1, P2 ;  /* 0x0000000502007c11 */ /* 0x000fce00090f0c00 */
.L_x_13413:
        /* <DEDUP_REMOVED lines=12> */
.L_x_13414:
[----:B------:R2:W-:Y:S01]  /*13630*/  STL [R1+0x8], R26 ;  /* 0x0000081a01007387 */ /* 0x0005e20000100800 */
[C---:B------:R-:W-:Y:S01]  /*13640*/  ISETP.GT.AND P0, PT, R26.reuse, RZ, PT ;  /* 0x000000ff1a00720c */ /* 0x040fe20003f04270 */
[----:B------:R2:W-:Y:S01]  /*13650*/  SYNCS.ARRIVE.TRANS64.A1T0 RZ, [R5+URZ+0x16850], RZ ;  /* 0x016850ff05ff79a7 */ /* 0x0005e2000810003f */
[----:B------:R-:W-:Y:S01]  /*13660*/  IADD3 R7, R26, -0x1, RZ ;  /* 0xffffffff1a077810 */ /* 0x000fe20007ffe0ff */
[----:B------:R-:W-:Y:S02]  /*13670*/  IMAD.MOV.U32 R17, RZ, RZ, R28 ;  /* 0x000000ffff117224 */ /* 0x000fe400078e001c */
[----:B------:R-:W-:-:S08]  /*13680*/  IMAD.MOV.U32 R6, RZ, RZ, R25 ;  /* 0x000000ffff067224 */ /* 0x000fd000078e0019 */
[----:B--2---:R-:W-:Y:S05]  /*13690*/  @P0 BRA `(.L_x_13415) ;  /* 0xffffffec00f40947 */ /* 0x004fea000383ffff */
.L_x_13402:
[----:B------:R-:W-:Y:S05]  /*136a0*/  BSYNC B0 ;  /* 0x0000000000007941 */ /* 0x000fea0003800000 */
.L_x_13401:
[----:B-1----:R-:W1:Y:S01]  /*136b0*/  S2R R0, SR_TID.X ;  /* 0x0000000000007919 */ /* 0x002e620000002100 */
        /* <DEDUP_REMOVED lines=16> */
.L_x_13417:
[----:B------:R-:W-:Y:S05]  /*137c0*/  BSYNC B0 ;  /* 0x0000000000007941 */ /* 0x000fea0003800000 */
.L_x_13416:
[----:B------:R-:W-:-:S05]  /*137d0*/  IMAD.U32 R0, RZ, RZ, UR38 ;  /* 0x00000026ff007e24 */ /* 0x000fca000f8e00ff */
[----:B------:R-:W-:-:S13]  /*137e0*/  ISETP.NE.AND P0, PT, R0, 0x3, PT ;  /* 0x000000030000780c */ /* 0x000fda0003f05270 */
[----:B------:R-:W-:Y:S05]  /*137f0*/  @!P0 BRA `(.L_x_13418) ;  /* 0x0000000000048947 */ /* 0x000fea0003800000 */
[----:B------:R-:W-:Y:S01]  /*13800*/  BPT.TRAP 0x1 ;  /* 0x000000040000795c */ /* 0x000fe20000300000 */
.L_x_13418:
[----:B------:R-:W0:Y:S01]  /*13810*/  LDL.LU R2, [R1+0x18] ;  /* 0x0000180001027983 */ /* 0x000e220000300800 */
[----:B------:R-:W-:Y:S01]  /*13820*/  LEA R0, R25, R22, 0x3 ;  /* 0x0000001619007211 */ /* 0x000fe200078e18ff */
[----:B------:R-:W-:Y:S01]  /*13830*/  BSSY B0, `(.L_x_13419) ;  /* 0x0000005000007945 */ /* 0x000fe20003800000 */
[----:B------:R-:W-:-:S04]  /*13840*/  SHF.L.U32 R3, R28, 0x1f, RZ ;  /* 0x0000001f1c037819 */ /* 0x000fc800000006ff */
[----:B------:R-:W1:Y:S01]  /*13850*/  SYNCS.PHASECHK.TRANS64.TRYWAIT P0, [R0+URZ+0x16860], R3 ;  /* 0x01686003000075a7 */ /* 0x000e62000800017f */
[----:B0-----:R-:W-:Y:S01]  /*13860*/  IMAD R6, R26, -0x80, R2 ;  /* 0xffffff801a067824 */ /* 0x001fe200078e0202 */
[----:B-1----:R-:W-:Y:S06]  /*13870*/  @!P0 BRA `(.L_x_13420) ;  /* 0x0000005400d48947 */ /* 0x002fec0003800000 */
.L_x_13599:
[----:B------:R-:W-:Y:S05]  /*13880*/  BSYNC B0 ;  /* 0x0000000000007941 */ /* 0x000fea0003800000 */
.L_x_13419:
[----:B------:R-:W1:Y:S01]  /*13890*/  S2R R2, SR_TID.X ;  /* 0x0000000000027919 */ /* 0x000e620000002100 */
[----:B------:R-:W-:Y:S01]  /*138a0*/  UMOV UR4, 0xffffffff ;  /* 0xffffffff00047882 */ /* 0x000fe20000000000 */
[----:B------:R-:W2:Y:S01]  /*138b0*/  S2R R7, SR_TID.X ;  /* 0x0000000000077919 */ /* 0x000ea20000002100 */
[----:B-1----:R-:W-:Y:S01]  /*138c0*/  LOP3.LUT R5, R2, 0x7f, RZ, 0xc0, !PT ;  /* 0x0000007f02057812 */ /* 0x002fe200078ec0ff */
[----:B--2---:R-:W-:-:S04]  /*138d0*/  IMAD.SHL.U32 R2, R7, 0x8, RZ ;  /* 0x0000000807027824 */ /* 0x004fc800078e00ff */
[----:B------:R-:W-:Y:S01]  /*138e0*/  IMAD.SHL.U32 R4, R5, 0x8, RZ ;  /* 0x0000000805047824 */ /* 0x000fe200078e00ff */
[----:B------:R-:W-:Y:S02]  /*138f0*/  SHF.R.U32.HI R5, RZ, 0x3, R5 ;  /* 0x00000003ff057819 */ /* 0x000fe40000011605 */
[----:B------:R-:W-:-:S03]  /*13900*/  LOP3.LUT R2, R2, 0x1f8, RZ, 0xc0, !PT ;  /* 0x000001f802027812 */ /* 0x000fc600078ec0ff */
[----:B------:R-:W-:Y:S01]  /*13910*/  IMAD.IADD R6, R6, 0x1, -R5 ;  /* 0x0000000106067824 */ /* 0x000fe200078e0a05 */
[----:B------:R-:W-:-:S04]  /*13920*/  LOP3.LUT R2, R2, 0x38, R7, 0x78, !PT ;  /* 0x0000003802027812 */ /* 0x000fc800078e7807 */
[----:B------:R-:W-:-:S04]  /*13930*/  LOP3.LUT R2, R2, 0x200, R4, 0xf8, !PT ;  /* 0x0000020002027812 */ /* 0x000fc800078ef804 */
[----:B------:R-:W-:Y:S01]  /*13940*/  LEA R4, R25, R2, 0xd ;  /* 0x0000000219047211 */ /* 0x000fe200078e68ff */
[----:B------:R-:W-:Y:S06]  /*13950*/  BRA.DIV UR4, `(.L_x_13421) ;  /* 0x0000005604b07947 */ /* 0x000fec000b800000 */
[----:B------:R-:W1:Y:S01]  /*13960*/  S2R R2, SR_TID.X ;  /* 0x0000000000027919 */ /* 0x000e620000002100 */
[----:B------:R-:W-:Y:S01]  /*13970*/  ULDC UR4, c[0x0][0x2f4] ;  /* 0x0000bd0000047ab9 */ /* 0x000fe20000000800 */
[----:B------:R-:W-:Y:S01]  /*13980*/  LEA R4, R4, R22, 0x1 ;  /* 0x0000001604047211 */ /* 0x000fe200078e08ff */
[----:B------:R-:W2:Y:S04]  /*13990*/  SHFL.IDX PT, R14, R23, RZ, 0x181f ;  /* 0x00181fff170e7589 */ /* 0x000ea800000e0000 */
[----:B0-----:R-:W0:Y:S01]  /*139a0*/  SHFL.IDX PT, R3, R24, RZ, 0x181f ;  /* 0x00181fff18037589 */ /* 0x001e2200000e0000 */
[----:B-1----:R-:W-:-:S05]  /*139b0*/  IMAD.SHL.U32 R2, R2, 0x8, RZ ;  /* 0x0000000802027824 */ /* 0x002fca00078e00ff */
[----:B------:R-:W-:-:S04]  /*139c0*/  LOP3.LUT R2, R2, 0x38, RZ, 0xc0, !PT ;  /* 0x0000003802027812 */ /* 0x000fc800078ec0ff */
[C---:B------:R-:W-:Y:S01]  /*139d0*/  ISETP.GE.AND P0, PT, R2.reuse, UR4, PT ;  /* 0x0000000402007c0c */ /* 0x040fe2000bf06270 */
[----:B------:R-:W-:-:S03]  /*139e0*/  IMAD.SHL.U32 R5, R2, 0x2, RZ ;  /* 0x0000000202057824 */ /* 0x000fc600078e00ff */
[----:B------:R-:W-:Y:S02]  /*139f0*/  ISETP.LT.OR P1, PT, R6, 0x1, P0 ;  /* 0x000000010600780c */ /* 0x000fe40000721670 */
[----:B--2---:R-:W-:Y:S02]  /*13a00*/  IADD3 R2, P2, R14, R5, RZ ;  /* 0x000000050e027210 */ /* 0x004fe40007f5e0ff */
[----:B------:R-:W1:Y:S03]  /*13a10*/  SHFL.IDX PT, R14, R23, 0x1, 0x181f ;  /* 0x00381f00170e7f89 */ /* 0x000e6600000e0000 */
[----:B0-----:R-:W-:-:S06]  /*13a20*/  IMAD.X R3, RZ, RZ, R3, P2 ;  /* 0x000000ffff037224 */ /* 0x001fcc00010e0603 */
[----:B------:R0:W-:Y:S01]  /*13a30*/  LDGSTS.E.BYPASS.LTC128B.128 [R4+0x400], desc[UR42][R2.64], !P1 ;  /* 0x0040000002047fae */ /* 0x0001e2000c901d6a */
[----:B------:R-:W-:-:S03]  /*13a40*/  ISETP.LT.OR P1, PT, R6, 0x11, P0 ;  /* 0x000000110600780c */ /* 0x000fc60000721670 */
[----:B0-----:R-:W0:Y:S01]  /*13a50*/  SHFL.IDX PT, R3, R24, 0x1, 0x181f ;  /* 0x00381f0018037f89 */ /* 0x001e2200000e0000 */
[----:B-1----:R-:W-:-:S03]  /*13a60*/  IADD3 R2, P2, R14, R5, RZ ;  /* 0x000000050e027210 */ /* 0x002fc60007f5e0ff */
[----:B------:R-:W1:Y:S02]  /*13a70*/  SHFL.IDX PT, R14, R23, 0x2, 0x181f ;  /* 0x00581f00170e7f89 */ /* 0x000e6400000e0000 */
[----:B0-----:R-:W-:-:S05]  /*13a80*/  IMAD.X R3, RZ, RZ, R3, P2 ;  /* 0x000000ffff037224 */ /* 0x001fca00010e0603 */
        /* <DEDUP_REMOVED lines=16> */
[----:B------:R-:W1:Y:S01]  /*13b90*/  SHFL.IDX PT, R14, R23, 0x5, 0x181f ;  /* 0x00b81f00170e7f89 */ /* 0x000e6200000e0000 */
[----:B0-----:R-:W-:-:S05]  /*13ba0*/  IADD3.X R3, RZ, R3, RZ, P2, !PT ;  /* 0x00000003ff037210 */ /* 0x001fca00017fe4ff */
        /* <DEDUP_REMOVED lines=10> */
[----:B------:R-:W1:Y:S04]  /*13c50*/  SHFL.IDX PT, R24, R24, 0x7, 0x181f ;  /* 0x00f81f0018187f89 */ /* 0x000e6800000e0000 */
[----:B------:R2:W3:Y:S01]  /*13c60*/  SHFL.IDX PT, R14, R23, 0x7, 0x181f ;  /* 0x00f81f00170e7f89 */ /* 0x0004e200000e0000 */
[----:B0-----:R-:W-:-:S05]  /*13c70*/  IMAD.X R3, RZ, RZ, R3, P2 ;  /* 0x000000ffff037224 */ /* 0x001fca00010e0603 */
[----:B-1----:R2:W-:Y:S02]  /*13c80*/  LDGSTS.E.BYPASS.LTC128B.128 [R4+0x3400], desc[UR42][R2.64], !P1 ;  /* 0x0340000002047fae */ /* 0x0025e4000c901d6a */
.L_x_13617:
[----:B------:R-:W-:Y:S02]  /*13c90*/  ISETP.LT.OR P0, PT, R6, 0x71, P0 ;  /* 0x000000710600780c */ /* 0x000fe40000701670 */
[----:B--23--:R-:W-:-:S05]  /*13ca0*/  IADD3 R2, P1, R14, R5, RZ ;  /* 0x000000050e027210 */ /* 0x00cfca0007f3e0ff */
[----:B------:R-:W-:-:S06]  /*13cb0*/  IMAD.X R3, RZ, RZ, R24, P1 ;  /* 0x000000ffff037224 */ /* 0x000fcc00008e0618 */
[----:B------:R-:W-:Y:S01]  /*13cc0*/  @!PT LDS RZ, [RZ] ;  /* 0x00000000fffff984 */ /* 0x000fe20000000800 */
[----:B------:R-:W-:Y:S01]  /*13cd0*/  @!PT LDS RZ, [RZ] ;  /* 0x00000000fffff984 */ /* 0x000fe20000000800 */
[----:B------:R-:W-:Y:S01]  /*13ce0*/  @!PT LDS RZ, [RZ] ;  /* 0x00000000fffff984 */ /* 0x000fe20000000800 */
[----:B------:R0:W-:Y:S01]  /*13cf0*/  LDGSTS.E.BYPASS.LTC128B.128 [R4+0x3c00], desc[UR42][R2.64], !P0 ;  /* 0x03c0000002047fae */ /* 0x0001e2000c101d6a */
[----:B------:R-:W-:Y:S01]  /*13d00*/  PLOP3.LUT P0, PT, PT, PT, PT, 0x80, 0x0 ;  /* 0x000000000000781c */ /* 0x000fe20003f0f070 */
[----:B------:R-:W-:-:S12]  /*13d10*/  NOP ;  /* 0x0000000000007918 */ /* 0x000fd80000000000 */
.L_x_13422:
        /* <DEDUP_REMOVED lines=11> */
.L_x_13423:
[----:B------:R0:W-:Y:S01]  /*13dd0*/  SYNCS.ARRIVE.TRANS64.A1T0 RZ, [R0+URZ+0x16850], RZ ;  /* 0x016850ff00ff79a7 */ /* 0x0001e2000810003f */
[----:B------:R-:W-:-:S05]  /*13de0*/  VIADD R25, R25, 0x1 ;  /* 0x0000000119197836 */ /* 0x000fca0000000000 */
[----:B------:R-:W-:-:S04]  /*13df0*/  ISETP.NE.AND P0, PT, R25, 0x2, PT ;  /* 0x000000021900780c */ /* 0x000fc80003f05270 */
[----:B------:R-:W-:Y:S02]  /*13e00*/  SEL R3, RZ, 0x1, P0 ;  /* 0x00000001ff037807 */ /* 0x000fe40000000000 */
[----:B------:R-:W-:Y:S02]  /*13e10*/  SEL R25, R25, RZ, P0 ;  /* 0x000000ff19197207 */ /* 0x000fe40000000000 */
[----:B0-----:R-:W-:-:S07]  /*13e20*/  LOP3.LUT R28, R28, R3, RZ, 0x3c, !PT ;  /* 0x000000031c1c7212 */ /* 0x001fce00078e3cff */
.L_x_13382:
[----:B------:R-:W-:Y:S05]  /*13e30*/  BSYNC B7 ;  /* 0x0000000000077941 */ /* 0x000fea0003800000 */
.L_x_13380:
[----:B------:R-:W2:Y:S02]  /*13e40*/  LDL R0, [R1] ;  /* 0x0000000001007983 */ /* 0x000ea40000100800 */
        /* <DEDUP_REMOVED lines=11> */
.L_x_13424:
        /* <DEDUP_REMOVED lines=17> */
[----:B0-----:R-:W-:Y:S01]  /*14010*/  MOV R2, RZ ;  /* 0x000000ff00027202 */ /* 0x001fe20000000f00 */
        /* <DEDUP_REMOVED lines=18> */
.L_x_13627:
[----:B------:R-:W-:Y:S02]  /*14140*/  ULDC UR4, c[0x0][0xc38] ;  /* 0x00030e0000047ab9 */ /* 0x000fe40000000800 */
[----:B------:R-:W-:-:S04]  /*14150*/  IMAD.U32 R16, RZ, RZ, UR4 ;  /* 0x00000004ff107e24 */ /* 0x000fc8000f8e00ff */
[----:B-1----:R-:W-:-:S05]  /*14160*/  IMAD R5, R14, R16, RZ ;  /* 0x000000100e057224 */ /* 0x002fca00078e02ff */
[----:B------:R-:W-:-:S04]  /*14170*/  IADD3 R4, R4, R5, RZ ;  /* 0x0000000504047210 */ /* 0x000fc80007ffe0ff */
[----:B------:R-:W-:-:S13]  /*14180*/  ISETP.GT.AND P6, PT, R4, R0, PT ;  /* 0x000000000400720c */ /* 0x000fda0003fc4270 */
[----:B------:R-:W-:Y:S05]  /*14190*/  @P6 BRA `(.L_x_13427) ;  /* 0x00000000009c6947 */ /* 0x000fea0003800000 */
.L_x_13432:
        /* <DEDUP_REMOVED lines=14> */
.L_x_13430:
[----:B------:R-:W-:Y:S05]  /*14280*/  BSYNC B0 ;  /* 0x0000000000007941 */ /* 0x000fea0003800000 */
.L_x_13429:
        /* <DEDUP_REMOVED lines=17> */
[----:B------:R0:W1:Y:S02]  /*143a0*/  SHFL.IDX PT, R14, R3, 0x1f, 0x1f ;  /* 0x03e01f00030e7f89 */ /* 0x00006400000e0000 */
.L_x_13635:
[----:B------:R-:W-:Y:S02]  /*143b0*/  ULDC UR4, c[0x0][0xc38] ;  /* 0x00030e0000047ab9 */ /* 0x000fe40000000800 */
[----:B------:R-:W-:-:S04]  /*143c0*/  IMAD.U32 R16, RZ, RZ, UR4 ;  /* 0x00000004ff107e24 */ /* 0x000fc8000f8e00ff */
[----:B-1----:R-:W-:-:S04]  /*143d0*/  IMAD R5, R14, R16, RZ ;  /* 0x000000100e057224 */ /* 0x002fc800078e02ff */
[----:B------:R-:W-:-:S05]  /*143e0*/  IMAD.IADD R4, R5, 0x1, R4 ;  /* 0x0000000105047824 */ /* 0x000fca00078e0204 */
[----:B------:R-:W-:-:S13]  /*143f0*/  ISETP.GT.AND P6, PT, R4, R0, PT ;  /* 0x000000000400720c */ /* 0x000fda0003fc4270 */
[----:B------:R-:W-:Y:S05]  /*14400*/  @!P6 BRA `(.L_x_13432) ;  /* 0xfffffffc0064e947 */ /* 0x000fea000383ffff */
.L_x_13427:
        /* <DEDUP_REMOVED lines=8> */
.L_x_13639:
[----:B------:R-:W-:Y:S02]  /*14490*/  ISETP.NE.AND P0, PT, R6, RZ, PT ;  /* 0x000000ff0600720c */ /* 0x000fe40003f05270 */
[----:B------:R-:W-:-:S11]  /*144a0*/  MOV R14, RZ ;  /* 0x000000ff000e7202 */ /* 0x000fd60000000f00 */
[----:B------:R-:W-:Y:S05]  /*144b0*/  @!P0 BRA `(.L_x_13434) ;  /* 0x0000000000108947 */ /* 0x000fea0003800000 */
[----:B------:R-:W-:Y:S01]  /*144c0*/  UMOV UR4, 0xffffffff ;  /* 0xffffffff00047882 */ /* 0x000fe20000000000 */
[----:B------:R-:W-:Y:S02]  /*144d0*/  VIADD R12, R4, 0xffffffff ;  /* 0xffffffff040c7836 */ /* 0x000fe40000000000 */
[----:B------:R-:W-:Y:S05]  /*144e0*/  BRA.DIV UR4, `(.L_x_13435) ;  /* 0x0000005e04347947 */ /* 0x000fea000b800000 */
[----:B------:R3:W4:Y:S02]  /*144f0*/  SHFL.IDX PT, R14, R3, R12, 0x1f ;  /* 0x00001f0c030e7589 */ /* 0x00072400000e0000 */
.L_x_13434:
[----:B--2---:R-:W-:Y:S01]  /*14500*/  IABS R6, R17 ;  /* 0x0000001100067213 */ /* 0x004fe20000000000 */
[----:B----4-:R-:W-:Y:S01]  /*14510*/  IMAD R16, R14, R16, R5 ;  /* 0x000000100e107224 */ /* 0x010fe200078e0205 */
[----:B------:R-:W-:Y:S02]  /*14520*/  IADD3 R19, R4, R19, RZ ;  /* 0x0000001304137210 */ /* 0x000fe40007ffe0ff */
[----:B------:R-:W2:Y:S01]  /*14530*/  I2F.RP R7, R6 ;  /* 0x0000000600077306 */ /* 0x000ea20000209400 */
[----:B------:R-:W-:-:S07]  /*14540*/  IMAD.IADD R0, R0, 0x1, -R16 ;  /* 0x0000000100007824 */ /* 0x000fce00078e0a10 */
[----:B--2---:R-:W1:Y:S02]  /*14550*/  MUFU.RCP R7, R7 ;  /* 0x0000000700077308 */ /* 0x004e640000001000 */
[----:B-1----:R-:W-:-:S06]  /*14560*/  VIADD R2, R7, 0xffffffe ;  /* 0x0ffffffe07027836 */ /* 0x002fcc0000000000 */
[----:B0--3--:R0:W1:Y:S02]  /*14570*/  F2I.FTZ.U32.TRUNC.NTZ R3, R2 ;  /* 0x0000000200037305 */ /* 0x009064000021f000 */
[----:B0-----:R-:W-:Y:S01]  /*14580*/  MOV R2, RZ ;  /* 0x000000ff00027202 */ /* 0x001fe20000000f00 */
[----:B-1----:R-:W-:-:S04]  /*14590*/  IMAD.MOV R5, RZ, RZ, -R3 ;  /* 0x000000ffff057224 */ /* 0x002fc800078e0a03 */
        /* <DEDUP_REMOVED lines=21> */
.L_x_13428:
[----:B------:R-:W-:Y:S01]  /*146f0*/  UMOV UR4, URZ ;  /* 0x0000003f00047c82 */ /* 0x000fe20008000000 */
[----:B------:R-:W-:Y:S01]  /*14700*/  UMOV UR5, URZ ;  /* 0x0000003f00057c82 */ /* 0x000fe20008000000 */
[----:B------:R-:W-:Y:S01]  /*14710*/  ULDC UR6, c[0x0][0xc3c] ;  /* 0x00030f0000067ab9 */ /* 0x000fe20000000800 */
[----:B------:R-:W-:Y:S01]  /*14720*/  IMAD.MOV.U32 R16, RZ, RZ, R0 ;  /* 0x000000ffff107224 */ /* 0x000fe200078e0000 */
[----:B------:R-:W-:Y:S01]  /*14730*/  MOV R18, UR5 ;  /* 0x0000000500127c02 */ /* 0x000fe20008000f00 */
[----:B------:R-:W-:Y:S02]  /*14740*/  IMAD.U32 R17, RZ, RZ, UR4 ;  /* 0x00000004ff117e24 */ /* 0x000fe4000f8e00ff */
[----:B------:R-:W-:-:S07]  /*14750*/  IMAD.U32 R19, RZ, RZ, UR6 ;  /* 0x00000006ff137e24 */ /* 0x000fce000f8e00ff */
.L_x_13436:
        /* <DEDUP_REMOVED lines=10> */
.L_x_13425:
[----:B------:R-:W-:Y:S02]  /*14800*/  ULDC UR4, c[0x0][0xc3c] ;  /* 0x00030f0000047ab9 */ /* 0x000fe40000000800 */
[----:B-1----:R-:W-:-:S13]  /*14810*/  ISETP.GE.AND P0, PT, R19, UR4, PT ;  /* 0x0000000413007c0c */ /* 0x002fda000bf06270 */
[----:B------:R-:W-:Y:S05]  /*14820*/  @!P0 BRA `(.L_x_13437) ;  /* 0xffffffa800048947 */ /* 0x000fea000383ffff */
[----:B------:R-:W-:Y:S05]  /*14830*/  BSYNC B8 ;  /* 0x0000000000087941 */ /* 0x000fea0003800000 */
.L_x_13344:
[----:B--2---:R-:W2:Y:S01]  /*14840*/  LDL.LU R0, [R1+0x40] ;  /* 0x0000400001007983 */ /* 0x004ea20000300800 */
[----:B------:R-:W-:Y:S01]  /*14850*/  BSSY B0, `(.L_x_13438) ;  /* 0x000000b000007945 */ /* 0x000fe20003800000 */
[----:B------:R-:W1:Y:S01]  /*14860*/  S2R R5, SR_CgaCtaId ;  /* 0x0000000000057919 */ /* 0x000e620000008800 */
[----:B--2---:R-:W-:-:S05]  /*14870*/  VIADD R0, R0, 0x1 ;  /* 0x0000000100007836 */ /* 0x004fca0000000000 */
[----:B0-----:R-:W-:-:S04]  /*14880*/  LEA.HI R2, R0, R0, RZ, 0x1 ;  /* 0x0000000000027211 */ /* 0x001fc800078f08ff */
[----:B------:R-:W-:Y:S02]  /*14890*/  LOP3.LUT R3, R2, 0xfffffffe, RZ, 0xc0, !PT ;  /* 0xfffffffe02037812 */ /* 0x000fe400078ec0ff */
[----:B------:R-:W-:-:S03]  /*148a0*/  MOV R2, 0x400 ;  /* 0x0000040000027802 */ /* 0x000fc60000000f00 */
[----:B------:R-:W-:Y:S01]  /*148b0*/  IMAD.IADD R0, R0, 0x1, -R3 ;  /* 0x0000000100007824 */ /* 0x000fe200078e0a03 */
[----:B-1----:R-:W-:-:S04]  /*148c0*/  LEA R4, R5, R2, 0x18 ;  /* 0x0000000205047211 */ /* 0x002fc800078ec0ff */
[----:B------:R-:W-:-:S04]  /*148d0*/  SHF.L.U32 R0, R0, 0x1f, RZ ;  /* 0x0000001f00007819 */ /* 0x000fc800000006ff */
[----:B------:R-:W0:Y:S02]  /*148e0*/  SYNCS.PHASECHK.TRANS64.TRYWAIT P0, [R4+URZ+0x16820], R0 ;  /* 0x01682000040075a7 */ /* 0x000e24000800017f */
[----:B0-----:R-:W-:Y:S05]  /*148f0*/  @!P0 BRA `(.L_x_13439) ;  /* 0x0000005800548947 */ /* 0x001fea0003800000 */
.L_x_13642:
[----:B------:R-:W-:Y:S05]  /*14900*/  BSYNC B0 ;  /* 0x0000000000007941 */ /* 0x000fea0003800000 */
.L_x_13438:
[----:B------:R-:W-:-:S03]  /*14910*/  UMOV UR4, 0xffffffff ;  /* 0xffffffff00047882 */ /* 0x000fc60000000000 */
[----:B------:R-:W-:Y:S05]  /*14920*/  BRA.DIV UR4, `(.L_x_13440) ;  /* 0x0000005a045c7947 */ /* 0x000fea000b800000 */
[----:B0-----:R-:W0:Y:S02]  /*14930*/  S2R R0, SR_TID.X ;  /* 0x0000000000007919 */ /* 0x001e240000002100 */
[----:B0-----:R-:W-:-:S04]  /*14940*/  SHF.R.U32.HI R0, RZ, 0x5, R0 ;  /* 0x00000005ff007819 */ /* 0x001fc80000011600 */
[----:B------:R-:W-:-:S05]  /*14950*/  LOP3.LUT R0, R0, 0x3, RZ, 0xc0, !PT ;  /* 0x0000000300007812 */ /* 0x000fca00078ec0ff */
[----:B------:R0:W1:Y:S02]  /*14960*/  SHFL.IDX PT, R14, R0, RZ, 0x1f ;  /* 0x00001fff000e7589 */ /* 0x00006400000e0000 */
.L_x_13645:
[----:B-1----:R-:W-:-:S13]  /*14970*/  ISETP.NE.AND P0, PT, R14, RZ, PT ;  /* 0x000000ff0e00720c */ /* 0x002fda0003f05270 */
[----:B------:R-:W-:Y:S05]  /*14980*/  @P0 BRA `(.L_x_13205) ;  /* 0x0000000000880947 */ /* 0x000fea0003800000 */
[----:B------:R-:W-:-:S03]  /*14990*/  UMOV UR4, 0xffffffff ;  /* 0xffffffff00047882 */ /* 0x000fc60000000000 */
[----:B------:R-:W-:Y:S05]  /*149a0*/  BRA.DIV UR4, `(.L_x_13441) ;  /* 0x0000005a04707947 */ /* 0x000fea000b800000 */
[----:B------:R-:W-:-:S13]  /*149b0*/  ELECT P6, URZ, PT ;  /* 0x00000000003f782f */ /* 0x000fda00038c0000 */
.L_x_13648:
[----:B------:R-:W-:Y:S05]  /*149c0*/  @!P6 BRA `(.L_x_13205) ;  /* 0x000000000078e947 */ /* 0x000fea0003800000 */
[----:B------:R-:W-:-:S06]  /*149d0*/  ULOP3.LUT UR4, UR36, 0x2, URZ, 0xfc, !UPT ;  /* 0x0000000224047892 */ /* 0x000fcc000f8efc3f */
[----:B0-----:R-:W-:-:S04]  /*149e0*/  MOV R0, UR4 ;  /* 0x0000000400007c02 */ /* 0x001fc80008000f00 */
[----:B------:R-:W-:-:S13]  /*149f0*/  ISETP.NE.AND P0, PT, R0, 0x3, PT ;  /* 0x000000030000780c */ /* 0x000fda0003f05270 */
[----:B------:R-:W-:Y:S05]  /*14a00*/  @!P0 BRA `(.L_x_13442) ;  /* 0x0000000000048947 */ /* 0x000fea0003800000 */
[----:B------:R-:W-:Y:S01]  /*14a10*/  BPT.TRAP 0x1 ;  /* 0x000000040000795c */ /* 0x000fe20000300000 */
.L_x_13442:
[C---:B------:R-:W-:Y:S01]  /*14a20*/  IMAD R5, R25.reuse, 0x8, R4 ;  /* 0x0000000819057824 */ /* 0x040fe200078e0204 */
[----:B------:R-:W-:Y:S01]  /*14a30*/  SHF.L.U32 R0, R28, 0x1f, RZ ;  /* 0x0000001f1c007819 */ /* 0x000fe200000006ff */
[----:B------:R-:W-:-:S03]  /*14a40*/  VIADD R25, R25, 0x1 ;  /* 0x0000000119197836 */ /* 0x000fc60000000000 */
[----:B------:R-:W0:Y:S02]  /*14a50*/  SYNCS.PHASECHK.TRANS64.TRYWAIT P1, [R5+URZ+0x16840], R0 ;  /* 0x01684000050075a7 */ /* 0x000e24000802017f */
[----:B------:R-:W-:-:S04]  /*14a60*/  ISETP.NE.AND P2, PT, R25, 0x2, PT ;  /* 0x000000021900780c */ /* 0x000fc80003f45270 */
[----:B------:R-:W-:Y:S01]  /*14a70*/  SEL R3, RZ, 0x1, P2 ;  /* 0x00000001ff037807 */ /* 0x000fe20001000000 */
[----:B0-----:R-:W-:Y:S08]  /*14a80*/  @!P1 BRA `(.L_x_13443) ;  /* 0x0000005800589947 */ /* 0x001ff00003800000 */
.L_x_13649:
[----:B------:R-:W-:Y:S02]  /*14a90*/  SEL R25, R25, RZ, P2 ;  /* 0x000000ff19197207 */ /* 0x000fe40001000000 */
[----:B------:R-:W-:Y:S01]  /*14aa0*/  LOP3.LUT R2, R28, R3, RZ, 0x3c, !PT ;  /* 0x000000031c027212 */ /* 0x000fe200078e3cff */
[----:B------:R-:W-:Y:S06]  /*14ab0*/  @!P0 BRA `(.L_x_13444) ;  /* 0x0000000000048947 */ /* 0x000fec0003800000 */
[----:B------:R-:W-:Y:S01]  /*14ac0*/  BPT.TRAP 0x1 ;  /* 0x000000040000795c */ /* 0x000fe20000300000 */
.L_x_13444:
[----:B------:R-:W-:Y:S01]  /*14ad0*/  IMAD R25, R25, 0x8, R4 ;  /* 0x0000000819197824 */ /* 0x000fe200078e0204 */
[----:B------:R-:W-:-:S04]  /*14ae0*/  SHF.L.U32 R2, R2, 0x1f, RZ ;  /* 0x0000001f02027819 */ /* 0x000fc800000006ff */
[----:B------:R-:W1:Y:S02]  /*14af0*/  SYNCS.PHASECHK.TRANS64.TRYWAIT P1, [R25+URZ+0x16840], R2 ;  /* 0x01684002190075a7 */ /* 0x000e64000802017f */
[----:B-1----:R-:W-:Y:S05]  /*14b00*/  @!P1 BRA `(.L_x_13445) ;  /* 0x00000058004c9947 */ /* 0x002fea0003800000 */
.L_x_13650:
[----:B------:R-:W-:Y:S05]  /*14b10*/  @!P0 BRA `(.L_x_13446) ;  /* 0x0000000000048947 */ /* 0x000fea0003800000 */
[----:B------:R-:W-:Y:S01]  /*14b20*/  BPT.TRAP 0x1 ;  /* 0x000000040000795c */ /* 0x000fe20000300000 */
.L_x_13446:
[----:B------:R-:W2:Y:S02]  /*14b30*/  SYNCS.PHASECHK.TRANS64.TRYWAIT P1, [R5+URZ+0x16860], R0 ;  /* 0x01686000050075a7 */ /* 0x000ea4000802017f */
[----:B--2---:R-:W-:Y:S05]  /*14b40*/  @!P1 BRA `(.L_x_13447) ;  /* 0x0000005800509947 */ /* 0x004fea0003800000 */
.L_x_13651:
[----:B------:R-:W-:Y:S05]  /*14b50*/  @!P0 BRA `(.L_x_13448) ;  /* 0x0000000000048947 */ /* 0x000fea0003800000 */
[----:B------:R-:W-:Y:S01]  /*14b60*/  BPT.TRAP 0x1 ;  /* 0x000000040000795c */ /* 0x000fe20000300000 */
.L_x_13448:
[----:B---3--:R3:W4:Y:S02]  /*14b70*/  SYNCS.PHASECHK.TRANS64.TRYWAIT P0, [R25+URZ+0x16860], R2 ;  /* 0x01686002190075a7 */ /* 0x008724000800017f */
[----:B----4-:R-:W-:Y:S05]  /*14b80*/  @!P0 NANOSLEEP.SYNCS 0x989680 ;  /* 0x009896800000895d */ /* 0x010fea0003900000 */
[----:B------:R-:W4:Y:S02]  /*14b90*/  @!P0 SYNCS.PHASECHK.TRANS64 P0, [R25+URZ+0x16860], R2 ;  /* 0x01686002190085a7 */ /* 0x000f24000800007f */
[----:B----4-:R-:W-:Y:S05]  /*14ba0*/  @!P0 BRA `(.L_x_13448) ;  /* 0xfffffffc00f08947 */ /* 0x010fea000383ffff */
.L_x_13205:
[----:B------:R-:W-:Y:S05]  /*14bb0*/  BSYNC B9 ;  /* 0x0000000000097941 */ /* 0x000fea0003800000 */
.L_x_13202:
[----:B------:R-:W-:Y:S05]  /*14bc0*/  EXIT ;  /* 0x000000000000794d */ /* 0x000fea0003800000 */
.L_x_13223:
[----:B0-----:R0:W1:Y:S02]  /*14bd0*/  SYNCS.PHASECHK.TRANS64.TRYWAIT P6, [R71+URZ+0x16890], R79 ;  /* 0x0168904f470075a7 */ /* 0x00106400080c017f */
[----:B-1----:R-:W-:Y:S05]  /*14be0*/  @!P6 NANOSLEEP.SYNCS 0x989680 ;  /* 0x009896800000e95d */ /* 0x002fea0003900000 */
[----:B------:R-:W1:Y:S02]  /*14bf0*/  @!P6 SYNCS.PHASECHK.TRANS64 P6, [R71+URZ+0x16890], R79 ;  /* 0x0168904f4700e5a7 */ /* 0x000e6400080c007f */
[----:B-1----:R-:W-:Y:S05]  /*14c00*/  @!P6 BRA `(.L_x_13223) ;  /* 0xfffffffc00f0e947 */ /* 0x002fea000383ffff */
[----:B------:R-:W-:Y:S05]  /*14c10*/  BRA `(.L_x_13449) ;  /* 0xfffffedc00a07947 */ /* 0x000fea000383ffff */
.L_x_13224:
        /* <DEDUP_REMOVED lines=8> */
.L_x_13451:
[----:B------:R-:W-:Y:S05]  /*14ca0*/  BSYNC B1 ;  /* 0x0000000000017941 */ /* 0x000fea0003800000 */
.L_x_13450:
        /* <DEDUP_REMOVED lines=8> */
.L_x_13452:
[----:B------:R-:W-:Y:S05]  /*14d30*/  BRA `(.L_x_13453) ;  /* 0xfffffedc006c7947 */ /* 0x000fea000383ffff */
.L_x_13233:
[----:B------:R-:W-:Y:S01]  /*14d40*/  BSSY B1, `(.L_x_13454) ;  /* 0x0000008000017945 */ /* 0x000fe20003800000 */
[----:B0---4-:R-:W-:Y:S01]  /*14d50*/  IMAD.MOV.U32 R13, RZ, RZ, R85 ;  /* 0x000000ffff0d7224 */ /* 0x011fe200078e0055 */
[----:B------:R-:W-:Y:S01]  /*14d60*/  MOV R15, 0xffffffff ;  /* 0xffffffff000f7802 */ /* 0x000fe20000000f00 */
[----:B------:R-:W-:Y:S02]  /*14d70*/  IMAD.MOV.U32 R12, RZ, RZ, 0x1 ;  /* 0x00000001ff0c7424 */ /* 0x000fe400078e00ff */
[----:B------:R-:W-:-:S07]  /*14d80*/  IMAD.MOV.U32 R11, RZ, RZ, 0x1c1f ;  /* 0x00001c1fff0b7424 */ /* 0x000fce00078e00ff */
[----:B-123--:R-:W-:Y:S05]  /*14d90*/  WARPSYNC.COLLECTIVE R15, `(.L_x_13455) ;  /* 0x000000000f087348 */ /* 0x00efea0003c00000 */
[----:B---3--:R0:W3:Y:S02]  /*14da0*/  SHFL.IDX P6, R14, R13, R12, R11 ;  /* 0x0000000c0d0e7389 */ /* 0x0080e400000c000b */
[----:B0123--:R-:W-:Y:S01]  /*14db0*/  ENDCOLLECTIVE ;  /* 0x000000000000791b */ /* 0x00ffe20003800000 */
.L_x_13455:
[----:B------:R-:W-:Y:S05]  /*14dc0*/  BSYNC B1 ;  /* 0x0000000000017941 */ /* 0x000fea0003800000 */
.L_x_13454:
        /* <DEDUP_REMOVED lines=8> */
.L_x_13456:
[----:B------:R-:W-:Y:S05]  /*14e50*/  BRA `(.L_x_13457) ;  /* 0xfffffee000d87947 */ /* 0x000fea000383ffff */
.L_x_13245:
[----:B--2---:R2:W3:Y:S02]  /*14e60*/  SYNCS.PHASECHK.TRANS64.TRYWAIT P4, [R71+URZ+0x16890], R79 ;  /* 0x0168904f470075a7 */ /* 0x0044e4000808017f */
[----:B---3--:R-:W-:Y:S05]  /*14e70*/  @!P4 NANOSLEEP.SYNCS 0x989680 ;  /* 0x009896800000c95d */ /* 0x008fea0003900000 */
[----:B------:R-:W3:Y:S02]  /*14e80*/  @!P4 SYNCS.PHASECHK.TRANS64 P4, [R71+URZ+0x16890], R79 ;  /* 0x0168904f4700c5a7 */ /* 0x000ee4000808007f */
[----:B---3--:R-:W-:Y:S05]  /*14e90*/  @!P4 BRA `(.L_x_13245) ;  /* 0xfffffffc00f0c947 */ /* 0x008fea000383ffff */
[----:B------:R-:W-:Y:S05]  /*14ea0*/  BRA `(.L_x_13458) ;  /* 0xfffffeec00c87947 */ /* 0x000fea000383ffff */
.L_x_13246:
[----:B------:R-:W-:Y:S01]  /*14eb0*/  BSSY B1, `(.L_x_13459) ;  /* 0x0000008000017945 */ /* 0x000fe20003800000 */
[----:B0-----:R-:W-:Y:S01]  /*14ec0*/  IMAD.MOV.U32 R13, RZ, RZ, R85 ;  /* 0x000000ffff0d7224 */ /* 0x001fe200078e0055 */
[----:B------:R-:W-:Y:S01]  /*14ed0*/  MOV R11, 0x1c1f ;  /* 0x00001c1f000b7802 */ /* 0x000fe20000000f00 */
[----:B------:R-:W-:Y:S02]  /*14ee0*/  IMAD.MOV.U32 R12, RZ, RZ, RZ ;  /* 0x000000ffff0c7224 */ /* 0x000fe400078e00ff */
[----:B------:R-:W-:-:S07]  /*14ef0*/  IMAD.MOV.U32 R15, RZ, RZ, -0x1 ;  /* 0xffffffffff0f7424 */ /* 0x000fce00078e00ff */
[----:B--2---:R-:W-:Y:S05]  /*14f00*/  WARPSYNC.COLLECTIVE R15, `(.L_x_13460) ;  /* 0x000000000f087348 */ /* 0x004fea0003c00000 */
[----:B------:R0:W1:Y:S02]  /*14f10*/  SHFL.IDX P6, R14, R13, R12, R11 ;  /* 0x0000000c0d0e7389 */ /* 0x00006400000c000b */
[----:B012---:R-:W-:Y:S01]  /*14f20*/  ENDCOLLECTIVE ;  /* 0x000000000000791b */ /* 0x007fe20003800000 */
.L_x_13460:
[----:B------:R-:W-:Y:S05]  /*14f30*/  BSYNC B1 ;  /* 0x0000000000017941 */ /* 0x000fea0003800000 */
.L_x_13459:
        /* <DEDUP_REMOVED lines=8> */
.L_x_13461:
[----:B------:R-:W-:Y:S01]  /*14fc0*/  IMAD.MOV.U32 R82, RZ, RZ, R14 ;  /* 0x000000ffff527224 */ /* 0x000fe200078e000e */
[----:B------:R-:W-:Y:S06]  /*14fd0*/  BRA `(.L_x_13462) ;  /* 0xfffffeec00947947 */ /* 0x000fec000383ffff */
.L_x_13251:
[----:B------:R-:W-:Y:S01]  /*14fe0*/  BSSY B1, `(.L_x_13463) ;  /* 0x0000008000017945 */ /* 0x000fe20003800000 */
[----:B0-----:R-:W-:Y:S01]  /*14ff0*/  MOV R13, R85 ;  /* 0x00000055000d7202 */ /* 0x001fe20000000f00 */
[----:B------:R-:W-:Y:S02]  /*15000*/  IMAD.MOV.U32 R12, RZ, RZ, 0x1 ;  /* 0x00000001ff0c7424 */ /* 0x000fe400078e00ff */
[----:B------:R-:W-:Y:S02]  /*15010*/  IMAD.MOV.U32 R11, RZ, RZ, 0x1c1f ;  /* 0x00001c1fff0b7424 */ /* 0x000fe400078e00ff */
[----:B------:R-:W-:-:S07]  /*15020*/  IMAD.MOV.U32 R15, RZ, RZ, -0x1 ;  /* 0xffffffffff0f7424 */ /* 0x000fce00078e00ff */
[----:B-1234-:R-:W-:Y:S05]  /*15030*/  WARPSYNC.COLLECTIVE R15, `(.L_x_13464) ;  /* 0x000000000f087348 */ /* 0x01efea0003c00000 */
[----:B------:R0:W0:Y:S02]  /*15040*/  SHFL.IDX P6, R14, R13, R12, R11 ;  /* 0x0000000c0d0e7389 */ /* 0x00002400000c000b */
[----:B01234-:R-:W-:Y:S01]  /*15050*/  ENDCOLLECTIVE ;  /* 0x000000000000791b */ /* 0x01ffe20003800000 */
.L_x_13464:
[----:B------:R-:W-:Y:S05]  /*15060*/  BSYNC B1 ;  /* 0x0000000000017941 */ /* 0x000fea0003800000 */
.L_x_13463:
        /* <DEDUP_REMOVED lines=8> */
.L_x_13465:
[----:B------:R-:W-:Y:S01]  /*150f0*/  IMAD.MOV.U32 R84, RZ, RZ, R14 ;  /* 0x000000ffff547224 */ /* 0x000fe200078e000e */
[----:B------:R-:W-:Y:S06]  /*15100*/  BRA `(.L_x_13466) ;  /* 0xfffffef400247947 */ /* 0x000fec000383ffff */
.L_x_13256:
[----:B0-----:R0:W1:Y:S02]  /*15110*/  SYNCS.PHASECHK.TRANS64.TRYWAIT P3, [R71+URZ+0x16890], R79 ;  /* 0x0168904f470075a7 */ /* 0x001064000806017f */
[----:B-1----:R-:W-:Y:S05]  /*15120*/  @!P3 NANOSLEEP.SYNCS 0x989680 ;  /* 0x009896800000b95d */ /* 0x002fea0003900000 */
[----:B------:R-:W1:Y:S02]  /*15130*/  @!P3 SYNCS.PHASECHK.TRANS64 P3, [R71+URZ+0x16890], R79 ;  /* 0x0168904f4700b5a7 */ /* 0x000e64000806007f */
[----:B-1----:R-:W-:Y:S05]  /*15140*/  @!P3 BRA `(.L_x_13256) ;  /* 0xfffffffc00f0b947 */ /* 0x002fea000383ffff */
[----:B------:R-:W-:Y:S05]  /*15150*/  BRA `(.L_x_13467) ;  /* 0xfffffefc002c7947 */ /* 0x000fea000383ffff */
.L_x_13257:
        /* <DEDUP_REMOVED lines=8> */
.L_x_13469:
[----:B------:R-:W-:Y:S05]  /*151e0*/  BSYNC B1 ;  /* 0x0000000000017941 */ /* 0x000fea0003800000 */
.L_x_13468:
        /* <DEDUP_REMOVED lines=8> */
.L_x_13470:
[----:B------:R-:W-:Y:S01]  /*15270*/  IMAD.MOV.U32 R37, RZ, RZ, R14 ;  /* 0x000000ffff257224 */ /* 0x000fe200078e000e */
[----:B------:R-:W-:Y:S06]  /*15280*/  BRA `(.L_x_13471) ;  /* 0xfffffefc00507947 */ /* 0x000fec000383ffff */
.L_x_13260:
        /* <DEDUP_REMOVED lines=8> */
.L_x_13473:
[----:B------:R-:W-:Y:S05]  /*15310*/  BSYNC B1 ;  /* 0x0000000000017941 */ /* 0x000fea0003800000 */
.L_x_13472:
        /* <DEDUP_REMOVED lines=8> */
.L_x_13474:
[----:B------:R-:W-:Y:S01]  /*153a0*/  IMAD.MOV.U32 R37, RZ, RZ, R14 ;  /* 0x000000ffff257224 */ /* 0x000fe200078e000e */
[----:B------:R-:W-:Y:S06]  /*153b0*/  BRA `(.L_x_13475) ;  /* 0xfffffefc004c7947 */ /* 0x000fec000383ffff */
.L_x_13264:
[----:B0-----:R0:W4:Y:S02]  /*153c0*/  SYNCS.PHASECHK.TRANS64.TRYWAIT P4, [R71+URZ+0x168b0], R79 ;  /* 0x0168b04f470075a7 */ /* 0x001124000808017f */
[----:B----4-:R-:W-:Y:S05]  /*153d0*/  @!P4 NANOSLEEP.SYNCS 0x989680 ;  /* 0x009896800000c95d */ /* 0x010fea0003900000 */
[----:B------:R-:W4:Y:S02]  /*153e0*/  @!P4 SYNCS.PHASECHK.TRANS64 P4, [R71+URZ+0x168b0], R79 ;  /* 0x0168b04f4700c5a7 */ /* 0x000f24000808007f */
[----:B----4-:R-:W-:Y:S05]  /*153f0*/  @!P4 BRA `(.L_x_13264) ;  /* 0xfffffffc00f0c947 */ /* 0x010fea000383ffff */
[----:B------:R-:W-:Y:S05]  /*15400*/  BRA `(.L_x_13476) ;  /* 0xfffffefc00c47947 */ /* 0x000fea000383ffff */
.L_x_13272:
[----:B------:R-:W0:Y:S01]  /*15410*/  S2R R4, SR_TID.X ;  /* 0x0000000000047919 */ /* 0x000e220000002100 */
[----:B------:R-:W-:Y:S01]  /*15420*/  BSSY B0, `(.L_x_13477) ;  /* 0x000000c000007945 */ /* 0x000fe20003800000 */
[----:B------:R-:W-:Y:S01]  /*15430*/  MOV R12, RZ ;  /* 0x000000ff000c7202 */ /* 0x000fe20000000f00 */
[----:B------:R-:W-:Y:S02]  /*15440*/  IMAD.MOV.U32 R11, RZ, RZ, 0x1f ;  /* 0x0000001fff0b7424 */ /* 0x000fe400078e00ff */
[----:B------:R-:W-:Y:S02]  /*15450*/  IMAD.MOV.U32 R15, RZ, RZ, -0x1 ;  /* 0xffffffffff0f7424 */ /* 0x000fe400078e00ff */
        /* <DEDUP_REMOVED lines=8> */
.L_x_13478:
[----:B------:R-:W-:Y:S05]  /*154e0*/  BSYNC B0 ;  /* 0x0000000000007941 */ /* 0x000fea0003800000 */
.L_x_13477:
[----:B------:R1:W-:Y:S01]  /*154f0*/  STL [R1+0x20], R14 ;  /* 0x0000200e01007387 */ /* 0x0003e20000100800 */
[----:B------:R-:W-:Y:S05]  /*15500*/  BRA `(.L_x_13479) ;  /* 0xffffff0400447947 */ /* 0x000fea000383ffff */
.L_x_13284:
[----:B------:R-:W-:Y:S01]  /*15510*/  BSSY B1, `(.L_x_13480) ;  /* 0x0000008000017945 */ /* 0x000fe20003800000 */
[----:B------:R-:W-:Y:S01]  /*15520*/  IMAD.MOV.U32 R13, RZ, RZ, R26 ;  /* 0x000000ffff0d7224 */ /* 0x000fe200078e001a */
[----:B------:R-:W-:Y:S01]  /*15530*/  MOV R12, RZ ;  /* 0x000000ff000c7202 */ /* 0x000fe20000000f00 */
[----:B------:R-:W-:Y:S02]  /*15540*/  IMAD.MOV.U32 R11, RZ, RZ, 0x1c1f ;  /* 0x00001c1fff0b7424 */ /* 0x000fe400078e00ff */
[----:B------:R-:W-:-:S07]  /*15550*/  IMAD.MOV.U32 R15, RZ, RZ, -0x1 ;  /* 0xffffffffff0f7424 */ /* 0x000fce00078e00ff */
[----:B-1----:R-:W-:Y:S05]  /*15560*/  WARPSYNC.COLLECTIVE R15, `(.L_x_13481) ;  /* 0x000000000f087348 */ /* 0x002fea0003c00000 */
[----:B-1----:R0:W1:Y:S02]  /*15570*/  SHFL.IDX P6, R14, R13, R12, R11 ;  /* 0x0000000c0d0e7389 */ /* 0x00206400000c000b */
[----:B01----:R-:W-:Y:S01]  /*15580*/  ENDCOLLECTIVE ;  /* 0x000000000000791b */ /* 0x003fe20003800000 */
.L_x_13481:
[----:B------:R-:W-:Y:S05]  /*15590*/  BSYNC B1 ;  /* 0x0000000000017941 */ /* 0x000fea0003800000 */
.L_x_13480:
        /* <DEDUP_REMOVED lines=8> */
.L_x_13482:
[----:B------:R-:W-:Y:S01]  /*15620*/  IMAD.MOV.U32 R13, RZ, RZ, R28 ;  /* 0x000000ffff0d7224 */ /* 0x000fe200078e001c */
[----:B------:R-:W-:-:S07]  /*15630*/  MOV R0, R14 ;  /* 0x0000000e00007202 */ /* 0x000fce0000000f00 */
[----:B------:R-:W-:Y:S05]  /*15640*/  WARPSYNC.COLLECTIVE R15, `(.L_x_13483) ;  /* 0x000000000f087348 */ /* 0x000fea0003c00000 */
[----:B------:R0:W1:Y:S02]  /*15650*/  SHFL.IDX P6, R14, R13, R12, R11 ;  /* 0x0000000c0d0e7389 */ /* 0x00006400000c000b */
[----:B01----:R-:W-:Y:S01]  /*15660*/  ENDCOLLECTIVE ;  /* 0x000000000000791b */ /* 0x003fe20003800000 */
.L_x_13483:
[----:B------:R-:W-:Y:S02]  /*15670*/  IMAD.MOV.U32 R13, RZ, RZ, R27 ;  /* 0x000000ffff0d7224 */ /* 0x000fe400078e001b */
[----:B------:R-:W-:-:S07]  /*15680*/  IMAD.MOV.U32 R5, RZ, RZ, R14 ;  /* 0x000000ffff057224 */ /* 0x000fce00078e000e */
[----:B------:R-:W-:Y:S05]  /*15690*/  WARPSYNC.COLLECTIVE R15, `(.L_x_13484) ;  /* 0x000000000f087348 */ /* 0x000fea0003c00000 */
[----:B------:R0:W1:Y:S02]  /*156a0*/  SHFL.IDX P6, R14, R13, R12, R11 ;  /* 0x0000000c0d0e7389 */ /* 0x00006400000c000b */
[----:B01----:R-:W-:Y:S01]  /*156b0*/  ENDCOLLECTIVE ;  /* 0x000000000000791b */ /* 0x003fe20003800000 */
.L_x_13484:
[----:B------:R-:W-:Y:S05]  /*156c0*/  BRA `(.L_x_13485) ;  /* 0xffffff0800547947 */ /* 0x000fea000383ffff */
.L_x_13288:
[----:B0-----:R0:W1:Y:S02]  /*156d0*/  SYNCS.PHASECHK.TRANS64.TRYWAIT P0, [R18+URZ+0x16800], R15 ;  /* 0x0168000f120075a7 */ /* 0x001064000800017f */
[----:B-1----:R-:W-:Y:S05]  /*156e0*/  @!P0 NANOSLEEP.SYNCS 0x989680 ;  /* 0x009896800000895d */ /* 0x002fea0003900000 */
[----:B------:R-:W1:Y:S02]  /*156f0*/  @!P0 SYNCS.PHASECHK.TRANS64 P0, [R18+URZ+0x16800], R15 ;  /* 0x0168000f120085a7 */ /* 0x000e64000800007f */
[----:B-1----:R-:W-:Y:S05]  /*15700*/  @!P0 BRA `(.L_x_13288) ;  /* 0xfffffffc00f08947 */ /* 0x002fea000383ffff */
[----:B------:R-:W-:Y:S05]  /*15710*/  BRA `(.L_x_13486) ;  /* 0xffffff0c00907947 */ /* 0x000fea000383ffff */
.L_x_13296:
[----:B------:R-:W-:Y:S01]  /*15720*/  BSSY B1, `(.L_x_13487) ;  /* 0x0000008000017945 */ /* 0x000fe20003800000 */
[----:B------:R-:W-:Y:S01]  /*15730*/  MOV R13, R26 ;  /* 0x0000001a000d7202 */ /* 0x000fe20000000f00 */
[----:B------:R-:W-:Y:S02]  /*15740*/  IMAD.MOV.U32 R12, RZ, RZ, RZ ;  /* 0x000000ffff0c7224 */ /* 0x000fe400078e00ff */
[----:B------:R-:W-:Y:S02]  /*15750*/  IMAD.MOV.U32 R11, RZ, RZ, 0x1c1f ;  /* 0x00001c1fff0b7424 */ /* 0x000fe400078e00ff */
[----:B------:R-:W-:-:S07]  /*15760*/  IMAD.MOV.U32 R15, RZ, RZ, -0x1 ;  /* 0xffffffffff0f7424 */ /* 0x000fce00078e00ff */
[----:B-1----:R-:W-:Y:S05]  /*15770*/  WARPSYNC.COLLECTIVE R15, `(.L_x_13488) ;  /* 0x000000000f087348 */ /* 0x002fea0003c00000 */
[----:B-1----:R0:W1:Y:S02]  /*15780*/  SHFL.IDX P6, R14, R13, R12, R11 ;  /* 0x0000000c0d0e7389 */ /* 0x00206400000c000b */
[----:B01----:R-:W-:Y:S01]  /*15790*/  ENDCOLLECTIVE ;  /* 0x000000000000791b */ /* 0x003fe20003800000 */
.L_x_13488:
[----:B------:R-:W-:Y:S05]  /*157a0*/  BSYNC B1 ;  /* 0x0000000000017941 */ /* 0x000fea0003800000 */
.L_x_13487:
        /* <DEDUP_REMOVED lines=8> */
.L_x_13489:
[----:B------:R-:W-:Y:S02]  /*15830*/  IMAD.MOV.U32 R13, RZ, RZ, R28 ;  /* 0x000000ffff0d7224 */ /* 0x000fe400078e001c */
[----:B------:R-:W-:-:S07]  /*15840*/  IMAD.MOV.U32 R3, RZ, RZ, R14 ;  /* 0x000000ffff037224 */ /* 0x000fce00078e000e */
[----:B------:R-:W-:Y:S05]  /*15850*/  WARPSYNC.COLLECTIVE R15, `(.L_x_13490) ;  /* 0x000000000f087348 */ /* 0x000fea0003c00000 */
[----:B------:R0:W1:Y:S02]  /*15860*/  SHFL.IDX P6, R14, R13, R12, R11 ;  /* 0x0000000c0d0e7389 */ /* 0x00006400000c000b */
[----:B01----:R-:W-:Y:S01]  /*15870*/  ENDCOLLECTIVE ;  /* 0x000000000000791b */ /* 0x003fe20003800000 */
.L_x_13490:
[----:B------:R-:W-:Y:S01]  /*15880*/  MOV R13, R27 ;  /* 0x0000001b000d7202 */ /* 0x000fe20000000f00 */
[----:B------:R-:W-:-:S07]  /*15890*/  IMAD.MOV.U32 R20, RZ, RZ, R14 ;  /* 0x000000ffff147224 */ /* 0x000fce00078e000e */
[----:B------:R-:W-:Y:S05]  /*158a0*/  WARPSYNC.COLLECTIVE R15, `(.L_x_13491) ;  /* 0x000000000f087348 */ /* 0x000fea0003c00000 */
[----:B------:R0:W1:Y:S02]  /*158b0*/  SHFL.IDX P6, R14, R13, R12, R11 ;  /* 0x0000000c0d0e7389 */ /* 0x00006400000c000b */
[----:B01----:R-:W-:Y:S01]  /*158c0*/  ENDCOLLECTIVE ;  /* 0x000000000000791b */ /* 0x003fe20003800000 */
.L_x_13491:
[----:B------:R-:W-:Y:S05]  /*158d0*/  BRA `(.L_x_13492) ;  /* 0xffffff1400f87947 */ /* 0x000fea000383ffff */
.L_x_13300:
[----:B0-----:R0:W1:Y:S02]  /*158e0*/  SYNCS.PHASECHK.TRANS64.TRYWAIT P1, [R18+URZ+0x16800], R25 ;  /* 0x01680019120075a7 */ /* 0x001064000802017f */
[----:B-1----:R-:W-:Y:S05]  /*158f0*/  @!P1 NANOSLEEP.SYNCS 0x989680 ;  /* 0x009896800000995d */ /* 0x002fea0003900000 */
[----:B------:R-:W1:Y:S02]  /*15900*/  @!P1 SYNCS.PHASECHK.TRANS64 P1, [R18+URZ+0x16800], R25 ;  /* 0x01680019120095a7 */ /* 0x000e64000802007f */
[----:B-1----:R-:W-:Y:S05]  /*15910*/  @!P1 BRA `(.L_x_13300) ;  /* 0xfffffffc00f09947 */ /* 0x002fea000383ffff */
[----:B------:R-:W-:Y:S05]  /*15920*/  BRA `(.L_x_13493) ;  /* 0xffffff1800dc7947 */ /* 0x000fea000383ffff */
.L_x_13306:
[----:B-1----:R1:W2:Y:S02]  /*15930*/  SYNCS.PHASECHK.TRANS64.TRYWAIT P1, [R3+URZ+0x16830], R4 ;  /* 0x01683004030075a7 */ /* 0x0022a4000802017f */
[----:B--2---:R-:W-:Y:S05]  /*15940*/  @!P1 NANOSLEEP.SYNCS 0x989680 ;  /* 0x009896800000995d */ /* 0x004fea0003900000 */
[----:B------:R-:W2:Y:S02]  /*15950*/  @!P1 SYNCS.PHASECHK.TRANS64 P1, [R3+URZ+0x16830], R4 ;  /* 0x01683004030095a7 */ /* 0x000ea4000802007f */
[----:B--2---:R-:W-:Y:S05]  /*15960*/  @!P1 BRA `(.L_x_13306) ;  /* 0xfffffffc00f09947 */ /* 0x004fea000383ffff */
[----:B------:R-:W-:Y:S05]  /*15970*/  BRA `(.L_x_13305) ;  /* 0xffffff28001c7947 */ /* 0x000fea000383ffff */
.L_x_13313:
[----:B-1----:R1:W2:Y:S02]  /*15980*/  SYNCS.PHASECHK.TRANS64.TRYWAIT P2, [R9+URZ+0x16830], R0 ;  /* 0x01683000090075a7 */ /* 0x0022a4000804017f */
[----:B--2---:R-:W-:Y:S05]  /*15990*/  @!P2 NANOSLEEP.SYNCS 0x989680 ;  /* 0x009896800000a95d */ /* 0x004fea0003900000 */
[----:B------:R-:W2:Y:S02]  /*159a0*/  @!P2 SYNCS.PHASECHK.TRANS64 P2, [R9+URZ+0x16830], R0 ;  /* 0x016830000900a5a7 */ /* 0x000ea4000804007f */
[----:B--2---:R-:W-:Y:S05]  /*159b0*/  @!P2 BRA `(.L_x_13313) ;  /* 0xfffffffc00f0a947 */ /* 0x004fea000383ffff */
[----:B------:R-:W-:Y:S05]  /*159c0*/  BRA `(.L_x_13312) ;  /* 0xffffff4800707947 */ /* 0x000fea000383ffff */
.L_x_13317:
[----:B-1----:R1:W2:Y:S02]  /*159d0*/  SYNCS.PHASECHK.TRANS64.TRYWAIT P1, [R4+URZ+0x16850], R0 ;  /* 0x01685000040075a7 */ /* 0x0022a4000802017f */
[----:B--2---:R-:W-:Y:S05]  /*159e0*/  @!P1 NANOSLEEP.SYNCS 0x989680 ;  /* 0x009896800000995d */ /* 0x004fea0003900000 */
[----:B------:R-:W2:Y:S02]  /*159f0*/  @!P1 SYNCS.PHASECHK.TRANS64 P1, [R4+URZ+0x16850], R0 ;  /* 0x01685000040095a7 */ /* 0x000ea4000802007f */
[----:B--2---:R-:W-:Y:S05]  /*15a00*/  @!P1 BRA `(.L_x_13317) ;  /* 0xfffffffc00f09947 */ /* 0x004fea000383ffff */
[----:B------:R-:W-:Y:S05]  /*15a10*/  BRA `(.L_x_13314) ;  /* 0xffffff4c00487947 */ /* 0x000fea000383ffff */
.L_x_13324:
[----:B-1----:R1:W2:Y:S02]  /*15a20*/  SYNCS.PHASECHK.TRANS64.TRYWAIT P1, [R12+URZ+0x16850], R5 ;  /* 0x016850050c0075a7 */ /* 0x0022a4000802017f */
[----:B--2---:R-:W-:Y:S05]  /*15a30*/  @!P1 NANOSLEEP.SYNCS 0x989680 ;  /* 0x009896800000995d */ /* 0x004fea0003900000 */
[----:B------:R-:W2:Y:S02]  /*15a40*/  @!P1 SYNCS.PHASECHK.TRANS64 P1, [R12+URZ+0x16850], R5 ;  /* 0x016850050c0095a7 */ /* 0x000ea4000802007f */
[----:B--2---:R-:W-:Y:S05]  /*15a50*/  @!P1 BRA `(.L_x_13324) ;  /* 0xfffffffc00f09947 */ /* 0x004fea000383ffff */
[----:B------:R-:W-:Y:S05]  /*15a60*/  BRA `(.L_x_13323) ;  /* 0xffffff6800107947 */ /* 0x000fea000383ffff */
.L_x_13333:
[----:B------:R-:W-:Y:S01]  /*15a70*/  IMAD.MOV.U32 R13, RZ, RZ, R20 ;  /* 0x000000ffff0d7224 */ /* 0x000fe200078e0014 */
[----:B------:R-:W-:Y:S01]  /*15a80*/  MOV R15, 0xffffffff ;  /* 0xffffffff000f7802 */ /* 0x000fe20000000f00 */
[----:B------:R-:W-:Y:S02]  /*15a90*/  IMAD.MOV.U32 R12, RZ, RZ, RZ ;  /* 0x000000ffff0c7224 */ /* 0x000fe400078e00ff */
[----:B------:R-:W-:Y:S02]  /*15aa0*/  IMAD.MOV.U32 R11, RZ, RZ, 0x181f ;  /* 0x0000181fff0b7424 */ /* 0x000fe400078e00ff */
[----:B------:R-:W-:Y:S02]  /*15ab0*/  IMAD R24, R28, 0xc0, R29 ;  /* 0x000000c01c187824 */ /* 0x000fe400078e021d */
[----:B------:R-:W-:-:S07]  /*15ac0*/  IMAD R21, R8, R25, RZ ;  /* 0x0000001908157224 */ /* 0x000fce00078e02ff */
[----:B-1----:R-:W-:Y:S05]  /*15ad0*/  WARPSYNC.COLLECTIVE R15, `(.L_x_13494) ;  /* 0x000000000f087348 */ /* 0x002fea0003c00000 */
[----:B------:R0:W2:Y:S02]  /*15ae0*/  SHFL.IDX P6, R14, R13, R12, R11 ;  /* 0x0000000c0d0e7389 */ /* 0x0000a400000c000b */
[----:B012---:R-:W-:Y:S01]  /*15af0*/  ENDCOLLECTIVE ;  /* 0x000000000000791b */ /* 0x007fe20003800000 */
.L_x_13494:
[C---:B------:R-:W-:Y:S01]  /*15b00*/  VIADD R8, R24.reuse, 0x30 ;  /* 0x0000003018087836 */ /* 0x040fe20000000000 */
[----:B------:R-:W-:-:S04]  /*15b10*/  ISETP.GE.OR P3, PT, R24, R21, P0 ;  /* 0x000000151800720c */ /* 0x000fc80000766670 */
[----:B------:R-:W-:Y:S01]  /*15b20*/  ISETP.GE.OR P4, PT, R8, R21, P0 ;  /* 0x000000150800720c */ /* 0x000fe20000786670 */
[----:B------:R-:W-:-:S05]  /*15b30*/  VIADD R8, R24, 0x60 ;  /* 0x0000006018087836 */ /* 0x000fca0000000000 */
[----:B------:R-:W-:Y:S01]  /*15b40*/  ISETP.GE.OR P2, PT, R8, R21, P0 ;  /* 0x000000150800720c */ /* 0x000fe20000746670 */
[----:B------:R-:W-:Y:S02]  /*15b50*/  IMAD.MOV.U32 R13, RZ, RZ, R7 ;  /* 0x000000ffff0d7224 */ /* 0x000fe400078e0007 */
[----:B------:R-:W-:-:S10]  /*15b60*/  IMAD.MOV.U32 R0, RZ, RZ, R14 ;  /* 0x000000ffff007224 */ /* 0x000fd400078e000e */
[----:B------:R-:W-:Y:S05]  /*15b70*/  WARPSYNC.COLLECTIVE R15, `(.L_x_13495) ;  /* 0x000000000f087348 */ /* 0x000fea0003c00000 */
[----:B------:R0:W1:Y:S02]  /*15b80*/  SHFL.IDX P6, R14, R13, R12, R11 ;  /* 0x0000000c0d0e7389 */ /* 0x00006400000c000b */
[----:B01----:R-:W-:Y:S01]  /*15b90*/  ENDCOLLECTIVE ;  /* 0x000000000000791b */ /* 0x003fe20003800000 */
.L_x_13495:
[----:B------:R-:W-:Y:S01]  /*15ba0*/  MOV R13, R20 ;  /* 0x00000014000d7202 */ /* 0x000fe20000000f00 */
[----:B------:R-:W-:Y:S02]  /*15bb0*/  IMAD.MOV.U32 R12, RZ, RZ, 0x1 ;  /* 0x00000001ff0c7424 */ /* 0x000fe400078e00ff */
[----:B------:R-:W-:-:S07]  /*15bc0*/  IMAD.MOV.U32 R3, RZ, RZ, R14 ;  /* 0x000000ffff037224 */ /* 0x000fce00078e000e */
[----:B------:R-:W-:Y:S05]  /*15bd0*/  WARPSYNC.COLLECTIVE R15, `(.L_x_13496) ;  /* 0x000000000f087348 */ /* 0x000fea0003c00000 */
[----:B------:R0:W1:Y:S02]  /*15be0*/  SHFL.IDX P6, R14, R13, R12, R11 ;  /* 0x0000000c0d0e7389 */ /* 0x00006400000c000b */
[----:B01----:R-:W-:Y:S01]  /*15bf0*/  ENDCOLLECTIVE ;  /* 0x000000000000791b */ /* 0x003fe20003800000 */
.L_x_13496:
[----:B------:R-:W-:-:S04]  /*15c00*/  @!P3 LEA R10, P5, R26, R3, 0x1 ;  /* 0x000000031a0ab211 */ /* 0x000fc800078a08ff */
[----:B------:R-:W-:Y:S01]  /*15c10*/  @!P3 LEA.HI.X R3, R26, R0, R27, 0x1, P5 ;  /* 0x000000001a03b211 */ /* 0x000fe200028f0c1b */
[----:B------:R-:W-:Y:S02]  /*15c20*/  IMAD.MOV.U32 R13, RZ, RZ, R7 ;  /* 0x000000ffff0d7224 */ /* 0x000fe400078e0007 */
[----:B------:R-:W-:-:S07]  /*15c30*/  IMAD.MOV.U32 R4, RZ, RZ, R14 ;  /* 0x000000ffff047224 */ /* 0x000fce00078e000e */
[----:B------:R-:W-:Y:S05]  /*15c40*/  WARPSYNC.COLLECTIVE R15, `(.L_x_13497) ;  /* 0x000000000f087348 */ /* 0x000fea0003c00000 */
[----:B------:R0:W1:Y:S02]  /*15c50*/  SHFL.IDX P6, R14, R13, R12, R11 ;  /* 0x0000000c0d0e7389 */ /* 0x00006400000c000b */
[----:B01----:R-:W-:Y:S01]  /*15c60*/  ENDCOLLECTIVE ;  /* 0x000000000000791b */ /* 0x003fe20003800000 */
.L_x_13497:
[----:B------:R-:W-:Y:S02]  /*15c70*/  IMAD.MOV.U32 R13, RZ, RZ, R20 ;  /* 0x000000ffff0d7224 */ /* 0x000fe400078e0014 */
[----:B------:R-:W-:Y:S01]  /*15c80*/  IMAD.MOV.U32 R12, RZ, RZ, 0x2 ;  /* 0x00000002ff0c7424 */ /* 0x000fe200078e00ff */
[----:B------:R-:W-:-:S07]  /*15c90*/  MOV R5, R14 ;  /* 0x0000000e00057202 */ /* 0x000fce0000000f00 */
[----:B------:R-:W-:Y:S05]  /*15ca0*/  WARPSYNC.COLLECTIVE R15, `(.L_x_13498) ;  /* 0x000000000f087348 */ /* 0x000fea0003c00000 */
[----:B------:R0:W1:Y:S02]  /*15cb0*/  SHFL.IDX P6, R14, R13, R12, R11 ;  /* 0x0000000c0d0e7389 */ /* 0x00006400000c000b */
[----:B01----:R-:W-:Y:S01]  /*15cc0*/  ENDCOLLECTIVE ;  /* 0x000000000000791b */ /* 0x003fe20003800000 */
.L_x_13498:
[----:B------:R-:W-:-:S04]  /*15cd0*/  @!P4 LEA R8, P1, R26, R5, 0x1 ;  /* 0x000000051a08c211 */ /* 0x000fc800078208ff */
[----:B------:R-:W-:Y:S02]  /*15ce0*/  @!P4 LEA.HI.X R9, R26, R4, R27, 0x1, P1 ;  /* 0x000000041a09c211 */ /* 0x000fe400008f0c1b */
[----:B------:R-:W-:Y:S01]  /*15cf0*/  MOV R13, R7 ;  /* 0x00000007000d7202 */ /* 0x000fe20000000f00 */
[----:B------:R-:W-:-:S07]  /*15d00*/  IMAD.MOV.U32 R6, RZ, RZ, R14 ;  /* 0x000000ffff067224 */ /* 0x000fce00078e000e */
[----:B------:R-:W-:Y:S05]  /*15d10*/  WARPSYNC.COLLECTIVE R15, `(.L_x_13499) ;  /* 0x000000000f087348 */ /* 0x000fea0003c00000 */
[----:B------:R0:W1:Y:S02]  /*15d20*/  SHFL.IDX P6, R14, R13, R12, R11 ;  /* 0x0000000c0d0e7389 */ /* 0x00006400000c000b */
[----:B01----:R-:W-:Y:S01]  /*15d30*/  ENDCOLLECTIVE ;  /* 0x000000000000791b */ /* 0x003fe20003800000 */
.L_x_13499:
[----:B------:R-:W-:Y:S01]  /*15d40*/  @!P3 IMAD.MOV.U32 R11, RZ, RZ, R3 ;  /* 0x000000ffff0bb224 */ /* 0x000fe200078e0003 */
[----:B------:R-:W-:Y:S01]  /*15d50*/  MOV R13, R20 ;  /* 0x00000014000d7202 */ /* 0x000fe20000000f00 */
[----:B------:R-:W-:-:S03]  /*15d60*/  IMAD.MOV.U32 R12, RZ, RZ, 0x3 ;  /* 0x00000003ff0c7424 */ /* 0x000fc600078e00ff */
[----:B------:R0:W-:Y:S04]  /*15d70*/  @!P3 ST.E.128 desc[UR42][R10.64], RZ ;  /* 0x000000ff0a00b985 */ /* 0x0001e8000c101d2a */
[----:B------:R1:W-:Y:S01]  /*15d80*/  @!P4 ST.E.128 desc[UR42][R8.64], RZ ;  /* 0x000000ff0800c985 */ /* 0x0003e2000c101d2a */
[----:B------:R-:W-:-:S04]  /*15d90*/  @!P2 LEA R25, P5, R26, R14, 0x1 ;  /* 0x0000000e1a19a211 */ /* 0x000fc800078a08ff */
[----:B------:R-:W-:Y:S01]  /*15da0*/  @!P2 LEA.HI.X R5, R26, R6, R27, 0x1, P5 ;  /* 0x000000061a05a211 */ /* 0x000fe200028f0c1b */
[----:B0-----:R-:W-:Y:S02]  /*15db0*/  IMAD.MOV.U32 R11, RZ, RZ, 0x181f ;  /* 0x0000181fff0b7424 */ /* 0x001fe400078e00ff */
[----:B------:R-:W-:-:S07]  /*15dc0*/  @!P2 IMAD.MOV.U32 R4, RZ, RZ, R25 ;  /* 0x000000ffff04a224 */ /* 0x000fce00078e0019 */
[----:B-1----:R-:W-:Y:S05]  /*15dd0*/  WARPSYNC.COLLECTIVE R15, `(.L_x_13500) ;  /* 0x000000000f087348 */ /* 0x002fea0003c00000 */
[----:B------:R0:W2:Y:S02]  /*15de0*/  SHFL.IDX P6, R14, R13, R12, R11 ;  /* 0x0000000c0d0e7389 */ /* 0x0000a400000c000b */
[----:B012---:R-:W-:Y:S01]  /*15df0*/  ENDCOLLECTIVE ;  /* 0x000000000000791b */ /* 0x007fe20003800000 */
.L_x_13500:
[----:B------:R0:W-:Y:S01]  /*15e00*/  @!P2 ST.E.128 desc[UR42][R4.64], RZ ;  /* 0x000000ff0400a985 */ /* 0x0001e2000c101d2a */
[----:B------:R-:W-:Y:S01]  /*15e10*/  MOV R13, R7 ;  /* 0x00000007000d7202 */ /* 0x000fe20000000f00 */
[----:B------:R-:W-:-:S07]  /*15e20*/  IMAD.MOV.U32 R0, RZ, RZ, R14 ;  /* 0x000000ffff007224 */ /* 0x000fce00078e000e */
[----:B0-----:R-:W-:Y:S05]  /*15e30*/  WARPSYNC.COLLECTIVE R15, `(.L_x_13501) ;  /* 0x000000000f087348 */ /* 0x001fea0003c00000 */
[----:B------:R1:W2:Y:S02]  /*15e40*/  SHFL.IDX P6, R14, R13, R12, R11 ;  /* 0x0000000c0d0e7389 */ /* 0x0002a400000c000b */
[----:B012---:R-:W-:Y:S01]  /*15e50*/  ENDCOLLECTIVE ;  /* 0x000000000000791b */ /* 0x007fe20003800000 */
.L_x_13501:
[----:B------:R-:W-:Y:S05]  /*15e60*/  BRA `(.L_x_13502) ;  /* 0xffffff8400847947 */ /* 0x000fea000383ffff */
.L_x_13350:
        /* <DEDUP_REMOVED lines=8> */
[----:B------:R-:W-:Y:S05]  /*15ef0*/  WARPSYNC.COLLECTIVE R15, `(.L_x_13504) ;  /* 0x000000000f087348 */ /* 0x000fea0003c00000 */
[----:B------:R0:W1:Y:S02]  /*15f00*/  SHFL.IDX P6, R14, R13, R12, R11 ;  /* 0x0000000c0d0e7389 */ /* 0x00006400000c000b */
[----:B01----:R-:W-:Y:S01]  /*15f10*/  ENDCOLLECTIVE ;  /* 0x000000000000791b */ /* 0x003fe20003800000 */
.L_x_13504:
[----:B------:R-:W-:Y:S05]  /*15f20*/  BSYNC B1 ;  /* 0x0000000000017941 */ /* 0x000fea0003800000 */
.L_x_13503:
[----:B------:R-:W-:Y:S05]  /*15f30*/  BRA `(.L_x_13505) ;  /* 0xffffff9400f07947 */ /* 0x000fea000383ffff */
.L_x_13352:
[----:B------:R-:W-:Y:S01]  /*15f40*/  BSSY B1, `(.L_x_13506) ;  /* 0x0000006000017945 */ /* 0x000fe20003800000 */
[----:B------:R-:W-:-:S07]  /*15f50*/  IMAD.MOV.U32 R15, RZ, RZ, -0x1 ;  /* 0xffffffffff0f7424 */ /* 0x000fce00078e00ff */
[----:B0-----:R-:W-:Y:S05]  /*15f60*/  WARPSYNC.COLLECTIVE R15, `(.L_x_13507) ;  /* 0x000000000f0c7348 */ /* 0x001fea0003c00000 */
[----:B------:R-:W-:Y:S02]  /*15f70*/  ELECT P6, UR62, PT ;  /* 0x00000000003e782f */ /* 0x000fe400038c0000 */
[----:B------:R-:W-:Y:S01]  /*15f80*/  MOV R14, UR62 ;  /* 0x0000003e000e7c02 */ /* 0x000fe20008000f00 */
[----:B0-----:R-:W-:Y:S10]  /*15f90*/  ENDCOLLECTIVE ;  /* 0x000000000000791b */ /* 0x001ff40003800000 */
.L_x_13507:
[----:B------:R-:W-:Y:S05]  /*15fa0*/  BSYNC B1 ;  /* 0x0000000000017941 */ /* 0x000fea0003800000 */
.L_x_13506:
[----:B------:R-:W-:Y:S05]  /*15fb0*/  BRA `(.L_x_13351) ;  /* 0xffffff9400e87947 */ /* 0x000fea000383ffff */
.L_x_13354:
[----:B0-----:R0:W1:Y:S02]  /*15fc0*/  SYNCS.PHASECHK.TRANS64.TRYWAIT P0, [R22+URZ+0x16820], R5 ;  /* 0x01682005160075a7 */ /* 0x001064000800017f */
[----:B-1----:R-:W-:Y:S05]  /*15fd0*/  @!P0 NANOSLEEP.SYNCS 0x989680 ;  /* 0x009896800000895d */ /* 0x002fea0003900000 */
[----:B------:R-:W1:Y:S02]  /*15fe0*/  @!P0 SYNCS.PHASECHK.TRANS64 P0, [R22+URZ+0x16820], R5 ;  /* 0x01682005160085a7 */ /* 0x000e64000800007f */
[----:B-1----:R-:W-:Y:S05]  /*15ff0*/  @!P0 BRA `(.L_x_13354) ;  /* 0xfffffffc00f08947 */ /* 0x002fea000383ffff */
[----:B------:R-:W-:Y:S05]  /*16000*/  BRA `(.L_x_13508) ;  /* 0xffffff9400f87947 */ /* 0x000fea000383ffff */
.L_x_13358:
[----:B0-----:R0:W1:Y:S02]  /*16010*/  SYNCS.PHASECHK.TRANS64.TRYWAIT P0, [R5+URZ+0x168a0], R6 ;  /* 0x0168a006050075a7 */ /* 0x001064000800017f */
[----:B-1----:R-:W-:Y:S05]  /*16020*/  @!P0 NANOSLEEP.SYNCS 0x989680 ;  /* 0x009896800000895d */ /* 0x002fea0003900000 */
[----:B------:R-:W1:Y:S02]  /*16030*/  @!P0 SYNCS.PHASECHK.TRANS64 P0, [R5+URZ+0x168a0], R6 ;  /* 0x0168a006050085a7 */ /* 0x000e64000800007f */
[----:B-1----:R-:W-:Y:S05]  /*16040*/  @!P0 BRA `(.L_x_13358) ;  /* 0xfffffffc00f08947 */ /* 0x002fea000383ffff */
[----:B------:R-:W-:Y:S05]  /*16050*/  BRA `(.L_x_13509) ;  /* 0xffffff9800107947 */ /* 0x000fea000383ffff */
.L_x_13363:
[----:B-1----:R1:W2:Y:S02]  /*16060*/  SYNCS.PHASECHK.TRANS64.TRYWAIT P0, [R5+URZ+0x168c0], R6 ;  /* 0x0168c006050075a7 */ /* 0x0022a4000800017f */
[----:B--2---:R-:W-:Y:S05]  /*16070*/  @!P0 NANOSLEEP.SYNCS 0x989680 ;  /* 0x009896800000895d */ /* 0x004fea0003900000 */
[----:B------:R-:W2:Y:S02]  /*16080*/  @!P0 SYNCS.PHASECHK.TRANS64 P0, [R5+URZ+0x168c0], R6 ;  /* 0x0168c006050085a7 */ /* 0x000ea4000800007f */
[----:B--2---:R-:W-:Y:S05]  /*16090*/  @!P0 BRA `(.L_x_13363) ;  /* 0xfffffffc00f08947 */ /* 0x004fea000383ffff */
[----:B------:R-:W-:Y:S05]  /*160a0*/  BRA `(.L_x_13510) ;  /* 0xffffff9800907947 */ /* 0x000fea000383ffff */
.L_x_13370:
[----:B0-----:R0:W1:Y:S02]  /*160b0*/  SYNCS.PHASECHK.TRANS64.TRYWAIT P1, [R5+URZ+0x168a0], R6 ;  /* 0x0168a006050075a7 */ /* 0x001064000802017f */
[----:B-1----:R-:W-:Y:S05]  /*160c0*/  @!P1 NANOSLEEP.SYNCS 0x989680 ;  /* 0x009896800000995d */ /* 0x002fea0003900000 */
[----:B------:R-:W1:Y:S02]  /*160d0*/  @!P1 SYNCS.PHASECHK.TRANS64 P1, [R5+URZ+0x168a0], R6 ;  /* 0x0168a006050095a7 */ /* 0x000e64000802007f */
[----:B-1----:R-:W-:Y:S05]  /*160e0*/  @!P1 BRA `(.L_x_13370) ;  /* 0xfffffffc00f09947 */ /* 0x002fea000383ffff */
[----:B------:R-:W-:Y:S05]  /*160f0*/  BRA `(.L_x_13511) ;  /* 0xffffff9c00507947 */ /* 0x000fea000383ffff */
.L_x_13375:
[----:B-1----:R1:W2:Y:S02]  /*16100*/  SYNCS.PHASECHK.TRANS64.TRYWAIT P1, [R5+URZ+0x168c0], R6 ;  /* 0x0168c006050075a7 */ /* 0x0022a4000802017f */
[----:B--2---:R-:W-:Y:S05]  /*16110*/  @!P1 NANOSLEEP.SYNCS 0x989680 ;  /* 0x009896800000995d */ /* 0x004fea0003900000 */
[----:B------:R-:W2:Y:S02]  /*16120*/  @!P1 SYNCS.PHASECHK.TRANS64 P1, [R5+URZ+0x168c0], R6 ;  /* 0x0168c006050095a7 */ /* 0x000ea4000802007f */
[----:B--2---:R-:W-:Y:S05]  /*16130*/  @!P1 BRA `(.L_x_13375) ;  /* 0xfffffffc00f09947 */ /* 0x004fea000383ffff */
[----:B------:R-:W-:Y:S05]  /*16140*/  BRA `(.L_x_13512) ;  /* 0xffffff9c00c87947 */ /* 0x000fea000383ffff */
.L_x_13388:
        /* <DEDUP_REMOVED lines=11> */
.L_x_13514:
[----:B------:R-:W-:Y:S05]  /*16200*/  BSYNC B0 ;  /* 0x0000000000007941 */ /* 0x000fea0003800000 */
.L_x_13513:
[----:B------:R-:W-:Y:S05]  /*16210*/  BRA `(.L_x_13515) ;  /* 0xffffffa800487947 */ /* 0x000fea000383ffff */
.L_x_13391:
[----:B-1----:R1:W2:Y:S02]  /*16220*/  SYNCS.PHASECHK.TRANS64.TRYWAIT P0, [R3+URZ+0x16840], R4 ;  /* 0x01684004030075a7 */ /* 0x0022a4000800017f */
[----:B--2---:R-:W-:Y:S05]  /*16230*/  @!P0 NANOSLEEP.SYNCS 0x989680 ;  /* 0x009896800000895d */ /* 0x004fea0003900000 */
[----:B------:R-:W2:Y:S02]  /*16240*/  @!P0 SYNCS.PHASECHK.TRANS64 P0, [R3+URZ+0x16840], R4 ;  /* 0x01684004030085a7 */ /* 0x000ea4000800007f */
[----:B--2---:R-:W-:Y:S05]  /*16250*/  @!P0 BRA `(.L_x_13391) ;  /* 0xfffffffc00f08947 */ /* 0x004fea000383ffff */
[----:B------:R-:W-:Y:S05]  /*16260*/  BRA `(.L_x_13516) ;  /* 0xffffffa800a87947 */ /* 0x000fea000383ffff */
.L_x_13392:
        /* <DEDUP_REMOVED lines=8> */
.L_x_13518:
[----:B------:R-:W-:Y:S05]  /*162f0*/  BSYNC B0 ;  /* 0x0000000000007941 */ /* 0x000fea0003800000 */
.L_x_13517:
        /* <DEDUP_REMOVED lines=9> */
.L_x_13519:
[----:B------:R-:W-:Y:S01]  /*16390*/  IMAD.MOV.U32 R13, RZ, RZ, R2 ;  /* 0x000000ffff0d7224 */ /* 0x000fe200078e0002 */
[----:B------:R-:W-:Y:S02]  /*163a0*/  MOV R12, 0x1 ;  /* 0x00000001000c7802 */ /* 0x000fe40000000f00 */
[----:B------:R-:W-:-:S07]  /*163b0*/  MOV R7, R14 ;  /* 0x0000000e00077202 */ /* 0x000fce0000000f00 */
[----:B------:R-:W-:Y:S05]  /*163c0*/  WARPSYNC.COLLECTIVE R15, `(.L_x_13520) ;  /* 0x000000000f087348 */ /* 0x000fea0003c00000 */
[----:B------:R0:W1:Y:S02]  /*163d0*/  SHFL.IDX P6, R14, R13, R12, R11 ;  /* 0x0000000c0d0e7389 */ /* 0x00006400000c000b */
[----:B01----:R-:W-:Y:S01]  /*163e0*/  ENDCOLLECTIVE ;  /* 0x000000000000791b */ /* 0x003fe20003800000 */
.L_x_13520:
        /* <DEDUP_REMOVED lines=15> */
.L_x_13521:
[----:B------:R-:W-:Y:S02]  /*164e0*/  @P0 IMAD R8, R5, 0x2, R22 ;  /* 0x0000000205080824 */ /* 0x000fe400078e0216 */
[----:B------:R-:W-:Y:S02]  /*164f0*/  IMAD.MOV.U32 R13, RZ, RZ, R2 ;  /* 0x000000ffff0d7224 */ /* 0x000fe400078e0002 */
[----:B------:R-:W-:Y:S02]  /*16500*/  IMAD.MOV.U32 R12, RZ, RZ, 0x2 ;  /* 0x00000002ff0c7424 */ /* 0x000fe400078e00ff */
[----:B------:R-:W-:-:S07]  /*16510*/  IMAD.MOV.U32 R7, RZ, RZ, R14 ;  /* 0x000000ffff077224 */ /* 0x000fce00078e000e */
[----:B------:R-:W-:Y:S05]  /*16520*/  WARPSYNC.COLLECTIVE R15, `(.L_x_13522) ;  /* 0x000000000f087348 */ /* 0x000fea0003c00000 */
[----:B------:R0:W1:Y:S02]  /*16530*/  SHFL.IDX P6, R14, R13, R12, R11 ;  /* 0x0000000c0d0e7389 */ /* 0x00006400000c000b */
[----:B01----:R-:W-:Y:S01]  /*16540*/  ENDCOLLECTIVE ;  /* 0x000000000000791b */ /* 0x003fe20003800000 */
.L_x_13522:
        /* <DEDUP_REMOVED lines=15> */
.L_x_13523:
[----:B------:R-:W-:Y:S01]  /*16640*/  @P0 LEA R8, R5, R22, 0x1 ;  /* 0x0000001605080211 */ /* 0x000fe200078e08ff */
[----:B------:R-:W-:Y:S02]  /*16650*/  IMAD.MOV.U32 R13, RZ, RZ, R2 ;  /* 0x000000ffff0d7224 */ /* 0x000fe400078e0002 */
[----:B------:R-:W-:Y:S02]  /*16660*/  IMAD.MOV.U32 R12, RZ, RZ, 0x3 ;  /* 0x00000003ff0c7424 */ /* 0x000fe400078e00ff */
[----:B------:R-:W-:-:S07]  /*16670*/  IMAD.MOV.U32 R7, RZ, RZ, R14 ;  /* 0x000000ffff077224 */ /* 0x000fce00078e000e */
[----:B------:R-:W-:Y:S05]  /*16680*/  WARPSYNC.COLLECTIVE R15, `(.L_x_13524) ;  /* 0x000000000f087348 */ /* 0x000fea0003c00000 */
[----:B------:R0:W1:Y:S02]  /*16690*/  SHFL.IDX P6, R14, R13, R12, R11 ;  /* 0x0000000c0d0e7389 */ /* 0x00006400000c000b */
[----:B01----:R-:W-:Y:S01]  /*166a0*/  ENDCOLLECTIVE ;  /* 0x000000000000791b */ /* 0x003fe20003800000 */
.L_x_13524:
        /* <DEDUP_REMOVED lines=15> */
.L_x_13525:
[----:B------:R-:W-:Y:S01]  /*167a0*/  @P0 IMAD R8, R5, 0x2, R22 ;  /* 0x0000000205080824 */ /* 0x000fe200078e0216 */
[----:B------:R-:W-:Y:S01]  /*167b0*/  MOV R13, R2 ;  /* 0x00000002000d7202 */ /* 0x000fe20000000f00 */
[----:B------:R-:W-:Y:S02]  /*167c0*/  IMAD.MOV.U32 R12, RZ, RZ, 0x4 ;  /* 0x00000004ff0c7424 */ /* 0x000fe400078e00ff */
[----:B------:R-:W-:-:S07]  /*167d0*/  IMAD.MOV.U32 R7, RZ, RZ, R14 ;  /* 0x000000ffff077224 */ /* 0x000fce00078e000e */
[----:B------:R-:W-:Y:S05]  /*167e0*/  WARPSYNC.COLLECTIVE R15, `(.L_x_13526) ;  /* 0x000000000f087348 */ /* 0x000fea0003c00000 */
[----:B------:R0:W1:Y:S02]  /*167f0*/  SHFL.IDX P6, R14, R13, R12, R11 ;  /* 0x0000000c0d0e7389 */ /* 0x00006400000c000b */
[----:B01----:R-:W-:Y:S01]  /*16800*/  ENDCOLLECTIVE ;  /* 0x000000000000791b */ /* 0x003fe20003800000 */
.L_x_13526:
        /* <DEDUP_REMOVED lines=15> */
.L_x_13527:
[----:B------:R-:W-:Y:S02]  /*16900*/  @P0 IMAD R8, R5, 0x2, R22 ;  /* 0x0000000205080824 */ /* 0x000fe400078e0216 */
[----:B------:R-:W-:Y:S01]  /*16910*/  IMAD.MOV.U32 R13, RZ, RZ, R2 ;  /* 0x000000ffff0d7224 */ /* 0x000fe200078e0002 */
[----:B------:R-:W-:Y:S02]  /*16920*/  MOV R12, 0x5 ;  /* 0x00000005000c7802 */ /* 0x000fe40000000f00 */
[----:B------:R-:W-:-:S07]  /*16930*/  MOV R7, R14 ;  /* 0x0000000e00077202 */ /* 0x000fce0000000f00 */
[----:B------:R-:W-:Y:S05]  /*16940*/  WARPSYNC.COLLECTIVE R15, `(.L_x_13528) ;  /* 0x000000000f087348 */ /* 0x000fea0003c00000 */
[----:B------:R0:W1:Y:S02]  /*16950*/  SHFL.IDX P6, R14, R13, R12, R11 ;  /* 0x0000000c0d0e7389 */ /* 0x00006400000c000b */
[----:B01----:R-:W-:Y:S01]  /*16960*/  ENDCOLLECTIVE ;  /* 0x000000000000791b */ /* 0x003fe20003800000 */
.L_x_13528:
        /* <DEDUP_REMOVED lines=15> */
.L_x_13529:
[----:B------:R-:W-:Y:S02]  /*16a60*/  @P0 IMAD R8, R5, 0x2, R22 ;  /* 0x0000000205080824 */ /* 0x000fe400078e0216 */
[----:B------:R-:W-:Y:S02]  /*16a70*/  IMAD.MOV.U32 R13, RZ, RZ, R2 ;  /* 0x000000ffff0d7224 */ /* 0x000fe400078e0002 */
[----:B------:R-:W-:Y:S02]  /*16a80*/  IMAD.MOV.U32 R12, RZ, RZ, 0x6 ;  /* 0x00000006ff0c7424 */ /* 0x000fe400078e00ff */
[----:B------:R-:W-:-:S07]  /*16a90*/  IMAD.MOV.U32 R7, RZ, RZ, R14 ;  /* 0x000000ffff077224 */ /* 0x000fce00078e000e */
[----:B------:R-:W-:Y:S05]  /*16aa0*/  WARPSYNC.COLLECTIVE R15, `(.L_x_13530) ;  /* 0x000000000f087348 */ /* 0x000fea0003c00000 */
[----:B------:R0:W1:Y:S02]  /*16ab0*/  SHFL.IDX P6, R14, R13, R12, R11 ;  /* 0x0000000c0d0e7389 */ /* 0x00006400000c000b */
[----:B01----:R-:W-:Y:S01]  /*16ac0*/  ENDCOLLECTIVE ;  /* 0x000000000000791b */ /* 0x003fe20003800000 */
.L_x_13530:
        /* <DEDUP_REMOVED lines=15> */
.L_x_13531:
[----:B------:R-:W-:Y:S01]  /*16bc0*/  @P0 LEA R8, R5, R22, 0x1 ;  /* 0x0000001605080211 */ /* 0x000fe200078e08ff */
[----:B------:R-:W-:Y:S02]  /*16bd0*/  IMAD.MOV.U32 R13, RZ, RZ, R2 ;  /* 0x000000ffff0d7224 */ /* 0x000fe400078e0002 */
[----:B------:R-:W-:Y:S02]  /*16be0*/  IMAD.MOV.U32 R12, RZ, RZ, 0x7 ;  /* 0x00000007ff0c7424 */ /* 0x000fe400078e00ff */
[----:B------:R-:W-:-:S07]  /*16bf0*/  IMAD.MOV.U32 R7, RZ, RZ, R14 ;  /* 0x000000ffff077224 */ /* 0x000fce00078e000e */
[----:B------:R-:W-:Y:S05]  /*16c00*/  WARPSYNC.COLLECTIVE R15, `(.L_x_13532) ;  /* 0x000000000f087348 */ /* 0x000fea0003c00000 */
[----:B------:R0:W1:Y:S02]  /*16c10*/  SHFL.IDX P6, R14, R13, R12, R11 ;  /* 0x0000000c0d0e7389 */ /* 0x00006400000c000b */
[----:B01----:R-:W-:Y:S01]  /*16c20*/  ENDCOLLECTIVE ;  /* 0x000000000000791b */ /* 0x003fe20003800000 */
.L_x_13532:
        /* <DEDUP_REMOVED lines=10> */
.L_x_13533:
[----:B------:R-:W-:Y:S01]  /*16cd0*/  @!PT LDS RZ, [RZ] ;  /* 0x00000000fffff984 */ /* 0x000fe20000000800 */
[----:B------:R-:W-:Y:S01]  /*16ce0*/  @!PT LDS RZ, [RZ] ;  /* 0x00000000fffff984 */ /* 0x000fe20000000800 */
[----:B------:R-:W-:Y:S01]  /*16cf0*/  @!PT LDS RZ, [RZ] ;  /* 0x00000000fffff984 */ /* 0x000fe20000000800 */
[----:B------:R2:W-:Y:S01]  /*16d00*/  @P0 LDGSTS.E.BYPASS.LTC128B.128 [R8+0x11400], desc[UR42][R6.64], !P2 ;  /* 0x1140000006080fae */ /* 0x0005e2000d101d6a */
[----:B------:R-:W-:Y:S01]  /*16d10*/  IMAD.MOV.U32 R0, RZ, RZ, R14 ;  /* 0x000000ffff007224 */ /* 0x000fe200078e000e */
[----:B------:R-:W-:Y:S06]  /*16d20*/  BRA `(.L_x_13534) ;  /* 0xffffffa400c47947 */ /* 0x000fec000383ffff */
.L_x_13397:
[----:B------:R-:W2:Y:S01]  /*16d30*/  LDL.LU R11, [R1+0x34] ;  /* 0x00003400010b7983 */ /* 0x000ea20000300800 */
[----:B------:R-:W-:Y:S02]  /*16d40*/  IMAD.MOV.U32 R13, RZ, RZ, R0 ;  /* 0x000000ffff0d7224 */ /* 0x000fe400078e0000 */
[----:B------:R-:W-:Y:S02]  /*16d50*/  IMAD.MOV.U32 R12, RZ, RZ, RZ ;  /* 0x000000ffff0c7224 */ /* 0x000fe400078e00ff */
[----:B------:R-:W-:Y:S02]  /*16d60*/  IMAD.MOV.U32 R15, RZ, RZ, -0x1 ;  /* 0xffffffffff0f7424 */ /* 0x000fe400078e00ff */
[----:B------:R-:W-:-:S04]  /*16d70*/  IMAD R17, R17, 0xc0, R9 ;  /* 0x000000c011117824 */ /* 0x000fc800078e0209 */
[----:B------:R-:W-:Y:S02]  /*16d80*/  VIADD R8, R17, 0x10 ;  /* 0x0000001011087836 */ /* 0x000fe40000000000 */
[----:B--2---:R-:W-:Y:S01]  /*16d90*/  IMAD R3, R11, R10, RZ ;  /* 0x0000000a0b037224 */ /* 0x004fe200078e02ff */
[----:B------:R-:W-:-:S04]  /*16da0*/  MOV R11, 0x181f ;  /* 0x0000181f000b7802 */ /* 0x000fc80000000f00 */
[----:B------:R-:W-:-:S13]  /*16db0*/  ISETP.GE.AND P1, PT, R17, R3, PT ;  /* 0x000000031100720c */ /* 0x000fda0003f26270 */
[----:B-----5:R-:W-:Y:S05]  /*16dc0*/  WARPSYNC.COLLECTIVE R15, `(.L_x_13535) ;  /* 0x000000000f087348 */ /* 0x020fea0003c00000 */
[----:B------:R0:W1:Y:S02]  /*16dd0*/  SHFL.IDX P6, R14, R13, R12, R11 ;  /* 0x0000000c0d0e7389 */ /* 0x00006400000c000b */
[----:B01---5:R-:W-:Y:S01]  /*16de0*/  ENDCOLLECTIVE ;  /* 0x000000000000791b */ /* 0x023fe20003800000 */
.L_x_13535:
[----:B------:R-:W-:Y:S02]  /*16df0*/  IMAD.MOV.U32 R13, RZ, RZ, R2 ;  /* 0x000000ffff0d7224 */ /* 0x000fe400078e0002 */
[----:B------:R-:W-:-:S07]  /*16e00*/  IMAD.MOV.U32 R6, RZ, RZ, R14 ;  /* 0x000000ffff067224 */ /* 0x000fce00078e000e */
[----:B------:R-:W-:Y:S05]  /*16e10*/  WARPSYNC.COLLECTIVE R15, `(.L_x_13536) ;  /* 0x000000000f087348 */ /* 0x000fea0003c00000 */
[----:B------:R0:W1:Y:S02]  /*16e20*/  SHFL.IDX P6, R14, R13, R12, R11 ;  /* 0x0000000c0d0e7389 */ /* 0x00006400000c000b */
[----:B01----:R-:W-:Y:S01]  /*16e30*/  ENDCOLLECTIVE ;  /* 0x000000000000791b */ /* 0x003fe20003800000 */
.L_x_13536:
[----:B------:R-:W-:Y:S01]  /*16e40*/  IMAD.MOV.U32 R13, RZ, RZ, R0 ;  /* 0x000000ffff0d7224 */ /* 0x000fe200078e0000 */
[----:B------:R-:W-:Y:S02]  /*16e50*/  MOV R12, 0x1 ;  /* 0x00000001000c7802 */ /* 0x000fe40000000f00 */
[----:B------:R-:W-:-:S07]  /*16e60*/  MOV R7, R14 ;  /* 0x0000000e00077202 */ /* 0x000fce0000000f00 */
[----:B------:R-:W-:Y:S05]  /*16e70*/  WARPSYNC.COLLECTIVE R15, `(.L_x_13537) ;  /* 0x000000000f087348 */ /* 0x000fea0003c00000 */
[----:B------:R0:W1:Y:S02]  /*16e80*/  SHFL.IDX P6, R14, R13, R12, R11 ;  /* 0x0000000c0d0e7389 */ /* 0x00006400000c000b */
[----:B01----:R-:W-:Y:S01]  /*16e90*/  ENDCOLLECTIVE ;  /* 0x000000000000791b */ /* 0x003fe20003800000 */
.L_x_13537:
        /* <DEDUP_REMOVED lines=10> */
[----:B------:R-:W-:Y:S01]  /*16f40*/  ISETP.GE.AND P1, PT, R8, R3, PT ;  /* 0x000000030800720c */ /* 0x000fe20003f26270 */
[----:B0-----:R-:W-:-:S12]  /*16f50*/  IMAD.MOV.U32 R6, RZ, RZ, R14 ;  /* 0x000000ffff067224 */ /* 0x001fd800078e000e */
[----:B------:R-:W-:Y:S05]  /*16f60*/  WARPSYNC.COLLECTIVE R15, `(.L_x_13538) ;  /* 0x000000000f087348 */ /* 0x000fea0003c00000 */
[----:B------:R0:W1:Y:S02]  /*16f70*/  SHFL.IDX P6, R14, R13, R12, R11 ;  /* 0x0000000c0d0e7389 */ /* 0x00006400000c000b */
[----:B01----:R-:W-:Y:S01]  /*16f80*/  ENDCOLLECTIVE ;  /* 0x000000000000791b */ /* 0x003fe20003800000 */
.L_x_13538:
[----:B------:R-:W-:Y:S02]  /*16f90*/  IMAD.MOV.U32 R13, RZ, RZ, R0 ;  /* 0x000000ffff0d7224 */ /* 0x000fe400078e0000 */
[----:B------:R-:W-:Y:S02]  /*16fa0*/  IMAD.MOV.U32 R12, RZ, RZ, 0x2 ;  /* 0x00000002ff0c7424 */ /* 0x000fe400078e00ff */
[----:B------:R-:W-:-:S07]  /*16fb0*/  IMAD.MOV.U32 R7, RZ, RZ, R14 ;  /* 0x000000ffff077224 */ /* 0x000fce00078e000e */
[----:B------:R-:W-:Y:S05]  /*16fc0*/  WARPSYNC.COLLECTIVE R15, `(.L_x_13539) ;  /* 0x000000000f087348 */ /* 0x000fea0003c00000 */
[----:B------:R0:W1:Y:S02]  /*16fd0*/  SHFL.IDX P6, R14, R13, R12, R11 ;  /* 0x0000000c0d0e7389 */ /* 0x00006400000c000b */
[----:B01----:R-:W-:Y:S01]  /*16fe0*/  ENDCOLLECTIVE ;  /* 0x000000000000791b */ /* 0x003fe20003800000 */
.L_x_13539:
        /* <DEDUP_REMOVED lines=10> */
[----:B0-----:R-:W-:-:S05]  /*17090*/  VIADD R6, R17, 0x20 ;  /* 0x0000002011067836 */ /* 0x001fca0000000000 */
[----:B------:R-:W-:Y:S02]  /*170a0*/  ISETP.GE.AND P1, PT, R6, R3, PT ;  /* 0x000000030600720c */ /* 0x000fe40003f26270 */
[----:B------:R-:W-:-:S11]  /*170b0*/  MOV R6, R14 ;  /* 0x0000000e00067202 */ /* 0x000fd60000000f00 */
[----:B------:R-:W-:Y:S05]  /*170c0*/  WARPSYNC.COLLECTIVE R15, `(.L_x_13540) ;  /* 0x000000000f087348 */ /* 0x000fea0003c00000 */
[----:B------:R0:W1:Y:S02]  /*170d0*/  SHFL.IDX P6, R14, R13, R12, R11 ;  /* 0x0000000c0d0e7389 */ /* 0x00006400000c000b */
[----:B01----:R-:W-:Y:S01]  /*170e0*/  ENDCOLLECTIVE ;  /* 0x000000000000791b */ /* 0x003fe20003800000 */
.L_x_13540:
[----:B------:R-:W-:Y:S02]  /*170f0*/  IMAD.MOV.U32 R13, RZ, RZ, R0 ;  /* 0x000000ffff0d7224 */ /* 0x000fe400078e0000 */
[----:B------:R-:W-:Y:S02]  /*17100*/  IMAD.MOV.U32 R12, RZ, RZ, 0x3 ;  /* 0x00000003ff0c7424 */ /* 0x000fe400078e00ff */
[----:B------:R-:W-:-:S07]  /*17110*/  IMAD.MOV.U32 R7, RZ, RZ, R14 ;  /* 0x000000ffff077224 */ /* 0x000fce00078e000e */
[----:B------:R-:W-:Y:S05]  /*17120*/  WARPSYNC.COLLECTIVE R15, `(.L_x_13541) ;  /* 0x000000000f087348 */ /* 0x000fea0003c00000 */
[----:B------:R0:W1:Y:S02]  /*17130*/  SHFL.IDX P6, R14, R13, R12, R11 ;  /* 0x0000000c0d0e7389 */ /* 0x00006400000c000b */
[----:B01----:R-:W-:Y:S01]  /*17140*/  ENDCOLLECTIVE ;  /* 0x000000000000791b */ /* 0x003fe20003800000 */
.L_x_13541:
        /* <DEDUP_REMOVED lines=10> */
[----:B0-----:R-:W-:-:S04]  /*171f0*/  IADD3 R6, R17, 0x30, RZ ;  /* 0x0000003011067810 */ /* 0x001fc80007ffe0ff */
[----:B------:R-:W-:Y:S01]  /*17200*/  ISETP.GE.AND P1, PT, R6, R3, PT ;  /* 0x000000030600720c */ /* 0x000fe20003f26270 */
[----:B------:R-:W-:-:S12]  /*17210*/  IMAD.MOV.U32 R6, RZ, RZ, R14 ;  /* 0x000000ffff067224 */ /* 0x000fd800078e000e */
[----:B------:R-:W-:Y:S05]  /*17220*/  WARPSYNC.COLLECTIVE R15, `(.L_x_13542) ;  /* 0x000000000f087348 */ /* 0x000fea0003c00000 */
[----:B------:R0:W1:Y:S02]  /*17230*/  SHFL.IDX P6, R14, R13, R12, R11 ;  /* 0x0000000c0d0e7389 */ /* 0x00006400000c000b */
[----:B01----:R-:W-:Y:S01]  /*17240*/  ENDCOLLECTIVE ;  /* 0x000000000000791b */ /* 0x003fe20003800000 */
.L_x_13542:
[----:B------:R-:W-:Y:S01]  /*17250*/  MOV R13, R0 ;  /* 0x00000000000d7202 */ /* 0x000fe20000000f00 */
[----:B------:R-:W-:Y:S02]  /*17260*/  IMAD.MOV.U32 R12, RZ, RZ, 0x4 ;  /* 0x00000004ff0c7424 */ /* 0x000fe400078e00ff */
[----:B------:R-:W-:-:S07]  /*17270*/  IMAD.MOV.U32 R7, RZ, RZ, R14 ;  /* 0x000000ffff077224 */ /* 0x000fce00078e000e */
[----:B------:R-:W-:Y:S05]  /*17280*/  WARPSYNC.COLLECTIVE R15, `(.L_x_13543) ;  /* 0x000000000f087348 */ /* 0x000fea0003c00000 */
[----:B------:R0:W1:Y:S02]  /*17290*/  SHFL.IDX P6, R14, R13, R12, R11 ;  /* 0x0000000c0d0e7389 */ /* 0x00006400000c000b */
[----:B01----:R-:W-:Y:S01]  /*172a0*/  ENDCOLLECTIVE ;  /* 0x000000000000791b */ /* 0x003fe20003800000 */
.L_x_13543:
        /* <DEDUP_REMOVED lines=16> */
.L_x_13544:
[----:B------:R-:W-:Y:S01]  /*173b0*/  IMAD.MOV.U32 R13, RZ, RZ, R0 ;  /* 0x000000ffff0d7224 */ /* 0x000fe200078e0000 */
[----:B------:R-:W-:Y:S02]  /*173c0*/  MOV R12, 0x5 ;  /* 0x00000005000c7802 */ /* 0x000fe40000000f00 */
[----:B------:R-:W-:-:S07]  /*173d0*/  MOV R7, R14 ;  /* 0x0000000e00077202 */ /* 0x000fce0000000f00 */
[----:B------:R-:W-:Y:S05]  /*173e0*/  WARPSYNC.COLLECTIVE R15, `(.L_x_13545) ;  /* 0x000000000f087348 */ /* 0x000fea0003c00000 */
[----:B------:R0:W1:Y:S02]  /*173f0*/  SHFL.IDX P6, R14, R13, R12, R11 ;  /* 0x0000000c0d0e7389 */ /* 0x00006400000c000b */
[----:B01----:R-:W-:Y:S01]  /*17400*/  ENDCOLLECTIVE ;  /* 0x000000000000791b */ /* 0x003fe20003800000 */
.L_x_13545:
        /* <DEDUP_REMOVED lines=16> */
.L_x_13546:
[----:B------:R-:W-:Y:S02]  /*17510*/  IMAD.MOV.U32 R13, RZ, RZ, R0 ;  /* 0x000000ffff0d7224 */ /* 0x000fe400078e0000 */
[----:B------:R-:W-:Y:S02]  /*17520*/  IMAD.MOV.U32 R12, RZ, RZ, 0x6 ;  /* 0x00000006ff0c7424 */ /* 0x000fe400078e00ff */
[----:B------:R-:W-:-:S07]  /*17530*/  IMAD.MOV.U32 R7, RZ, RZ, R14 ;  /* 0x000000ffff077224 */ /* 0x000fce00078e000e */
[----:B------:R-:W-:Y:S05]  /*17540*/  WARPSYNC.COLLECTIVE R15, `(.L_x_13547) ;  /* 0x000000000f087348 */ /* 0x000fea0003c00000 */
[----:B------:R0:W1:Y:S02]  /*17550*/  SHFL.IDX P6, R14, R13, R12, R11 ;  /* 0x0000000c0d0e7389 */ /* 0x00006400000c000b */
[----:B01----:R-:W-:Y:S01]  /*17560*/  ENDCOLLECTIVE ;  /* 0x000000000000791b */ /* 0x003fe20003800000 */
.L_x_13547:
        /* <DEDUP_REMOVED lines=16> */
.L_x_13548:
[----:B------:R-:W-:Y:S01]  /*17670*/  MOV R13, R0 ;  /* 0x00000000000d7202 */ /* 0x000fe20000000f00 */
[----:B------:R-:W-:Y:S02]  /*17680*/  IMAD.MOV.U32 R12, RZ, RZ, 0x7 ;  /* 0x00000007ff0c7424 */ /* 0x000fe400078e00ff */
[----:B------:R-:W-:-:S07]  /*17690*/  IMAD.MOV.U32 R7, RZ, RZ, R14 ;  /* 0x000000ffff077224 */ /* 0x000fce00078e000e */
[----:B------:R-:W-:Y:S05]  /*176a0*/  WARPSYNC.COLLECTIVE R15, `(.L_x_13549) ;  /* 0x000000000f087348 */ /* 0x000fea0003c00000 */
[----:B------:R0:W1:Y:S02]  /*176b0*/  SHFL.IDX P6, R14, R13, R12, R11 ;  /* 0x0000000c0d0e7389 */ /* 0x00006400000c000b */
[----:B01----:R-:W-:Y:S01]  /*176c0*/  ENDCOLLECTIVE ;  /* 0x000000000000791b */ /* 0x003fe20003800000 */
.L_x_13549:
        /* <DEDUP_REMOVED lines=11> */
.L_x_13550:
[----:B------:R-:W-:Y:S01]  /*17780*/  @!PT LDS RZ, [RZ] ;  /* 0x00000000fffff984 */ /* 0x000fe20000000800 */
[----:B------:R-:W-:Y:S01]  /*17790*/  @!PT LDS RZ, [RZ] ;  /* 0x00000000fffff984 */ /* 0x000fe20000000800 */
[----:B------:R-:W-:Y:S01]  /*177a0*/  @!PT LDS RZ, [RZ] ;  /* 0x00000000fffff984 */ /* 0x000fe20000000800 */
[----:B------:R0:W-:Y:S01]  /*177b0*/  @!P1 LDGSTS.E.BYPASS.LTC128B.128 [R20+0xb400], desc[UR42][R6.64], !P0 ;  /* 0x0b40000006149fae */ /* 0x0001e2000c101d6a */
[----:B------:R-:W-:Y:S01]  /*177c0*/  ISETP.GE.AND P1, PT, R2, R3, PT ;  /* 0x000000030200720c */ /* 0x000fe20003f26270 */
[----:B------:R-:W-:Y:S02]  /*177d0*/  IMAD.MOV.U32 R13, RZ, RZ, R4 ;  /* 0x000000ffff0d7224 */ /* 0x000fe400078e0004 */
[----:B------:R-:W-:Y:S01]  /*177e0*/  IMAD.MOV.U32 R12, RZ, RZ, RZ ;  /* 0x000000ffff0c7224 */ /* 0x000fe200078e00ff */
[----:B0-----:R-:W-:-:S09]  /*177f0*/  MOV R6, R14 ;  /* 0x0000000e00067202 */ /* 0x001fd20000000f00 */
[----:B------:R-:W-:Y:S05]  /*17800*/  WARPSYNC.COLLECTIVE R15, `(.L_x_13551) ;  /* 0x000000000f087348 */ /* 0x000fea0003c00000 */
[----:B------:R0:W1:Y:S02]  /*17810*/  SHFL.IDX P6, R14, R13, R12, R11 ;  /* 0x0000000c0d0e7389 */ /* 0x00006400000c000b */
[----:B01----:R-:W-:Y:S01]  /*17820*/  ENDCOLLECTIVE ;  /* 0x000000000000791b */ /* 0x003fe20003800000 */
.L_x_13551:
[----:B------:R-:W-:-:S05]  /*17830*/  @!P1 LEA R6, P2, R21, R6, 0x1 ;  /* 0x0000000615069211 */ /* 0x000fca00078408ff */
[----:B------:R-:W-:-:S04]  /*17840*/  @!P1 IMAD.X R0, RZ, RZ, R0, P2 ;  /* 0x000000ffff009224 */ /* 0x000fc800010e0600 */
[----:B------:R-:W-:Y:S01]  /*17850*/  @!P1 IMAD.MOV.U32 R7, RZ, RZ, R0 ;  /* 0x000000ffff079224 */ /* 0x000fe200078e0000 */
[C---:B------:R-:W-:Y:S02]  /*17860*/  IADD3 R0, R17.reuse, 0x80, RZ ;  /* 0x0000008011007810 */ /* 0x040fe40007ffe0ff */
[----:B------:R-:W-:Y:S02]  /*17870*/  MOV R13, R5 ;  /* 0x00000005000d7202 */ /* 0x000fe40000000f00 */
[----:B------:R-:W-:Y:S01]  /*17880*/  @!PT LDS RZ, [RZ] ;  /* 0x00000000fffff984 */ /* 0x000fe20000000800 */
[----:B------:R-:W-:Y:S01]  /*17890*/  @!PT LDS RZ, [RZ] ;  /* 0x00000000fffff984 */ /* 0x000fe20000000800 */
[----:B------:R-:W-:Y:S01]  /*178a0*/  @!PT LDS RZ, [RZ] ;  /* 0x00000000fffff984 */ /* 0x000fe20000000800 */
[----:B------:R0:W-:Y:S01]  /*178b0*/  @!P1 LDGSTS.E.BYPASS.LTC128B.128 [R20+0xbc00], desc[UR42][R6.64], !P0 ;  /* 0x0bc0000006149fae */ /* 0x0001e2000c101d6a */
[----:B------:R-:W-:Y:S02]  /*178c0*/  ISETP.GE.AND P1, PT, R0, R3, PT ;  /* 0x000000030000720c */ /* 0x000fe40003f26270 */
[----:B------:R-:W-:Y:S01]  /*178d0*/  IADD3 R0, R17, 0x90, RZ ;  /* 0x0000009011007810 */ /* 0x000fe20007ffe0ff */
[----:B------:R-:W-:-:S10]  /*178e0*/  IMAD.MOV.U32 R2, RZ, RZ, R14 ;  /* 0x000000ffff027224 */ /* 0x000fd400078e000e */
[----:B0-----:R-:W-:Y:S05]  /*178f0*/  WARPSYNC.COLLECTIVE R15, `(.L_x_13552) ;  /* 0x000000000f087348 */ /* 0x001fea0003c00000 */
[----:B------:R1:W2:Y:S02]  /*17900*/  SHFL.IDX P6, R14, R13, R12, R11 ;  /* 0x0000000c0d0e7389 */ /* 0x0002a400000c000b */
[----:B012---:R-:W-:Y:S01]  /*17910*/  ENDCOLLECTIVE ;  /* 0x000000000000791b */ /* 0x007fe20003800000 */
.L_x_13552:
[----:B------:R-:W-:Y:S02]  /*17920*/  IMAD.MOV.U32 R13, RZ, RZ, R4 ;  /* 0x000000ffff0d7224 */ /* 0x000fe400078e0004 */
[----:B------:R-:W-:Y:S02]  /*17930*/  IMAD.MOV.U32 R12, RZ, RZ, 0x1 ;  /* 0x00000001ff0c7424 */ /* 0x000fe400078e00ff */
[----:B------:R-:W-:-:S07]  /*17940*/  IMAD.MOV.U32 R8, RZ, RZ, R14 ;  /* 0x000000ffff087224 */ /* 0x000fce00078e000e */
[----:B------:R-:W-:Y:S05]  /*17950*/  WARPSYNC.COLLECTIVE R15, `(.L_x_13553) ;  /* 0x000000000f087348 */ /* 0x000fea0003c00000 */
[----:B------:R0:W1:Y:S02]  /*17960*/  SHFL.IDX P6, R14, R13, R12, R11 ;  /* 0x0000000c0d0e7389 */ /* 0x00006400000c000b */
[----:B01----:R-:W-:Y:S01]  /*17970*/  ENDCOLLECTIVE ;  /* 0x000000000000791b */ /* 0x003fe20003800000 */
.L_x_13553:
[----:B------:R-:W-:-:S05]  /*17980*/  @!P1 LEA R6, P2, R21, R8, 0x1 ;  /* 0x0000000815069211 */ /* 0x000fca00078408ff */
[----:B------:R-:W-:-:S04]  /*17990*/  @!P1 IMAD.X R2, RZ, RZ, R2, P2 ;  /* 0x000000ffff029224 */ /* 0x000fc800010e0602 */
[----:B------:R-:W-:Y:S01]  /*179a0*/  @!P1 IMAD.MOV.U32 R7, RZ, RZ, R2 ;  /* 0x000000ffff079224 */ /* 0x000fe200078e0002 */
[----:B------:R-:W-:Y:S01]  /*179b0*/  MOV R13, R5 ;  /* 0x00000005000d7202 */ /* 0x000fe20000000f00 */
[----:B------:R-:W-:-:S03]  /*179c0*/  VIADD R2, R17, 0xa0 ;  /* 0x000000a011027836 */ /* 0x000fc60000000000 */
[----:B------:R-:W-:Y:S01]  /*179d0*/  @!PT LDS RZ, [RZ] ;  /* 0x00000000fffff984 */ /* 0x000fe20000000800 */
[----:B------:R-:W-:Y:S01]  /*179e0*/  @!PT LDS RZ, [RZ] ;  /* 0x00000000fffff984 */ /* 0x000fe20000000800 */
[----:B------:R-:W-:Y:S01]  /*179f0*/  @!PT LDS RZ, [RZ] ;  /* 0x00000000fffff984 */ /* 0x000fe20000000800 */
[----:B------:R0:W-:Y:S01]  /*17a00*/  @!P1 LDGSTS.E.BYPASS.LTC128B.128 [R20+0xc400], desc[UR42][R6.64], !P0 ;  /* 0x0c40000006149fae */ /* 0x0001e2000c101d6a */
[----:B------:R-:W-:Y:S01]  /*17a10*/  ISETP.GE.AND P1, PT, R0, R3, PT ;  /* 0x000000030000720c */ /* 0x000fe20003f26270 */
[----:B------:R-:W-:-:S12]  /*17a20*/  IMAD.MOV.U32 R0, RZ, RZ, R14 ;  /* 0x000000ffff007224 */ /* 0x000fd800078e000e */
[----:B0-----:R-:W-:Y:S05]  /*17a30*/  WARPSYNC.COLLECTIVE R15, `(.L_x_13554) ;  /* 0x000000000f087348 */ /* 0x001fea0003c00000 */
[----:B------:R1:W2:Y:S02]  /*17a40*/  SHFL.IDX P6, R14, R13, R12, R11 ;  /* 0x0000000c0d0e7389 */ /* 0x0002a400000c000b */
[----:B012---:R-:W-:Y:S01]  /*17a50*/  ENDCOLLECTIVE ;  /* 0x000000000000791b */ /* 0x007fe20003800000 */
.L_x_13554:
[----:B------:R-:W-:Y:S01]  /*17a60*/  MOV R13, R4 ;  /* 0x00000004000d7202 */ /* 0x000fe20000000f00 */
[----:B------:R-:W-:Y:S02]  /*17a70*/  IMAD.MOV.U32 R12, RZ, RZ, 0x2 ;  /* 0x00000002ff0c7424 */ /* 0x000fe400078e00ff */
[----:B------:R-:W-:-:S07]  /*17a80*/  IMAD.MOV.U32 R6, RZ, RZ, R14 ;  /* 0x000000ffff067224 */ /* 0x000fce00078e000e */
[----:B------:R-:W-:Y:S05]  /*17a90*/  WARPSYNC.COLLECTIVE R15, `(.L_x_13555) ;  /* 0x000000000f087348 */ /* 0x000fea0003c00000 */
[----:B------:R0:W1:Y:S02]  /*17aa0*/  SHFL.IDX P6, R14, R13, R12, R11 ;  /* 0x0000000c0d0e7389 */ /* 0x00006400000c000b */
[----:B01----:R-:W-:Y:S01]  /*17ab0*/  ENDCOLLECTIVE ;  /* 0x000000000000791b */ /* 0x003fe20003800000 */
.L_x_13555:
        /* <DEDUP_REMOVED lines=13> */
.L_x_13556:
[----:B------:R-:W-:Y:S01]  /*17b90*/  MOV R13, R4 ;  /* 0x00000004000d7202 */ /* 0x000fe20000000f00 */
[----:B------:R-:W-:Y:S01]  /*17ba0*/  IMAD.MOV.U32 R12, RZ, RZ, 0x3 ;  /* 0x00000003ff0c7424 */ /* 0x000fe200078e00ff */
[----:B------:R-:W-:-:S07]  /*17bb0*/  MOV R6, R14 ;  /* 0x0000000e00067202 */ /* 0x000fce0000000f00 */
[----:B------:R-:W-:Y:S05]  /*17bc0*/  WARPSYNC.COLLECTIVE R15, `(.L_x_13557) ;  /* 0x000000000f087348 */ /* 0x000fea0003c00000 */
[----:B------:R0:W1:Y:S02]  /*17bd0*/  SHFL.IDX P6, R14, R13, R12, R11 ;  /* 0x0000000c0d0e7389 */ /* 0x00006400000c000b */
[----:B01----:R-:W-:Y:S01]  /*17be0*/  ENDCOLLECTIVE ;  /* 0x000000000000791b */ /* 0x003fe20003800000 */
.L_x_13557:
        /* <DEDUP_REMOVED lines=12> */
.L_x_13558:
[----:B------:R-:W-:Y:S01]  /*17cb0*/  MOV R2, R14 ;  /* 0x0000000e00027202 */ /* 0x000fe20000000f00 */
[----:B------:R-:W-:Y:S06]  /*17cc0*/  BRA `(.L_x_13559) ;  /* 0xffffffa400bc7947 */ /* 0x000fec000383ffff */
.L_x_13400:
[----:B-1----:R1:W2:Y:S02]  /*17cd0*/  SYNCS.PHASECHK.TRANS64.TRYWAIT P0, [R22+URZ+0x16820], R0 ;  /* 0x01682000160075a7 */ /* 0x0022a4000800017f */
[----:B--2---:R-:W-:Y:S05]  /*17ce0*/  @!P0 NANOSLEEP.SYNCS 0x989680 ;  /* 0x009896800000895d */ /* 0x004fea0003900000 */
[----:B------:R-:W2:Y:S02]  /*17cf0*/  @!P0 SYNCS.PHASECHK.TRANS64 P0, [R22+URZ+0x16820], R0 ;  /* 0x01682000160085a7 */ /* 0x000ea4000800007f */
[----:B--2---:R-:W-:Y:S05]  /*17d00*/  @!P0 BRA `(.L_x_13400) ;  /* 0xfffffffc00f08947 */ /* 0x004fea000383ffff */
[----:B------:R-:W-:Y:S05]  /*17d10*/  BRA `(.L_x_13560) ;  /* 0xffffffa800187947 */ /* 0x000fea000383ffff */
.L_x_13405:
[----:B0-----:R0:W1:Y:S02]  /*17d20*/  SYNCS.PHASECHK.TRANS64.TRYWAIT P0, [R5+URZ+0x16840], R2 ;  /* 0x01684002050075a7 */ /* 0x001064000800017f */
[----:B-1----:R-:W-:Y:S05]  /*17d30*/  @!P0 NANOSLEEP.SYNCS 0x989680 ;  /* 0x009896800000895d */ /* 0x002fea0003900000 */
[----:B------:R-:W1:Y:S02]  /*17d40*/  @!P0 SYNCS.PHASECHK.TRANS64 P0, [R5+URZ+0x16840], R2 ;  /* 0x01684002050085a7 */ /* 0x000e64000800007f */
[----:B-1----:R-:W-:Y:S05]  /*17d50*/  @!P0 BRA `(.L_x_13405) ;  /* 0xfffffffc00f08947 */ /* 0x002fea000383ffff */
[----:B------:R-:W-:Y:S05]  /*17d60*/  BRA `(.L_x_13561) ;  /* 0xffffffa800f87947 */ /* 0x000fea000383ffff */
.L_x_13406:
        /* <DEDUP_REMOVED lines=8> */
.L_x_13563:
[----:B------:R-:W-:Y:S05]  /*17df0*/  BSYNC B1 ;  /* 0x0000000000017941 */ /* 0x000fea0003800000 */
.L_x_13562:
[----:B------:R-:W0:Y:S01]  /*17e00*/  S2R R7, SR_TID.X ;  /* 0x0000000000077919 */ /* 0x000e220000002100 */
[----:B------:R-:W-:Y:S01]  /*17e10*/  IMAD.MOV.U32 R13, RZ, RZ, R9 ;  /* 0x000000ffff0d7224 */ /* 0x000fe200078e0009 */
[----:B------:R-:W-:Y:S01]  /*17e20*/  MOV R11, 0x181f ;  /* 0x0000181f000b7802 */ /* 0x000fe20000000f00 */
[----:B------:R-:W-:Y:S02]  /*17e30*/  IMAD.MOV.U32 R12, RZ, RZ, RZ ;  /* 0x000000ffff0c7224 */ /* 0x000fe400078e00ff */
[----:B------:R-:W-:Y:S02]  /*17e40*/  IMAD.MOV.U32 R15, RZ, RZ, -0x1 ;  /* 0xffffffffff0f7424 */ /* 0x000fe400078e00ff */
[----:B------:R-:W-:Y:S02]  /*17e50*/  IMAD.MOV.U32 R3, RZ, RZ, R14 ;  /* 0x000000ffff037224 */ /* 0x000fe400078e000e */
[----:B------:R-:W-:-:S07]  /*17e60*/  IMAD R8, R8, 0x2, R22 ;  /* 0x0000000208087824 */ /* 0x000fce00078e0216 */
[----:B0-----:R-:W-:Y:S05]  /*17e70*/  WARPSYNC.COLLECTIVE R15, `(.L_x_13564) ;  /* 0x000000000f087348 */ /* 0x001fea0003c00000 */
[----:B------:R1:W2:Y:S02]  /*17e80*/  SHFL.IDX P6, R14, R13, R12, R11 ;  /* 0x0000000c0d0e7389 */ /* 0x0002a400000c000b */
[----:B012---:R-:W-:Y:S01]  /*17e90*/  ENDCOLLECTIVE ;  /* 0x000000000000791b */ /* 0x007fe20003800000 */
.L_x_13564:
[----:B------:R-:W-:Y:S01]  /*17ea0*/  IMAD.MOV.U32 R13, RZ, RZ, R10 ;  /* 0x000000ffff0d7224 */ /* 0x000fe200078e000a */
[----:B------:R-:W-:Y:S01]  /*17eb0*/  MOV R12, 0x1 ;  /* 0x00000001000c7802 */ /* 0x000fe20000000f00 */
[----:B------:R-:W-:Y:S02]  /*17ec0*/  IMAD.SHL.U32 R7, R7, 0x8, RZ ;  /* 0x0000000807077824 */ /* 0x000fe400078e00ff */
[----:B------:R-:W-:-:S07]  /*17ed0*/  IMAD.MOV.U32 R2, RZ, RZ, R14 ;  /* 0x000000ffff027224 */ /* 0x000fce00078e000e */
[----:B------:R-:W-:Y:S05]  /*17ee0*/  WARPSYNC.COLLECTIVE R15, `(.L_x_13565) ;  /* 0x000000000f087348 */ /* 0x000fea0003c00000 */
[----:B------:R0:W1:Y:S02]  /*17ef0*/  SHFL.IDX P6, R14, R13, R12, R11 ;  /* 0x0000000c0d0e7389 */ /* 0x00006400000c000b */
[----:B01----:R-:W-:Y:S01]  /*17f00*/  ENDCOLLECTIVE ;  /* 0x000000000000791b */ /* 0x003fe20003800000 */
.L_x_13565:
[----:B------:R-:W-:-:S04]  /*17f10*/  LOP3.LUT R7, R7, 0x38, RZ, 0xc0, !PT ;  /* 0x0000003807077812 */ /* 0x000fc800078ec0ff */
[----:B------:R-:W-:-:S04]  /*17f20*/  SHF.L.U32 R7, R7, 0x1, RZ ;  /* 0x0000000107077819 */ /* 0x000fc800000006ff */
[----:B------:R-:W-:-:S05]  /*17f30*/  IADD3 R2, P0, R2, R7, RZ ;  /* 0x0000000702027210 */ /* 0x000fca0007f1e0ff */
[----:B------:R-:W-:Y:S02]  /*17f40*/  IMAD.X R3, RZ, RZ, R3, P0 ;  /* 0x000000ffff037224 */ /* 0x000fe400000e0603 */
[----:B------:R-:W-:-:S03]  /*17f50*/  IMAD.MOV.U32 R13, RZ, RZ, R9 ;  /* 0x000000ffff0d7224 */ /* 0x000fc600078e0009 */
[----:B------:R-:W-:Y:S01]  /*17f60*/  @!PT LDS RZ, [RZ] ;  /* 0x00000000fffff984 */ /* 0x000fe20000000800 */
[----:B------:R-:W-:Y:S01]  /*17f70*/  @!PT LDS RZ, [RZ] ;  /* 0x00000000fffff984 */ /* 0x000fe20000000800 */
[----:B------:R-:W-:Y:S01]  /*17f80*/  @!PT LDS RZ, [RZ] ;  /* 0x00000000fffff984 */ /* 0x000fe20000000800 */
[----:B------:R0:W-:Y:S02]  /*17f90*/  LDGSTS.E.BYPASS.LTC128B.128 [R8+0xe400], desc[UR42][R2.64], !P2 ;  /* 0x0e40000002087fae */ /* 0x0001e4000d101d6a */
[----:B0-----:R-:W-:-:S07]  /*17fa0*/  IMAD.MOV.U32 R3, RZ, RZ, R14 ;  /* 0x000000ffff037224 */ /* 0x001fce00078e000e */
[----:B------:R-:W-:Y:S05]  /*17fb0*/  WARPSYNC.COLLECTIVE R15, `(.L_x_13566) ;  /* 0x000000000f087348 */ /* 0x000fea0003c00000 */
[----:B------:R0:W1:Y:S02]  /*17fc0*/  SHFL.IDX P6, R14, R13, R12, R11 ;  /* 0x0000000c0d0e7389 */ /* 0x00006400000c000b */
[----:B01----:R-:W-:Y:S01]  /*17fd0*/  ENDCOLLECTIVE ;  /* 0x000000000000791b */ /* 0x003fe20003800000 */
.L_x_13566:
[----:B------:R-:W-:Y:S02]  /*17fe0*/  IMAD.MOV.U32 R13, RZ, RZ, R10 ;  /* 0x000000ffff0d7224 */ /* 0x000fe400078e000a */
[----:B------:R-:W-:Y:S02]  /*17ff0*/  IMAD.MOV.U32 R12, RZ, RZ, 0x2 ;  /* 0x00000002ff0c7424 */ /* 0x000fe400078e00ff */
[----:B------:R-:W-:-:S07]  /*18000*/  IMAD.MOV.U32 R2, RZ, RZ, R14 ;  /* 0x000000ffff027224 */ /* 0x000fce00078e000e */
[----:B------:R-:W-:Y:S05]  /*18010*/  WARPSYNC.COLLECTIVE R15, `(.L_x_13567) ;  /* 0x000000000f087348 */ /* 0x000fea0003c00000 */
[----:B------:R0:W1:Y:S02]  /*18020*/  SHFL.IDX P6, R14, R13, R12, R11 ;  /* 0x0000000c0d0e7389 */ /* 0x00006400000c000b */
[----:B01----:R-:W-:Y:S01]  /*18030*/  ENDCOLLECTIVE ;  /* 0x000000000000791b */ /* 0x003fe20003800000 */
.L_x_13567:
[----:B------:R-:W-:-:S04]  /*18040*/  IADD3 R2, P0, R2, R7, RZ ;  /* 0x0000000702027210 */ /* 0x000fc80007f1e0ff */
[----:B------:R-:W-:-:S05]  /*18050*/  IADD3.X R3, RZ, R3, RZ, P0, !PT ;  /* 0x00000003ff037210 */ /* 0x000fca00007fe4ff */
        /* <DEDUP_REMOVED lines=9> */
.L_x_13568:
[----:B------:R-:W-:Y:S01]  /*180f0*/  IMAD.MOV.U32 R13, RZ, RZ, R10 ;  /* 0x000000ffff0d7224 */ /* 0x000fe200078e000a */
[----:B------:R-:W-:Y:S01]  /*18100*/  MOV R12, 0x3 ;  /* 0x00000003000c7802 */ /* 0x000fe20000000f00 */
[----:B------:R-:W-:-:S07]  /*18110*/  IMAD.MOV.U32 R2, RZ, RZ, R14 ;  /* 0x000000ffff027224 */ /* 0x000fce00078e000e */
[----:B------:R-:W-:Y:S05]  /*18120*/  WARPSYNC.COLLECTIVE R15, `(.L_x_13569) ;  /* 0x000000000f087348 */ /* 0x000fea0003c00000 */
[----:B------:R0:W1:Y:S02]  /*18130*/  SHFL.IDX P6, R14, R13, R12, R11 ;  /* 0x0000000c0d0e7389 */ /* 0x00006400000c000b */
[----:B01----:R-:W-:Y:S01]  /*18140*/  ENDCOLLECTIVE ;  /* 0x000000000000791b */ /* 0x003fe20003800000 */
.L_x_13569:
        /* <DEDUP_REMOVED lines=11> */
.L_x_13570:
[----:B------:R-:W-:Y:S02]  /*18200*/  IMAD.MOV.U32 R13, RZ, RZ, R10 ;  /* 0x000000ffff0d7224 */ /* 0x000fe400078e000a */
[----:B------:R-:W-:Y:S02]  /*18210*/  IMAD.MOV.U32 R12, RZ, RZ, 0x4 ;  /* 0x00000004ff0c7424 */ /* 0x000fe400078e00ff */
[----:B------:R-:W-:-:S07]  /*18220*/  IMAD.MOV.U32 R2, RZ, RZ, R14 ;  /* 0x000000ffff027224 */ /* 0x000fce00078e000e */
[----:B------:R-:W-:Y:S05]  /*18230*/  WARPSYNC.COLLECTIVE R15, `(.L_x_13571) ;  /* 0x000000000f087348 */ /* 0x000fea0003c00000 */
[----:B------:R0:W1:Y:S02]  /*18240*/  SHFL.IDX P6, R14, R13, R12, R11 ;  /* 0x0000000c0d0e7389 */ /* 0x00006400000c000b */
[----:B01----:R-:W-:Y:S01]  /*18250*/  ENDCOLLECTIVE ;  /* 0x000000000000791b */ /* 0x003fe20003800000 */
.L_x_13571:
        /* <DEDUP_REMOVED lines=11> */
.L_x_13572:
[----:B------:R-:W-:Y:S01]  /*18310*/  IMAD.MOV.U32 R13, RZ, RZ, R10 ;  /* 0x000000ffff0d7224 */ /* 0x000fe200078e000a */
[----:B------:R-:W-:Y:S01]  /*18320*/  MOV R12, 0x5 ;  /* 0x00000005000c7802 */ /* 0x000fe20000000f00 */
[----:B------:R-:W-:-:S07]  /*18330*/  IMAD.MOV.U32 R2, RZ, RZ, R14 ;  /* 0x000000ffff027224 */ /* 0x000fce00078e000e */
[----:B------:R-:W-:Y:S05]  /*18340*/  WARPSYNC.COLLECTIVE R15, `(.L_x_13573) ;  /* 0x000000000f087348 */ /* 0x000fea0003c00000 */
[----:B------:R0:W1:Y:S02]  /*18350*/  SHFL.IDX P6, R14, R13, R12, R11 ;  /* 0x0000000c0d0e7389 */ /* 0x00006400000c000b */
[----:B01----:R-:W-:Y:S01]  /*18360*/  ENDCOLLECTIVE ;  /* 0x000000000000791b */ /* 0x003fe20003800000 */
.L_x_13573:
        /* <DEDUP_REMOVED lines=11> */
.L_x_13574:
[----:B------:R-:W-:Y:S02]  /*18420*/  IMAD.MOV.U32 R13, RZ, RZ, R10 ;  /* 0x000000ffff0d7224 */ /* 0x000fe400078e000a */
[----:B------:R-:W-:Y:S02]  /*18430*/  IMAD.MOV.U32 R12, RZ, RZ, 0x6 ;  /* 0x00000006ff0c7424 */ /* 0x000fe400078e00ff */
[----:B------:R-:W-:-:S07]  /*18440*/  IMAD.MOV.U32 R2, RZ, RZ, R14 ;  /* 0x000000ffff027224 */ /* 0x000fce00078e000e */
[----:B------:R-:W-:Y:S05]  /*18450*/  WARPSYNC.COLLECTIVE R15, `(.L_x_13575) ;  /* 0x000000000f087348 */ /* 0x000fea0003c00000 */
[----:B------:R0:W1:Y:S02]  /*18460*/  SHFL.IDX P6, R14, R13, R12, R11 ;  /* 0x0000000c0d0e7389 */ /* 0x00006400000c000b */
[----:B01----:R-:W-:Y:S01]  /*18470*/  ENDCOLLECTIVE ;  /* 0x000000000000791b */ /* 0x003fe20003800000 */
.L_x_13575:
        /* <DEDUP_REMOVED lines=11> */
.L_x_13576:
[----:B------:R-:W-:Y:S01]  /*18530*/  IMAD.MOV.U32 R13, RZ, RZ, R10 ;  /* 0x000000ffff0d7224 */ /* 0x000fe200078e000a */
[----:B------:R-:W-:Y:S01]  /*18540*/  MOV R12, 0x7 ;  /* 0x00000007000c7802 */ /* 0x000fe20000000f00 */
[----:B------:R-:W-:-:S07]  /*18550*/  IMAD.MOV.U32 R2, RZ, RZ, R14 ;  /* 0x000000ffff027224 */ /* 0x000fce00078e000e */
[----:B------:R-:W-:Y:S05]  /*18560*/  WARPSYNC.COLLECTIVE R15, `(.L_x_13577) ;  /* 0x000000000f087348 */ /* 0x000fea0003c00000 */
[----:B------:R0:W1:Y:S02]  /*18570*/  SHFL.IDX P6, R14, R13, R12, R11 ;  /* 0x0000000c0d0e7389 */ /* 0x00006400000c000b */
[----:B01----:R-:W-:Y:S01]  /*18580*/  ENDCOLLECTIVE ;  /* 0x000000000000791b */ /* 0x003fe20003800000 */
.L_x_13577:
        /* <DEDUP_REMOVED lines=11> */
.L_x_13578:
[----:B------:R-:W-:Y:S01]  /*18640*/  IMAD.MOV.U32 R2, RZ, RZ, R14 ;  /* 0x000000ffff027224 */ /* 0x000fe200078e000e */
[----:B------:R-:W-:Y:S06]  /*18650*/  BRA `(.L_x_13579) ;  /* 0xffffffa400f07947 */ /* 0x000fec000383ffff */
.L_x_13411:
[----:B-1----:R1:W2:Y:S02]  /*18660*/  SYNCS.PHASECHK.TRANS64.TRYWAIT P0, [R5+URZ+0x16860], R2 ;  /* 0x01686002050075a7 */ /* 0x0022a4000800017f */
[----:B--2---:R-:W-:Y:S05]  /*18670*/  @!P0 NANOSLEEP.SYNCS 0x989680 ;  /* 0x009896800000895d */ /* 0x004fea0003900000 */
[----:B------:R-:W2:Y:S02]  /*18680*/  @!P0 SYNCS.PHASECHK.TRANS64 P0, [R5+URZ+0x16860], R2 ;  /* 0x01686002050085a7 */ /* 0x000ea4000800007f */
[----:B--2---:R-:W-:Y:S05]  /*18690*/  @!P0 BRA `(.L_x_13411) ;  /* 0xfffffffc00f08947 */ /* 0x004fea000383ffff */
[----:B------:R-:W-:Y:S05]  /*186a0*/  BRA `(.L_x_13580) ;  /* 0xffffffa800487947 */ /* 0x000fea000383ffff */
.L_x_13412:
        /* <DEDUP_REMOVED lines=8> */
.L_x_13582:
[----:B------:R-:W-:Y:S05]  /*18730*/  BSYNC B1 ;  /* 0x0000000000017941 */ /* 0x000fea0003800000 */
.L_x_13581:
[----:B------:R-:W-:Y:S01]  /*18740*/  IMAD.MOV.U32 R13, RZ, RZ, R23 ;  /* 0x000000ffff0d7224 */ /* 0x000fe200078e0017 */
[----:B------:R-:W-:Y:S01]  /*18750*/  MOV R15, 0xffffffff ;  /* 0xffffffff000f7802 */ /* 0x000fe20000000f00 */
[----:B------:R-:W-:Y:S01]  /*18760*/  IMAD.MOV.U32 R12, RZ, RZ, RZ ;  /* 0x000000ffff0c7224 */ /* 0x000fe200078e00ff */
[----:B------:R-:W-:Y:S01]  /*18770*/  MOV R3, R14 ;  /* 0x0000000e00037202 */ /* 0x000fe20000000f00 */
[----:B------:R-:W-:Y:S01]  /*18780*/  IMAD.MOV.U32 R11, RZ, RZ, 0x181f ;  /* 0x0000181fff0b7424 */ /* 0x000fe200078e00ff */
[----:B------:R-:W-:Y:S01]  /*18790*/  ISETP.LT.OR P2, PT, R8, 0x1, P1 ;  /* 0x000000010800780c */ /* 0x000fe20000f41670 */
[----:B------:R-:W-:-:S12]  /*187a0*/  IMAD R6, R6, 0x2, R22 ;  /* 0x0000000206067824 */ /* 0x000fd800078e0216 */
[----:B------:R-:W-:Y:S05]  /*187b0*/  WARPSYNC.COLLECTIVE R15, `(.L_x_13583) ;  /* 0x000000000f087348 */ /* 0x000fea0003c00000 */
[----:B------:R0:W1:Y:S02]  /*187c0*/  SHFL.IDX P6, R14, R13, R12, R11 ;  /* 0x0000000c0d0e7389 */ /* 0x00006400000c000b */
[----:B01----:R-:W-:Y:S01]  /*187d0*/  ENDCOLLECTIVE ;  /* 0x000000000000791b */ /* 0x003fe20003800000 */
.L_x_13583:
[----:B------:R-:W-:Y:S01]  /*187e0*/  MOV R13, R24 ;  /* 0x00000018000d7202 */ /* 0x000fe20000000f00 */
[----:B------:R-:W-:Y:S02]  /*187f0*/  IMAD.MOV.U32 R12, RZ, RZ, 0x1 ;  /* 0x00000001ff0c7424 */ /* 0x000fe400078e00ff */
[----:B------:R-:W-:-:S07]  /*18800*/  IMAD.MOV.U32 R2, RZ, RZ, R14 ;  /* 0x000000ffff027224 */ /* 0x000fce00078e000e */
[----:B------:R-:W-:Y:S05]  /*18810*/  WARPSYNC.COLLECTIVE R15, `(.L_x_13584) ;  /* 0x000000000f087348 */ /* 0x000fea0003c00000 */
[----:B------:R0:W1:Y:S02]  /*18820*/  SHFL.IDX P6, R14, R13, R12, R11 ;  /* 0x0000000c0d0e7389 */ /* 0x00006400000c000b */
[----:B01----:R-:W-:Y:S01]  /*18830*/  ENDCOLLECTIVE ;  /* 0x000000000000791b */ /* 0x003fe20003800000 */
.L_x_13584:
        /* <DEDUP_REMOVED lines=12> */
.L_x_13585:
[----:B------:R-:W-:Y:S02]  /*18900*/  IMAD.MOV.U32 R13, RZ, RZ, R24 ;  /* 0x000000ffff0d7224 */ /* 0x000fe400078e0018 */
[----:B------:R-:W-:Y:S01]  /*18910*/  IMAD.MOV.U32 R12, RZ, RZ, 0x2 ;  /* 0x00000002ff0c7424 */ /* 0x000fe200078e00ff */
[----:B------:R-:W-:-:S07]  /*18920*/  MOV R2, R14 ;  /* 0x0000000e00027202 */ /* 0x000fce0000000f00 */
[----:B------:R-:W-:Y:S05]  /*18930*/  WARPSYNC.COLLECTIVE R15, `(.L_x_13586) ;  /* 0x000000000f087348 */ /* 0x000fea0003c00000 */
[----:B------:R0:W1:Y:S02]  /*18940*/  SHFL.IDX P6, R14, R13, R12, R11 ;  /* 0x0000000c0d0e7389 */ /* 0x00006400000c000b */
[----:B01----:R-:W-:Y:S01]  /*18950*/  ENDCOLLECTIVE ;  /* 0x000000000000791b */ /* 0x003fe20003800000 */
.L_x_13586:
[----:B------:R-:W-:-:S05]  /*18960*/  IADD3 R2, P0, R2, R7, RZ ;  /* 0x0000000702027210 */ /* 0x000fca0007f1e0ff */
[----:B------:R-:W-:-:S05]  /*18970*/  IMAD.X R3, RZ, RZ, R3, P0 ;  /* 0x000000ffff037224 */ /* 0x000fca00000e0603 */
[----:B------:R-:W-:Y:S01]  /*18980*/  @!PT LDS RZ, [RZ] ;  /* 0x00000000fffff984 */ /* 0x000fe20000000800 */
[----:B------:R-:W-:Y:S01]  /*18990*/  @!PT LDS RZ, [RZ] ;  /* 0x00000000fffff984 */ /* 0x000fe20000000800 */
[----:B------:R-:W-:Y:S01]  /*189a0*/  @!PT LDS RZ, [RZ] ;  /* 0x00000000fffff984 */ /* 0x000fe20000000800 */
[----:B------:R0:W-:Y:S01]  /*189b0*/  LDGSTS.E.BYPASS.LTC128B.128 [R6+0xc00], desc[UR42][R2.64], !P2 ;  /* 0x00c0000002067fae */ /* 0x0001e2000d101d6a */
[----:B------:R-:W-:Y:S01]  /*189c0*/  ISETP.LT.OR P2, PT, R8, 0x21, P1 ;  /* 0x000000210800780c */ /* 0x000fe20000f41670 */
[----:B------:R-:W-:Y:S01]  /*189d0*/  IMAD.MOV.U32 R13, RZ, RZ, R23 ;  /* 0x000000ffff0d7224 */ /* 0x000fe200078e0017 */
[----:B0-----:R-:W-:-:S11]  /*189e0*/  MOV R3, R14 ;  /* 0x0000000e00037202 */ /* 0x001fd60000000f00 */
[----:B------:R-:W-:Y:S05]  /*189f0*/  WARPSYNC.COLLECTIVE R15, `(.L_x_13587) ;  /* 0x000000000f087348 */ /* 0x000fea0003c00000 */
[----:B------:R0:W1:Y:S02]  /*18a00*/  SHFL.IDX P6, R14, R13, R12, R11 ;  /* 0x0000000c0d0e7389 */ /* 0x00006400000c000b */
[----:B01----:R-:W-:Y:S01]  /*18a10*/  ENDCOLLECTIVE ;  /* 0x000000000000791b */ /* 0x003fe20003800000 */
.L_x_13587:
[----:B------:R-:W-:Y:S01]  /*18a20*/  MOV R13, R24 ;  /* 0x00000018000d7202 */ /* 0x000fe20000000f00 */
[----:B------:R-:W-:Y:S02]  /*18a30*/  IMAD.MOV.U32 R12, RZ, RZ, 0x3 ;  /* 0x00000003ff0c7424 */ /* 0x000fe400078e00ff */
[----:B------:R-:W-:-:S07]  /*18a40*/  IMAD.MOV.U32 R2, RZ, RZ, R14 ;  /* 0x000000ffff027224 */ /* 0x000fce00078e000e */
[----:B------:R-:W-:Y:S05]  /*18a50*/  WARPSYNC.COLLECTIVE R15, `(.L_x_13588) ;  /* 0x000000000f087348 */ /* 0x000fea0003c00000 */
[----:B------:R0:W1:Y:S02]  /*18a60*/  SHFL.IDX P6, R14, R13, R12, R11 ;  /* 0x0000000c0d0e7389 */ /* 0x00006400000c000b */
[----:B01----:R-:W-:Y:S01]  /*18a70*/  ENDCOLLECTIVE ;  /* 0x000000000000791b */ /* 0x003fe20003800000 */
.L_x_13588:
        /* <DEDUP_REMOVED lines=12> */
.L_x_13589:
[----:B------:R-:W-:Y:S02]  /*18b40*/  IMAD.MOV.U32 R13, RZ, RZ, R24 ;  /* 0x000000ffff0d7224 */ /* 0x000fe400078e0018 */
[----:B------:R-:W-:Y:S01]  /*18b50*/  IMAD.MOV.U32 R12, RZ, RZ, 0x4 ;  /* 0x00000004ff0c7424 */ /* 0x000fe200078e00ff */
[----:B------:R-:W-:-:S07]  /*18b60*/  MOV R2, R14 ;  /* 0x0000000e00027202 */ /* 0x000fce0000000f00 */
[----:B------:R-:W-:Y:S05]  /*18b70*/  WARPSYNC.COLLECTIVE R15, `(.L_x_13590) ;  /* 0x000000000f087348 */ /* 0x000fea0003c00000 */
[----:B------:R0:W1:Y:S02]  /*18b80*/  SHFL.IDX P6, R14, R13, R12, R11 ;  /* 0x0000000c0d0e7389 */ /* 0x00006400000c000b */
[----:B01----:R-:W-:Y:S01]  /*18b90*/  ENDCOLLECTIVE ;  /* 0x000000000000791b */ /* 0x003fe20003800000 */
.L_x_13590:
        /* <DEDUP_REMOVED lines=12> */
.L_x_13591:
[----:B------:R-:W-:Y:S01]  /*18c60*/  MOV R13, R24 ;  /* 0x00000018000d7202 */ /* 0x000fe20000000f00 */
[----:B------:R-:W-:Y:S02]  /*18c70*/  IMAD.MOV.U32 R12, RZ, RZ, 0x5 ;  /* 0x00000005ff0c7424 */ /* 0x000fe400078e00ff */
[----:B------:R-:W-:-:S07]  /*18c80*/  IMAD.MOV.U32 R2, RZ, RZ, R14 ;  /* 0x000000ffff027224 */ /* 0x000fce00078e000e */
[----:B------:R-:W-:Y:S05]  /*18c90*/  WARPSYNC.COLLECTIVE R15, `(.L_x_13592) ;  /* 0x000000000f087348 */ /* 0x000fea0003c00000 */
[----:B------:R0:W1:Y:S02]  /*18ca0*/  SHFL.IDX P6, R14, R13, R12, R11 ;  /* 0x0000000c0d0e7389 */ /* 0x00006400000c000b */
[----:B01----:R-:W-:Y:S01]  /*18cb0*/  ENDCOLLECTIVE ;  /* 0x000000000000791b */ /* 0x003fe20003800000 */
.L_x_13592:
        /* <DEDUP_REMOVED lines=12> */
.L_x_13593:
[----:B------:R-:W-:Y:S02]  /*18d80*/  IMAD.MOV.U32 R13, RZ, RZ, R24 ;  /* 0x000000ffff0d7224 */ /* 0x000fe400078e0018 */
[----:B------:R-:W-:Y:S01]  /*18d90*/  IMAD.MOV.U32 R12, RZ, RZ, 0x6 ;  /* 0x00000006ff0c7424 */ /* 0x000fe200078e00ff */
[----:B------:R-:W-:-:S07]  /*18da0*/  MOV R2, R14 ;  /* 0x0000000e00027202 */ /* 0x000fce0000000f00 */
[----:B------:R-:W-:Y:S05]  /*18db0*/  WARPSYNC.COLLECTIVE R15, `(.L_x_13594) ;  /* 0x000000000f087348 */ /* 0x000fea0003c00000 */
[----:B------:R0:W1:Y:S02]  /*18dc0*/  SHFL.IDX P6, R14, R13, R12, R11 ;  /* 0x0000000c0d0e7389 */ /* 0x00006400000c000b */
[----:B01----:R-:W-:Y:S01]  /*18dd0*/  ENDCOLLECTIVE ;  /* 0x000000000000791b */ /* 0x003fe20003800000 */
.L_x_13594:
        /* <DEDUP_REMOVED lines=12> */
.L_x_13595:
[----:B------:R-:W-:Y:S01]  /*18ea0*/  MOV R13, R24 ;  /* 0x00000018000d7202 */ /* 0x000fe20000000f00 */
[----:B------:R-:W-:Y:S02]  /*18eb0*/  IMAD.MOV.U32 R12, RZ, RZ, 0x7 ;  /* 0x00000007ff0c7424 */ /* 0x000fe400078e00ff */
[----:B------:R-:W-:-:S07]  /*18ec0*/  IMAD.MOV.U32 R2, RZ, RZ, R14 ;  /* 0x000000ffff027224 */ /* 0x000fce00078e000e */
[----:B------:R-:W-:Y:S05]  /*18ed0*/  WARPSYNC.COLLECTIVE R15, `(.L_x_13596) ;  /* 0x000000000f087348 */ /* 0x000fea0003c00000 */
[----:B------:R0:W1:Y:S02]  /*18ee0*/  SHFL.IDX P6, R14, R13, R12, R11 ;  /* 0x0000000c0d0e7389 */ /* 0x00006400000c000b */
[----:B01----:R-:W-:Y:S01]  /*18ef0*/  ENDCOLLECTIVE ;  /* 0x000000000000791b */ /* 0x003fe20003800000 */
.L_x_13596:
        /* <DEDUP_REMOVED lines=11> */
.L_x_13597:
[----:B------:R-:W-:Y:S01]  /*18fb0*/  MOV R2, R14 ;  /* 0x0000000e00027202 */ /* 0x000fe20000000f00 */
[----:B------:R-:W-:Y:S06]  /*18fc0*/  BRA `(.L_x_13598) ;  /* 0xffffffa000f87947 */ /* 0x000fec000383ffff */
.L_x_13420:
[----:B0-----:R0:W1:Y:S02]  /*18fd0*/  SYNCS.PHASECHK.TRANS64.TRYWAIT P0, [R0+URZ+0x16860], R3 ;  /* 0x01686003000075a7 */ /* 0x001064000800017f */
[----:B-1----:R-:W-:Y:S05]  /*18fe0*/  @!P0 NANOSLEEP.SYNCS 0x989680 ;  /* 0x009896800000895d */ /* 0x002fea0003900000 */
[----:B------:R-:W1:Y:S02]  /*18ff0*/  @!P0 SYNCS.PHASECHK.TRANS64 P0, [R0+URZ+0x16860], R3 ;  /* 0x01686003000085a7 */ /* 0x000e64000800007f */
[----:B-1----:R-:W-:Y:S05]  /*19000*/  @!P0 BRA `(.L_x_13420) ;  /* 0xfffffffc00f08947 */ /* 0x002fea000383ffff */
[----:B------:R-:W-:Y:S05]  /*19010*/  BRA `(.L_x_13599) ;  /* 0xffffffa800187947 */ /* 0x000fea000383ffff */
.L_x_13421:
        /* <DEDUP_REMOVED lines=8> */
.L_x_13601:
[----:B------:R-:W-:Y:S05]  /*190a0*/  BSYNC B0 ;  /* 0x0000000000007941 */ /* 0x000fea0003800000 */
.L_x_13600:
        /* <DEDUP_REMOVED lines=10> */
.L_x_13602:
[----:B------:R-:W-:Y:S01]  /*19150*/  ULDC UR4, c[0x0][0x2f4] ;  /* 0x0000bd0000047ab9 */ /* 0x000fe20000000800 */
[----:B------:R-:W-:Y:S02]  /*19160*/  IMAD.MOV.U32 R13, RZ, RZ, R24 ;  /* 0x000000ffff0d7224 */ /* 0x000fe400078e0018 */
[----:B------:R-:W-:Y:S02]  /*19170*/  IMAD.MOV.U32 R12, RZ, RZ, 0x1 ;  /* 0x00000001ff0c7424 */ /* 0x000fe400078e00ff */
[----:B------:R-:W-:-:S05]  /*19180*/  IMAD.SHL.U32 R2, R2, 0x8, RZ ;  /* 0x0000000802027824 */ /* 0x000fca00078e00ff */
[----:B------:R-:W-:-:S04]  /*19190*/  LOP3.LUT R2, R2, 0x38, RZ, 0xc0, !PT ;  /* 0x0000003802027812 */ /* 0x000fc800078ec0ff */
[C---:B------:R-:W-:Y:S01]  /*191a0*/  ISETP.GE.AND P0, PT, R2.reuse, UR4, PT ;  /* 0x0000000402007c0c */ /* 0x040fe2000bf06270 */
[----:B------:R-:W-:-:S03]  /*191b0*/  IMAD.SHL.U32 R5, R2, 0x2, RZ ;  /* 0x0000000202057824 */ /* 0x000fc600078e00ff */
[----:B------:R-:W-:Y:S02]  /*191c0*/  ISETP.LT.OR P2, PT, R6, 0x1, P0 ;  /* 0x000000010600780c */ /* 0x000fe40000741670 */
[----:B------:R-:W-:-:S13]  /*191d0*/  IADD3 R2, P1, R14, R5, RZ ;  /* 0x000000050e027210 */ /* 0x000fda0007f3e0ff */
[----:B------:R-:W-:Y:S05]  /*191e0*/  WARPSYNC.COLLECTIVE R15, `(.L_x_13603) ;  /* 0x000000000f087348 */ /* 0x000fea0003c00000 */
[----:B------:R0:W1:Y:S02]  /*191f0*/  SHFL.IDX P6, R14, R13, R12, R11 ;  /* 0x0000000c0d0e7389 */ /* 0x00006400000c000b */
[----:B01----:R-:W-:Y:S01]  /*19200*/  ENDCOLLECTIVE ;  /* 0x000000000000791b */ /* 0x003fe20003800000 */
.L_x_13603:
[----:B------:R-:W-:-:S05]  /*19210*/  IADD3.X R3, RZ, R3, RZ, P1, !PT ;  /* 0x00000003ff037210 */ /* 0x000fca0000ffe4ff */
        /* <DEDUP_REMOVED lines=10> */
.L_x_13604:
[----:B------:R-:W-:Y:S01]  /*192c0*/  IMAD.MOV.U32 R13, RZ, RZ, R24 ;  /* 0x000000ffff0d7224 */ /* 0x000fe200078e0018 */
[----:B------:R-:W-:Y:S02]  /*192d0*/  MOV R12, 0x2 ;  /* 0x00000002000c7802 */ /* 0x000fe40000000f00 */
[----:B------:R-:W-:-:S13]  /*192e0*/  IADD3 R2, P1, R14, R5, RZ ;  /* 0x000000050e027210 */ /* 0x000fda0007f3e0ff */
[----:B------:R-:W-:Y:S05]  /*192f0*/  WARPSYNC.COLLECTIVE R15, `(.L_x_13605) ;  /* 0x000000000f087348 */ /* 0x000fea0003c00000 */
[----:B------:R0:W1:Y:S02]  /*19300*/  SHFL.IDX P6, R14, R13, R12, R11 ;  /* 0x0000000c0d0e7389 */ /* 0x00006400000c000b */
[----:B01----:R-:W-:Y:S01]  /*19310*/  ENDCOLLECTIVE ;  /* 0x000000000000791b */ /* 0x003fe20003800000 */
.L_x_13605:
[----:B------:R-:W-:-:S05]  /*19320*/  IMAD.X R3, RZ, RZ, R3, P1 ;  /* 0x000000ffff037224 */ /* 0x000fca00008e0603 */
        /* <DEDUP_REMOVED lines=10> */
.L_x_13606:
[----:B------:R-:W-:Y:S01]  /*193d0*/  MOV R13, R24 ;  /* 0x00000018000d7202 */ /* 0x000fe20000000f00 */
[----:B------:R-:W-:Y:S01]  /*193e0*/  IMAD.MOV.U32 R12, RZ, RZ, 0x3 ;  /* 0x00000003ff0c7424 */ /* 0x000fe200078e00ff */
[----:B------:R-:W-:-:S13]  /*193f0*/  IADD3 R2, P1, R14, R5, RZ ;  /* 0x000000050e027210 */ /* 0x000fda0007f3e0ff */
[----:B------:R-:W-:Y:S05]  /*19400*/  WARPSYNC.COLLECTIVE R15, `(.L_x_13607) ;  /* 0x000000000f087348 */ /* 0x000fea0003c00000 */
[----:B------:R0:W1:Y:S02]  /*19410*/  SHFL.IDX P6, R14, R13, R12, R11 ;  /* 0x0000000c0d0e7389 */ /* 0x00006400000c000b */
[----:B01----:R-:W-:Y:S01]  /*19420*/  ENDCOLLECTIVE ;  /* 0x000000000000791b */ /* 0x003fe20003800000 */
.L_x_13607:
        /* <DEDUP_REMOVED lines=11> */
.L_x_13608:
[----:B------:R-:W-:Y:S02]  /*194e0*/  IMAD.MOV.U32 R13, RZ, RZ, R24 ;  /* 0x000000ffff0d7224 */ /* 0x000fe400078e0018 */
[----:B------:R-:W-:Y:S01]  /*194f0*/  IMAD.MOV.U32 R12, RZ, RZ, 0x4 ;  /* 0x00000004ff0c7424 */ /* 0x000fe200078e00ff */
[----:B------:R-:W-:-:S13]  /*19500*/  IADD3 R2, P1, R14, R5, RZ ;  /* 0x000000050e027210 */ /* 0x000fda0007f3e0ff */
[----:B------:R-:W-:Y:S05]  /*19510*/  WARPSYNC.COLLECTIVE R15, `(.L_x_13609) ;  /* 0x000000000f087348 */ /* 0x000fea0003c00000 */
[----:B------:R0:W1:Y:S02]  /*19520*/  SHFL.IDX P6, R14, R13, R12, R11 ;  /* 0x0000000c0d0e7389 */ /* 0x00006400000c000b */
[----:B01----:R-:W-:Y:S01]  /*19530*/  ENDCOLLECTIVE ;  /* 0x000000000000791b */ /* 0x003fe20003800000 */
.L_x_13609:
[----:B------:R-:W-:-:S05]  /*19540*/  IADD3.X R3, RZ, R3, RZ, P1, !PT ;  /* 0x00000003ff037210 */ /* 0x000fca0000ffe4ff */
[----:B------:R-:W-:Y:S01]  /*19550*/  @!PT LDS RZ, [RZ] ;  /* 0x00000000fffff984 */ /* 0x000fe20000000800 */
[----:B------:R-:W-:Y:S01]  /*19560*/  @!PT LDS RZ, [RZ] ;  /* 0x00000000fffff984 */ /* 0x000fe20000000800 */
[----:B------:R-:W-:Y:S01]  /*19570*/  @!PT LDS RZ, [RZ] ;  /* 0x00000000fffff984 */ /* 0x000fe20000000800 */
[----:B------:R0:W-:Y:S01]  /*19580*/  LDGSTS.E.BYPASS.LTC128B.128 [R4+0x1c00], desc[UR42][R2.64], !P2 ;  /* 0x01c0000002047fae */ /* 0x0001e2000d101d6a */
[----:B------:R-:W-:Y:S02]  /*19590*/  ISETP.LT.OR P2, PT, R6, 0x41, P0 ;  /* 0x000000410600780c */ /* 0x000fe40000741670 */
[----:B------:R-:W-:Y:S01]  /*195a0*/  MOV R13, R23 ;  /* 0x00000017000d7202 */ /* 0x000fe20000000f00 */
[----:B0-----:R-:W-:-:S10]  /*195b0*/  IMAD.MOV.U32 R3, RZ, RZ, R14 ;  /* 0x000000ffff037224 */ /* 0x001fd400078e000e */
[----:B------:R-:W-:Y:S05]  /*195c0*/  WARPSYNC.COLLECTIVE R15, `(.L_x_13610) ;  /* 0x000000000f087348 */ /* 0x000fea0003c00000 */
[----:B------:R0:W1:Y:S02]  /*195d0*/  SHFL.IDX P6, R14, R13, R12, R11 ;  /* 0x0000000c0d0e7389 */ /* 0x00006400000c000b */
[----:B01----:R-:W-:Y:S01]  /*195e0*/  ENDCOLLECTIVE ;  /* 0x000000000000791b */ /* 0x003fe20003800000 */
.L_x_13610:
[----:B------:R-:W-:Y:S02]  /*195f0*/  IMAD.MOV.U32 R13, RZ, RZ, R24 ;  /* 0x000000ffff0d7224 */ /* 0x000fe400078e0018 */
[----:B------:R-:W-:Y:S01]  /*19600*/  IMAD.MOV.U32 R12, RZ, RZ, 0x5 ;  /* 0x00000005ff0c7424 */ /* 0x000fe200078e00ff */
[----:B------:R-:W-:-:S13]  /*19610*/  IADD3 R2, P1, R14, R5, RZ ;  /* 0x000000050e027210 */ /* 0x000fda0007f3e0ff */
[----:B------:R-:W-:Y:S05]  /*19620*/  WARPSYNC.COLLECTIVE R15, `(.L_x_13611) ;  /* 0x000000000f087348 */ /* 0x000fea0003c00000 */
[----:B------:R0:W1:Y:S02]  /*19630*/  SHFL.IDX P6, R14, R13, R12, R11 ;  /* 0x0000000c0d0e7389 */ /* 0x00006400000c000b */
[----:B01----:R-:W-:Y:S01]  /*19640*/  ENDCOLLECTIVE ;  /* 0x000000000000791b */ /* 0x003fe20003800000 */
.L_x_13611:
        /* <DEDUP_REMOVED lines=11> */
.L_x_13612:
[----:B------:R-:W-:Y:S01]  /*19700*/  IMAD.MOV.U32 R13, RZ, RZ, R24 ;  /* 0x000000ffff0d7224 */ /* 0x000fe200078e0018 */
[----:B------:R-:W-:Y:S02]  /*19710*/  MOV R12, 0x6 ;  /* 0x00000006000c7802 */ /* 0x000fe40000000f00 */
[----:B------:R-:W-:-:S13]  /*19720*/  IADD3 R2, P1, R14, R5, RZ ;  /* 0x000000050e027210 */ /* 0x000fda0007f3e0ff */
[----:B------:R-:W-:Y:S05]  /*19730*/  WARPSYNC.COLLECTIVE R15, `(.L_x_13613) ;  /* 0x000000000f087348 */ /* 0x000fea0003c00000 */
[----:B------:R0:W1:Y:S02]  /*19740*/  SHFL.IDX P6, R14, R13, R12, R11 ;  /* 0x0000000c0d0e7389 */ /* 0x00006400000c000b */
[----:B01----:R-:W-:Y:S01]  /*19750*/  ENDCOLLECTIVE ;  /* 0x000000000000791b */ /* 0x003fe20003800000 */
.L_x_13613:
        /* <DEDUP_REMOVED lines=11> */
.L_x_13614:
[----:B------:R-:W-:Y:S01]  /*19810*/  MOV R13, R24 ;  /* 0x00000018000d7202 */ /* 0x000fe20000000f00 */
[----:B------:R-:W-:Y:S01]  /*19820*/  IMAD.MOV.U32 R12, RZ, RZ, 0x7 ;  /* 0x00000007ff0c7424 */ /* 0x000fe200078e00ff */
[----:B------:R-:W-:-:S13]  /*19830*/  IADD3 R2, P1, R14, R5, RZ ;  /* 0x000000050e027210 */ /* 0x000fda0007f3e0ff */
[----:B------:R-:W-:Y:S05]  /*19840*/  WARPSYNC.COLLECTIVE R15, `(.L_x_13615) ;  /* 0x000000000f087348 */ /* 0x000fea0003c00000 */
[----:B------:R0:W1:Y:S02]  /*19850*/  SHFL.IDX P6, R14, R13, R12, R11 ;  /* 0x0000000c0d0e7389 */ /* 0x00006400000c000b */
[----:B01----:R-:W-:Y:S01]  /*19860*/  ENDCOLLECTIVE ;  /* 0x000000000000791b */ /* 0x003fe20003800000 */
.L_x_13615:
        /* <DEDUP_REMOVED lines=10> */
.L_x_13616:
[----:B------:R-:W-:Y:S05]  /*19910*/  BRA `(.L_x_13617) ;  /* 0xffffffa000dc7947 */ /* 0x000fea000383ffff */
.L_x_13426:
        /* <DEDUP_REMOVED lines=8> */
.L_x_13619:
[----:B------:R-:W-:Y:S05]  /*199a0*/  BSYNC B0 ;  /* 0x0000000000007941 */ /* 0x000fea0003800000 */
.L_x_13618:
        /* <DEDUP_REMOVED lines=9> */
.L_x_13620:
        /* <DEDUP_REMOVED lines=11> */
[----:B0-----:R-:W-:Y:S01]  /*19af0*/  IMAD.MOV.U32 R2, RZ, RZ, RZ ;  /* 0x000000ffff027224 */ /* 0x001fe200078e00ff */
[----:B--2---:R-:W-:Y:S02]  /*19b00*/  @!P1 MOV R2, R3 ;  /* 0x0000000300029202 */ /* 0x004fe40000000f00 */
[----:B------:R-:W-:-:S03]  /*19b10*/  ISETP.NE.AND P1, PT, R8, RZ, PT ;  /* 0x000000ff0800720c */ /* 0x000fc60003f25270 */
[----:B------:R-:W-:-:S10]  /*19b20*/  IMAD.MOV.U32 R13, RZ, RZ, R2 ;  /* 0x000000ffff0d7224 */ /* 0x000fd400078e0002 */
[----:B------:R-:W-:Y:S05]  /*19b30*/  WARPSYNC.COLLECTIVE R15, `(.L_x_13621) ;  /* 0x000000000f087348 */ /* 0x000fea0003c00000 */
[----:B------:R0:W1:Y:S02]  /*19b40*/  SHFL.UP P6, R14, R13, R12, R11 ;  /* 0x0400000c0d0e7389 */ /* 0x00006400000c000b */
[----:B01----:R-:W-:Y:S01]  /*19b50*/  ENDCOLLECTIVE ;  /* 0x000000000000791b */ /* 0x003fe20003800000 */
.L_x_13621:
[----:B------:R-:W-:Y:S01]  /*19b60*/  IMAD.MOV.U32 R12, RZ, RZ, 0x2 ;  /* 0x00000002ff0c7424 */ /* 0x000fe200078e00ff */
[----:B------:R-:W-:-:S05]  /*19b70*/  SEL R5, R14, RZ, P1 ;  /* 0x000000ff0e057207 */ /* 0x000fca0000800000 */
[----:B------:R-:W-:-:S05]  /*19b80*/  IMAD.IADD R5, R2, 0x1, R5 ;  /* 0x0000000102057824 */ /* 0x000fca00078e0205 */
[----:B------:R-:W-:-:S07]  /*19b90*/  MOV R13, R5 ;  /* 0x00000005000d7202 */ /* 0x000fce0000000f00 */
[----:B------:R-:W-:Y:S05]  /*19ba0*/  WARPSYNC.COLLECTIVE R15, `(.L_x_13622) ;  /* 0x000000000f087348 */ /* 0x000fea0003c00000 */
[----:B------:R0:W1:Y:S02]  /*19bb0*/  SHFL.UP P6, R14, R13, R12, R11 ;  /* 0x0400000c0d0e7389 */ /* 0x00006400000c000b */
[----:B01----:R-:W-:Y:S01]  /*19bc0*/  ENDCOLLECTIVE ;  /* 0x000000000000791b */ /* 0x003fe20003800000 */
.L_x_13622:
[----:B------:R-:W-:Y:S02]  /*19bd0*/  MOV R12, 0x4 ;  /* 0x00000004000c7802 */ /* 0x000fe40000000f00 */
[----:B------:R-:W-:-:S05]  /*19be0*/  SEL R6, R14, RZ, P2 ;  /* 0x000000ff0e067207 */ /* 0x000fca0001000000 */
[----:B------:R-:W-:-:S04]  /*19bf0*/  IMAD.IADD R6, R5, 0x1, R6 ;  /* 0x0000000105067824 */ /* 0x000fc800078e0206 */
[----:B------:R-:W-:-:S07]  /*19c00*/  IMAD.MOV.U32 R13, RZ, RZ, R6 ;  /* 0x000000ffff0d7224 */ /* 0x000fce00078e0006 */
[----:B------:R-:W-:Y:S05]  /*19c10*/  WARPSYNC.COLLECTIVE R15, `(.L_x_13623) ;  /* 0x000000000f087348 */ /* 0x000fea0003c00000 */
[----:B------:R0:W1:Y:S02]  /*19c20*/  SHFL.UP P6, R14, R13, R12, R11 ;  /* 0x0400000c0d0e7389 */ /* 0x00006400000c000b */
[----:B01----:R-:W-:Y:S01]  /*19c30*/  ENDCOLLECTIVE ;  /* 0x000000000000791b */ /* 0x003fe20003800000 */
.L_x_13623:
[----:B------:R-:W-:Y:S01]  /*19c40*/  IMAD.MOV.U32 R12, RZ, RZ, 0x8 ;  /* 0x00000008ff0c7424 */ /* 0x000fe200078e00ff */
[----:B------:R-:W-:-:S05]  /*19c50*/  SEL R7, R14, RZ, P3 ;  /* 0x000000ff0e077207 */ /* 0x000fca0001800000 */
[----:B------:R-:W-:-:S04]  /*19c60*/  IMAD.IADD R7, R6, 0x1, R7 ;  /* 0x0000000106077824 */ /* 0x000fc800078e0207 */
[----:B------:R-:W-:-:S07]  /*19c70*/  IMAD.MOV.U32 R13, RZ, RZ, R7 ;  /* 0x000000ffff0d7224 */ /* 0x000fce00078e0007 */
[----:B------:R-:W-:Y:S05]  /*19c80*/  WARPSYNC.COLLECTIVE R15, `(.L_x_13624) ;  /* 0x000000000f087348 */ /* 0x000fea0003c00000 */
[----:B------:R0:W1:Y:S02]  /*19c90*/  SHFL.UP P6, R14, R13, R12, R11 ;  /* 0x0400000c0d0e7389 */ /* 0x00006400000c000b */
[----:B01----:R-:W-:Y:S01]  /*19ca0*/  ENDCOLLECTIVE ;  /* 0x000000000000791b */ /* 0x003fe20003800000 */
.L_x_13624:
[----:B------:R-:W-:Y:S01]  /*19cb0*/  IMAD.MOV.U32 R12, RZ, RZ, 0x10 ;  /* 0x00000010ff0c7424 */ /* 0x000fe200078e00ff */
[----:B------:R-:W-:-:S04]  /*19cc0*/  SEL R14, R14, RZ, P4 ;  /* 0x000000ff0e0e7207 */ /* 0x000fc80002000000 */
[----:B------:R-:W-:-:S05]  /*19cd0*/  IADD3 R5, R7, R14, RZ ;  /* 0x0000000e07057210 */ /* 0x000fca0007ffe0ff */
[----:B------:R-:W-:-:S07]  /*19ce0*/  IMAD.MOV.U32 R13, RZ, RZ, R5 ;  /* 0x000000ffff0d7224 */ /* 0x000fce00078e0005 */
[----:B------:R-:W-:Y:S05]  /*19cf0*/  WARPSYNC.COLLECTIVE R15, `(.L_x_13625) ;  /* 0x000000000f087348 */ /* 0x000fea0003c00000 */
[----:B------:R0:W1:Y:S02]  /*19d00*/  SHFL.UP P6, R14, R13, R12, R11 ;  /* 0x0400000c0d0e7389 */ /* 0x00006400000c000b */
[----:B01----:R-:W-:Y:S01]  /*19d10*/  ENDCOLLECTIVE ;  /* 0x000000000000791b */ /* 0x003fe20003800000 */
.L_x_13625:
        /* <DEDUP_REMOVED lines=8> */
.L_x_13626:
[----:B------:R-:W-:Y:S05]  /*19da0*/  BRA `(.L_x_13627) ;  /* 0xffffffa000e47947 */ /* 0x000fea000383ffff */
.L_x_13431:
        /* <DEDUP_REMOVED lines=8> */
.L_x_13629:
[----:B------:R-:W-:Y:S05]  /*19e30*/  BSYNC B0 ;  /* 0x0000000000007941 */ /* 0x000fea0003800000 */
.L_x_13628:
        /* <DEDUP_REMOVED lines=8> */
.L_x_13630:
[----:B------:R-:W-:Y:S01]  /*19ec0*/  IMAD.MOV.U32 R12, RZ, RZ, 0x4 ;  /* 0x00000004ff0c7424 */ /* 0x000fe200078e00ff */
[----:B------:R-:W-:-:S05]  /*19ed0*/  SEL R14, R14, RZ, P2 ;  /* 0x000000ff0e0e7207 */ /* 0x000fca0001000000 */
[----:B------:R-:W-:-:S05]  /*19ee0*/  IMAD.IADD R3, R13, 0x1, R14 ;  /* 0x000000010d037824 */ /* 0x000fca00078e020e */
[----:B------:R-:W-:-:S07]  /*19ef0*/  MOV R13, R3 ;  /* 0x00000003000d7202 */ /* 0x000fce0000000f00 */
[----:B------:R-:W-:Y:S05]  /*19f00*/  WARPSYNC.COLLECTIVE R15, `(.L_x_13631) ;  /* 0x000000000f087348 */ /* 0x000fea0003c00000 */
[----:B------:R0:W1:Y:S02]  /*19f10*/  SHFL.UP P6, R14, R13, R12, R11 ;  /* 0x0400000c0d0e7389 */ /* 0x00006400000c000b */
[----:B01----:R-:W-:Y:S01]  /*19f20*/  ENDCOLLECTIVE ;  /* 0x000000000000791b */ /* 0x003fe20003800000 */
.L_x_13631:
[----:B------:R-:W-:Y:S02]  /*19f30*/  MOV R12, 0x8 ;  /* 0x00000008000c7802 */ /* 0x000fe40000000f00 */
[----:B------:R-:W-:-:S05]  /*19f40*/  SEL R14, R14, RZ, P3 ;  /* 0x000000ff0e0e7207 */ /* 0x000fca0001800000 */
[----:B------:R-:W-:-:S04]  /*19f50*/  IMAD.IADD R5, R3, 0x1, R14 ;  /* 0x0000000103057824 */ /* 0x000fc800078e020e */
[----:B------:R-:W-:-:S07]  /*19f60*/  IMAD.MOV.U32 R13, RZ, RZ, R5 ;  /* 0x000000ffff0d7224 */ /* 0x000fce00078e0005 */
[----:B------:R-:W-:Y:S05]  /*19f70*/  WARPSYNC.COLLECTIVE R15, `(.L_x_13632) ;  /* 0x000000000f087348 */ /* 0x000fea0003c00000 */
[----:B------:R0:W1:Y:S02]  /*19f80*/  SHFL.UP P6, R14, R13, R12, R11 ;  /* 0x0400000c0d0e7389 */ /* 0x00006400000c000b */
[----:B01----:R-:W-:Y:S01]  /*19f90*/  ENDCOLLECTIVE ;  /* 0x000000000000791b */ /* 0x003fe20003800000 */
.L_x_13632:
[----:B------:R-:W-:Y:S01]  /*19fa0*/  IMAD.MOV.U32 R12, RZ, RZ, 0x10 ;  /* 0x00000010ff0c7424 */ /* 0x000fe200078e00ff */
[----:B------:R-:W-:-:S05]  /*19fb0*/  SEL R6, R14, RZ, P4 ;  /* 0x000000ff0e067207 */ /* 0x000fca0002000000 */
[----:B------:R-:W-:-:S04]  /*19fc0*/  IMAD.IADD R6, R5, 0x1, R6 ;  /* 0x0000000105067824 */ /* 0x000fc800078e0206 */
[----:B------:R-:W-:-:S07]  /*19fd0*/  IMAD.MOV.U32 R13, RZ, RZ, R6 ;  /* 0x000000ffff0d7224 */ /* 0x000fce00078e0006 */
[----:B------:R-:W-:Y:S05]  /*19fe0*/  WARPSYNC.COLLECTIVE R15, `(.L_x_13633) ;  /* 0x000000000f087348 */ /* 0x000fea0003c00000 */
[----:B------:R0:W1:Y:S02]  /*19ff0*/  SHFL.UP P6, R14, R13, R12, R11 ;  /* 0x0400000c0d0e7389 */ /* 0x00006400000c000b */
[----:B01----:R-:W-:Y:S01]  /*1a000*/  ENDCOLLECTIVE ;  /* 0x000000000000791b */ /* 0x003fe20003800000 */
.L_x_13633:
        /* <DEDUP_REMOVED lines=8> */
.L_x_13634:
[----:B------:R-:W-:Y:S05]  /*1a090*/  BRA `(.L_x_13635) ;  /* 0xffffffa000c47947 */ /* 0x000fea000383ffff */
.L_x_13433:
[----:B------:R-:W-:Y:S01]  /*1a0a0*/  BSSY B0, `(.L_x_13636) ;  /* 0x0000006000007945 */ /* 0x000fe20003800000 */
[----:B------:R-:W-:Y:S02]  /*1a0b0*/  PLOP3.LUT P6, PT, P6, PT, PT, 0x8, 0x0 ;  /* 0x000000000000781c */ /* 0x000fe400037ce170 */
[----:B------:R-:W-:-:S11]  /*1a0c0*/  MOV R15, 0xffffffff ;  /* 0xffffffff000f7802 */ /* 0x000fd60000000f00 */
[----:B0-----:R-:W-:Y:S05]  /*1a0d0*/  WARPSYNC.COLLECTIVE R15, `(.L_x_13637) ;  /* 0x000000000f087348 */ /* 0x001fea0003c00000 */
[----:B------:R-:W-:Y:S01]  /*1a0e0*/  VOTE.ANY R14, PT, P6 ;  /* 0x00000000000e7806 */ /* 0x000fe200030e0100 */
[----:B0-----:R-:W-:Y:S06]  /*1a0f0*/  ENDCOLLECTIVE ;  /* 0x000000000000791b */ /* 0x001fec0003800000 */
.L_x_13637:
[----:B------:R-:W-:Y:S05]  /*1a100*/  BSYNC B0 ;  /* 0x0000000000007941 */ /* 0x000fea0003800000 */
.L_x_13636:
        /* <DEDUP_REMOVED lines=9> */
.L_x_13638:
[----:B------:R-:W-:Y:S01]  /*1a1a0*/  IMAD.MOV.U32 R17, RZ, RZ, R14 ;  /* 0x000000ffff117224 */ /* 0x000fe200078e000e */
[----:B------:R-:W-:Y:S06]  /*1a1b0*/  BRA `(.L_x_13639) ;  /* 0xffffffa000b47947 */ /* 0x000fec000383ffff */
.L_x_13435:
[----:B------:R-:W-:Y:S01]  /*1a1c0*/  BSSY B0, `(.L_x_13640) ;  /* 0x0000007000007945 */ /* 0x000fe20003800000 */
[----:B------:R-:W-:Y:S01]  /*1a1d0*/  IMAD.MOV.U32 R13, RZ, RZ, R3 ;  /* 0x000000ffff0d7224 */ /* 0x000fe200078e0003 */
[----:B------:R-:W-:Y:S01]  /*1a1e0*/  MOV R11, 0x1f ;  /* 0x0000001f000b7802 */ /* 0x000fe20000000f00 */
[----:B------:R-:W-:-:S07]  /*1a1f0*/  IMAD.MOV.U32 R15, RZ, RZ, -0x1 ;  /* 0xffffffffff0f7424 */ /* 0x000fce00078e00ff */
[----:B012---:R-:W-:Y:S05]  /*1a200*/  WARPSYNC.COLLECTIVE R15, `(.L_x_13641) ;  /* 0x000000000f087348 */ /* 0x007fea0003c00000 */
[----:B------:R3:W4:Y:S02]  /*1a210*/  SHFL.IDX P6, R14, R13, R12, R11 ;  /* 0x0000000c0d0e7389 */ /* 0x00072400000c000b */
[----:B01234-:R-:W-:Y:S01]  /*1a220*/  ENDCOLLECTIVE ;  /* 0x000000000000791b */ /* 0x01ffe20003800000 */
.L_x_13641:
[----:B------:R-:W-:Y:S05]  /*1a230*/  BSYNC B0 ;  /* 0x0000000000007941 */ /* 0x000fea0003800000 */
.L_x_13640:
[----:B------:R-:W-:Y:S05]  /*1a240*/  BRA `(.L_x_13434) ;  /* 0xffffffa000ac7947 */ /* 0x000fea000383ffff */
.L_x_13439:
[----:B0-----:R0:W1:Y:S02]  /*1a250*/  SYNCS.PHASECHK.TRANS64.TRYWAIT P0, [R4+URZ+0x16820], R0 ;  /* 0x01682000040075a7 */ /* 0x001064000800017f */
[----:B-1----:R-:W-:Y:S05]  /*1a260*/  @!P0 NANOSLEEP.SYNCS 0x989680 ;  /* 0x009896800000895d */ /* 0x002fea0003900000 */
[----:B------:R-:W1:Y:S02]  /*1a270*/  @!P0 SYNCS.PHASECHK.TRANS64 P0, [R4+URZ+0x16820], R0 ;  /* 0x01682000040085a7 */ /* 0x000e64000800007f */
[----:B-1----:R-:W-:Y:S05]  /*1a280*/  @!P0 BRA `(.L_x_13439) ;  /* 0xfffffffc00f08947 */ /* 0x002fea000383ffff */
[----:B------:R-:W-:Y:S05]  /*1a290*/  BRA `(.L_x_13642) ;  /* 0xffffffa400987947 */ /* 0x000fea000383ffff */
.L_x_13440:
        /* <DEDUP_REMOVED lines=11> */
.L_x_13644:
[----:B------:R-:W-:Y:S05]  /*1a350*/  BSYNC B0 ;  /* 0x0000000000007941 */ /* 0x000fea0003800000 */
.L_x_13643:
[----:B------:R-:W-:Y:S05]  /*1a360*/  BRA `(.L_x_13645) ;  /* 0xffffffa400807947 */ /* 0x000fea000383ffff */
.L_x_13441:
[----:B------:R-:W-:Y:S01]  /*1a370*/  BSSY B0, `(.L_x_13646) ;  /* 0x0000006000007945 */ /* 0x000fe20003800000 */
[----:B------:R-:W-:-:S07]  /*1a380*/  IMAD.MOV.U32 R15, RZ, RZ, -0x1 ;  /* 0xffffffffff0f7424 */ /* 0x000fce00078e00ff */
[----:B0-----:R-:W-:Y:S05]  /*1a390*/  WARPSYNC.COLLECTIVE R15, `(.L_x_13647) ;  /* 0x000000000f0c7348 */ /* 0x001fea0003c00000 */
[----:B------:R-:W-:Y:S02]  /*1a3a0*/  ELECT P6, UR62, PT ;  /* 0x00000000003e782f */ /* 0x000fe400038c0000 */
[----:B------:R-:W-:Y:S01]  /*1a3b0*/  MOV R14, UR62 ;  /* 0x0000003e000e7c02 */ /* 0x000fe20008000f00 */
[----:B0-----:R-:W-:Y:S10]  /*1a3c0*/  ENDCOLLECTIVE ;  /* 0x000000000000791b */ /* 0x001ff40003800000 */
.L_x_13647:
[----:B------:R-:W-:Y:S05]  /*1a3d0*/  BSYNC B0 ;  /* 0x0000000000007941 */ /* 0x000fea0003800000 */
.L_x_13646:
[----:B------:R-:W-:Y:S05]  /*1a3e0*/  BRA `(.L_x_13648) ;  /* 0xffffffa400747947 */ /* 0x000fea000383ffff */
.L_x_13443:
[----:B0-----:R0:W1:Y:S02]  /*1a3f0*/  SYNCS.PHASECHK.TRANS64.TRYWAIT P1, [R5+URZ+0x16840], R0 ;  /* 0x01684000050075a7 */ /* 0x001064000802017f */
[----:B-1----:R-:W-:Y:S05]  /*1a400*/  @!P1 NANOSLEEP.SYNCS 0x989680 ;  /* 0x009896800000995d */ /* 0x002fea0003900000 */
[----:B------:R-:W1:Y:S02]  /*1a410*/  @!P1 SYNCS.PHASECHK.TRANS64 P1, [R5+URZ+0x16840], R0 ;  /* 0x01684000050095a7 */ /* 0x000e64000802007f */
[----:B-1----:R-:W-:Y:S05]  /*1a420*/  @!P1 BRA `(.L_x_13443) ;  /* 0xfffffffc00f09947 */ /* 0x002fea000383ffff */
[----:B------:R-:W-:Y:S05]  /*1a430*/  BRA `(.L_x_13649) ;  /* 0xffffffa400947947 */ /* 0x000fea000383ffff */
.L_x_13445:
[----:B-1----:R1:W2:Y:S02]  /*1a440*/  SYNCS.PHASECHK.TRANS64.TRYWAIT P1, [R25+URZ+0x16840], R2 ;  /* 0x01684002190075a7 */ /* 0x0022a4000802017f */
[----:B--2---:R-:W-:Y:S05]  /*1a450*/  @!P1 NANOSLEEP.SYNCS 0x989680 ;  /* 0x009896800000995d */ /* 0x004fea0003900000 */
[----:B------:R-:W2:Y:S02]  /*1a460*/  @!P1 SYNCS.PHASECHK.TRANS64 P1, [R25+URZ+0x16840], R2 ;  /* 0x01684002190095a7 */ /* 0x000ea4000802007f */
[----:B--2---:R-:W-:Y:S05]  /*1a470*/  @!P1 BRA `(.L_x_13445) ;  /* 0xfffffffc00f09947 */ /* 0x004fea000383ffff */
[----:B------:R-:W-:Y:S05]  /*1a480*/  BRA `(.L_x_13650) ;  /* 0xffffffa400a07947 */ /* 0x000fea000383ffff */
.L_x_13447:
[----:B--2---:R2:W3:Y:S02]  /*1a490*/  SYNCS.PHASECHK.TRANS64.TRYWAIT P1, [R5+URZ+0x16860], R0 ;  /* 0x01686000050075a7 */ /* 0x0044e4000802017f */
[----:B---3--:R-:W-:Y:S05]  /*1a4a0*/  @!P1 NANOSLEEP.SYNCS 0x989680 ;  /* 0x009896800000995d */ /* 0x008fea0003900000 */
[----:B------:R-:W3:Y:S02]  /*1a4b0*/  @!P1 SYNCS.PHASECHK.TRANS64 P1, [R5+URZ+0x16860], R0 ;  /* 0x01686000050095a7 */ /* 0x000ee4000802007f */
[----:B---3--:R-:W-:Y:S05]  /*1a4c0*/  @!P1 BRA `(.L_x_13447) ;  /* 0xfffffffc00f09947 */ /* 0x008fea000383ffff */
[----:B------:R-:W-:Y:S05]  /*1a4d0*/  BRA `(.L_x_13651) ;  /* 0xffffffa4009c7947 */ /* 0x000fea000383ffff */
.L_x_13652:
        /* <DEDUP_REMOVED lines=10> */
.L_x_15874:


//--------------------- .text._ZN7cutlass13device_kernelIN5flash11enable_sm90INS1_16FlashAttnFwdSm90INS1_25CollectiveMainloopFwdSm90ILi2EN4cute5tupleIJNS5_1CILi1EEES8_S8_EEENS6_IJNS7_ILi192EEENS7_ILi128EEENS7_ILi64EEEEEELi64ENS_6half_tEfNS_4arch4Sm90ELb0ELb1ELb0ELb0ELb1ELb0ELb0ELb1ELb1ELb1ELb0ELb0EEENS1_21CollectiveEpilogueFwdINS6_IJSA_SC_SB_EEES9_SE_SG_Li384ELb0ELb1ELb0ELb0EEENS1_30DynamicPersistentTileSchedulerILi384ELi128ELb0ELb1ELb1EEEEEEEEEvNT_6ParamsE --------------------------
	.section	.text._ZN7cutlass13device_kernelIN5flash11enable_sm90INS1_16FlashAttnFwdSm90INS1_25CollectiveMainloopFwdSm90ILi2EN4cute5tupleIJNS5_1CILi1EEES8_S8_EEENS6_IJNS7_ILi192EEENS7_ILi128EEENS7_ILi64EEEEEELi64ENS_6half_tEfNS_4arch4Sm90ELb0ELb1ELb0ELb0ELb1ELb0ELb0ELb1ELb1ELb1ELb0ELb0EEENS1_21CollectiveEpilogueFwdINS6_IJSA_SC_SB_EEES9_SE_SG_Li384ELb0ELb1ELb0ELb0EEENS1_30DynamicPersistentTileSchedulerILi384ELi128ELb0ELb1ELb1EEEEEEEEEvNT_6ParamsE,"ax",@progbits
	.align	128
.text._ZN7cutlass13device_kernelIN5flash11enable_sm90INS1_16FlashAttnFwdSm90INS1_25CollectiveMainloopFwdSm90ILi2EN4cute5tupleIJNS5_1CILi1EEES8_S8_EEENS6_IJNS7_ILi192EEENS7_ILi128EEENS7_ILi64EEEEEELi64ENS_6half_tEfNS_4arch4Sm90ELb0ELb1ELb0ELb0ELb1ELb0ELb0ELb1ELb1ELb1ELb0ELb0EEENS1_21CollectiveEpilogueFwdINS6_IJSA_SC_SB_EEES9_SE_SG_Li384ELb0ELb1ELb0ELb0EEENS1_30DynamicPersistentTileSchedulerILi384ELi128ELb0ELb1ELb1EEEEEEEEEvNT_6ParamsE:
        .type           _ZN7cutlass13device_kernelIN5flash11enable_sm90INS1_16FlashAttnFwdSm90INS1_25CollectiveMainloopFwdSm90ILi2EN4cute5tupleIJNS5_1CILi1EEES8_S8_EEENS6_IJNS7_ILi192EEENS7_ILi128EEENS7_ILi64EEEEEELi64ENS_6half_tEfNS_4arch4Sm90ELb0ELb1ELb0ELb0ELb1ELb0ELb0ELb1ELb1ELb1ELb0ELb0EEENS1_21CollectiveEpilogueFwdINS6_IJSA_SC_SB_EEES9_SE_SG_Li384ELb0ELb1ELb0ELb0EEENS1_30DynamicPersistentTileSchedulerILi384ELi128ELb0ELb1ELb1EEEEEEEEEvNT_6ParamsE,@function
        .size           _ZN7cutlass13device_kernelIN5flash11enable_sm90INS1_16FlashAttnFwdSm90INS1_25CollectiveMainloopFwdSm90ILi2EN4cute5tupleIJNS5_1CILi1EEES8_S8_EEENS6_IJNS7_ILi192EEENS7_ILi128EEENS7_ILi64EEEEEELi64ENS_6half_tEfNS_4arch4Sm90ELb0ELb1ELb0ELb0ELb1ELb0ELb0ELb1ELb1ELb1ELb0ELb0EEENS1_21CollectiveEpilogueFwdINS6_IJSA_SC_SB_EEES9_SE_SG_Li384ELb0ELb1ELb0ELb0EEENS1_30DynamicPersistentTileSchedulerILi384ELi128ELb0ELb1ELb1EEEEEEEEEvNT_6ParamsE,(.L_x_15875 - _ZN7cutlass13device_kernelIN5flash11enable_sm90INS1_16FlashAttnFwdSm90INS1_25CollectiveMainloopFwdSm90ILi2EN4cute5tupleIJNS5_1CILi1EEES8_S8_EEENS6_IJNS7_ILi192EEENS7_ILi128EEENS7_ILi64EEEEEELi64ENS_6half_tEfNS_4arch4Sm90ELb0ELb1ELb0ELb0ELb1ELb0ELb0ELb1ELb1ELb1ELb0ELb0EEENS1_21CollectiveEpilogueFwdINS6_IJSA_SC_SB_EEES9_SE_SG_Li384ELb0ELb1ELb0ELb0EEENS1_30DynamicPersistentTileSchedulerILi384ELi128ELb0ELb1ELb1EEEEEEEEEvNT_6ParamsE)
        .other          _ZN7cutlass13device_kernelIN5flash11enable_sm90INS1_16FlashAttnFwdSm90INS1_25CollectiveMainloopFwdSm90ILi2EN4cute5tupleIJNS5_1CILi1EEES8_S8_EEENS6_IJNS7_ILi192EEENS7_ILi128EEENS7_ILi64EEEEEELi64ENS_6half_tEfNS_4arch4Sm90ELb0ELb1ELb0ELb0ELb1ELb0ELb0ELb1ELb1ELb1ELb0ELb0EEENS1_21CollectiveEpilogueFwdINS6_IJSA_SC_SB_EEES9_SE_SG_Li384ELb0ELb1ELb0ELb0EEENS1_30DynamicPersistentTileSchedulerILi384ELi128ELb0ELb1ELb1EEEEEEEEEvNT_6ParamsE,@"STO_CUDA_ENTRY STV_DEFAULT"
_ZN7cutlass13device_kernelIN5flash11enable_sm90INS1_16FlashAttnFwdSm90INS1_25CollectiveMainloopFwdSm90ILi2EN4cute5tupleIJNS5_1CILi1EEES8_S8_EEENS6_IJNS7_ILi192EEENS7_ILi128EEENS7_ILi64EEEEEELi64ENS_6half_tEfNS_4arch4Sm90ELb0ELb1ELb0ELb0ELb1ELb0ELb0ELb1ELb1ELb1ELb0ELb0EEENS1_21CollectiveEpilogueFwdINS6_IJSA_SC_SB_EEES9_SE_SG_Li384ELb0ELb1ELb0ELb0EEENS1_30DynamicPersistentTileSchedulerILi384ELi128ELb0ELb1ELb1EEEEEEEEEvNT_6ParamsE:
        /* <DEDUP_REMOVED lines=45> */
.L_x_13653:
        /* <DEDUP_REMOVED lines=22> */
.L_x_13654:
        /* <DEDUP_REMOVED lines=18> */
.L_x_13655:
        /* <DEDUP_REMOVED lines=22> */
.L_x_13656:
        /* <DEDUP_REMOVED lines=23> */
.L_x_13657:
        /* <DEDUP_REMOVED lines=8> */
.L_x_13659:
[----:B------:R-:W-:-:S08]  /*08a0*/  NOP ;  /* 0x0000000000007918 */ /* 0x000fd00000000000 */
[----:B------:R-:W0:Y:S02]  /*08b0*/  USETMAXREG.TRY_ALLOC.CTAPOOL UP0, 0xa0 ;  /* 0x000000a0000079c8 */ /* 0x000e240008000600 */
[----:B0-----:R-:W-:-:S13]  /*08c0*/  PLOP3.LUT P0, PT, PT, PT, UP0, 0x80, 0x0 ;  /* 0x000000000000781c */ /* 0x001fda0003f0f008 */
[----:B------:R-:W-:Y:S05]  /*08d0*/  @!P0 BRA `(.L_x_13659) ;  /* 0xfffffffc00f08947 */ /* 0x000fea000383ffff */
[----:B------:R-:W0:Y:S01]  /*08e0*/  S2R R2, SR_TID.X ;  /* 0x0000000000027919 */ /* 0x000e220000002100 */
[----:B-1----:R-:W1:Y:S08]  /*08f0*/  S2UR UR4, SR_CTAID.X ;  /* 0x00000000000479c3 */ /* 0x002e700000002500 */
        /* <DEDUP_REMOVED lines=16> */
[----:B------:R-:W-:Y:S02]  /*0a00*/  LEA.HI R2, R0, R10, RZ, 0x4 ;  /* 0x0000000a00027211 */ /* 0x000fe400078f20ff */
[----:B------:R-:W-:Y:S01]  /*0a10*/  LOP3.LUT R153, R154, 0xffffff80, RZ, 0xc0, !PT ;  /* 0xffffff809a997812 */ /* 0x000fe200078ec0ff */
[----:B------:R-:W-:Y:S01]  /*0a20*/  IMAD.SHL.U32 R4, R3, 0x20, RZ ;  /* 0x0000002003047824 */ /* 0x000fe200078e00ff */
[----:B------:R-:W-:Y:S02]  /*0a30*/  SHF.R.S32.HI R5, RZ, 0x4, R2 ;  /* 0x00000004ff057819 */ /* 0x000fe40000011402 */
[----:B------:R-:W-:Y:S01]  /*0a40*/  LOP3.LUT R3, R2, 0x3fffff0, RZ, 0xc0, !PT ;  /* 0x03fffff002037812 */ /* 0x000fe200078ec0ff */
[----:B------:R-:W-:Y:S01]  /*0a50*/  IMAD.IADD R153, R10, 0x1, -R153 ;  /* 0x000000010a997824 */ /* 0x000fe200078e0a99 */
[----:B------:R-:W-:-:S02]  /*0a60*/  LEA.HI R2, R2, R5, RZ, 0x1 ;  /* 0x0000000502027211 */ /* 0x000fc400078f08ff */
[----:B------:R-:W-:Y:S01]  /*0a70*/  LOP3.LUT R4, R4, 0xfffffc00, RZ, 0xc0, !PT ;  /* 0xfffffc0004047812 */ /* 0x000fe200078ec0ff */
[----:B------:R-:W-:Y:S01]  /*0a80*/  IMAD.IADD R3, R10, 0x1, -R3 ;  /* 0x000000010a037824 */ /* 0x000fe200078e0a03 */
[----:B------:R-:W-:Y:S02]  /*0a90*/  SHF.R.S32.HI R6, RZ, 0x1f, R153 ;  /* 0x0000001fff067819 */ /* 0x000fe40000011499 */
[----:B------:R-:W-:Y:S01]  /*0aa0*/  LOP3.LUT R2, R2, 0x1ffffffe, RZ, 0xc0, !PT ;  /* 0x1ffffffe02027812 */ /* 0x000fe200078ec0ff */
[----:B------:R-:W-:Y:S01]  /*0ab0*/  IMAD R3, R3, 0x40, R4 ;  /* 0x0000004003037824 */ /* 0x000fe200078e0204 */
[----:B------:R-:W-:Y:S02]  /*0ac0*/  LEA.HI R4, R6, R153, RZ, 0x2 ;  /* 0x0000009906047211 */ /* 0x000fe400078f10ff */
[----:B------:R-:W-:Y:S01]  /*0ad0*/  LEA.HI R7, R0, R10, RZ, 0x2 ;  /* 0x0000000a00077211 */ /* 0x000fe200078f10ff */
[----:B------:R-:W-:Y:S01]  /*0ae0*/  IMAD.IADD R2, R5, 0x1, -R2 ;  /* 0x0000000105027824 */ /* 0x000fe200078e0a02 */
[----:B------:R-:W-:-:S02]  /*0af0*/  SHF.R.S32.HI R5, RZ, 0x2, R4 ;  /* 0x00000002ff057819 */ /* 0x000fc40000011404 */
[----:B------:R-:W-:Y:S01]  /*0b00*/  SHF.R.S32.HI R8, RZ, 0x1f, R4 ;  /* 0x0000001fff087819 */ /* 0x000fe20000011404 */
[----:B------:R-:W-:Y:S01]  /*0b10*/  IMAD R156, R2, 0x8, R3 ;  /* 0x00000008029c7824 */ /* 0x000fe200078e0203 */
[----:B------:R-:W-:Y:S02]  /*0b20*/  SHF.R.S32.HI R154, RZ, 0x7, R154 ;  /* 0x00000007ff9a7819 */ /* 0x000fe4000001149a */
[----:B------:R-:W-:Y:S02]  /*0b30*/  LOP3.LUT R7, R7, 0xfffffffc, RZ, 0xc0, !PT ;  /* 0xfffffffc07077812 */ /* 0x000fe400078ec0ff */
[----:B------:R-:W-:Y:S01]  /*0b40*/  LEA.HI R8, R8, R5, RZ, 0x3 ;  /* 0x0000000508087211 */ /* 0x000fe200078f18ff */
[----:B------:R-:W-:Y:S01]  /*0b50*/  IMAD.HI R2, R154, 0x55555556, RZ ;  /* 0x555555569a027827 */ /* 0x000fe200078e02ff */
[----:B------:R-:W-:Y:S02]  /*0b60*/  LEA.HI R0, R0, R10, RZ, 0x3 ;  /* 0x0000000a00007211 */ /* 0x000fe400078f18ff */
[----:B------:R-:W-:Y:S01]  /*0b70*/  LOP3.LUT R8, R8, 0xfffffff8, RZ, 0xc0, !PT ;  /* 0xfffffff808087812 */ /* 0x000fe200078ec0ff */
[----:B------:R-:W-:Y:S01]  /*0b80*/  IMAD.IADD R7, R10, 0x1, -R7 ;  /* 0x000000010a077824 */ /* 0x000fe200078e0a07 */
[----:B------:R-:W-:-:S02]  /*0b90*/  LEA.HI R6, R6, R153, RZ, 0x5 ;  /* 0x0000009906067211 */ /* 0x000fc400078f28ff */
[----:B------:R-:W-:Y:S01]  /*0ba0*/  LOP3.LUT R18, R0, 0xfffffff8, RZ, 0xc0, !PT ;  /* 0xfffffff800127812 */ /* 0x000fe200078ec0ff */
[----:B------:R-:W-:Y:S01]  /*0bb0*/  IMAD.IADD R5, R5, 0x1, -R8 ;  /* 0x0000000105057824 */ /* 0x000fe200078e0a08 */
[----:B------:R-:W-:Y:S02]  /*0bc0*/  LEA.HI R9, R7, R7, RZ, 0x1 ;  /* 0x0000000707097211 */ /* 0x000fe400078f08ff */
[----:B------:R-:W-:Y:S01]  /*0bd0*/  LEA.HI R3, R2, R2, RZ, 0x1 ;  /* 0x0000000202037211 */ /* 0x000fe200078f08ff */
[----:B------:R-:W-:Y:S01]  /*0be0*/  IMAD.IADD R18, R10, 0x1, -R18 ;  /* 0x000000010a127824 */ /* 0x000fe200078e0a12 */
[----:B------:R-:W-:Y:S02]  /*0bf0*/  SHF.R.S32.HI R6, RZ, 0x5, R6 ;  /* 0x00000005ff067819 */ /* 0x000fe40000011406 */
[----:B------:R-:W-:Y:S01]  /*0c00*/  LOP3.LUT R2, R9, 0x1ffffffe, RZ, 0xc0, !PT ;  /* 0x1ffffffe09027812 */ /* 0x000fe200078ec0ff */
[----:B------:R-:W-:Y:S01]  /*0c10*/  IMAD R3, R3, -0x3, R154 ;  /* 0xfffffffd03037824 */ /* 0x000fe200078e029a */
[----:B------:R-:W-:Y:S01]  /*0c20*/  LOP3.LUT R16, R4, 0x7ffffffc, RZ, 0xc0, !PT ;  /* 0x7ffffffc04107812 */ /* 0x000fe200078ec0ff */
[----:B------:R-:W-:Y:S01]  /*0c30*/  IMAD R6, R6, 0x10, R5 ;  /* 0x0000001006067824 */ /* 0x000fe200078e0205 */
[----:B------:R-:W-:Y:S01]  /*0c40*/  SHF.R.S32.HI R152, RZ, 0x3, R0 ;  /* 0x00000003ff987819 */ /* 0x000fe20000011400 */
[----:B------:R-:W-:-:S02]  /*0c50*/  IMAD.SHL.U32 R22, R18, 0x8, RZ ;  /* 0x0000000812167824 */ /* 0x000fc400078e00ff */
[----:B------:R-:W-:Y:S02]  /*0c60*/  IMAD.IADD R2, R7, 0x1, -R2 ;  /* 0x0000000107027824 */ /* 0x000fe400078e0a02 */
[----:B------:R-:W-:Y:S01]  /*0c70*/  IMAD R155, R3, 0x40, R6 ;  /* 0x00000040039b7824 */ /* 0x000fe200078e0206 */
[----:B------:R-:W-:Y:S01]  /*0c80*/  SHF.R.S32.HI R157, RZ, 0x1f, R22 ;  /* 0x0000001fff9d7819 */ /* 0x000fe20000011416 */
[----:B------:R-:W-:Y:S02]  /*0c90*/  IMAD.IADD R16, R153, 0x1, -R16 ;  /* 0x0000000199107824 */ /* 0x000fe400078e0a10 */
[----:B------:R-:W-:-:S07]  /*0ca0*/  IMAD R17, R2, 0x8, R155 ;  /* 0x0000000802117824 */ /* 0x000fce00078e029b */
.L_x_13752:
        /* <DEDUP_REMOVED lines=12> */
[----:B01---5:R-:W-:Y:S05]  /*0d70*/  @!P0 BRA `(.L_x_13660) ;  /* 0x0000000000208947 */ /* 0x023fea0003800000 */
        /* <DEDUP_REMOVED lines=8> */
.L_x_13660:
[----:B------:R-:W-:Y:S01]  /*0e00*/  ULDC UR7, c[0x0][0xc54] ;  /* 0x0003150000077ab9 */ /* 0x000fe20000000800 */
[----:B------:R-:W-:Y:S01]  /*0e10*/  UMOV UR6, UR9 ;  /* 0x0000000900067c82 */ /* 0x000fe20008000000 */
[----:B------:R-:W-:-:S11]  /*0e20*/  UISETP.NE.AND UP0, UPT, UR7, 0x1, UPT ;  /* 0x000000010700788c */ /* 0x000fd6000bf05270 */
[----:B------:R-:W-:Y:S02]  /*0e30*/  @UP0 ULDC.64 UR10, c[0x0][0xc58] ;  /* 0x00031600000a0ab9 */ /* 0x000fe40000000a00 */
[----:B------:R-:W-:-:S04]  /*0e40*/  UIMAD.WIDE.U32 UR4, UR9, UR10, URZ ;  /* 0x0000000a090472a5 */ /* 0x000fc8000f8e003f */
[----:B------:R-:W-:-:S04]  /*0e50*/  @UP0 USHF.R.U32.HI UR6, URZ, UR11, UR5 ;  /* 0x0000000b3f060299 */ /* 0x000fc80008011605 */
[----:B------:R-:W-:-:S12]  /*0e60*/  UIMAD UR4, UR6, UR7, URZ ;  /* 0x00000007060472a4 */ /* 0x000fd8000f8e023f */
.L_x_13661:
        /* <DEDUP_REMOVED lines=51> */
.L_x_13663:
[----:B------:R-:W-:-:S11]  /*11a0*/  UISETP.NE.AND UP0, UPT, UR5, 0x1, UPT ;  /* 0x000000010500788c */ /* 0x000fd6000bf05270 */
[----:B------:R-:W-:Y:S02]  /*11b0*/  @UP0 ULDC.64 UR8, c[0x0][0x9e8] ;  /* 0x00027a0000080ab9 */ /* 0x000fe40000000a00 */
[----:B------:R-:W-:-:S04]  /*11c0*/  UIMAD.WIDE.U32 UR6, UR4, UR8, URZ ;  /* 0x00000008040672a5 */ /* 0x000fc8000f8e003f */
[----:B------:R-:W-:-:S12]  /*11d0*/  @UP0 USHF.R.U32.HI UR4, URZ, UR9, UR7 ;  /* 0x000000093f040299 */ /* 0x000fd80008011607 */
.L_x_13664:
[----:B------:R-:W-:-:S06]  /*11e0*/  UIMAD UR4, UR4, UR5, UR5 ;  /* 0x00000005040472a4 */ /* 0x000fcc000f8e0205 */
[----:B------:R-:W-:-:S07]  /*11f0*/  VIMNMX R0, R0, UR4, PT ;  /* 0x0000000400007c48 */ /* 0x000fce000bfe0100 */
.L_x_13662:
        /* <DEDUP_REMOVED lines=32> */
.L_x_13666:
[----:B------:R-:W-:-:S11]  /*1400*/  UISETP.NE.AND UP0, UPT, UR5, 0x1, UPT ;  /* 0x000000010500788c */ /* 0x000fd6000bf05270 */
[----:B------:R-:W-:Y:S02]  /*1410*/  @UP0 ULDC.64 UR10, c[0x0][0x9e8] ;  /* 0x00027a00000a0ab9 */ /* 0x000fe40000000a00 */
[----:B------:R-:W-:-:S04]  /*1420*/  UIMAD.WIDE.U32 UR6, UR4, UR10, URZ ;  /* 0x0000000a040672a5 */ /* 0x000fc8000f8e003f */
[----:B------:R-:W-:-:S12]  /*1430*/  @UP0 USHF.R.U32.HI UR4, URZ, UR11, UR7 ;  /* 0x0000000b3f040299 */ /* 0x000fd80008011607 */
.L_x_13667:
[----:B------:R-:W-:-:S04]  /*1440*/  UIMAD UR4, UR4, UR5, URZ ;  /* 0x00000005040472a4 */ /* 0x000fc8000f8e023f */
[----:B------:R-:W-:-:S04]  /*1450*/  UISETP.LT.AND UP0, UPT, UR9, UR4, UPT ;  /* 0x000000040900728c */ /* 0x000fc8000bf01270 */
[----:B------:R-:W-:-:S12]  /*1460*/  USEL UR9, UR9, UR4, !UP0 ;  /* 0x0000000409097287 */ /* 0x000fd8000c000000 */
.L_x_13665:
[----:B------:R-:W-:Y:S01]  /*1470*/  USHF.R.S32.HI UR4, URZ, 0x1f, UR9 ;  /* 0x0000001f3f047899 */ /* 0x000fe20008011409 */
[----:B------:R-:W-:Y:S02]  /*1480*/  PLOP3.LUT P0, PT, PT, PT, PT, 0x80, 0x0 ;  /* 0x000000000000781c */ /* 0x000fe40003f0f070 */
[----:B------:R-:W-:Y:S02]  /*1490*/  CS2R R24, SRZ ;  /* 0x0000000000187805 */ /* 0x000fe4000001ff00 */
[----:B------:R-:W-:Y:S01]  /*14a0*/  CS2R R34, SRZ ;  /* 0x0000000000227805 */ /* 0x000fe2000001ff00 */
[----:B------:R-:W-:Y:S01]  /*14b0*/  ULEA.HI UR4, UR4, UR9, URZ, 0x7 ;  /* 0x0000000904047291 */ /* 0x000fe2000f8f383f */
[----:B------:R-:W-:Y:S01]  /*14c0*/  IMAD.MOV.U32 R118, RZ, RZ, RZ ;  /* 0x000000ffff767224 */ /* 0x000fe200078e00ff */
[----:B------:R-:W-:Y:S01]  /*14d0*/  CS2R R32, SRZ ;  /* 0x0000000000207805 */ /* 0x000fe2000001ff00 */
[----:B------:R-:W-:Y:S01]  /*14e0*/  IMAD.MOV.U32 R21, RZ, RZ, RZ ;  /* 0x000000ffff157224 */ /* 0x000fe200078e00ff */
        /* <DEDUP_REMOVED lines=9> */
[----:B------:R-:W-:Y:S01]  /*1580*/  IMAD.MOV.U32 R106, RZ, RZ, RZ ;  /* 0x000000ffff6a7224 */ /* 0x000fe200078e00ff */
[----:B------:R-:W-:Y:S01]  /*1590*/  CS2R R102, SRZ ;  /* 0x0000000000667805 */ /* 0x000fe2000001ff00 */
[----:B------:R-:W-:Y:S01]  /*15a0*/  IMAD.MOV.U32 R41, RZ, RZ, RZ ;  /* 0x000000ffff297224 */ /* 0x000fe200078e00ff */
[----:B------:R-:W-:-:S02]  /*15b0*/  CS2R R100, SRZ ;  /* 0x0000000000647805 */ /* 0x000fc4000001ff00 */
[----:B------:R-:W-:Y:S02]  /*15c0*/  CS2R R98, SRZ ;  /* 0x0000000000627805 */ /* 0x000fe4000001ff00 */
[----:B------:R-:W-:Y:S02]  /*15d0*/  ISETP.GT.AND P1, PT, R88, UR42, PT ;  /* 0x0000002a58007c0c */ /* 0x000fe4000bf24270 */
[----:B------:R-:W-:Y:S02]  /*15e0*/  CS2R R96, SRZ ;  /* 0x0000000000607805 */ /* 0x000fe4000001ff00 */
[----:B------:R-:W-:Y:S02]  /*15f0*/  CS2R R94, SRZ ;  /* 0x00000000005e7805 */ /* 0x000fe4000001ff00 */
[----:B------:R-:W-:Y:S02]  /*1600*/  CS2R R92, SRZ ;  /* 0x00000000005c7805 */ /* 0x000fe4000001ff00 */
[----:B------:R-:W-:Y:S01]  /*1610*/  CS2R R90, SRZ ;  /* 0x00000000005a7805 */ /* 0x000fe2000001ff00 */
[----:B------:R-:W-:-:S02]  /*1620*/  IMAD.MOV.U32 R89, RZ, RZ, RZ ;  /* 0x000000ffff597224 */ /* 0x000fc400078e00ff */
[----:B------:R-:W-:Y:S02]  /*1630*/  IMAD.MOV.U32 R26, RZ, RZ, RZ ;  /* 0x000000ffff1a7224 */ /* 0x000fe400078e00ff */
[----:B------:R-:W-:Y:S05]  /*1640*/  @!P1 BRA `(.L_x_13668) ;  /* 0x000000b8000c9947 */ /* 0x000fea0003800000 */
[----:B------:R-:W0:Y:S01]  /*1650*/  SHFL.IDX PT, R0, R154, RZ, 0x1f ;  /* 0x00001fff9a007589 */ /* 0x000e2200000e0000 */
[----:B------:R-:W1:Y:S01]  /*1660*/  S2UR UR43, SR_CgaCtaId ;  /* 0x00000000002b79c3 */ /* 0x000e620000008800 */
[----:B------:R-:W-:Y:S01]  /*1670*/  UMOV UR45, 0x400 ;  /* 0x00000400002d7882 */ /* 0x000fe20000000000 */
        /* <DEDUP_REMOVED lines=28> */
.L_x_13669:
        /* <DEDUP_REMOVED lines=9> */
.L_x_13822:
[----:B------:R-:W-:Y:S05]  /*18d0*/  @!P0 BRA `(.L_x_13671) ;  /* 0x0000000000048947 */ /* 0x000fea0003800000 */
[----:B------:R-:W-:Y:S01]  /*18e0*/  BPT.TRAP 0x1 ;  /* 0x000000040000795c */ /* 0x000fe20000300000 */
.L_x_13671:
[----:B0-----:R-:W-:Y:S02]  /*18f0*/  IMAD.U32 R3, RZ, RZ, UR36 ;  /* 0x00000024ff037e24 */ /* 0x001fe4000f8e00ff */
[----:B------:R-:W-:-:S03]  /*1900*/  IMAD.U32 R0, RZ, RZ, UR46 ;  /* 0x0000002eff007e24 */ /* 0x000fc6000f8e00ff */
[----:B------:R-:W-:Y:S02]  /*1910*/  LEA R3, R3, UR45, 0x3 ;  /* 0x0000002d03037c11 */ /* 0x000fe4000f8e18ff */
[----:B------:R-:W-:-:S04]  /*1920*/  SHF.L.U32 R0, R0, 0x1f, RZ ;  /* 0x0000001f00007819 */ /* 0x000fc800000006ff */
[----:B------:R0:W1:Y:S01]  /*1930*/  SYNCS.PHASECHK.TRANS64.TRYWAIT P1, [R3+URZ+0x16830], R0 ;  /* 0x01683000030075a7 */ /* 0x000062000802017f */
[----:B------:R-:W-:Y:S05]  /*1940*/  @!P0 BRA `(.L_x_13672) ;  /* 0x0000000000048947 */ /* 0x000fea0003800000 */
[----:B------:R-:W-:Y:S01]  /*1950*/  BPT.TRAP 0x1 ;  /* 0x000000040000795c */ /* 0x000fe20000300000 */
.L_x_13672:
[----:B-1----:R-:W-:Y:S05]  /*1960*/  @P1 BRA `(.L_x_13673) ;  /* 0x0000000000081947 */ /* 0x002fea0003800000 */
[----:B------:R-:W1:Y:S02]  /*1970*/  SYNCS.PHASECHK.TRANS64.TRYWAIT P1, [R3+URZ+0x16830], R0 ;  /* 0x01683000030075a7 */ /* 0x000e64000802017f */
[----:B-1----:R-:W-:Y:S05]  /*1980*/  @!P1 BRA `(.L_x_13674) ;  /* 0x0000011400049947 */ /* 0x002fea0003800000 */
.L_x_13673:
        /* <DEDUP_REMOVED lines=35> */
.L_x_13675:
        /* <DEDUP_REMOVED lines=48> */
.L_x_13678:
[----:B------:R-:W-:Y:S02]  /*1ec0*/  ULDC UR6, c[0x0][0x9e4] ;  /* 0x0002790000067ab9 */ /* 0x000fe40000000800 */
[----:B------:R-:W-:-:S05]  /*1ed0*/  IMAD.U32 R7, RZ, RZ, UR6 ;  /* 0x00000006ff077e24 */ /* 0x000fca000f8e00ff */
[----:B------:R-:W-:-:S13]  /*1ee0*/  ISETP.NE.AND P1, PT, R7, 0x1, PT ;  /* 0x000000010700780c */ /* 0x000fda0003f25270 */
[----:B------:R-:W0:Y:S02]  /*1ef0*/  @P1 LDC.64 R8, c[0x0][0x9e8] ;  /* 0x00027a00ff081b82 */ /* 0x000e240000000a00 */
[----:B0-----:R-:W-:-:S05]  /*1f00*/  @P1 IMAD.HI.U32 R8, R3, R8, RZ ;  /* 0x0000000803081227 */ /* 0x001fca00078e00ff */
[----:B------:R-:W-:-:S07]  /*1f10*/  @P1 SHF.R.U32.HI R3, RZ, R9, R8 ;  /* 0x00000009ff031219 */ /* 0x000fce0000011608 */
.L_x_13679:
[----:B------:R-:W-:Y:S05]  /*1f20*/  BSYNC B0 ;  /* 0x0000000000007941 */ /* 0x000fea0003800000 */
.L_x_13677:
[----:B------:R-:W-:-:S04]  /*1f30*/  IMAD R3, R3, R7, -R10 ;  /* 0x0000000703037224 */ /* 0x000fc800078e0a0a */
[----:B------:R-:W-:-:S05]  /*1f40*/  IMAD R3, R16, -0x2, R3 ;  /* 0xfffffffe10037824 */ /* 0x000fca00078e0203 */
[----:B------:R-:W-:Y:S02]  /*1f50*/  VIADDMNMX R2, R3, R7, R2, PT ;  /* 0x0000000703027246 */ /* 0x000fe40003800102 */
[----:B------:R-:W-:-:S07]  /*1f60*/  VIMNMX R4, R4, R3, !PT ;  /* 0x0000000304047248 */ /* 0x000fce0007fe0100 */
.L_x_13676:
        /* <DEDUP_REMOVED lines=14> */
[----:B------:R-:W-:Y:S01]  /*2050*/  FSEL R121, R28, -INF , !P3 ;  /* 0xff8000001c797808 */ /* 0x000fe20005800000 */
[----:B0-----:R-:W-:Y:S01]  /*2060*/  IMAD.IADD R8, R20, 0x1, R0 ;  /* 0x0000000114087824 */ /* 0x001fe200078e0200 */
[C---:B------:R-:W-:Y:S02]  /*2070*/  ISETP.GT.AND P4, PT, R4.reuse, 0x9, !P6 ;  /* 0x000000090400780c */ /* 0x040fe40007784270 */
        /* <DEDUP_REMOVED lines=185> */
.L_x_13682:
[----:B------:R-:W-:Y:S02]  /*2c10*/  ULDC UR6, c[0x0][0x9e4] ;  /* 0x0002790000067ab9 */ /* 0x000fe40000000800 */
[----:B------:R-:W-:-:S05]  /*2c20*/  IMAD.U32 R2, RZ, RZ, UR6 ;  /* 0x00000006ff027e24 */ /* 0x000fca000f8e00ff */
[----:B------:R-:W-:-:S13]  /*2c30*/  ISETP.NE.AND P6, PT, R2, 0x1, PT ;  /* 0x000000010200780c */ /* 0x000fda0003fc5270 */
[----:B------:R-:W0:Y:S02]  /*2c40*/  @P6 LDC.64 R100, c[0x0][0x9e8] ;  /* 0x00027a00ff646b82 */ /* 0x000e240000000a00 */
[----:B0-----:R-:W-:-:S05]  /*2c50*/  @P6 IMAD.HI.U32 R0, R99, R100, RZ ;  /* 0x0000006463006227 */ /* 0x001fca00078e00ff */
[----:B------:R-:W-:-:S07]  /*2c60*/  @P6 SHF.R.U32.HI R99, RZ, R101, R0 ;  /* 0x00000065ff636219 */ /* 0x000fce0000011600 */
.L_x_13683:
[----:B------:R-:W-:Y:S05]  /*2c70*/  BSYNC B0 ;  /* 0x0000000000007941 */ /* 0x000fea0003800000 */
.L_x_13681:
[----:B------:R-:W-:-:S04]  /*2c80*/  IMAD R99, R99, R2, -R10 ;  /* 0x0000000263637224 */ /* 0x000fc800078e0a0a */
[----:B------:R-:W-:-:S05]  /*2c90*/  IMAD R99, R16, -0x2, R99 ;  /* 0xfffffffe10637824 */ /* 0x000fca00078e0263 */
[----:B------:R-:W-:Y:S02]  /*2ca0*/  VIADDMNMX R4, R99, R2, R4, PT ;  /* 0x0000000263047246 */ /* 0x000fe40003800104 */
[----:B------:R-:W-:-:S07]  /*2cb0*/  VIMNMX R8, R8, R99, !PT ;  /* 0x0000006308087248 */ /* 0x000fce0007fe0100 */
.L_x_13680:
        /* <DEDUP_REMOVED lines=15> */
[----:B------:R-:W-:Y:S02]  /*2db0*/  LOP3.LUT P1, RZ, R19, 0x8, RZ, 0xc0, !PT ;  /* 0x0000000813ff7812 */ /* 0x000fe4000782c0ff */
[----:B------:R-:W-:-:S02]  /*2dc0*/  FMNMX.FTZ R0, R97, R0, !PT ;  /* 0x0000000061007209 */ /* 0x000fc40007810000 */
[----:B------:R-:W-:Y:S02]  /*2dd0*/  ISETP.GT.AND P1, PT, R8, 0x10, !P1 ;  /* 0x000000100800780c */ /* 0x000fe40004f24270 */
[----:B------:R-:W-:Y:S02]  /*2de0*/  FMNMX.FTZ R0, R33, R0, !PT ;  /* 0x0000000021007209 */ /* 0x000fe40007810000 */
[----:B------:R-:W-:Y:S02]  /*2df0*/  ISETP.LT.OR P1, PT, R4, 0x11, P1 ;  /* 0x000000110400780c */ /* 0x000fe40000f21670 */
        /* <DEDUP_REMOVED lines=9> */
[C---:B------:R-:W-:Y:S02]  /*2e90*/  LOP3.LUT P1, RZ, R19.reuse, 0x2000000, RZ, 0xc0, !PT ;  /* 0x0200000013ff7812 */ /* 0x040fe4000782c0ff */
        /* <DEDUP_REMOVED lines=61> */
[----:B------:R-:W-:Y:S01]  /*3270*/  FMNMX.FTZ R12, R85, R0, !PT ;  /* 0x00000000550c7209 */ /* 0x000fe20007810000 */
[----:B------:R-:W-:Y:S01]  /*3280*/  IMAD.U32 R0, RZ, RZ, UR6 ;  /* 0x00000006ff007e24 */ /* 0x000fe2000f8e00ff */
[----:B------:R-:W-:Y:S01]  /*3290*/  ISETP.LT.OR P1, PT, R4, 0x3a, P1 ;  /* 0x0000003a0400780c */ /* 0x000fe20000f21670 */
[----:B------:R-:W-:Y:S01]  /*32a0*/  @UP1 ULDC UR6, c[0x0][0x44c] ;  /* 0x0001130000061ab9 */ /* 0x000fe20000000800 */
[----:B------:R-:W-:Y:S01]  /*32b0*/  LOP3.LUT P2, RZ, R19, 0x80, RZ, 0xc0, !PT ;  /* 0x0000008013ff7812 */ /* 0x000fe2000784c0ff */
[----:B------:R-:W0:Y:S01]  /*32c0*/  SHFL.BFLY PT, R131, R12, 0x2, 0x1f ;  /* 0x0c401f000c837f89 */ /* 0x000e2200000e0000 */
[----:B------:R-:W-:Y:S01]  /*32d0*/  FSEL R55, R55, -INF , !P1 ;  /* 0xff80000037377808 */ /* 0x000fe20004800000 */
[----:B------:R-:W-:Y:S01]  /*32e0*/  UIMAD.WIDE.U32 UR6, UR38, UR6, URZ ;  /* 0x00000006260672a5 */ /* 0x000fe2000f8e003f */
[----:B------:R-:W-:-:S02]  /*32f0*/  LOP3.LUT P1, RZ, R19, 0x8000, RZ, 0xc0, !PT ;  /* 0x0000800013ff7812 */ /* 0x000fc4000782c0ff */
[----:B------:R-:W-:Y:S01]  /*3300*/  LOP3.LUT P6, RZ, R19, 0x40, RZ, 0xc0, !PT ;  /* 0x0000004013ff7812 */ /* 0x000fe200078cc0ff */
        /* <DEDUP_REMOVED lines=8> */
[----:B------:R-:W-:Y:S02]  /*3390*/  LOP3.LUT P1, RZ, R19, 0x4000, RZ, 0xc0, !PT ;  /* 0x0000400013ff7812 */ /* 0x000fe4000782c0ff */
[----:B------:R-:W-:Y:S02]  /*33a0*/  ISETP.LT.OR P3, PT, R4, 0x71, P3 ;  /* 0x000000710400780c */ /* 0x000fe40001f61670 */
[C---:B------:R-:W-:Y:S02]  /*33b0*/  ISETP.GT.AND P1, PT, R8.reuse, 0x41, !P1 ;  /* 0x000000410800780c */ /* 0x040fe40004f24270 */
[----:B------:R-:W-:Y:S02]  /*33c0*/  ISETP.GT.AND P5, PT, R8, 0x78, !P5 ;  /* 0x000000780800780c */ /* 0x000fe40006fa4270 */
[----:B------:R-:W-:Y:S02]  /*33d0*/  ISETP.LT.OR P1, PT, R4, 0x42, P1 ;  /* 0x000000420400780c */ /* 0x000fe40000f21670 */
[----:B0-----:R-:W-:-:S02]  /*33e0*/  FMNMX.FTZ R131, R12, R131, !PT ;  /* 0x000000830c837209 */ /* 0x001fc40007810000 */
[----:B------:R-:W-:Y:S02]  /*33f0*/  FSEL R59, R59, -INF , !P1 ;  /* 0xff8000003b3b7808 */ /* 0x000fe40004800000 */
[----:B------:R-:W-:Y:S01]  /*3400*/  LOP3.LUT P1, RZ, R19, 0x2000, RZ, 0xc0, !PT ;  /* 0x0000200013ff7812 */ /* 0x000fe2000782c0ff */
[----:B------:R-:W0:Y:S01]  /*3410*/  SHFL.BFLY PT, R2, R131, 0x1, 0x1f ;  /* 0x0c201f0083027f89 */ /* 0x000e2200000e0000 */
[----:B------:R-:W-:Y:S02]  /*3420*/  ISETP.LT.OR P4, PT, R4, 0x72, P4 ;  /* 0x000000720400780c */ /* 0x000fe40002781670 */
[----:B------:R-:W-:Y:S02]  /*3430*/  ISETP.GT.AND P1, PT, R8, 0x48, !P1 ;  /* 0x000000480800780c */ /* 0x000fe40004f24270 */
[C---:B------:R-:W-:Y:S02]  /*3440*/  ISETP.LT.OR P5, PT, R4.reuse, 0x79, P5 ;  /* 0x000000790400780c */ /* 0x040fe40002fa1670 */
[----:B------:R-:W-:-:S02]  /*3450*/  ISETP.LT.OR P1, PT, R4, 0x49, P1 ;  /* 0x000000490400780c */ /* 0x000fc40000f21670 */
[----:B------:R-:W-:Y:S02]  /*3460*/  FSEL R83, R83, -INF , !P4 ;  /* 0xff80000053537808 */ /* 0x000fe40006000000 */
[----:B------:R-:W-:Y:S02]  /*3470*/  FSEL R31, R62, -INF , !P1 ;  /* 0xff8000003e1f7808 */ /* 0x000fe40004800000 */
[----:B------:R-:W-:-:S04]  /*3480*/  LOP3.LUT P1, RZ, R19, 0x1000, RZ, 0xc0, !PT ;  /* 0x0000100013ff7812 */ /* 0x000fc8000782c0ff */
[----:B------:R-:W-:-:S04]  /*3490*/  ISETP.GT.AND P1, PT, R8, 0x49, !P1 ;  /* 0x000000490800780c */ /* 0x000fc80004f24270 */
[----:B------:R-:W-:Y:S02]  /*34a0*/  ISETP.LT.OR P1, PT, R4, 0x4a, P1 ;  /* 0x0000004a0400780c */ /* 0x000fe40000f21670 */
[----:B0-----:R-:W-:Y:S02]  /*34b0*/  FMNMX.FTZ R2, R131, R2, !PT ;  /* 0x0000000283027209 */ /* 0x001fe40007810000 */
[----:B------:R-:W-:Y:S02]  /*34c0*/  FSEL R63, R63, -INF , !P1 ;  /* 0xff8000003f3f7808 */ /* 0x000fe40004800000 */
[----:B------:R-:W-:Y:S01]  /*34d0*/  LOP3.LUT P1, RZ, R19, 0x800, RZ, 0xc0, !PT ;  /* 0x0000080013ff7812 */ /* 0x000fe2000782c0ff */
[----:B------:R-:W-:-:S03]  /*34e0*/  FMUL.FTZ R10, R2, R0 ;  /* 0x00000000020a7220 */ /* 0x000fc60000410000 */
        /* <DEDUP_REMOVED lines=30> */
[-CC-:B------:R-:W-:Y:S01]  /*36d0*/  FFMA.FTZ R138, R29, R0.reuse, -R10.reuse ;  /* 0x000000001d8a7223 */ /* 0x180fe2000001080a */
[----:B------:R-:W-:Y:S01]  /*36e0*/  ISETP.LT.OR P1, PT, R4, 0x1, P1 ;  /* 0x000000010400780c */ /* 0x000fe20000f21670 */
[-CC-:B------:R-:W-:Y:S01]  /*36f0*/  FFMA.FTZ R29, R53, R0.reuse, -R10.reuse ;  /* 0x00000000351d7223 */ /* 0x180fe2000001080a */
[-CC-:B------:R-:W-:Y:S01]  /*3700*/  FFMA.FTZ R136, R89, R0.reuse, -R10.reuse ;  /* 0x0000000059887223 */ /* 0x180fe2000001080a */
[----:B------:R-:W-:Y:S01]  /*3710*/  FSEL R89, R82, -INF , !P3 ;  /* 0xff80000052597808 */ /* 0x000fe20005800000 */
[-CC-:B------:R-:W-:Y:S01]  /*3720*/  FFMA.FTZ R132, R25, R0.reuse, -R10.reuse ;  /* 0x0000000019847223 */ /* 0x180fe2000001080a */
[----:B------:R-:W-:Y:S01]  /*3730*/  FSEL R26, R26, -INF , !P1 ;  /* 0xff8000001a1a7808 */ /* 0x000fe20004800000 */
[-CC-:B------:R-:W-:Y:S01]  /*3740*/  FFMA.FTZ R25, R57, R0.reuse, -R10.reuse ;  /* 0x0000000039197223 */ /* 0x180fe2000001080a */
[----:B------:R-:W-:Y:S01]  /*3750*/  LOP3.LUT P1, RZ, R19, 0x4000000, RZ, 0xc0, !PT ;  /* 0x0400000013ff7812 */ /* 0x000fe2000782c0ff */
        /* <DEDUP_REMOVED lines=48> */
[----:B------:R-:W4:Y:S01]  /*3a60*/  MUFU.EX2 R33, R33 ;  /* 0x0000002100217308 */ /* 0x000f220000000800 */
[----:B------:R-:W-:Y:S01]  /*3a70*/  FMNMX.FTZ R12, R105, R12, !PT ;  /* 0x0000000c690c7209 */ /* 0x000fe20007810000 */
[-CC-:B------:R-:W-:Y:S01]  /*3a80*/  FFMA.FTZ R15, R77, R0.reuse, -R10.reuse ;  /* 0x000000004d0f7223 */ /* 0x180fe2000001080a */
[-CC-:B------:R-:W-:Y:S01]  /*3a90*/  FFMA.FTZ R21, R81, R0.reuse, -R10.reuse ;  /* 0x0000000051157223 */ /* 0x180fe2000001080a */
[----:B------:R-:W-:Y:S01]  /*3aa0*/  FFMA.FTZ R3, R85, R0, -R10 ;  /* 0x0000000055037223 */ /* 0x000fe2000001080a */
        /* <DEDUP_REMOVED lines=42> */
[----:B------:R-:W-:-:S03]  /*3d50*/  PLOP3.LUT P1, PT, PT, PT, UP0, 0x40, 0x0 ;  /* 0x000000000000781c */ /* 0x000fc60003f2e808 */
[----:B------:R-:W-:Y:S01]  /*3d60*/  MUFU.EX2 R61, R61 ;  /* 0x0000003d003d7308 */ /* 0x000fe20000000800 */
[-CC-:B------:R-:W-:Y:S01]  /*3d70*/  FFMA.FTZ R141, R35, R0.reuse, -R4.reuse ;  /* 0x00000000238d7223 */ /* 0x180fe20000010804 */
[----:B------:R-:W-:Y:S01]  /*3d80*/  FADD.FTZ R35, R148, R123 ;  /* 0x0000007b94237221 */ /* 0x000fe20000010000 */
[-CC-:B------:R-:W-:Y:S01]  /*3d90*/  FFMA.FTZ R149, R26, R0.reuse, -R4.reuse ;  /* 0x000000001a957223 */ /* 0x180fe20000010804 */
[-CC-:B------:R-:W-:Y:S01]  /*3da0*/  FFMA.FTZ R8, R117, R0.reuse, -R4.reuse ;  /* 0x0000000075087223 */ /* 0x180fe20000010804 */
[-CC-:B------:R-:W-:Y:S01]  /*3db0*/  FFMA.FTZ R151, R103, R0.reuse, -R4.reuse ;  /* 0x0000000067977223 */ /* 0x180fe20000010804 */
[----:B-1----:R-:W-:Y:S01]  /*3dc0*/  FADD.FTZ R28, R150, R35 ;  /* 0x00000023961c7221 */ /* 0x002fe20000010000 */
[-CC-:B------:R-:W-:Y:S01]  /*3dd0*/  FFMA.FTZ R10, R115, R0.reuse, -R4.reuse ;  /* 0x00000000730a7223 */ /* 0x180fe20000010804 */
[-C--:B------:R-:W-:Y:S01]  /*3de0*/  FFMA.FTZ R145, R99, R0.reuse, -R4 ;  /* 0x0000000063917223 */ /* 0x080fe20000010804 */
[----:B------:R-:W-:Y:S01]  /*3df0*/  MUFU.EX2 R149, R149 ;  /* 0x0000009500957308 */ /* 0x000fe20000000800 */
[----:B--2---:R-:W-:Y:S01]  /*3e00*/  FADD.FTZ R35, R119, R28 ;  /* 0x0000001c77237221 */ /* 0x004fe20000010000 */
[-CC-:B------:R-:W-:Y:S01]  /*3e10*/  FFMA.FTZ R12, R113, R0.reuse, -R4.reuse ;  /* 0x00000000710c7223 */ /* 0x180fe20000010804 */
[-CC-:B------:R-:W-:Y:S01]  /*3e20*/  FFMA.FTZ R147, R101, R0.reuse, -R4.reuse ;  /* 0x0000000065937223 */ /* 0x180fe20000010804 */
[-CC-:B------:R-:W-:Y:S01]  /*3e30*/  FFMA.FTZ R14, R111, R0.reuse, -R4.reuse ;  /* 0x000000006f0e7223 */ /* 0x180fe20000010804 */
[----:B---3--:R-:W-:Y:S01]  /*3e40*/  FADD.FTZ R30, R144, R35 ;  /* 0x00000023901e7221 */ /* 0x008fe20000010000 */
[-CC-:B------:R-:W-:Y:S01]  /*3e50*/  FFMA.FTZ R135, R31, R0.reuse, -R4.reuse ;  /* 0x000000001f877223 */ /* 0x180fe20000010804 */
[-C--:B------:R-:W-:Y:S01]  /*3e60*/  FFMA.FTZ R20, R109, R0.reuse, -R4 ;  /* 0x000000006d147223 */ /* 0x080fe20000010804 */
[----:B------:R-:W0:Y:S01]  /*3e70*/  MUFU.EX2 R8, R8 ;  /* 0x0000000800087308 */ /* 0x000e220000000800 */
[----:B----4-:R-:W-:Y:S01]  /*3e80*/  FADD.FTZ R35, R33, R30 ;  /* 0x0000001e21237221 */ /* 0x010fe20000010000 */
[-CC-:B------:R-:W-:Y:S01]  /*3e90*/  FFMA.FTZ R129, R27, R0.reuse, -R4.reuse ;  /* 0x000000001b817223 */ /* 0x180fe20000010804 */
[-CC-:B------:R-:W-:Y:S01]  /*3ea0*/  FFMA.FTZ R143, R39, R0.reuse, -R4.reuse ;  /* 0x00000000278f7223 */ /* 0x180fe20000010804 */
[-CC-:B------:R-:W-:Y:S01]  /*3eb0*/  FFMA.FTZ R24, R107, R0.reuse, -R4.reuse ;  /* 0x000000006b187223 */ /* 0x180fe20000010804 */
[----:B-----5:R-:W-:Y:S01]  /*3ec0*/  FADD.FTZ R30, R146, R35 ;  /* 0x00000023921e7221 */ /* 0x020fe20000010000 */
[-CC-:B------:R-:W-:Y:S01]  /*3ed0*/  FFMA.FTZ R137, R43, R0.reuse, -R4.reuse ;  /* 0x000000002b897223 */ /* 0x180fe20000010804 */
[-C--:B------:R-:W-:Y:S01]  /*3ee0*/  FFMA.FTZ R26, R105, R0.reuse, -R4 ;  /* 0x00000000691a7223 */ /* 0x080fe20000010804 */
[----:B------:R-:W1:Y:S01]  /*3ef0*/  MUFU.EX2 R151, R151 ;  /* 0x0000009700977308 */ /* 0x000e620000000800 */
[----:B------:R-:W-:Y:S01]  /*3f00*/  FADD.FTZ R35, R37, R30 ;  /* 0x0000001e25237221 */ /* 0x000fe20000010000 */
[-CC-:B------:R-:W-:Y:S01]  /*3f10*/  FFMA.FTZ R139, R51, R0.reuse, -R4.reuse ;  /* 0x00000000338b7223 */ /* 0x180fe20000010804 */
[-CC-:B------:R-:W-:Y:S01]  /*3f20*/  FFMA.FTZ R28, R55, R0.reuse, -R4.reuse ;  /* 0x00000000371c7223 */ /* 0x180fe20000010804 */
[-CC-:B------:R-:W-:Y:S01]  /*3f30*/  FFMA.FTZ R133, R47, R0.reuse, -R4.reuse ;  /* 0x000000002f857223 */ /* 0x180fe20000010804 */
[----:B------:R-:W-:Y:S01]  /*3f40*/  FADD.FTZ R32, R140, R35 ;  /* 0x000000238c207221 */ /* 0x000fe20000010000 */
[-CC-:B------:R-:W-:Y:S01]  /*3f50*/  FFMA.FTZ R30, R59, R0.reuse, -R4.reuse ;  /* 0x000000003b1e7223 */ /* 0x180fe20000010804 */
[-C--:B------:R-:W-:Y:S01]  /*3f60*/  FFMA.FTZ R131, R67, R0.reuse, -R4 ;  /* 0x0000000043837223 */ /* 0x080fe20000010804 */
[----:B------:R-:W2:Y:S01]  /*3f70*/  MUFU.EX2 R10, R10 ;  /* 0x0000000a000a7308 */ /* 0x000ea20000000800 */
[----:B------:R-:W-:Y:S01]  /*3f80*/  FADD.FTZ R35, R41, R32 ;  /* 0x0000002029237221 */ /* 0x000fe20000010000 */
[----:B0-----:R-:W-:Y:S01]  /*3f90*/  FADD.FTZ R34, R149, R8 ;  /* 0x0000000895227221 */ /* 0x001fe20000010000 */
[-CC-:B------:R-:W-:Y:S01]  /*3fa0*/  FFMA.FTZ R71, R71, R0.reuse, -R4.reuse ;  /* 0x0000000047477223 */ /* 0x180fe20000010804 */
[-CC-:B------:R-:W-:Y:S01]  /*3fb0*/  FFMA.FTZ R127, R127, R0.reuse, -R4.reuse ;  /* 0x000000007f7f7223 */ /* 0x180fe20000010804 */
[----:B------:R-:W-:Y:S01]  /*3fc0*/  FADD.FTZ R32, R142, R35 ;  /* 0x000000238e207221 */ /* 0x000fe20000010000 */
[-CC-:B------:R-:W-:Y:S01]  /*3fd0*/  FFMA.FTZ R75, R75, R0.reuse, -R4.reuse ;  /* 0x000000004b4b7223 */ /* 0x180fe20000010804 */
[-C--:B------:R-:W-:Y:S01]  /*3fe0*/  FFMA.FTZ R53, R53, R0.reuse, -R4 ;  /* 0x0000000035357223 */ /* 0x080fe20000010804 */
[----:B------:R-:W0:Y:S01]  /*3ff0*/  MUFU.EX2 R145, R145 ;  /* 0x0000009100917308 */ /* 0x000e220000000800 */
[----:B------:R-:W-:Y:S01]  /*4000*/  FADD.FTZ R35, R45, R32 ;  /* 0x000000202d237221 */ /* 0x000fe20000010000 */
[----:B-1----:R-:W-:Y:S01]  /*4010*/  FADD.FTZ R31, R151, R34 ;  /* 0x00000022971f7221 */ /* 0x002fe20000010000 */
[-CC-:B------:R-:W-:Y:S01]  /*4020*/  FFMA.FTZ R32, R63, R0.reuse, -R4.reuse ;  /* 0x000000003f207223 */ /* 0x180fe20000010804 */
[-CC-:B------:R-:W-:Y:S01]  /*4030*/  FFMA.FTZ R79, R79, R0.reuse, -R4.reuse ;  /* 0x000000004f4f7223 */ /* 0x180fe20000010804 */
[----:B------:R-:W-:Y:S01]  /*4040*/  FADD.FTZ R36, R136, R35 ;  /* 0x0000002388247221 */ /* 0x000fe20000010000 */
[-CC-:B------:R-:W-:Y:S01]  /*4050*/  FFMA.FTZ R89, R89, R0.reuse, -R4.reuse ;  /* 0x0000000059597223 */ /* 0x180fe20000010804 */
[-C--:B------:R-:W-:Y:S01]  /*4060*/  FFMA.FTZ R83, R83, R0.reuse, -R4 ;  /* 0x0000000053537223 */ /* 0x080fe20000010804 */
[----:B------:R-:W1:Y:S01]  /*4070*/  MUFU.EX2 R12, R12 ;  /* 0x0000000c000c7308 */ /* 0x000e620000000800 */
[C---:B--2---:R-:W-:Y:S01]  /*4080*/  FADD.FTZ R34, R10.reuse, R31 ;  /* 0x0000001f0a227221 */ /* 0x044fe20000010000 */
[----:B------:R-:W-:Y:S01]  /*4090*/  FADD.FTZ R31, R49, R36 ;  /* 0x00000024311f7221 */ /* 0x000fe20000010000 */
[-CC-:B------:R-:W-:Y:S01]  /*40a0*/  FFMA.FTZ R57, R57, R0.reuse, -R4.reuse ;  /* 0x0000000039397223 */ /* 0x180fe20000010804 */
[-C--:B------:R-:W-:Y:S01]  /*40b0*/  FFMA.FTZ R87, R87, R0.reuse, -R4 ;  /* 0x0000000057577223 */ /* 0x080fe20000010804 */
[----:B------:R-:W-:Y:S01]  /*40c0*/  F2FP.F16.F32.PACK_AB R151, R10, R151 ;  /* 0x000000970a97723e */ /* 0x000fe200000000ff */
[----:B------:R-:W-:Y:S01]  /*40d0*/  FADD.FTZ R38, R138, R31 ;  /* 0x0000001f8a267221 */ /* 0x000fe20000010000 */
[----:B------:R-:W-:Y:S01]  /*40e0*/  F2FP.F16.F32.PACK_AB R149, R8, R149 ;  /* 0x000000950895723e */ /* 0x000fe200000000ff */
[----:B------:R-:W2:Y:S01]  /*40f0*/  MUFU.EX2 R147, R147 ;  /* 0x0000009300937308 */ /* 0x000ea20000000800 */
[----:B0-----:R-:W-:Y:S01]  /*4100*/  FADD.FTZ R27, R145, R34 ;  /* 0x00000022911b7221 */ /* 0x001fe20000010000 */
[----:B------:R-:W-:Y:S01]  /*4110*/  FADD.FTZ R31, R29, R38 ;  /* 0x000000261d1f7221 */ /* 0x000fe20000010000 */
[----:B------:R-:W-:Y:S01]  /*4120*/  FFMA.FTZ R34, R125, R0, -R4 ;  /* 0x000000007d227223 */ /* 0x000fe20000010804 */
[----:B------:R-:W-:-:S02]  /*4130*/  F2FP.F16.F32.PACK_AB R148, R123, R148 ;  /* 0x000000947b94723e */ /* 0x000fc400000000ff */
[----:B------:R-:W-:Y:S01]  /*4140*/  FADD.FTZ R38, R132, R31 ;  /* 0x0000001f84267221 */ /* 0x000fe20000010000 */
[C---:B------:R-:W-:Y:S01]  /*4150*/  F2FP.F16.F32.PACK_AB R132, R25.reuse, R132 ;  /* 0x000000841984723e */ /* 0x040fe200000000ff */
        /* <DEDUP_REMOVED lines=13> */
[C---:B------:R-:W-:Y:S01]  /*4230*/  F2FP.F16.F32.PACK_AB R128, R9.reuse, R128 ;  /* 0x000000800980723e */ /* 0x040fe200000000ff */
[----:B------:R-:W2:Y:S01]  /*4240*/  MUFU.EX2 R20, R20 ;  /* 0x0000001400147308 */ /* 0x000ea20000000800 */
[----:B0-----:R-:W-:Y:S01]  /*4250*/  FADD.FTZ R36, R14, R27 ;  /* 0x0000001b0e247221 */ /* 0x001fe20000010000 */
[----:B------:R-:W-:Y:S01]  /*4260*/  FADD.FTZ R31, R9, R40 ;  /* 0x00000028091f7221 */ /* 0x000fe20000010000 */
[----:B------:R-:W-:Y:S02]  /*4270*/  F2FP.F16.F32.PACK_AB R140, R41, R140 ;  /* 0x0000008c298c723e */ /* 0x000fe400000000ff */
[----:B------:R-:W-:Y:S02]  /*4280*/  F2FP.F16.F32.PACK_AB R142, R45, R142 ;  /* 0x0000008e2d8e723e */ /* 0x000fe400000000ff */
        /* <DEDUP_REMOVED lines=55> */
[----:B------:R-:W-:-:S06]  /*4600*/  VIADD R9, R88, 0xfffffffe ;  /* 0xfffffffe58097836 */ /* 0x000fcc0000000000 */
        /* <DEDUP_REMOVED lines=41> */
.L_x_13685:
[----:B------:R-:W-:Y:S02]  /*48a0*/  ULDC UR14, c[0x0][0x9e4] ;  /* 0x00027900000e7ab9 */ /* 0x000fe40000000800 */
[----:B------:R-:W-:-:S11]  /*48b0*/  UISETP.NE.AND UP0, UPT, UR14, 0x1, UPT ;  /* 0x000000010e00788c */ /* 0x000fd6000bf05270 */
[----:B------:R-:W-:Y:S02]  /*48c0*/  @UP0 ULDC.64 UR18, c[0x0][0x9e8] ;  /* 0x00027a0000120ab9 */ /* 0x000fe40000000a00 */
[----:B------:R-:W-:-:S04]  /*48d0*/  UIMAD.WIDE.U32 UR6, UR11, UR18, URZ ;  /* 0x000000120b0672a5 */ /* 0x000fc8000f8e003f */
[----:B------:R-:W-:-:S12]  /*48e0*/  @UP0 USHF.R.U32.HI UR11, URZ, UR19, UR7 ;  /* 0x000000133f0b0299 */ /* 0x000fd80008011607 */
.L_x_13686:
[----:B------:R-:W-:-:S04]  /*48f0*/  UIMAD UR11, UR11, UR14, UR14 ;  /* 0x0000000e0b0b72a4 */ /* 0x000fc8000f8e020e */
[----:B------:R-:W-:-:S04]  /*4900*/  UISETP.LT.AND UP0, UPT, UR10, UR11, UPT ;  /* 0x0000000b0a00728c */ /* 0x000fc8000bf01270 */
[----:B------:R-:W-:-:S12]  /*4910*/  USEL UR10, UR10, UR11, UP0 ;  /* 0x0000000b0a0a7287 */ /* 0x000fd80008000000 */
.L_x_13684:
        /* <DEDUP_REMOVED lines=21> */
[----:B------:R-:W-:-:S13]  /*4a70*/  ISETP.GE.AND P1, PT, R9, UR24, PT ;  /* 0x0000001809007c0c */ /* 0x000fda000bf26270 */
[----:B------:R-:W-:Y:S05]  /*4a80*/  @!P1 BRA `(.L_x_13687) ;  /* 0x0000002c00a09947 */ /* 0x000fea0003800000 */
        /* <DEDUP_REMOVED lines=8> */
.L_x_13706:
[----:B------:R-:W-:Y:S01]  /*4b10*/  ISETP.NE.AND P2, PT, RZ, UR44, PT ;  /* 0x0000002cff007c0c */ /* 0x000fe2000bf45270 */
[----:B------:R-:W-:-:S04]  /*4b20*/  UISETP.NE.AND UP0, UPT, UR25, 0x1, UPT ;  /* 0x000000011900788c */ /* 0x000fc8000bf05270 */
[----:B------:R-:W-:-:S04]  /*4b30*/  USEL UR46, URZ, 0x1, UP0 ;  /* 0x000000013f2e7887 */ /* 0x000fc80008000000 */
[----:B------:R-:W-:-:S04]  /*4b40*/  ULOP3.LUT UR46, UR26, UR46, URZ, 0x3c, !UPT ;  /* 0x0000002e1a2e7292 */ /* 0x000fc8000f8e3c3f */
[----:B------:R-:W-:Y:S08]  /*4b50*/  @P2 BRA `(.L_x_13688) ;  /* 0x0000000000382947 */ /* 0x000ff00003800000 */
[----:B------:R-:W-:Y:S05]  /*4b60*/  @!P0 BRA `(.L_x_13689) ;  /* 0x0000000000048947 */ /* 0x000fea0003800000 */
[----:B------:R-:W-:Y:S01]  /*4b70*/  BPT.TRAP 0x1 ;  /* 0x000000040000795c */ /* 0x000fe20000300000 */
.L_x_13689:
        /* <DEDUP_REMOVED lines=9> */
.L_x_13690:
[----:B-1----:R-:W-:Y:S05]  /*4c10*/  @P1 BRA `(.L_x_13688) ;  /* 0x0000000000081947 */ /* 0x002fea0003800000 */
[----:B------:R-:W1:Y:S02]  /*4c20*/  SYNCS.PHASECHK.TRANS64.TRYWAIT P1, [UR6+0x16830], R0 ;  /* 0x01683000ff0075a7 */ /* 0x000e640008020146 */
[----:B-1----:R-:W-:Y:S05]  /*4c30*/  @!P1 BRA `(.L_x_13691) ;  /* 0x000000e0006c9947 */ /* 0x002fea0003800000 */
.L_x_13688:
        /* <DEDUP_REMOVED lines=28> */
.L_x_13693:
[----:B------:R-:W-:Y:S01]  /*4e00*/  ULEA UR6, UR25, UR45, 0x3 ;  /* 0x0000002d19067291 */ /* 0x000fe2000f8e183f */
[----:B------:R-:W-:-:S05]  /*4e10*/  IMAD.U32 R0, RZ, RZ, UR26 ;  /* 0x0000001aff007e24 */ /* 0x000fca000f8e00ff */
[----:B------:R-:W-:-:S04]  /*4e20*/  SHF.L.U32 R0, R0, 0x1f, RZ ;  /* 0x0000001f00007819 */ /* 0x000fc800000006ff */
[----:B------:R0:W1:Y:S01]  /*4e30*/  SYNCS.PHASECHK.TRANS64.TRYWAIT P1, [UR6+0x16850], R0 ;  /* 0x01685000ff0075a7 */ /* 0x0000620008020146 */
[----:B------:R-:W-:Y:S05]  /*4e40*/  @!P0 BRA `(.L_x_13694) ;  /* 0x0000000000048947 */ /* 0x000fea0003800000 */
[----:B------:R-:W-:Y:S01]  /*4e50*/  BPT.TRAP 0x1 ;  /* 0x000000040000795c */ /* 0x000fe20000300000 */
.L_x_13694:
[----:B-1----:R-:W-:Y:S05]  /*4e60*/  @P1 BRA `(.L_x_13692) ;  /* 0x0000000000081947 */ /* 0x002fea0003800000 */
[----:B------:R-:W1:Y:S02]  /*4e70*/  SYNCS.PHASECHK.TRANS64.TRYWAIT P1, [UR6+0x16850], R0 ;  /* 0x01685000ff0075a7 */ /* 0x000e640008020146 */
[----:B-1----:R-:W-:Y:S05]  /*4e80*/  @!P1 BRA `(.L_x_13695) ;  /* 0x000000dc00f09947 */ /* 0x002fea0003800000 */
.L_x_13692:
[----:B------:R-:W-:Y:S01]  /*4e90*/  UIADD3 UR6, UR45, 0x400, URZ ;  /* 0x000004002d067890 */ /* 0x000fe2000fffe03f */
[----:B------:R-:W-:Y:S01]  /*4ea0*/  WARPGROUP.ARRIVE ;  /* 0x00000000000079c5 */ /* 0x000fe20000000000 */
[----:B------:R-:W-:-:S05]  /*4eb0*/  UMOV UR7, 0x40000040 ;  /* 0x4000004000077882 */ /* 0x000fca0000000000 */
[----:B------:R-:W2:Y:S01]  /*4ec0*/  S2R R2, SR_TID.X ;  /* 0x0000000000027919 */ /* 0x000ea20000002100 */
[----:B------:R-:W-:Y:S01]  /*4ed0*/  USHF.R.U32.HI UR6, URZ, 0x4, UR6 ;  /* 0x000000043f067899 */ /* 0x000fe20008011606 */
[----:B01----:R-:W-:-:S03]  /*4ee0*/  VIADD R0, R23, 0x9 ;  /* 0x0000000917007836 */ /* 0x003fc60000000000 */
[----:B------:R-:W-:-:S04]  /*4ef0*/  ULOP3.LUT UR6, UR6, 0x3fff, URZ, 0xc0, !UPT ;  /* 0x00003fff06067892 */ /* 0x000fc8000f8ec03f */
[----:B------:R-:W-:-:S07]  /*4f00*/  ULEA UR10, UR25, UR6, 0xa ;  /* 0x00000006190a7291 */ /* 0x000fce000f8e503f */
[----:B------:R-:W-:Y:S02]  /*4f10*/  UMOV UR6, UR10 ;  /* 0x0000000a00067c82 */ /* 0x000fe40008000000 */
[----:B------:R-:W-:Y:S01]  /*4f20*/  HGMMA.64x64x16.F32 R88, R148, gdesc[UR4].tnspB, R88, gsb0 ;  /* 0x40e0000494587df0 */ /* 0x000fe20008000858 */
[----:B------:R-:W-:Y:S01]  /*4f30*/  UIADD3 UR6, UR10, 0x80, URZ ;  /* 0x000000800a067890 */ /* 0x000fe2000fffe03f */
[----:B------:R-:W-:Y:S01]  /*4f40*/  UMOV UR7, 0x40000040 ;  /* 0x4000004000077882 */ /* 0x000fe20000000000 */
[----:B--2---:R-:W-:-:S04]  /*4f50*/  ISETP.GE.U32.AND P1, PT, R2, 0x180, PT ;  /* 0x000001800200780c */ /* 0x004fc80003f26070 */
        /* <DEDUP_REMOVED lines=38> */
.L_x_13696:
        /* <DEDUP_REMOVED lines=41> */
.L_x_13699:
[----:B------:R-:W-:-:S05]  /*5450*/  IMAD.U32 R15, RZ, RZ, UR21 ;  /* 0x00000015ff0f7e24 */ /* 0x000fca000f8e00ff */
[----:B------:R-:W-:-:S13]  /*5460*/  ISETP.NE.AND P1, PT, R15, 0x1, PT ;  /* 0x000000010f00780c */ /* 0x000fda0003f25270 */
[----:B------:R-:W0:Y:S02]  /*5470*/  @P1 LDC.64 R20, c[0x0][0x9e8] ;  /* 0x00027a00ff141b82 */ /* 0x000e240000000a00 */
[----:B0-----:R-:W-:-:S05]  /*5480*/  @P1 IMAD.HI.U32 R20, R13, R20, RZ ;  /* 0x000000140d141227 */ /* 0x001fca00078e00ff */
[----:B------:R-:W-:-:S07]  /*5490*/  @P1 SHF.R.U32.HI R13, RZ, R21, R20 ;  /* 0x00000015ff0d1219 */ /* 0x000fce0000011614 */
.L_x_13700:
[----:B------:R-:W-:Y:S05]  /*54a0*/  BSYNC B0 ;  /* 0x0000000000007941 */ /* 0x000fea0003800000 */
.L_x_13698:
[----:B------:R-:W-:-:S04]  /*54b0*/  IMAD R13, R13, R15, -R0 ;  /* 0x0000000f0d0d7224 */ /* 0x000fc800078e0a00 */
[----:B------:R-:W-:-:S05]  /*54c0*/  IMAD R13, R16, -0x2, R13 ;  /* 0xfffffffe100d7824 */ /* 0x000fca00078e020d */
[----:B------:R-:W-:Y:S02]  /*54d0*/  VIADDMNMX R2, R13, R15, R2, PT ;  /* 0x0000000f0d027246 */ /* 0x000fe40003800102 */
[----:B------:R-:W-:-:S07]  /*54e0*/  VIMNMX R10, R10, R13, !PT ;  /* 0x0000000d0a0a7248 */ /* 0x000fce0007fe0100 */
.L_x_13697:
        /* <DEDUP_REMOVED lines=116> */
.L_x_13703:
[----:B------:R-:W-:-:S05]  /*5c30*/  IMAD.U32 R2, RZ, RZ, UR21 ;  /* 0x00000015ff027e24 */ /* 0x000fca000f8e00ff */
[----:B------:R-:W-:-:S13]  /*5c40*/  ISETP.NE.AND P2, PT, R2, 0x1, PT ;  /* 0x000000010200780c */ /* 0x000fda0003f45270 */
[----:B------:R-:W0:Y:S02]  /*5c50*/  @P2 LDC.64 R10, c[0x0][0x9e8] ;  /* 0x00027a00ff0a2b82 */ /* 0x000e240000000a00 */
[----:B0-----:R-:W-:-:S05]  /*5c60*/  @P2 IMAD.HI.U32 R10, R145, R10, RZ ;  /* 0x0000000a910a2227 */ /* 0x001fca00078e00ff */
[----:B------:R-:W-:-:S07]  /*5c70*/  @P2 SHF.R.U32.HI R145, RZ, R11, R10 ;  /* 0x0000000bff912219 */ /* 0x000fce000001160a */
.L_x_13704:
[----:B------:R-:W-:Y:S05]  /*5c80*/  BSYNC B0 ;  /* 0x0000000000007941 */ /* 0x000fea0003800000 */
.L_x_13702:
[----:B------:R-:W-:-:S04]  /*5c90*/  IMAD R145, R145, R2, -R0 ;  /* 0x0000000291917224 */ /* 0x000fc800078e0a00 */
[----:B------:R-:W-:-:S05]  /*5ca0*/  IMAD R145, R16, -0x2, R145 ;  /* 0xfffffffe10917824 */ /* 0x000fca00078e0291 */
[----:B------:R-:W-:Y:S02]  /*5cb0*/  VIADDMNMX R14, R145, R2, R14, PT ;  /* 0x00000002910e7246 */ /* 0x000fe4000380010e */
[----:B------:R-:W-:-:S07]  /*5cc0*/  VIMNMX R12, R12, R145, !PT ;  /* 0x000000910c0c7248 */ /* 0x000fce0007fe0100 */
.L_x_13701:
        /* <DEDUP_REMOVED lines=25> */
[----:B------:R-:W-:Y:S02]  /*5e60*/  FSEL R145, R30, -INF , !P3 ;  /* 0xff8000001e917808 */ /* 0x000fe40005800000 */
[----:B------:R-:W-:Y:S02]  /*5e70*/  FMNMX.FTZ R0, R49, R0, !PT ;  /* 0x0000000031007209 */ /* 0x000fe40007810000 */
[----:B------:R-:W-:Y:S02]  /*5e80*/  ISETP.GT.AND P2, PT, R12, 0x11, P1 ;  /* 0x000000110c00780c */ /* 0x000fe40000f44270 */
        /* <DEDUP_REMOVED lines=9> */
[C---:B------:R-:W-:Y:S02]  /*5f20*/  ISETP.LT.OR P3, PT, R14.reuse, 0x19, P3 ;  /* 0x000000190e00780c */ /* 0x040fe40001f61670 */
[----:B------:R-:W-:Y:S02]  /*5f30*/  FMNMX.FTZ R0, R61, R0, !PT ;  /* 0x000000003d007209 */ /* 0x000fe40007810000 */
[----:B------:R-:W-:Y:S02]  /*5f40*/  FSEL R149, R35, -INF , !P2 ;  /* 0xff80000023957808 */ /* 0x000fe40005000000 */
        /* <DEDUP_REMOVED lines=23> */
[----:B------:R-:W0:Y:S01]  /*60c0*/  LDC R0, c[0x0][0x988] ;  /* 0x00026200ff007b82 */ /* 0x000e220000000800 */
[----:B------:R-:W-:Y:S02]  /*60d0*/  ISETP.LT.OR P4, PT, R14, 0x2a, P4 ;  /* 0x0000002a0e00780c */ /* 0x000fe40002781670 */
[----:B------:R-:W1:Y:S01]  /*60e0*/  SHFL.BFLY PT, R11, R10, 0x2, 0x1f ;  /* 0x0c401f000a0b7f89 */ /* 0x000e6200000e0000 */
[----:B------:R-:W-:-:S02]  /*60f0*/  ISETP.GT.AND P3, PT, R12, 0x31, P1 ;  /* 0x000000310c00780c */ /* 0x000fc40000f64270 */
[----:B------:R-:W-:Y:S02]  /*6100*/  ISETP.LT.OR P2, PT, R14, 0x31, P2 ;  /* 0x000000310e00780c */ /* 0x000fe40001741670 */
[----:B------:R-:W-:Y:S02]  /*6110*/  FSEL R47, R47, -INF , !P4 ;  /* 0xff8000002f2f7808 */ /* 0x000fe40006000000 */
[----:B------:R-:W-:Y:S02]  /*6120*/  FSEL R50, R50, -INF , !P2 ;  /* 0xff80000032327808 */ /* 0x000fe40005000000 */
[----:B------:R-:W-:Y:S02]  /*6130*/  ISETP.LT.OR P3, PT, R14, 0x32, P3 ;  /* 0x000000320e00780c */ /* 0x000fe40001f61670 */
[----:B------:R-:W-:Y:S02]  /*6140*/  ISETP.GT.AND P4, PT, R12, 0x39, P1 ;  /* 0x000000390c00780c */ /* 0x000fe40000f84270 */
[----:B------:R-:W-:-:S02]  /*6150*/  FSEL R51, R51, -INF , !P3 ;  /* 0xff80000033337808 */ /* 0x000fc40005800000 */
[----:B------:R-:W-:Y:S02]  /*6160*/  ISETP.GT.AND P2, PT, R12, 0x40, P1 ;  /* 0x000000400c00780c */ /* 0x000fe40000f44270 */
[----:B------:R-:W-:Y:S02]  /*6170*/  ISETP.LT.OR P4, PT, R14, 0x3a, P4 ;  /* 0x0000003a0e00780c */ /* 0x000fe40002781670 */
[----:B------:R-:W-:Y:S02]  /*6180*/  ISETP.GT.AND P3, PT, R12, 0x41, P1 ;  /* 0x000000410c00780c */ /* 0x000fe40000f64270 */
[----:B------:R-:W-:Y:S02]  /*6190*/  ISETP.LT.OR P2, PT, R14, 0x41, P2 ;  /* 0x000000410e00780c */ /* 0x000fe40001741670 */
[----:B------:R-:W-:Y:S02]  /*61a0*/  FSEL R55, R55, -INF , !P4 ;  /* 0xff80000037377808 */ /* 0x000fe40006000000 */
[----:B-1----:R-:W-:-:S02]  /*61b0*/  FMNMX.FTZ R11, R10, R11, !PT ;  /* 0x0000000b0a0b7209 */ /* 0x002fc40007810000 */
[----:B------:R-:W-:Y:S02]  /*61c0*/  FSEL R58, R58, -INF , !P2 ;  /* 0xff8000003a3a7808 */ /* 0x000fe40005000000 */
[----:B------:R-:W-:Y:S01]  /*61d0*/  ISETP.LT.OR P3, PT, R14, 0x42, P3 ;  /* 0x000000420e00780c */ /* 0x000fe20001f61670 */
[----:B------:R-:W1:Y:S01]  /*61e0*/  SHFL.BFLY PT, R2, R11, 0x1, 0x1f ;  /* 0x0c201f000b027f89 */ /* 0x000e6200000e0000 */
[C---:B------:R-:W-:Y:S02]  /*61f0*/  ISETP.GT.AND P4, PT, R12.reuse, 0x49, P1 ;  /* 0x000000490c00780c */ /* 0x040fe40000f84270 */
[----:B------:R-:W-:Y:S02]  /*6200*/  FSEL R59, R59, -INF , !P3 ;  /* 0xff8000003b3b7808 */ /* 0x000fe40005800000 */
[----:B------:R-:W-:Y:S02]  /*6210*/  ISETP.GT.AND P2, PT, R12, 0x50, P1 ;  /* 0x000000500c00780c */ /* 0x000fe40000f44270 */
[----:B------:R-:W-:-:S02]  /*6220*/  ISETP.LT.OR P4, PT, R14, 0x4a, P4 ;  /* 0x0000004a0e00780c */ /* 0x000fc40002781670 */
[----:B------:R-:W-:Y:S02]  /*6230*/  ISETP.GT.AND P3, PT, R12, 0x51, P1 ;  /* 0x000000510c00780c */ /* 0x000fe40000f64270 */
[C---:B------:R-:W-:Y:S02]  /*6240*/  ISETP.LT.OR P2, PT, R14.reuse, 0x51, P2 ;  /* 0x000000510e00780c */ /* 0x040fe40001741670 */
[----:B------:R-:W-:Y:S02]  /*6250*/  FSEL R63, R63, -INF , !P4 ;  /* 0xff8000003f3f7808 */ /* 0x000fe40006000000 */
[----:B------:R-:W-:Y:S02]  /*6260*/  ISETP.LT.OR P3, PT, R14, 0x52, P3 ;  /* 0x000000520e00780c */ /* 0x000fe40001f61670 */
[----:B------:R-:W-:Y:S02]  /*6270*/  ISETP.GT.AND P4, PT, R12, 0x59, P1 ;  /* 0x000000590c00780c */ /* 0x000fe40000f84270 */
[----:B------:R-:W-:-:S02]  /*6280*/  FSEL R67, R67, -INF , !P3 ;  /* 0xff80000043437808 */ /* 0x000fc40005800000 */
[----:B------:R-:W-:Y:S02]  /*6290*/  ISETP.LT.OR P4, PT, R14, 0x5a, P4 ;  /* 0x0000005a0e00780c */ /* 0x000fe40002781670 */
[----:B------:R-:W-:Y:S02]  /*62a0*/  ISETP.GT.AND P3, PT, R12, 0x61, P1 ;  /* 0x000000610c00780c */ /* 0x000fe40000f64270 */
[----:B-1----:R-:W-:Y:S02]  /*62b0*/  FMNMX.FTZ R2, R11, R2, !PT ;  /* 0x000000020b027209 */ /* 0x002fe40007810000 */
[----:B------:R-:W-:Y:S02]  /*62c0*/  ISETP.LT.OR P3, PT, R14, 0x62, P3 ;  /* 0x000000620e00780c */ /* 0x000fe40001f61670 */
        /* <DEDUP_REMOVED lines=8> */
[-CC-:B------:R-:W-:Y:S01]  /*6350*/  FFMA.FTZ R140, R121, R0.reuse, -R10.reuse ;  /* 0x00000000798c7223 */ /* 0x180fe2000001080a */
[-CC-:B------:R-:W-:Y:S01]  /*6360*/  FFMA.FTZ R24, R24, R0.reuse, -R10.reuse ;  /* 0x0000000018187223 */ /* 0x180fe2000001080a */
[----:B------:R-:W-:Y:S01]  /*6370*/  ISETP.LT.OR P5, PT, R14, 0x1, P5 ;  /* 0x000000010e00780c */ /* 0x000fe20002fa1670 */
[-CC-:B------:R-:W-:Y:S01]  /*6380*/  FFMA.FTZ R142, R123, R0.reuse, -R10.reuse ;  /* 0x000000007b8e7223 */ /* 0x180fe2000001080a */
[----:B------:R-:W-:Y:S01]  /*6390*/  FSEL R123, R66, -INF , !P2 ;  /* 0xff800000427b7808 */ /* 0x000fe20005000000 */
[----:B------:R0:W-:Y:S01]  /*63a0*/  MUFU.EX2 R35, R24 ;  /* 0x0000001800237308 */ /* 0x0001e20000000800 */
[----:B------:R-:W-:Y:S01]  /*63b0*/  FSEL R29, R26, -INF , !P5 ;  /* 0xff8000001a1d7808 */ /* 0x000fe20006800000 */
        /* <DEDUP_REMOVED lines=37> */
[----:B------:R-:W-:Y:S01]  /*6610*/  FSEL R125, R70, -INF , !P5 ;  /* 0xff800000467d7808 */ /* 0x000fe20006800000 */
[--C-:B------:R-:W-:Y:S01]  /*6620*/  FFMA.FTZ R53, R81, R0, -R10.reuse ;  /* 0x0000000051357223 */ /* 0x100fe2000001080a */
[----:B------:R-:W-:Y:S01]  /*6630*/  FMNMX.FTZ R11, R43, R20, !PT ;  /* 0x000000142b0b7209 */ /* 0x000fe20007810000 */
[----:B------:R-:W-:Y:S01]  /*6640*/  FFMA.FTZ R122, R143, R0, -R10 ;  /* 0x000000008f7a7223 */ /* 0x000fe2000001080a */
[----:B------:R-:W-:Y:S01]  /*6650*/  ISETP.LT.OR P2, PT, R14, 0x61, P2 ;  /* 0x000000610e00780c */ /* 0x000fe20001741670 */
[----:B------:R-:W-:Y:S01]  /*6660*/  MUFU.EX2 R148, R148 ;  /* 0x0000009400947308 */ /* 0x000fe20000000800 */
[----:B------:R-:W-:-:S02]  /*6670*/  FMNMX.FTZ R20, R46, R11, !PT ;  /* 0x0000000b2e147209 */ /* 0x000fc40007810000 */
[----:B------:R-:W-:Y:S02]  /*6680*/  ISETP.GT.AND P5, PT, R12, 0x68, P1 ;  /* 0x000000680c00780c */ /* 0x000fe40000fa4270 */
[----:B------:R-:W-:Y:S02]  /*6690*/  FMNMX.FTZ R11, R47, R20, !PT ;  /* 0x000000142f0b7209 */ /* 0x000fe40007810000 */
[----:B------:R-:W-:Y:S01]  /*66a0*/  FSEL R74, R74, -INF , !P2 ;  /* 0xff8000004a4a7808 */ /* 0x000fe20005000000 */
[----:B------:R-:W-:Y:S01]  /*66b0*/  MUFU.EX2 R150, R150 ;  /* 0x0000009600967308 */ /* 0x000fe20000000800 */
[----:B------:R-:W-:Y:S02]  /*66c0*/  FMNMX.FTZ R20, R50, R11, !PT ;  /* 0x0000000b32147209 */ /* 0x000fe40007810000 */
[----:B------:R-:W-:Y:S02]  /*66d0*/  ISETP.LT.OR P5, PT, R14, 0x69, P5 ;  /* 0x000000690e00780c */ /* 0x000fe40002fa1670 */
[----:B------:R-:W-:-:S02]  /*66e0*/  FMNMX.FTZ R11, R51, R20, !PT ;  /* 0x00000014330b7209 */ /* 0x000fc40007810000 */
[----:B------:R-:W-:Y:S01]  /*66f0*/  FSEL R127, R75, -INF , !P3 ;  /* 0xff8000004b7f7808 */ /* 0x000fe20005800000 */
[-CC-:B------:R-:W-:Y:S01]  /*6700*/  FFMA.FTZ R75, R61, R0.reuse, -R10.reuse ;  /* 0x000000003d4b7223 */ /* 0x180fe2000001080a */
[----:B------:R-:W-:Y:S01]  /*6710*/  FMNMX.FTZ R20, R54, R11, !PT ;  /* 0x0000000b36147209 */ /* 0x000fe20007810000 */
[----:B------:R-:W-:Y:S01]  /*6720*/  FFMA.FTZ R61, R73, R0, -R10 ;  /* 0x00000000493d7223 */ /* 0x000fe2000001080a */
[----:B------:R-:W-:Y:S01]  /*6730*/  ISETP.GT.AND P2, PT, R12, 0x70, P1 ;  /* 0x000000700c00780c */ /* 0x000fe20000f44270 */
[----:B------:R-:W-:Y:S01]  /*6740*/  MUFU.EX2 R13, R13 ;  /* 0x0000000d000d7308 */ /* 0x000fe20000000800 */
[----:B------:R-:W-:Y:S02]  /*6750*/  FMNMX.FTZ R11, R55, R20, !PT ;  /* 0x00000014370b7209 */ /* 0x000fe40007810000 */
[----:B------:R-:W-:Y:S02]  /*6760*/  FSEL R78, R78, -INF , !P5 ;  /* 0xff8000004e4e7808 */ /* 0x000fe40006800000 */
[----:B------:R-:W-:-:S02]  /*6770*/  FMNMX.FTZ R20, R58, R11, !PT ;  /* 0x0000000b3a147209 */ /* 0x000fc40007810000 */
[C---:B------:R-:W-:Y:S01]  /*6780*/  ISETP.GT.AND P3, PT, R12.reuse, 0x71, P1 ;  /* 0x000000710c00780c */ /* 0x040fe20000f64270 */
[----:B------:R-:W-:Y:S01]  /*6790*/  MUFU.EX2 R144, R144 ;  /* 0x0000009000907308 */ /* 0x000fe20000000800 */
[----:B------:R-:W-:Y:S02]  /*67a0*/  FMNMX.FTZ R20, R59, R20, !PT ;  /* 0x000000143b147209 */ /* 0x000fe40007810000 */
[----:B------:R-:W-:Y:S02]  /*67b0*/  ISETP.GT.AND P5, PT, R12, 0x78, P1 ;  /* 0x000000780c00780c */ /* 0x000fe40000fa4270 */
[----:B------:R-:W-:Y:S02]  /*67c0*/  FMNMX.FTZ R20, R121, R20, !PT ;  /* 0x0000001479147209 */ /* 0x000fe40007810000 */
[----:B------:R-:W-:Y:S01]  /*67d0*/  ISETP.LT.OR P2, PT, R14, 0x71, P2 ;  /* 0x000000710e00780c */ /* 0x000fe20001741670 */
[----:B------:R-:W-:Y:S01]  /*67e0*/  MUFU.EX2 R15, R15 ;  /* 0x0000000f000f7308 */ /* 0x000fe20000000800 */
[----:B0-----:R-:W-:-:S02]  /*67f0*/  FMNMX.FTZ R24, R63, R20, !PT ;  /* 0x000000143f187209 */ /* 0x001fc40007810000 */
[----:B------:R-:W-:Y:S01]  /*6800*/  FSEL R20, R71, -INF , !P4 ;  /* 0xff80000047147808 */ /* 0x000fe20006000000 */
[--C-:B------:R-:W-:Y:S01]  /*6810*/  FFMA.FTZ R71, R65, R0, -R10.reuse ;  /* 0x0000000041477223 */ /* 0x100fe2000001080a */
[----:B------:R-:W-:Y:S01]  /*6820*/  FMNMX.FTZ R24, R123, R24, !PT ;  /* 0x000000187b187209 */ /* 0x000fe20007810000 */
[----:B------:R-:W-:Y:S01]  /*6830*/  FFMA.FTZ R65, R69, R0, -R10 ;  /* 0x0000000045417223 */ /* 0x000fe2000001080a */
[----:B------:R-:W-:Y:S01]  /*6840*/  ISETP.GT.AND P4, PT, R12, 0x69, P1 ;  /* 0x000000690c00780c */ /* 0x000fe20000f84270 */
[----:B------:R-:W-:Y:S01]  /*6850*/  MUFU.EX2 R146, R146 ;  /* 0x0000009200927308 */ /* 0x000fe20000000800 */
[----:B------:R-:W-:Y:S02]  /*6860*/  FMNMX.FTZ R24, R67, R24, !PT ;  /* 0x0000001843187209 */ /* 0x000fe40007810000 */
[----:B------:R-:W-:Y:S02]  /*6870*/  ISETP.LT.OR P4, PT, R14, 0x6a, P4 ;  /* 0x0000006a0e00780c */ /* 0x000fe40002781670 */
[----:B------:R-:W-:-:S02]  /*6880*/  FMNMX.FTZ R11, R125, R24, !PT ;  /* 0x000000187d0b7209 */ /* 0x000fc40007810000 */
[----:B------:R-:W-:Y:S01]  /*6890*/  ISETP.GT.AND P1, PT, R12, 0x79, P1 ;  /* 0x000000790c00780c */ /* 0x000fe20000f24270 */
[----:B------:R-:W-:Y:S01]  /*68a0*/  MUFU.EX2 R21, R21 ;  /* 0x0000001500157308 */ /* 0x000fe20000000800 */
[----:B------:R-:W-:Y:S02]  /*68b0*/  FMNMX.FTZ R11, R20, R11, !PT ;  /* 0x0000000b140b7209 */ /* 0x000fe40007810000 */
[----:B------:R-:W-:Y:S02]  /*68c0*/  FSEL R79, R79, -INF , !P4 ;  /* 0xff8000004f4f7808 */ /* 0x000fe40006000000 */
[----:B------:R-:W-:Y:S02]  /*68d0*/  FMNMX.FTZ R24, R74, R11, !PT ;  /* 0x0000000b4a187209 */ /* 0x000fe40007810000 */
[----:B------:R-:W-:Y:S01]  /*68e0*/  ISETP.LT.OR P3, PT, R14, 0x72, P3 ;  /* 0x000000720e00780c */ /* 0x000fe20001f61670 */
[----:B------:R-:W-:Y:S01]  /*68f0*/  MUFU.EX2 R140, R140 ;  /* 0x0000008c008c7308 */ /* 0x000fe20000000800 */
[----:B------:R-:W-:-:S02]  /*6900*/  FMNMX.FTZ R11, R127, R24, !PT ;  /* 0x000000187f0b7209 */ /* 0x000fc40007810000 */
[----:B------:R-:W-:Y:S02]  /*6910*/  FSEL R129, R82, -INF , !P2 ;  /* 0xff80000052817808 */ /* 0x000fe40005000000 */
[----:B------:R-:W-:Y:S02]  /*6920*/  FMNMX.FTZ R12, R78, R11, !PT ;  /* 0x0000000b4e0c7209 */ /* 0x000fe40007810000 */
[----:B------:R-:W-:Y:S01]  /*6930*/  ISETP.LT.OR P5, PT, R14, 0x79, P5 ;  /* 0x000000790e00780c */ /* 0x000fe20002fa1670 */
[----:B------:R-:W-:Y:S01]  /*6940*/  MUFU.EX2 R33, R33 ;  /* 0x0000002100217308 */ /* 0x000fe20000000800 */
[----:B------:R-:W-:Y:S02]  /*6950*/  FMNMX.FTZ R12, R79, R12, !PT ;  /* 0x0000000c4f0c7209 */ /* 0x000fe40007810000 */
[----:B------:R-:W-:Y:S02]  /*6960*/  FSEL R83, R83, -INF , !P3 ;  /* 0xff80000053537808 */ /* 0x000fe40005800000 */
[----:B------:R-:W-:-:S02]  /*6970*/  FMNMX.FTZ R12, R129, R12, !PT ;  /* 0x0000000c810c7209 */ /* 0x000fc40007810000 */
[----:B------:R-:W-:Y:S01]  /*6980*/  ISETP.LT.OR P1, PT, R14, 0x7a, P1 ;  /* 0x0000007a0e00780c */ /* 0x000fe20000f21670 */
[----:B------:R-:W-:Y:S01]  /*6990*/  MUFU.EX2 R142, R142 ;  /* 0x0000008e008e7308 */ /* 0x000fe20000000800 */
[----:B------:R-:W-:Y:S02]  /*69a0*/  FSEL R86, R86, -INF , !P5 ;  /* 0xff80000056567808 */ /* 0x000fe40006800000 */
[----:B------:R-:W-:Y:S02]  /*69b0*/  FMNMX.FTZ R11, R83, R12, !PT ;  /* 0x0000000c530b7209 */ /* 0x000fe40007810000 */
[----:B------:R-:W-:Y:S02]  /*69c0*/  FSEL R87, R87, -INF , !P1 ;  /* 0xff80000057577808 */ /* 0x000fe40004800000 */
[----:B------:R-:W-:Y:S01]  /*69d0*/  FMNMX.FTZ R12, R86, R11, !PT ;  /* 0x0000000b560c7209 */ /* 0x000fe20007810000 */
[----:B------:R-:W-:Y:S01]  /*69e0*/  MUFU.EX2 R37, R37 ;  /* 0x0000002500257308 */ /* 0x000fe20000000800 */
[----:B------:R-:W-:-:S02]  /*69f0*/  FSEL R14, R2, RZ, P6 ;  /* 0x000000ff020e7208 */ /* 0x000fc40003000000 */
[----:B------:R-:W-:-:S03]  /*6a00*/  FMNMX.FTZ R12, R87, R12, !PT ;  /* 0x0000000c570c7209 */ /* 0x000fc60007810000 */
[----:B------:R-:W-:Y:S01]  /*6a10*/  FADD.FTZ R69, -R14, R7 ;  /* 0x000000070e457221 */ /* 0x000fe20000010100 */
[-C--:B------:R-:W-:Y:S01]  /*6a20*/  FFMA.FTZ R7, R85, R0.reuse, -R10 ;  /* 0x0000000055077223 */ /* 0x080fe2000001080a */
[----:B------:R-:W0:Y:S01]  /*6a30*/  SHFL.BFLY PT, R11, R12, 0x2, 0x1f ;  /* 0x0c401f000c0b7f89 */ /* 0x000e2200000e0000 */
[----:B------:R-:W-:Y:S01]  /*6a40*/  MUFU.EX2 R136, R136 ;  /* 0x0000008800887308 */ /* 0x000fe20000000800 */
[----:B------:R-:W-:-:S07]  /*6a50*/  FMUL.FTZ R10, R69, R0 ;  /* 0x00000000450a7220 */ /* 0x000fce0000410000 */
        /* <DEDUP_REMOVED lines=13> */
[----:B------:R-:W-:Y:S01]  /*6b30*/  MUFU.EX2 R75, R75 ;  /* 0x0000004b004b7308 */ /* 0x000fe20000000800 */
[-CC-:B------:R-:W-:Y:S01]  /*6b40*/  FFMA.FTZ R141, R25, R0.reuse, -R12.reuse ;  /* 0x00000000198d7223 */ /* 0x180fe2000001080c */
[----:B------:R-:W-:Y:S01]  /*6b50*/  FSEL R25, R11, RZ, P1 ;  /* 0x000000ff0b197208 */ /* 0x000fe20000800000 */
[-CC-:B------:R-:W-:Y:S01]  /*6b60*/  FFMA.FTZ R29, R29, R0.reuse, -R12.reuse ;  /* 0x000000001d1d7223 */ /* 0x180fe2000001080c */
[-CC-:B------:R-:W-:Y:S01]  /*6b70*/  FFMA.FTZ R14, R27, R0.reuse, -R12.reuse ;  /* 0x000000001b0e7223 */ /* 0x180fe2000001080c */
[-CC-:B------:R-:W-:Y:S01]  /*6b80*/  FFMA.FTZ R24, R145, R0.reuse, -R12.reuse ;  /* 0x0000000091187223 */ /* 0x180fe2000001080c */
[-C--:B------:R-:W-:Y:S01]  /*6b90*/  FFMA.FTZ R27, R31, R0.reuse, -R12 ;  /* 0x000000001f1b7223 */ /* 0x080fe2000001080c */
[----:B------:R-:W-:Y:S01]  /*6ba0*/  FADD.FTZ R25, -R25, R8 ;  /* 0x0000000819197221 */ /* 0x000fe20000010100 */
[-CC-:B------:R-:W-:Y:S01]  /*6bb0*/  FFMA.FTZ R145, R147, R0.reuse, -R12.reuse ;  /* 0x0000000093917223 */ /* 0x180fe2000001080c */
[----:B------:R-:W-:Y:S01]  /*6bc0*/  MUFU.EX2 R29, R29 ;  /* 0x0000001d001d7308 */ /* 0x000fe20000000800 */
[-CC-:B------:R-:W-:Y:S01]  /*6bd0*/  FFMA.FTZ R26, R149, R0.reuse, -R12.reuse ;  /* 0x00000000951a7223 */ /* 0x180fe2000001080c */
[----:B------:R-:W-:Y:S01]  /*6be0*/  FMUL.FTZ R8, R25, R0 ;  /* 0x0000000019087220 */ /* 0x000fe20000410000 */
[----:B-1----:R-:W-:Y:S01]  /*6bf0*/  FFMA.FTZ R25, R10, R4, R35 ;  /* 0x000000040a197223 */ /* 0x002fe20000010023 */
[-CC-:B------:R-:W-:Y:S01]  /*6c00*/  FFMA.FTZ R147, R151, R0.reuse, -R12.reuse ;  /* 0x0000000097937223 */ /* 0x180fe2000001080c */
[-CC-:B------:R-:W-:Y:S01]  /*6c10*/  FFMA.FTZ R28, R39, R0.reuse, -R12.reuse ;  /* 0x00000000271c7223 */ /* 0x180fe2000001080c */
[-CC-:B------:R-:W-:Y:S01]  /*6c20*/  FFMA.FTZ R30, R43, R0.reuse, -R12.reuse ;  /* 0x000000002b1e7223 */ /* 0x180fe2000001080c */
[----:B------:R-:W-:Y:S01]  /*6c30*/  FADD.FTZ R25, R148, R25 ;  /* 0x0000001994197221 */ /* 0x000fe20000010000 */
[----:B------:R-:W0:Y:S01]  /*6c40*/  MUFU.EX2 R8, R8 ;  /* 0x0000000800087308 */ /* 0x000e220000000800 */
[-CC-:B------:R-:W-:Y:S01]  /*6c50*/  FFMA.FTZ R143, R46, R0.reuse, -R12.reuse ;  /* 0x000000002e8f7223 */ /* 0x180fe2000001080c */
[-CC-:B------:R-:W-:Y:S01]  /*6c60*/  FFMA.FTZ R32, R47, R0.reuse, -R12.reuse ;  /* 0x000000002f207223 */ /* 0x180fe2000001080c */
[----:B------:R-:W-:Y:S01]  /*6c70*/  FADD.FTZ R4, R150, R25 ;  /* 0x0000001996047221 */ /* 0x000fe20000010000 */
        /* <DEDUP_REMOVED lines=16> */
[----:B------:R-:W-:-:S04]  /*6d80*/  FFMA.FTZ R123, R86, R0, -R12 ;  /* 0x00000000567b7223 */ /* 0x000fc8000001080c */
        /* <DEDUP_REMOVED lines=26> */
[-CC-:B------:R-:W-:Y:S01]  /*6f30*/  FFMA.FTZ R44, R127, R0.reuse, -R12.reuse ;  /* 0x000000007f2c7223 */ /* 0x180fe2000001080c */
[----:B------:R-:W-:Y:S02]  /*6f40*/  FFMA.FTZ R127, R78, R0, -R12 ;  /* 0x000000004e7f7223 */ /* 0x000fe4000001080c */
        /* <DEDUP_REMOVED lines=81> */
.L_x_13705:
        /* <DEDUP_REMOVED lines=75> */
.L_x_13687:
        /* <DEDUP_REMOVED lines=23> */
.L_x_13708:
[----:B------:R-:W0:Y:S02]  /*7a80*/  LDC R10, c[0x0][0x9e4] ;  /* 0x00027900ff0a7b82 */ /* 0x000e240000000800 */
[----:B0-----:R-:W-:-:S13]  /*7a90*/  ISETP.NE.AND P1, PT, R10, 0x1, PT ;  /* 0x000000010a00780c */ /* 0x001fda0003f25270 */
[----:B------:R-:W0:Y:S02]  /*7aa0*/  @P1 LDC.64 R12, c[0x0][0x9e8] ;  /* 0x00027a00ff0c1b82 */ /* 0x000e240000000a00 */
[----:B0-----:R-:W-:-:S05]  /*7ab0*/  @P1 IMAD.HI.U32 R8, R5, R12, RZ ;  /* 0x0000000c05081227 */ /* 0x001fca00078e00ff */
[----:B------:R-:W-:-:S07]  /*7ac0*/  @P1 SHF.R.U32.HI R5, RZ, R13, R8 ;  /* 0x0000000dff051219 */ /* 0x000fce0000011608 */
.L_x_13709:
[----:B------:R-:W-:-:S05]  /*7ad0*/  IMAD R5, R5, R10, RZ ;  /* 0x0000000a05057224 */ /* 0x000fca00078e02ff */
[----:B------:R-:W-:-:S07]  /*7ae0*/  VIMNMX R6, R6, R5, !PT ;  /* 0x0000000506067248 */ /* 0x000fce0007fe0100 */
.L_x_13707:
        /* <DEDUP_REMOVED lines=10> */
[----:B------:R-:W-:-:S06]  /*7b90*/  UMOV UR21, UR36 ;  /* 0x0000002400157c82 */ /* 0x000fcc0008000000 */
.L_x_13721:
[----:B------:R-:W-:Y:S01]  /*7ba0*/  ISETP.NE.AND P2, PT, RZ, UR44, PT ;  /* 0x0000002cff007c0c */ /* 0x000fe2000bf45270 */
[----:B------:R-:W-:-:S04]  /*7bb0*/  UISETP.NE.AND UP0, UPT, UR21, 0x1, UPT ;  /* 0x000000011500788c */ /* 0x000fc8000bf05270 */
[----:B------:R-:W-:-:S04]  /*7bc0*/  USEL UR46, URZ, 0x1, UP0 ;  /* 0x000000013f2e7887 */ /* 0x000fc80008000000 */
[----:B------:R-:W-:-:S04]  /*7bd0*/  ULOP3.LUT UR46, UR22, UR46, URZ, 0x3c, !UPT ;  /* 0x0000002e162e7292 */ /* 0x000fc8000f8e3c3f */
[----:B------:R-:W-:Y:S08]  /*7be0*/  @P2 BRA `(.L_x_13711) ;  /* 0x0000000000382947 */ /* 0x000ff00003800000 */
[----:B------:R-:W-:Y:S05]  /*7bf0*/  @!P0 BRA `(.L_x_13712) ;  /* 0x0000000000048947 */ /* 0x000fea0003800000 */
[----:B------:R-:W-:Y:S01]  /*7c00*/  BPT.TRAP 0x1 ;  /* 0x000000040000795c */ /* 0x000fe20000300000 */
.L_x_13712:
        /* <DEDUP_REMOVED lines=9> */
.L_x_13713:
[----:B-1----:R-:W-:Y:S05]  /*7ca0*/  @P1 BRA `(.L_x_13711) ;  /* 0x0000000000081947 */ /* 0x002fea0003800000 */
[----:B------:R-:W1:Y:S02]  /*7cb0*/  SYNCS.PHASECHK.TRANS64.TRYWAIT P1, [UR6+0x16830], R0 ;  /* 0x01683000ff0075a7 */ /* 0x000e640008020146 */
[----:B-1----:R-:W-:Y:S05]  /*7cc0*/  @!P1 BRA `(.L_x_13714) ;  /* 0x000000b000789947 */ /* 0x002fea0003800000 */
.L_x_13711:
        /* <DEDUP_REMOVED lines=28> */
.L_x_13716:
[----:B------:R-:W-:Y:S01]  /*7e90*/  ULEA UR6, UR21, UR45, 0x3 ;  /* 0x0000002d15067291 */ /* 0x000fe2000f8e183f */
[----:B------:R-:W-:-:S05]  /*7ea0*/  IMAD.U32 R0, RZ, RZ, UR22 ;  /* 0x00000016ff007e24 */ /* 0x000fca000f8e00ff */
[----:B------:R-:W-:-:S04]  /*7eb0*/  SHF.L.U32 R0, R0, 0x1f, RZ ;  /* 0x0000001f00007819 */ /* 0x000fc800000006ff */
[----:B------:R0:W1:Y:S01]  /*7ec0*/  SYNCS.PHASECHK.TRANS64.TRYWAIT P1, [UR6+0x16850], R0 ;  /* 0x01685000ff0075a7 */ /* 0x0000620008020146 */
[----:B------:R-:W-:Y:S05]  /*7ed0*/  @!P0 BRA `(.L_x_13717) ;  /* 0x0000000000048947 */ /* 0x000fea0003800000 */
[----:B------:R-:W-:Y:S01]  /*7ee0*/  BPT.TRAP 0x1 ;  /* 0x000000040000795c */ /* 0x000fe20000300000 */
.L_x_13717:
[----:B-1----:R-:W-:Y:S05]  /*7ef0*/  @P1 BRA `(.L_x_13715) ;  /* 0x0000000000081947 */ /* 0x002fea0003800000 */
[----:B------:R-:W1:Y:S02]  /*7f00*/  SYNCS.PHASECHK.TRANS64.TRYWAIT P1, [UR6+0x16850], R0 ;  /* 0x01685000ff0075a7 */ /* 0x000e640008020146 */
[----:B-1----:R-:W-:Y:S05]  /*7f10*/  @!P1 BRA `(.L_x_13718) ;  /* 0x000000ac00fc9947 */ /* 0x002fea0003800000 */
.L_x_13715:
        /* <DEDUP_REMOVED lines=51> */
.L_x_13719:
        /* <DEDUP_REMOVED lines=80> */
[-C--:B------:R-:W-:Y:S01]  /*8750*/  FFMA.FTZ R37, R53, R0.reuse, -R131 ;  /* 0x0000000035257223 */ /* 0x080fe20000010883 */
[CC--:B------:R-:W-:Y:S01]  /*8760*/  FMUL.FTZ R53, R11.reuse, R0.reuse ;  /* 0x000000000b357220 */ /* 0x0c0fe20000410000 */
[----:B------:R-:W-:Y:S01]  /*8770*/  FADD.FTZ R7, -R11, R7 ;  /* 0x000000070b077221 */ /* 0x000fe20000010100 */
[-C--:B------:R-:W-:Y:S01]  /*8780*/  FMUL.FTZ R5, R5, R0.reuse ;  /* 0x0000000005057220 */ /* 0x080fe20000410000 */
[-C--:B------:R-:W-:Y:S01]  /*8790*/  FFMA.FTZ R148, R24, R0.reuse, -R131 ;  /* 0x0000000018947223 */ /* 0x080fe20000010883 */
[-C--:B------:R-:W-:Y:S01]  /*87a0*/  FFMA.FTZ R149, R26, R0.reuse, -R53 ;  /* 0x000000001a957223 */ /* 0x080fe20000010835 */
[-C--:B------:R-:W-:Y:S01]  /*87b0*/  FMUL.FTZ R7, R7, R0.reuse ;  /* 0x0000000007077220 */ /* 0x080fe20000410000 */
        /* <DEDUP_REMOVED lines=31> */
[-CC-:B------:R-:W-:Y:S01]  /*89b0*/  FFMA.FTZ R139, R54, R0.reuse, -R53.reuse ;  /* 0x00000000368b7223 */ /* 0x180fe20000010835 */
        /* <DEDUP_REMOVED lines=12> */
[-CC-:B------:R-:W-:Y:S01]  /*8a80*/  FFMA.FTZ R128, R64, R0.reuse, -R131.reuse ;  /* 0x0000000040807223 */ /* 0x180fe20000010883 */
[-CC-:B------:R-:W-:Y:S01]  /*8a90*/  FFMA.FTZ R25, R65, R0.reuse, -R131.reuse ;  /* 0x0000000041197223 */ /* 0x180fe20000010883 */
[-CC-:B------:R-:W-:Y:S01]  /*8aa0*/  FFMA.FTZ R130, R68, R0.reuse, -R131.reuse ;  /* 0x0000000044827223 */ /* 0x180fe20000010883 */
[-CC-:B------:R-:W-:Y:S01]  /*8ab0*/  FFMA.FTZ R21, R69, R0.reuse, -R131.reuse ;  /* 0x0000000045157223 */ /* 0x180fe20000010883 */
[-CC-:B------:R-:W-:Y:S01]  /*8ac0*/  FFMA.FTZ R124, R72, R0.reuse, -R131.reuse ;  /* 0x00000000487c7223 */ /* 0x180fe20000010883 */
[-CC-:B------:R-:W-:Y:S01]  /*8ad0*/  FFMA.FTZ R15, R73, R0.reuse, -R131.reuse ;  /* 0x00000000490f7223 */ /* 0x180fe20000010883 */
[----:B------:R-:W1:Y:S01]  /*8ae0*/  MUFU.EX2 R150, R150 ;  /* 0x0000009600967308 */ /* 0x000e620000000800 */
        /* <DEDUP_REMOVED lines=9> */
[----:B------:R-:W-:-:S06]  /*8b80*/  FFMA.FTZ R131, R70, R0, -R53 ;  /* 0x0000000046837223 */ /* 0x000fcc0000010835 */
        /* <DEDUP_REMOVED lines=131> */
.L_x_13720:
[----:B------:R-:W-:Y:S01]  /*93c0*/  ULEA UR6, UR21, UR45, 0x3 ;  /* 0x0000002d15067291 */ /* 0x000fe2000f8e183f */
[----:B------:R-:W-:Y:S01]  /*93d0*/  ISETP.GT.AND P1, PT, R9, R6, PT ;  /* 0x000000060900720c */ /* 0x000fe20003f24270 */
[----:B------:R-:W-:Y:S01]  /*93e0*/  UMOV UR22, UR46 ;  /* 0x0000002e00167c82 */ /* 0x000fe20008000000 */
[----:B------:R-:W-:Y:S01]  /*93f0*/  UMOV UR21, UR36 ;  /* 0x0000002400157c82 */ /* 0x000fe20008000000 */
[----:B------:R-:W-:Y:S01]  /*9400*/  UIADD3 UR6, UR6, 0x16860, URZ ;  /* 0x0001686006067890 */ /* 0x000fe2000fffe03f */
[----:B------:R-:W-:Y:S01]  /*9410*/  F2FP.F16.F32.PACK_AB R148, R129, R148 ;  /* 0x000000948194723e */ /* 0x000fe200000000ff */
[-C--:B------:R-:W-:Y:S01]  /*9420*/  FMUL.FTZ R88, R88, R5.reuse ;  /* 0x0000000558587220 */ /* 0x080fe20000410000 */
        /* <DEDUP_REMOVED lines=68> */
.L_x_13710:
        /* <DEDUP_REMOVED lines=10> */
.L_x_13741:
        /* <DEDUP_REMOVED lines=9> */
.L_x_13724:
[----:B------:R-:W-:Y:S01]  /*99a0*/  ULEA UR6, UR36, UR45, 0x3 ;  /* 0x0000002d24067291 */ /* 0x000fe2000f8e183f */
[----:B------:R-:W-:-:S05]  /*99b0*/  IMAD.U32 R0, RZ, RZ, UR46 ;  /* 0x0000002eff007e24 */ /* 0x000fca000f8e00ff */
[----:B------:R-:W-:-:S04]  /*99c0*/  SHF.L.U32 R0, R0, 0x1f, RZ ;  /* 0x0000001f00007819 */ /* 0x000fc800000006ff */
[----:B------:R0:W1:Y:S01]  /*99d0*/  SYNCS.PHASECHK.TRANS64.TRYWAIT P1, [UR6+0x16830], R0 ;  /* 0x01683000ff0075a7 */ /* 0x0000620008020146 */
[----:B------:R-:W-:Y:S05]  /*99e0*/  @!P0 BRA `(.L_x_13725) ;  /* 0x0000000000048947 */ /* 0x000fea0003800000 */
[----:B------:R-:W-:Y:S01]  /*99f0*/  BPT.TRAP 0x1 ;  /* 0x000000040000795c */ /* 0x000fe20000300000 */
.L_x_13725:
[----:B-1----:R-:W-:Y:S05]  /*9a00*/  @P1 BRA `(.L_x_13723) ;  /* 0x0000000000081947 */ /* 0x002fea0003800000 */
[----:B------:R-:W1:Y:S02]  /*9a10*/  SYNCS.PHASECHK.TRANS64.TRYWAIT P1, [UR6+0x16830], R0 ;  /* 0x01683000ff0075a7 */ /* 0x000e640008020146 */
[----:B-1----:R-:W-:Y:S05]  /*9a20*/  @!P1 BRA `(.L_x_13726) ;  /* 0x0000009400509947 */ /* 0x002fea0003800000 */
.L_x_13723:
        /* <DEDUP_REMOVED lines=25> */
.L_x_13728:
[----:B------:R-:W-:Y:S01]  /*9bc0*/  ULEA UR6, UR25, UR45, 0x3 ;  /* 0x0000002d19067291 */ /* 0x000fe2000f8e183f */
[----:B------:R-:W-:-:S05]  /*9bd0*/  IMAD.U32 R0, RZ, RZ, UR26 ;  /* 0x0000001aff007e24 */ /* 0x000fca000f8e00ff */
[----:B------:R-:W-:-:S04]  /*9be0*/  SHF.L.U32 R0, R0, 0x1f, RZ ;  /* 0x0000001f00007819 */ /* 0x000fc800000006ff */
[----:B------:R0:W1:Y:S01]  /*9bf0*/  SYNCS.PHASECHK.TRANS64.TRYWAIT P1, [UR6+0x16850], R0 ;  /* 0x01685000ff0075a7 */ /* 0x0000620008020146 */
[----:B------:R-:W-:Y:S05]  /*9c00*/  @!P0 BRA `(.L_x_13729) ;  /* 0x0000000000048947 */ /* 0x000fea0003800000 */
[----:B------:R-:W-:Y:S01]  /*9c10*/  BPT.TRAP 0x1 ;  /* 0x000000040000795c */ /* 0x000fe20000300000 */
.L_x_13729:
[----:B-1----:R-:W-:Y:S05]  /*9c20*/  @P1 BRA `(.L_x_13727) ;  /* 0x0000000000081947 */ /* 0x002fea0003800000 */
[----:B------:R-:W1:Y:S02]  /*9c30*/  SYNCS.PHASECHK.TRANS64.TRYWAIT P1, [UR6+0x16850], R0 ;  /* 0x01685000ff0075a7 */ /* 0x000e640008020146 */
[----:B-1----:R-:W-:Y:S05]  /*9c40*/  @!P1 BRA `(.L_x_13730) ;  /* 0x0000009000e09947 */ /* 0x002fea0003800000 */
.L_x_13727:
        /* <DEDUP_REMOVED lines=51> */
.L_x_13731:
        /* <DEDUP_REMOVED lines=40> */
.L_x_13734:
[----:B------:R-:W-:-:S05]  /*a200*/  IMAD.U32 R20, RZ, RZ, UR21 ;  /* 0x00000015ff147e24 */ /* 0x000fca000f8e00ff */
[----:B------:R-:W-:-:S13]  /*a210*/  ISETP.NE.AND P1, PT, R20, 0x1, PT ;  /* 0x000000011400780c */ /* 0x000fda0003f25270 */
[----:B------:R-:W0:Y:S02]  /*a220*/  @P1 LDC.64 R14, c[0x0][0x9e8] ;  /* 0x00027a00ff0e1b82 */ /* 0x000e240000000a00 */
[----:B0-----:R-:W-:-:S05]  /*a230*/  @P1 IMAD.HI.U32 R14, R13, R14, RZ ;  /* 0x0000000e0d0e1227 */ /* 0x001fca00078e00ff */
[----:B------:R-:W-:-:S07]  /*a240*/  @P1 SHF.R.U32.HI R13, RZ, R15, R14 ;  /* 0x0000000fff0d1219 */ /* 0x000fce000001160e */
.L_x_13735:
[----:B------:R-:W-:Y:S05]  /*a250*/  BSYNC B0 ;  /* 0x0000000000007941 */ /* 0x000fea0003800000 */
.L_x_13733:
[----:B------:R-:W-:-:S04]  /*a260*/  IMAD R13, R13, R20, -R0 ;  /* 0x000000140d0d7224 */ /* 0x000fc800078e0a00 */
[----:B------:R-:W-:-:S05]  /*a270*/  IMAD R13, R16, -0x2, R13 ;  /* 0xfffffffe100d7824 */ /* 0x000fca00078e020d */
[----:B------:R-:W-:Y:S02]  /*a280*/  VIADDMNMX R10, R13, R20, R10, PT ;  /* 0x000000140d0a7246 */ /* 0x000fe4000380010a */
[----:B------:R-:W-:-:S07]  /*a290*/  VIMNMX R11, R11, R13, !PT ;  /* 0x0000000d0b0b7248 */ /* 0x000fce0007fe0100 */
.L_x_13732:
[----:B------:R-:W-:Y:S01]  /*a2a0*/  ISETP.GT.AND P1, PT, R9, -0x1, PT ;  /* 0xffffffff0900780c */ /* 0x000fe20003f24270 */
[----:B------:R0:W1:Y:S01]  /*a2b0*/  SHFL.IDX PT, R143, R7, 0x1, 0x1c1f ;  /* 0x003c1f00078f7f89 */ /* 0x00006200000e0000 */
[----:B------:R-:W-:Y:S02]  /*a2c0*/  UISETP.NE.AND UP0, UPT, UR49, URZ, UPT ;  /* 0x0000003f3100728c */ /* 0x000fe4000bf05270 */
[C---:B------:R-:W-:Y:S02]  /*a2d0*/  ISETP.GT.AND P3, PT, R11.reuse, 0x8, P1 ;  /* 0x000000080b00780c */ /* 0x040fe40000f64270 */
[C---:B------:R-:W-:Y:S02]  /*a2e0*/  ISETP.GT.AND P6, PT, R11.reuse, RZ, P1 ;  /* 0x000000ff0b00720c */ /* 0x040fe40000fc4270 */
[----:B------:R-:W-:Y:S02]  /*a2f0*/  ISETP.LT.OR P3, PT, R10, 0x9, P3 ;  /* 0x000000090a00780c */ /* 0x000fe40001f61670 */
[----:B------:R-:W-:-:S02]  /*a300*/  ISETP.GT.AND P2, PT, R11, 0x1, P1 ;  /* 0x000000010b00780c */ /* 0x000fc40000f44270 */
[----:B0-----:R-:W-:Y:S02]  /*a310*/  FSEL R7, R28, -INF , !P3 ;  /* 0xff8000001c077808 */ /* 0x001fe40005800000 */
[----:B------:R-:W-:Y:S02]  /*a320*/  ISETP.GT.AND P3, PT, R11, 0x19, P1 ;  /* 0x000000190b00780c */ /* 0x000fe40000f64270 */
[C---:B------:R-:W-:Y:S02]  /*a330*/  ISETP.LT.OR P6, PT, R10.reuse, 0x1, P6 ;  /* 0x000000010a00780c */ /* 0x040fe400037c1670 */
[C---:B------:R-:W-:Y:S02]  /*a340*/  ISETP.LT.OR P2, PT, R10.reuse, 0x2, P2 ;  /* 0x000000020a00780c */ /* 0x040fe40001741670 */
[----:B------:R-:W-:Y:S02]  /*a350*/  ISETP.LT.OR P3, PT, R10, 0x1a, P3 ;  /* 0x0000001a0a00780c */ /* 0x000fe40001f61670 */
[----:B------:R-:W-:-:S02]  /*a360*/  FSEL R24, R24, -INF , !P6 ;  /* 0xff80000018187808 */ /* 0x000fc40007000000 */
[----:B------:R-:W-:Y:S01]  /*a370*/  FSEL R25, R25, -INF , !P2 ;  /* 0xff80000019197808 */ /* 0x000fe20005000000 */
[--C-:B-1----:R-:W-:Y:S01]  /*a380*/  IMAD.IADD R8, R8, 0x1, R143.reuse ;  /* 0x0000000108087824 */ /* 0x102fe200078e028f */
[C---:B------:R-:W-:Y:S01]  /*a390*/  ISETP.GT.AND P5, PT, R11.reuse, 0x9, P1 ;  /* 0x000000090b00780c */ /* 0x040fe20000fa4270 */
        /* <DEDUP_REMOVED lines=18> */
[C---:B------:R-:W-:Y:S02]  /*a4c0*/  ISETP.GT.AND P2, PT, R11.reuse, 0x29, P1 ;  /* 0x000000290b00780c */ /* 0x040fe40000f44270 */
        /* <DEDUP_REMOVED lines=81> */
.L_x_13738:
[----:B------:R-:W-:-:S05]  /*a9e0*/  IMAD.U32 R2, RZ, RZ, UR21 ;  /* 0x00000015ff027e24 */ /* 0x000fca000f8e00ff */
[----:B------:R-:W-:-:S13]  /*a9f0*/  ISETP.NE.AND P2, PT, R2, 0x1, PT ;  /* 0x000000010200780c */ /* 0x000fda0003f45270 */
[----:B------:R-:W0:Y:S02]  /*aa00*/  @P2 LDC.64 R10, c[0x0][0x9e8] ;  /* 0x00027a00ff0a2b82 */ /* 0x000e240000000a00 */
[----:B0-----:R-:W-:-:S05]  /*aa10*/  @P2 IMAD.HI.U32 R10, R143, R10, RZ ;  /* 0x0000000a8f0a2227 */ /* 0x001fca00078e00ff */
[----:B------:R-:W-:-:S07]  /*aa20*/  @P2 SHF.R.U32.HI R143, RZ, R11, R10 ;  /* 0x0000000bff8f2219 */ /* 0x000fce000001160a */
.L_x_13739:
[----:B------:R-:W-:Y:S05]  /*aa30*/  BSYNC B0 ;  /* 0x0000000000007941 */ /* 0x000fea0003800000 */
.L_x_13737:
[----:B------:R-:W-:-:S04]  /*aa40*/  IMAD R143, R143, R2, -R0 ;  /* 0x000000028f8f7224 */ /* 0x000fc800078e0a00 */
[----:B------:R-:W-:-:S05]  /*aa50*/  IMAD R143, R16, -0x2, R143 ;  /* 0xfffffffe108f7824 */ /* 0x000fca00078e028f */
[----:B------:R-:W-:Y:S02]  /*aa60*/  VIADDMNMX R8, R143, R2, R8, PT ;  /* 0x000000028f087246 */ /* 0x000fe40003800108 */
[----:B------:R-:W-:-:S07]  /*aa70*/  VIMNMX R12, R12, R143, !PT ;  /* 0x0000008f0c0c7248 */ /* 0x000fce0007fe0100 */
.L_x_13736:
        /* <DEDUP_REMOVED lines=109> */
[-CC-:B------:R-:W-:Y:S01]  /*b150*/  FFMA.FTZ R136, R123, R0.reuse, -R10.reuse ;  /* 0x000000007b887223 */ /* 0x180fe2000001080a */
        /* <DEDUP_REMOVED lines=39> */
[----:B------:R-:W-:Y:S01]  /*b3d0*/  FFMA.FTZ R122, R141, R0, -R10 ;  /* 0x000000008d7a7223 */ /* 0x000fe2000001080a */
[----:B------:R-:W-:Y:S01]  /*b3e0*/  FMNMX.FTZ R14, R43, R14, !PT ;  /* 0x0000000e2b0e7209 */ /* 0x000fe20007810000 */
[----:B------:R0:W-:Y:S01]  /*b3f0*/  MUFU.EX2 R35, R24 ;  /* 0x0000001800237308 */ /* 0x0001e20000000800 */
[----:B------:R-:W-:-:S02]  /*b400*/  ISETP.LT.OR P2, PT, R8, 0x61, P2 ;  /* 0x000000610800780c */ /* 0x000fc40001741670 */
[----:B------:R-:W-:Y:S02]  /*b410*/  FMNMX.FTZ R14, R151, R14, !PT ;  /* 0x0000000e970e7209 */ /* 0x000fe40007810000 */
[----:B------:R-:W-:Y:S02]  /*b420*/  ISETP.GT.AND P5, PT, R12, 0x68, P1 ;  /* 0x000000680c00780c */ /* 0x000fe40000fa4270 */
[----:B------:R-:W-:Y:S01]  /*b430*/  FMNMX.FTZ R11, R47, R14, !PT ;  /* 0x0000000e2f0b7209 */ /* 0x000fe20007810000 */
[----:B------:R-:W-:Y:S01]  /*b440*/  MUFU.EX2 R148, R148 ;  /* 0x0000009400947308 */ /* 0x000fe20000000800 */
[----:B------:R-:W-:Y:S02]  /*b450*/  FSEL R74, R74, -INF , !P2 ;  /* 0xff8000004a4a7808 */ /* 0x000fe40005000000 */
[----:B------:R-:W-:Y:S02]  /*b460*/  FMNMX.FTZ R14, R50, R11, !PT ;  /* 0x0000000b320e7209 */ /* 0x000fe40007810000 */
[----:B------:R-:W-:-:S02]  /*b470*/  ISETP.LT.OR P5, PT, R8, 0x69, P5 ;  /* 0x000000690800780c */ /* 0x000fc40002fa1670 */
[----:B------:R-:W-:Y:S01]  /*b480*/  FMNMX.FTZ R14, R51, R14, !PT ;  /* 0x0000000e330e7209 */ /* 0x000fe20007810000 */
[----:B------:R-:W-:Y:S01]  /*b490*/  MUFU.EX2 R150, R150 ;  /* 0x0000009600967308 */ /* 0x000fe20000000800 */
[----:B------:R-:W-:Y:S01]  /*b4a0*/  FSEL R125, R75, -INF , !P3 ;  /* 0xff8000004b7d7808 */ /* 0x000fe20005800000 */
[--C-:B------:R-:W-:Y:S01]  /*b4b0*/  FFMA.FTZ R75, R61, R0, -R10.reuse ;  /* 0x000000003d4b7223 */ /* 0x100fe2000001080a */
[----:B------:R-:W-:Y:S01]  /*b4c0*/  FMNMX.FTZ R14, R33, R14, !PT ;  /* 0x0000000e210e7209 */ /* 0x000fe20007810000 */
[----:B------:R-:W-:Y:S01]  /*b4d0*/  FFMA.FTZ R61, R73, R0, -R10 ;  /* 0x00000000493d7223 */ /* 0x000fe2000001080a */
[----:B------:R-:W-:Y:S02]  /*b4e0*/  ISETP.GT.AND P2, PT, R12, 0x70, P1 ;  /* 0x000000700c00780c */ /* 0x000fe40000f44270 */
[----:B------:R-:W-:Y:S01]  /*b4f0*/  FMNMX.FTZ R11, R55, R14, !PT ;  /* 0x0000000e370b7209 */ /* 0x000fe20007810000 */
[----:B------:R-:W-:Y:S01]  /*b500*/  MUFU.EX2 R7, R7 ;  /* 0x0000000700077308 */ /* 0x000fe20000000800 */
[----:B------:R-:W-:-:S02]  /*b510*/  FSEL R78, R78, -INF , !P5 ;  /* 0xff8000004e4e7808 */ /* 0x000fc40006800000 */
[----:B------:R-:W-:Y:S02]  /*b520*/  FMNMX.FTZ R14, R58, R11, !PT ;  /* 0x0000000b3a0e7209 */ /* 0x000fe40007810000 */
[C---:B------:R-:W-:Y:S02]  /*b530*/  ISETP.GT.AND P3, PT, R12.reuse, 0x71, P1 ;  /* 0x000000710c00780c */ /* 0x040fe40000f64270 */
[----:B------:R-:W-:Y:S01]  /*b540*/  FMNMX.FTZ R11, R59, R14, !PT ;  /* 0x0000000e3b0b7209 */ /* 0x000fe20007810000 */
[----:B------:R-:W-:Y:S01]  /*b550*/  MUFU.EX2 R144, R144 ;  /* 0x0000009000907308 */ /* 0x000fe20000000800 */
[----:B------:R-:W-:Y:S02]  /*b560*/  ISETP.GT.AND P5, PT, R12, 0x78, P1 ;  /* 0x000000780c00780c */ /* 0x000fe40000fa4270 */
        /* <DEDUP_REMOVED lines=21> */
[----:B------:R-:W-:Y:S02]  /*b6c0*/  FSEL R127, R82, -INF , !P2 ;  /* 0xff800000527f7808 */ /* 0x000fe40005000000 */
[----:B------:R-:W-:Y:S02]  /*b6d0*/  FMNMX.FTZ R12, R78, R11, !PT ;  /* 0x0000000b4e0c7209 */ /* 0x000fe40007810000 */
[----:B------:R-:W-:Y:S02]  /*b6e0*/  ISETP.LT.OR P5, PT, R8, 0x79, P5 ;  /* 0x000000790800780c */ /* 0x000fe40002fa1670 */
[----:B------:R-:W-:Y:S01]  /*b6f0*/  FMNMX.FTZ R12, R79, R12, !PT ;  /* 0x0000000c4f0c7209 */ /* 0x000fe20007810000 */
[----:B------:R-:W-:Y:S01]  /*b700*/  MUFU.EX2 R21, R21 ;  /* 0x0000001500157308 */ /* 0x000fe20000000800 */
[----:B------:R-:W-:-:S02]  /*b710*/  FSEL R83, R83, -INF , !P3 ;  /* 0xff80000053537808 */ /* 0x000fc40005800000 */
[----:B------:R-:W-:Y:S02]  /*b720*/  FMNMX.FTZ R12, R127, R12, !PT ;  /* 0x0000000c7f0c7209 */ /* 0x000fe40007810000 */
[----:B------:R-:W-:Y:S02]  /*b730*/  ISETP.LT.OR P1, PT, R8, 0x7a, P1 ;  /* 0x0000007a0800780c */ /* 0x000fe40000f21670 */
[----:B------:R-:W-:Y:S01]  /*b740*/  FSEL R86, R86, -INF , !P5 ;  /* 0xff80000056567808 */ /* 0x000fe20006800000 */
[----:B------:R-:W-:Y:S01]  /*b750*/  MUFU.EX2 R142, R142 ;  /* 0x0000008e008e7308 */ /* 0x000fe20000000800 */
[----:B------:R-:W-:Y:S02]  /*b760*/  FMNMX.FTZ R11, R83, R12, !PT ;  /* 0x0000000c530b7209 */ /* 0x000fe40007810000 */
[----:B------:R-:W-:Y:S02]  /*b770*/  FSEL R87, R87, -INF , !P1 ;  /* 0xff80000057577808 */ /* 0x000fe40004800000 */
[----:B------:R-:W-:-:S02]  /*b780*/  FMNMX.FTZ R8, R86, R11, !PT ;  /* 0x0000000b56087209 */ /* 0x000fc40007810000 */
[----:B------:R-:W-:Y:S01]  /*b790*/  FSEL R12, R2, RZ, P6 ;  /* 0x000000ff020c7208 */ /* 0x000fe20003000000 */
[----:B------:R-:W-:Y:S01]  /*b7a0*/  MUFU.EX2 R37, R37 ;  /* 0x0000002500257308 */ /* 0x000fe20000000800 */
[----:B------:R-:W-:-:S03]  /*b7b0*/  FMNMX.FTZ R8, R87, R8, !PT ;  /* 0x0000000857087209 */ /* 0x000fc60007810000 */
[----:B------:R-:W-:Y:S01]  /*b7c0*/  FADD.FTZ R69, -R12, R5 ;  /* 0x000000050c457221 */ /* 0x000fe20000010100 */
[----:B------:R-:W-:Y:S01]  /*b7d0*/  FFMA.FTZ R5, R85, R0, -R10 ;  /* 0x0000000055057223 */ /* 0x000fe2000001080a */
[----:B------:R-:W1:Y:S02]  /*b7e0*/  SHFL.BFLY PT, R11, R8, 0x2, 0x1f ;  /* 0x0c401f00080b7f89 */ /* 0x000e6400000e0000 */
        /* <DEDUP_REMOVED lines=9> */
[----:B-1----:R-:W-:Y:S01]  /*b880*/  FMNMX.FTZ R11, R11, R8, !PT ;  /* 0x000000080b0b7209 */ /* 0x002fe20007810000 */
[----:B------:R-:W-:-:S03]  /*b890*/  FMUL.FTZ R8, R69, R0 ;  /* 0x0000000045087220 */ /* 0x000fc60000410000 */
[C---:B------:R-:W-:Y:S01]  /*b8a0*/  FSETP.NEU.FTZ.AND P1, PT, R11.reuse, -INF , PT ;  /* 0xff8000000b00780b */ /* 0x040fe20003f3d000 */
[----:B------:R-:W-:Y:S02]  /*b8b0*/  FMUL.FTZ R10, R11, R0 ;  /* 0x000000000b0a7220 */ /* 0x000fe40000410000 */
[----:B------:R-:W-:Y:S03]  /*b8c0*/  MUFU.EX2 R75, R75 ;  /* 0x0000004b004b7308 */ /* 0x000fe60000000800 */
[----:B------:R-:W-:-:S05]  /*b8d0*/  FSEL R10, R10, RZ, P1 ;  /* 0x000000ff0a0a7208 */ /* 0x000fca0000800000 */
[----:B------:R-:W1:Y:S01]  /*b8e0*/  MUFU.EX2 R8, R8 ;  /* 0x0000000800087308 */ /* 0x000e620000000800 */
        /* <DEDUP_REMOVED lines=9> */
[-CC-:B0-----:R-:W-:Y:S01]  /*b980*/  FFMA.FTZ R24, R147, R0.reuse, -R10.reuse ;  /* 0x0000000093187223 */ /* 0x181fe2000001080a */
[-C--:B------:R-:W-:Y:S01]  /*b990*/  FMUL.FTZ R6, R25, R0.reuse ;  /* 0x0000000019067220 */ /* 0x080fe20000410000 */
[-CC-:B------:R-:W-:Y:S01]  /*b9a0*/  FFMA.FTZ R147, R149, R0.reuse, -R10.reuse ;  /* 0x0000000095937223 */ /* 0x180fe2000001080a */
[-CC-:B------:R-:W-:Y:S01]  /*b9b0*/  FFMA.FTZ R26, R39, R0.reuse, -R10.reuse ;  /* 0x00000000271a7223 */ /* 0x180fe2000001080a */
[-CC-:B------:R-:W-:Y:S01]  /*b9c0*/  FFMA.FTZ R28, R43, R0.reuse, -R10.reuse ;  /* 0x000000002b1c7223 */ /* 0x180fe2000001080a */
[-CC-:B------:R-:W-:Y:S01]  /*b9d0*/  FFMA.FTZ R143, R151, R0.reuse, -R10.reuse ;  /* 0x00000000978f7223 */ /* 0x180fe2000001080a */
[--C-:B------:R-:W-:Y:S01]  /*b9e0*/  FFMA.FTZ R30, R47, R0, -R10.reuse ;  /* 0x000000002f1e7223 */ /* 0x100fe2000001080a */
[----:B------:R-:W0:Y:S01]  /*b9f0*/  MUFU.EX2 R6, R6 ;  /* 0x0000000600067308 */ /* 0x000e220000000800 */
[----:B-1----:R-:W-:Y:S01]  /*ba00*/  FFMA.FTZ R25, R8, R4, R35 ;  /* 0x0000000408197223 */ /* 0x002fe20000010023 */
[-CC-:B------:R-:W-:Y:S01]  /*ba10*/  FFMA.FTZ R137, R50, R0.reuse, -R10.reuse ;  /* 0x0000000032897223 */ /* 0x180fe2000001080a */
[-CC-:B------:R-:W-:Y:S01]  /*ba20*/  FFMA.FTZ R32, R51, R0.reuse, -R10.reuse ;  /* 0x0000000033207223 */ /* 0x180fe2000001080a */
[-CC-:B------:R-:W-:Y:S01]  /*ba30*/  FFMA.FTZ R139, R33, R0.reuse, -R10.reuse ;  /* 0x00000000218b7223 */ /* 0x180fe2000001080a */
[----:B------:R-:W-:Y:S01]  /*ba40*/  FADD.FTZ R25, R148, R25 ;  /* 0x0000001994197221 */ /* 0x000fe20000010000 */
[-CC-:B------:R-:W-:Y:S01]  /*ba50*/  FFMA.FTZ R34, R55, R0.reuse, -R10.reuse ;  /* 0x0000000037227223 */ /* 0x180fe2000001080a */
[-CC-:B------:R-:W-:Y:S01]  /*ba60*/  FFMA.FTZ R133, R58, R0.reuse, -R10.reuse ;  /* 0x000000003a857223 */ /* 0x180fe2000001080a */
[----:B------:R-:W1:Y:S01]  /*ba70*/  MUFU.EX2 R12, R12 ;  /* 0x0000000c000c7308 */ /* 0x000e620000000800 */
[----:B------:R-:W-:Y:S01]  /*ba80*/  FADD.FTZ R4, R150, R25 ;  /* 0x0000001996047221 */ /* 0x000fe20000010000 */
        /* <DEDUP_REMOVED lines=9> */
[----:B------:R-:W-:-:S05]  /*bb20*/  FFMA.FTZ R123, R86, R0, -R10 ;  /* 0x00000000567b7223 */ /* 0x000fca000001080a */
        /* <DEDUP_REMOVED lines=18> */
[----:B------:R-:W-:Y:S01]  /*bc50*/  FADD.FTZ R42, R142, R25 ;  /* 0x000000198e2a7221 */ /* 0x000fe20000010000 */
[----:B------:R-:W-:Y:S01]  /*bc60*/  FFMA.FTZ R25, R74, R0, -R10 ;  /* 0x000000004a197223 */ /* 0x000fe2000001080a */
        /* <DEDUP_REMOVED lines=8> */
[----:B------:R-:W-:Y:S01]  /*bcf0*/  FADD.FTZ R44, R138, R31 ;  /* 0x0000001f8a2c7221 */ /* 0x000fe20000010000 */
[----:B------:R-:W-:Y:S01]  /*bd00*/  FFMA.FTZ R31, R78, R0, -R10 ;  /* 0x000000004e1f7223 */ /* 0x000fe2000001080a */
        /* <DEDUP_REMOVED lines=80> */
.L_x_13740:
        /* <DEDUP_REMOVED lines=75> */
.L_x_13722:
[----:B------:R-:W-:Y:S06]  /*c6c0*/  BAR.ARV 0x8, 0x200 ;  /* 0x0208000000007b1d */ /* 0x000fec0000002000 */
[----:B------:R-:W-:Y:S05]  /*c6d0*/  @!P0 BRA `(.L_x_13742) ;  /* 0x0000000000048947 */ /* 0x000fea0003800000 */
[----:B------:R-:W-:Y:S01]  /*c6e0*/  BPT.TRAP 0x1 ;  /* 0x000000040000795c */ /* 0x000fe20000300000 */
.L_x_13742:
[----:B------:R-:W-:Y:S01]  /*c6f0*/  ULEA UR5, UR36, UR45, 0x3 ;  /* 0x0000002d24057291 */ /* 0x000fe2000f8e183f */
[----:B------:R-:W-:-:S05]  /*c700*/  IMAD.U32 R5, RZ, RZ, UR46 ;  /* 0x0000002eff057e24 */ /* 0x000fca000f8e00ff */
[----:B------:R-:W-:-:S04]  /*c710*/  SHF.L.U32 R5, R5, 0x1f, RZ ;  /* 0x0000001f05057819 */ /* 0x000fc800000006ff */
[----:B------:R0:W1:Y:S01]  /*c720*/  SYNCS.PHASECHK.TRANS64.TRYWAIT P1, [UR5+0x16850], R5 ;  /* 0x01685005ff0075a7 */ /* 0x0000620008020145 */
[----:B------:R-:W-:Y:S05]  /*c730*/  @!P0 BRA `(.L_x_13743) ;  /* 0x0000000000048947 */ /* 0x000fea0003800000 */
[----:B------:R-:W-:Y:S01]  /*c740*/  BPT.TRAP 0x1 ;  /* 0x000000040000795c */ /* 0x000fe20000300000 */
.L_x_13743:
[----:B-1----:R-:W-:Y:S05]  /*c750*/  @P1 BRA `(.L_x_13744) ;  /* 0x0000000000081947 */ /* 0x002fea0003800000 */
[----:B------:R-:W1:Y:S02]  /*c760*/  SYNCS.PHASECHK.TRANS64.TRYWAIT P1, [UR5+0x16850], R5 ;  /* 0x01685005ff0075a7 */ /* 0x000e640008020145 */
[----:B-1----:R-:W-:Y:S05]  /*c770*/  @!P1 BRA `(.L_x_13745) ;  /* 0x00000068002c9947 */ /* 0x002fea0003800000 */
.L_x_13744:
[----:B------:R-:W-:Y:S01]  /*c780*/  UIADD3 UR45, UR45, 0x400, URZ ;  /* 0x000004002d2d7890 */ /* 0x000fe2000fffe03f */
[----:B------:R-:W-:Y:S01]  /*c790*/  WARPGROUP.ARRIVE ;  /* 0x00000000000079c5 */ /* 0x000fe20000000000 */
[----:B------:R-:W-:Y:S01]  /*c7a0*/  UMOV UR7, 0x40000040 ;  /* 0x4000004000077882 */ /* 0x000fe20000000000 */
[----:B01----:R-:W0:Y:S01]  /*c7b0*/  SHFL.BFLY PT, R5, R4, 0x2, 0x1f ;  /* 0x0c401f0004057f89 */ /* 0x003e2200000e0000 */
[----:B------:R-:W-:Y:S01]  /*c7c0*/  USHF.R.U32.HI UR45, URZ, 0x4, UR45 ;  /* 0x000000043f2d7899 */ /* 0x000fe2000801162d */
[----:B------:R-:W-:Y:S01]  /*c7d0*/  CS2R R34, SRZ ;  /* 0x0000000000227805 */ /* 0x000fe2000001ff00 */
[----:B------:R-:W-:Y:S01]  /*c7e0*/  IMAD.MOV.U32 R25, RZ, RZ, -0x800000 ;  /* 0xff800000ff197424 */ /* 0x000fe200078e00ff */
[----:B------:R-:W1:Y:S01]  /*c7f0*/  SHFL.BFLY PT, R6, R3, 0x2, 0x1f ;  /* 0x0c401f0003067f89 */ /* 0x000e6200000e0000 */
[----:B------:R-:W-:Y:S01]  /*c800*/  ULOP3.LUT UR4, UR45, 0x3fff, URZ, 0xc0, !UPT ;  /* 0x00003fff2d047892 */ /* 0x000fe2000f8ec03f */
[----:B------:R-:W-:-:S03]  /*c810*/  IMAD.MOV.U32 R24, RZ, RZ, -0x800000 ;  /* 0xff800000ff187424 */ /* 0x000fc600078e00ff */
[----:B------:R-:W-:-:S07]  /*c820*/  ULEA UR4, UR36, UR4, 0xa ;  /* 0x0000000424047291 */ /* 0x000fce000f8e503f */
[----:B------:R-:W-:Y:S02]  /*c830*/  UMOV UR6, UR4 ;  /* 0x0000000400067c82 */ /* 0x000fe40008000000 */
[----:B------:R-:W-:Y:S01]  /*c840*/  HGMMA.64x64x16.F32 R88, R148, gdesc[UR4].tnspB, R88, gsb0 ;  /* 0x40e0000494587df0 */ /* 0x000fe20008000858 */
[----:B------:R-:W-:Y:S01]  /*c850*/  UIADD3 UR6, UR4, 0x80, URZ ;  /* 0x0000008004067890 */ /* 0x000fe2000fffe03f */
[----:B------:R-:W-:Y:S01]  /*c860*/  UMOV UR7, 0x40000040 ;  /* 0x4000004000077882 */ /* 0x000fe20000000000 */
[----:B0-----:R-:W-:Y:S01]  /*c870*/  FADD.FTZ R5, R5, R4 ;  /* 0x0000000405057221 */ /* 0x001fe20000010000 */
[----:B-1----:R-:W-:-:S04]  /*c880*/  FADD.FTZ R7, R6, R3 ;  /* 0x0000000306077221 */ /* 0x002fc80000010000 */
        /* <DEDUP_REMOVED lines=18> */
[----:B------:R-:W-:Y:S01]  /*c9b0*/  UIADD3 UR6, UR4, 0x100, URZ ;  /* 0x0000010004067890 */ /* 0x000fe2000fffe03f */
[----:B------:R-:W-:Y:S01]  /*c9c0*/  @P2 FFMA.FTZ R24, R5, R11, R6 ;  /* 0x0000000b05182223 */ /* 0x000fe20000010006 */
        /* <DEDUP_REMOVED lines=33> */
.L_x_13746:
        /* <DEDUP_REMOVED lines=42> */
.L_x_13668:
        /* <DEDUP_REMOVED lines=11> */
[----:B------:R-:W-:Y:S01]  /*cf30*/  USHF.R.S32.HI UR12, URZ, 0x1f, UR41 ;  /* 0x0000001f3f0c7899 */ /* 0x000fe20008011429 */
[----:B------:R-:W-:Y:S01]  /*cf40*/  VIADD R47, R17, UR38 ;  /* 0x00000026112f7c36 */ /* 0x000fe20008000000 */
        /* <DEDUP_REMOVED lines=20> */
[----:B------:R-:W-:Y:S01]  /*d090*/  BAR.SYNC.DEFER_BLOCKING 0x1, 0x180 ;  /* 0x0046000000007b1d */ /* 0x000fe20000010000 */
[----:B-1----:R-:W-:Y:S01]  /*d0a0*/  ISETP.NE.AND P1, PT, R30, 0x1, PT ;  /* 0x000000011e00780c */ /* 0x002fe20003f25270 */
[----:B------:R-:W-:-:S04]  /*d0b0*/  IMAD.U32 R36, RZ, RZ, UR8 ;  /* 0x00000008ff247e24 */ /* 0x000fc8000f8e00ff */
[----:B------:R-:W-:Y:S01]  /*d0c0*/  ULDC.64 UR8, c[0x0][0xae8] ;  /* 0x0002ba0000087ab9 */ /* 0x000fe20000000a00 */
[----:B------:R-:W-:Y:S02]  /*d0d0*/  MOV R2, R0 ;  /* 0x0000000000027202 */ /* 0x000fe40000000f00 */
[----:B0-----:R-:W-:Y:S01]  /*d0e0*/  MOV R3, R5 ;  /* 0x0000000500037202 */ /* 0x001fe20000000f00 */
[----:B------:R-:W-:Y:S02]  /*d0f0*/  IMAD R5, R152, 0x40, R22 ;  /* 0x0000004098057824 */ /* 0x000fe400078e0216 */
[--C-:B------:R-:W-:Y:S02]  /*d100*/  IMAD.WIDE R10, R156, 0x2, R2.reuse ;  /* 0x000000029c0a7825 */ /* 0x100fe400078e0202 */
[----:B------:R-:W0:Y:S02]  /*d110*/  @P1 LDC R20, c[0x0][0xbec] ;  /* 0x0002fb00ff141b82 */ /* 0x000e240000000800 */
[----:B------:R-:W-:Y:S01]  /*d120*/  IMAD.WIDE R2, R5, 0x2, R2 ;  /* 0x0000000205027825 */ /* 0x000fe200078e0202 */
[----:B------:R-:W-:-:S02]  /*d130*/  LOP3.LUT R4, R10, 0x380, RZ, 0xc0, !PT ;  /* 0x000003800a047812 */ /* 0x000fc400078ec0ff */
[----:B------:R-:W-:Y:S02]  /*d140*/  IADD3 R39, P0, R10, 0x60, RZ ;  /* 0x000000600a277810 */ /* 0x000fe40007f1e0ff */
[----:B------:R-:W-:Y:S01]  /*d150*/  SHF.R.U64 R5, R4, 0x3, RZ ;  /* 0x0000000304057819 */ /* 0x000fe200000012ff */
[----:B------:R-:W1:Y:S01]  /*d160*/  @P1 LDC R45, c[0x0][0xbf0] ;  /* 0x0002fc00ff2d1b82 */ /* 0x000e620000000800 */
[----:B------:R-:W-:Y:S01]  /*d170*/  LOP3.LUT R4, R39, 0x380, RZ, 0xc0, !PT ;  /* 0x0000038027047812 */ /* 0x000fe200078ec0ff */
[----:B------:R-:W-:Y:S01]  /*d180*/  IMAD.X R9, RZ, RZ, R11, P0 ;  /* 0x000000ffff097224 */ /* 0x000fe200000e060b */
[----:B------:R-:W-:Y:S02]  /*d190*/  IADD3 R27, P3, R10, 0x20, RZ ;  /* 0x000000200a1b7810 */ /* 0x000fe40007f7e0ff */
[----:B------:R-:W-:Y:S02]  /*d1a0*/  SHF.R.U64 R4, R4, 0x3, RZ ;  /* 0x0000000304047819 */ /* 0x000fe400000012ff */
[----:B------:R-:W-:-:S02]  /*d1b0*/  IADD3 R31, P2, R10, 0x40, RZ ;  /* 0x000000400a1f7810 */ /* 0x000fc40007f5e0ff */
[----:B------:R-:W-:Y:S02]  /*d1c0*/  LOP3.LUT R8, R4, R39, RZ, 0x3c, !PT ;  /* 0x0000002704087212 */ /* 0x000fe400078e3cff */
[----:B------:R-:W-:Y:S01]  /*d1d0*/  LOP3.LUT R4, R27, 0x380, RZ, 0xc0, !PT ;  /* 0x000003801b047812 */ /* 0x000fe200078ec0ff */
[----:B------:R-:W-:Y:S01]  /*d1e0*/  IMAD.X R7, RZ, RZ, R11, P2 ;  /* 0x000000ffff077224 */ /* 0x000fe200010e060b */
[----:B------:R-:W-:Y:S02]  /*d1f0*/  LOP3.LUT R6, R31, 0x380, RZ, 0xc0, !PT ;  /* 0x000003801f067812 */ /* 0x000fe400078ec0ff */
[----:B------:R-:W-:Y:S01]  /*d200*/  SHF.R.U64 R4, R4, 0x3, RZ ;  /* 0x0000000304047819 */ /* 0x000fe200000012ff */
[----:B0-----:R-:W-:Y:S01]  /*d210*/  @P1 IMAD.HI.U32 R20, R47, R20, RZ ;  /* 0x000000142f141227 */ /* 0x001fe200078e00ff */
[----:B------:R-:W-:Y:S02]  /*d220*/  SHF.R.U64 R6, R6, 0x3, RZ ;  /* 0x0000000306067819 */ /* 0x000fe400000012ff */
[----:B------:R-:W-:-:S02]  /*d230*/  IADD3 R39, P2, R2, 0x3000, RZ ;  /* 0x0000300002277810 */ /* 0x000fc40007f5e0ff */
[----:B------:R-:W-:Y:S01]  /*d240*/  LOP3.LUT R4, R4, R27, RZ, 0x3c, !PT ;  /* 0x0000001b04047212 */ /* 0x000fe200078e3cff */
[----:B------:R-:W-:Y:S01]  /*d250*/  IMAD.MOV.U32 R27, RZ, RZ, R47 ;  /* 0x000000ffff1b7224 */ /* 0x000fe200078e002f */
[----:B------:R-:W-:Y:S01]  /*d260*/  LOP3.LUT R6, R6, R31, RZ, 0x3c, !PT ;  /* 0x0000001f06067212 */ /* 0x000fe200078e3cff */
[----:B------:R-:W-:Y:S01]  /*d270*/  IMAD.X R21, RZ, RZ, R3, P2 ;  /* 0x000000ffff157224 */ /* 0x000fe200010e0603 */
[----:B------:R-:W-:Y:S02]  /*d280*/  LOP3.LUT R31, R39, 0x380, RZ, 0xc0, !PT ;  /* 0x00000380271f7812 */ /* 0x000fe400078ec0ff */
[----:B-1----:R-:W-:Y:S02]  /*d290*/  @P1 SHF.R.U32.HI R27, RZ, R45, R20 ;  /* 0x0000002dff1b1219 */ /* 0x002fe40000011614 */
[----:B------:R-:W-:Y:S02]  /*d2a0*/  SHF.R.U64 R20, R31, 0x3, RZ ;  /* 0x000000031f147819 */ /* 0x000fe400000012ff */
[----:B------:R-:W-:Y:S01]  /*d2b0*/  LOP3.LUT R10, R5, R10, RZ, 0x3c, !PT ;  /* 0x0000000a050a7212 */ /* 0x000fe200078e3cff */
[----:B------:R-:W-:Y:S01]  /*d2c0*/  IMAD.MOV R31, RZ, RZ, -R27 ;  /* 0x000000ffff1f7224 */ /* 0x000fe200078e0a1b */
[----:B------:R-:W-:Y:S01]  /*d2d0*/  MOV R40, R8 ;  /* 0x0000000800287202 */ /* 0x000fe20000000f00 */
[----:B------:R-:W-:Y:S01]  /*d2e0*/  IMAD.X R5, RZ, RZ, R11, P3 ;  /* 0x000000ffff057224 */ /* 0x000fe200018e060b */
[----:B------:R-:W-:Y:S01]  /*d2f0*/  MOV R44, R10 ;  /* 0x0000000a002c7202 */ /* 0x000fe20000000f00 */
[----:B------:R-:W-:Y:S01]  /*d300*/  IMAD R31, R30, R31, R47 ;  /* 0x0000001f1e1f7224 */ /* 0x000fe200078e022f */
[----:B------:R-:W-:-:S02]  /*d310*/  SHF.R.S32.HI R11, RZ, 0x1f, R27 ;  /* 0x0000001fff0b7819 */ /* 0x000fc4000001141b */
[----:B------:R-:W-:Y:S02]  /*d320*/  IADD3 R10, P0, R27, UR6, RZ ;  /* 0x000000061b0a7c10 */ /* 0x000fe4000ff1e0ff */
[----:B------:R-:W-:Y:S02]  /*d330*/  SHF.R.S32.HI R27, RZ, 0x1f, R31 ;  /* 0x0000001fff1b7819 */ /* 0x000fe4000001141f */
[----:B------:R-:W-:Y:S01]  /*d340*/  IADD3.X R11, R11, UR7, R36, P0, !PT ;  /* 0x000000070b0b7c10 */ /* 0x000fe200087fe424 */
[----:B------:R-:W-:Y:S01]  /*d350*/  ULDC.64 UR6, c[0x0][0xb88] ;  /* 0x0002e20000067ab9 */ /* 0x000fe20000000a00 */
[----:B------:R-:W-:Y:S01]  /*d360*/  IADD3 R43, P3, R2, 0x1800, RZ ;  /* 0x00001800022b7810 */ /* 0x000fe20007f7e0ff */
[----:B------:R-:W-:Y:S01]  /*d370*/  IMAD R8, R27, UR6, RZ ;  /* 0x000000061b087c24 */ /* 0x000fe2000f8e02ff */
[----:B------:R-:W-:Y:S01]  /*d380*/  MOV R42, R6 ;  /* 0x00000006002a7202 */ /* 0x000fe20000000f00 */
[----:B------:R-:W-:Y:S01]  /*d390*/  IMAD.WIDE.U32 R6, R31, UR6, R10 ;  /* 0x000000061f067c25 */ /* 0x000fe2000f8e000a */
[----:B------:R-:W-:-:S02]  /*d3a0*/  LOP3.LUT R28, R43, 0x380, RZ, 0xc0, !PT ;  /* 0x000003802b1c7812 */ /* 0x000fc400078ec0ff */
[----:B------:R-:W-:Y:S01]  /*d3b0*/  LOP3.LUT P0, RZ, R153, 0x3, RZ, 0xc0, !PT ;  /* 0x0000000399ff7812 */ /* 0x000fe2000780c0ff */
[----:B------:R-:W-:Y:S01]  /*d3c0*/  IMAD R9, R31, UR7, R8 ;  /* 0x000000071f097c24 */ /* 0x000fe2000f8e0208 */
[----:B------:R-:W-:Y:S01]  /*d3d0*/  ULDC.64 UR6, c[0x0][0xb50] ;  /* 0x0002d40000067ab9 */ /* 0x000fe20000000a00 */
[----:B------:R-:W-:Y:S01]  /*d3e0*/  VIADD R10, R155, UR38 ;  /* 0x000000269b0a7c36 */ /* 0x000fe20008000000 */
[----:B------:R-:W-:Y:S01]  /*d3f0*/  SHF.R.U64 R28, R28, 0x3, RZ ;  /* 0x000000031c1c7819 */ /* 0x000fe200000012ff */
[----:B------:R-:W-:Y:S01]  /*d400*/  IMAD R31, R30, UR5, RZ ;  /* 0x000000051e1f7c24 */ /* 0x000fe2000f8e02ff */
[----:B------:R-:W-:Y:S01]  /*d410*/  LEA R36, P5, R6, UR6, 0x2 ;  /* 0x0000000606247c11 */ /* 0x000fe2000f8a10ff */
[----:B------:R-:W-:Y:S01]  /*d420*/  IMAD.IADD R7, R7, 0x1, R9 ;  /* 0x0000000107077824 */ /* 0x000fe200078e0209 */
[----:B------:R-:W-:Y:S01]  /*d430*/  LOP3.LUT R28, R28, R43, RZ, 0x3c, !PT ;  /* 0x0000002b1c1c7212 */ /* 0x000fe200078e3cff */
[C---:B------:R-:W-:Y:S01]  /*d440*/  VIADD R8, R10.reuse, 0x8 ;  /* 0x000000080a087836 */ /* 0x040fe20000000000 */
[----:B------:R-:W-:Y:S01]  /*d450*/  MOV R43, R4 ;  /* 0x00000004002b7202 */ /* 0x000fe20000000f00 */
[----:B------:R-:W-:Y:S01]  /*d460*/  SHFL.IDX PT, R38, R36, 0x1, 0x1c1f ;  /* 0x003c1f0024267f89 */ /* 0x000fe200000e0000 */
[----:B------:R-:W-:Y:S01]  /*d470*/  ISETP.GE.OR P4, PT, R10, R31, P0 ;  /* 0x0000001f0a00720c */ /* 0x000fe20000786670 */
[----:B------:R-:W-:Y:S01]  /*d480*/  IMAD.X R29, RZ, RZ, R3, P3 ;  /* 0x000000ffff1d7224 */ /* 0x000fe200018e0603 */
[----:B------:R-:W-:-:S02]  /*d490*/  LEA.HI.X R45, R6, UR7, R7, 0x2, P5 ;  /* 0x00000007062d7c11 */ /* 0x000fc4000a8f1407 */
[----:B------:R-:W-:Y:S02]  /*d4a0*/  ISETP.GE.OR P0, PT, R8, R31, P0 ;  /* 0x0000001f0800720c */ /* 0x000fe40000706670 */
[----:B------:R-:W-:Y:S01]  /*d4b0*/  F2FP.F16.F32.PACK_AB R4, R89, R26 ;  /* 0x0000001a5904723e */ /* 0x000fe200000000ff */
[----:B------:R-:W-:Y:S01]  /*d4c0*/  SHFL.IDX PT, R27, R45, RZ, 0x1c1f ;  /* 0x001c1fff2d1b7589 */ /* 0x000fe200000e0000 */
[----:B------:R-:W-:Y:S02]  /*d4d0*/  F2FP.F16.F32.PACK_AB R5, R91, R90 ;  /* 0x0000005a5b05723e */ /* 0x000fe400000000ff */
[----:B------:R-:W-:Y:S01]  /*d4e0*/  F2FP.F16.F32.PACK_AB R6, R93, R92 ;  /* 0x0000005c5d06723e */ /* 0x000fe200000000ff */
[----:B------:R0:W1:Y:S01]  /*d4f0*/  SHFL.IDX PT, R26, R36, RZ, 0x1c1f ;  /* 0x001c1fff241a7589 */ /* 0x00006200000e0000 */
[----:B------:R-:W-:Y:S02]  /*d500*/  F2FP.F16.F32.PACK_AB R7, R95, R94 ;  /* 0x0000005e5f07723e */ /* 0x000fe400000000ff */
[----:B------:R-:W-:-:S02]  /*d510*/  F2FP.F16.F32.PACK_AB R8, R97, R96 ;  /* 0x000000606108723e */ /* 0x000fc400000000ff */
[----:B------:R-:W-:Y:S01]  /*d520*/  F2FP.F16.F32.PACK_AB R9, R99, R98 ;  /* 0x000000626309723e */ /* 0x000fe200000000ff */
[----:B------:R-:W-:Y:S01]  /*d530*/  STSM.16.M88.4 [R44], R4 ;  /* 0x000000042c007844 */ /* 0x000fe20000000200 */
[----:B------:R-:W-:Y:S02]  /*d540*/  F2FP.F16.F32.PACK_AB R10, R101, R100 ;  /* 0x00000064650a723e */ /* 0x000fe400000000ff */
[----:B------:R-:W-:Y:S02]  /*d550*/  F2FP.F16.F32.PACK_AB R11, R103, R102 ;  /* 0x00000066670b723e */ /* 0x000fe400000000ff */
[----:B------:R-:W-:Y:S02]  /*d560*/  LOP3.LUT R20, R20, R39, RZ, 0x3c, !PT ;  /* 0x0000002714147212 */ /* 0x000fe400078e3cff */
[----:B------:R-:W2:Y:S01]  /*d570*/  SHFL.IDX PT, R39, R45, 0x1, 0x1c1f ;  /* 0x003c1f002d277f89 */ /* 0x000ea200000e0000 */
[----:B------:R-:W-:-:S03]  /*d580*/  LOP3.LUT R37, R2, 0x380, RZ, 0xc0, !PT ;  /* 0x0000038002257812 */ /* 0x000fc600078ec0ff */
[----:B------:R3:W-:Y:S01]  /*d590*/  STSM.16.M88.4 [R43], R8 ;  /* 0x000000082b007844 */ /* 0x0007e20000000200 */
[----:B------:R-:W-:-:S03]  /*d5a0*/  SHF.R.U64 R37, R37, 0x3, RZ ;  /* 0x0000000325257819 */ /* 0x000fc600000012ff */
[----:B------:R4:W-:Y:S01]  /*d5b0*/  STSM.16.M88.4 [R42], R12 ;  /* 0x0000000c2a007844 */ /* 0x0009e20000000200 */
[----:B0-----:R-:W-:Y:S01]  /*d5c0*/  LOP3.LUT R36, R37, R2, RZ, 0x3c, !PT ;  /* 0x0000000225247212 */ /* 0x001fe200078e3cff */
[----:B------:R-:W-:Y:S02]  /*d5d0*/  IMAD.MOV.U32 R37, RZ, RZ, R3 ;  /* 0x000000ffff257224 */ /* 0x000fe400078e0003 */
[----:B------:R0:W-:Y:S01]  /*d5e0*/  STSM.16.M88.4 [R40], R32 ;  /* 0x0000002028007844 */ /* 0x0001e20000000200 */
[----:B------:R-:W-:Y:S06]  /*d5f0*/  BAR.SYNC.DEFER_BLOCKING 0x1, 0x180 ;  /* 0x0046000000007b1d */ /* 0x000fec0000010000 */
[----:B-1----:R1:W-:Y:S04]  /*d600*/  @!P4 ST.E desc[UR52][R26.64], R25 ;  /* 0x000000191a00c985 */ /* 0x0023e8000c101934 */
[----:B--2---:R2:W-:Y:S04]  /*d610*/  @!P0 ST.E desc[UR52][R38.64], R24 ;  /* 0x0000001826008985 */ /* 0x0045e8000c101934 */
[----:B------:R-:W2:Y:S04]  /*d620*/  LD.E.128 R4, desc[UR52][R36.64] ;  /* 0x0000003424047980 */ /* 0x000ea8000c101d00 */
[----:B---3--:R3:W2:Y:S04]  /*d630*/  LD.E.128 R8, desc[UR52][R28.64] ;  /* 0x000000341c087980 */ /* 0x0086a8000c101d00 */
[----:B----4-:R4:W4:Y:S01]  /*d640*/  LD.E.128 R12, desc[UR52][R20.64] ;  /* 0x00000034140c7980 */ /* 0x010922000c101d00 */
[----:B0-----:R-:W-:-:S04]  /*d650*/  IADD3 R33, P0, R2, 0x4800, RZ ;  /* 0x0000480002217810 */ /* 0x001fc80007f1e0ff */
[----:B------:R-:W-:Y:S01]  /*d660*/  LOP3.LUT R2, R33, 0x380, RZ, 0xc0, !PT ;  /* 0x0000038021027812 */ /* 0x000fe200078ec0ff */
[----:B-1----:R-:W-:Y:S02]  /*d670*/  IMAD.X R27, RZ, RZ, R3, P0 ;  /* 0x000000ffff1b7224 */ /* 0x002fe400000e0603 */
[----:B------:R-:W0:Y:S01]  /*d680*/  @P1 LDC R3, c[0x0][0xbec] ;  /* 0x0002fb00ff031b82 */ /* 0x000e220000000800 */
[----:B------:R-:W-:-:S04]  /*d690*/  SHF.R.U64 R2, R2, 0x3, RZ ;  /* 0x0000000302027819 */ /* 0x000fc800000012ff */
[----:B------:R-:W-:-:S03]  /*d6a0*/  LOP3.LUT R26, R2, R33, RZ, 0x3c, !PT ;  /* 0x00000021021a7212 */ /* 0x000fc600078e3cff */
[----:B------:R-:W1:Y:S01]  /*d6b0*/  @P1 LDC R33, c[0x0][0xbf0] ;  /* 0x0002fc00ff211b82 */ /* 0x000e620000000800 */
[----:B------:R-:W-:Y:S01]  /*d6c0*/  IMAD R2, R18, 0x30, R152 ;  /* 0x0000003012027824 */ /* 0x000fe200078e0298 */
[----:B------:R-:W-:Y:S02]  /*d6d0*/  UIMAD UR5, UR12, UR8, URZ ;  /* 0x000000080c0572a4 */ /* 0x000fe4000f8e023f */
[----:B------:R-:W-:Y:S01]  /*d6e0*/  UIMAD.WIDE.U32 UR6, UR41, UR8, URZ ;  /* 0x00000008290672a5 */ /* 0x000fe2000f8e003f */
[----:B---3--:R-:W-:Y:S01]  /*d6f0*/  VIADD R28, R2, UR38 ;  /* 0x00000026021c7c36 */ /* 0x008fe20008000000 */
[----:B------:R-:W-:Y:S01]  /*d700*/  UIMAD UR5, UR41, UR9, UR5 ;  /* 0x00000009290572a4 */ /* 0x000fe2000f8e0205 */
[----:B------:R-:W-:Y:S01]  /*d710*/  VIADD R34, R152, UR38 ;  /* 0x0000002698227c36 */ /* 0x000fe20008000000 */
[----:B------:R-:W-:Y:S01]  /*d720*/  UIMAD UR8, UR13, UR10, URZ ;  /* 0x0000000a0d0872a4 */ /* 0x000fe2000f8e023f */
[----:B--2---:R-:W5:Y:S01]  /*d730*/  LD.E.128 R24, desc[UR52][R26.64] ;  /* 0x000000341a187980 */ /* 0x004f62000c101d00 */
[----:B------:R-:W-:Y:S01]  /*d740*/  UIADD3 UR7, UR7, UR5, URZ ;  /* 0x0000000507077290 */ /* 0x000fe2000fffe03f */
[----:B----4-:R-:W-:Y:S01]  /*d750*/  IMAD.MOV.U32 R21, RZ, RZ, R28 ;  /* 0x000000ffff157224 */ /* 0x010fe200078e001c */
[----:B------:R-:W-:Y:S01]  /*d760*/  UIMAD UR5, UR39, UR11, UR8 ;  /* 0x0000000b270572a4 */ /* 0x000fe2000f8e0208 */
[----:B------:R-:W-:Y:S01]  /*d770*/  @!PT LDS RZ, [RZ] ;  /* 0x00000000fffff984 */ /* 0x000fe20000000800 */
[----:B------:R-:W-:Y:S01]  /*d780*/  @!PT LDS RZ, [RZ] ;  /* 0x00000000fffff984 */ /* 0x000fe20000000800 */
[----:B------:R-:W-:Y:S01]  /*d790*/  @!PT LDS RZ, [RZ] ;  /* 0x00000000fffff984 */ /* 0x000fe20000000800 */
[----:B------:R-:W-:Y:S01]  /*d7a0*/  @!PT LDS RZ, [RZ] ;  /* 0x00000000fffff984 */ /* 0x000fe20000000800 */
[----:B------:R2:W-:Y:S06]  /*d7b0*/  MEMBAR.ALL.CTA ;  /* 0x0000000000007992 */ /* 0x0005ec0000008000 */
[----:B--2---:R-:W2:Y:S01]  /*d7c0*/  FENCE.VIEW.ASYNC.S ;  /* 0x00000000000073c6 */ /* 0x004ea20000000000 */
[----:B------:R-:W-:Y:S01]  /*d7d0*/  UIMAD.WIDE.U32 UR6, UR39, UR10, UR6 ;  /* 0x0000000a270672a5 */ /* 0x000fe2000f8e0006 */
[----:B------:R-:W-:Y:S01]  /*d7e0*/  VIADD R0, R0, 0x16820 ;  /* 0x0001682000007836 */ /* 0x000fe20000000000 */
[----:B------:R-:W-:Y:S01]  /*d7f0*/  ULDC.64 UR8, c[0x0][0xae0] ;  /* 0x0002b80000087ab9 */ /* 0x000fe20000000a00 */
[----:B0-----:R-:W-:Y:S01]  /*d800*/  @P1 IMAD.HI.U32 R2, R28, R3, RZ ;  /* 0x000000031c021227 */ /* 0x001fe200078e00ff */
[----:B------:R-:W-:-:S02]  /*d810*/  UIADD3 UR5, UR7, UR5, URZ ;  /* 0x0000000507057290 */ /* 0x000fc4000fffe03f */
[----:B------:R-:W-:Y:S01]  /*d820*/  PRMT R0, RZ, 0x654, R0 ;  /* 0x00000654ff007816 */ /* 0x000fe20000000000 */
[----:B------:R-:W-:Y:S01]  /*d830*/  IMAD.U32 R3, RZ, RZ, UR7 ;  /* 0x00000007ff037e24 */ /* 0x000fe2000f8e00ff */
[----:B-1----:R-:W-:Y:S01]  /*d840*/  @P1 SHF.R.U32.HI R21, RZ, R33, R2 ;  /* 0x00000021ff151219 */ /* 0x002fe20000011602 */
[----:B------:R-:W-:Y:S01]  /*d850*/  IMAD.U32 R2, RZ, RZ, UR6 ;  /* 0x00000006ff027e24 */ /* 0x000fe2000f8e00ff */
[----:B------:R-:W-:Y:S01]  /*d860*/  ULDC.64 UR6, c[0x0][0xad8] ;  /* 0x0002b60000067ab9 */ /* 0x000fe20000000a00 */
[----:B------:R-:W-:Y:S01]  /*d870*/  IMAD.U32 R3, RZ, RZ, UR5 ;  /* 0x00000005ff037e24 */ /* 0x000fe2000f8e00ff */
[--C-:B------:R-:W-:Y:S01]  /*d880*/  SHF.R.S32.HI R20, RZ, 0x1f, R21.reuse ;  /* 0x0000001fff147819 */ /* 0x100fe20000011415 */
[----:B------:R-:W-:Y:S01]  /*d890*/  IMAD.MOV R29, RZ, RZ, -R21 ;  /* 0x000000ffff1d7224 */ /* 0x000fe200078e0a15 */
[----:B------:R-:W-:Y:S01]  /*d8a0*/  ULDC UR5, c[0x0][0xac8] ;  /* 0x0002b20000057ab9 */ /* 0x000fe20000000800 */
[----:B------:R-:W-:-:S04]  /*d8b0*/  IMAD.WIDE.U32 R2, R21, UR8, R2 ;  /* 0x0000000815027c25 */ /* 0x000fc8000f8e0002 */
[----:B------:R-:W-:Y:S02]  /*d8c0*/  IMAD R20, R20, UR8, RZ ;  /* 0x0000000814147c24 */ /* 0x000fe4000f8e02ff */
[----:B------:R-:W-:Y:S01]  /*d8d0*/  IMAD R29, R30, R29, R28 ;  /* 0x0000001d1e1d7224 */ /* 0x000fe200078e021c */
[----:B--2---:R0:W-:Y:S01]  /*d8e0*/  SYNCS.ARRIVE.TRANS64.RED.A1T0 RZ, [R0+URZ], RZ ;  /* 0x000000ff00ff79a7 */ /* 0x0041e2000810043f */
[----:B------:R-:W-:-:S03]  /*d8f0*/  IMAD R33, R21, UR9, R20 ;  /* 0x0000000915217c24 */ /* 0x000fc6000f8e0214 */
[----:B------:R-:W-:Y:S01]  /*d900*/  SHF.R.S32.HI R20, RZ, 0x1f, R29 ;  /* 0x0000001fff147819 */ /* 0x000fe2000001141d */
[----:B------:R-:W-:Y:S02]  /*d910*/  IMAD.IADD R3, R3, 0x1, R33 ;  /* 0x0000000103037824 */ /* 0x000fe400078e0221 */
[----:B0-----:R-:W-:Y:S02]  /*d920*/  VIADD R0, R34, 0x90 ;  /* 0x0000009022007836 */ /* 0x001fe40000000000 */
[----:B------:R-:W-:Y:S02]  /*d930*/  IMAD R20, R20, UR6, RZ ;  /* 0x0000000614147c24 */ /* 0x000fe4000f8e02ff */
[----:B------:R-:W-:-:S04]  /*d940*/  IMAD.WIDE.U32 R2, R29, UR6, R2 ;  /* 0x000000061d027c25 */ /* 0x000fc8000f8e0002 */
[----:B------:R-:W-:Y:S01]  /*d950*/  IMAD R21, R29, UR7, R20 ;  /* 0x000000071d157c24 */ /* 0x000fe2000f8e0214 */
[----:B------:R-:W-:Y:S01]  /*d960*/  ULDC.64 UR6, c[0x0][0xa80] ;  /* 0x0002a00000067ab9 */ /* 0x000fe20000000a00 */
[----:B------:R-:W-:Y:S01]  /*d970*/  VIADD R20, R34, 0x60 ;  /* 0x0000006022147836 */ /* 0x000fe20000000000 */
[----:B------:R-:W-:Y:S01]  /*d980*/  LEA R30, P0, R2, UR6, 0x1 ;  /* 0x00000006021e7c11 */ /* 0x000fe2000f8008ff */
[----:B------:R-:W-:-:S04]  /*d990*/  IMAD.IADD R3, R3, 0x1, R21 ;  /* 0x0000000103037824 */ /* 0x000fc800078e0215 */
[----:B------:R-:W0:Y:S01]  /*d9a0*/  SHFL.IDX PT, R21, R30, RZ, 0x181f ;  /* 0x00181fff1e157589 */ /* 0x000e2200000e0000 */
[----:B------:R-:W-:Y:S01]  /*d9b0*/  LEA.HI.X R32, R2, UR7, R3, 0x1, P0 ;  /* 0x0000000702207c11 */ /* 0x000fe200080f0c03 */
[----:B------:R-:W-:Y:S01]  /*d9c0*/  VIADD R2, R34, 0x30 ;  /* 0x0000003022027836 */ /* 0x000fe20000000000 */
[----:B------:R-:W-:Y:S01]  /*d9d0*/  ISETP.GE.AND P0, PT, R22, UR5, PT ;  /* 0x0000000516007c0c */ /* 0x000fe2000bf06270 */
[----:B------:R-:W1:Y:S03]  /*d9e0*/  SHFL.IDX PT, R33, R30, 0x1, 0x181f ;  /* 0x00381f001e217f89 */ /* 0x000e6600000e0000 */
[-C--:B------:R-:W-:Y:S01]  /*d9f0*/  ISETP.GE.OR P1, PT, R34, R31.reuse, P0 ;  /* 0x0000001f2200720c */ /* 0x080fe20000726670 */
[----:B------:R-:W2:Y:S01]  /*da00*/  SHFL.IDX PT, R37, R30, 0x2, 0x181f ;  /* 0x00581f001e257f89 */ /* 0x000ea200000e0000 */
[-C--:B------:R-:W-:Y:S02]  /*da10*/  ISETP.GE.OR P2, PT, R2, R31.reuse, P0 ;  /* 0x0000001f0200720c */ /* 0x080fe40000746670 */
[-C--:B------:R-:W-:Y:S01]  /*da20*/  ISETP.GE.OR P3, PT, R20, R31.reuse, P0 ;  /* 0x0000001f1400720c */ /* 0x080fe20000766670 */
[----:B------:R-:W3:Y:S01]  /*da30*/  SHFL.IDX PT, R3, R32, RZ, 0x181f ;  /* 0x00181fff20037589 */ /* 0x000ee200000e0000 */
[----:B------:R-:W-:-:S03]  /*da40*/  ISETP.GE.OR P0, PT, R0, R31, P0 ;  /* 0x0000001f0000720c */ /* 0x000fc60000706670 */
[----:B------:R-:W4:Y:S04]  /*da50*/  SHFL.IDX PT, R29, R32, 0x1, 0x181f ;  /* 0x00381f00201d7f89 */ /* 0x000f2800000e0000 */
[----:B------:R-:W4:Y:S01]  /*da60*/  SHFL.IDX PT, R35, R32, 0x2, 0x181f ;  /* 0x00581f0020237f89 */ /* 0x000f2200000e0000 */
[----:B0-----:R-:W-:-:S03]  /*da70*/  @!P1 LEA R2, P4, R22, R21, 0x1 ;  /* 0x0000001516029211 */ /* 0x001fc600078808ff */
[----:B------:R-:W0:Y:S01]  /*da80*/  SHFL.IDX PT, R32, R32, 0x3, 0x181f ;  /* 0x00781f0020207f89 */ /* 0x000e2200000e0000 */
[----:B-1----:R-:W-:-:S03]  /*da90*/  @!P2 LEA R20, P5, R22, R33, 0x1 ;  /* 0x000000211614a211 */ /* 0x002fc600078a08ff */
[----:B------:R1:W0:Y:S01]  /*daa0*/  SHFL.IDX PT, R33, R30, 0x3, 0x181f ;  /* 0x00781f001e217f89 */ /* 0x00022200000e0000 */
[C---:B--2---:R-:W-:Y:S02]  /*dab0*/  @!P3 LEA R28, P6, R22.reuse, R37, 0x1 ;  /* 0x00000025161cb211 */ /* 0x044fe400078c08ff */
[C-C-:B---3--:R-:W-:Y:S02]  /*dac0*/  @!P1 LEA.HI.X R3, R22.reuse, R3, R157.reuse, 0x1, P4 ;  /* 0x0000000316039211 */ /* 0x148fe400020f0c9d */
[C-C-:B----4-:R-:W-:Y:S02]  /*dad0*/  @!P2 LEA.HI.X R21, R22.reuse, R29, R157.reuse, 0x1, P5 ;  /* 0x0000001d1615a211 */ /* 0x150fe400028f0c9d */
[----:B------:R-:W-:Y:S01]  /*dae0*/  @!P3 LEA.HI.X R29, R22, R35, R157, 0x1, P6 ;  /* 0x00000023161db211 */ /* 0x000fe200030f0c9d */
[----:B------:R1:W-:Y:S04]  /*daf0*/  @!P1 ST.E.128 desc[UR52][R2.64], R4 ;  /* 0x0000000402009985 */ /* 0x0003e8000c101d34 */
[----:B------:R1:W-:Y:S04]  /*db00*/  @!P2 ST.E.128 desc[UR52][R20.64], R8 ;  /* 0x000000081400a985 */ /* 0x0003e8000c101d34 */
[----:B------:R1:W-:Y:S01]  /*db10*/  @!P3 ST.E.128 desc[UR52][R28.64], R12 ;  /* 0x0000000c1c00b985 */ /* 0x0003e2000c101d34 */
[----:B0-----:R-:W-:Y:S05]  /*db20*/  @P0 BRA `(.L_x_13749) ;  /* 0x0000000400ec0947 */ /* 0x001fea0003800000 */
[----:B-1----:R-:W-:-:S04]  /*db30*/  LEA R2, P0, R22, R33, 0x1 ;  /* 0x0000002116027211 */ /* 0x002fc800078008ff */
[----:B------:R-:W-:-:S05]  /*db40*/  LEA.HI.X R3, R22, R32, R157, 0x1, P0 ;  /* 0x0000002016037211 */ /* 0x000fca00000f0c9d */
[----:B-----5:R0:W-:Y:S01]  /*db50*/  ST.E.128 desc[UR52][R2.64], R24 ;  /* 0x0000001802007985 */ /* 0x0201e2000c101d34 */
[----:B------:R-:W-:Y:S05]  /*db60*/  BRA `(.L_x_13749) ;  /* 0x0000000400dc7947 */ /* 0x000fea0003800000 */
.L_x_13748:
[----:B------:R-:W0:Y:S01]  /*db70*/  LDC R10, c[0x0][0xbe8] ;  /* 0x0002fa00ff0a7b82 */ /* 0x000e220000000800 */
[----:B------:R-:W1:Y:S01]  /*db80*/  S2R R0, SR_TID.X ;  /* 0x0000000000007919 */ /* 0x000e620000002100 */
[----:B------:R-:W-:Y:S01]  /*db90*/  USHF.R.S32.HI UR8, URZ, 0x1f, UR41 ;  /* 0x0000001f3f087899 */ /* 0x000fe20008011429 */
[----:B------:R-:W-:Y:S01]  /*dba0*/  BSSY B1, `(.L_x_13750) ;  /* 0x0000031000017945 */ /* 0x000fe20003800000 */
[----:B------:R-:W-:Y:S01]  /*dbb0*/  USHF.R.S32.HI UR9, URZ, 0x1f, UR39 ;  /* 0x0000001f3f097899 */ /* 0x000fe20008011427 */
[----:B------:R-:W-:Y:S01]  /*dbc0*/  IMAD R6, R18, 0x30, R152 ;  /* 0x0000003012067824 */ /* 0x000fe200078e0298 */
        /* <DEDUP_REMOVED lines=46> */
.L_x_13751:
[----:B------:R-:W-:Y:S05]  /*deb0*/  BSYNC B1 ;  /* 0x0000000000017941 */ /* 0x000fea0003800000 */
.L_x_13750:
[----:B------:R-:W-:Y:S01]  /*dec0*/  ULDC.64 UR10, c[0x0][0xae8] ;  /* 0x0002ba00000a7ab9 */ /* 0x000fe20000000a00 */
[----:B------:R-:W-:Y:S01]  /*ded0*/  VIADD R6, R6, UR38 ;  /* 0x0000002606067c36 */ /* 0x000fe20008000000 */
[----:B------:R-:W-:Y:S02]  /*dee0*/  UIMAD UR5, UR8, UR10, URZ ;  /* 0x0000000a080572a4 */ /* 0x000fe4000f8e023f */
        /* <DEDUP_REMOVED lines=29> */
[----:B------:R-:W-:Y:S01]  /*e0c0*/  IMAD.IADD R3, R3, 0x1, R5 ;  /* 0x0000000103037824 */ /* 0x000fe200078e0205 */
[----:B------:R-:W-:Y:S01]  /*e0d0*/  LEA R8, P0, R2, UR6, 0x1 ;  /* 0x0000000602087c11 */ /* 0x000fe2000f8008ff */
[----:B------:R-:W-:Y:S01]  /*e0e0*/  ULDC UR6, c[0x0][0xa88] ;  /* 0x0002a20000067ab9 */ /* 0x000fe20000000800 */
[----:B------:R-:W-:Y:S02]  /*e0f0*/  VIADD R6, R152, UR38 ;  /* 0x0000002698067c36 */ /* 0x000fe40008000000 */
[----:B------:R-:W-:Y:S01]  /*e100*/  LEA.HI.X R12, R2, UR7, R3, 0x1, P0 ;  /* 0x00000007020c7c11 */ /* 0x000fe200080f0c03 */
[----:B------:R-:W0:Y:S01]  /*e110*/  SHFL.IDX PT, R7, R8, 0x1, 0x181f ;  /* 0x00381f0008077f89 */ /* 0x000e2200000e0000 */
[----:B------:R-:W-:Y:S01]  /*e120*/  IMAD R15, R10, UR6, RZ ;  /* 0x000000060a0f7c24 */ /* 0x000fe2000f8e02ff */
[----:B------:R-:W-:Y:S01]  /*e130*/  ISETP.GE.AND P0, PT, R22, UR5, PT ;  /* 0x0000000516007c0c */ /* 0x000fe2000bf06270 */
[C---:B------:R-:W-:Y:S01]  /*e140*/  VIADD R4, R6.reuse, 0x30 ;  /* 0x0000003006047836 */ /* 0x040fe20000000000 */
[----:B------:R-:W1:Y:S01]  /*e150*/  SHFL.IDX PT, R3, R8, RZ, 0x181f ;  /* 0x00181fff08037589 */ /* 0x000e6200000e0000 */
        /* <DEDUP_REMOVED lines=8> */
[----:B------:R-:W4:Y:S04]  /*e1e0*/  SHFL.IDX PT, R13, R8, 0x3, 0x181f ;  /* 0x00781f00080d7f89 */ /* 0x000f2800000e0000 */
[----:B------:R-:W5:Y:S04]  /*e1f0*/  SHFL.IDX PT, R5, R12, 0x1, 0x181f ;  /* 0x00381f000c057f89 */ /* 0x000f6800000e0000 */
[----:B------:R-:W5:Y:S01]  /*e200*/  SHFL.IDX PT, R9, R12, 0x2, 0x181f ;  /* 0x00581f000c097f89 */ /* 0x000f6200000e0000 */
[----:B0-----:R-:W-:-:S03]  /*e210*/  @!P2 LEA R4, P5, R22, R7, 0x1 ;  /* 0x000000071604a211 */ /* 0x001fc600078a08ff */
[----:B------:R-:W0:Y:S01]  /*e220*/  SHFL.IDX PT, R10, R12, 0x3, 0x181f ;  /* 0x00781f000c0a7f89 */ /* 0x000e2200000e0000 */
[C---:B-1----:R-:W-:Y:S02]  /*e230*/  @!P3 LEA R2, P6, R22.reuse, R3, 0x1 ;  /* 0x000000031602b211 */ /* 0x042fe400078c08ff */
[C---:B--2---:R-:W-:Y:S02]  /*e240*/  @!P1 LEA R6, P4, R22.reuse, R11, 0x1 ;  /* 0x0000000b16069211 */ /* 0x044fe400078808ff */
[C---:B---3--:R-:W-:Y:S02]  /*e250*/  @!P3 LEA.HI.X R3, R22.reuse, R0, R157, 0x1, P6 ;  /* 0x000000001603b211 */ /* 0x048fe400030f0c9d */
[----:B----4-:R-:W-:-:S03]  /*e260*/  @!P0 LEA R8, P6, R22, R13, 0x1 ;  /* 0x0000000d16088211 */ /* 0x010fc600078c08ff */
[----:B------:R1:W-:Y:S01]  /*e270*/  @!P3 ST.E.128 desc[UR52][R2.64], RZ ;  /* 0x000000ff0200b985 */ /* 0x0003e2000c101d34 */
[C-C-:B-----5:R-:W-:Y:S02]  /*e280*/  @!P2 LEA.HI.X R5, R22.reuse, R5, R157.reuse, 0x1, P5 ;  /* 0x000000051605a211 */ /* 0x160fe400028f0c9d */
[----:B------:R-:W-:-:S03]  /*e290*/  @!P1 LEA.HI.X R7, R22, R9, R157, 0x1, P4 ;  /* 0x0000000916079211 */ /* 0x000fc600020f0c9d */
[----:B------:R1:W-:Y:S01]  /*e2a0*/  @!P2 ST.E.128 desc[UR52][R4.64], RZ ;  /* 0x000000ff0400a985 */ /* 0x0003e2000c101d34 */
[----:B0-----:R-:W-:-:S03]  /*e2b0*/  @!P0 LEA.HI.X R9, R22, R10, R157, 0x1, P6 ;  /* 0x0000000a16098211 */ /* 0x001fc600030f0c9d */
[----:B------:R1:W-:Y:S04]  /*e2c0*/  @!P1 ST.E.128 desc[UR52][R6.64], RZ ;  /* 0x000000ff06009985 */ /* 0x0003e8000c101d34 */
[----:B------:R1:W-:Y:S02]  /*e2d0*/  @!P0 ST.E.128 desc[UR52][R8.64], RZ ;  /* 0x000000ff08008985 */ /* 0x0003e4000c101d34 */
.L_x_13749:
[----:B------:R-:W-:Y:S05]  /*e2e0*/  BSYNC B0 ;  /* 0x0000000000007941 */ /* 0x000fea0003800000 */
.L_x_13747:
[----:B------:R-:W-:Y:S02]  /*e2f0*/  ULDC UR5, c[0x0][0xc38] ;  /* 0x00030e0000057ab9 */ /* 0x000fe40000000800 */
[----:B------:R-:W-:-:S06]  /*e300*/  UISETP.GE.AND UP0, UPT, UR4, UR5, UPT ;  /* 0x000000050400728c */ /* 0x000fcc000bf06270 */
[----:B------:R-:W-:-:S13]  /*e310*/  PLOP3.LUT P0, PT, PT, PT, UP0, 0x80, 0x0 ;  /* 0x000000000000781c */ /* 0x000fda0003f0f008 */
[----:B------:R-:W-:Y:S05]  /*e320*/  @!P0 BRA `(.L_x_13752) ;  /* 0xffffff2800608947 */ /* 0x000fea000383ffff */
[----:B------:R-:W-:Y:S05]  /*e330*/  EXIT ;  /* 0x000000000000794d */ /* 0x000fea0003800000 */
.L_x_13658:
        /* <DEDUP_REMOVED lines=8> */
[----:B------:R2:W3:Y:S02]  /*e3c0*/  SHFL.IDX PT, R2, R0, RZ, 0x1f ;  /* 0x00001fff00027589 */ /* 0x0004e400000e0000 */
[----:B--2---:R-:W0:Y:S01]  /*e3d0*/  LDC R0, c[0x0][0xc38] ;  /* 0x00030e00ff007b82 */ /* 0x004e220000000800 */
[----:B---3--:R-:W-:-:S13]  /*e3e0*/  ISETP.NE.AND P0, PT, R2, RZ, PT ;  /* 0x000000ff0200720c */ /* 0x008fda0003f05270 */
[----:B------:R-:W-:Y:S01]  /*e3f0*/  @P0 LOP3.LUT R19, R19, 0x20, RZ, 0xfc, !PT ;  /* 0x0000002013130812 */ /* 0x000fe200078efcff */
[----:B------:R-:W-:Y:S06]  /*e400*/  @P0 BAR.ARV 0x4, 0x200 ;  /* 0x0108000000000b1d */ /* 0x000fec0000002000 */
[----:B0-----:R-:W-:-:S13]  /*e410*/  ISETP.LE.AND P0, PT, R0, UR10, PT ;  /* 0x0000000a00007c0c */ /* 0x001fda000bf03270 */
[----:B------:R-:W-:Y:S05]  /*e420*/  @P0 BRA `(.L_x_13753) ;  /* 0x00000044005c0947 */ /* 0x000fea0003800000 */
[----:B------:R-:W0:Y:S01]  /*e430*/  S2R R7, SR_TID.X ;  /* 0x0000000000077919 */ /* 0x000e220000002100 */
[----:B-1----:R-:W1:Y:S01]  /*e440*/  S2UR UR8, SR_CgaCtaId ;  /* 0x00000000000879c3 */ /* 0x002e620000008800 */
[----:B------:R-:W-:Y:S01]  /*e450*/  ULDC.64 UR4, c[0x0][0x418] ;  /* 0x0001060000047ab9 */ /* 0x000fe20000000a00 */
[----:B------:R-:W-:Y:S01]  /*e460*/  ULDC.64 UR6, c[0x0][0x2f0] ;  /* 0x0000bc0000067ab9 */ /* 0x000fe20000000a00 */
[----:B------:R-:W-:Y:S01]  /*e470*/  UISETP.NE.U32.AND UP0, UPT, UR4, URZ, UPT ;  /* 0x0000003f0400728c */ /* 0x000fe2000bf05070 */
[----:B------:R-:W-:Y:S01]  /*e480*/  LOP3.LUT R19, R19, 0xfffffffe, RZ, 0xc0, !PT ;  /* 0xfffffffe13137812 */ /* 0x000fe200078ec0ff */
[----:B------:R-:W-:Y:S01]  /*e490*/  ULDC UR9, c[0x0][0x2b8] ;  /* 0x0000ae0000097ab9 */ /* 0x000fe20000000800 */
[----:B------:R-:W-:Y:S01]  /*e4a0*/  ULDC UR4, c[0x0][0x424] ;  /* 0x0001090000047ab9 */ /* 0x000fe20000000800 */
[----:B------:R-:W-:Y:S01]  /*e4b0*/  UISETP.NE.AND.EX UP0, UPT, UR5, URZ, UPT, UP0 ;  /* 0x0000003f0500728c */ /* 0x000fe2000bf05300 */
[----:B------:R-:W-:Y:S01]  /*e4c0*/  IMAD.MOV.U32 R26, RZ, RZ, 0x1 ;  /* 0x00000001ff1a7424 */ /* 0x000fe200078e00ff */
[----:B------:R-:W-:Y:S01]  /*e4d0*/  ULDC UR39, c[0x0][0x288] ;  /* 0x0000a20000277ab9 */ /* 0x000fe20000000800 */
[----:B------:R-:W-:Y:S01]  /*e4e0*/  UMOV UR5, 0x400 ;  /* 0x0000040000057882 */ /* 0x000fe20000000000 */
[----:B------:R-:W-:Y:S01]  /*e4f0*/  USEL UR4, UR4, 0x1, UP0 ;  /* 0x0000000104047887 */ /* 0x000fe20008000000 */
[----:B------:R-:W-:Y:S01]  /*e500*/  IMAD.MOV.U32 R23, RZ, RZ, RZ ;  /* 0x000000ffff177224 */ /* 0x000fe200078e00ff */
[----:B------:R-:W-:Y:S01]  /*e510*/  ULDC UR38, c[0x0][0x448] ;  /* 0x0001120000267ab9 */ /* 0x000fe20000000800 */
[----:B------:R-:W-:-:S02]  /*e520*/  ULOP3.LUT UR46, UR37, 0x2, URZ, 0xfc, !UPT ;  /* 0x00000002252e7892 */ /* 0x000fc4000f8efc3f */
[----:B------:R-:W-:Y:S02]  /*e530*/  UIMAD UR36, UR4, UR6, URZ ;  /* 0x00000006042472a4 */ /* 0x000fe4000f8e023f */
[----:B------:R-:W-:Y:S02]  /*e540*/  UIMAD UR38, UR38, UR39, URZ ;  /* 0x00000027262672a4 */ /* 0x000fe4000f8e023f */
[----:B------:R-:W-:Y:S02]  /*e550*/  UIADD3 UR4, UR36, 0x7f, URZ ;  /* 0x0000007f24047890 */ /* 0x000fe4000fffe03f */
[----:B------:R-:W-:Y:S02]  /*e560*/  UIADD3 UR47, UR36, 0x1, -UR39 ;  /* 0x00000001242f7890 */ /* 0x000fe4000fffe827 */
[----:B-1----:R-:W-:Y:S02]  /*e570*/  ULEA UR8, UR8, UR5, 0x18 ;  /* 0x0000000508087291 */ /* 0x002fe4000f8ec03f */
[----:B------:R-:W-:-:S02]  /*e580*/  USHF.R.S32.HI UR5, URZ, 0x1f, UR4 ;  /* 0x0000001f3f057899 */ /* 0x000fc40008011404 */
[----:B------:R-:W-:Y:S02]  /*e590*/  UIADD3 UR39, UR36, -UR39, URZ ;  /* 0x8000002724277290 */ /* 0x000fe4000fffe03f */
[----:B------:R-:W-:Y:S01]  /*e5a0*/  IMAD.U32 R16, RZ, RZ, UR8 ;  /* 0x00000008ff107e24 */ /* 0x000fe2000f8e00ff */
[C---:B0-----:R-:W-:Y:S01]  /*e5b0*/  LOP3.LUT R6, R7.reuse, 0x7f, RZ, 0xc0, !PT ;  /* 0x0000007f07067812 */ /* 0x041fe200078ec0ff */
[----:B------:R-:W-:Y:S01]  /*e5c0*/  IMAD.SHL.U32 R0, R7, 0x8, RZ ;  /* 0x0000000807007824 */ /* 0x000fe200078e00ff */
[----:B------:R-:W-:Y:S01]  /*e5d0*/  ULEA.HI UR5, UR5, UR4, URZ, 0x7 ;  /* 0x0000000405057291 */ /* 0x000fe2000f8f383f */
[----:B------:R-:W-:-:S03]  /*e5e0*/  ULDC UR48, c[0x0][0xc] ;  /* 0x0000030000307ab9 */ /* 0x000fc60000000800 */
[C---:B------:R-:W-:Y:S01]  /*e5f0*/  LOP3.LUT R2, R0.reuse, 0x1f8, RZ, 0xc0, !PT ;  /* 0x000001f800027812 */ /* 0x040fe200078ec0ff */
[----:B------:R-:W-:Y:S01]  /*e600*/  USHF.R.S32.HI UR40, URZ, 0x7, UR5 ;  /* 0x000000073f287899 */ /* 0x000fe20008011405 */
[----:B------:R-:W-:Y:S02]  /*e610*/  LOP3.LUT R5, R0, 0x38, RZ, 0xc0, !PT ;  /* 0x0000003800057812 */ /* 0x000fe400078ec0ff */
[----:B------:R-:W-:Y:S01]  /*e620*/  LOP3.LUT R3, R2, 0x38, R7, 0x78, !PT ;  /* 0x0000003802037812 */ /* 0x000fe200078e7807 */
[----:B------:R-:W-:Y:S01]  /*e630*/  IMAD.U32 R2, RZ, RZ, UR10 ;  /* 0x0000000aff027e24 */ /* 0x000fe2000f8e00ff */
[----:B------:R-:W-:Y:S02]  /*e640*/  ISETP.GE.AND P1, PT, R5, UR7, PT ;  /* 0x0000000705007c0c */ /* 0x000fe4000bf26270 */
[----:B------:R-:W-:Y:S01]  /*e650*/  LOP3.LUT R4, R3, 0x200, R0, 0xf8, !PT ;  /* 0x0000020003047812 */ /* 0x000fe200078ef800 */
[----:B------:R-:W-:Y:S01]  /*e660*/  IMAD.SHL.U32 R0, R7, 0x10, RZ ;  /* 0x0000001007007824 */ /* 0x000fe200078e00ff */
[----:B------:R0:W-:Y:S01]  /*e670*/  STL [R1+0xc], R2 ;  /* 0x00000c0201007387 */ /* 0x0001e20000100800 */
[----:B------:R-:W-:-:S03]  /*e680*/  ISETP.GE.AND P0, PT, R5, UR7, PT ;  /* 0x0000000705007c0c */ /* 0x000fc6000bf06270 */
[----:B------:R-:W-:Y:S01]  /*e690*/  LOP3.LUT R0, R0, 0x70, RZ, 0xc0, !PT ;  /* 0x0000007000007812 */ /* 0x000fe200078ec0ff */
[----:B------:R1:W-:Y:S04]  /*e6a0*/  STL [R1+0x10], RZ ;  /* 0x000010ff01007387 */ /* 0x0003e80000100800 */
[----:B------:R-:W-:Y:S02]  /*e6b0*/  @P1 LOP3.LUT R19, R19, 0x1, RZ, 0xfc, !PT ;  /* 0x0000000113131812 */ /* 0x000fe400078efcff */
[----:B0-----:R-:W-:Y:S02]  /*e6c0*/  SHF.R.U32.HI R2, RZ, 0x3, R6 ;  /* 0x00000003ff027819 */ /* 0x001fe40000011606 */
[----:B------:R-:W-:Y:S02]  /*e6d0*/  LOP3.LUT R19, R19, 0xfffffffd, RZ, 0xc0, !PT ;  /* 0xfffffffd13137812 */ /* 0x000fe400078ec0ff */
[----:B------:R-:W-:Y:S01]  /*e6e0*/  LOP3.LUT R2, R2, R0, RZ, 0xfc, !PT ;  /* 0x0000000002027212 */ /* 0x000fe200078efcff */
[----:B------:R-:W-:Y:S01]  /*e6f0*/  IMAD R0, R4, 0x2, R16 ;  /* 0x0000000204007824 */ /* 0x000fe200078e0210 */
[----:B------:R-:W-:-:S02]  /*e700*/  @P0 LOP3.LUT R19, R19, 0x2, RZ, 0xfc, !PT ;  /* 0x0000000213130812 */ /* 0x000fc400078efcff */
[----:B------:R-:W-:Y:S02]  /*e710*/  ISETP.GE.AND P0, PT, R5, UR9, PT ;  /* 0x0000000905007c0c */ /* 0x000fe4000bf06270 */
[----:B------:R1:W-:Y:S01]  /*e720*/  STL [R1+0x8], R0 ;  /* 0x0000080001007387 */ /* 0x0003e20000100800 */
[----:B------:R-:W-:-:S10]  /*e730*/  LOP3.LUT R19, R19, 0xffffffef, RZ, 0xc0, !PT ;  /* 0xffffffef13137812 */ /* 0x000fd400078ec0ff */
[----:B-1----:R-:W-:-:S07]  /*e740*/  @P0 LOP3.LUT R19, R19, 0x10, RZ, 0xfc, !PT ;  /* 0x0000001013130812 */ /* 0x002fce00078efcff */
.L_x_13808:
        /* <DEDUP_REMOVED lines=14> */
[----:B0--3--:R-:W-:Y:S05]  /*e830*/  @!P0 BRA `(.L_x_13754) ;  /* 0x0000000000208947 */ /* 0x009fea0003800000 */
        /* <DEDUP_REMOVED lines=8> */
.L_x_13754:
[----:B------:R-:W-:Y:S01]  /*e8c0*/  ULDC UR8, c[0x0][0xc54] ;  /* 0x0003150000087ab9 */ /* 0x000fe20000000800 */
[----:B------:R-:W-:Y:S01]  /*e8d0*/  UMOV UR6, UR7 ;  /* 0x0000000700067c82 */ /* 0x000fe20008000000 */
[----:B------:R-:W-:-:S11]  /*e8e0*/  UISETP.NE.AND UP0, UPT, UR8, 0x1, UPT ;  /* 0x000000010800788c */ /* 0x000fd6000bf05270 */
[----:B------:R-:W-:Y:S02]  /*e8f0*/  @UP0 ULDC.64 UR10, c[0x0][0xc58] ;  /* 0x00031600000a0ab9 */ /* 0x000fe40000000a00 */
[----:B------:R-:W-:-:S04]  /*e900*/  UIMAD.WIDE.U32 UR4, UR7, UR10, URZ ;  /* 0x0000000a070472a5 */ /* 0x000fc8000f8e003f */
[----:B------:R-:W-:-:S04]  /*e910*/  @UP0 USHF.R.U32.HI UR6, URZ, UR11, UR5 ;  /* 0x0000000b3f060299 */ /* 0x000fc80008011605 */
[----:B------:R-:W-:-:S12]  /*e920*/  UIMAD UR4, UR6, UR8, URZ ;  /* 0x00000008060472a4 */ /* 0x000fd8000f8e023f */
.L_x_13755:
        /* <DEDUP_REMOVED lines=26> */
[----:B------:R-:W-:Y:S01]  /*ead0*/  UIMAD UR43, UR6, 0xc0, URZ ;  /* 0x000000c0062b78a4 */ /* 0x000fe2000f8e023f */
[----:B------:R-:W-:Y:S02]  /*eae0*/  ULDC.64 UR4, c[0x0][0x9e0] ;  /* 0x0002780000047ab9 */ /* 0x000fe40000000a00 */
[----:B------:R-:W-:-:S02]  /*eaf0*/  UISETP.GE.AND UP0, UPT, UR5, 0x1, UPT ;  /* 0x000000010500788c */ /* 0x000fc4000bf06270 */
[----:B------:R-:W-:Y:S01]  /*eb00*/  UIADD3 UR8, UR43, 0xbf, URZ ;  /* 0x000000bf2b087890 */ /* 0x000fe2000fffe03f */
[----:B------:R-:W-:Y:S01]  /*eb10*/  @UP2 ULDC UR6, c[0x0][0x44c] ;  /* 0x0001130000062ab9 */ /* 0x000fe20000000800 */
[----:B------:R-:W-:Y:S02]  /*eb20*/  @UP2 ULDC UR9, c[0x0][0x450] ;  /* 0x0001140000092ab9 */ /* 0x000fe40000000800 */
[----:B------:R-:W-:Y:S01]  /*eb30*/  UIMAD.WIDE.U32 UR6, UR8, UR6, URZ ;  /* 0x00000006080672a5 */ /* 0x000fe2000f8e003f */
[----:B------:R-:W-:-:S03]  /*eb40*/  PLOP3.LUT P1, PT, PT, PT, UP0, 0x80, 0x0 ;  /* 0x000000000000781c */ /* 0x000fc60003f2f008 */
[----:B------:R-:W-:-:S04]  /*eb50*/  @UP2 USHF.R.U32.HI UR8, URZ, UR9, UR7 ;  /* 0x000000093f082299 */ /* 0x000fc80008011607 */
[----:B------:R-:W-:-:S04]  /*eb60*/  UIADD3 UR6, UR47, UR8, URZ ;  /* 0x000000082f067290 */ /* 0x000fc8000fffe03f */
[----:B------:R-:W-:Y:S01]  /*eb70*/  UIADD3 UR4, UR6, UR4, URZ ;  /* 0x0000000406047290 */ /* 0x000fe2000fffe03f */
[----:B--2---:R0:W-:Y:S01]  /*eb80*/  STL [R1+0x4], R18 ;  /* 0x0000041201007387 */ /* 0x0041e20000100800 */
[----:B------:R-:W-:Y:S10]  /*eb90*/  @!P1 BRA `(.L_x_13756) ;  /* 0x0000000000449947 */ /* 0x000ff40003800000 */
        /* <DEDUP_REMOVED lines=10> */
.L_x_13757:
[----:B------:R-:W-:-:S11]  /*ec40*/  UISETP.NE.AND UP0, UPT, UR5, 0x1, UPT ;  /* 0x000000010500788c */ /* 0x000fd6000bf05270 */
[----:B------:R-:W-:Y:S02]  /*ec50*/  @UP0 ULDC.64 UR10, c[0x0][0x9e8] ;  /* 0x00027a00000a0ab9 */ /* 0x000fe40000000a00 */
[----:B------:R-:W-:-:S04]  /*ec60*/  UIMAD.WIDE.U32 UR6, UR8, UR10, URZ ;  /* 0x0000000a080672a5 */ /* 0x000fc8000f8e003f */
[----:B------:R-:W-:-:S12]  /*ec70*/  @UP0 USHF.R.U32.HI UR8, URZ, UR11, UR7 ;  /* 0x0000000b3f080299 */ /* 0x000fd80008011607 */
.L_x_13758:
[----:B------:R-:W-:-:S04]  /*ec80*/  UIMAD UR8, UR8, UR5, UR5 ;  /* 0x00000005080872a4 */ /* 0x000fc8000f8e0205 */
[----:B------:R-:W-:-:S04]  /*ec90*/  UISETP.LT.AND UP0, UPT, UR4, UR8, UPT ;  /* 0x000000080400728c */ /* 0x000fc8000bf01270 */
[----:B------:R-:W-:-:S12]  /*eca0*/  USEL UR4, UR4, UR8, UP0 ;  /* 0x0000000804047287 */ /* 0x000fd80008000000 */
.L_x_13756:
[----:B------:R-:W-:Y:S02]  /*ecb0*/  UISETP.NE.AND UP0, UPT, UR49, URZ, UPT ;  /* 0x0000003f3100728c */ /* 0x000fe4000bf05270 */
        /* <DEDUP_REMOVED lines=14> */
[----:B------:R-:W-:Y:S11]  /*eda0*/  @!P1 BRA `(.L_x_13759) ;  /* 0x0000000000449947 */ /* 0x000ff60003800000 */
        /* <DEDUP_REMOVED lines=10> */
.L_x_13760:
[----:B------:R-:W-:-:S11]  /*ee50*/  UISETP.NE.AND UP0, UPT, UR5, 0x1, UPT ;  /* 0x000000010500788c */ /* 0x000fd6000bf05270 */
[----:B------:R-:W-:Y:S02]  /*ee60*/  @UP0 ULDC.64 UR10, c[0x0][0x9e8] ;  /* 0x00027a00000a0ab9 */ /* 0x000fe40000000a00 */
[----:B------:R-:W-:-:S04]  /*ee70*/  UIMAD.WIDE.U32 UR6, UR4, UR10, URZ ;  /* 0x0000000a040672a5 */ /* 0x000fc8000f8e003f */
[----:B------:R-:W-:-:S12]  /*ee80*/  @UP0 USHF.R.U32.HI UR4, URZ, UR11, UR7 ;  /* 0x0000000b3f040299 */ /* 0x000fd80008011607 */
.L_x_13761:
[----:B------:R-:W-:-:S04]  /*ee90*/  UIMAD UR4, UR4, UR5, URZ ;  /* 0x00000005040472a4 */ /* 0x000fc8000f8e023f */
[----:B------:R-:W-:-:S04]  /*eea0*/  UISETP.LT.AND UP0, UPT, UR8, UR4, UPT ;  /* 0x000000040800728c */ /* 0x000fc8000bf01270 */
[----:B------:R-:W-:-:S12]  /*eeb0*/  USEL UR8, UR8, UR4, !UP0 ;  /* 0x0000000408087287 */ /* 0x000fd8000c000000 */
.L_x_13759:
        /* <DEDUP_REMOVED lines=27> */
.L_x_13763:
        /* <DEDUP_REMOVED lines=20> */
.L_x_13766:
[----:B------:R-:W-:Y:S05]  /*f1b0*/  BSYNC B6 ;  /* 0x0000000000067941 */ /* 0x000fea0003800000 */
.L_x_13765:
        /* <DEDUP_REMOVED lines=20> */
.L_x_13769:
        /* <DEDUP_REMOVED lines=15> */
.L_x_13768:
[----:B------:R-:W-:Y:S05]  /*f3f0*/  BSYNC B6 ;  /* 0x0000000000067941 */ /* 0x000fea0003800000 */
.L_x_13767:
        /* <DEDUP_REMOVED lines=15> */
.L_x_13824:
[----:B--2---:R-:W2:Y:S01]  /*f4f0*/  S2R R2, SR_TID.X ;  /* 0x0000000000027919 */ /* 0x004ea20000002100 */
[----:B------:R-:W-:Y:S01]  /*f500*/  UIADD3 UR4, UR44, -0x1, URZ ;  /* 0xffffffff2c047890 */ /* 0x000fe2000fffe03f */
[----:B-1----:R-:W-:Y:S01]  /*f510*/  ISETP.NE.AND P1, PT, R10, 0x1, PT ;  /* 0x000000010a00780c */ /* 0x002fe20003f25270 */
[----:B------:R-:W1:Y:S01]  /*f520*/  S2R R0, SR_TID.X ;  /* 0x0000000000007919 */ /* 0x000e620000002100 */
[----:B-----5:R-:W-:-:S03]  /*f530*/  SHF.R.S32.HI R6, RZ, 0x1f, R29 ;  /* 0x0000001fff067819 */ /* 0x020fc6000001141d */
[----:B------:R-:W-:Y:S01]  /*f540*/  IMAD.U32 R8, RZ, RZ, UR4 ;  /* 0x00000004ff087e24 */ /* 0x000fe2000f8e00ff */
[----:B------:R-:W-:Y:S01]  /*f550*/  LOP3.LUT R19, R19, 0xfffffff7, RZ, 0xc0, !PT ;  /* 0xfffffff713137812 */ /* 0x000fe200078ec0ff */
[----:B------:R3:W-:Y:S02]  /*f560*/  STL [R1], R6 ;  /* 0x0000000601007387 */ /* 0x0007e40000100800 */
[----:B------:R-:W-:-:S04]  /*f570*/  IMAD.SHL.U32 R8, R8, 0x80, RZ ;  /* 0x0000008008087824 */ /* 0x000fc800078e00ff */
[----:B------:R-:W4:Y:S01]  /*f580*/  @P1 LDC R3, c[0x0][0x434] ;  /* 0x00010d00ff031b82 */ /* 0x000f220000000800 */
[----:B------:R-:W-:-:S07]  /*f590*/  @P1 LOP3.LUT R19, R19, 0x8, RZ, 0xfc, !PT ;  /* 0x0000000813131812 */ /* 0x000fce00078efcff */
[----:B------:R-:W0:Y:S01]  /*f5a0*/  @P1 LDC R9, c[0x0][0x438] ;  /* 0x00010e00ff091b82 */ /* 0x000e220000000800 */
[----:B--2---:R-:W-:Y:S01]  /*f5b0*/  IMAD.SHL.U32 R2, R2, 0x10, RZ ;  /* 0x0000001002027824 */ /* 0x004fe200078e00ff */
[----:B-1----:R-:W-:-:S04]  /*f5c0*/  LOP3.LUT R0, R0, 0x7f, RZ, 0xc0, !PT ;  /* 0x0000007f00007812 */ /* 0x002fc800078ec0ff */
[----:B------:R-:W-:Y:S02]  /*f5d0*/  LOP3.LUT R2, R2, 0x70, RZ, 0xc0, !PT ;  /* 0x0000007002027812 */ /* 0x000fe400078ec0ff */
[----:B------:R-:W-:-:S04]  /*f5e0*/  SHF.R.U32.HI R0, RZ, 0x3, R0 ;  /* 0x00000003ff007819 */ /* 0x000fc80000011600 */
[----:B------:R-:W-:-:S04]  /*f5f0*/  LOP3.LUT R0, R8, R0, R2, 0xfe, !PT ;  /* 0x0000000008007212 */ /* 0x000fc800078efe02 */
[C---:B------:R-:W-:Y:S01]  /*f600*/  ISETP.GE.AND P0, PT, R0.reuse, UR36, PT ;  /* 0x0000002400007c0c */ /* 0x040fe2000bf06270 */
[----:B------:R-:W-:-:S04]  /*f610*/  IMAD.IADD R0, R0, 0x1, R18 ;  /* 0x0000000100007824 */ /* 0x000fc800078e0212 */
[----:B----4-:R-:W-:-:S04]  /*f620*/  @P1 IMAD.HI.U32 R2, R0, R3, RZ ;  /* 0x0000000300021227 */ /* 0x010fc800078e00ff */
[----:B------:R-:W-:Y:S01]  /*f630*/  IMAD.MOV.U32 R7, RZ, RZ, R0 ;  /* 0x000000ffff077224 */ /* 0x000fe200078e0000 */
[----:B0-----:R-:W-:Y:S01]  /*f640*/  @P1 SHF.R.U32.HI R7, RZ, R9, R2 ;  /* 0x00000009ff071219 */ /* 0x001fe20000011602 */
[----:B------:R-:W-:Y:S02]  /*f650*/  IMAD R3, RZ, RZ, -UR42 ;  /* 0x8000002aff037e24 */ /* 0x000fe4000f8e02ff */
[----:B------:R-:W3:Y:S02]  /*f660*/  @!P0 LDC.64 R4, c[0x0][0x428] ;  /* 0x00010a00ff048b82 */ /* 0x000ee40000000a00 */
[----:B------:R-:W-:Y:S01]  /*f670*/  IMAD R22, R22, R3, UR41 ;  /* 0x0000002916167e24 */ /* 0x000fe2000f8e0203 */
[--C-:B------:R-:W-:Y:S01]  /*f680*/  @!P0 SHF.R.S32.HI R3, RZ, 0x1f, R7.reuse ;  /* 0x0000001fff038819 */ /* 0x100fe20000011407 */
[----:B------:R-:W-:Y:S02]  /*f690*/  @!P0 IMAD.MOV.U32 R2, RZ, RZ, R7 ;  /* 0x000000ffff028224 */ /* 0x000fe400078e0007 */
[----:B---3--:R-:W-:-:S02]  /*f6a0*/  @!P0 IMAD R6, R6, R4, RZ ;  /* 0x0000000406068224 */ /* 0x008fc400078e02ff */
[----:B------:R-:W-:-:S04]  /*f6b0*/  @!P0 IMAD.WIDE.U32 R2, R29, R4, R2 ;  /* 0x000000041d028225 */ /* 0x000fc800078e0002 */
[----:B------:R-:W-:Y:S02]  /*f6c0*/  @!P0 IMAD R6, R29, R5, R6 ;  /* 0x000000051d068224 */ /* 0x000fe400078e0206 */
[----:B------:R-:W0:Y:S01]  /*f6d0*/  @!P0 LDC.64 R4, c[0x0][0x418] ;  /* 0x00010600ff048b82 */ /* 0x000e220000000a00 */
[----:B------:R-:W-:Y:S02]  /*f6e0*/  IMAD.U32 R9, RZ, RZ, UR46 ;  /* 0x0000002eff097e24 */ /* 0x000fe4000f8e00ff */
[----:B------:R-:W-:-:S03]  /*f6f0*/  @!P0 IMAD.IADD R6, R3, 0x1, R6 ;  /* 0x0000000103068824 */ /* 0x000fc600078e0206 */
[----:B------:R-:W-:Y:S01]  /*f700*/  ISETP.NE.AND P2, PT, R9, 0x3, PT ;  /* 0x000000030900780c */ /* 0x000fe20003f45270 */
[----:B------:R-:W-:Y:S01]  /*f710*/  IMAD.MOV R3, RZ, RZ, -R7 ;  /* 0x000000ffff037224 */ /* 0x000fe200078e0a07 */
[----:B------:R-:W-:Y:S01]  /*f720*/  LOP3.LUT R19, R19, 0xfffffffb, RZ, 0xc0, !PT ;  /* 0xfffffffb13137812 */ /* 0x000fe200078ec0ff */
[----:B------:R-:W-:Y:S01]  /*f730*/  IMAD.U32 R24, RZ, RZ, UR4 ;  /* 0x00000004ff187e24 */ /* 0x000fe2000f8e00ff */
[----:B------:R-:W-:Y:S02]  /*f740*/  SHF.R.S32.HI R28, RZ, 0x1f, R22 ;  /* 0x0000001fff1c7819 */ /* 0x000fe40000011416 */
[----:B0-----:R-:W-:-:S04]  /*f750*/  @!P0 LEA R4, P1, R2, R4, 0x2 ;  /* 0x0000000402048211 */ /* 0x001fc800078210ff */
[----:B------:R-:W-:Y:S01]  /*f760*/  @!P0 LEA.HI.X R5, R2, R5, R6, 0x2, P1 ;  /* 0x0000000502058211 */ /* 0x000fe200008f1406 */
[----:B------:R-:W-:Y:S02]  /*f770*/  IMAD.MOV.U32 R6, RZ, RZ, RZ ;  /* 0x000000ffff067224 */ /* 0x000fe400078e00ff */
[----:B------:R-:W-:-:S04]  /*f780*/  @P2 LOP3.LUT R19, R19, 0x4, RZ, 0xfc, !PT ;  /* 0x0000000413132812 */ /* 0x000fc800078efcff */
[----:B------:R0:W5:Y:S02]  /*f790*/  @!P0 LDG.E R6, desc[UR52][R4.64] ;  /* 0x0000003404068981 */ /* 0x000164000c1e1900 */
[----:B0-----:R-:W-:Y:S01]  /*f7a0*/  IMAD R5, R10, R3, R0 ;  /* 0x000000030a057224 */ /* 0x001fe200078e0200 */
[----:B------:R-:W-:Y:S06]  /*f7b0*/  @!P2 BRA `(.L_x_13771) ;  /* 0x000000000004a947 */ /* 0x000fec0003800000 */
[----:B------:R-:W-:Y:S01]  /*f7c0*/  BPT.TRAP 0x1 ;  /* 0x000000040000795c */ /* 0x000fe20000300000 */
.L_x_13771:
        /* <DEDUP_REMOVED lines=25> */
.L_x_13825:
[----:B------:R-:W-:Y:S05]  /*f960*/  BSYNC B0 ;  /* 0x0000000000007941 */ /* 0x000fea0003800000 */
.L_x_13772:
[----:B------:R-:W1:Y:S01]  /*f970*/  S2R R9, SR_TID.X ;  /* 0x0000000000097919 */ /* 0x000e620000002100 */
[----:B------:R-:W-:Y:S01]  /*f980*/  ULDC.64 UR4, c[0x0][0x300] ;  /* 0x0000c00000047ab9 */ /* 0x000fe20000000a00 */
[----:B------:R-:W-:Y:S01]  /*f990*/  LOP3.LUT P2, RZ, R19, 0x1, RZ, 0xc0, !PT ;  /* 0x0000000113ff7812 */ /* 0x000fe2000784c0ff */
[----:B------:R-:W-:Y:S02]  /*f9a0*/  IMAD R4, R4, UR4, RZ ;  /* 0x0000000404047c24 */ /* 0x000fe4000f8e02ff */
        /* <DEDUP_REMOVED lines=13> */
[----:B-1----:R-:W-:Y:S02]  /*fa80*/  LOP3.LUT R9, R9, 0x7f, RZ, 0xc0, !PT ;  /* 0x0000007f09097812 */ /* 0x002fe400078ec0ff */
[----:B------:R-:W-:Y:S01]  /*fa90*/  IMAD.IADD R5, R3, 0x1, R4 ;  /* 0x0000000103057824 */ /* 0x000fe200078e0204 */
[C---:B------:R-:W-:Y:S01]  /*faa0*/  LEA R4, P0, R2.reuse, UR4, 0x1 ;  /* 0x0000000402047c11 */ /* 0x040fe2000f8008ff */
[----:B------:R-:W-:Y:S01]  /*fab0*/  UMOV UR4, 0xffffffff ;  /* 0xffffffff00047882 */ /* 0x000fe20000000000 */
[----:B------:R-:W-:Y:S02]  /*fac0*/  SHF.R.U32.HI R10, RZ, 0x3, R9 ;  /* 0x00000003ff0a7819 */ /* 0x000fe40000011609 */
[----:B------:R-:W0:Y:S01]  /*fad0*/  S2R R9, SR_TID.X ;  /* 0x0000000000097919 */ /* 0x000e220000002100 */
[----:B------:R-:W-:-:S02]  /*fae0*/  LEA.HI.X R5, R2, UR5, R5, 0x1, P0 ;  /* 0x0000000502057c11 */ /* 0x000fc400080f0c05 */
        /* <DEDUP_REMOVED lines=16> */
[----:B-1----:R-:W-:Y:S01]  /*fbf0*/  @P0 IMAD.X R2, RZ, RZ, R2, P1 ;  /* 0x000000ffff020224 */ /* 0x002fe200008e0602 */
[----:B------:R-:W-:-:S04]  /*fc00*/  ISETP.GE.AND P1, PT, R7, 0x11, PT ;  /* 0x000000110700780c */ /* 0x000fc80003f26270 */
[----:B------:R-:W-:-:S04]  /*fc10*/  @P0 LOP3.LUT R3, R3, R2, RZ, 0x3c, !PT ;  /* 0x0000000203030212 */ /* 0x000fc800078e3cff */
[----:B------:R-:W-:-:S04]  /*fc20*/  @P0 LOP3.LUT R2, R3, R2, RZ, 0x3c, !PT ;  /* 0x0000000203020212 */ /* 0x000fc800078e3cff */
[----:B------:R-:W-:-:S05]  /*fc30*/  @P0 LOP3.LUT R3, R3, R2, RZ, 0x3c, !PT ;  /* 0x0000000203030212 */ /* 0x000fca00078e3cff */
        /* <DEDUP_REMOVED lines=60> */
[----:B--2---:R0:W-:Y:S02]  /*10000*/  @P1 LDGSTS.E.BYPASS.LTC128B.128 [R8+0x11400], desc[UR52][R2.64], !P2 ;  /* 0x1140000002081fae */ /* 0x0041e4000d101d74 */
.L_x_13843:
[----:B------:R-:W-:-:S13]  /*10010*/  ISETP.GE.AND P0, PT, R7, 0x71, PT ;  /* 0x000000710700780c */ /* 0x000fda0003f06270 */
[----:B0-----:R-:W-:-:S05]  /*10020*/  @P0 LEA R2, P1, R9, R14, 0x1 ;  /* 0x0000000e09020211 */ /* 0x001fca00078208ff */
[----:B------:R-:W-:Y:S02]  /*10030*/  @P0 IMAD.X R3, RZ, RZ, R5, P1 ;  /* 0x000000ffff030224 */ /* 0x000fe400008e0605 */
[----:B------:R-:W-:-:S05]  /*10040*/  @P0 IMAD R5, R6, 0x2, R16 ;  /* 0x0000000206050824 */ /* 0x000fca00078e0210 */
[----:B------:R-:W-:Y:S01]  /*10050*/  @!PT LDS RZ, [RZ] ;  /* 0x00000000fffff984 */ /* 0x000fe20000000800 */
[----:B------:R-:W-:Y:S01]  /*10060*/  @!PT LDS RZ, [RZ] ;  /* 0x00000000fffff984 */ /* 0x000fe20000000800 */
[----:B------:R-:W-:Y:S01]  /*10070*/  @!PT LDS RZ, [RZ] ;  /* 0x00000000fffff984 */ /* 0x000fe20000000800 */
[----:B------:R0:W-:Y:S01]  /*10080*/  @P0 LDGSTS.E.BYPASS.LTC128B.128 [R5+0x11c00], desc[UR52][R2.64], !P2 ;  /* 0x11c0000002050fae */ /* 0x0001e2000d101d74 */
[----:B------:R-:W-:Y:S01]  /*10090*/  PLOP3.LUT P0, PT, PT, PT, PT, 0x80, 0x0 ;  /* 0x000000000000781c */ /* 0x000fe20003f0f070 */
[----:B------:R-:W-:-:S12]  /*100a0*/  NOP ;  /* 0x0000000000007918 */ /* 0x000fd80000000000 */
.L_x_13775:
        /* <DEDUP_REMOVED lines=11> */
.L_x_13776:
[----:B------:R0:W-:Y:S02]  /*10160*/  SYNCS.ARRIVE.TRANS64.A1T0 RZ, [R0+URZ+0x16830], RZ ;  /* 0x016830ff00ff79a7 */ /* 0x0001e4000810003f */
[----:B------:R-:W-:Y:S05]  /*10170*/  WARPSYNC.ALL ;  /* 0x0000000000007948 */ /* 0x000fea0003800000 */
[----:B------:R-:W-:Y:S01]  /*10180*/  BSSY B6, `(.L_x_13777) ;  /* 0x0000015000067945 */ /* 0x000fe20003800000 */
[----:B0-----:R-:W-:Y:S01]  /*10190*/  VIADD R0, R16, 0x8400 ;  /* 0x0000840010007836 */ /* 0x001fe20000000000 */
[----:B------:R-:W-:Y:S04]  /*101a0*/  BAR.SYNC.DEFER_BLOCKING 0x8, 0x200 ;  /* 0x0208000000007b1d */ /* 0x000fe80000010000 */
        /* <DEDUP_REMOVED lines=18> */
.L_x_13778:
[----:B------:R-:W-:Y:S05]  /*102d0*/  BSYNC B6 ;  /* 0x0000000000067941 */ /* 0x000fea0003800000 */
.L_x_13777:
[----:B------:R0:W5:Y:S01]  /*102e0*/  LDL R9, [R1+0x8] ;  /* 0x0000080001097983 */ /* 0x0001620000100800 */
[----:B------:R-:W-:Y:S01]  /*102f0*/  UISETP.NE.AND UP0, UPT, UR49, URZ, UPT ;  /* 0x0000003f3100728c */ /* 0x000fe2000bf05270 */
[----:B------:R-:W-:Y:S01]  /*10300*/  R2UR UR7, R28 ;  /* 0x000000001c0772ca */ /* 0x000fe200000e0000 */
[----:B------:R-:W-:Y:S01]  /*10310*/  ULDC.64 UR8, c[0x0][0x2d8] ;  /* 0x0000b60000087ab9 */ /* 0x000fe20000000a00 */
[----:B------:R-:W1:Y:S01]  /*10320*/  S2R R20, SR_TID.X ;  /* 0x0000000000147919 */ /* 0x000e620000002100 */
[C---:B------:R-:W-:Y:S02]  /*10330*/  R2UR UR10, R22.reuse ;  /* 0x00000000160a72ca */ /* 0x040fe400000e0000 */
[----:B------:R-:W-:Y:S01]  /*10340*/  R2UR UR4, R22 ;  /* 0x00000000160472ca */ /* 0x000fe200000e0000 */
[----:B------:R-:W2:Y:S01]  /*10350*/  S2R R2, SR_TID.X ;  /* 0x0000000000027919 */ /* 0x000ea20000002100 */
[----:B------:R-:W-:Y:S01]  /*10360*/  PLOP3.LUT P0, PT, PT, PT, UP0, 0x80, 0x0 ;  /* 0x000000000000781c */ /* 0x000fe20003f0f008 */
[----:B------:R-:W-:Y:S01]  /*10370*/  USHF.R.S32.HI UR6, URZ, 0x1f, UR42 ;  /* 0x0000001f3f067899 */ /* 0x000fe2000801142a */
[----:B------:R-:W-:Y:S01]  /*10380*/  LOP3.LUT P5, RZ, R19, 0x10, RZ, 0xc0, !PT ;  /* 0x0000001013ff7812 */ /* 0x000fe200078ac0ff */
[----:B------:R-:W-:Y:S01]  /*10390*/  @UP0 ULDC UR5, c[0x0][0x44c] ;  /* 0x0001130000050ab9 */ /* 0x000fe20000000800 */
[----:B------:R-:W-:Y:S01]  /*103a0*/  ULDC UR12, c[0x0][0x448] ;  /* 0x00011200000c7ab9 */ /* 0x000fe20000000800 */
[----:B------:R-:W-:Y:S01]  /*103b0*/  @UP0 ULDC UR13, c[0x0][0x44c] ;  /* 0x00011300000d0ab9 */ /* 0x000fe20000000800 */
[----:B------:R-:W-:Y:S01]  /*103c0*/  UIMAD UR7, UR7, UR8, URZ ;  /* 0x00000008070772a4 */ /* 0x000fe2000f8e023f */
[----:B-1----:R-:W-:Y:S01]  /*103d0*/  IMAD.SHL.U32 R20, R20, 0x10, RZ ;  /* 0x0000001014147824 */ /* 0x002fe200078e00ff */
[----:B--2---:R-:W-:-:S04]  /*103e0*/  LOP3.LUT R2, R2, 0x7f, RZ, 0xc0, !PT ;  /* 0x0000007f02027812 */ /* 0x004fc800078ec0ff */
[----:B------:R-:W-:Y:S02]  /*103f0*/  LOP3.LUT R20, R20, 0x70, RZ, 0xc0, !PT ;  /* 0x0000007014147812 */ /* 0x000fe400078ec0ff */
[----:B------:R-:W-:-:S04]  /*10400*/  SHF.R.U32.HI R2, RZ, 0x3, R2 ;  /* 0x00000003ff027819 */ /* 0x000fc80000011602 */
[----:B------:R-:W-:-:S05]  /*10410*/  LOP3.LUT R2, R2, R20, RZ, 0xfc, !PT ;  /* 0x0000001402027212 */ /* 0x000fca00078efcff */
[----:B------:R-:W-:-:S04]  /*10420*/  VIADD R6, R2, UR43 ;  /* 0x0000002b02067c36 */ /* 0x000fc80008000000 */
[----:B------:R-:W-:Y:S01]  /*10430*/  @P0 IMAD.HI.U32 R0, R6, UR5, RZ ;  /* 0x0000000506000c27 */ /* 0x000fe2000f8e00ff */
[----:B------:R-:W-:Y:S01]  /*10440*/  PLOP3.LUT P0, PT, PT, PT, UP0, 0x80, 0x0 ;  /* 0x000000000000781c */ /* 0x000fe20003f0f008 */
[----:B------:R-:W-:Y:S02]  /*10450*/  UIMAD UR7, UR10, UR9, UR7 ;  /* 0x000000090a0772a4 */ /* 0x000fe4000f8e0207 */
[----:B------:R-:W-:Y:S01]  /*10460*/  UIMAD.WIDE.U32 UR4, UR4, UR8, URZ ;  /* 0x00000008040472a5 */ /* 0x000fe2000f8e003f */
[----:B------:R-:W-:Y:S01]  /*10470*/  IMAD.MOV.U32 R2, RZ, RZ, R6 ;  /* 0x000000ffff027224 */ /* 0x000fe200078e0006 */
[----:B------:R-:W-:Y:S01]  /*10480*/  ULDC.64 UR10, c[0x0][0x280] ;  /* 0x0000a000000a7ab9 */ /* 0x000fe20000000a00 */
[----:B------:R-:W-:Y:S01]  /*10490*/  ULDC.64 UR8, c[0x0][0x2e0] ;  /* 0x0000b80000087ab9 */ /* 0x000fe20000000a00 */
[----:B------:R-:W-:-:S03]  /*104a0*/  UIADD3 UR5, UR5, UR7, URZ ;  /* 0x0000000705057290 */ /* 0x000fc6000fffe03f */
[----:B------:R-:W-:Y:S01]  /*104b0*/  @UP0 ULDC UR7, c[0x0][0x450] ;  /* 0x0001140000070ab9 */ /* 0x000fe20000000800 */
[----:B------:R-:W-:Y:S02]  /*104c0*/  UIMAD UR6, UR6, UR8, URZ ;  /* 0x00000008060672a4 */ /* 0x000fe4000f8e023f */
[----:B------:R-:W-:Y:S01]  /*104d0*/  @P0 SHF.R.U32.HI R2, RZ, UR7, R0 ;  /* 0x00000007ff020c19 */ /* 0x000fe20008011600 */
[----:B------:R-:W-:Y:S02]  /*104e0*/  UIMAD.WIDE.U32 UR4, UR42, UR8, UR4 ;  /* 0x000000082a0472a5 */ /* 0x000fe4000f8e0004 */
[----:B------:R-:W-:Y:S01]  /*104f0*/  UIMAD UR6, UR42, UR9, UR6 ;  /* 0x000000092a0672a4 */ /* 0x000fe2000f8e0206 */
[----:B------:R-:W-:Y:S02]  /*10500*/  SHF.R.S32.HI R0, RZ, 0x1f, R2 ;  /* 0x0000001fff007819 */ /* 0x000fe40000011402 */
[----:B------:R-:W-:Y:S01]  /*10510*/  ULDC.64 UR8, c[0x0][0x2d0] ;  /* 0x0000b40000087ab9 */ /* 0x000fe20000000a00 */
[----:B------:R-:W-:Y:S01]  /*10520*/  UIADD3 UR5, UR5, UR6, URZ ;  /* 0x0000000605057290 */ /* 0x000fe2000fffe03f */
[----:B------:R-:W-:-:S02]  /*10530*/  IMAD.U32 R5, RZ, RZ, UR8 ;  /* 0x00000008ff057e24 */ /* 0x000fc4000f8e00ff */
[----:B------:R-:W-:Y:S01]  /*10540*/  IMAD R3, R0, UR8, RZ ;  /* 0x0000000800037c24 */ /* 0x000fe2000f8e02ff */
[----:B------:R-:W-:Y:S01]  /*10550*/  ULDC.64 UR6, c[0x0][0x2c8] ;  /* 0x0000b20000067ab9 */ /* 0x000fe20000000a00 */
[----:B------:R-:W-:Y:S02]  /*10560*/  IMAD.MOV R0, RZ, RZ, -R2 ;  /* 0x000000ffff007224 */ /* 0x000fe400078e0a02 */
[C---:B------:R-:W-:Y:S02]  /*10570*/  IMAD R4, R2.reuse, UR9, R3 ;  /* 0x0000000902047c24 */ /* 0x040fe4000f8e0203 */
        /* <DEDUP_REMOVED lines=16> */
[----:B------:R-:W1:Y:S09]  /*10680*/  S2R R21, SR_TID.X ;  /* 0x0000000000157919 */ /* 0x000e720000002100 */
        /* <DEDUP_REMOVED lines=12> */
[----:B------:R-:W-:-:S03]  /*10750*/  UMOV UR4, 0xffffffff ;  /* 0xffffffff00047882 */ /* 0x000fc60000000000 */
[----:B------:R-:W-:Y:S01]  /*10760*/  IMAD.IADD R7, R3, 0x1, R5 ;  /* 0x0000000103077824 */ /* 0x000fe200078e0205 */
[C---:B------:R-:W-:Y:S01]  /*10770*/  LEA R5, P0, R2.reuse, UR10, 0x1 ;  /* 0x0000000a02057c11 */ /* 0x040fe2000f8008ff */
[C---:B-1----:R-:W-:Y:S01]  /*10780*/  IMAD.SHL.U32 R10, R21.reuse, 0x8, RZ ;  /* 0x00000008150a7824 */ /* 0x042fe200078e00ff */
[----:B------:R-:W-:Y:S02]  /*10790*/  LOP3.LUT R20, R21, 0x7f, RZ, 0xc0, !PT ;  /* 0x0000007f15147812 */ /* 0x000fe400078ec0ff */
[----:B------:R-:W-:Y:S02]  /*107a0*/  LEA.HI.X R7, R2, UR11, R7, 0x1, P0 ;  /* 0x0000000b02077c11 */ /* 0x000fe400080f0c07 */
[----:B------:R-:W-:Y:S02]  /*107b0*/  LOP3.LUT R10, R10, 0x38, RZ, 0xc0, !PT ;  /* 0x000000380a0a7812 */ /* 0x000fe400078ec0ff */
[----:B------:R-:W-:Y:S01]  /*107c0*/  SHF.R.U32.HI R20, RZ, 0x3, R20 ;  /* 0x00000003ff147819 */ /* 0x000fe20000011614 */
[----:B0-----:R-:W-:Y:S06]  /*107d0*/  BRA.DIV UR4, `(.L_x_13779) ;  /* 0x0000003604187947 */ /* 0x001fec000b800000 */
[----:B------:R-:W0:Y:S01]  /*107e0*/  SHFL.IDX PT, R3, R0, RZ, 0x181f ;  /* 0x00181fff00037589 */ /* 0x000e2200000e0000 */
[----:B------:R-:W-:-:S03]  /*107f0*/  VIADD R6, R20, UR43 ;  /* 0x0000002b14067c36 */ /* 0x000fc60008000000 */
[----:B------:R-:W1:Y:S01]  /*10800*/  SHFL.IDX PT, R2, R4, RZ, 0x181f ;  /* 0x00181fff04027589 */ /* 0x000e6200000e0000 */
[C---:B------:R-:W-:Y:S01]  /*10810*/  VIADD R8, R6.reuse, 0x80 ;  /* 0x0000008006087836 */ /* 0x040fe20000000000 */
[----:B------:R-:W-:Y:S02]  /*10820*/  ISETP.GE.AND P1, PT, R6, UR38, PT ;  /* 0x0000002606007c0c */ /* 0x000fe4000bf26270 */
[----:B------:R-:W-:Y:S11]  /*10830*/  SHFL.IDX PT, R14, R5, RZ, 0x181f ;  /* 0x00181fff050e7589 */ /* 0x000ff600000e0000 */
        /* <DEDUP_REMOVED lines=8> */
[----:B------:R-:W-:Y:S02]  /*108c0*/  ISETP.GE.AND P1, PT, R2, UR38, PT ;  /* 0x0000002602007c0c */ /* 0x000fe4000bf26270 */
        /* <DEDUP_REMOVED lines=49> */
[----:B------:R-:W-:Y:S01]  /*10be0*/  ISETP.GE.AND P1, PT, R2, UR38, PT ;  /* 0x0000002602007c0c */ /* 0x000fe2000bf26270 */
        /* <DEDUP_REMOVED lines=8> */
[----:B------:R0:W-:Y:S02]  /*10c70*/  @!P1 LDGSTS.E.BYPASS.LTC128B.128 [R9+0xb400], desc[UR52][R2.64], !P5 ;  /* 0x0b40000002099fae */ /* 0x0001e4000e901d74 */
[----:B0-----:R-:W-:-:S05]  /*10c80*/  VIADD R2, R6, 0x70 ;  /* 0x0000007006027836 */ /* 0x001fca0000000000 */
[----:B------:R-:W-:-:S13]  /*10c90*/  ISETP.GE.AND P1, PT, R2, UR38, PT ;  /* 0x0000002602007c0c */ /* 0x000fda000bf26270 */
[----:B------:R-:W-:Y:S02]  /*10ca0*/  @!P1 LEA R2, P0, R10, R0, 0x1 ;  /* 0x000000000a029211 */ /* 0x000fe400078008ff */
[----:B------:R-:W0:Y:S03]  /*10cb0*/  SHFL.IDX PT, R0, R7, RZ, 0x181f ;  /* 0x00181fff07007589 */ /* 0x000e2600000e0000 */
[----:B--2---:R-:W-:-:S05]  /*10cc0*/  @!P1 IMAD.X R3, RZ, RZ, R4, P0 ;  /* 0x000000ffff039224 */ /* 0x004fca00000e0604 */
[----:B------:R1:W-:Y:S01]  /*10cd0*/  @!P1 LDGSTS.E.BYPASS.LTC128B.128 [R9+0xbc00], desc[UR52][R2.64], !P5 ;  /* 0x0bc0000002099fae */ /* 0x0003e2000e901d74 */
[----:B------:R-:W-:-:S13]  /*10ce0*/  ISETP.GE.AND P1, PT, R8, UR38, PT ;  /* 0x0000002608007c0c */ /* 0x000fda000bf26270 */
[----:B-1----:R-:W-:Y:S02]  /*10cf0*/  @!P1 LEA R2, P0, R10, R14, 0x1 ;  /* 0x0000000e0a029211 */ /* 0x002fe400078008ff */
[----:B------:R-:W-:Y:S03]  /*10d00*/  SHFL.IDX PT, R14, R5, 0x3, 0x181f ;  /* 0x00781f00050e7f89 */ /* 0x000fe600000e0000 */
[----:B0-----:R-:W-:Y:S02]  /*10d10*/  @!P1 IMAD.X R3, RZ, RZ, R0, P0 ;  /* 0x000000ffff039224 */ /* 0x001fe400000e0600 */
[----:B------:R-:W-:Y:S04]  /*10d20*/  SHFL.IDX PT, R0, R7, 0x1, 0x181f ;  /* 0x00381f0007007f89 */ /* 0x000fe800000e0000 */
[----:B------:R0:W-:Y:S04]  /*10d30*/  @!P1 LDGSTS.E.BYPASS.LTC128B.128 [R9+0xc400], desc[UR52][R2.64], !P5 ;  /* 0x0c40000002099fae */ /* 0x0001e8000e901d74 */
[----:B0-----:R-:W0:Y:S01]  /*10d40*/  SHFL.IDX PT, R2, R5, 0x1, 0x181f ;  /* 0x00381f0005027f89 */ /* 0x001e2200000e0000 */
[----:B------:R-:W-:-:S05]  /*10d50*/  VIADD R3, R6, 0x90 ;  /* 0x0000009006037836 */ /* 0x000fca0000000000 */
[----:B------:R-:W-:-:S13]  /*10d60*/  ISETP.GE.AND P1, PT, R3, UR38, PT ;  /* 0x0000002603007c0c */ /* 0x000fda000bf26270 */
[----:B0-----:R-:W-:-:S05]  /*10d70*/  @!P1 LEA R2, P0, R10, R2, 0x1 ;  /* 0x000000020a029211 */ /* 0x001fca00078008ff */
[----:B------:R-:W-:Y:S02]  /*10d80*/  @!P1 IMAD.X R3, RZ, RZ, R0, P0 ;  /* 0x000000ffff039224 */ /* 0x000fe400000e0600 */
[----:B------:R-:W-:Y:S04]  /*10d90*/  SHFL.IDX PT, R0, R7, 0x2, 0x181f ;  /* 0x00581f0007007f89 */ /* 0x000fe800000e0000 */
[----:B------:R0:W-:Y:S04]  /*10da0*/  @!P1 LDGSTS.E.BYPASS.LTC128B.128 [R9+0xcc00], desc[UR52][R2.64], !P5 ;  /* 0x0cc0000002099fae */ /* 0x0001e8000e901d74 */
[----:B------:R-:W-:Y:S04]  /*10db0*/  SHFL.IDX PT, R7, R7, 0x3, 0x181f ;  /* 0x00781f0007077f89 */ /* 0x000fe800000e0000 */
[----:B0-----:R-:W0:Y:S01]  /*10dc0*/  SHFL.IDX PT, R2, R5, 0x2, 0x181f ;  /* 0x00581f0005027f89 */ /* 0x001e2200000e0000 */
[----:B------:R-:W-:-:S05]  /*10dd0*/  VIADD R3, R6, 0xa0 ;  /* 0x000000a006037836 */ /* 0x000fca0000000000 */
[----:B------:R-:W-:-:S13]  /*10de0*/  ISETP.GE.AND P1, PT, R3, UR38, PT ;  /* 0x0000002603007c0c */ /* 0x000fda000bf26270 */
[----:B0-----:R-:W-:-:S05]  /*10df0*/  @!P1 LEA R2, P0, R10, R2, 0x1 ;  /* 0x000000020a029211 */ /* 0x001fca00078008ff */
[----:B------:R-:W-:-:S05]  /*10e00*/  @!P1 IMAD.X R3, RZ, RZ, R0, P0 ;  /* 0x000000ffff039224 */ /* 0x000fca00000e0600 */
[----:B------:R0:W-:Y:S03]  /*10e10*/  @!P1 LDGSTS.E.BYPASS.LTC128B.128 [R9+0xd400], desc[UR52][R2.64], !P5 ;  /* 0x0d40000002099fae */ /* 0x0001e6000e901d74 */
.L_x_13868:
[----:B------:R-:W-:-:S05]  /*10e20*/  VIADD R6, R6, 0xb0 ;  /* 0x000000b006067836 */ /* 0x000fca0000000000 */
[----:B------:R-:W-:-:S13]  /*10e30*/  ISETP.GE.AND P0, PT, R6, UR38, PT ;  /* 0x0000002606007c0c */ /* 0x000fda000bf06270 */
[----:B0-----:R-:W-:-:S05]  /*10e40*/  @!P0 LEA R2, P1, R10, R14, 0x1 ;  /* 0x0000000e0a028211 */ /* 0x001fca00078208ff */
[----:B------:R-:W-:-:S05]  /*10e50*/  @!P0 IMAD.X R3, RZ, RZ, R7, P1 ;  /* 0x000000ffff038224 */ /* 0x000fca00008e0607 */
[----:B------:R-:W-:Y:S01]  /*10e60*/  @!PT LDS RZ, [RZ] ;  /* 0x00000000fffff984 */ /* 0x000fe20000000800 */
[----:B------:R-:W-:Y:S01]  /*10e70*/  @!PT LDS RZ, [RZ] ;  /* 0x00000000fffff984 */ /* 0x000fe20000000800 */
[----:B------:R-:W-:Y:S01]  /*10e80*/  @!PT LDS RZ, [RZ] ;  /* 0x00000000fffff984 */ /* 0x000fe20000000800 */
[----:B------:R0:W-:Y:S01]  /*10e90*/  @!P0 LDGSTS.E.BYPASS.LTC128B.128 [R9+0xdc00], desc[UR52][R2.64], !P5 ;  /* 0x0dc0000002098fae */ /* 0x0001e2000e901d74 */
[----:B------:R-:W-:Y:S01]  /*10ea0*/  PLOP3.LUT P0, PT, PT, PT, PT, 0x80, 0x0 ;  /* 0x000000000000781c */ /* 0x000fe20003f0f070 */
[----:B------:R-:W-:-:S12]  /*10eb0*/  NOP ;  /* 0x0000000000007918 */ /* 0x000fd80000000000 */
.L_x_13780:
        /* <DEDUP_REMOVED lines=18> */
.L_x_13869:
[----:B------:R-:W-:Y:S05]  /*10fe0*/  BSYNC B0 ;  /* 0x0000000000007941 */ /* 0x000fea0003800000 */
.L_x_13781:
[----:B------:R-:W-:-:S04]  /*10ff0*/  UIADD3 UR4, UR44, -0x2, URZ ;  /* 0xfffffffe2c047890 */ /* 0x000fc8000fffe03f */
[----:B------:R-:W-:-:S06]  /*11000*/  UISETP.GE.AND UP0, UPT, UR4, UR45, UPT ;  /* 0x0000002d0400728c */ /* 0x000fcc000bf06270 */
[----:B------:R-:W-:-:S13]  /*11010*/  PLOP3.LUT P0, PT, PT, PT, UP0, 0x80, 0x0 ;  /* 0x000000000000781c */ /* 0x000fda0003f0f008 */
[----:B------:R-:W-:Y:S05]  /*11020*/  @!P0 BRA `(.L_x_13783) ;  /* 0x00000010000c8947 */ /* 0x000fea0003800000 */
[----:B------:R-:W-:Y:S01]  /*11030*/  BSSY B0, `(.L_x_13783) ;  /* 0x0000102000007945 */ /* 0x000fe20003800000 */
[----:B------:R-:W-:Y:S02]  /*11040*/  IMAD.MOV.U32 R20, RZ, RZ, R26 ;  /* 0x000000ffff147224 */ /* 0x000fe400078e001a */
[----:B------:R-:W-:Y:S02]  /*11050*/  IMAD.MOV.U32 R6, RZ, RZ, R23 ;  /* 0x000000ffff067224 */ /* 0x000fe400078e0017 */
[----:B------:R-:W-:Y:S02]  /*11060*/  IMAD.MOV.U32 R27, RZ, RZ, R24 ;  /* 0x000000ffff1b7224 */ /* 0x000fe400078e0018 */
[----:B------:R-:W-:-:S07]  /*11070*/  IMAD.U32 R7, RZ, RZ, UR4 ;  /* 0x00000004ff077e24 */ /* 0x000fce000f8e00ff */
.L_x_13796:
[----:B------:R-:W2:Y:S01]  /*11080*/  LDL R8, [R1+0x4] ;  /* 0x0000040001087983 */ /* 0x000ea20000100800 */
[----:B0-----:R-:W0:Y:S03]  /*11090*/  LDC R3, c[0x0][0x430] ;  /* 0x00010c00ff037b82 */ /* 0x001e260000000800 */
[----:B------:R-:W3:Y:S01]  /*110a0*/  LDL R4, [R1] ;  /* 0x0000000001047983 */ /* 0x000ee20000100800 */
[----:B------:R-:W1:Y:S01]  /*110b0*/  S2R R2, SR_TID.X ;  /* 0x0000000000027919 */ /* 0x000e620000002100 */
[----:B0-----:R-:W-:Y:S02]  /*110c0*/  ISETP.NE.AND P0, PT, R3, 0x1, PT ;  /* 0x000000010300780c */ /* 0x001fe40003f05270 */
[C---:B-1----:R-:W-:Y:S01]  /*110d0*/  LOP3.LUT R0, R2.reuse, 0x7f, RZ, 0xc0, !PT ;  /* 0x0000007f02007812 */ /* 0x042fe200078ec0ff */
[----:B------:R-:W-:-:S10]  /*110e0*/  IMAD.SHL.U32 R5, R2, 0x10, RZ ;  /* 0x0000001002057824 */ /* 0x000fd400078e00ff */
[----:B------:R-:W0:Y:S01]  /*110f0*/  @P0 LDC R2, c[0x0][0x434] ;  /* 0x00010d00ff020b82 */ /* 0x000e220000000800 */
[----:B------:R-:W-:-:S07]  /*11100*/  SHF.R.U32.HI R3, RZ, 0x3, R0 ;  /* 0x00000003ff037819 */ /* 0x000fce0000011600 */
[----:B------:R-:W1:Y:S01]  /*11110*/  @P0 LDC R0, c[0x0][0x438] ;  /* 0x00010e00ff000b82 */ /* 0x000e620000000800 */
[----:B------:R-:W-:Y:S01]  /*11120*/  IMAD R3, R7, 0x80, R3 ;  /* 0x0000008007037824 */ /* 0x000fe200078e0203 */
[----:B------:R-:W-:Y:S01]  /*11130*/  LOP3.LUT R5, R5, 0x70, RZ, 0xc0, !PT ;  /* 0x0000007005057812 */ /* 0x000fe200078ec0ff */
[----:B------:R-:W-:Y:S05]  /*11140*/  YIELD ;  /* 0x0000000000007946 */ /* 0x000fea0003800000 */
[----:B------:R-:W-:Y:S01]  /*11150*/  ULDC UR4, c[0x0][0x430] ;  /* 0x00010c0000047ab9 */ /* 0x000fe20000000800 */
[----:B--2---:R-:W-:-:S05]  /*11160*/  IADD3 R3, R5, R3, R8 ;  /* 0x0000000305037210 */ /* 0x004fca0007ffe008 */
[----:B0-----:R-:W-:-:S04]  /*11170*/  @P0 IMAD.HI.U32 R5, R3, R2, RZ ;  /* 0x0000000203050227 */ /* 0x001fc800078e00ff */
[----:B------:R-:W-:Y:S01]  /*11180*/  IMAD.MOV.U32 R2, RZ, RZ, R3 ;  /* 0x000000ffff027224 */ /* 0x000fe200078e0003 */
[----:B-1----:R-:W-:-:S05]  /*11190*/  @P0 SHF.R.U32.HI R2, RZ, R0, R5 ;  /* 0x00000000ff020219 */ /* 0x002fca0000011605 */
[----:B------:R-:W-:-:S04]  /*111a0*/  IMAD.MOV R0, RZ, RZ, -R2 ;  /* 0x000000ffff007224 */ /* 0x000fc800078e0a02 */
        /* <DEDUP_REMOVED lines=22> */
.L_x_13784:
[----:B------:R-:W-:Y:S01]  /*11310*/  IMAD R5, R23, 0x8, R16 ;  /* 0x0000000817057824 */ /* 0x000fe200078e0210 */
[----:B------:R-:W-:Y:S01]  /*11320*/  SHF.L.U32 R2, R26, 0x1f, RZ ;  /* 0x0000001f1a027819 */ /* 0x000fe200000006ff */
[----:B------:R-:W-:Y:S03]  /*11330*/  BSSY B1, `(.L_x_13785) ;  /* 0x0000003000017945 */ /* 0x000fe60003800000 */
[----:B------:R-:W0:Y:S02]  /*11340*/  SYNCS.PHASECHK.TRANS64.TRYWAIT P0, [R5+URZ+0x16840], R2 ;  /* 0x01684002050075a7 */ /* 0x000e24000800017f */
[----:B0-----:R-:W-:Y:S05]  /*11350*/  @!P0 BRA `(.L_x_13786) ;  /* 0x0000003800148947 */ /* 0x001fea0003800000 */
.L_x_13870:
[----:B------:R-:W-:Y:S05]  /*11360*/  BSYNC B1 ;  /* 0x0000000000017941 */ /* 0x000fea0003800000 */
.L_x_13785:
[----:B------:R-:W1:Y:S01]  /*11370*/  S2R R12, SR_TID.X ;  /* 0x00000000000c7919 */ /* 0x000e620000002100 */
[----:B------:R-:W-:Y:S01]  /*11380*/  SHF.R.S32.HI R21, RZ, 0x1f, R0 ;  /* 0x0000001fff157819 */ /* 0x000fe20000011400 */
[----:B------:R-:W-:Y:S01]  /*11390*/  ULDC.64 UR4, c[0x0][0x300] ;  /* 0x0000c00000047ab9 */ /* 0x000fe20000000a00 */
[----:B------:R-:W-:Y:S01]  /*113a0*/  LOP3.LUT P1, RZ, R19, 0x1, RZ, 0xc0, !PT ;  /* 0x0000000113ff7812 */ /* 0x000fe2000782c0ff */
[----:B0-----:R-:W-:-:S04]  /*113b0*/  IMAD.WIDE.U32 R2, R0, UR4, RZ ;  /* 0x0000000400027c25 */ /* 0x001fc8000f8e00ff */
        /* <DEDUP_REMOVED lines=18> */
[C---:B------:R-:W-:Y:S01]  /*114e0*/  LEA R8, P0, R2.reuse, UR4, 0x1 ;  /* 0x0000000402087c11 */ /* 0x040fe2000f8008ff */
[----:B------:R-:W-:Y:S01]  /*114f0*/  UMOV UR4, 0xffffffff ;  /* 0xffffffff00047882 */ /* 0x000fe20000000000 */
[----:B------:R-:W-:Y:S02]  /*11500*/  LOP3.LUT R9, R9, 0x200, R11, 0xf8, !PT ;  /* 0x0000020009097812 */ /* 0x000fe400078ef80b */
[----:B------:R-:W-:-:S03]  /*11510*/  LEA.HI.X R10, R2, UR5, R7, 0x1, P0 ;  /* 0x00000005020a7c11 */ /* 0x000fc600080f0c07 */
[----:B------:R-:W-:Y:S01]  /*11520*/  IMAD R9, R23, 0x2000, R9 ;  /* 0x0000200017097824 */ /* 0x000fe200078e0209 */
[----:B------:R-:W-:Y:S06]  /*11530*/  BRA.DIV UR4, `(.L_x_13787) ;  /* 0x0000003604b07947 */ /* 0x000fec000b800000 */
[----:B------:R-:W0:Y:S01]  /*11540*/  S2R R3, SR_TID.X ;  /* 0x0000000000037919 */ /* 0x000e220000002100 */
[----:B------:R-:W-:Y:S01]  /*11550*/  IMAD R9, R9, 0x2, R16 ;  /* 0x0000000209097824 */ /* 0x000fe200078e0210 */
        /* <DEDUP_REMOVED lines=41> */
.L_x_13888:
        /* <DEDUP_REMOVED lines=8> */
.L_x_13788:
        /* <DEDUP_REMOVED lines=11> */
.L_x_13789:
[----:B------:R1:W-:Y:S01]  /*11920*/  SYNCS.ARRIVE.TRANS64.A1T0 RZ, [R5+URZ+0x16830], RZ ;  /* 0x016830ff05ff79a7 */ /* 0x0003e2000810003f */
[----:B------:R-:W-:Y:S05]  /*11930*/  @!P2 BRA `(.L_x_13790) ;  /* 0x000000000004a947 */ /* 0x000fea0003800000 */
[----:B------:R-:W-:Y:S01]  /*11940*/  BPT.TRAP 0x1 ;  /* 0x000000040000795c */ /* 0x000fe20000300000 */
.L_x_13790:
[----:B------:R-:W-:Y:S01]  /*11950*/  SHF.L.U32 R2, R20, 0x1f, RZ ;  /* 0x0000001f14027819 */ /* 0x000fe200000006ff */
[----:B-1----:R-:W-:Y:S01]  /*11960*/  IMAD R5, R6, 0x8, R16 ;  /* 0x0000000806057824 */ /* 0x002fe200078e0210 */
[----:B------:R-:W-:Y:S03]  /*11970*/  BSSY B1, `(.L_x_13791) ;  /* 0x0000003000017945 */ /* 0x000fe60003800000 */
[----:B------:R-:W1:Y:S02]  /*11980*/  SYNCS.PHASECHK.TRANS64.TRYWAIT P0, [R5+URZ+0x16860], R2 ;  /* 0x01686002050075a7 */ /* 0x000e64000800017f */
[----:B-1----:R-:W-:Y:S05]  /*11990*/  @!P0 BRA `(.L_x_13792) ;  /* 0x0000003800d48947 */ /* 0x002fea0003800000 */
.L_x_13889:
[----:B------:R-:W-:Y:S05]  /*119a0*/  BSYNC B1 ;  /* 0x0000000000017941 */ /* 0x000fea0003800000 */
.L_x_13791:
[----:B------:R-:W0:Y:S01]  /*119b0*/  S2R R3, SR_TID.X ;  /* 0x0000000000037919 */ /* 0x000e220000002100 */
[----:B-1----:R-:W-:Y:S01]  /*119c0*/  IMAD.MOV.U32 R2, RZ, RZ, -0x80 ;  /* 0xffffff80ff027424 */ /* 0x002fe200078e00ff */
[----:B------:R-:W-:Y:S01]  /*119d0*/  UMOV UR4, 0xffffffff ;  /* 0xffffffff00047882 */ /* 0x000fe20000000000 */
[----:B------:R-:W-:Y:S02]  /*119e0*/  LOP3.LUT P1, RZ, R19, 0x2, RZ, 0xc0, !PT ;  /* 0x0000000213ff7812 */ /* 0x000fe4000782c0ff */
[----:B------:R-:W-:Y:S02]  /*119f0*/  IMAD R2, R27, R2, UR36 ;  /* 0x000000241b027e24 */ /* 0x000fe4000f8e0202 */
        /* <DEDUP_REMOVED lines=17> */
[----:B------:R0:W-:Y:S04]  /*11b10*/  LDGSTS.E.BYPASS.LTC128B.128 [R6+0x400], desc[UR52][R2.64], !P0 ;  /* 0x0040000002067fae */ /* 0x0001e8000c101d74 */
[----:B0-----:R-:W0:Y:S04]  /*11b20*/  SHFL.IDX PT, R2, R17, 0x1, 0x181f ;  /* 0x00381f0011027f89 */ /* 0x001e2800000e0000 */
[----:B------:R-:W1:Y:S01]  /*11b30*/  SHFL.IDX PT, R3, R18, 0x1, 0x181f ;  /* 0x00381f0012037f89 */ /* 0x000e6200000e0000 */
[----:B0-----:R-:W-:-:S05]  /*11b40*/  IADD3 R2, P0, R2, R7, RZ ;  /* 0x0000000702027210 */ /* 0x001fca0007f1e0ff */
[----:B-1----:R-:W-:Y:S01]  /*11b50*/  IMAD.X R3, RZ, RZ, R3, P0 ;  /* 0x000000ffff037224 */ /* 0x002fe200000e0603 */
[----:B------:R-:W-:-:S13]  /*11b60*/  ISETP.LT.OR P0, PT, R8, 0x11, P1 ;  /* 0x000000110800780c */ /* 0x000fda0000f01670 */
        /* <DEDUP_REMOVED lines=31> */
[----:B------:R0:W-:Y:S04]  /*11d60*/  LDGSTS.E.BYPASS.LTC128B.128 [R6+0x3400], desc[UR52][R2.64], !P0 ;  /* 0x0340000002067fae */ /* 0x0001e8000c101d74 */
[----:B0-2---:R0:W1:Y:S02]  /*11d70*/  SHFL.IDX PT, R2, R17, 0x7, 0x181f ;  /* 0x00f81f0011027f89 */ /* 0x00506400000e0000 */
.L_x_13907:
        /* <DEDUP_REMOVED lines=27> */
.L_x_13794:
        /* <DEDUP_REMOVED lines=11> */
.L_x_13795:
        /* <DEDUP_REMOVED lines=8> */
.L_x_13783:
        /* <DEDUP_REMOVED lines=16> */
[----:B0-----:R-:W-:-:S05]  /*12160*/  IADD3 R0, R0, UR48, R7 ;  /* 0x0000003000007c10 */ /* 0x001fca000fffe007 */
[----:B------:R1:W-:Y:S02]  /*12170*/  STL [R1+0xc], R0 ;  /* 0x00000c0001007387 */ /* 0x0003e40000100800 */
.L_x_13798:
[----:B------:R-:W-:Y:S05]  /*12180*/  BSYNC B0 ;  /* 0x0000000000007941 */ /* 0x000fea0003800000 */
.L_x_13797:
[----:B-1----:R-:W-:-:S05]  /*12190*/  IMAD.U32 R0, RZ, RZ, UR46 ;  /* 0x0000002eff007e24 */ /* 0x002fca000f8e00ff */
[----:B------:R-:W-:-:S13]  /*121a0*/  ISETP.NE.AND P0, PT, R0, 0x3, PT ;  /* 0x000000030000780c */ /* 0x000fda0003f05270 */
[----:B------:R-:W-:Y:S05]  /*121b0*/  @!P0 BRA `(.L_x_13799) ;  /* 0x0000000000048947 */ /* 0x000fea0003800000 */
[----:B------:R-:W-:Y:S01]  /*121c0*/  BPT.TRAP 0x1 ;  /* 0x000000040000795c */ /* 0x000fe20000300000 */
.L_x_13799:
[----:B------:R-:W-:Y:S01]  /*121d0*/  IMAD R4, R23, 0x8, R16 ;  /* 0x0000000817047824 */ /* 0x000fe200078e0210 */
[----:B0-----:R-:W-:Y:S01]  /*121e0*/  SHF.L.U32 R3, R26, 0x1f, RZ ;  /* 0x0000001f1a037819 */ /* 0x001fe200000006ff */
[----:B------:R-:W-:Y:S03]  /*121f0*/  BSSY B0, `(.L_x_13800) ;  /* 0x0000003000007945 */ /* 0x000fe60003800000 */
[----:B------:R-:W0:Y:S02]  /*12200*/  SYNCS.PHASECHK.TRANS64.TRYWAIT P0, [R4+URZ+0x16860], R3 ;  /* 0x01686003040075a7 */ /* 0x000e24000800017f */
[----:B0-----:R-:W-:Y:S05]  /*12210*/  @!P0 BRA `(.L_x_13801) ;  /* 0x0000003c00108947 */ /* 0x001fea0003800000 */
.L_x_13908:
[----:B------:R-:W-:Y:S05]  /*12220*/  BSYNC B0 ;  /* 0x0000000000007941 */ /* 0x000fea0003800000 */
.L_x_13800:
[----:B------:R-:W1:Y:S01]  /*12230*/  S2R R7, SR_TID.X ;  /* 0x0000000000077919 */ /* 0x000e620000002100 */
[----:B------:R-:W-:Y:S01]  /*12240*/  IMAD.MOV.U32 R5, RZ, RZ, -0x80 ;  /* 0xffffff80ff057424 */ /* 0x000fe200078e00ff */
[----:B------:R-:W-:Y:S01]  /*12250*/  UMOV UR4, 0xffffffff ;  /* 0xffffffff00047882 */ /* 0x000fe20000000000 */
[----:B------:R-:W-:Y:S02]  /*12260*/  LOP3.LUT P2, RZ, R19, 0x2, RZ, 0xc0, !PT ;  /* 0x0000000213ff7812 */ /* 0x000fe4000784c0ff */
[----:B------:R-:W-:Y:S02]  /*12270*/  IMAD R5, R24, R5, UR36 ;  /* 0x0000002418057e24 */ /* 0x000fe4000f8e0205 */
        /* <DEDUP_REMOVED lines=11> */
[----:B------:R-:W-:Y:S01]  /*12330*/  IMAD R0, R0, 0x2, R16 ;  /* 0x0000000200007824 */ /* 0x000fe200078e0210 */
[----:B------:R-:W2:Y:S04]  /*12340*/  SHFL.IDX PT, R14, R17, RZ, 0x181f ;  /* 0x00181fff110e7589 */ /* 0x000ea800000e0000 */
[----:B0-----:R-:W0:Y:S04]  /*12350*/  SHFL.IDX PT, R3, R18, RZ, 0x181f ;  /* 0x00181fff12037589 */ /* 0x001e2800000e0000 */
[----:B------:R-:W-:Y:S04]  /*12360*/  SHFL.IDX PT, R7, R18, 0x1, 0x181f ;  /* 0x00381f0012077f89 */ /* 0x000fe800000e0000 */
[----:B------:R-:W-:Y:S04]  /*12370*/  SHFL.IDX PT, R9, R17, 0x2, 0x181f ;  /* 0x00581f0011097f89 */ /* 0x000fe800000e0000 */
[----:B------:R-:W-:Y:S01]  /*12380*/  SHFL.IDX PT, R8, R18, 0x2, 0x181f ;  /* 0x00581f0012087f89 */ /* 0x000fe200000e0000 */
[----:B-1----:R-:W-:-:S05]  /*12390*/  IMAD.SHL.U32 R2, R2, 0x8, RZ ;  /* 0x0000000802027824 */ /* 0x002fca00078e00ff */
[----:B------:R-:W-:-:S05]  /*123a0*/  LOP3.LUT R2, R2, 0x38, RZ, 0xc0, !PT ;  /* 0x0000003802027812 */ /* 0x000fca00078ec0ff */
[----:B------:R-:W-:-:S05]  /*123b0*/  IMAD.SHL.U32 R6, R2, 0x2, RZ ;  /* 0x0000000202067824 */ /* 0x000fca00078e00ff */
[----:B--2---:R-:W-:Y:S02]  /*123c0*/  IADD3 R2, P0, R14, R6, RZ ;  /* 0x000000060e027210 */ /* 0x004fe40007f1e0ff */
[----:B------:R-:W1:Y:S03]  /*123d0*/  SHFL.IDX PT, R14, R17, 0x1, 0x181f ;  /* 0x00381f00110e7f89 */ /* 0x000e6600000e0000 */
[----:B0-----:R-:W-:Y:S01]  /*123e0*/  IMAD.X R3, RZ, RZ, R3, P0 ;  /* 0x000000ffff037224 */ /* 0x001fe200000e0603 */
[----:B------:R-:W-:-:S13]  /*123f0*/  ISETP.LT.OR P0, PT, R5, 0x1, P2 ;  /* 0x000000010500780c */ /* 0x000fda0001701670 */
[----:B------:R1:W-:Y:S02]  /*12400*/  LDGSTS.E.BYPASS.LTC128B.128 [R0+0x400], desc[UR52][R2.64], !P0 ;  /* 0x0040000002007fae */ /* 0x0003e4000c101d74 */
[----:B-1----:R-:W-:Y:S02]  /*12410*/  IADD3 R2, P0, R14, R6, RZ ;  /* 0x000000060e027210 */ /* 0x002fe40007f1e0ff */
[----:B------:R-:W0:Y:S03]  /*12420*/  SHFL.IDX PT, R14, R17, 0x3, 0x181f ;  /* 0x00781f00110e7f89 */ /* 0x000e2600000e0000 */
[----:B------:R-:W-:Y:S01]  /*12430*/  IMAD.X R3, RZ, RZ, R7, P0 ;  /* 0x000000ffff037224 */ /* 0x000fe200000e0607 */
[----:B------:R-:W-:Y:S01]  /*12440*/  ISETP.LT.OR P0, PT, R5, 0x11, P2 ;  /* 0x000000110500780c */ /* 0x000fe20001701670 */
[----:B------:R-:W1:-:S12]  /*12450*/  SHFL.IDX PT, R7, R18, 0x3, 0x181f ;  /* 0x00781f0012077f89 */ /* 0x000e5800000e0000 */
[----:B------:R2:W-:Y:S02]  /*12460*/  LDGSTS.E.BYPASS.LTC128B.128 [R0+0xc00], desc[UR52][R2.64], !P0 ;  /* 0x00c0000002007fae */ /* 0x0005e4000c101d74 */
[----:B--2---:R-:W-:Y:S02]  /*12470*/  IADD3 R2, P0, R9, R6, RZ ;  /* 0x0000000609027210 */ /* 0x004fe40007f1e0ff */
[----:B------:R-:W2:Y:S03]  /*12480*/  SHFL.IDX PT, R9, R17, 0x4, 0x181f ;  /* 0x00981f0011097f89 */ /* 0x000ea600000e0000 */
[----:B------:R-:W-:Y:S01]  /*12490*/  IMAD.X R3, RZ, RZ, R8, P0 ;  /* 0x000000ffff037224 */ /* 0x000fe200000e0608 */
[----:B------:R-:W-:Y:S01]  /*124a0*/  ISETP.LT.OR P0, PT, R5, 0x21, P2 ;  /* 0x000000210500780c */ /* 0x000fe20001701670 */
[----:B------:R-:W3:-:S12]  /*124b0*/  SHFL.IDX PT, R8, R18, 0x4, 0x181f ;  /* 0x00981f0012087f89 */ /* 0x000ed800000e0000 */
[----:B------:R0:W-:Y:S02]  /*124c0*/  LDGSTS.E.BYPASS.LTC128B.128 [R0+0x1400], desc[UR52][R2.64], !P0 ;  /* 0x0140000002007fae */ /* 0x0001e4000c101d74 */
[----:B0-----:R-:W-:Y:S02]  /*124d0*/  IADD3 R2, P0, R14, R6, RZ ;  /* 0x000000060e027210 */ /* 0x001fe40007f1e0ff */
[----:B------:R-:W0:Y:S03]  /*124e0*/  SHFL.IDX PT, R14, R17, 0x5, 0x181f ;  /* 0x00b81f00110e7f89 */ /* 0x000e2600000e0000 */
[----:B-1----:R-:W-:Y:S01]  /*124f0*/  IMAD.X R3, RZ, RZ, R7, P0 ;  /* 0x000000ffff037224 */ /* 0x002fe200000e0607 */
[----:B------:R-:W-:Y:S01]  /*12500*/  ISETP.LT.OR P0, PT, R5, 0x31, P2 ;  /* 0x000000310500780c */ /* 0x000fe20001701670 */
[----:B------:R-:W1:-:S12]  /*12510*/  SHFL.IDX PT, R7, R18, 0x5, 0x181f ;  /* 0x00b81f0012077f89 */ /* 0x000e5800000e0000 */
[----:B------:R2:W-:Y:S02]  /*12520*/  LDGSTS.E.BYPASS.LTC128B.128 [R0+0x1c00], desc[UR52][R2.64], !P0 ;  /* 0x01c0000002007fae */ /* 0x0005e4000c101d74 */
[----:B--2---:R-:W-:Y:S02]  /*12530*/  IADD3 R2, P0, R9, R6, RZ ;  /* 0x0000000609027210 */ /* 0x004fe40007f1e0ff */
[----:B------:R-:W2:Y:S03]  /*12540*/  SHFL.IDX PT, R9, R17, 0x6, 0x181f ;  /* 0x00d81f0011097f89 */ /* 0x000ea600000e0000 */
[----:B---3--:R-:W-:Y:S01]  /*12550*/  IMAD.X R3, RZ, RZ, R8, P0 ;  /* 0x000000ffff037224 */ /* 0x008fe200000e0608 */
[----:B------:R-:W-:Y:S01]  /*12560*/  ISETP.LT.OR P0, PT, R5, 0x41, P2 ;  /* 0x000000410500780c */ /* 0x000fe20001701670 */
[----:B------:R-:W3:-:S12]  /*12570*/  SHFL.IDX PT, R8, R18, 0x6, 0x181f ;  /* 0x00d81f0012087f89 */ /* 0x000ed800000e0000 */
[----:B------:R0:W-:Y:S02]  /*12580*/  LDGSTS.E.BYPASS.LTC128B.128 [R0+0x2400], desc[UR52][R2.64], !P0 ;  /* 0x0240000002007fae */ /* 0x0001e4000c101d74 */
[----:B0-----:R-:W-:Y:S02]  /*12590*/  IADD3 R2, P0, R14, R6, RZ ;  /* 0x000000060e027210 */ /* 0x001fe40007f1e0ff */
[----:B------:R0:W4:Y:S03]  /*125a0*/  SHFL.IDX PT, R14, R17, 0x7, 0x181f ;  /* 0x00f81f00110e7f89 */ /* 0x00012600000e0000 */
[----:B-1----:R-:W-:Y:S01]  /*125b0*/  IMAD.X R3, RZ, RZ, R7, P0 ;  /* 0x000000ffff037224 */ /* 0x002fe200000e0607 */
[----:B------:R-:W-:Y:S01]  /*125c0*/  ISETP.LT.OR P0, PT, R5, 0x51, P2 ;  /* 0x000000510500780c */ /* 0x000fe20001701670 */
[----:B------:R0:W1:-:S12]  /*125d0*/  SHFL.IDX PT, R7, R18, 0x7, 0x181f ;  /* 0x00f81f0012077f89 */ /* 0x00005800000e0000 */
[----:B------:R2:W-:Y:S02]  /*125e0*/  LDGSTS.E.BYPASS.LTC128B.128 [R0+0x2c00], desc[UR52][R2.64], !P0 ;  /* 0x02c0000002007fae */ /* 0x0005e4000c101d74 */
[----:B--2---:R-:W-:-:S05]  /*125f0*/  IADD3 R2, P0, R9, R6, RZ ;  /* 0x0000000609027210 */ /* 0x004fca0007f1e0ff */
[----:B---3--:R-:W-:Y:S01]  /*12600*/  IMAD.X R3, RZ, RZ, R8, P0 ;  /* 0x000000ffff037224 */ /* 0x008fe200000e0608 */
[----:B------:R-:W-:-:S13]  /*12610*/  ISETP.LT.OR P0, PT, R5, 0x61, P2 ;  /* 0x000000610500780c */ /* 0x000fda0001701670 */
[----:B-1--4-:R0:W-:Y:S02]  /*12620*/  LDGSTS.E.BYPASS.LTC128B.128 [R0+0x3400], desc[UR52][R2.64], !P0 ;  /* 0x0340000002007fae */ /* 0x0121e4000c101d74 */
.L_x_13926:
[----:B0-----:R-:W-:-:S05]  /*12630*/  IADD3 R2, P0, R14, R6, RZ ;  /* 0x000000060e027210 */ /* 0x001fca0007f1e0ff */
[----:B------:R-:W-:Y:S01]  /*12640*/  IMAD.X R3, RZ, RZ, R7, P0 ;  /* 0x000000ffff037224 */ /* 0x000fe200000e0607 */
[----:B------:R-:W-:-:S13]  /*12650*/  ISETP.LT.OR P0, PT, R5, 0x71, P2 ;  /* 0x000000710500780c */ /* 0x000fda0001701670 */
[----:B------:R-:W-:Y:S01]  /*12660*/  @!PT LDS RZ, [RZ] ;  /* 0x00000000fffff984 */ /* 0x000fe20000000800 */
[----:B------:R-:W-:Y:S01]  /*12670*/  @!PT LDS RZ, [RZ] ;  /* 0x00000000fffff984 */ /* 0x000fe20000000800 */
[----:B------:R-:W-:Y:S01]  /*12680*/  @!PT LDS RZ, [RZ] ;  /* 0x00000000fffff984 */ /* 0x000fe20000000800 */
[----:B------:R0:W-:Y:S01]  /*12690*/  LDGSTS.E.BYPASS.LTC128B.128 [R0+0x3c00], desc[UR52][R2.64], !P0 ;  /* 0x03c0000002007fae */ /* 0x0001e2000c101d74 */
[----:B------:R-:W-:Y:S01]  /*126a0*/  PLOP3.LUT P0, PT, PT, PT, PT, 0x80, 0x0 ;  /* 0x000000000000781c */ /* 0x000fe20003f0f070 */
[----:B------:R-:W-:-:S12]  /*126b0*/  NOP ;  /* 0x0000000000007918 */ /* 0x000fd80000000000 */
.L_x_13803:
        /* <DEDUP_REMOVED lines=11> */
.L_x_13804:
[----:B------:R2:W-:Y:S01]  /*12770*/  SYNCS.ARRIVE.TRANS64.A1T0 RZ, [R4+URZ+0x16850], RZ ;  /* 0x016850ff04ff79a7 */ /* 0x0005e2000810003f */
[----:B------:R-:W-:-:S05]  /*12780*/  VIADD R23, R23, 0x1 ;  /* 0x0000000117177836 */ /* 0x000fca0000000000 */
[----:B------:R-:W-:-:S04]  /*12790*/  ISETP.NE.AND P0, PT, R23, 0x2, PT ;  /* 0x000000021700780c */ /* 0x000fc80003f05270 */
[----:B------:R-:W-:Y:S02]  /*127a0*/  SEL R3, RZ, 0x1, P0 ;  /* 0x00000001ff037807 */ /* 0x000fe40000000000 */
[----:B------:R-:W-:Y:S02]  /*127b0*/  SEL R23, R23, RZ, P0 ;  /* 0x000000ff17177207 */ /* 0x000fe40000000000 */
[----:B--2---:R-:W-:-:S07]  /*127c0*/  LOP3.LUT R26, R26, R3, RZ, 0x3c, !PT ;  /* 0x000000031a1a7212 */ /* 0x004fce00078e3cff */
.L_x_13764:
[----:B------:R-:W-:Y:S05]  /*127d0*/  BSYNC B7 ;  /* 0x0000000000077941 */ /* 0x000fea0003800000 */
.L_x_13762:
        /* <DEDUP_REMOVED lines=13> */
.L_x_13805:
[----:B------:R-:W-:-:S03]  /*128b0*/  UMOV UR4, 0xffffffff ;  /* 0xffffffff00047882 */ /* 0x000fc60000000000 */
[----:B------:R-:W-:Y:S05]  /*128c0*/  BRA.DIV UR4, `(.L_x_13807) ;  /* 0x0000003e04bc7947 */ /* 0x000fea000b800000 */
[----:B-----5:R2:W3:Y:S02]  /*128d0*/  SHFL.IDX PT, R14, R2, RZ, 0x1f ;  /* 0x00001fff020e7589 */ /* 0x0204e400000e0000 */
.L_x_13929:
        /* <DEDUP_REMOVED lines=8> */
.L_x_13806:
[----:B-1----:R-:W4:Y:S01]  /*12960*/  LDL R0, [R1+0xc] ;  /* 0x00000c0001007983 */ /* 0x002f220000100800 */
[----:B------:R-:W-:Y:S02]  /*12970*/  ULDC UR4, c[0x0][0xc38] ;  /* 0x00030e0000047ab9 */ /* 0x000fe40000000800 */
[----:B----4-:R-:W-:-:S13]  /*12980*/  ISETP.GE.AND P0, PT, R0, UR4, PT ;  /* 0x0000000400007c0c */ /* 0x010fda000bf06270 */
[----:B------:R-:W-:Y:S05]  /*12990*/  @!P0 BRA `(.L_x_13808) ;  /* 0xffffffbc006c8947 */ /* 0x000fea000383ffff */
.L_x_13753:
[----:B------:R-:W4:Y:S01]  /*129a0*/  LDL.LU R0, [R1+0x10] ;  /* 0x0000100001007983 */ /* 0x000f220000300800 */
[----:B------:R-:W-:Y:S01]  /*129b0*/  BSSY B0, `(.L_x_13809) ;  /* 0x000000b000007945 */ /* 0x000fe20003800000 */
[----:B------:R-:W5:Y:S01]  /*129c0*/  S2R R5, SR_CgaCtaId ;  /* 0x0000000000057919 */ /* 0x000f620000008800 */
[----:B----4-:R-:W-:-:S05]  /*129d0*/  VIADD R0, R0, 0x1 ;  /* 0x0000000100007836 */ /* 0x010fca0000000000 */
[----:B--23--:R-:W-:-:S04]  /*129e0*/  LEA.HI R2, R0, R0, RZ, 0x1 ;  /* 0x0000000000027211 */ /* 0x00cfc800078f08ff */
[----:B------:R-:W-:Y:S02]  /*129f0*/  LOP3.LUT R3, R2, 0xfffffffe, RZ, 0xc0, !PT ;  /* 0xfffffffe02037812 */ /* 0x000fe400078ec0ff */
[----:B------:R-:W-:-:S03]  /*12a00*/  MOV R2, 0x400 ;  /* 0x0000040000027802 */ /* 0x000fc60000000f00 */
[----:B------:R-:W-:Y:S01]  /*12a10*/  IMAD.IADD R0, R0, 0x1, -R3 ;  /* 0x0000000100007824 */ /* 0x000fe200078e0a03 */
[----:B-----5:R-:W-:-:S04]  /*12a20*/  LEA R4, R5, R2, 0x18 ;  /* 0x0000000205047211 */ /* 0x020fc800078ec0ff */
[----:B------:R-:W-:-:S04]  /*12a30*/  SHF.L.U32 R0, R0, 0x1f, RZ ;  /* 0x0000001f00007819 */ /* 0x000fc800000006ff */
[----:B------:R-:W2:Y:S02]  /*12a40*/  SYNCS.PHASECHK.TRANS64.TRYWAIT P0, [R4+URZ+0x16820], R0 ;  /* 0x01682000040075a7 */ /* 0x000ea4000800017f */
[----:B--2---:R-:W-:Y:S05]  /*12a50*/  @!P0 BRA `(.L_x_13810) ;  /* 0x0000003c00808947 */ /* 0x004fea0003800000 */
.L_x_13930:
[----:B-1----:R-:W-:Y:S05]  /*12a60*/  BSYNC B0 ;  /* 0x0000000000007941 */ /* 0x002fea0003800000 */
.L_x_13809:
[----:B------:R-:W-:-:S03]  /*12a70*/  UMOV UR4, 0xffffffff ;  /* 0xffffffff00047882 */ /* 0x000fc60000000000 */
[----:B------:R-:W-:Y:S05]  /*12a80*/  BRA.DIV UR4, `(.L_x_13811) ;  /* 0x0000003e04887947 */ /* 0x000fea000b800000 */
[----:B--2---:R-:W1:Y:S02]  /*12a90*/  S2R R0, SR_TID.X ;  /* 0x0000000000007919 */ /* 0x004e640000002100 */
[----:B-1----:R-:W-:-:S04]  /*12aa0*/  SHF.R.U32.HI R0, RZ, 0x5, R0 ;  /* 0x00000005ff007819 */ /* 0x002fc80000011600 */
[----:B------:R-:W-:-:S05]  /*12ab0*/  LOP3.LUT R0, R0, 0x3, RZ, 0xc0, !PT ;  /* 0x0000000300007812 */ /* 0x000fca00078ec0ff */
[----:B------:R1:W2:Y:S02]  /*12ac0*/  SHFL.IDX PT, R14, R0, RZ, 0x1f ;  /* 0x00001fff000e7589 */ /* 0x0002a400000e0000 */
.L_x_13933:
[----:B--2---:R-:W-:Y:S01]  /*12ad0*/  ISETP.NE.AND P0, PT, R14, RZ, PT ;  /* 0x000000ff0e00720c */ /* 0x004fe20003f05270 */
[----:B------:R-:W-:-:S12]  /*12ae0*/  BSSY B0, `(.L_x_13812) ;  /* 0x0000024000007945 */ /* 0x000fd80003800000 */
[----:B------:R-:W-:Y:S05]  /*12af0*/  @P0 BRA `(.L_x_13813) ;  /* 0x0000000000880947 */ /* 0x000fea0003800000 */
[----:B------:R-:W-:-:S03]  /*12b00*/  UMOV UR4, 0xffffffff ;  /* 0xffffffff00047882 */ /* 0x000fc60000000000 */
[----:B------:R-:W-:Y:S05]  /*12b10*/  BRA.DIV UR4, `(.L_x_13814) ;  /* 0x0000003e04987947 */ /* 0x000fea000b800000 */
[----:B------:R-:W-:-:S13]  /*12b20*/  ELECT P6, URZ, PT ;  /* 0x00000000003f782f */ /* 0x000fda00038c0000 */
.L_x_13936:
[----:B------:R-:W-:Y:S05]  /*12b30*/  @!P6 BRA `(.L_x_13813) ;  /* 0x000000000078e947 */ /* 0x000fea0003800000 */
[----:B------:R-:W-:-:S06]  /*12b40*/  ULOP3.LUT UR4, UR37, 0x2, URZ, 0xfc, !UPT ;  /* 0x0000000225047892 */ /* 0x000fcc000f8efc3f */
[----:B-1----:R-:W-:-:S05]  /*12b50*/  IMAD.U32 R0, RZ, RZ, UR4 ;  /* 0x00000004ff007e24 */ /* 0x002fca000f8e00ff */
[----:B------:R-:W-:-:S13]  /*12b60*/  ISETP.NE.AND P0, PT, R0, 0x3, PT ;  /* 0x000000030000780c */ /* 0x000fda0003f05270 */
[----:B------:R-:W-:Y:S05]  /*12b70*/  @!P0 BRA `(.L_x_13815) ;  /* 0x0000000000048947 */ /* 0x000fea0003800000 */
[----:B------:R-:W-:Y:S01]  /*12b80*/  BPT.TRAP 0x1 ;  /* 0x000000040000795c */ /* 0x000fe20000300000 */
.L_x_13815:
[C---:B------:R-:W-:Y:S01]  /*12b90*/  IMAD R5, R23.reuse, 0x8, R4 ;  /* 0x0000000817057824 */ /* 0x040fe200078e0204 */
[----:B------:R-:W-:Y:S01]  /*12ba0*/  SHF.L.U32 R0, R26, 0x1f, RZ ;  /* 0x0000001f1a007819 */ /* 0x000fe200000006ff */
[----:B------:R-:W-:-:S03]  /*12bb0*/  VIADD R23, R23, 0x1 ;  /* 0x0000000117177836 */ /* 0x000fc60000000000 */
[----:B------:R-:W1:Y:S02]  /*12bc0*/  SYNCS.PHASECHK.TRANS64.TRYWAIT P1, [R5+URZ+0x16840], R0 ;  /* 0x01684000050075a7 */ /* 0x000e64000802017f */
[----:B------:R-:W-:-:S04]  /*12bd0*/  ISETP.NE.AND P2, PT, R23, 0x2, PT ;  /* 0x000000021700780c */ /* 0x000fc80003f45270 */
[----:B------:R-:W-:Y:S01]  /*12be0*/  SEL R3, RZ, 0x1, P2 ;  /* 0x00000001ff037807 */ /* 0x000fe20001000000 */
[----:B-1----:R-:W-:Y:S08]  /*12bf0*/  @!P1 BRA `(.L_x_13816) ;  /* 0x0000003c00809947 */ /* 0x002ff00003800000 */
.L_x_13937:
[----:B------:R-:W-:Y:S02]  /*12c00*/  SEL R23, R23, RZ, P2 ;  /* 0x000000ff17177207 */ /* 0x000fe40001000000 */
[----:B------:R-:W-:Y:S01]  /*12c10*/  LOP3.LUT R2, R26, R3, RZ, 0x3c, !PT ;  /* 0x000000031a027212 */ /* 0x000fe200078e3cff */
[----:B------:R-:W-:Y:S06]  /*12c20*/  @!P0 BRA `(.L_x_13817) ;  /* 0x0000000000048947 */ /* 0x000fec0003800000 */
[----:B------:R-:W-:Y:S01]  /*12c30*/  BPT.TRAP 0x1 ;  /* 0x000000040000795c */ /* 0x000fe20000300000 */
.L_x_13817:
[----:B------:R-:W-:Y:S01]  /*12c40*/  IMAD R23, R23, 0x8, R4 ;  /* 0x0000000817177824 */ /* 0x000fe200078e0204 */
[----:B------:R-:W-:-:S04]  /*12c50*/  SHF.L.U32 R2, R2, 0x1f, RZ ;  /* 0x0000001f02027819 */ /* 0x000fc800000006ff */
[----:B------:R-:W2:Y:S02]  /*12c60*/  SYNCS.PHASECHK.TRANS64.TRYWAIT P1, [R23+URZ+0x16840], R2 ;  /* 0x01684002170075a7 */ /* 0x000ea4000802017f */
[----:B--2---:R-:W-:Y:S05]  /*12c70*/  @!P1 BRA `(.L_x_13818) ;  /* 0x0000003c00749947 */ /* 0x004fea0003800000 */
.L_x_13938:
[----:B------:R-:W-:Y:S05]  /*12c80*/  @!P0 BRA `(.L_x_13819) ;  /* 0x0000000000048947 */ /* 0x000fea0003800000 */
[----:B------:R-:W-:Y:S01]  /*12c90*/  BPT.TRAP 0x1 ;  /* 0x000000040000795c */ /* 0x000fe20000300000 */
.L_x_13819:
[----:B------:R-:W3:Y:S02]  /*12ca0*/  SYNCS.PHASECHK.TRANS64.TRYWAIT P1, [R5+URZ+0x16860], R0 ;  /* 0x01686000050075a7 */ /* 0x000ee4000802017f */
[----:B---3--:R-:W-:Y:S05]  /*12cb0*/  @!P1 BRA `(.L_x_13820) ;  /* 0x0000003c00789947 */ /* 0x008fea0003800000 */
.L_x_13939:
[----:B------:R-:W-:Y:S05]  /*12cc0*/  @!P0 BRA `(.L_x_13821) ;  /* 0x0000000000048947 */ /* 0x000fea0003800000 */
[----:B------:R-:W-:Y:S01]  /*12cd0*/  BPT.TRAP 0x1 ;  /* 0x000000040000795c */ /* 0x000fe20000300000 */
.L_x_13821:
[----:B----4-:R4:W0:Y:S02]  /*12ce0*/  SYNCS.PHASECHK.TRANS64.TRYWAIT P0, [R23+URZ+0x16860], R2 ;  /* 0x01686002170075a7 */ /* 0x010824000800017f */
[----:B0-----:R-:W-:Y:S05]  /*12cf0*/  @!P0 NANOSLEEP.SYNCS 0x989680 ;  /* 0x009896800000895d */ /* 0x001fea0003900000 */
[----:B------:R-:W0:Y:S02]  /*12d00*/  @!P0 SYNCS.PHASECHK.TRANS64 P0, [R23+URZ+0x16860], R2 ;  /* 0x01686002170085a7 */ /* 0x000e24000800007f */
[----:B0-----:R-:W-:Y:S05]  /*12d10*/  @!P0 BRA `(.L_x_13821) ;  /* 0xfffffffc00f08947 */ /* 0x001fea000383ffff */
.L_x_13813:
[----:B------:R-:W-:Y:S05]  /*12d20*/  BSYNC B0 ;  /* 0x0000000000007941 */ /* 0x000fea0003800000 */
.L_x_13812:
[----:B------:R-:W-:Y:S05]  /*12d30*/  EXIT ;  /* 0x000000000000794d */ /* 0x000fea0003800000 */
.L_x_13670:
[----:B0-----:R-:W-:-:S04]  /*12d40*/  IMAD.U32 R3, RZ, RZ, UR45 ;  /* 0x0000002dff037e24 */ /* 0x001fc8000f8e00ff */
[----:B------:R0:W1:Y:S03]  /*12d50*/  SYNCS.PHASECHK.TRANS64.TRYWAIT P1, [R3+URZ+0x16800], R0 ;  /* 0x01680000030075a7 */ /* 0x000066000802017f */
[----:B-1----:R-:W-:Y:S05]  /*12d60*/  @!P1 NANOSLEEP.SYNCS 0x989680 ;  /* 0x009896800000995d */ /* 0x002fea0003900000 */
[----:B------:R-:W1:Y:S02]  /*12d70*/  @!P1 SYNCS.PHASECHK.TRANS64 P1, [R3+URZ+0x16800], R0 ;  /* 0x01680000030095a7 */ /* 0x000e64000802007f */
[----:B-1----:R-:W-:Y:S05]  /*12d80*/  @!P1 BRA `(.L_x_13670) ;  /* 0xfffffffc00ec9947 */ /* 0x002fea000383ffff */
[----:B------:R-:W-:Y:S05]  /*12d90*/  BRA `(.L_x_13822) ;  /* 0xfffffee800cc7947 */ /* 0x000fea000383ffff */
.L_x_13674:
[----:B-1----:R1:W2:Y:S02]  /*12da0*/  SYNCS.PHASECHK.TRANS64.TRYWAIT P1, [R3+URZ+0x16830], R0 ;  /* 0x01683000030075a7 */ /* 0x0022a4000802017f */
[----:B--2---:R-:W-:Y:S05]  /*12db0*/  @!P1 NANOSLEEP.SYNCS 0x989680 ;  /* 0x009896800000995d */ /* 0x004fea0003900000 */
[----:B------:R-:W2:Y:S02]  /*12dc0*/  @!P1 SYNCS.PHASECHK.TRANS64 P1, [R3+URZ+0x16830], R0 ;  /* 0x01683000030095a7 */ /* 0x000ea4000802007f */
[----:B--2---:R-:W-:Y:S05]  /*12dd0*/  @!P1 BRA `(.L_x_13674) ;  /* 0xfffffffc00f09947 */ /* 0x004fea000383ffff */
[----:B------:R-:W-:Y:S05]  /*12de0*/  BRA `(.L_x_13673) ;  /* 0xfffffee800e87947 */ /* 0x000fea000383ffff */
.L_x_13691:
[----:B-1----:R-:W-:-:S04]  /*12df0*/  IMAD.U32 R5, RZ, RZ, UR6 ;  /* 0x00000006ff057e24 */ /* 0x002fc8000f8e00ff */
[----:B------:R1:W2:Y:S03]  /*12e00*/  SYNCS.PHASECHK.TRANS64.TRYWAIT P1, [R5+URZ+0x16830], R0 ;  /* 0x01683000050075a7 */ /* 0x0002a6000802017f */
[----:B--2---:R-:W-:Y:S05]  /*12e10*/  @!P1 NANOSLEEP.SYNCS 0x989680 ;  /* 0x009896800000995d */ /* 0x004fea0003900000 */
[----:B------:R-:W2:Y:S02]  /*12e20*/  @!P1 SYNCS.PHASECHK.TRANS64 P1, [R5+URZ+0x16830], R0 ;  /* 0x01683000050095a7 */ /* 0x000ea4000802007f */
[----:B--2---:R-:W-:Y:S05]  /*12e30*/  @!P1 BRA `(.L_x_13691) ;  /* 0xfffffffc00ec9947 */ /* 0x004fea000383ffff */
[----:B------:R-:W-:Y:S05]  /*12e40*/  BRA `(.L_x_13688) ;  /* 0xffffff1c007c7947 */ /* 0x000fea000383ffff */
.L_x_13695:
[----:B-1----:R-:W-:-:S04]  /*12e50*/  IMAD.U32 R5, RZ, RZ, UR6 ;  /* 0x00000006ff057e24 */ /* 0x002fc8000f8e00ff */
[----:B------:R1:W2:Y:S03]  /*12e60*/  SYNCS.PHASECHK.TRANS64.TRYWAIT P1, [R5+URZ+0x16850], R0 ;  /* 0x01685000050075a7 */ /* 0x0002a6000802017f */
[----:B--2---:R-:W-:Y:S05]  /*12e70*/  @!P1 NANOSLEEP.SYNCS 0x989680 ;  /* 0x009896800000995d */ /* 0x004fea0003900000 */
[----:B------:R-:W2:Y:S02]  /*12e80*/  @!P1 SYNCS.PHASECHK.TRANS64 P1, [R5+URZ+0x16850], R0 ;  /* 0x01685000050095a7 */ /* 0x000ea4000802007f */
[----:B--2---:R-:W-:Y:S05]  /*12e90*/  @!P1 BRA `(.L_x_13695) ;  /* 0xfffffffc00ec9947 */ /* 0x004fea000383ffff */
[----:B------:R-:W-:Y:S05]  /*12ea0*/  BRA `(.L_x_13692) ;  /* 0xffffff1c00f87947 */ /* 0x000fea000383ffff */
.L_x_13714:
[----:B-1----:R-:W-:-:S04]  /*12eb0*/  IMAD.U32 R11, RZ, RZ, UR6 ;  /* 0x00000006ff0b7e24 */ /* 0x002fc8000f8e00ff */
[----:B------:R1:W2:Y:S03]  /*12ec0*/  SYNCS.PHASECHK.TRANS64.TRYWAIT P1, [R11+URZ+0x16830], R0 ;  /* 0x016830000b0075a7 */ /* 0x0002a6000802017f */
[----:B--2---:R-:W-:Y:S05]  /*12ed0*/  @!P1 NANOSLEEP.SYNCS 0x989680 ;  /* 0x009896800000995d */ /* 0x004fea0003900000 */
[----:B------:R-:W2:Y:S02]  /*12ee0*/  @!P1 SYNCS.PHASECHK.TRANS64 P1, [R11+URZ+0x16830], R0 ;  /* 0x016830000b0095a7 */ /* 0x000ea4000802007f */
[----:B--2---:R-:W-:Y:S05]  /*12ef0*/  @!P1 BRA `(.L_x_13714) ;  /* 0xfffffffc00ec9947 */ /* 0x004fea000383ffff */
[----:B------:R-:W-:Y:S05]  /*12f00*/  BRA `(.L_x_13711) ;  /* 0xffffff4c00707947 */ /* 0x000fea000383ffff */
.L_x_13718:
[----:B-1----:R-:W-:-:S04]  /*12f10*/  IMAD.U32 R11, RZ, RZ, UR6 ;  /* 0x00000006ff0b7e24 */ /* 0x002fc8000f8e00ff */
[----:B------:R1:W2:Y:S03]  /*12f20*/  SYNCS.PHASECHK.TRANS64.TRYWAIT P1, [R11+URZ+0x16850], R0 ;  /* 0x016850000b0075a7 */ /* 0x0002a6000802017f */
[----:B--2---:R-:W-:Y:S05]  /*12f30*/  @!P1 NANOSLEEP.SYNCS 0x989680 ;  /* 0x009896800000995d */ /* 0x004fea0003900000 */
[----:B------:R-:W2:Y:S02]  /*12f40*/  @!P1 SYNCS.PHASECHK.TRANS64 P1, [R11+URZ+0x16850], R0 ;  /* 0x016850000b0095a7 */ /* 0x000ea4000802007f */
[----:B--2---:R-:W-:Y:S05]  /*12f50*/  @!P1 BRA `(.L_x_13718) ;  /* 0xfffffffc00ec9947 */ /* 0x004fea000383ffff */
[----:B------:R-:W-:Y:S05]  /*12f60*/  BRA `(.L_x_13715) ;  /* 0xffffff4c00ec7947 */ /* 0x000fea000383ffff */
.L_x_13726:
[----:B-1----:R-:W-:-:S04]  /*12f70*/  IMAD.U32 R7, RZ, RZ, UR6 ;  /* 0x00000006ff077e24 */ /* 0x002fc8000f8e00ff */
[----:B------:R1:W2:Y:S03]  /*12f80*/  SYNCS.PHASECHK.TRANS64.TRYWAIT P1, [R7+URZ+0x16830], R0 ;  /* 0x01683000070075a7 */ /* 0x0002a6000802017f */
[----:B--2---:R-:W-:Y:S05]  /*12f90*/  @!P1 NANOSLEEP.SYNCS 0x989680 ;  /* 0x009896800000995d */ /* 0x004fea0003900000 */
[----:B------:R-:W2:Y:S02]  /*12fa0*/  @!P1 SYNCS.PHASECHK.TRANS64 P1, [R7+URZ+0x16830], R0 ;  /* 0x01683000070095a7 */ /* 0x000ea4000802007f */
[----:B--2---:R-:W-:Y:S05]  /*12fb0*/  @!P1 BRA `(.L_x_13726) ;  /* 0xfffffffc00ec9947 */ /* 0x004fea000383ffff */
[----:B------:R-:W-:Y:S05]  /*12fc0*/  BRA `(.L_x_13723) ;  /* 0xffffff6800987947 */ /* 0x000fea000383ffff */
.L_x_13730:
[----:B-1----:R-:W-:-:S04]  /*12fd0*/  IMAD.U32 R7, RZ, RZ, UR6 ;  /* 0x00000006ff077e24 */ /* 0x002fc8000f8e00ff */
[----:B------:R1:W2:Y:S03]  /*12fe0*/  SYNCS.PHASECHK.TRANS64.TRYWAIT P1, [R7+URZ+0x16850], R0 ;  /* 0x01685000070075a7 */ /* 0x0002a6000802017f */
[----:B--2---:R-:W-:Y:S05]  /*12ff0*/  @!P1 NANOSLEEP.SYNCS 0x989680 ;  /* 0x009896800000995d */ /* 0x004fea0003900000 */
[----:B------:R-:W2:Y:S02]  /*13000*/  @!P1 SYNCS.PHASECHK.TRANS64 P1, [R7+URZ+0x16850], R0 ;  /* 0x01685000070095a7 */ /* 0x000ea4000802007f */
[----:B--2---:R-:W-:Y:S05]  /*13010*/  @!P1 BRA `(.L_x_13730) ;  /* 0xfffffffc00ec9947 */ /* 0x004fea000383ffff */
[----:B------:R-:W-:Y:S05]  /*13020*/  BRA `(.L_x_13727) ;  /* 0xffffff6c00087947 */ /* 0x000fea000383ffff */
.L_x_13745:
[----:B-1----:R-:W-:-:S04]  /*13030*/  IMAD.U32 R6, RZ, RZ, UR5 ;  /* 0x00000005ff067e24 */ /* 0x002fc8000f8e00ff */
[----:B------:R1:W2:Y:S03]  /*13040*/  SYNCS.PHASECHK.TRANS64.TRYWAIT P1, [R6+URZ+0x16850], R5 ;  /* 0x01685005060075a7 */ /* 0x0002a6000802017f */
[----:B--2---:R-:W-:Y:S05]  /*13050*/  @!P1 NANOSLEEP.SYNCS 0x989680 ;  /* 0x009896800000995d */ /* 0x004fea0003900000 */
[----:B------:R-:W2:Y:S02]  /*13060*/  @!P1 SYNCS.PHASECHK.TRANS64 P1, [R6+URZ+0x16850], R5 ;  /* 0x01685005060095a7 */ /* 0x000ea4000802007f */
[----:B--2---:R-:W-:Y:S05]  /*13070*/  @!P1 BRA `(.L_x_13745) ;  /* 0xfffffffc00ec9947 */ /* 0x004fea000383ffff */
[----:B------:R-:W-:Y:S05]  /*13080*/  BRA `(.L_x_13744) ;  /* 0xffffff9400bc7947 */ /* 0x000fea000383ffff */
.L_x_13770:
[----:B------:R-:W3:Y:S01]  /*13090*/  S2R R17, SR_TID.X ;  /* 0x0000000000117919 */ /* 0x000ee20000002100 */
[----:B------:R-:W-:Y:S02]  /*130a0*/  IMAD.MOV.U32 R12, RZ, RZ, RZ ;  /* 0x000000ffff0c7224 */ /* 0x000fe400078e00ff */
[----:B------:R-:W-:Y:S02]  /*130b0*/  IMAD.MOV.U32 R11, RZ, RZ, 0x1f ;  /* 0x0000001fff0b7424 */ /* 0x000fe400078e00ff */
[----:B------:R-:W-:Y:S01]  /*130c0*/  IMAD.MOV.U32 R15, RZ, RZ, -0x1 ;  /* 0xffffffffff0f7424 */ /* 0x000fe200078e00ff */
[----:B---3--:R-:W-:-:S04]  /*130d0*/  SHF.R.U32.HI R17, RZ, 0x5, R17 ;  /* 0x00000005ff117819 */ /* 0x008fc80000011611 */
[----:B------:R-:W-:-:S05]  /*130e0*/  LOP3.LUT R17, R17, 0x3, RZ, 0xc0, !PT ;  /* 0x0000000311117812 */ /* 0x000fca00078ec0ff */
[----:B------:R-:W-:-:S07]  /*130f0*/  IMAD.MOV.U32 R13, RZ, RZ, R17 ;  /* 0x000000ffff0d7224 */ /* 0x000fce00078e0011 */
[----:B012--5:R-:W-:Y:S05]  /*13100*/  WARPSYNC.COLLECTIVE R15, `(.L_x_13823) ;  /* 0x000000000f087348 */ /* 0x027fea0003c00000 */
[----:B------:R3:W4:Y:S02]  /*13110*/  SHFL.IDX P6, R14, R13, R12, R11 ;  /* 0x0000000c0d0e7389 */ /* 0x00072400000c000b */
[----:B012345:R-:W-:Y:S01]  /*13120*/  ENDCOLLECTIVE ;  /* 0x000000000000791b */ /* 0x03ffe20003800000 */
.L_x_13823:
[----:B------:R-:W-:Y:S05]  /*13130*/  BRA `(.L_x_13824) ;  /* 0xffffffc000ec7947 */ /* 0x000fea000383ffff */
.L_x_13773:
[----:B0-----:R0:W1:Y:S02]  /*13140*/  SYNCS.PHASECHK.TRANS64.TRYWAIT P0, [R0+URZ+0x16840], R2 ;  /* 0x01684002000075a7 */ /* 0x001064000800017f */
[----:B-1----:R-:W-:Y:S05]  /*13150*/  @!P0 NANOSLEEP.SYNCS 0x989680 ;  /* 0x009896800000895d */ /* 0x002fea0003900000 */
[----:B------:R-:W1:Y:S02]  /*13160*/  @!P0 SYNCS.PHASECHK.TRANS64 P0, [R0+URZ+0x16840], R2 ;  /* 0x01684002000085a7 */ /* 0x000e64000800007f */
[----:B-1----:R-:W-:Y:S05]  /*13170*/  @!P0 BRA `(.L_x_13773) ;  /* 0xfffffffc00f08947 */ /* 0x002fea000383ffff */
[----:B------:R-:W-:Y:S05]  /*13180*/  BRA `(.L_x_13825) ;  /* 0xffffffc400f47947 */ /* 0x000fea000383ffff */
.L_x_13774:
        /* <DEDUP_REMOVED lines=8> */
.L_x_13827:
[----:B------:R-:W-:Y:S05]  /*13210*/  BSYNC B0 ;  /* 0x0000000000007941 */ /* 0x000fea0003800000 */
.L_x_13826:
        /* <DEDUP_REMOVED lines=9> */
.L_x_13828:
[----:B------:R-:W-:Y:S02]  /*132b0*/  IMAD.MOV.U32 R13, RZ, RZ, R5 ;  /* 0x000000ffff0d7224 */ /* 0x000fe400078e0005 */
[----:B------:R-:W-:Y:S02]  /*132c0*/  IMAD.MOV.U32 R12, RZ, RZ, 0x1 ;  /* 0x00000001ff0c7424 */ /* 0x000fe400078e00ff */
[----:B------:R-:W-:-:S07]  /*132d0*/  IMAD.MOV.U32 R3, RZ, RZ, R14 ;  /* 0x000000ffff037224 */ /* 0x000fce00078e000e */
[----:B------:R-:W-:Y:S05]  /*132e0*/  WARPSYNC.COLLECTIVE R15, `(.L_x_13829) ;  /* 0x000000000f087348 */ /* 0x000fea0003c00000 */
[----:B------:R0:W1:Y:S02]  /*132f0*/  SHFL.IDX P6, R14, R13, R12, R11 ;  /* 0x0000000c0d0e7389 */ /* 0x00006400000c000b */
[----:B01----:R-:W-:Y:S01]  /*13300*/  ENDCOLLECTIVE ;  /* 0x000000000000791b */ /* 0x003fe20003800000 */
.L_x_13829:
        /* <DEDUP_REMOVED lines=15> */
.L_x_13830:
[----:B------:R-:W-:Y:S02]  /*13400*/  @P1 IMAD R8, R6, 0x2, R16 ;  /* 0x0000000206081824 */ /* 0x000fe400078e0210 */
[----:B------:R-:W-:Y:S02]  /*13410*/  IMAD.MOV.U32 R13, RZ, RZ, R5 ;  /* 0x000000ffff0d7224 */ /* 0x000fe400078e0005 */
[----:B------:R-:W-:Y:S02]  /*13420*/  IMAD.MOV.U32 R12, RZ, RZ, 0x2 ;  /* 0x00000002ff0c7424 */ /* 0x000fe400078e00ff */
[----:B------:R-:W-:-:S07]  /*13430*/  IMAD.MOV.U32 R3, RZ, RZ, R14 ;  /* 0x000000ffff037224 */ /* 0x000fce00078e000e */
[----:B------:R-:W-:Y:S05]  /*13440*/  WARPSYNC.COLLECTIVE R15, `(.L_x_13831) ;  /* 0x000000000f087348 */ /* 0x000fea0003c00000 */
[----:B------:R0:W1:Y:S02]  /*13450*/  SHFL.IDX P6, R14, R13, R12, R11 ;  /* 0x0000000c0d0e7389 */ /* 0x00006400000c000b */
[----:B01----:R-:W-:Y:S01]  /*13460*/  ENDCOLLECTIVE ;  /* 0x000000000000791b */ /* 0x003fe20003800000 */
.L_x_13831:
        /* <DEDUP_REMOVED lines=15> */
.L_x_13832:
[----:B------:R-:W-:Y:S02]  /*13560*/  @P1 IMAD R8, R6, 0x2, R16 ;  /* 0x0000000206081824 */ /* 0x000fe400078e0210 */
[----:B------:R-:W-:Y:S02]  /*13570*/  IMAD.MOV.U32 R13, RZ, RZ, R5 ;  /* 0x000000ffff0d7224 */ /* 0x000fe400078e0005 */
[----:B------:R-:W-:Y:S02]  /*13580*/  IMAD.MOV.U32 R12, RZ, RZ, 0x3 ;  /* 0x00000003ff0c7424 */ /* 0x000fe400078e00ff */
[----:B------:R-:W-:-:S07]  /*13590*/  IMAD.MOV.U32 R3, RZ, RZ, R14 ;  /* 0x000000ffff037224 */ /* 0x000fce00078e000e */
[----:B------:R-:W-:Y:S05]  /*135a0*/  WARPSYNC.COLLECTIVE R15, `(.L_x_13833) ;  /* 0x000000000f087348 */ /* 0x000fea0003c00000 */
[----:B------:R0:W1:Y:S02]  /*135b0*/  SHFL.IDX P6, R14, R13, R12, R11 ;  /* 0x0000000c0d0e7389 */ /* 0x00006400000c000b */
[----:B01----:R-:W-:Y:S01]  /*135c0*/  ENDCOLLECTIVE ;  /* 0x000000000000791b */ /* 0x003fe20003800000 */
.L_x_13833:
        /* <DEDUP_REMOVED lines=15> */
.L_x_13834:
[----:B------:R-:W-:Y:S02]  /*136c0*/  @P1 IMAD R8, R6, 0x2, R16 ;  /* 0x0000000206081824 */ /* 0x000fe400078e0210 */
[----:B------:R-:W-:Y:S02]  /*136d0*/  IMAD.MOV.U32 R13, RZ, RZ, R5 ;  /* 0x000000ffff0d7224 */ /* 0x000fe400078e0005 */
[----:B------:R-:W-:Y:S02]  /*136e0*/  IMAD.MOV.U32 R12, RZ, RZ, 0x4 ;  /* 0x00000004ff0c7424 */ /* 0x000fe400078e00ff */
[----:B------:R-:W-:-:S07]  /*136f0*/  IMAD.MOV.U32 R3, RZ, RZ, R14 ;  /* 0x000000ffff037224 */ /* 0x000fce00078e000e */
[----:B------:R-:W-:Y:S05]  /*13700*/  WARPSYNC.COLLECTIVE R15, `(.L_x_13835) ;  /* 0x000000000f087348 */ /* 0x000fea0003c00000 */
[----:B------:R0:W1:Y:S02]  /*13710*/  SHFL.IDX P6, R14, R13, R12, R11 ;  /* 0x0000000c0d0e7389 */ /* 0x00006400000c000b */
[----:B01----:R-:W-:Y:S01]  /*13720*/  ENDCOLLECTIVE ;  /* 0x000000000000791b */ /* 0x003fe20003800000 */
.L_x_13835:
        /* <DEDUP_REMOVED lines=15> */
.L_x_13836:
[----:B------:R-:W-:Y:S02]  /*13820*/  @P1 IMAD R8, R6, 0x2, R16 ;  /* 0x0000000206081824 */ /* 0x000fe400078e0210 */
[----:B------:R-:W-:Y:S02]  /*13830*/  IMAD.MOV.U32 R13, RZ, RZ, R5 ;  /* 0x000000ffff0d7224 */ /* 0x000fe400078e0005 */
[----:B------:R-:W-:Y:S02]  /*13840*/  IMAD.MOV.U32 R12, RZ, RZ, 0x5 ;  /* 0x00000005ff0c7424 */ /* 0x000fe400078e00ff */
[----:B------:R-:W-:-:S07]  /*13850*/  IMAD.MOV.U32 R3, RZ, RZ, R14 ;  /* 0x000000ffff037224 */ /* 0x000fce00078e000e */
[----:B------:R-:W-:Y:S05]  /*13860*/  WARPSYNC.COLLECTIVE R15, `(.L_x_13837) ;  /* 0x000000000f087348 */ /* 0x000fea0003c00000 */
[----:B------:R0:W1:Y:S02]  /*13870*/  SHFL.IDX P6, R14, R13, R12, R11 ;  /* 0x0000000c0d0e7389 */ /* 0x00006400000c000b */
[----:B01----:R-:W-:Y:S01]  /*13880*/  ENDCOLLECTIVE ;  /* 0x000000000000791b */ /* 0x003fe20003800000 */
.L_x_13837:
        /* <DEDUP_REMOVED lines=15> */
.L_x_13838:
[----:B------:R-:W-:Y:S02]  /*13980*/  @P1 IMAD R8, R6, 0x2, R16 ;  /* 0x0000000206081824 */ /* 0x000fe400078e0210 */
[----:B------:R-:W-:Y:S02]  /*13990*/  IMAD.MOV.U32 R13, RZ, RZ, R5 ;  /* 0x000000ffff0d7224 */ /* 0x000fe400078e0005 */
[----:B------:R-:W-:Y:S02]  /*139a0*/  IMAD.MOV.U32 R12, RZ, RZ, 0x6 ;  /* 0x00000006ff0c7424 */ /* 0x000fe400078e00ff */
[----:B------:R-:W-:-:S07]  /*139b0*/  IMAD.MOV.U32 R3, RZ, RZ, R14 ;  /* 0x000000ffff037224 */ /* 0x000fce00078e000e */
[----:B------:R-:W-:Y:S05]  /*139c0*/  WARPSYNC.COLLECTIVE R15, `(.L_x_13839) ;  /* 0x000000000f087348 */ /* 0x000fea0003c00000 */
[----:B------:R0:W1:Y:S02]  /*139d0*/  SHFL.IDX P6, R14, R13, R12, R11 ;  /* 0x0000000c0d0e7389 */ /* 0x00006400000c000b */
[----:B01----:R-:W-:Y:S01]  /*139e0*/  ENDCOLLECTIVE ;  /* 0x000000000000791b */ /* 0x003fe20003800000 */
.L_x_13839:
        /* <DEDUP_REMOVED lines=15> */
.L_x_13840:
[----:B------:R-:W-:Y:S02]  /*13ae0*/  @P1 IMAD R8, R6, 0x2, R16 ;  /* 0x0000000206081824 */ /* 0x000fe400078e0210 */
[----:B------:R-:W-:Y:S02]  /*13af0*/  IMAD.MOV.U32 R13, RZ, RZ, R5 ;  /* 0x000000ffff0d7224 */ /* 0x000fe400078e0005 */
[----:B------:R-:W-:Y:S02]  /*13b00*/  IMAD.MOV.U32 R12, RZ, RZ, 0x7 ;  /* 0x00000007ff0c7424 */ /* 0x000fe400078e00ff */
[----:B------:R-:W-:-:S07]  /*13b10*/  IMAD.MOV.U32 R3, RZ, RZ, R14 ;  /* 0x000000ffff037224 */ /* 0x000fce00078e000e */
[----:B------:R-:W-:Y:S05]  /*13b20*/  WARPSYNC.COLLECTIVE R15, `(.L_x_13841) ;  /* 0x000000000f087348 */ /* 0x000fea0003c00000 */
[----:B------:R0:W1:Y:S02]  /*13b30*/  SHFL.IDX P6, R14, R13, R12, R11 ;  /* 0x0000000c0d0e7389 */ /* 0x00006400000c000b */
[----:B01----:R-:W-:Y:S01]  /*13b40*/  ENDCOLLECTIVE ;  /* 0x000000000000791b */ /* 0x003fe20003800000 */
.L_x_13841:
        /* <DEDUP_REMOVED lines=14> */
.L_x_13842:
[----:B------:R-:W-:Y:S05]  /*13c30*/  BRA `(.L_x_13843) ;  /* 0xffffffc000f47947 */ /* 0x000fea000383ffff */
.L_x_13779:
        /* <DEDUP_REMOVED lines=8> */
.L_x_13844:
[C---:B------:R-:W-:Y:S01]  /*13cc0*/  VIADD R8, R6.reuse, 0x10 ;  /* 0x0000001006087836 */ /* 0x040fe20000000000 */
[----:B------:R-:W-:Y:S01]  /*13cd0*/  ISETP.GE.AND P1, PT, R6, UR38, PT ;  /* 0x0000002606007c0c */ /* 0x000fe2000bf26270 */
[----:B------:R-:W-:Y:S02]  /*13ce0*/  IMAD.MOV.U32 R13, RZ, RZ, R0 ;  /* 0x000000ffff0d7224 */ /* 0x000fe400078e0000 */
[----:B------:R-:W-:-:S10]  /*13cf0*/  IMAD.MOV.U32 R2, RZ, RZ, R14 ;  /* 0x000000ffff027224 */ /* 0x000fd400078e000e */
[----:B------:R-:W-:Y:S05]  /*13d00*/  WARPSYNC.COLLECTIVE R15, `(.L_x_13845) ;  /* 0x000000000f087348 */ /* 0x000fea0003c00000 */
[----:B------:R0:W1:Y:S02]  /*13d10*/  SHFL.IDX P6, R14, R13, R12, R11 ;  /* 0x0000000c0d0e7389 */ /* 0x00006400000c000b */
[----:B01----:R-:W-:Y:S01]  /*13d20*/  ENDCOLLECTIVE ;  /* 0x000000000000791b */ /* 0x003fe20003800000 */
.L_x_13845:
[----:B------:R-:W-:Y:S02]  /*13d30*/  IMAD.MOV.U32 R13, RZ, RZ, R4 ;  /* 0x000000ffff0d7224 */ /* 0x000fe400078e0004 */
[----:B------:R-:W-:Y:S02]  /*13d40*/  IMAD.MOV.U32 R12, RZ, RZ, 0x1 ;  /* 0x00000001ff0c7424 */ /* 0x000fe400078e00ff */
[----:B------:R-:W-:-:S07]  /*13d50*/  IMAD.MOV.U32 R3, RZ, RZ, R14 ;  /* 0x000000ffff037224 */ /* 0x000fce00078e000e */
[----:B------:R-:W-:Y:S05]  /*13d60*/  WARPSYNC.COLLECTIVE R15, `(.L_x_13846) ;  /* 0x000000000f087348 */ /* 0x000fea0003c00000 */
[----:B------:R0:W1:Y:S02]  /*13d70*/  SHFL.IDX P6, R14, R13, R12, R11 ;  /* 0x0000000c0d0e7389 */ /* 0x00006400000c000b */
[----:B01----:R-:W-:Y:S01]  /*13d80*/  ENDCOLLECTIVE ;  /* 0x000000000000791b */ /* 0x003fe20003800000 */
.L_x_13846:
        /* <DEDUP_REMOVED lines=15> */
.L_x_13847:
[----:B------:R-:W-:Y:S02]  /*13e80*/  IMAD.MOV.U32 R13, RZ, RZ, R4 ;  /* 0x000000ffff0d7224 */ /* 0x000fe400078e0004 */
[----:B------:R-:W-:Y:S02]  /*13e90*/  IMAD.MOV.U32 R12, RZ, RZ, 0x2 ;  /* 0x00000002ff0c7424 */ /* 0x000fe400078e00ff */
[----:B------:R-:W-:-:S07]  /*13ea0*/  IMAD.MOV.U32 R3, RZ, RZ, R14 ;  /* 0x000000ffff037224 */ /* 0x000fce00078e000e */
[----:B------:R-:W-:Y:S05]  /*13eb0*/  WARPSYNC.COLLECTIVE R15, `(.L_x_13848) ;  /* 0x000000000f087348 */ /* 0x000fea0003c00000 */
[----:B------:R0:W1:Y:S02]  /*13ec0*/  SHFL.IDX P6, R14, R13, R12, R11 ;  /* 0x0000000c0d0e7389 */ /* 0x00006400000c000b */
[----:B01----:R-:W-:Y:S01]  /*13ed0*/  ENDCOLLECTIVE ;  /* 0x000000000000791b */ /* 0x003fe20003800000 */
.L_x_13848:
        /* <DEDUP_REMOVED lines=11> */
[----:B------:R-:W-:Y:S01]  /*13f90*/  ISETP.GE.AND P1, PT, R2, UR38, PT ;  /* 0x0000002602007c0c */ /* 0x000fe2000bf26270 */
[----:B------:R-:W-:-:S12]  /*13fa0*/  IMAD.MOV.U32 R2, RZ, RZ, R14 ;  /* 0x000000ffff027224 */ /* 0x000fd800078e000e */
[----:B------:R-:W-:Y:S05]  /*13fb0*/  WARPSYNC.COLLECTIVE R15, `(.L_x_13849) ;  /* 0x000000000f087348 */ /* 0x000fea0003c00000 */
[----:B------:R0:W1:Y:S02]  /*13fc0*/  SHFL.IDX P6, R14, R13, R12, R11 ;  /* 0x0000000c0d0e7389 */ /* 0x00006400000c000b */
[----:B01----:R-:W-:Y:S01]  /*13fd0*/  ENDCOLLECTIVE ;  /* 0x000000000000791b */ /* 0x003fe20003800000 */
.L_x_13849:
[----:B------:R-:W-:Y:S02]  /*13fe0*/  IMAD.MOV.U32 R13, RZ, RZ, R4 ;  /* 0x000000ffff0d7224 */ /* 0x000fe400078e0004 */
[----:B------:R-:W-:Y:S02]  /*13ff0*/  IMAD.MOV.U32 R12, RZ, RZ, 0x3 ;  /* 0x00000003ff0c7424 */ /* 0x000fe400078e00ff */
[----:B------:R-:W-:-:S07]  /*14000*/  IMAD.MOV.U32 R3, RZ, RZ, R14 ;  /* 0x000000ffff037224 */ /* 0x000fce00078e000e */
[----:B------:R-:W-:Y:S05]  /*14010*/  WARPSYNC.COLLECTIVE R15, `(.L_x_13850) ;  /* 0x000000000f087348 */ /* 0x000fea0003c00000 */
[----:B------:R0:W1:Y:S02]  /*14020*/  SHFL.IDX P6, R14, R13, R12, R11 ;  /* 0x0000000c0d0e7389 */ /* 0x00006400000c000b */
[----:B01----:R-:W-:Y:S01]  /*14030*/  ENDCOLLECTIVE ;  /* 0x000000000000791b */ /* 0x003fe20003800000 */
.L_x_13850:
        /* <DEDUP_REMOVED lines=16> */
.L_x_13851:
[----:B------:R-:W-:Y:S02]  /*14140*/  IMAD.MOV.U32 R13, RZ, RZ, R4 ;  /* 0x000000ffff0d7224 */ /* 0x000fe400078e0004 */
[----:B------:R-:W-:Y:S02]  /*14150*/  IMAD.MOV.U32 R12, RZ, RZ, 0x4 ;  /* 0x00000004ff0c7424 */ /* 0x000fe400078e00ff */
[----:B------:R-:W-:-:S07]  /*14160*/  IMAD.MOV.U32 R3, RZ, RZ, R14 ;  /* 0x000000ffff037224 */ /* 0x000fce00078e000e */
[----:B------:R-:W-:Y:S05]  /*14170*/  WARPSYNC.COLLECTIVE R15, `(.L_x_13852) ;  /* 0x000000000f087348 */ /* 0x000fea0003c00000 */
[----:B------:R0:W1:Y:S02]  /*14180*/  SHFL.IDX P6, R14, R13, R12, R11 ;  /* 0x0000000c0d0e7389 */ /* 0x00006400000c000b */
[----:B01----:R-:W-:Y:S01]  /*14190*/  ENDCOLLECTIVE ;  /* 0x000000000000791b */ /* 0x003fe20003800000 */
.L_x_13852:
        /* <DEDUP_REMOVED lines=16> */
.L_x_13853:
[----:B------:R-:W-:Y:S02]  /*142a0*/  IMAD.MOV.U32 R13, RZ, RZ, R4 ;  /* 0x000000ffff0d7224 */ /* 0x000fe400078e0004 */
[----:B------:R-:W-:Y:S02]  /*142b0*/  IMAD.MOV.U32 R12, RZ, RZ, 0x5 ;  /* 0x00000005ff0c7424 */ /* 0x000fe400078e00ff */
[----:B------:R-:W-:-:S07]  /*142c0*/  IMAD.MOV.U32 R3, RZ, RZ, R14 ;  /* 0x000000ffff037224 */ /* 0x000fce00078e000e */
[----:B------:R-:W-:Y:S05]  /*142d0*/  WARPSYNC.COLLECTIVE R15, `(.L_x_13854) ;  /* 0x000000000f087348 */ /* 0x000fea0003c00000 */
[----:B------:R0:W1:Y:S02]  /*142e0*/  SHFL.IDX P6, R14, R13, R12, R11 ;  /* 0x0000000c0d0e7389 */ /* 0x00006400000c000b */
[----:B01----:R-:W-:Y:S01]  /*142f0*/  ENDCOLLECTIVE ;  /* 0x000000000000791b */ /* 0x003fe20003800000 */
.L_x_13854:
        /* <DEDUP_REMOVED lines=16> */
.L_x_13855:
[----:B------:R-:W-:Y:S02]  /*14400*/  IMAD.MOV.U32 R13, RZ, RZ, R4 ;  /* 0x000000ffff0d7224 */ /* 0x000fe400078e0004 */
[----:B------:R-:W-:Y:S02]  /*14410*/  IMAD.MOV.U32 R12, RZ, RZ, 0x6 ;  /* 0x00000006ff0c7424 */ /* 0x000fe400078e00ff */
[----:B------:R-:W-:-:S07]  /*14420*/  IMAD.MOV.U32 R3, RZ, RZ, R14 ;  /* 0x000000ffff037224 */ /* 0x000fce00078e000e */
[----:B------:R-:W-:Y:S05]  /*14430*/  WARPSYNC.COLLECTIVE R15, `(.L_x_13856) ;  /* 0x000000000f087348 */ /* 0x000fea0003c00000 */
[----:B------:R0:W1:Y:S02]  /*14440*/  SHFL.IDX P6, R14, R13, R12, R11 ;  /* 0x0000000c0d0e7389 */ /* 0x00006400000c000b */
[----:B01----:R-:W-:Y:S01]  /*14450*/  ENDCOLLECTIVE ;  /* 0x000000000000791b */ /* 0x003fe20003800000 */
.L_x_13856:
        /* <DEDUP_REMOVED lines=16> */
.L_x_13857:
[----:B------:R-:W-:Y:S02]  /*14560*/  IMAD.MOV.U32 R13, RZ, RZ, R4 ;  /* 0x000000ffff0d7224 */ /* 0x000fe400078e0004 */
[----:B------:R-:W-:Y:S02]  /*14570*/  IMAD.MOV.U32 R12, RZ, RZ, 0x7 ;  /* 0x00000007ff0c7424 */ /* 0x000fe400078e00ff */
[----:B------:R-:W-:-:S07]  /*14580*/  IMAD.MOV.U32 R3, RZ, RZ, R14 ;  /* 0x000000ffff037224 */ /* 0x000fce00078e000e */
[----:B------:R-:W-:Y:S05]  /*14590*/  WARPSYNC.COLLECTIVE R15, `(.L_x_13858) ;  /* 0x000000000f087348 */ /* 0x000fea0003c00000 */
[----:B------:R0:W1:Y:S02]  /*145a0*/  SHFL.IDX P6, R14, R13, R12, R11 ;  /* 0x0000000c0d0e7389 */ /* 0x00006400000c000b */
[----:B01----:R-:W-:Y:S01]  /*145b0*/  ENDCOLLECTIVE ;  /* 0x000000000000791b */ /* 0x003fe20003800000 */
.L_x_13858:
        /* <DEDUP_REMOVED lines=10> */
.L_x_13859:
[----:B------:R-:W-:Y:S01]  /*14660*/  @!PT LDS RZ, [RZ] ;  /* 0x00000000fffff984 */ /* 0x000fe20000000800 */
[----:B------:R-:W-:Y:S01]  /*14670*/  @!PT LDS RZ, [RZ] ;  /* 0x00000000fffff984 */ /* 0x000fe20000000800 */
[----:B------:R-:W-:Y:S01]  /*14680*/  @!PT LDS RZ, [RZ] ;  /* 0x00000000fffff984 */ /* 0x000fe20000000800 */
[----:B------:R0:W-:Y:S01]  /*14690*/  @!P1 LDGSTS.E.BYPASS.LTC128B.128 [R9+0xb400], desc[UR52][R2.64], !P5 ;  /* 0x0b40000002099fae */ /* 0x0001e2000e901d74 */
[----:B------:R-:W-:Y:S02]  /*146a0*/  IMAD.MOV.U32 R13, RZ, RZ, R7 ;  /* 0x000000ffff0d7224 */ /* 0x000fe400078e0007 */
[----:B0-----:R-:W-:Y:S02]  /*146b0*/  VIADD R2, R6, 0x70 ;  /* 0x0000007006027836 */ /* 0x001fe40000000000 */
[----:B------:R-:W-:-:S03]  /*146c0*/  IMAD.MOV.U32 R12, RZ, RZ, RZ ;  /* 0x000000ffff0c7224 */ /* 0x000fc600078e00ff */
[----:B------:R-:W-:Y:S01]  /*146d0*/  ISETP.GE.AND P1, PT, R2, UR38, PT ;  /* 0x0000002602007c0c */ /* 0x000fe2000bf26270 */
[----:B------:R-:W-:-:S12]  /*146e0*/  IMAD.MOV.U32 R0, RZ, RZ, R14 ;  /* 0x000000ffff007224 */ /* 0x000fd800078e000e */
[----:B------:R-:W-:Y:S05]  /*146f0*/  WARPSYNC.COLLECTIVE R15, `(.L_x_13860) ;  /* 0x000000000f087348 */ /* 0x000fea0003c00000 */
[----:B------:R0:W1:Y:S02]  /*14700*/  SHFL.IDX P6, R14, R13, R12, R11 ;  /* 0x0000000c0d0e7389 */ /* 0x00006400000c000b */
[----:B01----:R-:W-:Y:S01]  /*14710*/  ENDCOLLECTIVE ;  /* 0x000000000000791b */ /* 0x003fe20003800000 */
.L_x_13860:
[----:B------:R-:W-:Y:S01]  /*14720*/  @!P1 LEA R2, P0, R10, R0, 0x1 ;  /* 0x000000000a029211 */ /* 0x000fe200078008ff */
[----:B------:R-:W-:-:S04]  /*14730*/  VIADD R0, R6, 0x80 ;  /* 0x0000008006007836 */ /* 0x000fc80000000000 */
[----:B------:R-:W-:Y:S02]  /*14740*/  @!P1 IMAD.X R3, RZ, RZ, R4, P0 ;  /* 0x000000ffff039224 */ /* 0x000fe400000e0604 */
[----:B------:R-:W-:-:S03]  /*14750*/  IMAD.MOV.U32 R13, RZ, RZ, R5 ;  /* 0x000000ffff0d7224 */ /* 0x000fc600078e0005 */
[----:B------:R-:W-:Y:S01]  /*14760*/  @!PT LDS RZ, [RZ] ;  /* 0x00000000fffff984 */ /* 0x000fe20000000800 */
[----:B------:R-:W-:Y:S01]  /*14770*/  @!PT LDS RZ, [RZ] ;  /* 0x00000000fffff984 */ /* 0x000fe20000000800 */
[----:B------:R-:W-:Y:S01]  /*14780*/  @!PT LDS RZ, [RZ] ;  /* 0x00000000fffff984 */ /* 0x000fe20000000800 */
[----:B------:R0:W-:Y:S01]  /*14790*/  @!P1 LDGSTS.E.BYPASS.LTC128B.128 [R9+0xbc00], desc[UR52][R2.64], !P5 ;  /* 0x0bc0000002099fae */ /* 0x0001e2000e901d74 */
[----:B------:R-:W-:Y:S01]  /*147a0*/  ISETP.GE.AND P1, PT, R0, UR38, PT ;  /* 0x0000002600007c0c */ /* 0x000fe2000bf26270 */
[----:B------:R-:W-:-:S12]  /*147b0*/  IMAD.MOV.U32 R0, RZ, RZ, R14 ;  /* 0x000000ffff007224 */ /* 0x000fd800078e000e */
[----:B0-----:R-:W-:Y:S05]  /*147c0*/  WARPSYNC.COLLECTIVE R15, `(.L_x_13861) ;  /* 0x000000000f087348 */ /* 0x001fea0003c00000 */
[----:B------:R1:W2:Y:S02]  /*147d0*/  SHFL.IDX P6, R14, R13, R12, R11 ;  /* 0x0000000c0d0e7389 */ /* 0x0002a400000c000b */
[----:B012---:R-:W-:Y:S01]  /*147e0*/  ENDCOLLECTIVE ;  /* 0x000000000000791b */ /* 0x007fe20003800000 */
.L_x_13861:
[----:B------:R-:W-:Y:S02]  /*147f0*/  IMAD.MOV.U32 R13, RZ, RZ, R7 ;  /* 0x000000ffff0d7224 */ /* 0x000fe400078e0007 */
[----:B------:R-:W-:Y:S01]  /*14800*/  IMAD.MOV.U32 R12, RZ, RZ, 0x1 ;  /* 0x00000001ff0c7424 */ /* 0x000fe200078e00ff */
[----:B------:R-:W-:-:S13]  /*14810*/  @!P1 LEA R2, P0, R10, R14, 0x1 ;  /* 0x0000000e0a029211 */ /* 0x000fda00078008ff */
[----:B------:R-:W-:Y:S05]  /*14820*/  WARPSYNC.COLLECTIVE R15, `(.L_x_13862) ;  /* 0x000000000f087348 */ /* 0x000fea0003c00000 */
[----:B------:R0:W1:Y:S02]  /*14830*/  SHFL.IDX P6, R14, R13, R12, R11 ;  /* 0x0000000c0d0e7389 */ /* 0x00006400000c000b */
[----:B01----:R-:W-:Y:S01]  /*14840*/  ENDCOLLECTIVE ;  /* 0x000000000000791b */ /* 0x003fe20003800000 */
.L_x_13862:
[----:B------:R-:W-:Y:S02]  /*14850*/  @!P1 IMAD.X R3, RZ, RZ, R0, P0 ;  /* 0x000000ffff039224 */ /* 0x000fe400000e0600 */
[----:B------:R-:W-:-:S03]  /*14860*/  VIADD R0, R6, 0x90 ;  /* 0x0000009006007836 */ /* 0x000fc60000000000 */
[----:B------:R-:W-:Y:S01]  /*14870*/  @!PT LDS RZ, [RZ] ;  /* 0x00000000fffff984 */ /* 0x000fe20000000800 */
[----:B------:R-:W-:Y:S01]  /*14880*/  @!PT LDS RZ, [RZ] ;  /* 0x00000000fffff984 */ /* 0x000fe20000000800 */
[----:B------:R-:W-:Y:S01]  /*14890*/  @!PT LDS RZ, [RZ] ;  /* 0x00000000fffff984 */ /* 0x000fe20000000800 */
[----:B------:R0:W-:Y:S02]  /*148a0*/  @!P1 LDGSTS.E.BYPASS.LTC128B.128 [R9+0xc400], desc[UR52][R2.64], !P5 ;  /* 0x0c40000002099fae */ /* 0x0001e4000e901d74 */
[----:B------:R-:W-:Y:S01]  /*148b0*/  ISETP.GE.AND P1, PT, R0, UR38, PT ;  /* 0x0000002600007c0c */ /* 0x000fe2000bf26270 */
[----:B------:R-:W-:Y:S02]  /*148c0*/  IMAD.MOV.U32 R13, RZ, RZ, R5 ;  /* 0x000000ffff0d7224 */ /* 0x000fe400078e0005 */
[----:B------:R-:W-:-:S10]  /*148d0*/  IMAD.MOV.U32 R0, RZ, RZ, R14 ;  /* 0x000000ffff007224 */ /* 0x000fd400078e000e */
[----:B0-----:R-:W-:Y:S05]  /*148e0*/  WARPSYNC.COLLECTIVE R15, `(.L_x_13863) ;  /* 0x000000000f087348 */ /* 0x001fea0003c00000 */
[----:B------:R1:W2:Y:S02]  /*148f0*/  SHFL.IDX P6, R14, R13, R12, R11 ;  /* 0x0000000c0d0e7389 */ /* 0x0002a400000c000b */
[----:B012---:R-:W-:Y:S01]  /*14900*/  ENDCOLLECTIVE ;  /* 0x000000000000791b */ /* 0x007fe20003800000 */
.L_x_13863:
[----:B------:R-:W-:Y:S02]  /*14910*/  IMAD.MOV.U32 R13, RZ, RZ, R7 ;  /* 0x000000ffff0d7224 */ /* 0x000fe400078e0007 */
[----:B------:R-:W-:Y:S02]  /*14920*/  IMAD.MOV.U32 R12, RZ, RZ, 0x2 ;  /* 0x00000002ff0c7424 */ /* 0x000fe400078e00ff */
[----:B------:R-:W-:-:S07]  /*14930*/  IMAD.MOV.U32 R2, RZ, RZ, R14 ;  /* 0x000000ffff027224 */ /* 0x000fce00078e000e */
[----:B------:R-:W-:Y:S05]  /*14940*/  WARPSYNC.COLLECTIVE R15, `(.L_x_13864) ;  /* 0x000000000f087348 */ /* 0x000fea0003c00000 */
[----:B------:R0:W1:Y:S02]  /*14950*/  SHFL.IDX P6, R14, R13, R12, R11 ;  /* 0x0000000c0d0e7389 */ /* 0x00006400000c000b */
[----:B01----:R-:W-:Y:S01]  /*14960*/  ENDCOLLECTIVE ;  /* 0x000000000000791b */ /* 0x003fe20003800000 */
.L_x_13864:
[----:B------:R-:W-:-:S05]  /*14970*/  @!P1 LEA R2, P0, R10, R2, 0x1 ;  /* 0x000000020a029211 */ /* 0x000fca00078008ff */
[----:B------:R-:W-:-:S05]  /*14980*/  @!P1 IMAD.X R3, RZ, RZ, R0, P0 ;  /* 0x000000ffff039224 */ /* 0x000fca00000e0600 */
        /* <DEDUP_REMOVED lines=9> */
.L_x_13865:
[----:B------:R-:W-:-:S05]  /*14a20*/  VIADD R3, R6, 0xa0 ;  /* 0x000000a006037836 */ /* 0x000fca0000000000 */
[----:B------:R-:W-:Y:S01]  /*14a30*/  ISETP.GE.AND P1, PT, R3, UR38, PT ;  /* 0x0000002603007c0c */ /* 0x000fe2000bf26270 */
[----:B------:R-:W-:Y:S02]  /*14a40*/  IMAD.MOV.U32 R13, RZ, RZ, R7 ;  /* 0x000000ffff0d7224 */ /* 0x000fe400078e0007 */
[----:B------:R-:W-:Y:S02]  /*14a50*/  IMAD.MOV.U32 R12, RZ, RZ, 0x3 ;  /* 0x00000003ff0c7424 */ /* 0x000fe400078e00ff */
[----:B------:R-:W-:-:S08]  /*14a60*/  IMAD.MOV.U32 R2, RZ, RZ, R14 ;  /* 0x000000ffff027224 */ /* 0x000fd000078e000e */
[----:B------:R-:W-:Y:S05]  /*14a70*/  WARPSYNC.COLLECTIVE R15, `(.L_x_13866) ;  /* 0x000000000f087348 */ /* 0x000fea0003c00000 */
[----:B------:R0:W1:Y:S02]  /*14a80*/  SHFL.IDX P6, R14, R13, R12, R11 ;  /* 0x0000000c0d0e7389 */ /* 0x00006400000c000b */
[----:B01----:R-:W-:Y:S01]  /*14a90*/  ENDCOLLECTIVE ;  /* 0x000000000000791b */ /* 0x003fe20003800000 */
.L_x_13866:
        /* <DEDUP_REMOVED lines=11> */
.L_x_13867:
[----:B------:R-:W-:Y:S05]  /*14b50*/  BRA `(.L_x_13868) ;  /* 0xffffffc000b07947 */ /* 0x000fea000383ffff */
.L_x_13782:
[----:B0-----:R0:W1:Y:S02]  /*14b60*/  SYNCS.PHASECHK.TRANS64.TRYWAIT P0, [R16+URZ+0x16820], R3 ;  /* 0x01682003100075a7 */ /* 0x001064000800017f */
[----:B-1----:R-:W-:Y:S05]  /*14b70*/  @!P0 NANOSLEEP.SYNCS 0x989680 ;  /* 0x009896800000895d */ /* 0x002fea0003900000 */
[----:B------:R-:W1:Y:S02]  /*14b80*/  @!P0 SYNCS.PHASECHK.TRANS64 P0, [R16+URZ+0x16820], R3 ;  /* 0x01682003100085a7 */ /* 0x000e64000800007f */
[----:B-1----:R-:W-:Y:S05]  /*14b90*/  @!P0 BRA `(.L_x_13782) ;  /* 0xfffffffc00f08947 */ /* 0x002fea000383ffff */
[----:B------:R-:W-:Y:S05]  /*14ba0*/  BRA `(.L_x_13869) ;  /* 0xffffffc4000c7947 */ /* 0x000fea000383ffff */
.L_x_13786:
[----:B0-----:R0:W1:Y:S02]  /*14bb0*/  SYNCS.PHASECHK.TRANS64.TRYWAIT P0, [R5+URZ+0x16840], R2 ;  /* 0x01684002050075a7 */ /* 0x001064000800017f */
[----:B-1----:R-:W-:Y:S05]  /*14bc0*/  @!P0 NANOSLEEP.SYNCS 0x989680 ;  /* 0x009896800000895d */ /* 0x002fea0003900000 */
[----:B------:R-:W1:Y:S02]  /*14bd0*/  @!P0 SYNCS.PHASECHK.TRANS64 P0, [R5+URZ+0x16840], R2 ;  /* 0x01684002050085a7 */ /* 0x000e64000800007f */
[----:B-1----:R-:W-:Y:S05]  /*14be0*/  @!P0 BRA `(.L_x_13786) ;  /* 0xfffffffc00f08947 */ /* 0x002fea000383ffff */
[----:B------:R-:W-:Y:S05]  /*14bf0*/  BRA `(.L_x_13870) ;  /* 0xffffffc400d87947 */ /* 0x000fea000383ffff */
.L_x_13787:
        /* <DEDUP_REMOVED lines=8> */
.L_x_13872:
[----:B------:R-:W-:Y:S05]  /*14c80*/  BSYNC B1 ;  /* 0x0000000000017941 */ /* 0x000fea0003800000 */
.L_x_13871:
        /* <DEDUP_REMOVED lines=10> */
.L_x_13873:
        /* <DEDUP_REMOVED lines=8> */
.L_x_13874:
        /* <DEDUP_REMOVED lines=12> */
.L_x_13875:
[----:B------:R-:W-:Y:S02]  /*14e70*/  IMAD.MOV.U32 R13, RZ, RZ, R10 ;  /* 0x000000ffff0d7224 */ /* 0x000fe400078e000a */
[----:B------:R-:W-:Y:S02]  /*14e80*/  IMAD.MOV.U32 R12, RZ, RZ, 0x2 ;  /* 0x00000002ff0c7424 */ /* 0x000fe400078e00ff */
[----:B------:R-:W-:-:S07]  /*14e90*/  IMAD.MOV.U32 R2, RZ, RZ, R14 ;  /* 0x000000ffff027224 */ /* 0x000fce00078e000e */
[----:B------:R-:W-:Y:S05]  /*14ea0*/  WARPSYNC.COLLECTIVE R15, `(.L_x_13876) ;  /* 0x000000000f087348 */ /* 0x000fea0003c00000 */
[----:B------:R0:W1:Y:S02]  /*14eb0*/  SHFL.IDX P6, R14, R13, R12, R11 ;  /* 0x0000000c0d0e7389 */ /* 0x00006400000c000b */
[----:B01----:R-:W-:Y:S01]  /*14ec0*/  ENDCOLLECTIVE ;  /* 0x000000000000791b */ /* 0x003fe20003800000 */
.L_x_13876:
        /* <DEDUP_REMOVED lines=11> */
.L_x_13877:
[----:B------:R-:W-:Y:S02]  /*14f80*/  IMAD.MOV.U32 R13, RZ, RZ, R10 ;  /* 0x000000ffff0d7224 */ /* 0x000fe400078e000a */
[----:B------:R-:W-:Y:S02]  /*14f90*/  IMAD.MOV.U32 R12, RZ, RZ, 0x3 ;  /* 0x00000003ff0c7424 */ /* 0x000fe400078e00ff */
[----:B------:R-:W-:-:S07]  /*14fa0*/  IMAD.MOV.U32 R2, RZ, RZ, R14 ;  /* 0x000000ffff027224 */ /* 0x000fce00078e000e */
[----:B------:R-:W-:Y:S05]  /*14fb0*/  WARPSYNC.COLLECTIVE R15, `(.L_x_13878) ;  /* 0x000000000f087348 */ /* 0x000fea0003c00000 */
[----:B------:R0:W1:Y:S02]  /*14fc0*/  SHFL.IDX P6, R14, R13, R12, R11 ;  /* 0x0000000c0d0e7389 */ /* 0x00006400000c000b */
[----:B01----:R-:W-:Y:S01]  /*14fd0*/  ENDCOLLECTIVE ;  /* 0x000000000000791b */ /* 0x003fe20003800000 */
.L_x_13878:
        /* <DEDUP_REMOVED lines=11> */
.L_x_13879:
[----:B------:R-:W-:Y:S02]  /*15090*/  IMAD.MOV.U32 R13, RZ, RZ, R10 ;  /* 0x000000ffff0d7224 */ /* 0x000fe400078e000a */
[----:B------:R-:W-:Y:S02]  /*150a0*/  IMAD.MOV.U32 R12, RZ, RZ, 0x4 ;  /* 0x00000004ff0c7424 */ /* 0x000fe400078e00ff */
[----:B------:R-:W-:-:S07]  /*150b0*/  IMAD.MOV.U32 R2, RZ, RZ, R14 ;  /* 0x000000ffff027224 */ /* 0x000fce00078e000e */
[----:B------:R-:W-:Y:S05]  /*150c0*/  WARPSYNC.COLLECTIVE R15, `(.L_x_13880) ;  /* 0x000000000f087348 */ /* 0x000fea0003c00000 */
[----:B------:R0:W1:Y:S02]  /*150d0*/  SHFL.IDX P6, R14, R13, R12, R11 ;  /* 0x0000000c0d0e7389 */ /* 0x00006400000c000b */
[----:B01----:R-:W-:Y:S01]  /*150e0*/  ENDCOLLECTIVE ;  /* 0x000000000000791b */ /* 0x003fe20003800000 */
.L_x_13880:
        /* <DEDUP_REMOVED lines=11> */
.L_x_13881:
[----:B------:R-:W-:Y:S02]  /*151a0*/  IMAD.MOV.U32 R13, RZ, RZ, R10 ;  /* 0x000000ffff0d7224 */ /* 0x000fe400078e000a */
[----:B------:R-:W-:Y:S02]  /*151b0*/  IMAD.MOV.U32 R12, RZ, RZ, 0x5 ;  /* 0x00000005ff0c7424 */ /* 0x000fe400078e00ff */
[----:B------:R-:W-:-:S07]  /*151c0*/  IMAD.MOV.U32 R2, RZ, RZ, R14 ;  /* 0x000000ffff027224 */ /* 0x000fce00078e000e */
[----:B------:R-:W-:Y:S05]  /*151d0*/  WARPSYNC.COLLECTIVE R15, `(.L_x_13882) ;  /* 0x000000000f087348 */ /* 0x000fea0003c00000 */
[----:B------:R0:W1:Y:S02]  /*151e0*/  SHFL.IDX P6, R14, R13, R12, R11 ;  /* 0x0000000c0d0e7389 */ /* 0x00006400000c000b */
[----:B01----:R-:W-:Y:S01]  /*151f0*/  ENDCOLLECTIVE ;  /* 0x000000000000791b */ /* 0x003fe20003800000 */
.L_x_13882:
        /* <DEDUP_REMOVED lines=11> */
.L_x_13883:
[----:B------:R-:W-:Y:S02]  /*152b0*/  IMAD.MOV.U32 R13, RZ, RZ, R10 ;  /* 0x000000ffff0d7224 */ /* 0x000fe400078e000a */
[----:B------:R-:W-:Y:S02]  /*152c0*/  IMAD.MOV.U32 R12, RZ, RZ, 0x6 ;  /* 0x00000006ff0c7424 */ /* 0x000fe400078e00ff */
[----:B------:R-:W-:-:S07]  /*152d0*/  IMAD.MOV.U32 R2, RZ, RZ, R14 ;  /* 0x000000ffff027224 */ /* 0x000fce00078e000e */
[----:B------:R-:W-:Y:S05]  /*152e0*/  WARPSYNC.COLLECTIVE R15, `(.L_x_13884) ;  /* 0x000000000f087348 */ /* 0x000fea0003c00000 */
[----:B------:R0:W1:Y:S02]  /*152f0*/  SHFL.IDX P6, R14, R13, R12, R11 ;  /* 0x0000000c0d0e7389 */ /* 0x00006400000c000b */
[----:B01----:R-:W-:Y:S01]  /*15300*/  ENDCOLLECTIVE ;  /* 0x000000000000791b */ /* 0x003fe20003800000 */
.L_x_13884:
        /* <DEDUP_REMOVED lines=11> */
.L_x_13885:
[----:B------:R-:W-:Y:S02]  /*153c0*/  IMAD.MOV.U32 R13, RZ, RZ, R10 ;  /* 0x000000ffff0d7224 */ /* 0x000fe400078e000a */
[----:B------:R-:W-:Y:S02]  /*153d0*/  IMAD.MOV.U32 R12, RZ, RZ, 0x7 ;  /* 0x00000007ff0c7424 */ /* 0x000fe400078e00ff */
[----:B------:R-:W-:-:S07]  /*153e0*/  IMAD.MOV.U32 R2, RZ, RZ, R14 ;  /* 0x000000ffff027224 */ /* 0x000fce00078e000e */
[----:B------:R-:W-:Y:S05]  /*153f0*/  WARPSYNC.COLLECTIVE R15, `(.L_x_13886) ;  /* 0x000000000f087348 */ /* 0x000fea0003c00000 */
[----:B------:R0:W1:Y:S02]  /*15400*/  SHFL.IDX P6, R14, R13, R12, R11 ;  /* 0x0000000c0d0e7389 */ /* 0x00006400000c000b */
[----:B01----:R-:W-:Y:S01]  /*15410*/  ENDCOLLECTIVE ;  /* 0x000000000000791b */ /* 0x003fe20003800000 */
.L_x_13886:
        /* <DEDUP_REMOVED lines=11> */
.L_x_13887:
[----:B------:R-:W-:Y:S01]  /*154d0*/  IMAD.MOV.U32 R2, RZ, RZ, R14 ;  /* 0x000000ffff027224 */ /* 0x000fe200078e000e */
[----:B------:R-:W-:Y:S06]  /*154e0*/  BRA `(.L_x_13888) ;  /* 0xffffffc000c07947 */ /* 0x000fec000383ffff */
.L_x_13792:
[----:B-1----:R1:W2:Y:S02]  /*154f0*/  SYNCS.PHASECHK.TRANS64.TRYWAIT P0, [R5+URZ+0x16860], R2 ;  /* 0x01686002050075a7 */ /* 0x0022a4000800017f */
[----:B--2---:R-:W-:Y:S05]  /*15500*/  @!P0 NANOSLEEP.SYNCS 0x989680 ;  /* 0x009896800000895d */ /* 0x004fea0003900000 */
[----:B------:R-:W2:Y:S02]  /*15510*/  @!P0 SYNCS.PHASECHK.TRANS64 P0, [R5+URZ+0x16860], R2 ;  /* 0x01686002050085a7 */ /* 0x000ea4000800007f */
[----:B--2---:R-:W-:Y:S05]  /*15520*/  @!P0 BRA `(.L_x_13792) ;  /* 0xfffffffc00f08947 */ /* 0x004fea000383ffff */
[----:B------:R-:W-:Y:S05]  /*15530*/  BRA `(.L_x_13889) ;  /* 0xffffffc400187947 */ /* 0x000fea000383ffff */
.L_x_13793:
        /* <DEDUP_REMOVED lines=8> */
.L_x_13891:
[----:B------:R-:W-:Y:S05]  /*155c0*/  BSYNC B1 ;  /* 0x0000000000017941 */ /* 0x000fea0003800000 */
.L_x_13890:
        /* <DEDUP_REMOVED lines=9> */
.L_x_13892:
[----:B------:R-:W-:Y:S02]  /*15660*/  IMAD.MOV.U32 R13, RZ, RZ, R18 ;  /* 0x000000ffff0d7224 */ /* 0x000fe400078e0012 */
[----:B------:R-:W-:Y:S02]  /*15670*/  IMAD.MOV.U32 R12, RZ, RZ, 0x1 ;  /* 0x00000001ff0c7424 */ /* 0x000fe400078e00ff */
[----:B------:R-:W-:-:S07]  /*15680*/  IMAD.MOV.U32 R2, RZ, RZ, R14 ;  /* 0x000000ffff027224 */ /* 0x000fce00078e000e */
[----:B------:R-:W-:Y:S05]  /*15690*/  WARPSYNC.COLLECTIVE R15, `(.L_x_13893) ;  /* 0x000000000f087348 */ /* 0x000fea0003c00000 */
[----:B------:R0:W1:Y:S02]  /*156a0*/  SHFL.IDX P6, R14, R13, R12, R11 ;  /* 0x0000000c0d0e7389 */ /* 0x00006400000c000b */
[----:B01----:R-:W-:Y:S01]  /*156b0*/  ENDCOLLECTIVE ;  /* 0x000000000000791b */ /* 0x003fe20003800000 */
.L_x_13893:
[----:B------:R-:W-:-:S05]  /*156c0*/  IADD3 R2, P0, R2, R7, RZ ;  /* 0x0000000702027210 */ /* 0x000fca0007f1e0ff */
[----:B------:R-:W-:Y:S01]  /*156d0*/  IMAD.X R3, RZ, RZ, R3, P0 ;  /* 0x000000ffff037224 */ /* 0x000fe200000e0603 */
[----:B------:R-:W-:Y:S01]  /*156e0*/  ISETP.LT.OR P0, PT, R8, 0x1, P1 ;  /* 0x000000010800780c */ /* 0x000fe20000f01670 */
[----:B------:R-:W-:-:S12]  /*156f0*/  IMAD.MOV.U32 R13, RZ, RZ, R17 ;  /* 0x000000ffff0d7224 */ /* 0x000fd800078e0011 */
        /* <DEDUP_REMOVED lines=8> */
.L_x_13894:
[----:B------:R-:W-:Y:S02]  /*15780*/  IMAD.MOV.U32 R13, RZ, RZ, R18 ;  /* 0x000000ffff0d7224 */ /* 0x000fe400078e0012 */
[----:B------:R-:W-:Y:S02]  /*15790*/  IMAD.MOV.U32 R12, RZ, RZ, 0x2 ;  /* 0x00000002ff0c7424 */ /* 0x000fe400078e00ff */
[----:B------:R-:W-:-:S07]  /*157a0*/  IMAD.MOV.U32 R2, RZ, RZ, R14 ;  /* 0x000000ffff027224 */ /* 0x000fce00078e000e */
[----:B------:R-:W-:Y:S05]  /*157b0*/  WARPSYNC.COLLECTIVE R15, `(.L_x_13895) ;  /* 0x000000000f087348 */ /* 0x000fea0003c00000 */
[----:B------:R0:W1:Y:S02]  /*157c0*/  SHFL.IDX P6, R14, R13, R12, R11 ;  /* 0x0000000c0d0e7389 */ /* 0x00006400000c000b */
[----:B01----:R-:W-:Y:S01]  /*157d0*/  ENDCOLLECTIVE ;  /* 0x000000000000791b */ /* 0x003fe20003800000 */
.L_x_13895:
        /* <DEDUP_REMOVED lines=12> */
.L_x_13896:
[----:B------:R-:W-:Y:S02]  /*158a0*/  IMAD.MOV.U32 R13, RZ, RZ, R18 ;  /* 0x000000ffff0d7224 */ /* 0x000fe400078e0012 */
[----:B------:R-:W-:Y:S02]  /*158b0*/  IMAD.MOV.U32 R12, RZ, RZ, 0x3 ;  /* 0x00000003ff0c7424 */ /* 0x000fe400078e00ff */
[----:B------:R-:W-:-:S07]  /*158c0*/  IMAD.MOV.U32 R2, RZ, RZ, R14 ;  /* 0x000000ffff027224 */ /* 0x000fce00078e000e */
[----:B------:R-:W-:Y:S05]  /*158d0*/  WARPSYNC.COLLECTIVE R15, `(.L_x_13897) ;  /* 0x000000000f087348 */ /* 0x000fea0003c00000 */
[----:B------:R0:W1:Y:S02]  /*158e0*/  SHFL.IDX P6, R14, R13, R12, R11 ;  /* 0x0000000c0d0e7389 */ /* 0x00006400000c000b */
[----:B01----:R-:W-:Y:S01]  /*158f0*/  ENDCOLLECTIVE ;  /* 0x000000000000791b */ /* 0x003fe20003800000 */
.L_x_13897:
        /* <DEDUP_REMOVED lines=12> */
.L_x_13898:
[----:B------:R-:W-:Y:S02]  /*159c0*/  IMAD.MOV.U32 R13, RZ, RZ, R18 ;  /* 0x000000ffff0d7224 */ /* 0x000fe400078e0012 */
[----:B------:R-:W-:Y:S02]  /*159d0*/  IMAD.MOV.U32 R12, RZ, RZ, 0x4 ;  /* 0x00000004ff0c7424 */ /* 0x000fe400078e00ff */
[----:B------:R-:W-:-:S07]  /*159e0*/  IMAD.MOV.U32 R2, RZ, RZ, R14 ;  /* 0x000000ffff027224 */ /* 0x000fce00078e000e */
[----:B------:R-:W-:Y:S05]  /*159f0*/  WARPSYNC.COLLECTIVE R15, `(.L_x_13899) ;  /* 0x000000000f087348 */ /* 0x000fea0003c00000 */
[----:B------:R0:W1:Y:S02]  /*15a00*/  SHFL.IDX P6, R14, R13, R12, R11 ;  /* 0x0000000c0d0e7389 */ /* 0x00006400000c000b */
[----:B01----:R-:W-:Y:S01]  /*15a10*/  ENDCOLLECTIVE ;  /* 0x000000000000791b */ /* 0x003fe20003800000 */
.L_x_13899:
        /* <DEDUP_REMOVED lines=12> */
.L_x_13900:
[----:B------:R-:W-:Y:S02]  /*15ae0*/  IMAD.MOV.U32 R13, RZ, RZ, R18 ;  /* 0x000000ffff0d7224 */ /* 0x000fe400078e0012 */
[----:B------:R-:W-:Y:S02]  /*15af0*/  IMAD.MOV.U32 R12, RZ, RZ, 0x5 ;  /* 0x00000005ff0c7424 */ /* 0x000fe400078e00ff */
[----:B------:R-:W-:-:S07]  /*15b00*/  IMAD.MOV.U32 R2, RZ, RZ, R14 ;  /* 0x000000ffff027224 */ /* 0x000fce00078e000e */
[----:B------:R-:W-:Y:S05]  /*15b10*/  WARPSYNC.COLLECTIVE R15, `(.L_x_13901) ;  /* 0x000000000f087348 */ /* 0x000fea0003c00000 */
[----:B------:R0:W1:Y:S02]  /*15b20*/  SHFL.IDX P6, R14, R13, R12, R11 ;  /* 0x0000000c0d0e7389 */ /* 0x00006400000c000b */
[----:B01----:R-:W-:Y:S01]  /*15b30*/  ENDCOLLECTIVE ;  /* 0x000000000000791b */ /* 0x003fe20003800000 */
.L_x_13901:
        /* <DEDUP_REMOVED lines=12> */
.L_x_13902:
[----:B------:R-:W-:Y:S02]  /*15c00*/  IMAD.MOV.U32 R13, RZ, RZ, R18 ;  /* 0x000000ffff0d7224 */ /* 0x000fe400078e0012 */
[----:B------:R-:W-:Y:S02]  /*15c10*/  IMAD.MOV.U32 R12, RZ, RZ, 0x6 ;  /* 0x00000006ff0c7424 */ /* 0x000fe400078e00ff */
[----:B------:R-:W-:-:S07]  /*15c20*/  IMAD.MOV.U32 R2, RZ, RZ, R14 ;  /* 0x000000ffff027224 */ /* 0x000fce00078e000e */
[----:B------:R-:W-:Y:S05]  /*15c30*/  WARPSYNC.COLLECTIVE R15, `(.L_x_13903) ;  /* 0x000000000f087348 */ /* 0x000fea0003c00000 */
[----:B------:R0:W1:Y:S02]  /*15c40*/  SHFL.IDX P6, R14, R13, R12, R11 ;  /* 0x0000000c0d0e7389 */ /* 0x00006400000c000b */
[----:B01----:R-:W-:Y:S01]  /*15c50*/  ENDCOLLECTIVE ;  /* 0x000000000000791b */ /* 0x003fe20003800000 */
.L_x_13903:
        /* <DEDUP_REMOVED lines=12> */
.L_x_13904:
[----:B------:R-:W-:Y:S02]  /*15d20*/  IMAD.MOV.U32 R13, RZ, RZ, R18 ;  /* 0x000000ffff0d7224 */ /* 0x000fe400078e0012 */
[----:B------:R-:W-:Y:S02]  /*15d30*/  IMAD.MOV.U32 R12, RZ, RZ, 0x7 ;  /* 0x00000007ff0c7424 */ /* 0x000fe400078e00ff */
[----:B------:R-:W-:-:S07]  /*15d40*/  IMAD.MOV.U32 R2, RZ, RZ, R14 ;  /* 0x000000ffff027224 */ /* 0x000fce00078e000e */
[----:B------:R-:W-:Y:S05]  /*15d50*/  WARPSYNC.COLLECTIVE R15, `(.L_x_13905) ;  /* 0x000000000f087348 */ /* 0x000fea0003c00000 */
[----:B------:R0:W1:Y:S02]  /*15d60*/  SHFL.IDX P6, R14, R13, R12, R11 ;  /* 0x0000000c0d0e7389 */ /* 0x00006400000c000b */
[----:B01----:R-:W-:Y:S01]  /*15d70*/  ENDCOLLECTIVE ;  /* 0x000000000000791b */ /* 0x003fe20003800000 */
.L_x_13905:
        /* <DEDUP_REMOVED lines=8> */
[----:B------:R-:W-:-:S07]  /*15e00*/  IMAD.MOV.U32 R18, RZ, RZ, R14 ;  /* 0x000000ffff127224 */ /* 0x000fce00078e000e */
[----:B0-----:R-:W-:Y:S05]  /*15e10*/  WARPSYNC.COLLECTIVE R15, `(.L_x_13906) ;  /* 0x000000000f087348 */ /* 0x001fea0003c00000 */
[----:B------:R1:W2:Y:S02]  /*15e20*/  SHFL.IDX P6, R14, R13, R12, R11 ;  /* 0x0000000c0d0e7389 */ /* 0x0002a400000c000b */
[----:B012---:R-:W-:Y:S01]  /*15e30*/  ENDCOLLECTIVE ;  /* 0x000000000000791b */ /* 0x007fe20003800000 */
.L_x_13906:
[----:B------:R-:W-:Y:S01]  /*15e40*/  IMAD.MOV.U32 R2, RZ, RZ, R14 ;  /* 0x000000ffff027224 */ /* 0x000fe200078e000e */
[----:B------:R-:W-:Y:S06]  /*15e50*/  BRA `(.L_x_13907) ;  /* 0xffffffbc00c87947 */ /* 0x000fec000383ffff */
.L_x_13801:
[----:B0-----:R0:W1:Y:S02]  /*15e60*/  SYNCS.PHASECHK.TRANS64.TRYWAIT P0, [R4+URZ+0x16860], R3 ;  /* 0x01686003040075a7 */ /* 0x001064000800017f */
[----:B-1----:R-:W-:Y:S05]  /*15e70*/  @!P0 NANOSLEEP.SYNCS 0x989680 ;  /* 0x009896800000895d */ /* 0x002fea0003900000 */
[----:B------:R-:W1:Y:S02]  /*15e80*/  @!P0 SYNCS.PHASECHK.TRANS64 P0, [R4+URZ+0x16860], R3 ;  /* 0x01686003040085a7 */ /* 0x000e64000800007f */
[----:B-1----:R-:W-:Y:S05]  /*15e90*/  @!P0 BRA `(.L_x_13801) ;  /* 0xfffffffc00f08947 */ /* 0x002fea000383ffff */
[----:B------:R-:W-:Y:S05]  /*15ea0*/  BRA `(.L_x_13908) ;  /* 0xffffffc000dc7947 */ /* 0x000fea000383ffff */
.L_x_13802:
        /* <DEDUP_REMOVED lines=8> */
.L_x_13910:
[----:B------:R-:W-:Y:S05]  /*15f30*/  BSYNC B0 ;  /* 0x0000000000007941 */ /* 0x000fea0003800000 */
.L_x_13909:
        /* <DEDUP_REMOVED lines=10> */
.L_x_13911:
        /* <DEDUP_REMOVED lines=9> */
.L_x_13912:
        /* <DEDUP_REMOVED lines=11> */
.L_x_13913:
[----:B------:R-:W-:Y:S02]  /*16120*/  IMAD.MOV.U32 R13, RZ, RZ, R18 ;  /* 0x000000ffff0d7224 */ /* 0x000fe400078e0012 */
[----:B------:R-:W-:Y:S01]  /*16130*/  IMAD.MOV.U32 R12, RZ, RZ, 0x2 ;  /* 0x00000002ff0c7424 */ /* 0x000fe200078e00ff */
[----:B------:R-:W-:-:S13]  /*16140*/  IADD3 R2, P0, R14, R6, RZ ;  /* 0x000000060e027210 */ /* 0x000fda0007f1e0ff */
[----:B------:R-:W-:Y:S05]  /*16150*/  WARPSYNC.COLLECTIVE R15, `(.L_x_13914) ;  /* 0x000000000f087348 */ /* 0x000fea0003c00000 */
[----:B------:R0:W1:Y:S02]  /*16160*/  SHFL.IDX P6, R14, R13, R12, R11 ;  /* 0x0000000c0d0e7389 */ /* 0x00006400000c000b */
[----:B01----:R-:W-:Y:S01]  /*16170*/  ENDCOLLECTIVE ;  /* 0x000000000000791b */ /* 0x003fe20003800000 */
.L_x_13914:
        /* <DEDUP_REMOVED lines=11> */
.L_x_13915:
[----:B------:R-:W-:Y:S02]  /*16230*/  IMAD.MOV.U32 R13, RZ, RZ, R18 ;  /* 0x000000ffff0d7224 */ /* 0x000fe400078e0012 */
[----:B------:R-:W-:Y:S02]  /*16240*/  IMAD.MOV.U32 R12, RZ, RZ, 0x3 ;  /* 0x00000003ff0c7424 */ /* 0x000fe400078e00ff */
[----:B------:R-:W-:-:S07]  /*16250*/  IMAD.MOV.U32 R9, RZ, RZ, R14 ;  /* 0x000000ffff097224 */ /* 0x000fce00078e000e */
[----:B------:R-:W-:Y:S05]  /*16260*/  WARPSYNC.COLLECTIVE R15, `(.L_x_13916) ;  /* 0x000000000f087348 */ /* 0x000fea0003c00000 */
[----:B------:R0:W1:Y:S02]  /*16270*/  SHFL.IDX P6, R14, R13, R12, R11 ;  /* 0x0000000c0d0e7389 */ /* 0x00006400000c000b */
[----:B01----:R-:W-:Y:S01]  /*16280*/  ENDCOLLECTIVE ;  /* 0x000000000000791b */ /* 0x003fe20003800000 */
.L_x_13916:
        /* <DEDUP_REMOVED lines=12> */
.L_x_13917:
[----:B------:R-:W-:Y:S02]  /*16350*/  IMAD.MOV.U32 R13, RZ, RZ, R18 ;  /* 0x000000ffff0d7224 */ /* 0x000fe400078e0012 */
[----:B------:R-:W-:Y:S01]  /*16360*/  IMAD.MOV.U32 R12, RZ, RZ, 0x4 ;  /* 0x00000004ff0c7424 */ /* 0x000fe200078e00ff */
[----:B------:R-:W-:-:S13]  /*16370*/  IADD3 R2, P0, R14, R6, RZ ;  /* 0x000000060e027210 */ /* 0x000fda0007f1e0ff */
[----:B------:R-:W-:Y:S05]  /*16380*/  WARPSYNC.COLLECTIVE R15, `(.L_x_13918) ;  /* 0x000000000f087348 */ /* 0x000fea0003c00000 */
[----:B------:R0:W1:Y:S02]  /*16390*/  SHFL.IDX P6, R14, R13, R12, R11 ;  /* 0x0000000c0d0e7389 */ /* 0x00006400000c000b */
[----:B01----:R-:W-:Y:S01]  /*163a0*/  ENDCOLLECTIVE ;  /* 0x000000000000791b */ /* 0x003fe20003800000 */
.L_x_13918:
        /* <DEDUP_REMOVED lines=11> */
.L_x_13919:
[----:B------:R-:W-:Y:S02]  /*16460*/  IMAD.MOV.U32 R13, RZ, RZ, R18 ;  /* 0x000000ffff0d7224 */ /* 0x000fe400078e0012 */
[----:B------:R-:W-:Y:S02]  /*16470*/  IMAD.MOV.U32 R12, RZ, RZ, 0x5 ;  /* 0x00000005ff0c7424 */ /* 0x000fe400078e00ff */
[----:B------:R-:W-:-:S07]  /*16480*/  IMAD.MOV.U32 R9, RZ, RZ, R14 ;  /* 0x000000ffff097224 */ /* 0x000fce00078e000e */
[----:B------:R-:W-:Y:S05]  /*16490*/  WARPSYNC.COLLECTIVE R15, `(.L_x_13920) ;  /* 0x000000000f087348 */ /* 0x000fea0003c00000 */
[----:B------:R0:W1:Y:S02]  /*164a0*/  SHFL.IDX P6, R14, R13, R12, R11 ;  /* 0x0000000c0d0e7389 */ /* 0x00006400000c000b */
[----:B01----:R-:W-:Y:S01]  /*164b0*/  ENDCOLLECTIVE ;  /* 0x000000000000791b */ /* 0x003fe20003800000 */
.L_x_13920:
        /* <DEDUP_REMOVED lines=12> */
.L_x_13921:
[----:B------:R-:W-:Y:S02]  /*16580*/  IMAD.MOV.U32 R13, RZ, RZ, R18 ;  /* 0x000000ffff0d7224 */ /* 0x000fe400078e0012 */
[----:B------:R-:W-:Y:S01]  /*16590*/  IMAD.MOV.U32 R12, RZ, RZ, 0x6 ;  /* 0x00000006ff0c7424 */ /* 0x000fe200078e00ff */
[----:B------:R-:W-:-:S13]  /*165a0*/  IADD3 R2, P0, R14, R6, RZ ;  /* 0x000000060e027210 */ /* 0x000fda0007f1e0ff */
[----:B------:R-:W-:Y:S05]  /*165b0*/  WARPSYNC.COLLECTIVE R15, `(.L_x_13922) ;  /* 0x000000000f087348 */ /* 0x000fea0003c00000 */
[----:B------:R0:W1:Y:S02]  /*165c0*/  SHFL.IDX P6, R14, R13, R12, R11 ;  /* 0x0000000c0d0e7389 */ /* 0x00006400000c000b */
[----:B01----:R-:W-:Y:S01]  /*165d0*/  ENDCOLLECTIVE ;  /* 0x000000000000791b */ /* 0x003fe20003800000 */
.L_x_13922:
        /* <DEDUP_REMOVED lines=11> */
.L_x_13923:
[----:B------:R-:W-:Y:S02]  /*16690*/  IMAD.MOV.U32 R13, RZ, RZ, R18 ;  /* 0x000000ffff0d7224 */ /* 0x000fe400078e0012 */
[----:B------:R-:W-:Y:S02]  /*166a0*/  IMAD.MOV.U32 R12, RZ, RZ, 0x7 ;  /* 0x00000007ff0c7424 */ /* 0x000fe400078e00ff */
[----:B------:R-:W-:-:S07]  /*166b0*/  IMAD.MOV.U32 R9, RZ, RZ, R14 ;  /* 0x000000ffff097224 */ /* 0x000fce00078e000e */
[----:B------:R-:W-:Y:S05]  /*166c0*/  WARPSYNC.COLLECTIVE R15, `(.L_x_13924) ;  /* 0x000000000f087348 */ /* 0x000fea0003c00000 */
[----:B------:R0:W1:Y:S02]  /*166d0*/  SHFL.IDX P6, R14, R13, R12, R11 ;  /* 0x0000000c0d0e7389 */ /* 0x00006400000c000b */
[----:B01----:R-:W-:Y:S01]  /*166e0*/  ENDCOLLECTIVE ;  /* 0x000000000000791b */ /* 0x003fe20003800000 */
.L_x_13924:
        /* <DEDUP_REMOVED lines=12> */
.L_x_13925:
[----:B------:R-:W-:Y:S05]  /*167b0*/  BRA `(.L_x_13926) ;  /* 0xffffffbc009c7947 */ /* 0x000fea000383ffff */
.L_x_13807:
        /* <DEDUP_REMOVED lines=8> */
.L_x_13928:
[----:B------:R-:W-:Y:S05]  /*16840*/  BSYNC B0 ;  /* 0x0000000000007941 */ /* 0x000fea0003800000 */
.L_x_13927:
[----:B------:R-:W-:Y:S05]  /*16850*/  BRA `(.L_x_13929) ;  /* 0xffffffc000207947 */ /* 0x000fea000383ffff */
.L_x_13810:
[----:B--2---:R2:W3:Y:S02]  /*16860*/  SYNCS.PHASECHK.TRANS64.TRYWAIT P0, [R4+URZ+0x16820], R0 ;  /* 0x01682000040075a7 */ /* 0x0044e4000800017f */
[----:B---3--:R-:W-:Y:S05]  /*16870*/  @!P0 NANOSLEEP.SYNCS 0x989680 ;  /* 0x009896800000895d */ /* 0x008fea0003900000 */
[----:B------:R-:W3:Y:S02]  /*16880*/  @!P0 SYNCS.PHASECHK.TRANS64 P0, [R4+URZ+0x16820], R0 ;  /* 0x01682000040085a7 */ /* 0x000ee4000800007f */
[----:B---3--:R-:W-:Y:S05]  /*16890*/  @!P0 BRA `(.L_x_13810) ;  /* 0xfffffffc00f08947 */ /* 0x008fea000383ffff */
[----:B------:R-:W-:Y:S05]  /*168a0*/  BRA `(.L_x_13930) ;  /* 0xffffffc0006c7947 */ /* 0x000fea000383ffff */
.L_x_13811:
        /* <DEDUP_REMOVED lines=11> */
.L_x_13932:
[----:B------:R-:W-:Y:S05]  /*16960*/  BSYNC B0 ;  /* 0x0000000000007941 */ /* 0x000fea0003800000 */
.L_x_13931:
[----:B------:R-:W-:Y:S05]  /*16970*/  BRA `(.L_x_13933) ;  /* 0xffffffc000547947 */ /* 0x000fea000383ffff */
.L_x_13814:
[----:B------:R-:W-:Y:S01]  /*16980*/  BSSY B1, `(.L_x_13934) ;  /* 0x0000006000017945 */ /* 0x000fe20003800000 */
[----:B------:R-:W-:-:S07]  /*16990*/  IMAD.MOV.U32 R15, RZ, RZ, -0x1 ;  /* 0xffffffffff0f7424 */ /* 0x000fce00078e00ff */
[----:B01----:R-:W-:Y:S05]  /*169a0*/  WARPSYNC.COLLECTIVE R15, `(.L_x_13935) ;  /* 0x000000000f0c7348 */ /* 0x003fea0003c00000 */
[----:B------:R-:W-:Y:S02]  /*169b0*/  ELECT P6, UR62, PT ;  /* 0x00000000003e782f */ /* 0x000fe400038c0000 */
[----:B------:R-:W-:Y:S01]  /*169c0*/  MOV R14, UR62 ;  /* 0x0000003e000e7c02 */ /* 0x000fe20008000f00 */
[----:B01----:R-:W-:Y:S10]  /*169d0*/  ENDCOLLECTIVE ;  /* 0x000000000000791b */ /* 0x003ff40003800000 */
.L_x_13935:
[----:B------:R-:W-:Y:S05]  /*169e0*/  BSYNC B1 ;  /* 0x0000000000017941 */ /* 0x000fea0003800000 */
.L_x_13934:
[----:B------:R-:W-:Y:S05]  /*169f0*/  BRA `(.L_x_13936) ;  /* 0xffffffc0004c7947 */ /* 0x000fea000383ffff */
.L_x_13816:
[----:B-1----:R1:W2:Y:S02]  /*16a00*/  SYNCS.PHASECHK.TRANS64.TRYWAIT P1, [R5+URZ+0x16840], R0 ;  /* 0x01684000050075a7 */ /* 0x0022a4000802017f */
[----:B--2---:R-:W-:Y:S05]  /*16a10*/  @!P1 NANOSLEEP.SYNCS 0x989680 ;  /* 0x009896800000995d */ /* 0x004fea0003900000 */
[----:B------:R-:W2:Y:S02]  /*16a20*/  @!P1 SYNCS.PHASECHK.TRANS64 P1, [R5+URZ+0x16840], R0 ;  /* 0x01684000050095a7 */ /* 0x000ea4000802007f */
[----:B--2---:R-:W-:Y:S05]  /*16a30*/  @!P1 BRA `(.L_x_13816) ;  /* 0xfffffffc00f09947 */ /* 0x004fea000383ffff */
[----:B------:R-:W-:Y:S05]  /*16a40*/  BRA `(.L_x_13937) ;  /* 0xffffffc0006c7947 */ /* 0x000fea000383ffff */
.L_x_13818:
[----:B--2---:R2:W3:Y:S02]  /*16a50*/  SYNCS.PHASECHK.TRANS64.TRYWAIT P1, [R23+URZ+0x16840], R2 ;  /* 0x01684002170075a7 */ /* 0x0044e4000802017f */
[----:B---3--:R-:W-:Y:S05]  /*16a60*/  @!P1 NANOSLEEP.SYNCS 0x989680 ;  /* 0x009896800000995d */ /* 0x008fea0003900000 */
[----:B------:R-:W3:Y:S02]  /*16a70*/  @!P1 SYNCS.PHASECHK.TRANS64 P1, [R23+URZ+0x16840], R2 ;  /* 0x01684002170095a7 */ /* 0x000ee4000802007f */
[----:B---3--:R-:W-:Y:S05]  /*16a80*/  @!P1 BRA `(.L_x_13818) ;  /* 0xfffffffc00f09947 */ /* 0x008fea000383ffff */
[----:B------:R-:W-:Y:S05]  /*16a90*/  BRA `(.L_x_13938) ;  /* 0xffffffc000787947 */ /* 0x000fea000383ffff */
.L_x_13820:
[----:B---3--:R3:W4:Y:S02]  /*16aa0*/  SYNCS.PHASECHK.TRANS64.TRYWAIT P1, [R5+URZ+0x16860], R0 ;  /* 0x01686000050075a7 */ /* 0x008724000802017f */
[----:B----4-:R-:W-:Y:S05]  /*16ab0*/  @!P1 NANOSLEEP.SYNCS 0x989680 ;  /* 0x009896800000995d */ /* 0x010fea0003900000 */
[----:B------:R-:W4:Y:S02]  /*16ac0*/  @!P1 SYNCS.PHASECHK.TRANS64 P1, [R5+URZ+0x16860], R0 ;  /* 0x01686000050095a7 */ /* 0x000f24000802007f */
[----:B----4-:R-:W-:Y:S05]  /*16ad0*/  @!P1 BRA `(.L_x_13820) ;  /* 0xfffffffc00f09947 */ /* 0x010fea000383ffff */
[----:B------:R-:W-:Y:S05]  /*16ae0*/  BRA `(.L_x_13939) ;  /* 0xffffffc000747947 */ /* 0x000fea000383ffff */
.L_x_13940:
        /* <DEDUP_REMOVED lines=9> */
.L_x_15875:


//--------------------- .text._ZN7cutlass13device_kernelIN5flash11enable_sm90INS1_16FlashAttnFwdSm90INS1_25CollectiveMainloopFwdSm90ILi2EN4cute5tupleIJNS5_1CILi1EEES8_S8_EEENS6_IJNS7_ILi192EEENS7_ILi128EEENS7_ILi64EEEEEELi64ENS_6half_tEfNS_4arch4Sm90ELb0ELb1ELb0ELb1ELb1ELb0ELb0ELb1ELb1ELb1ELb0ELb0EEENS1_21CollectiveEpilogueFwdINS6_IJSA_SC_SB_EEES9_SE_SG_Li384ELb1ELb1ELb0ELb0EEENS1_36VarlenDynamicPersistentTileSchedulerILi192ELi128ELi384ELi128ELb0ELb1ELb1ELb1ELb0ELb1EEEEEEEEEvNT_6ParamsE --------------------------
	.section	.text._ZN7cutlass13device_kernelIN5flash11enable_sm90INS1_16FlashAttnFwdSm90INS1_25CollectiveMainloopFwdSm90ILi2EN4cute5tupleIJNS5_1CILi1EEES8_S8_EEENS6_IJNS7_ILi192EEENS7_ILi128EEENS7_ILi64EEEEEELi64ENS_6half_tEfNS_4arch4Sm90ELb0ELb1ELb0ELb1ELb1ELb0ELb0ELb1ELb1ELb1ELb0ELb0EEENS1_21CollectiveEpilogueFwdINS6_IJSA_SC_SB_EEES9_SE_SG_Li384ELb1ELb1ELb0ELb0EEENS1_36VarlenDynamicPersistentTileSchedulerILi192ELi128ELi384ELi128ELb0ELb1ELb1ELb1ELb0ELb1EEEEEEEEEvNT_6ParamsE,"ax",@progbits
	.align	128
.text._ZN7cutlass13device_kernelIN5flash11enable_sm90INS1_16FlashAttnFwdSm90INS1_25CollectiveMainloopFwdSm90ILi2EN4cute5tupleIJNS5_1CILi1EEES8_S8_EEENS6_IJNS7_ILi192EEENS7_ILi128EEENS7_ILi64EEEEEELi64ENS_6half_tEfNS_4arch4Sm90ELb0ELb1ELb0ELb1ELb1ELb0ELb0ELb1ELb1ELb1ELb0ELb0EEENS1_21CollectiveEpilogueFwdINS6_IJSA_SC_SB_EEES9_SE_SG_Li384ELb1ELb1ELb0ELb0EEENS1_36VarlenDynamicPersistentTileSchedulerILi192ELi128ELi384ELi128ELb0ELb1ELb1ELb1ELb0ELb1EEEEEEEEEvNT_6ParamsE:
        .type           _ZN7cutlass13device_kernelIN5flash11enable_sm90INS1_16FlashAttnFwdSm90INS1_25CollectiveMainloopFwdSm90ILi2EN4cute5tupleIJNS5_1CILi1EEES8_S8_EEENS6_IJNS7_ILi192EEENS7_ILi128EEENS7_ILi64EEEEEELi64ENS_6half_tEfNS_4arch4Sm90ELb0ELb1ELb0ELb1ELb1ELb0ELb0ELb1ELb1ELb1ELb0ELb0EEENS1_21CollectiveEpilogueFwdINS6_IJSA_SC_SB_EEES9_SE_SG_Li384ELb1ELb1ELb0ELb0EEENS1_36VarlenDynamicPersistentTileSchedulerILi192ELi128ELi384ELi128ELb0ELb1ELb1ELb1ELb0ELb1EEEEEEEEEvNT_6ParamsE,@function
        .size           _ZN7cutlass13device_kernelIN5flash11enable_sm90INS1_16FlashAttnFwdSm90INS1_25CollectiveMainloopFwdSm90ILi2EN4cute5tupleIJNS5_1CILi1EEES8_S8_EEENS6_IJNS7_ILi192EEENS7_ILi128EEENS7_ILi64EEEEEELi64ENS_6half_tEfNS_4arch4Sm90ELb0ELb1ELb0ELb1ELb1ELb0ELb0ELb1ELb1ELb1ELb0ELb0EEENS1_21CollectiveEpilogueFwdINS6_IJSA_SC_SB_EEES9_SE_SG_Li384ELb1ELb1ELb0ELb0EEENS1_36VarlenDynamicPersistentTileSchedulerILi192ELi128ELi384ELi128ELb0ELb1ELb1ELb1ELb0ELb1EEEEEEEEEvNT_6ParamsE,(.L_x_15876 - _ZN7cutlass13device_kernelIN5flash11enable_sm90INS1_16FlashAttnFwdSm90INS1_25CollectiveMainloopFwdSm90ILi2EN4cute5tupleIJNS5_1CILi1EEES8_S8_EEENS6_IJNS7_ILi192EEENS7_ILi128EEENS7_ILi64EEEEEELi64ENS_6half_tEfNS_4arch4Sm90ELb0ELb1ELb0ELb1ELb1ELb0ELb0ELb1ELb1ELb1ELb0ELb0EEENS1_21CollectiveEpilogueFwdINS6_IJSA_SC_SB_EEES9_SE_SG_Li384ELb1ELb1ELb0ELb0EEENS1_36VarlenDynamicPersistentTileSchedulerILi192ELi128ELi384ELi128ELb0ELb1ELb1ELb1ELb0ELb1EEEEEEEEEvNT_6ParamsE)
        .other          _ZN7cutlass13device_kernelIN5flash11enable_sm90INS1_16FlashAttnFwdSm90INS1_25CollectiveMainloopFwdSm90ILi2EN4cute5tupleIJNS5_1CILi1EEES8_S8_EEENS6_IJNS7_ILi192EEENS7_ILi128EEENS7_ILi64EEEEEELi64ENS_6half_tEfNS_4arch4Sm90ELb0ELb1ELb0ELb1ELb1ELb0ELb0ELb1ELb1ELb1ELb0ELb0EEENS1_21CollectiveEpilogueFwdINS6_IJSA_SC_SB_EEES9_SE_SG_Li384ELb1ELb1ELb0ELb0EEENS1_36VarlenDynamicPersistentTileSchedulerILi192ELi128ELi384ELi128ELb0ELb1ELb1ELb1ELb0ELb1EEEEEEEEEvNT_6ParamsE,@"STO_CUDA_ENTRY STV_DEFAULT"
_ZN7cutlass13device_kernelIN5flash11enable_sm90INS1_16FlashAttnFwdSm90INS1_25CollectiveMainloopFwdSm90ILi2EN4cute5tupleIJNS5_1CILi1EEES8_S8_EEENS6_IJNS7_ILi192EEENS7_ILi128EEENS7_ILi64EEEEEELi64ENS_6half_tEfNS_4arch4Sm90ELb0ELb1ELb0ELb1ELb1ELb0ELb0ELb1ELb1ELb1ELb0ELb0EEENS1_21CollectiveEpilogueFwdINS6_IJSA_SC_SB_EEES9_SE_SG_Li384ELb1ELb1ELb0ELb0EEENS1_36VarlenDynamicPersistentTileSchedulerILi192ELi128ELi384ELi128ELb0ELb1ELb1ELb1ELb0ELb1EEEEEEEEEvNT_6ParamsE:
        /* <DEDUP_REMOVED lines=45> */
.L_x_13941:
        /* <DEDUP_REMOVED lines=22> */
.L_x_13942:
        /* <DEDUP_REMOVED lines=18> */
.L_x_13943:
        /* <DEDUP_REMOVED lines=22> */
.L_x_13944:
        /* <DEDUP_REMOVED lines=23> */
.L_x_13945:
        /* <DEDUP_REMOVED lines=8> */
.L_x_13947:
        /* <DEDUP_REMOVED lines=30> */
[CC--:B------:R-:W-:Y:S01]  /*0a80*/  LEA.HI R2, R0.reuse, R157.reuse, RZ, 0x4 ;  /* 0x0000009d00027211 */ /* 0x0c0fe200078f20ff */
[----:B------:R-:W-:Y:S01]  /*0a90*/  IMAD.SHL.U32 R3, R3, 0x20, RZ ;  /* 0x0000002003037824 */ /* 0x000fe200078e00ff */
[----:B------:R-:W-:Y:S01]  /*0aa0*/  LEA.HI R10, R0, R157, RZ, 0x2 ;  /* 0x0000009d000a7211 */ /* 0x000fe200078f10ff */
[C---:B------:R-:W-:Y:S01]  /*0ab0*/  IMAD.IADD R152, R157.reuse, 0x1, -R152 ;  /* 0x000000019d987824 */ /* 0x040fe200078e0a98 */
[----:B------:R-:W-:Y:S02]  /*0ac0*/  LOP3.LUT R4, R2, 0x3fffff0, RZ, 0xc0, !PT ;  /* 0x03fffff002047812 */ /* 0x000fe400078ec0ff */
[----:B------:R-:W-:Y:S02]  /*0ad0*/  SHF.R.S32.HI R5, RZ, 0x4, R2 ;  /* 0x00000004ff057819 */ /* 0x000fe40000011402 */
[----:B------:R-:W-:Y:S01]  /*0ae0*/  SHF.R.S32.HI R7, RZ, 0x1f, R152 ;  /* 0x0000001fff077819 */ /* 0x000fe20000011498 */
[----:B------:R-:W-:Y:S01]  /*0af0*/  IMAD.IADD R4, R157, 0x1, -R4 ;  /* 0x000000019d047824 */ /* 0x000fe200078e0a04 */
[----:B------:R-:W-:-:S02]  /*0b00*/  LOP3.LUT R3, R3, 0xfffffc00, RZ, 0xc0, !PT ;  /* 0xfffffc0003037812 */ /* 0x000fc400078ec0ff */
[----:B------:R-:W-:Y:S02]  /*0b10*/  LEA.HI R6, R7, R152, RZ, 0x2 ;  /* 0x0000009807067211 */ /* 0x000fe400078f10ff */
[----:B------:R-:W-:Y:S01]  /*0b20*/  LEA.HI R2, R2, R5, RZ, 0x1 ;  /* 0x0000000502027211 */ /* 0x000fe200078f08ff */
[----:B------:R-:W-:Y:S01]  /*0b30*/  IMAD R3, R4, 0x40, R3 ;  /* 0x0000004004037824 */ /* 0x000fe200078e0203 */
[--C-:B------:R-:W-:Y:S02]  /*0b40*/  SHF.R.S32.HI R8, RZ, 0x2, R6.reuse ;  /* 0x00000002ff087819 */ /* 0x100fe40000011406 */
[----:B------:R-:W-:Y:S02]  /*0b50*/  SHF.R.S32.HI R9, RZ, 0x1f, R6 ;  /* 0x0000001fff097819 */ /* 0x000fe40000011406 */
[----:B------:R-:W-:Y:S02]  /*0b60*/  SHF.R.S32.HI R153, RZ, 0x7, R153 ;  /* 0x00000007ff997819 */ /* 0x000fe40000011499 */
[----:B------:R-:W-:-:S02]  /*0b70*/  LOP3.LUT R10, R10, 0xfffffffc, RZ, 0xc0, !PT ;  /* 0xfffffffc0a0a7812 */ /* 0x000fc400078ec0ff */
[----:B------:R-:W-:Y:S01]  /*0b80*/  LEA.HI R9, R9, R8, RZ, 0x3 ;  /* 0x0000000809097211 */ /* 0x000fe200078f18ff */
[----:B------:R-:W-:Y:S01]  /*0b90*/  IMAD.HI R4, R153, 0x55555556, RZ ;  /* 0x5555555699047827 */ /* 0x000fe200078e02ff */
[----:B------:R-:W-:Y:S02]  /*0ba0*/  LOP3.LUT R2, R2, 0x1ffffffe, RZ, 0xc0, !PT ;  /* 0x1ffffffe02027812 */ /* 0x000fe400078ec0ff */
[----:B------:R-:W-:Y:S01]  /*0bb0*/  LEA.HI R0, R0, R157, RZ, 0x3 ;  /* 0x0000009d00007211 */ /* 0x000fe200078f18ff */
[----:B------:R-:W-:Y:S01]  /*0bc0*/  IMAD.IADD R10, R157, 0x1, -R10 ;  /* 0x000000019d0a7824 */ /* 0x000fe200078e0a0a */
[----:B------:R-:W-:Y:S01]  /*0bd0*/  LOP3.LUT R9, R9, 0xfffffff8, RZ, 0xc0, !PT ;  /* 0xfffffff809097812 */ /* 0x000fe200078ec0ff */
[----:B------:R-:W-:Y:S01]  /*0be0*/  IMAD.IADD R2, R5, 0x1, -R2 ;  /* 0x0000000105027824 */ /* 0x000fe200078e0a02 */
[----:B------:R-:W-:Y:S02]  /*0bf0*/  LEA.HI R7, R7, R152, RZ, 0x5 ;  /* 0x0000009807077211 */ /* 0x000fe400078f28ff */
[----:B------:R-:W-:Y:S01]  /*0c00*/  LOP3.LUT R18, R0, 0xfffffff8, RZ, 0xc0, !PT ;  /* 0xfffffff800127812 */ /* 0x000fe200078ec0ff */
[----:B------:R-:W-:Y:S01]  /*0c10*/  IMAD.IADD R8, R8, 0x1, -R9 ;  /* 0x0000000108087824 */ /* 0x000fe200078e0a09 */
[----:B------:R-:W-:Y:S01]  /*0c20*/  LEA.HI R4, R4, R4, RZ, 0x1 ;  /* 0x0000000404047211 */ /* 0x000fe200078f08ff */
[----:B------:R-:W-:Y:S01]  /*0c30*/  IMAD R155, R2, 0x8, R3 ;  /* 0x00000008029b7824 */ /* 0x000fe200078e0203 */
[----:B------:R-:W-:Y:S01]  /*0c40*/  LEA.HI R5, R10, R10, RZ, 0x1 ;  /* 0x0000000a0a057211 */ /* 0x000fe200078f08ff */
[----:B------:R-:W-:Y:S01]  /*0c50*/  IMAD.IADD R18, R157, 0x1, -R18 ;  /* 0x000000019d127824 */ /* 0x000fe200078e0a12 */
[----:B------:R-:W-:Y:S01]  /*0c60*/  SHF.R.S32.HI R7, RZ, 0x5, R7 ;  /* 0x00000005ff077819 */ /* 0x000fe20000011407 */
[----:B------:R-:W-:Y:S01]  /*0c70*/  IMAD R4, R4, -0x3, R153 ;  /* 0xfffffffd04047824 */ /* 0x000fe200078e0299 */
[----:B------:R-:W-:Y:S01]  /*0c80*/  LOP3.LUT R5, R5, 0x1ffffffe, RZ, 0xc0, !PT ;  /* 0x1ffffffe05057812 */ /* 0x000fe200078ec0ff */
[----:B------:R-:W-:Y:S01]  /*0c90*/  IMAD.SHL.U32 R19, R18, 0x8, RZ ;  /* 0x0000000812137824 */ /* 0x000fe200078e00ff */
[----:B------:R-:W-:Y:S01]  /*0ca0*/  LOP3.LUT R3, R6, 0x7ffffffc, RZ, 0xc0, !PT ;  /* 0x7ffffffc06037812 */ /* 0x000fe200078ec0ff */
[----:B------:R-:W-:Y:S01]  /*0cb0*/  IMAD R7, R7, 0x10, R8 ;  /* 0x0000001007077824 */ /* 0x000fe200078e0208 */
[----:B------:R-:W-:Y:S01]  /*0cc0*/  SHF.R.S32.HI R23, RZ, 0x3, R0 ;  /* 0x00000003ff177819 */ /* 0x000fe20000011400 */
[----:B------:R-:W-:Y:S01]  /*0cd0*/  IMAD.IADD R5, R10, 0x1, -R5 ;  /* 0x000000010a057824 */ /* 0x000fe200078e0a05 */
[----:B------:R-:W-:Y:S01]  /*0ce0*/  SHF.R.S32.HI R156, RZ, 0x1f, R19 ;  /* 0x0000001fff9c7819 */ /* 0x000fe20000011413 */
[----:B------:R-:W-:-:S02]  /*0cf0*/  IMAD R154, R4, 0x40, R7 ;  /* 0x00000040049a7824 */ /* 0x000fc400078e0207 */
[----:B------:R-:W-:Y:S02]  /*0d00*/  IMAD.IADD R16, R152, 0x1, -R3 ;  /* 0x0000000198107824 */ /* 0x000fe400078e0a03 */
[----:B------:R-:W-:-:S07]  /*0d10*/  IMAD R17, R5, 0x8, R154 ;  /* 0x0000000805117824 */ /* 0x000fce00078e029a */
.L_x_14043:
        /* <DEDUP_REMOVED lines=19> */
[----:B------:R-:W3:Y:S01]  /*0e50*/  @P2 LDG.E R4, desc[UR52][R4.64] ;  /* 0x0000003404042981 */ /* 0x000ee2000c1e1900 */
        /* <DEDUP_REMOVED lines=12> */
[----:B-----5:R-:W-:-:S14]  /*0f20*/  @P2 BRA `(.L_x_13948) ;  /* 0x0000000000382947 */ /* 0x020fdc0003800000 */
        /* <DEDUP_REMOVED lines=14> */
.L_x_13948:
        /* <DEDUP_REMOVED lines=9> */
.L_x_13949:
        /* <DEDUP_REMOVED lines=13> */
.L_x_13950:
        /* <DEDUP_REMOVED lines=29> */
.L_x_13952:
[----:B------:R-:W-:-:S11]  /*1340*/  UISETP.NE.AND UP0, UPT, UR5, 0x1, UPT ;  /* 0x000000010500788c */ /* 0x000fd6000bf05270 */
[----:B------:R-:W-:Y:S02]  /*1350*/  @UP0 ULDC.64 UR8, c[0x0][0x9e8] ;  /* 0x00027a0000080ab9 */ /* 0x000fe40000000a00 */
[----:B------:R-:W-:-:S04]  /*1360*/  UIMAD.WIDE.U32 UR6, UR4, UR8, URZ ;  /* 0x00000008040672a5 */ /* 0x000fc8000f8e003f */
[----:B------:R-:W-:-:S12]  /*1370*/  @UP0 USHF.R.U32.HI UR4, URZ, UR9, UR7 ;  /* 0x000000093f040299 */ /* 0x000fd80008011607 */
.L_x_13953:
[----:B------:R-:W-:-:S06]  /*1380*/  UIMAD UR4, UR4, UR5, UR5 ;  /* 0x00000005040472a4 */ /* 0x000fcc000f8e0205 */
[----:B------:R-:W-:-:S07]  /*1390*/  VIMNMX R0, R0, UR4, PT ;  /* 0x0000000400007c48 */ /* 0x000fce000bfe0100 */
.L_x_13951:
        /* <DEDUP_REMOVED lines=32> */
.L_x_13955:
[----:B------:R-:W-:-:S11]  /*15a0*/  UISETP.NE.AND UP0, UPT, UR5, 0x1, UPT ;  /* 0x000000010500788c */ /* 0x000fd6000bf05270 */
[----:B------:R-:W-:Y:S02]  /*15b0*/  @UP0 ULDC.64 UR10, c[0x0][0x9e8] ;  /* 0x00027a00000a0ab9 */ /* 0x000fe40000000a00 */
[----:B------:R-:W-:-:S04]  /*15c0*/  UIMAD.WIDE.U32 UR6, UR4, UR10, URZ ;  /* 0x0000000a040672a5 */ /* 0x000fc8000f8e003f */
[----:B------:R-:W-:-:S12]  /*15d0*/  @UP0 USHF.R.U32.HI UR4, URZ, UR11, UR7 ;  /* 0x0000000b3f040299 */ /* 0x000fd80008011607 */
.L_x_13956:
[----:B------:R-:W-:-:S04]  /*15e0*/  UIMAD UR4, UR4, UR5, URZ ;  /* 0x00000005040472a4 */ /* 0x000fc8000f8e023f */
[----:B------:R-:W-:-:S04]  /*15f0*/  UISETP.LT.AND UP0, UPT, UR9, UR4, UPT ;  /* 0x000000040900728c */ /* 0x000fc8000bf01270 */
[----:B------:R-:W-:-:S12]  /*1600*/  USEL UR9, UR9, UR4, !UP0 ;  /* 0x0000000409097287 */ /* 0x000fd8000c000000 */
.L_x_13954:
        /* <DEDUP_REMOVED lines=13> */
[----:B------:R-:W-:Y:S01]  /*16e0*/  CS2R R12, SRZ ;  /* 0x00000000000c7805 */ /* 0x000fe2000001ff00 */
[----:B------:R-:W-:Y:S01]  /*16f0*/  IMAD.MOV.U32 R106, RZ, RZ, RZ ;  /* 0x000000ffff6a7224 */ /* 0x000fe200078e00ff */
[----:B------:R-:W-:Y:S01]  /*1700*/  CS2R R102, SRZ ;  /* 0x0000000000667805 */ /* 0x000fe2000001ff00 */
[----:B------:R-:W-:Y:S01]  /*1710*/  USEL UR42, URZ, UR4, !UP0 ;  /* 0x000000043f2a7287 */ /* 0x000fe2000c000000 */
[----:B------:R-:W-:Y:S01]  /*1720*/  IMAD.MOV.U32 R27, RZ, RZ, RZ ;  /* 0x000000ffff1b7224 */ /* 0x000fe200078e00ff */
[----:B------:R-:W-:-:S02]  /*1730*/  CS2R R100, SRZ ;  /* 0x0000000000647805 */ /* 0x000fc4000001ff00 */
[----:B------:R-:W-:Y:S02]  /*1740*/  CS2R R98, SRZ ;  /* 0x0000000000627805 */ /* 0x000fe4000001ff00 */
[----:B------:R-:W-:Y:S02]  /*1750*/  CS2R R96, SRZ ;  /* 0x0000000000607805 */ /* 0x000fe4000001ff00 */
[----:B------:R-:W-:Y:S02]  /*1760*/  CS2R R94, SRZ ;  /* 0x00000000005e7805 */ /* 0x000fe4000001ff00 */
[----:B------:R-:W-:Y:S02]  /*1770*/  ISETP.GT.AND P1, PT, R88, UR42, PT ;  /* 0x0000002a58007c0c */ /* 0x000fe4000bf24270 */
[----:B------:R-:W-:Y:S02]  /*1780*/  CS2R R92, SRZ ;  /* 0x00000000005c7805 */ /* 0x000fe4000001ff00 */
[----:B------:R-:W-:Y:S01]  /*1790*/  CS2R R90, SRZ ;  /* 0x00000000005a7805 */ /* 0x000fe2000001ff00 */
[----:B------:R-:W-:-:S08]  /*17a0*/  IMAD.MOV.U32 R89, RZ, RZ, RZ ;  /* 0x000000ffff597224 */ /* 0x000fd000078e00ff */
        /* <DEDUP_REMOVED lines=32> */
.L_x_13958:
        /* <DEDUP_REMOVED lines=9> */
.L_x_14136:
[----:B------:R-:W-:Y:S05]  /*1a40*/  @!P0 BRA `(.L_x_13960) ;  /* 0x0000000000048947 */ /* 0x000fea0003800000 */
[----:B------:R-:W-:Y:S01]  /*1a50*/  BPT.TRAP 0x1 ;  /* 0x000000040000795c */ /* 0x000fe20000300000 */
.L_x_13960:
[----:B0-----:R-:W-:Y:S02]  /*1a60*/  IMAD.U32 R3, RZ, RZ, UR46 ;  /* 0x0000002eff037e24 */ /* 0x001fe4000f8e00ff */
[----:B------:R-:W-:-:S03]  /*1a70*/  IMAD.U32 R0, RZ, RZ, UR47 ;  /* 0x0000002fff007e24 */ /* 0x000fc6000f8e00ff */
[----:B------:R-:W-:Y:S02]  /*1a80*/  LEA R3, R3, UR45, 0x3 ;  /* 0x0000002d03037c11 */ /* 0x000fe4000f8e18ff */
[----:B------:R-:W-:-:S04]  /*1a90*/  SHF.L.U32 R0, R0, 0x1f, RZ ;  /* 0x0000001f00007819 */ /* 0x000fc800000006ff */
[----:B------:R0:W1:Y:S01]  /*1aa0*/  SYNCS.PHASECHK.TRANS64.TRYWAIT P1, [R3+URZ+0x16830], R0 ;  /* 0x01683000030075a7 */ /* 0x000062000802017f */
[----:B------:R-:W-:Y:S05]  /*1ab0*/  @!P0 BRA `(.L_x_13961) ;  /* 0x0000000000048947 */ /* 0x000fea0003800000 */
[----:B------:R-:W-:Y:S01]  /*1ac0*/  BPT.TRAP 0x1 ;  /* 0x000000040000795c */ /* 0x000fe20000300000 */
.L_x_13961:
[----:B-1----:R-:W-:Y:S05]  /*1ad0*/  @P1 BRA `(.L_x_13962) ;  /* 0x0000000000081947 */ /* 0x002fea0003800000 */
[----:B------:R-:W1:Y:S02]  /*1ae0*/  SYNCS.PHASECHK.TRANS64.TRYWAIT P1, [R3+URZ+0x16830], R0 ;  /* 0x01683000030075a7 */ /* 0x000e64000802017f */
[----:B-1----:R-:W-:Y:S05]  /*1af0*/  @!P1 BRA `(.L_x_13963) ;  /* 0x0000012c00789947 */ /* 0x002fea0003800000 */
.L_x_13962:
        /* <DEDUP_REMOVED lines=35> */
.L_x_13964:
        /* <DEDUP_REMOVED lines=46> */
.L_x_13967:
[----:B------:R-:W-:Y:S02]  /*2010*/  ULDC UR6, c[0x0][0x9e4] ;  /* 0x0002790000067ab9 */ /* 0x000fe40000000800 */
[----:B------:R-:W-:-:S05]  /*2020*/  IMAD.U32 R5, RZ, RZ, UR6 ;  /* 0x00000006ff057e24 */ /* 0x000fca000f8e00ff */
[----:B------:R-:W-:-:S13]  /*2030*/  ISETP.NE.AND P1, PT, R5, 0x1, PT ;  /* 0x000000010500780c */ /* 0x000fda0003f25270 */
[----:B------:R-:W0:Y:S02]  /*2040*/  @P1 LDC.64 R6, c[0x0][0x9e8] ;  /* 0x00027a00ff061b82 */ /* 0x000e240000000a00 */
[----:B0-----:R-:W-:-:S05]  /*2050*/  @P1 IMAD.HI.U32 R6, R3, R6, RZ ;  /* 0x0000000603061227 */ /* 0x001fca00078e00ff */
[----:B------:R-:W-:-:S07]  /*2060*/  @P1 SHF.R.U32.HI R3, RZ, R7, R6 ;  /* 0x00000007ff031219 */ /* 0x000fce0000011606 */
.L_x_13968:
[----:B------:R-:W-:Y:S05]  /*2070*/  BSYNC B0 ;  /* 0x0000000000007941 */ /* 0x000fea0003800000 */
.L_x_13966:
[----:B------:R-:W-:-:S04]  /*2080*/  IMAD R3, R3, R5, -R8 ;  /* 0x0000000503037224 */ /* 0x000fc800078e0a08 */
[----:B------:R-:W-:-:S05]  /*2090*/  IMAD R3, R16, -0x2, R3 ;  /* 0xfffffffe10037824 */ /* 0x000fca00078e0203 */
[----:B------:R-:W-:Y:S02]  /*20a0*/  VIADDMNMX R2, R3, R5, R2, PT ;  /* 0x0000000503027246 */ /* 0x000fe40003800102 */
[----:B------:R-:W-:-:S07]  /*20b0*/  VIMNMX R4, R4, R3, !PT ;  /* 0x0000000304047248 */ /* 0x000fce0007fe0100 */
.L_x_13965:
[----:B------:R-:W2:Y:S01]  /*20c0*/  LDL.LU R20, [R1] ;  /* 0x0000000001147983 */ /* 0x000ea20000300800 */
[C---:B------:R-:W-:Y:S01]  /*20d0*/  ISETP.GE.AND P6, PT, R10.reuse, 0xa, PT ;  /* 0x0000000a0a00780c */ /* 0x040fe20003fc6270 */
[----:B------:R-:W-:Y:S01]  /*20e0*/  UISETP.NE.AND UP0, UPT, UR50, URZ, UPT ;  /* 0x0000003f3200728c */ /* 0x000fe2000bf05270 */
[C---:B------:R-:W-:Y:S01]  /*20f0*/  ISETP.GE.AND P1, PT, R10.reuse, 0x2, PT ;  /* 0x000000020a00780c */ /* 0x040fe20003f26270 */
[----:B------:R-:W0:Y:S01]  /*2100*/  SHFL.IDX PT, R97, R0, 0x1, 0x1c1f ;  /* 0x003c1f0000617f89 */ /* 0x000e2200000e0000 */
[C---:B------:R-:W-:Y:S02]  /*2110*/  ISETP.GE.AND P2, PT, R10.reuse, 0x9, PT ;  /* 0x000000090a00780c */ /* 0x040fe40003f46270 */
[----:B------:R-:W-:Y:S02]  /*2120*/  ISETP.GE.AND P5, PT, R10, 0x11, PT ;  /* 0x000000110a00780c */ /* 0x000fe40003fa6270 */
[C---:B------:R-:W-:Y:S02]  /*2130*/  ISETP.GT.AND P4, PT, R4.reuse, 0x1, !P1 ;  /* 0x000000010400780c */ /* 0x040fe40004f84270 */
[----:B------:R-:W-:-:S02]  /*2140*/  ISETP.GT.AND P3, PT, R4, 0x8, !P2 ;  /* 0x000000080400780c */ /* 0x000fc40005764270 */
[C---:B------:R-:W-:Y:S02]  /*2150*/  ISETP.LT.OR P4, PT, R2.reuse, 0x2, P4 ;  /* 0x000000020200780c */ /* 0x040fe40002781670 */
[----:B------:R-:W-:Y:S02]  /*2160*/  ISETP.LT.OR P3, PT, R2, 0x9, P3 ;  /* 0x000000090200780c */ /* 0x000fe40001f61670 */
[----:B------:R-:W-:Y:S02]  /*2170*/  FSEL R125, R25, -INF , !P4 ;  /* 0xff800000197d7808 */ /* 0x000fe40006000000 */
[----:B------:R-:W-:Y:S02]  /*2180*/  FSEL R123, R28, -INF , !P3 ;  /* 0xff8000001c7b7808 */ /* 0x000fe40005800000 */
[C---:B------:R-:W-:Y:S02]  /*2190*/  ISETP.GT.AND P4, PT, R4.reuse, 0x9, !P6 ;  /* 0x000000090400780c */ /* 0x040fe40007784270 */
[----:B------:R-:W-:-:S02]  /*21a0*/  ISETP.GT.AND P3, PT, R4, 0x10, !P5 ;  /* 0x000000100400780c */ /* 0x000fc40006f64270 */
[C---:B------:R-:W-:Y:S02]  /*21b0*/  ISETP.LT.OR P4, PT, R2.reuse, 0xa, P4 ;  /* 0x0000000a0200780c */ /* 0x040fe40002781670 */
[----:B------:R-:W-:Y:S01]  /*21c0*/  ISETP.LT.OR P3, PT, R2, 0x11, P3 ;  /* 0x000000110200780c */ /* 0x000fe20001f61670 */
[----:B0-----:R-:W-:Y:S01]  /*21d0*/  IMAD.IADD R6, R14, 0x1, R97 ;  /* 0x000000010e067824 */ /* 0x001fe200078e0261 */
[----:B------:R-:W-:Y:S02]  /*21e0*/  FSEL R121, R29, -INF , !P4 ;  /* 0xff8000001d797808 */ /* 0x000fe40006000000 */
[----:B------:R-:W-:Y:S02]  /*21f0*/  ISETP.GE.AND P4, PT, R10, 0x19, PT ;  /* 0x000000190a00780c */ /* 0x000fe40003f86270 */
[----:B------:R-:W-:Y:S02]  /*2200*/  FSEL R119, R32, -INF , !P3 ;  /* 0xff80000020777808 */ /* 0x000fe40005800000 */
[----:B--2---:R-:W-:-:S04]  /*2210*/  LOP3.LUT R20, R20, 0xfffffffb, RZ, 0xc0, !PT ;  /* 0xfffffffb14147812 */ /* 0x004fc800078ec0ff */
[----:B------:R-:W-:-:S04]  /*2220*/  @P6 LOP3.LUT R20, R20, 0x4, RZ, 0xfc, !PT ;  /* 0x0000000414146812 */ /* 0x000fc800078efcff */
[----:B------:R-:W-:-:S04]  /*2230*/  LOP3.LUT R20, R20, 0xfffffff7, RZ, 0xc0, !PT ;  /* 0xfffffff714147812 */ /* 0x000fc800078ec0ff */
[----:B------:R-:W-:Y:S02]  /*2240*/  @P5 LOP3.LUT R20, R20, 0x8, RZ, 0xfc, !PT ;  /* 0x0000000814145812 */ /* 0x000fe400078efcff */
[----:B------:R-:W-:Y:S02]  /*2250*/  ISETP.GE.AND P5, PT, R10, 0x12, PT ;  /* 0x000000120a00780c */ /* 0x000fe40003fa6270 */
[----:B------:R-:W-:Y:S02]  /*2260*/  LOP3.LUT R20, R20, 0xffffffef, RZ, 0xc0, !PT ;  /* 0xffffffef14147812 */ /* 0x000fe400078ec0ff */
[----:B------:R-:W-:-:S04]  /*2270*/  ISETP.GT.AND P3, PT, R4, 0x11, !P5 ;  /* 0x000000110400780c */ /* 0x000fc80006f64270 */
[----:B------:R-:W-:-:S04]  /*2280*/  ISETP.LT.OR P3, PT, R2, 0x12, P3 ;  /* 0x000000120200780c */ /* 0x000fc80001f61670 */
[----:B------:R-:W-:Y:S02]  /*2290*/  FSEL R33, R33, -INF , !P3 ;  /* 0xff80000021217808 */ /* 0x000fe40005800000 */
[----:B------:R-:W-:Y:S02]  /*22a0*/  @P5 LOP3.LUT R20, R20, 0x10, RZ, 0xfc, !PT ;  /* 0x0000001014145812 */ /* 0x000fe400078efcff */
[----:B------:R-:W-:Y:S02]  /*22b0*/  ISETP.GT.AND P3, PT, R4, 0x18, !P4 ;  /* 0x000000180400780c */ /* 0x000fe40006764270 */
[----:B------:R-:W-:Y:S02]  /*22c0*/  LOP3.LUT R20, R20, 0xfdffffff, RZ, 0xc0, !PT ;  /* 0xfdffffff14147812 */ /* 0x000fe400078ec0ff */
[----:B------:R-:W-:Y:S02]  /*22d0*/  ISETP.LT.OR P3, PT, R2, 0x19, P3 ;  /* 0x000000190200780c */ /* 0x000fe40001f61670 */
[----:B------:R-:W-:-:S02]  /*22e0*/  @P4 LOP3.LUT R20, R20, 0x2000000, RZ, 0xfc, !PT ;  /* 0x0200000014144812 */ /* 0x000fc400078efcff */
        /* <DEDUP_REMOVED lines=149> */
[----:B------:R-:W-:Y:S01]  /*2c40*/  VIADDMNMX R4, R97, R95, R12, PT ;  /* 0x0000005f61047246 */ /* 0x000fe2000380010c */
[----:B------:R0:W-:Y:S01]  /*2c50*/  STL [R1], R20 ;  /* 0x0000001401007387 */ /* 0x0001e20000100800 */
[----:B------:R-:W-:-:S04]  /*2c60*/  ISETP.LT.OR P6, PT, R2, 0x7a, P6 ;  /* 0x0000007a0200780c */ /* 0x000fc800037c1670 */
[----:B------:R-:W-:Y:S02]  /*2c70*/  FSEL R85, R85, -INF , !P6 ;  /* 0xff80000055557808 */ /* 0x000fe40007000000 */
[----:B------:R-:W-:-:S13]  /*2c80*/  PLOP3.LUT P6, PT, PT, PT, UP0, 0x40, 0x0 ;  /* 0x000000000000781c */ /* 0x000fda0003fce808 */
[----:B0-----:R-:W-:Y:S05]  /*2c90*/  @P6 BRA `(.L_x_13969) ;  /* 0x0000000000646947 */ /* 0x001fea0003800000 */
        /* <DEDUP_REMOVED lines=14> */
.L_x_13971:
[----:B------:R-:W-:Y:S02]  /*2d80*/  ULDC UR6, c[0x0][0x9e4] ;  /* 0x0002790000067ab9 */ /* 0x000fe40000000800 */
[----:B------:R-:W-:-:S05]  /*2d90*/  IMAD.U32 R2, RZ, RZ, UR6 ;  /* 0x00000006ff027e24 */ /* 0x000fca000f8e00ff */
[----:B------:R-:W-:-:S13]  /*2da0*/  ISETP.NE.AND P6, PT, R2, 0x1, PT ;  /* 0x000000010200780c */ /* 0x000fda0003fc5270 */
[----:B------:R-:W0:Y:S02]  /*2db0*/  @P6 LDC.64 R96, c[0x0][0x9e8] ;  /* 0x00027a00ff606b82 */ /* 0x000e240000000a00 */
[----:B0-----:R-:W-:-:S05]  /*2dc0*/  @P6 IMAD.HI.U32 R0, R95, R96, RZ ;  /* 0x000000605f006227 */ /* 0x001fca00078e00ff */
[----:B------:R-:W-:-:S07]  /*2dd0*/  @P6 SHF.R.U32.HI R95, RZ, R97, R0 ;  /* 0x00000061ff5f6219 */ /* 0x000fce0000011600 */
.L_x_13972:
[----:B------:R-:W-:Y:S05]  /*2de0*/  BSYNC B0 ;  /* 0x0000000000007941 */ /* 0x000fea0003800000 */
.L_x_13970:
[----:B------:R-:W-:-:S04]  /*2df0*/  IMAD R95, R95, R2, -R8 ;  /* 0x000000025f5f7224 */ /* 0x000fc800078e0a08 */
[----:B------:R-:W-:-:S05]  /*2e00*/  IMAD R95, R16, -0x2, R95 ;  /* 0xfffffffe105f7824 */ /* 0x000fca00078e025f */
[----:B------:R-:W-:Y:S02]  /*2e10*/  VIADDMNMX R4, R95, R2, R4, PT ;  /* 0x000000025f047246 */ /* 0x000fe40003800104 */
[----:B------:R-:W-:-:S07]  /*2e20*/  VIMNMX R6, R6, R95, !PT ;  /* 0x0000005f06067248 */ /* 0x000fce0007fe0100 */
.L_x_13969:
        /* <DEDUP_REMOVED lines=95> */
[C---:B------:R-:W-:Y:S01]  /*3420*/  LOP3.LUT P2, RZ, R20.reuse, 0x80, RZ, 0xc0, !PT ;  /* 0x0000008014ff7812 */ /* 0x040fe2000784c0ff */
        /* <DEDUP_REMOVED lines=84> */
[----:B------:R-:W-:Y:S01]  /*3970*/  FSEL R49, R78, -INF , !P1 ;  /* 0xff8000004e317808 */ /* 0x000fe20004800000 */
[--C-:B------:R-:W-:Y:S01]  /*3980*/  FFMA.FTZ R128, R9, R0, -R8.reuse ;  /* 0x0000000009807223 */ /* 0x100fe20000010808 */
[----:B------:R-:W-:Y:S01]  /*3990*/  FMNMX.FTZ R10, R95, R10, !PT ;  /* 0x0000000a5f0a7209 */ /* 0x000fe20007810000 */
[-CC-:B------:R-:W-:Y:S01]  /*39a0*/  FFMA.FTZ R121, R121, R0.reuse, -R8.reuse ;  /* 0x0000000079797223 */ /* 0x180fe20000010808 */
[----:B------:R-:W-:Y:S01]  /*39b0*/  FSEL R53, R82, -INF , !P3 ;  /* 0xff80000052357808 */ /* 0x000fe20005800000 */
[--C-:B------:R-:W-:Y:S01]  /*39c0*/  FFMA.FTZ R144, R119, R0, -R8.reuse ;  /* 0x0000000077907223 */ /* 0x100fe20000010808 */
[----:B------:R-:W-:Y:S01]  /*39d0*/  FMNMX.FTZ R10, R109, R10, !PT ;  /* 0x0000000a6d0a7209 */ /* 0x000fe20007810000 */
[----:B------:R-:W0:Y:S01]  /*39e0*/  MUFU.EX2 R125, R125 ;  /* 0x0000007d007d7308 */ /* 0x000e220000000800 */
        /* <DEDUP_REMOVED lines=35> */
[----:B------:R-:W-:-:S03]  /*3c20*/  FFMA.FTZ R3, R85, R0, -R8 ;  /* 0x0000000055037223 */ /* 0x000fc60000010808 */
        /* <DEDUP_REMOVED lines=139> */
[----:B------:R-:W-:-:S06]  /*44e0*/  FADD.FTZ R36, R130, R31 ;  /* 0x0000001f82247221 */ /* 0x000fcc0000010000 */
        /* <DEDUP_REMOVED lines=25> */
[----:B------:R-:W-:Y:S01]  /*4680*/  F2FP.F16.F32.PACK_AB R126, R7, R126 ;  /* 0x0000007e077e723e */ /* 0x000fe200000000ff */
[----:B------:R-:W-:-:S05]  /*4690*/  VIADD R7, R88, 0xfffffffe ;  /* 0xfffffffe58077836 */ /* 0x000fca0000000000 */
        /* <DEDUP_REMOVED lines=55> */
.L_x_13974:
[----:B------:R-:W-:Y:S02]  /*4a10*/  ULDC UR14, c[0x0][0x9e4] ;  /* 0x00027900000e7ab9 */ /* 0x000fe40000000800 */
[----:B------:R-:W-:-:S11]  /*4a20*/  UISETP.NE.AND UP0, UPT, UR14, 0x1, UPT ;  /* 0x000000010e00788c */ /* 0x000fd6000bf05270 */
[----:B------:R-:W-:Y:S02]  /*4a30*/  @UP0 ULDC.64 UR18, c[0x0][0x9e8] ;  /* 0x00027a0000120ab9 */ /* 0x000fe40000000a00 */
[----:B------:R-:W-:-:S04]  /*4a40*/  UIMAD.WIDE.U32 UR6, UR11, UR18, URZ ;  /* 0x000000120b0672a5 */ /* 0x000fc8000f8e003f */
[----:B------:R-:W-:-:S12]  /*4a50*/  @UP0 USHF.R.U32.HI UR11, URZ, UR19, UR7 ;  /* 0x000000133f0b0299 */ /* 0x000fd80008011607 */
.L_x_13975:
[----:B------:R-:W-:-:S04]  /*4a60*/  UIMAD UR11, UR11, UR14, UR14 ;  /* 0x0000000e0b0b72a4 */ /* 0x000fc8000f8e020e */
[----:B------:R-:W-:-:S04]  /*4a70*/  UISETP.LT.AND UP0, UPT, UR10, UR11, UPT ;  /* 0x0000000b0a00728c */ /* 0x000fc8000bf01270 */
[----:B------:R-:W-:-:S12]  /*4a80*/  USEL UR10, UR10, UR11, UP0 ;  /* 0x0000000b0a0a7287 */ /* 0x000fd80008000000 */
.L_x_13973:
        /* <DEDUP_REMOVED lines=31> */
.L_x_13995:
[----:B------:R-:W-:Y:S01]  /*4c80*/  ISETP.NE.AND P2, PT, RZ, UR44, PT ;  /* 0x0000002cff007c0c */ /* 0x000fe2000bf45270 */
[----:B------:R-:W-:-:S04]  /*4c90*/  UISETP.NE.AND UP0, UPT, UR25, 0x1, UPT ;  /* 0x000000011900788c */ /* 0x000fc8000bf05270 */
[----:B------:R-:W-:-:S04]  /*4ca0*/  USEL UR47, URZ, 0x1, UP0 ;  /* 0x000000013f2f7887 */ /* 0x000fc80008000000 */
[----:B------:R-:W-:-:S04]  /*4cb0*/  ULOP3.LUT UR47, UR26, UR47, URZ, 0x3c, !UPT ;  /* 0x0000002f1a2f7292 */ /* 0x000fc8000f8e3c3f */
[----:B------:R-:W-:Y:S08]  /*4cc0*/  @P2 BRA `(.L_x_13977) ;  /* 0x0000000000382947 */ /* 0x000ff00003800000 */
[----:B------:R-:W-:Y:S05]  /*4cd0*/  @!P0 BRA `(.L_x_13978) ;  /* 0x0000000000048947 */ /* 0x000fea0003800000 */
[----:B------:R-:W-:Y:S01]  /*4ce0*/  BPT.TRAP 0x1 ;  /* 0x000000040000795c */ /* 0x000fe20000300000 */
.L_x_13978:
        /* <DEDUP_REMOVED lines=9> */
.L_x_13979:
[----:B-1----:R-:W-:Y:S05]  /*4d80*/  @P1 BRA `(.L_x_13977) ;  /* 0x0000000000081947 */ /* 0x002fea0003800000 */
[----:B------:R-:W1:Y:S02]  /*4d90*/  SYNCS.PHASECHK.TRANS64.TRYWAIT P1, [UR6+0x16830], R0 ;  /* 0x01683000ff0075a7 */ /* 0x000e640008020146 */
[----:B-1----:R-:W-:Y:S05]  /*4da0*/  @!P1 BRA `(.L_x_13980) ;  /* 0x000000f800e09947 */ /* 0x002fea0003800000 */
.L_x_13977:
        /* <DEDUP_REMOVED lines=28> */
.L_x_13982:
[----:B------:R-:W-:Y:S01]  /*4f70*/  ULEA UR6, UR25, UR45, 0x3 ;  /* 0x0000002d19067291 */ /* 0x000fe2000f8e183f */
[----:B------:R-:W-:-:S05]  /*4f80*/  IMAD.U32 R0, RZ, RZ, UR26 ;  /* 0x0000001aff007e24 */ /* 0x000fca000f8e00ff */
[----:B------:R-:W-:-:S04]  /*4f90*/  SHF.L.U32 R0, R0, 0x1f, RZ ;  /* 0x0000001f00007819 */ /* 0x000fc800000006ff */
[----:B------:R0:W1:Y:S01]  /*4fa0*/  SYNCS.PHASECHK.TRANS64.TRYWAIT P1, [UR6+0x16850], R0 ;  /* 0x01685000ff0075a7 */ /* 0x0000620008020146 */
[----:B------:R-:W-:Y:S05]  /*4fb0*/  @!P0 BRA `(.L_x_13983) ;  /* 0x0000000000048947 */ /* 0x000fea0003800000 */
[----:B------:R-:W-:Y:S01]  /*4fc0*/  BPT.TRAP 0x1 ;  /* 0x000000040000795c */ /* 0x000fe20000300000 */
.L_x_13983:
[----:B-1----:R-:W-:Y:S05]  /*4fd0*/  @P1 BRA `(.L_x_13981) ;  /* 0x0000000000081947 */ /* 0x002fea0003800000 */
[----:B------:R-:W1:Y:S02]  /*4fe0*/  SYNCS.PHASECHK.TRANS64.TRYWAIT P1, [UR6+0x16850], R0 ;  /* 0x01685000ff0075a7 */ /* 0x000e640008020146 */
[----:B-1----:R-:W-:Y:S05]  /*4ff0*/  @!P1 BRA `(.L_x_13984) ;  /* 0x000000f800649947 */ /* 0x002fea0003800000 */
.L_x_13981:
        /* <DEDUP_REMOVED lines=51> */
.L_x_13985:
        /* <DEDUP_REMOVED lines=39> */
.L_x_13988:
[----:B------:R-:W-:-:S05]  /*55a0*/  IMAD.U32 R13, RZ, RZ, UR21 ;  /* 0x00000015ff0d7e24 */ /* 0x000fca000f8e00ff */
[----:B------:R-:W-:-:S13]  /*55b0*/  ISETP.NE.AND P1, PT, R13, 0x1, PT ;  /* 0x000000010d00780c */ /* 0x000fda0003f25270 */
[----:B------:R-:W0:Y:S02]  /*55c0*/  @P1 LDC.64 R14, c[0x0][0x9e8] ;  /* 0x00027a00ff0e1b82 */ /* 0x000e240000000a00 */
[----:B0-----:R-:W-:-:S05]  /*55d0*/  @P1 IMAD.HI.U32 R14, R11, R14, RZ ;  /* 0x0000000e0b0e1227 */ /* 0x001fca00078e00ff */
[----:B------:R-:W-:-:S07]  /*55e0*/  @P1 SHF.R.U32.HI R11, RZ, R15, R14 ;  /* 0x0000000fff0b1219 */ /* 0x000fce000001160e */
.L_x_13989:
[----:B------:R-:W-:Y:S05]  /*55f0*/  BSYNC B0 ;  /* 0x0000000000007941 */ /* 0x000fea0003800000 */
.L_x_13987:
[----:B------:R-:W-:-:S04]  /*5600*/  IMAD R11, R11, R13, -R0 ;  /* 0x0000000d0b0b7224 */ /* 0x000fc800078e0a00 */
[----:B------:R-:W-:-:S05]  /*5610*/  IMAD R11, R16, -0x2, R11 ;  /* 0xfffffffe100b7824 */ /* 0x000fca00078e020b */
[----:B------:R-:W-:Y:S02]  /*5620*/  VIADDMNMX R2, R11, R13, R2, PT ;  /* 0x0000000d0b027246 */ /* 0x000fe40003800102 */
[----:B------:R-:W-:-:S07]  /*5630*/  VIMNMX R8, R8, R11, !PT ;  /* 0x0000000b08087248 */ /* 0x000fce0007fe0100 */
.L_x_13986:
        /* <DEDUP_REMOVED lines=116> */
.L_x_13992:
[----:B------:R-:W-:-:S05]  /*5d80*/  IMAD.U32 R2, RZ, RZ, UR21 ;  /* 0x00000015ff027e24 */ /* 0x000fca000f8e00ff */
[----:B------:R-:W-:-:S13]  /*5d90*/  ISETP.NE.AND P2, PT, R2, 0x1, PT ;  /* 0x000000010200780c */ /* 0x000fda0003f45270 */
[----:B------:R-:W0:Y:S02]  /*5da0*/  @P2 LDC.64 R8, c[0x0][0x9e8] ;  /* 0x00027a00ff082b82 */ /* 0x000e240000000a00 */
[----:B0-----:R-:W-:-:S05]  /*5db0*/  @P2 IMAD.HI.U32 R8, R143, R8, RZ ;  /* 0x000000088f082227 */ /* 0x001fca00078e00ff */
[----:B------:R-:W-:-:S07]  /*5dc0*/  @P2 SHF.R.U32.HI R143, RZ, R9, R8 ;  /* 0x00000009ff8f2219 */ /* 0x000fce0000011608 */
.L_x_13993:
[----:B------:R-:W-:Y:S05]  /*5dd0*/  BSYNC B0 ;  /* 0x0000000000007941 */ /* 0x000fea0003800000 */
.L_x_13991:
[----:B------:R-:W-:-:S04]  /*5de0*/  IMAD R143, R143, R2, -R0 ;  /* 0x000000028f8f7224 */ /* 0x000fc800078e0a00 */
[----:B------:R-:W-:-:S05]  /*5df0*/  IMAD R143, R16, -0x2, R143 ;  /* 0xfffffffe108f7824 */ /* 0x000fca00078e028f */
[----:B------:R-:W-:Y:S02]  /*5e00*/  VIADDMNMX R10, R143, R2, R10, PT ;  /* 0x000000028f0a7246 */ /* 0x000fe4000380010a */
[----:B------:R-:W-:-:S07]  /*5e10*/  VIMNMX R12, R12, R143, !PT ;  /* 0x0000008f0c0c7248 */ /* 0x000fce0007fe0100 */
.L_x_13990:
        /* <DEDUP_REMOVED lines=213> */
[-C--:B------:R-:W-:Y:S01]  /*6b70*/  FFMA.FTZ R5, R85, R0.reuse, -R8 ;  /* 0x0000000055057223 */ /* 0x080fe20000010808 */
[----:B------:R-:W1:Y:S02]  /*6b80*/  SHFL.BFLY PT, R9, R10, 0x2, 0x1f ;  /* 0x0c401f000a097f89 */ /* 0x000e6400000e0000 */
[----:B------:R-:W-:Y:S01]  /*6b90*/  FMUL.FTZ R8, R69, R0 ;  /* 0x0000000045087220 */ /* 0x000fe20000410000 */
[----:B------:R-:W-:Y:S08]  /*6ba0*/  MUFU.EX2 R136, R136 ;  /* 0x0000008800887308 */ /* 0x000ff00000000800 */
[----:B------:R-:W2:Y:S08]  /*6bb0*/  MUFU.EX2 R8, R8 ;  /* 0x0000000800087308 */ /* 0x000eb00000000800 */
        /* <DEDUP_REMOVED lines=23> */
[----:B------:R-:W-:Y:S01]  /*6d30*/  FMUL.FTZ R6, R25, R0 ;  /* 0x0000000019067220 */ /* 0x000fe20000410000 */
[----:B--2---:R-:W-:Y:S01]  /*6d40*/  FFMA.FTZ R25, R8, R4, R35 ;  /* 0x0000000408197223 */ /* 0x004fe20000010023 */
        /* <DEDUP_REMOVED lines=134> */
.L_x_13994:
        /* <DEDUP_REMOVED lines=75> */
.L_x_13976:
        /* <DEDUP_REMOVED lines=23> */
.L_x_13997:
[----:B------:R-:W-:Y:S02]  /*7bd0*/  ULDC UR11, c[0x0][0x9e4] ;  /* 0x00027900000b7ab9 */ /* 0x000fe40000000800 */
[----:B------:R-:W-:-:S11]  /*7be0*/  UISETP.NE.AND UP0, UPT, UR11, 0x1, UPT ;  /* 0x000000010b00788c */ /* 0x000fd6000bf05270 */
[----:B------:R-:W-:Y:S02]  /*7bf0*/  @UP0 ULDC.64 UR14, c[0x0][0x9e8] ;  /* 0x00027a00000e0ab9 */ /* 0x000fe40000000a00 */
[----:B------:R-:W-:-:S04]  /*7c00*/  UIMAD.WIDE.U32 UR6, UR10, UR14, URZ ;  /* 0x0000000e0a0672a5 */ /* 0x000fc8000f8e003f */
[----:B------:R-:W-:-:S12]  /*7c10*/  @UP0 USHF.R.U32.HI UR10, URZ, UR15, UR7 ;  /* 0x0000000f3f0a0299 */ /* 0x000fd80008011607 */
.L_x_13998:
[----:B------:R-:W-:-:S04]  /*7c20*/  UIMAD UR10, UR10, UR11, URZ ;  /* 0x0000000b0a0a72a4 */ /* 0x000fc8000f8e023f */
[----:B------:R-:W-:-:S04]  /*7c30*/  UISETP.LT.AND UP0, UPT, UR22, UR10, UPT ;  /* 0x0000000a1600728c */ /* 0x000fc8000bf01270 */
[----:B------:R-:W-:-:S12]  /*7c40*/  USEL UR22, UR22, UR10, !UP0 ;  /* 0x0000000a16167287 */ /* 0x000fd8000c000000 */
.L_x_13996:
        /* <DEDUP_REMOVED lines=11> */
[----:B------:R-:W-:-:S06]  /*7d00*/  UMOV UR22, UR46 ;  /* 0x0000002e00167c82 */ /* 0x000fcc0008000000 */
.L_x_14010:
[----:B------:R-:W-:Y:S01]  /*7d10*/  ISETP.NE.AND P2, PT, RZ, UR44, PT ;  /* 0x0000002cff007c0c */ /* 0x000fe2000bf45270 */
[----:B------:R-:W-:-:S04]  /*7d20*/  UISETP.NE.AND UP0, UPT, UR22, 0x1, UPT ;  /* 0x000000011600788c */ /* 0x000fc8000bf05270 */
[----:B------:R-:W-:-:S04]  /*7d30*/  USEL UR47, URZ, 0x1, UP0 ;  /* 0x000000013f2f7887 */ /* 0x000fc80008000000 */
[----:B------:R-:W-:-:S04]  /*7d40*/  ULOP3.LUT UR47, UR23, UR47, URZ, 0x3c, !UPT ;  /* 0x0000002f172f7292 */ /* 0x000fc8000f8e3c3f */
[----:B------:R-:W-:Y:S08]  /*7d50*/  @P2 BRA `(.L_x_14000) ;  /* 0x0000000000382947 */ /* 0x000ff00003800000 */
[----:B------:R-:W-:Y:S05]  /*7d60*/  @!P0 BRA `(.L_x_14001) ;  /* 0x0000000000048947 */ /* 0x000fea0003800000 */
[----:B------:R-:W-:Y:S01]  /*7d70*/  BPT.TRAP 0x1 ;  /* 0x000000040000795c */ /* 0x000fe20000300000 */
.L_x_14001:
        /* <DEDUP_REMOVED lines=9> */
.L_x_14002:
[----:B-1----:R-:W-:Y:S05]  /*7e10*/  @P1 BRA `(.L_x_14000) ;  /* 0x0000000000081947 */ /* 0x002fea0003800000 */
[----:B------:R-:W1:Y:S02]  /*7e20*/  SYNCS.PHASECHK.TRANS64.TRYWAIT P1, [UR6+0x16830], R0 ;  /* 0x01683000ff0075a7 */ /* 0x000e640008020146 */
[----:B-1----:R-:W-:Y:S05]  /*7e30*/  @!P1 BRA `(.L_x_14003) ;  /* 0x000000c800ec9947 */ /* 0x002fea0003800000 */
.L_x_14000:
        /* <DEDUP_REMOVED lines=28> */
.L_x_14005:
[----:B------:R-:W-:Y:S01]  /*8000*/  ULEA UR6, UR22, UR45, 0x3 ;  /* 0x0000002d16067291 */ /* 0x000fe2000f8e183f */
[----:B------:R-:W-:-:S05]  /*8010*/  IMAD.U32 R0, RZ, RZ, UR23 ;  /* 0x00000017ff007e24 */ /* 0x000fca000f8e00ff */
[----:B------:R-:W-:-:S04]  /*8020*/  SHF.L.U32 R0, R0, 0x1f, RZ ;  /* 0x0000001f00007819 */ /* 0x000fc800000006ff */
[----:B------:R0:W1:Y:S01]  /*8030*/  SYNCS.PHASECHK.TRANS64.TRYWAIT P1, [UR6+0x16850], R0 ;  /* 0x01685000ff0075a7 */ /* 0x0000620008020146 */
[----:B------:R-:W-:Y:S05]  /*8040*/  @!P0 BRA `(.L_x_14006) ;  /* 0x0000000000048947 */ /* 0x000fea0003800000 */
[----:B------:R-:W-:Y:S01]  /*8050*/  BPT.TRAP 0x1 ;  /* 0x000000040000795c */ /* 0x000fe20000300000 */
.L_x_14006:
[----:B-1----:R-:W-:Y:S05]  /*8060*/  @P1 BRA `(.L_x_14004) ;  /* 0x0000000000081947 */ /* 0x002fea0003800000 */
[----:B------:R-:W1:Y:S02]  /*8070*/  SYNCS.PHASECHK.TRANS64.TRYWAIT P1, [UR6+0x16850], R0 ;  /* 0x01685000ff0075a7 */ /* 0x000e640008020146 */
[----:B-1----:R-:W-:Y:S05]  /*8080*/  @!P1 BRA `(.L_x_14007) ;  /* 0x000000c800709947 */ /* 0x002fea0003800000 */
.L_x_14004:
        /* <DEDUP_REMOVED lines=51> */
.L_x_14008:
        /* <DEDUP_REMOVED lines=279> */
.L_x_14009:
[----:B------:R-:W-:Y:S01]  /*9530*/  ULEA UR6, UR22, UR45, 0x3 ;  /* 0x0000002d16067291 */ /* 0x000fe2000f8e183f */
[----:B------:R-:W-:Y:S01]  /*9540*/  ISETP.GT.AND P1, PT, R7, UR21, PT ;  /* 0x0000001507007c0c */ /* 0x000fe2000bf24270 */
        /* <DEDUP_REMOVED lines=73> */
.L_x_13999:
        /* <DEDUP_REMOVED lines=9> */
.L_x_14030:
        /* <DEDUP_REMOVED lines=9> */
.L_x_14013:
[----:B------:R-:W-:Y:S01]  /*9b00*/  ULEA UR6, UR46, UR45, 0x3 ;  /* 0x0000002d2e067291 */ /* 0x000fe2000f8e183f */
[----:B------:R-:W-:-:S05]  /*9b10*/  IMAD.U32 R0, RZ, RZ, UR47 ;  /* 0x0000002fff007e24 */ /* 0x000fca000f8e00ff */
[----:B------:R-:W-:-:S04]  /*9b20*/  SHF.L.U32 R0, R0, 0x1f, RZ ;  /* 0x0000001f00007819 */ /* 0x000fc800000006ff */
[----:B------:R0:W1:Y:S01]  /*9b30*/  SYNCS.PHASECHK.TRANS64.TRYWAIT P1, [UR6+0x16830], R0 ;  /* 0x01683000ff0075a7 */ /* 0x0000620008020146 */
[----:B------:R-:W-:Y:S05]  /*9b40*/  @!P0 BRA `(.L_x_14014) ;  /* 0x0000000000048947 */ /* 0x000fea0003800000 */
[----:B------:R-:W-:Y:S01]  /*9b50*/  BPT.TRAP 0x1 ;  /* 0x000000040000795c */ /* 0x000fe20000300000 */
.L_x_14014:
[----:B-1----:R-:W-:Y:S05]  /*9b60*/  @P1 BRA `(.L_x_14012) ;  /* 0x0000000000081947 */ /* 0x002fea0003800000 */
[----:B------:R-:W1:Y:S02]  /*9b70*/  SYNCS.PHASECHK.TRANS64.TRYWAIT P1, [UR6+0x16830], R0 ;  /* 0x01683000ff0075a7 */ /* 0x000e640008020146 */
[----:B-1----:R-:W-:Y:S05]  /*9b80*/  @!P1 BRA `(.L_x_14015) ;  /* 0x000000ac00c89947 */ /* 0x002fea0003800000 */
.L_x_14012:
        /* <DEDUP_REMOVED lines=25> */
.L_x_14017:
[----:B------:R-:W-:Y:S01]  /*9d20*/  ULEA UR6, UR24, UR45, 0x3 ;  /* 0x0000002d18067291 */ /* 0x000fe2000f8e183f */
[----:B------:R-:W-:-:S05]  /*9d30*/  IMAD.U32 R0, RZ, RZ, UR25 ;  /* 0x00000019ff007e24 */ /* 0x000fca000f8e00ff */
[----:B------:R-:W-:-:S04]  /*9d40*/  SHF.L.U32 R0, R0, 0x1f, RZ ;  /* 0x0000001f00007819 */ /* 0x000fc800000006ff */
[----:B------:R0:W1:Y:S01]  /*9d50*/  SYNCS.PHASECHK.TRANS64.TRYWAIT P1, [UR6+0x16850], R0 ;  /* 0x01685000ff0075a7 */ /* 0x0000620008020146 */
[----:B------:R-:W-:Y:S05]  /*9d60*/  @!P0 BRA `(.L_x_14018) ;  /* 0x0000000000048947 */ /* 0x000fea0003800000 */
[----:B------:R-:W-:Y:S01]  /*9d70*/  BPT.TRAP 0x1 ;  /* 0x000000040000795c */ /* 0x000fe20000300000 */
.L_x_14018:
[----:B-1----:R-:W-:Y:S05]  /*9d80*/  @P1 BRA `(.L_x_14016) ;  /* 0x0000000000081947 */ /* 0x002fea0003800000 */
[----:B------:R-:W1:Y:S02]  /*9d90*/  SYNCS.PHASECHK.TRANS64.TRYWAIT P1, [UR6+0x16850], R0 ;  /* 0x01685000ff0075a7 */ /* 0x000e640008020146 */
[----:B-1----:R-:W-:Y:S05]  /*9da0*/  @!P1 BRA `(.L_x_14019) ;  /* 0x000000ac00589947 */ /* 0x002fea0003800000 */
.L_x_14016:
        /* <DEDUP_REMOVED lines=51> */
.L_x_14020:
        /* <DEDUP_REMOVED lines=39> */
.L_x_14023:
[----:B------:R-:W-:-:S05]  /*a350*/  IMAD.U32 R13, RZ, RZ, UR21 ;  /* 0x00000015ff0d7e24 */ /* 0x000fca000f8e00ff */
[----:B------:R-:W-:-:S13]  /*a360*/  ISETP.NE.AND P1, PT, R13, 0x1, PT ;  /* 0x000000010d00780c */ /* 0x000fda0003f25270 */
[----:B------:R-:W0:Y:S02]  /*a370*/  @P1 LDC.64 R14, c[0x0][0x9e8] ;  /* 0x00027a00ff0e1b82 */ /* 0x000e240000000a00 */
[----:B0-----:R-:W-:-:S05]  /*a380*/  @P1 IMAD.HI.U32 R14, R11, R14, RZ ;  /* 0x0000000e0b0e1227 */ /* 0x001fca00078e00ff */
[----:B------:R-:W-:-:S07]  /*a390*/  @P1 SHF.R.U32.HI R11, RZ, R15, R14 ;  /* 0x0000000fff0b1219 */ /* 0x000fce000001160e */
.L_x_14024:
[----:B------:R-:W-:Y:S05]  /*a3a0*/  BSYNC B0 ;  /* 0x0000000000007941 */ /* 0x000fea0003800000 */
.L_x_14022:
[----:B------:R-:W-:-:S04]  /*a3b0*/  IMAD R11, R11, R13, -R0 ;  /* 0x0000000d0b0b7224 */ /* 0x000fc800078e0a00 */
[----:B------:R-:W-:-:S05]  /*a3c0*/  IMAD R11, R16, -0x2, R11 ;  /* 0xfffffffe100b7824 */ /* 0x000fca00078e020b */
[----:B------:R-:W-:Y:S02]  /*a3d0*/  VIADDMNMX R2, R11, R13, R2, PT ;  /* 0x0000000d0b027246 */ /* 0x000fe40003800102 */
[----:B------:R-:W-:-:S07]  /*a3e0*/  VIMNMX R8, R8, R11, !PT ;  /* 0x0000000b08087248 */ /* 0x000fce0007fe0100 */
.L_x_14021:
        /* <DEDUP_REMOVED lines=116> */
.L_x_14027:
[----:B------:R-:W-:-:S05]  /*ab30*/  IMAD.U32 R2, RZ, RZ, UR21 ;  /* 0x00000015ff027e24 */ /* 0x000fca000f8e00ff */
[----:B------:R-:W-:-:S13]  /*ab40*/  ISETP.NE.AND P2, PT, R2, 0x1, PT ;  /* 0x000000010200780c */ /* 0x000fda0003f45270 */
[----:B------:R-:W0:Y:S02]  /*ab50*/  @P2 LDC.64 R8, c[0x0][0x9e8] ;  /* 0x00027a00ff082b82 */ /* 0x000e240000000a00 */
[----:B0-----:R-:W-:-:S05]  /*ab60*/  @P2 IMAD.HI.U32 R8, R143, R8, RZ ;  /* 0x000000088f082227 */ /* 0x001fca00078e00ff */
[----:B------:R-:W-:-:S07]  /*ab70*/  @P2 SHF.R.U32.HI R143, RZ, R9, R8 ;  /* 0x00000009ff8f2219 */ /* 0x000fce0000011608 */
.L_x_14028:
[----:B------:R-:W-:Y:S05]  /*ab80*/  BSYNC B0 ;  /* 0x0000000000007941 */ /* 0x000fea0003800000 */
.L_x_14026:
[----:B------:R-:W-:-:S04]  /*ab90*/  IMAD R143, R143, R2, -R0 ;  /* 0x000000028f8f7224 */ /* 0x000fc800078e0a00 */
[----:B------:R-:W-:-:S05]  /*aba0*/  IMAD R143, R16, -0x2, R143 ;  /* 0xfffffffe108f7824 */ /* 0x000fca00078e028f */
[----:B------:R-:W-:Y:S02]  /*abb0*/  VIADDMNMX R10, R143, R2, R10, PT ;  /* 0x000000028f0a7246 */ /* 0x000fe4000380010a */
[----:B------:R-:W-:-:S07]  /*abc0*/  VIMNMX R12, R12, R143, !PT ;  /* 0x0000008f0c0c7248 */ /* 0x000fce0007fe0100 */
.L_x_14025:
        /* <DEDUP_REMOVED lines=377> */
.L_x_14029:
        /* <DEDUP_REMOVED lines=75> */
.L_x_14011:
[----:B------:R-:W-:Y:S06]  /*c810*/  BAR.ARV 0x8, 0x200 ;  /* 0x0208000000007b1d */ /* 0x000fec0000002000 */
[----:B------:R-:W-:Y:S05]  /*c820*/  @!P0 BRA `(.L_x_14031) ;  /* 0x0000000000048947 */ /* 0x000fea0003800000 */
[----:B------:R-:W-:Y:S01]  /*c830*/  BPT.TRAP 0x1 ;  /* 0x000000040000795c */ /* 0x000fe20000300000 */
.L_x_14031:
[----:B------:R-:W-:Y:S01]  /*c840*/  ULEA UR5, UR46, UR45, 0x3 ;  /* 0x0000002d2e057291 */ /* 0x000fe2000f8e183f */
[----:B------:R-:W-:-:S05]  /*c850*/  IMAD.U32 R5, RZ, RZ, UR47 ;  /* 0x0000002fff057e24 */ /* 0x000fca000f8e00ff */
[----:B------:R-:W-:-:S04]  /*c860*/  SHF.L.U32 R5, R5, 0x1f, RZ ;  /* 0x0000001f05057819 */ /* 0x000fc800000006ff */
[----:B------:R0:W1:Y:S01]  /*c870*/  SYNCS.PHASECHK.TRANS64.TRYWAIT P1, [UR5+0x16850], R5 ;  /* 0x01685005ff0075a7 */ /* 0x0000620008020145 */
[----:B------:R-:W-:Y:S05]  /*c880*/  @!P0 BRA `(.L_x_14032) ;  /* 0x0000000000048947 */ /* 0x000fea0003800000 */
[----:B------:R-:W-:Y:S01]  /*c890*/  BPT.TRAP 0x1 ;  /* 0x000000040000795c */ /* 0x000fe20000300000 */
.L_x_14032:
[----:B-1----:R-:W-:Y:S05]  /*c8a0*/  @P1 BRA `(.L_x_14033) ;  /* 0x0000000000081947 */ /* 0x002fea0003800000 */
[----:B------:R-:W1:Y:S02]  /*c8b0*/  SYNCS.PHASECHK.TRANS64.TRYWAIT P1, [UR5+0x16850], R5 ;  /* 0x01685005ff0075a7 */ /* 0x000e640008020145 */
[----:B-1----:R-:W-:Y:S05]  /*c8c0*/  @!P1 BRA `(.L_x_14034) ;  /* 0x0000008000a89947 */ /* 0x002fea0003800000 */
.L_x_14033:
        /* <DEDUP_REMOVED lines=15> */
[----:B-1----:R-:W-:Y:S01]  /*c9c0*/  FADD.FTZ R7, R6, R3 ;  /* 0x0000000306077221 */ /* 0x002fe20000010000 */
[----:B------:R-:W-:-:S03]  /*c9d0*/  IMAD.MOV.U32 R3, RZ, RZ, RZ ;  /* 0x000000ffff037224 */ /* 0x000fc600078e00ff */
        /* <DEDUP_REMOVED lines=54> */
.L_x_14035:
        /* <DEDUP_REMOVED lines=42> */
.L_x_13957:
        /* <DEDUP_REMOVED lines=20> */
[----:B------:R-:W-:-:S05]  /*d120*/  F2FP.F16.F32.PACK_AB R15, R15, R110 ;  /* 0x0000006e0f0f723e */ /* 0x000fca00000000ff */
[----:B------:R-:W-:Y:S01]  /*d130*/  BAR.SYNC.DEFER_BLOCKING 0x1, 0x180 ;  /* 0x0046000000007b1d */ /* 0x000fe20000010000 */
[----:B------:R-:W-:Y:S02]  /*d140*/  F2FP.F16.F32.PACK_AB R113, R115, R114 ;  /* 0x000000727371723e */ /* 0x000fe400000000ff */
[----:B------:R-:W-:Y:S02]  /*d150*/  F2FP.F16.F32.PACK_AB R114, R117, R116 ;  /* 0x000000747572723e */ /* 0x000fe400000000ff */
[----:B------:R-:W-:Y:S01]  /*d160*/  F2FP.F16.F32.PACK_AB R115, R119, R118 ;  /* 0x000000767773723e */ /* 0x000fe200000000ff */
[----:B------:R-:W-:Y:S01]  /*d170*/  ULDC.64 UR8, c[0x0][0xc00] ;  /* 0x0003000000087ab9 */ /* 0x000fe20000000a00 */
[----:B------:R-:W-:Y:S01]  /*d180*/  UMOV UR4, URZ ;  /* 0x0000003f00047c82 */ /* 0x000fe20008000000 */
[----:B------:R-:W-:Y:S02]  /*d190*/  UIMAD.WIDE UR8, UR39, 0x4, UR8 ;  /* 0x00000004270878a5 */ /* 0x000fe4000f8e0208 */
[----:B------:R-:W-:Y:S01]  /*d1a0*/  USHF.R.S32.HI UR18, URZ, 0x1f, UR38 ;  /* 0x0000001f3f127899 */ /* 0x000fe20008011426 */
[----:B------:R-:W-:Y:S01]  /*d1b0*/  ULDC.64 UR12, c[0x0][0xb90] ;  /* 0x0002e400000c7ab9 */ /* 0x000fe20000000a00 */
[----:B------:R-:W-:-:S02]  /*d1c0*/  USHF.R.S32.HI UR11, URZ, 0x1f, UR39 ;  /* 0x0000001f3f0b7899 */ /* 0x000fc40008011427 */
        /* <DEDUP_REMOVED lines=28> */
[----:B------:R-:W-:Y:S01]  /*d390*/  F2FP.F16.F32.PACK_AB R8, R89, R24 ;  /* 0x000000185908723e */ /* 0x000fe200000000ff */
[----:B------:R-:W-:Y:S01]  /*d3a0*/  IMAD.U32 R24, RZ, RZ, UR8 ;  /* 0x00000008ff187e24 */ /* 0x000fe2000f8e00ff */
        /* <DEDUP_REMOVED lines=8> */
[----:B------:R-:W-:-:S03]  /*d430*/  PLOP3.LUT P2, PT, PT, PT, UP0, 0x80, 0x0 ;  /* 0x000000000000781c */ /* 0x000fc60003f4f008 */
[----:B------:R2:W-:Y:S04]  /*d440*/  STSM.16.M88.4 [R30], R4 ;  /* 0x000000041e007844 */ /* 0x0005e80000000200 */
[----:B------:R3:W-:Y:S04]  /*d450*/  STSM.16.M88.4 [R29], R12 ;  /* 0x0000000c1d007844 */ /* 0x0007e80000000200 */
[----:B------:R3:W-:Y:S01]  /*d460*/  STSM.16.M88.4 [R28], R112 ;  /* 0x000000701c007844 */ /* 0x0007e20000000200 */
[----:B------:R-:W-:Y:S06]  /*d470*/  BAR.SYNC.DEFER_BLOCKING 0x1, 0x180 ;  /* 0x0046000000007b1d */ /* 0x000fec0000010000 */
[----:B------:R-:W4:Y:S01]  /*d480*/  @P2 LDG.E R26, desc[UR52][R24.64] ;  /* 0x00000034181a2981 */ /* 0x000f22000c1e1900 */
[----:B-1----:R-:W-:Y:S01]  /*d490*/  ISETP.NE.AND P1, PT, R33, 0x1, PT ;  /* 0x000000012100780c */ /* 0x002fe20003f25270 */
[----:B0-----:R-:W-:Y:S01]  /*d4a0*/  VIADD R8, R17, UR40 ;  /* 0x0000002811087c36 */ /* 0x001fe20008000000 */
[----:B------:R-:W-:-:S02]  /*d4b0*/  UIMAD UR8, UR18, UR12, URZ ;  /* 0x0000000c120872a4 */ /* 0x000fc4000f8e023f */
[----:B------:R-:W-:Y:S01]  /*d4c0*/  USEL UR11, UR11, URZ, !UP0 ;  /* 0x0000003f0b0b7287 */ /* 0x000fe2000c000000 */
[----:B--2---:R-:W-:Y:S01]  /*d4d0*/  IMAD.MOV.U32 R4, RZ, RZ, R8 ;  /* 0x000000ffff047224 */ /* 0x004fe200078e0008 */
[----:B------:R-:W-:Y:S02]  /*d4e0*/  UIMAD UR14, UR38, UR13, UR8 ;  /* 0x0000000d260e72a4 */ /* 0x000fe4000f8e0208 */
[----:B------:R-:W-:Y:S02]  /*d4f0*/  USEL UR10, UR39, URZ, !UP0 ;  /* 0x0000003f270a7287 */ /* 0x000fe4000c000000 */
[----:B------:R-:W-:-:S03]  /*d500*/  UISETP.NE.U32.AND UP0, UPT, UR20, URZ, UPT ;  /* 0x0000003f1400728c */ /* 0x000fc6000bf05070 */
[----:B------:R-:W0:Y:S01]  /*d510*/  @P1 LDC R27, c[0x0][0xbec] ;  /* 0x0002fb00ff1b1b82 */ /* 0x000e220000000800 */
[----:B------:R-:W-:-:S06]  /*d520*/  UISETP.NE.AND.EX UP0, UPT, UR21, URZ, UPT, UP0 ;  /* 0x0000003f1500728c */ /* 0x000fcc000bf05300 */
[----:B------:R-:W-:Y:S01]  /*d530*/  PLOP3.LUT P3, PT, PT, PT, UP0, 0x80, 0x0 ;  /* 0x000000000000781c */ /* 0x000fe20003f6f008 */
[----:B------:R-:W1:Y:S01]  /*d540*/  @P1 LDC R32, c[0x0][0xbf0] ;  /* 0x0002fc00ff201b82 */ /* 0x000e620000000800 */
[----:B0-----:R-:W-:-:S05]  /*d550*/  @P1 IMAD.HI.U32 R5, R8, R27, RZ ;  /* 0x0000001b08051227 */ /* 0x001fca00078e00ff */
[----:B-1----:R-:W-:-:S05]  /*d560*/  @P1 SHF.R.U32.HI R4, RZ, R32, R5 ;  /* 0x00000020ff041219 */ /* 0x002fca0000011605 */
[----:B------:R-:W-:-:S04]  /*d570*/  IMAD.MOV R6, RZ, RZ, -R4 ;  /* 0x000000ffff067224 */ /* 0x000fc800078e0a04 */
[----:B------:R-:W-:Y:S01]  /*d580*/  IMAD R7, R33, R6, R8 ;  /* 0x0000000621077224 */ /* 0x000fe200078e0208 */
[----:B------:R-:W-:-:S04]  /*d590*/  SHF.R.S32.HI R6, RZ, 0x1f, R4 ;  /* 0x0000001fff067819 */ /* 0x000fc80000011404 */
[----:B------:R-:W-:Y:S02]  /*d5a0*/  SHF.R.S32.HI R5, RZ, 0x1f, R7 ;  /* 0x0000001fff057819 */ /* 0x000fe40000011407 */
[----:B----4-:R-:W-:-:S13]  /*d5b0*/  @P2 R2UR UR4, R26 ;  /* 0x000000001a0422ca */ /* 0x010fda00000e0000 */
[----:B------:R-:W-:Y:S02]  /*d5c0*/  USHF.R.S32.HI UR9, URZ, 0x1f, UR4 ;  /* 0x0000001f3f097899 */ /* 0x000fe40008011404 */
[----:B------:R-:W-:Y:S02]  /*d5d0*/  UMOV UR8, UR4 ;  /* 0x0000000400087c82 */ /* 0x000fe40008000000 */
[----:B------:R-:W-:-:S04]  /*d5e0*/  UIMAD.WIDE.U32 UR12, UR38, UR12, UR8 ;  /* 0x0000000c260c72a5 */ /* 0x000fc8000f8e0008 */
[----:B------:R-:W-:Y:S02]  /*d5f0*/  UIADD3 UR13, UR13, UR14, URZ ;  /* 0x0000000e0d0d7290 */ /* 0x000fe4000fffe03f */
[----:B------:R-:W-:Y:S02]  /*d600*/  UIMAD UR14, UR11, UR16, URZ ;  /* 0x000000100b0e72a4 */ /* 0x000fe4000f8e023f */
[----:B------:R-:W-:Y:S02]  /*d610*/  UIMAD.WIDE.U32 UR12, UR10, UR16, UR12 ;  /* 0x000000100a0c72a5 */ /* 0x000fe4000f8e000c */
[----:B------:R-:W-:Y:S01]  /*d620*/  UIMAD UR14, UR10, UR17, UR14 ;  /* 0x000000110a0e72a4 */ /* 0x000fe2000f8e020e */
[----:B------:R-:W-:-:S03]  /*d630*/  ULDC UR16, c[0x0][0xa88] ;  /* 0x0002a20000107ab9 */ /* 0x000fc60000000800 */
[----:B------:R-:W-:Y:S02]  /*d640*/  IADD3 R4, P0, R4, UR12, RZ ;  /* 0x0000000c04047c10 */ /* 0x000fe4000ff1e0ff */
[----:B------:R-:W-:Y:S01]  /*d650*/  IMAD.U32 R9, RZ, RZ, UR14 ;  /* 0x0000000eff097e24 */ /* 0x000fe2000f8e00ff */
[----:B------:R-:W-:Y:S02]  /*d660*/  ULDC.64 UR14, c[0x0][0xb88] ;  /* 0x0002e200000e7ab9 */ /* 0x000fe40000000a00 */
[----:B------:R-:W-:Y:S02]  /*d670*/  IMAD R8, R5, UR14, RZ ;  /* 0x0000000e05087c24 */ /* 0x000fe4000f8e02ff */
[----:B------:R-:W-:Y:S01]  /*d680*/  IADD3.X R5, R6, UR13, R9, P0, !PT ;  /* 0x0000000d06057c10 */ /* 0x000fe200087fe409 */
[----:B------:R-:W-:Y:S01]  /*d690*/  @UP0 ULDC.64 UR12, c[0x0][0xc08] ;  /* 0x00030200000c0ab9 */ /* 0x000fe20000000a00 */
[----:B------:R-:W-:Y:S01]  /*d6a0*/  IMAD R9, R7, UR15, R8 ;  /* 0x0000000f07097c24 */ /* 0x000fe2000f8e0208 */
[----:B------:R-:W-:Y:S01]  /*d6b0*/  @UP0 UIMAD.WIDE UR12, UR39, 0x4, UR12 ;  /* 0x00000004270c08a5 */ /* 0x000fe2000f8e020c */
[----:B------:R-:W-:-:S02]  /*d6c0*/  IMAD.U32 R6, RZ, RZ, UR16 ;  /* 0x00000010ff067e24 */ /* 0x000fc4000f8e00ff */
[----:B------:R-:W-:Y:S01]  /*d6d0*/  IMAD.WIDE.U32 R4, R7, UR14, R4 ;  /* 0x0000000e07047c25 */ /* 0x000fe2000f8e0004 */
[----:B------:R-:W-:-:S03]  /*d6e0*/  ULDC.64 UR14, c[0x0][0xb50] ;  /* 0x0002d400000e7ab9 */ /* 0x000fc60000000a00 */
[----:B------:R-:W-:Y:S01]  /*d6f0*/  IMAD.IADD R5, R5, 0x1, R9 ;  /* 0x0000000105057824 */ /* 0x000fe200078e0209 */
[C---:B------:R-:W-:Y:S01]  /*d700*/  LEA R7, P0, R4.reuse, UR14, 0x2 ;  /* 0x0000000e04077c11 */ /* 0x040fe2000f8010ff */
[----:B------:R-:W-:Y:S02]  /*d710*/  IMAD.U32 R8, RZ, RZ, UR12 ;  /* 0x0000000cff087e24 */ /* 0x000fe4000f8e00ff */
[----:B------:R-:W-:Y:S01]  /*d720*/  IMAD.U32 R9, RZ, RZ, UR13 ;  /* 0x0000000dff097e24 */ /* 0x000fe2000f8e00ff */
[----:B------:R-:W-:Y:S01]  /*d730*/  LEA.HI.X R10, R4, UR15, R5, 0x2, P0 ;  /* 0x0000000f040a7c11 */ /* 0x000fe200080f1405 */
[----:B------:R-:W-:-:S03]  /*d740*/  IMAD R5, R23, 0x40, R19 ;  /* 0x0000004017057824 */ /* 0x000fc600078e0213 */
[----:B------:R3:W5:Y:S01]  /*d750*/  @P3 LDG.E R6, desc[UR52][R8.64] ;  /* 0x0000003408063981 */ /* 0x000762000c1e1900 */
[----:B------:R-:W-:Y:S05]  /*d760*/  @P3 BRA `(.L_x_14038) ;  /* 0x0000000000103947 */ /* 0x000fea0003800000 */
[----:B------:R-:W-:Y:S05]  /*d770*/  @!P2 BRA `(.L_x_14038) ;  /* 0x00000000000ca947 */ /* 0x000fea0003800000 */
[----:B---3--:R-:W2:Y:S04]  /*d780*/  LDG.E R9, desc[UR52][R24.64] ;  /* 0x0000003418097981 */ /* 0x008ea8000c1e1900 */
[----:B-----5:R-:W2:Y:S02]  /*d790*/  LDG.E R6, desc[UR52][R24.64+0x4] ;  /* 0x0000043418067981 */ /* 0x020ea4000c1e1900 */
[----:B--2---:R-:W-:-:S07]  /*d7a0*/  IMAD.IADD R6, R6, 0x1, -R9 ;  /* 0x0000000106067824 */ /* 0x004fce00078e0a09 */
.L_x_14038:
[----:B---3--:R-:W-:Y:S01]  /*d7b0*/  SHFL.IDX PT, R12, R7, RZ, 0x1c1f ;  /* 0x001c1fff070c7589 */ /* 0x008fe200000e0000 */
[----:B------:R-:W-:Y:S01]  /*d7c0*/  IMAD.WIDE R2, R5, 0x2, R2 ;  /* 0x0000000205027825 */ /* 0x000fe200078e0202 */
[----:B------:R-:W-:Y:S01]  /*d7d0*/  LOP3.LUT P0, RZ, R152, 0x3, RZ, 0xc0, !PT ;  /* 0x0000000398ff7812 */ /* 0x000fe2000780c0ff */
[----:B------:R-:W-:Y:S01]  /*d7e0*/  ULDC.64 UR14, c[0x0][0xaa0] ;  /* 0x0002a800000e7ab9 */ /* 0x000fe20000000a00 */
[----:B------:R-:W0:Y:S01]  /*d7f0*/  SHFL.IDX PT, R13, R10, RZ, 0x1c1f ;  /* 0x001c1fff0a0d7589 */ /* 0x000e2200000e0000 */
[----:B------:R-:W-:Y:S01]  /*d800*/  VIADD R8, R154, UR40 ;  /* 0x000000289a087c36 */ /* 0x000fe20008000000 */
[----:B------:R-:W-:Y:S01]  /*d810*/  IADD3 R9, P3, R2, 0x1800, RZ ;  /* 0x0000180002097810 */ /* 0x000fe20007f7e0ff */
[----:B-----5:R-:W-:Y:S01]  /*d820*/  IMAD R35, R6, R33, RZ ;  /* 0x0000002106237224 */ /* 0x020fe200078e02ff */
[----:B------:R-:W-:Y:S01]  /*d830*/  SHFL.IDX PT, R14, R7, 0x1, 0x1c1f ;  /* 0x003c1f00070e7f89 */ /* 0x000fe200000e0000 */
[----:B------:R-:W-:Y:S01]  /*d840*/  VIADD R4, R8, 0x8 ;  /* 0x0000000808047836 */ /* 0x000fe20000000000 */
[----:B------:R-:W-:-:S02]  /*d850*/  IADD3 R25, P4, R2, 0x3000, RZ ;  /* 0x0000300002197810 */ /* 0x000fc40007f9e0ff */
[----:B------:R-:W1:Y:S01]  /*d860*/  SHFL.IDX PT, R15, R10, 0x1, 0x1c1f ;  /* 0x003c1f000a0f7f89 */ /* 0x000e6200000e0000 */
[-C--:B------:R-:W-:Y:S02]  /*d870*/  ISETP.GE.OR P2, PT, R8, R35.reuse, P0 ;  /* 0x000000230800720c */ /* 0x080fe40000746670 */
[----:B------:R-:W-:Y:S02]  /*d880*/  LOP3.LUT R5, R2, 0x380, RZ, 0xc0, !PT ;  /* 0x0000038002057812 */ /* 0x000fe400078ec0ff */
[----:B------:R-:W-:Y:S02]  /*d890*/  LOP3.LUT R8, R9, 0x380, RZ, 0xc0, !PT ;  /* 0x0000038009087812 */ /* 0x000fe400078ec0ff */
[----:B------:R-:W-:Y:S02]  /*d8a0*/  ISETP.GE.OR P0, PT, R4, R35, P0 ;  /* 0x000000230400720c */ /* 0x000fe40000706670 */
[----:B------:R-:W-:Y:S02]  /*d8b0*/  LOP3.LUT R24, R25, 0x380, RZ, 0xc0, !PT ;  /* 0x0000038019187812 */ /* 0x000fe400078ec0ff */
[----:B------:R-:W-:-:S02]  /*d8c0*/  SHF.R.U64 R5, R5, 0x3, RZ ;  /* 0x0000000305057819 */ /* 0x000fc400000012ff */
[----:B------:R-:W-:Y:S02]  /*d8d0*/  SHF.R.U64 R8, R8, 0x3, RZ ;  /* 0x0000000308087819 */ /* 0x000fe400000012ff */
[----:B------:R-:W-:Y:S01]  /*d8e0*/  SHF.R.U64 R24, R24, 0x3, RZ ;  /* 0x0000000318187819 */ /* 0x000fe200000012ff */
[----:B0-----:R-:W-:Y:S01]  /*d8f0*/  @!P2 ST.E desc[UR52][R12.64], R21 ;  /* 0x000000150c00a985 */ /* 0x001fe2000c101934 */
[----:B------:R-:W-:Y:S01]  /*d900*/  LOP3.LUT R4, R5, R2, RZ, 0x3c, !PT ;  /* 0x0000000205047212 */ /* 0x000fe200078e3cff */
[--C-:B------:R-:W-:Y:S01]  /*d910*/  IMAD.MOV.U32 R5, RZ, RZ, R3.reuse ;  /* 0x000000ffff057224 */ /* 0x100fe200078e0003 */
[----:B------:R-:W-:Y:S01]  /*d920*/  LOP3.LUT R8, R8, R9, RZ, 0x3c, !PT ;  /* 0x0000000908087212 */ /* 0x000fe200078e3cff */
[--C-:B------:R-:W-:Y:S01]  /*d930*/  IMAD.X R9, RZ, RZ, R3.reuse, P3 ;  /* 0x000000ffff097224 */ /* 0x100fe200018e0603 */
[----:B------:R-:W-:Y:S01]  /*d940*/  LOP3.LUT R24, R24, R25, RZ, 0x3c, !PT ;  /* 0x0000001918187212 */ /* 0x000fe200078e3cff */
[--C-:B------:R-:W-:Y:S01]  /*d950*/  IMAD.X R25, RZ, RZ, R3.reuse, P4 ;  /* 0x000000ffff197224 */ /* 0x100fe200020e0603 */
[----:B-1----:R0:W-:Y:S04]  /*d960*/  @!P0 ST.E desc[UR52][R14.64], R20 ;  /* 0x000000140e008985 */ /* 0x0021e8000c101934 */
[----:B------:R-:W2:Y:S04]  /*d970*/  LD.E.128 R4, desc[UR52][R4.64] ;  /* 0x0000003404047980 */ /* 0x000ea8000c101d00 */
[----:B------:R-:W3:Y:S04]  /*d980*/  LD.E.128 R8, desc[UR52][R8.64] ;  /* 0x0000003408087980 */ /* 0x000ee8000c101d00 */
[----:B------:R-:W4:Y:S01]  /*d990*/  LD.E.128 R24, desc[UR52][R24.64] ;  /* 0x0000003418187980 */ /* 0x000f22000c101d00 */
[----:B------:R-:W-:Y:S01]  /*d9a0*/  IADD3 R29, P0, R2, 0x4800, RZ ;  /* 0x00004800021d7810 */ /* 0x000fe20007f1e0ff */
[----:B0-----:R-:W0:Y:S03]  /*d9b0*/  @P1 LDC R20, c[0x0][0xbec] ;  /* 0x0002fb00ff141b82 */ /* 0x001e260000000800 */
[----:B------:R-:W-:Y:S01]  /*d9c0*/  LOP3.LUT R2, R29, 0x380, RZ, 0xc0, !PT ;  /* 0x000003801d027812 */ /* 0x000fe200078ec0ff */
[----:B------:R-:W-:Y:S01]  /*d9d0*/  IMAD.X R13, RZ, RZ, R3, P0 ;  /* 0x000000ffff0d7224 */ /* 0x000fe200000e0603 */
[----:B------:R-:W-:-:S02]  /*d9e0*/  UIMAD UR12, UR9, UR14, URZ ;  /* 0x0000000e090c72a4 */ /* 0x000fc4000f8e023f */
[----:B------:R-:W-:Y:S01]  /*d9f0*/  SHF.R.U64 R2, R2, 0x3, RZ ;  /* 0x0000000302027819 */ /* 0x000fe200000012ff */
[----:B------:R-:W1:Y:S01]  /*da00*/  @P1 LDC R3, c[0x0][0xbf0] ;  /* 0x0002fc00ff031b82 */ /* 0x000e620000000800 */
[----:B------:R-:W-:Y:S02]  /*da10*/  UIMAD.WIDE.U32 UR8, UR4, UR14, URZ ;  /* 0x0000000e040872a5 */ /* 0x000fe4000f8e003f */
[----:B------:R-:W-:Y:S01]  /*da20*/  UIMAD UR12, UR4, UR15, UR12 ;  /* 0x0000000f040c72a4 */ /* 0x000fe2000f8e020c */
[----:B------:R-:W-:Y:S01]  /*da30*/  LOP3.LUT R12, R2, R29, RZ, 0x3c, !PT ;  /* 0x0000001d020c7212 */ /* 0x000fe200078e3cff */
[----:B------:R-:W-:Y:S01]  /*da40*/  IMAD R2, R18, 0x30, R23 ;  /* 0x0000003012027824 */ /* 0x000fe200078e0217 */
[----:B------:R-:W-:Y:S01]  /*da50*/  ULDC.64 UR14, c[0x0][0xae8] ;  /* 0x0002ba00000e7ab9 */ /* 0x000fe20000000a00 */
[----:B------:R-:W-:Y:S02]  /*da60*/  UIADD3 UR9, UR9, UR12, URZ ;  /* 0x0000000c09097290 */ /* 0x000fe4000fffe03f */
[----:B------:R-:W-:Y:S01]  /*da70*/  UIMAD UR4, UR18, UR14, URZ ;  /* 0x0000000e120472a4 */ /* 0x000fe2000f8e023f */
[----:B------:R-:W-:Y:S01]  /*da80*/  VIADD R29, R2, UR40 ;  /* 0x00000028021d7c36 */ /* 0x000fe20008000000 */
[----:B------:R-:W-:Y:S01]  /*da90*/  UIMAD.WIDE.U32 UR8, UR38, UR14, UR8 ;  /* 0x0000000e260872a5 */ /* 0x000fe2000f8e0008 */
[----:B------:R-:W-:Y:S01]  /*daa0*/  VIADD R32, R23, UR40 ;  /* 0x0000002817207c36 */ /* 0x000fe20008000000 */
[----:B------:R-:W-:Y:S01]  /*dab0*/  UIMAD UR4, UR38, UR15, UR4 ;  /* 0x0000000f260472a4 */ /* 0x000fe2000f8e0204 */
[----:B------:R-:W5:Y:S01]  /*dac0*/  LD.E.128 R12, desc[UR52][R12.64] ;  /* 0x000000340c0c7980 */ /* 0x000f62000c101d00 */
[----:B------:R-:W-:Y:S01]  /*dad0*/  ULDC.64 UR12, c[0x0][0xaf0] ;  /* 0x0002bc00000c7ab9 */ /* 0x000fe20000000a00 */
[----:B0-----:R-:W-:Y:S01]  /*dae0*/  @P1 IMAD.HI.U32 R2, R29, R20, RZ ;  /* 0x000000141d021227 */ /* 0x001fe200078e00ff */
[----:B------:R-:W-:Y:S01]  /*daf0*/  UIMAD UR11, UR11, UR12, URZ ;  /* 0x0000000c0b0b72a4 */ /* 0x000fe2000f8e023f */
[----:B------:R-:W-:Y:S01]  /*db00*/  @!PT LDS RZ, [RZ] ;  /* 0x00000000fffff984 */ /* 0x000fe20000000800 */
[----:B------:R-:W-:Y:S01]  /*db10*/  @!PT LDS RZ, [RZ] ;  /* 0x00000000fffff984 */ /* 0x000fe20000000800 */
[----:B------:R-:W-:Y:S01]  /*db20*/  @!PT LDS RZ, [RZ] ;  /* 0x00000000fffff984 */ /* 0x000fe20000000800 */
[----:B------:R-:W-:Y:S01]  /*db30*/  @!PT LDS RZ, [RZ] ;  /* 0x00000000fffff984 */ /* 0x000fe20000000800 */
[----:B------:R0:W-:Y:S06]  /*db40*/  MEMBAR.ALL.CTA ;  /* 0x0000000000007992 */ /* 0x0001ec0000008000 */
[----:B0-----:R-:W0:Y:S01]  /*db50*/  FENCE.VIEW.ASYNC.S ;  /* 0x00000000000073c6 */ /* 0x001e220000000000 */
[----:B------:R-:W-:Y:S01]  /*db60*/  UIADD3 UR9, UR9, UR4, URZ ;  /* 0x0000000409097290 */ /* 0x000fe2000fffe03f */
[----:B------:R-:W-:Y:S01]  /*db70*/  IMAD.MOV.U32 R21, RZ, RZ, R29 ;  /* 0x000000ffff157224 */ /* 0x000fe200078e001d */
[----:B------:R-:W-:Y:S01]  /*db80*/  UIMAD UR4, UR10, UR13, UR11 ;  /* 0x0000000d0a0472a4 */ /* 0x000fe2000f8e020b */
[----:B------:R-:W-:Y:S01]  /*db90*/  VIADD R0, R0, 0x16820 ;  /* 0x0001682000007836 */ /* 0x000fe20000000000 */
[----:B------:R-:W-:Y:S01]  /*dba0*/  UIMAD.WIDE.U32 UR10, UR10, UR12, UR8 ;  /* 0x0000000c0a0a72a5 */ /* 0x000fe2000f8e0008 */
[----:B-1----:R-:W-:-:S02]  /*dbb0*/  @P1 SHF.R.U32.HI R21, RZ, R3, R2 ;  /* 0x00000003ff151219 */ /* 0x002fc40000011602 */
[----:B------:R-:W-:Y:S01]  /*dbc0*/  ULDC.64 UR8, c[0x0][0xae0] ;  /* 0x0002b80000087ab9 */ /* 0x000fe20000000a00 */
[----:B------:R-:W-:Y:S01]  /*dbd0*/  UIADD3 UR4, UR11, UR4, URZ ;  /* 0x000000040b047290 */ /* 0x000fe2000fffe03f */
[--C-:B------:R-:W-:Y:S01]  /*dbe0*/  SHF.R.S32.HI R20, RZ, 0x1f, R21.reuse ;  /* 0x0000001fff147819 */ /* 0x100fe20000011415 */
[----:B------:R-:W-:Y:S01]  /*dbf0*/  IMAD.MOV R28, RZ, RZ, -R21 ;  /* 0x000000ffff1c7224 */ /* 0x000fe200078e0a15 */
[----:B------:R-:W-:Y:S01]  /*dc00*/  PRMT R0, RZ, 0x654, R0 ;  /* 0x00000654ff007816 */ /* 0x000fe20000000000 */
[----:B------:R-:W-:Y:S02]  /*dc10*/  IMAD.U32 R3, RZ, RZ, UR11 ;  /* 0x0000000bff037e24 */ /* 0x000fe4000f8e00ff */
[----:B------:R-:W-:Y:S02]  /*dc20*/  IMAD R20, R20, UR8, RZ ;  /* 0x0000000814147c24 */ /* 0x000fe4000f8e02ff */
[----:B------:R-:W-:Y:S02]  /*dc30*/  IMAD R29, R33, R28, R29 ;  /* 0x0000001c211d7224 */ /* 0x000fe400078e021d */
[----:B------:R-:W-:-:S02]  /*dc40*/  IMAD.U32 R2, RZ, RZ, UR10 ;  /* 0x0000000aff027e24 */ /* 0x000fc4000f8e00ff */
[----:B------:R-:W-:Y:S01]  /*dc50*/  IMAD.U32 R3, RZ, RZ, UR4 ;  /* 0x00000004ff037e24 */ /* 0x000fe2000f8e00ff */
[----:B------:R-:W-:Y:S01]  /*dc60*/  ULDC UR4, c[0x0][0xac8] ;  /* 0x0002b20000047ab9 */ /* 0x000fe20000000800 */
[C---:B------:R-:W-:Y:S01]  /*dc70*/  IMAD R31, R21.reuse, UR9, R20 ;  /* 0x00000009151f7c24 */ /* 0x040fe2000f8e0214 */
[----:B------:R-:W-:Y:S01]  /*dc80*/  SHF.R.S32.HI R20, RZ, 0x1f, R29 ;  /* 0x0000001fff147819 */ /* 0x000fe2000001141d */
[----:B------:R-:W-:Y:S01]  /*dc90*/  IMAD.WIDE.U32 R2, R21, UR8, R2 ;  /* 0x0000000815027c25 */ /* 0x000fe2000f8e0002 */
[----:B------:R-:W-:Y:S01]  /*dca0*/  ULDC.64 UR8, c[0x0][0xad8] ;  /* 0x0002b60000087ab9 */ /* 0x000fe20000000a00 */
[----:B0-----:R0:W-:Y:S02]  /*dcb0*/  SYNCS.ARRIVE.TRANS64.RED.A1T0 RZ, [R0+URZ], RZ ;  /* 0x000000ff00ff79a7 */ /* 0x0011e4000810043f */
[----:B------:R-:W-:Y:S02]  /*dcc0*/  IMAD.IADD R3, R3, 0x1, R31 ;  /* 0x0000000103037824 */ /* 0x000fe400078e021f */
[----:B------:R-:W-:-:S02]  /*dcd0*/  IMAD R20, R20, UR8, RZ ;  /* 0x0000000814147c24 */ /* 0x000fc4000f8e02ff */
[----:B------:R-:W-:-:S04]  /*dce0*/  IMAD.WIDE.U32 R2, R29, UR8, R2 ;  /* 0x000000081d027c25 */ /* 0x000fc8000f8e0002 */
[----:B------:R-:W-:Y:S01]  /*dcf0*/  IMAD R21, R29, UR9, R20 ;  /* 0x000000091d157c24 */ /* 0x000fe2000f8e0214 */
[----:B------:R-:W-:Y:S01]  /*dd00*/  ULDC.64 UR8, c[0x0][0xa80] ;  /* 0x0002a00000087ab9 */ /* 0x000fe20000000a00 */
[----:B0-----:R-:W-:Y:S01]  /*dd10*/  VIADD R0, R32, 0x90 ;  /* 0x0000009020007836 */ /* 0x001fe20000000000 */
[----:B------:R-:W-:Y:S01]  /*dd20*/  LEA R30, P0, R2, UR8, 0x1 ;  /* 0x00000008021e7c11 */ /* 0x000fe2000f8008ff */
[----:B------:R-:W-:-:S04]  /*dd30*/  IMAD.IADD R3, R3, 0x1, R21 ;  /* 0x0000000103037824 */ /* 0x000fc800078e0215 */
[----:B------:R-:W0:Y:S01]  /*dd40*/  SHFL.IDX PT, R20, R30, RZ, 0x181f ;  /* 0x00181fff1e147589 */ /* 0x000e2200000e0000 */
[----:B------:R-:W-:Y:S01]  /*dd50*/  LEA.HI.X R31, R2, UR9, R3, 0x1, P0 ;  /* 0x00000009021f7c11 */ /* 0x000fe200080f0c03 */
[C---:B------:R-:W-:Y:S01]  /*dd60*/  VIADD R2, R32.reuse, 0x30 ;  /* 0x0000003020027836 */ /* 0x040fe20000000000 */
[----:B------:R-:W-:Y:S01]  /*dd70*/  ISETP.GE.AND P0, PT, R19, UR4, PT ;  /* 0x0000000413007c0c */ /* 0x000fe2000bf06270 */
[----:B------:R-:W1:Y:S01]  /*dd80*/  SHFL.IDX PT, R28, R30, 0x1, 0x181f ;  /* 0x00381f001e1c7f89 */ /* 0x000e6200000e0000 */
[C---:B------:R-:W-:Y:S02]  /*dd90*/  VIADD R3, R32.reuse, 0x60 ;  /* 0x0000006020037836 */ /* 0x040fe40000000000 */
[-C--:B------:R-:W-:Y:S01]  /*dda0*/  ISETP.GE.OR P1, PT, R32, R35.reuse, P0 ;  /* 0x000000232000720c */ /* 0x080fe20000726670 */
[----:B------:R-:W1:Y:S01]  /*ddb0*/  SHFL.IDX PT, R34, R30, 0x2, 0x181f ;  /* 0x00581f001e227f89 */ /* 0x000e6200000e0000 */
[-C--:B------:R-:W-:Y:S02]  /*ddc0*/  ISETP.GE.OR P2, PT, R2, R35.reuse, P0 ;  /* 0x000000230200720c */ /* 0x080fe40000746670 */
[-C--:B------:R-:W-:Y:S01]  /*ddd0*/  ISETP.GE.OR P3, PT, R3, R35.reuse, P0 ;  /* 0x000000230300720c */ /* 0x080fe20000766670 */
[----:B------:R-:W1:Y:S01]  /*dde0*/  SHFL.IDX PT, R21, R31, RZ, 0x181f ;  /* 0x00181fff1f157589 */ /* 0x000e6200000e0000 */
[----:B------:R-:W-:-:S03]  /*ddf0*/  ISETP.GE.OR P0, PT, R0, R35, P0 ;  /* 0x000000230000720c */ /* 0x000fc60000706670 */
[----:B------:R-:W1:Y:S04]  /*de00*/  SHFL.IDX PT, R29, R31, 0x1, 0x181f ;  /* 0x00381f001f1d7f89 */ /* 0x000e6800000e0000 */
[----:B------:R-:W1:Y:S01]  /*de10*/  SHFL.IDX PT, R33, R31, 0x2, 0x181f ;  /* 0x00581f001f217f89 */ /* 0x000e6200000e0000 */
[----:B0-----:R-:W-:-:S03]  /*de20*/  @!P1 LEA R2, P4, R19, R20, 0x1 ;  /* 0x0000001413029211 */ /* 0x001fc600078808ff */
[----:B------:R-:W0:Y:S01]  /*de30*/  SHFL.IDX PT, R30, R30, 0x3, 0x181f ;  /* 0x00781f001e1e7f89 */ /* 0x000e2200000e0000 */
[----:B-1----:R-:W-:-:S03]  /*de40*/  @!P2 LEA R20, P5, R19, R28, 0x1 ;  /* 0x0000001c1314a211 */ /* 0x002fc600078a08ff */
[----:B------:R-:W1:Y:S01]  /*de50*/  SHFL.IDX PT, R31, R31, 0x3, 0x181f ;  /* 0x00781f001f1f7f89 */ /* 0x000e6200000e0000 */
[C---:B------:R-:W-:Y:S02]  /*de60*/  @!P3 LEA R28, P6, R19.reuse, R34, 0x1 ;  /* 0x00000022131cb211 */ /* 0x040fe400078c08ff */
[C-C-:B------:R-:W-:Y:S02]  /*de70*/  @!P1 LEA.HI.X R3, R19.reuse, R21, R156.reuse, 0x1, P4 ;  /* 0x0000001513039211 */ /* 0x140fe400020f0c9c */
[C-C-:B------:R-:W-:Y:S02]  /*de80*/  @!P2 LEA.HI.X R21, R19.reuse, R29, R156.reuse, 0x1, P5 ;  /* 0x0000001d1315a211 */ /* 0x140fe400028f0c9c */
[----:B------:R-:W-:Y:S01]  /*de90*/  @!P3 LEA.HI.X R29, R19, R33, R156, 0x1, P6 ;  /* 0x00000021131db211 */ /* 0x000fe200030f0c9c */
[----:B--2---:R2:W-:Y:S04]  /*dea0*/  @!P1 ST.E.128 desc[UR52][R2.64], R4 ;  /* 0x0000000402009985 */ /* 0x0045e8000c101d34 */
[----:B---3--:R2:W-:Y:S04]  /*deb0*/  @!P2 ST.E.128 desc[UR52][R20.64], R8 ;  /* 0x000000081400a985 */ /* 0x0085e8000c101d34 */
[----:B----4-:R2:W-:Y:S01]  /*dec0*/  @!P3 ST.E.128 desc[UR52][R28.64], R24 ;  /* 0x000000181c00b985 */ /* 0x0105e2000c101d34 */
[----:B01----:R-:W-:Y:S05]  /*ded0*/  @P0 BRA `(.L_x_14039) ;  /* 0x0000000800700947 */ /* 0x003fea0003800000 */
[----:B--2---:R-:W-:-:S04]  /*dee0*/  LEA R2, P0, R19, R30, 0x1 ;  /* 0x0000001e13027211 */ /* 0x004fc800078008ff */
[----:B------:R-:W-:-:S05]  /*def0*/  LEA.HI.X R3, R19, R31, R156, 0x1, P0 ;  /* 0x0000001f13037211 */ /* 0x000fca00000f0c9c */
[----:B-----5:R0:W-:Y:S01]  /*df00*/  ST.E.128 desc[UR52][R2.64], R12 ;  /* 0x0000000c02007985 */ /* 0x0201e2000c101d34 */
[----:B------:R-:W-:Y:S05]  /*df10*/  BRA `(.L_x_14039) ;  /* 0x0000000800607947 */ /* 0x000fea0003800000 */
.L_x_14037:
        /* <DEDUP_REMOVED lines=32> */
.L_x_14040:
        /* <DEDUP_REMOVED lines=47> */
.L_x_14042:
[----:B------:R-:W-:Y:S05]  /*e410*/  BSYNC B1 ;  /* 0x0000000000017941 */ /* 0x000fea0003800000 */
.L_x_14041:
[----:B0-----:R-:W0:Y:S01]  /*e420*/  @P0 LDC R3, c[0x0][0xbf0] ;  /* 0x0002fc00ff030b82 */ /* 0x001e220000000800 */
[----:B------:R-:W-:Y:S01]  /*e430*/  ULDC.64 UR16, c[0x0][0xaa0] ;  /* 0x0002a80000107ab9 */ /* 0x000fe20000000a00 */
[----:B------:R-:W-:Y:S01]  /*e440*/  IMAD R2, R18, 0x30, R23 ;  /* 0x0000003012027824 */ /* 0x000fe200078e0217 */
[----:B------:R-:W-:Y:S01]  /*e450*/  UIMAD UR10, UR11, UR16, URZ ;  /* 0x000000100b0a72a4 */ /* 0x000fe2000f8e023f */
[----:B------:R-:W-:Y:S01]  /*e460*/  VIADD R20, R23, UR40 ;  /* 0x0000002817147c36 */ /* 0x000fe20008000000 */
[----:B------:R-:W-:Y:S01]  /*e470*/  UIMAD.WIDE.U32 UR8, UR4, UR16, URZ ;  /* 0x00000010040872a5 */ /* 0x000fe2000f8e003f */
[----:B------:R-:W-:Y:S01]  /*e480*/  VIADD R4, R2, UR40 ;  /* 0x0000002802047c36 */ /* 0x000fe20008000000 */
[----:B------:R-:W-:Y:S01]  /*e490*/  UIMAD UR10, UR4, UR17, UR10 ;  /* 0x00000011040a72a4 */ /* 0x000fe2000f8e020a */
[----:B-----5:R-:W-:Y:S02]  /*e4a0*/  IMAD R13, R0, R11, RZ ;  /* 0x0000000b000d7224 */ /* 0x020fe400078e02ff */
[----:B------:R-:W-:Y:S01]  /*e4b0*/  ULDC.64 UR16, c[0x0][0xae8] ;  /* 0x0002ba0000107ab9 */ /* 0x000fe20000000a00 */
[----:B------:R-:W-:Y:S01]  /*e4c0*/  UIADD3 UR9, UR9, UR10, URZ ;  /* 0x0000000a09097290 */ /* 0x000fe2000fffe03f */
[----:B------:R-:W-:Y:S01]  /*e4d0*/  @P0 IMAD.HI.U32 R2, R4, R9, RZ ;  /* 0x0000000904020227 */ /* 0x000fe200078e00ff */
[----:B------:R-:W-:-:S02]  /*e4e0*/  UIMAD UR4, UR12, UR16, URZ ;  /* 0x000000100c0472a4 */ /* 0x000fc4000f8e023f */
[----:B------:R-:W-:Y:S01]  /*e4f0*/  UIMAD.WIDE.U32 UR8, UR38, UR16, UR8 ;  /* 0x00000010260872a5 */ /* 0x000fe2000f8e0008 */
[----:B------:R-:W-:Y:S01]  /*e500*/  IMAD.MOV.U32 R5, RZ, RZ, R4 ;  /* 0x000000ffff057224 */ /* 0x000fe200078e0004 */
[----:B------:R-:W-:Y:S01]  /*e510*/  UIMAD UR4, UR38, UR17, UR4 ;  /* 0x00000011260472a4 */ /* 0x000fe2000f8e0204 */
[----:B------:R-:W-:Y:S01]  /*e520*/  VIADD R0, R20, 0x30 ;  /* 0x0000003014007836 */ /* 0x000fe20000000000 */
        /* <DEDUP_REMOVED lines=11> */
[----:B------:R-:W-:Y:S02]  /*e5e0*/  IMAD R7, R11, R7, R4 ;  /* 0x000000070b077224 */ /* 0x000fe400078e0204 */
[----:B------:R-:W-:-:S02]  /*e5f0*/  IMAD R6, R2, UR10, RZ ;  /* 0x0000000a02067c24 */ /* 0x000fc4000f8e02ff */
[----:B------:R-:W-:Y:S01]  /*e600*/  IMAD.U32 R2, RZ, RZ, UR8 ;  /* 0x00000008ff027e24 */ /* 0x000fe2000f8e00ff */
[----:B------:R-:W-:Y:S01]  /*e610*/  SHF.R.S32.HI R4, RZ, 0x1f, R7 ;  /* 0x0000001fff047819 */ /* 0x000fe20000011407 */
[----:B------:R-:W-:Y:S01]  /*e620*/  IMAD.U32 R3, RZ, RZ, UR4 ;  /* 0x00000004ff037e24 */ /* 0x000fe2000f8e00ff */
[----:B------:R-:W-:Y:S01]  /*e630*/  ULDC.64 UR8, c[0x0][0xad8] ;  /* 0x0002b60000087ab9 */ /* 0x000fe20000000a00 */
[C---:B------:R-:W-:Y:S01]  /*e640*/  IMAD R9, R5.reuse, UR11, R6 ;  /* 0x0000000b05097c24 */ /* 0x040fe2000f8e0206 */
[----:B------:R-:W-:Y:S01]  /*e650*/  ULDC UR4, c[0x0][0xac8] ;  /* 0x0002b20000047ab9 */ /* 0x000fe20000000800 */
[----:B------:R-:W-:-:S04]  /*e660*/  IMAD.WIDE.U32 R2, R5, UR10, R2 ;  /* 0x0000000a05027c25 */ /* 0x000fc8000f8e0002 */
        /* <DEDUP_REMOVED lines=8> */
[----:B------:R-:W0:Y:S01]  /*e6f0*/  SHFL.IDX PT, R6, R4, RZ, 0x181f ;  /* 0x00181fff04067589 */ /* 0x000e2200000e0000 */
[----:B------:R-:W-:Y:S01]  /*e700*/  ISETP.GE.AND P0, PT, R19, UR4, PT ;  /* 0x0000000413007c0c */ /* 0x000fe2000bf06270 */
[C---:B------:R-:W-:Y:S02]  /*e710*/  VIADD R2, R20.reuse, 0x60 ;  /* 0x0000006014027836 */ /* 0x040fe40000000000 */
[----:B------:R-:W1:Y:S01]  /*e720*/  SHFL.IDX PT, R10, R4, 0x1, 0x181f ;  /* 0x00381f00040a7f89 */ /* 0x000e6200000e0000 */
[CC--:B------:R-:W-:Y:S01]  /*e730*/  ISETP.GE.OR P3, PT, R20.reuse, R13.reuse, P0 ;  /* 0x0000000d1400720c */ /* 0x0c0fe20000766670 */
[----:B------:R-:W-:Y:S01]  /*e740*/  VIADD R3, R20, 0x90 ;  /* 0x0000009014037836 */ /* 0x000fe20000000000 */
[-C--:B------:R-:W-:Y:S01]  /*e750*/  ISETP.GE.OR P2, PT, R0, R13.reuse, P0 ;  /* 0x0000000d0000720c */ /* 0x080fe20000746670 */
[----:B------:R-:W2:Y:S01]  /*e760*/  SHFL.IDX PT, R12, R4, 0x2, 0x181f ;  /* 0x00581f00040c7f89 */ /* 0x000ea200000e0000 */
[----:B------:R-:W-:-:S02]  /*e770*/  ISETP.GE.OR P1, PT, R2, R13, P0 ;  /* 0x0000000d0200720c */ /* 0x000fc40000726670 */
[----:B------:R-:W-:Y:S01]  /*e780*/  ISETP.GE.OR P0, PT, R3, R13, P0 ;  /* 0x0000000d0300720c */ /* 0x000fe20000706670 */
[----:B------:R-:W3:Y:S04]  /*e790*/  SHFL.IDX PT, R5, R8, RZ, 0x181f ;  /* 0x00181fff08057589 */ /* 0x000ee800000e0000 */
        /* <DEDUP_REMOVED lines=16> */
.L_x_14039:
[----:B------:R-:W-:Y:S05]  /*e8a0*/  BSYNC B0 ;  /* 0x0000000000007941 */ /* 0x000fea0003800000 */
.L_x_14036:
[----:B------:R-:W-:Y:S02]  /*e8b0*/  ULDC UR4, c[0x0][0xc3c] ;  /* 0x00030f0000047ab9 */ /* 0x000fe40000000800 */
[----:B------:R-:W-:-:S06]  /*e8c0*/  UISETP.GE.AND UP0, UPT, UR6, UR4, UPT ;  /* 0x000000040600728c */ /* 0x000fcc000bf06270 */
[----:B------:R-:W-:-:S13]  /*e8d0*/  PLOP3.LUT P0, PT, PT, PT, UP0, 0x80, 0x0 ;  /* 0x000000000000781c */ /* 0x000fda0003f0f008 */
[----:B------:R-:W-:Y:S05]  /*e8e0*/  @!P0 BRA `(.L_x_14043) ;  /* 0xffffff24000c8947 */ /* 0x000fea000383ffff */
[----:B------:R-:W-:Y:S05]  /*e8f0*/  EXIT ;  /* 0x000000000000794d */ /* 0x000fea0003800000 */
.L_x_13946:
        /* <DEDUP_REMOVED lines=18> */
.L_x_14044:
        /* <DEDUP_REMOVED lines=40> */
.L_x_14050:
        /* <DEDUP_REMOVED lines=12> */
.L_x_14049:
[----:B------:R-:W-:Y:S05]  /*ed60*/  BSYNC B0 ;  /* 0x0000000000007941 */ /* 0x000fea0003800000 */
.L_x_14048:
        /* <DEDUP_REMOVED lines=20> */
.L_x_14046:
        /* <DEDUP_REMOVED lines=20> */
.L_x_14051:
        /* <DEDUP_REMOVED lines=59> */
.L_x_14047:
[----:B------:R-:W-:Y:S01]  /*f3a0*/  ULDC UR4, c[0x0][0xc3c] ;  /* 0x00030f0000047ab9 */ /* 0x000fe20000000800 */
[----:B------:R-:W-:Y:S02]  /*f3b0*/  IMAD.MOV.U32 R17, RZ, RZ, RZ ;  /* 0x000000ffff117224 */ /* 0x000fe400078e00ff */
[----:B------:R-:W-:Y:S02]  /*f3c0*/  IMAD.U32 R16, RZ, RZ, UR6 ;  /* 0x00000006ff107e24 */ /* 0x000fe4000f8e00ff */
[----:B------:R-:W-:Y:S02]  /*f3d0*/  IMAD.MOV.U32 R18, RZ, RZ, RZ ;  /* 0x000000ffff127224 */ /* 0x000fe400078e00ff */
[----:B------:R-:W-:-:S07]  /*f3e0*/  IMAD.U32 R19, RZ, RZ, UR4 ;  /* 0x00000004ff137e24 */ /* 0x000fce000f8e00ff */
.L_x_14052:
[----:B------:R-:W-:-:S13]  /*f3f0*/  ISETP.NE.AND P0, PT, R5, RZ, PT ;  /* 0x000000ff0500720c */ /* 0x000fda0003f05270 */
[----:B------:R-:W0:Y:S01]  /*f400*/  @!P0 S2R R3, SR_CgaCtaId ;  /* 0x0000000000038919 */ /* 0x000e220000008800 */
[----:B------:R-:W-:-:S04]  /*f410*/  @!P0 MOV R0, 0x400 ;  /* 0x0000040000008802 */ /* 0x000fc80000000f00 */
[----:B0-----:R-:W-:-:S05]  /*f420*/  @!P0 LEA R0, R3, R0, 0x18 ;  /* 0x0000000003008211 */ /* 0x001fca00078ec0ff */
[----:B------:R0:W-:Y:S01]  /*f430*/  @!P0 STS.128 [R0+0x168d0], R16 ;  /* 0x0168d01000008388 */ /* 0x0001e20000000c00 */
[----:B------:R-:W-:Y:S06]  /*f440*/  BAR.ARV 0x5, 0x200 ;  /* 0x0148000000007b1d */ /* 0x000fec0000002000 */
.L_x_14045:
        /* <DEDUP_REMOVED lines=29> */
.L_x_14122:
[----:B------:R-:W-:Y:S05]  /*f620*/  YIELD ;  /* 0x0000000000007946 */ /* 0x000fea0003800000 */
[----:B------:R-:W-:Y:S01]  /*f630*/  ULDC.64 UR4, c[0x0][0xa28] ;  /* 0x00028a0000047ab9 */ /* 0x000fe20000000a00 */
[----:B--2---:R-:W2:Y:S01]  /*f640*/  LDL.LU R6, [R1] ;  /* 0x0000000001067983 */ /* 0x004ea20000300800 */
[----:B------:R-:W-:Y:S01]  /*f650*/  ISETP.NE.U32.AND P0, PT, RZ, UR4, PT ;  /* 0x00000004ff007c0c */ /* 0x000fe2000bf05070 */
[----:B------:R-:W-:-:S03]  /*f660*/  IMAD.MOV.U32 R23, RZ, RZ, RZ ;  /* 0x000000ffff177224 */ /* 0x000fc600078e00ff */
[----:B------:R-:W-:Y:S01]  /*f670*/  ISETP.NE.AND.EX P0, PT, RZ, UR5, PT, P0 ;  /* 0x00000005ff007c0c */ /* 0x000fe2000bf05300 */
[----:B------:R-:W-:-:S12]  /*f680*/  ULDC.64 UR4, c[0x0][0xa18] ;  /* 0x0002860000047ab9 */ /* 0x000fd80000000a00 */
[----:B0-----:R-:W0:Y:S02]  /*f690*/  @P0 LDC.64 R2, c[0x0][0xa28] ;  /* 0x00028a00ff020b82 */ /* 0x001e240000000a00 */
[----:B0-----:R-:W-:-:S05]  /*f6a0*/  @P0 IMAD.WIDE R2, R19, 0x4, R2 ;  /* 0x0000000413020825 */ /* 0x001fca00078e0202 */
[----:B------:R0:W4:Y:S01]  /*f6b0*/  @P0 LDG.E R23, desc[UR52][R2.64] ;  /* 0x0000003402170981 */ /* 0x000122000c1e1900 */
[----:B------:R-:W-:Y:S01]  /*f6c0*/  ISETP.NE.U32.AND P0, PT, RZ, UR4, PT ;  /* 0x00000004ff007c0c */ /* 0x000fe2000bf05070 */
[----:B---3--:R-:W-:-:S03]  /*f6d0*/  IMAD.MOV.U32 R0, RZ, RZ, RZ ;  /* 0x000000ffff007224 */ /* 0x008fc600078e00ff */
[----:B------:R-:W-:Y:S01]  /*f6e0*/  ISETP.NE.AND.EX P1, PT, RZ, UR5, PT, P0 ;  /* 0x00000005ff007c0c */ /* 0x000fe2000bf25300 */
[----:B------:R-:W-:Y:S02]  /*f6f0*/  ULDC.64 UR4, c[0x0][0xa00] ;  /* 0x0002800000047ab9 */ /* 0x000fe40000000a00 */
[----:B------:R-:W-:Y:S01]  /*f700*/  ISETP.NE.U32.AND P0, PT, RZ, UR4, PT ;  /* 0x00000004ff007c0c */ /* 0x000fe2000bf05070 */
[----:B0-----:R-:W0:Y:S03]  /*f710*/  LDC.64 R2, c[0x0][0xa00] ;  /* 0x00028000ff027b82 */ /* 0x001e260000000a00 */
[----:B------:R-:W-:Y:S01]  /*f720*/  ISETP.NE.AND.EX P2, PT, RZ, UR5, PT, P0 ;  /* 0x00000005ff007c0c */ /* 0x000fe2000bf45300 */
[----:B------:R-:W-:-:S05]  /*f730*/  ULDC.64 UR4, c[0x0][0x418] ;  /* 0x0001060000047ab9 */ /* 0x000fca0000000a00 */
[----:B-1----:R-:W1:Y:S01]  /*f740*/  @P1 LDC.64 R4, c[0x0][0xa18] ;  /* 0x00028600ff041b82 */ /* 0x002e620000000a00 */
[----:B0-----:R-:W-:-:S06]  /*f750*/  IMAD.WIDE R2, R19, 0x4, R2 ;  /* 0x0000000413027825 */ /* 0x001fcc00078e0202 */
        /* <DEDUP_REMOVED lines=9> */
[----:B--2---:R-:W-:-:S04]  /*f7f0*/  LOP3.LUT R6, R6, 0xffffffef, RZ, 0xc0, !PT ;  /* 0xffffffef06067812 */ /* 0x004fc800078ec0ff */
[----:B------:R-:W-:-:S05]  /*f800*/  @P2 LOP3.LUT R6, R6, 0x10, RZ, 0xfc, !PT ;  /* 0x0000001006062812 */ /* 0x000fca00078efcff */
[----:B------:R-:W-:Y:S04]  /*f810*/  STL [R1], R6 ;  /* 0x0000000601007387 */ /* 0x000fe80000100800 */
[----:B---3--:R1:W-:Y:S04]  /*f820*/  STL [R1+0x24], R0 ;  /* 0x0000240001007387 */ /* 0x0083e80000100800 */
[----:B----4-:R0:W-:Y:S01]  /*f830*/  STL [R1+0x18], R23 ;  /* 0x0000181701007387 */ /* 0x0101e20000100800 */
        /* <DEDUP_REMOVED lines=8> */
.L_x_14054:
        /* <DEDUP_REMOVED lines=8> */
.L_x_14055:
        /* <DEDUP_REMOVED lines=9> */
.L_x_14056:
[----:B-1----:R-:W1:Y:S01]  /*f9d0*/  LDC R3, c[0x0][0x448] ;  /* 0x00011200ff037b82 */ /* 0x002e620000000800 */
[----:B------:R-:W-:Y:S02]  /*f9e0*/  IMAD.MOV.U32 R2, RZ, RZ, R6 ;  /* 0x000000ffff027224 */ /* 0x000fe400078e0006 */
[----:B-----5:R-:W-:Y:S02]  /*f9f0*/  IMAD.IADD R8, R0, 0x1, -R23 ;  /* 0x0000000100087824 */ /* 0x020fe400078e0a17 */
[----:B------:R-:W-:Y:S01]  /*fa00*/  IMAD R26, R17, 0xc0, RZ ;  /* 0x000000c0111a7824 */ /* 0x000fe200078e02ff */
[----:B------:R-:W-:Y:S02]  /*fa10*/  LOP3.LUT R2, R2, 0xfffffff7, RZ, 0xc0, !PT ;  /* 0xfffffff702027812 */ /* 0x000fe400078ec0ff */
[----:B------:R-:W-:Y:S01]  /*fa20*/  IADD3 R0, R8, 0x1, -R29 ;  /* 0x0000000108007810 */ /* 0x000fe20007ffe81d */
[----:B------:R-:W-:Y:S01]  /*fa30*/  VIADD R7, R26, 0xbf ;  /* 0x000000bf1a077836 */ /* 0x000fe20000000000 */
[----:B-1----:R-:W-:-:S13]  /*fa40*/  ISETP.NE.AND P2, PT, R3, 0x1, PT ;  /* 0x000000010300780c */ /* 0x002fda0003f45270 */
[----:B------:R-:W-:Y:S01]  /*fa50*/  @P2 LOP3.LUT R2, R2, 0x8, RZ, 0xfc, !PT ;  /* 0x0000000802022812 */ /* 0x000fe200078efcff */
[----:B------:R-:W1:Y:S04]  /*fa60*/  @P2 LDC R6, c[0x0][0x44c] ;  /* 0x00011300ff062b82 */ /* 0x000e680000000800 */
[----:B------:R2:W-:Y:S04]  /*fa70*/  STL [R1], R2 ;  /* 0x0000000201007387 */ /* 0x0005e80000100800 */
[----:B0-----:R-:W0:Y:S01]  /*fa80*/  @P2 LDC R4, c[0x0][0x450] ;  /* 0x00011400ff042b82 */ /* 0x001e220000000800 */
[----:B------:R3:W-:Y:S07]  /*fa90*/  STL [R1+0x10], R8 ;  /* 0x0000100801007387 */ /* 0x0007ee0000100800 */
[----:B--2---:R-:W2:Y:S01]  /*faa0*/  LDC.64 R2, c[0x0][0x9e0] ;  /* 0x00027800ff027b82 */ /* 0x004ea20000000a00 */
[----:B-1----:R-:W-:-:S05]  /*fab0*/  @P2 IMAD.HI.U32 R5, R7, R6, RZ ;  /* 0x0000000607052227 */ /* 0x002fca00078e00ff */
[----:B0-----:R-:W-:-:S05]  /*fac0*/  @P2 SHF.R.U32.HI R7, RZ, R4, R5 ;  /* 0x00000004ff072219 */ /* 0x001fca0000011605 */
[----:B------:R-:W-:Y:S01]  /*fad0*/  IMAD.IADD R7, R0, 0x1, R7 ;  /* 0x0000000100077824 */ /* 0x000fe200078e0207 */
[----:B--2---:R-:W-:-:S03]  /*fae0*/  ISETP.GE.AND P1, PT, R3, 0x1, PT ;  /* 0x000000010300780c */ /* 0x004fc60003f26270 */
[----:B------:R-:W-:-:S10]  /*faf0*/  IMAD.IADD R2, R7, 0x1, R2 ;  /* 0x0000000107027824 */ /* 0x000fd400078e0202 */
[----:B---3--:R-:W-:Y:S05]  /*fb00*/  @!P1 BRA `(.L_x_14057) ;  /* 0x0000000000489947 */ /* 0x008fea0003800000 */
        /* <DEDUP_REMOVED lines=11> */
.L_x_14059:
[----:B------:R-:W-:-:S13]  /*fbc0*/  ISETP.NE.AND P0, PT, R3, 0x1, PT ;  /* 0x000000010300780c */ /* 0x000fda0003f05270 */
[----:B------:R-:W0:Y:S02]  /*fbd0*/  @P0 LDC.64 R4, c[0x0][0x9e8] ;  /* 0x00027a00ff040b82 */ /* 0x000e240000000a00 */
[----:B0-----:R-:W-:-:S05]  /*fbe0*/  @P0 IMAD.HI.U32 R4, R0, R4, RZ ;  /* 0x0000000400040227 */ /* 0x001fca00078e00ff */
[----:B------:R-:W-:-:S07]  /*fbf0*/  @P0 SHF.R.U32.HI R0, RZ, R5, R4 ;  /* 0x00000005ff000219 */ /* 0x000fce0000011604 */
.L_x_14060:
[----:B------:R-:W-:Y:S05]  /*fc00*/  BSYNC B0 ;  /* 0x0000000000007941 */ /* 0x000fea0003800000 */
.L_x_14058:
[----:B------:R-:W-:-:S05]  /*fc10*/  IMAD R5, R0, R3, R3 ;  /* 0x0000000300057224 */ /* 0x000fca00078e0203 */
[----:B------:R-:W-:-:S07]  /*fc20*/  VIMNMX R2, R2, R5, PT ;  /* 0x0000000502027248 */ /* 0x000fce0003fe0100 */
.L_x_14057:
[----:B------:R-:W0:Y:S01]  /*fc30*/  @P2 LDC R5, c[0x0][0x44c] ;  /* 0x00011300ff052b82 */ /* 0x000e220000000800 */
[----:B------:R-:W-:Y:S01]  /*fc40*/  VIADD R2, R2, 0x7f ;  /* 0x0000007f02027836 */ /* 0x000fe20000000000 */
[----:B------:R-:W-:Y:S01]  /*fc50*/  ULDC UR4, c[0x0][0x9dc] ;  /* 0x0002770000047ab9 */ /* 0x000fe20000000800 */
[----:B------:R-:W-:-:S05]  /*fc60*/  IMAD.MOV.U32 R0, RZ, RZ, R26 ;  /* 0x000000ffff007224 */ /* 0x000fca00078e001a */
[----:B------:R-:W1:Y:S01]  /*fc70*/  @P2 LDC R7, c[0x0][0x450] ;  /* 0x00011400ff072b82 */ /* 0x000e620000000800 */
[----:B0-----:R-:W-:Y:S01]  /*fc80*/  @P2 IMAD.HI.U32 R4, R26, R5, RZ ;  /* 0x000000051a042227 */ /* 0x001fe200078e00ff */
[----:B------:R-:W-:-:S04]  /*fc90*/  SHF.R.S32.HI R5, RZ, 0x1f, R2 ;  /* 0x0000001fff057819 */ /* 0x000fc80000011402 */
[----:B-1----:R-:W-:Y:S02]  /*fca0*/  @P2 SHF.R.U32.HI R0, RZ, R7, R4 ;  /* 0x00000007ff002219 */ /* 0x002fe40000011604 */
        /* <DEDUP_REMOVED lines=21> */
.L_x_14063:
[----:B------:R-:W-:-:S13]  /*fe00*/  ISETP.NE.AND P0, PT, R3, 0x1, PT ;  /* 0x000000010300780c */ /* 0x000fda0003f05270 */
[----:B------:R-:W1:Y:S02]  /*fe10*/  @P0 LDC.64 R4, c[0x0][0x9e8] ;  /* 0x00027a00ff040b82 */ /* 0x000e640000000a00 */
[----:B-1----:R-:W-:-:S05]  /*fe20*/  @P0 IMAD.HI.U32 R4, R2, R4, RZ ;  /* 0x0000000402040227 */ /* 0x002fca00078e00ff */
[----:B------:R-:W-:-:S07]  /*fe30*/  @P0 SHF.R.U32.HI R2, RZ, R5, R4 ;  /* 0x00000005ff020219 */ /* 0x000fce0000011604 */
.L_x_14064:
[----:B------:R-:W-:Y:S05]  /*fe40*/  BSYNC B0 ;  /* 0x0000000000007941 */ /* 0x000fea0003800000 */
.L_x_14062:
[----:B------:R-:W-:-:S05]  /*fe50*/  IMAD R3, R2, R3, RZ ;  /* 0x0000000302037224 */ /* 0x000fca00078e02ff */
[----:B------:R-:W-:-:S07]  /*fe60*/  VIMNMX R0, R0, R3, !PT ;  /* 0x0000000300007248 */ /* 0x000fce0007fe0100 */
.L_x_14061:
        /* <DEDUP_REMOVED lines=25> */
.L_x_14066:
        /* <DEDUP_REMOVED lines=20> */
.L_x_14069:
[----:B------:R-:W-:Y:S05]  /*10140*/  BSYNC B6 ;  /* 0x0000000000067941 */ /* 0x000fea0003800000 */
.L_x_14068:
        /* <DEDUP_REMOVED lines=20> */
.L_x_14072:
        /* <DEDUP_REMOVED lines=15> */
.L_x_14071:
[----:B------:R-:W-:Y:S05]  /*10380*/  BSYNC B6 ;  /* 0x0000000000067941 */ /* 0x000fea0003800000 */
.L_x_14070:
[----:B------:R-:W2:Y:S01]  /*10390*/  LDL.LU R2, [R1] ;  /* 0x0000000001027983 */ /* 0x000ea20000300800 */
[----:B------:R-:W-:Y:S01]  /*103a0*/  ULDC.64 UR4, c[0x0][0x9f8] ;  /* 0x00027e0000047ab9 */ /* 0x000fe20000000a00 */
[----:B------:R-:W-:Y:S01]  /*103b0*/  IMAD.MOV.U32 R7, RZ, RZ, R19 ;  /* 0x000000ffff077224 */ /* 0x000fe200078e0013 */
[----:B------:R-:W-:Y:S01]  /*103c0*/  ISETP.NE.U32.AND P0, PT, RZ, UR4, PT ;  /* 0x00000004ff007c0c */ /* 0x000fe2000bf05070 */
[----:B------:R-:W3:Y:S01]  /*103d0*/  LDL R20, [R1+0x10] ;  /* 0x0000100001147983 */ /* 0x000ee20000100800 */
[----:B------:R-:W1:Y:S02]  /*103e0*/  LDC R9, c[0x0][0x430] ;  /* 0x00010c00ff097b82 */ /* 0x000e640000000800 */
[----:B------:R-:W-:Y:S01]  /*103f0*/  ISETP.NE.AND.EX P0, PT, RZ, UR5, PT, P0 ;  /* 0x00000005ff007c0c */ /* 0x000fe2000bf05300 */
[----:B------:R-:W4:Y:S01]  /*10400*/  S2R R0, SR_TID.X ;  /* 0x0000000000007919 */ /* 0x000f220000002100 */
[----:B------:R-:W4:Y:S01]  /*10410*/  S2R R21, SR_TID.X ;  /* 0x0000000000157919 */ /* 0x000f220000002100 */
[----:B0-----:R-:W-:-:S02]  /*10420*/  VIADD R25, R25, 0xffffffff ;  /* 0xffffffff19197836 */ /* 0x001fc40000000000 */
[----:B--2---:R-:W-:-:S08]  /*10430*/  IMAD.MOV.U32 R17, RZ, RZ, R2 ;  /* 0x000000ffff117224 */ /* 0x004fd000078e0002 */
[----:B------:R-:W0:Y:S02]  /*10440*/  @P0 LDC.64 R2, c[0x0][0x9f8] ;  /* 0x00027e00ff020b82 */ /* 0x000e240000000a00 */
[----:B0-----:R-:W-:-:S05]  /*10450*/  @P0 IMAD.WIDE R2, R19, 0x4, R2 ;  /* 0x0000000413020825 */ /* 0x001fca00078e0202 */
[----:B------:R0:W2:Y:S01]  /*10460*/  @P0 LDG.E R7, desc[UR52][R2.64] ;  /* 0x0000003402070981 */ /* 0x0000a2000c1e1900 */
[----:B-1----:R-:W-:Y:S01]  /*10470*/  ISETP.NE.AND P1, PT, R9, 0x1, PT ;  /* 0x000000010900780c */ /* 0x002fe20003f25270 */
[----:B----4-:R-:W-:Y:S01]  /*10480*/  IMAD.SHL.U32 R0, R0, 0x10, RZ ;  /* 0x0000001000007824 */ /* 0x010fe200078e00ff */
[----:B------:R-:W-:Y:S01]  /*10490*/  LOP3.LUT R21, R21, 0x7f, RZ, 0xc0, !PT ;  /* 0x0000007f15157812 */ /* 0x000fe200078ec0ff */
[----:B------:R-:W-:Y:S01]  /*104a0*/  IMAD.SHL.U32 R8, R25, 0x80, RZ ;  /* 0x0000008019087824 */ /* 0x000fe200078e00ff */
[----:B------:R-:W-:Y:S02]  /*104b0*/  LOP3.LUT R17, R17, 0xfffffffb, RZ, 0xc0, !PT ;  /* 0xfffffffb11117812 */ /* 0x000fe400078ec0ff */
[----:B------:R-:W-:Y:S02]  /*104c0*/  SHF.R.U32.HI R21, RZ, 0x3, R21 ;  /* 0x00000003ff157819 */ /* 0x000fe40000011615 */
[----:B------:R-:W-:-:S04]  /*104d0*/  LOP3.LUT R0, R0, 0x70, RZ, 0xc0, !PT ;  /* 0x0000007000007812 */ /* 0x000fc800078ec0ff */
[----:B------:R-:W-:Y:S01]  /*104e0*/  LOP3.LUT R5, R8, R21, R0, 0xfe, !PT ;  /* 0x0000001508057212 */ /* 0x000fe200078efe00 */
[----:B------:R-:W1:Y:S01]  /*104f0*/  @P1 LDC R6, c[0x0][0x434] ;  /* 0x00010d00ff061b82 */ /* 0x000e620000000800 */
[----:B------:R-:W-:Y:S02]  /*10500*/  @P1 LOP3.LUT R17, R17, 0x4, RZ, 0xfc, !PT ;  /* 0x0000000411111812 */ /* 0x000fe400078efcff */
[C---:B---3--:R-:W-:Y:S01]  /*10510*/  ISETP.GE.AND P0, PT, R5.reuse, R20, PT ;  /* 0x000000140500720c */ /* 0x048fe20003f06270 */
[----:B------:R-:W-:-:S04]  /*10520*/  IMAD.IADD R5, R5, 0x1, R23 ;  /* 0x0000000105057824 */ /* 0x000fc800078e0217 */
[----:B------:R-:W3:Y:S01]  /*10530*/  @P1 LDC R0, c[0x0][0x438] ;  /* 0x00010e00ff001b82 */ /* 0x000ee20000000800 */
[----:B------:R-:W-:-:S07]  /*10540*/  IMAD.MOV.U32 R4, RZ, RZ, R5 ;  /* 0x000000ffff047224 */ /* 0x000fce00078e0005 */
[----:B0-----:R-:W0:Y:S01]  /*10550*/  @!P0 LDC.64 R2, c[0x0][0x428] ;  /* 0x00010a00ff028b82 */ /* 0x001e220000000a00 */
[----:B-1----:R-:W-:-:S05]  /*10560*/  @P1 IMAD.HI.U32 R6, R5, R6, RZ ;  /* 0x0000000605061227 */ /* 0x002fca00078e00ff */
[----:B---3--:R-:W-:-:S05]  /*10570*/  @P1 SHF.R.U32.HI R4, RZ, R0, R6 ;  /* 0x00000000ff041219 */ /* 0x008fca0000011606 */
[----:B------:R-:W-:-:S04]  /*10580*/  IMAD.MOV R0, RZ, RZ, -R4 ;  /* 0x000000ffff007224 */ /* 0x000fc800078e0a04 */
[----:B------:R-:W-:Y:S01]  /*10590*/  IMAD R0, R9, R0, R5 ;  /* 0x0000000009007224 */ /* 0x000fe200078e0205 */
[--C-:B------:R-:W-:Y:S02]  /*105a0*/  @!P0 SHF.R.S32.HI R5, RZ, 0x1f, R4.reuse ;  /* 0x0000001fff058819 */ /* 0x100fe40000011404 */
[----:B--2---:R-:W-:Y:S01]  /*105b0*/  SHF.R.S32.HI R6, RZ, 0x1f, R7 ;  /* 0x0000001fff067819 */ /* 0x004fe20000011407 */
[----:B------:R-:W-:Y:S01]  /*105c0*/  STL [R1+0x8], R7 ;  /* 0x0000080701007387 */ /* 0x000fe20000100800 */
[----:B0-----:R-:W-:-:S03]  /*105d0*/  @!P0 IMAD.WIDE.U32 R4, R7, R2, R4 ;  /* 0x0000000207048225 */ /* 0x001fc600078e0004 */
[----:B------:R0:W-:Y:S02]  /*105e0*/  STL [R1+0x1c], R6 ;  /* 0x00001c0601007387 */ /* 0x0001e40000100800 */
[----:B0-----:R-:W-:-:S04]  /*105f0*/  @!P0 IMAD R6, R6, R2, RZ ;  /* 0x0000000206068224 */ /* 0x001fc800078e02ff */
[----:B------:R-:W-:Y:S02]  /*10600*/  @!P0 IMAD R6, R7, R3, R6 ;  /* 0x0000000307068224 */ /* 0x000fe400078e0206 */
[----:B------:R-:W0:Y:S02]  /*10610*/  @!P0 LDC.64 R2, c[0x0][0x418] ;  /* 0x00010600ff028b82 */ /* 0x000e240000000a00 */
[----:B------:R-:W-:Y:S01]  /*10620*/  @!P0 IMAD.IADD R5, R5, 0x1, R6 ;  /* 0x0000000105058824 */ /* 0x000fe200078e0206 */
[----:B0-----:R-:W-:Y:S01]  /*10630*/  @!P0 LEA R6, P1, R4, R2, 0x2 ;  /* 0x0000000204068211 */ /* 0x001fe200078210ff */
[----:B------:R-:W-:-:S03]  /*10640*/  IMAD.MOV.U32 R2, RZ, RZ, RZ ;  /* 0x000000ffff027224 */ /* 0x000fc600078e00ff */
[----:B------:R-:W-:-:S05]  /*10650*/  @!P0 LEA.HI.X R7, R4, R3, R5, 0x2, P1 ;  /* 0x0000000304078211 */ /* 0x000fca00008f1405 */
[----:B------:R0:W5:Y:S01]  /*10660*/  @!P0 LDG.E R2, desc[UR52][R6.64] ;  /* 0x0000003406028981 */ /* 0x000162000c1e1900 */
[----:B------:R-:W-:Y:S01]  /*10670*/  IMAD.U32 R9, RZ, RZ, UR37 ;  /* 0x00000025ff097e24 */ /* 0x000fe2000f8e00ff */
[----:B------:R-:W-:Y:S01]  /*10680*/  LOP3.LUT R17, R17, 0xfffffffd, RZ, 0xc0, !PT ;  /* 0xfffffffd11117812 */ /* 0x000fe200078ec0ff */
[----:B------:R-:W-:-:S03]  /*10690*/  UMOV UR4, 0xffffffff ;  /* 0xffffffff00047882 */ /* 0x000fc60000000000 */
[----:B------:R-:W-:-:S13]  /*106a0*/  ISETP.NE.AND P2, PT, R9, 0x3, PT ;  /* 0x000000030900780c */ /* 0x000fda0003f45270 */
[----:B------:R-:W-:-:S05]  /*106b0*/  @P2 LOP3.LUT R17, R17, 0x2, RZ, 0xfc, !PT ;  /* 0x0000000211112812 */ /* 0x000fca00078efcff */
[----:B------:R0:W-:Y:S01]  /*106c0*/  STL [R1], R17 ;  /* 0x0000001101007387 */ /* 0x0001e20000100800 */
[----:B------:R-:W-:Y:S05]  /*106d0*/  BRA.DIV UR4, `(.L_x_14073) ;  /* 0x00000046043c7947 */ /* 0x000fea000b800000 */
.L_x_14139:
[----:B------:R-:W-:-:S05]  /*106e0*/  SHF.R.S32.HI R9, RZ, 0x1f, R18 ;  /* 0x0000001fff097819 */ /* 0x000fca0000011412 */
[----:B------:R1:W-:Y:S01]  /*106f0*/  STL [R1+0x4], R9 ;  /* 0x0000040901007387 */ /* 0x0003e20000100800 */
[----:B------:R-:W-:Y:S05]  /*10700*/  @!P2 BRA `(.L_x_14074) ;  /* 0x000000000004a947 */ /* 0x000fea0003800000 */
[----:B------:R-:W-:Y:S01]  /*10710*/  BPT.TRAP 0x1 ;  /* 0x000000040000795c */ /* 0x000fe20000300000 */
.L_x_14074:
        /* <DEDUP_REMOVED lines=25> */
.L_x_14140:
[----:B------:R-:W-:Y:S05]  /*108b0*/  BSYNC B0 ;  /* 0x0000000000007941 */ /* 0x000fea0003800000 */
.L_x_14075:
[----:B------:R-:W2:Y:S01]  /*108c0*/  LDL R12, [R1+0x4] ;  /* 0x00000400010c7983 */ /* 0x000ea20000100800 */
[----:B------:R-:W-:-:S03]  /*108d0*/  ULDC.64 UR4, c[0x0][0x300] ;  /* 0x0000c00000047ab9 */ /* 0x000fc60000000a00 */
[----:B------:R-:W3:Y:S04]  /*108e0*/  LDL R11, [R1+0x10] ;  /* 0x00001000010b7983 */ /* 0x000ee80000100800 */
[----:B-1----:R-:W4:Y:S01]  /*108f0*/  LDL.LU R9, [R1] ;  /* 0x0000000001097983 */ /* 0x002f220000300800 */
        /* <DEDUP_REMOVED lines=28> */
[----:B------:R1:W-:Y:S01]  /*10ac0*/  STL [R1], R9 ;  /* 0x0000000901007387 */ /* 0x0003e20000100800 */
[C---:B0-----:R-:W-:Y:S02]  /*10ad0*/  IMAD.SHL.U32 R10, R12.reuse, 0x8, RZ ;  /* 0x000000080c0a7824 */ /* 0x041fe400078e00ff */
[----:B------:R-:W-:-:S03]  /*10ae0*/  IMAD.SHL.U32 R11, R12, 0x8, RZ ;  /* 0x000000080c0b7824 */ /* 0x000fc600078e00ff */
        /* <DEDUP_REMOVED lines=77> */
.L_x_14158:
        /* <DEDUP_REMOVED lines=10> */
.L_x_14078:
        /* <DEDUP_REMOVED lines=11> */
.L_x_14079:
[----:B------:R1:W5:Y:S01]  /*11110*/  LDL.LU R4, [R1+0x24] ;  /* 0x0000240001047983 */ /* 0x0003620000300800 */
[----:B------:R1:W-:Y:S02]  /*11120*/  SYNCS.ARRIVE.TRANS64.A1T0 RZ, [R3+URZ+0x16830], RZ ;  /* 0x016830ff03ff79a7 */ /* 0x0003e4000810003f */
[----:B------:R-:W-:Y:S05]  /*11130*/  WARPSYNC.ALL ;  /* 0x0000000000007948 */ /* 0x000fea0003800000 */
[----:B------:R-:W-:Y:S01]  /*11140*/  ULDC.64 UR4, c[0x0][0x298] ;  /* 0x0000a60000047ab9 */ /* 0x000fe20000000a00 */
[----:B------:R-:W-:Y:S01]  /*11150*/  VIADD R2, R22, 0x8400 ;  /* 0x0000840016027836 */ /* 0x000fe20000000000 */
[----:B------:R-:W-:Y:S01]  /*11160*/  BSSY B6, `(.L_x_14080) ;  /* 0x000001b000067945 */ /* 0x000fe20003800000 */
[----:B------:R-:W-:Y:S03]  /*11170*/  BAR.SYNC.DEFER_BLOCKING 0x8, 0x200 ;  /* 0x0208000000007b1d */ /* 0x000fe60000010000 */
[----:B------:R-:W-:-:S02]  /*11180*/  LOP3.LUT P0, RZ, R2, 0x3ff, RZ, 0xc0, !PT ;  /* 0x000003ff02ff7812 */ /* 0x000fc4000780c0ff */
[----:B-----5:R-:W-:Y:S01]  /*11190*/  SHF.R.S32.HI R0, RZ, 0x1f, R4 ;  /* 0x0000001fff007819 */ /* 0x020fe20000011404 */
[----:B-1----:R-:W-:-:S04]  /*111a0*/  IMAD.WIDE.U32 R2, R4, UR4, RZ ;  /* 0x0000000404027c25 */ /* 0x002fc8000f8e00ff */
[----:B------:R-:W-:Y:S01]  /*111b0*/  IMAD R0, R0, UR4, RZ ;  /* 0x0000000400007c24 */ /* 0x000fe2000f8e02ff */
[----:B------:R1:W-:Y:S03]  /*111c0*/  STL.64 [R1+0x28], R2 ;  /* 0x0000280201007387 */ /* 0x0003e60000100a00 */
[----:B------:R-:W-:-:S04]  /*111d0*/  IMAD R0, R4, UR5, R0 ;  /* 0x0000000504007c24 */ /* 0x000fc8000f8e0200 */
[----:B------:R-:W-:-:S05]  /*111e0*/  IMAD.IADD R0, R3, 0x1, R0 ;  /* 0x0000000103007824 */ /* 0x000fca00078e0200 */
        /* <DEDUP_REMOVED lines=8> */
[----:B0-----:R-:W-:Y:S02]  /*11270*/  IMAD.U32 R5, RZ, RZ, UR7 ;  /* 0x00000007ff057e24 */ /* 0x001fe4000f8e00ff */
        /* <DEDUP_REMOVED lines=8> */
[----:B-1----:R-:W-:Y:S05]  /*11300*/  CALL.ABS.NOINC R2 ;  /* 0x0000000002007343 */ /* 0x002fea0003c00000 */
.L_x_14081:
[----:B------:R-:W-:Y:S05]  /*11310*/  BSYNC B6 ;  /* 0x0000000000067941 */ /* 0x000fea0003800000 */
.L_x_14080:
[----:B------:R-:W2:Y:S01]  /*11320*/  LDL.LU R20, [R1+0x24] ;  /* 0x0000240001147983 */ /* 0x000ea20000300800 */
[----:B------:R-:W-:Y:S01]  /*11330*/  ULDC.64 UR4, c[0x0][0x2d8] ;  /* 0x0000b60000047ab9 */ /* 0x000fe20000000a00 */
[----:B------:R-:W3:Y:S01]  /*11340*/  LDC R4, c[0x0][0x448] ;  /* 0x00011200ff047b82 */ /* 0x000ee20000000800 */
[----:B------:R-:W-:Y:S01]  /*11350*/  ULDC.64 UR6, c[0x0][0x2c8] ;  /* 0x0000b20000067ab9 */ /* 0x000fe20000000a00 */
[----:B-1----:R-:W4:Y:S01]  /*11360*/  LDL.LU.64 R2, [R1+0x28] ;  /* 0x0000280001027983 */ /* 0x002f220000300a00 */
[----:B------:R-:W-:-:S03]  /*11370*/  ULDC.64 UR8, c[0x0][0x280] ;  /* 0x0000a00000087ab9 */ /* 0x000fc60000000a00 */
[----:B------:R-:W4:Y:S02]  /*11380*/  LDL R0, [R1] ;  /* 0x0000000001007983 */ /* 0x000f240000100800 */
[----:B------:R-:W1:Y:S01]  /*11390*/  LDC R10, c[0x0][0x448] ;  /* 0x00011200ff0a7b82 */ /* 0x000e620000000800 */
[----:B--2---:R-:W-:Y:S02]  /*113a0*/  IMAD.MOV.U32 R21, RZ, RZ, R20 ;  /* 0x000000ffff157224 */ /* 0x004fe400078e0014 */
[----:B------:R-:W2:Y:S01]  /*113b0*/  LDL R20, [R1+0x4] ;  /* 0x0000040001147983 */ /* 0x000ea20000100800 */
[----:B---3--:R-:W-:Y:S01]  /*113c0*/  ISETP.NE.AND P6, PT, R4, 0x1, PT ;  /* 0x000000010400780c */ /* 0x008fe20003fc5270 */
[----:B----4-:R-:W-:Y:S02]  /*113d0*/  IMAD.MOV.U32 R3, RZ, RZ, R21 ;  /* 0x000000ffff037224 */ /* 0x010fe400078e0015 */
[----:B------:R-:W3:Y:S01]  /*113e0*/  S2R R21, SR_TID.X ;  /* 0x0000000000157919 */ /* 0x000ee20000002100 */
[----:B------:R-:W-:Y:S01]  /*113f0*/  LOP3.LUT P5, RZ, R0, 0x10, RZ, 0xc0, !PT ;  /* 0x0000001000ff7812 */ /* 0x000fe200078ac0ff */
[----:B------:R-:W-:-:S08]  /*11400*/  IMAD.WIDE.U32 R2, R18, UR4, R2 ;  /* 0x0000000412027c25 */ /* 0x000fd0000f8e0002 */
[----:B------:R-:W4:Y:S01]  /*11410*/  @P6 LDC R4, c[0x0][0x450] ;  /* 0x00011400ff046b82 */ /* 0x000f220000000800 */
[----:B---3--:R-:W-:-:S05]  /*11420*/  IMAD.SHL.U32 R21, R21, 0x10, RZ ;  /* 0x0000001015157824 */ /* 0x008fca00078e00ff */
[----:B------:R-:W-:Y:S01]  /*11430*/  LOP3.LUT R21, R21, 0x70, RZ, 0xc0, !PT ;  /* 0x0000007015157812 */ /* 0x000fe200078ec0ff */
[----:B--2---:R-:W-:Y:S02]  /*11440*/  IMAD R0, R20, UR4, RZ ;  /* 0x0000000414007c24 */ /* 0x004fe4000f8e02ff */
[----:B------:R-:W2:Y:S02]  /*11450*/  S2R R20, SR_TID.X ;  /* 0x0000000000147919 */ /* 0x000ea40000002100 */
[----:B------:R-:W-:Y:S01]  /*11460*/  IMAD R0, R18, UR5, R0 ;  /* 0x0000000512007c24 */ /* 0x000fe2000f8e0200 */
[----:B------:R-:W-:-:S03]  /*11470*/  ULDC.64 UR4, c[0x0][0x2e0] ;  /* 0x0000b80000047ab9 */ /* 0x000fc60000000a00 */
[----:B------:R-:W-:Y:S01]  /*11480*/  IMAD.IADD R3, R3, 0x1, R0 ;  /* 0x0000000103037824 */ /* 0x000fe200078e0200 */
[----:B------:R-:W-:-:S04]  /*11490*/  SHF.R.S32.HI R0, RZ, 0x1f, R19 ;  /* 0x0000001fff007819 */ /* 0x000fc80000011413 */
[----:B------:R-:W-:-:S05]  /*114a0*/  SEL R0, R0, RZ, !P5 ;  /* 0x000000ff00007207 */ /* 0x000fca0006800000 */
[----:B0-----:R-:W-:Y:S01]  /*114b0*/  IMAD R5, R0, UR4, RZ ;  /* 0x0000000400057c24 */ /* 0x001fe2000f8e02ff */
[----:B------:R-:W-:-:S05]  /*114c0*/  SEL R0, R19, RZ, !P5 ;  /* 0x000000ff13007207 */ /* 0x000fca0006800000 */
[C---:B------:R-:W-:Y:S02]  /*114d0*/  IMAD R5, R0.reuse, UR5, R5 ;  /* 0x0000000500057c24 */ /* 0x040fe4000f8e0205 */
[----:B------:R-:W-:Y:S01]  /*114e0*/  IMAD.WIDE.U32 R2, R0, UR4, R2 ;  /* 0x0000000400027c25 */ /* 0x000fe2000f8e0002 */
[----:B------:R-:W-:Y:S01]  /*114f0*/  ULDC.64 UR4, c[0x0][0x2d0] ;  /* 0x0000b40000047ab9 */ /* 0x000fe20000000a00 */
[----:B------:R-:W0:Y:S02]  /*11500*/  @P6 LDC R0, c[0x0][0x44c] ;  /* 0x00011300ff006b82 */ /* 0x000e240000000800 */
[----:B------:R-:W-:Y:S01]  /*11510*/  IMAD.IADD R3, R3, 0x1, R5 ;  /* 0x0000000103037824 */ /* 0x000fe200078e0205 */
[----:B--2---:R-:W-:-:S04]  /*11520*/  LOP3.LUT R20, R20, 0x7f, RZ, 0xc0, !PT ;  /* 0x0000007f14147812 */ /* 0x004fc800078ec0ff */
[----:B------:R-:W-:-:S04]  /*11530*/  SHF.R.U32.HI R20, RZ, 0x3, R20 ;  /* 0x00000003ff147819 */ /* 0x000fc80000011614 */
[----:B------:R-:W-:-:S05]  /*11540*/  LOP3.LUT R20, R20, R21, RZ, 0xfc, !PT ;  /* 0x0000001514147212 */ /* 0x000fca00078efcff */
[----:B------:R-:W-:Y:S02]  /*11550*/  IMAD.IADD R8, R20, 0x1, R26 ;  /* 0x0000000114087824 */ /* 0x000fe400078e021a */
[----:B------:R2:W5:Y:S02]  /*11560*/  LDL R20, [R1+0x20] ;  /* 0x0000200001147983 */ /* 0x0005640000100800 */
[----:B------:R-:W-:Y:S02]  /*11570*/  IMAD.MOV.U32 R5, RZ, RZ, R8 ;  /* 0x000000ffff057224 */ /* 0x000fe400078e0008 */
[----:B0-----:R-:W-:Y:S01]  /*11580*/  @P6 IMAD.HI.U32 R0, R8, R0, RZ ;  /* 0x0000000008006227 */ /* 0x001fe200078e00ff */
[----:B------:R-:W0:Y:S04]  /*11590*/  S2R R21, SR_TID.X ;  /* 0x0000000000157919 */ /* 0x000e280000002100 */
[----:B----4-:R-:W-:-:S04]  /*115a0*/  @P6 SHF.R.U32.HI R5, RZ, R4, R0 ;  /* 0x00000004ff056219 */ /* 0x010fc80000011600 */
[----:B------:R-:W-:-:S05]  /*115b0*/  SHF.R.S32.HI R0, RZ, 0x1f, R5 ;  /* 0x0000001fff007819 */ /* 0x000fca0000011405 */
[----:B------:R-:W-:-:S04]  /*115c0*/  IMAD R0, R0, UR4, RZ ;  /* 0x0000000400007c24 */ /* 0x000fc8000f8e02ff */
[C---:B------:R-:W-:Y:S02]  /*115d0*/  IMAD R6, R5.reuse, UR5, R0 ;  /* 0x0000000505067c24 */ /* 0x040fe4000f8e0200 */
[----:B------:R-:W-:Y:S02]  /*115e0*/  IMAD.MOV R0, RZ, RZ, -R5 ;  /* 0x000000ffff007224 */ /* 0x000fe400078e0a05 */
[----:B------:R-:W-:-:S04]  /*115f0*/  IMAD.WIDE.U32 R4, R5, UR4, R2 ;  /* 0x0000000405047c25 */ /* 0x000fc8000f8e0002 */
[----:B-1----:R-:W-:Y:S02]  /*11600*/  IMAD R0, R10, R0, R8 ;  /* 0x000000000a007224 */ /* 0x002fe400078e0208 */
[----:B------:R-:W-:Y:S02]  /*11610*/  IMAD.IADD R5, R5, 0x1, R6 ;  /* 0x0000000105057824 */ /* 0x000fe400078e0206 */
[----:B------:R-:W-:Y:S01]  /*11620*/  VIADD R8, R8, 0x80 ;  /* 0x0000008008087836 */ /* 0x000fe20000000000 */
[----:B------:R-:W-:Y:S01]  /*11630*/  SHF.R.S32.HI R9, RZ, 0x1f, R0 ;  /* 0x0000001fff097819 */ /* 0x000fe20000011400 */
[----:B------:R-:W-:Y:S01]  /*11640*/  IMAD.WIDE.U32 R6, R0, UR6, R4 ;  /* 0x0000000600067c25 */ /* 0x000fe2000f8e0004 */
[----:B0-----:R-:W-:Y:S01]  /*11650*/  LOP3.LUT R21, R21, 0x7f, RZ, 0xc0, !PT ;  /* 0x0000007f15157812 */ /* 0x001fe200078ec0ff */
[----:B------:R-:W0:Y:S02]  /*11660*/  @P6 LDC R5, c[0x0][0x450] ;  /* 0x00011400ff056b82 */ /* 0x000e240000000800 */
[----:B------:R-:W-:Y:S01]  /*11670*/  IMAD R9, R9, UR6, RZ ;  /* 0x0000000609097c24 */ /* 0x000fe2000f8e02ff */
[----:B------:R-:W-:-:S02]  /*11680*/  LEA R4, P0, R6, UR8, 0x1 ;  /* 0x0000000806047c11 */ /* 0x000fc4000f8008ff */
[----:B------:R-:W-:Y:S01]  /*11690*/  SHF.R.U32.HI R21, RZ, 0x3, R21 ;  /* 0x00000003ff157819 */ /* 0x000fe20000011615 */
[----:B------:R-:W-:-:S04]  /*116a0*/  IMAD R0, R0, UR7, R9 ;  /* 0x0000000700007c24 */ /* 0x000fc8000f8e0209 */
[----:B------:R-:W-:-:S05]  /*116b0*/  IMAD.IADD R0, R7, 0x1, R0 ;  /* 0x0000000107007824 */ /* 0x000fca00078e0200 */
[----:B------:R-:W-:Y:S02]  /*116c0*/  LEA.HI.X R0, R6, UR9, R0, 0x1, P0 ;  /* 0x0000000906007c11 */ /* 0x000fe400080f0c00 */
[----:B------:R-:W1:Y:S02]  /*116d0*/  @P6 LDC R6, c[0x0][0x44c] ;  /* 0x00011300ff066b82 */ /* 0x000e640000000800 */
[----:B-1----:R-:W-:-:S04]  /*116e0*/  @P6 IMAD.HI.U32 R7, R8, R6, RZ ;  /* 0x0000000608076227 */ /* 0x002fc800078e00ff */
[----:B------:R-:W-:Y:S01]  /*116f0*/  IMAD.MOV.U32 R6, RZ, RZ, R8 ;  /* 0x000000ffff067224 */ /* 0x000fe200078e0008 */
[----:B0-----:R-:W-:-:S04]  /*11700*/  @P6 SHF.R.U32.HI R6, RZ, R5, R7 ;  /* 0x00000005ff066219 */ /* 0x001fc80000011607 */
[--C-:B------:R-:W-:Y:S01]  /*11710*/  SHF.R.S32.HI R7, RZ, 0x1f, R6.reuse ;  /* 0x0000001fff077819 */ /* 0x100fe20000011406 */
[----:B------:R-:W-:Y:S02]  /*11720*/  IMAD.MOV R5, RZ, RZ, -R6 ;  /* 0x000000ffff057224 */ /* 0x000fe400078e0a06 */
[----:B------:R-:W-:-:S04]  /*11730*/  IMAD.WIDE.U32 R2, R6, UR4, R2 ;  /* 0x0000000406027c25 */ /* 0x000fc8000f8e0002 */
[----:B------:R-:W-:Y:S02]  /*11740*/  IMAD R5, R10, R5, R8 ;  /* 0x000000050a057224 */ /* 0x000fe400078e0208 */
[----:B------:R-:W-:Y:S01]  /*11750*/  IMAD R7, R7, UR4, RZ ;  /* 0x0000000407077c24 */ /* 0x000fe2000f8e02ff */
[----:B------:R-:W-:Y:S02]  /*11760*/  ULDC UR4, c[0x0][0x2b8] ;  /* 0x0000ae0000047ab9 */ /* 0x000fe40000000800 */
[----:B------:R-:W-:Y:S01]  /*11770*/  ISETP.GE.AND P0, PT, R28, UR4, PT ;  /* 0x000000041c007c0c */ /* 0x000fe2000bf06270 */
[----:B------:R-:W-:Y:S01]  /*11780*/  IMAD R7, R6, UR5, R7 ;  /* 0x0000000506077c24 */ /* 0x000fe2000f8e0207 */
[----:B------:R-:W-:Y:S01]  /*11790*/  SHF.R.S32.HI R6, RZ, 0x1f, R5 ;  /* 0x0000001fff067819 */ /* 0x000fe20000011405 */
[----:B------:R-:W-:Y:S02]  /*117a0*/  UMOV UR4, 0xffffffff ;  /* 0xffffffff00047882 */ /* 0x000fe40000000000 */
[----:B------:R-:W-:-:S02]  /*117b0*/  IMAD.IADD R3, R3, 0x1, R7 ;  /* 0x0000000103037824 */ /* 0x000fc400078e0207 */
[----:B------:R-:W-:Y:S02]  /*117c0*/  IMAD R6, R6, UR6, RZ ;  /* 0x0000000606067c24 */ /* 0x000fe4000f8e02ff */
[----:B------:R-:W-:-:S04]  /*117d0*/  IMAD.WIDE.U32 R2, R5, UR6, R2 ;  /* 0x0000000605027c25 */ /* 0x000fc8000f8e0002 */
[----:B------:R-:W-:Y:S01]  /*117e0*/  IMAD R6, R5, UR7, R6 ;  /* 0x0000000705067c24 */ /* 0x000fe2000f8e0206 */
[----:B------:R-:W-:-:S03]  /*117f0*/  LEA R5, P1, R2, UR8, 0x1 ;  /* 0x0000000802057c11 */ /* 0x000fc6000f8208ff */
[----:B------:R-:W-:-:S05]  /*11800*/  IMAD.IADD R6, R3, 0x1, R6 ;  /* 0x0000000103067824 */ /* 0x000fca00078e0206 */
[----:B------:R-:W-:Y:S01]  /*11810*/  LEA.HI.X R2, R2, UR9, R6, 0x1, P1 ;  /* 0x0000000902027c11 */ /* 0x000fe200088f0c06 */
[----:B--2---:R-:W-:Y:S06]  /*11820*/  BRA.DIV UR4, `(.L_x_14082) ;  /* 0x0000003e04e07947 */ /* 0x004fec000b800000 */
[----:B------:R-:W0:Y:S01]  /*11830*/  SHFL.IDX PT, R7, R4, RZ, 0x181f ;  /* 0x00181fff04077589 */ /* 0x000e2200000e0000 */
[----:B------:R-:W-:Y:S02]  /*11840*/  IMAD R3, R29, R10, RZ ;  /* 0x0000000a1d037224 */ /* 0x000fe400078e02ff */
[----:B------:R-:W-:Y:S01]  /*11850*/  IMAD.IADD R26, R21, 0x1, R26 ;  /* 0x00000001151a7824 */ /* 0x000fe200078e021a */
        /* <DEDUP_REMOVED lines=8> */
[----:B-----5:R0:W-:Y:S02]  /*118e0*/  @!P2 LDGSTS.E.BYPASS.LTC128B.128 [R20+0x8400], desc[UR52][R6.64], !P0 ;  /* 0x084000000614afae */ /* 0x0201e4000c101d74 */
        /* <DEDUP_REMOVED lines=66> */
[----:B------:R-:W0:Y:S11]  /*11d10*/  SHFL.IDX PT, R4, R5, RZ, 0x181f ;  /* 0x00181fff05047589 */ /* 0x000e3600000e0000 */
[----:B-1----:R-:W-:-:S05]  /*11d20*/  @!P2 LEA R6, P3, R28, R6, 0x1 ;  /* 0x000000061c06a211 */ /* 0x002fca00078608ff */
[----:B------:R-:W-:Y:S02]  /*11d30*/  @!P2 IMAD.X R7, RZ, RZ, R0, P3 ;  /* 0x000000ffff07a224 */ /* 0x000fe400018e0600 */
[----:B------:R-:W1:Y:S04]  /*11d40*/  SHFL.IDX PT, R0, R2, RZ, 0x181f ;  /* 0x00181fff02007589 */ /* 0x000e6800000e0000 */
[----:B------:R2:W-:Y:S01]  /*11d50*/  @!P2 LDGSTS.E.BYPASS.LTC128B.128 [R20+0xbc00], desc[UR52][R6.64], !P0 ;  /* 0x0bc000000614afae */ /* 0x0005e2000c101d74 */
[----:B0-----:R-:W-:-:S05]  /*11d60*/  @!P1 LEA R4, P3, R28, R4, 0x1 ;  /* 0x000000041c049211 */ /* 0x001fca00078608ff */
[----:B--2---:R-:W-:Y:S02]  /*11d70*/  @!P1 IMAD.MOV.U32 R6, RZ, RZ, R4 ;  /* 0x000000ffff069224 */ /* 0x004fe400078e0004 */
[----:B-1----:R-:W-:-:S04]  /*11d80*/  @!P1 IMAD.X R0, RZ, RZ, R0, P3 ;  /* 0x000000ffff009224 */ /* 0x002fc800018e0600 */
        /* <DEDUP_REMOVED lines=20> */
.L_x_14183:
        /* <DEDUP_REMOVED lines=10> */
.L_x_14083:
        /* <DEDUP_REMOVED lines=18> */
.L_x_14184:
[----:B------:R-:W-:Y:S05]  /*12090*/  BSYNC B0 ;  /* 0x0000000000007941 */ /* 0x000fea0003800000 */
.L_x_14084:
[----:B------:R-:W2:Y:S04]  /*120a0*/  LDL.LU R3, [R1+0x30] ;  /* 0x0000300001037983 */ /* 0x000ea80000300800 */
[----:B------:R-:W3:Y:S01]  /*120b0*/  LDL R2, [R1+0x14] ;  /* 0x0000140001027983 */ /* 0x000ee20000100800 */
[----:B------:R-:W-:Y:S01]  /*120c0*/  BSSY B0, `(.L_x_14086) ;  /* 0x0000108000007945 */ /* 0x000fe20003800000 */
[----:B--2---:R-:W-:-:S05]  /*120d0*/  VIADD R7, R3, 0xfffffffe ;  /* 0xfffffffe03077836 */ /* 0x004fca0000000000 */
[----:B---3--:R-:W-:-:S13]  /*120e0*/  ISETP.GE.AND P0, PT, R7, R2, PT ;  /* 0x000000020700720c */ /* 0x008fda0003f06270 */
[----:B------:R-:W-:Y:S05]  /*120f0*/  @!P0 BRA `(.L_x_14087) ;  /* 0x0000001000108947 */ /* 0x000fea0003800000 */
[----:B------:R-:W-:Y:S01]  /*12100*/  ULDC UR4, c[0x0][0x2f4] ;  /* 0x0000bd0000047ab9 */ /* 0x000fe20000000800 */
[----:B------:R-:W-:Y:S01]  /*12110*/  IMAD.MOV.U32 R20, RZ, RZ, R27 ;  /* 0x000000ffff147224 */ /* 0x000fe200078e001b */
[----:B------:R-:W-:Y:S01]  /*12120*/  ISETP.GE.AND P1, PT, R28, UR4, PT ;  /* 0x000000041c007c0c */ /* 0x000fe2000bf26270 */
[----:B------:R-:W-:Y:S02]  /*12130*/  IMAD.MOV.U32 R6, RZ, RZ, R24 ;  /* 0x000000ffff067224 */ /* 0x000fe400078e0018 */
[----:B------:R-:W-:-:S10]  /*12140*/  IMAD.MOV.U32 R29, RZ, RZ, R25 ;  /* 0x000000ffff1d7224 */ /* 0x000fd400078e0019 */
.L_x_14100:
[----:B------:R-:W2:Y:S01]  /*12150*/  LDL R9, [R1+0x18] ;  /* 0x0000180001097983 */ /* 0x000ea20000100800 */
[----:B------:R-:W1:Y:S03]  /*12160*/  LDC R3, c[0x0][0x430] ;  /* 0x00010c00ff037b82 */ /* 0x000e660000000800 */
[----:B------:R-:W3:Y:S04]  /*12170*/  LDL R8, [R1+0x1c] ;  /* 0x00001c0001087983 */ /* 0x000ee80000100800 */
        /* <DEDUP_REMOVED lines=11> */
[----:B------:R-:W-:Y:S01]  /*12230*/  ULDC UR4, c[0x0][0x430] ;  /* 0x00010c0000047ab9 */ /* 0x000fe20000000800 */
[----:B--2---:R-:W-:-:S05]  /*12240*/  IADD3 R3, R2, R3, R9 ;  /* 0x0000000302037210 */ /* 0x004fca0007ffe009 */
[----:B-1----:R-:W-:-:S04]  /*12250*/  @P0 IMAD.HI.U32 R4, R3, R4, RZ ;  /* 0x0000000403040227 */ /* 0x002fc800078e00ff */
[----:B------:R-:W-:Y:S01]  /*12260*/  IMAD.MOV.U32 R2, RZ, RZ, R3 ;  /* 0x000000ffff027224 */ /* 0x000fe200078e0003 */
[----:B0-----:R-:W-:-:S05]  /*12270*/  @P0 SHF.R.U32.HI R2, RZ, R0, R4 ;  /* 0x00000000ff020219 */ /* 0x001fca0000011604 */
[----:B------:R-:W-:-:S04]  /*12280*/  IMAD.MOV R0, RZ, RZ, -R2 ;  /* 0x000000ffff007224 */ /* 0x000fc800078e0a02 */
        /* <DEDUP_REMOVED lines=22> */
.L_x_14088:
[----:B------:R-:W-:Y:S01]  /*123f0*/  IMAD R5, R24, 0x8, R22 ;  /* 0x0000000818057824 */ /* 0x000fe200078e0216 */
[----:B------:R-:W-:Y:S01]  /*12400*/  SHF.L.U32 R2, R27, 0x1f, RZ ;  /* 0x0000001f1b027819 */ /* 0x000fe200000006ff */
[----:B------:R-:W-:Y:S03]  /*12410*/  BSSY B1, `(.L_x_14089) ;  /* 0x0000003000017945 */ /* 0x000fe60003800000 */
[----:B------:R-:W0:Y:S02]  /*12420*/  SYNCS.PHASECHK.TRANS64.TRYWAIT P0, [R5+URZ+0x16840], R2 ;  /* 0x01684002050075a7 */ /* 0x000e24000800017f */
[----:B0-----:R-:W-:Y:S05]  /*12430*/  @!P0 BRA `(.L_x_14090) ;  /* 0x0000004000d48947 */ /* 0x001fea0003800000 */
.L_x_14185:
[----:B------:R-:W-:Y:S05]  /*12440*/  BSYNC B1 ;  /* 0x0000000000017941 */ /* 0x000fea0003800000 */
.L_x_14089:
[----:B------:R-:W2:Y:S04]  /*12450*/  LDL R3, [R1] ;  /* 0x0000000001037983 */ /* 0x000ea80000100800 */
[----:B------:R-:W3:Y:S01]  /*12460*/  LDL R8, [R1+0x4] ;  /* 0x0000040001087983 */ /* 0x000ee20000100800 */
[----:B------:R-:W-:Y:S01]  /*12470*/  SHF.R.S32.HI R21, RZ, 0x1f, R0 ;  /* 0x0000001fff157819 */ /* 0x000fe20000011400 */
[----:B------:R-:W-:Y:S01]  /*12480*/  ULDC.64 UR4, c[0x0][0x300] ;  /* 0x0000c00000047ab9 */ /* 0x000fe20000000a00 */
[----:B------:R-:W1:Y:S03]  /*12490*/  S2R R9, SR_TID.X ;  /* 0x0000000000097919 */ /* 0x000e660000002100 */
[----:B------:R-:W-:-:S04]  /*124a0*/  IMAD R7, R21, UR4, RZ ;  /* 0x0000000415077c24 */ /* 0x000fc8000f8e02ff */
[C---:B------:R-:W-:Y:S02]  /*124b0*/  IMAD R7, R0.reuse, UR5, R7 ;  /* 0x0000000500077c24 */ /* 0x040fe4000f8e0207 */
[----:B-1----:R-:W-:Y:S01]  /*124c0*/  IMAD.SHL.U32 R11, R9, 0x8, RZ ;  /* 0x00000008090b7824 */ /* 0x002fe200078e00ff */
        /* <DEDUP_REMOVED lines=63> */
.L_x_14203:
        /* <DEDUP_REMOVED lines=8> */
.L_x_14092:
        /* <DEDUP_REMOVED lines=11> */
.L_x_14093:
[----:B------:R1:W-:Y:S01]  /*129f0*/  SYNCS.ARRIVE.TRANS64.A1T0 RZ, [R5+URZ+0x16830], RZ ;  /* 0x016830ff05ff79a7 */ /* 0x0003e2000810003f */
[----:B------:R-:W-:Y:S05]  /*12a00*/  @!P3 BRA `(.L_x_14094) ;  /* 0x000000000004b947 */ /* 0x000fea0003800000 */
[----:B------:R-:W-:Y:S01]  /*12a10*/  BPT.TRAP 0x1 ;  /* 0x000000040000795c */ /* 0x000fe20000300000 */
.L_x_14094:
[----:B------:R-:W-:Y:S01]  /*12a20*/  SHF.L.U32 R2, R20, 0x1f, RZ ;  /* 0x0000001f14027819 */ /* 0x000fe200000006ff */
[----:B-1----:R-:W-:Y:S01]  /*12a30*/  IMAD R5, R6, 0x8, R22 ;  /* 0x0000000806057824 */ /* 0x002fe200078e0216 */
[----:B------:R-:W-:Y:S03]  /*12a40*/  BSSY B1, `(.L_x_14095) ;  /* 0x0000003000017945 */ /* 0x000fe60003800000 */
[----:B------:R-:W1:Y:S02]  /*12a50*/  SYNCS.PHASECHK.TRANS64.TRYWAIT P0, [R5+URZ+0x16860], R2 ;  /* 0x01686002050075a7 */ /* 0x000e64000800017f */
[----:B-1----:R-:W-:Y:S05]  /*12a60*/  @!P0 BRA `(.L_x_14096) ;  /* 0x00000044008c8947 */ /* 0x002fea0003800000 */
.L_x_14204:
[----:B------:R-:W-:Y:S05]  /*12a70*/  BSYNC B1 ;  /* 0x0000000000017941 */ /* 0x000fea0003800000 */
.L_x_14095:
[----:B------:R-:W2:Y:S01]  /*12a80*/  LDL R8, [R1+0x10] ;  /* 0x0000100001087983 */ /* 0x000ea20000100800 */
        /* <DEDUP_REMOVED lines=59> */
.L_x_14222:
        /* <DEDUP_REMOVED lines=28> */
.L_x_14098:
        /* <DEDUP_REMOVED lines=12> */
.L_x_14099:
[----:B------:R-:W2:Y:S01]  /*130c0*/  LDL R0, [R1+0x14] ;  /* 0x0000140001007983 */ /* 0x000ea20000100800 */
[----:B------:R1:W-:Y:S01]  /*130d0*/  SYNCS.ARRIVE.TRANS64.A1T0 RZ, [R5+URZ+0x16850], RZ ;  /* 0x016850ff05ff79a7 */ /* 0x0003e2000810003f */
[C---:B------:R-:W-:Y:S02]  /*130e0*/  VIADD R7, R25.reuse, 0xffffffff ;  /* 0xffffffff19077836 */ /* 0x040fe40000000000 */
[----:B------:R-:W-:Y:S02]  /*130f0*/  IMAD.MOV.U32 R20, RZ, RZ, R27 ;  /* 0x000000ffff147224 */ /* 0x000fe400078e001b */
[----:B------:R-:W-:Y:S02]  /*13100*/  IMAD.MOV.U32 R6, RZ, RZ, R24 ;  /* 0x000000ffff067224 */ /* 0x000fe400078e0018 */
[----:B------:R-:W-:Y:S01]  /*13110*/  IMAD.MOV.U32 R29, RZ, RZ, R25 ;  /* 0x000000ffff1d7224 */ /* 0x000fe200078e0019 */
[----:B--2---:R-:W-:-:S13]  /*13120*/  ISETP.GT.AND P0, PT, R25, R0, PT ;  /* 0x000000001900720c */ /* 0x004fda0003f04270 */
[----:B-1----:R-:W-:Y:S05]  /*13130*/  @P0 BRA `(.L_x_14100) ;  /* 0xfffffff000040947 */ /* 0x002fea000383ffff */
.L_x_14087:
[----:B------:R-:W-:Y:S05]  /*13140*/  BSYNC B0 ;  /* 0x0000000000007941 */ /* 0x000fea0003800000 */
.L_x_14086:
        /* <DEDUP_REMOVED lines=17> */
.L_x_14102:
[----:B------:R-:W-:Y:S05]  /*13260*/  BSYNC B0 ;  /* 0x0000000000007941 */ /* 0x000fea0003800000 */
.L_x_14101:
[----:B------:R-:W-:-:S05]  /*13270*/  IMAD.U32 R0, RZ, RZ, UR37 ;  /* 0x00000025ff007e24 */ /* 0x000fca000f8e00ff */
[----:B------:R-:W-:-:S13]  /*13280*/  ISETP.NE.AND P0, PT, R0, 0x3, PT ;  /* 0x000000030000780c */ /* 0x000fda0003f05270 */
[----:B------:R-:W-:Y:S05]  /*13290*/  @!P0 BRA `(.L_x_14103) ;  /* 0x0000000000048947 */ /* 0x000fea0003800000 */
[----:B------:R-:W-:Y:S01]  /*132a0*/  BPT.TRAP 0x1 ;  /* 0x000000040000795c */ /* 0x000fe20000300000 */
.L_x_14103:
[----:B------:R-:W2:Y:S01]  /*132b0*/  LDL.LU R2, [R1+0x10] ;  /* 0x0000100001027983 */ /* 0x000ea20000300800 */
[----:B------:R-:W-:Y:S01]  /*132c0*/  IMAD R0, R24, 0x8, R22 ;  /* 0x0000000818007824 */ /* 0x000fe200078e0216 */
[----:B------:R-:W-:Y:S01]  /*132d0*/  SHF.L.U32 R3, R27, 0x1f, RZ ;  /* 0x0000001f1b037819 */ /* 0x000fe200000006ff */
[----:B------:R-:W-:Y:S03]  /*132e0*/  BSSY B0, `(.L_x_14104) ;  /* 0x0000004000007945 */ /* 0x000fe60003800000 */
[----:B------:R-:W0:Y:S01]  /*132f0*/  SYNCS.PHASECHK.TRANS64.TRYWAIT P0, [R0+URZ+0x16860], R3 ;  /* 0x01686003000075a7 */ /* 0x000e22000800017f */
[----:B--2---:R-:W-:Y:S01]  /*13300*/  IMAD R6, R25, -0x80, R2 ;  /* 0xffffff8019067824 */ /* 0x004fe200078e0202 */
[----:B0-----:R-:W-:Y:S06]  /*13310*/  @!P0 BRA `(.L_x_14105) ;  /* 0x0000004400bc8947 */ /* 0x001fec0003800000 */
.L_x_14223:
[----:B------:R-:W-:Y:S05]  /*13320*/  BSYNC B0 ;  /* 0x0000000000007941 */ /* 0x000fea0003800000 */
.L_x_14104:
[----:B------:R-:W1:Y:S01]  /*13330*/  S2R R2, SR_TID.X ;  /* 0x0000000000027919 */ /* 0x000e620000002100 */
[----:B------:R-:W-:Y:S01]  /*13340*/  UMOV UR4, 0xffffffff ;  /* 0xffffffff00047882 */ /* 0x000fe20000000000 */
[----:B------:R-:W2:Y:S01]  /*13350*/  S2R R7, SR_TID.X ;  /* 0x0000000000077919 */ /* 0x000ea20000002100 */
[----:B-1----:R-:W-:Y:S01]  /*13360*/  LOP3.LUT R5, R2, 0x7f, RZ, 0xc0, !PT ;  /* 0x0000007f02057812 */ /* 0x002fe200078ec0ff */
        /* <DEDUP_REMOVED lines=38> */
[----:B------:R-:W0:Y:S03]  /*135d0*/  SHFL.IDX PT, R9, R17, 0x5, 0x181f ;  /* 0x00b81f0011097f89 */ /* 0x000e2600000e0000 */
[----:B-1----:R-:W-:Y:S02]  /*135e0*/  IMAD.X R3, RZ, RZ, R7, P2 ;  /* 0x000000ffff037224 */ /* 0x002fe400010e0607 */
[----:B------:R-:W1:Y:S04]  /*135f0*/  SHFL.IDX PT, R7, R23, 0x5, 0x181f ;  /* 0x00b81f0017077f89 */ /* 0x000e6800000e0000 */
        /* <DEDUP_REMOVED lines=16> */
.L_x_14241:
        /* <DEDUP_REMOVED lines=9> */
.L_x_14107:
        /* <DEDUP_REMOVED lines=11> */
.L_x_14108:
[----:B------:R-:W-:Y:S01]  /*13840*/  VIADD R24, R24, 0x1 ;  /* 0x0000000118187836 */ /* 0x000fe20000000000 */
[----:B------:R0:W-:Y:S04]  /*13850*/  SYNCS.ARRIVE.TRANS64.A1T0 RZ, [R0+URZ+0x16850], RZ ;  /* 0x016850ff00ff79a7 */ /* 0x0001e8000810003f */
[----:B------:R-:W-:-:S04]  /*13860*/  ISETP.NE.AND P0, PT, R24, 0x2, PT ;  /* 0x000000021800780c */ /* 0x000fc80003f05270 */
[----:B0-----:R-:W-:Y:S02]  /*13870*/  SEL R0, RZ, 0x1, P0 ;  /* 0x00000001ff007807 */ /* 0x001fe40000000000 */
[----:B------:R-:W-:Y:S02]  /*13880*/  SEL R24, R24, RZ, P0 ;  /* 0x000000ff18187207 */ /* 0x000fe40000000000 */
[----:B------:R-:W-:-:S07]  /*13890*/  LOP3.LUT R27, R27, R0, RZ, 0x3c, !PT ;  /* 0x000000001b1b7212 */ /* 0x000fce00078e3cff */
.L_x_14067:
[----:B------:R-:W-:Y:S05]  /*138a0*/  BSYNC B7 ;  /* 0x0000000000077941 */ /* 0x000fea0003800000 */
.L_x_14065:
        /* <DEDUP_REMOVED lines=12> */
.L_x_14109:
        /* <DEDUP_REMOVED lines=19> */
[----:B------:R-:W1:Y:S02]  /*13aa0*/  SHFL.UP PT, R14, R17, 0x1, RZ ;  /* 0x04200000110e7989 */ /* 0x000e6400000e00ff */
[----:B-1----:R-:W-:-:S05]  /*13ab0*/  SEL R4, R14, RZ, P1 ;  /* 0x000000ff0e047207 */ /* 0x002fca0000800000 */
[----:B------:R-:W-:-:S05]  /*13ac0*/  IMAD.IADD R4, R17, 0x1, R4 ;  /* 0x0000000111047824 */ /* 0x000fca00078e0204 */
[----:B------:R-:W1:Y:S02]  /*13ad0*/  SHFL.UP PT, R14, R4, 0x2, RZ ;  /* 0x04400000040e7989 */ /* 0x000e6400000e00ff */
[----:B-1----:R-:W-:-:S05]  /*13ae0*/  SEL R5, R14, RZ, P2 ;  /* 0x000000ff0e057207 */ /* 0x002fca0001000000 */
[----:B------:R-:W-:Y:S02]  /*13af0*/  IMAD.IADD R6, R4, 0x1, R5 ;  /* 0x0000000104067824 */ /* 0x000fe400078e0205 */
[----:B------:R-:W-:Y:S04]  /*13b00*/  SHFL.IDX PT, R5, R16, 0x1, 0x1f ;  /* 0x00201f0010057f89 */ /* 0x000fe800000e0000 */
        /* <DEDUP_REMOVED lines=10> */
.L_x_14251:
[----:B------:R-:W-:Y:S02]  /*13bb0*/  ULDC UR4, c[0x0][0xc38] ;  /* 0x00030e0000047ab9 */ /* 0x000fe40000000800 */
[----:B------:R-:W-:-:S04]  /*13bc0*/  IMAD.U32 R4, RZ, RZ, UR4 ;  /* 0x00000004ff047e24 */ /* 0x000fc8000f8e00ff */
[----:B--2---:R-:W-:-:S04]  /*13bd0*/  IMAD R14, R14, R4, RZ ;  /* 0x000000040e0e7224 */ /* 0x004fc800078e02ff */
[----:B------:R-:W-:-:S05]  /*13be0*/  IMAD.IADD R5, R5, 0x1, R14 ;  /* 0x0000000105057824 */ /* 0x000fca00078e020e */
[----:B------:R-:W-:-:S13]  /*13bf0*/  ISETP.GT.AND P6, PT, R5, R0, PT ;  /* 0x000000000500720c */ /* 0x000fda0003fc4270 */
[----:B------:R-:W-:Y:S05]  /*13c00*/  @P6 BRA `(.L_x_14112) ;  /* 0x00000000009c6947 */ /* 0x000fea0003800000 */
.L_x_14117:
[----:B------:R-:W2:Y:S01]  /*13c10*/  LDC R2, c[0x0][0xc3c] ;  /* 0x00030f00ff027b82 */ /* 0x000ea20000000800 */
[----:B------:R-:W-:-:S05]  /*13c20*/  VIADD R19, R19, 0x1f ;  /* 0x0000001f13137836 */ /* 0x000fca0000000000 */
[----:B--2---:R-:W-:-:S13]  /*13c30*/  ISETP.GE.AND P6, PT, R19, R2, PT ;  /* 0x000000021300720c */ /* 0x004fda0003fc6270 */
[----:B------:R-:W-:Y:S05]  /*13c40*/  @P6 BRA `(.L_x_14113) ;  /* 0x0000000400d06947 */ /* 0x000fea0003800000 */
[----:B-1----:R-:W1:Y:S01]  /*13c50*/  S2R R3, SR_TID.X ;  /* 0x0000000000037919 */ /* 0x002e620000002100 */
        /* <DEDUP_REMOVED lines=9> */
.L_x_14115:
[----:B------:R-:W-:Y:S05]  /*13cf0*/  BSYNC B0 ;  /* 0x0000000000007941 */ /* 0x000fea0003800000 */
.L_x_14114:
        /* <DEDUP_REMOVED lines=18> */
.L_x_14259:
[----:B------:R-:W-:Y:S02]  /*13e20*/  ULDC UR4, c[0x0][0xc38] ;  /* 0x00030e0000047ab9 */ /* 0x000fe40000000800 */
[----:B------:R-:W-:-:S04]  /*13e30*/  IMAD.U32 R4, RZ, RZ, UR4 ;  /* 0x00000004ff047e24 */ /* 0x000fc8000f8e00ff */
[----:B--2---:R-:W-:-:S04]  /*13e40*/  IMAD R14, R14, R4, RZ ;  /* 0x000000040e0e7224 */ /* 0x004fc800078e02ff */
[----:B------:R-:W-:-:S05]  /*13e50*/  IMAD.IADD R5, R14, 0x1, R5 ;  /* 0x000000010e057824 */ /* 0x000fca00078e0205 */
[----:B------:R-:W-:-:S13]  /*13e60*/  ISETP.GT.AND P6, PT, R5, R0, PT ;  /* 0x000000000500720c */ /* 0x000fda0003fc4270 */
[----:B------:R-:W-:Y:S05]  /*13e70*/  @!P6 BRA `(.L_x_14117) ;  /* 0xfffffffc0064e947 */ /* 0x000fea000383ffff */
.L_x_14112:
        /* <DEDUP_REMOVED lines=8> */
.L_x_14263:
[----:B------:R-:W-:Y:S01]  /*13f00*/  ISETP.NE.AND P0, PT, R2, RZ, PT ;  /* 0x000000ff0200720c */ /* 0x000fe20003f05270 */
[----:B------:R-:W-:-:S12]  /*13f10*/  IMAD.MOV.U32 R14, RZ, RZ, RZ ;  /* 0x000000ffff0e7224 */ /* 0x000fd800078e00ff */
[----:B------:R-:W-:Y:S05]  /*13f20*/  @!P0 BRA `(.L_x_14119) ;  /* 0x0000000000108947 */ /* 0x000fea0003800000 */
[----:B------:R-:W-:Y:S01]  /*13f30*/  UMOV UR4, 0xffffffff ;  /* 0xffffffff00047882 */ /* 0x000fe20000000000 */
[----:B------:R-:W-:Y:S02]  /*13f40*/  VIADD R12, R6, 0xffffffff ;  /* 0xffffffff060c7836 */ /* 0x000fe40000000000 */
[----:B------:R-:W-:Y:S05]  /*13f50*/  BRA.DIV UR4, `(.L_x_14120) ;  /* 0x0000004e04307947 */ /* 0x000fea000b800000 */
[----:B------:R4:W0:Y:S02]  /*13f60*/  SHFL.IDX PT, R14, R3, R12, 0x1f ;  /* 0x00001f0c030e7589 */ /* 0x00082400000e0000 */
.L_x_14119:
[----:B-1--4-:R-:W1:Y:S01]  /*13f70*/  LDC.64 R2, c[0x0][0xc90] ;  /* 0x00032400ff027b82 */ /* 0x012e620000000a00 */
[----:B------:R-:W-:-:S04]  /*13f80*/  IMAD.IADD R19, R6, 0x1, R19 ;  /* 0x0000000106137824 */ /* 0x000fc800078e0213 */
[----:B-1----:R-:W-:-:S05]  /*13f90*/  IMAD.WIDE R2, R19, 0x4, R2 ;  /* 0x0000000413027825 */ /* 0x002fca00078e0202 */
[----:B--2---:R1:W3:Y:S01]  /*13fa0*/  LDG.E R6, desc[UR52][R2.64] ;  /* 0x0000003402067981 */ /* 0x0042e2000c1e1900 */
[----:B0-----:R-:W-:-:S04]  /*13fb0*/  IMAD R16, R14, R4, R16 ;  /* 0x000000040e107224 */ /* 0x001fc800078e0210 */
[----:B------:R-:W-:Y:S02]  /*13fc0*/  IMAD.IADD R0, R0, 0x1, -R16 ;  /* 0x0000000100007824 */ /* 0x000fe400078e0a10 */
[----:B-1----:R-:W-:Y:S02]  /*13fd0*/  IMAD.MOV.U32 R2, RZ, RZ, RZ ;  /* 0x000000ffff027224 */ /* 0x002fe400078e00ff */
[----:B---3--:R-:W-:-:S05]  /*13fe0*/  IMAD R5, R17, R6, RZ ;  /* 0x0000000611057224 */ /* 0x008fca00078e02ff */
[----:B------:R-:W-:-:S04]  /*13ff0*/  IABS R7, R5 ;  /* 0x0000000500077213 */ /* 0x000fc80000000000 */
        /* <DEDUP_REMOVED lines=25> */
[----:B------:R-:W-:-:S03]  /*14190*/  IMAD R0, R5, R9, R0 ;  /* 0x0000000905007224 */ /* 0x000fc600078e0200 */
[----:B------:R-:W-:-:S04]  /*141a0*/  VIADDMNMX R4, R3, R4, R6, PT ;  /* 0x0000000403047246 */ /* 0x000fc80003800106 */
[----:B------:R-:W-:-:S04]  /*141b0*/  IABS R6, R4 ;  /* 0x0000000400067213 */ /* 0x000fc80000000000 */
[----:B------:R-:W0:Y:S08]  /*141c0*/  I2F.RP R8, R6 ;  /* 0x0000000600087306 */ /* 0x000e300000209400 */
[----:B0-----:R-:W0:Y:S02]  /*141d0*/  MUFU.RCP R8, R8 ;  /* 0x0000000800087308 */ /* 0x001e240000001000 */
[----:B0-----:R-:W-:Y:S01]  /*141e0*/  VIADD R2, R8, 0xffffffe ;  /* 0x0ffffffe08027836 */ /* 0x001fe20000000000 */
[----:B------:R-:W-:-:S05]  /*141f0*/  IABS R8, R0 ;  /* 0x0000000000087213 */ /* 0x000fca0000000000 */
[----:B------:R0:W1:Y:S02]  /*14200*/  F2I.FTZ.U32.TRUNC.NTZ R3, R2 ;  /* 0x0000000200037305 */ /* 0x000064000021f000 */
[----:B0-----:R-:W-:Y:S02]  /*14210*/  IMAD.MOV.U32 R2, RZ, RZ, RZ ;  /* 0x000000ffff027224 */ /* 0x001fe400078e00ff */
[----:B-1----:R-:W-:-:S04]  /*14220*/  IMAD.MOV R5, RZ, RZ, -R3 ;  /* 0x000000ffff057224 */ /* 0x002fc800078e0a03 */
[----:B------:R-:W-:-:S04]  /*14230*/  IMAD R5, R5, R6, RZ ;  /* 0x0000000605057224 */ /* 0x000fc800078e02ff */
[----:B------:R-:W-:Y:S01]  /*14240*/  IMAD.HI.U32 R3, R3, R5, R2 ;  /* 0x0000000503037227 */ /* 0x000fe200078e0002 */
[-C--:B------:R-:W-:Y:S02]  /*14250*/  IABS R5, R4.reuse ;  /* 0x0000000400057213 */ /* 0x080fe40000000000 */
[C---:B------:R-:W-:Y:S01]  /*14260*/  LOP3.LUT R2, R0.reuse, R4, RZ, 0x3c, !PT ;  /* 0x0000000400027212 */ /* 0x040fe200078e3cff */
[----:B------:R-:W-:Y:S02]  /*14270*/  IMAD.IADD R0, R0, 0x1, R7 ;  /* 0x0000000100007824 */ /* 0x000fe400078e0207 */
[----:B------:R-:W-:Y:S01]  /*14280*/  IMAD.MOV R5, RZ, RZ, -R5 ;  /* 0x000000ffff057224 */ /* 0x000fe200078e0a05 */
[----:B------:R-:W-:Y:S01]  /*14290*/  ISETP.GE.AND P2, PT, R2, RZ, PT ;  /* 0x000000ff0200720c */ /* 0x000fe20003f46270 */
[----:B------:R-:W-:-:S04]  /*142a0*/  IMAD.HI.U32 R3, R3, R8, RZ ;  /* 0x0000000803037227 */ /* 0x000fc800078e00ff */
        /* <DEDUP_REMOVED lines=14> */
.L_x_14113:
[----:B------:R-:W-:Y:S01]  /*14390*/  UMOV UR4, URZ ;  /* 0x0000003f00047c82 */ /* 0x000fe20008000000 */
[----:B------:R-:W-:Y:S01]  /*143a0*/  UMOV UR5, URZ ;  /* 0x0000003f00057c82 */ /* 0x000fe20008000000 */
[----:B------:R-:W-:Y:S01]  /*143b0*/  ULDC UR6, c[0x0][0xc3c] ;  /* 0x00030f0000067ab9 */ /* 0x000fe20000000800 */
[----:B------:R-:W-:Y:S02]  /*143c0*/  IMAD.MOV.U32 R16, RZ, RZ, R0 ;  /* 0x000000ffff107224 */ /* 0x000fe400078e0000 */
[----:B------:R-:W-:Y:S02]  /*143d0*/  IMAD.U32 R17, RZ, RZ, UR4 ;  /* 0x00000004ff117e24 */ /* 0x000fe4000f8e00ff */
[----:B------:R-:W-:Y:S02]  /*143e0*/  IMAD.U32 R18, RZ, RZ, UR5 ;  /* 0x00000005ff127e24 */ /* 0x000fe4000f8e00ff */
[----:B------:R-:W-:-:S07]  /*143f0*/  IMAD.U32 R19, RZ, RZ, UR6 ;  /* 0x00000006ff137e24 */ /* 0x000fce000f8e00ff */
.L_x_14121:
        /* <DEDUP_REMOVED lines=10> */
.L_x_14110:
[----:B------:R-:W-:Y:S02]  /*144a0*/  ULDC UR4, c[0x0][0xc3c] ;  /* 0x00030f0000047ab9 */ /* 0x000fe40000000800 */
[----:B---3--:R-:W-:-:S13]  /*144b0*/  ISETP.GE.AND P0, PT, R19, UR4, PT ;  /* 0x0000000413007c0c */ /* 0x008fda000bf06270 */
[----:B------:R-:W-:Y:S05]  /*144c0*/  @!P0 BRA `(.L_x_14122) ;  /* 0xffffffb000548947 */ /* 0x000fea000383ffff */
[----:B------:R-:W-:Y:S05]  /*144d0*/  BSYNC B8 ;  /* 0x0000000000087941 */ /* 0x000fea0003800000 */
.L_x_14053:
        /* <DEDUP_REMOVED lines=12> */
.L_x_14266:
[----:B------:R-:W-:Y:S05]  /*145a0*/  BSYNC B0 ;  /* 0x0000000000007941 */ /* 0x000fea0003800000 */
.L_x_14123:
[----:B------:R-:W-:-:S03]  /*145b0*/  UMOV UR4, 0xffffffff ;  /* 0xffffffff00047882 */ /* 0x000fc60000000000 */
[----:B------:R-:W-:Y:S05]  /*145c0*/  BRA.DIV UR4, `(.L_x_14125) ;  /* 0x0000004604cc7947 */ /* 0x000fea000b800000 */
[----:B0-----:R-:W0:Y:S02]  /*145d0*/  S2R R0, SR_TID.X ;  /* 0x0000000000007919 */ /* 0x001e240000002100 */
[----:B0-----:R-:W-:-:S04]  /*145e0*/  SHF.R.U32.HI R0, RZ, 0x5, R0 ;  /* 0x00000005ff007819 */ /* 0x001fc80000011600 */
[----:B------:R-:W-:-:S05]  /*145f0*/  LOP3.LUT R0, R0, 0x3, RZ, 0xc0, !PT ;  /* 0x0000000300007812 */ /* 0x000fca00078ec0ff */
[----:B------:R0:W3:Y:S02]  /*14600*/  SHFL.IDX PT, R14, R0, RZ, 0x1f ;  /* 0x00001fff000e7589 */ /* 0x0000e400000e0000 */
.L_x_14269:
[----:B---3--:R-:W-:Y:S01]  /*14610*/  ISETP.NE.AND P0, PT, R14, RZ, PT ;  /* 0x000000ff0e00720c */ /* 0x008fe20003f05270 */
[----:B------:R-:W-:-:S12]  /*14620*/  BSSY B0, `(.L_x_14126) ;  /* 0x0000024000007945 */ /* 0x000fd80003800000 */
[----:B------:R-:W-:Y:S05]  /*14630*/  @P0 BRA `(.L_x_14127) ;  /* 0x0000000000880947 */ /* 0x000fea0003800000 */
[----:B------:R-:W-:-:S03]  /*14640*/  UMOV UR4, 0xffffffff ;  /* 0xffffffff00047882 */ /* 0x000fc60000000000 */
[----:B------:R-:W-:Y:S05]  /*14650*/  BRA.DIV UR4, `(.L_x_14128) ;  /* 0x0000004604dc7947 */ /* 0x000fea000b800000 */
[----:B------:R-:W-:-:S13]  /*14660*/  ELECT P6, URZ, PT ;  /* 0x00000000003f782f */ /* 0x000fda00038c0000 */
.L_x_14272:
[----:B------:R-:W-:Y:S05]  /*14670*/  @!P6 BRA `(.L_x_14127) ;  /* 0x000000000078e947 */ /* 0x000fea0003800000 */
[----:B------:R-:W-:-:S06]  /*14680*/  ULOP3.LUT UR4, UR36, 0x2, URZ, 0xfc, !UPT ;  /* 0x0000000224047892 */ /* 0x000fcc000f8efc3f */
[----:B0-----:R-:W-:-:S05]  /*14690*/  IMAD.U32 R0, RZ, RZ, UR4 ;  /* 0x00000004ff007e24 */ /* 0x001fca000f8e00ff */
[----:B------:R-:W-:-:S13]  /*146a0*/  ISETP.NE.AND P0, PT, R0, 0x3, PT ;  /* 0x000000030000780c */ /* 0x000fda0003f05270 */
[----:B------:R-:W-:Y:S05]  /*146b0*/  @!P0 BRA `(.L_x_14129) ;  /* 0x0000000000048947 */ /* 0x000fea0003800000 */
[----:B------:R-:W-:Y:S01]  /*146c0*/  BPT.TRAP 0x1 ;  /* 0x000000040000795c */ /* 0x000fe20000300000 */
.L_x_14129:
[C---:B------:R-:W-:Y:S01]  /*146d0*/  IMAD R3, R24.reuse, 0x8, R5 ;  /* 0x0000000818037824 */ /* 0x040fe200078e0205 */
[----:B------:R-:W-:Y:S01]  /*146e0*/  SHF.L.U32 R2, R27, 0x1f, RZ ;  /* 0x0000001f1b027819 */ /* 0x000fe200000006ff */
[----:B------:R-:W-:-:S03]  /*146f0*/  VIADD R24, R24, 0x1 ;  /* 0x0000000118187836 */ /* 0x000fc60000000000 */
[----:B------:R-:W0:Y:S02]  /*14700*/  SYNCS.PHASECHK.TRANS64.TRYWAIT P1, [R3+URZ+0x16840], R2 ;  /* 0x01684002030075a7 */ /* 0x000e24000802017f */
[----:B------:R-:W-:-:S04]  /*14710*/  ISETP.NE.AND P2, PT, R24, 0x2, PT ;  /* 0x000000021800780c */ /* 0x000fc80003f45270 */
[----:B------:R-:W-:Y:S01]  /*14720*/  SEL R0, RZ, 0x1, P2 ;  /* 0x00000001ff007807 */ /* 0x000fe20001000000 */
[----:B0-----:R-:W-:Y:S08]  /*14730*/  @!P1 BRA `(.L_x_14130) ;  /* 0x0000004400c49947 */ /* 0x001ff00003800000 */
.L_x_14273:
[----:B------:R-:W-:Y:S02]  /*14740*/  SEL R24, R24, RZ, P2 ;  /* 0x000000ff18187207 */ /* 0x000fe40001000000 */
[----:B------:R-:W-:Y:S01]  /*14750*/  LOP3.LUT R0, R27, R0, RZ, 0x3c, !PT ;  /* 0x000000001b007212 */ /* 0x000fe200078e3cff */
[----:B------:R-:W-:Y:S06]  /*14760*/  @!P0 BRA `(.L_x_14131) ;  /* 0x0000000000048947 */ /* 0x000fec0003800000 */
[----:B------:R-:W-:Y:S01]  /*14770*/  BPT.TRAP 0x1 ;  /* 0x000000040000795c */ /* 0x000fe20000300000 */
.L_x_14131:
[----:B------:R-:W-:Y:S01]  /*14780*/  IMAD R5, R24, 0x8, R5 ;  /* 0x0000000818057824 */ /* 0x000fe200078e0205 */
[----:B------:R-:W-:-:S04]  /*14790*/  SHF.L.U32 R0, R0, 0x1f, RZ ;  /* 0x0000001f00007819 */ /* 0x000fc800000006ff */
[----:B------:R-:W3:Y:S02]  /*147a0*/  SYNCS.PHASECHK.TRANS64.TRYWAIT P1, [R5+URZ+0x16840], R0 ;  /* 0x01684000050075a7 */ /* 0x000ee4000802017f */
[----:B---3--:R-:W-:Y:S05]  /*147b0*/  @!P1 BRA `(.L_x_14132) ;  /* 0x0000004400b89947 */ /* 0x008fea0003800000 */
.L_x_14274:
[----:B------:R-:W-:Y:S05]  /*147c0*/  @!P0 BRA `(.L_x_14133) ;  /* 0x0000000000048947 */ /* 0x000fea0003800000 */
[----:B------:R-:W-:Y:S01]  /*147d0*/  BPT.TRAP 0x1 ;  /* 0x000000040000795c */ /* 0x000fe20000300000 */
.L_x_14133:
[----:B------:R-:W4:Y:S02]  /*147e0*/  SYNCS.PHASECHK.TRANS64.TRYWAIT P1, [R3+URZ+0x16860], R2 ;  /* 0x01686002030075a7 */ /* 0x000f24000802017f */
[----:B----4-:R-:W-:Y:S05]  /*147f0*/  @!P1 BRA `(.L_x_14134) ;  /* 0x0000004400bc9947 */ /* 0x010fea0003800000 */
.L_x_14275:
[----:B------:R-:W-:Y:S05]  /*14800*/  @!P0 BRA `(.L_x_14135) ;  /* 0x0000000000048947 */ /* 0x000fea0003800000 */
[----:B------:R-:W-:Y:S01]  /*14810*/  BPT.TRAP 0x1 ;  /* 0x000000040000795c */ /* 0x000fe20000300000 */
.L_x_14135:
[----:B------:R0:W0:Y:S02]  /*14820*/  SYNCS.PHASECHK.TRANS64.TRYWAIT P0, [R5+URZ+0x16860], R0 ;  /* 0x01686000050075a7 */ /* 0x000024000800017f */
[----:B0-----:R-:W-:Y:S05]  /*14830*/  @!P0 NANOSLEEP.SYNCS 0x989680 ;  /* 0x009896800000895d */ /* 0x001fea0003900000 */
[----:B------:R-:W0:Y:S02]  /*14840*/  @!P0 SYNCS.PHASECHK.TRANS64 P0, [R5+URZ+0x16860], R0 ;  /* 0x01686000050085a7 */ /* 0x000e24000800007f */
[----:B0-----:R-:W-:Y:S05]  /*14850*/  @!P0 BRA `(.L_x_14135) ;  /* 0xfffffffc00f08947 */ /* 0x001fea000383ffff */
.L_x_14127:
[----:B------:R-:W-:Y:S05]  /*14860*/  BSYNC B0 ;  /* 0x0000000000007941 */ /* 0x000fea0003800000 */
.L_x_14126:
[----:B------:R-:W-:Y:S05]  /*14870*/  EXIT ;  /* 0x000000000000794d */ /* 0x000fea0003800000 */
.L_x_13959:
[----:B0-----:R-:W-:-:S04]  /*14880*/  IMAD.U32 R3, RZ, RZ, UR45 ;  /* 0x0000002dff037e24 */ /* 0x001fc8000f8e00ff */
[----:B------:R0:W1:Y:S03]  /*14890*/  SYNCS.PHASECHK.TRANS64.TRYWAIT P1, [R3+URZ+0x16800], R0 ;  /* 0x01680000030075a7 */ /* 0x000066000802017f */
[----:B-1----:R-:W-:Y:S05]  /*148a0*/  @!P1 NANOSLEEP.SYNCS 0x989680 ;  /* 0x009896800000995d */ /* 0x002fea0003900000 */
[----:B------:R-:W1:Y:S02]  /*148b0*/  @!P1 SYNCS.PHASECHK.TRANS64 P1, [R3+URZ+0x16800], R0 ;  /* 0x01680000030095a7 */ /* 0x000e64000802007f */
[----:B-1----:R-:W-:Y:S05]  /*148c0*/  @!P1 BRA `(.L_x_13959) ;  /* 0xfffffffc00ec9947 */ /* 0x002fea000383ffff */
[----:B------:R-:W-:Y:S05]  /*148d0*/  BRA `(.L_x_14136) ;  /* 0xfffffed000587947 */ /* 0x000fea000383ffff */
.L_x_13963:
[----:B-1----:R1:W2:Y:S02]  /*148e0*/  SYNCS.PHASECHK.TRANS64.TRYWAIT P1, [R3+URZ+0x16830], R0 ;  /* 0x01683000030075a7 */ /* 0x0022a4000802017f */
[----:B--2---:R-:W-:Y:S05]  /*148f0*/  @!P1 NANOSLEEP.SYNCS 0x989680 ;  /* 0x009896800000995d */ /* 0x004fea0003900000 */
[----:B------:R-:W2:Y:S02]  /*14900*/  @!P1 SYNCS.PHASECHK.TRANS64 P1, [R3+URZ+0x16830], R0 ;  /* 0x01683000030095a7 */ /* 0x000ea4000802007f */
[----:B--2---:R-:W-:Y:S05]  /*14910*/  @!P1 BRA `(.L_x_13963) ;  /* 0xfffffffc00f09947 */ /* 0x004fea000383ffff */
[----:B------:R-:W-:Y:S05]  /*14920*/  BRA `(.L_x_13962) ;  /* 0xfffffed000747947 */ /* 0x000fea000383ffff */
.L_x_13980:
[----:B-1----:R-:W-:-:S04]  /*14930*/  IMAD.U32 R9, RZ, RZ, UR6 ;  /* 0x00000006ff097e24 */ /* 0x002fc8000f8e00ff */
[----:B------:R1:W2:Y:S03]  /*14940*/  SYNCS.PHASECHK.TRANS64.TRYWAIT P1, [R9+URZ+0x16830], R0 ;  /* 0x01683000090075a7 */ /* 0x0002a6000802017f */
[----:B--2---:R-:W-:Y:S05]  /*14950*/  @!P1 NANOSLEEP.SYNCS 0x989680 ;  /* 0x009896800000995d */ /* 0x004fea0003900000 */
[----:B------:R-:W2:Y:S02]  /*14960*/  @!P1 SYNCS.PHASECHK.TRANS64 P1, [R9+URZ+0x16830], R0 ;  /* 0x01683000090095a7 */ /* 0x000ea4000802007f */
[----:B--2---:R-:W-:Y:S05]  /*14970*/  @!P1 BRA `(.L_x_13980) ;  /* 0xfffffffc00ec9947 */ /* 0x004fea000383ffff */
[----:B------:R-:W-:Y:S05]  /*14980*/  BRA `(.L_x_13977) ;  /* 0xffffff0400087947 */ /* 0x000fea000383ffff */
.L_x_13984:
[----:B-1----:R-:W-:-:S04]  /*14990*/  IMAD.U32 R9, RZ, RZ, UR6 ;  /* 0x00000006ff097e24 */ /* 0x002fc8000f8e00ff */
[----:B------:R1:W2:Y:S03]  /*149a0*/  SYNCS.PHASECHK.TRANS64.TRYWAIT P1, [R9+URZ+0x16850], R0 ;  /* 0x01685000090075a7 */ /* 0x0002a6000802017f */
[----:B--2---:R-:W-:Y:S05]  /*149b0*/  @!P1 NANOSLEEP.SYNCS 0x989680 ;  /* 0x009896800000995d */ /* 0x004fea0003900000 */
[----:B------:R-:W2:Y:S02]  /*149c0*/  @!P1 SYNCS.PHASECHK.TRANS64 P1, [R9+URZ+0x16850], R0 ;  /* 0x01685000090095a7 */ /* 0x000ea4000802007f */
[----:B--2---:R-:W-:Y:S05]  /*149d0*/  @!P1 BRA `(.L_x_13984) ;  /* 0xfffffffc00ec9947 */ /* 0x004fea000383ffff */
[----:B------:R-:W-:Y:S05]  /*149e0*/  BRA `(.L_x_13981) ;  /* 0xffffff0400847947 */ /* 0x000fea000383ffff */
.L_x_14003:
[----:B-1----:R-:W-:-:S04]  /*149f0*/  IMAD.U32 R9, RZ, RZ, UR6 ;  /* 0x00000006ff097e24 */ /* 0x002fc8000f8e00ff */
[----:B------:R1:W2:Y:S03]  /*14a00*/  SYNCS.PHASECHK.TRANS64.TRYWAIT P1, [R9+URZ+0x16830], R0 ;  /* 0x01683000090075a7 */ /* 0x0002a6000802017f */
[----:B--2---:R-:W-:Y:S05]  /*14a10*/  @!P1 NANOSLEEP.SYNCS 0x989680 ;  /* 0x009896800000995d */ /* 0x004fea0003900000 */
[----:B------:R-:W2:Y:S02]  /*14a20*/  @!P1 SYNCS.PHASECHK.TRANS64 P1, [R9+URZ+0x16830], R0 ;  /* 0x01683000090095a7 */ /* 0x000ea4000802007f */
[----:B--2---:R-:W-:Y:S05]  /*14a30*/  @!P1 BRA `(.L_x_14003) ;  /* 0xfffffffc00ec9947 */ /* 0x004fea000383ffff */
[----:B------:R-:W-:Y:S05]  /*14a40*/  BRA `(.L_x_14000) ;  /* 0xffffff3000fc7947 */ /* 0x000fea000383ffff */
.L_x_14007:
[----:B-1----:R-:W-:-:S04]  /*14a50*/  IMAD.U32 R9, RZ, RZ, UR6 ;  /* 0x00000006ff097e24 */ /* 0x002fc8000f8e00ff */
[----:B------:R1:W2:Y:S03]  /*14a60*/  SYNCS.PHASECHK.TRANS64.TRYWAIT P1, [R9+URZ+0x16850], R0 ;  /* 0x01685000090075a7 */ /* 0x0002a6000802017f */
[----:B--2---:R-:W-:Y:S05]  /*14a70*/  @!P1 NANOSLEEP.SYNCS 0x989680 ;  /* 0x009896800000995d */ /* 0x004fea0003900000 */
[----:B------:R-:W2:Y:S02]  /*14a80*/  @!P1 SYNCS.PHASECHK.TRANS64 P1, [R9+URZ+0x16850], R0 ;  /* 0x01685000090095a7 */ /* 0x000ea4000802007f */
[----:B--2---:R-:W-:Y:S05]  /*14a90*/  @!P1 BRA `(.L_x_14007) ;  /* 0xfffffffc00ec9947 */ /* 0x004fea000383ffff */
[----:B------:R-:W-:Y:S05]  /*14aa0*/  BRA `(.L_x_14004) ;  /* 0xffffff3400787947 */ /* 0x000fea000383ffff */
.L_x_14015:
[----:B-1----:R-:W-:-:S04]  /*14ab0*/  IMAD.U32 R9, RZ, RZ, UR6 ;  /* 0x00000006ff097e24 */ /* 0x002fc8000f8e00ff */
[----:B------:R1:W2:Y:S03]  /*14ac0*/  SYNCS.PHASECHK.TRANS64.TRYWAIT P1, [R9+URZ+0x16830], R0 ;  /* 0x01683000090075a7 */ /* 0x0002a6000802017f */
[----:B--2---:R-:W-:Y:S05]  /*14ad0*/  @!P1 NANOSLEEP.SYNCS 0x989680 ;  /* 0x009896800000995d */ /* 0x004fea0003900000 */
[----:B------:R-:W2:Y:S02]  /*14ae0*/  @!P1 SYNCS.PHASECHK.TRANS64 P1, [R9+URZ+0x16830], R0 ;  /* 0x01683000090095a7 */ /* 0x000ea4000802007f */
[----:B--2---:R-:W-:Y:S05]  /*14af0*/  @!P1 BRA `(.L_x_14015) ;  /* 0xfffffffc00ec9947 */ /* 0x004fea000383ffff */
[----:B------:R-:W-:Y:S05]  /*14b00*/  BRA `(.L_x_14012) ;  /* 0xffffff5000207947 */ /* 0x000fea000383ffff */
.L_x_14019:
[----:B-1----:R-:W-:-:S04]  /*14b10*/  IMAD.U32 R9, RZ, RZ, UR6 ;  /* 0x00000006ff097e24 */ /* 0x002fc8000f8e00ff */
[----:B------:R1:W2:Y:S03]  /*14b20*/  SYNCS.PHASECHK.TRANS64.TRYWAIT P1, [R9+URZ+0x16850], R0 ;  /* 0x01685000090075a7 */ /* 0x0002a6000802017f */
[----:B--2---:R-:W-:Y:S05]  /*14b30*/  @!P1 NANOSLEEP.SYNCS 0x989680 ;  /* 0x009896800000995d */ /* 0x004fea0003900000 */
[----:B------:R-:W2:Y:S02]  /*14b40*/  @!P1 SYNCS.PHASECHK.TRANS64 P1, [R9+URZ+0x16850], R0 ;  /* 0x01685000090095a7 */ /* 0x000ea4000802007f */
[----:B--2---:R-:W-:Y:S05]  /*14b50*/  @!P1 BRA `(.L_x_14019) ;  /* 0xfffffffc00ec9947 */ /* 0x004fea000383ffff */
[----:B------:R-:W-:Y:S05]  /*14b60*/  BRA `(.L_x_14016) ;  /* 0xffffff5000907947 */ /* 0x000fea000383ffff */
.L_x_14034:
[----:B-1----:R-:W-:-:S04]  /*14b70*/  IMAD.U32 R6, RZ, RZ, UR5 ;  /* 0x00000005ff067e24 */ /* 0x002fc8000f8e00ff */
[----:B------:R1:W2:Y:S03]  /*14b80*/  SYNCS.PHASECHK.TRANS64.TRYWAIT P1, [R6+URZ+0x16850], R5 ;  /* 0x01685005060075a7 */ /* 0x0002a6000802017f */
[----:B--2---:R-:W-:Y:S05]  /*14b90*/  @!P1 NANOSLEEP.SYNCS 0x989680 ;  /* 0x009896800000995d */ /* 0x004fea0003900000 */
[----:B------:R-:W2:Y:S02]  /*14ba0*/  @!P1 SYNCS.PHASECHK.TRANS64 P1, [R6+URZ+0x16850], R5 ;  /* 0x01685005060095a7 */ /* 0x000ea4000802007f */
[----:B--2---:R-:W-:Y:S05]  /*14bb0*/  @!P1 BRA `(.L_x_14034) ;  /* 0xfffffffc00ec9947 */ /* 0x004fea000383ffff */
[----:B------:R-:W-:Y:S05]  /*14bc0*/  BRA `(.L_x_14033) ;  /* 0xffffff7c00407947 */ /* 0x000fea000383ffff */
.L_x_14073:
        /* <DEDUP_REMOVED lines=11> */
.L_x_14138:
[----:B------:R-:W-:Y:S05]  /*14c80*/  BSYNC B0 ;  /* 0x0000000000007941 */ /* 0x000fea0003800000 */
.L_x_14137:
[----:B------:R-:W-:Y:S05]  /*14c90*/  BRA `(.L_x_14139) ;  /* 0xffffffb800907947 */ /* 0x000fea000383ffff */
.L_x_14076:
[----:B0-----:R0:W2:Y:S02]  /*14ca0*/  SYNCS.PHASECHK.TRANS64.TRYWAIT P0, [R3+URZ+0x16840], R4 ;  /* 0x01684004030075a7 */ /* 0x0010a4000800017f */
[----:B--2---:R-:W-:Y:S05]  /*14cb0*/  @!P0 NANOSLEEP.SYNCS 0x989680 ;  /* 0x009896800000895d */ /* 0x004fea0003900000 */
[----:B------:R-:W2:Y:S02]  /*14cc0*/  @!P0 SYNCS.PHASECHK.TRANS64 P0, [R3+URZ+0x16840], R4 ;  /* 0x01684004030085a7 */ /* 0x000ea4000800007f */
[----:B--2---:R-:W-:Y:S05]  /*14cd0*/  @!P0 BRA `(.L_x_14076) ;  /* 0xfffffffc00f08947 */ /* 0x004fea000383ffff */
[----:B------:R-:W-:Y:S05]  /*14ce0*/  BRA `(.L_x_14140) ;  /* 0xffffffb800f07947 */ /* 0x000fea000383ffff */
.L_x_14077:
        /* <DEDUP_REMOVED lines=8> */
.L_x_14142:
[----:B------:R-:W-:Y:S05]  /*14d70*/  BSYNC B0 ;  /* 0x0000000000007941 */ /* 0x000fea0003800000 */
.L_x_14141:
        /* <DEDUP_REMOVED lines=9> */
.L_x_14143:
[----:B------:R-:W-:Y:S02]  /*14e10*/  IMAD.MOV.U32 R13, RZ, RZ, R2 ;  /* 0x000000ffff0d7224 */ /* 0x000fe400078e0002 */
[----:B------:R-:W-:Y:S02]  /*14e20*/  IMAD.MOV.U32 R12, RZ, RZ, 0x1 ;  /* 0x00000001ff0c7424 */ /* 0x000fe400078e00ff */
[----:B------:R-:W-:-:S07]  /*14e30*/  IMAD.MOV.U32 R7, RZ, RZ, R14 ;  /* 0x000000ffff077224 */ /* 0x000fce00078e000e */
[----:B------:R-:W-:Y:S05]  /*14e40*/  WARPSYNC.COLLECTIVE R15, `(.L_x_14144) ;  /* 0x000000000f087348 */ /* 0x000fea0003c00000 */
[----:B------:R0:W1:Y:S02]  /*14e50*/  SHFL.IDX P6, R14, R13, R12, R11 ;  /* 0x0000000c0d0e7389 */ /* 0x00006400000c000b */
[----:B01----:R-:W-:Y:S01]  /*14e60*/  ENDCOLLECTIVE ;  /* 0x000000000000791b */ /* 0x003fe20003800000 */
.L_x_14144:
        /* <DEDUP_REMOVED lines=15> */
.L_x_14145:
[----:B------:R-:W-:Y:S02]  /*14f60*/  @P1 IMAD R8, R5, 0x2, R22 ;  /* 0x0000000205081824 */ /* 0x000fe400078e0216 */
[----:B------:R-:W-:Y:S02]  /*14f70*/  IMAD.MOV.U32 R13, RZ, RZ, R2 ;  /* 0x000000ffff0d7224 */ /* 0x000fe400078e0002 */
[----:B------:R-:W-:Y:S02]  /*14f80*/  IMAD.MOV.U32 R12, RZ, RZ, 0x2 ;  /* 0x00000002ff0c7424 */ /* 0x000fe400078e00ff */
[----:B------:R-:W-:-:S07]  /*14f90*/  IMAD.MOV.U32 R7, RZ, RZ, R14 ;  /* 0x000000ffff077224 */ /* 0x000fce00078e000e */
[----:B------:R-:W-:Y:S05]  /*14fa0*/  WARPSYNC.COLLECTIVE R15, `(.L_x_14146) ;  /* 0x000000000f087348 */ /* 0x000fea0003c00000 */
[----:B------:R0:W1:Y:S02]  /*14fb0*/  SHFL.IDX P6, R14, R13, R12, R11 ;  /* 0x0000000c0d0e7389 */ /* 0x00006400000c000b */
[----:B01----:R-:W-:Y:S01]  /*14fc0*/  ENDCOLLECTIVE ;  /* 0x000000000000791b */ /* 0x003fe20003800000 */
.L_x_14146:
        /* <DEDUP_REMOVED lines=15> */
.L_x_14147:
[----:B------:R-:W-:Y:S02]  /*150c0*/  @P1 IMAD R8, R5, 0x2, R22 ;  /* 0x0000000205081824 */ /* 0x000fe400078e0216 */
[----:B------:R-:W-:Y:S02]  /*150d0*/  IMAD.MOV.U32 R13, RZ, RZ, R2 ;  /* 0x000000ffff0d7224 */ /* 0x000fe400078e0002 */
[----:B------:R-:W-:Y:S02]  /*150e0*/  IMAD.MOV.U32 R12, RZ, RZ, 0x3 ;  /* 0x00000003ff0c7424 */ /* 0x000fe400078e00ff */
[----:B------:R-:W-:-:S07]  /*150f0*/  IMAD.MOV.U32 R7, RZ, RZ, R14 ;  /* 0x000000ffff077224 */ /* 0x000fce00078e000e */
[----:B------:R-:W-:Y:S05]  /*15100*/  WARPSYNC.COLLECTIVE R15, `(.L_x_14148) ;  /* 0x000000000f087348 */ /* 0x000fea0003c00000 */
[----:B------:R0:W1:Y:S02]  /*15110*/  SHFL.IDX P6, R14, R13, R12, R11 ;  /* 0x0000000c0d0e7389 */ /* 0x00006400000c000b */
[----:B01----:R-:W-:Y:S01]  /*15120*/  ENDCOLLECTIVE ;  /* 0x000000000000791b */ /* 0x003fe20003800000 */
.L_x_14148:
        /* <DEDUP_REMOVED lines=15> */
.L_x_14149:
[----:B------:R-:W-:Y:S02]  /*15220*/  @P1 IMAD R8, R5, 0x2, R22 ;  /* 0x0000000205081824 */ /* 0x000fe400078e0216 */
[----:B------:R-:W-:Y:S02]  /*15230*/  IMAD.MOV.U32 R13, RZ, RZ, R2 ;  /* 0x000000ffff0d7224 */ /* 0x000fe400078e0002 */
[----:B------:R-:W-:Y:S02]  /*15240*/  IMAD.MOV.U32 R12, RZ, RZ, 0x4 ;  /* 0x00000004ff0c7424 */ /* 0x000fe400078e00ff */
[----:B------:R-:W-:-:S07]  /*15250*/  IMAD.MOV.U32 R7, RZ, RZ, R14 ;  /* 0x000000ffff077224 */ /* 0x000fce00078e000e */
[----:B------:R-:W-:Y:S05]  /*15260*/  WARPSYNC.COLLECTIVE R15, `(.L_x_14150) ;  /* 0x000000000f087348 */ /* 0x000fea0003c00000 */
[----:B------:R0:W1:Y:S02]  /*15270*/  SHFL.IDX P6, R14, R13, R12, R11 ;  /* 0x0000000c0d0e7389 */ /* 0x00006400000c000b */
[----:B01----:R-:W-:Y:S01]  /*15280*/  ENDCOLLECTIVE ;  /* 0x000000000000791b */ /* 0x003fe20003800000 */
.L_x_14150:
        /* <DEDUP_REMOVED lines=15> */
.L_x_14151:
[----:B------:R-:W-:Y:S02]  /*15380*/  @P1 IMAD R8, R5, 0x2, R22 ;  /* 0x0000000205081824 */ /* 0x000fe400078e0216 */
[----:B------:R-:W-:Y:S02]  /*15390*/  IMAD.MOV.U32 R13, RZ, RZ, R2 ;  /* 0x000000ffff0d7224 */ /* 0x000fe400078e0002 */
[----:B------:R-:W-:Y:S02]  /*153a0*/  IMAD.MOV.U32 R12, RZ, RZ, 0x5 ;  /* 0x00000005ff0c7424 */ /* 0x000fe400078e00ff */
[----:B------:R-:W-:-:S07]  /*153b0*/  IMAD.MOV.U32 R7, RZ, RZ, R14 ;  /* 0x000000ffff077224 */ /* 0x000fce00078e000e */
[----:B------:R-:W-:Y:S05]  /*153c0*/  WARPSYNC.COLLECTIVE R15, `(.L_x_14152) ;  /* 0x000000000f087348 */ /* 0x000fea0003c00000 */
[----:B------:R0:W1:Y:S02]  /*153d0*/  SHFL.IDX P6, R14, R13, R12, R11 ;  /* 0x0000000c0d0e7389 */ /* 0x00006400000c000b */
[----:B01----:R-:W-:Y:S01]  /*153e0*/  ENDCOLLECTIVE ;  /* 0x000000000000791b */ /* 0x003fe20003800000 */
.L_x_14152:
        /* <DEDUP_REMOVED lines=15> */
.L_x_14153:
[----:B------:R-:W-:Y:S02]  /*154e0*/  @P1 IMAD R8, R5, 0x2, R22 ;  /* 0x0000000205081824 */ /* 0x000fe400078e0216 */
[----:B------:R-:W-:Y:S02]  /*154f0*/  IMAD.MOV.U32 R13, RZ, RZ, R2 ;  /* 0x000000ffff0d7224 */ /* 0x000fe400078e0002 */
[----:B------:R-:W-:Y:S02]  /*15500*/  IMAD.MOV.U32 R12, RZ, RZ, 0x6 ;  /* 0x00000006ff0c7424 */ /* 0x000fe400078e00ff */
[----:B------:R-:W-:-:S07]  /*15510*/  IMAD.MOV.U32 R7, RZ, RZ, R14 ;  /* 0x000000ffff077224 */ /* 0x000fce00078e000e */
[----:B------:R-:W-:Y:S05]  /*15520*/  WARPSYNC.COLLECTIVE R15, `(.L_x_14154) ;  /* 0x000000000f087348 */ /* 0x000fea0003c00000 */
[----:B------:R0:W1:Y:S02]  /*15530*/  SHFL.IDX P6, R14, R13, R12, R11 ;  /* 0x0000000c0d0e7389 */ /* 0x00006400000c000b */
[----:B01----:R-:W-:Y:S01]  /*15540*/  ENDCOLLECTIVE ;  /* 0x000000000000791b */ /* 0x003fe20003800000 */
.L_x_14154:
        /* <DEDUP_REMOVED lines=15> */
.L_x_14155:
[----:B------:R-:W-:Y:S02]  /*15640*/  @P1 IMAD R8, R5, 0x2, R22 ;  /* 0x0000000205081824 */ /* 0x000fe400078e0216 */
[----:B------:R-:W-:Y:S02]  /*15650*/  IMAD.MOV.U32 R13, RZ, RZ, R2 ;  /* 0x000000ffff0d7224 */ /* 0x000fe400078e0002 */
[----:B------:R-:W-:Y:S02]  /*15660*/  IMAD.MOV.U32 R12, RZ, RZ, 0x7 ;  /* 0x00000007ff0c7424 */ /* 0x000fe400078e00ff */
[----:B------:R-:W-:-:S07]  /*15670*/  IMAD.MOV.U32 R7, RZ, RZ, R14 ;  /* 0x000000ffff077224 */ /* 0x000fce00078e000e */
[----:B------:R-:W-:Y:S05]  /*15680*/  WARPSYNC.COLLECTIVE R15, `(.L_x_14156) ;  /* 0x000000000f087348 */ /* 0x000fea0003c00000 */
[----:B------:R0:W1:Y:S02]  /*15690*/  SHFL.IDX P6, R14, R13, R12, R11 ;  /* 0x0000000c0d0e7389 */ /* 0x00006400000c000b */
[----:B01----:R-:W-:Y:S01]  /*156a0*/  ENDCOLLECTIVE ;  /* 0x000000000000791b */ /* 0x003fe20003800000 */
.L_x_14156:
        /* <DEDUP_REMOVED lines=10> */
.L_x_14157:
[----:B------:R-:W-:Y:S01]  /*15750*/  @!PT LDS RZ, [RZ] ;  /* 0x00000000fffff984 */ /* 0x000fe20000000800 */
[----:B------:R-:W-:Y:S01]  /*15760*/  @!PT LDS RZ, [RZ] ;  /* 0x00000000fffff984 */ /* 0x000fe20000000800 */
[----:B------:R-:W-:Y:S01]  /*15770*/  @!PT LDS RZ, [RZ] ;  /* 0x00000000fffff984 */ /* 0x000fe20000000800 */
[----:B------:R0:W-:Y:S01]  /*15780*/  @P1 LDGSTS.E.BYPASS.LTC128B.128 [R8+0x11400], desc[UR52][R6.64], !P2 ;  /* 0x1140000006081fae */ /* 0x0001e2000d101d74 */
[----:B------:R-:W-:Y:S01]  /*15790*/  IMAD.MOV.U32 R0, RZ, RZ, R14 ;  /* 0x000000ffff007224 */ /* 0x000fe200078e000e */
[----:B------:R-:W-:Y:S06]  /*157a0*/  BRA `(.L_x_14158) ;  /* 0xffffffb800047947 */ /* 0x000fec000383ffff */
.L_x_14082:
        /* <DEDUP_REMOVED lines=9> */
.L_x_14159:
[C---:B------:R-:W-:Y:S01]  /*15840*/  VIADD R8, R26.reuse, 0x10 ;  /* 0x000000101a087836 */ /* 0x040fe20000000000 */
[----:B------:R-:W-:Y:S01]  /*15850*/  ISETP.GE.AND P2, PT, R26, R3, PT ;  /* 0x000000031a00720c */ /* 0x000fe20003f46270 */
[----:B------:R-:W-:Y:S02]  /*15860*/  IMAD.MOV.U32 R13, RZ, RZ, R4 ;  /* 0x000000ffff0d7224 */ /* 0x000fe400078e0004 */
[----:B------:R-:W-:-:S10]  /*15870*/  IMAD.MOV.U32 R6, RZ, RZ, R14 ;  /* 0x000000ffff067224 */ /* 0x000fd400078e000e */
[----:B------:R-:W-:Y:S05]  /*15880*/  WARPSYNC.COLLECTIVE R15, `(.L_x_14160) ;  /* 0x000000000f087348 */ /* 0x000fea0003c00000 */
[----:B------:R0:W1:Y:S02]  /*15890*/  SHFL.IDX P6, R14, R13, R12, R11 ;  /* 0x0000000c0d0e7389 */ /* 0x00006400000c000b */
[----:B01----:R-:W-:Y:S01]  /*158a0*/  ENDCOLLECTIVE ;  /* 0x000000000000791b */ /* 0x003fe20003800000 */
.L_x_14160:
[----:B------:R-:W-:Y:S02]  /*158b0*/  IMAD.MOV.U32 R13, RZ, RZ, R0 ;  /* 0x000000ffff0d7224 */ /* 0x000fe400078e0000 */
[----:B------:R-:W-:Y:S02]  /*158c0*/  IMAD.MOV.U32 R12, RZ, RZ, 0x1 ;  /* 0x00000001ff0c7424 */ /* 0x000fe400078e00ff */
[----:B------:R-:W-:-:S07]  /*158d0*/  IMAD.MOV.U32 R7, RZ, RZ, R14 ;  /* 0x000000ffff077224 */ /* 0x000fce00078e000e */
[----:B------:R-:W-:Y:S05]  /*158e0*/  WARPSYNC.COLLECTIVE R15, `(.L_x_14161) ;  /* 0x000000000f087348 */ /* 0x000fea0003c00000 */
[----:B------:R0:W1:Y:S02]  /*158f0*/  SHFL.IDX P6, R14, R13, R12, R11 ;  /* 0x0000000c0d0e7389 */ /* 0x00006400000c000b */
[----:B01----:R-:W-:Y:S01]  /*15900*/  ENDCOLLECTIVE ;  /* 0x000000000000791b */ /* 0x003fe20003800000 */
.L_x_14161:
[----:B------:R-:W-:-:S05]  /*15910*/  @!P2 LEA R7, P1, R28, R7, 0x1 ;  /* 0x000000071c07a211 */ /* 0x000fca00078208ff */
[----:B------:R-:W-:Y:S01]  /*15920*/  @!P2 IMAD.X R6, RZ, RZ, R6, P1 ;  /* 0x000000ffff06a224 */ /* 0x000fe200008e0606 */
[----:B------:R-:W-:-:S04]  /*15930*/  ISETP.GE.AND P1, PT, R8, R3, PT ;  /* 0x000000030800720c */ /* 0x000fc80003f26270 */
        /* <DEDUP_REMOVED lines=12> */
.L_x_14162:
[----:B------:R-:W-:Y:S02]  /*15a00*/  IMAD.MOV.U32 R13, RZ, RZ, R0 ;  /* 0x000000ffff0d7224 */ /* 0x000fe400078e0000 */
[----:B------:R-:W-:Y:S02]  /*15a10*/  IMAD.MOV.U32 R12, RZ, RZ, 0x2 ;  /* 0x00000002ff0c7424 */ /* 0x000fe400078e00ff */
[----:B------:R-:W-:-:S07]  /*15a20*/  IMAD.MOV.U32 R7, RZ, RZ, R14 ;  /* 0x000000ffff077224 */ /* 0x000fce00078e000e */
[----:B------:R-:W-:Y:S05]  /*15a30*/  WARPSYNC.COLLECTIVE R15, `(.L_x_14163) ;  /* 0x000000000f087348 */ /* 0x000fea0003c00000 */
[----:B------:R0:W1:Y:S02]  /*15a40*/  SHFL.IDX P6, R14, R13, R12, R11 ;  /* 0x0000000c0d0e7389 */ /* 0x00006400000c000b */
[----:B01----:R-:W-:Y:S01]  /*15a50*/  ENDCOLLECTIVE ;  /* 0x000000000000791b */ /* 0x003fe20003800000 */
.L_x_14163:
        /* <DEDUP_REMOVED lines=16> */
.L_x_14164:
[----:B------:R-:W-:Y:S02]  /*15b60*/  IMAD.MOV.U32 R13, RZ, RZ, R0 ;  /* 0x000000ffff0d7224 */ /* 0x000fe400078e0000 */
[----:B------:R-:W-:Y:S02]  /*15b70*/  IMAD.MOV.U32 R12, RZ, RZ, 0x3 ;  /* 0x00000003ff0c7424 */ /* 0x000fe400078e00ff */
[----:B------:R-:W-:-:S07]  /*15b80*/  IMAD.MOV.U32 R7, RZ, RZ, R14 ;  /* 0x000000ffff077224 */ /* 0x000fce00078e000e */
[----:B------:R-:W-:Y:S05]  /*15b90*/  WARPSYNC.COLLECTIVE R15, `(.L_x_14165) ;  /* 0x000000000f087348 */ /* 0x000fea0003c00000 */
[----:B------:R0:W1:Y:S02]  /*15ba0*/  SHFL.IDX P6, R14, R13, R12, R11 ;  /* 0x0000000c0d0e7389 */ /* 0x00006400000c000b */
[----:B01----:R-:W-:Y:S01]  /*15bb0*/  ENDCOLLECTIVE ;  /* 0x000000000000791b */ /* 0x003fe20003800000 */
.L_x_14165:
        /* <DEDUP_REMOVED lines=16> */
.L_x_14166:
[----:B------:R-:W-:Y:S02]  /*15cc0*/  IMAD.MOV.U32 R13, RZ, RZ, R0 ;  /* 0x000000ffff0d7224 */ /* 0x000fe400078e0000 */
[----:B------:R-:W-:Y:S02]  /*15cd0*/  IMAD.MOV.U32 R12, RZ, RZ, 0x4 ;  /* 0x00000004ff0c7424 */ /* 0x000fe400078e00ff */
[----:B------:R-:W-:-:S07]  /*15ce0*/  IMAD.MOV.U32 R7, RZ, RZ, R14 ;  /* 0x000000ffff077224 */ /* 0x000fce00078e000e */
[----:B------:R-:W-:Y:S05]  /*15cf0*/  WARPSYNC.COLLECTIVE R15, `(.L_x_14167) ;  /* 0x000000000f087348 */ /* 0x000fea0003c00000 */
[----:B------:R0:W1:Y:S02]  /*15d00*/  SHFL.IDX P6, R14, R13, R12, R11 ;  /* 0x0000000c0d0e7389 */ /* 0x00006400000c000b */
[----:B01----:R-:W-:Y:S01]  /*15d10*/  ENDCOLLECTIVE ;  /* 0x000000000000791b */ /* 0x003fe20003800000 */
.L_x_14167:
        /* <DEDUP_REMOVED lines=16> */
.L_x_14168:
[----:B------:R-:W-:Y:S02]  /*15e20*/  IMAD.MOV.U32 R13, RZ, RZ, R0 ;  /* 0x000000ffff0d7224 */ /* 0x000fe400078e0000 */
[----:B------:R-:W-:Y:S02]  /*15e30*/  IMAD.MOV.U32 R12, RZ, RZ, 0x5 ;  /* 0x00000005ff0c7424 */ /* 0x000fe400078e00ff */
[----:B------:R-:W-:-:S07]  /*15e40*/  IMAD.MOV.U32 R7, RZ, RZ, R14 ;  /* 0x000000ffff077224 */ /* 0x000fce00078e000e */
[----:B------:R-:W-:Y:S05]  /*15e50*/  WARPSYNC.COLLECTIVE R15, `(.L_x_14169) ;  /* 0x000000000f087348 */ /* 0x000fea0003c00000 */
[----:B------:R0:W1:Y:S02]  /*15e60*/  SHFL.IDX P6, R14, R13, R12, R11 ;  /* 0x0000000c0d0e7389 */ /* 0x00006400000c000b */
[----:B01----:R-:W-:Y:S01]  /*15e70*/  ENDCOLLECTIVE ;  /* 0x000000000000791b */ /* 0x003fe20003800000 */
.L_x_14169:
        /* <DEDUP_REMOVED lines=16> */
.L_x_14170:
[----:B------:R-:W-:Y:S02]  /*15f80*/  IMAD.MOV.U32 R13, RZ, RZ, R0 ;  /* 0x000000ffff0d7224 */ /* 0x000fe400078e0000 */
[----:B------:R-:W-:Y:S02]  /*15f90*/  IMAD.MOV.U32 R12, RZ, RZ, 0x6 ;  /* 0x00000006ff0c7424 */ /* 0x000fe400078e00ff */
[----:B------:R-:W-:-:S07]  /*15fa0*/  IMAD.MOV.U32 R7, RZ, RZ, R14 ;  /* 0x000000ffff077224 */ /* 0x000fce00078e000e */
[----:B------:R-:W-:Y:S05]  /*15fb0*/  WARPSYNC.COLLECTIVE R15, `(.L_x_14171) ;  /* 0x000000000f087348 */ /* 0x000fea0003c00000 */
[----:B------:R0:W1:Y:S02]  /*15fc0*/  SHFL.IDX P6, R14, R13, R12, R11 ;  /* 0x0000000c0d0e7389 */ /* 0x00006400000c000b */
[----:B01----:R-:W-:Y:S01]  /*15fd0*/  ENDCOLLECTIVE ;  /* 0x000000000000791b */ /* 0x003fe20003800000 */
.L_x_14171:
        /* <DEDUP_REMOVED lines=16> */
.L_x_14172:
[----:B------:R-:W-:Y:S02]  /*160e0*/  IMAD.MOV.U32 R13, RZ, RZ, R0 ;  /* 0x000000ffff0d7224 */ /* 0x000fe400078e0000 */
[----:B------:R-:W-:Y:S02]  /*160f0*/  IMAD.MOV.U32 R12, RZ, RZ, 0x7 ;  /* 0x00000007ff0c7424 */ /* 0x000fe400078e00ff */
[----:B------:R-:W-:-:S07]  /*16100*/  IMAD.MOV.U32 R7, RZ, RZ, R14 ;  /* 0x000000ffff077224 */ /* 0x000fce00078e000e */
[----:B------:R-:W-:Y:S05]  /*16110*/  WARPSYNC.COLLECTIVE R15, `(.L_x_14173) ;  /* 0x000000000f087348 */ /* 0x000fea0003c00000 */
[----:B------:R0:W1:Y:S02]  /*16120*/  SHFL.IDX P6, R14, R13, R12, R11 ;  /* 0x0000000c0d0e7389 */ /* 0x00006400000c000b */
[----:B01----:R-:W-:Y:S01]  /*16130*/  ENDCOLLECTIVE ;  /* 0x000000000000791b */ /* 0x003fe20003800000 */
.L_x_14173:
        /* <DEDUP_REMOVED lines=11> */
.L_x_14174:
[----:B------:R-:W-:Y:S01]  /*161f0*/  @!PT LDS RZ, [RZ] ;  /* 0x00000000fffff984 */ /* 0x000fe20000000800 */
[----:B------:R-:W-:Y:S01]  /*16200*/  @!PT LDS RZ, [RZ] ;  /* 0x00000000fffff984 */ /* 0x000fe20000000800 */
[----:B------:R-:W-:Y:S01]  /*16210*/  @!PT LDS RZ, [RZ] ;  /* 0x00000000fffff984 */ /* 0x000fe20000000800 */
[----:B------:R0:W-:Y:S01]  /*16220*/  @!P1 LDGSTS.E.BYPASS.LTC128B.128 [R20+0xb400], desc[UR52][R6.64], !P0 ;  /* 0x0b40000006149fae */ /* 0x0001e2000c101d74 */
[----:B------:R-:W-:Y:S01]  /*16230*/  ISETP.GE.AND P1, PT, R4, R3, PT ;  /* 0x000000030400720c */ /* 0x000fe20003f26270 */
[----:B------:R-:W-:Y:S02]  /*16240*/  IMAD.MOV.U32 R13, RZ, RZ, R2 ;  /* 0x000000ffff0d7224 */ /* 0x000fe400078e0002 */
[----:B------:R-:W-:Y:S02]  /*16250*/  IMAD.MOV.U32 R12, RZ, RZ, RZ ;  /* 0x000000ffff0c7224 */ /* 0x000fe400078e00ff */
[----:B0-----:R-:W-:-:S08]  /*16260*/  IMAD.MOV.U32 R6, RZ, RZ, R14 ;  /* 0x000000ffff067224 */ /* 0x001fd000078e000e */
[----:B------:R-:W-:Y:S05]  /*16270*/  WARPSYNC.COLLECTIVE R15, `(.L_x_14175) ;  /* 0x000000000f087348 */ /* 0x000fea0003c00000 */
[----:B------:R0:W1:Y:S02]  /*16280*/  SHFL.IDX P6, R14, R13, R12, R11 ;  /* 0x0000000c0d0e7389 */ /* 0x00006400000c000b */
[----:B01----:R-:W-:Y:S01]  /*16290*/  ENDCOLLECTIVE ;  /* 0x000000000000791b */ /* 0x003fe20003800000 */
.L_x_14175:
[----:B------:R-:W-:-:S05]  /*162a0*/  @!P1 LEA R6, P3, R28, R6, 0x1 ;  /* 0x000000061c069211 */ /* 0x000fca00078608ff */
[----:B------:R-:W-:Y:S02]  /*162b0*/  @!P1 IMAD.X R7, RZ, RZ, R0, P3 ;  /* 0x000000ffff079224 */ /* 0x000fe400018e0600 */
[----:B------:R-:W-:-:S03]  /*162c0*/  VIADD R0, R26, 0x80 ;  /* 0x000000801a007836 */ /* 0x000fc60000000000 */
[----:B------:R-:W-:Y:S01]  /*162d0*/  @!PT LDS RZ, [RZ] ;  /* 0x00000000fffff984 */ /* 0x000fe20000000800 */
[----:B------:R-:W-:Y:S01]  /*162e0*/  @!PT LDS RZ, [RZ] ;  /* 0x00000000fffff984 */ /* 0x000fe20000000800 */
[----:B------:R-:W-:Y:S01]  /*162f0*/  @!PT LDS RZ, [RZ] ;  /* 0x00000000fffff984 */ /* 0x000fe20000000800 */
[----:B------:R0:W-:Y:S01]  /*16300*/  @!P1 LDGSTS.E.BYPASS.LTC128B.128 [R20+0xbc00], desc[UR52][R6.64], !P0 ;  /* 0x0bc0000006149fae */ /* 0x0001e2000c101d74 */
[----:B------:R-:W-:Y:S01]  /*16310*/  IMAD.MOV.U32 R13, RZ, RZ, R5 ;  /* 0x000000ffff0d7224 */ /* 0x000fe200078e0005 */
[----:B------:R-:W-:Y:S01]  /*16320*/  ISETP.GE.AND P1, PT, R0, R3, PT ;  /* 0x000000030000720c */ /* 0x000fe20003f26270 */
[----:B------:R-:W-:-:S12]  /*16330*/  IMAD.MOV.U32 R0, RZ, RZ, R14 ;  /* 0x000000ffff007224 */ /* 0x000fd800078e000e */
[----:B0-----:R-:W-:Y:S05]  /*16340*/  WARPSYNC.COLLECTIVE R15, `(.L_x_14176) ;  /* 0x000000000f087348 */ /* 0x001fea0003c00000 */
[----:B------:R1:W2:Y:S02]  /*16350*/  SHFL.IDX P6, R14, R13, R12, R11 ;  /* 0x0000000c0d0e7389 */ /* 0x0002a400000c000b */
[----:B012---:R-:W-:Y:S01]  /*16360*/  ENDCOLLECTIVE ;  /* 0x000000000000791b */ /* 0x007fe20003800000 */
.L_x_14176:
[----:B------:R-:W-:Y:S02]  /*16370*/  IMAD.MOV.U32 R13, RZ, RZ, R2 ;  /* 0x000000ffff0d7224 */ /* 0x000fe400078e0002 */
[----:B------:R-:W-:Y:S02]  /*16380*/  IMAD.MOV.U32 R12, RZ, RZ, 0x1 ;  /* 0x00000001ff0c7424 */ /* 0x000fe400078e00ff */
[----:B------:R-:W-:-:S07]  /*16390*/  IMAD.MOV.U32 R4, RZ, RZ, R14 ;  /* 0x000000ffff047224 */ /* 0x000fce00078e000e */
[----:B------:R-:W-:Y:S05]  /*163a0*/  WARPSYNC.COLLECTIVE R15, `(.L_x_14177) ;  /* 0x000000000f087348 */ /* 0x000fea0003c00000 */
[----:B------:R0:W1:Y:S02]  /*163b0*/  SHFL.IDX P6, R14, R13, R12, R11 ;  /* 0x0000000c0d0e7389 */ /* 0x00006400000c000b */
[----:B01----:R-:W-:Y:S01]  /*163c0*/  ENDCOLLECTIVE ;  /* 0x000000000000791b */ /* 0x003fe20003800000 */
.L_x_14177:
        /* <DEDUP_REMOVED lines=16> */
.L_x_14178:
[----:B------:R-:W-:Y:S02]  /*164d0*/  IMAD.MOV.U32 R13, RZ, RZ, R2 ;  /* 0x000000ffff0d7224 */ /* 0x000fe400078e0002 */
[----:B------:R-:W-:Y:S02]  /*164e0*/  IMAD.MOV.U32 R12, RZ, RZ, 0x2 ;  /* 0x00000002ff0c7424 */ /* 0x000fe400078e00ff */
[----:B------:R-:W-:-:S07]  /*164f0*/  IMAD.MOV.U32 R6, RZ, RZ, R14 ;  /* 0x000000ffff067224 */ /* 0x000fce00078e000e */
[----:B------:R-:W-:Y:S05]  /*16500*/  WARPSYNC.COLLECTIVE R15, `(.L_x_14179) ;  /* 0x000000000f087348 */ /* 0x000fea0003c00000 */
[----:B------:R0:W1:Y:S02]  /*16510*/  SHFL.IDX P6, R14, R13, R12, R11 ;  /* 0x0000000c0d0e7389 */ /* 0x00006400000c000b */
[----:B01----:R-:W-:Y:S01]  /*16520*/  ENDCOLLECTIVE ;  /* 0x000000000000791b */ /* 0x003fe20003800000 */
.L_x_14179:
        /* <DEDUP_REMOVED lines=13> */
.L_x_14180:
[----:B------:R-:W-:Y:S02]  /*16600*/  IMAD.MOV.U32 R13, RZ, RZ, R2 ;  /* 0x000000ffff0d7224 */ /* 0x000fe400078e0002 */
[----:B------:R-:W-:Y:S02]  /*16610*/  IMAD.MOV.U32 R12, RZ, RZ, 0x3 ;  /* 0x00000003ff0c7424 */ /* 0x000fe400078e00ff */
[----:B------:R-:W-:-:S07]  /*16620*/  IMAD.MOV.U32 R6, RZ, RZ, R14 ;  /* 0x000000ffff067224 */ /* 0x000fce00078e000e */
[----:B------:R-:W-:Y:S05]  /*16630*/  WARPSYNC.COLLECTIVE R15, `(.L_x_14181) ;  /* 0x000000000f087348 */ /* 0x000fea0003c00000 */
[----:B------:R0:W1:Y:S02]  /*16640*/  SHFL.IDX P6, R14, R13, R12, R11 ;  /* 0x0000000c0d0e7389 */ /* 0x00006400000c000b */
[----:B01----:R-:W-:Y:S01]  /*16650*/  ENDCOLLECTIVE ;  /* 0x000000000000791b */ /* 0x003fe20003800000 */
.L_x_14181:
        /* <DEDUP_REMOVED lines=12> */
.L_x_14182:
[----:B------:R-:W-:Y:S01]  /*16720*/  IMAD.MOV.U32 R2, RZ, RZ, R14 ;  /* 0x000000ffff027224 */ /* 0x000fe200078e000e */
[----:B------:R-:W-:Y:S06]  /*16730*/  BRA `(.L_x_14183) ;  /* 0xffffffb400e47947 */ /* 0x000fec000383ffff */
.L_x_14085:
[----:B0-----:R0:W1:Y:S02]  /*16740*/  SYNCS.PHASECHK.TRANS64.TRYWAIT P0, [R22+URZ+0x16820], R0 ;  /* 0x01682000160075a7 */ /* 0x001064000800017f */
[----:B-1----:R-:W-:Y:S05]  /*16750*/  @!P0 NANOSLEEP.SYNCS 0x989680 ;  /* 0x009896800000895d */ /* 0x002fea0003900000 */
[----:B------:R-:W1:Y:S02]  /*16760*/  @!P0 SYNCS.PHASECHK.TRANS64 P0, [R22+URZ+0x16820], R0 ;  /* 0x01682000160085a7 */ /* 0x000e64000800007f */
[----:B-1----:R-:W-:Y:S05]  /*16770*/  @!P0 BRA `(.L_x_14085) ;  /* 0xfffffffc00f08947 */ /* 0x002fea000383ffff */
[----:B------:R-:W-:Y:S05]  /*16780*/  BRA `(.L_x_14184) ;  /* 0xffffffb800407947 */ /* 0x000fea000383ffff */
.L_x_14090:
[----:B0-----:R0:W1:Y:S02]  /*16790*/  SYNCS.PHASECHK.TRANS64.TRYWAIT P0, [R5+URZ+0x16840], R2 ;  /* 0x01684002050075a7 */ /* 0x001064000800017f */
[----:B-1----:R-:W-:Y:S05]  /*167a0*/  @!P0 NANOSLEEP.SYNCS 0x989680 ;  /* 0x009896800000895d */ /* 0x002fea0003900000 */
[----:B------:R-:W1:Y:S02]  /*167b0*/  @!P0 SYNCS.PHASECHK.TRANS64 P0, [R5+URZ+0x16840], R2 ;  /* 0x01684002050085a7 */ /* 0x000e64000800007f */
[----:B-1----:R-:W-:Y:S05]  /*167c0*/  @!P0 BRA `(.L_x_14090) ;  /* 0xfffffffc00f08947 */ /* 0x002fea000383ffff */
[----:B------:R-:W-:Y:S05]  /*167d0*/  BRA `(.L_x_14185) ;  /* 0xffffffbc00187947 */ /* 0x000fea000383ffff */
.L_x_14091:
        /* <DEDUP_REMOVED lines=8> */
.L_x_14187:
[----:B------:R-:W-:Y:S05]  /*16860*/  BSYNC B1 ;  /* 0x0000000000017941 */ /* 0x000fea0003800000 */
.L_x_14186:
        /* <DEDUP_REMOVED lines=9> */
.L_x_14188:
[----:B------:R-:W-:Y:S02]  /*16900*/  IMAD R8, R8, 0x2, R22 ;  /* 0x0000000208087824 */ /* 0x000fe400078e0216 */
[----:B------:R-:W-:Y:S02]  /*16910*/  IMAD.MOV.U32 R13, RZ, RZ, R10 ;  /* 0x000000ffff0d7224 */ /* 0x000fe400078e000a */
[----:B------:R-:W-:Y:S02]  /*16920*/  IMAD.MOV.U32 R12, RZ, RZ, 0x1 ;  /* 0x00000001ff0c7424 */ /* 0x000fe400078e00ff */
[----:B------:R-:W-:-:S07]  /*16930*/  IMAD.MOV.U32 R2, RZ, RZ, R14 ;  /* 0x000000ffff027224 */ /* 0x000fce00078e000e */
[----:B------:R-:W-:Y:S05]  /*16940*/  WARPSYNC.COLLECTIVE R15, `(.L_x_14189) ;  /* 0x000000000f087348 */ /* 0x000fea0003c00000 */
[----:B------:R0:W1:Y:S02]  /*16950*/  SHFL.IDX P6, R14, R13, R12, R11 ;  /* 0x0000000c0d0e7389 */ /* 0x00006400000c000b */
[----:B01----:R-:W-:Y:S01]  /*16960*/  ENDCOLLECTIVE ;  /* 0x000000000000791b */ /* 0x003fe20003800000 */
.L_x_14189:
        /* <DEDUP_REMOVED lines=11> */
.L_x_14190:
[----:B------:R-:W-:Y:S02]  /*16a20*/  IMAD.MOV.U32 R13, RZ, RZ, R10 ;  /* 0x000000ffff0d7224 */ /* 0x000fe400078e000a */
[----:B------:R-:W-:Y:S02]  /*16a30*/  IMAD.MOV.U32 R12, RZ, RZ, 0x2 ;  /* 0x00000002ff0c7424 */ /* 0x000fe400078e00ff */
[----:B------:R-:W-:-:S07]  /*16a40*/  IMAD.MOV.U32 R2, RZ, RZ, R14 ;  /* 0x000000ffff027224 */ /* 0x000fce00078e000e */
[----:B------:R-:W-:Y:S05]  /*16a50*/  WARPSYNC.COLLECTIVE R15, `(.L_x_14191) ;  /* 0x000000000f087348 */ /* 0x000fea0003c00000 */
[----:B------:R0:W1:Y:S02]  /*16a60*/  SHFL.IDX P6, R14, R13, R12, R11 ;  /* 0x0000000c0d0e7389 */ /* 0x00006400000c000b */
[----:B01----:R-:W-:Y:S01]  /*16a70*/  ENDCOLLECTIVE ;  /* 0x000000000000791b */ /* 0x003fe20003800000 */
.L_x_14191:
        /* <DEDUP_REMOVED lines=11> */
.L_x_14192:
[----:B------:R-:W-:Y:S02]  /*16b30*/  IMAD.MOV.U32 R13, RZ, RZ, R10 ;  /* 0x000000ffff0d7224 */ /* 0x000fe400078e000a */
[----:B------:R-:W-:Y:S02]  /*16b40*/  IMAD.MOV.U32 R12, RZ, RZ, 0x3 ;  /* 0x00000003ff0c7424 */ /* 0x000fe400078e00ff */
[----:B------:R-:W-:-:S07]  /*16b50*/  IMAD.MOV.U32 R2, RZ, RZ, R14 ;  /* 0x000000ffff027224 */ /* 0x000fce00078e000e */
[----:B------:R-:W-:Y:S05]  /*16b60*/  WARPSYNC.COLLECTIVE R15, `(.L_x_14193) ;  /* 0x000000000f087348 */ /* 0x000fea0003c00000 */
[----:B------:R0:W1:Y:S02]  /*16b70*/  SHFL.IDX P6, R14, R13, R12, R11 ;  /* 0x0000000c0d0e7389 */ /* 0x00006400000c000b */
[----:B01----:R-:W-:Y:S01]  /*16b80*/  ENDCOLLECTIVE ;  /* 0x000000000000791b */ /* 0x003fe20003800000 */
.L_x_14193:
        /* <DEDUP_REMOVED lines=11> */
.L_x_14194:
[----:B------:R-:W-:Y:S02]  /*16c40*/  IMAD.MOV.U32 R13, RZ, RZ, R10 ;  /* 0x000000ffff0d7224 */ /* 0x000fe400078e000a */
[----:B------:R-:W-:Y:S02]  /*16c50*/  IMAD.MOV.U32 R12, RZ, RZ, 0x4 ;  /* 0x00000004ff0c7424 */ /* 0x000fe400078e00ff */
[----:B------:R-:W-:-:S07]  /*16c60*/  IMAD.MOV.U32 R2, RZ, RZ, R14 ;  /* 0x000000ffff027224 */ /* 0x000fce00078e000e */
[----:B------:R-:W-:Y:S05]  /*16c70*/  WARPSYNC.COLLECTIVE R15, `(.L_x_14195) ;  /* 0x000000000f087348 */ /* 0x000fea0003c00000 */
[----:B------:R0:W1:Y:S02]  /*16c80*/  SHFL.IDX P6, R14, R13, R12, R11 ;  /* 0x0000000c0d0e7389 */ /* 0x00006400000c000b */
[----:B01----:R-:W-:Y:S01]  /*16c90*/  ENDCOLLECTIVE ;  /* 0x000000000000791b */ /* 0x003fe20003800000 */
.L_x_14195:
        /* <DEDUP_REMOVED lines=11> */
.L_x_14196:
[----:B------:R-:W-:Y:S02]  /*16d50*/  IMAD.MOV.U32 R13, RZ, RZ, R10 ;  /* 0x000000ffff0d7224 */ /* 0x000fe400078e000a */
[----:B------:R-:W-:Y:S02]  /*16d60*/  IMAD.MOV.U32 R12, RZ, RZ, 0x5 ;  /* 0x00000005ff0c7424 */ /* 0x000fe400078e00ff */
[----:B------:R-:W-:-:S07]  /*16d70*/  IMAD.MOV.U32 R2, RZ, RZ, R14 ;  /* 0x000000ffff027224 */ /* 0x000fce00078e000e */
[----:B------:R-:W-:Y:S05]  /*16d80*/  WARPSYNC.COLLECTIVE R15, `(.L_x_14197) ;  /* 0x000000000f087348 */ /* 0x000fea0003c00000 */
[----:B------:R0:W1:Y:S02]  /*16d90*/  SHFL.IDX P6, R14, R13, R12, R11 ;  /* 0x0000000c0d0e7389 */ /* 0x00006400000c000b */
[----:B01----:R-:W-:Y:S01]  /*16da0*/  ENDCOLLECTIVE ;  /* 0x000000000000791b */ /* 0x003fe20003800000 */
.L_x_14197:
        /* <DEDUP_REMOVED lines=11> */
.L_x_14198:
[----:B------:R-:W-:Y:S02]  /*16e60*/  IMAD.MOV.U32 R13, RZ, RZ, R10 ;  /* 0x000000ffff0d7224 */ /* 0x000fe400078e000a */
[----:B------:R-:W-:Y:S02]  /*16e70*/  IMAD.MOV.U32 R12, RZ, RZ, 0x6 ;  /* 0x00000006ff0c7424 */ /* 0x000fe400078e00ff */
[----:B------:R-:W-:-:S07]  /*16e80*/  IMAD.MOV.U32 R2, RZ, RZ, R14 ;  /* 0x000000ffff027224 */ /* 0x000fce00078e000e */
[----:B------:R-:W-:Y:S05]  /*16e90*/  WARPSYNC.COLLECTIVE R15, `(.L_x_14199) ;  /* 0x000000000f087348 */ /* 0x000fea0003c00000 */
[----:B------:R0:W1:Y:S02]  /*16ea0*/  SHFL.IDX P6, R14, R13, R12, R11 ;  /* 0x0000000c0d0e7389 */ /* 0x00006400000c000b */
[----:B01----:R-:W-:Y:S01]  /*16eb0*/  ENDCOLLECTIVE ;  /* 0x000000000000791b */ /* 0x003fe20003800000 */
.L_x_14199:
        /* <DEDUP_REMOVED lines=11> */
.L_x_14200:
[----:B------:R-:W-:Y:S02]  /*16f70*/  IMAD.MOV.U32 R13, RZ, RZ, R10 ;  /* 0x000000ffff0d7224 */ /* 0x000fe400078e000a */
[----:B------:R-:W-:Y:S02]  /*16f80*/  IMAD.MOV.U32 R12, RZ, RZ, 0x7 ;  /* 0x00000007ff0c7424 */ /* 0x000fe400078e00ff */
[----:B------:R-:W-:-:S07]  /*16f90*/  IMAD.MOV.U32 R2, RZ, RZ, R14 ;  /* 0x000000ffff027224 */ /* 0x000fce00078e000e */
[----:B------:R-:W-:Y:S05]  /*16fa0*/  WARPSYNC.COLLECTIVE R15, `(.L_x_14201) ;  /* 0x000000000f087348 */ /* 0x000fea0003c00000 */
[----:B------:R0:W1:Y:S02]  /*16fb0*/  SHFL.IDX P6, R14, R13, R12, R11 ;  /* 0x0000000c0d0e7389 */ /* 0x00006400000c000b */
[----:B01----:R-:W-:Y:S01]  /*16fc0*/  ENDCOLLECTIVE ;  /* 0x000000000000791b */ /* 0x003fe20003800000 */
.L_x_14201:
        /* <DEDUP_REMOVED lines=11> */
.L_x_14202:
[----:B------:R-:W-:Y:S01]  /*17080*/  IMAD.MOV.U32 R2, RZ, RZ, R14 ;  /* 0x000000ffff027224 */ /* 0x000fe200078e000e */
[----:B------:R-:W-:Y:S06]  /*17090*/  BRA `(.L_x_14203) ;  /* 0xffffffb800087947 */ /* 0x000fec000383ffff */
.L_x_14096:
[----:B-1----:R1:W2:Y:S02]  /*170a0*/  SYNCS.PHASECHK.TRANS64.TRYWAIT P0, [R5+URZ+0x16860], R2 ;  /* 0x01686002050075a7 */ /* 0x0022a4000800017f */
[----:B--2---:R-:W-:Y:S05]  /*170b0*/  @!P0 NANOSLEEP.SYNCS 0x989680 ;  /* 0x009896800000895d */ /* 0x004fea0003900000 */
[----:B------:R-:W2:Y:S02]  /*170c0*/  @!P0 SYNCS.PHASECHK.TRANS64 P0, [R5+URZ+0x16860], R2 ;  /* 0x01686002050085a7 */ /* 0x000ea4000800007f */
[----:B--2---:R-:W-:Y:S05]  /*170d0*/  @!P0 BRA `(.L_x_14096) ;  /* 0xfffffffc00f08947 */ /* 0x004fea000383ffff */
[----:B------:R-:W-:Y:S05]  /*170e0*/  BRA `(.L_x_14204) ;  /* 0xffffffb800607947 */ /* 0x000fea000383ffff */
.L_x_14097:
        /* <DEDUP_REMOVED lines=8> */
.L_x_14206:
[----:B------:R-:W-:Y:S05]  /*17170*/  BSYNC B1 ;  /* 0x0000000000017941 */ /* 0x000fea0003800000 */
.L_x_14205:
[----:B------:R-:W-:Y:S01]  /*17180*/  IMAD.MOV.U32 R13, RZ, RZ, R17 ;  /* 0x000000ffff0d7224 */ /* 0x000fe200078e0011 */
[----:B------:R-:W-:Y:S01]  /*17190*/  ISETP.LT.OR P2, PT, R8, 0x1, P1 ;  /* 0x000000010800780c */ /* 0x000fe20000f41670 */
        /* <DEDUP_REMOVED lines=8> */
.L_x_14207:
[----:B------:R-:W-:Y:S02]  /*17220*/  IMAD.MOV.U32 R13, RZ, RZ, R23 ;  /* 0x000000ffff0d7224 */ /* 0x000fe400078e0017 */
[----:B------:R-:W-:Y:S02]  /*17230*/  IMAD.MOV.U32 R12, RZ, RZ, 0x1 ;  /* 0x00000001ff0c7424 */ /* 0x000fe400078e00ff */
[----:B------:R-:W-:-:S07]  /*17240*/  IMAD.MOV.U32 R2, RZ, RZ, R14 ;  /* 0x000000ffff027224 */ /* 0x000fce00078e000e */
[----:B------:R-:W-:Y:S05]  /*17250*/  WARPSYNC.COLLECTIVE R15, `(.L_x_14208) ;  /* 0x000000000f087348 */ /* 0x000fea0003c00000 */
[----:B------:R0:W1:Y:S02]  /*17260*/  SHFL.IDX P6, R14, R13, R12, R11 ;  /* 0x0000000c0d0e7389 */ /* 0x00006400000c000b */
[----:B01----:R-:W-:Y:S01]  /*17270*/  ENDCOLLECTIVE ;  /* 0x000000000000791b */ /* 0x003fe20003800000 */
.L_x_14208:
        /* <DEDUP_REMOVED lines=12> */
.L_x_14209:
[----:B------:R-:W-:Y:S02]  /*17340*/  IMAD.MOV.U32 R13, RZ, RZ, R23 ;  /* 0x000000ffff0d7224 */ /* 0x000fe400078e0017 */
[----:B------:R-:W-:Y:S02]  /*17350*/  IMAD.MOV.U32 R12, RZ, RZ, 0x2 ;  /* 0x00000002ff0c7424 */ /* 0x000fe400078e00ff */
[----:B------:R-:W-:-:S07]  /*17360*/  IMAD.MOV.U32 R2, RZ, RZ, R14 ;  /* 0x000000ffff027224 */ /* 0x000fce00078e000e */
[----:B------:R-:W-:Y:S05]  /*17370*/  WARPSYNC.COLLECTIVE R15, `(.L_x_14210) ;  /* 0x000000000f087348 */ /* 0x000fea0003c00000 */
[----:B------:R0:W1:Y:S02]  /*17380*/  SHFL.IDX P6, R14, R13, R12, R11 ;  /* 0x0000000c0d0e7389 */ /* 0x00006400000c000b */
[----:B01----:R-:W-:Y:S01]  /*17390*/  ENDCOLLECTIVE ;  /* 0x000000000000791b */ /* 0x003fe20003800000 */
.L_x_14210:
        /* <DEDUP_REMOVED lines=12> */
.L_x_14211:
[----:B------:R-:W-:Y:S02]  /*17460*/  IMAD.MOV.U32 R13, RZ, RZ, R23 ;  /* 0x000000ffff0d7224 */ /* 0x000fe400078e0017 */
[----:B------:R-:W-:Y:S02]  /*17470*/  IMAD.MOV.U32 R12, RZ, RZ, 0x3 ;  /* 0x00000003ff0c7424 */ /* 0x000fe400078e00ff */
[----:B------:R-:W-:-:S07]  /*17480*/  IMAD.MOV.U32 R2, RZ, RZ, R14 ;  /* 0x000000ffff027224 */ /* 0x000fce00078e000e */
[----:B------:R-:W-:Y:S05]  /*17490*/  WARPSYNC.COLLECTIVE R15, `(.L_x_14212) ;  /* 0x000000000f087348 */ /* 0x000fea0003c00000 */
[----:B------:R0:W1:Y:S02]  /*174a0*/  SHFL.IDX P6, R14, R13, R12, R11 ;  /* 0x0000000c0d0e7389 */ /* 0x00006400000c000b */
[----:B01----:R-:W-:Y:S01]  /*174b0*/  ENDCOLLECTIVE ;  /* 0x000000000000791b */ /* 0x003fe20003800000 */
.L_x_14212:
        /* <DEDUP_REMOVED lines=12> */
.L_x_14213:
[----:B------:R-:W-:Y:S02]  /*17580*/  IMAD.MOV.U32 R13, RZ, RZ, R23 ;  /* 0x000000ffff0d7224 */ /* 0x000fe400078e0017 */
[----:B------:R-:W-:Y:S02]  /*17590*/  IMAD.MOV.U32 R12, RZ, RZ, 0x4 ;  /* 0x00000004ff0c7424 */ /* 0x000fe400078e00ff */
[----:B------:R-:W-:-:S07]  /*175a0*/  IMAD.MOV.U32 R2, RZ, RZ, R14 ;  /* 0x000000ffff027224 */ /* 0x000fce00078e000e */
[----:B------:R-:W-:Y:S05]  /*175b0*/  WARPSYNC.COLLECTIVE R15, `(.L_x_14214) ;  /* 0x000000000f087348 */ /* 0x000fea0003c00000 */
[----:B------:R0:W1:Y:S02]  /*175c0*/  SHFL.IDX P6, R14, R13, R12, R11 ;  /* 0x0000000c0d0e7389 */ /* 0x00006400000c000b */
[----:B01----:R-:W-:Y:S01]  /*175d0*/  ENDCOLLECTIVE ;  /* 0x000000000000791b */ /* 0x003fe20003800000 */
.L_x_14214:
        /* <DEDUP_REMOVED lines=12> */
.L_x_14215:
[----:B------:R-:W-:Y:S02]  /*176a0*/  IMAD.MOV.U32 R13, RZ, RZ, R23 ;  /* 0x000000ffff0d7224 */ /* 0x000fe400078e0017 */
[----:B------:R-:W-:Y:S02]  /*176b0*/  IMAD.MOV.U32 R12, RZ, RZ, 0x5 ;  /* 0x00000005ff0c7424 */ /* 0x000fe400078e00ff */
[----:B------:R-:W-:-:S07]  /*176c0*/  IMAD.MOV.U32 R2, RZ, RZ, R14 ;  /* 0x000000ffff027224 */ /* 0x000fce00078e000e */
[----:B------:R-:W-:Y:S05]  /*176d0*/  WARPSYNC.COLLECTIVE R15, `(.L_x_14216) ;  /* 0x000000000f087348 */ /* 0x000fea0003c00000 */
[----:B------:R0:W1:Y:S02]  /*176e0*/  SHFL.IDX P6, R14, R13, R12, R11 ;  /* 0x0000000c0d0e7389 */ /* 0x00006400000c000b */
[----:B01----:R-:W-:Y:S01]  /*176f0*/  ENDCOLLECTIVE ;  /* 0x000000000000791b */ /* 0x003fe20003800000 */
.L_x_14216:
        /* <DEDUP_REMOVED lines=12> */
.L_x_14217:
[----:B------:R-:W-:Y:S02]  /*177c0*/  IMAD.MOV.U32 R13, RZ, RZ, R23 ;  /* 0x000000ffff0d7224 */ /* 0x000fe400078e0017 */
[----:B------:R-:W-:Y:S02]  /*177d0*/  IMAD.MOV.U32 R12, RZ, RZ, 0x6 ;  /* 0x00000006ff0c7424 */ /* 0x000fe400078e00ff */
[----:B------:R-:W-:-:S07]  /*177e0*/  IMAD.MOV.U32 R2, RZ, RZ, R14 ;  /* 0x000000ffff027224 */ /* 0x000fce00078e000e */
[----:B------:R-:W-:Y:S05]  /*177f0*/  WARPSYNC.COLLECTIVE R15, `(.L_x_14218) ;  /* 0x000000000f087348 */ /* 0x000fea0003c00000 */
[----:B------:R0:W1:Y:S02]  /*17800*/  SHFL.IDX P6, R14, R13, R12, R11 ;  /* 0x0000000c0d0e7389 */ /* 0x00006400000c000b */
[----:B01----:R-:W-:Y:S01]  /*17810*/  ENDCOLLECTIVE ;  /* 0x000000000000791b */ /* 0x003fe20003800000 */
.L_x_14218:
        /* <DEDUP_REMOVED lines=12> */
.L_x_14219:
[----:B------:R-:W-:Y:S02]  /*178e0*/  IMAD.MOV.U32 R13, RZ, RZ, R23 ;  /* 0x000000ffff0d7224 */ /* 0x000fe400078e0017 */
[----:B------:R-:W-:Y:S02]  /*178f0*/  IMAD.MOV.U32 R12, RZ, RZ, 0x7 ;  /* 0x00000007ff0c7424 */ /* 0x000fe400078e00ff */
[----:B------:R-:W-:-:S07]  /*17900*/  IMAD.MOV.U32 R2, RZ, RZ, R14 ;  /* 0x000000ffff027224 */ /* 0x000fce00078e000e */
[----:B------:R-:W-:Y:S05]  /*17910*/  WARPSYNC.COLLECTIVE R15, `(.L_x_14220) ;  /* 0x000000000f087348 */ /* 0x000fea0003c00000 */
[----:B------:R0:W1:Y:S02]  /*17920*/  SHFL.IDX P6, R14, R13, R12, R11 ;  /* 0x0000000c0d0e7389 */ /* 0x00006400000c000b */
[----:B01----:R-:W-:Y:S01]  /*17930*/  ENDCOLLECTIVE ;  /* 0x000000000000791b */ /* 0x003fe20003800000 */
.L_x_14220:
        /* <DEDUP_REMOVED lines=11> */
.L_x_14221:
[----:B------:R-:W-:Y:S01]  /*179f0*/  IMAD.MOV.U32 R2, RZ, RZ, R14 ;  /* 0x000000ffff027224 */ /* 0x000fe200078e000e */
[----:B------:R-:W-:Y:S06]  /*17a00*/  BRA `(.L_x_14222) ;  /* 0xffffffb4000c7947 */ /* 0x000fec000383ffff */
.L_x_14105:
[----:B0-----:R0:W1:Y:S02]  /*17a10*/  SYNCS.PHASECHK.TRANS64.TRYWAIT P0, [R0+URZ+0x16860], R3 ;  /* 0x01686003000075a7 */ /* 0x001064000800017f */
[----:B-1----:R-:W-:Y:S05]  /*17a20*/  @!P0 NANOSLEEP.SYNCS 0x989680 ;  /* 0x009896800000895d */ /* 0x002fea0003900000 */
[----:B------:R-:W1:Y:S02]  /*17a30*/  @!P0 SYNCS.PHASECHK.TRANS64 P0, [R0+URZ+0x16860], R3 ;  /* 0x01686003000085a7 */ /* 0x000e64000800007f */
[----:B-1----:R-:W-:Y:S05]  /*17a40*/  @!P0 BRA `(.L_x_14105) ;  /* 0xfffffffc00f08947 */ /* 0x002fea000383ffff */
[----:B------:R-:W-:Y:S05]  /*17a50*/  BRA `(.L_x_14223) ;  /* 0xffffffb800307947 */ /* 0x000fea000383ffff */
.L_x_14106:
        /* <DEDUP_REMOVED lines=8> */
.L_x_14225:
[----:B------:R-:W-:Y:S05]  /*17ae0*/  BSYNC B0 ;  /* 0x0000000000007941 */ /* 0x000fea0003800000 */
.L_x_14224:
        /* <DEDUP_REMOVED lines=9> */
.L_x_14226:
        /* <DEDUP_REMOVED lines=10> */
.L_x_14227:
        /* <DEDUP_REMOVED lines=11> */
.L_x_14228:
[----:B------:R-:W-:Y:S02]  /*17cd0*/  IMAD.MOV.U32 R13, RZ, RZ, R23 ;  /* 0x000000ffff0d7224 */ /* 0x000fe400078e0017 */
[----:B------:R-:W-:Y:S02]  /*17ce0*/  IMAD.MOV.U32 R12, RZ, RZ, 0x2 ;  /* 0x00000002ff0c7424 */ /* 0x000fe400078e00ff */
[----:B------:R-:W-:-:S07]  /*17cf0*/  IMAD.MOV.U32 R9, RZ, RZ, R14 ;  /* 0x000000ffff097224 */ /* 0x000fce00078e000e */
[----:B------:R-:W-:Y:S05]  /*17d00*/  WARPSYNC.COLLECTIVE R15, `(.L_x_14229) ;  /* 0x000000000f087348 */ /* 0x000fea0003c00000 */
[----:B------:R0:W1:Y:S02]  /*17d10*/  SHFL.IDX P6, R14, R13, R12, R11 ;  /* 0x0000000c0d0e7389 */ /* 0x00006400000c000b */
[----:B01----:R-:W-:Y:S01]  /*17d20*/  ENDCOLLECTIVE ;  /* 0x000000000000791b */ /* 0x003fe20003800000 */
.L_x_14229:
        /* <DEDUP_REMOVED lines=12> */
.L_x_14230:
[----:B------:R-:W-:Y:S02]  /*17df0*/  IMAD.MOV.U32 R13, RZ, RZ, R23 ;  /* 0x000000ffff0d7224 */ /* 0x000fe400078e0017 */
[----:B------:R-:W-:Y:S02]  /*17e00*/  IMAD.MOV.U32 R12, RZ, RZ, 0x3 ;  /* 0x00000003ff0c7424 */ /* 0x000fe400078e00ff */
[----:B------:R-:W-:-:S07]  /*17e10*/  IMAD.MOV.U32 R10, RZ, RZ, R14 ;  /* 0x000000ffff0a7224 */ /* 0x000fce00078e000e */
[----:B------:R-:W-:Y:S05]  /*17e20*/  WARPSYNC.COLLECTIVE R15, `(.L_x_14231) ;  /* 0x000000000f087348 */ /* 0x000fea0003c00000 */
[----:B------:R0:W1:Y:S02]  /*17e30*/  SHFL.IDX P6, R14, R13, R12, R11 ;  /* 0x0000000c0d0e7389 */ /* 0x00006400000c000b */
[----:B01----:R-:W-:Y:S01]  /*17e40*/  ENDCOLLECTIVE ;  /* 0x000000000000791b */ /* 0x003fe20003800000 */
.L_x_14231:
        /* <DEDUP_REMOVED lines=12> */
.L_x_14232:
[----:B------:R-:W-:Y:S02]  /*17f10*/  IMAD.MOV.U32 R13, RZ, RZ, R23 ;  /* 0x000000ffff0d7224 */ /* 0x000fe400078e0017 */
[----:B------:R-:W-:Y:S02]  /*17f20*/  IMAD.MOV.U32 R12, RZ, RZ, 0x4 ;  /* 0x00000004ff0c7424 */ /* 0x000fe400078e00ff */
[----:B------:R-:W-:-:S07]  /*17f30*/  IMAD.MOV.U32 R9, RZ, RZ, R14 ;  /* 0x000000ffff097224 */ /* 0x000fce00078e000e */
[----:B------:R-:W-:Y:S05]  /*17f40*/  WARPSYNC.COLLECTIVE R15, `(.L_x_14233) ;  /* 0x000000000f087348 */ /* 0x000fea0003c00000 */
[----:B------:R0:W1:Y:S02]  /*17f50*/  SHFL.IDX P6, R14, R13, R12, R11 ;  /* 0x0000000c0d0e7389 */ /* 0x00006400000c000b */
[----:B01----:R-:W-:Y:S01]  /*17f60*/  ENDCOLLECTIVE ;  /* 0x000000000000791b */ /* 0x003fe20003800000 */
.L_x_14233:
        /* <DEDUP_REMOVED lines=12> */
.L_x_14234:
[----:B------:R-:W-:Y:S02]  /*18030*/  IMAD.MOV.U32 R13, RZ, RZ, R23 ;  /* 0x000000ffff0d7224 */ /* 0x000fe400078e0017 */
[----:B------:R-:W-:Y:S02]  /*18040*/  IMAD.MOV.U32 R12, RZ, RZ, 0x5 ;  /* 0x00000005ff0c7424 */ /* 0x000fe400078e00ff */
[----:B------:R-:W-:-:S07]  /*18050*/  IMAD.MOV.U32 R10, RZ, RZ, R14 ;  /* 0x000000ffff0a7224 */ /* 0x000fce00078e000e */
[----:B------:R-:W-:Y:S05]  /*18060*/  WARPSYNC.COLLECTIVE R15, `(.L_x_14235) ;  /* 0x000000000f087348 */ /* 0x000fea0003c00000 */
[----:B------:R0:W1:Y:S02]  /*18070*/  SHFL.IDX P6, R14, R13, R12, R11 ;  /* 0x0000000c0d0e7389 */ /* 0x00006400000c000b */
[----:B01----:R-:W-:Y:S01]  /*18080*/  ENDCOLLECTIVE ;  /* 0x000000000000791b */ /* 0x003fe20003800000 */
.L_x_14235:
        /* <DEDUP_REMOVED lines=12> */
.L_x_14236:
[----:B------:R-:W-:Y:S02]  /*18150*/  IMAD.MOV.U32 R13, RZ, RZ, R23 ;  /* 0x000000ffff0d7224 */ /* 0x000fe400078e0017 */
[----:B------:R-:W-:Y:S02]  /*18160*/  IMAD.MOV.U32 R12, RZ, RZ, 0x6 ;  /* 0x00000006ff0c7424 */ /* 0x000fe400078e00ff */
[----:B------:R-:W-:-:S07]  /*18170*/  IMAD.MOV.U32 R9, RZ, RZ, R14 ;  /* 0x000000ffff097224 */ /* 0x000fce00078e000e */
[----:B------:R-:W-:Y:S05]  /*18180*/  WARPSYNC.COLLECTIVE R15, `(.L_x_14237) ;  /* 0x000000000f087348 */ /* 0x000fea0003c00000 */
[----:B------:R0:W1:Y:S02]  /*18190*/  SHFL.IDX P6, R14, R13, R12, R11 ;  /* 0x0000000c0d0e7389 */ /* 0x00006400000c000b */
[----:B01----:R-:W-:Y:S01]  /*181a0*/  ENDCOLLECTIVE ;  /* 0x000000000000791b */ /* 0x003fe20003800000 */
.L_x_14237:
        /* <DEDUP_REMOVED lines=12> */
.L_x_14238:
[----:B------:R-:W-:Y:S02]  /*18270*/  IMAD.MOV.U32 R13, RZ, RZ, R23 ;  /* 0x000000ffff0d7224 */ /* 0x000fe400078e0017 */
[----:B------:R-:W-:Y:S01]  /*18280*/  IMAD.MOV.U32 R12, RZ, RZ, 0x7 ;  /* 0x00000007ff0c7424 */ /* 0x000fe200078e00ff */
[----:B------:R-:W-:-:S13]  /*18290*/  IADD3 R2, P1, R14, R5, RZ ;  /* 0x000000050e027210 */ /* 0x000fda0007f3e0ff */
[----:B------:R-:W-:Y:S05]  /*182a0*/  WARPSYNC.COLLECTIVE R15, `(.L_x_14239) ;  /* 0x000000000f087348 */ /* 0x000fea0003c00000 */
[----:B------:R0:W1:Y:S02]  /*182b0*/  SHFL.IDX P6, R14, R13, R12, R11 ;  /* 0x0000000c0d0e7389 */ /* 0x00006400000c000b */
[----:B01----:R-:W-:Y:S01]  /*182c0*/  ENDCOLLECTIVE ;  /* 0x000000000000791b */ /* 0x003fe20003800000 */
.L_x_14239:
        /* <DEDUP_REMOVED lines=10> */
.L_x_14240:
[----:B------:R-:W-:Y:S05]  /*18370*/  BRA `(.L_x_14241) ;  /* 0xffffffb000e07947 */ /* 0x000fea000383ffff */
.L_x_14111:
        /* <DEDUP_REMOVED lines=8> */
.L_x_14243:
[----:B------:R-:W-:Y:S05]  /*18400*/  BSYNC B0 ;  /* 0x0000000000007941 */ /* 0x000fea0003800000 */
.L_x_14242:
        /* <DEDUP_REMOVED lines=9> */
.L_x_14244:
        /* <DEDUP_REMOVED lines=18> */
.L_x_14245:
[----:B------:R-:W-:Y:S01]  /*185c0*/  IMAD.MOV.U32 R12, RZ, RZ, 0x2 ;  /* 0x00000002ff0c7424 */ /* 0x000fe200078e00ff */
[----:B------:R-:W-:-:S05]  /*185d0*/  SEL R4, R14, RZ, P1 ;  /* 0x000000ff0e047207 */ /* 0x000fca0000800000 */
[----:B------:R-:W-:-:S04]  /*185e0*/  IMAD.IADD R4, R17, 0x1, R4 ;  /* 0x0000000111047824 */ /* 0x000fc800078e0204 */
[----:B------:R-:W-:-:S07]  /*185f0*/  IMAD.MOV.U32 R13, RZ, RZ, R4 ;  /* 0x000000ffff0d7224 */ /* 0x000fce00078e0004 */
[----:B------:R-:W-:Y:S05]  /*18600*/  WARPSYNC.COLLECTIVE R15, `(.L_x_14246) ;  /* 0x000000000f087348 */ /* 0x000fea0003c00000 */
[----:B------:R0:W1:Y:S02]  /*18610*/  SHFL.UP P6, R14, R13, R12, R11 ;  /* 0x0400000c0d0e7389 */ /* 0x00006400000c000b */
[----:B01----:R-:W-:Y:S01]  /*18620*/  ENDCOLLECTIVE ;  /* 0x000000000000791b */ /* 0x003fe20003800000 */
.L_x_14246:
[----:B------:R-:W-:Y:S01]  /*18630*/  IMAD.MOV.U32 R12, RZ, RZ, 0x4 ;  /* 0x00000004ff0c7424 */ /* 0x000fe200078e00ff */
[----:B------:R-:W-:-:S05]  /*18640*/  SEL R3, R14, RZ, P2 ;  /* 0x000000ff0e037207 */ /* 0x000fca0001000000 */
[----:B------:R-:W-:-:S04]  /*18650*/  IMAD.IADD R6, R4, 0x1, R3 ;  /* 0x0000000104067824 */ /* 0x000fc800078e0203 */
[----:B------:R-:W-:-:S07]  /*18660*/  IMAD.MOV.U32 R13, RZ, RZ, R6 ;  /* 0x000000ffff0d7224 */ /* 0x000fce00078e0006 */
[----:B------:R-:W-:Y:S05]  /*18670*/  WARPSYNC.COLLECTIVE R15, `(.L_x_14247) ;  /* 0x000000000f087348 */ /* 0x000fea0003c00000 */
[----:B------:R0:W1:Y:S02]  /*18680*/  SHFL.UP P6, R14, R13, R12, R11 ;  /* 0x0400000c0d0e7389 */ /* 0x00006400000c000b */
[----:B01----:R-:W-:Y:S01]  /*18690*/  ENDCOLLECTIVE ;  /* 0x000000000000791b */ /* 0x003fe20003800000 */
.L_x_14247:
[----:B------:R-:W-:Y:S01]  /*186a0*/  IMAD.MOV.U32 R12, RZ, RZ, 0x8 ;  /* 0x00000008ff0c7424 */ /* 0x000fe200078e00ff */
[----:B------:R-:W-:-:S05]  /*186b0*/  SEL R3, R14, RZ, P3 ;  /* 0x000000ff0e037207 */ /* 0x000fca0001800000 */
[----:B------:R-:W-:-:S04]  /*186c0*/  IMAD.IADD R2, R6, 0x1, R3 ;  /* 0x0000000106027824 */ /* 0x000fc800078e0203 */
[----:B------:R-:W-:-:S07]  /*186d0*/  IMAD.MOV.U32 R13, RZ, RZ, R2 ;  /* 0x000000ffff0d7224 */ /* 0x000fce00078e0002 */
[----:B------:R-:W-:Y:S05]  /*186e0*/  WARPSYNC.COLLECTIVE R15, `(.L_x_14248) ;  /* 0x000000000f087348 */ /* 0x000fea0003c00000 */
[----:B------:R0:W1:Y:S02]  /*186f0*/  SHFL.UP P6, R14, R13, R12, R11 ;  /* 0x0400000c0d0e7389 */ /* 0x00006400000c000b */
[----:B01----:R-:W-:Y:S01]  /*18700*/  ENDCOLLECTIVE ;  /* 0x000000000000791b */ /* 0x003fe20003800000 */
.L_x_14248:
[----:B------:R-:W-:Y:S01]  /*18710*/  IMAD.MOV.U32 R12, RZ, RZ, 0x10 ;  /* 0x00000010ff0c7424 */ /* 0x000fe200078e00ff */
[----:B------:R-:W-:-:S05]  /*18720*/  SEL R3, R14, RZ, P4 ;  /* 0x000000ff0e037207 */ /* 0x000fca0002000000 */
[----:B------:R-:W-:-:S04]  /*18730*/  IMAD.IADD R3, R2, 0x1, R3 ;  /* 0x0000000102037824 */ /* 0x000fc800078e0203 */
[----:B------:R-:W-:-:S07]  /*18740*/  IMAD.MOV.U32 R13, RZ, RZ, R3 ;  /* 0x000000ffff0d7224 */ /* 0x000fce00078e0003 */
[----:B------:R-:W-:Y:S05]  /*18750*/  WARPSYNC.COLLECTIVE R15, `(.L_x_14249) ;  /* 0x000000000f087348 */ /* 0x000fea0003c00000 */
[----:B------:R0:W1:Y:S02]  /*18760*/  SHFL.UP P6, R14, R13, R12, R11 ;  /* 0x0400000c0d0e7389 */ /* 0x00006400000c000b */
[----:B01----:R-:W-:Y:S01]  /*18770*/  ENDCOLLECTIVE ;  /* 0x000000000000791b */ /* 0x003fe20003800000 */
.L_x_14249:
        /* <DEDUP_REMOVED lines=8> */
.L_x_14250:
[----:B------:R-:W-:Y:S05]  /*18800*/  BRA `(.L_x_14251) ;  /* 0xffffffb000e87947 */ /* 0x000fea000383ffff */
.L_x_14116:
        /* <DEDUP_REMOVED lines=8> */
.L_x_14253:
[----:B------:R-:W-:Y:S05]  /*18890*/  BSYNC B0 ;  /* 0x0000000000007941 */ /* 0x000fea0003800000 */
.L_x_14252:
        /* <DEDUP_REMOVED lines=8> */
.L_x_14254:
[----:B------:R-:W-:Y:S01]  /*18920*/  IMAD.MOV.U32 R12, RZ, RZ, 0x4 ;  /* 0x00000004ff0c7424 */ /* 0x000fe200078e00ff */
[----:B------:R-:W-:-:S05]  /*18930*/  SEL R2, R14, RZ, P2 ;  /* 0x000000ff0e027207 */ /* 0x000fca0001000000 */
[----:B------:R-:W-:-:S04]  /*18940*/  IMAD.IADD R2, R13, 0x1, R2 ;  /* 0x000000010d027824 */ /* 0x000fc800078e0202 */
[----:B------:R-:W-:-:S07]  /*18950*/  IMAD.MOV.U32 R13, RZ, RZ, R2 ;  /* 0x000000ffff0d7224 */ /* 0x000fce00078e0002 */
[----:B------:R-:W-:Y:S05]  /*18960*/  WARPSYNC.COLLECTIVE R15, `(.L_x_14255) ;  /* 0x000000000f087348 */ /* 0x000fea0003c00000 */
[----:B------:R0:W1:Y:S02]  /*18970*/  SHFL.UP P6, R14, R13, R12, R11 ;  /* 0x0400000c0d0e7389 */ /* 0x00006400000c000b */
[----:B01----:R-:W-:Y:S01]  /*18980*/  ENDCOLLECTIVE ;  /* 0x000000000000791b */ /* 0x003fe20003800000 */
.L_x_14255:
[----:B------:R-:W-:Y:S01]  /*18990*/  IMAD.MOV.U32 R12, RZ, RZ, 0x8 ;  /* 0x00000008ff0c7424 */ /* 0x000fe200078e00ff */
[----:B------:R-:W-:-:S05]  /*189a0*/  SEL R3, R14, RZ, P3 ;  /* 0x000000ff0e037207 */ /* 0x000fca0001800000 */
[----:B------:R-:W-:-:S04]  /*189b0*/  IMAD.IADD R3, R2, 0x1, R3 ;  /* 0x0000000102037824 */ /* 0x000fc800078e0203 */
[----:B------:R-:W-:-:S07]  /*189c0*/  IMAD.MOV.U32 R13, RZ, RZ, R3 ;  /* 0x000000ffff0d7224 */ /* 0x000fce00078e0003 */
[----:B------:R-:W-:Y:S05]  /*189d0*/  WARPSYNC.COLLECTIVE R15, `(.L_x_14256) ;  /* 0x000000000f087348 */ /* 0x000fea0003c00000 */
[----:B------:R0:W1:Y:S02]  /*189e0*/  SHFL.UP P6, R14, R13, R12, R11 ;  /* 0x0400000c0d0e7389 */ /* 0x00006400000c000b */
[----:B01----:R-:W-:Y:S01]  /*189f0*/  ENDCOLLECTIVE ;  /* 0x000000000000791b */ /* 0x003fe20003800000 */
.L_x_14256:
[----:B------:R-:W-:Y:S01]  /*18a00*/  IMAD.MOV.U32 R12, RZ, RZ, 0x10 ;  /* 0x00000010ff0c7424 */ /* 0x000fe200078e00ff */
[----:B------:R-:W-:-:S05]  /*18a10*/  SEL R4, R14, RZ, P4 ;  /* 0x000000ff0e047207 */ /* 0x000fca0002000000 */
[----:B------:R-:W-:-:S04]  /*18a20*/  IMAD.IADD R4, R3, 0x1, R4 ;  /* 0x0000000103047824 */ /* 0x000fc800078e0204 */
[----:B------:R-:W-:-:S07]  /*18a30*/  IMAD.MOV.U32 R13, RZ, RZ, R4 ;  /* 0x000000ffff0d7224 */ /* 0x000fce00078e0004 */
[----:B------:R-:W-:Y:S05]  /*18a40*/  WARPSYNC.COLLECTIVE R15, `(.L_x_14257) ;  /* 0x000000000f087348 */ /* 0x000fea0003c00000 */
[----:B------:R0:W1:Y:S02]  /*18a50*/  SHFL.UP P6, R14, R13, R12, R11 ;  /* 0x0400000c0d0e7389 */ /* 0x00006400000c000b */
[----:B01----:R-:W-:Y:S01]  /*18a60*/  ENDCOLLECTIVE ;  /* 0x000000000000791b */ /* 0x003fe20003800000 */
.L_x_14257:
        /* <DEDUP_REMOVED lines=8> */
.L_x_14258:
[----:B------:R-:W-:Y:S05]  /*18af0*/  BRA `(.L_x_14259) ;  /* 0xffffffb000c87947 */ /* 0x000fea000383ffff */
.L_x_14118:
[----:B------:R-:W-:Y:S01]  /*18b00*/  BSSY B0, `(.L_x_14260) ;  /* 0x0000006000007945 */ /* 0x000fe20003800000 */
[----:B------:R-:W-:Y:S01]  /*18b10*/  PLOP3.LUT P6, PT, P6, PT, PT, 0x8, 0x0 ;  /* 0x000000000000781c */ /* 0x000fe200037ce170 */
[----:B------:R-:W-:-:S12]  /*18b20*/  IMAD.MOV.U32 R15, RZ, RZ, -0x1 ;  /* 0xffffffffff0f7424 */ /* 0x000fd800078e00ff */
[----:B01----:R-:W-:Y:S05]  /*18b30*/  WARPSYNC.COLLECTIVE R15, `(.L_x_14261) ;  /* 0x000000000f087348 */ /* 0x003fea0003c00000 */
[----:B------:R-:W-:Y:S01]  /*18b40*/  VOTE.ANY R14, PT, P6 ;  /* 0x00000000000e7806 */ /* 0x000fe200030e0100 */
[----:B01----:R-:W-:Y:S06]  /*18b50*/  ENDCOLLECTIVE ;  /* 0x000000000000791b */ /* 0x003fec0003800000 */
.L_x_14261:
[----:B------:R-:W-:Y:S05]  /*18b60*/  BSYNC B0 ;  /* 0x0000000000007941 */ /* 0x000fea0003800000 */
.L_x_14260:
        /* <DEDUP_REMOVED lines=9> */
.L_x_14262:
[----:B------:R-:W-:Y:S01]  /*18c00*/  IMAD.MOV.U32 R17, RZ, RZ, R14 ;  /* 0x000000ffff117224 */ /* 0x000fe200078e000e */
[----:B------:R-:W-:Y:S06]  /*18c10*/  BRA `(.L_x_14263) ;  /* 0xffffffb000b87947 */ /* 0x000fec000383ffff */
.L_x_14120:
[----:B------:R-:W-:Y:S01]  /*18c20*/  BSSY B0, `(.L_x_14264) ;  /* 0x0000007000007945 */ /* 0x000fe20003800000 */
[----:B------:R-:W-:Y:S02]  /*18c30*/  IMAD.MOV.U32 R13, RZ, RZ, R3 ;  /* 0x000000ffff0d7224 */ /* 0x000fe400078e0003 */
[----:B------:R-:W-:Y:S02]  /*18c40*/  IMAD.MOV.U32 R11, RZ, RZ, 0x1f ;  /* 0x0000001fff0b7424 */ /* 0x000fe400078e00ff */
[----:B------:R-:W-:-:S07]  /*18c50*/  IMAD.MOV.U32 R15, RZ, RZ, -0x1 ;  /* 0xffffffffff0f7424 */ /* 0x000fce00078e00ff */
[----:B0123--:R-:W-:Y:S05]  /*18c60*/  WARPSYNC.COLLECTIVE R15, `(.L_x_14265) ;  /* 0x000000000f087348 */ /* 0x00ffea0003c00000 */
[----:B------:R4:W0:Y:S02]  /*18c70*/  SHFL.IDX P6, R14, R13, R12, R11 ;  /* 0x0000000c0d0e7389 */ /* 0x00082400000c000b */
[----:B01234-:R-:W-:Y:S01]  /*18c80*/  ENDCOLLECTIVE ;  /* 0x000000000000791b */ /* 0x01ffe20003800000 */
.L_x_14265:
[----:B------:R-:W-:Y:S05]  /*18c90*/  BSYNC B0 ;  /* 0x0000000000007941 */ /* 0x000fea0003800000 */
.L_x_14264:
[----:B------:R-:W-:Y:S05]  /*18ca0*/  BRA `(.L_x_14119) ;  /* 0xffffffb000b07947 */ /* 0x000fea000383ffff */
.L_x_14124:
[----:B0-----:R0:W3:Y:S02]  /*18cb0*/  SYNCS.PHASECHK.TRANS64.TRYWAIT P0, [R5+URZ+0x16820], R0 ;  /* 0x01682000050075a7 */ /* 0x0010e4000800017f */
[----:B---3--:R-:W-:Y:S05]  /*18cc0*/  @!P0 NANOSLEEP.SYNCS 0x989680 ;  /* 0x009896800000895d */ /* 0x008fea0003900000 */
[----:B------:R-:W3:Y:S02]  /*18cd0*/  @!P0 SYNCS.PHASECHK.TRANS64 P0, [R5+URZ+0x16820], R0 ;  /* 0x01682000050085a7 */ /* 0x000ee4000800007f */
[----:B---3--:R-:W-:Y:S05]  /*18ce0*/  @!P0 BRA `(.L_x_14124) ;  /* 0xfffffffc00f08947 */ /* 0x008fea000383ffff */
[----:B------:R-:W-:Y:S05]  /*18cf0*/  BRA `(.L_x_14266) ;  /* 0xffffffb800287947 */ /* 0x000fea000383ffff */
.L_x_14125:
        /* <DEDUP_REMOVED lines=11> */
.L_x_14268:
[----:B------:R-:W-:Y:S05]  /*18db0*/  BSYNC B0 ;  /* 0x0000000000007941 */ /* 0x000fea0003800000 */
.L_x_14267:
[----:B------:R-:W-:Y:S05]  /*18dc0*/  BRA `(.L_x_14269) ;  /* 0xffffffb800107947 */ /* 0x000fea000383ffff */
.L_x_14128:
[----:B------:R-:W-:Y:S01]  /*18dd0*/  BSSY B1, `(.L_x_14270) ;  /* 0x0000006000017945 */ /* 0x000fe20003800000 */
[----:B------:R-:W-:-:S07]  /*18de0*/  IMAD.MOV.U32 R15, RZ, RZ, -0x1 ;  /* 0xffffffffff0f7424 */ /* 0x000fce00078e00ff */
[----:B012---:R-:W-:Y:S05]  /*18df0*/  WARPSYNC.COLLECTIVE R15, `(.L_x_14271) ;  /* 0x000000000f0c7348 */ /* 0x007fea0003c00000 */
[----:B------:R-:W-:Y:S02]  /*18e00*/  ELECT P6, UR62, PT ;  /* 0x00000000003e782f */ /* 0x000fe400038c0000 */
[----:B------:R-:W-:Y:S01]  /*18e10*/  MOV R14, UR62 ;  /* 0x0000003e000e7c02 */ /* 0x000fe20008000f00 */
[----:B012---:R-:W-:Y:S10]  /*18e20*/  ENDCOLLECTIVE ;  /* 0x000000000000791b */ /* 0x007ff40003800000 */
.L_x_14271:
[----:B------:R-:W-:Y:S05]  /*18e30*/  BSYNC B1 ;  /* 0x0000000000017941 */ /* 0x000fea0003800000 */
.L_x_14270:
[----:B------:R-:W-:Y:S05]  /*18e40*/  BRA `(.L_x_14272) ;  /* 0xffffffb800087947 */ /* 0x000fea000383ffff */
.L_x_14130:
[----:B0-----:R0:W3:Y:S02]  /*18e50*/  SYNCS.PHASECHK.TRANS64.TRYWAIT P1, [R3+URZ+0x16840], R2 ;  /* 0x01684002030075a7 */ /* 0x0010e4000802017f */
[----:B---3--:R-:W-:Y:S05]  /*18e60*/  @!P1 NANOSLEEP.SYNCS 0x989680 ;  /* 0x009896800000995d */ /* 0x008fea0003900000 */
[----:B------:R-:W3:Y:S02]  /*18e70*/  @!P1 SYNCS.PHASECHK.TRANS64 P1, [R3+URZ+0x16840], R2 ;  /* 0x01684002030095a7 */ /* 0x000ee4000802007f */
[----:B---3--:R-:W-:Y:S05]  /*18e80*/  @!P1 BRA `(.L_x_14130) ;  /* 0xfffffffc00f09947 */ /* 0x008fea000383ffff */
[----:B------:R-:W-:Y:S05]  /*18e90*/  BRA `(.L_x_14273) ;  /* 0xffffffb800287947 */ /* 0x000fea000383ffff */
.L_x_14132:
[----:B---3--:R3:W4:Y:S02]  /*18ea0*/  SYNCS.PHASECHK.TRANS64.TRYWAIT P1, [R5+URZ+0x16840], R0 ;  /* 0x01684000050075a7 */ /* 0x008724000802017f */
[----:B----4-:R-:W-:Y:S05]  /*18eb0*/  @!P1 NANOSLEEP.SYNCS 0x989680 ;  /* 0x009896800000995d */ /* 0x010fea0003900000 */
[----:B------:R-:W4:Y:S02]  /*18ec0*/  @!P1 SYNCS.PHASECHK.TRANS64 P1, [R5+URZ+0x16840], R0 ;  /* 0x01684000050095a7 */ /* 0x000f24000802007f */
[----:B----4-:R-:W-:Y:S05]  /*18ed0*/  @!P1 BRA `(.L_x_14132) ;  /* 0xfffffffc00f09947 */ /* 0x010fea000383ffff */
[----:B------:R-:W-:Y:S05]  /*18ee0*/  BRA `(.L_x_14274) ;  /* 0xffffffb800347947 */ /* 0x000fea000383ffff */
.L_x_14134:
[----:B----4-:R4:W0:Y:S02]  /*18ef0*/  SYNCS.PHASECHK.TRANS64.TRYWAIT P1, [R3+URZ+0x16860], R2 ;  /* 0x01686002030075a7 */ /* 0x010824000802017f */
[----:B0-----:R-:W-:Y:S05]  /*18f00*/  @!P1 NANOSLEEP.SYNCS 0x989680 ;  /* 0x009896800000995d */ /* 0x001fea0003900000 */
[----:B------:R-:W0:Y:S02]  /*18f10*/  @!P1 SYNCS.PHASECHK.TRANS64 P1, [R3+URZ+0x16860], R2 ;  /* 0x01686002030095a7 */ /* 0x000e24000802007f */
[----:B0-----:R-:W-:Y:S05]  /*18f20*/  @!P1 BRA `(.L_x_14134) ;  /* 0xfffffffc00f09947 */ /* 0x001fea000383ffff */
[----:B------:R-:W-:Y:S05]  /*18f30*/  BRA `(.L_x_14275) ;  /* 0xffffffb800307947 */ /* 0x000fea000383ffff */
.L_x_14276:
        /* <DEDUP_REMOVED lines=12> */
.L_x_15876:


//--------------------- .text._ZN7cutlass13device_kernelIN5flash11enable_sm90INS1_16FlashAttnFwdSm90INS1_25CollectiveMainloopFwdSm90ILi2EN4cute5tupleIJNS5_1CILi1EEES8_S8_EEENS6_IJNS7_ILi192EEENS7_ILi128EEENS7_ILi64EEEEEELi64ENS_6half_tEfNS_4arch4Sm90ELb0ELb1ELb0ELb1ELb1ELb1ELb0ELb1ELb1ELb1ELb0ELb0EEENS1_21CollectiveEpilogueFwdINS6_IJSA_SC_SB_EEES9_SE_SG_Li384ELb1ELb1ELb0ELb0EEENS1_36VarlenDynamicPersistentTileSchedulerILi192ELi128ELi384ELi128ELb0ELb1ELb1ELb1ELb0ELb1EEEEEEEEEvNT_6ParamsE --------------------------
	.section	.text._ZN7cutlass13device_kernelIN5flash11enable_sm90INS1_16FlashAttnFwdSm90INS1_25CollectiveMainloopFwdSm90ILi2EN4cute5tupleIJNS5_1CILi1EEES8_S8_EEENS6_IJNS7_ILi192EEENS7_ILi128EEENS7_ILi64EEEEEELi64ENS_6half_tEfNS_4arch4Sm90ELb0ELb1ELb0ELb1ELb1ELb1ELb0ELb1ELb1ELb1ELb0ELb0EEENS1_21CollectiveEpilogueFwdINS6_IJSA_SC_SB_EEES9_SE_SG_Li384ELb1ELb1ELb0ELb0EEENS1_36VarlenDynamicPersistentTileSchedulerILi192ELi128ELi384ELi128ELb0ELb1ELb1ELb1ELb0ELb1EEEEEEEEEvNT_6ParamsE,"ax",@progbits
	.align	128
.text._ZN7cutlass13device_kernelIN5flash11enable_sm90INS1_16FlashAttnFwdSm90INS1_25CollectiveMainloopFwdSm90ILi2EN4cute5tupleIJNS5_1CILi1EEES8_S8_EEENS6_IJNS7_ILi192EEENS7_ILi128EEENS7_ILi64EEEEEELi64ENS_6half_tEfNS_4arch4Sm90ELb0ELb1ELb0ELb1ELb1ELb1ELb0ELb1ELb1ELb1ELb0ELb0EEENS1_21CollectiveEpilogueFwdINS6_IJSA_SC_SB_EEES9_SE_SG_Li384ELb1ELb1ELb0ELb0EEENS1_36VarlenDynamicPersistentTileSchedulerILi192ELi128ELi384ELi128ELb0ELb1ELb1ELb1ELb0ELb1EEEEEEEEEvNT_6ParamsE:
        .type           _ZN7cutlass13device_kernelIN5flash11enable_sm90INS1_16FlashAttnFwdSm90INS1_25CollectiveMainloopFwdSm90ILi2EN4cute5tupleIJNS5_1CILi1EEES8_S8_EEENS6_IJNS7_ILi192EEENS7_ILi128EEENS7_ILi64EEEEEELi64ENS_6half_tEfNS_4arch4Sm90ELb0ELb1ELb0ELb1ELb1ELb1ELb0ELb1ELb1ELb1ELb0ELb0EEENS1_21CollectiveEpilogueFwdINS6_IJSA_SC_SB_EEES9_SE_SG_Li384ELb1ELb1ELb0ELb0EEENS1_36VarlenDynamicPersistentTileSchedulerILi192ELi128ELi384ELi128ELb0ELb1ELb1ELb1ELb0ELb1EEEEEEEEEvNT_6ParamsE,@function
        .size           _ZN7cutlass13device_kernelIN5flash11enable_sm90INS1_16FlashAttnFwdSm90INS1_25CollectiveMainloopFwdSm90ILi2EN4cute5tupleIJNS5_1CILi1EEES8_S8_EEENS6_IJNS7_ILi192EEENS7_ILi128EEENS7_ILi64EEEEEELi64ENS_6half_tEfNS_4arch4Sm90ELb0ELb1ELb0ELb1ELb1ELb1ELb0ELb1ELb1ELb1ELb0ELb0EEENS1_21CollectiveEpilogueFwdINS6_IJSA_SC_SB_EEES9_SE_SG_Li384ELb1ELb1ELb0ELb0EEENS1_36VarlenDynamicPersistentTileSchedulerILi192ELi128ELi384ELi128ELb0ELb1ELb1ELb1ELb0ELb1EEEEEEEEEvNT_6ParamsE,(.L_x_15877 - _ZN7cutlass13device_kernelIN5flash11enable_sm90INS1_16FlashAttnFwdSm90INS1_25CollectiveMainloopFwdSm90ILi2EN4cute5tupleIJNS5_1CILi1EEES8_S8_EEENS6_IJNS7_ILi192EEENS7_ILi128EEENS7_ILi64EEEEEELi64ENS_6half_tEfNS_4arch4Sm90ELb0ELb1ELb0ELb1ELb1ELb1ELb0ELb1ELb1ELb1ELb0ELb0EEENS1_21CollectiveEpilogueFwdINS6_IJSA_SC_SB_EEES9_SE_SG_Li384ELb1ELb1ELb0ELb0EEENS1_36VarlenDynamicPersistentTileSchedulerILi192ELi128ELi384ELi128ELb0ELb1ELb1ELb1ELb0ELb1EEEEEEEEEvNT_6ParamsE)
        .other          _ZN7cutlass13device_kernelIN5flash11enable_sm90INS1_16FlashAttnFwdSm90INS1_25CollectiveMainloopFwdSm90ILi2EN4cute5tupleIJNS5_1CILi1EEES8_S8_EEENS6_IJNS7_ILi192EEENS7_ILi128EEENS7_ILi64EEEEEELi64ENS_6half_tEfNS_4arch4Sm90ELb0ELb1ELb0ELb1ELb1ELb1ELb0ELb1ELb1ELb1ELb0ELb0EEENS1_21CollectiveEpilogueFwdINS6_IJSA_SC_SB_EEES9_SE_SG_Li384ELb1ELb1ELb0ELb0EEENS1_36VarlenDynamicPersistentTileSchedulerILi192ELi128ELi384ELi128ELb0ELb1ELb1ELb1ELb0ELb1EEEEEEEEEvNT_6ParamsE,@"STO_CUDA_ENTRY STV_DEFAULT"
_ZN7cutlass13device_kernelIN5flash11enable_sm90INS1_16FlashAttnFwdSm90INS1_25CollectiveMainloopFwdSm90ILi2EN4cute5tupleIJNS5_1CILi1EEES8_S8_EEENS6_IJNS7_ILi192EEENS7_ILi128EEENS7_ILi64EEEEEELi64ENS_6half_tEfNS_4arch4Sm90ELb0ELb1ELb0ELb1ELb1ELb1ELb0ELb1ELb1ELb1ELb0ELb0EEENS1_21CollectiveEpilogueFwdINS6_IJSA_SC_SB_EEES9_SE_SG_Li384ELb1ELb1ELb0ELb0EEENS1_36VarlenDynamicPersistentTileSchedulerILi192ELi128ELi384ELi128ELb0ELb1ELb1ELb1ELb0ELb1EEEEEEEEEvNT_6ParamsE:
        /* <DEDUP_REMOVED lines=18> */
.L_x_14278:
[----:B------:R-:W-:Y:S05]  /*0120*/  BSYNC B0 ;  /* 0x0000000000007941 */ /* 0x000fea0003800000 */
.L_x_14277:
        /* <DEDUP_REMOVED lines=41> */
.L_x_14279:
        /* <DEDUP_REMOVED lines=22> */
.L_x_14280:
        /* <DEDUP_REMOVED lines=18> */
.L_x_14281:
        /* <DEDUP_REMOVED lines=22> */
.L_x_14282:
        /* <DEDUP_REMOVED lines=22> */
.L_x_14283:
        /* <DEDUP_REMOVED lines=8> */
.L_x_14286:
        /* <DEDUP_REMOVED lines=22> */
[----:B------:R-:W-:Y:S01]  /*0ae0*/  IMAD.MOV.U32 R23, RZ, RZ, RZ ;  /* 0x000000ffff177224 */ /* 0x000fe200078e00ff */
[----:B------:R-:W-:Y:S01]  /*0af0*/  ULOP3.LUT UR39, UR37, 0x1, URZ, 0xfc, !UPT ;  /* 0x0000000125277892 */ /* 0x000fe2000f8efc3f */
[----:B------:R-:W-:Y:S01]  /*0b00*/  IMAD.MOV.U32 R154, RZ, RZ, RZ ;  /* 0x000000ffff9a7224 */ /* 0x000fe200078e00ff */
[----:B------:R-:W-:Y:S01]  /*0b10*/  UMOV UR36, URZ ;  /* 0x0000003f00247c82 */ /* 0x000fe20008000000 */
[----:B------:R-:W-:Y:S02]  /*0b20*/  IMAD.MOV.U32 R19, RZ, RZ, RZ ;  /* 0x000000ffff137224 */ /* 0x000fe400078e00ff */
[----:B0-----:R-:W-:-:S05]  /*0b30*/  VIADD R13, R0, 0xffffff80 ;  /* 0xffffff80000d7836 */ /* 0x001fca0000000000 */
[----:B------:R-:W-:-:S04]  /*0b40*/  SHF.R.S32.HI R0, RZ, 0x1f, R13 ;  /* 0x0000001fff007819 */ /* 0x000fc8000001140d */
[CC--:B------:R-:W-:Y:S02]  /*0b50*/  LEA.HI R3, R0.reuse, R13.reuse, RZ, 0x7 ;  /* 0x0000000d00037211 */ /* 0x0c0fe400078f38ff */
[CC--:B------:R-:W-:Y:S02]  /*0b60*/  LEA.HI R5, R0.reuse, R13.reuse, RZ, 0x5 ;  /* 0x0000000d00057211 */ /* 0x0c0fe400078f28ff */
[----:B------:R-:W-:Y:S02]  /*0b70*/  LOP3.LUT R4, R3, 0xffffff80, RZ, 0xc0, !PT ;  /* 0xffffff8003047812 */ /* 0x000fe400078ec0ff */
[----:B------:R-:W-:Y:S02]  /*0b80*/  SHF.R.S32.HI R12, RZ, 0x7, R3 ;  /* 0x00000007ff0c7819 */ /* 0x000fe40000011403 */
[----:B------:R-:W-:Y:S01]  /*0b90*/  SHF.R.S32.HI R14, RZ, 0x5, R5 ;  /* 0x00000005ff0e7819 */ /* 0x000fe20000011405 */
[----:B------:R-:W-:Y:S01]  /*0ba0*/  IMAD.IADD R11, R13, 0x1, -R4 ;  /* 0x000000010d0b7824 */ /* 0x000fe200078e0a04 */
[----:B------:R-:W-:Y:S01]  /*0bb0*/  LEA.HI R4, R0, R13, RZ, 0x4 ;  /* 0x0000000d00047211 */ /* 0x000fe200078f20ff */
[----:B------:R-:W-:-:S03]  /*0bc0*/  IMAD.HI R5, R12, 0x55555556, RZ ;  /* 0x555555560c057827 */ /* 0x000fc600078e02ff */
[----:B------:R-:W-:Y:S02]  /*0bd0*/  SHF.R.S32.HI R6, RZ, 0x1f, R11 ;  /* 0x0000001fff067819 */ /* 0x000fe4000001140b */
[----:B------:R-:W-:Y:S02]  /*0be0*/  SHF.R.S32.HI R7, RZ, 0x4, R4 ;  /* 0x00000004ff077819 */ /* 0x000fe40000011404 */
[----:B------:R-:W-:Y:S02]  /*0bf0*/  LEA.HI R8, R6, R11, RZ, 0x2 ;  /* 0x0000000b06087211 */ /* 0x000fe400078f10ff */
[C---:B------:R-:W-:Y:S02]  /*0c00*/  LOP3.LUT R3, R4.reuse, 0x3fffff0, RZ, 0xc0, !PT ;  /* 0x03fffff004037812 */ /* 0x040fe400078ec0ff */
[--C-:B------:R-:W-:Y:S02]  /*0c10*/  SHF.R.S32.HI R9, RZ, 0x2, R8.reuse ;  /* 0x00000002ff097819 */ /* 0x100fe40000011408 */
[----:B------:R-:W-:Y:S01]  /*0c20*/  SHF.R.S32.HI R10, RZ, 0x1f, R8 ;  /* 0x0000001fff0a7819 */ /* 0x000fe20000011408 */
[----:B------:R-:W-:Y:S01]  /*0c30*/  IMAD.IADD R3, R13, 0x1, -R3 ;  /* 0x000000010d037824 */ /* 0x000fe200078e0a03 */
[----:B------:R-:W-:-:S02]  /*0c40*/  LEA.HI R4, R4, R7, RZ, 0x1 ;  /* 0x0000000704047211 */ /* 0x000fc400078f08ff */
[----:B------:R-:W-:Y:S01]  /*0c50*/  LEA.HI R10, R10, R9, RZ, 0x3 ;  /* 0x000000090a0a7211 */ /* 0x000fe200078f18ff */
[----:B------:R-:W-:Y:S01]  /*0c60*/  IMAD R3, R14, 0x10, R3 ;  /* 0x000000100e037824 */ /* 0x000fe200078e0203 */
[----:B------:R-:W-:Y:S02]  /*0c70*/  LOP3.LUT R4, R4, 0x1ffffffe, RZ, 0xc0, !PT ;  /* 0x1ffffffe04047812 */ /* 0x000fe400078ec0ff */
[----:B------:R-:W-:Y:S02]  /*0c80*/  LOP3.LUT R10, R10, 0xfffffff8, RZ, 0xc0, !PT ;  /* 0xfffffff80a0a7812 */ /* 0x000fe400078ec0ff */
[----:B------:R-:W-:Y:S01]  /*0c90*/  LEA.HI R6, R6, R11, RZ, 0x5 ;  /* 0x0000000b06067211 */ /* 0x000fe200078f28ff */
[----:B------:R-:W-:Y:S01]  /*0ca0*/  IMAD.IADD R4, R7, 0x1, -R4 ;  /* 0x0000000107047824 */ /* 0x000fe200078e0a04 */
[----:B------:R-:W-:Y:S01]  /*0cb0*/  LEA.HI R5, R5, R5, RZ, 0x1 ;  /* 0x0000000505057211 */ /* 0x000fe200078f08ff */
[----:B------:R-:W-:Y:S01]  /*0cc0*/  IMAD.IADD R9, R9, 0x1, -R10 ;  /* 0x0000000109097824 */ /* 0x000fe200078e0a0a */
[----:B------:R-:W-:Y:S01]  /*0cd0*/  SHF.R.S32.HI R6, RZ, 0x5, R6 ;  /* 0x00000005ff067819 */ /* 0x000fe20000011406 */
[----:B------:R-:W-:Y:S01]  /*0ce0*/  IMAD R7, R3, 0x8, R4 ;  /* 0x0000000803077824 */ /* 0x000fe200078e0204 */
[CC--:B------:R-:W-:Y:S01]  /*0cf0*/  LEA.HI R3, R0.reuse, R13.reuse, RZ, 0x2 ;  /* 0x0000000d00037211 */ /* 0x0c0fe200078f10ff */
[----:B------:R-:W-:Y:S01]  /*0d00*/  IMAD R5, R5, -0x3, R12 ;  /* 0xfffffffd05057824 */ /* 0x000fe200078e020c */
[----:B------:R-:W-:Y:S01]  /*0d10*/  LEA.HI R4, R0, R13, RZ, 0x3 ;  /* 0x0000000d00047211 */ /* 0x000fe200078f18ff */
[----:B------:R-:W-:Y:S01]  /*0d20*/  IMAD R6, R6, 0x10, R9 ;  /* 0x0000001006067824 */ /* 0x000fe200078e0209 */
[----:B------:R-:W-:-:S02]  /*0d30*/  SHF.R.S32.HI R157, RZ, 0x2, R3 ;  /* 0x00000002ff9d7819 */ /* 0x000fc40000011403 */
[----:B------:R-:W-:Y:S01]  /*0d40*/  SHF.R.S32.HI R0, RZ, 0x1f, R3 ;  /* 0x0000001fff007819 */ /* 0x000fe20000011403 */
[----:B------:R-:W-:Y:S01]  /*0d50*/  IMAD R10, R5, 0x40, R6 ;  /* 0x00000040050a7824 */ /* 0x000fe200078e0206 */
[----:B------:R-:W-:Y:S01]  /*0d60*/  SHF.R.S32.HI R5, RZ, 0x3, R4 ;  /* 0x00000003ff057819 */ /* 0x000fe20000011404 */
[----:B------:R-:W-:Y:S01]  /*0d70*/  VIADD R12, R157, 0x60 ;  /* 0x000000609d0c7836 */ /* 0x000fe20000000000 */
[----:B------:R-:W-:Y:S02]  /*0d80*/  LOP3.LUT R4, R4, 0xfffffff8, RZ, 0xc0, !PT ;  /* 0xfffffff804047812 */ /* 0x000fe400078ec0ff */
[----:B------:R-:W-:Y:S01]  /*0d90*/  LEA.HI R0, R0, R157, RZ, 0x3 ;  /* 0x0000009d00007211 */ /* 0x000fe200078f18ff */
[----:B------:R-:W-:Y:S01]  /*0da0*/  STL [R1+0x5c], R10 ;  /* 0x00005c0a01007387 */ /* 0x000fe20000100800 */
[----:B------:R-:W-:Y:S01]  /*0db0*/  LOP3.LUT R3, R3, 0xfffffffc, RZ, 0xc0, !PT ;  /* 0xfffffffc03037812 */ /* 0x000fe200078ec0ff */
[----:B------:R-:W-:Y:S01]  /*0dc0*/  IMAD.IADD R6, R13, 0x1, -R4 ;  /* 0x000000010d067824 */ /* 0x000fe200078e0a04 */
[----:B------:R-:W-:Y:S01]  /*0dd0*/  LOP3.LUT R0, R0, 0xfffffff8, RZ, 0xc0, !PT ;  /* 0xfffffff800007812 */ /* 0x000fe200078ec0ff */
[----:B------:R-:W-:Y:S01]  /*0de0*/  IMAD.SHL.U32 R4, R12, 0x40, RZ ;  /* 0x000000400c047824 */ /* 0x000fe200078e00ff */
[----:B------:R-:W-:Y:S01]  /*0df0*/  SHF.R.S32.HI R5, RZ, 0x1f, R12 ;  /* 0x0000001fff057819 */ /* 0x000fe2000001140c */
[----:B------:R-:W-:Y:S01]  /*0e00*/  IMAD.SHL.U32 R6, R6, 0x8, RZ ;  /* 0x0000000806067824 */ /* 0x000fe200078e00ff */
[----:B------:R-:W-:Y:S01]  /*0e10*/  STL [R1+0x8], RZ ;  /* 0x000008ff01007387 */ /* 0x000fe20000100800 */
[----:B------:R-:W-:Y:S01]  /*0e20*/  IMAD.IADD R0, R157, 0x1, -R0 ;  /* 0x000000019d007824 */ /* 0x000fe200078e0a00 */
[----:B------:R-:W-:Y:S01]  /*0e30*/  LEA.HI R5, R5, R12, RZ, 0x3 ;  /* 0x0000000c05057211 */ /* 0x000fe200078f18ff */
[----:B------:R-:W-:Y:S01]  /*0e40*/  IMAD.IADD R9, R13, 0x1, -R3 ;  /* 0x000000010d097824 */ /* 0x000fe200078e0a03 */
[----:B------:R-:W-:Y:S01]  /*0e50*/  STL [R1+0x50], R6 ;  /* 0x0000500601007387 */ /* 0x000fe20000100800 */
[----:B------:R-:W-:-:S02]  /*0e60*/  LOP3.LUT R8, R8, 0x7ffffffc, RZ, 0xc0, !PT ;  /* 0x7ffffffc08087812 */ /* 0x000fc400078ec0ff */
[C---:B------:R-:W-:Y:S01]  /*0e70*/  IMAD.SHL.U32 R152, R9.reuse, 0x4, RZ ;  /* 0x0000000409987824 */ /* 0x040fe200078e00ff */
[----:B------:R0:W-:Y:S01]  /*0e80*/  STL [R1+0x40], R0 ;  /* 0x0000400001007387 */ /* 0x0001e20000100800 */
[----:B------:R-:W-:Y:S01]  /*0e90*/  LEA.HI R3, R9, R9, RZ, 0x1 ;  /* 0x0000000909037211 */ /* 0x000fe200078f08ff */
[----:B------:R-:W-:Y:S02]  /*0ea0*/  IMAD.SHL.U32 R5, R5, 0x40, RZ ;  /* 0x0000004005057824 */ /* 0x000fe400078e00ff */
[----:B------:R-:W-:Y:S01]  /*0eb0*/  IMAD.SHL.U32 R16, R9, 0x8, RZ ;  /* 0x0000000809107824 */ /* 0x000fe200078e00ff */
[----:B------:R-:W-:Y:S02]  /*0ec0*/  LOP3.LUT R3, R3, 0x1ffffffe, RZ, 0xc0, !PT ;  /* 0x1ffffffe03037812 */ /* 0x000fe400078ec0ff */
[----:B------:R-:W-:Y:S01]  /*0ed0*/  LOP3.LUT R5, R5, 0xfffffe00, RZ, 0xc0, !PT ;  /* 0xfffffe0005057812 */ /* 0x000fe200078ec0ff */
[----:B------:R-:W-:Y:S01]  /*0ee0*/  VIADD R18, R16, 0x20 ;  /* 0x0000002010127836 */ /* 0x000fe20000000000 */
[----:B------:R-:W-:Y:S01]  /*0ef0*/  SHF.R.S32.HI R17, RZ, 0x1f, R16 ;  /* 0x0000001fff117819 */ /* 0x000fe20000011410 */
[----:B------:R-:W-:Y:S01]  /*0f00*/  IMAD.IADD R3, R9, 0x1, -R3 ;  /* 0x0000000109037824 */ /* 0x000fe200078e0a03 */
[----:B0-----:R-:W-:-:S02]  /*0f10*/  LOP3.LUT R0, R4, 0x1c0, RZ, 0xc0, !PT ;  /* 0x000001c004007812 */ /* 0x001fc400078ec0ff */
[----:B------:R-:W-:Y:S02]  /*0f20*/  SHF.R.S32.HI R4, RZ, 0x1f, R6 ;  /* 0x0000001fff047819 */ /* 0x000fe40000011406 */
[----:B------:R-:W-:Y:S02]  /*0f30*/  SHF.R.U32.HI R6, RZ, 0x3, R0 ;  /* 0x00000003ff067819 */ /* 0x000fe40000011600 */
[----:B------:R-:W-:Y:S01]  /*0f40*/  LOP3.LUT R0, R0, 0x38, R16, 0xf8, !PT ;  /* 0x0000003800007812 */ /* 0x000fe200078ef810 */
[----:B------:R0:W-:Y:S01]  /*0f50*/  STL [R1+0x64], R4 ;  /* 0x0000640401007387 */ /* 0x0001e20000100800 */
[----:B------:R-:W-:Y:S01]  /*0f60*/  SHF.R.S32.HI R9, RZ, 0x1f, R18 ;  /* 0x0000001fff097819 */ /* 0x000fe20000011412 */
[----:B0-----:R-:W-:-:S05]  /*0f70*/  VIADD R4, R152, 0x10 ;  /* 0x0000001098047836 */ /* 0x001fca0000000000 */
[----:B------:R0:W-:Y:S04]  /*0f80*/  STL [R1+0xc], R4 ;  /* 0x00000c0401007387 */ /* 0x0001e80000100800 */
[----:B------:R1:W-:Y:S04]  /*0f90*/  STL [R1+0x44], R5 ;  /* 0x0000440501007387 */ /* 0x0003e80000100800 */
[----:B------:R-:W-:Y:S01]  /*0fa0*/  STL [R1+0x4], R9 ;  /* 0x0000040901007387 */ /* 0x000fe20000100800 */
[----:B0-----:R-:W-:Y:S02]  /*0fb0*/  SHF.R.S32.HI R4, RZ, 0x1f, R4 ;  /* 0x0000001fff047819 */ /* 0x001fe40000011404 */
[----:B-1----:R-:W-:Y:S01]  /*0fc0*/  LOP3.LUT R5, R5, R0, R6, 0xf6, !PT ;  /* 0x0000000005057212 */ /* 0x002fe200078ef606 */
[----:B------:R-:W-:Y:S01]  /*0fd0*/  IMAD.SHL.U32 R6, R7, 0x8, RZ ;  /* 0x0000000807067824 */ /* 0x000fe200078e00ff */
[----:B------:R-:W-:Y:S01]  /*0fe0*/  IADD3 R0, R11, -R8, RZ ;  /* 0x800000080b007210 */ /* 0x000fe20007ffe0ff */
[----:B------:R0:W-:Y:S04]  /*0ff0*/  STL [R1+0x54], R4 ;  /* 0x0000540401007387 */ /* 0x0001e80000100800 */
[----:B------:R1:W-:Y:S04]  /*1000*/  STL [R1], R0 ;  /* 0x0000000001007387 */ /* 0x0003e80000100800 */
[----:B------:R2:W-:Y:S01]  /*1010*/  STL [R1+0x60], R6 ;  /* 0x0000600601007387 */ /* 0x0005e20000100800 */
[----:B0-----:R-:W-:-:S02]  /*1020*/  IMAD R4, R5, 0x2, R2 ;  /* 0x0000000205047824 */ /* 0x001fc400078e0202 */
[----:B-1----:R-:W-:-:S03]  /*1030*/  IMAD R0, R3, 0x8, R10 ;  /* 0x0000000803007824 */ /* 0x002fc600078e020a */
[----:B------:R2:W-:Y:S04]  /*1040*/  STL [R1+0x58], R4 ;  /* 0x0000580401007387 */ /* 0x0005e80000100800 */
[----:B------:R2:W-:Y:S02]  /*1050*/  STL [R1+0x30], R0 ;  /* 0x0000300001007387 */ /* 0x0005e40000100800 */
.L_x_14493:
[----:B------:R-:W-:Y:S05]  /*1060*/  YIELD ;  /* 0x0000000000007946 */ /* 0x000fea0003800000 */
[----:B------:R-:W-:Y:S01]  /*1070*/  ULDC.64 UR4, c[0x0][0xa28] ;  /* 0x00028a0000047ab9 */ /* 0x000fe20000000a00 */
[----:B0-2--5:R-:W0:Y:S01]  /*1080*/  LDC.64 R6, c[0x0][0xa08] ;  /* 0x00028200ff067b82 */ /* 0x025e220000000a00 */
        /* <DEDUP_REMOVED lines=11> */
[----:B0--3--:R-:W-:-:S06]  /*1140*/  IMAD.WIDE R10, R31, 0x4, R6 ;  /* 0x000000041f0a7825 */ /* 0x009fcc00078e0206 */
[----:B------:R-:W0:Y:S01]  /*1150*/  @P2 LDC.64 R8, c[0x0][0xa18] ;  /* 0x00028600ff082b82 */ /* 0x000e220000000a00 */
[----:B------:R-:W-:Y:S02]  /*1160*/  ULDC UR4, c[0x0][0x288] ;  /* 0x0000a20000047ab9 */ /* 0x000fe40000000800 */
[----:B------:R-:W-:Y:S01]  /*1170*/  IMAD.U32 R155, RZ, RZ, UR4 ;  /* 0x00000004ff9b7e24 */ /* 0x000fe2000f8e00ff */
[----:B------:R-:W-:Y:S02]  /*1180*/  ULDC.64 UR4, c[0x0][0x418] ;  /* 0x0001060000047ab9 */ /* 0x000fe40000000a00 */
[----:B------:R2:W5:Y:S01]  /*1190*/  @P0 LDG.E R68, desc[UR42][R10.64] ;  /* 0x0000002a0a440981 */ /* 0x000562000c1e1900 */
        /* <DEDUP_REMOVED lines=23> */
.L_x_14288:
        /* <DEDUP_REMOVED lines=10> */
.L_x_14289:
[----:B------:R-:W-:Y:S05]  /*13b0*/  @!P0 BRA `(.L_x_14290) ;  /* 0x00000000000c8947 */ /* 0x000fea0003800000 */
[----:B------:R-:W2:Y:S04]  /*13c0*/  LDG.E R4, desc[UR42][R10.64] ;  /* 0x0000002a0a047981 */ /* 0x000ea8000c1e1900 */
[----:B------:R-:W2:Y:S02]  /*13d0*/  LDG.E R33, desc[UR42][R10.64+0x4] ;  /* 0x0000042a0a217981 */ /* 0x000ea4000c1e1900 */
[----:B--2---:R-:W-:-:S07]  /*13e0*/  IMAD.IADD R33, R33, 0x1, -R4 ;  /* 0x0000000121217824 */ /* 0x004fce00078e0a04 */
.L_x_14290:
        /* <DEDUP_REMOVED lines=48> */
.L_x_14293:
[----:B------:R-:W-:-:S13]  /*16f0*/  ISETP.NE.AND P0, PT, R5, 0x1, PT ;  /* 0x000000010500780c */ /* 0x000fda0003f05270 */
[----:B------:R-:W0:Y:S02]  /*1700*/  @P0 LDC.64 R6, c[0x0][0x9e8] ;  /* 0x00027a00ff060b82 */ /* 0x000e240000000a00 */
[----:B0-----:R-:W-:-:S05]  /*1710*/  @P0 IMAD.HI.U32 R6, R0, R6, RZ ;  /* 0x0000000600060227 */ /* 0x001fca00078e00ff */
[----:B------:R-:W-:-:S07]  /*1720*/  @P0 SHF.R.U32.HI R0, RZ, R7, R6 ;  /* 0x00000007ff000219 */ /* 0x000fce0000011606 */
.L_x_14294:
[----:B------:R-:W-:Y:S05]  /*1730*/  BSYNC B0 ;  /* 0x0000000000007941 */ /* 0x000fea0003800000 */
.L_x_14292:
[----:B------:R-:W-:-:S05]  /*1740*/  IMAD R3, R0, R5, R5 ;  /* 0x0000000500037224 */ /* 0x000fca00078e0205 */
[----:B------:R-:W-:-:S07]  /*1750*/  VIMNMX R4, R4, R3, PT ;  /* 0x0000000304047248 */ /* 0x000fce0003fe0100 */
.L_x_14291:
        /* <DEDUP_REMOVED lines=20> */
.L_x_14297:
[----:B------:R-:W-:-:S13]  /*18a0*/  ISETP.NE.AND P0, PT, R5, 0x1, PT ;  /* 0x000000010500780c */ /* 0x000fda0003f05270 */
[----:B------:R-:W0:Y:S02]  /*18b0*/  @P0 LDC.64 R6, c[0x0][0x9e8] ;  /* 0x00027a00ff060b82 */ /* 0x000e240000000a00 */
[----:B0-----:R-:W-:-:S05]  /*18c0*/  @P0 IMAD.HI.U32 R6, R0, R6, RZ ;  /* 0x0000000600060227 */ /* 0x001fca00078e00ff */
[----:B------:R-:W-:-:S07]  /*18d0*/  @P0 SHF.R.U32.HI R0, RZ, R7, R6 ;  /* 0x00000007ff000219 */ /* 0x000fce0000011606 */
.L_x_14298:
[----:B------:R-:W-:Y:S05]  /*18e0*/  BSYNC B0 ;  /* 0x0000000000007941 */ /* 0x000fea0003800000 */
.L_x_14296:
[----:B------:R-:W-:-:S05]  /*18f0*/  IMAD R0, R0, R5, RZ ;  /* 0x0000000500007224 */ /* 0x000fca00078e02ff */
[----:B------:R-:W-:-:S07]  /*1900*/  VIMNMX R3, R3, R0, !PT ;  /* 0x0000000003037248 */ /* 0x000fce0007fe0100 */
.L_x_14295:
        /* <DEDUP_REMOVED lines=8> */
[----:B------:R-:W-:Y:S02]  /*1990*/  VIMNMX R0, R79, R0, PT ;  /* 0x000000004f007248 */ /* 0x000fe40003fe0100 */
[----:B------:R-:W-:-:S03]  /*19a0*/  LEA R3, R3, -R13, 0x7 ;  /* 0x8000000d03037211 */ /* 0x000fc600078e38ff */
[----:B------:R-:W-:Y:S01]  /*19b0*/  IMAD R5, R0, 0x80, -R13 ;  /* 0x0000008000057824 */ /* 0x000fe200078e0a0d */
[----:B------:R-:W-:-:S04]  /*19c0*/  VIMNMX R3, RZ, R3, !PT ;  /* 0x00000003ff037248 */ /* 0x000fc80007fe0100 */
        /* <DEDUP_REMOVED lines=31> */
.L_x_14301:
[----:B------:R-:W-:Y:S05]  /*1bc0*/  BSYNC B6 ;  /* 0x0000000000067941 */ /* 0x000fea0003800000 */
.L_x_14300:
        /* <DEDUP_REMOVED lines=20> */
.L_x_14303:
[----:B------:R-:W-:Y:S05]  /*1d10*/  BSYNC B6 ;  /* 0x0000000000067941 */ /* 0x000fea0003800000 */
.L_x_14302:
[----:B------:R-:W-:Y:S01]  /*1d20*/  ULDC.64 UR4, c[0x0][0x9f8] ;  /* 0x00027e0000047ab9 */ /* 0x000fe20000000a00 */
[----:B------:R-:W2:Y:S01]  /*1d30*/  LDL R34, [R1+0x40] ;  /* 0x0000400001227983 */ /* 0x000ea20000100800 */
[----:B------:R-:W-:Y:S01]  /*1d40*/  ISETP.NE.U32.AND P0, PT, RZ, UR4, PT ;  /* 0x00000004ff007c0c */ /* 0x000fe2000bf05070 */
[----:B------:R-:W-:Y:S01]  /*1d50*/  IMAD.MOV.U32 R69, RZ, RZ, R31 ;  /* 0x000000ffff457224 */ /* 0x000fe200078e001f */
[----:B------:R-:W0:Y:S01]  /*1d60*/  LDC.64 R66, c[0x0][0x3f8] ;  /* 0x0000fe00ff427b82 */ /* 0x000e220000000a00 */
[----:B------:R-:W3:Y:S01]  /*1d70*/  LDL R32, [R1+0x44] ;  /* 0x0000440001207983 */ /* 0x000ee20000100800 */
[----:B------:R-:W-:-:S06]  /*1d80*/  ISETP.NE.AND.EX P0, PT, RZ, UR5, PT, P0 ;  /* 0x00000005ff007c0c */ /* 0x000fcc000bf05300 */
[----:B------:R-:W1:Y:S08]  /*1d90*/  LDC.64 R4, c[0x0][0x408] ;  /* 0x00010200ff047b82 */ /* 0x000e700000000a00 */
[----:B------:R-:W4:Y:S02]  /*1da0*/  @P0 LDC.64 R6, c[0x0][0x9f8] ;  /* 0x00027e00ff060b82 */ /* 0x000f240000000a00 */
[----:B----4-:R-:W-:Y:S01]  /*1db0*/  @P0 IMAD.WIDE R6, R31, 0x4, R6 ;  /* 0x000000041f060825 */ /* 0x010fe200078e0206 */
[----:B------:R-:W4:Y:S05]  /*1dc0*/  S2R R20, SR_TID.X ;  /* 0x0000000000147919 */ /* 0x000f2a0000002100 */
[----:B------:R-:W4:Y:S01]  /*1dd0*/  LDC R31, c[0x0][0x3f4] ;  /* 0x0000fd00ff1f7b82 */ /* 0x000f220000000800 */
[----:B------:R1:W3:Y:S01]  /*1de0*/  @P0 LDG.E R69, desc[UR42][R6.64] ;  /* 0x0000002a06450981 */ /* 0x0002e2000c1e1900 */
[----:B------:R-:W-:Y:S01]  /*1df0*/  SHF.R.S32.HI R3, RZ, 0x1f, R157 ;  /* 0x0000001fff037819 */ /* 0x000fe2000001149d */
[----:B0-----:R-:W-:Y:S01]  /*1e00*/  IMAD.WIDE.U32 R10, R157, R66, R16 ;  /* 0x000000429d0a7225 */ /* 0x001fe200078e0010 */
[----:B------:R-:W-:-:S02]  /*1e10*/  SHF.R.S32.HI R153, RZ, 0x1f, R152 ;  /* 0x0000001fff997819 */ /* 0x000fc40000011498 */
[----:B-1----:R-:W-:Y:S01]  /*1e20*/  SHF.L.U64.HI R64, R4, 0x7, R5 ;  /* 0x0000000704407819 */ /* 0x002fe20000010205 */
[-C--:B------:R-:W-:Y:S01]  /*1e30*/  IMAD R0, R3, R66.reuse, RZ ;  /* 0x0000004203007224 */ /* 0x080fe200078e02ff */
[----:B------:R-:W-:Y:S01]  /*1e40*/  LOP3.LUT R22, R22, 0xfffffffd, RZ, 0xc0, !PT ;  /* 0xfffffffd16167812 */ /* 0x000fe200078ec0ff */
[----:B------:R-:W-:Y:S01]  /*1e50*/  IMAD.WIDE.U32 R8, R157, R66, R152 ;  /* 0x000000429d087225 */ /* 0x000fe200078e0098 */
[----:B------:R-:W-:-:S03]  /*1e60*/  SHF.R.S32.HI R62, RZ, 0x1f, R30 ;  /* 0x0000001fff3e7819 */ /* 0x000fc6000001141e */
[----:B------:R-:W-:Y:S02]  /*1e70*/  IMAD R15, R157, R67, R0 ;  /* 0x000000439d0f7224 */ /* 0x000fe400078e0200 */
[-C--:B------:R-:W-:Y:S02]  /*1e80*/  IMAD R0, R3, R4.reuse, RZ ;  /* 0x0000000403007224 */ /* 0x080fe400078e02ff */
[----:B------:R-:W-:Y:S01]  /*1e90*/  IMAD.IADD R11, R15, 0x1, R11 ;  /* 0x000000010f0b7824 */ /* 0x000fe200078e020b */
[----:B------:R-:W-:Y:S01]  /*1ea0*/  IADD3 R9, R9, R15, RZ ;  /* 0x0000000f09097210 */ /* 0x000fe20007ffe0ff */
[C---:B------:R-:W-:Y:S01]  /*1eb0*/  IMAD R21, R157.reuse, R5, R0 ;  /* 0x000000059d157224 */ /* 0x040fe200078e0200 */
[----:B-----5:R-:W-:Y:S01]  /*1ec0*/  SHF.R.S32.HI R15, RZ, 0x1f, R24 ;  /* 0x0000001fff0f7819 */ /* 0x020fe20000011418 */
[----:B------:R-:W-:Y:S01]  /*1ed0*/  IMAD.WIDE.U32 R6, R157, R4, R152 ;  /* 0x000000049d067225 */ /* 0x000fe200078e0098 */
[----:B----4-:R-:W-:-:S03]  /*1ee0*/  ISETP.GE.AND P0, PT, R16, R31, PT ;  /* 0x0000001f1000720c */ /* 0x010fc60003f06270 */
[----:B------:R-:W-:Y:S01]  /*1ef0*/  IMAD R14, R15, R66, RZ ;  /* 0x000000420f0e7224 */ /* 0x000fe200078e02ff */
[----:B------:R-:W-:Y:S01]  /*1f00*/  SEL R3, R31, RZ, P0 ;  /* 0x000000ff1f037207 */ /* 0x000fe20000000000 */
[----:B------:R-:W-:Y:S01]  /*1f10*/  IMAD.WIDE.U32 R12, R157, R4, R16 ;  /* 0x000000049d0c7225 */ /* 0x000fe200078e0010 */
[----:B------:R-:W-:-:S03]  /*1f20*/  SHF.R.U32.HI R35, RZ, 0x7, R20 ;  /* 0x00000007ff237819 */ /* 0x000fc60000011614 */
[----:B------:R-:W-:Y:S01]  /*1f30*/  VIADD R36, R20, 0xffffff80 ;  /* 0xffffff8014247836 */ /* 0x000fe20000000000 */
[C---:B------:R-:W-:Y:S01]  /*1f40*/  ISETP.NE.AND P6, PT, R35.reuse, 0x1, PT ;  /* 0x000000012300780c */ /* 0x040fe20003fc5270 */
[----:B------:R-:W-:Y:S02]  /*1f50*/  VIADD R60, R35, 0x8 ;  /* 0x00000008233c7836 */ /* 0x000fe40000000000 */
[----:B------:R-:W-:Y:S02]  /*1f60*/  IMAD.IADD R3, R16, 0x1, R3 ;  /* 0x0000000110037824 */ /* 0x000fe400078e0203 */
[----:B------:R-:W-:Y:S02]  /*1f70*/  VIADD R35, R157, 0x60 ;  /* 0x000000609d237836 */ /* 0x000fe40000000000 */
[----:B------:R-:W-:Y:S01]  /*1f80*/  IMAD R15, R15, R4, RZ ;  /* 0x000000040f0f7224 */ /* 0x000fe200078e02ff */
[----:B------:R-:W-:Y:S01]  /*1f90*/  SHF.R.S32.HI R0, RZ, 0x1f, R3 ;  /* 0x0000001fff007819 */ /* 0x000fe20000011403 */
[----:B------:R-:W-:-:S02]  /*1fa0*/  IMAD.SHL.U32 R35, R35, 0x40, RZ ;  /* 0x0000004023237824 */ /* 0x000fc400078e00ff */
[----:B------:R-:W-:Y:S01]  /*1fb0*/  VIADD R20, R20, 0xffffff80 ;  /* 0xffffff8014147836 */ /* 0x000fe20000000000 */
[----:B------:R-:W-:Y:S01]  /*1fc0*/  LEA.HI R0, R0, R3, RZ, 0x3 ;  /* 0x0000000300007211 */ /* 0x000fe200078f18ff */
[----:B------:R-:W-:Y:S01]  /*1fd0*/  IMAD.IADD R7, R7, 0x1, R21 ;  /* 0x0000000107077824 */ /* 0x000fe200078e0215 */
[----:B------:R-:W-:Y:S01]  /*1fe0*/  LOP3.LUT R35, R35, 0x1c0, RZ, 0xc0, !PT ;  /* 0x000001c023237812 */ /* 0x000fe200078ec0ff */
[----:B------:R-:W-:Y:S01]  /*1ff0*/  IMAD.IADD R13, R21, 0x1, R13 ;  /* 0x00000001150d7824 */ /* 0x000fe200078e020d */
[----:B------:R-:W-:Y:S05]  /*2000*/  @!P6 WARPSYNC.ALL ;  /* 0x000000000000e948 */ /* 0x000fea0003800000 */
[C---:B------:R-:W-:Y:S01]  /*2010*/  IMAD R15, R24.reuse, R5, R15 ;  /* 0x00000005180f7224 */ /* 0x040fe200078e020f */
[----:B------:R-:W-:Y:S01]  /*2020*/  LOP3.LUT R5, R35, 0x38, R0, 0xf8, !PT ;  /* 0x0000003823057812 */ /* 0x000fe200078ef800 */
[----:B------:R-:W-:Y:S01]  /*2030*/  VIADD R35, R157, 0x60 ;  /* 0x000000609d237836 */ /* 0x000fe20000000000 */
[----:B------:R-:W-:Y:S01]  /*2040*/  ULDC UR4, c[0x0][0x2f4] ;  /* 0x0000bd0000047ab9 */ /* 0x000fe20000000800 */
[----:B------:R-:W-:Y:S01]  /*2050*/  IMAD.WIDE.U32 R52, R24, R4, R6 ;  /* 0x0000000418347225 */ /* 0x000fe200078e0006 */
[----:B------:R-:W-:-:S02]  /*2060*/  LOP3.LUT R6, R0, 0xfffffff8, RZ, 0xc0, !PT ;  /* 0xfffffff800067812 */ /* 0x000fc400078ec0ff */
[----:B------:R-:W-:Y:S01]  /*2070*/  ISETP.GE.AND P2, PT, R18, UR4, PT ;  /* 0x0000000412007c0c */ /* 0x000fe2000bf46270 */
[----:B------:R-:W-:-:S04]  /*2080*/  IMAD.WIDE.U32 R54, R24, R4, R12 ;  /* 0x0000000418367225 */ /* 0x000fc800078e000c */
[----:B------:R-:W-:Y:S02]  /*2090*/  IMAD.SHL.U32 R63, R4, 0x80, RZ ;  /* 0x00000080043f7824 */ /* 0x000fe400078e00ff */
[----:B------:R-:W-:Y:S02]  /*20a0*/  IMAD.SHL.U32 R35, R35, 0x40, RZ ;  /* 0x0000004023237824 */ /* 0x000fe400078e00ff */
[----:B------:R-:W-:-:S03]  /*20b0*/  IMAD.WIDE.U32 R48, R24, R66, R8 ;  /* 0x0000004218307225 */ /* 0x000fc600078e0008 */
[----:B------:R-:W-:Y:S01]  /*20c0*/  LOP3.LUT R35, R35, 0x1c0, RZ, 0xc0, !PT ;  /* 0x000001c023237812 */ /* 0x000fe200078ec0ff */
[----:B------:R-:W-:Y:S01]  /*20d0*/  IMAD R21, R24, R67, R14 ;  /* 0x0000004318157224 */ /* 0x000fe200078e020e */
[----:B------:R-:W-:Y:S01]  /*20e0*/  SHF.L.U64.HI R67, R66, 0x7, R67 ;  /* 0x0000000742437819 */ /* 0x000fe20000010243 */
[----:B------:R-:W-:Y:S01]  /*20f0*/  IMAD.WIDE.U32 R50, R24, R66, R10 ;  /* 0x0000004218327225 */ /* 0x000fe200078e000a */
[----:B------:R-:W-:-:S03]  /*2100*/  SHF.R.U32.HI R35, RZ, 0x3, R35 ;  /* 0x00000003ff237819 */ /* 0x000fc60000011623 */
[----:B------:R-:W-:Y:S01]  /*2110*/  IMAD.SHL.U32 R58, R31, 0x2, RZ ;  /* 0x000000021f3a7824 */ /* 0x000fe200078e00ff */
[----:B------:R-:W-:Y:S01]  /*2120*/  LOP3.LUT R8, R5, R35, RZ, 0x3c, !PT ;  /* 0x0000002305087212 */ /* 0x000fe200078e3cff */
[----:B------:R-:W-:Y:S01]  /*2130*/  IMAD.IADD R31, R49, 0x1, R21 ;  /* 0x00000001311f7824 */ /* 0x000fe200078e0215 */
[----:B------:R-:W-:Y:S01]  /*2140*/  SHF.R.S32.HI R5, RZ, 0x3, R0 ;  /* 0x00000003ff057819 */ /* 0x000fe20000011400 */
[----:B------:R-:W-:Y:S02]  /*2150*/  IMAD.IADD R68, R68, 0x1, R33 ;  /* 0x0000000144447824 */ /* 0x000fe400078e0221 */
[----:B------:R-:W-:Y:S02]  /*2160*/  IMAD.SHL.U32 R66, R66, 0x80, RZ ;  /* 0x0000008042427824 */ /* 0x000fe400078e00ff */
[----:B------:R-:W-:Y:S02]  /*2170*/  IMAD.IADD R21, R21, 0x1, R51 ;  /* 0x0000000115157824 */ /* 0x000fe400078e0233 */
[----:B------:R-:W-:-:S02]  /*2180*/  IMAD.IADD R7, R15, 0x1, R55 ;  /* 0x000000010f077824 */ /* 0x000fc400078e0237 */
[C---:B--2---:R-:W-:Y:S01]  /*2190*/  IMAD.SHL.U32 R65, R34.reuse, 0x40, RZ ;  /* 0x0000004022417824 */ /* 0x044fe200078e00ff */
[----:B------:R-:W-:Y:S01]  /*21a0*/  @!P6 BAR.SYNC.DEFER_BLOCKING 0x9, 0x100 ;  /* 0x024400000000eb1d */ /* 0x000fe20000010000 */
[----:B------:R-:W-:Y:S02]  /*21b0*/  LOP3.LUT P1, RZ, R34, 0x4, RZ, 0xc0, !PT ;  /* 0x0000000422ff7812 */ /* 0x000fe4000782c0ff */
[----:B------:R-:W-:Y:S02]  /*21c0*/  SHF.R.S32.HI R34, RZ, 0x1f, R36 ;  /* 0x0000001fff227819 */ /* 0x000fe40000011424 */
[----:B------:R-:W-:Y:S02]  /*21d0*/  LOP3.LUT R65, R65, 0x1c0, RZ, 0xc0, !PT ;  /* 0x000001c041417812 */ /* 0x000fe400078ec0ff */
[----:B------:R-:W-:Y:S02]  /*21e0*/  LEA.HI R34, R34, R36, RZ, 0x2 ;  /* 0x0000002422227211 */ /* 0x000fe400078f10ff */
[----:B------:R-:W-:-:S02]  /*21f0*/  SHF.R.U32.HI R61, RZ, 0x3, R65 ;  /* 0x00000003ff3d7819 */ /* 0x000fc40000011641 */
[----:B------:R-:W-:Y:S02]  /*2200*/  LOP3.LUT R34, R34, 0xfffffffc, RZ, 0xc0, !PT ;  /* 0xfffffffc22227812 */ /* 0x000fe400078ec0ff */
[----:B------:R-:W-:Y:S02]  /*2210*/  LOP3.LUT R4, R65, 0x18, R16, 0xf8, !PT ;  /* 0x0000001841047812 */ /* 0x000fe400078ef810 */
[----:B------:R-:W-:Y:S01]  /*2220*/  @P1 LOP3.LUT R22, R22, 0x2, RZ, 0xfc, !PT ;  /* 0x0000000216161812 */ /* 0x000fe200078efcff */
[----:B------:R-:W-:Y:S01]  /*2230*/  IMAD.IADD R34, R36, 0x1, -R34 ;  /* 0x0000000124227824 */ /* 0x000fe200078e0a22 */
[----:B------:R-:W-:Y:S02]  /*2240*/  LOP3.LUT R4, R4, R61, RZ, 0x3c, !PT ;  /* 0x0000003d04047212 */ /* 0x000fe400078e3cff */
[----:B------:R-:W-:Y:S01]  /*2250*/  ISETP.GE.AND P1, PT, R16, UR4, PT ;  /* 0x0000000410007c0c */ /* 0x000fe2000bf26270 */
[----:B------:R-:W-:Y:S01]  /*2260*/  IMAD R59, R34, 0x60, R157 ;  /* 0x00000060223b7824 */ /* 0x000fe200078e029d */
[----:B------:R-:W-:-:S04]  /*2270*/  SHF.R.S32.HI R34, RZ, 0x1f, R20 ;  /* 0x0000001fff227819 */ /* 0x000fc80000011414 */
[----:B------:R-:W-:Y:S01]  /*2280*/  LEA.HI R34, R34, R20, RZ, 0x5 ;  /* 0x0000001422227211 */ /* 0x000fe200078f28ff */
[----:B------:R-:W-:-:S03]  /*2290*/  IMAD.IADD R20, R53, 0x1, R15 ;  /* 0x0000000135147824 */ /* 0x000fc600078e020f */
[----:B------:R-:W-:-:S05]  /*22a0*/  SHF.R.S32.HI R34, RZ, 0x5, R34 ;  /* 0x00000005ff227819 */ /* 0x000fca0000011422 */
[----:B------:R-:W-:Y:S01]  /*22b0*/  IMAD R57, R34, 0x200, R4 ;  /* 0x0000020022397824 */ /* 0x000fe200078e0204 */
[----:B------:R-:W-:Y:S01]  /*22c0*/  LOP3.LUT R4, R65, 0x38, R0, 0xf8, !PT ;  /* 0x0000003841047812 */ /* 0x000fe200078ef800 */
[----:B---3--:R-:W-:-:S03]  /*22d0*/  IMAD.IADD R0, R32, 0x1, R8 ;  /* 0x0000000120007824 */ /* 0x008fc600078e0208 */
[----:B------:R-:W-:Y:S02]  /*22e0*/  LOP3.LUT R3, R4, R61, RZ, 0x3c, !PT ;  /* 0x0000003d04037212 */ /* 0x000fe400078e3cff */
[----:B------:R-:W-:-:S03]  /*22f0*/  SHF.R.S32.HI R4, RZ, 0x1f, R6 ;  /* 0x0000001fff047819 */ /* 0x000fc60000011406 */
[----:B------:R-:W-:Y:S01]  /*2300*/  IMAD R3, R34, 0x200, R3 ;  /* 0x0000020022037824 */ /* 0x000fe200078e0203 */
[----:B------:R-:W-:-:S07]  /*2310*/  SHF.R.S32.HI R56, RZ, 0x1f, R69 ;  /* 0x0000001fff387819 */ /* 0x000fce0000011445 */
.L_x_14359:
[----:B--2-4-:R-:W2:Y:S01]  /*2320*/  LDL R33, [R1+0x40] ;  /* 0x0000400001217983 */ /* 0x014ea20000100800 */
[----:B0-----:R-:W0:Y:S01]  /*2330*/  LDC R74, c[0x0][0x430] ;  /* 0x00010c00ff4a7b82 */ /* 0x001e220000000800 */
[----:B------:R-:W-:Y:S02]  /*2340*/  VIADD R26, R26, 0xffffffff ;  /* 0xffffffff1a1a7836 */ /* 0x000fe40000000000 */
[----:B------:R-:W-:Y:S02]  /*2350*/  IMAD.MOV.U32 R73, RZ, RZ, RZ ;  /* 0x000000ffff497224 */ /* 0x000fe400078e00ff */
        /* <DEDUP_REMOVED lines=20> */
[----:B-----5:R0:W5:Y:S01]  /*24a0*/  @!P3 LDG.E R73, desc[UR42][R8.64] ;  /* 0x0000002a0849b981 */ /* 0x020162000c1e1900 */
        /* <DEDUP_REMOVED lines=8> */
[----:B------:R-:W-:Y:S02]  /*2530*/  @P3 LOP3.LUT R22, R22, 0x1, RZ, 0xfc, !PT ;  /* 0x0000000116163812 */ /* 0x000fe400078efcff */
[----:B------:R-:W-:Y:S02]  /*2540*/  ISETP.GE.AND P3, PT, R80, 0x1, PT ;  /* 0x000000015000780c */ /* 0x000fe40003f66270 */
[----:B--2---:R-:W-:-:S13]  /*2550*/  LOP3.LUT P5, RZ, R33, 0x4, RZ, 0xc0, !PT ;  /* 0x0000000421ff7812 */ /* 0x004fda00078ac0ff */
        /* <DEDUP_REMOVED lines=16> */
[C---:B------:R-:W-:Y:S01]  /*2660*/  IMAD R11, R73.reuse, UR5, R10 ;  /* 0x00000005490b7c24 */ /* 0x040fe2000f8e020a */
[----:B------:R-:W-:Y:S01]  /*2670*/  SHF.R.S32.HI R10, RZ, 0x1f, R26 ;  /* 0x0000001fff0a7819 */ /* 0x000fe2000001141a */
        /* <DEDUP_REMOVED lines=20> */
[----:B------:R0:W5:Y:S01]  /*27c0*/  LDL R83, [R1+0xc] ;  /* 0x00000c0001537983 */ /* 0x0001620000100800 */
        /* <DEDUP_REMOVED lines=10> */
[----:B0-----:R-:W-:Y:S06]  /*2870*/  @P3 BRA `(.L_x_14308) ;  /* 0x0000000000503947 */ /* 0x001fec0003800000 */
[----:B------:R-:W-:Y:S01]  /*2880*/  IADD3 R13, P4, R48, R10, RZ ;  /* 0x0000000a300d7210 */ /* 0x000fe20007f9e0ff */
[----:B------:R-:W-:Y:S01]  /*2890*/  ULDC.64 UR4, c[0x0][0x3e8] ;  /* 0x0000fa0000047ab9 */ /* 0x000fe20000000a00 */
[----:B------:R-:W-:Y:S02]  /*28a0*/  CS2R R44, SRZ ;  /* 0x00000000002c7805 */ /* 0x000fe4000001ff00 */
        /* <DEDUP_REMOVED lines=13> */
[----:B------:R0:W5:Y:S02]  /*2980*/  @!P4 LDG.E.64 R46, desc[UR42][R14.64] ;  /* 0x0000002a0e2ec981 */ /* 0x000164000c1e1b00 */
[----:B-----5:R-:W-:-:S13]  /*2990*/  ISETP.GE.AND P4, PT, R83, R80, PT ;  /* 0x000000505300720c */ /* 0x020fda0003f86270 */
[----:B------:R0:W5:Y:S04]  /*29a0*/  @!P4 LDG.E.64 R40, desc[UR42][R12.64+0x20] ;  /* 0x0000202a0c28c981 */ /* 0x000168000c1e1b00 */
[----:B------:R0:W5:Y:S02]  /*29b0*/  @!P4 LDG.E.64 R42, desc[UR42][R14.64+0x20] ;  /* 0x0000202a0e2ac981 */ /* 0x000164000c1e1b00 */
.L_x_14308:
[----:B------:R-:W-:Y:S05]  /*29c0*/  BSYNC B1 ;  /* 0x0000000000017941 */ /* 0x000fea0003800000 */
.L_x_14307:
[----:B0-----:R-:W-:Y:S01]  /*29d0*/  VIADD R12, R157, 0x60 ;  /* 0x000000609d0c7836 */ /* 0x001fe20000000000 */
[----:B------:R-:W-:Y:S01]  /*29e0*/  BSSY B1, `(.L_x_14309) ;  /* 0x0000021000017945 */ /* 0x000fe20003800000 */
[----:B-----5:R-:W-:Y:S02]  /*29f0*/  IMAD.MOV.U32 R78, RZ, RZ, R40 ;  /* 0x000000ffff4e7224 */ /* 0x020fe400078e0028 */
[----:B------:R-:W-:Y:S01]  /*2a00*/  IMAD.MOV.U32 R82, RZ, RZ, R41 ;  /* 0x000000ffff527224 */ /* 0x000fe200078e0029 */
[----:B------:R-:W-:-:S13]  /*2a10*/  ISETP.GE.AND P4, PT, R12, R77, PT ;  /* 0x0000004d0c00720c */ /* 0x000fda0003f86270 */
[----:B------:R-:W-:Y:S05]  /*2a20*/  @P4 BRA `(.L_x_14310) ;  /* 0x0000000000704947 */ /* 0x000fea0003800000 */
[----:B------:R-:W0:Y:S01]  /*2a30*/  LDC.64 R12, c[0x0][0x3f8] ;  /* 0x0000fe00ff0c7b82 */ /* 0x000e220000000a00 */
[----:B------:R-:W-:Y:S01]  /*2a40*/  IMAD.MOV.U32 R11, RZ, RZ, R70 ;  /* 0x000000ffff0b7224 */ /* 0x000fe200078e0046 */
[----:B------:R-:W-:Y:S01]  /*2a50*/  ULDC.64 UR4, c[0x0][0x3e8] ;  /* 0x0000fa0000047ab9 */ /* 0x000fe20000000a00 */
[----:B------:R-:W-:Y:S01]  /*2a60*/  IMAD.MOV.U32 R9, RZ, RZ, R81 ;  /* 0x000000ffff097224 */ /* 0x000fe200078e0051 */
[----:B------:R-:W-:Y:S02]  /*2a70*/  CS2R R36, SRZ ;  /* 0x0000000000247805 */ /* 0x000fe4000001ff00 */
[----:B------:R-:W-:Y:S01]  /*2a80*/  CS2R R38, SRZ ;  /* 0x0000000000267805 */ /* 0x000fe2000001ff00 */
        /* <DEDUP_REMOVED lines=22> */
.L_x_14310:
[----:B------:R-:W-:Y:S05]  /*2bf0*/  BSYNC B1 ;  /* 0x0000000000017941 */ /* 0x000fea0003800000 */
.L_x_14309:
[----:B0-----:R-:W-:Y:S01]  /*2c00*/  IMAD.MOV.U32 R8, RZ, RZ, R44 ;  /* 0x000000ffff087224 */ /* 0x001fe200078e002c */
[----:B------:R-:W-:Y:S01]  /*2c10*/  UISETP.NE.AND UP0, UPT, UR39, 0x3, UPT ;  /* 0x000000032700788c */ /* 0x000fe2000bf05270 */
[----:B------:R-:W-:Y:S01]  /*2c20*/  IMAD.MOV.U32 R9, RZ, RZ, R45 ;  /* 0x000000ffff097224 */ /* 0x000fe200078e002d */
[----:B------:R-:W-:Y:S01]  /*2c30*/  PRMT R90, R90, 0x5410, R78 ;  /* 0x000054105a5a7816 */ /* 0x000fe2000000004e */
[----:B------:R-:W-:Y:S01]  /*2c40*/  IMAD.MOV.U32 R11, RZ, RZ, R47 ;  /* 0x000000ffff0b7224 */ /* 0x000fe200078e002f */
[----:B------:R-:W-:Y:S02]  /*2c50*/  PRMT R88, R82, 0x7610, R88 ;  /* 0x0000761052587816 */ /* 0x000fe40000000058 */
[----:B------:R-:W-:Y:S01]  /*2c60*/  PRMT R97, R8, 0x5410, R9 ;  /* 0x0000541008617816 */ /* 0x000fe20000000009 */
[----:B------:R-:W-:Y:S01]  /*2c70*/  IMAD.MOV.U32 R8, RZ, RZ, R42 ;  /* 0x000000ffff087224 */ /* 0x000fe200078e002a */
[----:B------:R-:W-:Y:S01]  /*2c80*/  MOV R10, R46 ;  /* 0x0000002e000a7202 */ /* 0x000fe20000000f00 */
[----:B------:R-:W-:Y:S01]  /*2c90*/  IMAD.MOV.U32 R9, RZ, RZ, R43 ;  /* 0x000000ffff097224 */ /* 0x000fe200078e002b */
[----:B------:R-:W-:-:S02]  /*2ca0*/  PLOP3.LUT P5, PT, PT, PT, UP0, 0x80, 0x0 ;  /* 0x000000000000781c */ /* 0x000fc40003faf008 */
[----:B------:R-:W-:Y:S01]  /*2cb0*/  PRMT R90, R8, 0x7610, R90 ;  /* 0x00007610085a7816 */ /* 0x000fe2000000005a */
[----:B-----5:R-:W-:Y:S01]  /*2cc0*/  IMAD.MOV.U32 R8, RZ, RZ, R32 ;  /* 0x000000ffff087224 */ /* 0x020fe200078e0020 */
[----:B------:R-:W-:Y:S01]  /*2cd0*/  PRMT R88, R88, 0x5410, R9 ;  /* 0x0000541058587816 */ /* 0x000fe20000000009 */
        /* <DEDUP_REMOVED lines=8> */
[----:B------:R-:W-:-:S02]  /*2d60*/  IMAD.MOV.U32 R10, RZ, RZ, R38 ;  /* 0x000000ffff0a7224 */ /* 0x000fc400078e0026 */
[----:B------:R-:W-:Y:S01]  /*2d70*/  IMAD.MOV.U32 R11, RZ, RZ, R39 ;  /* 0x000000ffff0b7224 */ /* 0x000fe200078e0027 */
[----:B------:R-:W-:-:S04]  /*2d80*/  PRMT R83, R8, 0x5410, R9 ;  /* 0x0000541008537816 */ /* 0x000fc80000000009 */
[----:B------:R-:W-:Y:S01]  /*2d90*/  PRMT R87, R10, 0x5410, R11 ;  /* 0x000054100a577816 */ /* 0x000fe2000000000b */
[----:B------:R-:W-:Y:S06]  /*2da0*/  @!P5 BRA `(.L_x_14311) ;  /* 0x000000000004d947 */ /* 0x000fec0003800000 */
[----:B------:R-:W-:Y:S01]  /*2db0*/  BPT.TRAP 0x1 ;  /* 0x000000040000795c */ /* 0x000fe20000300000 */
.L_x_14311:
[----:B------:R-:W2:Y:S01]  /*2dc0*/  LDL R8, [R1+0x8] ;  /* 0x0000080001087983 */ /* 0x000ea20000100800 */
[----:B------:R-:W-:Y:S01]  /*2dd0*/  IMAD R70, R23, 0x8, R2 ;  /* 0x0000000817467824 */ /* 0x000fe200078e0202 */
[----:B------:R-:W-:Y:S01]  /*2de0*/  BSSY B1, `(.L_x_14312) ;  /* 0x0000004000017945 */ /* 0x000fe20003800000 */
[----:B--2---:R-:W-:-:S04]  /*2df0*/  SHF.L.U32 R78, R8, 0x1f, RZ ;  /* 0x0000001f084e7819 */ /* 0x004fc800000006ff */
[----:B------:R-:W0:Y:S02]  /*2e00*/  SYNCS.PHASECHK.TRANS64.TRYWAIT P6, [R70+URZ+0x16890], R78 ;  /* 0x0168904e460075a7 */ /* 0x000e2400080c017f */
[----:B0-----:R-:W-:Y:S05]  /*2e10*/  @!P6 BRA `(.L_x_14313) ;  /* 0x000001b000ace947 */ /* 0x001fea0003800000 */
.L_x_14624:
[----:B------:R-:W-:Y:S05]  /*2e20*/  BSYNC B1 ;  /* 0x0000000000017941 */ /* 0x000fea0003800000 */
.L_x_14312:
[----:B------:R-:W-:-:S03]  /*2e30*/  UMOV UR4, 0xffffffff ;  /* 0xffffffff00047882 */ /* 0x000fc60000000000 */
[----:B------:R-:W-:Y:S05]  /*2e40*/  BRA.DIV UR4, `(.L_x_14314) ;  /* 0x000001b204b47947 */ /* 0x000fea000b800000 */
[----:B------:R1:W2:Y:S04]  /*2e50*/  SHFL.IDX PT, R81, R85, RZ, 0x1c1f ;  /* 0x001c1fff55517589 */ /* 0x0002a800000e0000 */
[----:B------:R1:W3:Y:S02]  /*2e60*/  SHFL.IDX PT, R14, R84, RZ, 0x1c1f ;  /* 0x001c1fff540e7589 */ /* 0x0002e400000e0000 */
.L_x_14628:
        /* <DEDUP_REMOVED lines=22> */
[----:B------:R-:W-:Y:S01]  /*2fd0*/  FMUL.FTZ R96, R44, R91 ;  /* 0x0000005b2c607220 */ /* 0x000fe20000410000 */
[----:B------:R-:W-:Y:S02]  /*2fe0*/  HADD2.F32 R46, -RZ, R92.H0_H0 ;  /* 0x2000005cff2e7230 */ /* 0x000fe40000004100 */
[CC--:B------:R-:W-:Y:S01]  /*2ff0*/  FMUL.FTZ R92, R10.reuse, R47.reuse ;  /* 0x0000002f0a5c7220 */ /* 0x0c0fe20000410000 */
[----:B------:R-:W-:Y:S01]  /*3000*/  FMUL.FTZ R47, R9, R47 ;  /* 0x0000002f092f7220 */ /* 0x000fe20000410000 */
[----:B------:R-:W-:Y:S02]  /*3010*/  FMUL.FTZ R95, R11, R91 ;  /* 0x0000005b0b5f7220 */ /* 0x000fe40000410000 */
[-C--:B------:R-:W-:Y:S01]  /*3020*/  FFMA.FTZ R91, R9, R45.reuse, -R92 ;  /* 0x0000002d095b7223 */ /* 0x080fe2000001085c */
[----:B------:R-:W-:Y:S01]  /*3030*/  FFMA.FTZ R94, R10, R45, R47 ;  /* 0x0000002d0a5e7223 */ /* 0x000fe2000001002f */
[----:B------:R-:W-:-:S02]  /*3040*/  HADD2.F32 R9, -RZ, R8.H1_H1 ;  /* 0x30000008ff097230 */ /* 0x000fc40000004100 */
[-C--:B------:R-:W-:Y:S01]  /*3050*/  FFMA.FTZ R93, R11, R46.reuse, -R96 ;  /* 0x0000002e0b5d7223 */ /* 0x080fe20000010860 */
[----:B------:R-:W-:Y:S01]  /*3060*/  FFMA.FTZ R98, R44, R46, R95 ;  /* 0x0000002e2c627223 */ /* 0x000fe2000001005f */
[----:B------:R-:W-:Y:S02]  /*3070*/  HADD2.F32 R45, -RZ, R99.H0_H0 ;  /* 0x20000063ff2d7230 */ /* 0x000fe40000004100 */
[----:B------:R-:W-:Y:S02]  /*3080*/  HADD2.F32 R8, -RZ, R8.H0_H0 ;  /* 0x20000008ff087230 */ /* 0x000fe40000004100 */
[----:B------:R-:W-:Y:S02]  /*3090*/  HADD2.F32 R10, -RZ, R15.H1_H1 ;  /* 0x3000000fff0a7230 */ /* 0x000fe40000004100 */
        /* <DEDUP_REMOVED lines=16> */
.L_x_14320:
[----:B------:R-:W-:Y:S05]  /*31a0*/  BSYNC B3 ;  /* 0x0000000000037941 */ /* 0x000fea0003800000 */
.L_x_14319:
[----:B0-----:R4:W-:Y:S02]  /*31b0*/  ST.E.128 desc[UR42][R12.64], R8 ;  /* 0x000000080c007985 */ /* 0x0019e4000c101d2a */
.L_x_14318:
[----:B------:R-:W-:Y:S05]  /*31c0*/  BSYNC B2 ;  /* 0x0000000000027941 */ /* 0x000fea0003800000 */
.L_x_14317:
[----:B------:R-:W-:Y:S05]  /*31d0*/  @P2 BRA `(.L_x_14316) ;  /* 0x0000000000cc2947 */ /* 0x000fea0003800000 */
[----:B----4-:R-:W2:Y:S04]  /*31e0*/  LDL R8, [R1+0x4] ;  /* 0x0000040001087983 */ /* 0x010ea80000100800 */
[----:B------:R-:W4:Y:S01]  /*31f0*/  LDL R15, [R1+0xc] ;  /* 0x00000c00010f7983 */ /* 0x000f220000100800 */
[C---:B---3--:R-:W-:Y:S01]  /*3200*/  LEA R12, P3, R18.reuse, R14, 0x1 ;  /* 0x0000000e120c7211 */ /* 0x048fe200078608ff */
[----:B------:R-:W-:Y:S03]  /*3210*/  BSSY B2, `(.L_x_14321) ;  /* 0x000002e000027945 */ /* 0x000fe60003800000 */
[----:B--2---:R-:W-:Y:S02]  /*3220*/  LEA.HI.X R13, R18, R81, R8, 0x1, P3 ;  /* 0x00000051120d7211 */ /* 0x004fe400018f0c08 */
[----:B------:R2:W3:Y:S01]  /*3230*/  LDS.128 R8, [R71+0xe000] ;  /* 0x00e0000047087984 */ /* 0x0004e20000000c00 */
[----:B----4-:R-:W-:-:S13]  /*3240*/  ISETP.GE.AND P3, PT, R15, R80, PT ;  /* 0x000000500f00720c */ /* 0x010fda0003f66270 */
[----:B--2---:R-:W-:Y:S05]  /*3250*/  @P3 BRA `(.L_x_14322) ;  /* 0x0000000000a43947 */ /* 0x004fea0003800000 */
[--C-:B------:R-:W-:Y:S01]  /*3260*/  SHF.R.U64 R40, R40, 0x10, R41.reuse ;  /* 0x0000001028287819 */ /* 0x100fe20000001229 */
[----:B---3--:R-:W-:Y:S01]  /*3270*/  IMAD.MOV.U32 R14, RZ, RZ, R10 ;  /* 0x000000ffff0e7224 */ /* 0x008fe200078e000a */
[----:B------:R-:W-:Y:S01]  /*3280*/  SHF.R.U32.HI R45, RZ, 0x10, R41 ;  /* 0x00000010ff2d7819 */ /* 0x000fe20000011629 */
[----:B------:R-:W-:Y:S01]  /*3290*/  HADD2.F32 R10, -RZ, R9.H1_H1 ;  /* 0x30000009ff0a7230 */ /* 0x000fe20000004100 */
[--C-:B------:R-:W-:Y:S01]  /*32a0*/  SHF.R.U64 R41, R42, 0x10, R43.reuse ;  /* 0x000000102a297819 */ /* 0x100fe2000000122b */
[----:B------:R-:W-:Y:S01]  /*32b0*/  HADD2.F32 R15, -RZ, R11.H1_H1 ;  /* 0x3000000bff0f7230 */ /* 0x000fe20000004100 */
        /* <DEDUP_REMOVED lines=13> */
[-C--:B------:R-:W-:Y:S01]  /*3390*/  FFMA.FTZ R46, R9, R40.reuse, -R46 ;  /* 0x00000028092e7223 */ /* 0x080fe2000001082e */
[----:B------:R-:W-:Y:S01]  /*33a0*/  FFMA.FTZ R45, R10, R40, R41 ;  /* 0x000000280a2d7223 */ /* 0x000fe20000010029 */
[----:B------:R-:W-:Y:S02]  /*33b0*/  HADD2.F32 R90, -RZ, R90.H0_H0 ;  /* 0x2000005aff5a7230 */ /* 0x000fe40000004100 */
[----:B------:R-:W-:Y:S01]  /*33c0*/  FFMA.FTZ R81, R15, R42, R44 ;  /* 0x0000002a0f517223 */ /* 0x000fe2000001002c */
[----:B------:R-:W-:Y:S02]  /*33d0*/  HADD2.F32 R41, -RZ, R88.H1_H1 ;  /* 0x30000058ff297230 */ /* 0x000fe40000004100 */
[----:B------:R-:W-:Y:S02]  /*33e0*/  HADD2.F32 R9, -RZ, R8.H1_H1 ;  /* 0x30000008ff097230 */ /* 0x000fe40000004100 */
[----:B------:R-:W-:Y:S02]  /*33f0*/  HADD2.F32 R10, -RZ, R14.H1_H1 ;  /* 0x3000000eff0a7230 */ /* 0x000fe40000004100 */
[----:B------:R-:W-:-:S02]  /*3400*/  HADD2.F32 R8, -RZ, R8.H0_H0 ;  /* 0x20000008ff087230 */ /* 0x000fc40000004100 */
[CC--:B------:R-:W-:Y:S01]  /*3410*/  FMUL.FTZ R43, R9.reuse, R90.reuse ;  /* 0x0000005a092b7220 */ /* 0x0c0fe20000410000 */
[----:B------:R-:W-:Y:S02]  /*3420*/  HADD2.F32 R14, -RZ, R14.H0_H0 ;  /* 0x2000000eff0e7230 */ /* 0x000fe40000004100 */
[----:B------:R-:W-:Y:S01]  /*3430*/  FMUL.FTZ R47, R10, R41 ;  /* 0x000000290a2f7220 */ /* 0x000fe20000410000 */
[----:B------:R-:W-:Y:S02]  /*3440*/  HADD2.F32 R15, -RZ, R88.H0_H0 ;  /* 0x20000058ff0f7230 */ /* 0x000fe40000004100 */
        /* <DEDUP_REMOVED lines=10> */
.L_x_14322:
[----:B------:R-:W-:Y:S05]  /*34f0*/  BSYNC B2 ;  /* 0x0000000000027941 */ /* 0x000fea0003800000 */
.L_x_14321:
[----:B---3--:R2:W-:Y:S02]  /*3500*/  ST.E.128 desc[UR42][R12.64], R8 ;  /* 0x000000080c007985 */ /* 0x0085e4000c101d2a */
.L_x_14316:
[----:B------:R-:W-:Y:S05]  /*3510*/  BSYNC B1 ;  /* 0x0000000000017941 */ /* 0x000fea0003800000 */
.L_x_14315:
[----:B------:R-:W-:-:S03]  /*3520*/  UMOV UR4, 0xffffffff ;  /* 0xffffffff00047882 */ /* 0x000fc60000000000 */
[----:B------:R-:W-:Y:S05]  /*3530*/  BRA.DIV UR4, `(.L_x_14323) ;  /* 0x000001ae04407947 */ /* 0x000fea000b800000 */
[----:B-1----:R-:W1:Y:S04]  /*3540*/  SHFL.IDX PT, R85, R85, 0x1, 0x1c1f ;  /* 0x003c1f0055557f89 */ /* 0x002e6800000e0000 */
[----:B---3--:R3:W0:Y:S02]  /*3550*/  SHFL.IDX PT, R14, R84, 0x1, 0x1c1f ;  /* 0x003c1f00540e7f89 */ /* 0x00862400000e0000 */
.L_x_14632:
[----:B------:R-:W-:Y:S05]  /*3560*/  @P4 BRA `(.L_x_14324) ;  /* 0x0000002000144947 */ /* 0x000fea0003800000 */
[----:B------:R-:W-:Y:S04]  /*3570*/  BSSY B1, `(.L_x_14325) ;  /* 0x0000033000017945 */ /* 0x000fe80003800000 */
[----:B------:R-:W-:Y:S05]  /*3580*/  @P1 BRA `(.L_x_14326) ;  /* 0x0000000000c41947 */ /* 0x000fea0003800000 */
[----:B--2-4-:R2:W4:Y:S01]  /*3590*/  LDS.128 R8, [R72+0x11000] ;  /* 0x0110000048087984 */ /* 0x0145220000000c00 */
[C---:B0-----:R-:W-:Y:S01]  /*35a0*/  LEA R12, P3, R16.reuse, R14, 0x1 ;  /* 0x0000000e100c7211 */ /* 0x041fe200078608ff */
[----:B------:R-:W-:Y:S03]  /*35b0*/  BSSY B2, `(.L_x_14327) ;  /* 0x000002d000027945 */ /* 0x000fe60003800000 */
[----:B-1----:R-:W-:Y:S02]  /*35c0*/  LEA.HI.X R13, R16, R85, R17, 0x1, P3 ;  /* 0x00000055100d7211 */ /* 0x002fe400018f0c11 */
[----:B------:R-:W-:-:S13]  /*35d0*/  ISETP.GE.AND P3, PT, R152, R80, PT ;  /* 0x000000509800720c */ /* 0x000fda0003f66270 */
[----:B--2---:R-:W-:Y:S05]  /*35e0*/  @P3 BRA `(.L_x_14328) ;  /* 0x0000000000a43947 */ /* 0x004fea0003800000 */
        /* <DEDUP_REMOVED lines=41> */
.L_x_14328:
[----:B------:R-:W-:Y:S05]  /*3880*/  BSYNC B2 ;  /* 0x0000000000027941 */ /* 0x000fea0003800000 */
.L_x_14327:
[----:B----4-:R0:W-:Y:S02]  /*3890*/  ST.E.128 desc[UR42][R12.64], R8 ;  /* 0x000000080c007985 */ /* 0x0101e4000c101d2a */
.L_x_14326:
[----:B------:R-:W-:Y:S05]  /*38a0*/  BSYNC B1 ;  /* 0x0000000000017941 */ /* 0x000fea0003800000 */
.L_x_14325:
[----:B------:R-:W-:Y:S05]  /*38b0*/  @P2 BRA `(.L_x_14324) ;  /* 0x0000001c00402947 */ /* 0x000fea0003800000 */
[----:B0-2-4-:R-:W1:Y:S04]  /*38c0*/  LDL R8, [R1+0x4] ;  /* 0x0000040001087983 */ /* 0x015e680000100800 */
[----:B------:R-:W2:Y:S01]  /*38d0*/  LDL R15, [R1+0xc] ;  /* 0x00000c00010f7983 */ /* 0x000ea20000100800 */
[C---:B------:R-:W-:Y:S01]  /*38e0*/  LEA R12, P3, R18.reuse, R14, 0x1 ;  /* 0x0000000e120c7211 */ /* 0x040fe200078608ff */
[----:B------:R-:W-:Y:S03]  /*38f0*/  BSSY B1, `(.L_x_14329) ;  /* 0x000002e000017945 */ /* 0x000fe60003800000 */
[----:B-1----:R-:W-:Y:S02]  /*3900*/  LEA.HI.X R13, R18, R85, R8, 0x1, P3 ;  /* 0x00000055120d7211 */ /* 0x002fe400018f0c08 */
[----:B------:R0:W1:Y:S01]  /*3910*/  LDS.128 R8, [R71+0x11000] ;  /* 0x0110000047087984 */ /* 0x0000620000000c00 */
[----:B--2---:R-:W-:-:S13]  /*3920*/  ISETP.GE.AND P3, PT, R15, R80, PT ;  /* 0x000000500f00720c */ /* 0x004fda0003f66270 */
[----:B0-----:R-:W-:Y:S05]  /*3930*/  @P3 BRA `(.L_x_14330) ;  /* 0x0000000000a43947 */ /* 0x001fea0003800000 */
[--C-:B------:R-:W-:Y:S01]  /*3940*/  SHF.R.U64 R32, R32, 0x10, R33.reuse ;  /* 0x0000001020207819 */ /* 0x100fe20000001221 */
[----:B-1----:R-:W-:Y:S01]  /*3950*/  IMAD.MOV.U32 R14, RZ, RZ, R10 ;  /* 0x000000ffff0e7224 */ /* 0x002fe200078e000a */
        /* <DEDUP_REMOVED lines=39> */
.L_x_14330:
[----:B------:R-:W-:Y:S05]  /*3bd0*/  BSYNC B1 ;  /* 0x0000000000017941 */ /* 0x000fea0003800000 */
.L_x_14329:
[----:B-1----:R0:W-:Y:S01]  /*3be0*/  ST.E.128 desc[UR42][R12.64], R8 ;  /* 0x000000080c007985 */ /* 0x0021e2000c101d2a */
[----:B------:R-:W-:Y:S05]  /*3bf0*/  BRA `(.L_x_14324) ;  /* 0x0000001800707947 */ /* 0x000fea0003800000 */
.L_x_14306:
        /* <DEDUP_REMOVED lines=30> */
[----:B------:R-:W-:Y:S01]  /*3de0*/  ULDC.64 UR4, c[0x0][0x3e8] ;  /* 0x0000fa0000047ab9 */ /* 0x000fe20000000a00 */
[----:B------:R-:W-:Y:S02]  /*3df0*/  IMAD.MOV.U32 R9, RZ, RZ, R81 ;  /* 0x000000ffff097224 */ /* 0x000fe400078e0051 */
        /* <DEDUP_REMOVED lines=16> */
.L_x_14332:
[----:B------:R-:W-:Y:S05]  /*3f00*/  BSYNC B1 ;  /* 0x0000000000017941 */ /* 0x000fea0003800000 */
.L_x_14331:
        /* <DEDUP_REMOVED lines=30> */
[----:B------:R-:W-:Y:S02]  /*40f0*/  PRMT R95, R10, 0x7610, R95 ;  /* 0x000076100a5f7816 */ /* 0x000fe4000000005f */
[----:B------:R-:W-:Y:S01]  /*4100*/  PRMT R100, R11, 0x7610, R100 ;  /* 0x000076100b647816 */ /* 0x000fe20000000064 */
[----:B------:R-:W-:Y:S06]  /*4110*/  @!P5 BRA `(.L_x_14333) ;  /* 0x000000000004d947 */ /* 0x000fec0003800000 */
[----:B------:R-:W-:Y:S01]  /*4120*/  BPT.TRAP 0x1 ;  /* 0x000000040000795c */ /* 0x000fe20000300000 */
.L_x_14333:
[----:B------:R-:W2:Y:S01]  /*4130*/  LDL R8, [R1+0x8] ;  /* 0x0000080001087983 */ /* 0x000ea20000100800 */
[----:B------:R-:W-:Y:S01]  /*4140*/  IMAD R70, R23, 0x8, R2 ;  /* 0x0000000817467824 */ /* 0x000fe200078e0202 */
[----:B------:R-:W1:Y:S01]  /*4150*/  LDC R87, c[0x0][0x2f4] ;  /* 0x0000bd00ff577b82 */ /* 0x000e620000000800 */
[----:B------:R-:W-:Y:S01]  /*4160*/  BSSY B1, `(.L_x_14334) ;  /* 0x0000004000017945 */ /* 0x000fe20003800000 */
[----:B--2---:R-:W-:-:S04]  /*4170*/  SHF.L.U32 R78, R8, 0x1f, RZ ;  /* 0x0000001f084e7819 */ /* 0x004fc800000006ff */
[----:B------:R-:W2:Y:S02]  /*4180*/  SYNCS.PHASECHK.TRANS64.TRYWAIT P4, [R70+URZ+0x16890], R78 ;  /* 0x0168904e460075a7 */ /* 0x000ea4000808017f */
[----:B-12---:R-:W-:Y:S05]  /*4190*/  @!P4 BRA `(.L_x_14335) ;  /* 0x000001a00070c947 */ /* 0x006fea0003800000 */
.L_x_14633:
[----:B------:R-:W-:Y:S05]  /*41a0*/  BSYNC B1 ;  /* 0x0000000000017941 */ /* 0x000fea0003800000 */
.L_x_14334:
[----:B------:R-:W-:Y:S01]  /*41b0*/  UMOV UR4, 0xffffffff ;  /* 0xffffffff00047882 */ /* 0x000fe20000000000 */
[----:B------:R-:W-:Y:S02]  /*41c0*/  IMAD.IADD R91, R87, 0x1, -R58 ;  /* 0x00000001575b7824 */ /* 0x000fe400078e0a3a */
[----:B------:R-:W-:Y:S05]  /*41d0*/  BRA.DIV UR4, `(.L_x_14336) ;  /* 0x000001a204747947 */ /* 0x000fea000b800000 */
[----:B------:R2:W3:Y:S04]  /*41e0*/  SHFL.IDX PT, R83, R85, RZ, 0x1c1f ;  /* 0x001c1fff55537589 */ /* 0x0004e800000e0000 */
[----:B------:R2:W4:Y:S02]  /*41f0*/  SHFL.IDX PT, R82, R84, RZ, 0x1c1f ;  /* 0x001c1fff54527589 */ /* 0x00052400000e0000 */
.L_x_14637:
        /* <DEDUP_REMOVED lines=15> */
[----:B------:R-:W-:-:S03]  /*42f0*/  LEA.HI R10, R10, R11, RZ, 0x5 ;  /* 0x0000000b0a0a7211 */ /* 0x000fc600078f28ff */
[----:B------:R-:W-:Y:S01]  /*4300*/  IMAD.SHL.U32 R86, R8, 0x8, RZ ;  /* 0x0000000808567824 */ /* 0x000fe200078e00ff */
[----:B------:R-:W-:-:S04]  /*4310*/  SHF.R.S32.HI R10, RZ, 0x5, R10 ;  /* 0x00000005ff0a7819 */ /* 0x000fc8000001140a */
[----:B------:R-:W-:-:S04]  /*4320*/  LOP3.LUT R8, R65, 0x38, R86, 0xf8, !PT ;  /* 0x0000003841087812 */ /* 0x000fc800078ef856 */
[----:B------:R-:W-:-:S05]  /*4330*/  LOP3.LUT R8, R8, R61, RZ, 0x3c, !PT ;  /* 0x0000003d08087212 */ /* 0x000fca00078e3cff */
[----:B------:R-:W-:-:S04]  /*4340*/  IMAD R8, R10, 0x200, R8 ;  /* 0x000002000a087824 */ /* 0x000fc800078e0208 */
[----:B------:R-:W-:-:S04]  /*4350*/  IMAD R11, R23, 0x2000, R8 ;  /* 0x00002000170b7824 */ /* 0x000fc800078e0208 */
[----:B0-----:R-:W-:Y:S02]  /*4360*/  IMAD R12, R11, 0x2, R2 ;  /* 0x000000020b0c7824 */ /* 0x001fe400078e0202 */
[----:B------:R-:W0:Y:S04]  /*4370*/  LDS.128 R8, [R9+0xe400] ;  /* 0x00e4000009087984 */ /* 0x000e280000000c00 */
[----:B------:R-:W3:Y:S01]  /*4380*/  LDS.128 R12, [R12+0xe400] ;  /* 0x00e400000c0c7984 */ /* 0x000ee20000000c00 */
[----:B------:R-:W-:Y:S05]  /*4390*/  @P3 BRA `(.L_x_14340) ;  /* 0x00000004004c3947 */ /* 0x000fea0003800000 */
[--C-:B------:R-:W-:Y:S01]  /*43a0*/  SHF.R.U64 R36, R36, 0x10, R37.reuse ;  /* 0x0000001024247819 */ /* 0x100fe20000001225 */
[----:B------:R-:W-:Y:S01]  /*43b0*/  HADD2.F32 R100, -RZ, R100.H0_H0 ;  /* 0x20000064ff647230 */ /* 0x000fe20000004100 */
[----:B------:R-:W-:Y:S01]  /*43c0*/  SHF.R.U32.HI R101, RZ, 0x10, R37 ;  /* 0x00000010ff657819 */ /* 0x000fe20000011625 */
[----:B---3--:R-:W-:Y:S01]  /*43d0*/  IMAD.MOV.U32 R37, RZ, RZ, R13 ;  /* 0x000000ffff257224 */ /* 0x008fe200078e000d */
[----:B------:R-:W-:Y:S01]  /*43e0*/  SHF.R.U64 R32, R32, 0x10, R33 ;  /* 0x0000001020207819 */ /* 0x000fe20000001221 */
[----:B0-----:R-:W-:Y:S01]  /*43f0*/  IMAD.MOV.U32 R13, RZ, RZ, R11 ;  /* 0x000000ffff0d7224 */ /* 0x001fe200078e000b */
[----:B------:R-:W-:Y:S01]  /*4400*/  SHF.R.U32.HI R96, RZ, 0x10, R33 ;  /* 0x00000010ff607819 */ /* 0x000fe20000011621 */
[----:B------:R-:W-:Y:S01]  /*4410*/  HADD2.F32 R11, -RZ, R9.H0_H0 ;  /* 0x20000009ff0b7230 */ /* 0x000fe20000004100 */
[----:B------:R-:W-:Y:S01]  /*4420*/  SHF.R.U64 R33, R34, 0x10, R35 ;  /* 0x0000001022217819 */ /* 0x000fe20000001223 */
[--C-:B------:R-:W-:Y:S01]  /*4430*/  HADD2.F32 R98, -RZ, R37.reuse.H0_H0 ;  /* 0x20000025ff627230 */ /* 0x100fe20000004100 */
[----:B------:R-:W-:Y:S01]  /*4440*/  SHF.R.U64 R34, R38, 0x10, R39 ;  /* 0x0000001026227819 */ /* 0x000fe20000001227 */
[----:B------:R-:W-:-:S02]  /*4450*/  HADD2.F32 R37, -RZ, R37.H1_H1 ;  /* 0x30000025ff257230 */ /* 0x000fc40000004100 */
[-C--:B------:R-:W-:Y:S01]  /*4460*/  FMUL.FTZ R103, R11, R100.reuse ;  /* 0x000000640b677220 */ /* 0x080fe20000410000 */
[----:B------:R-:W-:Y:S02]  /*4470*/  HADD2.F32 R101, -RZ, R101.H0_H0 ;  /* 0x20000065ff657230 */ /* 0x000fe40000004100 */
[----:B------:R-:W-:Y:S01]  /*4480*/  FMUL.FTZ R102, R98, R100 ;  /* 0x0000006462667220 */ /* 0x000fe20000410000 */
[----:B------:R-:W-:Y:S01]  /*4490*/  HADD2.F32 R38, -RZ, R9.H1_H1 ;  /* 0x30000009ff267230 */ /* 0x000fe20000004100 */
[----:B------:R-:W-:Y:S01]  /*44a0*/  SHF.R.U32.HI R39, RZ, 0x10, R39 ;  /* 0x00000010ff277819 */ /* 0x000fe20000011627 */
[----:B------:R-:W-:Y:S02]  /*44b0*/  HADD2.F32 R96, -RZ, R96.H0_H0 ;  /* 0x20000060ff607230 */ /* 0x000fe40000004100 */
[-C--:B------:R-:W-:Y:S01]  /*44c0*/  FMUL.FTZ R105, R37, R101.reuse ;  /* 0x0000006525697220 */ /* 0x080fe20000410000 */
[----:B------:R-:W-:Y:S02]  /*44d0*/  HADD2.F32 R99, -RZ, R99.H0_H0 ;  /* 0x20000063ff637230 */ /* 0x000fe40000004100 */
[----:B------:R-:W-:Y:S01]  /*44e0*/  FMUL.FTZ R100, R38, R101 ;  /* 0x0000006526647220 */ /* 0x000fe20000410000 */
[----:B------:R-:W-:-:S02]  /*44f0*/  HADD2.F32 R104, -RZ, R104.H0_H0 ;  /* 0x20000068ff687230 */ /* 0x000fc40000004100 */
[-C--:B------:R-:W-:Y:S01]  /*4500*/  FFMA.FTZ R38, R38, R96.reuse, -R105 ;  /* 0x0000006026267223 */ /* 0x080fe20000010869 */
[----:B------:R-:W-:Y:S01]  /*4510*/  SHF.R.U32.HI R35, RZ, 0x10, R35 ;  /* 0x00000010ff237819 */ /* 0x000fe20000011623 */
[----:B------:R-:W-:Y:S01]  /*4520*/  FFMA.FTZ R96, R37, R96, R100 ;  /* 0x0000006025607223 */ /* 0x000fe20000010064 */
[-C--:B------:R-:W-:Y:S01]  /*4530*/  FFMA.FTZ R9, R11, R99.reuse, -R102 ;  /* 0x000000630b097223 */ /* 0x080fe20000010866 */
[--C-:B------:R-:W-:Y:S02]  /*4540*/  HADD2.F32 R37, -RZ, R15.reuse.H0_H0 ;  /* 0x2000000fff257230 */ /* 0x100fe40000004100 */
[----:B------:R-:W-:Y:S01]  /*4550*/  FFMA.FTZ R11, R98, R99, R103 ;  /* 0x00000063620b7223 */ /* 0x000fe20000010067 */
[----:B------:R-:W-:Y:S02]  /*4560*/  HADD2.F32 R100, -RZ, R15.H1_H1 ;  /* 0x3000000fff647230 */ /* 0x000fe40000004100 */
[----:B------:R-:W-:Y:S02]  /*4570*/  HADD2.F32 R15, -RZ, R13.H0_H0 ;  /* 0x2000000dff0f7230 */ /* 0x000fe40000004100 */
[----:B------:R-:W-:Y:S01]  /*4580*/  FMUL.FTZ R106, R37, R104 ;  /* 0x00000068256a7220 */ /* 0x000fe20000410000 */
[----:B------:R-:W-:Y:S01]  /*4590*/  HADD2.F32 R39, -RZ, R39.H0_H0 ;  /* 0x20000027ff277230 */ /* 0x000fe20000004100 */
[----:B------:R-:W-:Y:S01]  /*45a0*/  F2FP.F16.F32.PACK_AB R9, R38, R9 ;  /* 0x000000092609723e */ /* 0x000fe200000000ff */
[----:B------:R-:W-:-:S02]  /*45b0*/  HADD2.F32 R98, -RZ, R13.H1_H1 ;  /* 0x3000000dff627230 */ /* 0x000fc40000004100 */
[C---:B------:R-:W-:Y:S01]  /*45c0*/  FMUL.FTZ R104, R15.reuse, R104 ;  /* 0x000000680f687220 */ /* 0x040fe20000410000 */
[----:B------:R-:W-:Y:S02]  /*45d0*/  HADD2.F32 R102, -RZ, R97.H0_H0 ;  /* 0x20000061ff667230 */ /* 0x000fe40000004100 */
[-C--:B------:R-:W-:Y:S01]  /*45e0*/  FMUL.FTZ R97, R100, R39.reuse ;  /* 0x0000002764617220 */ /* 0x080fe20000410000 */
[----:B------:R-:W-:Y:S02]  /*45f0*/  HADD2.F32 R35, -RZ, R35.H0_H0 ;  /* 0x20000023ff237230 */ /* 0x000fe40000004100 */
[C---:B------:R-:W-:Y:S01]  /*4600*/  FMUL.FTZ R39, R98.reuse, R39 ;  /* 0x0000002762277220 */ /* 0x040fe20000410000 */
[----:B------:R-:W-:Y:S02]  /*4610*/  HADD2.F32 R32, -RZ, R32.H0_H0 ;  /* 0x20000020ff207230 */ /* 0x000fe40000004100 */
        /* <DEDUP_REMOVED lines=9> */
[----:B------:R-:W-:Y:S01]  /*46b0*/  HADD2.F32 R37, -RZ, R12.H0_H0 ;  /* 0x2000000cff257230 */ /* 0x000fe20000004100 */
[----:B------:R-:W-:Y:S01]  /*46c0*/  F2FP.F16.F32.PACK_AB R15, R100, R15 ;  /* 0x0000000f640f723e */ /* 0x000fe200000000ff */
[--C-:B------:R-:W-:Y:S02]  /*46d0*/  HADD2.F32 R35, -RZ, R8.reuse.H0_H0 ;  /* 0x20000008ff237230 */ /* 0x100fe40000004100 */
[----:B------:R-:W-:Y:S02]  /*46e0*/  HADD2.F32 R36, -RZ, R8.H1_H1 ;  /* 0x30000008ff247230 */ /* 0x000fe40000004100 */
[----:B------:R-:W-:Y:S01]  /*46f0*/  FMUL.FTZ R8, R37, R104 ;  /* 0x0000006825087220 */ /* 0x000fe20000410000 */
[----:B------:R-:W-:-:S02]  /*4700*/  HADD2.F32 R39, -RZ, R12.H1_H1 ;  /* 0x3000000cff277230 */ /* 0x000fc40000004100 */
[C---:B------:R-:W-:Y:S01]  /*4710*/  FMUL.FTZ R12, R35.reuse, R104 ;  /* 0x00000068230c7220 */ /* 0x040fe20000410000 */
[----:B------:R-:W-:Y:S02]  /*4720*/  HADD2.F32 R33, -RZ, R33.H0_H0 ;  /* 0x20000021ff217230 */ /* 0x000fe40000004100 */
[CC--:B------:R-:W-:Y:S01]  /*4730*/  FMUL.FTZ R104, R36.reuse, R95.reuse ;  /* 0x0000005f24687220 */ /* 0x0c0fe20000410000 */
[-C--:B------:R-:W-:Y:S01]  /*4740*/  FFMA.FTZ R8, R35, R102.reuse, -R8 ;  /* 0x0000006623087223 */ /* 0x080fe20000010808 */
[----:B------:R-:W-:Y:S01]  /*4750*/  FMUL.FTZ R97, R39, R95 ;  /* 0x0000005f27617220 */ /* 0x000fe20000410000 */
[----:B------:R-:W-:Y:S01]  /*4760*/  FFMA.FTZ R12, R37, R102, R12 ;  /* 0x00000066250c7223 */ /* 0x000fe2000001000c */
[-C--:B------:R-:W-:Y:S01]  /*4770*/  FFMA.FTZ R95, R39, R32.reuse, R104 ;  /* 0x00000020275f7223 */ /* 0x080fe20000010068 */
[----:B------:R-:W-:Y:S02]  /*4780*/  HADD2.F32 R39, -RZ, R34.H0_H0 ;  /* 0x20000022ff277230 */ /* 0x000fe40000004100 */
[----:B------:R-:W-:Y:S01]  /*4790*/  FFMA.FTZ R97, R36, R32, -R97 ;  /* 0x0000002024617223 */ /* 0x000fe20000010861 */
[----:B------:R-:W-:-:S02]  /*47a0*/  HADD2.F32 R34, -RZ, R14.H0_H0 ;  /* 0x2000000eff227230 */ /* 0x000fc40000004100 */
[----:B------:R-:W-:Y:S01]  /*47b0*/  HADD2.F32 R37, -RZ, R94.H1_H1 ;  /* 0x3000005eff257230 */ /* 0x000fe20000004100 */
        /* <DEDUP_REMOVED lines=9> */
[----:B------:R-:W-:Y:S02]  /*4850*/  IMAD.MOV.U32 R11, RZ, RZ, R98 ;  /* 0x000000ffff0b7224 */ /* 0x000fe400078e0062 */
[----:B------:R-:W-:Y:S01]  /*4860*/  FMUL.FTZ R39, R10, R39 ;  /* 0x000000270a277220 */ /* 0x000fe20000410000 */
[-C--:B------:R-:W-:Y:S01]  /*4870*/  FFMA.FTZ R99, R32, R35.reuse, -R99 ;  /* 0x0000002320637223 */ /* 0x080fe20000010863 */
[----:B------:R-:W-:Y:S01]  /*4880*/  FFMA.FTZ R37, R34, R35, R37 ;  /* 0x0000002322257223 */ /* 0x000fe20000010025 */
[-C--:B------:R-:W-:Y:S01]  /*4890*/  FFMA.FTZ R10, R10, R33.reuse, -R101 ;  /* 0x000000210a0a7223 */ /* 0x080fe20000010865 */
[----:B------:R-:W-:-:S04]  /*48a0*/  FFMA.FTZ R14, R14, R33, R39 ;  /* 0x000000210e0e7223 */ /* 0x000fc80000010027 */
[----:B------:R-:W-:Y:S02]  /*48b0*/  F2FP.F16.F32.PACK_AB R10, R10, R99 ;  /* 0x000000630a0a723e */ /* 0x000fe400000000ff */
[----:B------:R-:W-:-:S07]  /*48c0*/  F2FP.F16.F32.PACK_AB R14, R14, R37 ;  /* 0x000000250e0e723e */ /* 0x000fce00000000ff */
.L_x_14340:
[----:B------:R-:W-:Y:S05]  /*48d0*/  BSYNC B2 ;  /* 0x0000000000027941 */ /* 0x000fea0003800000 */
.L_x_14339:
[----:B------:R-:W-:Y:S01]  /*48e0*/  ISETP.GE.AND P4, PT, R86, R87, PT ;  /* 0x000000575600720c */ /* 0x000fe20003f86270 */
[----:B0-----:R0:W-:-:S12]  /*48f0*/  ST.E.128 desc[UR42][R80.64], R8 ;  /* 0x0000000850007985 */ /* 0x0011d8000c101d2a */
[----:B------:R-:W-:-:S05]  /*4900*/  @!P4 IMAD.WIDE R82, R86, 0x2, R82 ;  /* 0x000000025652c825 */ /* 0x000fca00078e0252 */
[----:B---3--:R0:W-:Y:S02]  /*4910*/  @!P4 ST.E.128 desc[UR42][R82.64], R12 ;  /* 0x0000000c5200c985 */ /* 0x0081e4000c101d2a */
.L_x_14338:
[----:B------:R-:W-:Y:S05]  /*4920*/  BSYNC B1 ;  /* 0x0000000000017941 */ /* 0x000fea0003800000 */
.L_x_14337:
[----:B------:R-:W-:-:S03]  /*4930*/  UMOV UR4, 0xffffffff ;  /* 0xffffffff00047882 */ /* 0x000fc60000000000 */
[----:B------:R-:W-:Y:S05]  /*4940*/  BRA.DIV UR4, `(.L_x_14341) ;  /* 0x0000019a04e47947 */ /* 0x000fea000b800000 */
[----:B--2---:R-:W2:Y:S04]  /*4950*/  SHFL.IDX PT, R85, R85, 0x1, 0x1c1f ;  /* 0x003c1f0055557f89 */ /* 0x004ea800000e0000 */
[----:B------:R-:W0:Y:S02]  /*4960*/  SHFL.IDX PT, R84, R84, 0x1, 0x1c1f ;  /* 0x003c1f0054547f89 */ /* 0x000e2400000e0000 */
.L_x_14641:
[----:B0-----:R-:W-:-:S05]  /*4970*/  VIADD R8, R157, 0x60 ;  /* 0x000000609d087836 */ /* 0x001fca0000000000 */
[----:B------:R-:W-:-:S13]  /*4980*/  ISETP.GE.OR P4, PT, R8, R77, P1 ;  /* 0x0000004d0800720c */ /* 0x000fda0000f86670 */
[----:B------:R-:W-:Y:S05]  /*4990*/  @P4 BRA `(.L_x_14324) ;  /* 0x0000000c00084947 */ /* 0x000fea0003800000 */
[----:B------:R-:W5:Y:S01]  /*49a0*/  LDL R9, [R1+0x44] ;  /* 0x0000440001097983 */ /* 0x000f620000100800 */
[----:B------:R-:W-:Y:S01]  /*49b0*/  SEL R91, R58, R91, !P0 ;  /* 0x0000005b3a5b7207 */ /* 0x000fe20004000000 */
[C---:B------:R-:W-:Y:S01]  /*49c0*/  VIADD R10, R157.reuse, 0x60 ;  /* 0x000000609d0a7836 */ /* 0x040fe20000000000 */
[----:B------:R-:W-:Y:S01]  /*49d0*/  LEA R32, P4, R6, R84, 0x1 ;  /* 0x0000005406207211 */ /* 0x000fe200078808ff */
[----:B------:R-:W-:Y:S01]  /*49e0*/  VIADD R11, R157, 0x60 ;  /* 0x000000609d0b7836 */ /* 0x000fe20000000000 */
[----:B------:R-:W-:Y:S01]  /*49f0*/  SHF.R.S32.HI R8, RZ, 0x1f, R91 ;  /* 0x0000001fff087819 */ /* 0x000fe2000001145b */
[----:B------:R-:W-:Y:S01]  /*4a00*/  IMAD.SHL.U32 R10, R10, 0x40, RZ ;  /* 0x000000400a0a7824 */ /* 0x000fe200078e00ff */
[----:B------:R-:W-:Y:S01]  /*4a10*/  BSSY B1, `(.L_x_14342) ;  /* 0x000006a000017945 */ /* 0x000fe20003800000 */
[----:B--2---:R-:W-:Y:S02]  /*4a20*/  LEA.HI.X R33, R6, R85, R4, 0x1, P4 ;  /* 0x0000005506217211 */ /* 0x004fe400020f0c04 */
[----:B------:R-:W-:-:S02]  /*4a30*/  LEA.HI R8, R8, R91, RZ, 0x4 ;  /* 0x0000005b08087211 */ /* 0x000fc400078f20ff */
[----:B------:R-:W-:Y:S02]  /*4a40*/  SHF.L.U32 R11, R11, 0x6, RZ ;  /* 0x000000060b0b7819 */ /* 0x000fe400000006ff */
[----:B------:R-:W-:Y:S02]  /*4a50*/  LEA.HI.SX32 R8, R8, R5, 0x1c ;  /* 0x0000000508087211 */ /* 0x000fe400078fe2ff */
[----:B------:R-:W-:Y:S02]  /*4a60*/  LOP3.LUT R10, R10, 0x1c0, RZ, 0xc0, !PT ;  /* 0x000001c00a0a7812 */ /* 0x000fe400078ec0ff */
[----:B------:R-:W-:Y:S01]  /*4a70*/  LOP3.LUT R11, R11, 0x1c0, RZ, 0xc0, !PT ;  /* 0x000001c00b0b7812 */ /* 0x000fe200078ec0ff */
[----:B------:R-:W-:Y:S01]  /*4a80*/  IMAD.SHL.U32 R34, R8, 0x8, RZ ;  /* 0x0000000808227824 */ /* 0x000fe200078e00ff */
[----:B------:R-:W-:-:S04]  /*4a90*/  SHF.R.U32.HI R10, RZ, 0x3, R10 ;  /* 0x00000003ff0a7819 */ /* 0x000fc8000001160a */
[----:B------:R-:W-:-:S04]  /*4aa0*/  LOP3.LUT R8, R11, 0x38, R34, 0xf8, !PT ;  /* 0x000000380b087812 */ /* 0x000fc800078ef822 */
[----:B------:R-:W-:-:S05]  /*4ab0*/  LOP3.LUT R8, R8, R10, RZ, 0x3c, !PT ;  /* 0x0000000a08087212 */ /* 0x000fca00078e3cff */
[----:B-----5:R-:W-:Y:S02]  /*4ac0*/  IMAD.IADD R8, R9, 0x1, R8 ;  /* 0x0000000109087824 */ /* 0x020fe400078e0208 */
[C---:B------:R-:W-:Y:S02]  /*4ad0*/  IMAD R9, R23.reuse, 0x2000, R0 ;  /* 0x0000200017097824 */ /* 0x040fe400078e0200 */
[----:B------:R-:W-:Y:S02]  /*4ae0*/  IMAD R11, R23, 0x2000, R8 ;  /* 0x00002000170b7824 */ /* 0x000fe400078e0208 */
[--C-:B------:R-:W-:Y:S02]  /*4af0*/  IMAD R9, R9, 0x2, R2.reuse ;  /* 0x0000000209097824 */ /* 0x100fe400078e0202 */
[----:B------:R-:W-:-:S04]  /*4b00*/  IMAD R12, R11, 0x2, R2 ;  /* 0x000000020b0c7824 */ /* 0x000fc800078e0202 */
[----:B------:R-:W0:Y:S04]  /*4b10*/  LDS.128 R8, [R9+0xe400] ;  /* 0x00e4000009087984 */ /* 0x000e280000000c00 */
[----:B------:R-:W2:Y:S01]  /*4b20*/  LDS.128 R12, [R12+0xe400] ;  /* 0x00e400000c0c7984 */ /* 0x000ea20000000c00 */
[----:B------:R-:W-:Y:S05]  /*4b30*/  @P3 BRA `(.L_x_14343) ;  /* 0x00000004005c3947 */ /* 0x000fea0003800000 */
[----:B0-----:R-:W-:Y:S01]  /*4b40*/  IMAD.MOV.U32 R39, RZ, RZ, R8 ;  /* 0x000000ffff277224 */ /* 0x001fe200078e0008 */
[----:B------:R-:W-:Y:S01]  /*4b50*/  SHF.R.U64 R38, R44, 0x10, R45 ;  /* 0x000000102c267819 */ /* 0x000fe2000000122d */
[----:B--2---:R-:W-:Y:S01]  /*4b60*/  IMAD.MOV.U32 R8, RZ, RZ, R13 ;  /* 0x000000ffff087224 */ /* 0x004fe200078e000d */
[----:B------:R-:W-:Y:S01]  /*4b70*/  SHF.R.U32.HI R44, RZ, 0x10, R45 ;  /* 0x00000010ff2c7819 */ /* 0x000fe2000001162d */
[----:B------:R-:W-:Y:S01]  /*4b80*/  IMAD.MOV.U32 R13, RZ, RZ, R11 ;  /* 0x000000ffff0d7224 */ /* 0x000fe200078e000b */
[--C-:B------:R-:W-:Y:S01]  /*4b90*/  SHF.R.U64 R36, R40, 0x10, R41.reuse ;  /* 0x0000001028247819 */ /* 0x100fe20000001229 */
[----:B------:R-:W-:Y:S01]  /*4ba0*/  IMAD.MOV.U32 R40, RZ, RZ, R12 ;  /* 0x000000ffff287224 */ /* 0x000fe200078e000c */
[----:B------:R-:W-:Y:S01]  /*4bb0*/  SHF.R.U32.HI R81, RZ, 0x10, R41 ;  /* 0x00000010ff517819 */ /* 0x000fe20000011629 */
        /* <DEDUP_REMOVED lines=28> */
[----:B----4-:R-:W-:Y:S01]  /*4d80*/  FMUL.FTZ R82, R41, R46 ;  /* 0x0000002e29527220 */ /* 0x010fe20000410000 */
[----:B------:R-:W-:-:S02]  /*4d90*/  HADD2.F32 R44, -RZ, R80.H0_H0 ;  /* 0x20000050ff2c7230 */ /* 0x000fc40000004100 */
[-C--:B------:R-:W-:Y:S01]  /*4da0*/  FMUL.FTZ R80, R42, R45.reuse ;  /* 0x0000002d2a507220 */ /* 0x080fe20000410000 */
[----:B------:R-:W-:Y:S02]  /*4db0*/  HADD2.F32 R13, -RZ, R13.H1_H1 ;  /* 0x3000000dff0d7230 */ /* 0x000fe40000004100 */
[C---:B------:R-:W-:Y:S01]  /*4dc0*/  FMUL.FTZ R45, R15.reuse, R45 ;  /* 0x0000002d0f2d7220 */ /* 0x040fe20000410000 */
[----:B------:R-:W-:Y:S02]  /*4dd0*/  HADD2.F32 R88, -RZ, R88.H0_H0 ;  /* 0x20000058ff587230 */ /* 0x000fe40000004100 */
[----:B------:R-:W-:Y:S01]  /*4de0*/  FFMA.FTZ R80, R15, R43, -R80 ;  /* 0x0000002b0f507223 */ /* 0x000fe20000010850 */
[----:B------:R-:W-:Y:S02]  /*4df0*/  HADD2.F32 R15, -RZ, R40.H0_H0 ;  /* 0x20000028ff0f7230 */ /* 0x000fe40000004100 */
[C---:B------:R-:W-:Y:S01]  /*4e00*/  FMUL.FTZ R46, R13.reuse, R46 ;  /* 0x0000002e0d2e7220 */ /* 0x040fe20000410000 */
[----:B------:R-:W-:Y:S01]  /*4e10*/  FFMA.FTZ R47, R13, R44, -R82 ;  /* 0x0000002c0d2f7223 */ /* 0x000fe20000010852 */
[----:B------:R-:W-:-:S02]  /*4e20*/  HADD2.F32 R13, -RZ, R39.H0_H0 ;  /* 0x20000027ff0d7230 */ /* 0x000fc40000004100 */
[----:B------:R-:W-:Y:S01]  /*4e30*/  FFMA.FTZ R45, R42, R43, R45 ;  /* 0x0000002b2a2d7223 */ /* 0x000fe2000001002d */
[----:B------:R-:W-:Y:S01]  /*4e40*/  FFMA.FTZ R82, R41, R44, R46 ;  /* 0x0000002c29527223 */ /* 0x000fe2000001002e */
[----:B------:R-:W-:Y:S02]  /*4e50*/  HADD2.F32 R42, -RZ, R90.H1_H1 ;  /* 0x3000005aff2a7230 */ /* 0x000fe40000004100 */
[-C--:B------:R-:W-:Y:S01]  /*4e60*/  FMUL.FTZ R44, R15, R88.reuse ;  /* 0x000000580f2c7220 */ /* 0x080fe20000410000 */
[----:B------:R-:W-:Y:S01]  /*4e70*/  FMUL.FTZ R88, R13, R88 ;  /* 0x000000580d587220 */ /* 0x000fe20000410000 */
[----:B------:R-:W-:Y:S01]  /*4e80*/  HADD2.F32 R38, -RZ, R38.H0_H0 ;  /* 0x20000026ff267230 */ /* 0x000fe20000004100 */
[----:B------:R-:W-:Y:S01]  /*4e90*/  F2FP.F16.F32.PACK_AB R47, R47, R80 ;  /* 0x000000502f2f723e */ /* 0x000fe200000000ff */
[----:B------:R-:W-:Y:S02]  /*4ea0*/  HADD2.F32 R40, -RZ, R40.H1_H1 ;  /* 0x30000028ff287230 */ /* 0x000fe40000004100 */
        /* <DEDUP_REMOVED lines=9> */
[----:B------:R-:W-:-:S02]  /*4f40*/  HADD2.F32 R37, -RZ, R37.H0_H0 ;  /* 0x20000025ff257230 */ /* 0x000fc40000004100 */
[----:B------:R-:W-:Y:S01]  /*4f50*/  FFMA.FTZ R41, R40, R36, R41 ;  /* 0x0000002428297223 */ /* 0x000fe20000010029 */
[----:B------:R-:W-:Y:S02]  /*4f60*/  HADD2.F32 R13, -RZ, R10.H0_H0 ;  /* 0x2000000aff0d7230 */ /* 0x000fe40000004100 */
        /* <DEDUP_REMOVED lines=8> */
[C---:B------:R-:W-:Y:S01]  /*4ff0*/  FMUL.FTZ R37, R10.reuse, R37 ;  /* 0x000000250a257220 */ /* 0x040fe20000410000 */
        /* <DEDUP_REMOVED lines=8> */
[----:B------:R-:W-:Y:S02]  /*5080*/  F2FP.F16.F32.PACK_AB R12, R41, R88 ;  /* 0x00000058290c723e */ /* 0x000fe400000000ff */
[----:B------:R-:W-:-:S02]  /*5090*/  F2FP.F16.F32.PACK_AB R10, R43, R36 ;  /* 0x000000242b0a723e */ /* 0x000fc400000000ff */
[----:B------:R-:W-:-:S07]  /*50a0*/  F2FP.F16.F32.PACK_AB R14, R37, R90 ;  /* 0x0000005a250e723e */ /* 0x000fce00000000ff */
.L_x_14343:
[----:B------:R-:W-:Y:S05]  /*50b0*/  BSYNC B1 ;  /* 0x0000000000017941 */ /* 0x000fea0003800000 */
.L_x_14342:
[----:B------:R-:W-:Y:S01]  /*50c0*/  ISETP.GE.AND P3, PT, R34, R87, PT ;  /* 0x000000572200720c */ /* 0x000fe20003f66270 */
[----:B0-----:R0:W-:Y:S02]  /*50d0*/  ST.E.128 desc[UR42][R32.64], R8 ;  /* 0x0000000820007985 */ /* 0x0011e4000c101d2a */
[----:B0-----:R-:W-:Y:S02]  /*50e0*/  IMAD.MOV.U32 R8, RZ, RZ, R84 ;  /* 0x000000ffff087224 */ /* 0x001fe400078e0054 */
[----:B------:R-:W-:-:S08]  /*50f0*/  IMAD.MOV.U32 R9, RZ, RZ, R85 ;  /* 0x000000ffff097224 */ /* 0x000fd000078e0055 */
[----:B------:R-:W-:Y:S05]  /*5100*/  @P3 BRA `(.L_x_14324) ;  /* 0x00000004002c3947 */ /* 0x000fea0003800000 */
[----:B------:R-:W-:-:S05]  /*5110*/  IMAD.WIDE R8, R34, 0x2, R8 ;  /* 0x0000000222087825 */ /* 0x000fca00078e0208 */
[----:B--2---:R0:W-:Y:S01]  /*5120*/  ST.E.128 desc[UR42][R8.64], R12 ;  /* 0x0000000c08007985 */ /* 0x0041e2000c101d2a */
[----:B------:R-:W-:Y:S05]  /*5130*/  BRA `(.L_x_14324) ;  /* 0x0000000400207947 */ /* 0x000fea0003800000 */
.L_x_14305:
[----:B------:R-:W-:-:S06]  /*5140*/  UISETP.NE.AND UP0, UPT, UR39, 0x3, UPT ;  /* 0x000000032700788c */ /* 0x000fcc000bf05270 */
[----:B------:R-:W-:-:S13]  /*5150*/  PLOP3.LUT P5, PT, PT, PT, UP0, 0x80, 0x0 ;  /* 0x000000000000781c */ /* 0x000fda0003faf008 */
[----:B------:R-:W-:Y:S05]  /*5160*/  @!P5 BRA `(.L_x_14344) ;  /* 0x000000000004d947 */ /* 0x000fea0003800000 */
[----:B------:R-:W-:Y:S01]  /*5170*/  BPT.TRAP 0x1 ;  /* 0x000000040000795c */ /* 0x000fe20000300000 */
.L_x_14344:
[----:B------:R-:W2:Y:S01]  /*5180*/  LDL R8, [R1+0x8] ;  /* 0x0000080001087983 */ /* 0x000ea20000100800 */
[----:B------:R-:W-:Y:S01]  /*5190*/  IMAD R70, R23, 0x8, R2 ;  /* 0x0000000817467824 */ /* 0x000fe200078e0202 */
[----:B------:R-:W-:Y:S01]  /*51a0*/  BSSY B1, `(.L_x_14345) ;  /* 0x0000005000017945 */ /* 0x000fe20003800000 */
[----:B------:R-:W-:Y:S02]  /*51b0*/  SHF.R.S32.HI R75, RZ, 0x1f, R74 ;  /* 0x0000001fff4b7819 */ /* 0x000fe4000001144a */
[----:B--2---:R-:W-:-:S04]  /*51c0*/  SHF.L.U32 R78, R8, 0x1f, RZ ;  /* 0x0000001f084e7819 */ /* 0x004fc800000006ff */
[----:B------:R-:W0:Y:S02]  /*51d0*/  SYNCS.PHASECHK.TRANS64.TRYWAIT P3, [R70+URZ+0x16890], R78 ;  /* 0x0168904e460075a7 */ /* 0x000e24000806017f */
[----:B0-----:R-:W-:Y:S05]  /*51e0*/  @!P3 BRA `(.L_x_14346) ;  /* 0x000001940008b947 */ /* 0x001fea0003800000 */
.L_x_14642:
[----:B------:R-:W-:Y:S05]  /*51f0*/  BSYNC B1 ;  /* 0x0000000000017941 */ /* 0x000fea0003800000 */
.L_x_14345:
        /* <DEDUP_REMOVED lines=27> */
.L_x_14646:
[----:B------:R-:W-:Y:S04]  /*53b0*/  BSSY B1, `(.L_x_14348) ;  /* 0x000000e000017945 */ /* 0x000fe80003800000 */
[----:B------:R-:W-:Y:S05]  /*53c0*/  @!P3 BRA `(.L_x_14349) ;  /* 0x000000000030b947 */ /* 0x000fea0003800000 */
[----:B------:R-:W4:Y:S01]  /*53d0*/  LDL R8, [R1+0x4] ;  /* 0x0000040001087983 */ /* 0x000f220000100800 */
[----:B------:R-:W-:Y:S02]  /*53e0*/  ULDC UR4, c[0x0][0x2f4] ;  /* 0x0000bd0000047ab9 */ /* 0x000fe40000000800 */
[----:B------:R-:W-:-:S13]  /*53f0*/  ISETP.GE.AND P3, PT, R16, UR4, PT ;  /* 0x0000000410007c0c */ /* 0x000fda000bf66270 */
[----:B---3--:R-:W-:-:S04]  /*5400*/  @!P3 LEA R14, P4, R16, R33, 0x1 ;  /* 0x00000021100eb211 */ /* 0x008fc800078808ff */
[----:B--2---:R-:W-:Y:S02]  /*5410*/  @!P3 LEA.HI.X R15, R16, R9, R17, 0x1, P4 ;  /* 0x00000009100fb211 */ /* 0x004fe400020f0c11 */
[----:B------:R-:W-:-:S13]  /*5420*/  ISETP.GE.AND P4, PT, R18, UR4, PT ;  /* 0x0000000412007c0c */ /* 0x000fda000bf86270 */
[----:B------:R-:W-:-:S04]  /*5430*/  @!P4 LEA R12, P6, R18, R33, 0x1 ;  /* 0x00000021120cc211 */ /* 0x000fc800078c08ff */
[----:B----4-:R-:W-:Y:S02]  /*5440*/  @!P4 LEA.HI.X R13, R18, R9, R8, 0x1, P6 ;  /* 0x00000009120dc211 */ /* 0x010fe400030f0c08 */
[----:B------:R-:W2:Y:S04]  /*5450*/  @!P3 LDS.128 R8, [R72+0xe000] ;  /* 0x00e000004808b984 */ /* 0x000ea80000000c00 */
[----:B--2---:R-:W-:Y:S04]  /*5460*/  @!P3 ST.E.128 desc[UR42][R14.64], R8 ;  /* 0x000000080e00b985 */ /* 0x004fe8000c101d2a */
[----:B------:R-:W2:Y:S04]  /*5470*/  @!P4 LDS.128 R8, [R71+0xe000] ;  /* 0x00e000004708c984 */ /* 0x000ea80000000c00 */
[----:B--2---:R4:W-:Y:S02]  /*5480*/  @!P4 ST.E.128 desc[UR42][R12.64], R8 ;  /* 0x000000080c00c985 */ /* 0x0049e4000c101d2a */
.L_x_14349:
[----:B------:R-:W-:Y:S05]  /*5490*/  BSYNC B1 ;  /* 0x0000000000017941 */ /* 0x000fea0003800000 */
.L_x_14348:
[----:B------:R-:W-:-:S03]  /*54a0*/  UMOV UR4, 0xffffffff ;  /* 0xffffffff00047882 */ /* 0x000fc60000000000 */
[----:B------:R-:W-:Y:S05]  /*54b0*/  BRA.DIV UR4, `(.L_x_14350) ;  /* 0x0000019204b47947 */ /* 0x000fea000b800000 */
[----:B--2-4-:R2:W4:Y:S04]  /*54c0*/  SHFL.IDX PT, R9, R34, 0x1, 0x1c1f ;  /* 0x003c1f0022097f89 */ /* 0x01452800000e0000 */
[----:B---3--:R2:W3:Y:S02]  /*54d0*/  SHFL.IDX PT, R33, R32, 0x1, 0x1c1f ;  /* 0x003c1f0020217f89 */ /* 0x0084e400000e0000 */
.L_x_14650:
[----:B------:R-:W-:-:S13]  /*54e0*/  ISETP.GE.AND P3, PT, R35, 0x61, PT ;  /* 0x000000612300780c */ /* 0x000fda0003f66270 */
[----:B------:R-:W-:Y:S05]  /*54f0*/  @!P3 BRA `(.L_x_14324) ;  /* 0x000000000030b947 */ /* 0x000fea0003800000 */
[----:B------:R-:W5:Y:S01]  /*5500*/  LDL R8, [R1+0x4] ;  /* 0x0000040001087983 */ /* 0x000f620000100800 */
[----:B------:R-:W-:Y:S02]  /*5510*/  ULDC UR4, c[0x0][0x2f4] ;  /* 0x0000bd0000047ab9 */ /* 0x000fe40000000800 */
[----:B------:R-:W-:-:S13]  /*5520*/  ISETP.GE.AND P3, PT, R16, UR4, PT ;  /* 0x0000000410007c0c */ /* 0x000fda000bf66270 */
[----:B---3--:R-:W-:-:S04]  /*5530*/  @!P3 LEA R14, P4, R16, R33, 0x1 ;  /* 0x00000021100eb211 */ /* 0x008fc800078808ff */
[----:B----4-:R-:W-:Y:S02]  /*5540*/  @!P3 LEA.HI.X R15, R16, R9, R17, 0x1, P4 ;  /* 0x00000009100fb211 */ /* 0x010fe400020f0c11 */
[----:B------:R-:W-:-:S13]  /*5550*/  ISETP.GE.AND P4, PT, R18, UR4, PT ;  /* 0x0000000412007c0c */ /* 0x000fda000bf86270 */
[----:B------:R-:W-:-:S04]  /*5560*/  @!P4 LEA R12, P6, R18, R33, 0x1 ;  /* 0x00000021120cc211 */ /* 0x000fc800078c08ff */
[----:B-----5:R-:W-:Y:S02]  /*5570*/  @!P4 LEA.HI.X R13, R18, R9, R8, 0x1, P6 ;  /* 0x00000009120dc211 */ /* 0x020fe400030f0c08 */
[----:B------:R-:W3:Y:S04]  /*5580*/  @!P3 LDS.128 R8, [R72+0x11000] ;  /* 0x011000004808b984 */ /* 0x000ee80000000c00 */
[----:B---3--:R-:W-:Y:S04]  /*5590*/  @!P3 ST.E.128 desc[UR42][R14.64], R8 ;  /* 0x000000080e00b985 */ /* 0x008fe8000c101d2a */
[----:B------:R-:W3:Y:S04]  /*55a0*/  @!P4 LDS.128 R8, [R71+0x11000] ;  /* 0x011000004708c984 */ /* 0x000ee80000000c00 */
[----:B---3--:R3:W-:Y:S02]  /*55b0*/  @!P4 ST.E.128 desc[UR42][R12.64], R8 ;  /* 0x000000080c00c985 */ /* 0x0087e4000c101d2a */
.L_x_14324:
[----:B------:R-:W-:Y:S05]  /*55c0*/  BSYNC B0 ;  /* 0x0000000000007941 */ /* 0x000fea0003800000 */
.L_x_14304:
[----:B0-234-:R-:W0:Y:S01]  /*55d0*/  S2R R8, SR_TID.X ;  /* 0x0000000000087919 */ /* 0x01de220000002100 */
        /* <DEDUP_REMOVED lines=8> */
[----:B--2---:R2:W-:Y:S01]  /*5660*/  BAR.SYNC.DEFER_BLOCKING R60, 0x80 ;  /* 0x0002003c0000751d */ /* 0x0045e20000010000 */
[----:B0-----:R-:W-:-:S13]  /*5670*/  LOP3.LUT P3, RZ, R8, 0x7f, RZ, 0xc0, !PT ;  /* 0x0000007f08ff7812 */ /* 0x001fda000786c0ff */
[----:B------:R-:W-:-:S05]  /*5680*/  @!P3 VIADD R8, R70, 0x168a0 ;  /* 0x000168a04608b836 */ /* 0x000fca0000000000 */
[----:B------:R-:W-:-:S04]  /*5690*/  @!P3 PRMT R8, RZ, 0x654, R8 ;  /* 0x00000654ff08b816 */ /* 0x000fc80000000008 */
[----:B------:R2:W-:Y:S01]  /*56a0*/  @!P3 SYNCS.ARRIVE.TRANS64.RED.A1T0 RZ, [R8+URZ], RZ ;  /* 0x000000ff08ffb9a7 */ /* 0x0005e2000810043f */
[----:B------:R-:W-:Y:S05]  /*56b0*/  @!P5 BRA `(.L_x_14352) ;  /* 0x000000000004d947 */ /* 0x000fea0003800000 */
[----:B------:R-:W-:Y:S01]  /*56c0*/  BPT.TRAP 0x1 ;  /* 0x000000040000795c */ /* 0x000fe20000300000 */
.L_x_14352:
[----:B------:R-:W-:Y:S05]  /*56d0*/  BSYNC B0 ;  /* 0x0000000000007941 */ /* 0x000fea0003800000 */
.L_x_14351:
[----:B------:R-:W0:Y:S01]  /*56e0*/  SYNCS.PHASECHK.TRANS64.TRYWAIT P4, [R70+URZ+0x168b0], R78 ;  /* 0x0168b04e460075a7 */ /* 0x000e22000808017f */
[----:B------:R-:W-:Y:S01]  /*56f0*/  ULDC UR40, c[0x0][0x2f4] ;  /* 0x0000bd0000287ab9 */ /* 0x000fe20000000800 */
[----:B------:R-:W-:Y:S04]  /*5700*/  BSSY B0, `(.L_x_14353) ;  /* 0x0000002000007945 */ /* 0x000fe80003800000 */
[----:B0-----:R-:W-:Y:S05]  /*5710*/  @!P4 BRA `(.L_x_14354) ;  /* 0x000001900068c947 */ /* 0x001fea0003800000 */
.L_x_14651:
[----:B------:R-:W-:Y:S05]  /*5720*/  BSYNC B0 ;  /* 0x0000000000007941 */ /* 0x000fea0003800000 */
.L_x_14353:
[----:B-1----:R1:W5:Y:S01]  /*5730*/  LDL R34, [R1+0x4] ;  /* 0x0000040001227983 */ /* 0x0023620000100800 */
[----:B------:R-:W-:Y:S01]  /*5740*/  ULDC.64 UR4, c[0x0][0x328] ;  /* 0x0000ca0000047ab9 */ /* 0x000fe20000000a00 */
[----:B------:R-:W-:Y:S01]  /*5750*/  IMAD.IADD R77, R77, 0x1, -R157 ;  /* 0x000000014d4d7824 */ /* 0x000fe200078e0a9d */
[----:B------:R-:W-:Y:S01]  /*5760*/  BSSY B0, `(.L_x_14355) ;  /* 0x0000020000007945 */ /* 0x000fe20003800000 */
[----:B------:R-:W-:Y:S02]  /*5770*/  IMAD R75, R75, UR4, RZ ;  /* 0x000000044b4b7c24 */ /* 0x000fe4000f8e02ff */
[----:B--2---:R-:W-:-:S04]  /*5780*/  IMAD.WIDE.U32 R8, R74, UR4, RZ ;  /* 0x000000044a087c25 */ /* 0x004fc8000f8e00ff */
        /* <DEDUP_REMOVED lines=24> */
[----:B-----5:R-:W-:Y:S02]  /*5910*/  @!P5 LEA.HI.X R13, R18, R9, R34, 0x1, P6 ;  /* 0x00000009120dd211 */ /* 0x020fe400030f0c22 */
[----:B------:R-:W1:Y:S04]  /*5920*/  @!P4 LDS.128 R8, [R72] ;  /* 0x000000004808c984 */ /* 0x000e680000000c00 */
[----:B-1----:R-:W-:Y:S04]  /*5930*/  @!P4 ST.E.128 desc[UR42][R14.64], R8 ;  /* 0x000000080e00c985 */ /* 0x002fe8000c101d2a */
[----:B------:R-:W1:Y:S04]  /*5940*/  @!P5 LDS.128 R8, [R71] ;  /* 0x000000004708d984 */ /* 0x000e680000000c00 */
[----:B-1----:R1:W-:Y:S02]  /*5950*/  @!P5 ST.E.128 desc[UR42][R12.64], R8 ;  /* 0x000000080c00d985 */ /* 0x0023e4000c101d2a */
.L_x_14356:
[----:B------:R-:W-:Y:S05]  /*5960*/  BSYNC B0 ;  /* 0x0000000000007941 */ /* 0x000fea0003800000 */
.L_x_14355:
        /* <DEDUP_REMOVED lines=11> */
[----:B-----5:R-:W-:Y:S01]  /*5a20*/  @!P5 LEA.HI.X R13, R18, R33, R34, 0x1, P6 ;  /* 0x00000021120dd211 */ /* 0x020fe200030f0c22 */
[----:B-1----:R-:W-:Y:S04]  /*5a30*/  @!P4 ST.E.128 desc[UR42][R14.64], R8 ;  /* 0x000000080e00c985 */ /* 0x002fe8000c101d2a */
[----:B------:R-:W1:Y:S04]  /*5a40*/  @!P5 LDS.128 R8, [R71+0x3000] ;  /* 0x003000004708d984 */ /* 0x000e680000000c00 */
[----:B-1----:R1:W-:Y:S02]  /*5a50*/  @!P5 ST.E.128 desc[UR42][R12.64], R8 ;  /* 0x000000080c00d985 */ /* 0x0023e4000c101d2a */
.L_x_14358:
[----:B------:R-:W-:Y:S05]  /*5a60*/  BSYNC B0 ;  /* 0x0000000000007941 */ /* 0x000fea0003800000 */
.L_x_14357:
[----:B-1-3--:R-:W3:Y:S01]  /*5a70*/  LDL.LU R9, [R1+0x8] ;  /* 0x0000080001097983 */ /* 0x00aee20000300800 */
[----:B0-----:R-:W-:Y:S01]  /*5a80*/  @!P3 IADD3 R70, R70, 0x168c0, RZ ;  /* 0x000168c04646b810 */ /* 0x001fe20007ffe0ff */
[----:B------:R-:W-:Y:S01]  /*5a90*/  VIADD R23, R23, 0x1 ;  /* 0x0000000117177836 */ /* 0x000fe20000000000 */
[----:B------:R-:W-:Y:S01]  /*5aa0*/  LOP3.LUT P4, RZ, R22, 0x1, RZ, 0xc0, !PT ;  /* 0x0000000116ff7812 */ /* 0x000fe2000788c0ff */
        /* <DEDUP_REMOVED lines=10> */
[----:B------:R-:W-:Y:S02]  /*5b50*/  SEL R8, RZ, 0x1, P3 ;  /* 0x00000001ff087807 */ /* 0x000fe40001800000 */
[----:B------:R-:W-:Y:S02]  /*5b60*/  SEL R23, R23, RZ, P3 ;  /* 0x000000ff17177207 */ /* 0x000fe40001800000 */
[----:B---3--:R-:W-:-:S05]  /*5b70*/  LOP3.LUT R9, R9, R8, RZ, 0x3c, !PT ;  /* 0x0000000809097212 */ /* 0x008fca00078e3cff */
[----:B------:R0:W-:Y:S01]  /*5b80*/  STL [R1+0x8], R9 ;  /* 0x0000080901007387 */ /* 0x0001e20000100800 */
[----:B------:R-:W-:Y:S05]  /*5b90*/  @P4 BRA `(.L_x_14359) ;  /* 0xffffffc400e04947 */ /* 0x000fea000383ffff */
[----:B0-----:R-:W0:Y:S01]  /*5ba0*/  S2R R9, SR_TID.X ;  /* 0x0000000000097919 */ /* 0x001e220000002100 */
[----:B------:R-:W-:Y:S02]  /*5bb0*/  PLOP3.LUT P0, PT, PT, PT, PT, 0x8, 0x0 ;  /* 0x000000000000781c */ /* 0x000fe40003f0e170 */
[----:B0-----:R-:W-:-:S04]  /*5bc0*/  SHF.R.U32.HI R9, RZ, 0x7, R9 ;  /* 0x00000007ff097819 */ /* 0x001fc80000011609 */
[----:B------:R-:W-:-:S13]  /*5bd0*/  ISETP.NE.AND P4, PT, R9, 0x1, PT ;  /* 0x000000010900780c */ /* 0x000fda0003f85270 */
[----:B------:R-:W-:Y:S06]  /*5be0*/  @!P4 BAR.ARV 0x9, 0x100 ;  /* 0x024400000000cb1d */ /* 0x000fec0000002000 */
.L_x_14299:
[----:B------:R-:W3:Y:S01]  /*5bf0*/  LDL R10, [R1+0x24] ;  /* 0x00002400010a7983 */ /* 0x000ee20000100800 */
[----:B------:R-:W0:Y:S01]  /*5c00*/  LDC R0, c[0x0][0x448] ;  /* 0x00011200ff007b82 */ /* 0x000e220000000800 */
[----:B------:R-:W-:-:S07]  /*5c10*/  IADD3 R5, R156, 0x1, -R155 ;  /* 0x000000019c057810 */ /* 0x000fce0007ffe89b */
[----:B------:R-:W1:Y:S01]  /*5c20*/  LDC.64 R6, c[0x0][0x9e0] ;  /* 0x00027800ff067b82 */ /* 0x000e620000000a00 */
[----:B0-----:R-:W-:Y:S02]  /*5c30*/  ISETP.NE.AND P1, PT, R0, 0x1, PT ;  /* 0x000000010000780c */ /* 0x001fe40003f25270 */
[----:B-1----:R-:W-:-:S11]  /*5c40*/  ISETP.GE.AND P2, PT, R7, 0x1, PT ;  /* 0x000000010700780c */ /* 0x002fd60003f46270 */
[----:B------:R-:W0:Y:S08]  /*5c50*/  @P1 LDC R3, c[0x0][0x44c] ;  /* 0x00011300ff031b82 */ /* 0x000e300000000800 */
[----:B------:R-:W1:Y:S01]  /*5c60*/  @P1 LDC R4, c[0x0][0x450] ;  /* 0x00011400ff041b82 */ /* 0x000e620000000800 */
[----:B---3--:R-:W-:-:S04]  /*5c70*/  VIADD R0, R10, 0xbf ;  /* 0x000000bf0a007836 */ /* 0x008fc80000000000 */
[----:B0-----:R-:W-:-:S05]  /*5c80*/  @P1 IMAD.HI.U32 R3, R0, R3, RZ ;  /* 0x0000000300031227 */ /* 0x001fca00078e00ff */
[----:B-1----:R-:W-:-:S05]  /*5c90*/  @P1 SHF.R.U32.HI R0, RZ, R4, R3 ;  /* 0x00000004ff001219 */ /* 0x002fca0000011603 */
[----:B------:R-:W-:Y:S01]  /*5ca0*/  IMAD.IADD R5, R5, 0x1, R0 ;  /* 0x0000000105057824 */ /* 0x000fe200078e0200 */
[----:B------:R-:W-:Y:S06]  /*5cb0*/  @P0 BRA `(.L_x_14360) ;  /* 0x00000000000c0947 */ /* 0x000fec0003800000 */
[----:B------:R-:W0:Y:S01]  /*5cc0*/  FENCE.VIEW.ASYNC.G ;  /* 0x00000000000073c6 */ /* 0x000e220000000100 */
[----:B------:R-:W-:Y:S05]  /*5cd0*/  WARPSYNC.ALL ;  /* 0x0000000000007948 */ /* 0x000fea0003800000 */
[----:B0-----:R-:W-:Y:S06]  /*5ce0*/  BAR.ARV 0xc, 0x200 ;  /* 0x0308000000007b1d */ /* 0x001fec0000002000 */
.L_x_14360:
        /* <DEDUP_REMOVED lines=13> */
.L_x_14363:
[----:B------:R-:W-:-:S13]  /*5dc0*/  ISETP.NE.AND P0, PT, R7, 0x1, PT ;  /* 0x000000010700780c */ /* 0x000fda0003f05270 */
[----:B------:R-:W0:Y:S02]  /*5dd0*/  @P0 LDC.64 R4, c[0x0][0x9e8] ;  /* 0x00027a00ff040b82 */ /* 0x000e240000000a00 */
[----:B0-----:R-:W-:-:S05]  /*5de0*/  @P0 IMAD.HI.U32 R4, R3, R4, RZ ;  /* 0x0000000403040227 */ /* 0x001fca00078e00ff */
[----:B------:R-:W-:-:S07]  /*5df0*/  @P0 SHF.R.U32.HI R3, RZ, R5, R4 ;  /* 0x00000005ff030219 */ /* 0x000fce0000011604 */
.L_x_14364:
[----:B------:R-:W-:Y:S05]  /*5e00*/  BSYNC B0 ;  /* 0x0000000000007941 */ /* 0x000fea0003800000 */
.L_x_14362:
[----:B------:R-:W-:-:S05]  /*5e10*/  IMAD R3, R3, R7, R7 ;  /* 0x0000000703037224 */ /* 0x000fca00078e0207 */
[----:B------:R-:W-:-:S07]  /*5e20*/  VIMNMX R0, R0, R3, PT ;  /* 0x0000000300007248 */ /* 0x000fce0003fe0100 */
.L_x_14361:
[----:B------:R-:W0:Y:S01]  /*5e30*/  @P1 LDC R4, c[0x0][0x44c] ;  /* 0x00011300ff041b82 */ /* 0x000e220000000800 */
[----:B------:R-:W-:Y:S01]  /*5e40*/  VIADD R0, R0, 0x7f ;  /* 0x0000007f00007836 */ /* 0x000fe20000000000 */
[----:B------:R-:W-:-:S04]  /*5e50*/  ULDC UR4, c[0x0][0x9dc] ;  /* 0x0002770000047ab9 */ /* 0x000fc80000000800 */
[----:B------:R-:W-:Y:S02]  /*5e60*/  SHF.R.S32.HI R3, RZ, 0x1f, R0 ;  /* 0x0000001fff037819 */ /* 0x000fe40000011400 */
[----:B------:R-:W1:Y:S02]  /*5e70*/  @P1 LDC R6, c[0x0][0x450] ;  /* 0x00011400ff061b82 */ /* 0x000e640000000800 */
[----:B------:R-:W-:-:S04]  /*5e80*/  LEA.HI R3, R3, R0, RZ, 0x7 ;  /* 0x0000000003037211 */ /* 0x000fc800078f38ff */
[----:B------:R-:W-:-:S04]  /*5e90*/  SHF.R.S32.HI R88, RZ, 0x7, R3 ;  /* 0x00000007ff587819 */ /* 0x000fc80000011403 */
[----:B------:R-:W-:Y:S01]  /*5ea0*/  VIMNMX R88, R79, R88, PT ;  /* 0x000000584f587248 */ /* 0x000fe20003fe0100 */
        /* <DEDUP_REMOVED lines=16> */
.L_x_14367:
[----:B------:R-:W-:-:S13]  /*5fb0*/  ISETP.NE.AND P0, PT, R7, 0x1, PT ;  /* 0x000000010700780c */ /* 0x000fda0003f05270 */
[----:B------:R-:W0:Y:S02]  /*5fc0*/  @P0 LDC.64 R4, c[0x0][0x9e8] ;  /* 0x00027a00ff040b82 */ /* 0x000e240000000a00 */
[----:B0-----:R-:W-:-:S05]  /*5fd0*/  @P0 IMAD.HI.U32 R4, R0, R4, RZ ;  /* 0x0000000400040227 */ /* 0x001fca00078e00ff */
[----:B------:R-:W-:-:S07]  /*5fe0*/  @P0 SHF.R.U32.HI R0, RZ, R5, R4 ;  /* 0x00000005ff000219 */ /* 0x000fce0000011604 */
.L_x_14368:
[----:B------:R-:W-:Y:S05]  /*5ff0*/  BSYNC B0 ;  /* 0x0000000000007941 */ /* 0x000fea0003800000 */
.L_x_14366:
[----:B------:R-:W-:-:S05]  /*6000*/  IMAD R0, R0, R7, RZ ;  /* 0x0000000700007224 */ /* 0x000fca00078e02ff */
[----:B------:R-:W-:-:S07]  /*6010*/  VIMNMX R3, R3, R0, !PT ;  /* 0x0000000003037248 */ /* 0x000fce0007fe0100 */
.L_x_14365:
[----:B------:R-:W-:Y:S02]  /*6020*/  SHF.R.S32.HI R0, RZ, 0x1f, R3 ;  /* 0x0000001fff007819 */ /* 0x000fe40000011403 */
[----:B------:R-:W-:Y:S02]  /*6030*/  CS2R R20, SRZ ;  /* 0x0000000000147805 */ /* 0x000fe4000001ff00 */
[----:B------:R-:W-:Y:S02]  /*6040*/  PLOP3.LUT P0, PT, PT, PT, PT, 0x80, 0x0 ;  /* 0x000000000000781c */ /* 0x000fe40003f0f070 */
[----:B------:R-:W-:Y:S02]  /*6050*/  CS2R R14, SRZ ;  /* 0x00000000000e7805 */ /* 0x000fe4000001ff00 */
[----:B------:R-:W-:Y:S01]  /*6060*/  LEA.HI R0, R0, R3, RZ, 0x7 ;  /* 0x0000000300007211 */ /* 0x000fe200078f38ff */
[----:B------:R-:W-:Y:S01]  /*6070*/  IMAD.MOV.U32 R118, RZ, RZ, RZ ;  /* 0x000000ffff767224 */ /* 0x000fe200078e00ff */
[----:B------:R-:W-:Y:S01]  /*6080*/  CS2R R114, SRZ ;  /* 0x0000000000727805 */ /* 0x000fe2000001ff00 */
[----:B------:R-:W-:Y:S01]  /*6090*/  IMAD.MOV.U32 R3, RZ, RZ, RZ ;  /* 0x000000ffff037224 */ /* 0x000fe200078e00ff */
[----:B------:R-:W-:-:S02]  /*60a0*/  SHF.R.S32.HI R0, RZ, 0x7, R0 ;  /* 0x00000007ff007819 */ /* 0x000fc40000011400 */
[----:B------:R-:W-:Y:S02]  /*60b0*/  CS2R R112, SRZ ;  /* 0x0000000000707805 */ /* 0x000fe4000001ff00 */
[----:B------:R-:W-:Y:S02]  /*60c0*/  CS2R R110, SRZ ;  /* 0x00000000006e7805 */ /* 0x000fe4000001ff00 */
[----:B------:R-:W-:Y:S02]  /*60d0*/  CS2R R108, SRZ ;  /* 0x00000000006c7805 */ /* 0x000fe4000001ff00 */
[----:B------:R-:W-:Y:S02]  /*60e0*/  VIMNMX R4, RZ, R0, !PT ;  /* 0x00000000ff047248 */ /* 0x000fe40007fe0100 */
[----:B------:R-:W-:Y:S02]  /*60f0*/  CS2R R106, SRZ ;  /* 0x00000000006a7805 */ /* 0x000fe4000001ff00 */
[----:B------:R-:W-:-:S02]  /*6100*/  CS2R R104, SRZ ;  /* 0x0000000000687805 */ /* 0x000fc4000001ff00 */
[----:B------:R-:W-:Y:S02]  /*6110*/  CS2R R102, SRZ ;  /* 0x0000000000667805 */ /* 0x000fe4000001ff00 */
[----:B------:R-:W-:Y:S01]  /*6120*/  ISETP.GT.AND P1, PT, R88, R4, PT ;  /* 0x000000045800720c */ /* 0x000fe20003f24270 */
[----:B------:R0:W-:Y:S01]  /*6130*/  STL [R1+0x38], R4 ;  /* 0x0000380401007387 */ /* 0x0001e20000100800 */
[----:B------:R-:W-:Y:S02]  /*6140*/  CS2R R100, SRZ ;  /* 0x0000000000647805 */ /* 0x000fe4000001ff00 */
[----:B------:R-:W-:Y:S02]  /*6150*/  CS2R R98, SRZ ;  /* 0x0000000000627805 */ /* 0x000fe4000001ff00 */
[----:B------:R-:W-:Y:S02]  /*6160*/  CS2R R96, SRZ ;  /* 0x0000000000607805 */ /* 0x000fe4000001ff00 */
[----:B------:R-:W-:Y:S01]  /*6170*/  CS2R R10, SRZ ;  /* 0x00000000000a7805 */ /* 0x000fe2000001ff00 */
[----:B------:R-:W-:Y:S01]  /*6180*/  IMAD.MOV.U32 R94, RZ, RZ, RZ ;  /* 0x000000ffff5e7224 */ /* 0x000fe200078e00ff */
[----:B------:R-:W-:Y:S01]  /*6190*/  CS2R R90, SRZ ;  /* 0x00000000005a7805 */ /* 0x000fe2000001ff00 */
[----:B------:R-:W-:-:S02]  /*61a0*/  IMAD.MOV.U32 R27, RZ, RZ, RZ ;  /* 0x000000ffff1b7224 */ /* 0x000fc400078e00ff */
[----:B------:R-:W-:Y:S02]  /*61b0*/  IMAD.MOV.U32 R0, RZ, RZ, RZ ;  /* 0x000000ffff007224 */ /* 0x000fe400078e00ff */
[----:B----4-:R-:W-:Y:S01]  /*61c0*/  IMAD.MOV.U32 R33, RZ, RZ, RZ ;  /* 0x000000ffff217224 */ /* 0x010fe200078e00ff */
        /* <DEDUP_REMOVED lines=10> */
.L_x_14654:
[----:B------:R-:W0:Y:S01]  /*6270*/  LDL R3, [R1+0x28] ;  /* 0x0000280001037983 */ /* 0x000e220000100800 */
[----:B------:R-:W-:Y:S01]  /*6280*/  BSSY B6, `(.L_x_14371) ;  /* 0x000001b000067945 */ /* 0x000fe20003800000 */
[----:B0-----:R-:W-:-:S05]  /*6290*/  IMAD.HI R0, R3, 0x55555556, RZ ;  /* 0x5555555603007827 */ /* 0x001fca00078e02ff */
[----:B------:R-:W-:-:S05]  /*62a0*/  LEA.HI R0, R0, R0, RZ, 0x1 ;  /* 0x0000000000007211 */ /* 0x000fca00078f08ff */
[----:B------:R-:W-:Y:S02]  /*62b0*/  IMAD R0, R0, -0x3, R3 ;  /* 0xfffffffd00007824 */ /* 0x000fe400078e0203 */
[----:B------:R-:W-:-:S04]  /*62c0*/  VIADD R3, R2, 0x8400 ;  /* 0x0000840002037836 */ /* 0x000fc80000000000 */
[----:B------:R-:W-:Y:S01]  /*62d0*/  IMAD R0, R0, 0x2000, R3 ;  /* 0x0000200000007824 */ /* 0x000fe200078e0203 */
[----:B------:R-:W-:-:S04]  /*62e0*/  LOP3.LUT P0, RZ, R3, 0x3ff, RZ, 0xc0, !PT ;  /* 0x000003ff03ff7812 */ /* 0x000fc8000780c0ff */
[----:B------:R-:W-:Y:S02]  /*62f0*/  SHF.R.U32.HI R0, RZ, 0x4, R0 ;  /* 0x00000004ff007819 */ /* 0x000fe40000011600 */
[----:B------:R-:W-:Y:S02]  /*6300*/  P2R R25, PR, RZ, 0x1 ;  /* 0x00000001ff197803 */ /* 0x000fe40000000000 */
[----:B------:R-:W-:-:S05]  /*6310*/  LOP3.LUT R28, R0, 0x3fff, RZ, 0xc0, !PT ;  /* 0x00003fff001c7812 */ /* 0x000fca00078ec0ff */
        /* <DEDUP_REMOVED lines=14> */
[----:B0-2---:R-:W-:-:S07]  /*6400*/  IMAD.MOV.U32 R13, RZ, RZ, RZ ;  /* 0x000000ffff0d7224 */ /* 0x005fce00078e00ff */
[----:B------:R-:W-:-:S07]  /*6410*/  LEPC R20, `(.L_x_14372) ;  /* 0x000000001014794e */ /* 0x000fce0000000000 */
[----:B-1---5:R-:W-:Y:S05]  /*6420*/  CALL.ABS.NOINC R14 ;  /* 0x000000000e007343 */ /* 0x022fea0003c00000 */
.L_x_14372:
[----:B------:R-:W-:Y:S05]  /*6430*/  BSYNC B6 ;  /* 0x0000000000067941 */ /* 0x000fea0003800000 */
.L_x_14371:
        /* <DEDUP_REMOVED lines=13> */
.L_x_14376:
[----:B---3--:R3:W4:Y:S02]  /*6510*/  SYNCS.PHASECHK.TRANS64.TRYWAIT P0, [R2+URZ+0x16800], R3 ;  /* 0x01680003020075a7 */ /* 0x008724000800017f */
[----:B----4-:R-:W-:Y:S05]  /*6520*/  @!P0 NANOSLEEP.SYNCS 0x989680 ;  /* 0x009896800000895d */ /* 0x010fea0003900000 */
[----:B------:R-:W4:Y:S02]  /*6530*/  @!P0 SYNCS.PHASECHK.TRANS64 P0, [R2+URZ+0x16800], R3 ;  /* 0x01680003020085a7 */ /* 0x000f24000800007f */
[----:B----4-:R-:W-:Y:S05]  /*6540*/  @!P0 BRA `(.L_x_14376) ;  /* 0xfffffffc00f08947 */ /* 0x010fea000383ffff */
.L_x_14375:
[----:B------:R-:W-:Y:S05]  /*6550*/  BSYNC B0 ;  /* 0x0000000000007941 */ /* 0x000fea0003800000 */
.L_x_14374:
[----:B------:R-:W-:Y:S05]  /*6560*/  BRA `(.L_x_14377) ;  /* 0x0000002c00947947 */ /* 0x000fea0003800000 */
.L_x_14373:
[----:B------:R-:W-:Y:S01]  /*6570*/  ISETP.NE.AND P0, PT, R25, RZ, PT ;  /* 0x000000ff1900720c */ /* 0x000fe20003f05270 */
[----:B------:R-:W-:Y:S01]  /*6580*/  ULDC.64 UR4, c[0x0][0x3f8] ;  /* 0x0000fe0000047ab9 */ /* 0x000fe20000000a00 */
[----:B-----5:R-:W-:Y:S01]  /*6590*/  SHF.R.S32.HI R0, RZ, 0x1f, R24 ;  /* 0x0000001fff007819 */ /* 0x020fe20000011418 */
        /* <DEDUP_REMOVED lines=15> */
[----:B-1----:R0:W1:Y:S01]  /*6690*/  LDC.64 R14, c[0x4][R0] ;  /* 0x01000000000e7b82 */ /* 0x0020620000000a00 */
        /* <DEDUP_REMOVED lines=8> */
[----:B0-2---:R-:W-:-:S07]  /*6720*/  IMAD.MOV.U32 R13, RZ, RZ, RZ ;  /* 0x000000ffff0d7224 */ /* 0x005fce00078e00ff */
[----:B------:R-:W-:-:S07]  /*6730*/  LEPC R20, `(.L_x_14379) ;  /* 0x000000001014794e */ /* 0x000fce0000000000 */
[----:B-1----:R-:W-:Y:S05]  /*6740*/  CALL.ABS.NOINC R14 ;  /* 0x000000000e007343 */ /* 0x002fea0003c00000 */
.L_x_14379:
[----:B------:R-:W-:Y:S05]  /*6750*/  BSYNC B6 ;  /* 0x0000000000067941 */ /* 0x000fea0003800000 */
.L_x_14378:
[----:B------:R-:W3:Y:S01]  /*6760*/  LDL R20, [R1+0x24] ;  /* 0x0000240001147983 */ /* 0x000ee20000100800 */
[----:B------:R-:W-:Y:S01]  /*6770*/  ULDC.U8 UR4, c[0x0][0x410] ;  /* 0x0001040000047ab9 */ /* 0x000fe20000000000 */
[----:B------:R-:W-:Y:S01]  /*6780*/  BSSY B0, `(.L_x_14380) ;  /* 0x00002bb000007945 */ /* 0x000fe20003800000 */
[----:B------:R-:W-:Y:S01]  /*6790*/  ISETP.NE.AND P0, PT, RZ, UR4, PT ;  /* 0x00000004ff007c0c */ /* 0x000fe2000bf05270 */
[----:B---3--:R-:W-:-:S12]  /*67a0*/  IMAD.IADD R39, R157, 0x1, R20 ;  /* 0x000000019d277824 */ /* 0x008fd800078e0214 */
[----:B------:R-:W-:Y:S05]  /*67b0*/  @!P0 BRA `(.L_x_14381) ;  /* 0x0000001400a48947 */ /* 0x000fea0003800000 */
[----:B------:R-:W0:Y:S01]  /*67c0*/  LDC R38, c[0x0][0x448] ;  /* 0x00011200ff267b82 */ /* 0x000e220000000800 */
[----:B------:R-:W3:Y:S01]  /*67d0*/  S2R R20, SR_TID.X ;  /* 0x0000000000147919 */ /* 0x000ee20000002100 */
[----:B------:R-:W-:Y:S01]  /*67e0*/  ULDC.64 UR4, c[0x0][0x3f8] ;  /* 0x0000fe0000047ab9 */ /* 0x000fe20000000a00 */
[----:B------:R-:W-:Y:S01]  /*67f0*/  ULDC.64 UR6, c[0x0][0x408] ;  /* 0x0001020000067ab9 */ /* 0x000fe20000000a00 */
[----:B------:R-:W-:Y:S02]  /*6800*/  IMAD.MOV.U32 R8, RZ, RZ, R26 ;  /* 0x000000ffff087224 */ /* 0x000fe400078e001a */
[----:B------:R-:W-:Y:S02]  /*6810*/  IMAD.MOV.U32 R9, RZ, RZ, R31 ;  /* 0x000000ffff097224 */ /* 0x000fe400078e001f */
[----:B------:R-:W-:Y:S02]  /*6820*/  IMAD.MOV.U32 R10, RZ, RZ, R24 ;  /* 0x000000ffff0a7224 */ /* 0x000fe400078e0018 */
[----:B------:R-:W-:Y:S01]  /*6830*/  IMAD.MOV.U32 R11, RZ, RZ, R33 ;  /* 0x000000ffff0b7224 */ /* 0x000fe200078e0021 */
[----:B0-----:R-:W-:Y:S01]  /*6840*/  ISETP.NE.AND P0, PT, R38, 0x1, PT ;  /* 0x000000012600780c */ /* 0x001fe20003f05270 */
[----:B---3--:R-:W-:-:S12]  /*6850*/  VIADD R21, R20, 0xffffff80 ;  /* 0xffffff8014157836 */ /* 0x008fd80000000000 */
[----:B------:R-:W0:Y:S01]  /*6860*/  @P0 LDC R0, c[0x0][0x44c] ;  /* 0x00011300ff000b82 */ /* 0x000e220000000800 */
[----:B------:R-:W-:-:S04]  /*6870*/  SHF.R.S32.HI R20, RZ, 0x1f, R21 ;  /* 0x0000001fff147819 */ /* 0x000fc80000011415 */
[----:B------:R-:W-:-:S03]  /*6880*/  LEA.HI R20, R20, R21, RZ, 0x2 ;  /* 0x0000001514147211 */ /* 0x000fc600078f10ff */
[----:B------:R-:W3:Y:S01]  /*6890*/  @P0 LDC R5, c[0x0][0x450] ;  /* 0x00011400ff050b82 */ /* 0x000ee20000000800 */
[----:B------:R-:W-:-:S05]  /*68a0*/  LOP3.LUT R20, R20, 0xfffffffc, RZ, 0xc0, !PT ;  /* 0xfffffffc14147812 */ /* 0x000fca00078ec0ff */
[----:B------:R-:W-:-:S04]  /*68b0*/  IMAD.IADD R20, R21, 0x1, -R20 ;  /* 0x0000000115147824 */ /* 0x000fc800078e0a14 */
[----:B------:R-:W-:-:S04]  /*68c0*/  IMAD R3, R20, 0x60, R39 ;  /* 0x0000006014037824 */ /* 0x000fc800078e0227 */
[----:B0-----:R-:W-:-:S05]  /*68d0*/  @P0 IMAD.HI.U32 R0, R3, R0, RZ ;  /* 0x0000000003000227 */ /* 0x001fca00078e00ff */
        /* <DEDUP_REMOVED lines=21> */
[----:B-1----:R1:W0:Y:S02]  /*6a30*/  SHFL.IDX PT, R14, R7, RZ, 0x1c1f ;  /* 0x001c1fff070e7589 */ /* 0x00222400000e0000 */
.L_x_14660:
[----:B------:R-:W-:Y:S01]  /*6a40*/  IMAD R38, R155, R38, RZ ;  /* 0x000000269b267224 */ /* 0x000fe200078e02ff */
[----:B------:R-:W-:Y:S01]  /*6a50*/  BSSY B1, `(.L_x_14383) ;  /* 0x000001f000017945 */ /* 0x000fe20003800000 */
[----:B------:R-:W-:Y:S02]  /*6a60*/  CS2R R32, SRZ ;  /* 0x0000000000207805 */ /* 0x000fe4000001ff00 */
[----:B------:R-:W-:Y:S02]  /*6a70*/  CS2R R26, SRZ ;  /* 0x00000000001a7805 */ /* 0x000fe4000001ff00 */
[----:B------:R-:W-:Y:S02]  /*6a80*/  CS2R R30, SRZ ;  /* 0x00000000001e7805 */ /* 0x000fe4000001ff00 */
[----:B------:R-:W-:Y:S02]  /*6a90*/  ISETP.GE.AND P0, PT, R39, R38, PT ;  /* 0x000000262700720c */ /* 0x000fe40003f06270 */
[----:B------:R-:W-:-:S11]  /*6aa0*/  CS2R R24, SRZ ;  /* 0x0000000000187805 */ /* 0x000fd6000001ff00 */
[----:B------:R-:W-:Y:S05]  /*6ab0*/  @P0 BRA `(.L_x_14384) ;  /* 0x0000000000600947 */ /* 0x000fea0003800000 */
[----:B------:R-:W2:Y:S01]  /*6ac0*/  LDL R9, [R1+0xc] ;  /* 0x00000c0001097983 */ /* 0x000ea20000100800 */
[----:B------:R-:W-:-:S03]  /*6ad0*/  ULDC UR4, c[0x0][0x3f4] ;  /* 0x0000fd0000047ab9 */ /* 0x000fc60000000800 */
[----:B------:R-:W2:Y:S01]  /*6ae0*/  LDL R12, [R1+0x54] ;  /* 0x00005400010c7983 */ /* 0x000ea20000100800 */
[----:B------:R-:W-:Y:S01]  /*6af0*/  ISETP.GE.AND P2, PT, R152, UR4, PT ;  /* 0x0000000498007c0c */ /* 0x000fe2000bf46270 */
[----:B----4-:R-:W-:Y:S02]  /*6b00*/  IMAD.MOV.U32 R10, RZ, RZ, R0 ;  /* 0x000000ffff0a7224 */ /* 0x010fe400078e0000 */
[----:B---3--:R-:W-:Y:S02]  /*6b10*/  IMAD.MOV.U32 R11, RZ, RZ, R3 ;  /* 0x000000ffff0b7224 */ /* 0x008fe400078e0003 */
[----:B0-----:R-:W-:Y:S01]  /*6b20*/  IMAD.MOV.U32 R15, RZ, RZ, R5 ;  /* 0x000000ffff0f7224 */ /* 0x001fe200078e0005 */
[----:B------:R-:W-:Y:S02]  /*6b30*/  CS2R R30, SRZ ;  /* 0x00000000001e7805 */ /* 0x000fe4000001ff00 */
[----:B------:R-:W-:Y:S02]  /*6b40*/  CS2R R32, SRZ ;  /* 0x0000000000207805 */ /* 0x000fe4000001ff00 */
[----:B------:R-:W-:-:S03]  /*6b50*/  CS2R R24, SRZ ;  /* 0x0000000000187805 */ /* 0x000fc6000001ff00 */
[----:B------:R-:W-:-:S05]  /*6b60*/  @!P2 IMAD.WIDE R10, R152, 0x2, R10 ;  /* 0x00000002980aa825 */ /* 0x000fca00078e020a */
[----:B------:R0:W5:Y:S01]  /*6b70*/  @!P2 LD.E.64 R30, desc[UR42][R10.64] ;  /* 0x0000002a0a1ea980 */ /* 0x000162000c101b00 */
[----:B--2---:R-:W-:-:S13]  /*6b80*/  ISETP.GE.AND P3, PT, R9, UR4, PT ;  /* 0x0000000409007c0c */ /* 0x004fda000bf66270 */
[C---:B------:R-:W-:Y:S02]  /*6b90*/  @!P3 SHF.L.U32 R35, R9.reuse, 0x1, RZ ;  /* 0x000000010923b819 */ /* 0x040fe400000006ff */
[----:B------:R-:W-:Y:S02]  /*6ba0*/  @!P3 SHF.L.U64.HI R26, R9, 0x1, R12 ;  /* 0x00000001091ab819 */ /* 0x000fe4000001020c */
[-C--:B------:R-:W-:Y:S02]  /*6bb0*/  @!P3 IADD3 R20, P0, R0, R35.reuse, RZ ;  /* 0x000000230014b210 */ /* 0x080fe40007f1e0ff */
[----:B------:R-:W-:Y:S01]  /*6bc0*/  @!P3 IADD3 R34, P1, R14, R35, RZ ;  /* 0x000000230e22b210 */ /* 0x000fe20007f3e0ff */
[----:B------:R-:W-:-:S04]  /*6bd0*/  @!P2 IMAD.WIDE R12, R152, 0x2, R14 ;  /* 0x00000002980ca825 */ /* 0x000fc800078e020e */
[--C-:B------:R-:W-:Y:S01]  /*6be0*/  @!P3 IMAD.X R21, R3, 0x1, R26.reuse, P0 ;  /* 0x000000010315b824 */ /* 0x100fe200000e061a */
[----:B------:R0:W5:Y:S01]  /*6bf0*/  @!P2 LD.E.64 R32, desc[UR42][R12.64] ;  /* 0x0000002a0c20a980 */ /* 0x000162000c101b00 */
[----:B------:R-:W-:Y:S01]  /*6c00*/  @!P3 IMAD.X R35, R5, 0x1, R26, P1 ;  /* 0x000000010523b824 */ /* 0x000fe200008e061a */
[----:B------:R-:W-:Y:S02]  /*6c10*/  CS2R R26, SRZ ;  /* 0x00000000001a7805 */ /* 0x000fe4000001ff00 */
[----:B------:R0:W5:Y:S04]  /*6c20*/  @!P3 LD.E.64 R24, desc[UR42][R20.64] ;  /* 0x0000002a1418b980 */ /* 0x000168000c101b00 */
[----:B------:R0:W5:Y:S02]  /*6c30*/  @!P3 LD.E.64 R26, desc[UR42][R34.64] ;  /* 0x0000002a221ab980 */ /* 0x000164000c101b00 */
.L_x_14384:
[----:B------:R-:W-:Y:S05]  /*6c40*/  BSYNC B1 ;  /* 0x0000000000017941 */ /* 0x000fea0003800000 */
.L_x_14383:
[----:B----45:R-:W-:Y:S01]  /*6c50*/  IMAD.MOV.U32 R0, RZ, RZ, R32 ;  /* 0x000000ffff007224 */ /* 0x030fe200078e0020 */
[----:B------:R-:W-:Y:S01]  /*6c60*/  UMOV UR4, 0xffffffff ;  /* 0xffffffff00047882 */ /* 0x000fe20000000000 */
[----:B---3--:R-:W-:Y:S01]  /*6c70*/  IMAD.MOV.U32 R3, RZ, RZ, R33 ;  /* 0x000000ffff037224 */ /* 0x008fe200078e0021 */
[----:B0-----:R-:W-:Y:S01]  /*6c80*/  CS2R R20, SRZ ;  /* 0x0000000000147805 */ /* 0x001fe2000001ff00 */
        /* <DEDUP_REMOVED lines=17> */
.L_x_14666:
[----:B------:R-:W-:Y:S01]  /*6da0*/  VIADD R39, R39, 0x60 ;  /* 0x0000006027277836 */ /* 0x000fe20000000000 */
[----:B------:R-:W-:Y:S01]  /*6db0*/  BSSY B1, `(.L_x_14386) ;  /* 0x000001e000017945 */ /* 0x000fe20003800000 */
[----:B------:R-:W-:Y:S02]  /*6dc0*/  CS2R R10, SRZ ;  /* 0x00000000000a7805 */ /* 0x000fe4000001ff00 */
[----:B--2---:R-:W-:Y:S02]  /*6dd0*/  CS2R R12, SRZ ;  /* 0x00000000000c7805 */ /* 0x004fe4000001ff00 */
[----:B0-----:R-:W-:Y:S02]  /*6de0*/  CS2R R8, SRZ ;  /* 0x0000000000087805 */ /* 0x001fe4000001ff00 */
[----:B------:R-:W-:-:S13]  /*6df0*/  ISETP.GE.AND P0, PT, R39, R38, PT ;  /* 0x000000262700720c */ /* 0x000fda0003f06270 */
[----:B------:R-:W-:Y:S05]  /*6e00*/  @P0 BRA `(.L_x_14387) ;  /* 0x0000000000600947 */ /* 0x000fea0003800000 */
[----:B------:R-:W2:Y:S01]  /*6e10*/  LDL R4, [R1+0xc] ;  /* 0x00000c0001047983 */ /* 0x000ea20000100800 */
[----:B------:R-:W-:-:S03]  /*6e20*/  ULDC UR4, c[0x0][0x3f4] ;  /* 0x0000fd0000047ab9 */ /* 0x000fc60000000800 */
[----:B------:R-:W2:Y:S01]  /*6e30*/  LDL R15, [R1+0x54] ;  /* 0x00005400010f7983 */ /* 0x000ea20000100800 */
[----:B------:R-:W-:Y:S01]  /*6e40*/  ISETP.GE.AND P2, PT, R152, UR4, PT ;  /* 0x0000000498007c0c */ /* 0x000fe2000bf46270 */
[----:B----4-:R-:W-:Y:S02]  /*6e50*/  IMAD.MOV.U32 R6, RZ, RZ, R0 ;  /* 0x000000ffff067224 */ /* 0x010fe400078e0000 */
[----:B-1-3--:R-:W-:Y:S01]  /*6e60*/  IMAD.MOV.U32 R7, RZ, RZ, R3 ;  /* 0x000000ffff077224 */ /* 0x00afe200078e0003 */
[----:B------:R-:W-:Y:S02]  /*6e70*/  CS2R R12, SRZ ;  /* 0x00000000000c7805 */ /* 0x000fe4000001ff00 */
[----:B------:R-:W-:-:S07]  /*6e80*/  CS2R R20, SRZ ;  /* 0x0000000000147805 */ /* 0x000fce000001ff00 */
[----:B------:R-:W-:-:S05]  /*6e90*/  @!P2 IMAD.WIDE R6, R152, 0x2, R6 ;  /* 0x000000029806a825 */ /* 0x000fca00078e0206 */
[----:B------:R0:W5:Y:S01]  /*6ea0*/  @!P2 LD.E.64 R12, desc[UR42][R6.64] ;  /* 0x0000002a060ca980 */ /* 0x000162000c101b00 */
[----:B--2---:R-:W-:-:S13]  /*6eb0*/  ISETP.GE.AND P3, PT, R4, UR4, PT ;  /* 0x0000000404007c0c */ /* 0x004fda000bf66270 */
[C---:B------:R-:W-:Y:S01]  /*6ec0*/  @!P3 IMAD.SHL.U32 R9, R4.reuse, 0x2, RZ ;  /* 0x000000020409b824 */ /* 0x040fe200078e00ff */
[----:B------:R-:W-:Y:S01]  /*6ed0*/  @!P3 SHF.L.U64.HI R10, R4, 0x1, R15 ;  /* 0x00000001040ab819 */ /* 0x000fe2000001020f */
[----:B------:R-:W-:-:S03]  /*6ee0*/  IMAD.MOV.U32 R15, RZ, RZ, R5 ;  /* 0x000000ffff0f7224 */ /* 0x000fc600078e0005 */
[-C--:B------:R-:W-:Y:S02]  /*6ef0*/  @!P3 IADD3 R36, P0, R0, R9.reuse, RZ ;  /* 0x000000090024b210 */ /* 0x080fe40007f1e0ff */
[----:B------:R-:W-:Y:S02]  /*6f00*/  @!P3 IADD3 R4, P1, R14, R9, RZ ;  /* 0x000000090e04b210 */ /* 0x000fe40007f3e0ff */
[----:B------:R-:W-:Y:S01]  /*6f10*/  CS2R R8, SRZ ;  /* 0x0000000000087805 */ /* 0x000fe2000001ff00 */
[--C-:B------:R-:W-:Y:S02]  /*6f20*/  @!P3 IMAD.X R37, R3, 0x1, R10.reuse, P0 ;  /* 0x000000010325b824 */ /* 0x100fe400000e060a */
[----:B------:R-:W-:Y:S01]  /*6f30*/  @!P3 IMAD.X R5, R5, 0x1, R10, P1 ;  /* 0x000000010505b824 */ /* 0x000fe200008e060a */
[----:B------:R-:W-:Y:S01]  /*6f40*/  CS2R R10, SRZ ;  /* 0x00000000000a7805 */ /* 0x000fe2000001ff00 */
[----:B------:R-:W-:Y:S01]  /*6f50*/  @!P2 IMAD.WIDE R14, R152, 0x2, R14 ;  /* 0x00000002980ea825 */ /* 0x000fe200078e020e */
[----:B------:R0:W5:Y:S04]  /*6f60*/  @!P3 LD.E.64 R8, desc[UR42][R36.64] ;  /* 0x0000002a2408b980 */ /* 0x000168000c101b00 */
[----:B------:R0:W5:Y:S04]  /*6f70*/  @!P2 LD.E.64 R20, desc[UR42][R14.64] ;  /* 0x0000002a0e14a980 */ /* 0x000168000c101b00 */
[----:B------:R0:W5:Y:S02]  /*6f80*/  @!P3 LD.E.64 R10, desc[UR42][R4.64] ;  /* 0x0000002a040ab980 */ /* 0x000164000c101b00 */
.L_x_14387:
[----:B------:R-:W-:Y:S05]  /*6f90*/  BSYNC B1 ;  /* 0x0000000000017941 */ /* 0x000fea0003800000 */
.L_x_14386:
[----:B0-----:R-:W4:Y:S01]  /*6fa0*/  LDL R37, [R1+0x40] ;  /* 0x0000400001257983 */ /* 0x001f220000100800 */
[----:B------:R-:W-:Y:S01]  /*6fb0*/  ULEA.HI UR4, UR36, UR36, URZ, 0x1 ;  /* 0x0000002424047291 */ /* 0x000fe2000f8f083f */
[----:B-----5:R-:W-:Y:S01]  /*6fc0*/  IMAD.MOV.U32 R4, RZ, RZ, R20 ;  /* 0x000000ffff047224 */ /* 0x020fe200078e0014 */
[----:B------:R-:W-:Y:S01]  /*6fd0*/  BSSY B1, `(.L_x_14388) ;  /* 0x0000026000017945 */ /* 0x000fe20003800000 */
[----:B------:R-:W0:Y:S01]  /*6fe0*/  S2R R36, SR_TID.X ;  /* 0x0000000000247919 */ /* 0x000e220000002100 */
[----:B------:R-:W-:Y:S01]  /*6ff0*/  ULOP3.LUT UR4, UR4, 0xfffffffe, URZ, 0xc0, !UPT ;  /* 0xfffffffe04047892 */ /* 0x000fe2000f8ec03f */
[----:B------:R-:W-:Y:S01]  /*7000*/  IMAD.MOV.U32 R6, RZ, RZ, R11 ;  /* 0x000000ffff067224 */ /* 0x000fe200078e000b */
[----:B------:R-:W-:Y:S01]  /*7010*/  PRMT R48, R4, 0x7610, R48 ;  /* 0x0000761004307816 */ /* 0x000fe20000000030 */
[----:B------:R-:W-:Y:S01]  /*7020*/  IMAD.MOV.U32 R4, RZ, RZ, R10 ;  /* 0x000000ffff047224 */ /* 0x000fe200078e000a */
[----:B------:R-:W-:Y:S01]  /*7030*/  UIADD3 UR4, UR36, -UR4, URZ ;  /* 0x8000000424047290 */ /* 0x000fe2000fffe03f */
[----:B------:R-:W-:-:S02]  /*7040*/  IMAD R34, R29, -0xc0, R38 ;  /* 0xffffff401d227824 */ /* 0x000fc400078e0226 */
[----:B-1----:R-:W-:Y:S01]  /*7050*/  IMAD.MOV.U32 R7, RZ, RZ, R12 ;  /* 0x000000ffff077224 */ /* 0x002fe200078e000c */
[----:B------:R-:W-:Y:S01]  /*7060*/  PRMT R14, R4, 0x5410, R6 ;  /* 0x00005410040e7816 */ /* 0x000fe20000000006 */
[----:B------:R-:W-:Y:S01]  /*7070*/  IMAD.MOV.U32 R4, RZ, RZ, R8 ;  /* 0x000000ffff047224 */ /* 0x000fe200078e0008 */
[----:B------:R-:W-:Y:S01]  /*7080*/  VIMNMX R34, R34, 0xc0, PT ;  /* 0x000000c022227848 */ /* 0x000fe20003fe0100 */
[----:B------:R-:W-:Y:S01]  /*7090*/  IMAD.U32 R5, RZ, RZ, UR4 ;  /* 0x00000004ff057e24 */ /* 0x000fe2000f8e00ff */
[----:B------:R-:W-:Y:S01]  /*70a0*/  PRMT R48, R48, 0x5410, R7 ;  /* 0x0000541030307816 */ /* 0x000fe20000000007 */
[----:B------:R-:W-:Y:S01]  /*70b0*/  IMAD.MOV.U32 R6, RZ, RZ, R9 ;  /* 0x000000ffff067224 */ /* 0x000fe200078e0009 */
[----:B------:R-:W-:Y:S02]  /*70c0*/  PRMT R15, R4, 0x7610, R15 ;  /* 0x00007610040f7816 */ /* 0x000fe4000000000f */
[----:B------:R-:W-:Y:S02]  /*70d0*/  SHF.L.U32 R5, R5, 0x1f, RZ ;  /* 0x0000001f05057819 */ /* 0x000fe400000006ff */
[----:B------:R-:W-:-:S02]  /*70e0*/  ISETP.GE.AND P1, PT, R157, R34, PT ;  /* 0x000000229d00720c */ /* 0x000fc40003f26270 */
[----:B------:R-:W1:Y:S01]  /*70f0*/  SYNCS.PHASECHK.TRANS64.TRYWAIT P0, [R2+URZ+0x16800], R5 ;  /* 0x01680005020075a7 */ /* 0x000e62000800017f */
[----:B0-----:R-:W-:-:S04]  /*7100*/  IADD3 R39, R36, -0x80, RZ ;  /* 0xffffff8024277810 */ /* 0x001fc80007ffe0ff */
[----:B------:R-:W-:-:S04]  /*7110*/  SHF.R.S32.HI R36, RZ, 0x1f, R39 ;  /* 0x0000001fff247819 */ /* 0x000fc80000011427 */
[----:B------:R-:W-:-:S04]  /*7120*/  LEA.HI R36, R36, R39, RZ, 0x5 ;  /* 0x0000002724247211 */ /* 0x000fc800078f28ff */
[----:B------:R-:W-:Y:S01]  /*7130*/  SHF.R.S32.HI R36, RZ, 0x5, R36 ;  /* 0x00000005ff247819 */ /* 0x000fe20000011424 */
[C---:B----4-:R-:W-:Y:S01]  /*7140*/  IMAD.SHL.U32 R0, R37.reuse, 0x40, RZ ;  /* 0x0000004025007824 */ /* 0x050fe200078e00ff */
[----:B------:R-:W-:-:S04]  /*7150*/  LOP3.LUT P2, RZ, R37, 0x4, RZ, 0xc0, !PT ;  /* 0x0000000425ff7812 */ /* 0x000fc8000784c0ff */
[----:B---3--:R-:W-:-:S04]  /*7160*/  LOP3.LUT R3, R0, 0x1c0, RZ, 0xc0, !PT ;  /* 0x000001c000037812 */ /* 0x008fc800078ec0ff */
[----:B------:R-:W-:Y:S02]  /*7170*/  LOP3.LUT R0, R3, 0x18, R16, 0xf8, !PT ;  /* 0x0000001803007812 */ /* 0x000fe400078ef810 */
[----:B------:R-:W-:-:S04]  /*7180*/  SHF.R.U32.HI R3, RZ, 0x3, R3 ;  /* 0x00000003ff037819 */ /* 0x000fc80000011603 */
[----:B------:R-:W-:Y:S01]  /*7190*/  LOP3.LUT R0, R0, R3, RZ, 0x3c, !PT ;  /* 0x0000000300007212 */ /* 0x000fe200078e3cff */
[----:B------:R-:W-:-:S05]  /*71a0*/  IMAD.MOV.U32 R3, RZ, RZ, R21 ;  /* 0x000000ffff037224 */ /* 0x000fca00078e0015 */
[----:B------:R-:W-:Y:S01]  /*71b0*/  PRMT R29, R3, 0x7610, R29 ;  /* 0x00007610031d7816 */ /* 0x000fe2000000001d */
[----:B------:R-:W-:Y:S02]  /*71c0*/  IMAD R3, R36, 0x200, R0 ;  /* 0x0000020024037824 */ /* 0x000fe400078e0200 */
[----:B------:R-:W-:Y:S02]  /*71d0*/  IMAD.MOV.U32 R0, RZ, RZ, R13 ;  /* 0x000000ffff007224 */ /* 0x000fe400078e000d */
[----:B------:R-:W-:-:S03]  /*71e0*/  IMAD R3, R3, 0x2, R2 ;  /* 0x0000000203037824 */ /* 0x000fc600078e0202 */
[----:B------:R-:W-:Y:S01]  /*71f0*/  PRMT R29, R29, 0x5410, R0 ;  /* 0x000054101d1d7816 */ /* 0x000fe20000000000 */
[C---:B------:R-:W-:Y:S02]  /*7200*/  VIADD R4, R3.reuse, 0x8400 ;  /* 0x0000840003047836 */ /* 0x040fe40000000000 */
[----:B------:R-:W-:Y:S01]  /*7210*/  VIADD R0, R3, 0x8440 ;  /* 0x0000844003007836 */ /* 0x000fe20000000000 */
[----:B-1----:R-:W-:Y:S06]  /*7220*/  @!P0 BRA `(.L_x_14389) ;  /* 0x0000017800d88947 */ /* 0x002fec0003800000 */
.L_x_14667:
[----:B------:R-:W-:Y:S05]  /*7230*/  BSYNC B1 ;  /* 0x0000000000017941 */ /* 0x000fea0003800000 */
.L_x_14388:
[----:B------:R-:W-:Y:S01]  /*7240*/  BSSY B1, `(.L_x_14390) ;  /* 0x0000060000017945 */ /* 0x000fe20003800000 */
[----:B------:R-:W-:Y:S01]  /*7250*/  PRMT R15, R15, 0x5410, R6 ;  /* 0x000054100f0f7816 */ /* 0x000fe20000000006 */
[----:B------:R-:W-:Y:S02]  /*7260*/  @P2 VIADD R0, R4, 0xffffffc0 ;  /* 0xffffffc004002836 */ /* 0x000fe40000000000 */
[----:B------:R-:W-:Y:S05]  /*7270*/  @P1 BRA `(.L_x_14391) ;  /* 0x0000000400701947 */ /* 0x000fea0003800000 */
[----:B------:R-:W2:Y:S01]  /*7280*/  LDL R7, [R1+0xc] ;  /* 0x00000c0001077983 */ /* 0x000ea20000100800 */
[----:B0-----:R-:W0:Y:S01]  /*7290*/  LDC R5, c[0x0][0x3f4] ;  /* 0x0000fd00ff057b82 */ /* 0x001e220000000800 */
[----:B------:R-:W-:Y:S01]  /*72a0*/  BSSY B2, `(.L_x_14392) ;  /* 0x000002e000027945 */ /* 0x000fe20003800000 */
[-C--:B0-----:R-:W-:Y:S02]  /*72b0*/  ISETP.GE.AND P0, PT, R152, R5.reuse, PT ;  /* 0x000000059800720c */ /* 0x081fe40003f06270 */
[----:B--2---:R-:W-:-:S11]  /*72c0*/  ISETP.GE.AND P1, PT, R7, R5, PT ;  /* 0x000000050700720c */ /* 0x004fd60003f26270 */
[----:B------:R-:W-:Y:S05]  /*72d0*/  @P0 BRA `(.L_x_14393) ;  /* 0x0000000000a80947 */ /* 0x000fea0003800000 */
        /* <DEDUP_REMOVED lines=23> */
[----:B------:R-:W-:Y:S02]  /*7450*/  HADD2.F32 R36, -RZ, R46.H0_H0 ;  /* 0x2000002eff247230 */ /* 0x000fe40000004100 */
[----:B------:R-:W-:Y:S01]  /*7460*/  FFMA.FTZ R37, R7, R38, R42 ;  /* 0x0000002607257223 */ /* 0x000fe2000001002a */
[----:B------:R-:W-:Y:S02]  /*7470*/  HADD2.F32 R5, -RZ, R5.H1_H1 ;  /* 0x30000005ff057230 */ /* 0x000fe40000004100 */
[----:B------:R-:W-:-:S02]  /*7480*/  HADD2.F32 R32, -RZ, R47.H0_H0 ;  /* 0x2000002fff207230 */ /* 0x000fc40000004100 */
        /* <DEDUP_REMOVED lines=15> */
.L_x_14393:
[----:B------:R-:W-:Y:S05]  /*7580*/  BSYNC B2 ;  /* 0x0000000000027941 */ /* 0x000fea0003800000 */
.L_x_14392:
[----:B------:R-:W-:Y:S05]  /*7590*/  @P1 BRA `(.L_x_14391) ;  /* 0x0000000000a81947 */ /* 0x000fea0003800000 */
[----:B0-----:R-:W0:Y:S01]  /*75a0*/  LDS.128 R4, [R0] ;  /* 0x0000000000047984 */ /* 0x001e220000000c00 */
[----:B------:R-:W-:Y:S01]  /*75b0*/  SHF.R.U32.HI R31, RZ, 0x10, R25 ;  /* 0x00000010ff1f7819 */ /* 0x000fe20000011619 */
[----:B------:R-:W-:Y:S01]  /*75c0*/  HADD2.F32 R30, -RZ, R47.H1_H1 ;  /* 0x3000002fff1e7230 */ /* 0x000fe20000004100 */
        /* <DEDUP_REMOVED lines=9> */
[C---:B------:R-:W-:Y:S01]  /*7660*/  FMUL.FTZ R38, R27.reuse, R31 ;  /* 0x0000001f1b267220 */ /* 0x040fe20000410000 */
[----:B------:R-:W-:Y:S02]  /*7670*/  HADD2.F32 R4, -RZ, R4.H1_H1 ;  /* 0x30000004ff047230 */ /* 0x000fe40000004100 */
[-C--:B------:R-:W-:Y:S01]  /*7680*/  FMUL.FTZ R37, R27, R33.reuse ;  /* 0x000000211b257220 */ /* 0x080fe20000410000 */
        /* <DEDUP_REMOVED lines=27> */
.L_x_14391:
[----:B------:R-:W-:Y:S05]  /*7840*/  BSYNC B1 ;  /* 0x0000000000017941 */ /* 0x000fea0003800000 */
.L_x_14390:
[----:B01----:R-:W-:-:S05]  /*7850*/  VIADD R4, R157, 0x60 ;  /* 0x000000609d047836 */ /* 0x003fca0000000000 */
[----:B------:R-:W-:-:S13]  /*7860*/  ISETP.GE.AND P0, PT, R4, R34, PT ;  /* 0x000000220400720c */ /* 0x000fda0003f06270 */
[----:B------:R-:W-:Y:S05]  /*7870*/  @P0 BRA `(.L_x_14394) ;  /* 0x0000001800ac0947 */ /* 0x000fea0003800000 */
[----:B------:R-:W2:Y:S01]  /*7880*/  LDL R4, [R1+0xc] ;  /* 0x00000c0001047983 */ /* 0x000ea20000100800 */
[----:B------:R-:W0:Y:S01]  /*7890*/  LDC R5, c[0x0][0x3f4] ;  /* 0x0000fd00ff057b82 */ /* 0x000e220000000800 */
[----:B------:R-:W-:Y:S01]  /*78a0*/  BSSY B1, `(.L_x_14395) ;  /* 0x000002e000017945 */ /* 0x000fe20003800000 */
[-C--:B0-----:R-:W-:Y:S02]  /*78b0*/  ISETP.GE.AND P0, PT, R152, R5.reuse, PT ;  /* 0x000000059800720c */ /* 0x081fe40003f06270 */
[----:B--2---:R-:W-:-:S11]  /*78c0*/  ISETP.GE.AND P1, PT, R4, R5, PT ;  /* 0x000000050400720c */ /* 0x004fd60003f26270 */
[----:B------:R-:W-:Y:S05]  /*78d0*/  @P0 BRA `(.L_x_14396) ;  /* 0x0000000000a80947 */ /* 0x000fea0003800000 */
[----:B------:R-:W0:Y:S01]  /*78e0*/  LDS.128 R4, [R3+0xb400] ;  /* 0x00b4000003047984 */ /* 0x000e220000000c00 */
        /* <DEDUP_REMOVED lines=18> */
[----:B------:R-:W-:Y:S02]  /*7a10*/  HADD2.F32 R21, -RZ, R29.H0_H0 ;  /* 0x2000001dff157230 */ /* 0x000fe40000004100 */
[----:B------:R-:W-:Y:S01]  /*7a20*/  FFMA.FTZ R31, R20, R25, -R31 ;  /* 0x00000019141f7223 */ /* 0x000fe2000001081f */
[----:B------:R-:W-:Y:S02]  /*7a30*/  HADD2.F32 R6, -RZ, R5.H0_H0 ;  /* 0x20000005ff067230 */ /* 0x000fe40000004100 */
        /* <DEDUP_REMOVED lines=20> */
.L_x_14396:
[----:B------:R-:W-:Y:S05]  /*7b80*/  BSYNC B1 ;  /* 0x0000000000017941 */ /* 0x000fea0003800000 */
.L_x_14395:
[----:B------:R-:W-:Y:S05]  /*7b90*/  @P1 BRA `(.L_x_14394) ;  /* 0x0000001400e41947 */ /* 0x000fea0003800000 */
[----:B0-----:R-:W0:Y:S01]  /*7ba0*/  LDS.128 R4, [R0+0x3000] ;  /* 0x0030000000047984 */ /* 0x001e220000000c00 */
[----:B------:R-:W-:Y:S01]  /*7bb0*/  SHF.R.U32.HI R20, RZ, 0x10, R11 ;  /* 0x00000010ff147819 */ /* 0x000fe2000001160b */
[--C-:B------:R-:W-:Y:S01]  /*7bc0*/  HADD2.F32 R13, -RZ, R14.reuse.H0_H0 ;  /* 0x2000000eff0d7230 */ /* 0x100fe20000004100 */
[----:B------:R-:W-:Y:S01]  /*7bd0*/  SHF.R.U32.HI R12, RZ, 0x10, R9 ;  /* 0x00000010ff0c7819 */ /* 0x000fe20000011609 */
        /* <DEDUP_REMOVED lines=39> */
.L_x_14381:
[----:B------:R-:W0:Y:S01]  /*7e50*/  S2R R0, SR_TID.X ;  /* 0x0000000000007919 */ /* 0x000e220000002100 */
[----:B------:R-:W3:Y:S01]  /*7e60*/  LDC R32, c[0x0][0x448] ;  /* 0x00011200ff207b82 */ /* 0x000ee20000000800 */
[----:B------:R-:W-:Y:S01]  /*7e70*/  ULDC.64 UR4, c[0x0][0x3f8] ;  /* 0x0000fe0000047ab9 */ /* 0x000fe20000000a00 */
[----:B------:R-:W-:Y:S01]  /*7e80*/  ULDC.64 UR6, c[0x0][0x408] ;  /* 0x0001020000067ab9 */ /* 0x000fe20000000a00 */
[----:B------:R-:W-:Y:S02]  /*7e90*/  IMAD.MOV.U32 R4, RZ, RZ, R26 ;  /* 0x000000ffff047224 */ /* 0x000fe400078e001a */
[----:B------:R-:W-:Y:S02]  /*7ea0*/  IMAD.MOV.U32 R6, RZ, RZ, R24 ;  /* 0x000000ffff067224 */ /* 0x000fe400078e0018 */
[----:B------:R-:W-:Y:S01]  /*7eb0*/  IMAD.MOV.U32 R7, RZ, RZ, R33 ;  /* 0x000000ffff077224 */ /* 0x000fe200078e0021 */
[----:B---3--:R-:W-:Y:S01]  /*7ec0*/  ISETP.NE.AND P0, PT, R32, 0x1, PT ;  /* 0x000000012000780c */ /* 0x008fe20003f05270 */
[----:B0-----:R-:W-:-:S05]  /*7ed0*/  VIADD R0, R0, 0xffffff80 ;  /* 0xffffff8000007836 */ /* 0x001fca0000000000 */
[----:B------:R-:W-:-:S07]  /*7ee0*/  SHF.R.S32.HI R3, RZ, 0x1f, R0 ;  /* 0x0000001fff037819 */ /* 0x000fce0000011400 */
[----:B------:R-:W0:Y:S01]  /*7ef0*/  @P0 LDC R5, c[0x0][0x450] ;  /* 0x00011400ff050b82 */ /* 0x000e220000000800 */
[----:B------:R-:W-:-:S04]  /*7f00*/  LEA.HI R3, R3, R0, RZ, 0x2 ;  /* 0x0000000003037211 */ /* 0x000fc800078f10ff */
[----:B------:R-:W-:-:S05]  /*7f10*/  LOP3.LUT R3, R3, 0xfffffffc, RZ, 0xc0, !PT ;  /* 0xfffffffc03037812 */ /* 0x000fca00078ec0ff */
[----:B------:R-:W-:Y:S02]  /*7f20*/  IMAD.IADD R3, R0, 0x1, -R3 ;  /* 0x0000000100037824 */ /* 0x000fe400078e0a03 */
[----:B------:R-:W3:Y:S02]  /*7f30*/  @P0 LDC R0, c[0x0][0x44c] ;  /* 0x00011300ff000b82 */ /* 0x000ee40000000800 */
[----:B------:R-:W-:-:S04]  /*7f40*/  IMAD R3, R3, 0x60, R39 ;  /* 0x0000006003037824 */ /* 0x000fc800078e0227 */
[----:B---3--:R-:W-:-:S05]  /*7f50*/  @P0 IMAD.HI.U32 R0, R3, R0, RZ ;  /* 0x0000000003000227 */ /* 0x008fca00078e00ff */
[----:B0-----:R-:W-:Y:S01]  /*7f60*/  @P0 SHF.R.U32.HI R3, RZ, R5, R0 ;  /* 0x00000005ff030219 */ /* 0x001fe20000011600 */
        /* <DEDUP_REMOVED lines=18> */
[----:B------:R-:W0:Y:S01]  /*8090*/  LDC R41, c[0x0][0x3f4] ;  /* 0x0000fd00ff297b82 */ /* 0x000e220000000800 */
[----:B------:R-:W3:Y:S01]  /*80a0*/  SHFL.IDX PT, R3, R25, RZ, 0x1c1f ;  /* 0x001c1fff19037589 */ /* 0x000ee200000e0000 */
[----:B------:R-:W-:-:S03]  /*80b0*/  IMAD R32, R155, R32, RZ ;  /* 0x000000209b207224 */ /* 0x000fc600078e02ff */
[----:B------:R-:W4:Y:S04]  /*80c0*/  SHFL.IDX PT, R0, R26, RZ, 0x1c1f ;  /* 0x001c1fff1a007589 */ /* 0x000f2800000e0000 */
[----:B-1----:R-:W1:Y:S04]  /*80d0*/  SHFL.IDX PT, R14, R27, RZ, 0x1c1f ;  /* 0x001c1fff1b0e7589 */ /* 0x002e6800000e0000 */
[----:B------:R-:W5:Y:S01]  /*80e0*/  SHFL.IDX PT, R4, R24, RZ, 0x1c1f ;  /* 0x001c1fff18047589 */ /* 0x000f6200000e0000 */
[----:B0-----:R-:W-:-:S04]  /*80f0*/  ISETP.GE.AND P0, PT, R16, R41, PT ;  /* 0x000000291000720c */ /* 0x001fc80003f06270 */
[----:B------:R-:W-:-:S13]  /*8100*/  ISETP.GE.OR P1, PT, R39, R32, P0 ;  /* 0x000000202700720c */ /* 0x000fda0000726670 */
[C---:B------:R-:W-:Y:S01]  /*8110*/  @!P1 IMAD.SHL.U32 R5, R16.reuse, 0x2, RZ ;  /* 0x0000000210059824 */ /* 0x040fe200078e00ff */
[----:B------:R-:W-:-:S04]  /*8120*/  @!P1 SHF.L.U64.HI R21, R16, 0x1, R17 ;  /* 0x0000000110159819 */ /* 0x000fc80000010211 */
[----:B---3--:R-:W-:-:S05]  /*8130*/  @!P1 IADD3 R6, P2, R3, R5, RZ ;  /* 0x0000000503069210 */ /* 0x008fca0007f5e0ff */
[----:B----4-:R-:W-:-:S05]  /*8140*/  @!P1 IMAD.X R7, R0, 0x1, R21, P2 ;  /* 0x0000000100079824 */ /* 0x010fca00010e0615 */
[----:B------:R-:W3:Y:S01]  /*8150*/  @!P1 LD.E.128 R8, desc[UR42][R6.64] ;  /* 0x0000002a06089980 */ /* 0x000ee2000c101d00 */
[----:B-1----:R-:W-:-:S05]  /*8160*/  @!P1 IADD3 R14, P2, R14, R5, RZ ;  /* 0x000000050e0e9210 */ /* 0x002fca0007f5e0ff */
[----:B-----5:R-:W-:-:S04]  /*8170*/  @!P1 IMAD.X R3, R4, 0x1, R21, P2 ;  /* 0x0000000104039824 */ /* 0x020fc800010e0615 */
[----:B------:R-:W-:-:S05]  /*8180*/  @!P1 IMAD.MOV.U32 R15, RZ, RZ, R3 ;  /* 0x000000ffff0f9224 */ /* 0x000fca00078e0003 */
[----:B------:R0:W4:Y:S01]  /*8190*/  @!P1 LD.E.128 R4, desc[UR42][R14.64] ;  /* 0x0000002a0e049980 */ /* 0x000122000c101d00 */
[----:B------:R-:W-:Y:S02]  /*81a0*/  CS2R R34, SRZ ;  /* 0x0000000000227805 */ /* 0x000fe4000001ff00 */
[----:B------:R-:W-:Y:S02]  /*81b0*/  CS2R R36, SRZ ;  /* 0x0000000000247805 */ /* 0x000fe4000001ff00 */
[----:B------:R-:W-:Y:S01]  /*81c0*/  CS2R R30, SRZ ;  /* 0x00000000001e7805 */ /* 0x000fe2000001ff00 */
[----:B------:R-:W1:Y:S01]  /*81d0*/  SHFL.IDX PT, R24, R24, 0x1, 0x1c1f ;  /* 0x003c1f0018187f89 */ /* 0x000e6200000e0000 */
[----:B------:R-:W-:-:S03]  /*81e0*/  CS2R R20, SRZ ;  /* 0x0000000000147805 */ /* 0x000fc6000001ff00 */
[----:B0-----:R0:W0:Y:S01]  /*81f0*/  SHFL.IDX PT, R14, R27, 0x1, 0x1c1f ;  /* 0x003c1f001b0e7f89 */ /* 0x00102200000e0000 */
[----:B---3--:R-:W-:Y:S01]  /*8200*/  @!P1 IMAD.MOV.U32 R34, RZ, RZ, R8 ;  /* 0x000000ffff229224 */ /* 0x008fe200078e0008 */
[----:B------:R-:W-:Y:S01]  /*8210*/  @!P1 MOV R36, R10 ;  /* 0x0000000a00249202 */ /* 0x000fe20000000f00 */
[----:B------:R-:W-:Y:S02]  /*8220*/  @!P1 IMAD.MOV.U32 R35, RZ, RZ, R9 ;  /* 0x000000ffff239224 */ /* 0x000fe400078e0009 */
[----:B------:R-:W-:Y:S02]  /*8230*/  IMAD.MOV.U32 R0, RZ, RZ, R34 ;  /* 0x000000ffff007224 */ /* 0x000fe400078e0022 */
[----:B------:R-:W-:Y:S02]  /*8240*/  IMAD.MOV.U32 R3, RZ, RZ, R35 ;  /* 0x000000ffff037224 */ /* 0x000fe400078e0023 */
[----:B------:R-:W-:Y:S01]  /*8250*/  @!P1 IMAD.MOV.U32 R37, RZ, RZ, R11 ;  /* 0x000000ffff259224 */ /* 0x000fe200078e000b */
[----:B------:R-:W-:Y:S01]  /*8260*/  PRMT R42, R0, 0x7610, R42 ;  /* 0x00007610002a7816 */ /* 0x000fe2000000002a */
[----:B------:R-:W-:Y:S01]  /*8270*/  IMAD.MOV.U32 R8, RZ, RZ, R36 ;  /* 0x000000ffff087224 */ /* 0x000fe200078e0024 */
[----:B------:R-:W-:Y:S01]  /*8280*/  PRMT R43, R3, 0x7610, R43 ;  /* 0x00007610032b7816 */ /* 0x000fe2000000002b */
[----:B------:R3:W0:Y:S01]  /*8290*/  SHFL.IDX PT, R0, R26, 0x1, 0x1c1f ;  /* 0x003c1f001a007f89 */ /* 0x00062200000e0000 */
[----:B------:R-:W-:-:S02]  /*82a0*/  IMAD.MOV.U32 R9, RZ, RZ, R37 ;  /* 0x000000ffff097224 */ /* 0x000fc400078e0025 */
[----:B----4-:R-:W-:Y:S01]  /*82b0*/  @!P1 IMAD.MOV.U32 R30, RZ, RZ, R4 ;  /* 0x000000ffff1e9224 */ /* 0x010fe200078e0004 */
[----:B------:R3:W4:Y:S01]  /*82c0*/  SHFL.IDX PT, R3, R25, 0x1, 0x1c1f ;  /* 0x003c1f0019037f89 */ /* 0x00072200000e0000 */
[----:B------:R-:W-:Y:S01]  /*82d0*/  @!P1 IMAD.MOV.U32 R31, RZ, RZ, R5 ;  /* 0x000000ffff1f9224 */ /* 0x000fe200078e0005 */
[----:B------:R-:W-:Y:S01]  /*82e0*/  PRMT R33, R8, 0x5410, R9 ;  /* 0x0000541008217816 */ /* 0x000fe20000000009 */
[----:B------:R-:W-:Y:S02]  /*82f0*/  @!P1 IMAD.MOV.U32 R20, RZ, RZ, R6 ;  /* 0x000000ffff149224 */ /* 0x000fe400078e0006 */
[----:B------:R-:W-:Y:S02]  /*8300*/  @!P1 IMAD.MOV.U32 R21, RZ, RZ, R7 ;  /* 0x000000ffff159224 */ /* 0x000fe400078e0007 */
[----:B------:R-:W-:Y:S02]  /*8310*/  IMAD.MOV.U32 R4, RZ, RZ, R30 ;  /* 0x000000ffff047224 */ /* 0x000fe400078e001e */
[----:B------:R-:W-:-:S02]  /*8320*/  IMAD.MOV.U32 R5, RZ, RZ, R31 ;  /* 0x000000ffff057224 */ /* 0x000fc400078e001f */
[----:B------:R-:W-:Y:S02]  /*8330*/  IMAD.MOV.U32 R6, RZ, RZ, R20 ;  /* 0x000000ffff067224 */ /* 0x000fe400078e0014 */
[----:B------:R-:W-:Y:S01]  /*8340*/  IMAD.MOV.U32 R7, RZ, RZ, R21 ;  /* 0x000000ffff077224 */ /* 0x000fe200078e0015 */
[----:B------:R-:W-:Y:S02]  /*8350*/  PRMT R45, R5, 0x7610, R45 ;  /* 0x00007610052d7816 */ /* 0x000fe4000000002d */
[----:B------:R-:W-:Y:S02]  /*8360*/  PRMT R56, R4, 0x5410, R6 ;  /* 0x0000541004387816 */ /* 0x000fe40000000006 */
[----:B------:R-:W-:Y:S02]  /*8370*/  CS2R R4, SRZ ;  /* 0x0000000000047805 */ /* 0x000fe4000001ff00 */
[----:B01-3--:R-:W-:-:S07]  /*8380*/  PRMT R42, R42, 0x5410, R7 ;  /* 0x000054102a2a7816 */ /* 0x00bfce0000000007 */
.L_x_14677:
[----:B------:R-:W-:Y:S01]  /*8390*/  VIADD R39, R39, 0x60 ;  /* 0x0000006027277836 */ /* 0x000fe20000000000 */
[----:B------:R-:W-:Y:S01]  /*83a0*/  BSSY B1, `(.L_x_14398) ;  /* 0x0000012000017945 */ /* 0x000fe20003800000 */
[----:B------:R-:W-:Y:S02]  /*83b0*/  CS2R R6, SRZ ;  /* 0x0000000000067805 */ /* 0x000fe4000001ff00 */
[----:B------:R-:W-:Y:S02]  /*83c0*/  CS2R R8, SRZ ;  /* 0x0000000000087805 */ /* 0x000fe4000001ff00 */
        /* <DEDUP_REMOVED lines=10> */
[----:B------:R-:W-:-:S03]  /*8470*/  IADD3 R4, P2, R14, R4, RZ ;  /* 0x000000040e047210 */ /* 0x000fc60007f5e0ff */
[--C-:B------:R-:W-:Y:S02]  /*8480*/  IMAD.X R9, R0, 0x1, R5.reuse, P1 ;  /* 0x0000000100097824 */ /* 0x100fe400008e0605 */
[----:B------:R-:W-:-:S04]  /*8490*/  IMAD.X R5, R24, 0x1, R5, P2 ;  /* 0x0000000118057824 */ /* 0x000fc800010e0605 */
[----:B------:R-:W5:Y:S04]  /*84a0*/  LD.E.128 R8, desc[UR42][R8.64] ;  /* 0x0000002a08087980 */ /* 0x000f68000c101d00 */
[----:B------:R-:W5:Y:S02]  /*84b0*/  LD.E.128 R4, desc[UR42][R4.64] ;  /* 0x0000002a04047980 */ /* 0x000f64000c101d00 */
.L_x_14399:
[----:B------:R-:W-:Y:S05]  /*84c0*/  BSYNC B1 ;  /* 0x0000000000017941 */ /* 0x000fea0003800000 */
.L_x_14398:
[----:B------:R-:W-:Y:S01]  /*84d0*/  ULEA.HI UR4, UR36, UR36, URZ, 0x1 ;  /* 0x0000002424047291 */ /* 0x000fe2000f8f083f */
[----:B------:R-:W-:Y:S01]  /*84e0*/  IMAD R29, R29, -0xc0, R32 ;  /* 0xffffff401d1d7824 */ /* 0x000fe200078e0220 */
[----:B------:R-:W-:Y:S01]  /*84f0*/  BSSY B1, `(.L_x_14400) ;  /* 0x0000017000017945 */ /* 0x000fe20003800000 */
[----:B------:R-:W-:Y:S01]  /*8500*/  VIADD R14, R157, 0x60 ;  /* 0x000000609d0e7836 */ /* 0x000fe20000000000 */
[----:B------:R-:W-:Y:S01]  /*8510*/  ULOP3.LUT UR4, UR4, 0xfffffffe, URZ, 0xc0, !UPT ;  /* 0xfffffffe04047892 */ /* 0x000fe2000f8ec03f */
[----:B-----5:R-:W-:Y:S01]  /*8520*/  IMAD.MOV.U32 R12, RZ, RZ, R4 ;  /* 0x000000ffff0c7224 */ /* 0x020fe200078e0004 */
[----:B------:R-:W-:Y:S01]  /*8530*/  VIMNMX R0, R29, 0xc0, PT ;  /* 0x000000c01d007848 */ /* 0x000fe20003fe0100 */
[----:B--2---:R-:W-:Y:S01]  /*8540*/  IMAD.MOV.U32 R13, RZ, RZ, R5 ;  /* 0x000000ffff0d7224 */ /* 0x004fe200078e0005 */
[----:B------:R-:W-:Y:S01]  /*8550*/  UIADD3 UR4, UR36, -UR4, URZ ;  /* 0x8000000424047290 */ /* 0x000fe2000fffe03f */
[----:B------:R-:W-:Y:S01]  /*8560*/  IMAD.IADD R29, R16, 0x1, R41 ;  /* 0x00000001101d7824 */ /* 0x000fe200078e0229 */
[----:B------:R-:W-:-:S02]  /*8570*/  ISETP.GE.OR P2, PT, R157, R0, P0 ;  /* 0x000000009d00720c */ /* 0x000fc40000746670 */
[----:B------:R-:W-:Y:S01]  /*8580*/  ISETP.GE.OR P0, PT, R14, R0, P0 ;  /* 0x000000000e00720c */ /* 0x000fe20000706670 */
[----:B------:R-:W-:Y:S01]  /*8590*/  IMAD.MOV.U32 R0, RZ, RZ, R6 ;  /* 0x000000ffff007224 */ /* 0x000fe200078e0006 */
[----:B------:R-:W-:Y:S01]  /*85a0*/  PRMT R39, R39, 0x5410, R12 ;  /* 0x0000541027277816 */ /* 0x000fe2000000000c */
[----:B----4-:R-:W-:Y:S01]  /*85b0*/  IMAD.U32 R3, RZ, RZ, UR4 ;  /* 0x00000004ff037e24 */ /* 0x010fe2000f8e00ff */
[----:B------:R-:W-:Y:S01]  /*85c0*/  PRMT R40, R13, 0x7610, R40 ;  /* 0x000076100d287816 */ /* 0x000fe20000000028 */
[----:B------:R-:W-:Y:S02]  /*85d0*/  IMAD.MOV.U32 R12, RZ, RZ, R7 ;  /* 0x000000ffff0c7224 */ /* 0x000fe400078e0007 */
[----:B------:R-:W-:Y:S01]  /*85e0*/  IMAD.MOV.U32 R13, RZ, RZ, R8 ;  /* 0x000000ffff0d7224 */ /* 0x000fe200078e0008 */
[----:B------:R-:W-:Y:S01]  /*85f0*/  SHF.L.U32 R3, R3, 0x1f, RZ ;  /* 0x0000001f03037819 */ /* 0x000fe200000006ff */
[----:B------:R-:W-:Y:S01]  /*8600*/  IMAD.MOV.U32 R14, RZ, RZ, R9 ;  /* 0x000000ffff0e7224 */ /* 0x000fe200078e0009 */
[----:B------:R-:W-:-:S02]  /*8610*/  PRMT R38, R12, 0x5410, R0 ;  /* 0x000054100c267816 */ /* 0x000fc40000000000 */
[----:B------:R-:W0:Y:S01]  /*8620*/  SYNCS.PHASECHK.TRANS64.TRYWAIT P1, [R2+URZ+0x16800], R3 ;  /* 0x01680003020075a7 */ /* 0x000e22000802017f */
[----:B------:R-:W-:Y:S02]  /*8630*/  PRMT R39, R13, 0x7610, R39 ;  /* 0x000076100d277816 */ /* 0x000fe40000000027 */
[----:B------:R-:W-:Y:S01]  /*8640*/  PRMT R40, R40, 0x5410, R14 ;  /* 0x0000541028287816 */ /* 0x000fe2000000000e */
[----:B0-----:R-:W-:Y:S06]  /*8650*/  @!P1 BRA `(.L_x_14401) ;  /* 0x0000016c00489947 */ /* 0x001fec0003800000 */
.L_x_14678:
[----:B------:R-:W-:Y:S05]  /*8660*/  BSYNC B1 ;  /* 0x0000000000017941 */ /* 0x000fea0003800000 */
.L_x_14400:
[----:B------:R-:W-:Y:S01]  /*8670*/  BSSY B1, `(.L_x_14402) ;  /* 0x0000069000017945 */ /* 0x000fe20003800000 */
[----:B------:R-:W-:Y:S01]  /*8680*/  IMAD.MOV.U32 R0, RZ, RZ, R10 ;  /* 0x000000ffff007224 */ /* 0x000fe200078e000a */
[----:B0-----:R-:W-:Y:S02]  /*8690*/  MOV R3, R11 ;  /* 0x0000000b00037202 */ /* 0x001fe40000000f00 */
[----:B------:R-:W-:Y:S01]  /*86a0*/  LOP3.LUT R29, R29, 0x38, RZ, 0xc0, !PT ;  /* 0x000000381d1d7812 */ /* 0x000fe200078ec0ff */
[----:B------:R-:W-:Y:S06]  /*86b0*/  @P2 BRA `(.L_x_14403) ;  /* 0x0000000400902947 */ /* 0x000fec0003800000 */
[----:B------:R-:W2:Y:S01]  /*86c0*/  LDL R12, [R1+0x40] ;  /* 0x00004000010c7983 */ /* 0x000ea20000100800 */
[----:B------:R-:W0:Y:S02]  /*86d0*/  S2R R13, SR_TID.X ;  /* 0x00000000000d7919 */ /* 0x000e240000002100 */
[----:B0-----:R-:W-:-:S05]  /*86e0*/  VIADD R13, R13, 0xffffff80 ;  /* 0xffffff800d0d7836 */ /* 0x001fca0000000000 */
[----:B------:R-:W-:-:S04]  /*86f0*/  SHF.R.S32.HI R25, RZ, 0x1f, R13 ;  /* 0x0000001fff197819 */ /* 0x000fc8000001140d */
[----:B------:R-:W-:-:S04]  /*8700*/  LEA.HI R25, R25, R13, RZ, 0x5 ;  /* 0x0000000d19197211 */ /* 0x000fc800078f28ff */
[----:B------:R-:W-:Y:S01]  /*8710*/  SHF.R.S32.HI R25, RZ, 0x5, R25 ;  /* 0x00000005ff197819 */ /* 0x000fe20000011419 */
[----:B------:R-:W-:Y:S01]  /*8720*/  HADD2.F32 R45, -RZ, R45.H0_H0 ;  /* 0x2000002dff2d7230 */ /* 0x000fe20000004100 */
[----:B------:R-:W-:Y:S02]  /*8730*/  SHF.R.U64 R55, R34, 0x10, R35 ;  /* 0x0000001022377819 */ /* 0x000fe40000001223 */
[----:B------:R-:W-:Y:S01]  /*8740*/  SHF.R.U32.HI R44, RZ, 0x10, R31 ;  /* 0x00000010ff2c7819 */ /* 0x000fe2000001161f */
[----:B------:R-:W-:Y:S01]  /*8750*/  HADD2.F32 R43, -RZ, R43.H0_H0 ;  /* 0x2000002bff2b7230 */ /* 0x000fe20000004100 */
[----:B------:R-:W-:Y:S02]  /*8760*/  SHF.R.U64 R51, R20, 0x10, R21 ;  /* 0x0000001014337819 */ /* 0x000fe40000001215 */
[----:B------:R-:W-:Y:S01]  /*8770*/  SHF.R.U32.HI R46, RZ, 0x10, R35 ;  /* 0x00000010ff2e7819 */ /* 0x000fe20000011623 */
[----:B------:R-:W-:Y:S01]  /*8780*/  HADD2.F32 R44, -RZ, R44.H0_H0 ;  /* 0x2000002cff2c7230 */ /* 0x000fe20000004100 */
[----:B------:R-:W-:-:S02]  /*8790*/  SHF.R.U64 R54, R36, 0x10, R37 ;  /* 0x0000001024367819 */ /* 0x000fc40000001225 */
[----:B------:R-:W-:Y:S02]  /*87a0*/  SHF.R.U32.HI R50, RZ, 0x10, R21 ;  /* 0x00000010ff327819 */ /* 0x000fe40000011615 */
[----:B------:R-:W-:Y:S02]  /*87b0*/  SHF.R.U64 R53, R30, 0x10, R31 ;  /* 0x000000101e357819 */ /* 0x000fe4000000121f */
[----:B------:R-:W-:Y:S01]  /*87c0*/  SHF.R.U32.HI R52, RZ, 0x10, R37 ;  /* 0x00000010ff347819 */ /* 0x000fe20000011625 */
[----:B--2---:R-:W-:-:S05]  /*87d0*/  IMAD.SHL.U32 R12, R12, 0x40, RZ ;  /* 0x000000400c0c7824 */ /* 0x004fca00078e00ff */
[----:B------:R-:W-:-:S04]  /*87e0*/  LOP3.LUT R24, R12, 0x1c0, RZ, 0xc0, !PT ;  /* 0x000001c00c187812 */ /* 0x000fc800078ec0ff */
[----:B------:R-:W-:Y:S02]  /*87f0*/  SHF.R.U32.HI R15, RZ, 0x3, R24 ;  /* 0x00000003ff0f7819 */ /* 0x000fe40000011618 */
[----:B------:R-:W-:Y:S02]  /*8800*/  LOP3.LUT R12, R24, 0x38, R16, 0xf8, !PT ;  /* 0x00000038180c7812 */ /* 0x000fe400078ef810 */
[----:B------:R-:W-:Y:S02]  /*8810*/  LOP3.LUT R24, R15, R29, R24, 0x1e, !PT ;  /* 0x0000001d0f187212 */ /* 0x000fe400078e1e18 */
[----:B------:R-:W-:-:S03]  /*8820*/  LOP3.LUT R12, R12, R15, RZ, 0x3c, !PT ;  /* 0x0000000f0c0c7212 */ /* 0x000fc600078e3cff */
[C---:B------:R-:W-:Y:S02]  /*8830*/  IMAD R41, R25.reuse, 0x200, R24 ;  /* 0x0000020019297824 */ /* 0x040fe400078e0218 */
[----:B------:R-:W-:Y:S02]  /*8840*/  IMAD R13, R25, 0x200, R12 ;  /* 0x00000200190d7824 */ /* 0x000fe400078e020c */
[--C-:B------:R-:W-:Y:S02]  /*8850*/  IMAD R41, R41, 0x2, R2.reuse ;  /* 0x0000000229297824 */ /* 0x100fe400078e0202 */
[----:B------:R-:W-:-:S03]  /*8860*/  IMAD R32, R13, 0x2, R2 ;  /* 0x000000020d207824 */ /* 0x000fc600078e0202 */
[----:B------:R-:W0:Y:S04]  /*8870*/  LDS.128 R24, [R41+0x8400] ;  /* 0x0084000029187984 */ /* 0x000e280000000c00 */
[----:B------:R-:W1:Y:S01]  /*8880*/  LDS.128 R12, [R32+0x8400] ;  /* 0x00840000200c7984 */ /* 0x000e620000000c00 */
[--C-:B0-----:R-:W-:Y:S02]  /*8890*/  HADD2.F32 R34, -RZ, R25.reuse.H0_H0 ;  /* 0x20000019ff227230 */ /* 0x101fe40000004100 */
[----:B------:R-:W-:Y:S02]  /*88a0*/  HADD2.F32 R35, -RZ, R25.H1_H1 ;  /* 0x30000019ff237230 */ /* 0x000fe40000004100 */
[----:B-1----:R-:W-:Y:S02]  /*88b0*/  HADD2.F32 R20, -RZ, R13.H0_H0 ;  /* 0x2000000dff147230 */ /* 0x002fe40000004100 */
[C---:B------:R-:W-:Y:S01]  /*88c0*/  FMUL.FTZ R47, R34.reuse, R45 ;  /* 0x0000002d222f7220 */ /* 0x040fe20000410000 */
[----:B------:R-:W-:Y:S01]  /*88d0*/  FMUL.FTZ R49, R34, R43 ;  /* 0x0000002b22317220 */ /* 0x000fe20000410000 */
[----:B------:R-:W-:-:S02]  /*88e0*/  HADD2.F32 R34, -RZ, R46.H0_H0 ;  /* 0x2000002eff227230 */ /* 0x000fc40000004100 */
[C---:B------:R-:W-:Y:S01]  /*88f0*/  FFMA.FTZ R48, R20.reuse, R43, -R47 ;  /* 0x0000002b14307223 */ /* 0x040fe2000001082f */
[----:B------:R-:W-:Y:S02]  /*8900*/  HADD2.F32 R21, -RZ, R13.H1_H1 ;  /* 0x3000000dff157230 */ /* 0x000fe40000004100 */
[C---:B------:R-:W-:Y:S01]  /*8910*/  FMUL.FTZ R46, R35.reuse, R44 ;  /* 0x0000002c232e7220 */ /* 0x040fe20000410000 */
[----:B------:R-:W-:Y:S02]  /*8920*/  HADD2.F32 R36, -RZ, R27.H0_H0 ;  /* 0x2000001bff247230 */ /* 0x000fe40000004100 */
[----:B------:R-:W-:Y:S02]  /*8930*/  HADD2.F32 R47, -RZ, R42.H1_H1 ;  /* 0x3000002aff2f7230 */ /* 0x000fe40000004100 */
[----:B------:R-:W-:Y:S02]  /*8940*/  HADD2.F32 R43, -RZ, R33.H1_H1 ;  /* 0x30000021ff2b7230 */ /* 0x000fe40000004100 */
[----:B------:R-:W-:Y:S01]  /*8950*/  FFMA.FTZ R49, R20, R45, R49 ;  /* 0x0000002d14317223 */ /* 0x000fe20000010031 */
[----:B------:R-:W-:Y:S01]  /*8960*/  FMUL.FTZ R20, R35, R34 ;  /* 0x0000002223147220 */ /* 0x000fe20000410000 */
[----:B------:R-:W-:-:S02]  /*8970*/  HADD2.F32 R30, -RZ, R15.H0_H0 ;  /* 0x2000000fff1e7230 */ /* 0x000fc40000004100 */
[C---:B------:R-:W-:Y:S01]  /*8980*/  FFMA.FTZ R35, R21.reuse, R34, -R46 ;  /* 0x0000002215237223 */ /* 0x040fe2000001082e */
[C---:B------:R-:W-:Y:S01]  /*8990*/  FMUL.FTZ R45, R36.reuse, R47 ;  /* 0x0000002f242d7220 */ /* 0x040fe20000410000 */
[----:B------:R-:W-:Y:S02]  /*89a0*/  HADD2.F32 R37, -RZ, R27.H1_H1 ;  /* 0x3000001bff257230 */ /* 0x000fe40000004100 */
[-C--:B------:R-:W-:Y:S01]  /*89b0*/  FMUL.FTZ R36, R36, R43.reuse ;  /* 0x0000002b24247220 */ /* 0x080fe20000410000 */
[----:B------:R-:W-:Y:S02]  /*89c0*/  HADD2.F32 R46, -RZ, R50.H0_H0 ;  /* 0x20000032ff2e7230 */ /* 0x000fe40000004100 */
[----:B------:R-:W-:Y:S01]  /*89d0*/  FFMA.FTZ R44, R21, R44, R20 ;  /* 0x0000002c152c7223 */ /* 0x000fe20000010014 */
[----:B------:R-:W-:Y:S02]  /*89e0*/  HADD2.F32 R31, -RZ, R15.H1_H1 ;  /* 0x3000000fff1f7230 */ /* 0x000fe40000004100 */
[----:B------:R-:W-:Y:S01]  /*89f0*/  FFMA.FTZ R45, R30, R43, -R45 ;  /* 0x0000002b1e2d7223 */ /* 0x000fe2000001082d */
[----:B------:R-:W-:-:S02]  /*8a00*/  HADD2.F32 R20, -RZ, R52.H0_H0 ;  /* 0x20000034ff147230 */ /* 0x000fc40000004100 */
[----:B------:R-:W-:Y:S01]  /*8a10*/  FFMA.FTZ R47, R30, R47, R36 ;  /* 0x0000002f1e2f7223 */ /* 0x000fe20000010024 */
[----:B------:R-:W-:Y:S02]  /*8a20*/  HADD2.F32 R25, -RZ, R24.H0_H0 ;  /* 0x20000018ff197230 */ /* 0x000fe40000004100 */
[C---:B------:R-:W-:Y:S01]  /*8a30*/  FMUL.FTZ R34, R37.reuse, R46 ;  /* 0x0000002e25227220 */ /* 0x040fe20000410000 */
[----:B------:R-:W-:Y:S02]  /*8a40*/  HADD2.F32 R30, -RZ, R56.H0_H0 ;  /* 0x20000038ff1e7230 */ /* 0x000fe40000004100 */
[----:B------:R-:W-:Y:S02]  /*8a50*/  HADD2.F32 R42, -RZ, R42.H0_H0 ;  /* 0x2000002aff2a7230 */ /* 0x000fe40000004100 */
[-C--:B------:R-:W-:Y:S01]  /*8a60*/  FMUL.FTZ R52, R37, R20.reuse ;  /* 0x0000001425347220 */ /* 0x080fe20000410000 */
[----:B------:R-:W-:Y:S02]  /*8a70*/  HADD2.F32 R13, -RZ, R12.H0_H0 ;  /* 0x2000000cff0d7230 */ /* 0x000fe40000004100 */
[----:B------:R-:W-:Y:S01]  /*8a80*/  FFMA.FTZ R50, R31, R20, -R34 ;  /* 0x000000141f327223 */ /* 0x000fe20000010822 */
[----:B------:R-:W-:-:S02]  /*8a90*/  HADD2.F32 R27, -RZ, R26.H0_H0 ;  /* 0x2000001aff1b7230 */ /* 0x000fc40000004100 */
[C---:B------:R-:W-:Y:S01]  /*8aa0*/  FMUL.FTZ R36, R25.reuse, R30 ;  /* 0x0000001e19247220 */ /* 0x040fe20000410000 */
[----:B------:R-:W-:Y:S02]  /*8ab0*/  HADD2.F32 R34, -RZ, R56.H1_H1 ;  /* 0x30000038ff227230 */ /* 0x000fe40000004100 */
[----:B------:R-:W-:Y:S01]  /*8ac0*/  FMUL.FTZ R25, R25, R42 ;  /* 0x0000002a19197220 */ /* 0x000fe20000410000 */
[----:B------:R-:W-:Y:S02]  /*8ad0*/  HADD2.F32 R20, -RZ, R33.H0_H0 ;  /* 0x20000021ff147230 */ /* 0x000fe40000004100 */
[----:B------:R-:W-:Y:S01]  /*8ae0*/  FFMA.FTZ R52, R31, R46, R52 ;  /* 0x0000002e1f347223 */ /* 0x000fe20000010034 */
[----:B------:R-:W-:Y:S01]  /*8af0*/  FFMA.FTZ R36, R13, R42, -R36 ;  /* 0x0000002a0d247223 */ /* 0x000fe20000010824 */
[----:B------:R-:W-:Y:S02]  /*8b00*/  HADD2.F32 R15, -RZ, R14.H0_H0 ;  /* 0x2000000eff0f7230 */ /* 0x000fe40000004100 */
[----:B------:R-:W-:Y:S01]  /*8b10*/  FMUL.FTZ R46, R27, R34 ;  /* 0x000000221b2e7220 */ /* 0x000fe20000410000 */
[----:B------:R-:W-:Y:S01]  /*8b20*/  FFMA.FTZ R30, R13, R30, R25 ;  /* 0x0000001e0d1e7223 */ /* 0x000fe20000010019 */
[----:B------:R-:W-:Y:S01]  /*8b30*/  FMUL.FTZ R42, R27, R20 ;  /* 0x000000141b2a7220 */ /* 0x000fe20000410000 */
[----:B------:R-:W-:-:S02]  /*8b40*/  HADD2.F32 R24, -RZ, R24.H1_H1 ;  /* 0x30000018ff187230 */ /* 0x000fc40000004100 */
[----:B------:R-:W-:Y:S02]  /*8b50*/  HADD2.F32 R26, -RZ, R26.H1_H1 ;  /* 0x3000001aff1a7230 */ /* 0x000fe40000004100 */
[----:B------:R-:W-:Y:S02]  /*8b60*/  HADD2.F32 R25, -RZ, R53.H0_H0 ;  /* 0x20000035ff197230 */ /* 0x000fe40000004100 */
[----:B------:R-:W-:Y:S02]  /*8b70*/  HADD2.F32 R27, -RZ, R51.H0_H0 ;  /* 0x20000033ff1b7230 */ /* 0x000fe40000004100 */
[----:B------:R-:W-:Y:S02]  /*8b80*/  HADD2.F32 R13, -RZ, R55.H0_H0 ;  /* 0x20000037ff0d7230 */ /* 0x000fe40000004100 */
[----:B------:R-:W-:Y:S02]  /*8b90*/  HADD2.F32 R21, -RZ, R54.H0_H0 ;  /* 0x20000036ff157230 */ /* 0x000fe40000004100 */
[----:B------:R-:W-:Y:S01]  /*8ba0*/  FFMA.FTZ R46, R15, R20, -R46 ;  /* 0x000000140f2e7223 */ /* 0x000fe2000001082e */
[----:B------:R-:W-:-:S02]  /*8bb0*/  HADD2.F32 R12, -RZ, R12.H1_H1 ;  /* 0x3000000cff0c7230 */ /* 0x000fc40000004100 */
        /* <DEDUP_REMOVED lines=20> */
.L_x_14403:
[----:B------:R-:W-:Y:S05]  /*8d00*/  BSYNC B1 ;  /* 0x0000000000017941 */ /* 0x000fea0003800000 */
.L_x_14402:
[----:B------:R-:W-:Y:S01]  /*8d10*/  PRMT R43, R0, 0x5410, R3 ;  /* 0x00005410002b7816 */ /* 0x000fe20000000003 */
[----:B------:R-:W-:Y:S06]  /*8d20*/  @P0 BRA `(.L_x_14394) ;  /* 0x0000000400800947 */ /* 0x000fec0003800000 */
[----:B------:R-:W2:Y:S01]  /*8d30*/  LDL R20, [R1+0x44] ;  /* 0x0000440001147983 */ /* 0x000ea20000100800 */
[C---:B0-----:R-:W-:Y:S02]  /*8d40*/  VIADD R12, R157.reuse, 0x60 ;  /* 0x000000609d0c7836 */ /* 0x041fe40000000000 */
[----:B------:R-:W-:Y:S01]  /*8d50*/  VIADD R13, R157, 0x60 ;  /* 0x000000609d0d7836 */ /* 0x000fe20000000000 */
[----:B------:R-:W3:Y:S01]  /*8d60*/  LDL R44, [R1+0x58] ;  /* 0x00005800012c7983 */ /* 0x000ee20000100800 */
[----:B------:R-:W-:Y:S02]  /*8d70*/  IMAD.SHL.U32 R12, R12, 0x40, RZ ;  /* 0x000000400c0c7824 */ /* 0x000fe400078e00ff */
[----:B------:R-:W-:-:S03]  /*8d80*/  IMAD.SHL.U32 R13, R13, 0x40, RZ ;  /* 0x000000400d0d7824 */ /* 0x000fc600078e00ff */
[----:B------:R-:W-:Y:S02]  /*8d90*/  LOP3.LUT R12, R12, 0x1c0, RZ, 0xc0, !PT ;  /* 0x000001c00c0c7812 */ /* 0x000fe400078ec0ff */
[----:B------:R-:W-:Y:S02]  /*8da0*/  LOP3.LUT R13, R13, 0x1c0, RZ, 0xc0, !PT ;  /* 0x000001c00d0d7812 */ /* 0x000fe400078ec0ff */
[----:B------:R-:W-:-:S04]  /*8db0*/  SHF.R.U32.HI R12, RZ, 0x3, R12 ;  /* 0x00000003ff0c7819 */ /* 0x000fc8000001160c */
[----:B------:R-:W-:Y:S02]  /*8dc0*/  LOP3.LUT R29, R12, R29, R13, 0x1e, !PT ;  /* 0x0000001d0c1d7212 */ /* 0x000fe400078e1e0d */
[----:B------:R-:W-:Y:S01]  /*8dd0*/  SHF.R.U64 R41, R10, 0x10, R11 ;  /* 0x000000100a297819 */ /* 0x000fe2000000120b */
[--C-:B------:R-:W-:Y:S01]  /*8de0*/  HADD2.F32 R10, -RZ, R40.reuse.H1_H1 ;  /* 0x30000028ff0a7230 */ /* 0x100fe20000004100 */
[--C-:B------:R-:W-:Y:S01]  /*8df0*/  SHF.R.U64 R33, R6, 0x10, R7.reuse ;  /* 0x0000001006217819 */ /* 0x100fe20000001207 */
[----:B------:R-:W-:Y:S01]  /*8e00*/  HADD2.F32 R40, -RZ, R40.H0_H0 ;  /* 0x20000028ff287230 */ /* 0x000fe20000004100 */
[----:B------:R-:W-:Y:S02]  /*8e10*/  SHF.R.U32.HI R31, RZ, 0x10, R7 ;  /* 0x00000010ff1f7819 */ /* 0x000fe40000011607 */
[----:B------:R-:W-:Y:S02]  /*8e20*/  SHF.R.U32.HI R21, RZ, 0x10, R9 ;  /* 0x00000010ff157819 */ /* 0x000fe40000011609 */
[----:B------:R-:W-:Y:S01]  /*8e30*/  SHF.R.U32.HI R37, RZ, 0x10, R11 ;  /* 0x00000010ff257819 */ /* 0x000fe2000001160b */
[--C-:B------:R-:W-:Y:S01]  /*8e40*/  HADD2.F32 R11, -RZ, R38.reuse.H1_H1 ;  /* 0x30000026ff0b7230 */ /* 0x100fe20000004100 */
[----:B------:R-:W-:Y:S01]  /*8e50*/  SHF.R.U64 R42, R8, 0x10, R9 ;  /* 0x00000010082a7819 */ /* 0x000fe20000001209 */
[----:B------:R-:W-:Y:S01]  /*8e60*/  HADD2.F32 R38, -RZ, R38.H0_H0 ;  /* 0x20000026ff267230 */ /* 0x000fe20000004100 */
[----:B------:R-:W-:Y:S01]  /*8e70*/  SHF.R.U64 R35, R4, 0x10, R5 ;  /* 0x0000001004237819 */ /* 0x000fe20000001205 */
[----:B--2---:R-:W-:-:S04]  /*8e80*/  IMAD.IADD R29, R20, 0x1, R29 ;  /* 0x00000001141d7824 */ /* 0x004fc800078e021d */
[----:B------:R-:W-:Y:S01]  /*8e90*/  IMAD R29, R29, 0x2, R2 ;  /* 0x000000021d1d7824 */ /* 0x000fe200078e0202 */
[----:B---3--:R-:W0:Y:S04]  /*8ea0*/  LDS.128 R12, [R44+0x8400] ;  /* 0x008400002c0c7984 */ /* 0x008e280000000c00 */
[----:B------:R-:W1:Y:S01]  /*8eb0*/  LDS.128 R24, [R29+0x8400] ;  /* 0x008400001d187984 */ /* 0x000e620000000c00 */
[----:B------:R-:W-:-:S05]  /*8ec0*/  SHF.R.U32.HI R20, RZ, 0x10, R5 ;  /* 0x00000010ff147819 */ /* 0x000fca0000011605 */
[----:B------:R-:W-:Y:S02]  /*8ed0*/  HADD2.F32 R20, -RZ, R20.H0_H0 ;  /* 0x20000014ff147230 */ /* 0x000fe40000004100 */
[----:B0-----:R-:W-:Y:S02]  /*8ee0*/  HADD2.F32 R3, -RZ, R13.H0_H0 ;  /* 0x2000000dff037230 */ /* 0x001fe40000004100 */
[--C-:B-1----:R-:W-:Y:S02]  /*8ef0*/  HADD2.F32 R7, -RZ, R25.reuse.H0_H0 ;  /* 0x20000019ff077230 */ /* 0x102fe40000004100 */
[----:B------:R-:W-:Y:S02]  /*8f00*/  HADD2.F32 R25, -RZ, R25.H1_H1 ;  /* 0x30000019ff197230 */ /* 0x000fe40000004100 */
[----:B------:R-:W-:Y:S02]  /*8f10*/  HADD2.F32 R6, -RZ, R24.H0_H0 ;  /* 0x20000018ff067230 */ /* 0x000fe40000004100 */
[C---:B------:R-:W-:Y:S01]  /*8f20*/  FMUL.FTZ R30, R7.reuse, R40 ;  /* 0x00000028071e7220 */ /* 0x040fe20000410000 */
[----:B------:R-:W-:Y:S01]  /*8f30*/  FMUL.FTZ R32, R7, R10 ;  /* 0x0000000a07207220 */ /* 0x000fe20000410000 */
[----:B------:R-:W-:-:S02]  /*8f40*/  HADD2.F32 R7, -RZ, R39.H1_H1 ;  /* 0x30000027ff077230 */ /* 0x000fc40000004100 */
[----:B------:R-:W-:Y:S02]  /*8f50*/  HADD2.F32 R39, -RZ, R39.H0_H0 ;  /* 0x20000027ff277230 */ /* 0x000fe40000004100 */
[C---:B------:R-:W-:Y:S01]  /*8f60*/  FFMA.FTZ R30, R3.reuse, R10, -R30 ;  /* 0x0000000a031e7223 */ /* 0x040fe2000001081e */
[----:B------:R-:W-:Y:S02]  /*8f70*/  HADD2.F32 R13, -RZ, R13.H1_H1 ;  /* 0x3000000dff0d7230 */ /* 0x000fe40000004100 */
[----:B------:R-:W-:Y:S01]  /*8f80*/  FFMA.FTZ R32, R3, R40, R32 ;  /* 0x0000002803207223 */ /* 0x000fe20000010020 */
[----:B------:R-:W-:Y:S02]  /*8f90*/  HADD2.F32 R0, -RZ, R12.H0_H0 ;  /* 0x2000000cff007230 */ /* 0x000fe40000004100 */
[----:B------:R-:W-:Y:S01]  /*8fa0*/  FMUL.FTZ R34, R25, R20 ;  /* 0x0000001419227220 */ /* 0x000fe20000410000 */
[----:B------:R-:W-:Y:S02]  /*8fb0*/  HADD2.F32 R10, -RZ, R21.H0_H0 ;  /* 0x20000015ff0a7230 */ /* 0x000fe40000004100 */
[C---:B------:R-:W-:Y:S01]  /*8fc0*/  FMUL.FTZ R3, R6.reuse, R7 ;  /* 0x0000000706037220 */ /* 0x040fe20000410000 */
[----:B------:R-:W-:Y:S01]  /*8fd0*/  FMUL.FTZ R6, R6, R39 ;  /* 0x0000002706067220 */ /* 0x000fe20000410000 */
[----:B------:R-:W-:-:S02]  /*8fe0*/  HADD2.F32 R8, -RZ, R26.H0_H0 ;  /* 0x2000001aff087230 */ /* 0x000fc40000004100 */
[-C--:B------:R-:W-:Y:S01]  /*8ff0*/  FMUL.FTZ R36, R25, R10.reuse ;  /* 0x0000000a19247220 */ /* 0x080fe20000410000 */
[----:B------:R-:W-:Y:S01]  /*9000*/  FFMA.FTZ R21, R13, R10, -R34 ;  /* 0x0000000a0d157223 */ /* 0x000fe20000010822 */
[C---:B------:R-:W-:Y:S01]  /*9010*/  FFMA.FTZ R39, R0.reuse, R39, -R3 ;  /* 0x0000002700277223 */ /* 0x040fe20000010803 */
[----:B------:R-:W-:Y:S02]  /*9020*/  HADD2.F32 R9, -RZ, R27.H0_H0 ;  /* 0x2000001bff097230 */ /* 0x000fe40000004100 */
[----:B------:R-:W-:Y:S01]  /*9030*/  FFMA.FTZ R10, R0, R7, R6 ;  /* 0x00000007000a7223 */ /* 0x000fe20000010006 */
[--C-:B------:R-:W-:Y:S02]  /*9040*/  HADD2.F32 R3, -RZ, R43.reuse.H0_H0 ;  /* 0x2000002bff037230 */ /* 0x100fe40000004100 */
[----:B------:R-:W-:Y:S02]  /*9050*/  HADD2.F32 R0, -RZ, R43.H1_H1 ;  /* 0x3000002bff007230 */ /* 0x000fe40000004100 */
[----:B------:R-:W-:Y:S01]  /*9060*/  FMUL.FTZ R7, R8, R11 ;  /* 0x0000000b08077220 */ /* 0x000fe20000410000 */
[----:B------:R-:W-:-:S02]  /*9070*/  HADD2.F32 R4, -RZ, R14.H0_H0 ;  /* 0x2000000eff047230 */ /* 0x000fc40000004100 */
[-C--:B------:R-:W-:Y:S01]  /*9080*/  FMUL.FTZ R25, R8, R3.reuse ;  /* 0x0000000308197220 */ /* 0x080fe20000410000 */
[----:B------:R-:W-:Y:S02]  /*9090*/  HADD2.F32 R5, -RZ, R15.H0_H0 ;  /* 0x2000000fff057230 */ /* 0x000fe40000004100 */
[C---:B------:R-:W-:Y:S01]  /*90a0*/  FMUL.FTZ R34, R9.reuse, R38 ;  /* 0x0000002609227220 */ /* 0x040fe20000410000 */
[----:B------:R-:W-:Y:S02]  /*90b0*/  HADD2.F32 R27, -RZ, R27.H1_H1 ;  /* 0x3000001bff1b7230 */ /* 0x000fe40000004100 */
[----:B------:R-:W-:Y:S01]  /*90c0*/  FMUL.FTZ R9, R9, R0 ;  /* 0x0000000009097220 */ /* 0x000fe20000410000 */
[----:B------:R-:W-:Y:S02]  /*90d0*/  HADD2.F32 R8, -RZ, R31.H0_H0 ;  /* 0x2000001fff087230 */ /* 0x000fe40000004100 */
[----:B------:R-:W-:Y:S02]  /*90e0*/  HADD2.F32 R6, -RZ, R37.H0_H0 ;  /* 0x20000025ff067230 */ /* 0x000fe40000004100 */
[----:B------:R-:W-:Y:S01]  /*90f0*/  FFMA.FTZ R13, R13, R20, R36 ;  /* 0x000000140d0d7223 */ /* 0x000fe20000010024 */
[----:B------:R-:W-:Y:S01]  /*9100*/  FFMA.FTZ R20, R4, R3, -R7 ;  /* 0x0000000304147223 */ /* 0x000fe20000010807 */
[----:B------:R-:W-:-:S02]  /*9110*/  HADD2.F32 R15, -RZ, R15.H1_H1 ;  /* 0x3000000fff0f7230 */ /* 0x000fc40000004100 */
[----:B------:R-:W-:Y:S01]  /*9120*/  FFMA.FTZ R25, R4, R11, R25 ;  /* 0x0000000b04197223 */ /* 0x000fe20000010019 */
[----:B------:R-:W-:Y:S02]  /*9130*/  HADD2.F32 R24, -RZ, R24.H1_H1 ;  /* 0x30000018ff187230 */ /* 0x000fe40000004100 */
[C---:B------:R-:W-:Y:S01]  /*9140*/  FFMA.FTZ R34, R5.reuse, R0, -R34 ;  /* 0x0000000005227223 */ /* 0x040fe20000010822 */
[----:B------:R-:W-:Y:S01]  /*9150*/  FFMA.FTZ R38, R5, R38, R9 ;  /* 0x0000002605267223 */ /* 0x000fe20000010009 */
[----:B------:R-:W-:Y:S02]  /*9160*/  HADD2.F32 R7, -RZ, R35.H0_H0 ;  /* 0x20000023ff077230 */ /* 0x000fe40000004100 */
[C---:B------:R-:W-:Y:S01]  /*9170*/  FMUL.FTZ R4, R27.reuse, R8 ;  /* 0x000000081b047220 */ /* 0x040fe20000410000 */
[----:B------:R-:W-:Y:S02]  /*9180*/  HADD2.F32 R26, -RZ, R26.H1_H1 ;  /* 0x3000001aff1a7230 */ /* 0x000fe40000004100 */
        /* <DEDUP_REMOVED lines=26> */
.L_x_14394:
[----:B------:R-:W-:Y:S05]  /*9330*/  BSYNC B0 ;  /* 0x0000000000007941 */ /* 0x000fea0003800000 */
.L_x_14380:
[----:B------:R-:W-:Y:S01]  /*9340*/  @!PT LDS RZ, [RZ] ;  /* 0x00000000fffff984 */ /* 0x000fe20000000800 */
[----:B------:R-:W-:Y:S01]  /*9350*/  @!PT LDS RZ, [RZ] ;  /* 0x00000000fffff984 */ /* 0x000fe20000000800 */
[----:B------:R-:W-:Y:S01]  /*9360*/  @!PT LDS RZ, [RZ] ;  /* 0x00000000fffff984 */ /* 0x000fe20000000800 */
[----:B------:R-:W-:Y:S01]  /*9370*/  @!PT LDS RZ, [RZ] ;  /* 0x00000000fffff984 */ /* 0x000fe20000000800 */
[----:B------:R3:W-:Y:S06]  /*9380*/  MEMBAR.ALL.CTA ;  /* 0x0000000000007992 */ /* 0x0007ec0000008000 */
[----:B---3--:R-:W3:Y:S01]  /*9390*/  FENCE.VIEW.ASYNC.S ;  /* 0x00000000000073c6 */ /* 0x008ee20000000000 */
[----:B------:R-:W-:Y:S05]  /*93a0*/  WARPSYNC.ALL ;  /* 0x0000000000007948 */ /* 0x000fea0003800000 */
[----:B---3--:R-:W-:Y:S06]  /*93b0*/  BAR.SYNC.DEFER_BLOCKING 0xd, 0x180 ;  /* 0x0346000000007b1d */ /* 0x008fec0000010000 */
.L_x_14377:
[----:B-1----:R-:W-:-:S05]  /*93c0*/  IMAD.U32 R0, RZ, RZ, UR39 ;  /* 0x00000027ff007e24 */ /* 0x002fca000f8e00ff */
[----:B------:R-:W-:-:S13]  /*93d0*/  ISETP.NE.AND P0, PT, R0, 0x3, PT ;  /* 0x000000030000780c */ /* 0x000fda0003f05270 */
[----:B------:R-:W-:Y:S05]  /*93e0*/  @!P0 BRA `(.L_x_14404) ;  /* 0x0000000000048947 */ /* 0x000fea0003800000 */
[----:B------:R-:W-:Y:S01]  /*93f0*/  BPT.TRAP 0x1 ;  /* 0x000000040000795c */ /* 0x000fe20000300000 */
.L_x_14404:
[----:B0-----:R-:W-:Y:S01]  /*9400*/  IMAD R14, R19, 0x8, R2 ;  /* 0x00000008130e7824 */ /* 0x001fe200078e0202 */
[----:B---3--:R-:W-:-:S04]  /*9410*/  SHF.L.U32 R3, R154, 0x1f, RZ ;  /* 0x0000001f9a037819 */ /* 0x008fc800000006ff */
[----:B------:R0:W1:Y:S01]  /*9420*/  SYNCS.PHASECHK.TRANS64.TRYWAIT P1, [R14+URZ+0x16830], R3 ;  /* 0x016830030e0075a7 */ /* 0x000062000802017f */
[----:B------:R-:W-:Y:S05]  /*9430*/  @!P0 BRA `(.L_x_14405) ;  /* 0x0000000000048947 */ /* 0x000fea0003800000 */
[----:B------:R-:W-:Y:S01]  /*9440*/  BPT.TRAP 0x1 ;  /* 0x000000040000795c */ /* 0x000fe20000300000 */
.L_x_14405:
[----:B------:R-:W-:Y:S01]  /*9450*/  VIADD R0, R2, 0xe400 ;  /* 0x0000e40002007836 */ /* 0x000fe20000000000 */
[----:B--2---:R-:W-:Y:S01]  /*9460*/  LOP3.LUT R8, R28, 0x10000, RZ, 0xfc, !PT ;  /* 0x000100001c087812 */ /* 0x004fe200078efcff */
[----:B------:R-:W-:-:S03]  /*9470*/  IMAD.MOV.U32 R9, RZ, RZ, 0x40000040 ;  /* 0x40000040ff097424 */ /* 0x000fc600078e00ff */
[----:B------:R-:W-:-:S04]  /*9480*/  SHF.R.U32.HI R0, RZ, 0x4, R0 ;  /* 0x00000004ff007819 */ /* 0x000fc80000011600 */
[----:B------:R-:W-:-:S04]  /*9490*/  LOP3.LUT R0, R0, 0x3fff, RZ, 0xc0, !PT ;  /* 0x00003fff00007812 */ /* 0x000fc800078ec0ff */
[----:B------:R-:W-:-:S05]  /*94a0*/  LOP3.LUT R0, R0, 0x10000, RZ, 0xfc, !PT ;  /* 0x0001000000007812 */ /* 0x000fca00078efcff */
[----:B------:R2:W-:Y:S01]  /*94b0*/  STL [R1+0x2c], R0 ;  /* 0x00002c0001007387 */ /* 0x0005e20000100800 */
[----:B-1----:R-:W-:Y:S05]  /*94c0*/  @P1 BRA `(.L_x_14406) ;  /* 0x0000000000081947 */ /* 0x002fea0003800000 */
[----:B------:R-:W1:Y:S02]  /*94d0*/  SYNCS.PHASECHK.TRANS64.TRYWAIT P1, [R14+URZ+0x16830], R3 ;  /* 0x016830030e0075a7 */ /* 0x000e64000802017f */
[----:B-1----:R-:W-:Y:S05]  /*94e0*/  @!P1 BRA `(.L_x_14407) ;  /* 0x0000015c00b89947 */ /* 0x002fea0003800000 */
.L_x_14406:
[----:B--2---:R-:W2:Y:S01]  /*94f0*/  LDL R0, [R1+0x2c] ;  /* 0x00002c0001007983 */ /* 0x004ea20000100800 */
[----:B------:R-:W-:Y:S01]  /*9500*/  IMAD.MOV.U32 R5, RZ, RZ, 0x40000040 ;  /* 0x40000040ff057424 */ /* 0x000fe200078e00ff */
[----:B------:R-:W-:Y:S05]  /*9510*/  WARPSYNC.ALL ;  /* 0x0000000000007948 */ /* 0x000fea0003800000 */
[C---:B------:R-:W-:Y:S01]  /*9520*/  R2UR UR4, R8.reuse ;  /* 0x00000000080472ca */ /* 0x040fe200000e0000 */
[----:B-----5:R-:W-:Y:S01]  /*9530*/  WARPGROUP.ARRIVE ;  /* 0x00000000000079c5 */ /* 0x020fe20000000000 */
[----:B------:R-:W-:Y:S01]  /*9540*/  R2UR UR5, R9 ;  /* 0x00000000090572ca */ /* 0x000fe200000e0000 */
[----:B------:R-:W-:Y:S01]  /*9550*/  VIADD R20, R8, 0x2 ;  /* 0x0000000208147836 */ /* 0x000fe20000000000 */
[----:B------:R-:W-:Y:S01]  /*9560*/  R2UR UR7, R5 ;  /* 0x00000000050772ca */ /* 0x000fe200000e0000 */
[----:B------:R-:W-:-:S02]  /*9570*/  IMAD.MOV.U32 R21, RZ, RZ, 0x40000040 ;  /* 0x40000040ff157424 */ /* 0x000fc400078e00ff */
[----:B------:R-:W-:Y:S02]  /*9580*/  IMAD.MOV.U32 R7, RZ, RZ, 0x40000040 ;  /* 0x40000040ff077424 */ /* 0x000fe400078e00ff */
[C---:B------:R-:W-:Y:S01]  /*9590*/  VIADD R10, R8.reuse, 0x4 ;  /* 0x00000004080a7836 */ /* 0x040fe20000000000 */
[----:B------:R3:W-:Y:S01]  /*95a0*/  STL.64 [R1+0x18], R20 ;  /* 0x0000181401007387 */ /* 0x0007e20000100a00 */
[----:B------:R-:W-:Y:S02]  /*95b0*/  IMAD.MOV.U32 R11, RZ, RZ, 0x40000040 ;  /* 0x40000040ff0b7424 */ /* 0x000fe400078e00ff */
[----:B------:R-:W-:Y:S02]  /*95c0*/  VIADD R12, R8, 0x6 ;  /* 0x00000006080c7836 */ /* 0x000fe40000000000 */
[----:B------:R-:W-:Y:S01]  /*95d0*/  IMAD.MOV.U32 R13, RZ, RZ, 0x40000040 ;  /* 0x40000040ff0d7424 */ /* 0x000fe200078e00ff */
[----:B------:R3:W-:Y:S01]  /*95e0*/  STL.64 [R1+0x10], R10 ;  /* 0x0000100a01007387 */ /* 0x0007e20000100a00 */
[----:B------:R-:W-:-:S02]  /*95f0*/  IMAD.MOV.U32 R5, RZ, RZ, 0x40000040 ;  /* 0x40000040ff057424 */ /* 0x000fc400078e00ff */
[----:B--2---:R-:W-:-:S04]  /*9600*/  IMAD R4, R19, 0x400, R0 ;  /* 0x0000040013047824 */ /* 0x004fc800078e0200 */
[C---:B------:R-:W-:Y:S01]  /*9610*/  VIADD R6, R4.reuse, 0x2 ;  /* 0x0000000204067836 */ /* 0x040fe20000000000 */
[----:B------:R-:W-:-:S13]  /*9620*/  R2UR UR6, R4 ;  /* 0x00000000040672ca */ /* 0x000fda00000e0000 */
[----:B------:R-:W-:Y:S01]  /*9630*/  HGMMA.64x128x16.F32 R24, gdesc[UR4], RZ, !UPT, gsb0 ;  /* 0x01e00000041879f0 */ /* 0x000fe2000c0008ff */
[----:B------:R-:W-:Y:S02]  /*9640*/  R2UR UR4, R20 ;  /* 0x00000000140472ca */ /* 0x000fe400000e0000 */
[----:B------:R-:W-:Y:S02]  /*9650*/  R2UR UR5, R21 ;  /* 0x00000000150572ca */ /* 0x000fe400000e0000 */
[----:B------:R-:W-:Y:S01]  /*9660*/  R2UR UR6, R6 ;  /* 0x00000000060672ca */ /* 0x000fe200000e0000 */
[C---:B------:R-:W-:Y:S01]  /*9670*/  VIADD R6, R4.reuse, 0x4 ;  /* 0x0000000404067836 */ /* 0x040fe20000000000 */
[----:B------:R-:W-:Y:S01]  /*9680*/  R2UR UR7, R7 ;  /* 0x00000000070772ca */ /* 0x000fe200000e0000 */
[----:B------:R-:W-:Y:S01]  /*9690*/  VIADD R4, R4, 0x6 ;  /* 0x0000000604047836 */ /* 0x000fe20000000000 */
[----:B------:R-:W-:Y:S01]  /*96a0*/  MOV R7, 0x40000040 ;  /* 0x4000004000077802 */ /* 0x000fe20000000f00 */
[----:B------:R-:W-:-:S02]  /*96b0*/  WARPGROUP.DEPBAR.LE gsb0, 0x0 ;  /* 0x00008000000079c5 */ /* 0x000fc40000010000 */
[----:B------:R-:W-:-:S08]  /*96c0*/  WARPGROUP.ARRIVE ;  /* 0x00000000000079c5 */ /* 0x000fd00000000000 */
        /* <DEDUP_REMOVED lines=18> */
.L_x_14408:
[----:B------:R-:W2:Y:S01]  /*97f0*/  LDL R4, [R1+0x30] ;  /* 0x0000300001047983 */ /* 0x000ea20000100800 */
[----:B------:R-:W3:Y:S03]  /*9800*/  LDC R92, c[0x0][0x448] ;  /* 0x00011200ff5c7b82 */ /* 0x000ee60000000800 */
[----:B------:R-:W2:Y:S04]  /*9810*/  LDL R90, [R1+0x24] ;  /* 0x00002400015a7983 */ /* 0x000ea80000100800 */
[----:B------:R-:W4:Y:S01]  /*9820*/  LDL R93, [R1] ;  /* 0x00000000015d7983 */ /* 0x000f220000100800 */
[----:B------:R-:W5:Y:S01]  /*9830*/  LDC.64 R10, c[0x0][0x9e0] ;  /* 0x00027800ff0a7b82 */ /* 0x000f620000000a00 */
[----:B------:R-:W-:Y:S01]  /*9840*/  IMAD.MOV.U32 R15, RZ, RZ, -0x80 ;  /* 0xffffff80ff0f7424 */ /* 0x000fe200078e00ff */
[----:B------:R-:W-:Y:S01]  /*9850*/  LOP3.LUT R22, R22, 0xfffffff7, RZ, 0xc0, !PT ;  /* 0xfffffff716167812 */ /* 0x000fe200078ec0ff */
[----:B------:R-:W-:Y:S01]  /*9860*/  ULDC UR29, c[0x0][0x9dc] ;  /* 0x00027700001d7ab9 */ /* 0x000fe20000000800 */
[----:B---3--:R-:W-:-:S13]  /*9870*/  ISETP.NE.AND P1, PT, R92, 0x1, PT ;  /* 0x000000015c00780c */ /* 0x008fda0003f25270 */
[----:B------:R-:W3:Y:S08]  /*9880*/  @P1 LDC R0, c[0x0][0x44c] ;  /* 0x00011300ff001b82 */ /* 0x000ef00000000800 */
[----:B01----:R-:W0:Y:S01]  /*9890*/  @P1 LDC R3, c[0x0][0x450] ;  /* 0x00011400ff031b82 */ /* 0x003e220000000800 */
[----:B------:R-:W-:Y:S01]  /*98a0*/  IMAD R15, R88, R15, 0x80 ;  /* 0x00000080580f7424 */ /* 0x000fe200078e020f */
[----:B------:R-:W-:Y:S01]  /*98b0*/  @P1 LOP3.LUT R22, R22, 0x8, RZ, 0xfc, !PT ;  /* 0x0000000816161812 */ /* 0x000fe200078efcff */
[----:B------:R-:W-:-:S02]  /*98c0*/  ULOP3.LUT UR4, URZ, UR29, URZ, 0x33, !UPT ;  /* 0x0000001d3f047292 */ /* 0x000fc4000f8e333f */
[----:B------:R-:W-:Y:S01]  /*98d0*/  IMAD.IADD R20, R156, 0x1, R15 ;  /* 0x000000019c147824 */ /* 0x000fe200078e020f */
[----:B------:R-:W-:Y:S01]  /*98e0*/  LOP3.LUT R22, R22, 0xfffffffb, RZ, 0xc0, !PT ;  /* 0xfffffffb16167812 */ /* 0x000fe200078ec0ff */
[----:B--2---:R-:W-:-:S04]  /*98f0*/  IMAD.IADD R21, R4, 0x1, R90 ;  /* 0x0000000104157824 */ /* 0x004fc800078e025a */
[----:B---3--:R-:W-:-:S05]  /*9900*/  @P1 IMAD.HI.U32 R0, R21, R0, RZ ;  /* 0x0000000015001227 */ /* 0x008fca00078e00ff */
[----:B0-----:R-:W-:Y:S01]  /*9910*/  @P1 SHF.R.U32.HI R21, RZ, R3, R0 ;  /* 0x00000003ff151219 */ /* 0x001fe20000011600 */
[----:B------:R-:W-:Y:S02]  /*9920*/  VIADD R0, R14, 0x16840 ;  /* 0x000168400e007836 */ /* 0x000fe40000000000 */
[----:B------:R-:W-:Y:S02]  /*9930*/  IMAD.U32 R3, RZ, RZ, UR38 ;  /* 0x00000026ff037e24 */ /* 0x000fe4000f8e00ff */
[----:B------:R-:W0:Y:S03]  /*9940*/  SHFL.IDX PT, R91, R21, RZ, 0x1c1f ;  /* 0x001c1fff155b7589 */ /* 0x000e2600000e0000 */
[----:B------:R-:W-:Y:S01]  /*9950*/  PRMT R0, R3, 0x654, R0 ;  /* 0x0000065403007816 */ /* 0x000fe20000000000 */
[----:B------:R-:W-:Y:S01]  /*9960*/  VIADD R3, R15, 0x1 ;  /* 0x000000010f037836 */ /* 0x000fe20000000000 */
[----:B-----5:R-:W-:Y:S01]  /*9970*/  ISETP.GE.AND P1, PT, R11, 0x1, PT ;  /* 0x000000010b00780c */ /* 0x020fe20003f26270 */
[C---:B----4-:R-:W-:Y:S01]  /*9980*/  IMAD R20, R93.reuse, -0x2, R20 ;  /* 0xfffffffe5d147824 */ /* 0x050fe200078e0214 */
[----:B------:R1:W-:Y:S01]  /*9990*/  SYNCS.ARRIVE.TRANS64.RED.A1T0 RZ, [R0+URZ], RZ ;  /* 0x000000ff00ff79a7 */ /* 0x0003e2000810043f */
[----:B------:R-:W-:-:S05]  /*99a0*/  IMAD R3, R93, -0x2, R3 ;  /* 0xfffffffe5d037824 */ /* 0x000fca00078e0203 */
[----:B------:R-:W-:-:S05]  /*99b0*/  IADD3 R3, -R155, R3, R156 ;  /* 0x000000039b037210 */ /* 0x000fca0007ffe19c */
[C---:B------:R-:W-:Y:S02]  /*99c0*/  IMAD.IADD R7, R3.reuse, 0x1, R10 ;  /* 0x0000000103077824 */ /* 0x040fe400078e020a */
[----:B------:R-:W-:Y:S01]  /*99d0*/  VIADD R14, R3, UR4 ;  /* 0x00000004030e7c36 */ /* 0x000fe20008000000 */
[----:B------:R-:W-:Y:S02]  /*99e0*/  @P1 LOP3.LUT R22, R22, 0x4, RZ, 0xfc, !PT ;  /* 0x0000000416161812 */ /* 0x000fe400078efcff */
[----:B-1----:R-:W-:Y:S01]  /*99f0*/  LEA R0, R88, 0xffffff80, 0x7 ;  /* 0xffffff8058007811 */ /* 0x002fe200078e38ff */
[----:B0-----:R-:W-:Y:S01]  /*9a00*/  IMAD.IADD R3, R14, 0x1, R91 ;  /* 0x000000010e037824 */ /* 0x001fe200078e025b */
        /* <DEDUP_REMOVED lines=13> */
.L_x_14411:
[----:B------:R-:W-:-:S13]  /*9ae0*/  ISETP.NE.AND P1, PT, R11, 0x1, PT ;  /* 0x000000010b00780c */ /* 0x000fda0003f25270 */
[----:B------:R-:W0:Y:S02]  /*9af0*/  @P1 LDC.64 R4, c[0x0][0x9e8] ;  /* 0x00027a00ff041b82 */ /* 0x000e240000000a00 */
[----:B0-----:R-:W-:-:S05]  /*9b00*/  @P1 IMAD.HI.U32 R4, R91, R4, RZ ;  /* 0x000000045b041227 */ /* 0x001fca00078e00ff */
[----:B------:R-:W-:-:S07]  /*9b10*/  @P1 SHF.R.U32.HI R91, RZ, R5, R4 ;  /* 0x00000005ff5b1219 */ /* 0x000fce0000011604 */
.L_x_14412:
[----:B------:R-:W-:Y:S05]  /*9b20*/  BSYNC B0 ;  /* 0x0000000000007941 */ /* 0x000fea0003800000 */
.L_x_14410:
[----:B------:R-:W-:-:S04]  /*9b30*/  IMAD R91, R91, R11, -R0 ;  /* 0x0000000b5b5b7224 */ /* 0x000fc800078e0a00 */
[----:B------:R-:W-:-:S05]  /*9b40*/  IMAD R4, R93, -0x2, R91 ;  /* 0xfffffffe5d047824 */ /* 0x000fca00078e025b */
[----:B------:R-:W-:Y:S02]  /*9b50*/  VIMNMX R3, R3, R4, !PT ;  /* 0x0000000403037248 */ /* 0x000fe40007fe0100 */
[----:B------:R-:W-:-:S07]  /*9b60*/  VIADDMNMX R6, R4, R11, R6, PT ;  /* 0x0000000b04067246 */ /* 0x000fce0003800106 */
.L_x_14409:
[C---:B------:R-:W-:Y:S02]  /*9b70*/  ISETP.GE.AND P1, PT, R15.reuse, 0x2, PT ;  /* 0x000000020f00780c */ /* 0x040fe40003f26270 */
[----:B------:R-:W-:Y:S02]  /*9b80*/  ISETP.GE.AND P6, PT, R15, 0x9, PT ;  /* 0x000000090f00780c */ /* 0x000fe40003fc6270 */
[----:B------:R-:W-:Y:S02]  /*9b90*/  ISETP.GT.AND P2, PT, R3, 0x1, !P1 ;  /* 0x000000010300780c */ /* 0x000fe40004f44270 */
[----:B------:R-:W-:Y:S02]  /*9ba0*/  ISETP.GE.AND P3, PT, R15, 0xa, PT ;  /* 0x0000000a0f00780c */ /* 0x000fe40003f66270 */
[----:B------:R-:W-:Y:S02]  /*9bb0*/  ISETP.LT.OR P2, PT, R6, 0x2, P2 ;  /* 0x000000020600780c */ /* 0x000fe40001741670 */
[----:B------:R-:W-:-:S02]  /*9bc0*/  LOP3.LUT R22, R22, 0xfffffffe, RZ, 0xc0, !PT ;  /* 0xfffffffe16167812 */ /* 0x000fc400078ec0ff */
[----:B------:R-:W-:Y:S02]  /*9bd0*/  FSEL R25, R25, -INF , !P2 ;  /* 0xff80000019197808 */ /* 0x000fe40005000000 */
[----:B------:R-:W-:Y:S02]  /*9be0*/  ISETP.GT.AND P2, PT, R3, 0x8, !P6 ;  /* 0x000000080300780c */ /* 0x000fe40007744270 */
[----:B------:R-:W-:Y:S02]  /*9bf0*/  ISETP.GE.AND P5, PT, R15, 0x1, PT ;  /* 0x000000010f00780c */ /* 0x000fe40003fa6270 */
[----:B------:R-:W-:Y:S02]  /*9c00*/  ISETP.LT.OR P2, PT, R6, 0x9, P2 ;  /* 0x000000090600780c */ /* 0x000fe40001741670 */
[----:B------:R-:W-:Y:S02]  /*9c10*/  @P3 LOP3.LUT R22, R22, 0x1, RZ, 0xfc, !PT ;  /* 0x0000000116163812 */ /* 0x000fe400078efcff */
[----:B------:R-:W-:-:S02]  /*9c20*/  FSEL R28, R28, -INF , !P2 ;  /* 0xff8000001c1c7808 */ /* 0x000fc40005000000 */
[----:B------:R-:W-:Y:S02]  /*9c30*/  ISETP.GT.AND P2, PT, R3, 0x9, !P3 ;  /* 0x000000090300780c */ /* 0x000fe40005f44270 */
        /* <DEDUP_REMOVED lines=170> */
[----:B------:R-:W-:Y:S02]  /*a6e0*/  ISETP.GE.AND P4, PT, R11, 0x1, PT ;  /* 0x000000010b00780c */ /* 0x000fe40003f86270 */
[----:B0-----:R-:W-:Y:S01]  /*a6f0*/  VIADDMNMX R20, R3, R7, R20, PT ;  /* 0x0000000703147246 */ /* 0x001fe20003800114 */
[----:B------:R-:W-:-:S10]  /*a700*/  IMAD.IADD R14, R14, 0x1, R3 ;  /* 0x000000010e0e7824 */ /* 0x000fd400078e0203 */
        /* <DEDUP_REMOVED lines=12> */
.L_x_14415:
[----:B------:R-:W-:-:S13]  /*a7d0*/  ISETP.NE.AND P4, PT, R11, 0x1, PT ;  /* 0x000000010b00780c */ /* 0x000fda0003f85270 */
[----:B------:R-:W0:Y:S02]  /*a7e0*/  @P4 LDC.64 R4, c[0x0][0x9e8] ;  /* 0x00027a00ff044b82 */ /* 0x000e240000000a00 */
[----:B0-----:R-:W-:-:S05]  /*a7f0*/  @P4 IMAD.HI.U32 R4, R3, R4, RZ ;  /* 0x0000000403044227 */ /* 0x001fca00078e00ff */
[----:B------:R-:W-:-:S07]  /*a800*/  @P4 SHF.R.U32.HI R3, RZ, R5, R4 ;  /* 0x00000005ff034219 */ /* 0x000fce0000011604 */
.L_x_14416:
[----:B------:R-:W-:Y:S05]  /*a810*/  BSYNC B0 ;  /* 0x0000000000007941 */ /* 0x000fea0003800000 */
.L_x_14414:
[----:B------:R-:W-:-:S04]  /*a820*/  IMAD R0, R3, R11, -R0 ;  /* 0x0000000b03007224 */ /* 0x000fc800078e0a00 */
[----:B------:R-:W-:-:S05]  /*a830*/  IMAD R3, R93, -0x2, R0 ;  /* 0xfffffffe5d037824 */ /* 0x000fca00078e0200 */
[----:B------:R-:W-:Y:S02]  /*a840*/  VIMNMX R14, R14, R3, !PT ;  /* 0x000000030e0e7248 */ /* 0x000fe40007fe0100 */
[----:B------:R-:W-:-:S07]  /*a850*/  VIADDMNMX R20, R3, R11, R20, PT ;  /* 0x0000000b03147246 */ /* 0x000fce0003800114 */
.L_x_14413:
[C---:B------:R-:W-:Y:S01]  /*a860*/  ISETP.GT.AND P1, PT, R14.reuse, 0x1, !P1 ;  /* 0x000000010e00780c */ /* 0x040fe20004f24270 */
[----:B------:R-:W-:Y:S01]  /*a870*/  ULDC UR30, c[0x0][0x988] ;  /* 0x00026200001e7ab9 */ /* 0x000fe20000000800 */
        /* <DEDUP_REMOVED lines=29> */
[----:B------:R-:W-:Y:S02]  /*aa50*/  LOP3.LUT P6, RZ, R22, 0x8000, RZ, 0xc0, !PT ;  /* 0x0000800016ff7812 */ /* 0x000fe400078cc0ff */
[----:B------:R-:W-:Y:S02]  /*aa60*/  ISETP.GT.AND P1, PT, R14, 0x19, !P1 ;  /* 0x000000190e00780c */ /* 0x000fe40004f24270 */
[----:B------:R-:W-:Y:S02]  /*aa70*/  FMNMX.FTZ R0, R40, R3, !PT ;  /* 0x0000000328007209 */ /* 0x000fe40007810000 */
[----:B------:R-:W-:Y:S02]  /*aa80*/  ISETP.LT.OR P1, PT, R20, 0x1a, P1 ;  /* 0x0000001a1400780c */ /* 0x000fe40000f21670 */
[----:B------:R-:W-:Y:S02]  /*aa90*/  FMNMX.FTZ R3, R41, R0, !PT ;  /* 0x0000000029037209 */ /* 0x000fe40007810000 */
[----:B------:R-:W-:-:S02]  /*aaa0*/  FSEL R39, R39, -INF , !P1 ;  /* 0xff80000027277808 */ /* 0x000fc40004800000 */
[C---:B------:R-:W-:Y:S02]  /*aab0*/  LOP3.LUT P1, RZ, R22.reuse, 0x800000, RZ, 0xc0, !PT ;  /* 0x0080000016ff7812 */ /* 0x040fe4000782c0ff */
[----:B------:R-:W-:Y:S02]  /*aac0*/  LOP3.LUT P4, RZ, R22, 0x4000, RZ, 0xc0, !PT ;  /* 0x0000400016ff7812 */ /* 0x000fe4000788c0ff */
        /* <DEDUP_REMOVED lines=55> */
[----:B------:R-:W-:Y:S02]  /*ae40*/  ISETP.GT.AND P1, PT, R14, 0x40, !P6 ;  /* 0x000000400e00780c */ /* 0x000fe40007724270 */
[C---:B------:R-:W-:Y:S02]  /*ae50*/  ISETP.LT.OR P5, PT, R20.reuse, 0x1, P5 ;  /* 0x000000011400780c */ /* 0x040fe40002fa1670 */
[----:B------:R-:W-:Y:S02]  /*ae60*/  ISETP.LT.OR P1, PT, R20, 0x41, P1 ;  /* 0x000000411400780c */ /* 0x000fe40000f21670 */
[----:B------:R-:W-:-:S02]  /*ae70*/  FSEL R26, R26, -INF , !P5 ;  /* 0xff8000001a1a7808 */ /* 0x000fc40006800000 */
[----:B------:R-:W-:Y:S02]  /*ae80*/  FSEL R58, R58, -INF , !P1 ;  /* 0xff8000003a3a7808 */ /* 0x000fe40004800000 */
[----:B------:R-:W-:Y:S02]  /*ae90*/  ISETP.GT.AND P1, PT, R14, 0x41, !P4 ;  /* 0x000000410e00780c */ /* 0x000fe40006724270 */
[----:B------:R-:W-:Y:S02]  /*aea0*/  LOP3.LUT P6, RZ, R22, 0x10, RZ, 0xc0, !PT ;  /* 0x0000001016ff7812 */ /* 0x000fe400078cc0ff */
[----:B------:R-:W-:Y:S02]  /*aeb0*/  ISETP.LT.OR P1, PT, R20, 0x42, P1 ;  /* 0x000000421400780c */ /* 0x000fe40000f21670 */
[----:B------:R-:W-:Y:S02]  /*aec0*/  FMNMX.FTZ R15, R26, R27, !PT ;  /* 0x0000001b1a0f7209 */ /* 0x000fe40007810000 */
[----:B------:R-:W-:-:S02]  /*aed0*/  FSEL R59, R59, -INF , !P1 ;  /* 0xff8000003b3b7808 */ /* 0x000fc40004800000 */
[----:B------:R-:W-:Y:S02]  /*aee0*/  LOP3.LUT P1, RZ, R22, 0x2000, RZ, 0xc0, !PT ;  /* 0x0000200016ff7812 */ /* 0x000fe4000782c0ff */
[----:B0-----:R-:W-:Y:S02]  /*aef0*/  FMNMX.FTZ R5, R0, R3, !PT ;  /* 0x0000000300057209 */ /* 0x001fe40007810000 */
[----:B------:R-:W-:Y:S02]  /*af00*/  ISETP.GT.AND P1, PT, R14, 0x48, !P1 ;  /* 0x000000480e00780c */ /* 0x000fe40004f24270 */
[----:B------:R-:W-:Y:S01]  /*af10*/  FMNMX.FTZ R0, R30, R15, !PT ;  /* 0x0000000f1e007209 */ /* 0x000fe20007810000 */
[----:B------:R-:W0:Y:S01]  /*af20*/  SHFL.BFLY PT, R4, R5, 0x1, 0x1f ;  /* 0x0c201f0005047f89 */ /* 0x000e2200000e0000 */
        /* <DEDUP_REMOVED lines=13> */
[----:B0-----:R-:W-:-:S02]  /*b000*/  FMNMX.FTZ R3, R5, R4, !PT ;  /* 0x0000000405037209 */ /* 0x001fc40007810000 */
[----:B------:R-:W-:Y:S02]  /*b010*/  ISETP.LT.OR P1, PT, R20, 0x51, P1 ;  /* 0x000000511400780c */ /* 0x000fe40000f21670 */
[----:B------:R-:W-:Y:S01]  /*b020*/  FMNMX.FTZ R21, R39, R0, !PT ;  /* 0x0000000027157209 */ /* 0x000fe20007810000 */
[----:B------:R-:W-:Y:S01]  /*b030*/  FMUL.FTZ R4, R3, UR30 ;  /* 0x0000001e03047c20 */ /* 0x000fe20008410000 */
[----:B------:R-:W-:Y:S02]  /*b040*/  FSEL R66, R66, -INF , !P1 ;  /* 0xff80000042427808 */ /* 0x000fe40004800000 */
[----:B------:R-:W-:Y:S02]  /*b050*/  LOP3.LUT P1, RZ, R22, 0x400, RZ, 0xc0, !PT ;  /* 0x0000040016ff7812 */ /* 0x000fe4000782c0ff */
[----:B------:R-:W-:Y:S02]  /*b060*/  FMNMX.FTZ R0, R42, R21, !PT ;  /* 0x000000152a007209 */ /* 0x000fe40007810000 */
[----:B------:R-:W-:-:S02]  /*b070*/  ISETP.GT.AND P1, PT, R14, 0x51, !P1 ;  /* 0x000000510e00780c */ /* 0x000fc40004f24270 */
[----:B------:R-:W-:Y:S02]  /*b080*/  ISETP.GT.AND P2, PT, R14, 0x71, !P2 ;  /* 0x000000710e00780c */ /* 0x000fe40005744270 */
[----:B------:R-:W-:Y:S02]  /*b090*/  ISETP.LT.OR P1, PT, R20, 0x52, P1 ;  /* 0x000000521400780c */ /* 0x000fe40000f21670 */
[----:B------:R-:W-:Y:S02]  /*b0a0*/  ISETP.GT.AND P3, PT, R14, 0x78, !P3 ;  /* 0x000000780e00780c */ /* 0x000fe40005f64270 */
[----:B------:R-:W-:Y:S02]  /*b0b0*/  FSEL R67, R67, -INF , !P1 ;  /* 0xff80000043437808 */ /* 0x000fe40004800000 */
[----:B------:R-:W-:Y:S02]  /*b0c0*/  LOP3.LUT P1, RZ, R22, 0x200, RZ, 0xc0, !PT ;  /* 0x0000020016ff7812 */ /* 0x000fe4000782c0ff */
[----:B------:R-:W-:-:S02]  /*b0d0*/  ISETP.LT.OR P2, PT, R20, 0x72, P2 ;  /* 0x000000721400780c */ /* 0x000fc40001741670 */
[----:B------:R-:W-:Y:S02]  /*b0e0*/  ISETP.GT.AND P1, PT, R14, 0x58, !P1 ;  /* 0x000000580e00780c */ /* 0x000fe40004f24270 */
[C---:B------:R-:W-:Y:S02]  /*b0f0*/  ISETP.LT.OR P3, PT, R20.reuse, 0x79, P3 ;  /* 0x000000791400780c */ /* 0x040fe40001f61670 */
[----:B------:R-:W-:Y:S02]  /*b100*/  ISETP.LT.OR P1, PT, R20, 0x59, P1 ;  /* 0x000000591400780c */ /* 0x000fe40000f21670 */
[----:B------:R-:W-:Y:S02]  /*b110*/  FSEL R83, R83, -INF , !P2 ;  /* 0xff80000053537808 */ /* 0x000fe40005000000 */
[----:B------:R-:W-:Y:S02]  /*b120*/  FSEL R70, R70, -INF , !P1 ;  /* 0xff80000046467808 */ /* 0x000fe40004800000 */
[----:B------:R-:W-:-:S02]  /*b130*/  LOP3.LUT P1, RZ, R22, 0x100, RZ, 0xc0, !PT ;  /* 0x0000010016ff7812 */ /* 0x000fc4000782c0ff */
[----:B------:R-:W-:Y:S02]  /*b140*/  FSEL R86, R86, -INF , !P3 ;  /* 0xff80000056567808 */ /* 0x000fe40005800000 */
        /* <DEDUP_REMOVED lines=24> */
[----:B------:R-:W-:Y:S02]  /*b2d0*/  ISETP.GT.AND P1, PT, R14, 0x79, !P4 ;  /* 0x000000790e00780c */ /* 0x000fe40006724270 */
[----:B------:R-:W-:Y:S01]  /*b2e0*/  ISETP.NE.AND P4, PT, R92, 0x1, PT ;  /* 0x000000015c00780c */ /* 0x000fe20003f85270 */
        /* <DEDUP_REMOVED lines=11> */
[----:B------:R-:W-:Y:S01]  /*b3a0*/  ISETP.LT.OR P1, PT, R20, 0x7a, P1 ;  /* 0x0000007a1400780c */ /* 0x000fe20000f21670 */
[--C-:B------:R-:W-:Y:S01]  /*b3b0*/  FFMA.FTZ R53, R53, UR30, -R4.reuse ;  /* 0x0000001e35357c23 */ /* 0x100fe20008010804 */
[----:B------:R-:W-:Y:S01]  /*b3c0*/  FMNMX.FTZ R0, R50, R25, !PT ;  /* 0x0000001932007209 */ /* 0x000fe20007810000 */
[--C-:B------:R-:W-:Y:S01]  /*b3d0*/  FFMA.FTZ R148, R24, UR30, -R4.reuse ;  /* 0x0000001e18947c23 */ /* 0x100fe20008010804 */
[----:B------:R1:W-:Y:S01]  /*b3e0*/  MUFU.EX2 R21, R37 ;  /* 0x0000002500157308 */ /* 0x0003e20000000800 */
[----:B------:R-:W-:Y:S01]  /*b3f0*/  FSEL R87, R87, -INF , !P1 ;  /* 0xff80000057577808 */ /* 0x000fe20004800000 */
[--C-:B------:R-:W-:Y:S01]  /*b400*/  FFMA.FTZ R150, R28, UR30, -R4.reuse ;  /* 0x0000001e1c967c23 */ /* 0x100fe20008010804 */
[----:B------:R-:W-:Y:S01]  /*b410*/  FMNMX.FTZ R29, R51, R0, !PT ;  /* 0x00000000331d7209 */ /* 0x000fe20007810000 */
[--C-:B------:R-:W-:Y:S01]  /*b420*/  FFMA.FTZ R49, R49, UR30, -R4.reuse ;  /* 0x0000001e31317c23 */ /* 0x100fe20008010804 */
[--C-:B------:R-:W-:Y:S01]  /*b430*/  FFMA.FTZ R144, R32, UR30, -R4.reuse ;  /* 0x0000001e20907c23 */ /* 0x100fe20008010804 */
[--C-:B------:R-:W-:Y:S01]  /*b440*/  FFMA.FTZ R146, R36, UR30, -R4.reuse ;  /* 0x0000001e24927c23 */ /* 0x100fe20008010804 */
[----:B------:R-:W-:Y:S01]  /*b450*/  FMNMX.FTZ R0, R54, R29, !PT ;  /* 0x0000001d36007209 */ /* 0x000fe20007810000 */
[----:B------:R2:W-:Y:S01]  /*b460*/  MUFU.EX2 R25, R41 ;  /* 0x0000002900197308 */ /* 0x0005e20000000800 */
        /* <DEDUP_REMOVED lines=10> */
[----:B0-----:R-:W-:Y:S01]  /*b510*/  FMNMX.FTZ R33, R59, R0, !PT ;  /* 0x000000003b217209 */ /* 0x001fe20007810000 */
[--C-:B------:R-:W-:Y:S01]  /*b520*/  FFMA.FTZ R130, R68, UR30, -R4.reuse ;  /* 0x0000001e44827c23 */ /* 0x100fe20008010804 */
[--C-:B------:R-:W-:Y:S01]  /*b530*/  FFMA.FTZ R124, R72, UR30, -R4.reuse ;  /* 0x0000001e487c7c23 */ /* 0x100fe20008010804 */
[--C-:B------:R-:W-:Y:S01]  /*b540*/  FFMA.FTZ R126, R76, UR30, -R4.reuse ;  /* 0x0000001e4c7e7c23 */ /* 0x100fe20008010804 */
[----:B------:R-:W-:Y:S01]  /*b550*/  FMNMX.FTZ R0, R62, R33, !PT ;  /* 0x000000213e007209 */ /* 0x000fe20007810000 */
[----:B------:R-:W-:Y:S01]  /*b560*/  MUFU.EX2 R29, R45 ;  /* 0x0000002d001d7308 */ /* 0x000fe20000000800 */
[--C-:B------:R-:W-:Y:S01]  /*b570*/  FFMA.FTZ R120, R80, UR30, -R4.reuse ;  /* 0x0000001e50787c23 */ /* 0x100fe20008010804 */
[----:B------:R-:W-:Y:S01]  /*b580*/  FFMA.FTZ R122, R84, UR30, -R4 ;  /* 0x0000001e547a7c23 */ /* 0x000fe20008010804 */
[----:B------:R-:W-:-:S04]  /*b590*/  FMNMX.FTZ R33, R63, R0, !PT ;  /* 0x000000003f217209 */ /* 0x000fc80007810000 */
[----:B------:R-:W-:Y:S01]  /*b5a0*/  FMNMX.FTZ R0, R66, R33, !PT ;  /* 0x0000002142007209 */ /* 0x000fe20007810000 */
[----:B------:R-:W0:Y:S03]  /*b5b0*/  MUFU.EX2 R5, R5 ;  /* 0x0000000500057308 */ /* 0x000e260000000800 */
[----:B-1----:R-:W-:-:S04]  /*b5c0*/  FMNMX.FTZ R37, R67, R0, !PT ;  /* 0x0000000043257209 */ /* 0x002fc80007810000 */
[----:B------:R-:W-:Y:S01]  /*b5d0*/  FMNMX.FTZ R0, R70, R37, !PT ;  /* 0x0000002546007209 */ /* 0x000fe20007810000 */
[----:B------:R-:W1:Y:S03]  /*b5e0*/  MUFU.EX2 R150, R150 ;  /* 0x0000009600967308 */ /* 0x000e660000000800 */
[----:B------:R-:W-:-:S04]  /*b5f0*/  FMNMX.FTZ R37, R71, R0, !PT ;  /* 0x0000000047257209 */ /* 0x000fc80007810000 */
[----:B------:R-:W-:Y:S01]  /*b600*/  FMNMX.FTZ R0, R74, R37, !PT ;  /* 0x000000254a007209 */ /* 0x000fe20007810000 */
[----:B------:R-:W3:Y:S03]  /*b610*/  MUFU.EX2 R7, R7 ;  /* 0x0000000700077308 */ /* 0x000ee60000000800 */
[----:B--2---:R-:W-:-:S04]  /*b620*/  FMNMX.FTZ R41, R75, R0, !PT ;  /* 0x000000004b297209 */ /* 0x004fc80007810000 */
[----:B------:R-:W-:Y:S01]  /*b630*/  FMNMX.FTZ R0, R78, R41, !PT ;  /* 0x000000294e007209 */ /* 0x000fe20007810000 */
[----:B------:R2:W-:Y:S03]  /*b640*/  MUFU.EX2 R37, R53 ;  /* 0x0000003500257308 */ /* 0x0005e60000000800 */
[----:B------:R-:W-:-:S04]  /*b650*/  FMNMX.FTZ R41, R79, R0, !PT ;  /* 0x000000004f297209 */ /* 0x000fc80007810000 */
[----:B------:R-:W-:Y:S01]  /*b660*/  FMNMX.FTZ R0, R82, R41, !PT ;  /* 0x0000002952007209 */ /* 0x000fe20007810000 */
[----:B------:R4:W-:Y:S01]  /*b670*/  MUFU.EX2 R33, R49 ;  /* 0x0000003100217308 */ /* 0x0009e20000000800 */
[----:B--2---:R-:W-:Y:S02]  /*b680*/  FFMA.FTZ R53, R69, UR30, -R4 ;  /* 0x0000001e45357c23 */ /* 0x004fe40008010804 */
[----:B------:R-:W-:-:S04]  /*b690*/  FMNMX.FTZ R45, R83, R0, !PT ;  /* 0x00000000532d7209 */ /* 0x000fc80007810000 */
[----:B------:R-:W-:Y:S01]  /*b6a0*/  FMNMX.FTZ R0, R86, R45, !PT ;  /* 0x0000002d56007209 */ /* 0x000fe20007810000 */
[----:B------:R2:W-:Y:S01]  /*b6b0*/  MUFU.EX2 R41, R6 ;  /* 0x0000000600297308 */ /* 0x0005e20000000800 */
[--C-:B------:R-:W-:Y:S01]  /*b6c0*/  FFMA.FTZ R45, R61, UR30, -R4.reuse ;  /* 0x0000001e3d2d7c23 */ /* 0x100fe20008010804 */
[--C-:B----4-:R-:W-:Y:S01]  /*b6d0*/  FFMA.FTZ R49, R65, UR30, -R4.reuse ;  /* 0x0000001e41317c23 */ /* 0x110fe20008010804 */
[----:B------:R-:W-:Y:S01]  /*b6e0*/  FMNMX.FTZ R0, R87, R0, !PT ;  /* 0x0000000057007209 */ /* 0x000fe20007810000 */
[--C-:B------:R-:W-:Y:S01]  /*b6f0*/  FFMA.FTZ R61, R77, UR30, -R4.reuse ;  /* 0x0000001e4d3d7c23 */ /* 0x100fe20008010804 */
[----:B------:R-:W-:-:S03]  /*b700*/  FFMA.FTZ R65, R81, UR30, -R4 ;  /* 0x0000001e51417c23 */ /* 0x000fc60008010804 */
[----:B------:R-:W2:Y:S01]  /*b710*/  SHFL.BFLY PT, R57, R0, 0x2, 0x1f ;  /* 0x0c401f0000397f89 */ /* 0x000ea200000e0000 */
[----:B------:R-:W4:Y:S08]  /*b720*/  MUFU.EX2 R144, R144 ;  /* 0x0000009000907308 */ /* 0x000f300000000800 */
[----:B------:R-:W5:Y:S08]  /*b730*/  MUFU.EX2 R146, R146 ;  /* 0x0000009200927308 */ /* 0x000f700000000800 */
        /* <DEDUP_REMOVED lines=22> */
[----:B------:R-:W-:Y:S01]  /*b8a0*/  MUFU.EX2 R149, R149 ;  /* 0x0000009500957308 */ /* 0x000fe20000000800 */
[----:B-1----:R-:W-:Y:S01]  /*b8b0*/  FADD.FTZ R34, R150, R27 ;  /* 0x0000001b96227221 */ /* 0x002fe20000010000 */
[--C-:B------:R-:W-:Y:S01]  /*b8c0*/  FFMA.FTZ R147, R38, UR30, -R6.reuse ;  /* 0x0000001e26937c23 */ /* 0x100fe20008010806 */
[--C-:B------:R-:W-:Y:S01]  /*b8d0*/  FFMA.FTZ R24, R39, UR30, -R6.reuse ;  /* 0x0000001e27187c23 */ /* 0x100fe20008010806 */
[----:B------:R-:W-:Y:S01]  /*b8e0*/  FFMA.FTZ R141, R42, UR30, -R6 ;  /* 0x0000001e2a8d7c23 */ /* 0x000fe20008010806 */
[----:B---3--:R-:W-:Y:S01]  /*b8f0*/  FADD.FTZ R27, R7, R34 ;  /* 0x00000022071b7221 */ /* 0x008fe20000010000 */
[----:B------:R-:W0:Y:S01]  /*b900*/  @P4 LDC R35, c[0x0][0x44c] ;  /* 0x00011300ff234b82 */ /* 0x000e220000000800 */
[--C-:B------:R-:W-:Y:S01]  /*b910*/  FFMA.FTZ R26, R43, UR30, -R6.reuse ;  /* 0x0000001e2b1a7c23 */ /* 0x100fe20008010806 */
[----:B------:R-:W1:Y:S01]  /*b920*/  MUFU.EX2 R4, R4 ;  /* 0x0000000400047308 */ /* 0x000e620000000800 */
[----:B----4-:R-:W-:Y:S01]  /*b930*/  FADD.FTZ R36, R144, R27 ;  /* 0x0000001b90247221 */ /* 0x010fe20000010000 */
[--C-:B------:R-:W-:Y:S01]  /*b940*/  FFMA.FTZ R143, R46, UR30, -R6.reuse ;  /* 0x0000001e2e8f7c23 */ /* 0x100fe20008010806 */
[--C-:B------:R-:W-:Y:S01]  /*b950*/  FFMA.FTZ R28, R47, UR30, -R6.reuse ;  /* 0x0000001e2f1c7c23 */ /* 0x100fe20008010806 */
[----:B------:R-:W-:Y:S01]  /*b960*/  FFMA.FTZ R137, R50, UR30, -R6 ;  /* 0x0000001e32897c23 */ /* 0x000fe20008010806 */
[----:B------:R-:W-:Y:S01]  /*b970*/  FADD.FTZ R27, R15, R36 ;  /* 0x000000240f1b7221 */ /* 0x000fe20000010000 */
[----:B------:R-:W2:Y:S01]  /*b980*/  @P4 LDC R46, c[0x0][0x450] ;  /* 0x00011400ff2e4b82 */ /* 0x000ea20000000800 */
[--C-:B------:R-:W-:Y:S01]  /*b990*/  FFMA.FTZ R30, R51, UR30, -R6.reuse ;  /* 0x0000001e331e7c23 */ /* 0x100fe20008010806 */
[----:B------:R-:W3:Y:S01]  /*b9a0*/  MUFU.EX2 R151, R151 ;  /* 0x0000009700977308 */ /* 0x000ee20000000800 */
[----:B-----5:R-:W-:Y:S01]  /*b9b0*/  FADD.FTZ R36, R146, R27 ;  /* 0x0000001b92247221 */ /* 0x020fe20000010000 */
[--C-:B------:R-:W-:Y:S01]  /*b9c0*/  FFMA.FTZ R139, R54, UR30, -R6.reuse ;  /* 0x0000001e368b7c23 */ /* 0x100fe20008010806 */
[----:B------:R-:W-:Y:S01]  /*b9d0*/  FFMA.FTZ R32, R55, UR30, -R6 ;  /* 0x0000001e37207c23 */ /* 0x000fe20008010806 */
[----:B------:R-:W-:-:S02]  /*b9e0*/  IMAD.MOV.U32 R42, RZ, RZ, R90 ;  /* 0x000000ffff2a7224 */ /* 0x000fc400078e005a */
[----:B------:R-:W-:Y:S01]  /*b9f0*/  FADD.FTZ R31, R21, R36 ;  /* 0x00000024151f7221 */ /* 0x000fe20000010000 */
[--C-:B------:R-:W-:Y:S01]  /*ba00*/  FFMA.FTZ R133, R58, UR30, -R6.reuse ;  /* 0x0000001e3a857c23 */ /* 0x100fe20008010806 */
[----:B------:R-:W-:Y:S01]  /*ba10*/  FFMA.FTZ R34, R59, UR30, -R6 ;  /* 0x0000001e3b227c23 */ /* 0x000fe20008010806 */
[----:B------:R-:W4:Y:S01]  /*ba20*/  MUFU.EX2 R14, R14 ;  /* 0x0000000e000e7308 */ /* 0x000f220000000800 */
[----:B-1----:R-:W-:Y:S01]  /*ba30*/  FADD.FTZ R38, R149, R4 ;  /* 0x0000000495267221 */ /* 0x002fe20000010000 */
[----:B------:R-:W-:Y:S01]  /*ba40*/  FADD.FTZ R40, R140, R31 ;  /* 0x0000001f8c287221 */ /* 0x000fe20000010000 */
[--C-:B------:R-:W-:Y:S01]  /*ba50*/  FFMA.FTZ R135, R62, UR30, -R6.reuse ;  /* 0x0000001e3e877c23 */ /* 0x100fe20008010806 */
[--C-:B------:R-:W-:Y:S01]  /*ba60*/  FFMA.FTZ R36, R63, UR30, -R6.reuse ;  /* 0x0000001e3f247c23 */ /* 0x100fe20008010806 */
[----:B------:R-:W-:Y:S01]  /*ba70*/  FFMA.FTZ R129, R66, UR30, -R6 ;  /* 0x0000001e42817c23 */ /* 0x000fe20008010806 */
[----:B------:R-:W-:Y:S01]  /*ba80*/  FADD.FTZ R31, R25, R40 ;  /* 0x00000028191f7221 */ /* 0x000fe20000010000 */
[----:B0-----:R-:W-:Y:S01]  /*ba90*/  @P4 IMAD.HI.U32 R35, R90, R35, RZ ;  /* 0x000000235a234227 */ /* 0x001fe200078e00ff */
[----:B------:R-:W0:Y:S03]  /*baa0*/  MUFU.EX2 R145, R145 ;  /* 0x0000009100917308 */ /* 0x000e260000000800 */
[----:B---3--:R-:W-:Y:S01]  /*bab0*/  FADD.FTZ R27, R151, R38 ;  /* 0x00000026971b7221 */ /* 0x008fe20000010000 */
[--C-:B------:R-:W-:Y:S01]  /*bac0*/  FFMA.FTZ R131, R70, UR30, -R6.reuse ;  /* 0x0000001e46837c23 */ /* 0x100fe20008010806 */
[--C-:B------:R-:W-:Y:S01]  /*bad0*/  FFMA.FTZ R125, R74, UR30, -R6.reuse ;  /* 0x0000001e4a7d7c23 */ /* 0x100fe20008010806 */
[--C-:B------:R-:W-:Y:S01]  /*bae0*/  FFMA.FTZ R75, R75, UR30, -R6.reuse ;  /* 0x0000001e4b4b7c23 */ /* 0x100fe20008010806 */
[--C-:B------:R-:W-:Y:S01]  /*baf0*/  FFMA.FTZ R127, R78, UR30, -R6.reuse ;  /* 0x0000001e4e7f7c23 */ /* 0x100fe20008010806 */
[----:B--2---:R-:W-:Y:S01]  /*bb00*/  @P4 SHF.R.U32.HI R42, RZ, R46, R35 ;  /* 0x0000002eff2a4219 */ /* 0x004fe20000011623 */
[--C-:B------:R-:W-:Y:S01]  /*bb10*/  FFMA.FTZ R82, R82, UR30, -R6.reuse ;  /* 0x0000001e52527c23 */ /* 0x100fe20008010806 */
[----:B------:R-:W1:Y:S01]  /*bb20*/  MUFU.EX2 R20, R20 ;  /* 0x0000001400147308 */ /* 0x000e620000000800 */
[----:B----4-:R-:W-:Y:S01]  /*bb30*/  FADD.FTZ R38, R14, R27 ;  /* 0x0000001b0e267221 */ /* 0x010fe20000010000 */
[--C-:B------:R-:W-:Y:S01]  /*bb40*/  FFMA.FTZ R83, R83, UR30, -R6.reuse ;  /* 0x0000001e53537c23 */ /* 0x100fe20008010806 */
[--C-:B------:R-:W-:Y:S01]  /*bb50*/  FFMA.FTZ R86, R86, UR30, -R6.reuse ;  /* 0x0000001e56567c23 */ /* 0x100fe20008010806 */
[----:B------:R-:W-:Y:S01]  /*bb60*/  FFMA.FTZ R87, R87, UR30, -R6 ;  /* 0x0000001e57577c23 */ /* 0x000fe20008010806 */
[----:B------:R-:W-:Y:S01]  /*bb70*/  F2FP.F16.F32.PACK_AB R148, R5, R148 ;  /* 0x000000940594723e */ /* 0x000fe200000000ff */
[----:B------:R-:W-:Y:S01]  /*bb80*/  IMAD.IADD R89, R89, 0x1, R42 ;  /* 0x0000000159597824 */ /* 0x000fe200078e022a */
[----:B------:R-:W-:Y:S01]  /*bb90*/  F2FP.F16.F32.PACK_AB R150, R7, R150 ;  /* 0x000000960796723e */ /* 0x000fe200000000ff */
[----:B------:R-:W2:Y:S01]  /*bba0*/  MUFU.EX2 R147, R147 ;  /* 0x0000009300937308 */ /* 0x000ea20000000800 */
[----:B0-----:R-:W-:Y:S01]  /*bbb0*/  FADD.FTZ R27, R145, R38 ;  /* 0x00000026911b7221 */ /* 0x001fe20000010000 */
[----:B------:R-:W-:Y:S01]  /*bbc0*/  FADD.FTZ R38, R142, R31 ;  /* 0x0000001f8e267221 */ /* 0x000fe20000010000 */
[----:B------:R-:W-:Y:S01]  /*bbd0*/  ISETP.GE.AND P4, PT, R11, 0x1, PT ;  /* 0x000000010b00780c */ /* 0x000fe20003f86270 */
[----:B------:R-:W-:Y:S01]  /*bbe0*/  IMAD.IADD R10, R89, 0x1, R10 ;  /* 0x00000001590a7824 */ /* 0x000fe200078e020a */
[----:B------:R-:W-:Y:S01]  /*bbf0*/  F2FP.F16.F32.PACK_AB R149, R4, R149 ;  /* 0x000000950495723e */ /* 0x000fe200000000ff */
[----:B------:R-:W-:Y:S01]  /*bc00*/  FADD.FTZ R31, R29, R38 ;  /* 0x000000261d1f7221 */ /* 0x000fe20000010000 */
[----:B------:R-:W-:Y:S01]  /*bc10*/  FFMA.FTZ R38, R67, UR30, -R6 ;  /* 0x0000001e43267c23 */ /* 0x000fe20008010806 */
[----:B------:R-:W0:Y:S01]  /*bc20*/  MUFU.EX2 R24, R24 ;  /* 0x0000001800187308 */ /* 0x000e220000000800 */
[----:B-1----:R-:W-:Y:S01]  /*bc30*/  FADD.FTZ R40, R20, R27 ;  /* 0x0000001b14287221 */ /* 0x002fe20000010000 */
[----:B------:R-:W-:Y:S01]  /*bc40*/  FADD.FTZ R44, R136, R31 ;  /* 0x0000001f882c7221 */ /* 0x000fe20000010000 */
[----:B------:R-:W-:-:S02]  /*bc50*/  F2FP.F16.F32.PACK_AB R144, R15, R144 ;  /* 0x000000900f90723e */ /* 0x000fc400000000ff */
[----:B------:R-:W-:Y:S01]  /*bc60*/  F2FP.F16.F32.PACK_AB R146, R21, R146 ;  /* 0x000000921592723e */ /* 0x000fe200000000ff */
[----:B------:R-:W-:Y:S01]  /*bc70*/  FADD.FTZ R31, R33, R44 ;  /* 0x0000002c211f7221 */ /* 0x000fe20000010000 */
[----:B------:R-:W-:Y:S01]  /*bc80*/  F2FP.F16.F32.PACK_AB R140, R25, R140 ;  /* 0x0000008c198c723e */ /* 0x000fe200000000ff */
[----:B------:R-:W1:Y:S01]  /*bc90*/  MUFU.EX2 R141, R141 ;  /* 0x0000008d008d7308 */ /* 0x000e620000000800 */
[----:B--2---:R-:W-:Y:S01]  /*bca0*/  FADD.FTZ R27, R147, R40 ;  /* 0x00000028931b7221 */ /* 0x004fe20000010000 */
[----:B------:R-:W-:Y:S01]  /*bcb0*/  FADD.FTZ R46, R138, R31 ;  /* 0x0000001f8a2e7221 */ /* 0x000fe20000010000 */
[----:B------:R-:W-:Y:S02]  /*bcc0*/  F2FP.F16.F32.PACK_AB R142, R29, R142 ;  /* 0x0000008e1d8e723e */ /* 0x000fe400000000ff */
[----:B------:R-:W-:Y:S01]  /*bcd0*/  F2FP.F16.F32.PACK_AB R136, R33, R136 ;  /* 0x000000882188723e */ /* 0x000fe200000000ff */
[C---:B------:R-:W-:Y:S01]  /*bce0*/  FADD.FTZ R31, R37.reuse, R46 ;  /* 0x0000002e251f7221 */ /* 0x040fe20000010000 */
[----:B------:R-:W-:Y:S01]  /*bcf0*/  F2FP.F16.F32.PACK_AB R138, R37, R138 ;  /* 0x0000008a258a723e */ /* 0x000fe200000000ff */
[----:B------:R-:W2:Y:S01]  /*bd00*/  MUFU.EX2 R26, R26 ;  /* 0x0000001a001a7308 */ /* 0x000ea20000000800 */
[----:B0-----:R-:W-:Y:S01]  /*bd10*/  FADD.FTZ R40, R24, R27 ;  /* 0x0000001b18287221 */ /* 0x001fe20000010000 */
[----:B------:R-:W-:-:S02]  /*bd20*/  F2FP.F16.F32.PACK_AB R151, R14, R151 ;  /* 0x000000970e97723e */ /* 0x000fc400000000ff */
[----:B------:R-:W-:Y:S02]  /*bd30*/  F2FP.F16.F32.PACK_AB R145, R20, R145 ;  /* 0x000000911491723e */ /* 0x000fe400000000ff */
[----:B------:R-:W-:Y:S02]  /*bd40*/  F2FP.F16.F32.PACK_AB R147, R24, R147 ;  /* 0x000000931893723e */ /* 0x000fe400000000ff */
[----:B------:R-:W0:Y:S01]  /*bd50*/  MUFU.EX2 R143, R143 ;  /* 0x0000008f008f7308 */ /* 0x000e220000000800 */
[----:B-1----:R-:W-:Y:S01]  /*bd60*/  FADD.FTZ R27, R141, R40 ;  /* 0x000000288d1b7221 */ /* 0x002fe20000010000 */
[----:B------:R-:W-:-:S06]  /*bd70*/  FFMA.FTZ R40, R71, UR30, -R6 ;  /* 0x0000001e47287c23 */ /* 0x000fcc0008010806 */
[----:B------:R-:W1:Y:S01]  /*bd80*/  MUFU.EX2 R28, R28 ;  /* 0x0000001c001c7308 */ /* 0x000e620000000800 */
[C---:B--2---:R-:W-:Y:S01]  /*bd90*/  FADD.FTZ R44, R26.reuse, R27 ;  /* 0x0000001b1a2c7221 */ /* 0x044fe20000010000 */
[----:B------:R-:W-:-:S06]  /*bda0*/  F2FP.F16.F32.PACK_AB R141, R26, R141 ;  /* 0x0000008d1a8d723e */ /* 0x000fcc00000000ff */
        /* <DEDUP_REMOVED lines=85> */
[----:B-1----:R-:W-:Y:S01]  /*c300*/  FADD.FTZ R6, R122, R7 ;  /* 0x000000077a067221 */ /* 0x002fe20000010000 */
[C---:B--2---:R-:W-:Y:S01]  /*c310*/  FADD.FTZ R5, R87.reuse, R4 ;  /* 0x0000000457057221 */ /* 0x044fe20000010000 */
        /* <DEDUP_REMOVED lines=16> */
.L_x_14419:
[----:B------:R-:W-:-:S13]  /*c420*/  ISETP.NE.AND P1, PT, R11, 0x1, PT ;  /* 0x000000010b00780c */ /* 0x000fda0003f25270 */
[----:B------:R-:W0:Y:S02]  /*c430*/  @P1 LDC.64 R14, c[0x0][0x9e8] ;  /* 0x00027a00ff0e1b82 */ /* 0x000e240000000a00 */
[----:B0-----:R-:W-:-:S05]  /*c440*/  @P1 IMAD.HI.U32 R14, R7, R14, RZ ;  /* 0x0000000e070e1227 */ /* 0x001fca00078e00ff */
[----:B------:R-:W-:-:S07]  /*c450*/  @P1 SHF.R.U32.HI R7, RZ, R15, R14 ;  /* 0x0000000fff071219 */ /* 0x000fce000001160e */
.L_x_14420:
[----:B------:R-:W-:Y:S05]  /*c460*/  BSYNC B0 ;  /* 0x0000000000007941 */ /* 0x000fea0003800000 */
.L_x_14418:
[----:B------:R-:W-:-:S05]  /*c470*/  IMAD R7, R7, R11, R11 ;  /* 0x0000000b07077224 */ /* 0x000fca00078e020b */
[----:B------:R-:W-:-:S07]  /*c480*/  VIMNMX R10, R10, R7, PT ;  /* 0x000000070a0a7248 */ /* 0x000fce0003fe0100 */
.L_x_14417:
        /* <DEDUP_REMOVED lines=34> */
.L_x_14441:
[----:B------:R-:W2:Y:S01]  /*c6b0*/  LDL R10, [R1+0x28] ;  /* 0x00002800010a7983 */ /* 0x000ea20000100800 */
[----:B------:R-:W-:Y:S01]  /*c6c0*/  VIADD R7, R19, 0x1 ;  /* 0x0000000113077836 */ /* 0x000fe20000000000 */
[----:B------:R-:W-:Y:S05]  /*c6d0*/  YIELD ;  /* 0x0000000000007946 */ /* 0x000fea0003800000 */
[----:B------:R-:W-:-:S04]  /*c6e0*/  ISETP.NE.AND P2, PT, R7, 0x2, PT ;  /* 0x000000020700780c */ /* 0x000fc80003f45270 */
[----:B------:R-:W-:Y:S02]  /*c6f0*/  SEL R11, RZ, 0x1, P2 ;  /* 0x00000001ff0b7807 */ /* 0x000fe40001000000 */
[----:B------:R-:W-:Y:S02]  /*c700*/  SEL R7, R7, RZ, P2 ;  /* 0x000000ff07077207 */ /* 0x000fe40001000000 */
[----:B------:R-:W-:Y:S02]  /*c710*/  LOP3.LUT R20, R154, R11, RZ, 0x3c, !PT ;  /* 0x0000000b9a147212 */ /* 0x000fe400078e3cff */
[----:B--2---:R-:W-:-:S13]  /*c720*/  ISETP.NE.AND P1, PT, R10, RZ, PT ;  /* 0x000000ff0a00720c */ /* 0x004fda0003f25270 */
[----:B------:R-:W-:Y:S05]  /*c730*/  @P1 BRA `(.L_x_14422) ;  /* 0x0000000000301947 */ /* 0x000fea0003800000 */
[----:B------:R-:W-:Y:S05]  /*c740*/  @!P0 BRA `(.L_x_14423) ;  /* 0x0000000000048947 */ /* 0x000fea0003800000 */
[----:B------:R-:W-:Y:S01]  /*c750*/  BPT.TRAP 0x1 ;  /* 0x000000040000795c */ /* 0x000fe20000300000 */
.L_x_14423:
[----:B------:R-:W-:Y:S01]  /*c760*/  IMAD R11, R7, 0x8, R2 ;  /* 0x00000008070b7824 */ /* 0x000fe200078e0202 */
[----:B------:R-:W-:-:S04]  /*c770*/  SHF.L.U32 R10, R20, 0x1f, RZ ;  /* 0x0000001f140a7819 */ /* 0x000fc800000006ff */
[----:B------:R0:W1:Y:S01]  /*c780*/  SYNCS.PHASECHK.TRANS64.TRYWAIT P2, [R11+URZ+0x16830], R10 ;  /* 0x0168300a0b0075a7 */ /* 0x000062000804017f */
[----:B------:R-:W-:Y:S05]  /*c790*/  @!P0 BRA `(.L_x_14424) ;  /* 0x0000000000048947 */ /* 0x000fea0003800000 */
[----:B------:R-:W-:Y:S01]  /*c7a0*/  BPT.TRAP 0x1 ;  /* 0x000000040000795c */ /* 0x000fe20000300000 */
.L_x_14424:
[----:B------:R-:W-:Y:S04]  /*c7b0*/  BSSY B0, `(.L_x_14422) ;  /* 0x0000004000007945 */ /* 0x000fe80003800000 */
[----:B-1----:R-:W-:Y:S05]  /*c7c0*/  @P2 BRA `(.L_x_14425) ;  /* 0x0000000000082947 */ /* 0x002fea0003800000 */
[----:B------:R-:W1:Y:S02]  /*c7d0*/  SYNCS.PHASECHK.TRANS64.TRYWAIT P2, [R11+URZ+0x16830], R10 ;  /* 0x0168300a0b0075a7 */ /* 0x000e64000804017f */
[----:B-1----:R-:W-:Y:S05]  /*c7e0*/  @!P2 BRA `(.L_x_14426) ;  /* 0x0000012c000ca947 */ /* 0x002fea0003800000 */
.L_x_14425:
[----:B------:R-:W-:Y:S05]  /*c7f0*/  BSYNC B0 ;  /* 0x0000000000007941 */ /* 0x000fea0003800000 */
.L_x_14422:
[----:B------:R-:W2:Y:S01]  /*c800*/  LDL R14, [R1+0x2c] ;  /* 0x00002c00010e7983 */ /* 0x000ea20000100800 */
[----:B01----:R-:W0:Y:S01]  /*c810*/  S2R R10, SR_TID.X ;  /* 0x00000000000a7919 */ /* 0x003e220000002100 */
[----:B------:R-:W-:Y:S01]  /*c820*/  IMAD.MOV.U32 R11, RZ, RZ, 0x40000040 ;  /* 0x40000040ff0b7424 */ /* 0x000fe200078e00ff */
[----:B------:R-:W-:Y:S05]  /*c830*/  WARPSYNC.ALL ;  /* 0x0000000000007948 */ /* 0x000fea0003800000 */
[----:B------:R-:W-:Y:S02]  /*c840*/  R2UR UR23, R11 ;  /* 0x000000000b1772ca */ /* 0x000fe400000e0000 */
[----:B0-----:R-:W-:-:S05]  /*c850*/  SHF.R.U32.HI R10, RZ, 0x7, R10 ;  /* 0x00000007ff0a7819 */ /* 0x001fca000001160a */
[----:B------:R-:W-:Y:S02]  /*c860*/  VIADD R21, R10, 0x8 ;  /* 0x000000080a157836 */ /* 0x000fe40000000000 */
[----:B------:R-:W-:-:S05]  /*c870*/  IMAD.MOV.U32 R15, RZ, RZ, 0x40000040 ;  /* 0x40000040ff0f7424 */ /* 0x000fca00078e00ff */
[----:B------:R-:W-:Y:S02]  /*c880*/  R2UR UR19, R15 ;  /* 0x000000000f1372ca */ /* 0x000fe400000e0000 */
[----:B------:R-:W-:Y:S02]  /*c890*/  MOV R25, 0x40000040 ;  /* 0x4000004000197802 */ /* 0x000fe40000000f00 */
[----:B------:R-:W-:Y:S02]  /*c8a0*/  R2UR UR12, R8 ;  /* 0x00000000080c72ca */ /* 0x000fe400000e0000 */
[----:B------:R-:W-:Y:S02]  /*c8b0*/  R2UR UR13, R9 ;  /* 0x00000000090d72ca */ /* 0x000fe400000e0000 */
[C---:B------:R-:W-:Y:S02]  /*c8c0*/  R2UR UR15, R25.reuse ;  /* 0x00000000190f72ca */ /* 0x040fe400000e0000 */
[----:B------:R-:W-:Y:S01]  /*c8d0*/  R2UR UR27, R25 ;  /* 0x00000000191b72ca */ /* 0x000fe200000e0000 */
[----:B------:R0:W-:Y:S01]  /*c8e0*/  BAR.SYNC.DEFER_BLOCKING R21, 0x100 ;  /* 0x000400150000751d */ /* 0x0001e20000010000 */
[----:B--2---:R-:W-:-:S04]  /*c8f0*/  IMAD R24, R7, 0x400, R14 ;  /* 0x0000040007187824 */ /* 0x004fc800078e020e */
[----:B------:R-:W-:-:S05]  /*c900*/  VIADD R10, R24, 0x4 ;  /* 0x00000004180a7836 */ /* 0x000fca0000000000 */
[----:B------:R-:W-:Y:S02]  /*c910*/  R2UR UR22, R10 ;  /* 0x000000000a1672ca */ /* 0x000fe400000e0000 */
[----:B------:R-:W2:Y:S01]  /*c920*/  LDL.64 R10, [R1+0x18] ;  /* 0x00001800010a7983 */ /* 0x000ea20000100a00 */
[----:B------:R-:W-:-:S05]  /*c930*/  VIADD R14, R24, 0x2 ;  /* 0x00000002180e7836 */ /* 0x000fca0000000000 */
[----:B------:R-:W-:Y:S02]  /*c940*/  R2UR UR18, R14 ;  /* 0x000000000e1272ca */ /* 0x000fe400000e0000 */
[----:B------:R-:W3:Y:S01]  /*c950*/  LDL.64 R14, [R1+0x10] ;  /* 0x00001000010e7983 */ /* 0x000ee20000100a00 */
[C---:B------:R-:W-:Y:S01]  /*c960*/  R2UR UR14, R24.reuse ;  /* 0x00000000180e72ca */ /* 0x040fe200000e0000 */
[----:B------:R-:W-:-:S05]  /*c970*/  VIADD R24, R24, 0x6 ;  /* 0x0000000618187836 */ /* 0x000fca0000000000 */
[----:B------:R-:W-:Y:S02]  /*c980*/  R2UR UR26, R24 ;  /* 0x00000000181a72ca */ /* 0x000fe400000e0000 */
[----:B------:R-:W-:-:S06]  /*c990*/  WARPGROUP.ARRIVE ;  /* 0x00000000000079c5 */ /* 0x000fcc0000000000 */
[----:B------:R-:W-:Y:S03]  /*c9a0*/  HGMMA.64x128x16.F32 R24, gdesc[UR12], RZ, !UPT, gsb0 ;  /* 0x01e000000c1879f0 */ /* 0x000fe6000c0008ff */
[----:B------:R-:W-:Y:S02]  /*c9b0*/  WARPGROUP.DEPBAR.LE gsb0, 0x0 ;  /* 0x00008000000079c5 */ /* 0x000fe40000010000 */
[----:B------:R-:W-:Y:S01]  /*c9c0*/  WARPGROUP.ARRIVE ;  /* 0x00000000000079c5 */ /* 0x000fe20000000000 */
[----:B--2---:R-:W-:Y:S02]  /*c9d0*/  R2UR UR16, R10 ;  /* 0x000000000a1072ca */ /* 0x004fe400000e0000 */
[----:B------:R-:W-:-:S13]  /*c9e0*/  R2UR UR17, R11 ;  /* 0x000000000b1172ca */ /* 0x000fda00000e0000 */
[----:B------:R-:W-:Y:S01]  /*c9f0*/  HGMMA.64x128x16.F32 R24, gdesc[UR16], R24, gsb0 ;  /* 0x01e00000101879f0 */ /* 0x000fe20008000818 */
[----:B---3--:R-:W-:Y:S02]  /*ca00*/  R2UR UR20, R14 ;  /* 0x000000000e1472ca */ /* 0x008fe400000e0000 */
        /* <DEDUP_REMOVED lines=13> */
.L_x_14428:
[----:B------:R-:W-:Y:S01]  /*cae0*/  SHF.L.U32 R10, R154, 0x1f, RZ ;  /* 0x0000001f9a0a7819 */ /* 0x000fe200000006ff */
[----:B------:R-:W-:-:S04]  /*caf0*/  IMAD R11, R19, 0x8, R2 ;  /* 0x00000008130b7824 */ /* 0x000fc800078e0202 */
[----:B------:R0:W1:Y:S01]  /*cb00*/  SYNCS.PHASECHK.TRANS64.TRYWAIT P1, [R11+URZ+0x16850], R10 ;  /* 0x0168500a0b0075a7 */ /* 0x000062000802017f */
[----:B------:R-:W-:Y:S05]  /*cb10*/  @!P0 BRA `(.L_x_14429) ;  /* 0x0000000000048947 */ /* 0x000fea0003800000 */
[----:B------:R-:W-:Y:S01]  /*cb20*/  BPT.TRAP 0x1 ;  /* 0x000000040000795c */ /* 0x000fe20000300000 */
.L_x_14429:
[----:B-1----:R-:W-:Y:S05]  /*cb30*/  @P1 BRA `(.L_x_14427) ;  /* 0x0000000000081947 */ /* 0x002fea0003800000 */
[----:B------:R-:W1:Y:S02]  /*cb40*/  SYNCS.PHASECHK.TRANS64.TRYWAIT P1, [R11+URZ+0x16850], R10 ;  /* 0x0168500a0b0075a7 */ /* 0x000e64000802017f */
[----:B-1----:R-:W-:Y:S05]  /*cb50*/  @!P1 BRA `(.L_x_14430) ;  /* 0x0000012800449947 */ /* 0x002fea0003800000 */
.L_x_14427:
        /* <DEDUP_REMOVED lines=18> */
[----:B0-----:R-:W-:Y:S02]  /*cc80*/  SHF.R.U32.HI R21, RZ, 0x7, R154 ;  /* 0x00000007ff157819 */ /* 0x001fe4000001169a */
[----:B------:R-:W-:Y:S01]  /*cc90*/  ISETP.GE.U32.AND P1, PT, R154, 0x180, PT ;  /* 0x000001809a00780c */ /* 0x000fe20003f26070 */
[----:B------:R-:W-:Y:S02]  /*cca0*/  WARPGROUP.DEPBAR.LE gsb0, 0x0 ;  /* 0x00008000000079c5 */ /* 0x000fe40000010000 */
[----:B------:R-:W-:-:S06]  /*ccb0*/  WARPGROUP.ARRIVE ;  /* 0x00000000000079c5 */ /* 0x000fcc0000000000 */
        /* <DEDUP_REMOVED lines=32> */
[----:B------:R-:W-:Y:S02]  /*cec0*/  WARPGROUP.DEPBAR.LE gsb0, 0x0 ;  /* 0x00008000000079c5 */ /* 0x000fe40000010000 */
[----:B------:R-:W-:-:S10]  /*ced0*/  WARPGROUP.ARRIVE ;  /* 0x00000000000079c5 */ /* 0x000fd40000000000 */
[----:B------:R-:W-:Y:S01]  /*cee0*/  HGMMA.64x64x16.F32 R88, R124, gdesc[UR12].tnspB, R88, gsb0 ;  /* 0x40e0000c7c587df0 */ /* 0x000fe20008000858 */
[----:B------:R-:W-:Y:S01]  /*cef0*/  R2UR UR14, R10 ;  /* 0x000000000a0e72ca */ /* 0x000fe200000e0000 */
[----:B------:R-:W-:Y:S01]  /*cf00*/  VIADD R10, R21, 0x9 ;  /* 0x00000009150a7836 */ /* 0x000fe20000000000 */
[----:B------:R-:W-:-:S04]  /*cf10*/  R2UR UR15, R11 ;  /* 0x000000000b0f72ca */ /* 0x000fc800000e0000 */
[----:B------:R-:W-:Y:S01]  /*cf20*/  SEL R10, R10, 0x9, !P1 ;  /* 0x000000090a0a7807 */ /* 0x000fe20004800000 */
[----:B------:R-:W-:Y:S02]  /*cf30*/  WARPGROUP.DEPBAR.LE gsb0, 0x0 ;  /* 0x00008000000079c5 */ /* 0x000fe40000010000 */
[----:B------:R-:W-:-:S06]  /*cf40*/  WARPGROUP.ARRIVE ;  /* 0x00000000000079c5 */ /* 0x000fcc0000000000 */
[----:B------:R-:W-:Y:S03]  /*cf50*/  HGMMA.64x64x16.F32 R88, R120, gdesc[UR12].tnspB, R88, gsb0 ;  /* 0x40e0000c78587df0 */ /* 0x000fe60008000858 */
[----:B------:R-:W-:Y:S02]  /*cf60*/  WARPGROUP.DEPBAR.LE gsb0, 0x0 ;  /* 0x00008000000079c5 */ /* 0x000fe40000010000 */
[----:B------:R0:W-:Y:S06]  /*cf70*/  BAR.ARV R10, 0x100 ;  /* 0x0004000a0000751d */ /* 0x0001ec0000002000 */
[----:B------:R-:W-:Y:S05]  /*cf80*/  @!P0 BRA `(.L_x_14431) ;  /* 0x0000000000048947 */ /* 0x000fea0003800000 */
[----:B------:R-:W-:Y:S01]  /*cf90*/  BPT.TRAP 0x1 ;  /* 0x000000040000795c */ /* 0x000fe20000300000 */
.L_x_14431:
[----:B------:R-:W2:Y:S01]  /*cfa0*/  LDL R15, [R1+0x24] ;  /* 0x00002400010f7983 */ /* 0x000ea20000100800 */
[----:B0-----:R-:W0:Y:S03]  /*cfb0*/  LDC R10, c[0x0][0x448] ;  /* 0x00011200ff0a7b82 */ /* 0x001e260000000800 */
[----:B------:R-:W2:Y:S04]  /*cfc0*/  LDL R14, [R1+0x30] ;  /* 0x00003000010e7983 */ /* 0x000ea80000100800 */
[----:B------:R-:W3:Y:S01]  /*cfd0*/  LDL R125, [R1] ;  /* 0x00000000017d7983 */ /* 0x000ee20000100800 */
[----:B0-----:R-:W-:-:S13]  /*cfe0*/  ISETP.NE.AND P1, PT, R10, 0x1, PT ;  /* 0x000000010a00780c */ /* 0x001fda0003f25270 */
[----:B------:R-:W0:Y:S08]  /*cff0*/  @P1 LDC R11, c[0x0][0x44c] ;  /* 0x00011300ff0b1b82 */ /* 0x000e300000000800 */
[----:B------:R-:W1:Y:S01]  /*d000*/  @P1 LDC R10, c[0x0][0x450] ;  /* 0x00011400ff0a1b82 */ /* 0x000e620000000800 */
[----:B------:R-:W-:Y:S01]  /*d010*/  LOP3.LUT P3, RZ, R22, 0x4, RZ, 0xc0, !PT ;  /* 0x0000000416ff7812 */ /* 0x000fe2000786c0ff */
[----:B------:R-:W-:-:S02]  /*d020*/  UMOV UR29, UR9 ;  /* 0x00000009001d7c82 */ /* 0x000fc40008000000 */
[----:B------:R-:W-:Y:S01]  /*d030*/  ULOP3.LUT UR12, URZ, UR29, URZ, 0x33, !UPT ;  /* 0x0000001d3f0c7292 */ /* 0x000fe2000f8e333f */
[----:B--2---:R-:W-:-:S04]  /*d040*/  IMAD.IADD R120, R14, 0x1, R15 ;  /* 0x000000010e787824 */ /* 0x004fc800078e020f */
[----:B0-----:R-:W-:-:S05]  /*d050*/  @P1 IMAD.HI.U32 R11, R120, R11, RZ ;  /* 0x0000000b780b1227 */ /* 0x001fca00078e00ff */
[----:B-1----:R-:W-:Y:S02]  /*d060*/  @P1 SHF.R.U32.HI R120, RZ, R10, R11 ;  /* 0x0000000aff781219 */ /* 0x002fe4000001160b */
[----:B------:R-:W-:Y:S01]  /*d070*/  LEA R10, R7, R2, 0x3 ;  /* 0x00000002070a7211 */ /* 0x000fe200078e18ff */
[----:B------:R-:W-:-:S04]  /*d080*/  IMAD.U32 R11, RZ, RZ, UR38 ;  /* 0x00000026ff0b7e24 */ /* 0x000fc8000f8e00ff */
[----:B------:R-:W-:-:S05]  /*d090*/  VIADD R10, R10, 0x16840 ;  /* 0x000168400a0a7836 */ /* 0x000fca0000000000 */
[----:B------:R-:W-:Y:S01]  /*d0a0*/  PRMT R10, R11, 0x654, R10 ;  /* 0x000006540b0a7816 */ /* 0x000fe2000000000a */
[----:B------:R-:W0:Y:S03]  /*d0b0*/  SHFL.IDX PT, R121, R120, RZ, 0x1c1f ;  /* 0x001c1fff78797589 */ /* 0x000e2600000e0000 */
[----:B------:R1:W-:Y:S02]  /*d0c0*/  SYNCS.ARRIVE.TRANS64.RED.A1T0 RZ, [R10+URZ], RZ ;  /* 0x000000ff0aff79a7 */ /* 0x0003e4000810043f */
[----:B-1----:R-:W-:-:S05]  /*d0d0*/  IMAD.SHL.U32 R10, R4, 0x80, RZ ;  /* 0x00000080040a7824 */ /* 0x002fca00078e00ff */
[----:B------:R-:W-:-:S05]  /*d0e0*/  IADD3 R11, -R10, 0x1, RZ ;  /* 0x000000010a0b7810 */ /* 0x000fca0007ffe1ff */
[----:B---3--:R-:W-:-:S05]  /*d0f0*/  IMAD R11, R125, -0x2, R11 ;  /* 0xfffffffe7d0b7824 */ /* 0x008fca00078e020b */
[----:B------:R-:W-:-:S05]  /*d100*/  IADD3 R15, -R155, R11, R156 ;  /* 0x0000000b9b0f7210 */ /* 0x000fca0007ffe19c */
        /* <DEDUP_REMOVED lines=17> */
.L_x_14434:
[----:B------:R-:W-:-:S05]  /*d220*/  IMAD.U32 R124, RZ, RZ, UR5 ;  /* 0x00000005ff7c7e24 */ /* 0x000fca000f8e00ff */
[----:B------:R-:W-:-:S13]  /*d230*/  ISETP.NE.AND P1, PT, R124, 0x1, PT ;  /* 0x000000017c00780c */ /* 0x000fda0003f25270 */
[----:B------:R-:W0:Y:S02]  /*d240*/  @P1 LDC.64 R122, c[0x0][0x9e8] ;  /* 0x00027a00ff7a1b82 */ /* 0x000e240000000a00 */
[----:B0-----:R-:W-:-:S05]  /*d250*/  @P1 IMAD.HI.U32 R122, R121, R122, RZ ;  /* 0x0000007a797a1227 */ /* 0x001fca00078e00ff */
[----:B------:R-:W-:-:S07]  /*d260*/  @P1 SHF.R.U32.HI R121, RZ, R123, R122 ;  /* 0x0000007bff791219 */ /* 0x000fce000001167a */
.L_x_14435:
[----:B------:R-:W-:Y:S05]  /*d270*/  BSYNC B0 ;  /* 0x0000000000007941 */ /* 0x000fea0003800000 */
.L_x_14433:
[----:B------:R-:W-:-:S04]  /*d280*/  IMAD R121, R121, R124, -R10 ;  /* 0x0000007c79797224 */ /* 0x000fc800078e0a0a */
[----:B------:R-:W-:-:S05]  /*d290*/  IMAD R121, R125, -0x2, R121 ;  /* 0xfffffffe7d797824 */ /* 0x000fca00078e0279 */
[----:B------:R-:W-:Y:S02]  /*d2a0*/  VIMNMX R11, R11, R121, !PT ;  /* 0x000000790b0b7248 */ /* 0x000fe40007fe0100 */
[----:B------:R-:W-:-:S07]  /*d2b0*/  VIADDMNMX R14, R121, R124, R14, PT ;  /* 0x0000007c790e7246 */ /* 0x000fce000380010e */
.L_x_14432:
        /* <DEDUP_REMOVED lines=13> */
[----:B0-----:R-:W-:Y:S01]  /*d390*/  IMAD.IADD R21, R21, 0x1, R120 ;  /* 0x0000000115157824 */ /* 0x001fe200078e0278 */
        /* <DEDUP_REMOVED lines=81> */
[----:B------:R-:W-:Y:S01]  /*d8b0*/  IMAD.IADD R11, R15, 0x1, R120 ;  /* 0x000000010f0b7824 */ /* 0x000fe200078e0278 */
        /* <DEDUP_REMOVED lines=17> */
.L_x_14438:
[----:B------:R-:W-:-:S05]  /*d9d0*/  IMAD.U32 R121, RZ, RZ, UR5 ;  /* 0x00000005ff797e24 */ /* 0x000fca000f8e00ff */
[----:B------:R-:W-:-:S13]  /*d9e0*/  ISETP.NE.AND P1, PT, R121, 0x1, PT ;  /* 0x000000017900780c */ /* 0x000fda0003f25270 */
[----:B------:R-:W0:Y:S02]  /*d9f0*/  @P1 LDC.64 R14, c[0x0][0x9e8] ;  /* 0x00027a00ff0e1b82 */ /* 0x000e240000000a00 */
[----:B0-----:R-:W-:-:S05]  /*da00*/  @P1 IMAD.HI.U32 R14, R120, R14, RZ ;  /* 0x0000000e780e1227 */ /* 0x001fca00078e00ff */
[----:B------:R-:W-:-:S07]  /*da10*/  @P1 SHF.R.U32.HI R120, RZ, R15, R14 ;  /* 0x0000000fff781219 */ /* 0x000fce000001160e */
.L_x_14439:
[----:B------:R-:W-:Y:S05]  /*da20*/  BSYNC B0 ;  /* 0x0000000000007941 */ /* 0x000fea0003800000 */
.L_x_14437:
[----:B------:R-:W-:-:S04]  /*da30*/  IMAD R10, R120, R121, -R10 ;  /* 0x00000079780a7224 */ /* 0x000fc800078e0a0a */
[----:B------:R-:W-:-:S05]  /*da40*/  IMAD R10, R125, -0x2, R10 ;  /* 0xfffffffe7d0a7824 */ /* 0x000fca00078e020a */
[----:B------:R-:W-:Y:S02]  /*da50*/  VIMNMX R11, R11, R10, !PT ;  /* 0x0000000a0b0b7248 */ /* 0x000fe40007fe0100 */
[----:B------:R-:W-:-:S07]  /*da60*/  VIADDMNMX R21, R10, R121, R21, PT ;  /* 0x000000790a157246 */ /* 0x000fce0003800115 */
.L_x_14436:
[C---:B------:R-:W-:Y:S01]  /*da70*/  ISETP.GT.AND P1, PT, R11.reuse, 0x1, P5 ;  /* 0x000000010b00780c */ /* 0x040fe20002f24270 */
[----:B------:R-:W-:Y:S01]  /*da80*/  UMOV UR30, UR7 ;  /* 0x00000007001e7c82 */ /* 0x000fe20008000000 */
[----:B------:R-:W-:Y:S02]  /*da90*/  ISETP.GT.AND P2, PT, R11, 0x8, P5 ;  /* 0x000000080b00780c */ /* 0x000fe40002f44270 */
[C---:B------:R-:W-:Y:S02]  /*daa0*/  ISETP.LT.OR P1, PT, R21.reuse, 0x2, P1 ;  /* 0x000000021500780c */ /* 0x040fe40000f21670 */
[----:B------:R-:W-:Y:S02]  /*dab0*/  ISETP.LT.OR P2, PT, R21, 0x9, P2 ;  /* 0x000000091500780c */ /* 0x000fe40001741670 */
[----:B------:R-:W-:Y:S02]  /*dac0*/  FSEL R27, R27, -INF , !P1 ;  /* 0xff8000001b1b7808 */ /* 0x000fe40004800000 */
[----:B------:R-:W-:-:S02]  /*dad0*/  ISETP.GT.AND P1, PT, R11, 0x9, P5 ;  /* 0x000000090b00780c */ /* 0x000fc40002f24270 */
[----:B------:R-:W-:Y:S02]  /*dae0*/  FSEL R30, R30, -INF , !P2 ;  /* 0xff8000001e1e7808 */ /* 0x000fe40005000000 */
[----:B------:R-:W-:Y:S02]  /*daf0*/  ISETP.LT.OR P1, PT, R21, 0xa, P1 ;  /* 0x0000000a1500780c */ /* 0x000fe40000f21670 */
[----:B------:R-:W-:Y:S02]  /*db00*/  ISETP.GT.AND P2, PT, R11, 0x10, P5 ;  /* 0x000000100b00780c */ /* 0x000fe40002f44270 */
[----:B------:R-:W-:Y:S02]  /*db10*/  FSEL R31, R31, -INF , !P1 ;  /* 0xff8000001f1f7808 */ /* 0x000fe40004800000 */
[----:B------:R-:W-:Y:S02]  /*db20*/  ISETP.GT.AND P1, PT, R11, 0x11, P5 ;  /* 0x000000110b00780c */ /* 0x000fe40002f24270 */
[----:B------:R-:W-:-:S02]  /*db30*/  ISETP.LT.OR P2, PT, R21, 0x11, P2 ;  /* 0x000000111500780c */ /* 0x000fc40001741670 */
[----:B------:R-:W-:Y:S02]  /*db40*/  ISETP.LT.OR P1, PT, R21, 0x12, P1 ;  /* 0x000000121500780c */ /* 0x000fe40000f21670 */
[----:B------:R-:W-:Y:S02]  /*db50*/  FSEL R34, R34, -INF , !P2 ;  /* 0xff80000022227808 */ /* 0x000fe40005000000 */
[----:B------:R-:W-:Y:S02]  /*db60*/  FSEL R35, R35, -INF , !P1 ;  /* 0xff80000023237808 */ /* 0x000fe40004800000 */
[C---:B------:R-:W-:Y:S02]  /*db70*/  ISETP.GT.AND P2, PT, R11.reuse, 0x18, P5 ;  /* 0x000000180b00780c */ /* 0x040fe40002f44270 */
        /* <DEDUP_REMOVED lines=55> */
[----:B------:R-:W-:-:S02]  /*def0*/  LOP3.LUT R22, R22, 0xbfffffff, RZ, 0xc0, !PT ;  /* 0xbfffffff16167812 */ /* 0x000fc400078ec0ff */
[C---:B------:R-:W-:Y:S02]  /*df00*/  ISETP.LT.OR P2, PT, R21.reuse, 0x61, P2 ;  /* 0x000000611500780c */ /* 0x040fe40001741670 */
[----:B------:R-:W-:Y:S02]  /*df10*/  ISETP.LT.OR P1, PT, R21, 0x62, P1 ;  /* 0x000000621500780c */ /* 0x000fe40000f21670 */
[----:B------:R-:W-:Y:S02]  /*df20*/  FMNMX.FTZ R10, R24, R3, !PT ;  /* 0x00000003180a7209 */ /* 0x000fe40007810000 */
[----:B------:R-:W-:Y:S02]  /*df30*/  @P0 LOP3.LUT R22, R22, 0x40000000, RZ, 0xfc, !PT ;  /* 0x4000000016160812 */ /* 0x000fe400078efcff */
[----:B------:R-:W-:Y:S02]  /*df40*/  FSEL R74, R74, -INF , !P2 ;  /* 0xff8000004a4a7808 */ /* 0x000fe40005000000 */
[----:B------:R-:W-:-:S02]  /*df50*/  FSEL R75, R75, -INF , !P1 ;  /* 0xff8000004b4b7808 */ /* 0x000fc40004800000 */
[C---:B------:R-:W-:Y:S02]  /*df60*/  ISETP.GT.AND P4, PT, R11.reuse, 0x68, P5 ;  /* 0x000000680b00780c */ /* 0x040fe40002f84270 */
[C---:B------:R-:W-:Y:S02]  /*df70*/  ISETP.GT.AND P6, PT, R11.reuse, 0x69, P5 ;  /* 0x000000690b00780c */ /* 0x040fe40002fc4270 */
[C---:B------:R-:W-:Y:S02]  /*df80*/  ISETP.GT.AND P3, PT, R11.reuse, 0x70, P5 ;  /* 0x000000700b00780c */ /* 0x040fe40002f64270 */
[C---:B------:R-:W-:Y:S02]  /*df90*/  ISETP.GT.AND P2, PT, R11.reuse, 0x71, P5 ;  /* 0x000000710b00780c */ /* 0x040fe40002f44270 */
[C---:B------:R-:W-:Y:S02]  /*dfa0*/  ISETP.GT.AND P1, PT, R11.reuse, 0x78, P5 ;  /* 0x000000780b00780c */ /* 0x040fe40002f24270 */
[----:B------:R-:W-:-:S02]  /*dfb0*/  ISETP.GT.AND P0, PT, R11, RZ, P5 ;  /* 0x000000ff0b00720c */ /* 0x000fc40002f04270 */
[----:B------:R-:W-:Y:S02]  /*dfc0*/  ISETP.GT.AND P5, PT, R11, 0x79, P5 ;  /* 0x000000790b00780c */ /* 0x000fe40002fa4270 */
[----:B------:R-:W-:Y:S02]  /*dfd0*/  FMNMX.FTZ R11, R25, R10, !PT ;  /* 0x0000000a190b7209 */ /* 0x000fe40007810000 */
[----:B------:R-:W-:Y:S02]  /*dfe0*/  ISETP.LT.OR P4, PT, R21, 0x69, P4 ;  /* 0x000000691500780c */ /* 0x000fe40002781670 */
[----:B------:R-:W-:Y:S02]  /*dff0*/  FMNMX.FTZ R10, R28, R11, !PT ;  /* 0x0000000b1c0a7209 */ /* 0x000fe40007810000 */
[----:B------:R-:W-:Y:S02]  /*e000*/  LOP3.LUT R22, R22, 0xfffffffd, RZ, 0xc0, !PT ;  /* 0xfffffffd16167812 */ /* 0x000fe400078ec0ff */
[----:B------:R-:W-:-:S02]  /*e010*/  FMNMX.FTZ R11, R29, R10, !PT ;  /* 0x0000000a1d0b7209 */ /* 0x000fc40007810000 */
[----:B------:R-:W-:Y:S02]  /*e020*/  ISETP.LT.OR P0, PT, R21, 0x1, P0 ;  /* 0x000000011500780c */ /* 0x000fe40000701670 */
[----:B------:R-:W-:Y:S02]  /*e030*/  FMNMX.FTZ R10, R32, R11, !PT ;  /* 0x0000000b200a7209 */ /* 0x000fe40007810000 */
[----:B------:R-:W-:Y:S02]  /*e040*/  FSEL R26, R26, -INF , !P0 ;  /* 0xff8000001a1a7808 */ /* 0x000fe40004000000 */
[----:B------:R-:W-:Y:S02]  /*e050*/  FMNMX.FTZ R11, R33, R10, !PT ;  /* 0x0000000a210b7209 */ /* 0x000fe40007810000 */
[----:B------:R-:W-:Y:S02]  /*e060*/  @P4 LOP3.LUT R22, R22, 0x2, RZ, 0xfc, !PT ;  /* 0x0000000216164812 */ /* 0x000fe400078efcff */
[----:B------:R-:W-:-:S02]  /*e070*/  FMNMX.FTZ R10, R36, R11, !PT ;  /* 0x0000000b240a7209 */ /* 0x000fc40007810000 */
[----:B------:R-:W-:Y:S02]  /*e080*/  ISETP.LT.OR P4, PT, R21, 0x6a, P6 ;  /* 0x0000006a1500780c */ /* 0x000fe40003781670 */
[----:B------:R-:W-:Y:S02]  /*e090*/  FMNMX.FTZ R11, R37, R10, !PT ;  /* 0x0000000a250b7209 */ /* 0x000fe40007810000 */
[----:B------:R-:W-:Y:S02]  /*e0a0*/  ISETP.LT.OR P3, PT, R21, 0x71, P3 ;  /* 0x000000711500780c */ /* 0x000fe40001f61670 */
[----:B------:R-:W-:Y:S02]  /*e0b0*/  FMNMX.FTZ R10, R40, R11, !PT ;  /* 0x0000000b280a7209 */ /* 0x000fe40007810000 */
[----:B------:R-:W-:Y:S02]  /*e0c0*/  FSEL R79, R79, -INF , !P4 ;  /* 0xff8000004f4f7808 */ /* 0x000fe40006000000 */
[----:B------:R-:W-:-:S02]  /*e0d0*/  FMNMX.FTZ R11, R41, R10, !PT ;  /* 0x0000000a290b7209 */ /* 0x000fc40007810000 */
[----:B------:R-:W-:Y:S02]  /*e0e0*/  ISETP.LT.OR P2, PT, R21, 0x72, P2 ;  /* 0x000000721500780c */ /* 0x000fe40001741670 */
[----:B------:R-:W-:Y:S02]  /*e0f0*/  FMNMX.FTZ R10, R44, R11, !PT ;  /* 0x0000000b2c0a7209 */ /* 0x000fe40007810000 */
[----:B------:R-:W-:Y:S02]  /*e100*/  FSEL R82, R82, -INF , !P3 ;  /* 0xff80000052527808 */ /* 0x000fe40005800000 */
[----:B------:R-:W-:Y:S02]  /*e110*/  FMNMX.FTZ R11, R45, R10, !PT ;  /* 0x0000000a2d0b7209 */ /* 0x000fe40007810000 */
[----:B------:R-:W-:Y:S02]  /*e120*/  ISETP.LT.OR P1, PT, R21, 0x79, P1 ;  /* 0x000000791500780c */ /* 0x000fe40000f21670 */
[----:B------:R-:W-:-:S02]  /*e130*/  FMNMX.FTZ R10, R48, R11, !PT ;  /* 0x0000000b300a7209 */ /* 0x000fc40007810000 */
[----:B------:R-:W-:Y:S02]  /*e140*/  FSEL R83, R83, -INF , !P2 ;  /* 0xff80000053537808 */ /* 0x000fe40005000000 */
[----:B------:R-:W-:Y:S02]  /*e150*/  FMNMX.FTZ R11, R49, R10, !PT ;  /* 0x0000000a310b7209 */ /* 0x000fe40007810000 */
[----:B------:R-:W-:Y:S02]  /*e160*/  ISETP.LT.OR P5, PT, R21, 0x7a, P5 ;  /* 0x0000007a1500780c */ /* 0x000fe40002fa1670 */
[----:B------:R-:W-:Y:S02]  /*e170*/  FMNMX.FTZ R10, R52, R11, !PT ;  /* 0x0000000b340a7209 */ /* 0x000fe40007810000 */
[----:B------:R-:W-:Y:S02]  /*e180*/  FSEL R86, R86, -INF , !P1 ;  /* 0xff80000056567808 */ /* 0x000fe40004800000 */
[----:B------:R-:W-:-:S02]  /*e190*/  FMNMX.FTZ R11, R53, R10, !PT ;  /* 0x0000000a350b7209 */ /* 0x000fc40007810000 */
[----:B------:R-:W-:Y:S02]  /*e1a0*/  FSEL R87, R87, -INF , !P5 ;  /* 0xff80000057577808 */ /* 0x000fe40006800000 */
[----:B------:R-:W-:Y:S02]  /*e1b0*/  FMNMX.FTZ R10, R56, R11, !PT ;  /* 0x0000000b380a7209 */ /* 0x000fe40007810000 */
[----:B------:R-:W-:Y:S02]  /*e1c0*/  LOP3.LUT P0, RZ, R22, 0x40000000, RZ, 0xc0, !PT ;  /* 0x4000000016ff7812 */ /* 0x000fe4000780c0ff */
        /* <DEDUP_REMOVED lines=265> */
.L_x_14440:
[----:B------:R-:W2:Y:S01]  /*f260*/  LDL R21, [R1+0x20] ;  /* 0x0000200001157983 */ /* 0x000ea20000100800 */
[----:B------:R-:W-:Y:S02]  /*f270*/  IMAD R14, R19, 0x8, R2 ;  /* 0x00000008130e7824 */ /* 0x000fe400078e0202 */
[-C--:B------:R-:W-:Y:S01]  /*f280*/  FMUL.FTZ R88, R88, R0.reuse ;  /* 0x0000000058587220 */ /* 0x080fe20000410000 */
[----:B------:R-:W-:Y:S02]  /*f290*/  IMAD.U32 R15, RZ, RZ, UR38 ;  /* 0x00000026ff0f7e24 */ /* 0x000fe4000f8e00ff */
[-C--:B------:R-:W-:Y:S01]  /*f2a0*/  FMUL.FTZ R89, R89, R0.reuse ;  /* 0x0000000059597220 */ /* 0x080fe20000410000 */
        /* <DEDUP_REMOVED lines=69> */
[C---:B--2---:R-:W-:Y:S01]  /*f700*/  ISETP.GT.AND P1, PT, R4.reuse, R21, PT ;  /* 0x000000150400720c */ /* 0x044fe20003f24270 */
[----:B------:R-:W-:-:S12]  /*f710*/  VIADD R4, R4, 0xffffffff ;  /* 0xffffffff04047836 */ /* 0x000fd80000000000 */
[----:B0-----:R-:W-:Y:S05]  /*f720*/  @P1 BRA `(.L_x_14441) ;  /* 0xffffffcc00e01947 */ /* 0x001fea000383ffff */
[----:B------:R-:W-:Y:S02]  /*f730*/  IMAD.MOV.U32 R0, RZ, RZ, R11 ;  /* 0x000000ffff007224 */ /* 0x000fe400078e000b */
[----:B------:R-:W-:Y:S02]  /*f740*/  IMAD.MOV.U32 R3, RZ, RZ, R10 ;  /* 0x000000ffff037224 */ /* 0x000fe400078e000a */
[----:B------:R-:W-:Y:S02]  /*f750*/  IMAD.MOV.U32 R19, RZ, RZ, R7 ;  /* 0x000000ffff137224 */ /* 0x000fe400078e0007 */
[----:B------:R-:W-:-:S07]  /*f760*/  IMAD.MOV.U32 R154, RZ, RZ, R20 ;  /* 0x000000ffff9a7224 */ /* 0x000fce00078e0014 */
.L_x_14421:
        /* <DEDUP_REMOVED lines=13> */
[----:B-1----:R-:W-:-:S03]  /*f840*/  ISETP.GE.AND P1, PT, R15, 0x1, PT ;  /* 0x000000010f00780c */ /* 0x002fc60003f26270 */
[----:B------:R-:W-:-:S04]  /*f850*/  IMAD.IADD R7, R14, 0x1, R7 ;  /* 0x000000010e077824 */ /* 0x000fc800078e0207 */
[----:B------:R-:W-:-:S06]  /*f860*/  VIADD R14, R7, -UR29 ;  /* 0x8000001d070e7c36 */ /* 0x000fcc0008000000 */
[----:B------:R-:W-:Y:S01]  /*f870*/  @P1 LOP3.LUT R22, R22, 0x8, RZ, 0xfc, !PT ;  /* 0x0000000816161812 */ /* 0x000fe200078efcff */
        /* <DEDUP_REMOVED lines=11> */
.L_x_14444:
[----:B------:R-:W-:-:S13]  /*f930*/  ISETP.NE.AND P1, PT, R15, 0x1, PT ;  /* 0x000000010f00780c */ /* 0x000fda0003f25270 */
[----:B------:R-:W0:Y:S02]  /*f940*/  @P1 LDC.64 R10, c[0x0][0x9e8] ;  /* 0x00027a00ff0a1b82 */ /* 0x000e240000000a00 */
[----:B0-----:R-:W-:-:S05]  /*f950*/  @P1 IMAD.HI.U32 R10, R7, R10, RZ ;  /* 0x0000000a070a1227 */ /* 0x001fca00078e00ff */
[----:B------:R-:W-:-:S07]  /*f960*/  @P1 SHF.R.U32.HI R7, RZ, R11, R10 ;  /* 0x0000000bff071219 */ /* 0x000fce000001160a */
.L_x_14445:
[----:B------:R-:W-:Y:S05]  /*f970*/  BSYNC B0 ;  /* 0x0000000000007941 */ /* 0x000fea0003800000 */
.L_x_14443:
[----:B------:R-:W-:-:S05]  /*f980*/  IMAD R7, R7, R15, RZ ;  /* 0x0000000f07077224 */ /* 0x000fca00078e02ff */
[----:B------:R-:W-:-:S07]  /*f990*/  VIMNMX R14, R14, R7, !PT ;  /* 0x000000070e0e7248 */ /* 0x000fce0007fe0100 */
.L_x_14442:
        /* <DEDUP_REMOVED lines=13> */
.L_x_14458:
        /* <DEDUP_REMOVED lines=9> */
.L_x_14448:
        /* <DEDUP_REMOVED lines=8> */
.L_x_14449:
[----:B------:R-:W-:Y:S04]  /*fb80*/  BSSY B0, `(.L_x_14447) ;  /* 0x0000004000007945 */ /* 0x000fe80003800000 */
[----:B-1----:R-:W-:Y:S05]  /*fb90*/  @P2 BRA `(.L_x_14450) ;  /* 0x0000000000082947 */ /* 0x002fea0003800000 */
[----:B------:R-:W1:Y:S02]  /*fba0*/  SYNCS.PHASECHK.TRANS64.TRYWAIT P2, [R3+URZ+0x16830], R0 ;  /* 0x01683000030075a7 */ /* 0x000e64000804017f */
[----:B-1----:R-:W-:Y:S05]  /*fbb0*/  @!P2 BRA `(.L_x_14451) ;  /* 0x000000f80040a947 */ /* 0x002fea0003800000 */
.L_x_14450:
[----:B------:R-:W-:Y:S05]  /*fbc0*/  BSYNC B0 ;  /* 0x0000000000007941 */ /* 0x000fea0003800000 */
.L_x_14447:
[----:B------:R-:W2:Y:S04]  /*fbd0*/  LDL R11, [R1+0x2c] ;  /* 0x00002c00010b7983 */ /* 0x000ea80000100800 */
[----:B------:R3:W-:Y:S01]  /*fbe0*/  STL [R1+0x68], R2 ;  /* 0x0000680201007387 */ /* 0x0007e20000100800 */
[----:B01----:R-:W0:Y:S03]  /*fbf0*/  S2R R0, SR_TID.X ;  /* 0x0000000000007919 */ /* 0x003e260000002100 */
[----:B---3--:R-:W3:Y:S01]  /*fc00*/  LDL.64 R2, [R1+0x18] ;  /* 0x0000180001027983 */ /* 0x008ee20000100a00 */
        /* <DEDUP_REMOVED lines=9> */
[----:B------:R-:W-:Y:S02]  /*fca0*/  R2UR UR13, R9 ;  /* 0x00000000090d72ca */ /* 0x000fe400000e0000 */
[----:B------:R-:W-:Y:S02]  /*fcb0*/  R2UR UR15, R27 ;  /* 0x000000001b0f72ca */ /* 0x000fe400000e0000 */
[----:B------:R-:W-:Y:S02]  /*fcc0*/  R2UR UR19, R25 ;  /* 0x00000000191372ca */ /* 0x000fe400000e0000 */
[----:B0-----:R-:W-:-:S05]  /*fcd0*/  SHF.R.U32.HI R0, RZ, 0x7, R0 ;  /* 0x00000007ff007819 */ /* 0x001fca0000011600 */
[----:B------:R-:W-:Y:S01]  /*fce0*/  VIADD R0, R0, 0x8 ;  /* 0x0000000800007836 */ /* 0x000fe20000000000 */
[----:B------:R-:W-:-:S04]  /*fcf0*/  R2UR UR27, R27 ;  /* 0x000000001b1b72ca */ /* 0x000fc800000e0000 */
[----:B------:R0:W-:Y:S01]  /*fd00*/  BAR.SYNC.DEFER_BLOCKING R0, 0x100 ;  /* 0x000400000000751d */ /* 0x0001e20000010000 */
[----:B--2---:R-:W-:-:S04]  /*fd10*/  IMAD R26, R19, 0x400, R11 ;  /* 0x00000400131a7824 */ /* 0x004fc800078e020b */
[C---:B------:R-:W-:Y:S01]  /*fd20*/  VIADD R14, R26.reuse, 0x4 ;  /* 0x000000041a0e7836 */ /* 0x040fe20000000000 */
[C---:B------:R-:W-:Y:S01]  /*fd30*/  R2UR UR14, R26.reuse ;  /* 0x000000001a0e72ca */ /* 0x040fe200000e0000 */
[C---:B------:R-:W-:Y:S02]  /*fd40*/  VIADD R24, R26.reuse, 0x2 ;  /* 0x000000021a187836 */ /* 0x040fe40000000000 */
[----:B------:R-:W-:Y:S01]  /*fd50*/  VIADD R26, R26, 0x6 ;  /* 0x000000061a1a7836 */ /* 0x000fe20000000000 */
[----:B------:R-:W-:Y:S02]  /*fd60*/  R2UR UR22, R14 ;  /* 0x000000000e1672ca */ /* 0x000fe400000e0000 */
[----:B------:R-:W2:Y:S01]  /*fd70*/  LDL.64 R14, [R1+0x10] ;  /* 0x00001000010e7983 */ /* 0x000ea20000100a00 */
[----:B------:R-:W-:Y:S02]  /*fd80*/  R2UR UR18, R24 ;  /* 0x00000000181272ca */ /* 0x000fe400000e0000 */
[----:B------:R-:W-:-:S02]  /*fd90*/  R2UR UR26, R26 ;  /* 0x000000001a1a72ca */ /* 0x000fc400000e0000 */
[----:B------:R-:W-:-:S06]  /*fda0*/  WARPGROUP.ARRIVE ;  /* 0x00000000000079c5 */ /* 0x000fcc0000000000 */
[----:B------:R-:W-:Y:S01]  /*fdb0*/  HGMMA.64x128x16.F32 R24, gdesc[UR12], RZ, !UPT, gsb0 ;  /* 0x01e000000c1879f0 */ /* 0x000fe2000c0008ff */
[----:B---3--:R-:W-:Y:S02]  /*fdc0*/  R2UR UR16, R2 ;  /* 0x00000000021072ca */ /* 0x008fe400000e0000 */
[----:B------:R-:W-:Y:S01]  /*fdd0*/  R2UR UR17, R3 ;  /* 0x00000000031172ca */ /* 0x000fe200000e0000 */
[----:B------:R0:W5:Y:S01]  /*fde0*/  LDL.LU R2, [R1+0x68] ;  /* 0x0000680001027983 */ /* 0x0001620000300800 */
[----:B------:R-:W-:Y:S02]  /*fdf0*/  WARPGROUP.DEPBAR.LE gsb0, 0x0 ;  /* 0x00008000000079c5 */ /* 0x000fe40000010000 */
[----:B------:R-:W-:-:S09]  /*fe00*/  WARPGROUP.ARRIVE ;  /* 0x00000000000079c5 */ /* 0x000fd20000000000 */
[----:B------:R-:W-:Y:S01]  /*fe10*/  HGMMA.64x128x16.F32 R24, gdesc[UR16], R24, gsb0 ;  /* 0x01e00000101879f0 */ /* 0x000fe20008000818 */
[----:B------:R-:W-:Y:S02]  /*fe20*/  R2UR UR24, R12 ;  /* 0x000000000c1872ca */ /* 0x000fe400000e0000 */
[----:B------:R-:W-:Y:S01]  /*fe30*/  R2UR UR25, R13 ;  /* 0x000000000d1972ca */ /* 0x000fe200000e0000 */
[----:B------:R-:W-:Y:S02]  /*fe40*/  WARPGROUP.DEPBAR.LE gsb0, 0x0 ;  /* 0x00008000000079c5 */ /* 0x000fe40000010000 */
[----:B------:R-:W-:Y:S01]  /*fe50*/  WARPGROUP.ARRIVE ;  /* 0x00000000000079c5 */ /* 0x000fe20000000000 */
[----:B--2---:R-:W-:Y:S02]  /*fe60*/  R2UR UR20, R14 ;  /* 0x000000000e1472ca */ /* 0x004fe400000e0000 */
[----:B------:R-:W-:-:S13]  /*fe70*/  R2UR UR21, R15 ;  /* 0x000000000f1572ca */ /* 0x000fda00000e0000 */
        /* <DEDUP_REMOVED lines=8> */
.L_x_14453:
[----:B------:R-:W-:Y:S01]  /*ff00*/  SHF.L.U32 R0, R10, 0x1f, RZ ;  /* 0x0000001f0a007819 */ /* 0x000fe200000006ff */
[----:B-----5:R-:W-:-:S04]  /*ff10*/  IMAD R3, R21, 0x8, R2 ;  /* 0x0000000815037824 */ /* 0x020fc800078e0202 */
[----:B------:R0:W1:Y:S01]  /*ff20*/  SYNCS.PHASECHK.TRANS64.TRYWAIT P1, [R3+URZ+0x16850], R0 ;  /* 0x01685000030075a7 */ /* 0x000062000802017f */
[----:B------:R-:W-:Y:S05]  /*ff30*/  @!P0 BRA `(.L_x_14454) ;  /* 0x0000000000048947 */ /* 0x000fea0003800000 */
[----:B------:R-:W-:Y:S01]  /*ff40*/  BPT.TRAP 0x1 ;  /* 0x000000040000795c */ /* 0x000fe20000300000 */
.L_x_14454:
[----:B-1----:R-:W-:Y:S05]  /*ff50*/  @P1 BRA `(.L_x_14452) ;  /* 0x0000000000081947 */ /* 0x002fea0003800000 */
[----:B------:R-:W1:Y:S02]  /*ff60*/  SYNCS.PHASECHK.TRANS64.TRYWAIT P1, [R3+URZ+0x16850], R0 ;  /* 0x01685000030075a7 */ /* 0x000e64000802017f */
[----:B-1----:R-:W-:Y:S05]  /*ff70*/  @!P1 BRA `(.L_x_14455) ;  /* 0x000000f400649947 */ /* 0x002fea0003800000 */
.L_x_14452:
[----:B01---5:R-:W-:Y:S01]  /*ff80*/  VIADD R0, R2, 0x400 ;  /* 0x0000040002007836 */ /* 0x023fe20000000000 */
[----:B------:R-:W-:Y:S05]  /*ff90*/  WARPSYNC.ALL ;  /* 0x0000000000007948 */ /* 0x000fea0003800000 */
[----:B------:R-:W-:Y:S01]  /*ffa0*/  SHF.R.U32.HI R0, RZ, 0x4, R0 ;  /* 0x00000004ff007819 */ /* 0x000fe20000011600 */
[----:B------:R-:W-:Y:S01]  /*ffb0*/  IMAD.MOV.U32 R11, RZ, RZ, 0x40000040 ;  /* 0x40000040ff0b7424 */ /* 0x000fe200078e00ff */
[----:B------:R-:W-:Y:S01]  /*ffc0*/  WARPGROUP.ARRIVE ;  /* 0x00000000000079c5 */ /* 0x000fe20000000000 */
[----:B------:R-:W-:Y:S01]  /*ffd0*/  IMAD.MOV.U32 R15, RZ, RZ, 0x40000040 ;  /* 0x40000040ff0f7424 */ /* 0x000fe200078e00ff */
[----:B------:R-:W-:-:S02]  /*ffe0*/  LOP3.LUT R0, R0, 0x3fff, RZ, 0xc0, !PT ;  /* 0x00003fff00007812 */ /* 0x000fc400078ec0ff */
[----:B------:R-:W-:Y:S01]  /*fff0*/  R2UR UR15, R11 ;  /* 0x000000000b0f72ca */ /* 0x000fe200000e0000 */
[----:B------:R-:W-:Y:S02]  /*10000*/  IMAD.MOV.U32 R11, RZ, RZ, 0x40000040 ;  /* 0x40000040ff0b7424 */ /* 0x000fe400078e00ff */
[----:B------:R-:W-:Y:S02]  /*10010*/  IMAD R10, R21, 0x400, R0 ;  /* 0x00000400150a7824 */ /* 0x000fe400078e0200 */
[----:B------:R-:W0:Y:S02]  /*10020*/  S2R R0, SR_TID.X ;  /* 0x0000000000007919 */ /* 0x000e240000002100 */
[C---:B------:R-:W-:Y:S01]  /*10030*/  VIADD R14, R10.reuse, 0x80 ;  /* 0x000000800a0e7836 */ /* 0x040fe20000000000 */
[----:B------:R-:W-:-:S13]  /*10040*/  R2UR UR14, R10 ;  /* 0x000000000a0e72ca */ /* 0x000fda00000e0000 */
[----:B------:R-:W-:Y:S01]  /*10050*/  HGMMA.64x64x16.F32 R88, R148, gdesc[UR12].tnspB, R88, gsb0 ;  /* 0x40e0000c94587df0 */ /* 0x000fe20008000858 */
[----:B------:R-:W-:Y:S01]  /*10060*/  R2UR UR14, R14 ;  /* 0x000000000e0e72ca */ /* 0x000fe200000e0000 */
[----:B------:R-:W-:Y:S01]  /*10070*/  VIADD R14, R10, 0x100 ;  /* 0x000001000a0e7836 */ /* 0x000fe20000000000 */
[----:B------:R-:W-:Y:S02]  /*10080*/  R2UR UR15, R15 ;  /* 0x000000000f0f72ca */ /* 0x000fe400000e0000 */
[----:B------:R-:W-:Y:S02]  /*10090*/  MOV R15, 0x40000040 ;  /* 0x40000040000f7802 */ /* 0x000fe40000000f00 */
[----:B0-----:R-:W-:Y:S02]  /*100a0*/  SHF.R.U32.HI R3, RZ, 0x7, R0 ;  /* 0x00000007ff037819 */ /* 0x001fe40000011600 */
[----:B------:R-:W-:-:S03]  /*100b0*/  ISETP.GE.U32.AND P1, PT, R0, 0x180, PT ;  /* 0x000001800000780c */ /* 0x000fc60003f26070 */
[----:B------:R-:W-:-:S05]  /*100c0*/  VIADD R0, R3, 0x9 ;  /* 0x0000000903007836 */ /* 0x000fca0000000000 */
[----:B------:R-:W-:Y:S01]  /*100d0*/  SEL R0, R0, 0x9, !P1 ;  /* 0x0000000900007807 */ /* 0x000fe20004800000 */
        /* <DEDUP_REMOVED lines=46> */
.L_x_14456:
        /* <DEDUP_REMOVED lines=43> */
[----:B------:R-:W-:Y:S01]  /*10670*/  FMUL.FTZ R11, R3, UR30 ;  /* 0x0000001e030b7c20 */ /* 0x000fe20008410000 */
[----:B------:R-:W-:Y:S01]  /*10680*/  FMNMX.FTZ R0, R27, R0, !PT ;  /* 0x000000001b007209 */ /* 0x000fe20007810000 */
[----:B------:R-:W-:Y:S02]  /*10690*/  FADD.FTZ R7, -R3, R7 ;  /* 0x0000000703077221 */ /* 0x000fe40000010100 */
[--C-:B------:R-:W-:Y:S01]  /*106a0*/  FFMA.FTZ R24, R24, UR30, -R11.reuse ;  /* 0x0000001e18187c23 */ /* 0x100fe2000801080b */
[----:B------:R-:W-:Y:S01]  /*106b0*/  FMNMX.FTZ R0, R30, R0, !PT ;  /* 0x000000001e007209 */ /* 0x000fe20007810000 */
[----:B------:R-:W-:Y:S01]  /*106c0*/  FMUL.FTZ R7, R7, UR30 ;  /* 0x0000001e07077c20 */ /* 0x000fe20008410000 */
        /* <DEDUP_REMOVED lines=28> */
[----:B0-----:R-:W-:Y:S01]  /*10890*/  FFMA.FTZ R6, R7, R6, R24 ;  /* 0x0000000607067223 */ /* 0x001fe20000010018 */
[--C-:B------:R-:W-:Y:S01]  /*108a0*/  FFMA.FTZ R60, R60, UR30, -R11.reuse ;  /* 0x0000001e3c3c7c23 */ /* 0x100fe2000801080b */
[----:B------:R-:W-:Y:S01]  /*108b0*/  FMNMX.FTZ R0, R46, R0, !PT ;  /* 0x000000002e007209 */ /* 0x000fe20007810000 */
[--C-:B------:R-:W-:Y:S01]  /*108c0*/  FFMA.FTZ R61, R61, UR30, -R11.reuse ;  /* 0x0000001e3d3d7c23 */ /* 0x100fe2000801080b */
[--C-:B------:R-:W-:Y:S01]  /*108d0*/  FFMA.FTZ R64, R64, UR30, -R11.reuse ;  /* 0x0000001e40407c23 */ /* 0x100fe2000801080b */
[--C-:B------:R-:W-:Y:S01]  /*108e0*/  FFMA.FTZ R65, R65, UR30, -R11.reuse ;  /* 0x0000001e41417c23 */ /* 0x100fe2000801080b */
[----:B------:R-:W-:Y:S01]  /*108f0*/  FMNMX.FTZ R0, R47, R0, !PT ;  /* 0x000000002f007209 */ /* 0x000fe20007810000 */
[----:B------:R-:W-:Y:S01]  /*10900*/  MUFU.EX2 R29, R29 ;  /* 0x0000001d001d7308 */ /* 0x000fe20000000800 */
[----:B-1----:R-:W-:Y:S01]  /*10910*/  FADD.FTZ R6, R25, R6 ;  /* 0x0000000619067221 */ /* 0x002fe20000010000 */
        /* <DEDUP_REMOVED lines=15> */
[----:B------:R-:W-:-:S02]  /*10a10*/  FFMA.FTZ R11, R85, UR30, -R11 ;  /* 0x0000001e550b7c23 */ /* 0x000fc4000801080b */
        /* <DEDUP_REMOVED lines=34> */
[----:B0-----:R-:W-:-:S05]  /*10c40*/  FMNMX.FTZ R0, R0, R10, !PT ;  /* 0x0000000a00007209 */ /* 0x001fca0007810000 */
[C---:B------:R-:W-:Y:S01]  /*10c50*/  FADD.FTZ R10, -R0.reuse, R20 ;  /* 0x00000014000a7221 */ /* 0x040fe20000010100 */
[----:B------:R-:W-:Y:S01]  /*10c60*/  FMUL.FTZ R14, R0, UR30 ;  /* 0x0000001e000e7c20 */ /* 0x000fe20008410000 */
[----:B------:R-:W-:Y:S02]  /*10c70*/  MUFU.EX2 R65, R65 ;  /* 0x0000004100417308 */ /* 0x000fe40000000800 */
        /* <DEDUP_REMOVED lines=140> */
.L_x_14457:
        /* <DEDUP_REMOVED lines=77> */
.L_x_14446:
[----:B------:R-:W2:Y:S02]  /*11a10*/  LDL R7, [R1+0x38] ;  /* 0x0000380001077983 */ /* 0x000ea40000100800 */
[----:B--2---:R-:W-:-:S13]  /*11a20*/  ISETP.GE.AND P1, PT, R4, R7, PT ;  /* 0x000000070400720c */ /* 0x004fda0003f26270 */
[----:B------:R-:W-:Y:S05]  /*11a30*/  @!P1 BRA `(.L_x_14459) ;  /* 0x0000003000489947 */ /* 0x000fea0003800000 */
[----:B------:R-:W-:Y:S01]  /*11a40*/  IMAD.MOV.U32 R7, RZ, RZ, R0 ;  /* 0x000000ffff077224 */ /* 0x000fe200078e0000 */
[----:B------:R-:W-:Y:S01]  /*11a50*/  MOV R21, R19 ;  /* 0x0000001300157202 */ /* 0x000fe20000000f00 */
[----:B------:R-:W-:Y:S02]  /*11a60*/  IMAD.MOV.U32 R20, RZ, RZ, R3 ;  /* 0x000000ffff147224 */ /* 0x000fe400078e0003 */
[----:B------:R-:W-:-:S07]  /*11a70*/  IMAD.MOV.U32 R10, RZ, RZ, R154 ;  /* 0x000000ffff0a7224 */ /* 0x000fce00078e009a */
.L_x_14479:
        /* <DEDUP_REMOVED lines=9> */
.L_x_14461:
        /* <DEDUP_REMOVED lines=8> */
.L_x_14462:
[----:B------:R-:W-:Y:S04]  /*11b90*/  BSSY B0, `(.L_x_14460) ;  /* 0x0000004000007945 */ /* 0x000fe80003800000 */
[----:B-1----:R-:W-:Y:S05]  /*11ba0*/  @P2 BRA `(.L_x_14463) ;  /* 0x0000000000082947 */ /* 0x002fea0003800000 */
[----:B------:R-:W1:Y:S02]  /*11bb0*/  SYNCS.PHASECHK.TRANS64.TRYWAIT P2, [R3+URZ+0x16830], R0 ;  /* 0x01683000030075a7 */ /* 0x000e64000804017f */
[----:B-1----:R-:W-:Y:S05]  /*11bc0*/  @!P2 BRA `(.L_x_14464) ;  /* 0x000000d80064a947 */ /* 0x002fea0003800000 */
.L_x_14463:
[----:B------:R-:W-:Y:S05]  /*11bd0*/  BSYNC B0 ;  /* 0x0000000000007941 */ /* 0x000fea0003800000 */
.L_x_14460:
        /* <DEDUP_REMOVED lines=51> */
.L_x_14466:
[----:B------:R-:W-:Y:S01]  /*11f10*/  SHF.L.U32 R0, R10, 0x1f, RZ ;  /* 0x0000001f0a007819 */ /* 0x000fe200000006ff */
[----:B-----5:R-:W-:-:S04]  /*11f20*/  IMAD R3, R21, 0x8, R2 ;  /* 0x0000000815037824 */ /* 0x020fc800078e0202 */
[----:B------:R0:W1:Y:S01]  /*11f30*/  SYNCS.PHASECHK.TRANS64.TRYWAIT P1, [R3+URZ+0x16850], R0 ;  /* 0x01685000030075a7 */ /* 0x000062000802017f */
[----:B------:R-:W-:Y:S05]  /*11f40*/  @!P0 BRA `(.L_x_14467) ;  /* 0x0000000000048947 */ /* 0x000fea0003800000 */
[----:B------:R-:W-:Y:S01]  /*11f50*/  BPT.TRAP 0x1 ;  /* 0x000000040000795c */ /* 0x000fe20000300000 */
.L_x_14467:
[----:B-1----:R-:W-:Y:S05]  /*11f60*/  @P1 BRA `(.L_x_14465) ;  /* 0x0000000000081947 */ /* 0x002fea0003800000 */
[----:B------:R-:W1:Y:S02]  /*11f70*/  SYNCS.PHASECHK.TRANS64.TRYWAIT P1, [R3+URZ+0x16850], R0 ;  /* 0x01685000030075a7 */ /* 0x000e64000802017f */
[----:B-1----:R-:W-:Y:S05]  /*11f80*/  @!P1 BRA `(.L_x_14468) ;  /* 0x000000d400889947 */ /* 0x002fea0003800000 */
.L_x_14465:
        /* <DEDUP_REMOVED lines=46> */
[----:B------:R-:W-:Y:S02]  /*12270*/  R2UR UR14, R14 ;  /* 0x000000000e0e72ca */ /* 0x000fe400000e0000 */
[----:B------:R-:W-:Y:S01]  /*12280*/  R2UR UR15, R15 ;  /* 0x000000000f0f72ca */ /* 0x000fe200000e0000 */
[----:B------:R-:W-:Y:S01]  /*12290*/  IMAD.MOV.U32 R15, RZ, RZ, 0x40000040 ;  /* 0x40000040ff0f7424 */ /* 0x000fe200078e00ff */
[C---:B------:R-:W-:Y:S01]  /*122a0*/  IADD3 R14, R10.reuse, 0x300, RZ ;  /* 0x000003000a0e7810 */ /* 0x040fe20007ffe0ff */
        /* <DEDUP_REMOVED lines=18> */
.L_x_14469:
[----:B------:R-:W2:Y:S01]  /*123d0*/  LDL R11, [R1+0x24] ;  /* 0x00002400010b7983 */ /* 0x000ea20000100800 */
[----:B0-----:R-:W0:Y:S03]  /*123e0*/  LDC R0, c[0x0][0x448] ;  /* 0x00011200ff007b82 */ /* 0x001e260000000800 */
[----:B------:R-:W2:Y:S04]  /*123f0*/  LDL R10, [R1+0x30] ;  /* 0x00003000010a7983 */ /* 0x000ea80000100800 */
[----:B------:R-:W3:Y:S01]  /*12400*/  LDL R124, [R1] ;  /* 0x00000000017c7983 */ /* 0x000ee20000100800 */
        /* <DEDUP_REMOVED lines=36> */
.L_x_14472:
[----:B------:R-:W-:-:S05]  /*12650*/  IMAD.U32 R123, RZ, RZ, UR4 ;  /* 0x00000004ff7b7e24 */ /* 0x000fca000f8e00ff */
[----:B------:R-:W-:-:S13]  /*12660*/  ISETP.NE.AND P1, PT, R123, 0x1, PT ;  /* 0x000000017b00780c */ /* 0x000fda0003f25270 */
[----:B------:R-:W0:Y:S02]  /*12670*/  @P1 LDC.64 R120, c[0x0][0x9e8] ;  /* 0x00027a00ff781b82 */ /* 0x000e240000000a00 */
[----:B0-----:R-:W-:-:S05]  /*12680*/  @P1 IMAD.HI.U32 R120, R122, R120, RZ ;  /* 0x000000787a781227 */ /* 0x001fca00078e00ff */
[----:B------:R-:W-:-:S07]  /*12690*/  @P1 SHF.R.U32.HI R122, RZ, R121, R120 ;  /* 0x00000079ff7a1219 */ /* 0x000fce0000011678 */
.L_x_14473:
[----:B------:R-:W-:Y:S05]  /*126a0*/  BSYNC B0 ;  /* 0x0000000000007941 */ /* 0x000fea0003800000 */
.L_x_14471:
[----:B------:R-:W-:-:S04]  /*126b0*/  IMAD R122, R122, R123, -R0 ;  /* 0x0000007b7a7a7224 */ /* 0x000fc800078e0a00 */
[----:B------:R-:W-:-:S05]  /*126c0*/  IMAD R122, R124, -0x2, R122 ;  /* 0xfffffffe7c7a7824 */ /* 0x000fca00078e027a */
[----:B------:R-:W-:Y:S02]  /*126d0*/  VIMNMX R3, R3, R122, !PT ;  /* 0x0000007a03037248 */ /* 0x000fe40007fe0100 */
[----:B------:R-:W-:-:S07]  /*126e0*/  VIADDMNMX R10, R122, R123, R10, PT ;  /* 0x0000007b7a0a7246 */ /* 0x000fce000380010a */
.L_x_14470:
        /* <DEDUP_REMOVED lines=113> */
.L_x_14476:
[----:B------:R-:W-:-:S05]  /*12e00*/  IMAD.U32 R120, RZ, RZ, UR4 ;  /* 0x00000004ff787e24 */ /* 0x000fca000f8e00ff */
[----:B------:R-:W-:-:S13]  /*12e10*/  ISETP.NE.AND P1, PT, R120, 0x1, PT ;  /* 0x000000017800780c */ /* 0x000fda0003f25270 */
[----:B------:R-:W0:Y:S02]  /*12e20*/  @P1 LDC.64 R10, c[0x0][0x9e8] ;  /* 0x00027a00ff0a1b82 */ /* 0x000e240000000a00 */
[----:B0-----:R-:W-:-:S05]  /*12e30*/  @P1 IMAD.HI.U32 R10, R15, R10, RZ ;  /* 0x0000000a0f0a1227 */ /* 0x001fca00078e00ff */
[----:B------:R-:W-:-:S07]  /*12e40*/  @P1 SHF.R.U32.HI R15, RZ, R11, R10 ;  /* 0x0000000bff0f1219 */ /* 0x000fce000001160a */
.L_x_14477:
[----:B------:R-:W-:Y:S05]  /*12e50*/  BSYNC B0 ;  /* 0x0000000000007941 */ /* 0x000fea0003800000 */
.L_x_14475:
[----:B------:R-:W-:-:S04]  /*12e60*/  IMAD R0, R15, R120, -R0 ;  /* 0x000000780f007224 */ /* 0x000fc800078e0a00 */
[----:B------:R-:W-:-:S05]  /*12e70*/  IMAD R0, R124, -0x2, R0 ;  /* 0xfffffffe7c007824 */ /* 0x000fca00078e0200 */
[----:B------:R-:W-:Y:S02]  /*12e80*/  VIMNMX R3, R3, R0, !PT ;  /* 0x0000000003037248 */ /* 0x000fe40007fe0100 */
[----:B------:R-:W-:-:S07]  /*12e90*/  VIADDMNMX R14, R0, R120, R14, PT ;  /* 0x00000078000e7246 */ /* 0x000fce000380010e */
.L_x_14474:
        /* <DEDUP_REMOVED lines=9> */
[----:B------:R-:W-:Y:S02]  /*12f30*/  FMNMX.FTZ R0, R32, R0, !PT ;  /* 0x0000000020007209 */ /* 0x000fe40007810000 */
        /* <DEDUP_REMOVED lines=48> */
[----:B------:R-:W-:Y:S02]  /*13240*/  FMNMX.FTZ R0, R60, R0, !PT ;  /* 0x000000003c007209 */ /* 0x000fe40007810000 */
        /* <DEDUP_REMOVED lines=44> */
[----:B------:R-:W-:Y:S02]  /*13510*/  LOP3.LUT R22, R22, 0xbfffffff, RZ, 0xc0, !PT ;  /* 0xbfffffff16167812 */ /* 0x000fe400078ec0ff */
[C---:B------:R-:W-:Y:S02]  /*13520*/  ISETP.LT.OR P2, PT, R14.reuse, 0x61, P2 ;  /* 0x000000610e00780c */ /* 0x040fe40001741670 */
[----:B------:R-:W-:Y:S02]  /*13530*/  ISETP.LT.OR P1, PT, R14, 0x62, P1 ;  /* 0x000000620e00780c */ /* 0x000fe40000f21670 */
[----:B------:R-:W-:Y:S02]  /*13540*/  FMNMX.FTZ R0, R85, R0, !PT ;  /* 0x0000000055007209 */ /* 0x000fe40007810000 */
[----:B------:R-:W-:Y:S02]  /*13550*/  @P0 LOP3.LUT R22, R22, 0x40000000, RZ, 0xfc, !PT ;  /* 0x4000000016160812 */ /* 0x000fe400078efcff */
[----:B------:R-:W-:-:S02]  /*13560*/  FSEL R74, R74, -INF , !P2 ;  /* 0xff8000004a4a7808 */ /* 0x000fc40005000000 */
[----:B------:R-:W-:Y:S02]  /*13570*/  FSEL R75, R75, -INF , !P1 ;  /* 0xff8000004b4b7808 */ /* 0x000fe40004800000 */
[C---:B------:R-:W-:Y:S02]  /*13580*/  ISETP.GT.AND P4, PT, R3.reuse, 0x68, P5 ;  /* 0x000000680300780c */ /* 0x040fe40002f84270 */
[C---:B------:R-:W-:Y:S02]  /*13590*/  ISETP.GT.AND P6, PT, R3.reuse, 0x69, P5 ;  /* 0x000000690300780c */ /* 0x040fe40002fc4270 */
[C---:B------:R-:W-:Y:S02]  /*135a0*/  ISETP.GT.AND P3, PT, R3.reuse, 0x70, P5 ;  /* 0x000000700300780c */ /* 0x040fe40002f64270 */
[C---:B------:R-:W-:Y:S02]  /*135b0*/  ISETP.GT.AND P2, PT, R3.reuse, 0x71, P5 ;  /* 0x000000710300780c */ /* 0x040fe40002f44270 */
[----:B------:R-:W-:-:S02]  /*135c0*/  ISETP.GT.AND P1, PT, R3, 0x78, P5 ;  /* 0x000000780300780c */ /* 0x000fc40002f24270 */
[C---:B------:R-:W-:Y:S02]  /*135d0*/  ISETP.GT.AND P0, PT, R3.reuse, RZ, P5 ;  /* 0x000000ff0300720c */ /* 0x040fe40002f04270 */
[----:B------:R-:W-:Y:S02]  /*135e0*/  ISETP.GT.AND P5, PT, R3, 0x79, P5 ;  /* 0x000000790300780c */ /* 0x000fe40002fa4270 */
[----:B------:R-:W0:Y:S01]  /*135f0*/  SHFL.BFLY PT, R3, R0, 0x2, 0x1f ;  /* 0x0c401f0000037f89 */ /* 0x000e2200000e0000 */
[----:B------:R-:W-:Y:S02]  /*13600*/  ISETP.LT.OR P4, PT, R14, 0x69, P4 ;  /* 0x000000690e00780c */ /* 0x000fe40002781670 */
[----:B------:R-:W-:Y:S02]  /*13610*/  LOP3.LUT R22, R22, 0xfffffffd, RZ, 0xc0, !PT ;  /* 0xfffffffd16167812 */ /* 0x000fe400078ec0ff */
[C---:B------:R-:W-:Y:S02]  /*13620*/  ISETP.LT.OR P0, PT, R14.reuse, 0x1, P0 ;  /* 0x000000010e00780c */ /* 0x040fe40000701670 */
[----:B------:R-:W-:-:S02]  /*13630*/  ISETP.LT.OR P3, PT, R14, 0x71, P3 ;  /* 0x000000710e00780c */ /* 0x000fc40001f61670 */
[----:B------:R-:W-:Y:S02]  /*13640*/  FSEL R26, R26, -INF , !P0 ;  /* 0xff8000001a1a7808 */ /* 0x000fe40004000000 */
[----:B------:R-:W-:Y:S02]  /*13650*/  ISETP.LT.OR P2, PT, R14, 0x72, P2 ;  /* 0x000000720e00780c */ /* 0x000fe40001741670 */
[----:B------:R-:W-:Y:S02]  /*13660*/  FSEL R82, R82, -INF , !P3 ;  /* 0xff80000052527808 */ /* 0x000fe40005800000 */
[----:B------:R-:W-:Y:S02]  /*13670*/  @P4 LOP3.LUT R22, R22, 0x2, RZ, 0xfc, !PT ;  /* 0x0000000216164812 */ /* 0x000fe400078efcff */
[C---:B------:R-:W-:Y:S02]  /*13680*/  ISETP.LT.OR P4, PT, R14.reuse, 0x6a, P6 ;  /* 0x0000006a0e00780c */ /* 0x040fe40003781670 */
[----:B------:R-:W-:-:S02]  /*13690*/  ISETP.LT.OR P1, PT, R14, 0x79, P1 ;  /* 0x000000790e00780c */ /* 0x000fc40000f21670 */
[----:B------:R-:W-:Y:S02]  /*136a0*/  FSEL R79, R79, -INF , !P4 ;  /* 0xff8000004f4f7808 */ /* 0x000fe40006000000 */
[----:B------:R-:W-:Y:S02]  /*136b0*/  FSEL R83, R83, -INF , !P2 ;  /* 0xff80000053537808 */ /* 0x000fe40005000000 */
[----:B0-----:R-:W-:Y:S02]  /*136c0*/  FMNMX.FTZ R3, R0, R3, !PT ;  /* 0x0000000300037209 */ /* 0x001fe40007810000 */
[----:B------:R-:W-:Y:S02]  /*136d0*/  ISETP.LT.OR P5, PT, R14, 0x7a, P5 ;  /* 0x0000007a0e00780c */ /* 0x000fe40002fa1670 */
[----:B------:R-:W-:Y:S01]  /*136e0*/  FSEL R86, R86, -INF , !P1 ;  /* 0xff80000056567808 */ /* 0x000fe20004800000 */
[----:B------:R-:W0:Y:S01]  /*136f0*/  SHFL.BFLY PT, R0, R3, 0x1, 0x1f ;  /* 0x0c201f0003007f89 */ /* 0x000e2200000e0000 */
[----:B------:R-:W-:-:S02]  /*13700*/  FSEL R87, R87, -INF , !P5 ;  /* 0xff80000057577808 */ /* 0x000fc40006800000 */
[----:B------:R-:W-:Y:S02]  /*13710*/  LOP3.LUT P0, RZ, R22, 0x40000000, RZ, 0xc0, !PT ;  /* 0x4000000016ff7812 */ /* 0x000fe4000780c0ff */
[----:B0-----:R-:W-:-:S04]  /*13720*/  FMNMX.FTZ R3, R3, R0, !PT ;  /* 0x0000000003037209 */ /* 0x001fc80007810000 */
[C---:B------:R-:W-:Y:S01]  /*13730*/  FSETP.NEU.FTZ.AND P6, PT, R3.reuse, -INF , PT ;  /* 0xff8000000300780b */ /* 0x040fe20003fdd000 */
[----:B------:R-:W-:-:S03]  /*13740*/  FMUL.FTZ R0, R3, UR30 ;  /* 0x0000001e03007c20 */ /* 0x000fc60008410000 */
[----:B------:R-:W-:Y:S02]  /*13750*/  FSEL R10, R3, RZ, P6 ;  /* 0x000000ff030a7208 */ /* 0x000fe40003000000 */
[----:B------:R-:W-:Y:S02]  /*13760*/  FSEL R0, R0, RZ, P6 ;  /* 0x000000ff00007208 */ /* 0x000fe40003000000 */
[----:B------:R-:W-:Y:S01]  /*13770*/  LOP3.LUT P6, RZ, R22, 0x2, RZ, 0xc0, !PT ;  /* 0x0000000216ff7812 */ /* 0x000fe200078cc0ff */
[----:B------:R-:W-:Y:S02]  /*13780*/  FADD.FTZ R10, -R10, R20 ;  /* 0x000000140a0a7221 */ /* 0x000fe40000010100 */
        /* <DEDUP_REMOVED lines=33> */
[----:B------:R-:W-:Y:S01]  /*139a0*/  FMUL.FTZ R14, R10, UR30 ;  /* 0x0000001e0a0e7c20 */ /* 0x000fe20008410000 */
[----:B------:R-:W-:Y:S01]  /*139b0*/  FSEL R78, R78, -INF , !P6 ;  /* 0xff8000004e4e7808 */ /* 0x000fe20007000000 */
        /* <DEDUP_REMOVED lines=205> */
.L_x_14478:
        /* <DEDUP_REMOVED lines=74> */
[C---:B--2---:R-:W-:Y:S01]  /*14b30*/  ISETP.GT.AND P1, PT, R4.reuse, R15, PT ;  /* 0x0000000f0400720c */ /* 0x044fe20003f24270 */
[----:B------:R-:W-:-:S12]  /*14b40*/  VIADD R4, R4, 0xffffffff ;  /* 0xffffffff04047836 */ /* 0x000fd80000000000 */
[----:B0-----:R-:W-:Y:S05]  /*14b50*/  @P1 BRA `(.L_x_14479) ;  /* 0xffffffcc00c81947 */ /* 0x001fea000383ffff */
.L_x_14459:
[----:B------:R-:W-:Y:S05]  /*14b60*/  WARPSYNC.ALL ;  /* 0x0000000000007948 */ /* 0x000fea0003800000 */
[----:B------:R-:W-:Y:S06]  /*14b70*/  BAR.ARV 0x8, 0x200 ;  /* 0x0208000000007b1d */ /* 0x000fec0000002000 */
[----:B------:R-:W-:Y:S05]  /*14b80*/  @!P0 BRA `(.L_x_14480) ;  /* 0x0000000000048947 */ /* 0x000fea0003800000 */
[----:B------:R-:W-:Y:S01]  /*14b90*/  BPT.TRAP 0x1 ;  /* 0x000000040000795c */ /* 0x000fe20000300000 */
.L_x_14480:
[----:B------:R-:W-:Y:S01]  /*14ba0*/  IMAD R11, R19, 0x8, R2 ;  /* 0x00000008130b7824 */ /* 0x000fe200078e0202 */
[----:B------:R-:W-:-:S04]  /*14bb0*/  SHF.L.U32 R4, R154, 0x1f, RZ ;  /* 0x0000001f9a047819 */ /* 0x000fc800000006ff */
[----:B------:R0:W1:Y:S01]  /*14bc0*/  SYNCS.PHASECHK.TRANS64.TRYWAIT P1, [R11+URZ+0x16850], R4 ;  /* 0x016850040b0075a7 */ /* 0x000062000802017f */
[----:B------:R-:W-:Y:S05]  /*14bd0*/  @!P0 BRA `(.L_x_14481) ;  /* 0x0000000000048947 */ /* 0x000fea0003800000 */
[----:B------:R-:W-:Y:S01]  /*14be0*/  BPT.TRAP 0x1 ;  /* 0x000000040000795c */ /* 0x000fe20000300000 */
.L_x_14481:
[----:B------:R-:W-:-:S05]  /*14bf0*/  VIADD R2, R2, 0x400 ;  /* 0x0000040002027836 */ /* 0x000fca0000000000 */
[----:B------:R-:W-:-:S04]  /*14c00*/  SHF.R.U32.HI R2, RZ, 0x4, R2 ;  /* 0x00000004ff027819 */ /* 0x000fc80000011602 */
[----:B------:R-:W-:Y:S01]  /*14c10*/  LOP3.LUT R2, R2, 0x3fff, RZ, 0xc0, !PT ;  /* 0x00003fff02027812 */ /* 0x000fe200078ec0ff */
[----:B-1----:R-:W-:Y:S06]  /*14c20*/  @P1 BRA `(.L_x_14482) ;  /* 0x0000000000081947 */ /* 0x002fec0003800000 */
[----:B------:R-:W1:Y:S02]  /*14c30*/  SYNCS.PHASECHK.TRANS64.TRYWAIT P1, [R11+URZ+0x16850], R4 ;  /* 0x016850040b0075a7 */ /* 0x000e64000802017f */
[----:B-1----:R-:W-:Y:S05]  /*14c40*/  @!P1 BRA `(.L_x_14483) ;  /* 0x000000a8006c9947 */ /* 0x002fea0003800000 */
.L_x_14482:
        /* <DEDUP_REMOVED lines=9> */
[----:B------:R-:W-:Y:S01]  /*14ce0*/  CS2R R14, SRZ ;  /* 0x00000000000e7805 */ /* 0x000fe2000001ff00 */
[----:B------:R-:W0:Y:S01]  /*14cf0*/  SHFL.BFLY PT, R2, R5, 0x2, 0x1f ;  /* 0x0c401f0005027f89 */ /* 0x000e2200000e0000 */
[----:B------:R-:W-:-:S02]  /*14d00*/  IMAD.MOV.U32 R9, RZ, RZ, 0x40000040 ;  /* 0x40000040ff097424 */ /* 0x000fc400078e00ff */
[----:B------:R-:W-:Y:S02]  /*14d10*/  IMAD.MOV.U32 R21, RZ, RZ, -0x800000 ;  /* 0xff800000ff157424 */ /* 0x000fe400078e00ff */
[----:B------:R-:W-:-:S05]  /*14d20*/  IMAD.MOV.U32 R20, RZ, RZ, -0x800000 ;  /* 0xff800000ff147424 */ /* 0x000fca00078e00ff */
[----:B------:R-:W-:Y:S01]  /*14d30*/  HGMMA.64x64x16.F32 R88, R148, gdesc[UR4].tnspB, R88, gsb0 ;  /* 0x40e0000494587df0 */ /* 0x000fe20008000858 */
[----:B------:R-:W-:Y:S01]  /*14d40*/  R2UR UR6, R12 ;  /* 0x000000000c0672ca */ /* 0x000fe200000e0000 */
[----:B------:R-:W-:Y:S01]  /*14d50*/  VIADD R12, R8, 0x100 ;  /* 0x00000100080c7836 */ /* 0x000fe20000000000 */
[----:B------:R-:W-:Y:S01]  /*14d60*/  R2UR UR7, R13 ;  /* 0x000000000d0772ca */ /* 0x000fe200000e0000 */
[----:B------:R-:W-:Y:S02]  /*14d70*/  IMAD.MOV.U32 R13, RZ, RZ, 0x40000040 ;  /* 0x40000040ff0d7424 */ /* 0x000fe400078e00ff */
[----:B--2---:R-:W-:Y:S01]  /*14d80*/  FADD.FTZ R7, R7, R6 ;  /* 0x0000000607077221 */ /* 0x004fe20000010000 */
[----:B01----:R-:W-:-:S04]  /*14d90*/  FADD.FTZ R4, R2, R5 ;  /* 0x0000000502047221 */ /* 0x003fc80000010000 */
[----:B------:R-:W0:Y:S01]  /*14da0*/  SHFL.BFLY PT, R2, R7, 0x1, 0x1f ;  /* 0x0c201f0007027f89 */ /* 0x000e2200000e0000 */
        /* <DEDUP_REMOVED lines=38> */
[----:B0-----:R-:W-:Y:S01]  /*15010*/  FADD.FTZ R8, R7, R2 ;  /* 0x0000000207087221 */ /* 0x001fe20000010000 */
[----:B------:R-:W-:Y:S01]  /*15020*/  R2UR UR7, R9 ;  /* 0x00000000090772ca */ /* 0x000fe200000e0000 */
[----:B------:R-:W-:Y:S01]  /*15030*/  IMAD.U32 R2, RZ, RZ, UR30 ;  /* 0x0000001eff027e24 */ /* 0x000fe2000f8e00ff */
[----:B------:R-:W0:Y:S02]  /*15040*/  SHFL.BFLY PT, R9, R4, 0x1, 0x1f ;  /* 0x0c201f0004097f89 */ /* 0x000e2400000e0000 */
[----:B------:R-:W-:-:S13]  /*15050*/  FSETP.NE.FTZ.AND P1, PT, R8, RZ, PT ;  /* 0x000000ff0800720b */ /* 0x000fda0003f35000 */
[----:B------:R-:W1:Y:S01]  /*15060*/  @P1 MUFU.LG2 R5, R8 ;  /* 0x0000000800051308 */ /* 0x000e620000000c00 */
[----:B------:R-:W-:-:S07]  /*15070*/  @P1 FMUL.FTZ R2, R2, 0.69314718246459960938 ;  /* 0x3f31721802021820 */ /* 0x000fce0000410000 */
[----:B------:R-:W-:Y:S01]  /*15080*/  @P1 MUFU.RCP R14, R8 ;  /* 0x00000008000e1308 */ /* 0x000fe20000001000 */
[----:B0-----:R-:W-:Y:S01]  /*15090*/  FADD.FTZ R9, R4, R9 ;  /* 0x0000000904097221 */ /* 0x001fe20000010000 */
[----:B------:R-:W-:-:S04]  /*150a0*/  IMAD.U32 R4, RZ, RZ, UR30 ;  /* 0x0000001eff047e24 */ /* 0x000fc8000f8e00ff */
        /* <DEDUP_REMOVED lines=14> */
.L_x_14484:
[----:B------:R-:W-:Y:S01]  /*15190*/  VIADD R2, R11, 0x16860 ;  /* 0x000168600b027836 */ /* 0x000fe20000000000 */
[----:B------:R-:W-:Y:S01]  /*151a0*/  IADD3 R19, R19, 0x1, RZ ;  /* 0x0000000113137810 */ /* 0x000fe20007ffe0ff */
[----:B------:R-:W-:Y:S02]  /*151b0*/  IMAD.U32 R3, RZ, RZ, UR38 ;  /* 0x00000026ff037e24 */ /* 0x000fe4000f8e00ff */
        /* <DEDUP_REMOVED lines=37> */
[----:B------:R-:W-:Y:S01]  /*15410*/  LOP3.LUT R154, R154, R5, RZ, 0x3c, !PT ;  /* 0x000000059a9a7212 */ /* 0x000fe200078e3cff */
[----:B------:R-:W-:Y:S01]  /*15420*/  UIADD3 UR36, UR36, 0x1, URZ ;  /* 0x0000000124247890 */ /* 0x000fe2000fffe03f */
[----:B0-----:R-:W-:-:S11]  /*15430*/  SEL R19, R19, RZ, P1 ;  /* 0x000000ff13137207 */ /* 0x001fd60000800000 */
.L_x_14369:
        /* <DEDUP_REMOVED lines=16> */
[----:B------:R-:W4:Y:S01]  /*15540*/  LDC.64 R26, c[0x0][0xc00] ;  /* 0x00030000ff1a7b82 */ /* 0x000f220000000a00 */
[----:B------:R-:W4:Y:S04]  /*15550*/  LDL R38, [R1+0x30] ;  /* 0x0000300001267983 */ /* 0x000f280000100800 */
[----:B------:R-:W4:Y:S01]  /*15560*/  LDL R42, [R1+0x24] ;  /* 0x00002400012a7983 */ /* 0x000f220000100800 */
[----:B-----5:R-:W-:-:S02]  /*15570*/  MOV R24, R2 ;  /* 0x0000000200187202 */ /* 0x020fc40000000f00 */
[----:B--2---:R-:W-:Y:S02]  /*15580*/  MOV R25, R5 ;  /* 0x0000000500197202 */ /* 0x004fe40000000f00 */
[----:B------:R-:W-:Y:S02]  /*15590*/  F2FP.F16.F32.PACK_AB R11, R11, R94 ;  /* 0x0000005e0b0b723e */ /* 0x000fe400000000ff */
[----:B------:R-:W-:Y:S02]  /*155a0*/  F2FP.F16.F32.PACK_AB R14, R14, R3 ;  /* 0x000000030e0e723e */ /* 0x000fe400000000ff */
[----:B------:R-:W-:Y:S01]  /*155b0*/  F2FP.F16.F32.PACK_AB R15, R15, R118 ;  /* 0x000000760f0f723e */ /* 0x000fe200000000ff */
[----:B------:R-:W-:Y:S01]  /*155c0*/  IMAD.MOV.U32 R37, RZ, RZ, RZ ;  /* 0x000000ffff257224 */ /* 0x000fe200078e00ff */
[----:B------:R-:W-:Y:S01]  /*155d0*/  BAR.SYNC.DEFER_BLOCKING 0x1, 0x180 ;  /* 0x0046000000007b1d */ /* 0x000fe20000010000 */
[----:B---3--:R-:W-:-:S03]  /*155e0*/  IMAD.WIDE R8, R4, 0x2, R24 ;  /* 0x0000000204087825 */ /* 0x008fc600078e0218 */
[C---:B------:R-:W-:Y:S02]  /*155f0*/  LOP3.LUT R5, R8.reuse, 0x380, RZ, 0xc0, !PT ;  /* 0x0000038008057812 */ /* 0x040fe400078ec0ff */
[C---:B------:R-:W-:Y:S02]  /*15600*/  IADD3 R7, P1, R8.reuse, 0x40, RZ ;  /* 0x0000004008077810 */ /* 0x040fe40007f3e0ff */
[C---:B------:R-:W-:Y:S02]  /*15610*/  IADD3 R35, P0, R8.reuse, 0x60, RZ ;  /* 0x0000006008237810 */ /* 0x040fe40007f1e0ff */
[----:B------:R-:W-:Y:S02]  /*15620*/  SHF.R.U64 R5, R5, 0x3, RZ ;  /* 0x0000000305057819 */ /* 0x000fe400000012ff */
[----:B------:R-:W-:Y:S02]  /*15630*/  IADD3 R13, P2, R8, 0x20, RZ ;  /* 0x00000020080d7810 */ /* 0x000fe40007f5e0ff */
[----:B------:R-:W-:-:S02]  /*15640*/  LOP3.LUT R6, R7, 0x380, RZ, 0xc0, !PT ;  /* 0x0000038007067812 */ /* 0x000fc400078ec0ff */
[----:B------:R-:W-:Y:S01]  /*15650*/  LOP3.LUT R8, R5, R8, RZ, 0x3c, !PT ;  /* 0x0000000805087212 */ /* 0x000fe200078e3cff */
[--C-:B------:R-:W-:Y:S01]  /*15660*/  IMAD.X R5, RZ, RZ, R9.reuse, P0 ;  /* 0x000000ffff057224 */ /* 0x100fe200000e0609 */
[----:B------:R-:W-:Y:S02]  /*15670*/  ISETP.NE.U32.AND P0, PT, RZ, UR4, PT ;  /* 0x00000004ff007c0c */ /* 0x000fe4000bf05070 */
[----:B------:R-:W-:Y:S02]  /*15680*/  SHF.R.U64 R6, R6, 0x3, RZ ;  /* 0x0000000306067819 */ /* 0x000fe400000012ff */
[----:B------:R-:W-:Y:S01]  /*15690*/  ISETP.NE.AND.EX P0, PT, RZ, UR5, PT, P0 ;  /* 0x00000005ff007c0c */ /* 0x000fe2000bf05300 */
[----:B------:R-:W-:Y:S01]  /*156a0*/  ULDC.64 UR4, c[0x0][0xc08] ;  /* 0x0003020000047ab9 */ /* 0x000fe20000000a00 */
[----:B------:R-:W-:Y:S01]  /*156b0*/  LOP3.LUT R6, R6, R7, RZ, 0x3c, !PT ;  /* 0x0000000706067212 */ /* 0x000fe200078e3cff */
[----:B------:R-:W-:Y:S01]  /*156c0*/  IMAD.X R7, RZ, RZ, R9, P1 ;  /* 0x000000ffff077224 */ /* 0x000fe200008e0609 */
[----:B------:R-:W-:-:S02]  /*156d0*/  LOP3.LUT R12, R13, 0x380, RZ, 0xc0, !PT ;  /* 0x000003800d0c7812 */ /* 0x000fc400078ec0ff */
[----:B------:R-:W-:Y:S02]  /*156e0*/  ISETP.NE.U32.AND P1, PT, RZ, UR4, PT ;  /* 0x00000004ff007c0c */ /* 0x000fe4000bf25070 */
[----:B------:R-:W-:Y:S02]  /*156f0*/  LOP3.LUT R4, R35, 0x380, RZ, 0xc0, !PT ;  /* 0x0000038023047812 */ /* 0x000fe400078ec0ff */
[----:B------:R-:W-:Y:S02]  /*15700*/  SHF.R.U64 R12, R12, 0x3, RZ ;  /* 0x000000030c0c7819 */ /* 0x000fe400000012ff */
[----:B------:R-:W-:Y:S02]  /*15710*/  ISETP.NE.AND.EX P1, PT, RZ, UR5, PT, P1 ;  /* 0x00000005ff007c0c */ /* 0x000fe4000bf25310 */
[----:B------:R-:W-:Y:S02]  /*15720*/  SHF.R.U64 R4, R4, 0x3, RZ ;  /* 0x0000000304047819 */ /* 0x000fe400000012ff */
[----:B------:R-:W-:Y:S01]  /*15730*/  LOP3.LUT R12, R12, R13, RZ, 0x3c, !PT ;  /* 0x0000000d0c0c7212 */ /* 0x000fe200078e3cff */
[----:B------:R-:W-:Y:S01]  /*15740*/  IMAD.X R13, RZ, RZ, R9, P2 ;  /* 0x000000ffff0d7224 */ /* 0x000fe200010e0609 */
[----:B------:R-:W-:-:S02]  /*15750*/  MOV R32, R8 ;  /* 0x0000000800207202 */ /* 0x000fc40000000f00 */
[----:B------:R-:W-:Y:S02]  /*15760*/  LOP3.LUT R4, R4, R35, RZ, 0x3c, !PT ;  /* 0x0000002304047212 */ /* 0x000fe400078e3cff */
[----:B------:R-:W-:Y:S02]  /*15770*/  F2FP.F16.F32.PACK_AB R8, R0, R33 ;  /* 0x000000210008723e */ /* 0x000fe400000000ff */
[----:B------:R-:W-:Y:S02]  /*15780*/  F2FP.F16.F32.PACK_AB R9, R91, R90 ;  /* 0x0000005a5b09723e */ /* 0x000fe400000000ff */
[----:B------:R-:W-:Y:S01]  /*15790*/  MOV R34, R6 ;  /* 0x0000000600227202 */ /* 0x000fe20000000f00 */
[----:B------:R-:W-:Y:S01]  /*157a0*/  ULDC UR4, c[0x0][0xa88] ;  /* 0x0002a20000047ab9 */ /* 0x000fe20000000800 */
[----:B-1----:R-:W-:Y:S01]  /*157b0*/  MOV R28, R4 ;  /* 0x00000004001c7202 */ /* 0x002fe20000000f00 */
[----:B------:R1:W-:Y:S01]  /*157c0*/  STSM.16.M88.4 [R32], R8 ;  /* 0x0000000820007844 */ /* 0x0003e20000000200 */
[----:B------:R-:W-:Y:S01]  /*157d0*/  MOV R35, R12 ;  /* 0x0000000c00237202 */ /* 0x000fe20000000f00 */
[----:B------:R-:W2:Y:S01]  /*157e0*/  LDC R0, c[0x0][0xbe8] ;  /* 0x0002fa00ff007b82 */ /* 0x000ea20000000800 */
[----:B------:R-:W-:-:S02]  /*157f0*/  F2FP.F16.F32.PACK_AB R4, R97, R96 ;  /* 0x000000606104723e */ /* 0x000fc400000000ff */
[----:B------:R-:W-:Y:S02]  /*15800*/  F2FP.F16.F32.PACK_AB R5, R99, R98 ;  /* 0x000000626305723e */ /* 0x000fe400000000ff */
[----:B------:R-:W-:Y:S02]  /*15810*/  F2FP.F16.F32.PACK_AB R6, R101, R100 ;  /* 0x000000646506723e */ /* 0x000fe400000000ff */
[----:B------:R-:W-:Y:S02]  /*15820*/  F2FP.F16.F32.PACK_AB R7, R103, R102 ;  /* 0x000000666707723e */ /* 0x000fe400000000ff */
[----:B------:R-:W-:Y:S02]  /*15830*/  F2FP.F16.F32.PACK_AB R12, R113, R112 ;  /* 0x00000070710c723e */ /* 0x000fe400000000ff */
[----:B------:R-:W-:Y:S02]  /*15840*/  F2FP.F16.F32.PACK_AB R13, R115, R114 ;  /* 0x00000072730d723e */ /* 0x000fe400000000ff */
[----:B-1----:R-:W-:Y:S01]  /*15850*/  F2FP.F16.F32.PACK_AB R8, R105, R104 ;  /* 0x000000686908723e */ /* 0x002fe200000000ff */
[----:B----4-:R-:W-:Y:S01]  /*15860*/  IMAD.WIDE R32, R36, 0x4, R26 ;  /* 0x0000000424207825 */ /* 0x010fe200078e021a */
[----:B------:R-:W-:Y:S01]  /*15870*/  F2FP.F16.F32.PACK_AB R9, R107, R106 ;  /* 0x0000006a6b09723e */ /* 0x000fe200000000ff */
[----:B------:R-:W1:Y:S01]  /*15880*/  @P1 LDC.64 R26, c[0x0][0xc08] ;  /* 0x00030200ff1a1b82 */ /* 0x000e620000000a00 */
[----:B------:R-:W-:-:S02]  /*15890*/  F2FP.F16.F32.PACK_AB R10, R109, R108 ;  /* 0x0000006c6d0a723e */ /* 0x000fc400000000ff */
[----:B------:R-:W-:Y:S01]  /*158a0*/  F2FP.F16.F32.PACK_AB R11, R111, R110 ;  /* 0x0000006e6f0b723e */ /* 0x000fe200000000ff */
[----:B------:R1:W-:Y:S04]  /*158b0*/  STSM.16.M88.4 [R35], R4 ;  /* 0x0000000423007844 */ /* 0x0003e80000000200 */
[----:B------:R3:W-:Y:S04]  /*158c0*/  STSM.16.M88.4 [R34], R8 ;  /* 0x0000000822007844 */ /* 0x0007e80000000200 */
[----:B------:R4:W-:Y:S01]  /*158d0*/  STSM.16.M88.4 [R28], R12 ;  /* 0x0000000c1c007844 */ /* 0x0009e20000000200 */
[----:B------:R-:W-:Y:S01]  /*158e0*/  BAR.SYNC.DEFER_BLOCKING 0x1, 0x180 ;  /* 0x0046000000007b1d */ /* 0x000fe20000010000 */
[----:B------:R-:W-:-:S02]  /*158f0*/  IMAD.U32 R3, RZ, RZ, UR4 ;  /* 0x00000004ff037e24 */ /* 0x000fc4000f8e00ff */
[----:B-1----:R-:W-:-:S03]  /*15900*/  @P1 IMAD.WIDE R4, R36, 0x4, R26 ;  /* 0x0000000424041825 */ /* 0x002fc600078e021a */
[----:B------:R1:W5:Y:S04]  /*15910*/  @P0 LDG.E R37, desc[UR42][R32.64] ;  /* 0x0000002a20250981 */ /* 0x000368000c1e1900 */
[----:B------:R1:W5:Y:S01]  /*15920*/  @P1 LDG.E R3, desc[UR42][R4.64] ;  /* 0x0000002a04031981 */ /* 0x000362000c1e1900 */
[----:B--2---:R-:W-:-:S13]  /*15930*/  ISETP.NE.AND P2, PT, R0, 0x1, PT ;  /* 0x000000010000780c */ /* 0x004fda0003f45270 */
[----:B------:R-:W2:Y:S08]  /*15940*/  @P2 LDC R6, c[0x0][0xbec] ;  /* 0x0002fb00ff062b82 */ /* 0x000eb00000000800 */
[----:B---3--:R-:W3:Y:S01]  /*15950*/  @P2 LDC R9, c[0x0][0xbf0] ;  /* 0x0002fc00ff092b82 */ /* 0x008ee20000000800 */
[----:B----4-:R-:W-:Y:S01]  /*15960*/  IMAD.IADD R13, R38, 0x1, R42 ;  /* 0x00000001260d7824 */ /* 0x010fe200078e022a */
[----:B-1----:R-:W-:Y:S06]  /*15970*/  @P1 BRA `(.L_x_14487) ;  /* 0x0000000000101947 */ /* 0x002fec0003800000 */
[----:B------:R-:W-:Y:S05]  /*15980*/  @!P0 BRA `(.L_x_14487) ;  /* 0x00000000000c8947 */ /* 0x000fea0003800000 */
[----:B------:R-:W4:Y:S04]  /*15990*/  LDG.E R4, desc[UR42][R32.64] ;  /* 0x0000002a20047981 */ /* 0x000f28000c1e1900 */
[----:B-----5:R-:W4:Y:S02]  /*159a0*/  LDG.E R3, desc[UR42][R32.64+0x4] ;  /* 0x0000042a20037981 */ /* 0x020f24000c1e1900 */
[----:B----4-:R-:W-:-:S07]  /*159b0*/  IMAD.IADD R3, R3, 0x1, -R4 ;  /* 0x0000000103037824 */ /* 0x010fce00078e0a04 */
.L_x_14487:
[----:B------:R-:W4:Y:S01]  /*159c0*/  LDL.LU R40, [R1+0x48] ;  /* 0x0000480001287983 */ /* 0x000f220000300800 */
[----:B--2---:R-:W-:Y:S01]  /*159d0*/  @P2 IMAD.HI.U32 R4, R13, R6, RZ ;  /* 0x000000060d042227 */ /* 0x004fe200078e00ff */
[----:B------:R-:W-:Y:S02]  /*159e0*/  ULDC.64 UR4, c[0x0][0xb90] ;  /* 0x0002e40000047ab9 */ /* 0x000fe40000000a00 */
[----:B------:R-:W2:Y:S04]  /*159f0*/  LDL R12, [R1+0x5c] ;  /* 0x00005c00010c7983 */ /* 0x000ea80000100800 */
[----:B------:R-:W2:Y:S01]  /*15a00*/  LDL R38, [R1+0x50] ;  /* 0x0000500001267983 */ /* 0x000ea20000100800 */
[----:B-----5:R-:W-:Y:S01]  /*15a10*/  SHF.R.S32.HI R33, RZ, 0x1f, R37 ;  /* 0x0000001fff217819 */ /* 0x020fe20000011425 */
[----:B------:R-:W-:Y:S01]  /*15a20*/  IMAD.MOV.U32 R7, RZ, RZ, R13 ;  /* 0x000000ffff077224 */ /* 0x000fe200078e000d */
[----:B---3--:R-:W-:Y:S01]  /*15a30*/  @P2 SHF.R.U32.HI R7, RZ, R9, R4 ;  /* 0x00000009ff072219 */ /* 0x008fe20000011604 */
[----:B------:R-:W1:Y:S01]  /*15a40*/  S2R R10, SR_TID.X ;  /* 0x00000000000a7919 */ /* 0x000e620000002100 */
[----:B------:R-:W-:Y:S01]  /*15a50*/  IMAD.MOV.U32 R32, RZ, RZ, R37 ;  /* 0x000000ffff207224 */ /* 0x000fe200078e0025 */
[----:B------:R-:W-:-:S02]  /*15a60*/  SEL R39, R36, RZ, !P0 ;  /* 0x000000ff24277207 */ /* 0x000fc40004000000 */
[----:B------:R-:W-:Y:S02]  /*15a70*/  IMAD.MOV R11, RZ, RZ, -R7 ;  /* 0x000000ffff0b7224 */ /* 0x000fe400078e0a07 */
[C---:B-1----:R-:W-:Y:S02]  /*15a80*/  VIADD R14, R10.reuse, 0xffffff80 ;  /* 0xffffff800a0e7836 */ /* 0x042fe40000000000 */
[----:B------:R-:W-:-:S03]  /*15a90*/  VIADD R44, R10, 0xffffff80 ;  /* 0xffffff800a2c7836 */ /* 0x000fc60000000000 */
[----:B------:R-:W-:Y:S02]  /*15aa0*/  SHF.R.S32.HI R10, RZ, 0x1f, R14 ;  /* 0x0000001fff0a7819 */ /* 0x000fe4000001140e */
[----:B------:R-:W-:Y:S02]  /*15ab0*/  SHF.R.S32.HI R41, RZ, 0x1f, R44 ;  /* 0x0000001fff297819 */ /* 0x000fe4000001142c */
[----:B------:R-:W-:Y:S02]  /*15ac0*/  LEA.HI R10, R10, R14, RZ, 0x7 ;  /* 0x0000000e0a0a7211 */ /* 0x000fe400078f38ff */
[----:B------:R-:W-:Y:S02]  /*15ad0*/  LEA.HI R41, R41, R44, RZ, 0x3 ;  /* 0x0000002c29297211 */ /* 0x000fe400078f18ff */
[----:B------:R-:W-:Y:S02]  /*15ae0*/  LOP3.LUT R10, R10, 0xffffff80, RZ, 0xc0, !PT ;  /* 0xffffff800a0a7812 */ /* 0x000fe400078ec0ff */
[----:B------:R-:W-:-:S03]  /*15af0*/  SHF.R.S32.HI R41, RZ, 0x3, R41 ;  /* 0x00000003ff297819 */ /* 0x000fc60000011429 */
[----:B------:R-:W-:Y:S01]  /*15b00*/  IMAD.IADD R10, R14, 0x1, -R10 ;  /* 0x000000010e0a7824 */ /* 0x000fe200078e0a0a */
[----:B------:R-:W-:-:S04]  /*15b10*/  SHF.R.S32.HI R43, RZ, 0x1f, R44 ;  /* 0x0000001fff2b7819 */ /* 0x000fc8000001142c */
[----:B------:R-:W-:-:S04]  /*15b20*/  LEA.HI R43, R43, R44, RZ, 0x3 ;  /* 0x0000002c2b2b7211 */ /* 0x000fc800078f18ff */
[----:B------:R-:W-:-:S05]  /*15b30*/  LOP3.LUT R43, R43, 0xfffffff8, RZ, 0xc0, !PT ;  /* 0xfffffff82b2b7812 */ /* 0x000fca00078ec0ff */
[----:B------:R-:W-:Y:S01]  /*15b40*/  IMAD.IADD R43, R44, 0x1, -R43 ;  /* 0x000000012c2b7824 */ /* 0x000fe200078e0a2b */
[----:B----4-:R-:W-:Y:S01]  /*15b50*/  SHF.R.S32.HI R28, RZ, 0x1f, R40 ;  /* 0x0000001fff1c7819 */ /* 0x010fe20000011428 */
[----:B------:R-:W-:-:S04]  /*15b60*/  IMAD.WIDE.U32 R4, R40, UR4, R32 ;  /* 0x0000000428047c25 */ /* 0x000fc8000f8e0020 */
[----:B------:R-:W-:-:S04]  /*15b70*/  IMAD R6, R28, UR4, RZ ;  /* 0x000000041c067c24 */ /* 0x000fc8000f8e02ff */
[----:B------:R-:W-:Y:S01]  /*15b80*/  IMAD R9, R40, UR5, R6 ;  /* 0x0000000528097c24 */ /* 0x000fe2000f8e0206 */
[----:B------:R-:W-:Y:S01]  /*15b90*/  SHF.R.S32.HI R6, RZ, 0x1f, R36 ;  /* 0x0000001fff067819 */ /* 0x000fe20000011424 */
[----:B------:R-:W-:Y:S02]  /*15ba0*/  ULDC.64 UR4, c[0x0][0xb98] ;  /* 0x0002e60000047ab9 */ /* 0x000fe40000000a00 */
[----:B------:R-:W-:Y:S01]  /*15bb0*/  IMAD.IADD R5, R5, 0x1, R9 ;  /* 0x0000000105057824 */ /* 0x000fe200078e0209 */
[----:B------:R-:W-:Y:S01]  /*15bc0*/  SEL R32, R6, RZ, !P0 ;  /* 0x000000ff06207207 */ /* 0x000fe20004000000 */
[----:B------:R-:W-:Y:S02]  /*15bd0*/  IMAD R9, R0, R11, R13 ;  /* 0x0000000b00097224 */ /* 0x000fe400078e020d */
[----:B------:R-:W-:-:S04]  /*15be0*/  IMAD.WIDE.U32 R4, R39, UR4, R4 ;  /* 0x0000000427047c25 */ /* 0x000fc8000f8e0004 */
[----:B------:R-:W-:Y:S01]  /*15bf0*/  IMAD R8, R32, UR4, RZ ;  /* 0x0000000420087c24 */ /* 0x000fe2000f8e02ff */
[----:B------:R-:W-:Y:S02]  /*15c00*/  SHF.R.S32.HI R6, RZ, 0x1f, R9 ;  /* 0x0000001fff067819 */ /* 0x000fe40000011409 */
[----:B------:R-:W-:Y:S01]  /*15c10*/  SHF.R.S32.HI R11, RZ, 0x1f, R7 ;  /* 0x0000001fff0b7819 */ /* 0x000fe20000011407 */
[----:B------:R-:W-:Y:S01]  /*15c20*/  IMAD R8, R39, UR5, R8 ;  /* 0x0000000527087c24 */ /* 0x000fe2000f8e0208 */
[----:B------:R-:W-:Y:S01]  /*15c30*/  IADD3 R4, P0, R7, R4, RZ ;  /* 0x0000000407047210 */ /* 0x000fe20007f1e0ff */
[----:B------:R-:W-:Y:S02]  /*15c40*/  ULDC.64 UR4, c[0x0][0xb88] ;  /* 0x0002e20000047ab9 */ /* 0x000fe40000000a00 */
        /* <DEDUP_REMOVED lines=8> */
[----:B------:R-:W-:Y:S01]  /*15cd0*/  SHFL.IDX PT, R6, R8, RZ, 0x1c1f ;  /* 0x001c1fff08067589 */ /* 0x000fe200000e0000 */
[----:B--2---:R-:W-:Y:S01]  /*15ce0*/  IMAD.IADD R11, R12, 0x1, R42 ;  /* 0x000000010c0b7824 */ /* 0x004fe200078e022a */
[----:B------:R-:W-:Y:S02]  /*15cf0*/  ULDC.64 UR4, c[0x0][0xaa0] ;  /* 0x0002a80000047ab9 */ /* 0x000fe40000000a00 */
[----:B------:R-:W1:Y:S04]  /*15d00*/  SHFL.IDX PT, R7, R9, RZ, 0x1c1f ;  /* 0x001c1fff09077589 */ /* 0x000e6800000e0000 */
[----:B------:R-:W-:Y:S04]  /*15d10*/  SHFL.IDX PT, R34, R8, 0x1, 0x1c1f ;  /* 0x003c1f0008227f89 */ /* 0x000fe800000e0000 */
[----:B------:R2:W3:Y:S01]  /*15d20*/  SHFL.IDX PT, R35, R9, 0x1, 0x1c1f ;  /* 0x003c1f0009237f89 */ /* 0x0004e200000e0000 */
[----:B------:R-:W-:Y:S01]  /*15d30*/  IMAD R36, R3, R0, RZ ;  /* 0x0000000003247224 */ /* 0x000fe200078e02ff */
[----:B------:R-:W-:Y:S01]  /*15d40*/  LOP3.LUT P0, RZ, R10, 0x3, RZ, 0xc0, !PT ;  /* 0x000000030aff7812 */ /* 0x000fe2000780c0ff */
[----:B------:R-:W-:-:S02]  /*15d50*/  VIADD R3, R11, 0x8 ;  /* 0x000000080b037836 */ /* 0x000fc40000000000 */
[----:B------:R-:W-:Y:S01]  /*15d60*/  IMAD R5, R41, 0x40, R38 ;  /* 0x0000004029057824 */ /* 0x000fe200078e0226 */
[-C--:B------:R-:W-:Y:S02]  /*15d70*/  ISETP.GE.OR P1, PT, R11, R36.reuse, P0 ;  /* 0x000000240b00720c */ /* 0x080fe40000726670 */
[----:B------:R-:W-:Y:S01]  /*15d80*/  ISETP.GE.OR P0, PT, R3, R36, P0 ;  /* 0x000000240300720c */ /* 0x000fe20000706670 */
[----:B------:R-:W-:-:S03]  /*15d90*/  IMAD.WIDE R4, R5, 0x2, R24 ;  /* 0x0000000205047825 */ /* 0x000fc600078e0218 */
[----:B--2---:R-:W-:-:S04]  /*15da0*/  LOP3.LUT R9, R4, 0x380, RZ, 0xc0, !PT ;  /* 0x0000038004097812 */ /* 0x004fc800078ec0ff */
[----:B------:R-:W-:-:S03]  /*15db0*/  SHF.R.U64 R9, R9, 0x3, RZ ;  /* 0x0000000309097819 */ /* 0x000fc600000012ff */
[----:B-1----:R-:W-:Y:S01]  /*15dc0*/  @!P1 ST.E desc[UR42][R6.64], R21 ;  /* 0x0000001506009985 */ /* 0x002fe2000c10192a */
[C---:B------:R-:W-:Y:S02]  /*15dd0*/  IADD3 R13, P3, R4.reuse, 0x1800, RZ ;  /* 0x00001800040d7810 */ /* 0x040fe40007f7e0ff */
[C---:B------:R-:W-:Y:S02]  /*15de0*/  IADD3 R25, P4, R4.reuse, 0x3000, RZ ;  /* 0x0000300004197810 */ /* 0x040fe40007f9e0ff */
[----:B------:R-:W-:Y:S01]  /*15df0*/  LOP3.LUT R8, R9, R4, RZ, 0x3c, !PT ;  /* 0x0000000409087212 */ /* 0x000fe200078e3cff */
[----:B---3--:R1:W-:Y:S01]  /*15e00*/  @!P0 ST.E desc[UR42][R34.64], R20 ;  /* 0x0000001422008985 */ /* 0x0083e2000c10192a */
[----:B------:R-:W-:-:S04]  /*15e10*/  IADD3 R4, P0, R4, 0x4800, RZ ;  /* 0x0000480004047810 */ /* 0x000fc80007f1e0ff */
[----:B------:R-:W-:-:S04]  /*15e20*/  LOP3.LUT R3, R4, 0x380, RZ, 0xc0, !PT ;  /* 0x0000038004037812 */ /* 0x000fc800078ec0ff */
[----:B------:R-:W-:Y:S01]  /*15e30*/  SHF.R.U64 R3, R3, 0x3, RZ ;  /* 0x0000000303037819 */ /* 0x000fe200000012ff */
[----:B-1----:R-:W-:-:S03]  /*15e40*/  IMAD R20, R33, UR4, RZ ;  /* 0x0000000421147c24 */ /* 0x002fc6000f8e02ff */
[----:B------:R-:W-:Y:S02]  /*15e50*/  LOP3.LUT R4, R3, R4, RZ, 0x3c, !PT ;  /* 0x0000000403047212 */ /* 0x000fe400078e3cff */
[----:B------:R-:W-:Y:S01]  /*15e60*/  LOP3.LUT R12, R13, 0x380, RZ, 0xc0, !PT ;  /* 0x000003800d0c7812 */ /* 0x000fe200078ec0ff */
[----:B------:R-:W-:Y:S01]  /*15e70*/  IMAD R33, R37, UR5, R20 ;  /* 0x0000000525217c24 */ /* 0x000fe2000f8e0214 */
[----:B------:R-:W-:Y:S01]  /*15e80*/  LOP3.LUT R24, R25, 0x380, RZ, 0xc0, !PT ;  /* 0x0000038019187812 */ /* 0x000fe200078ec0ff */
[----:B------:R-:W-:Y:S01]  /*15e90*/  IMAD.WIDE.U32 R20, R37, UR4, RZ ;  /* 0x0000000425147c25 */ /* 0x000fe2000f8e00ff */
[----:B------:R-:W-:Y:S01]  /*15ea0*/  ULDC.64 UR4, c[0x0][0xae8] ;  /* 0x0002ba0000047ab9 */ /* 0x000fe20000000a00 */
[----:B------:R-:W1:Y:S02]  /*15eb0*/  @P2 LDC R35, c[0x0][0xbec] ;  /* 0x0002fb00ff232b82 */ /* 0x000e640000000800 */
[----:B------:R-:W-:Y:S02]  /*15ec0*/  IMAD R3, R43, 0x30, R41 ;  /* 0x000000302b037824 */ /* 0x000fe400078e0229 */
[----:B------:R-:W-:-:S02]  /*15ed0*/  IMAD.IADD R21, R21, 0x1, R33 ;  /* 0x0000000115157824 */ /* 0x000fc400078e0221 */
[----:B------:R-:W-:Y:S01]  /*15ee0*/  IMAD R28, R28, UR4, RZ ;  /* 0x000000041c1c7c24 */ /* 0x000fe2000f8e02ff */
[----:B------:R-:W-:Y:S01]  /*15ef0*/  SHF.R.U64 R12, R12, 0x3, RZ ;  /* 0x000000030c0c7819 */ /* 0x000fe200000012ff */
[----:B------:R-:W-:Y:S01]  /*15f00*/  IMAD.WIDE.U32 R20, R40, UR4, R20 ;  /* 0x0000000428147c25 */ /* 0x000fe2000f8e0014 */
[----:B------:R-:W-:Y:S01]  /*15f10*/  IADD3 R34, R42, R3, RZ ;  /* 0x000000032a227210 */ /* 0x000fe20007ffe0ff */
[----:B------:R-:W2:Y:S01]  /*15f20*/  @P2 LDC R37, c[0x0][0xbf0] ;  /* 0x0002fc00ff252b82 */ /* 0x000ea20000000800 */
[----:B------:R-:W-:Y:S01]  /*15f30*/  SHF.R.U64 R24, R24, 0x3, RZ ;  /* 0x0000000318187819 */ /* 0x000fe200000012ff */
[----:B------:R-:W-:Y:S01]  /*15f40*/  IMAD R3, R40, UR5, R28 ;  /* 0x0000000528037c24 */ /* 0x000fe2000f8e021c */
[----:B------:R-:W-:Y:S01]  /*15f50*/  LOP3.LUT R12, R12, R13, RZ, 0x3c, !PT ;  /* 0x0000000d0c0c7212 */ /* 0x000fe200078e3cff */
[----:B------:R-:W3:Y:S01]  /*15f60*/  LDL R40, [R1+0x64] ;  /* 0x0000640001287983 */ /* 0x000ee20000100800 */
[--C-:B------:R-:W-:Y:S01]  /*15f70*/  IMAD.MOV.U32 R9, RZ, RZ, R5.reuse ;  /* 0x000000ffff097224 */ /* 0x100fe200078e0005 */
[----:B------:R-:W-:Y:S01]  /*15f80*/  LOP3.LUT R24, R24, R25, RZ, 0x3c, !PT ;  /* 0x0000001918187212 */ /* 0x000fe200078e3cff */
[--C-:B------:R-:W-:Y:S01]  /*15f90*/  IMAD.X R13, RZ, RZ, R5.reuse, P3 ;  /* 0x000000ffff0d7224 */ /* 0x100fe200018e0605 */
[----:B------:R-:W-:Y:S01]  /*15fa0*/  ULDC.64 UR4, c[0x0][0xaf0] ;  /* 0x0002bc0000047ab9 */ /* 0x000fe20000000a00 */
[----:B------:R-:W-:-:S02]  /*15fb0*/  IMAD.X R25, RZ, RZ, R5, P4 ;  /* 0x000000ffff197224 */ /* 0x000fc400020e0605 */
[----:B------:R-:W4:Y:S04]  /*15fc0*/  LD.E.128 R8, desc[UR42][R8.64] ;  /* 0x0000002a08087980 */ /* 0x000f28000c101d00 */
[----:B------:R-:W4:Y:S04]  /*15fd0*/  LD.E.128 R12, desc[UR42][R12.64] ;  /* 0x0000002a0c0c7980 */ /* 0x000f28000c101d00 */
[----:B------:R-:W4:Y:S01]  /*15fe0*/  LD.E.128 R24, desc[UR42][R24.64] ;  /* 0x0000002a18187980 */ /* 0x000f22000c101d00 */
[----:B-1----:R-:W-:-:S04]  /*15ff0*/  @P2 IMAD.HI.U32 R28, R34, R35, RZ ;  /* 0x00000023221c2227 */ /* 0x002fc800078e00ff */
[----:B------:R-:W-:Y:S02]  /*16000*/  IMAD.IADD R21, R21, 0x1, R3 ;  /* 0x0000000115157824 */ /* 0x000fe400078e0203 */
[----:B------:R-:W-:Y:S01]  /*16010*/  IMAD.MOV.U32 R3, RZ, RZ, R34 ;  /* 0x000000ffff037224 */ /* 0x000fe200078e0022 */
[----:B--2---:R-:W-:Y:S01]  /*16020*/  @P2 SHF.R.U32.HI R3, RZ, R37, R28 ;  /* 0x00000025ff032219 */ /* 0x004fe2000001161c */
[----:B------:R-:W-:Y:S02]  /*16030*/  IMAD R32, R32, UR4, RZ ;  /* 0x0000000420207c24 */ /* 0x000fe4000f8e02ff */
[----:B------:R-:W-:Y:S01]  /*16040*/  IMAD.WIDE.U32 R20, R39, UR4, R20 ;  /* 0x0000000427147c25 */ /* 0x000fe2000f8e0014 */
[----:B------:R-:W-:-:S03]  /*16050*/  SHF.R.S32.HI R28, RZ, 0x1f, R3 ;  /* 0x0000001fff1c7819 */ /* 0x000fc60000011403 */
[----:B------:R-:W-:Y:S01]  /*16060*/  IMAD R33, R39, UR5, R32 ;  /* 0x0000000527217c24 */ /* 0x000fe2000f8e0220 */
[----:B------:R-:W-:Y:S01]  /*16070*/  ULDC.64 UR4, c[0x0][0xae0] ;  /* 0x0002b80000047ab9 */ /* 0x000fe20000000a00 */
[----:B------:R-:W-:Y:S02]  /*16080*/  IMAD.MOV R35, RZ, RZ, -R3 ;  /* 0x000000ffff237224 */ /* 0x000fe400078e0a03 */
        /* <DEDUP_REMOVED lines=12> */
[----:B------:R-:W-:Y:S01]  /*16150*/  IMAD.X R5, RZ, RZ, R5, P0 ;  /* 0x000000ffff057224 */ /* 0x000fe200000e0605 */
[C---:B------:R-:W-:Y:S01]  /*16160*/  LEA R28, P0, R20.reuse, UR4, 0x1 ;  /* 0x00000004141c7c11 */ /* 0x040fe2000f8008ff */
[----:B------:R-:W-:Y:S01]  /*16170*/  IMAD.IADD R3, R21, 0x1, R3 ;  /* 0x0000000115037824 */ /* 0x000fe200078e0203 */
[----:B------:R-:W-:Y:S01]  /*16180*/  ULDC UR4, c[0x0][0xac8] ;  /* 0x0002b20000047ab9 */ /* 0x000fe20000000800 */
[----:B------:R-:W-:Y:S02]  /*16190*/  IMAD.IADD R39, R41, 0x1, R42 ;  /* 0x0000000129277824 */ /* 0x000fe400078e022a */
[----:B------:R-:W5:Y:S01]  /*161a0*/  LD.E.128 R4, desc[UR42][R4.64] ;  /* 0x0000002a04047980 */ /* 0x000f62000c101d00 */
[----:B------:R-:W-:-:S03]  /*161b0*/  LEA.HI.X R37, R20, UR5, R3, 0x1, P0 ;  /* 0x0000000514257c11 */ /* 0x000fc600080f0c03 */
[----:B------:R-:W1:Y:S01]  /*161c0*/  SHFL.IDX PT, R20, R28, RZ, 0x181f ;  /* 0x00181fff1c147589 */ /* 0x000e6200000e0000 */
[----:B------:R-:W-:-:S03]  /*161d0*/  ISETP.GE.AND P0, PT, R38, UR4, PT ;  /* 0x0000000426007c0c */ /* 0x000fc6000bf06270 */
[----:B------:R-:W2:Y:S04]  /*161e0*/  SHFL.IDX PT, R32, R28, 0x1, 0x181f ;  /* 0x00381f001c207f89 */ /* 0x000ea800000e0000 */
[----:B------:R-:W3:Y:S04]  /*161f0*/  SHFL.IDX PT, R21, R37, RZ, 0x181f ;  /* 0x00181fff25157589 */ /* 0x000ee800000e0000 */
[----:B------:R-:W0:Y:S01]  /*16200*/  SHFL.IDX PT, R34, R28, 0x2, 0x181f ;  /* 0x00581f001c227f89 */ /* 0x000e2200000e0000 */
[----:B------:R-:W-:-:S03]  /*16210*/  VIADD R0, R39, 0x30 ;  /* 0x0000003027007836 */ /* 0x000fc60000000000 */
[----:B------:R-:W0:Y:S01]  /*16220*/  SHFL.IDX PT, R33, R37, 0x1, 0x181f ;  /* 0x00381f0025217f89 */ /* 0x000e2200000e0000 */
[CC--:B------:R-:W-:Y:S01]  /*16230*/  ISETP.GE.OR P3, PT, R39.reuse, R36.reuse, P0 ;  /* 0x000000242700720c */ /* 0x0c0fe20000766670 */
[----:B------:R-:W-:Y:S02]  /*16240*/  VIADD R3, R39, 0x60 ;  /* 0x0000006027037836 */ /* 0x000fe40000000000 */
[----:B------:R-:W0:Y:S01]  /*16250*/  SHFL.IDX PT, R35, R37, 0x2, 0x181f ;  /* 0x00581f0025237f89 */ /* 0x000e2200000e0000 */
[----:B------:R1:W-:Y:S06]  /*16260*/  MEMBAR.ALL.CTA ;  /* 0x0000000000007992 */ /* 0x0003ec0000008000 */
[----:B-1----:R-:W1:Y:S01]  /*16270*/  FENCE.VIEW.ASYNC.S ;  /* 0x00000000000073c6 */ /* 0x002e620000000000 */
[----:B------:R-:W-:-:S02]  /*16280*/  ISETP.GE.OR P2, PT, R0, R36, P0 ;  /* 0x000000240000720c */ /* 0x000fc40000746670 */
[----:B------:R-:W-:Y:S01]  /*16290*/  ISETP.GE.OR P1, PT, R3, R36, P0 ;  /* 0x000000240300720c */ /* 0x000fe20000726670 */
[----:B------:R-:W-:Y:S01]  /*162a0*/  VIADD R0, R2, 0x16820 ;  /* 0x0001682002007836 */ /* 0x000fe20000000000 */
[----:B------:R-:W-:-:S04]  /*162b0*/  @!P3 LEA R20, P5, R38, R20, 0x1 ;  /* 0x000000142614b211 */ /* 0x000fc800078a08ff */
[----:B------:R-:W-:-:S05]  /*162c0*/  PRMT R0, RZ, 0x654, R0 ;  /* 0x00000654ff007816 */ /* 0x000fca0000000000 */
[----:B--2---:R-:W-:Y:S01]  /*162d0*/  @!P2 LEA R32, P4, R38, R32, 0x1 ;  /* 0x000000202620a211 */ /* 0x004fe200078808ff */
[----:B-1----:R1:W-:Y:S02]  /*162e0*/  SYNCS.ARRIVE.TRANS64.RED.A1T0 RZ, [R0+URZ], RZ ;  /* 0x000000ff00ff79a7 */ /* 0x0023e4000810043f */
[----:B-1----:R-:W-:-:S05]  /*162f0*/  VIADD R0, R39, 0x90 ;  /* 0x0000009027007836 */ /* 0x002fca0000000000 */
[----:B------:R-:W-:Y:S01]  /*16300*/  ISETP.GE.OR P0, PT, R0, R36, P0 ;  /* 0x000000240000720c */ /* 0x000fe20000706670 */
[----:B------:R-:W2:Y:S04]  /*16310*/  SHFL.IDX PT, R28, R28, 0x3, 0x181f ;  /* 0x00781f001c1c7f89 */ /* 0x000ea800000e0000 */
[----:B------:R-:W1:Y:S01]  /*16320*/  SHFL.IDX PT, R37, R37, 0x3, 0x181f ;  /* 0x00781f0025257f89 */ /* 0x000e6200000e0000 */
[C-C-:B---3--:R-:W-:Y:S02]  /*16330*/  @!P3 LEA.HI.X R21, R38.reuse, R21, R40.reuse, 0x1, P5 ;  /* 0x000000152615b211 */ /* 0x148fe400028f0c28 */
[C---:B0-----:R-:W-:Y:S02]  /*16340*/  @!P1 LEA R34, P5, R38.reuse, R34, 0x1 ;  /* 0x0000002226229211 */ /* 0x041fe400078a08ff */
[----:B------:R-:W-:-:S02]  /*16350*/  @!P2 LEA.HI.X R33, R38, R33, R40, 0x1, P4 ;  /* 0x000000212621a211 */ /* 0x000fc400020f0c28 */
[----:B------:R-:W-:Y:S01]  /*16360*/  @!P1 LEA.HI.X R35, R38, R35, R40, 0x1, P5 ;  /* 0x0000002326239211 */ /* 0x000fe200028f0c28 */
[----:B----4-:R3:W-:Y:S04]  /*16370*/  @!P3 ST.E.128 desc[UR42][R20.64], R8 ;  /* 0x000000081400b985 */ /* 0x0107e8000c101d2a */
[----:B------:R3:W-:Y:S04]  /*16380*/  @!P2 ST.E.128 desc[UR42][R32.64], R12 ;  /* 0x0000000c2000a985 */ /* 0x0007e8000c101d2a */
[----:B------:R3:W-:Y:S01]  /*16390*/  @!P1 ST.E.128 desc[UR42][R34.64], R24 ;  /* 0x0000001822009985 */ /* 0x0007e2000c101d2a */
[----:B-12---:R-:W-:Y:S05]  /*163a0*/  @P0 BRA `(.L_x_14488) ;  /* 0x00000008008c0947 */ /* 0x006fea0003800000 */
[----:B---3--:R-:W-:-:S04]  /*163b0*/  LEA R8, P0, R38, R28, 0x1 ;  /* 0x0000001c26087211 */ /* 0x008fc800078008ff */
[----:B------:R-:W-:-:S05]  /*163c0*/  LEA.HI.X R9, R38, R37, R40, 0x1, P0 ;  /* 0x0000002526097211 */ /* 0x000fca00000f0c28 */
[----:B-----5:R2:W-:Y:S01]  /*163d0*/  ST.E.128 desc[UR42][R8.64], R4 ;  /* 0x0000000408007985 */ /* 0x0205e2000c101d2a */
[----:B------:R-:W-:Y:S05]  /*163e0*/  BRA `(.L_x_14488) ;  /* 0x00000008007c7947 */ /* 0x000fea0003800000 */
.L_x_14486:
[----:B------:R-:W3:Y:S01]  /*163f0*/  LDL R11, [R1+0x4c] ;  /* 0x00004c00010b7983 */ /* 0x000ee20000100800 */
[----:B------:R-:W-:Y:S01]  /*16400*/  ULDC.64 UR4, c[0x0][0xc00] ;  /* 0x0003000000047ab9 */ /* 0x000fe20000000a00 */
[----:B------:R-:W3:Y:S01]  /*16410*/  LDC.64 R4, c[0x0][0xc00] ;  /* 0x00030000ff047b82 */ /* 0x000ee20000000a00 */
[----:B------:R-:W-:Y:S01]  /*16420*/  ISETP.NE.U32.AND P0, PT, RZ, UR4, PT ;  /* 0x00000004ff007c0c */ /* 0x000fe2000bf05070 */
[----:B------:R-:W-:-:S03]  /*16430*/  IMAD.MOV.U32 R0, RZ, RZ, RZ ;  /* 0x000000ffff007224 */ /* 0x000fc600078e00ff */
[----:B------:R-:W-:Y:S01]  /*16440*/  ISETP.NE.AND.EX P0, PT, RZ, UR5, PT, P0 ;  /* 0x00000005ff007c0c */ /* 0x000fe2000bf05300 */
[----:B------:R-:W-:Y:S02]  /*16450*/  ULDC.64 UR4, c[0x0][0xc08] ;  /* 0x0003020000047ab9 */ /* 0x000fe40000000a00 */
[----:B------:R-:W-:Y:S01]  /*16460*/  ISETP.NE.U32.AND P1, PT, RZ, UR4, PT ;  /* 0x00000004ff007c0c */ /* 0x000fe2000bf25070 */
[----:B------:R-:W4:Y:S03]  /*16470*/  LDC R25, c[0x0][0xbe8] ;  /* 0x0002fa00ff197b82 */ /* 0x000f260000000800 */
[----:B------:R-:W-:-:S13]  /*16480*/  ISETP.NE.AND.EX P1, PT, RZ, UR5, PT, P1 ;  /* 0x00000005ff007c0c */ /* 0x000fda000bf25310 */
[----:B------:R-:W2:Y:S01]  /*16490*/  @P1 LDC.64 R6, c[0x0][0xc08] ;  /* 0x00030200ff061b82 */ /* 0x000ea20000000a00 */
[----:B------:R-:W-:Y:S02]  /*164a0*/  ULDC UR4, c[0x0][0xa88] ;  /* 0x0002a20000047ab9 */ /* 0x000fe40000000800 */
[----:B------:R-:W-:Y:S01]  /*164b0*/  IMAD.U32 R8, RZ, RZ, UR4 ;  /* 0x00000004ff087e24 */ /* 0x000fe2000f8e00ff */
[----:B------:R-:W0:Y:S01]  /*164c0*/  S2R R10, SR_TID.X ;  /* 0x00000000000a7919 */ /* 0x000e220000002100 */
[----:B---3--:R-:W-:-:S04]  /*164d0*/  IMAD.WIDE R4, R11, 0x4, R4 ;  /* 0x000000040b047825 */ /* 0x008fc800078e0204 */
[----:B--2---:R-:W-:Y:S01]  /*164e0*/  @P1 IMAD.WIDE R6, R11, 0x4, R6 ;  /* 0x000000040b061825 */ /* 0x004fe200078e0206 */
[----:B------:R2:W5:Y:S04]  /*164f0*/  @P0 LDG.E R0, desc[UR42][R4.64] ;  /* 0x0000002a04000981 */ /* 0x000568000c1e1900 */
[----:B------:R2:W5:Y:S01]  /*16500*/  @P1 LDG.E R8, desc[UR42][R6.64] ;  /* 0x0000002a06081981 */ /* 0x000562000c1e1900 */
[----:B----4-:R-:W-:Y:S01]  /*16510*/  ISETP.NE.AND P2, PT, R25, 0x1, PT ;  /* 0x000000011900780c */ /* 0x010fe20003f45270 */
[----:B0-----:R-:W-:Y:S01]  /*16520*/  VIADD R26, R10, 0xffffff80 ;  /* 0xffffff800a1a7836 */ /* 0x001fe20000000000 */
[----:B------:R-:W-:-:S04]  /*16530*/  SHF.R.S32.HI R9, RZ, 0x1f, R11 ;  /* 0x0000001fff097819 */ /* 0x000fc8000001140b */
[----:B------:R-:W-:-:S07]  /*16540*/  ISETP.GE.AND P3, PT, R26, 0xc0, PT ;  /* 0x000000c01a00780c */ /* 0x000fce0003f66270 */
[----:B------:R-:W0:Y:S08]  /*16550*/  @P2 LDC R20, c[0x0][0xbec] ;  /* 0x0002fb00ff142b82 */ /* 0x000e300000000800 */
[----:B------:R-:W3:Y:S01]  /*16560*/  @P2 LDC R27, c[0x0][0xbf0] ;  /* 0x0002fc00ff1b2b82 */ /* 0x000ee20000000800 */
[----:B--2---:R-:W-:Y:S05]  /*16570*/  @P1 BRA `(.L_x_14489) ;  /* 0x0000000000101947 */ /* 0x004fea0003800000 */
[----:B------:R-:W-:Y:S05]  /*16580*/  @!P0 BRA `(.L_x_14489) ;  /* 0x00000000000c8947 */ /* 0x000fea0003800000 */
[----:B------:R-:W2:Y:S04]  /*16590*/  LDG.E R3, desc[UR42][R4.64] ;  /* 0x0000002a04037981 */ /* 0x000ea8000c1e1900 */
[----:B-----5:R-:W2:Y:S02]  /*165a0*/  LDG.E R8, desc[UR42][R4.64+0x4] ;  /* 0x0000042a04087981 */ /* 0x020ea4000c1e1900 */
[----:B--2---:R-:W-:-:S07]  /*165b0*/  IMAD.IADD R8, R8, 0x1, -R3 ;  /* 0x0000000108087824 */ /* 0x004fce00078e0a03 */
.L_x_14489:
[----:B-----5:R-:W2:Y:S04]  /*165c0*/  LDL R24, [R1+0x48] ;  /* 0x0000480001187983 */ /* 0x020ea80000100800 */
[----:B------:R4:W5:Y:S01]  /*165d0*/  LDL R33, [R1+0x24] ;  /* 0x0000240001217983 */ /* 0x0009620000100800 */
[----:B------:R-:W-:Y:S01]  /*165e0*/  BSSY B1, `(.L_x_14490) ;  /* 0x000002c000017945 */ /* 0x000fe20003800000 */
[----:B------:R-:W-:Y:S02]  /*165f0*/  SEL R13, R11, RZ, !P0 ;  /* 0x000000ff0b0d7207 */ /* 0x000fe40004000000 */
[----:B------:R-:W-:Y:S02]  /*16600*/  SEL R14, R9, RZ, !P0 ;  /* 0x000000ff090e7207 */ /* 0x000fe40004000000 */
[----:B------:R-:W-:-:S02]  /*16610*/  SHF.R.S32.HI R11, RZ, 0x1f, R0 ;  /* 0x0000001fff0b7819 */ /* 0x000fc40000011400 */
[----:B--2---:R-:W-:Y:S01]  /*16620*/  SHF.R.S32.HI R12, RZ, 0x1f, R24 ;  /* 0x0000001fff0c7819 */ /* 0x004fe20000011418 */
[----:B----4-:R-:W-:Y:S06]  /*16630*/  @P3 BRA `(.L_x_14491) ;  /* 0x0000000000983947 */ /* 0x010fec0003800000 */
[----:B------:R-:W2:Y:S01]  /*16640*/  LDC R9, c[0x0][0xbe8] ;  /* 0x0002fa00ff097b82 */ /* 0x000ea20000000800 */
[----:B-----5:R-:W-:Y:S01]  /*16650*/  IADD3 R10, R33, -0x80, R10 ;  /* 0xffffff80210a7810 */ /* 0x020fe20007ffe00a */
        /* <DEDUP_REMOVED lines=36> */
.L_x_14491:
[----:B------:R-:W-:Y:S05]  /*168a0*/  BSYNC B1 ;  /* 0x0000000000017941 */ /* 0x000fea0003800000 */
.L_x_14490:
[----:B--2---:R-:W2:Y:S04]  /*168b0*/  LDL R6, [R1+0x50] ;  /* 0x0000500001067983 */ /* 0x004ea80000100800 */
[----:B------:R-:W1:Y:S01]  /*168c0*/  LDL R10, [R1+0x64] ;  /* 0x00006400010a7983 */ /* 0x000e620000100800 */
[--C-:B------:R-:W-:Y:S01]  /*168d0*/  SHF.R.S32.HI R7, RZ, 0x1f, R26.reuse ;  /* 0x0000001fff077819 */ /* 0x100fe2000001141a */
[----:B------:R-:W-:Y:S01]  /*168e0*/  ULDC.64 UR4, c[0x0][0xaa0] ;  /* 0x0002a80000047ab9 */ /* 0x000fe20000000a00 */
[----:B------:R-:W-:Y:S01]  /*168f0*/  SHF.R.S32.HI R32, RZ, 0x1f, R26 ;  /* 0x0000001fff207819 */ /* 0x000fe2000001141a */
[----:B------:R-:W-:Y:S01]  /*16900*/  IMAD R3, R11, UR4, RZ ;  /* 0x000000040b037c24 */ /* 0x000fe2000f8e02ff */
[-C--:B------:R-:W-:Y:S01]  /*16910*/  LEA.HI R7, R7, R26.reuse, RZ, 0x3 ;  /* 0x0000001a07077211 */ /* 0x080fe200078f18ff */
[----:B------:R-:W-:Y:S01]  /*16920*/  IMAD.WIDE.U32 R4, R0, UR4, RZ ;  /* 0x0000000400047c25 */ /* 0x000fe2000f8e00ff */
[----:B------:R-:W-:Y:S01]  /*16930*/  LEA.HI R32, R32, R26, RZ, 0x3 ;  /* 0x0000001a20207211 */ /* 0x000fe200078f18ff */
[----:B------:R-:W-:Y:S01]  /*16940*/  ULDC.64 UR6, c[0x0][0xa80] ;  /* 0x0002a00000067ab9 */ /* 0x000fe20000000a00 */
[----:B------:R-:W-:Y:S01]  /*16950*/  LOP3.LUT R7, R7, 0xfffffff8, RZ, 0xc0, !PT ;  /* 0xfffffff807077812 */ /* 0x000fe200078ec0ff */
[----:B------:R-:W-:Y:S01]  /*16960*/  IMAD R3, R0, UR5, R3 ;  /* 0x0000000500037c24 */ /* 0x000fe2000f8e0203 */
[----:B------:R-:W-:Y:S01]  /*16970*/  SHF.R.S32.HI R32, RZ, 0x3, R32 ;  /* 0x00000003ff207819 */ /* 0x000fe20000011420 */
[----:B------:R-:W-:-:S02]  /*16980*/  ULDC.64 UR4, c[0x0][0xae8] ;  /* 0x0002ba0000047ab9 */ /* 0x000fc40000000a00 */
[----:B------:R-:W-:Y:S02]  /*16990*/  IMAD.IADD R7, R26, 0x1, -R7 ;  /* 0x000000011a077824 */ /* 0x000fe400078e0a07 */
[----:B------:R-:W-:Y:S02]  /*169a0*/  IMAD.IADD R5, R5, 0x1, R3 ;  /* 0x0000000105057824 */ /* 0x000fe400078e0203 */
[----:B------:R-:W-:Y:S02]  /*169b0*/  IMAD R0, R7, 0x30, R32 ;  /* 0x0000003007007824 */ /* 0x000fe400078e0220 */
[----:B------:R-:W-:-:S03]  /*169c0*/  IMAD.WIDE.U32 R4, R24, UR4, R4 ;  /* 0x0000000418047c25 */ /* 0x000fc6000f8e0004 */
[----:B-----5:R-:W-:-:S05]  /*169d0*/  IADD3 R9, R33, R0, RZ ;  /* 0x0000000021097210 */ /* 0x020fca0007ffe0ff */
[----:B0-----:R-:W-:-:S04]  /*169e0*/  @P2 IMAD.HI.U32 R0, R9, R20, RZ ;  /* 0x0000001409002227 */ /* 0x001fc800078e00ff */
[----:B------:R-:W-:Y:S01]  /*169f0*/  IMAD.MOV.U32 R3, RZ, RZ, R9 ;  /* 0x000000ffff037224 */ /* 0x000fe200078e0009 */
[----:B---3--:R-:W-:-:S04]  /*16a00*/  @P2 SHF.R.U32.HI R3, RZ, R27, R0 ;  /* 0x0000001bff032219 */ /* 0x008fc80000011600 */
[----:B------:R-:W-:Y:S01]  /*16a10*/  SHF.R.S32.HI R0, RZ, 0x1f, R3 ;  /* 0x0000001fff007819 */ /* 0x000fe20000011403 */
[----:B--2---:R-:W-:Y:S02]  /*16a20*/  IMAD.MOV.U32 R26, RZ, RZ, R6 ;  /* 0x000000ffff1a7224 */ /* 0x004fe400078e0006 */
[----:B------:R-:W-:Y:S02]  /*16a30*/  IMAD R6, R12, UR4, RZ ;  /* 0x000000040c067c24 */ /* 0x000fe4000f8e02ff */
[----:B-1----:R-:W-:Y:S02]  /*16a40*/  IMAD.MOV.U32 R28, RZ, RZ, R10 ;  /* 0x000000ffff1c7224 */ /* 0x002fe400078e000a */
[----:B------:R-:W-:Y:S01]  /*16a50*/  IMAD R7, R24, UR5, R6 ;  /* 0x0000000518077c24 */ /* 0x000fe2000f8e0206 */
[----:B------:R-:W-:Y:S02]  /*16a60*/  ULDC.64 UR4, c[0x0][0xaf0] ;  /* 0x0002bc0000047ab9 */ /* 0x000fe40000000a00 */
[----:B------:R-:W-:-:S02]  /*16a70*/  IMAD R6, R14, UR4, RZ ;  /* 0x000000040e067c24 */ /* 0x000fc4000f8e02ff */
[----:B------:R-:W-:Y:S02]  /*16a80*/  IMAD.IADD R5, R5, 0x1, R7 ;  /* 0x0000000105057824 */ /* 0x000fe400078e0207 */
        /* <DEDUP_REMOVED lines=24> */
[----:B------:R-:W-:Y:S01]  /*16c10*/  IMAD.IADD R24, R32, 0x1, R33 ;  /* 0x0000000120187824 */ /* 0x000fe200078e0221 */
[----:B------:R-:W1:Y:S03]  /*16c20*/  SHFL.IDX PT, R0, R20, RZ, 0x181f ;  /* 0x00181fff14007589 */ /* 0x000e6600000e0000 */
[C---:B------:R-:W-:Y:S01]  /*16c30*/  VIADD R8, R24.reuse, 0x30 ;  /* 0x0000003018087836 */ /* 0x040fe20000000000 */
[----:B------:R-:W2:Y:S01]  /*16c40*/  SHFL.IDX PT, R5, R7, 0x1, 0x181f ;  /* 0x00381f0007057f89 */ /* 0x000ea200000e0000 */
[C---:B------:R-:W-:Y:S01]  /*16c50*/  ISETP.GE.OR P2, PT, R24.reuse, R21, P0 ;  /* 0x000000151800720c */ /* 0x040fe20000746670 */
[----:B------:R-:W-:-:S02]  /*16c60*/  VIADD R10, R24, 0x60 ;  /* 0x00000060180a7836 */ /* 0x000fc40000000000 */
[----:B------:R-:W3:Y:S01]  /*16c70*/  SHFL.IDX PT, R14, R7, 0x2, 0x181f ;  /* 0x00581f00070e7f89 */ /* 0x000ee200000e0000 */
[-C--:B------:R-:W-:Y:S02]  /*16c80*/  ISETP.GE.OR P3, PT, R8, R21.reuse, P0 ;  /* 0x000000150800720c */ /* 0x080fe40000766670 */
[----:B------:R-:W-:Y:S01]  /*16c90*/  ISETP.GE.OR P4, PT, R10, R21, P0 ;  /* 0x000000150a00720c */ /* 0x000fe20000786670 */
[----:B------:R-:W4:Y:S04]  /*16ca0*/  SHFL.IDX PT, R4, R20, 0x1, 0x181f ;  /* 0x00381f0014047f89 */ /* 0x000f2800000e0000 */
[----:B------:R-:W5:Y:S02]  /*16cb0*/  SHFL.IDX PT, R6, R20, 0x2, 0x181f ;  /* 0x00581f0014067f89 */ /* 0x000f6400000e0000 */
[----:B0-----:R-:W-:-:S04]  /*16cc0*/  @!P2 LEA R10, P5, R26, R3, 0x1 ;  /* 0x000000031a0aa211 */ /* 0x001fc800078a08ff */
[C---:B-1----:R-:W-:Y:S02]  /*16cd0*/  @!P2 LEA.HI.X R3, R26.reuse, R0, R28, 0x1, P5 ;  /* 0x000000001a03a211 */ /* 0x042fe400028f0c1c */
[----:B------:R0:W1:Y:S01]  /*16ce0*/  SHFL.IDX PT, R0, R20, 0x3, 0x181f ;  /* 0x00781f0014007f89 */ /* 0x00006200000e0000 */
[C---:B--2---:R-:W-:Y:S02]  /*16cf0*/  @!P3 LEA R8, P1, R26.reuse, R5, 0x1 ;  /* 0x000000051a08b211 */ /* 0x044fe400078208ff */
[----:B------:R-:W-:Y:S01]  /*16d00*/  @!P2 IMAD.MOV.U32 R11, RZ, RZ, R3 ;  /* 0x000000ffff0ba224 */ /* 0x000fe200078e0003 */
[----:B---3--:R-:W-:-:S04]  /*16d10*/  @!P4 LEA R25, P5, R26, R14, 0x1 ;  /* 0x0000000e1a19c211 */ /* 0x008fc800078a08ff */
[----:B------:R0:W-:Y:S01]  /*16d20*/  @!P2 ST.E.128 desc[UR42][R10.64], RZ ;  /* 0x000000ff0a00a985 */ /* 0x0001e2000c101d2a */
[C-C-:B----4-:R-:W-:Y:S01]  /*16d30*/  @!P3 LEA.HI.X R9, R26.reuse, R4, R28.reuse, 0x1, P1 ;  /* 0x000000041a09b211 */ /* 0x150fe200008f0c1c */
[----:B------:R-:W-:Y:S02]  /*16d40*/  @!P4 IMAD.MOV.U32 R4, RZ, RZ, R25 ;  /* 0x000000ffff04c224 */ /* 0x000fe400078e0019 */
[----:B------:R0:W2:Y:S01]  /*16d50*/  SHFL.IDX PT, R14, R7, 0x3, 0x181f ;  /* 0x00781f00070e7f89 */ /* 0x0000a200000e0000 */
[----:B-----5:R-:W-:-:S03]  /*16d60*/  @!P4 LEA.HI.X R5, R26, R6, R28, 0x1, P5 ;  /* 0x000000061a05c211 */ /* 0x020fc600028f0c1c */
[----:B------:R0:W-:Y:S04]  /*16d70*/  @!P3 ST.E.128 desc[UR42][R8.64], RZ ;  /* 0x000000ff0800b985 */ /* 0x0001e8000c101d2a */
[----:B------:R0:W-:Y:S02]  /*16d80*/  @!P4 ST.E.128 desc[UR42][R4.64], RZ ;  /* 0x000000ff0400c985 */ /* 0x0001e4000c101d2a */
.L_x_14687:
[----:B------:R-:W-:-:S05]  /*16d90*/  VIADD R24, R24, 0x90 ;  /* 0x0000009018187836 */ /* 0x000fca0000000000 */
[----:B------:R-:W-:-:S13]  /*16da0*/  ISETP.GE.OR P0, PT, R24, R21, P0 ;  /* 0x000000151800720c */ /* 0x000fda0000706670 */
[----:B--2---:R-:W-:-:S04]  /*16db0*/  @!P0 LEA R14, P1, R26, R14, 0x1 ;  /* 0x0000000e1a0e8211 */ /* 0x004fc800078208ff */
[----:B-1----:R-:W-:-:S05]  /*16dc0*/  @!P0 LEA.HI.X R15, R26, R0, R28, 0x1, P1 ;  /* 0x000000001a0f8211 */ /* 0x002fca00008f0c1c */
[----:B------:R1:W-:Y:S04]  /*16dd0*/  @!P0 ST.E.128 desc[UR42][R14.64], RZ ;  /* 0x000000ff0e008985 */ /* 0x0003e8000c101d2a */
.L_x_14488:
[----:B------:R-:W-:Y:S05]  /*16de0*/  BSYNC B0 ;  /* 0x0000000000007941 */ /* 0x000fea0003800000 */
.L_x_14485:
[----:B------:R-:W-:Y:S02]  /*16df0*/  ULDC UR4, c[0x0][0xc3c] ;  /* 0x00030f0000047ab9 */ /* 0x000fe40000000800 */
[----:B------:R-:W-:-:S13]  /*16e00*/  ISETP.GE.AND P0, PT, R31, UR4, PT ;  /* 0x000000041f007c0c */ /* 0x000fda000bf06270 */
[----:B------:R-:W-:Y:S05]  /*16e10*/  @!P0 BRA `(.L_x_14493) ;  /* 0xfffffea000908947 */ /* 0x000fea000383ffff */
[----:B------:R-:W-:Y:S05]  /*16e20*/  BRA `(.L_x_14287) ;  /* 0x0000007000a07947 */ /* 0x000fea0003800000 */
.L_x_14285:
        /* <DEDUP_REMOVED lines=16> */
.L_x_14494:
        /* <DEDUP_REMOVED lines=42> */
.L_x_14500:
        /* <DEDUP_REMOVED lines=12> */
.L_x_14499:
[----:B------:R-:W-:Y:S05]  /*17290*/  BSYNC B0 ;  /* 0x0000000000007941 */ /* 0x000fea0003800000 */
.L_x_14498:
        /* <DEDUP_REMOVED lines=21> */
.L_x_14496:
        /* <DEDUP_REMOVED lines=21> */
.L_x_14501:
        /* <DEDUP_REMOVED lines=38> */
[----:B------:R-:W-:-:S03]  /*177a0*/  IADD3 R3, RZ, -R12, RZ ;  /* 0x8000000cff037210 */ /* 0x000fc60007ffe0ff */
[----:B------:R-:W-:-:S04]  /*177b0*/  IMAD.MOV.U32 R9, RZ, RZ, R11 ;  /* 0x000000ffff097224 */ /* 0x000fc800078e000b */
        /* <DEDUP_REMOVED lines=18> */
.L_x_14497:
[----:B------:R-:W-:Y:S02]  /*178e0*/  IMAD.MOV.U32 R17, RZ, RZ, RZ ;  /* 0x000000ffff117224 */ /* 0x000fe400078e00ff */
[----:B------:R-:W-:Y:S02]  /*178f0*/  IMAD.U32 R16, RZ, RZ, UR6 ;  /* 0x00000006ff107e24 */ /* 0x000fe4000f8e00ff */
[----:B------:R-:W-:-:S07]  /*17900*/  IMAD.MOV.U32 R18, RZ, RZ, RZ ;  /* 0x000000ffff127224 */ /* 0x000fce00078e00ff */
.L_x_14502:
[----:B------:R-:W-:-:S13]  /*17910*/  ISETP.NE.AND P0, PT, R5, RZ, PT ;  /* 0x000000ff0500720c */ /* 0x000fda0003f05270 */
[----:B------:R-:W0:Y:S01]  /*17920*/  @!P0 S2R R3, SR_CgaCtaId ;  /* 0x0000000000038919 */ /* 0x000e220000008800 */
[----:B------:R-:W-:-:S04]  /*17930*/  @!P0 MOV R0, 0x400 ;  /* 0x0000040000008802 */ /* 0x000fc80000000f00 */
[----:B0-----:R-:W-:-:S05]  /*17940*/  @!P0 LEA R0, R3, R0, 0x18 ;  /* 0x0000000003008211 */ /* 0x001fca00078ec0ff */
[----:B------:R0:W-:Y:S01]  /*17950*/  @!P0 STS.128 [R0+0x168d0], R16 ;  /* 0x0168d01000008388 */ /* 0x0001e20000000c00 */
[----:B------:R-:W-:Y:S06]  /*17960*/  BAR.ARV 0x5, 0x200 ;  /* 0x0148000000007b1d */ /* 0x000fec0000002000 */
.L_x_14495:
        /* <DEDUP_REMOVED lines=10> */
[----:B------:R-:W-:Y:S01]  /*17a10*/  STL [R1+0x44], RZ ;  /* 0x000044ff01007387 */ /* 0x000fe20000100800 */
[----:B------:R-:W-:Y:S01]  /*17a20*/  IMAD.MOV.U32 R27, RZ, RZ, RZ ;  /* 0x000000ffff1b7224 */ /* 0x000fe200078e00ff */
[----:B------:R-:W-:Y:S01]  /*17a30*/  ULDC.64 UR40, c[0x0][0x198] ;  /* 0x0000660000287ab9 */ /* 0x000fe20000000a00 */
[----:B------:R-:W-:Y:S01]  /*17a40*/  IMAD.MOV.U32 R25, RZ, RZ, RZ ;  /* 0x000000ffff197224 */ /* 0x000fe200078e00ff */
[----:B------:R-:W-:Y:S01]  /*17a50*/  ULOP3.LUT UR38, UR37, 0x2, URZ, 0xfc, !UPT ;  /* 0x0000000225267892 */ /* 0x000fe2000f8efc3f */
[----:B------:R-:W-:Y:S01]  /*17a60*/  IMAD.MOV.U32 R29, RZ, RZ, 0x1 ;  /* 0x00000001ff1d7424 */ /* 0x000fe200078e00ff */
[----:B------:R-:W-:Y:S01]  /*17a70*/  ULDC UR36, c[0x0][0xc] ;  /* 0x0000030000247ab9 */ /* 0x000fe20000000800 */
[----:B--2---:R-:W-:-:S06]  /*17a80*/  ULEA UR4, UR5, UR4, 0x18 ;  /* 0x0000000405047291 */ /* 0x004fcc000f8ec03f */
[----:B------:R-:W-:Y:S01]  /*17a90*/  IMAD.U32 R23, RZ, RZ, UR4 ;  /* 0x00000004ff177e24 */ /* 0x000fe2000f8e00ff */
[C---:B-1----:R-:W-:Y:S01]  /*17aa0*/  LOP3.LUT R5, R6.reuse, 0x7f, RZ, 0xc0, !PT ;  /* 0x0000007f06057812 */ /* 0x042fe200078ec0ff */
[----:B0-----:R-:W-:-:S04]  /*17ab0*/  IMAD.SHL.U32 R0, R6, 0x8, RZ ;  /* 0x0000000806007824 */ /* 0x001fc800078e00ff */
[----:B------:R-:W-:Y:S01]  /*17ac0*/  IMAD.SHL.U32 R3, R5, 0x8, RZ ;  /* 0x0000000805037824 */ /* 0x000fe200078e00ff */
[----:B------:R-:W-:Y:S01]  /*17ad0*/  LOP3.LUT R2, R0, 0x1f8, RZ, 0xc0, !PT ;  /* 0x000001f800027812 */ /* 0x000fe200078ec0ff */
[----:B------:R-:W-:-:S03]  /*17ae0*/  IMAD.MOV.U32 R0, RZ, RZ, 0x1 ;  /* 0x00000001ff007424 */ /* 0x000fc600078e00ff */
[----:B------:R-:W-:Y:S02]  /*17af0*/  LOP3.LUT R2, R2, 0x38, R6, 0x78, !PT ;  /* 0x0000003802027812 */ /* 0x000fe400078e7806 */
[----:B------:R0:W-:Y:S02]  /*17b00*/  STL [R1], R0 ;  /* 0x0000000001007387 */ /* 0x0001e40000100800 */
[----:B------:R-:W-:Y:S01]  /*17b10*/  LOP3.LUT R4, R2, 0x200, R3, 0xf8, !PT ;  /* 0x0000020002047812 */ /* 0x000fe200078ef803 */
[----:B------:R-:W-:Y:S01]  /*17b20*/  IMAD.SHL.U32 R2, R6, 0x10, RZ ;  /* 0x0000001006027824 */ /* 0x000fe200078e00ff */
[----:B------:R-:W-:-:S04]  /*17b30*/  SHF.R.U32.HI R3, RZ, 0x3, R5 ;  /* 0x00000003ff037819 */ /* 0x000fc80000011605 */
[----:B------:R-:W-:Y:S01]  /*17b40*/  LOP3.LUT R2, R2, 0x70, RZ, 0xc0, !PT ;  /* 0x0000007002027812 */ /* 0x000fe200078ec0ff */
[----:B0-----:R-:W-:-:S03]  /*17b50*/  IMAD R0, R4, 0x2, R23 ;  /* 0x0000000204007824 */ /* 0x001fc600078e0217 */
[----:B------:R-:W-:Y:S02]  /*17b60*/  LOP3.LUT R2, R3, R2, RZ, 0xfc, !PT ;  /* 0x0000000203027212 */ /* 0x000fe400078efcff */
[----:B------:R0:W-:Y:S05]  /*17b70*/  STL [R1+0x28], R0 ;  /* 0x0000280001007387 */ /* 0x0001ea0000100800 */
.L_x_14612:
        /* <DEDUP_REMOVED lines=9> */
[----:B--2---:R-:W2:Y:S02]  /*17c10*/  @P0 LDC.64 R2, c[0x0][0xa28] ;  /* 0x00028a00ff020b82 */ /* 0x004ea40000000a00 */
        /* <DEDUP_REMOVED lines=14> */
[----:B------:R-:W-:Y:S01]  /*17d00*/  ULDC UR4, c[0x0][0x288] ;  /* 0x0000a20000047ab9 */ /* 0x000fe20000000800 */
[----:B0-----:R-:W-:-:S05]  /*17d10*/  IMAD.WIDE R2, R19, 0x4, R2 ;  /* 0x0000000413027825 */ /* 0x001fca00078e0202 */
[----:B------:R-:W5:Y:S01]  /*17d20*/  @P1 LDG.E R0, desc[UR42][R2.64] ;  /* 0x0000002a02001981 */ /* 0x000f62000c1e1900 */
[----:B-1----:R-:W-:-:S03]  /*17d30*/  @P2 IMAD.WIDE R6, R19, 0x4, R6 ;  /* 0x0000000413062825 */ /* 0x002fc600078e0206 */
[----:B--2---:R0:W-:Y:S02]  /*17d40*/  STL [R1+0x2c], R8 ;  /* 0x00002c0801007387 */ /* 0x0041e40000100800 */
[----:B0-----:R-:W-:Y:S01]  /*17d50*/  IMAD.U32 R8, RZ, RZ, UR4 ;  /* 0x00000004ff087e24 */ /* 0x001fe2000f8e00ff */
[----:B------:R-:W-:-:S05]  /*17d60*/  ULDC.64 UR4, c[0x0][0x418] ;  /* 0x0001060000047ab9 */ /* 0x000fca0000000a00 */
[----:B------:R0:W2:Y:S01]  /*17d70*/  @P2 LDG.E R8, desc[UR42][R6.64] ;  /* 0x0000002a06082981 */ /* 0x0000a2000c1e1900 */
        /* <DEDUP_REMOVED lines=9> */
[----:B--2---:R0:W-:Y:S04]  /*17e10*/  STL [R1+0x8], R8 ;  /* 0x0000080801007387 */ /* 0x0041e80000100800 */
[----:B---3--:R0:W-:Y:S01]  /*17e20*/  STL [R1+0x20], R10 ;  /* 0x0000200a01007387 */ /* 0x0081e20000100800 */
[----:B------:R-:W-:Y:S01]  /*17e30*/  MOV R12, R8 ;  /* 0x00000008000c7202 */ /* 0x000fe20000000f00 */
[----:B------:R-:W-:Y:S06]  /*17e40*/  @P2 BRA `(.L_x_14504) ;  /* 0x0000000000142947 */ /* 0x000fec0003800000 */
[----:B------:R-:W-:Y:S05]  /*17e50*/  @!P0 BRA `(.L_x_14504) ;  /* 0x0000000000108947 */ /* 0x000fea0003800000 */
[----:B0-----:R-:W2:Y:S04]  /*17e60*/  LDG.E R8, desc[UR42][R4.64] ;  /* 0x0000002a04087981 */ /* 0x001ea8000c1e1900 */
[----:B------:R-:W2:Y:S02]  /*17e70*/  LDG.E R9, desc[UR42][R4.64+0x4] ;  /* 0x0000042a04097981 */ /* 0x000ea4000c1e1900 */
[----:B--2---:R-:W-:-:S05]  /*17e80*/  IMAD.IADD R12, R9, 0x1, -R8 ;  /* 0x00000001090c7824 */ /* 0x004fca00078e0a08 */
[----:B------:R1:W-:Y:S02]  /*17e90*/  STL [R1+0x8], R12 ;  /* 0x0000080c01007387 */ /* 0x0003e40000100800 */
.L_x_14504:
        /* <DEDUP_REMOVED lines=8> */
.L_x_14505:
[----:B------:R-:W-:Y:S02]  /*17f20*/  ULDC.64 UR4, c[0x0][0xa08] ;  /* 0x0002820000047ab9 */ /* 0x000fe40000000a00 */
[----:B------:R-:W-:-:S04]  /*17f30*/  ISETP.NE.U32.AND P0, PT, RZ, UR4, PT ;  /* 0x00000004ff007c0c */ /* 0x000fc8000bf05070 */
[----:B------:R-:W-:-:S13]  /*17f40*/  ISETP.NE.AND.EX P0, PT, RZ, UR5, PT, P0 ;  /* 0x00000005ff007c0c */ /* 0x000fda000bf05300 */
[----:B------:R-:W-:Y:S05]  /*17f50*/  @!P0 BRA `(.L_x_14506) ;  /* 0x0000000000148947 */ /* 0x000fea0003800000 */
[----:B------:R-:W2:Y:S02]  /*17f60*/  LDC.64 R4, c[0x0][0xa08] ;  /* 0x00028200ff047b82 */ /* 0x000ea40000000a00 */
[----:B--2---:R-:W-:-:S05]  /*17f70*/  IMAD.WIDE R4, R19, 0x4, R4 ;  /* 0x0000000413047825 */ /* 0x004fca00078e0204 */
[----:B------:R-:W2:Y:S04]  /*17f80*/  LDG.E R7, desc[UR42][R4.64] ;  /* 0x0000002a04077981 */ /* 0x000ea8000c1e1900 */
[----:B0-----:R-:W2:Y:S02]  /*17f90*/  LDG.E R8, desc[UR42][R4.64+0x4] ;  /* 0x0000042a04087981 */ /* 0x001ea4000c1e1900 */
[----:B--2---:R-:W-:-:S07]  /*17fa0*/  IMAD.IADD R7, R8, 0x1, -R7 ;  /* 0x0000000108077824 */ /* 0x004fce00078e0a07 */
.L_x_14506:
[----:B--2---:R-:W2:Y:S01]  /*17fb0*/  @P1 LDG.E R4, desc[UR42][R2.64] ;  /* 0x0000002a02041981 */ /* 0x004ea2000c1e1900 */
[----:B0-----:R-:W0:Y:S03]  /*17fc0*/  LDC R8, c[0x0][0x448] ;  /* 0x00011200ff087b82 */ /* 0x001e260000000800 */
[----:B------:R3:W2:Y:S01]  /*17fd0*/  @P1 LDG.E R5, desc[UR42][R2.64+0x4] ;  /* 0x0000042a02051981 */ /* 0x0006a2000c1e1900 */
[----:B------:R-:W-:Y:S02]  /*17fe0*/  IMAD R28, R17, 0xc0, RZ ;  /* 0x000000c0111c7824 */ /* 0x000fe400078e02ff */
[----:B-----5:R-:W-:Y:S02]  /*17ff0*/  IMAD.IADD R7, R7, 0x1, -R10 ;  /* 0x0000000107077824 */ /* 0x020fe400078e0a0a */
[----:B------:R-:W-:Y:S01]  /*18000*/  VIADD R9, R28, 0xbf ;  /* 0x000000bf1c097836 */ /* 0x000fe20000000000 */
[----:B0-----:R-:W-:-:S13]  /*18010*/  ISETP.NE.AND P2, PT, R8, 0x1, PT ;  /* 0x000000010800780c */ /* 0x001fda0003f45270 */
[----:B---3--:R-:W0:Y:S08]  /*18020*/  @P2 LDC R3, c[0x0][0x44c] ;  /* 0x00011300ff032b82 */ /* 0x008e300000000800 */
[----:B------:R-:W3:Y:S01]  /*18030*/  @P2 LDC R2, c[0x0][0x450] ;  /* 0x00011400ff022b82 */ /* 0x000ee20000000800 */
[----:B0-----:R-:W-:-:S05]  /*18040*/  @P2 IMAD.HI.U32 R3, R9, R3, RZ ;  /* 0x0000000309032227 */ /* 0x001fca00078e00ff */
[----:B---3--:R-:W-:Y:S01]  /*18050*/  @P2 SHF.R.U32.HI R9, RZ, R2, R3 ;  /* 0x00000002ff092219 */ /* 0x008fe20000011603 */
        /* <DEDUP_REMOVED lines=8> */
[----:B------:R-:W2:Y:S02]  /*180e0*/  LDC.64 R2, c[0x0][0x9e0] ;  /* 0x00027800ff027b82 */ /* 0x000ea40000000a00 */
[----:B------:R-:W-:Y:S02]  /*180f0*/  SHF.R.S32.HI R17, RZ, 0x7, R17 ;  /* 0x00000007ff117819 */ /* 0x000fe40000011411 */
[----:B--2---:R-:W-:Y:S01]  /*18100*/  ISETP.GE.AND P3, PT, R3, 0x1, PT ;  /* 0x000000010300780c */ /* 0x004fe20003f66270 */
        /* <DEDUP_REMOVED lines=13> */
.L_x_14509:
[----:B------:R-:W-:-:S13]  /*181e0*/  ISETP.NE.AND P0, PT, R3, 0x1, PT ;  /* 0x000000010300780c */ /* 0x000fda0003f05270 */
[----:B------:R-:W0:Y:S02]  /*181f0*/  @P0 LDC.64 R4, c[0x0][0x9e8] ;  /* 0x00027a00ff040b82 */ /* 0x000e240000000a00 */
[----:B0-----:R-:W-:-:S05]  /*18200*/  @P0 IMAD.HI.U32 R4, R10, R4, RZ ;  /* 0x000000040a040227 */ /* 0x001fca00078e00ff */
[----:B------:R-:W-:-:S07]  /*18210*/  @P0 SHF.R.U32.HI R10, RZ, R5, R4 ;  /* 0x00000005ff0a0219 */ /* 0x000fce0000011604 */
.L_x_14510:
[----:B------:R-:W-:Y:S05]  /*18220*/  BSYNC B0 ;  /* 0x0000000000007941 */ /* 0x000fea0003800000 */
.L_x_14508:
[----:B------:R-:W-:-:S05]  /*18230*/  IMAD R10, R10, R3, R3 ;  /* 0x000000030a0a7224 */ /* 0x000fca00078e0203 */
[----:B------:R-:W-:-:S07]  /*18240*/  VIMNMX R2, R2, R10, PT ;  /* 0x0000000a02027248 */ /* 0x000fce0003fe0100 */
.L_x_14507:
[----:B------:R-:W0:Y:S01]  /*18250*/  @P2 LDC R9, c[0x0][0x44c] ;  /* 0x00011300ff092b82 */ /* 0x000e220000000800 */
[----:B------:R-:W-:Y:S01]  /*18260*/  IMAD.MOV.U32 R4, RZ, RZ, R28 ;  /* 0x000000ffff047224 */ /* 0x000fe200078e001c */
[----:B------:R-:W-:-:S06]  /*18270*/  ULDC UR4, c[0x0][0x9dc] ;  /* 0x0002770000047ab9 */ /* 0x000fcc0000000800 */
[----:B------:R-:W2:Y:S01]  /*18280*/  @P2 LDC R5, c[0x0][0x450] ;  /* 0x00011400ff052b82 */ /* 0x000ea20000000800 */
[----:B0-----:R-:W-:-:S05]  /*18290*/  @P2 IMAD.HI.U32 R9, R28, R9, RZ ;  /* 0x000000091c092227 */ /* 0x001fca00078e00ff */
[----:B--2---:R-:W-:Y:S01]  /*182a0*/  @P2 SHF.R.U32.HI R4, RZ, R5, R9 ;  /* 0x00000005ff042219 */ /* 0x004fe20000011609 */
[----:B------:R-:W-:-:S04]  /*182b0*/  IMAD.IADD R9, R11, 0x1, -R12 ;  /* 0x000000010b097824 */ /* 0x000fc800078e0a0c */
        /* <DEDUP_REMOVED lines=13> */
.L_x_14513:
[----:B------:R-:W-:-:S13]  /*18390*/  ISETP.NE.AND P0, PT, R3, 0x1, PT ;  /* 0x000000010300780c */ /* 0x000fda0003f05270 */
[----:B------:R-:W0:Y:S02]  /*183a0*/  @P0 LDC.64 R4, c[0x0][0x9e8] ;  /* 0x00027a00ff040b82 */ /* 0x000e240000000a00 */
[----:B0-----:R-:W-:-:S05]  /*183b0*/  @P0 IMAD.HI.U32 R4, R11, R4, RZ ;  /* 0x000000040b040227 */ /* 0x001fca00078e00ff */
[----:B------:R-:W-:-:S07]  /*183c0*/  @P0 SHF.R.U32.HI R11, RZ, R5, R4 ;  /* 0x00000005ff0b0219 */ /* 0x000fce0000011604 */
.L_x_14514:
[----:B------:R-:W-:Y:S05]  /*183d0*/  BSYNC B0 ;  /* 0x0000000000007941 */ /* 0x000fea0003800000 */
.L_x_14512:
[----:B------:R-:W-:-:S05]  /*183e0*/  IMAD R3, R11, R3, RZ ;  /* 0x000000030b037224 */ /* 0x000fca00078e02ff */
[----:B------:R-:W-:-:S07]  /*183f0*/  VIMNMX R10, R10, R3, !PT ;  /* 0x000000030a0a7248 */ /* 0x000fce0007fe0100 */
.L_x_14511:
        /* <DEDUP_REMOVED lines=14> */
[----:B------:R-:W-:-:S13]  /*184e0*/  ISETP.GT.AND P0, PT, R3, R4, PT ;  /* 0x000000040300720c */ /* 0x000fda0003f04270 */
[----:B------:R-:W-:Y:S01]  /*184f0*/  @P0 VIADD R2, R3, 0x7f ;  /* 0x0000007f03020836 */ /* 0x000fe20000000000 */
[----:B------:R-:W-:-:S04]  /*18500*/  SHF.R.U32.HI R3, RZ, 0x7, R4 ;  /* 0x00000007ff037819 */ /* 0x000fc80000011604 */
        /* <DEDUP_REMOVED lines=14> */
.L_x_14690:
[----:B--2---:R-:W-:Y:S02]  /*185f0*/  ISETP.NE.AND P0, PT, R14, RZ, PT ;  /* 0x000000ff0e00720c */ /* 0x004fe40003f05270 */
[----:B------:R-:W-:-:S11]  /*18600*/  PLOP3.LUT P6, PT, PT, PT, PT, 0x8, 0x0 ;  /* 0x000000000000781c */ /* 0x000fd60003fce170 */
[----:B------:R-:W-:Y:S05]  /*18610*/  @P0 BRA `(.L_x_14518) ;  /* 0x00000000000c0947 */ /* 0x000fea0003800000 */
[----:B------:R-:W-:-:S03]  /*18620*/  UMOV UR4, 0xffffffff ;  /* 0xffffffff00047882 */ /* 0x000fc60000000000 */
[----:B------:R-:W-:Y:S05]  /*18630*/  BRA.DIV UR4, `(.L_x_14519) ;  /* 0x0000007604387947 */ /* 0x000fea000b800000 */
[----:B------:R-:W-:-:S13]  /*18640*/  ELECT P6, URZ, PT ;  /* 0x00000000003f782f */ /* 0x000fda00038c0000 */
.L_x_14518:
        /* <DEDUP_REMOVED lines=9> */
.L_x_14693:
[----:B------:R-:W-:Y:S05]  /*186e0*/  BSYNC B1 ;  /* 0x0000000000017941 */ /* 0x000fea0003800000 */
.L_x_14520:
[----:B------:R-:W-:Y:S04]  /*186f0*/  BSSY B1, `(.L_x_14522) ;  /* 0x0000050000017945 */ /* 0x000fe80003800000 */
[----:B------:R-:W-:Y:S05]  /*18700*/  @!P6 BRA `(.L_x_14523) ;  /* 0x000000040038e947 */ /* 0x000fea0003800000 */
[----:B------:R-:W2:Y:S01]  /*18710*/  LDL R7, [R1] ;  /* 0x0000000001077983 */ /* 0x000ea20000100800 */
        /* <DEDUP_REMOVED lines=8> */
.L_x_14694:
[----:B------:R-:W-:Y:S05]  /*187a0*/  BSYNC B2 ;  /* 0x0000000000027941 */ /* 0x000fea0003800000 */
.L_x_14524:
[----:B------:R-:W-:Y:S04]  /*187b0*/  BSSY B2, `(.L_x_14526) ;  /* 0x0000009000027945 */ /* 0x000fe80003800000 */
[----:B------:R-:W-:Y:S05]  /*187c0*/  @P1 BRA `(.L_x_14527) ;  /* 0x00000000001c1947 */ /* 0x000fea0003800000 */
[----:B0-----:R-:W0:Y:S02]  /*187d0*/  S2R R5, SR_TID.X ;  /* 0x0000000000057919 */ /* 0x001e240000002100 */
[----:B0-----:R-:W-:Y:S02]  /*187e0*/  LOP3.LUT R6, R5, 0x1f, RZ, 0xc0, !PT ;  /* 0x0000001f05067812 */ /* 0x001fe400078ec0ff */
[----:B------:R-:W-:Y:S02]  /*187f0*/  MOV R5, 0x4000 ;  /* 0x0000400000057802 */ /* 0x000fe40000000f00 */
[----:B------:R-:W-:Y:S02]  /*18800*/  ISETP.NE.AND P0, PT, R6, RZ, PT ;  /* 0x000000ff0600720c */ /* 0x000fe40003f05270 */
[----:B------:R3:W-:Y:S11]  /*18810*/  SYNCS.ARRIVE.TRANS64 RZ, [R10+URZ+0x16890], R5 ;  /* 0x016890050aff79a7 */ /* 0x0007f6000800003f */
[----:B---3--:R-:W-:Y:S05]  /*18820*/  @!P0 BRA `(.L_x_14527) ;  /* 0x0000000000048947 */ /* 0x008fea0003800000 */
[----:B------:R-:W-:Y:S01]  /*18830*/  BPT.TRAP 0x1 ;  /* 0x000000040000795c */ /* 0x000fe20000300000 */
.L_x_14527:
[----:B------:R-:W-:Y:S05]  /*18840*/  BSYNC B2 ;  /* 0x0000000000027941 */ /* 0x000fea0003800000 */
.L_x_14526:
[----:B------:R-:W-:Y:S01]  /*18850*/  IMAD.MOV.U32 R13, RZ, RZ, RZ ;  /* 0x000000ffff0d7224 */ /* 0x000fe200078e00ff */
[----:B------:R-:W-:Y:S01]  /*18860*/  UIADD3 UR4, UP0, UR40, 0x570, URZ ;  /* 0x0000057028047890 */ /* 0x000fe2000ff1e03f */
[----:B------:R-:W-:Y:S01]  /*18870*/  IMAD R6, R4, 0x80, R0 ;  /* 0x0000008004067824 */ /* 0x000fe200078e0200 */
[----:B------:R-:W-:Y:S01]  /*18880*/  PLOP3.LUT P0, PT, PT, PT, PT, 0x80, 0x0 ;  /* 0x000000000000781c */ /* 0x000fe20003f0f070 */
[----:B0-----:R-:W-:Y:S01]  /*18890*/  IMAD R5, R27, 0x4000, R23 ;  /* 0x000040001b057824 */ /* 0x001fe200078e0217 */
[----:B------:R-:W-:Y:S01]  /*188a0*/  R2UR UR10, R13 ;  /* 0x000000000d0a72ca */ /* 0x000fe200000e0000 */
[----:B------:R-:W-:Y:S01]  /*188b0*/  VIADD R6, R6, 0xffffff80 ;  /* 0xffffff8006067836 */ /* 0x000fe20000000000 */
[----:B------:R-:W-:Y:S01]  /*188c0*/  UIADD3.X UR5, URZ, UR41, URZ, UP0, !UPT ;  /* 0x000000293f057290 */ /* 0x000fe200087fe43f */
[----:B------:R-:W-:Y:S01]  /*188d0*/  VIADD R5, R5, 0xe400 ;  /* 0x0000e40005057836 */ /* 0x000fe20000000000 */
[----:B------:R-:W-:Y:S01]  /*188e0*/  UMOV UR6, 0x0 ;  /* 0x0000000000067882 */ /* 0x000fe20000000000 */
[----:B-1----:R-:W-:Y:S01]  /*188f0*/  IMAD.SHL.U32 R12, R27, 0x2000, RZ ;  /* 0x000020001b0c7824 */ /* 0x002fe200078e00ff */
[----:B------:R-:W-:Y:S01]  /*18900*/  UMOV UR7, 0x12f00000 ;  /* 0x12f0000000077882 */ /* 0x000fe20000000000 */
[----:B------:R-:W-:-:S08]  /*18910*/  VIADD R11, R10, 0x16890 ;  /* 0x000168900a0b7836 */ /* 0x000fd00000000000 */
.L_x_14528:
        /* <DEDUP_REMOVED lines=13> */
.L_x_14695:
[----:B------:R-:W-:Y:S05]  /*189f0*/  BSYNC B2 ;  /* 0x0000000000027941 */ /* 0x000fea0003800000 */
.L_x_14529:
[----:B------:R-:W-:Y:S01]  /*18a00*/  BSSY B2, `(.L_x_14531) ;  /* 0x000000b000027945 */ /* 0x000fe20003800000 */
[----:B------:R-:W-:Y:S02]  /*18a10*/  IMAD.MOV.U32 R14, RZ, RZ, 0x0 ;  /* 0x00000000ff0e7424 */ /* 0x000fe400078e00ff */
[----:B------:R-:W-:Y:S01]  /*18a20*/  IMAD.MOV.U32 R15, RZ, RZ, 0x12f00000 ;  /* 0x12f00000ff0f7424 */ /* 0x000fe200078e00ff */
[----:B------:R-:W-:Y:S06]  /*18a30*/  @P1 BRA `(.L_x_14532) ;  /* 0x00000000001c1947 */ /* 0x000fec0003800000 */
[----:B------:R-:W1:Y:S02]  /*18a40*/  S2R R5, SR_TID.X ;  /* 0x0000000000057919 */ /* 0x000e640000002100 */
[----:B-1----:R-:W-:Y:S01]  /*18a50*/  LOP3.LUT R11, R5, 0x1f, RZ, 0xc0, !PT ;  /* 0x0000001f050b7812 */ /* 0x002fe200078ec0ff */
[----:B------:R-:W-:-:S03]  /*18a60*/  IMAD.MOV.U32 R5, RZ, RZ, 0x4000 ;  /* 0x00004000ff057424 */ /* 0x000fc600078e00ff */
[----:B------:R-:W-:Y:S01]  /*18a70*/  ISETP.NE.AND P0, PT, R11, RZ, PT ;  /* 0x000000ff0b00720c */ /* 0x000fe20003f05270 */
[----:B------:R1:W-:-:S12]  /*18a80*/  SYNCS.ARRIVE.TRANS64 RZ, [R10+URZ+0x168b0], R5 ;  /* 0x0168b0050aff79a7 */ /* 0x0003d8000800003f */
[----:B-1----:R-:W-:Y:S05]  /*18a90*/  @!P0 BRA `(.L_x_14532) ;  /* 0x0000000000048947 */ /* 0x002fea0003800000 */
[----:B------:R-:W-:Y:S01]  /*18aa0*/  BPT.TRAP 0x1 ;  /* 0x000000040000795c */ /* 0x000fe20000300000 */
.L_x_14532:
[----:B------:R-:W-:Y:S05]  /*18ab0*/  BSYNC B2 ;  /* 0x0000000000027941 */ /* 0x000fea0003800000 */
.L_x_14531:
        /* <DEDUP_REMOVED lines=9> */
.L_x_14533:
        /* <DEDUP_REMOVED lines=10> */
.L_x_14523:
[----:B------:R-:W-:Y:S05]  /*18bf0*/  BSYNC B1 ;  /* 0x0000000000017941 */ /* 0x000fea0003800000 */
.L_x_14522:
[----:B------:R-:W2:Y:S01]  /*18c00*/  LDL.LU R7, [R1] ;  /* 0x0000000001077983 */ /* 0x000ea20000300800 */
[----:B------:R-:W-:Y:S01]  /*18c10*/  VIADD R27, R27, 0x1 ;  /* 0x000000011b1b7836 */ /* 0x000fe20000000000 */
[----:B------:R-:W-:Y:S01]  /*18c20*/  PLOP3.LUT P0, PT, PT, PT, PT, 0x8, 0x0 ;  /* 0x000000000000781c */ /* 0x000fe20003f0e170 */
[----:B------:R-:W-:-:S03]  /*18c30*/  VIADD R4, R4, 0xfffffffe ;  /* 0xfffffffe04047836 */ /* 0x000fc60000000000 */
[C---:B------:R-:W-:Y:S02]  /*18c40*/  ISETP.NE.AND P1, PT, R27.reuse, 0x2, PT ;  /* 0x000000021b00780c */ /* 0x040fe40003f25270 */
[----:B------:R-:W-:Y:S02]  /*18c50*/  ISETP.GE.AND P2, PT, R4, R3, PT ;  /* 0x000000030400720c */ /* 0x000fe40003f46270 */
[----:B0-----:R-:W-:Y:S02]  /*18c60*/  SEL R5, RZ, 0x1, P1 ;  /* 0x00000001ff057807 */ /* 0x001fe40000800000 */
[----:B------:R-:W-:Y:S02]  /*18c70*/  SEL R27, R27, RZ, P1 ;  /* 0x000000ff1b1b7207 */ /* 0x000fe40000800000 */
[----:B--2---:R-:W-:-:S05]  /*18c80*/  LOP3.LUT R7, R7, R5, RZ, 0x3c, !PT ;  /* 0x0000000507077212 */ /* 0x004fca00078e3cff */
[----:B------:R0:W-:Y:S02]  /*18c90*/  STL [R1], R7 ;  /* 0x0000000701007387 */ /* 0x0001e40000100800 */
[----:B------:R-:W-:Y:S05]  /*18ca0*/  @!P2 BRA `(.L_x_14516) ;  /* 0x000000040064a947 */ /* 0x000fea0003800000 */
.L_x_14546:
[----:B------:R-:W-:Y:S05]  /*18cb0*/  YIELD ;  /* 0x0000000000007946 */ /* 0x000fea0003800000 */
[----:B------:R-:W-:Y:S04]  /*18cc0*/  BSSY B1, `(.L_x_14534) ;  /* 0x000004d000017945 */ /* 0x000fe80003800000 */
[----:B--2---:R-:W-:Y:S05]  /*18cd0*/  @!P6 BRA `(.L_x_14535) ;  /* 0x00000004002ce947 */ /* 0x004fea0003800000 */
[----:B------:R-:W2:Y:S01]  /*18ce0*/  LDL R6, [R1] ;  /* 0x0000000001067983 */ /* 0x000ea20000100800 */
[----:B------:R-:W0:Y:S02]  /*18cf0*/  S2R R5, SR_TID.X ;  /* 0x0000000000057919 */ /* 0x000e240000002100 */
[----:B0-----:R-:W-:Y:S01]  /*18d00*/  LOP3.LUT R7, R5, 0x7f, RZ, 0xc0, !PT ;  /* 0x0000007f05077812 */ /* 0x001fe200078ec0ff */
[----:B------:R-:W-:Y:S01]  /*18d10*/  IMAD R5, R27, 0x8, R23 ;  /* 0x000000081b057824 */ /* 0x000fe200078e0217 */
[----:B------:R-:W-:Y:S02]  /*18d20*/  BSSY B2, `(.L_x_14536) ;  /* 0x0000005000027945 */ /* 0x000fe40003800000 */
[----:B------:R-:W-:Y:S02]  /*18d30*/  ISETP.NE.AND P2, PT, R7, RZ, PT ;  /* 0x000000ff0700720c */ /* 0x000fe40003f45270 */
[----:B--2---:R-:W-:-:S04]  /*18d40*/  SHF.L.U32 R6, R6, 0x1f, RZ ;  /* 0x0000001f06067819 */ /* 0x004fc800000006ff */
[----:B------:R-:W0:Y:S02]  /*18d50*/  SYNCS.PHASECHK.TRANS64.TRYWAIT P1, [R5+URZ+0x168a0], R6 ;  /* 0x0168a006050075a7 */ /* 0x000e24000802017f */
[----:B0-----:R-:W-:Y:S05]  /*18d60*/  @!P1 BRA `(.L_x_14537) ;  /* 0x0000006c00c89947 */ /* 0x001fea0003800000 */
.L_x_14696:
[----:B------:R-:W-:Y:S05]  /*18d70*/  BSYNC B2 ;  /* 0x0000000000027941 */ /* 0x000fea0003800000 */
.L_x_14536:
[----:B------:R-:W-:Y:S04]  /*18d80*/  BSSY B2, `(.L_x_14538) ;  /* 0x0000009000027945 */ /* 0x000fe80003800000 */
        /* <DEDUP_REMOVED lines=8> */
.L_x_14539:
[----:B------:R-:W-:Y:S05]  /*18e10*/  BSYNC B2 ;  /* 0x0000000000027941 */ /* 0x000fea0003800000 */
.L_x_14538:
        /* <DEDUP_REMOVED lines=8> */
[----:B-1----:R-:W-:Y:S01]  /*18ea0*/  VIADD R12, R7, 0xe400 ;  /* 0x0000e400070c7836 */ /* 0x002fe20000000000 */
[----:B------:R-:W-:Y:S01]  /*18eb0*/  UMOV UR6, 0x0 ;  /* 0x0000000000067882 */ /* 0x000fe20000000000 */
[----:B------:R-:W-:-:S10]  /*18ec0*/  UMOV UR7, 0x12f00000 ;  /* 0x12f0000000077882 */ /* 0x000fd40000000000 */
.L_x_14540:
        /* <DEDUP_REMOVED lines=13> */
.L_x_14697:
[----:B------:R-:W-:Y:S05]  /*18fa0*/  BSYNC B2 ;  /* 0x0000000000027941 */ /* 0x000fea0003800000 */
.L_x_14541:
        /* <DEDUP_REMOVED lines=11> */
.L_x_14544:
[----:B------:R-:W-:Y:S05]  /*19060*/  BSYNC B2 ;  /* 0x0000000000027941 */ /* 0x000fea0003800000 */
.L_x_14543:
        /* <DEDUP_REMOVED lines=8> */
.L_x_14545:
        /* <DEDUP_REMOVED lines=10> */
.L_x_14535:
[----:B------:R-:W-:Y:S05]  /*19190*/  BSYNC B1 ;  /* 0x0000000000017941 */ /* 0x000fea0003800000 */
.L_x_14534:
[----:B------:R-:W2:Y:S01]  /*191a0*/  LDL.LU R6, [R1] ;  /* 0x0000000001067983 */ /* 0x000ea20000300800 */
[----:B------:R-:W-:Y:S01]  /*191b0*/  VIADD R27, R27, 0x1 ;  /* 0x000000011b1b7836 */ /* 0x000fe20000000000 */
[C---:B------:R-:W-:Y:S01]  /*191c0*/  ISETP.GT.AND P2, PT, R4.reuse, R3, PT ;  /* 0x000000030400720c */ /* 0x040fe20003f44270 */
[----:B------:R-:W-:-:S03]  /*191d0*/  VIADD R4, R4, 0xffffffff ;  /* 0xffffffff04047836 */ /* 0x000fc60000000000 */
[----:B------:R-:W-:-:S04]  /*191e0*/  ISETP.NE.AND P1, PT, R27, 0x2, PT ;  /* 0x000000021b00780c */ /* 0x000fc80003f25270 */
[----:B------:R-:W-:Y:S02]  /*191f0*/  SEL R5, RZ, 0x1, P1 ;  /* 0x00000001ff057807 */ /* 0x000fe40000800000 */
[----:B------:R-:W-:Y:S02]  /*19200*/  SEL R27, R27, RZ, P1 ;  /* 0x000000ff1b1b7207 */ /* 0x000fe40000800000 */
[----:B--2---:R-:W-:-:S05]  /*19210*/  LOP3.LUT R6, R6, R5, RZ, 0x3c, !PT ;  /* 0x0000000506067212 */ /* 0x004fca00078e3cff */
[----:B------:R2:W-:Y:S01]  /*19220*/  STL [R1], R6 ;  /* 0x0000000601007387 */ /* 0x0005e20000100800 */
[----:B------:R-:W-:Y:S05]  /*19230*/  @P2 BRA `(.L_x_14546) ;  /* 0xfffffff8009c2947 */ /* 0x000fea000383ffff */
.L_x_14516:
[----:B------:R-:W-:Y:S05]  /*19240*/  BSYNC B0 ;  /* 0x0000000000007941 */ /* 0x000fea0003800000 */
.L_x_14515:
[----:B------:R-:W3:Y:S01]  /*19250*/  LDC R0, c[0x0][0x448] ;  /* 0x00011200ff007b82 */ /* 0x000ee20000000800 */
[----:B------:R-:W-:Y:S01]  /*19260*/  VIADD R2, R28, 0xbf ;  /* 0x000000bf1c027836 */ /* 0x000fe20000000000 */
[----:B------:R-:W-:Y:S06]  /*19270*/  @!P0 WARPSYNC.ALL ;  /* 0x0000000000008948 */ /* 0x000fec0003800000 */
[----:B------:R-:W-:Y:S01]  /*19280*/  @!P0 BAR.SYNC.DEFER_BLOCKING 0xc, 0x200 ;  /* 0x0308000000008b1d */ /* 0x000fe20000010000 */
[----:B---3--:R-:W-:-:S13]  /*19290*/  ISETP.NE.AND P1, PT, R0, 0x1, PT ;  /* 0x000000010000780c */ /* 0x008fda0003f25270 */
[----:B------:R-:W3:Y:S08]  /*192a0*/  @P1 LDC R3, c[0x0][0x44c] ;  /* 0x00011300ff031b82 */ /* 0x000ef00000000800 */
[----:B------:R-:W4:Y:S01]  /*192b0*/  @P1 LDC R0, c[0x0][0x450] ;  /* 0x00011400ff001b82 */ /* 0x000f220000000800 */
[----:B---3--:R-:W-:-:S05]  /*192c0*/  @P1 IMAD.HI.U32 R3, R2, R3, RZ ;  /* 0x0000000302031227 */ /* 0x008fca00078e00ff */
[----:B----4-:R-:W-:-:S05]  /*192d0*/  @P1 SHF.R.U32.HI R2, RZ, R0, R3 ;  /* 0x00000000ff021219 */ /* 0x010fca0000011603 */
[----:B------:R-:W-:Y:S02]  /*192e0*/  IMAD.IADD R8, R8, 0x1, R2 ;  /* 0x0000000108087824 */ /* 0x000fe400078e0202 */
[----:B------:R-:W3:Y:S02]  /*192f0*/  LDC.64 R2, c[0x0][0x9e0] ;  /* 0x00027800ff027b82 */ /* 0x000ee40000000a00 */
[----:B---3--:R-:W-:Y:S01]  /*19300*/  ISETP.GE.AND P2, PT, R3, 0x1, PT ;  /* 0x000000010300780c */ /* 0x008fe20003f46270 */
        /* <DEDUP_REMOVED lines=8> */
[----:B------:R-:W3:Y:S02]  /*19390*/  @P0 LDC.64 R4, c[0x0][0x9e8] ;  /* 0x00027a00ff040b82 */ /* 0x000ee40000000a00 */
[----:B---3--:R-:W-:-:S05]  /*193a0*/  @P0 IMAD.HI.U32 R4, R0, R4, RZ ;  /* 0x0000000400040227 */ /* 0x008fca00078e00ff */
[----:B------:R-:W-:-:S04]  /*193b0*/  @P0 SHF.R.U32.HI R0, RZ, R5, R4 ;  /* 0x00000005ff000219 */ /* 0x000fc80000011604 */
[----:B------:R-:W-:Y:S01]  /*193c0*/  LOP3.LUT R0, RZ, R0, RZ, 0x33, !PT ;  /* 0x00000000ff007212 */ /* 0x000fe200078e33ff */
[----:B------:R-:W-:Y:S06]  /*193d0*/  BRA `(.L_x_14550) ;  /* 0x0000000000107947 */ /* 0x000fec0003800000 */
.L_x_14549:
[----:B------:R-:W-:-:S13]  /*193e0*/  ISETP.NE.AND P0, PT, R3, 0x1, PT ;  /* 0x000000010300780c */ /* 0x000fda0003f05270 */
[----:B------:R-:W3:Y:S02]  /*193f0*/  @P0 LDC.64 R4, c[0x0][0x9e8] ;  /* 0x00027a00ff040b82 */ /* 0x000ee40000000a00 */
[----:B---3--:R-:W-:-:S05]  /*19400*/  @P0 IMAD.HI.U32 R4, R0, R4, RZ ;  /* 0x0000000400040227 */ /* 0x008fca00078e00ff */
[----:B------:R-:W-:-:S07]  /*19410*/  @P0 SHF.R.U32.HI R0, RZ, R5, R4 ;  /* 0x00000005ff000219 */ /* 0x000fce0000011604 */
.L_x_14550:
[----:B------:R-:W-:Y:S05]  /*19420*/  BSYNC B0 ;  /* 0x0000000000007941 */ /* 0x000fea0003800000 */
.L_x_14548:
[----:B------:R-:W-:-:S05]  /*19430*/  IMAD R5, R0, R3, R3 ;  /* 0x0000000300057224 */ /* 0x000fca00078e0203 */
[----:B------:R-:W-:-:S07]  /*19440*/  VIMNMX R2, R2, R5, PT ;  /* 0x0000000502027248 */ /* 0x000fce0003fe0100 */
.L_x_14547:
[----:B------:R-:W-:Y:S01]  /*19450*/  VIADD R2, R2, 0x7f ;  /* 0x0000007f02027836 */ /* 0x000fe20000000000 */
[----:B------:R-:W-:Y:S01]  /*19460*/  ULDC UR4, c[0x0][0x9dc] ;  /* 0x0002770000047ab9 */ /* 0x000fe20000000800 */
[----:B------:R-:W-:-:S03]  /*19470*/  IMAD.MOV.U32 R4, RZ, RZ, R28 ;  /* 0x000000ffff047224 */ /* 0x000fc600078e001c */
[----:B------:R-:W-:-:S04]  /*19480*/  SHF.R.S32.HI R5, RZ, 0x1f, R2 ;  /* 0x0000001fff057819 */ /* 0x000fc80000011402 */
[----:B------:R-:W-:-:S04]  /*19490*/  LEA.HI R5, R5, R2, RZ, 0x7 ;  /* 0x0000000205057211 */ /* 0x000fc800078f38ff */
[----:B------:R-:W-:Y:S02]  /*194a0*/  SHF.R.S32.HI R0, RZ, 0x7, R5 ;  /* 0x00000007ff007819 */ /* 0x000fe40000011405 */
[----:B------:R-:W3:Y:S02]  /*194b0*/  @P1 LDC R5, c[0x0][0x44c] ;  /* 0x00011300ff051b82 */ /* 0x000ee40000000800 */
[----:B------:R-:W-:-:S05]  /*194c0*/  VIMNMX R26, R17, R0, PT ;  /* 0x00000000111a7248 */ /* 0x000fca0003fe0100 */
[----:B------:R4:W-:Y:S01]  /*194d0*/  STL [R1+0x40], R26 ;  /* 0x0000401a01007387 */ /* 0x0009e20000100800 */
[----:B------:R-:W5:Y:S01]  /*194e0*/  @P1 LDC R0, c[0x0][0x450] ;  /* 0x00011400ff001b82 */ /* 0x000f620000000800 */
[----:B---3--:R-:W-:-:S05]  /*194f0*/  @P1 IMAD.HI.U32 R2, R28, R5, RZ ;  /* 0x000000051c021227 */ /* 0x008fca00078e00ff */
[----:B-----5:R-:W-:-:S05]  /*19500*/  @P1 SHF.R.U32.HI R4, RZ, R0, R2 ;  /* 0x00000000ff041219 */ /* 0x020fca0000011602 */
        /* <DEDUP_REMOVED lines=8> */
[----:B------:R-:W3:Y:S02]  /*19590*/  @P0 LDC.64 R4, c[0x0][0x9e8] ;  /* 0x00027a00ff040b82 */ /* 0x000ee40000000a00 */
[----:B---3--:R-:W-:-:S05]  /*195a0*/  @P0 IMAD.HI.U32 R4, R2, R4, RZ ;  /* 0x0000000402040227 */ /* 0x008fca00078e00ff */
[----:B------:R-:W-:-:S04]  /*195b0*/  @P0 SHF.R.U32.HI R2, RZ, R5, R4 ;  /* 0x00000005ff020219 */ /* 0x000fc80000011604 */
[----:B------:R-:W-:Y:S01]  /*195c0*/  LOP3.LUT R2, RZ, R2, RZ, 0x33, !PT ;  /* 0x00000002ff027212 */ /* 0x000fe200078e33ff */
[----:B------:R-:W-:Y:S06]  /*195d0*/  BRA `(.L_x_14554) ;  /* 0x0000000000107947 */ /* 0x000fec0003800000 */
.L_x_14553:
[----:B------:R-:W-:-:S13]  /*195e0*/  ISETP.NE.AND P0, PT, R3, 0x1, PT ;  /* 0x000000010300780c */ /* 0x000fda0003f05270 */
[----:B------:R-:W3:Y:S02]  /*195f0*/  @P0 LDC.64 R4, c[0x0][0x9e8] ;  /* 0x00027a00ff040b82 */ /* 0x000ee40000000a00 */
[----:B---3--:R-:W-:-:S05]  /*19600*/  @P0 IMAD.HI.U32 R4, R2, R4, RZ ;  /* 0x0000000402040227 */ /* 0x008fca00078e00ff */
[----:B------:R-:W-:-:S07]  /*19610*/  @P0 SHF.R.U32.HI R2, RZ, R5, R4 ;  /* 0x00000005ff020219 */ /* 0x000fce0000011604 */
.L_x_14554:
[----:B------:R-:W-:Y:S05]  /*19620*/  BSYNC B0 ;  /* 0x0000000000007941 */ /* 0x000fea0003800000 */
.L_x_14552:
[----:B------:R-:W-:-:S05]  /*19630*/  IMAD R3, R2, R3, RZ ;  /* 0x0000000302037224 */ /* 0x000fca00078e02ff */
[----:B------:R-:W-:-:S07]  /*19640*/  VIMNMX R0, R0, R3, !PT ;  /* 0x0000000300007248 */ /* 0x000fce0007fe0100 */
.L_x_14551:
[----:B------:R-:W-:Y:S01]  /*19650*/  SHF.R.S32.HI R3, RZ, 0x1f, R0 ;  /* 0x0000001fff037819 */ /* 0x000fe20000011400 */
[----:B------:R-:W-:Y:S03]  /*19660*/  BSSY B7, `(.L_x_14555) ;  /* 0x00003ab000077945 */ /* 0x000fe60003800000 */
[----:B------:R-:W-:-:S04]  /*19670*/  LEA.HI R3, R3, R0, RZ, 0x7 ;  /* 0x0000000003037211 */ /* 0x000fc800078f38ff */
[----:B------:R-:W-:-:S04]  /*19680*/  SHF.R.S32.HI R3, RZ, 0x7, R3 ;  /* 0x00000007ff037819 */ /* 0x000fc80000011403 */
[----:B------:R-:W-:-:S04]  /*19690*/  VIMNMX R2, RZ, R3, !PT ;  /* 0x00000003ff027248 */ /* 0x000fc80007fe0100 */
[----:B------:R-:W-:Y:S01]  /*196a0*/  ISETP.GT.AND P0, PT, R26, R2, PT ;  /* 0x000000021a00720c */ /* 0x000fe20003f04270 */
[----:B------:R3:W-:-:S12]  /*196b0*/  STL [R1+0x1c], R2 ;  /* 0x00001c0201007387 */ /* 0x0007d80000100800 */
[----:B---3--:R-:W-:Y:S05]  /*196c0*/  @P0 BRA `(.L_x_14556) ;  /* 0x0000000000440947 */ /* 0x008fea0003800000 */
[----:B------:R-:W3:Y:S02]  /*196d0*/  S2R R2, SR_TID.X ;  /* 0x0000000000027919 */ /* 0x000ee40000002100 */
[----:B---3--:R-:W-:-:S04]  /*196e0*/  LOP3.LUT R2, R2, 0x7f, RZ, 0xc0, !PT ;  /* 0x0000007f02027812 */ /* 0x008fc800078ec0ff */
[----:B------:R-:W-:-:S13]  /*196f0*/  ISETP.NE.AND P0, PT, R2, RZ, PT ;  /* 0x000000ff0200720c */ /* 0x000fda0003f05270 */
[----:B------:R-:W-:Y:S05]  /*19700*/  @P0 BRA `(.L_x_14557) ;  /* 0x0000003800800947 */ /* 0x000fea0003800000 */
[----:B------:R-:W3:Y:S01]  /*19710*/  S2R R5, SR_LANEID ;  /* 0x0000000000057919 */ /* 0x000ee20000000000 */
[----:B------:R-:W-:Y:S01]  /*19720*/  VOTEU.ANY UR4, UPT, PT ;  /* 0x0000000000047886 */ /* 0x000fe200038e0100 */
[----:B------:R-:W4:Y:S01]  /*19730*/  LDC.64 R2, c[0x0][0xc60] ;  /* 0x00031800ff027b82 */ /* 0x000f220000000a00 */
[----:B------:R-:W3:Y:S02]  /*19740*/  FLO.U32 R0, UR4 ;  /* 0x0000000400007d00 */ /* 0x000ee400080e0000 */
[----:B---3--:R-:W-:-:S06]  /*19750*/  ISETP.EQ.U32.AND P0, PT, R0, R5, PT ;  /* 0x000000050000720c */ /* 0x008fcc0003f02070 */
[----:B------:R-:W4:Y:S07]  /*19760*/  POPC R5, UR4 ;  /* 0x0000000400057d09 */ /* 0x000f2e0008000000 */
[----:B----4-:R-:W3:Y:S01]  /*19770*/  @P0 ATOMG.E.ADD.STRONG.GPU PT, R3, desc[UR42][R2.64], R5 ;  /* 0x00000005020309a8 */ /* 0x010ee200081ee1ea */
[----:B------:R-:W4:Y:S02]  /*19780*/  S2R R4, SR_LTMASK ;  /* 0x0000000000047919 */ /* 0x000f240000003900 */
[----:B----4-:R-:W-:-:S04]  /*19790*/  LOP3.LUT R4, R4, UR4, RZ, 0xc0, !PT ;  /* 0x0000000404047c12 */ /* 0x010fc8000f8ec0ff */
[----:B0-----:R-:W0:Y:S01]  /*197a0*/  POPC R7, R4 ;  /* 0x0000000400077309 */ /* 0x001e220000000000 */
[----:B---3--:R-:W0:Y:S02]  /*197b0*/  SHFL.IDX PT, R0, R3, R0, 0x1f ;  /* 0x00001f0003007589 */ /* 0x008e2400000e0000 */
[----:B0-----:R-:W-:Y:S01]  /*197c0*/  IADD3 R16, R0, UR36, R7 ;  /* 0x0000002400107c10 */ /* 0x001fe2000fffe007 */
[----:B------:R-:W-:Y:S06]  /*197d0*/  BRA `(.L_x_14557) ;  /* 0x00000038004c7947 */ /* 0x000fec0003800000 */
.L_x_14556:
        /* <DEDUP_REMOVED lines=9> */
[----:B------:R-:W3:Y:S01]  /*19870*/  LDC.64 R2, c[0x4][R2] ;  /* 0x0100000002027b82 */ /* 0x000ee20000000a00 */
[----:B------:R-:W-:Y:S02]  /*19880*/  IMAD.U32 R5, RZ, RZ, UR7 ;  /* 0x00000007ff057e24 */ /* 0x000fe4000f8e00ff */
[----:B--2---:R-:W-:Y:S02]  /*19890*/  IMAD.U32 R6, RZ, RZ, UR8 ;  /* 0x00000008ff067e24 */ /* 0x004fe4000f8e00ff */
[----:B0-----:R-:W-:-:S02]  /*198a0*/  IMAD.U32 R7, RZ, RZ, UR9 ;  /* 0x00000009ff077e24 */ /* 0x001fc4000f8e00ff */
[----:B------:R-:W-:Y:S02]  /*198b0*/  IMAD.U32 R10, RZ, RZ, UR4 ;  /* 0x00000004ff0a7e24 */ /* 0x000fe4000f8e00ff */
[----:B------:R-:W-:Y:S02]  /*198c0*/  IMAD.U32 R11, RZ, RZ, UR5 ;  /* 0x00000005ff0b7e24 */ /* 0x000fe4000f8e00ff */
[----:B------:R-:W-:Y:S02]  /*198d0*/  IMAD.MOV.U32 R8, RZ, RZ, 0x70 ;  /* 0x00000070ff087424 */ /* 0x000fe400078e00ff */
[----:B-1----:R-:W-:Y:S02]  /*198e0*/  IMAD.MOV.U32 R12, RZ, RZ, 0x1 ;  /* 0x00000001ff0c7424 */ /* 0x002fe400078e00ff */
[----:B------:R-:W-:-:S07]  /*198f0*/  IMAD.MOV.U32 R13, RZ, RZ, RZ ;  /* 0x000000ffff0d7224 */ /* 0x000fce00078e00ff */
[----:B------:R-:W-:-:S07]  /*19900*/  LEPC R20, `(.L_x_14559) ;  /* 0x000000001014794e */ /* 0x000fce0000000000 */
[----:B---3--:R-:W-:Y:S05]  /*19910*/  CALL.ABS.NOINC R2 ;  /* 0x0000000002007343 */ /* 0x008fea0003c00000 */
.L_x_14559:
[----:B------:R-:W-:Y:S05]  /*19920*/  BSYNC B6 ;  /* 0x0000000000067941 */ /* 0x000fea0003800000 */
.L_x_14558:
        /* <DEDUP_REMOVED lines=9> */
[----:B------:R-:W-:Y:S01]  /*199c0*/  IMAD.U32 R4, RZ, RZ, UR6 ;  /* 0x00000006ff047e24 */ /* 0x000fe2000f8e00ff */
[----:B--2---:R-:W-:Y:S01]  /*199d0*/  MOV R6, UR8 ;  /* 0x0000000800067c02 */ /* 0x004fe20008000f00 */
[----:B------:R-:W-:Y:S02]  /*199e0*/  IMAD.U32 R5, RZ, RZ, UR7 ;  /* 0x00000007ff057e24 */ /* 0x000fe4000f8e00ff */
[----:B0-----:R-:W-:Y:S02]  /*199f0*/  IMAD.U32 R7, RZ, RZ, UR9 ;  /* 0x00000009ff077e24 */ /* 0x001fe4000f8e00ff */
[----:B------:R-:W-:-:S02]  /*19a00*/  IMAD.U32 R10, RZ, RZ, UR4 ;  /* 0x00000004ff0a7e24 */ /* 0x000fc4000f8e00ff */
[----:B------:R-:W-:Y:S02]  /*19a10*/  IMAD.U32 R11, RZ, RZ, UR5 ;  /* 0x00000005ff0b7e24 */ /* 0x000fe4000f8e00ff */
[----:B------:R-:W-:Y:S02]  /*19a20*/  IMAD.MOV.U32 R8, RZ, RZ, 0x70 ;  /* 0x00000070ff087424 */ /* 0x000fe400078e00ff */
[----:B-1----:R-:W-:Y:S02]  /*19a30*/  IMAD.MOV.U32 R12, RZ, RZ, 0x1 ;  /* 0x00000001ff0c7424 */ /* 0x002fe400078e00ff */
[----:B---3--:R-:W-:-:S07]  /*19a40*/  IMAD.MOV.U32 R13, RZ, RZ, RZ ;  /* 0x000000ffff0d7224 */ /* 0x008fce00078e00ff */
[----:B------:R-:W-:-:S07]  /*19a50*/  LEPC R20, `(.L_x_14562) ;  /* 0x000000001014794e */ /* 0x000fce0000000000 */
[----:B----4-:R-:W-:Y:S05]  /*19a60*/  CALL.ABS.NOINC R2 ;  /* 0x0000000002007343 */ /* 0x010fea0003c00000 */
.L_x_14562:
        /* <DEDUP_REMOVED lines=15> */
.L_x_14561:
[----:B------:R-:W-:Y:S05]  /*19b60*/  BSYNC B6 ;  /* 0x0000000000067941 */ /* 0x000fea0003800000 */
.L_x_14560:
[----:B------:R-:W-:Y:S01]  /*19b70*/  ULDC.64 UR4, c[0x0][0x9f8] ;  /* 0x00027e0000047ab9 */ /* 0x000fe20000000a00 */
[----:B------:R-:W3:Y:S01]  /*19b80*/  LDL R20, [R1+0x18] ;  /* 0x0000180001147983 */ /* 0x000ee20000100800 */
[----:B------:R-:W-:-:S03]  /*19b90*/  ISETP.NE.U32.AND P0, PT, RZ, UR4, PT ;  /* 0x00000004ff007c0c */ /* 0x000fc6000bf05070 */
[----:B------:R-:W4:Y:S01]  /*19ba0*/  LDL R17, [R1+0x20] ;  /* 0x0000200001117983 */ /* 0x000f220000100800 */
[----:B------:R-:W-:Y:S01]  /*19bb0*/  ISETP.NE.AND.EX P0, PT, RZ, UR5, PT, P0 ;  /* 0x00000005ff007c0c */ /* 0x000fe2000bf05300 */
[----:B------:R-:W-:Y:S01]  /*19bc0*/  IMAD.MOV.U32 R9, RZ, RZ, R19 ;  /* 0x000000ffff097224 */ /* 0x000fe200078e0013 */
[----:B0-----:R-:W0:Y:S01]  /*19bd0*/  LDC R7, c[0x0][0x430] ;  /* 0x00010c00ff077b82 */ /* 0x001e220000000800 */
[----:B------:R-:W1:Y:S10]  /*19be0*/  S2R R21, SR_TID.X ;  /* 0x0000000000157919 */ /* 0x000e740000002100 */
[----:B------:R-:W2:Y:S02]  /*19bf0*/  @P0 LDC.64 R2, c[0x0][0x9f8] ;  /* 0x00027e00ff020b82 */ /* 0x000ea40000000a00 */
[----:B--2---:R-:W-:-:S05]  /*19c00*/  @P0 IMAD.WIDE R2, R19, 0x4, R2 ;  /* 0x0000000413020825 */ /* 0x004fca00078e0202 */
[----:B------:R2:W2:Y:S01]  /*19c10*/  @P0 LDG.E R9, desc[UR42][R2.64] ;  /* 0x0000002a02090981 */ /* 0x0004a2000c1e1900 */
[----:B0-----:R-:W-:Y:S01]  /*19c20*/  ISETP.NE.AND P1, PT, R7, 0x1, PT ;  /* 0x000000010700780c */ /* 0x001fe20003f25270 */
[----:B------:R-:W-:Y:S01]  /*19c30*/  VIADD R26, R26, 0xffffffff ;  /* 0xffffffff1a1a7836 */ /* 0x000fe20000000000 */
[----:B-1----:R-:W-:Y:S01]  /*19c40*/  LOP3.LUT R21, R21, 0x7f, RZ, 0xc0, !PT ;  /* 0x0000007f15157812 */ /* 0x002fe200078ec0ff */
[----:B------:R-:W0:Y:S02]  /*19c50*/  S2R R24, SR_TID.X ;  /* 0x0000000000187919 */ /* 0x000e240000002100 */
[----:B------:R-:W-:Y:S01]  /*19c60*/  IMAD.SHL.U32 R8, R26, 0x80, RZ ;  /* 0x000000801a087824 */ /* 0x000fe200078e00ff */
[----:B------:R-:W-:-:S07]  /*19c70*/  SHF.R.U32.HI R21, RZ, 0x3, R21 ;  /* 0x00000003ff157819 */ /* 0x000fce0000011615 */
[----:B------:R-:W1:Y:S08]  /*19c80*/  @P1 LDC R6, c[0x0][0x434] ;  /* 0x00010d00ff061b82 */ /* 0x000e700000000800 */
[----:B------:R-:W2:Y:S01]  /*19c90*/  @P1 LDC R0, c[0x0][0x438] ;  /* 0x00010e00ff001b82 */ /* 0x000ea20000000800 */
[----:B0-----:R-:W-:-:S05]  /*19ca0*/  IMAD.SHL.U32 R24, R24, 0x10, RZ ;  /* 0x0000001018187824 */ /* 0x001fca00078e00ff */
[----:B------:R-:W-:-:S04]  /*19cb0*/  LOP3.LUT R24, R24, 0x70, RZ, 0xc0, !PT ;  /* 0x0000007018187812 */ /* 0x000fc800078ec0ff */
[----:B------:R-:W-:-:S04]  /*19cc0*/  LOP3.LUT R5, R8, R21, R24, 0xfe, !PT ;  /* 0x0000001508057212 */ /* 0x000fc800078efe18 */
[C---:B---3--:R-:W-:Y:S01]  /*19cd0*/  ISETP.GE.AND P0, PT, R5.reuse, R20, PT ;  /* 0x000000140500720c */ /* 0x048fe20003f06270 */
[----:B----4-:R-:W-:-:S04]  /*19ce0*/  IMAD.IADD R5, R5, 0x1, R17 ;  /* 0x0000000105057824 */ /* 0x010fc800078e0211 */
[----:B-1----:R-:W-:-:S04]  /*19cf0*/  @P1 IMAD.HI.U32 R6, R5, R6, RZ ;  /* 0x0000000605061227 */ /* 0x002fc800078e00ff */
[----:B------:R-:W-:-:S04]  /*19d00*/  IMAD.MOV.U32 R4, RZ, RZ, R5 ;  /* 0x000000ffff047224 */ /* 0x000fc800078e0005 */
[----:B--2---:R-:W0:Y:S01]  /*19d10*/  @!P0 LDC.64 R2, c[0x0][0x428] ;  /* 0x00010a00ff028b82 */ /* 0x004e220000000a00 */
[----:B------:R-:W-:-:S05]  /*19d20*/  @P1 SHF.R.U32.HI R4, RZ, R0, R6 ;  /* 0x00000000ff041219 */ /* 0x000fca0000011606 */
[----:B------:R-:W-:-:S04]  /*19d30*/  IMAD.MOV R0, RZ, RZ, -R4 ;  /* 0x000000ffff007224 */ /* 0x000fc800078e0a04 */
[----:B------:R-:W-:Y:S01]  /*19d40*/  IMAD R0, R7, R0, R5 ;  /* 0x0000000007007224 */ /* 0x000fe200078e0205 */
[--C-:B------:R-:W-:Y:S02]  /*19d50*/  @!P0 SHF.R.S32.HI R5, RZ, 0x1f, R4.reuse ;  /* 0x0000001fff058819 */ /* 0x100fe40000011404 */
[----:B------:R-:W-:Y:S01]  /*19d60*/  SHF.R.S32.HI R10, RZ, 0x1f, R9 ;  /* 0x0000001fff0a7819 */ /* 0x000fe20000011409 */
[CC--:B0-----:R-:W-:Y:S01]  /*19d70*/  @!P0 IMAD.WIDE.U32 R4, R9.reuse, R2.reuse, R4 ;  /* 0x0000000209048225 */ /* 0x0c1fe200078e0004 */
[----:B------:R0:W-:Y:S03]  /*19d80*/  STL [R1+0x10], R9 ;  /* 0x0000100901007387 */ /* 0x0001e60000100800 */
[----:B------:R-:W-:Y:S01]  /*19d90*/  @!P0 IMAD R6, R10, R2, RZ ;  /* 0x000000020a068224 */ /* 0x000fe200078e02ff */
[----:B------:R1:W-:Y:S03]  /*19da0*/  STL [R1+0x24], R10 ;  /* 0x0000240a01007387 */ /* 0x0003e60000100800 */
[----:B------:R-:W-:-:S02]  /*19db0*/  @!P0 IMAD R6, R9, R3, R6 ;  /* 0x0000000309068224 */ /* 0x000fc400078e0206 */
[----:B------:R-:W2:Y:S02]  /*19dc0*/  @!P0 LDC.64 R2, c[0x0][0x418] ;  /* 0x00010600ff028b82 */ /* 0x000ea40000000a00 */
[----:B------:R-:W-:Y:S01]  /*19dd0*/  @!P0 IMAD.IADD R5, R5, 0x1, R6 ;  /* 0x0000000105058824 */ /* 0x000fe200078e0206 */
[----:B--2---:R-:W-:Y:S01]  /*19de0*/  @!P0 LEA R6, P1, R4, R2, 0x2 ;  /* 0x0000000204068211 */ /* 0x004fe200078210ff */
[----:B------:R-:W-:-:S03]  /*19df0*/  IMAD.MOV.U32 R2, RZ, RZ, RZ ;  /* 0x000000ffff027224 */ /* 0x000fc600078e00ff */
[----:B------:R-:W-:-:S05]  /*19e00*/  @!P0 LEA.HI.X R7, R4, R3, R5, 0x2, P1 ;  /* 0x0000000304078211 */ /* 0x000fca00008f1405 */
[----:B------:R1:W5:Y:S01]  /*19e10*/  @!P0 LDG.E R2, desc[UR42][R6.64] ;  /* 0x0000002a06028981 */ /* 0x000362000c1e1900 */
[----:B0-----:R-:W-:Y:S01]  /*19e20*/  IMAD.U32 R9, RZ, RZ, UR38 ;  /* 0x00000026ff097e24 */ /* 0x001fe2000f8e00ff */
[----:B------:R-:W-:Y:S01]  /*19e30*/  UMOV UR4, 0xffffffff ;  /* 0xffffffff00047882 */ /* 0x000fe20000000000 */
[----:B------:R-:W-:-:S03]  /*19e40*/  LOP3.LUT R22, R22, 0xfffffffd, RZ, 0xc0, !PT ;  /* 0xfffffffd16167812 */ /* 0x000fc600078ec0ff */
[----:B------:R-:W-:-:S13]  /*19e50*/  ISETP.NE.AND P2, PT, R9, 0x3, PT ;  /* 0x000000030900780c */ /* 0x000fda0003f45270 */
[----:B------:R-:W-:Y:S01]  /*19e60*/  @P2 LOP3.LUT R22, R22, 0x2, RZ, 0xfc, !PT ;  /* 0x0000000216162812 */ /* 0x000fe200078efcff */
[----:B-1----:R-:W-:Y:S06]  /*19e70*/  BRA.DIV UR4, `(.L_x_14563) ;  /* 0x0000005e04ac7947 */ /* 0x002fec000b800000 */
.L_x_14700:
[----:B------:R-:W-:-:S05]  /*19e80*/  SHF.R.S32.HI R9, RZ, 0x1f, R18 ;  /* 0x0000001fff097819 */ /* 0x000fca0000011412 */
[----:B------:R0:W-:Y:S01]  /*19e90*/  STL [R1+0xc], R9 ;  /* 0x00000c0901007387 */ /* 0x0001e20000100800 */
[----:B------:R-:W-:Y:S05]  /*19ea0*/  @!P2 BRA `(.L_x_14564) ;  /* 0x000000000004a947 */ /* 0x000fea0003800000 */
[----:B------:R-:W-:Y:S01]  /*19eb0*/  BPT.TRAP 0x1 ;  /* 0x000000040000795c */ /* 0x000fe20000300000 */
.L_x_14564:
        /* <DEDUP_REMOVED lines=25> */
.L_x_14701:
[----:B------:R-:W-:Y:S05]  /*1a050*/  BSYNC B0 ;  /* 0x0000000000007941 */ /* 0x000fea0003800000 */
.L_x_14565:
[----:B0-----:R-:W2:Y:S01]  /*1a060*/  LDL R9, [R1+0xc] ;  /* 0x00000c0001097983 */ /* 0x001ea20000100800 */
[----:B------:R-:W-:-:S03]  /*1a070*/  ULDC.64 UR4, c[0x0][0x300] ;  /* 0x0000c00000047ab9 */ /* 0x000fc60000000a00 */
[----:B------:R-:W3:Y:S01]  /*1a080*/  LDL R13, [R1+0x18] ;  /* 0x00001800010d7983 */ /* 0x000ee20000100800 */
[----:B------:R-:W-:Y:S01]  /*1a090*/  IMAD R6, R6, UR4, RZ ;  /* 0x0000000406067c24 */ /* 0x000fe2000f8e02ff */
[----:B------:R-:W-:Y:S01]  /*1a0a0*/  LOP3.LUT R22, R22, 0xfffffffe, RZ, 0xc0, !PT ;  /* 0xfffffffe16167812 */ /* 0x000fe200078ec0ff */
[C---:B-1----:R-:W-:Y:S01]  /*1a0b0*/  IMAD.WIDE.U32 R4, R0.reuse, UR4, RZ ;  /* 0x0000000400047c25 */ /* 0x042fe2000f8e00ff */
[----:B------:R-:W0:Y:S03]  /*1a0c0*/  S2R R12, SR_TID.X ;  /* 0x00000000000c7919 */ /* 0x000e260000002100 */
[----:B------:R-:W-:Y:S01]  /*1a0d0*/  IMAD R6, R0, UR5, R6 ;  /* 0x0000000500067c24 */ /* 0x000fe2000f8e0206 */
[----:B------:R-:W-:Y:S02]  /*1a0e0*/  ULDC.64 UR4, c[0x0][0x310] ;  /* 0x0000c40000047ab9 */ /* 0x000fe40000000a00 */
[----:B------:R-:W-:-:S02]  /*1a0f0*/  IMAD R7, R7, UR4, RZ ;  /* 0x0000000407077c24 */ /* 0x000fc4000f8e02ff */
[----:B------:R-:W-:Y:S02]  /*1a100*/  IMAD.IADD R5, R5, 0x1, R6 ;  /* 0x0000000105057824 */ /* 0x000fe400078e0206 */
        /* <DEDUP_REMOVED lines=10> */
[----:B------:R-:W-:Y:S01]  /*1a1b0*/  IMAD.IADD R2, R5, 0x1, R2 ;  /* 0x0000000105027824 */ /* 0x000fe200078e0202 */
[----:B------:R-:W-:-:S04]  /*1a1c0*/  ULDC UR4, c[0x0][0x2f4] ;  /* 0x0000bd0000047ab9 */ /* 0x000fc80000000800 */
[----:B------:R-:W-:Y:S02]  /*1a1d0*/  LEA.HI.X R2, R4, UR5, R2, 0x1, P0 ;  /* 0x0000000504027c11 */ /* 0x000fe400080f0c02 */
[----:B-1----:R-:W-:Y:S01]  /*1a1e0*/  LOP3.LUT R10, R9, 0x7f, RZ, 0xc0, !PT ;  /* 0x0000007f090a7812 */ /* 0x002fe200078ec0ff */
[----:B0-----:R-:W-:-:S03]  /*1a1f0*/  IMAD.SHL.U32 R9, R12, 0x8, RZ ;  /* 0x000000080c097824 */ /* 0x001fc600078e00ff */
[----:B------:R-:W-:Y:S02]  /*1a200*/  SHF.R.U32.HI R11, RZ, 0x3, R10 ;  /* 0x00000003ff0b7819 */ /* 0x000fe4000001160a */
[----:B------:R-:W-:Y:S02]  /*1a210*/  LOP3.LUT R9, R9, 0x38, RZ, 0xc0, !PT ;  /* 0x0000003809097812 */ /* 0x000fe400078ec0ff */
[----:B---3--:R-:W-:Y:S01]  /*1a220*/  IADD3 R4, -R11, R13, -R8 ;  /* 0x0000000d0b047210 */ /* 0x008fe20007ffe908 */
[----:B------:R-:W-:Y:S01]  /*1a230*/  IMAD.SHL.U32 R11, R10, 0x8, RZ ;  /* 0x000000080a0b7824 */ /* 0x000fe200078e00ff */
[----:B------:R-:W-:Y:S01]  /*1a240*/  ISETP.GE.AND P2, PT, R9, UR4, PT ;  /* 0x0000000409007c0c */ /* 0x000fe2000bf46270 */
[----:B------:R-:W-:Y:S01]  /*1a250*/  IMAD.SHL.U32 R10, R12, 0x8, RZ ;  /* 0x000000080c0a7824 */ /* 0x000fe200078e00ff */
[----:B------:R-:W-:Y:S01]  /*1a260*/  UMOV UR4, 0xffffffff ;  /* 0xffffffff00047882 */ /* 0x000fe20000000000 */
[----:B------:R-:W-:-:S03]  /*1a270*/  ISETP.GE.AND P0, PT, R4, 0x1, PT ;  /* 0x000000010400780c */ /* 0x000fc60003f06270 */
[----:B------:R-:W-:-:S04]  /*1a280*/  LOP3.LUT R10, R10, 0x1f8, RZ, 0xc0, !PT ;  /* 0x000001f80a0a7812 */ /* 0x000fc800078ec0ff */
[----:B------:R-:W-:-:S03]  /*1a290*/  LOP3.LUT R10, R10, 0x38, R12, 0x78, !PT ;  /* 0x000000380a0a7812 */ /* 0x000fc600078e780c */
[----:B------:R-:W-:Y:S02]  /*1a2a0*/  @P2 LOP3.LUT R22, R22, 0x1, RZ, 0xfc, !PT ;  /* 0x0000000116162812 */ /* 0x000fe400078efcff */
[----:B------:R-:W-:-:S05]  /*1a2b0*/  LOP3.LUT R10, R10, 0x200, R11, 0xf8, !PT ;  /* 0x000002000a0a7812 */ /* 0x000fca00078ef80b */
[----:B------:R-:W-:Y:S01]  /*1a2c0*/  IMAD R5, R25, 0x2000, R10 ;  /* 0x0000200019057824 */ /* 0x000fe200078e020a */
[----:B------:R-:W-:Y:S06]  /*1a2d0*/  BRA.DIV UR4, `(.L_x_14567) ;  /* 0x0000005a04dc7947 */ /* 0x000fec000b800000 */
        /* <DEDUP_REMOVED lines=72> */
.L_x_14719:
[----:B------:R-:W-:-:S13]  /*1a760*/  ISETP.GE.AND P0, PT, R4, 0x71, PT ;  /* 0x000000710400780c */ /* 0x000fda0003f06270 */
[----:B01----:R-:W-:Y:S02]  /*1a770*/  @P0 LEA R6, P1, R9, R0, 0x1 ;  /* 0x0000000009060211 */ /* 0x003fe400078208ff */
[----:B------:R-:W-:-:S03]  /*1a780*/  @P0 LEA R5, R5, R23, 0x1 ;  /* 0x0000001705050211 */ /* 0x000fc600078e08ff */
[----:B------:R-:W-:-:S05]  /*1a790*/  @P0 IMAD.X R7, RZ, RZ, R2, P1 ;  /* 0x000000ffff070224 */ /* 0x000fca00008e0602 */
[----:B------:R-:W-:Y:S01]  /*1a7a0*/  @!PT LDS RZ, [RZ] ;  /* 0x00000000fffff984 */ /* 0x000fe20000000800 */
[----:B------:R-:W-:Y:S01]  /*1a7b0*/  @!PT LDS RZ, [RZ] ;  /* 0x00000000fffff984 */ /* 0x000fe20000000800 */
[----:B------:R-:W-:Y:S01]  /*1a7c0*/  @!PT LDS RZ, [RZ] ;  /* 0x00000000fffff984 */ /* 0x000fe20000000800 */
[----:B------:R0:W-:Y:S01]  /*1a7d0*/  @P0 LDGSTS.E.BYPASS.LTC128B.128 [R5+0x11c00], desc[UR42][R6.64], !P2 ;  /* 0x11c0000006050fae */ /* 0x0001e2000d101d6a */
[----:B------:R-:W-:Y:S01]  /*1a7e0*/  PLOP3.LUT P0, PT, PT, PT, PT, 0x80, 0x0 ;  /* 0x000000000000781c */ /* 0x000fe20003f0f070 */
[----:B------:R-:W-:-:S12]  /*1a7f0*/  NOP ;  /* 0x0000000000007918 */ /* 0x000fd80000000000 */
.L_x_14568:
        /* <DEDUP_REMOVED lines=11> */
.L_x_14569:
[----:B------:R1:W5:Y:S01]  /*1a8b0*/  LDL.LU R4, [R1+0x2c] ;  /* 0x00002c0001047983 */ /* 0x0003620000300800 */
[----:B------:R1:W-:Y:S02]  /*1a8c0*/  SYNCS.ARRIVE.TRANS64.A1T0 RZ, [R3+URZ+0x16830], RZ ;  /* 0x016830ff03ff79a7 */ /* 0x0003e4000810003f */
[----:B------:R-:W-:Y:S05]  /*1a8d0*/  WARPSYNC.ALL ;  /* 0x0000000000007948 */ /* 0x000fea0003800000 */
[----:B------:R-:W-:Y:S01]  /*1a8e0*/  ULDC.64 UR4, c[0x0][0x298] ;  /* 0x0000a60000047ab9 */ /* 0x000fe20000000a00 */
[----:B------:R-:W-:Y:S01]  /*1a8f0*/  VIADD R0, R23, 0x8400 ;  /* 0x0000840017007836 */ /* 0x000fe20000000000 */
[----:B------:R-:W-:Y:S01]  /*1a900*/  ULDC.64 UR6, c[0x0][0xa00] ;  /* 0x0002800000067ab9 */ /* 0x000fe20000000a00 */
[----:B------:R-:W-:Y:S01]  /*1a910*/  BSSY B6, `(.L_x_14570) ;  /* 0x0000022000067945 */ /* 0x000fe20003800000 */
[----:B------:R-:W-:Y:S01]  /*1a920*/  BAR.SYNC.DEFER_BLOCKING 0x8, 0x200 ;  /* 0x0208000000007b1d */ /* 0x000fe20000010000 */
[----:B------:R-:W-:-:S02]  /*1a930*/  ISETP.NE.U32.AND P0, PT, RZ, UR6, PT ;  /* 0x00000006ff007c0c */ /* 0x000fc4000bf05070 */
[----:B------:R-:W-:Y:S02]  /*1a940*/  LOP3.LUT P1, RZ, R0, 0x3ff, RZ, 0xc0, !PT ;  /* 0x000003ff00ff7812 */ /* 0x000fe4000782c0ff */
[----:B------:R-:W-:Y:S02]  /*1a950*/  ISETP.NE.AND.EX P0, PT, RZ, UR7, PT, P0 ;  /* 0x00000007ff007c0c */ /* 0x000fe4000bf05300 */
[----:B-----5:R-:W-:-:S05]  /*1a960*/  SHF.R.S32.HI R2, RZ, 0x1f, R4 ;  /* 0x0000001fff027819 */ /* 0x020fca0000011404 */
[----:B------:R-:W-:-:S04]  /*1a970*/  IMAD R2, R2, UR4, RZ ;  /* 0x0000000402027c24 */ /* 0x000fc8000f8e02ff */
[C---:B------:R-:W-:Y:S01]  /*1a980*/  IMAD R0, R4.reuse, UR5, R2 ;  /* 0x0000000504007c24 */ /* 0x040fe2000f8e0202 */
[----:B------:R-:W-:Y:S01]  /*1a990*/  SHF.R.S32.HI R2, RZ, 0x1f, R19 ;  /* 0x0000001fff027819 */ /* 0x000fe20000011413 */
[----:B0-----:R-:W-:-:S03]  /*1a9a0*/  IMAD.WIDE.U32 R4, R4, UR4, RZ ;  /* 0x0000000404047c25 */ /* 0x001fc6000f8e00ff */
[----:B------:R-:W-:Y:S01]  /*1a9b0*/  SEL R2, R2, RZ, !P0 ;  /* 0x000000ff02027207 */ /* 0x000fe20004000000 */
[----:B-1----:R-:W-:Y:S01]  /*1a9c0*/  IMAD.IADD R3, R5, 0x1, R0 ;  /* 0x0000000105037824 */ /* 0x002fe200078e0200 */
[----:B------:R-:W-:Y:S01]  /*1a9d0*/  SEL R0, R19, RZ, !P0 ;  /* 0x000000ff13007207 */ /* 0x000fe20004000000 */
[----:B------:R0:W-:Y:S04]  /*1a9e0*/  STL.64 [R1+0x30], R4 ;  /* 0x0000300401007387 */ /* 0x0001e80000100a00 */
        /* <DEDUP_REMOVED lines=20> */
.L_x_14571:
[----:B------:R-:W-:Y:S05]  /*1ab30*/  BSYNC B6 ;  /* 0x0000000000067941 */ /* 0x000fea0003800000 */
.L_x_14570:
[----:B------:R-:W2:Y:S01]  /*1ab40*/  LDL.LU R21, [R1+0x38] ;  /* 0x0000380001157983 */ /* 0x000ea20000300800 */
[----:B------:R-:W-:Y:S01]  /*1ab50*/  ULDC.64 UR4, c[0x0][0x2d8] ;  /* 0x0000b60000047ab9 */ /* 0x000fe20000000a00 */
[----:B------:R-:W1:Y:S01]  /*1ab60*/  LDC R10, c[0x0][0x448] ;  /* 0x00011200ff0a7b82 */ /* 0x000e620000000800 */
[----:B------:R-:W-:Y:S01]  /*1ab70*/  ULDC.64 UR6, c[0x0][0x2c8] ;  /* 0x0000b20000067ab9 */ /* 0x000fe20000000a00 */
[----:B0-----:R-:W2:Y:S01]  /*1ab80*/  LDL.LU.64 R2, [R1+0x30] ;  /* 0x0000300001027983 */ /* 0x001ea20000300a00 */
[----:B------:R-:W-:-:S03]  /*1ab90*/  ULDC.64 UR8, c[0x0][0x280] ;  /* 0x0000a00000087ab9 */ /* 0x000fc60000000a00 */
[----:B------:R-:W3:Y:S04]  /*1aba0*/  LDL R20, [R1+0xc] ;  /* 0x00000c0001147983 */ /* 0x000ee80000100800 */
[----:B------:R-:W4:Y:S04]  /*1abb0*/  LDL.LU R6, [R1+0x3c] ;  /* 0x00003c0001067983 */ /* 0x000f280000300800 */
[----:B------:R-:W4:Y:S01]  /*1abc0*/  LDL.LU R5, [R1+0x2c] ;  /* 0x00002c0001057983 */ /* 0x000f220000300800 */
[----:B-1----:R-:W-:-:S13]  /*1abd0*/  ISETP.NE.AND P1, PT, R10, 0x1, PT ;  /* 0x000000010a00780c */ /* 0x002fda0003f25270 */
        /* <DEDUP_REMOVED lines=8> */
[----:B------:R-:W-:-:S03]  /*1ac60*/  ULDC.64 UR4, c[0x0][0x2e0] ;  /* 0x0000b80000047ab9 */ /* 0x000fc60000000a00 */
[----:B------:R-:W-:Y:S02]  /*1ac70*/  IMAD.IADD R3, R3, 0x1, R0 ;  /* 0x0000000103037824 */ /* 0x000fe400078e0200 */
[----:B----4-:R-:W-:Y:S02]  /*1ac80*/  IMAD R0, R6, UR4, RZ ;  /* 0x0000000406007c24 */ /* 0x010fe4000f8e02ff */
[----:B------:R-:W-:-:S04]  /*1ac90*/  IMAD.WIDE.U32 R2, R5, UR4, R2 ;  /* 0x0000000405027c25 */ /* 0x000fc8000f8e0002 */
[----:B------:R-:W-:Y:S01]  /*1aca0*/  IMAD R0, R5, UR5, R0 ;  /* 0x0000000505007c24 */ /* 0x000fe2000f8e0200 */
[----:B------:R-:W-:Y:S01]  /*1acb0*/  ULDC.64 UR4, c[0x0][0x2d0] ;  /* 0x0000b40000047ab9 */ /* 0x000fe20000000a00 */
[----:B------:R-:W-:Y:S02]  /*1acc0*/  IMAD.MOV.U32 R4, RZ, RZ, R2 ;  /* 0x000000ffff047224 */ /* 0x000fe400078e0002 */
[----:B------:R-:W-:Y:S02]  /*1acd0*/  IMAD.IADD R5, R3, 0x1, R0 ;  /* 0x0000000103057824 */ /* 0x000fe400078e0200 */
[----:B--2---:R-:W-:Y:S01]  /*1ace0*/  IMAD.SHL.U32 R21, R21, 0x10, RZ ;  /* 0x0000001015157824 */ /* 0x004fe200078e00ff */
[----:B---3--:R-:W-:-:S04]  /*1acf0*/  LOP3.LUT R20, R20, 0x7f, RZ, 0xc0, !PT ;  /* 0x0000007f14147812 */ /* 0x008fc800078ec0ff */
[----:B------:R-:W-:Y:S02]  /*1ad00*/  LOP3.LUT R21, R21, 0x70, RZ, 0xc0, !PT ;  /* 0x0000007015157812 */ /* 0x000fe400078ec0ff */
[----:B------:R-:W-:-:S04]  /*1ad10*/  SHF.R.U32.HI R20, RZ, 0x3, R20 ;  /* 0x00000003ff147819 */ /* 0x000fc80000011614 */
[----:B------:R-:W-:-:S05]  /*1ad20*/  LOP3.LUT R20, R20, R21, RZ, 0xfc, !PT ;  /* 0x0000001514147212 */ /* 0x000fca00078efcff */
[----:B------:R-:W-:Y:S02]  /*1ad30*/  IMAD.IADD R6, R20, 0x1, R28 ;  /* 0x0000000114067824 */ /* 0x000fe400078e021c */
[----:B------:R2:W5:Y:S02]  /*1ad40*/  LDL R20, [R1+0x28] ;  /* 0x0000280001147983 */ /* 0x0005640000100800 */
[----:B0-----:R-:W-:Y:S01]  /*1ad50*/  @P1 IMAD.HI.U32 R0, R6, R7, RZ ;  /* 0x0000000706001227 */ /* 0x001fe200078e00ff */
[----:B------:R-:W0:Y:S03]  /*1ad60*/  S2R R11, SR_TID.X ;  /* 0x00000000000b7919 */ /* 0x000e260000002100 */
[----:B------:R-:W-:Y:S01]  /*1ad70*/  IMAD.MOV.U32 R2, RZ, RZ, R6 ;  /* 0x000000ffff027224 */ /* 0x000fe200078e0006 */
[----:B-1----:R-:W-:-:S04]  /*1ad80*/  @P1 SHF.R.U32.HI R2, RZ, R8, R0 ;  /* 0x00000008ff021219 */ /* 0x002fc80000011600 */
        /* <DEDUP_REMOVED lines=14> */
[----:B------:R-:W1:Y:S01]  /*1ae70*/  @P1 LDC R7, c[0x0][0x44c] ;  /* 0x00011300ff071b82 */ /* 0x000e620000000800 */
[C---:B0-----:R-:W-:Y:S01]  /*1ae80*/  IMAD.SHL.U32 R21, R11.reuse, 0x8, RZ ;  /* 0x000000080b157824 */ /* 0x041fe200078e00ff */
[----:B------:R-:W-:Y:S01]  /*1ae90*/  LOP3.LUT R11, R11, 0x7f, RZ, 0xc0, !PT ;  /* 0x0000007f0b0b7812 */ /* 0x000fe200078ec0ff */
[----:B------:R-:W-:-:S03]  /*1aea0*/  IMAD.IADD R0, R9, 0x1, R0 ;  /* 0x0000000109007824 */ /* 0x000fc600078e0200 */
[----:B------:R-:W-:Y:S02]  /*1aeb0*/  LOP3.LUT R21, R21, 0x38, RZ, 0xc0, !PT ;  /* 0x0000003815157812 */ /* 0x000fe400078ec0ff */
[----:B------:R-:W-:Y:S02]  /*1aec0*/  LEA.HI.X R0, R8, UR9, R0, 0x1, P0 ;  /* 0x0000000908007c11 */ /* 0x000fe400080f0c00 */
[----:B------:R-:W0:Y:S01]  /*1aed0*/  @P1 LDC R8, c[0x0][0x450] ;  /* 0x00011400ff081b82 */ /* 0x000e220000000800 */
[----:B------:R-:W-:Y:S01]  /*1aee0*/  SHF.R.U32.HI R9, RZ, 0x3, R11 ;  /* 0x00000003ff097819 */ /* 0x000fe2000001160b */
[----:B-1----:R-:W-:-:S05]  /*1aef0*/  @P1 IMAD.HI.U32 R7, R3, R7, RZ ;  /* 0x0000000703071227 */ /* 0x002fca00078e00ff */
[----:B0-----:R-:W-:-:S05]  /*1af00*/  @P1 SHF.R.U32.HI R6, RZ, R8, R7 ;  /* 0x00000008ff061219 */ /* 0x001fca0000011607 */
        /* <DEDUP_REMOVED lines=10> */
[----:B------:R-:W-:-:S03]  /*1afb0*/  IMAD R8, R8, UR6, RZ ;  /* 0x0000000608087c24 */ /* 0x000fc6000f8e02ff */
[----:B------:R-:W-:Y:S01]  /*1afc0*/  IADD3 R5, R5, R7, RZ ;  /* 0x0000000705057210 */ /* 0x000fe20007ffe0ff */
[C---:B------:R-:W-:Y:S02]  /*1afd0*/  IMAD R8, R3.reuse, UR7, R8 ;  /* 0x0000000703087c24 */ /* 0x040fe4000f8e0208 */
[----:B------:R-:W-:-:S04]  /*1afe0*/  IMAD.WIDE.U32 R6, R3, UR6, R4 ;  /* 0x0000000603067c25 */ /* 0x000fc8000f8e0004 */
[----:B------:R-:W-:Y:S01]  /*1aff0*/  IMAD.IADD R4, R7, 0x1, R8 ;  /* 0x0000000107047824 */ /* 0x000fe200078e0208 */
[----:B------:R-:W-:-:S04]  /*1b000*/  LEA R5, P1, R6, UR8, 0x1 ;  /* 0x0000000806057c11 */ /* 0x000fc8000f8208ff */
[----:B------:R-:W-:Y:S01]  /*1b010*/  LEA.HI.X R4, R6, UR9, R4, 0x1, P1 ;  /* 0x0000000906047c11 */ /* 0x000fe200088f0c04 */
[----:B--2---:R-:W-:Y:S08]  /*1b020*/  BRA.DIV UR4, `(.L_x_14572) ;  /* 0x0000005a04387947 */ /* 0x004ff0000b800000 */
[----:B------:R-:W2:Y:S01]  /*1b030*/  LDL.LU R6, [R1+0x8] ;  /* 0x0000080001067983 */ /* 0x000ea20000300800 */
[----:B------:R-:W-:-:S03]  /*1b040*/  IMAD.IADD R28, R9, 0x1, R28 ;  /* 0x00000001091c7824 */ /* 0x000fc600078e021c */
[----:B------:R-:W-:Y:S04]  /*1b050*/  SHFL.IDX PT, R7, R0, RZ, 0x181f ;  /* 0x00181fff00077589 */ /* 0x000fe800000e0000 */
[----:B------:R-:W-:Y:S01]  /*1b060*/  SHFL.IDX PT, R8, R4, RZ, 0x181f ;  /* 0x00181fff04087589 */ /* 0x000fe200000e0000 */
[----:B--2---:R-:W-:-:S03]  /*1b070*/  IMAD R3, R6, R10, RZ ;  /* 0x0000000a06037224 */ /* 0x004fc600078e02ff */
[----:B------:R-:W0:Y:S02]  /*1b080*/  SHFL.IDX PT, R6, R2, RZ, 0x181f ;  /* 0x00181fff02067589 */ /* 0x000e2400000e0000 */
[----:B------:R-:W-:-:S13]  /*1b090*/  ISETP.GE.AND P1, PT, R28, R3, PT ;  /* 0x000000031c00720c */ /* 0x000fda0003f26270 */
[----:B0-----:R-:W-:-:S05]  /*1b0a0*/  @!P1 LEA R6, P2, R21, R6, 0x1 ;  /* 0x0000000615069211 */ /* 0x001fca00078408ff */
[----:B------:R-:W-:-:S05]  /*1b0b0*/  @!P1 IMAD.X R7, RZ, RZ, R7, P2 ;  /* 0x000000ffff079224 */ /* 0x000fca00010e0607 */
        /* <DEDUP_REMOVED lines=69> */
[----:B------:R-:W-:-:S04]  /*1b510*/  @!P3 IMAD.X R0, RZ, RZ, R0, P2 ;  /* 0x000000ffff00b224 */ /* 0x000fc800010e0600 */
[----:B------:R-:W-:Y:S02]  /*1b520*/  @!P3 IMAD.MOV.U32 R7, RZ, RZ, R0 ;  /* 0x000000ffff07b224 */ /* 0x000fe400078e0000 */
[----:B------:R-:W-:Y:S01]  /*1b530*/  VIADD R0, R28, 0x90 ;  /* 0x000000901c007836 */ /* 0x000fe20000000000 */
[----:B0-----:R-:W-:Y:S02]  /*1b540*/  @!P1 LEA R2, P2, R21, R2, 0x1 ;  /* 0x0000000215029211 */ /* 0x001fe400078408ff */
[----:B------:R0:W-:Y:S03]  /*1b550*/  @!P3 LDGSTS.E.BYPASS.LTC128B.128 [R20+0xbc00], desc[UR42][R6.64], !P0 ;  /* 0x0bc000000614bfae */ /* 0x0001e6000c101d6a */
[----:B0-----:R-:W-:-:S04]  /*1b560*/  @!P1 IMAD.X R6, RZ, RZ, R8, P2 ;  /* 0x000000ffff069224 */ /* 0x001fc800010e0608 */
[----:B------:R-:W-:Y:S02]  /*1b570*/  @!P1 IMAD.MOV.U32 R7, RZ, RZ, R6 ;  /* 0x000000ffff079224 */ /* 0x000fe400078e0006 */
[----:B------:R-:W-:Y:S02]  /*1b580*/  @!P1 IMAD.MOV.U32 R6, RZ, RZ, R2 ;  /* 0x000000ffff069224 */ /* 0x000fe400078e0002 */
[----:B------:R-:W-:Y:S04]  /*1b590*/  SHFL.IDX PT, R2, R5, 0x3, 0x181f ;  /* 0x00781f0005027f89 */ /* 0x000fe800000e0000 */
[----:B------:R0:W-:Y:S01]  /*1b5a0*/  @!P1 LDGSTS.E.BYPASS.LTC128B.128 [R20+0xc400], desc[UR42][R6.64], !P0 ;  /* 0x0c40000006149fae */ /* 0x0001e2000c101d6a */
[----:B------:R-:W-:-:S03]  /*1b5b0*/  ISETP.GE.AND P1, PT, R0, R3, PT ;  /* 0x000000030000720c */ /* 0x000fc60003f26270 */
[----:B------:R-:W-:Y:S04]  /*1b5c0*/  SHFL.IDX PT, R0, R4, 0x1, 0x181f ;  /* 0x00381f0004007f89 */ /* 0x000fe800000e0000 */
[----:B0-----:R-:W0:Y:S06]  /*1b5d0*/  SHFL.IDX PT, R6, R5, 0x1, 0x181f ;  /* 0x00381f0005067f89 */ /* 0x001e2c00000e0000 */
[----:B0-----:R-:W-:-:S05]  /*1b5e0*/  @!P1 LEA R6, P2, R21, R6, 0x1 ;  /* 0x0000000615069211 */ /* 0x001fca00078408ff */
[----:B------:R-:W-:-:S05]  /*1b5f0*/  @!P1 IMAD.X R0, RZ, RZ, R0, P2 ;  /* 0x000000ffff009224 */ /* 0x000fca00010e0600 */
[----:B------:R-:W-:Y:S01]  /*1b600*/  @!P1 MOV R7, R0 ;  /* 0x0000000000079202 */ /* 0x000fe20000000f00 */
[----:B------:R-:W-:-:S04]  /*1b610*/  VIADD R0, R28, 0xa0 ;  /* 0x000000a01c007836 */ /* 0x000fc80000000000 */
        /* <DEDUP_REMOVED lines=9> */
.L_x_14744:
[----:B------:R-:W-:-:S05]  /*1b6b0*/  VIADD R28, R28, 0xb0 ;  /* 0x000000b01c1c7836 */ /* 0x000fca0000000000 */
[----:B------:R-:W-:-:S13]  /*1b6c0*/  ISETP.GE.AND P1, PT, R28, R3, PT ;  /* 0x000000031c00720c */ /* 0x000fda0003f26270 */
[----:B------:R-:W-:-:S05]  /*1b6d0*/  @!P1 LEA R2, P2, R21, R2, 0x1 ;  /* 0x0000000215029211 */ /* 0x000fca00078408ff */
[----:B------:R-:W-:-:S05]  /*1b6e0*/  @!P1 IMAD.X R3, RZ, RZ, R4, P2 ;  /* 0x000000ffff039224 */ /* 0x000fca00010e0604 */
[----:B------:R-:W-:Y:S01]  /*1b6f0*/  @!PT LDS RZ, [RZ] ;  /* 0x00000000fffff984 */ /* 0x000fe20000000800 */
[----:B------:R-:W-:Y:S01]  /*1b700*/  @!PT LDS RZ, [RZ] ;  /* 0x00000000fffff984 */ /* 0x000fe20000000800 */
[----:B------:R-:W-:Y:S01]  /*1b710*/  @!PT LDS RZ, [RZ] ;  /* 0x00000000fffff984 */ /* 0x000fe20000000800 */
[----:B------:R1:W-:Y:S01]  /*1b720*/  @!P1 LDGSTS.E.BYPASS.LTC128B.128 [R20+0xdc00], desc[UR42][R2.64], !P0 ;  /* 0x0dc0000002149fae */ /* 0x0003e2000c101d6a */
[----:B------:R-:W-:Y:S01]  /*1b730*/  PLOP3.LUT P0, PT, PT, PT, PT, 0x80, 0x0 ;  /* 0x000000000000781c */ /* 0x000fe20003f0f070 */
[----:B------:R-:W-:-:S12]  /*1b740*/  NOP ;  /* 0x0000000000007918 */ /* 0x000fd80000000000 */
.L_x_14573:
        /* <DEDUP_REMOVED lines=18> */
.L_x_14745:
[----:B------:R-:W-:Y:S05]  /*1b870*/  BSYNC B0 ;  /* 0x0000000000007941 */ /* 0x000fea0003800000 */
.L_x_14574:
[----:B------:R-:W0:Y:S04]  /*1b880*/  LDL.LU R3, [R1+0x40] ;  /* 0x0000400001037983 */ /* 0x000e280000300800 */
[----:B------:R-:W2:Y:S01]  /*1b890*/  LDL R2, [R1+0x1c] ;  /* 0x00001c0001027983 */ /* 0x000ea20000100800 */
[----:B------:R-:W-:Y:S01]  /*1b8a0*/  BSSY B0, `(.L_x_14576) ;  /* 0x000010e000007945 */ /* 0x000fe20003800000 */
[----:B0-----:R-:W-:-:S05]  /*1b8b0*/  VIADD R7, R3, 0xfffffffe ;  /* 0xfffffffe03077836 */ /* 0x001fca0000000000 */
[----:B--2---:R-:W-:-:S13]  /*1b8c0*/  ISETP.GE.AND P0, PT, R7, R2, PT ;  /* 0x000000020700720c */ /* 0x004fda0003f06270 */
[----:B------:R-:W-:Y:S05]  /*1b8d0*/  @!P0 BRA `(.L_x_14577) ;  /* 0x0000001000288947 */ /* 0x000fea0003800000 */
[----:B------:R-:W0:Y:S01]  /*1b8e0*/  S2R R2, SR_TID.X ;  /* 0x0000000000027919 */ /* 0x000e220000002100 */
[----:B------:R-:W-:Y:S01]  /*1b8f0*/  ULDC UR4, c[0x0][0x2f4] ;  /* 0x0000bd0000047ab9 */ /* 0x000fe20000000800 */
[----:B------:R-:W-:Y:S01]  /*1b900*/  IMAD.MOV.U32 R6, RZ, RZ, R25 ;  /* 0x000000ffff067224 */ /* 0x000fe200078e0019 */
[----:B------:R2:W-:Y:S01]  /*1b910*/  STL [R1+0x8], R26 ;  /* 0x0000081a01007387 */ /* 0x0005e20000100800 */
[----:B------:R-:W-:Y:S02]  /*1b920*/  IMAD.MOV.U32 R20, RZ, RZ, R29 ;  /* 0x000000ffff147224 */ /* 0x000fe400078e001d */
[----:B0-----:R-:W-:-:S05]  /*1b930*/  IMAD.SHL.U32 R2, R2, 0x8, RZ ;  /* 0x0000000802027824 */ /* 0x001fca00078e00ff */
[----:B------:R-:W-:-:S04]  /*1b940*/  LOP3.LUT R2, R2, 0x38, RZ, 0xc0, !PT ;  /* 0x0000003802027812 */ /* 0x000fc800078ec0ff */
[----:B--2---:R-:W-:-:S13]  /*1b950*/  ISETP.GE.AND P1, PT, R2, UR4, PT ;  /* 0x0000000402007c0c */ /* 0x004fda000bf26270 */
.L_x_14590:
        /* <DEDUP_REMOVED lines=41> */
.L_x_14578:
[----:B------:R-:W-:Y:S01]  /*1bbf0*/  IMAD R5, R25, 0x8, R23 ;  /* 0x0000000819057824 */ /* 0x000fe200078e0217 */
[----:B------:R-:W-:Y:S01]  /*1bc00*/  SHF.L.U32 R2, R29, 0x1f, RZ ;  /* 0x0000001f1d027819 */ /* 0x000fe200000006ff */
[----:B------:R-:W-:Y:S03]  /*1bc10*/  BSSY B1, `(.L_x_14579) ;  /* 0x0000003000017945 */ /* 0x000fe60003800000 */
[----:B------:R-:W0:Y:S02]  /*1bc20*/  SYNCS.PHASECHK.TRANS64.TRYWAIT P0, [R5+URZ+0x16840], R2 ;  /* 0x01684002050075a7 */ /* 0x000e24000800017f */
[----:B0-----:R-:W-:Y:S05]  /*1bc30*/  @!P0 BRA `(.L_x_14580) ;  /* 0x0000005c00288947 */ /* 0x001fea0003800000 */
.L_x_14746:
[----:B------:R-:W-:Y:S05]  /*1bc40*/  BSYNC B1 ;  /* 0x0000000000017941 */ /* 0x000fea0003800000 */
.L_x_14579:
[----:B------:R-:W2:Y:S01]  /*1bc50*/  LDL R9, [R1+0xc] ;  /* 0x00000c0001097983 */ /* 0x000ea20000100800 */
[----:B------:R-:W-:Y:S01]  /*1bc60*/  SHF.R.S32.HI R21, RZ, 0x1f, R0 ;  /* 0x0000001fff157819 */ /* 0x000fe20000011400 */
[----:B------:R-:W-:Y:S01]  /*1bc70*/  ULDC.64 UR4, c[0x0][0x300] ;  /* 0x0000c00000047ab9 */ /* 0x000fe20000000a00 */
[----:B------:R-:W-:Y:S01]  /*1bc80*/  LOP3.LUT P2, RZ, R22, 0x1, RZ, 0xc0, !PT ;  /* 0x0000000116ff7812 */ /* 0x000fe2000784c0ff */
[----:B------:R-:W1:Y:S01]  /*1bc90*/  S2R R8, SR_TID.X ;  /* 0x0000000000087919 */ /* 0x000e620000002100 */
        /* <DEDUP_REMOVED lines=11> */
[----:B--2---:R-:W-:Y:S01]  /*1bd50*/  IMAD R7, R9, UR4, RZ ;  /* 0x0000000409077c24 */ /* 0x004fe2000f8e02ff */
[----:B-1----:R-:W-:-:S03]  /*1bd60*/  LOP3.LUT R9, R8, 0x7f, RZ, 0xc0, !PT ;  /* 0x0000007f08097812 */ /* 0x002fc600078ec0ff */
[----:B------:R-:W-:Y:S01]  /*1bd70*/  IMAD R7, R18, UR5, R7 ;  /* 0x0000000512077c24 */ /* 0x000fe2000f8e0207 */
[----:B------:R-:W-:Y:S01]  /*1bd80*/  ULDC.64 UR4, c[0x0][0x2e8] ;  /* 0x0000ba0000047ab9 */ /* 0x000fe20000000a00 */
[----:B------:R-:W-:Y:S02]  /*1bd90*/  IMAD.SHL.U32 R11, R9, 0x8, RZ ;  /* 0x00000008090b7824 */ /* 0x000fe400078e00ff */
[----:B------:R-:W-:Y:S02]  /*1bda0*/  IMAD.SHL.U32 R9, R8, 0x8, RZ ;  /* 0x0000000808097824 */ /* 0x000fe400078e00ff */
[----:B------:R-:W-:-:S03]  /*1bdb0*/  IMAD.IADD R7, R7, 0x1, R3 ;  /* 0x0000000107077824 */ /* 0x000fc600078e0203 */
[----:B------:R-:W-:-:S04]  /*1bdc0*/  LOP3.LUT R9, R9, 0x1f8, RZ, 0xc0, !PT ;  /* 0x000001f809097812 */ /* 0x000fc800078ec0ff */
[----:B------:R-:W-:Y:S02]  /*1bdd0*/  LOP3.LUT R9, R9, 0x38, R8, 0x78, !PT ;  /* 0x0000003809097812 */ /* 0x000fe400078e7808 */
[C---:B------:R-:W-:Y:S01]  /*1bde0*/  LEA R8, P0, R2.reuse, UR4, 0x1 ;  /* 0x0000000402087c11 */ /* 0x040fe2000f8008ff */
[----:B------:R-:W-:Y:S01]  /*1bdf0*/  UMOV UR4, 0xffffffff ;  /* 0xffffffff00047882 */ /* 0x000fe20000000000 */
[----:B------:R-:W-:Y:S02]  /*1be00*/  LOP3.LUT R9, R9, 0x200, R11, 0xf8, !PT ;  /* 0x0000020009097812 */ /* 0x000fe400078ef80b */
[----:B------:R-:W-:Y:S02]  /*1be10*/  LEA.HI.X R10, R2, UR5, R7, 0x1, P0 ;  /* 0x00000005020a7c11 */ /* 0x000fe400080f0c07 */
[----:B------:R-:W-:Y:S01]  /*1be20*/  LEA R9, R25, R9, 0xd ;  /* 0x0000000919097211 */ /* 0x000fe200078e68ff */
        /* <DEDUP_REMOVED lines=44> */
.L_x_14764:
        /* <DEDUP_REMOVED lines=8> */
.L_x_14582:
        /* <DEDUP_REMOVED lines=11> */
.L_x_14583:
[----:B------:R1:W-:Y:S01]  /*1c220*/  SYNCS.ARRIVE.TRANS64.A1T0 RZ, [R5+URZ+0x16830], RZ ;  /* 0x016830ff05ff79a7 */ /* 0x0003e2000810003f */
[----:B------:R-:W-:Y:S05]  /*1c230*/  @!P3 BRA `(.L_x_14584) ;  /* 0x000000000004b947 */ /* 0x000fea0003800000 */
[----:B------:R-:W-:Y:S01]  /*1c240*/  BPT.TRAP 0x1 ;  /* 0x000000040000795c */ /* 0x000fe20000300000 */
.L_x_14584:
[----:B------:R-:W-:Y:S01]  /*1c250*/  SHF.L.U32 R2, R20, 0x1f, RZ ;  /* 0x0000001f14027819 */ /* 0x000fe200000006ff */
[----:B-1----:R-:W-:Y:S01]  /*1c260*/  IMAD R5, R6, 0x8, R23 ;  /* 0x0000000806057824 */ /* 0x002fe200078e0217 */
[----:B------:R-:W-:Y:S03]  /*1c270*/  BSSY B1, `(.L_x_14585) ;  /* 0x0000003000017945 */ /* 0x000fe60003800000 */
[----:B------:R-:W1:Y:S02]  /*1c280*/  SYNCS.PHASECHK.TRANS64.TRYWAIT P0, [R5+URZ+0x16860], R2 ;  /* 0x01686002050075a7 */ /* 0x000e64000800017f */
[----:B-1----:R-:W-:Y:S05]  /*1c290*/  @!P0 BRA `(.L_x_14586) ;  /* 0x0000005c00e08947 */ /* 0x002fea0003800000 */
.L_x_14765:
[----:B------:R-:W-:Y:S05]  /*1c2a0*/  BSYNC B1 ;  /* 0x0000000000017941 */ /* 0x000fea0003800000 */
.L_x_14585:
[----:B------:R-:W2:Y:S04]  /*1c2b0*/  LDL R11, [R1+0x18] ;  /* 0x00001800010b7983 */ /* 0x000ea80000100800 */
[----:B0-----:R-:W2:Y:S01]  /*1c2c0*/  LDL.LU R8, [R1+0x8] ;  /* 0x0000080001087983 */ /* 0x001ea20000300800 */
        /* <DEDUP_REMOVED lines=59> */
.L_x_14783:
[----:B------:R-:W2:Y:S01]  /*1c680*/  LDL R9, [R1+0xc] ;  /* 0x00000c0001097983 */ /* 0x000ea20000100800 */
[----:B------:R-:W-:Y:S01]  /*1c690*/  ISETP.LT.OR P0, PT, R8, 0x71, P1 ;  /* 0x000000710800780c */ /* 0x000fe20000f01670 */
[----:B------:R-:W-:Y:S01]  /*1c6a0*/  ULDC.64 UR4, c[0x0][0x328] ;  /* 0x0000ca0000047ab9 */ /* 0x000fe20000000a00 */
[----:B-1----:R-:W-:-:S04]  /*1c6b0*/  IADD3 R2, P2, R2, R7, RZ ;  /* 0x0000000702027210 */ /* 0x002fc80007f5e0ff */
[----:B------:R-:W-:-:S07]  /*1c6c0*/  IADD3.X R3, RZ, R24, RZ, P2, !PT ;  /* 0x00000018ff037210 */ /* 0x000fce00017fe4ff */
        /* <DEDUP_REMOVED lines=23> */
.L_x_14588:
        /* <DEDUP_REMOVED lines=12> */
.L_x_14589:
[----:B------:R-:W2:Y:S01]  /*1c900*/  LDL R0, [R1+0x1c] ;  /* 0x00001c0001007983 */ /* 0x000ea20000100800 */
[----:B------:R0:W-:Y:S01]  /*1c910*/  SYNCS.ARRIVE.TRANS64.A1T0 RZ, [R5+URZ+0x16850], RZ ;  /* 0x016850ff05ff79a7 */ /* 0x0001e2000810003f */
[C---:B------:R-:W-:Y:S02]  /*1c920*/  VIADD R7, R26.reuse, 0xffffffff ;  /* 0xffffffff1a077836 */ /* 0x040fe40000000000 */
[----:B------:R0:W-:Y:S01]  /*1c930*/  STL [R1+0x8], R26 ;  /* 0x0000081a01007387 */ /* 0x0001e20000100800 */
[----:B------:R-:W-:Y:S02]  /*1c940*/  IMAD.MOV.U32 R6, RZ, RZ, R25 ;  /* 0x000000ffff067224 */ /* 0x000fe400078e0019 */
[----:B------:R-:W-:Y:S01]  /*1c950*/  IMAD.MOV.U32 R20, RZ, RZ, R29 ;  /* 0x000000ffff147224 */ /* 0x000fe200078e001d */
[----:B--2---:R-:W-:-:S13]  /*1c960*/  ISETP.GT.AND P0, PT, R26, R0, PT ;  /* 0x000000001a00720c */ /* 0x004fda0003f04270 */
[----:B0-----:R-:W-:Y:S05]  /*1c970*/  @P0 BRA `(.L_x_14590) ;  /* 0xffffffec00f80947 */ /* 0x001fea000383ffff */
.L_x_14577:
[----:B------:R-:W-:Y:S05]  /*1c980*/  BSYNC B0 ;  /* 0x0000000000007941 */ /* 0x000fea0003800000 */
.L_x_14576:
[----:B-1----:R-:W0:Y:S01]  /*1c990*/  S2R R0, SR_TID.X ;  /* 0x0000000000007919 */ /* 0x002e220000002100 */
        /* <DEDUP_REMOVED lines=16> */
.L_x_14592:
[----:B------:R-:W-:Y:S05]  /*1caa0*/  BSYNC B0 ;  /* 0x0000000000007941 */ /* 0x000fea0003800000 */
.L_x_14591:
[----:B------:R-:W-:-:S05]  /*1cab0*/  IMAD.U32 R0, RZ, RZ, UR38 ;  /* 0x00000026ff007e24 */ /* 0x000fca000f8e00ff */
[----:B------:R-:W-:-:S13]  /*1cac0*/  ISETP.NE.AND P0, PT, R0, 0x3, PT ;  /* 0x000000030000780c */ /* 0x000fda0003f05270 */
[----:B------:R-:W-:Y:S05]  /*1cad0*/  @!P0 BRA `(.L_x_14593) ;  /* 0x0000000000048947 */ /* 0x000fea0003800000 */
[----:B------:R-:W-:Y:S01]  /*1cae0*/  BPT.TRAP 0x1 ;  /* 0x000000040000795c */ /* 0x000fe20000300000 */
.L_x_14593:
[----:B------:R-:W2:Y:S01]  /*1caf0*/  LDL.LU R2, [R1+0x18] ;  /* 0x0000180001027983 */ /* 0x000ea20000300800 */
[----:B------:R-:W-:Y:S01]  /*1cb00*/  IMAD R0, R25, 0x8, R23 ;  /* 0x0000000819007824 */ /* 0x000fe200078e0217 */
[----:B------:R-:W-:Y:S01]  /*1cb10*/  SHF.L.U32 R3, R29, 0x1f, RZ ;  /* 0x0000001f1d037819 */ /* 0x000fe200000006ff */
[----:B------:R-:W-:Y:S03]  /*1cb20*/  BSSY B0, `(.L_x_14594) ;  /* 0x0000004000007945 */ /* 0x000fe60003800000 */
[----:B------:R-:W0:Y:S01]  /*1cb30*/  SYNCS.PHASECHK.TRANS64.TRYWAIT P0, [R0+URZ+0x16860], R3 ;  /* 0x01686003000075a7 */ /* 0x000e22000800017f */
[----:B--2---:R-:W-:Y:S01]  /*1cb40*/  IMAD R6, R26, -0x80, R2 ;  /* 0xffffff801a067824 */ /* 0x004fe200078e0202 */
[----:B0-----:R-:W-:Y:S06]  /*1cb50*/  @!P0 BRA `(.L_x_14595) ;  /* 0x00000060000c8947 */ /* 0x001fec0003800000 */
.L_x_14784:
[----:B------:R-:W-:Y:S05]  /*1cb60*/  BSYNC B0 ;  /* 0x0000000000007941 */ /* 0x000fea0003800000 */
.L_x_14594:
        /* <DEDUP_REMOVED lines=13> */
[----:B------:R-:W1:Y:S01]  /*1cc40*/  S2R R2, SR_TID.X ;  /* 0x0000000000027919 */ /* 0x000e620000002100 */
[----:B------:R-:W-:Y:S01]  /*1cc50*/  ULDC UR4, c[0x0][0x2f4] ;  /* 0x0000bd0000047ab9 */ /* 0x000fe20000000800 */
[----:B------:R-:W-:Y:S01]  /*1cc60*/  IMAD R4, R4, 0x2, R23 ;  /* 0x0000000204047824 */ /* 0x000fe200078e0217 */
        /* <DEDUP_REMOVED lines=48> */
.L_x_14802:
        /* <DEDUP_REMOVED lines=9> */
.L_x_14597:
        /* <DEDUP_REMOVED lines=11> */
.L_x_14598:
[----:B------:R-:W-:Y:S01]  /*1d0b0*/  VIADD R25, R25, 0x1 ;  /* 0x0000000119197836 */ /* 0x000fe20000000000 */
[----:B------:R0:W-:Y:S04]  /*1d0c0*/  SYNCS.ARRIVE.TRANS64.A1T0 RZ, [R0+URZ+0x16850], RZ ;  /* 0x016850ff00ff79a7 */ /* 0x0001e8000810003f */
[----:B------:R-:W-:-:S04]  /*1d0d0*/  ISETP.NE.AND P0, PT, R25, 0x2, PT ;  /* 0x000000021900780c */ /* 0x000fc80003f05270 */
[----:B0-----:R-:W-:Y:S02]  /*1d0e0*/  SEL R0, RZ, 0x1, P0 ;  /* 0x00000001ff007807 */ /* 0x001fe40000000000 */
[----:B------:R-:W-:Y:S02]  /*1d0f0*/  SEL R25, R25, RZ, P0 ;  /* 0x000000ff19197207 */ /* 0x000fe40000000000 */
[----:B------:R-:W-:-:S07]  /*1d100*/  LOP3.LUT R29, R29, R0, RZ, 0x3c, !PT ;  /* 0x000000001d1d7212 */ /* 0x000fce00078e3cff */
.L_x_14557:
[----:B------:R-:W-:Y:S05]  /*1d110*/  BSYNC B7 ;  /* 0x0000000000077941 */ /* 0x000fea0003800000 */
.L_x_14555:
        /* <DEDUP_REMOVED lines=11> */
.L_x_14599:
        /* <DEDUP_REMOVED lines=10> */
[----:B------:R0:W3:Y:S01]  /*1d270*/  @!P1 LDG.E R3, desc[UR42][R2.64] ;  /* 0x0000002a02039981 */ /* 0x0000e2000c1e1900 */
[C---:B------:R-:W-:Y:S02]  /*1d280*/  ISETP.GE.U32.AND P2, PT, R7.reuse, 0x2, PT ;  /* 0x000000020700780c */ /* 0x040fe40003f46070 */
[C---:B------:R-:W-:Y:S01]  /*1d290*/  ISETP.GE.U32.AND P3, PT, R7.reuse, 0x4, PT ;  /* 0x000000040700780c */ /* 0x040fe20003f66070 */
[----:B------:R-:W-:Y:S01]  /*1d2a0*/  SHFL.IDX PT, R0, R16, RZ, 0x1f ;  /* 0x00001fff10007589 */ /* 0x000fe200000e0000 */
[C---:B------:R-:W-:Y:S02]  /*1d2b0*/  ISETP.GE.U32.AND P4, PT, R7.reuse, 0x8, PT ;  /* 0x000000080700780c */ /* 0x040fe40003f86070 */
[C---:B------:R-:W-:Y:S01]  /*1d2c0*/  ISETP.GE.U32.AND P5, PT, R7.reuse, 0x10, PT ;  /* 0x000000100700780c */ /* 0x040fe20003fa6070 */
[----:B------:R-:W-:Y:S01]  /*1d2d0*/  SHFL.IDX PT, R16, R16, 0x1, 0x1f ;  /* 0x00201f0010107f89 */ /* 0x000fe200000e0000 */
[----:B0-----:R-:W-:Y:S02]  /*1d2e0*/  IMAD.MOV.U32 R2, RZ, RZ, RZ ;  /* 0x000000ffff027224 */ /* 0x001fe400078e00ff */
[----:B---3--:R-:W-:Y:S01]  /*1d2f0*/  @!P1 IMAD.MOV.U32 R2, RZ, RZ, R3 ;  /* 0x000000ffff029224 */ /* 0x008fe200078e0003 */
[----:B------:R-:W-:-:S04]  /*1d300*/  ISETP.NE.AND P1, PT, R7, RZ, PT ;  /* 0x000000ff0700720c */ /* 0x000fc80003f25270 */
[----:B------:R-:W0:Y:S02]  /*1d310*/  SHFL.UP PT, R14, R2, 0x1, RZ ;  /* 0x04200000020e7989 */ /* 0x000e2400000e00ff */
[----:B0-----:R-:W-:-:S05]  /*1d320*/  SEL R5, R14, RZ, P1 ;  /* 0x000000ff0e057207 */ /* 0x001fca0000800000 */
[----:B------:R-:W-:-:S05]  /*1d330*/  IMAD.IADD R4, R2, 0x1, R5 ;  /* 0x0000000102047824 */ /* 0x000fca00078e0205 */
[----:B------:R-:W0:Y:S02]  /*1d340*/  SHFL.UP PT, R14, R4, 0x2, RZ ;  /* 0x04400000040e7989 */ /* 0x000e2400000e00ff */
[----:B0-----:R-:W-:-:S05]  /*1d350*/  SEL R5, R14, RZ, P2 ;  /* 0x000000ff0e057207 */ /* 0x001fca0001000000 */
[----:B------:R-:W-:-:S05]  /*1d360*/  IMAD.IADD R5, R4, 0x1, R5 ;  /* 0x0000000104057824 */ /* 0x000fca00078e0205 */
[----:B------:R-:W2:Y:S02]  /*1d370*/  SHFL.UP PT, R14, R5, 0x4, RZ ;  /* 0x04800000050e7989 */ /* 0x000ea400000e00ff */
        /* <DEDUP_REMOVED lines=9> */
.L_x_14812:
[----:B------:R-:W-:Y:S02]  /*1d410*/  ULDC UR4, c[0x0][0xc38] ;  /* 0x00030e0000047ab9 */ /* 0x000fe40000000800 */
[----:B------:R-:W-:-:S04]  /*1d420*/  IMAD.U32 R4, RZ, RZ, UR4 ;  /* 0x00000004ff047e24 */ /* 0x000fc8000f8e00ff */
[----:B--2---:R-:W-:-:S04]  /*1d430*/  IMAD R5, R14, R4, RZ ;  /* 0x000000040e057224 */ /* 0x004fc800078e02ff */
[----:B------:R-:W-:-:S05]  /*1d440*/  IMAD.IADD R16, R16, 0x1, R5 ;  /* 0x0000000110107824 */ /* 0x000fca00078e0205 */
[----:B------:R-:W-:-:S13]  /*1d450*/  ISETP.GT.AND P6, PT, R16, R0, PT ;  /* 0x000000001000720c */ /* 0x000fda0003fc4270 */
[----:B------:R-:W-:Y:S05]  /*1d460*/  @P6 BRA `(.L_x_14602) ;  /* 0x00000000009c6947 */ /* 0x000fea0003800000 */
.L_x_14607:
        /* <DEDUP_REMOVED lines=11> */
[----:B0-----:R-:W0:Y:S02]  /*1d520*/  LDC.64 R2, c[0x0][0xc80] ;  /* 0x00032000ff027b82 */ /* 0x001e240000000a00 */
[----:B0-----:R-:W-:-:S06]  /*1d530*/  IMAD.WIDE R2, R5, 0x4, R2 ;  /* 0x0000000405027825 */ /* 0x001fcc00078e0202 */
[----:B------:R2:W5:Y:S02]  /*1d540*/  LDG.E R2, desc[UR42][R2.64] ;  /* 0x0000002a02027981 */ /* 0x000564000c1e1900 */
.L_x_14605:
[----:B------:R-:W-:Y:S05]  /*1d550*/  BSYNC B0 ;  /* 0x0000000000007941 */ /* 0x000fea0003800000 */
.L_x_14604:
        /* <DEDUP_REMOVED lines=18> */
.L_x_14820:
[----:B------:R-:W-:Y:S02]  /*1d680*/  ULDC UR4, c[0x0][0xc38] ;  /* 0x00030e0000047ab9 */ /* 0x000fe40000000800 */
[----:B------:R-:W-:-:S04]  /*1d690*/  IMAD.U32 R4, RZ, RZ, UR4 ;  /* 0x00000004ff047e24 */ /* 0x000fc8000f8e00ff */
[----:B--2---:R-:W-:-:S04]  /*1d6a0*/  IMAD R5, R14, R4, RZ ;  /* 0x000000040e057224 */ /* 0x004fc800078e02ff */
[----:B------:R-:W-:-:S05]  /*1d6b0*/  IMAD.IADD R16, R5, 0x1, R16 ;  /* 0x0000000105107824 */ /* 0x000fca00078e0210 */
[----:B------:R-:W-:-:S13]  /*1d6c0*/  ISETP.GT.AND P6, PT, R16, R0, PT ;  /* 0x000000001000720c */ /* 0x000fda0003fc4270 */
[----:B------:R-:W-:Y:S05]  /*1d6d0*/  @!P6 BRA `(.L_x_14607) ;  /* 0xfffffffc0064e947 */ /* 0x000fea000383ffff */
.L_x_14602:
        /* <DEDUP_REMOVED lines=8> */
.L_x_14824:
[----:B------:R-:W-:Y:S01]  /*1d760*/  ISETP.NE.AND P0, PT, R6, RZ, PT ;  /* 0x000000ff0600720c */ /* 0x000fe20003f05270 */
[----:B------:R-:W-:-:S12]  /*1d770*/  IMAD.MOV.U32 R6, RZ, RZ, RZ ;  /* 0x000000ffff067224 */ /* 0x000fd800078e00ff */
[----:B------:R-:W-:Y:S05]  /*1d780*/  @!P0 BRA `(.L_x_14609) ;  /* 0x0000000000108947 */ /* 0x000fea0003800000 */
[----:B------:R-:W-:Y:S01]  /*1d790*/  UMOV UR4, 0xffffffff ;  /* 0xffffffff00047882 */ /* 0x000fe20000000000 */
[----:B-1----:R-:W-:Y:S02]  /*1d7a0*/  VIADD R12, R5, 0xffffffff ;  /* 0xffffffff050c7836 */ /* 0x002fe40000000000 */
[----:B------:R-:W-:Y:S05]  /*1d7b0*/  BRA.DIV UR4, `(.L_x_14610) ;  /* 0x0000006604707947 */ /* 0x000fea000b800000 */
[----:B------:R4:W1:Y:S02]  /*1d7c0*/  SHFL.IDX PT, R6, R3, R12, 0x1f ;  /* 0x00001f0c03067589 */ /* 0x00086400000e0000 */
.L_x_14609:
[----:B0-2-4-:R-:W0:Y:S01]  /*1d7d0*/  LDC.64 R2, c[0x0][0xc90] ;  /* 0x00032400ff027b82 */ /* 0x015e220000000a00 */
[----:B------:R-:W-:-:S05]  /*1d7e0*/  IADD3 R19, R5, R19, RZ ;  /* 0x0000001305137210 */ /* 0x000fca0007ffe0ff */
[----:B0-----:R-:W-:-:S05]  /*1d7f0*/  IMAD.WIDE R2, R19, 0x4, R2 ;  /* 0x0000000413027825 */ /* 0x001fca00078e0202 */
[----:B------:R0:W3:Y:S01]  /*1d800*/  LDG.E R7, desc[UR42][R2.64] ;  /* 0x0000002a02077981 */ /* 0x0000e2000c1e1900 */
[----:B-1----:R-:W-:-:S04]  /*1d810*/  IMAD R16, R6, R4, R16 ;  /* 0x0000000406107224 */ /* 0x002fc800078e0210 */
[----:B------:R-:W-:Y:S02]  /*1d820*/  IMAD.IADD R0, R0, 0x1, -R16 ;  /* 0x0000000100007824 */ /* 0x000fe400078e0a10 */
[----:B0-----:R-:W-:Y:S02]  /*1d830*/  IMAD.MOV.U32 R2, RZ, RZ, RZ ;  /* 0x000000ffff027224 */ /* 0x001fe400078e00ff */
        /* <DEDUP_REMOVED lines=59> */
.L_x_14603:
[----:B------:R-:W-:Y:S01]  /*1dbf0*/  UMOV UR4, URZ ;  /* 0x0000003f00047c82 */ /* 0x000fe20008000000 */
[----:B------:R-:W-:Y:S01]  /*1dc00*/  UMOV UR5, URZ ;  /* 0x0000003f00057c82 */ /* 0x000fe20008000000 */
[----:B------:R-:W-:Y:S01]  /*1dc10*/  ULDC UR6, c[0x0][0xc3c] ;  /* 0x00030f0000067ab9 */ /* 0x000fe20000000800 */
[----:B------:R-:W-:Y:S01]  /*1dc20*/  IMAD.MOV.U32 R16, RZ, RZ, R0 ;  /* 0x000000ffff107224 */ /* 0x000fe200078e0000 */
[----:B------:R-:W-:Y:S01]  /*1dc30*/  MOV R19, UR6 ;  /* 0x0000000600137c02 */ /* 0x000fe20008000f00 */
[----:B------:R-:W-:Y:S02]  /*1dc40*/  IMAD.U32 R17, RZ, RZ, UR4 ;  /* 0x00000004ff117e24 */ /* 0x000fe4000f8e00ff */
[----:B------:R-:W-:-:S07]  /*1dc50*/  IMAD.U32 R18, RZ, RZ, UR5 ;  /* 0x00000005ff127e24 */ /* 0x000fce000f8e00ff */
.L_x_14611:
        /* <DEDUP_REMOVED lines=10> */
.L_x_14600:
[----:B------:R-:W-:Y:S02]  /*1dd00*/  ULDC UR4, c[0x0][0xc3c] ;  /* 0x00030f0000047ab9 */ /* 0x000fe40000000800 */
[----:B----4-:R-:W-:-:S13]  /*1dd10*/  ISETP.GE.AND P0, PT, R19, UR4, PT ;  /* 0x0000000413007c0c */ /* 0x010fda000bf06270 */
[----:B------:R-:W-:Y:S05]  /*1dd20*/  @!P0 BRA `(.L_x_14612) ;  /* 0xffffff9c00948947 */ /* 0x000fea000383ffff */
[----:B------:R-:W-:Y:S05]  /*1dd30*/  BSYNC B8 ;  /* 0x0000000000087941 */ /* 0x000fea0003800000 */
.L_x_14503:
        /* <DEDUP_REMOVED lines=12> */
.L_x_14827:
[----:B------:R-:W-:Y:S05]  /*1de00*/  BSYNC B0 ;  /* 0x0000000000007941 */ /* 0x000fea0003800000 */
.L_x_14613:
[----:B------:R-:W-:-:S03]  /*1de10*/  UMOV UR4, 0xffffffff ;  /* 0xffffffff00047882 */ /* 0x000fc60000000000 */
[----:B------:R-:W-:Y:S05]  /*1de20*/  BRA.DIV UR4, `(.L_x_14615) ;  /* 0x0000006204107947 */ /* 0x000fea000b800000 */
[----:B0-----:R-:W0:Y:S02]  /*1de30*/  S2R R0, SR_TID.X ;  /* 0x0000000000007919 */ /* 0x001e240000002100 */
[----:B0-----:R-:W-:-:S04]  /*1de40*/  SHF.R.U32.HI R0, RZ, 0x5, R0 ;  /* 0x00000005ff007819 */ /* 0x001fc80000011600 */
[----:B------:R-:W-:-:S05]  /*1de50*/  LOP3.LUT R0, R0, 0x3, RZ, 0xc0, !PT ;  /* 0x0000000300007812 */ /* 0x000fca00078ec0ff */
[----:B------:R0:W4:Y:S02]  /*1de60*/  SHFL.IDX PT, R14, R0, RZ, 0x1f ;  /* 0x00001fff000e7589 */ /* 0x00012400000e0000 */
.L_x_14830:
[----:B----4-:R-:W-:-:S13]  /*1de70*/  ISETP.NE.AND P0, PT, R14, RZ, PT ;  /* 0x000000ff0e00720c */ /* 0x010fda0003f05270 */
[----:B------:R-:W-:Y:S05]  /*1de80*/  @P0 BRA `(.L_x_14287) ;  /* 0x0000000000880947 */ /* 0x000fea0003800000 */
[----:B------:R-:W-:-:S03]  /*1de90*/  UMOV UR4, 0xffffffff ;  /* 0xffffffff00047882 */ /* 0x000fc60000000000 */
[----:B------:R-:W-:Y:S05]  /*1dea0*/  BRA.DIV UR4, `(.L_x_14616) ;  /* 0x0000006204247947 */ /* 0x000fea000b800000 */
[----:B------:R-:W-:-:S13]  /*1deb0*/  ELECT P6, URZ, PT ;  /* 0x00000000003f782f */ /* 0x000fda00038c0000 */
.L_x_14833:
[----:B------:R-:W-:Y:S05]  /*1dec0*/  @!P6 BRA `(.L_x_14287) ;  /* 0x000000000078e947 */ /* 0x000fea0003800000 */
[----:B------:R-:W-:-:S06]  /*1ded0*/  ULOP3.LUT UR4, UR37, 0x2, URZ, 0xfc, !UPT ;  /* 0x0000000225047892 */ /* 0x000fcc000f8efc3f */
[----:B0-----:R-:W-:-:S05]  /*1dee0*/  IMAD.U32 R0, RZ, RZ, UR4 ;  /* 0x00000004ff007e24 */ /* 0x001fca000f8e00ff */
[----:B------:R-:W-:-:S13]  /*1def0*/  ISETP.NE.AND P0, PT, R0, 0x3, PT ;  /* 0x000000030000780c */ /* 0x000fda0003f05270 */
[----:B------:R-:W-:Y:S05]  /*1df00*/  @!P0 BRA `(.L_x_14617) ;  /* 0x0000000000048947 */ /* 0x000fea0003800000 */
[----:B------:R-:W-:Y:S01]  /*1df10*/  BPT.TRAP 0x1 ;  /* 0x000000040000795c */ /* 0x000fe20000300000 */
.L_x_14617:
[----:B------:R-:W-:Y:S01]  /*1df20*/  IMAD R3, R25, 0x8, R5 ;  /* 0x0000000819037824 */ /* 0x000fe200078e0205 */
[----:B------:R-:W-:Y:S01]  /*1df30*/  SHF.L.U32 R2, R29, 0x1f, RZ ;  /* 0x0000001f1d027819 */ /* 0x000fe200000006ff */
[----:B------:R-:W-:-:S03]  /*1df40*/  VIADD R25, R25, 0x1 ;  /* 0x0000000119197836 */ /* 0x000fc60000000000 */
[----:B------:R-:W0:Y:S02]  /*1df50*/  SYNCS.PHASECHK.TRANS64.TRYWAIT P1, [R3+URZ+0x16840], R2 ;  /* 0x01684002030075a7 */ /* 0x000e24000802017f */
[----:B------:R-:W-:-:S04]  /*1df60*/  ISETP.NE.AND P2, PT, R25, 0x2, PT ;  /* 0x000000021900780c */ /* 0x000fc80003f45270 */
[----:B------:R-:W-:Y:S01]  /*1df70*/  SEL R0, RZ, 0x1, P2 ;  /* 0x00000001ff007807 */ /* 0x000fe20001000000 */
[----:B0-----:R-:W-:Y:S08]  /*1df80*/  @!P1 BRA `(.L_x_14618) ;  /* 0x00000060000c9947 */ /* 0x001ff00003800000 */
.L_x_14834:
[----:B------:R-:W-:Y:S02]  /*1df90*/  SEL R25, R25, RZ, P2 ;  /* 0x000000ff19197207 */ /* 0x000fe40001000000 */
[----:B------:R-:W-:Y:S01]  /*1dfa0*/  LOP3.LUT R0, R29, R0, RZ, 0x3c, !PT ;  /* 0x000000001d007212 */ /* 0x000fe200078e3cff */
[----:B------:R-:W-:Y:S06]  /*1dfb0*/  @!P0 BRA `(.L_x_14619) ;  /* 0x0000000000048947 */ /* 0x000fec0003800000 */
[----:B------:R-:W-:Y:S01]  /*1dfc0*/  BPT.TRAP 0x1 ;  /* 0x000000040000795c */ /* 0x000fe20000300000 */
.L_x_14619:
[----:B------:R-:W-:Y:S01]  /*1dfd0*/  IMAD R25, R25, 0x8, R5 ;  /* 0x0000000819197824 */ /* 0x000fe200078e0205 */
[----:B------:R-:W-:-:S04]  /*1dfe0*/  SHF.L.U32 R0, R0, 0x1f, RZ ;  /* 0x0000001f00007819 */ /* 0x000fc800000006ff */
[----:B------:R-:W4:Y:S02]  /*1dff0*/  SYNCS.PHASECHK.TRANS64.TRYWAIT P1, [R25+URZ+0x16840], R0 ;  /* 0x01684000190075a7 */ /* 0x000f24000802017f */
[----:B----4-:R-:W-:Y:S05]  /*1e000*/  @!P1 BRA `(.L_x_14620) ;  /* 0x0000006000009947 */ /* 0x010fea0003800000 */
.L_x_14835:
[----:B------:R-:W-:Y:S05]  /*1e010*/  @!P0 BRA `(.L_x_14621) ;  /* 0x0000000000048947 */ /* 0x000fea0003800000 */
[----:B------:R-:W-:Y:S01]  /*1e020*/  BPT.TRAP 0x1 ;  /* 0x000000040000795c */ /* 0x000fe20000300000 */
.L_x_14621:
[----:B------:R-:W5:Y:S02]  /*1e030*/  SYNCS.PHASECHK.TRANS64.TRYWAIT P1, [R3+URZ+0x16860], R2 ;  /* 0x01686002030075a7 */ /* 0x000f64000802017f */
[----:B-----5:R-:W-:Y:S05]  /*1e040*/  @!P1 BRA `(.L_x_14622) ;  /* 0x0000006000049947 */ /* 0x020fea0003800000 */
.L_x_14836:
[----:B------:R-:W-:Y:S05]  /*1e050*/  @!P0 BRA `(.L_x_14623) ;  /* 0x0000000000048947 */ /* 0x000fea0003800000 */
[----:B------:R-:W-:Y:S01]  /*1e060*/  BPT.TRAP 0x1 ;  /* 0x000000040000795c */ /* 0x000fe20000300000 */
.L_x_14623:
[----:B------:R0:W0:Y:S02]  /*1e070*/  SYNCS.PHASECHK.TRANS64.TRYWAIT P0, [R25+URZ+0x16860], R0 ;  /* 0x01686000190075a7 */ /* 0x000024000800017f */
[----:B0-----:R-:W-:Y:S05]  /*1e080*/  @!P0 NANOSLEEP.SYNCS 0x989680 ;  /* 0x009896800000895d */ /* 0x001fea0003900000 */
[----:B------:R-:W0:Y:S02]  /*1e090*/  @!P0 SYNCS.PHASECHK.TRANS64 P0, [R25+URZ+0x16860], R0 ;  /* 0x01686000190085a7 */ /* 0x000e24000800007f */
[----:B0-----:R-:W-:Y:S05]  /*1e0a0*/  @!P0 BRA `(.L_x_14623) ;  /* 0xfffffffc00f08947 */ /* 0x001fea000383ffff */
.L_x_14287:
[----:B------:R-:W-:Y:S05]  /*1e0b0*/  BSYNC B9 ;  /* 0x0000000000097941 */ /* 0x000fea0003800000 */
.L_x_14284:
[----:B------:R-:W-:Y:S05]  /*1e0c0*/  EXIT ;  /* 0x000000000000794d */ /* 0x000fea0003800000 */
.L_x_14313:
[----:B0-----:R0:W1:Y:S02]  /*1e0d0*/  SYNCS.PHASECHK.TRANS64.TRYWAIT P6, [R70+URZ+0x16890], R78 ;  /* 0x0168904e460075a7 */ /* 0x00106400080c017f */
[----:B-1----:R-:W-:Y:S05]  /*1e0e0*/  @!P6 NANOSLEEP.SYNCS 0x989680 ;  /* 0x009896800000e95d */ /* 0x002fea0003900000 */
[----:B------:R-:W1:Y:S02]  /*1e0f0*/  @!P6 SYNCS.PHASECHK.TRANS64 P6, [R70+URZ+0x16890], R78 ;  /* 0x0168904e4600e5a7 */ /* 0x000e6400080c007f */
[----:B-1----:R-:W-:Y:S05]  /*1e100*/  @!P6 BRA `(.L_x_14313) ;  /* 0xfffffffc00f0e947 */ /* 0x002fea000383ffff */
[----:B------:R-:W-:Y:S05]  /*1e110*/  BRA `(.L_x_14624) ;  /* 0xfffffe4c00407947 */ /* 0x000fea000383ffff */
.L_x_14314:
        /* <DEDUP_REMOVED lines=8> */
.L_x_14626:
[----:B------:R-:W-:Y:S05]  /*1e1a0*/  BSYNC B1 ;  /* 0x0000000000017941 */ /* 0x000fea0003800000 */
.L_x_14625:
        /* <DEDUP_REMOVED lines=8> */
.L_x_14627:
[----:B------:R-:W-:Y:S05]  /*1e230*/  BRA `(.L_x_14628) ;  /* 0xfffffe4c000c7947 */ /* 0x000fea000383ffff */
.L_x_14323:
[----:B------:R-:W-:Y:S01]  /*1e240*/  BSSY B1, `(.L_x_14629) ;  /* 0x0000008000017945 */ /* 0x000fe20003800000 */
[----:B--2-4-:R-:W-:Y:S02]  /*1e250*/  IMAD.MOV.U32 R13, RZ, RZ, R85 ;  /* 0x000000ffff0d7224 */ /* 0x014fe400078e0055 */
[----:B------:R-:W-:Y:S02]  /*1e260*/  IMAD.MOV.U32 R12, RZ, RZ, 0x1 ;  /* 0x00000001ff0c7424 */ /* 0x000fe400078e00ff */
[----:B------:R-:W-:Y:S02]  /*1e270*/  IMAD.MOV.U32 R11, RZ, RZ, 0x1c1f ;  /* 0x00001c1fff0b7424 */ /* 0x000fe400078e00ff */
[----:B------:R-:W-:-:S07]  /*1e280*/  IMAD.MOV.U32 R15, RZ, RZ, -0x1 ;  /* 0xffffffffff0f7424 */ /* 0x000fce00078e00ff */
[----:B01-3--:R-:W-:Y:S05]  /*1e290*/  WARPSYNC.COLLECTIVE R15, `(.L_x_14630) ;  /* 0x000000000f087348 */ /* 0x00bfea0003c00000 */
[----:B---3--:R2:W3:Y:S02]  /*1e2a0*/  SHFL.IDX P6, R14, R13, R12, R11 ;  /* 0x0000000c0d0e7389 */ /* 0x0084e400000c000b */
[----:B0123--:R-:W-:Y:S01]  /*1e2b0*/  ENDCOLLECTIVE ;  /* 0x000000000000791b */ /* 0x00ffe20003800000 */
.L_x_14630:
[----:B------:R-:W-:Y:S05]  /*1e2c0*/  BSYNC B1 ;  /* 0x0000000000017941 */ /* 0x000fea0003800000 */
.L_x_14629:
        /* <DEDUP_REMOVED lines=8> */
.L_x_14631:
[----:B------:R-:W-:Y:S05]  /*1e350*/  BRA `(.L_x_14632) ;  /* 0xfffffe5000807947 */ /* 0x000fea000383ffff */
.L_x_14335:
[----:B-1----:R1:W2:Y:S02]  /*1e360*/  SYNCS.PHASECHK.TRANS64.TRYWAIT P4, [R70+URZ+0x16890], R78 ;  /* 0x0168904e460075a7 */ /* 0x0022a4000808017f */
[----:B--2---:R-:W-:Y:S05]  /*1e370*/  @!P4 NANOSLEEP.SYNCS 0x989680 ;  /* 0x009896800000c95d */ /* 0x004fea0003900000 */
[----:B------:R-:W2:Y:S02]  /*1e380*/  @!P4 SYNCS.PHASECHK.TRANS64 P4, [R70+URZ+0x16890], R78 ;  /* 0x0168904e4600c5a7 */ /* 0x000ea4000808007f */
[----:B--2---:R-:W-:Y:S05]  /*1e390*/  @!P4 BRA `(.L_x_14335) ;  /* 0xfffffffc00f0c947 */ /* 0x004fea000383ffff */
[----:B------:R-:W-:Y:S05]  /*1e3a0*/  BRA `(.L_x_14633) ;  /* 0xfffffe5c007c7947 */ /* 0x000fea000383ffff */
.L_x_14336:
[----:B------:R-:W-:Y:S01]  /*1e3b0*/  BSSY B1, `(.L_x_14634) ;  /* 0x0000008000017945 */ /* 0x000fe20003800000 */
[----:B0-----:R-:W-:Y:S01]  /*1e3c0*/  IMAD.MOV.U32 R13, RZ, RZ, R85 ;  /* 0x000000ffff0d7224 */ /* 0x001fe200078e0055 */
[----:B------:R-:W-:Y:S01]  /*1e3d0*/  MOV R12, RZ ;  /* 0x000000ff000c7202 */ /* 0x000fe20000000f00 */
[----:B------:R-:W-:Y:S02]  /*1e3e0*/  IMAD.MOV.U32 R11, RZ, RZ, 0x1c1f ;  /* 0x00001c1fff0b7424 */ /* 0x000fe400078e00ff */
[----:B------:R-:W-:-:S07]  /*1e3f0*/  IMAD.MOV.U32 R15, RZ, RZ, -0x1 ;  /* 0xffffffffff0f7424 */ /* 0x000fce00078e00ff */
[----:B-1----:R-:W-:Y:S05]  /*1e400*/  WARPSYNC.COLLECTIVE R15, `(.L_x_14635) ;  /* 0x000000000f087348 */ /* 0x002fea0003c00000 */
[----:B------:R0:W2:Y:S02]  /*1e410*/  SHFL.IDX P6, R14, R13, R12, R11 ;  /* 0x0000000c0d0e7389 */ /* 0x0000a400000c000b */
[----:B012---:R-:W-:Y:S01]  /*1e420*/  ENDCOLLECTIVE ;  /* 0x000000000000791b */ /* 0x007fe20003800000 */
.L_x_14635:
[----:B------:R-:W-:Y:S05]  /*1e430*/  BSYNC B1 ;  /* 0x0000000000017941 */ /* 0x000fea0003800000 */
.L_x_14634:
        /* <DEDUP_REMOVED lines=8> */
.L_x_14636:
[----:B------:R-:W-:Y:S01]  /*1e4c0*/  IMAD.MOV.U32 R82, RZ, RZ, R14 ;  /* 0x000000ffff527224 */ /* 0x000fe200078e000e */
[----:B------:R-:W-:Y:S06]  /*1e4d0*/  BRA `(.L_x_14637) ;  /* 0xfffffe5c00487947 */ /* 0x000fec000383ffff */
.L_x_14341:
        /* <DEDUP_REMOVED lines=8> */
.L_x_14639:
[----:B------:R-:W-:Y:S05]  /*1e560*/  BSYNC B1 ;  /* 0x0000000000017941 */ /* 0x000fea0003800000 */
.L_x_14638:
        /* <DEDUP_REMOVED lines=8> */
.L_x_14640:
[----:B------:R-:W-:Y:S01]  /*1e5f0*/  IMAD.MOV.U32 R84, RZ, RZ, R14 ;  /* 0x000000ffff547224 */ /* 0x000fe200078e000e */
[----:B------:R-:W-:Y:S06]  /*1e600*/  BRA `(.L_x_14641) ;  /* 0xfffffe6000d87947 */ /* 0x000fec000383ffff */
.L_x_14346:
[----:B0-----:R0:W1:Y:S02]  /*1e610*/  SYNCS.PHASECHK.TRANS64.TRYWAIT P3, [R70+URZ+0x16890], R78 ;  /* 0x0168904e460075a7 */ /* 0x001064000806017f */
[----:B-1----:R-:W-:Y:S05]  /*1e620*/  @!P3 NANOSLEEP.SYNCS 0x989680 ;  /* 0x009896800000b95d */ /* 0x002fea0003900000 */
[----:B------:R-:W1:Y:S02]  /*1e630*/  @!P3 SYNCS.PHASECHK.TRANS64 P3, [R70+URZ+0x16890], R78 ;  /* 0x0168904e4600b5a7 */ /* 0x000e64000806007f */
[----:B-1----:R-:W-:Y:S05]  /*1e640*/  @!P3 BRA `(.L_x_14346) ;  /* 0xfffffffc00f0b947 */ /* 0x002fea000383ffff */
[----:B------:R-:W-:Y:S05]  /*1e650*/  BRA `(.L_x_14642) ;  /* 0xfffffe6800e47947 */ /* 0x000fea000383ffff */
.L_x_14347:
        /* <DEDUP_REMOVED lines=8> */
.L_x_14644:
[----:B------:R-:W-:Y:S05]  /*1e6e0*/  BSYNC B1 ;  /* 0x0000000000017941 */ /* 0x000fea0003800000 */
.L_x_14643:
        /* <DEDUP_REMOVED lines=8> */
.L_x_14645:
[----:B------:R-:W-:Y:S01]  /*1e770*/  IMAD.MOV.U32 R33, RZ, RZ, R14 ;  /* 0x000000ffff217224 */ /* 0x000fe200078e000e */
[----:B------:R-:W-:Y:S06]  /*1e780*/  BRA `(.L_x_14646) ;  /* 0xfffffe6c00087947 */ /* 0x000fec000383ffff */
.L_x_14350:
[----:B------:R-:W-:Y:S01]  /*1e790*/  BSSY B1, `(.L_x_14647) ;  /* 0x0000008000017945 */ /* 0x000fe20003800000 */
[----:B----4-:R-:W-:Y:S02]  /*1e7a0*/  IMAD.MOV.U32 R13, RZ, RZ, R34 ;  /* 0x000000ffff0d7224 */ /* 0x010fe400078e0022 */
[----:B------:R-:W-:Y:S02]  /*1e7b0*/  IMAD.MOV.U32 R12, RZ, RZ, 0x1 ;  /* 0x00000001ff0c7424 */ /* 0x000fe400078e00ff */
[----:B------:R-:W-:Y:S02]  /*1e7c0*/  IMAD.MOV.U32 R11, RZ, RZ, 0x1c1f ;  /* 0x00001c1fff0b7424 */ /* 0x000fe400078e00ff */
[----:B------:R-:W-:-:S07]  /*1e7d0*/  IMAD.MOV.U32 R15, RZ, RZ, -0x1 ;  /* 0xffffffffff0f7424 */ /* 0x000fce00078e00ff */
[----:B0123--:R-:W-:Y:S05]  /*1e7e0*/  WARPSYNC.COLLECTIVE R15, `(.L_x_14648) ;  /* 0x000000000f087348 */ /* 0x00ffea0003c00000 */
[----:B------:R4:W0:Y:S02]  /*1e7f0*/  SHFL.IDX P6, R14, R13, R12, R11 ;  /* 0x0000000c0d0e7389 */ /* 0x00082400000c000b */
[----:B01234-:R-:W-:Y:S01]  /*1e800*/  ENDCOLLECTIVE ;  /* 0x000000000000791b */ /* 0x01ffe20003800000 */
.L_x_14648:
[----:B------:R-:W-:Y:S05]  /*1e810*/  BSYNC B1 ;  /* 0x0000000000017941 */ /* 0x000fea0003800000 */
.L_x_14647:
        /* <DEDUP_REMOVED lines=8> */
.L_x_14649:
[----:B------:R-:W-:Y:S01]  /*1e8a0*/  IMAD.MOV.U32 R33, RZ, RZ, R14 ;  /* 0x000000ffff217224 */ /* 0x000fe200078e000e */
[----:B------:R-:W-:Y:S06]  /*1e8b0*/  BRA `(.L_x_14650) ;  /* 0xfffffe6c00087947 */ /* 0x000fec000383ffff */
.L_x_14354:
[----:B0-----:R0:W3:Y:S02]  /*1e8c0*/  SYNCS.PHASECHK.TRANS64.TRYWAIT P4, [R70+URZ+0x168b0], R78 ;  /* 0x0168b04e460075a7 */ /* 0x0010e4000808017f */
[----:B---3--:R-:W-:Y:S05]  /*1e8d0*/  @!P4 NANOSLEEP.SYNCS 0x989680 ;  /* 0x009896800000c95d */ /* 0x008fea0003900000 */
[----:B------:R-:W3:Y:S02]  /*1e8e0*/  @!P4 SYNCS.PHASECHK.TRANS64 P4, [R70+URZ+0x168b0], R78 ;  /* 0x0168b04e4600c5a7 */ /* 0x000ee4000808007f */
[----:B---3--:R-:W-:Y:S05]  /*1e8f0*/  @!P4 BRA `(.L_x_14354) ;  /* 0xfffffffc00f0c947 */ /* 0x008fea000383ffff */
[----:B------:R-:W-:Y:S05]  /*1e900*/  BRA `(.L_x_14651) ;  /* 0xfffffe6c00847947 */ /* 0x000fea000383ffff */
.L_x_14370:
        /* <DEDUP_REMOVED lines=9> */
[----:B--2---:R-:W-:-:S07]  /*1e9a0*/  IMAD.MOV.U32 R13, RZ, RZ, R4 ;  /* 0x000000ffff0d7224 */ /* 0x004fce00078e0004 */
[----:B-----5:R-:W-:Y:S05]  /*1e9b0*/  WARPSYNC.COLLECTIVE R15, `(.L_x_14653) ;  /* 0x000000000f087348 */ /* 0x020fea0003c00000 */
[----:B------:R0:W1:Y:S02]  /*1e9c0*/  SHFL.IDX P6, R14, R13, R12, R11 ;  /* 0x0000000c0d0e7389 */ /* 0x00006400000c000b */
[----:B01---5:R-:W-:Y:S01]  /*1e9d0*/  ENDCOLLECTIVE ;  /* 0x000000000000791b */ /* 0x023fe20003800000 */
.L_x_14653:
[----:B------:R-:W-:Y:S05]  /*1e9e0*/  BSYNC B0 ;  /* 0x0000000000007941 */ /* 0x000fea0003800000 */
.L_x_14652:
[----:B------:R1:W-:Y:S01]  /*1e9f0*/  STL [R1+0x28], R14 ;  /* 0x0000280e01007387 */ /* 0x0003e20000100800 */
[----:B------:R-:W-:Y:S05]  /*1ea00*/  BRA `(.L_x_14654) ;  /* 0xfffffe7800187947 */ /* 0x000fea000383ffff */
.L_x_14382:
[----:B------:R-:W-:Y:S01]  /*1ea10*/  BSSY B1, `(.L_x_14655) ;  /* 0x0000008000017945 */ /* 0x000fe20003800000 */
[----:B--2---:R-:W-:Y:S02]  /*1ea20*/  IMAD.MOV.U32 R13, RZ, RZ, R6 ;  /* 0x000000ffff0d7224 */ /* 0x004fe400078e0006 */
[----:B------:R-:W-:Y:S02]  /*1ea30*/  IMAD.MOV.U32 R12, RZ, RZ, RZ ;  /* 0x000000ffff0c7224 */ /* 0x000fe400078e00ff */
[----:B------:R-:W-:Y:S02]  /*1ea40*/  IMAD.MOV.U32 R11, RZ, RZ, 0x1c1f ;  /* 0x00001c1fff0b7424 */ /* 0x000fe400078e00ff */
[----:B------:R-:W-:-:S07]  /*1ea50*/  IMAD.MOV.U32 R15, RZ, RZ, -0x1 ;  /* 0xffffffffff0f7424 */ /* 0x000fce00078e00ff */
[----:B-1----:R-:W-:Y:S05]  /*1ea60*/  WARPSYNC.COLLECTIVE R15, `(.L_x_14656) ;  /* 0x000000000f087348 */ /* 0x002fea0003c00000 */
[----:B-1----:R0:W1:Y:S02]  /*1ea70*/  SHFL.IDX P6, R14, R13, R12, R11 ;  /* 0x0000000c0d0e7389 */ /* 0x00206400000c000b */
[----:B01----:R-:W-:Y:S01]  /*1ea80*/  ENDCOLLECTIVE ;  /* 0x000000000000791b */ /* 0x003fe20003800000 */
.L_x_14656:
[----:B------:R-:W-:Y:S05]  /*1ea90*/  BSYNC B1 ;  /* 0x0000000000017941 */ /* 0x000fea0003800000 */
.L_x_14655:
        /* <DEDUP_REMOVED lines=8> */
.L_x_14657:
[----:B------:R-:W-:Y:S02]  /*1eb20*/  IMAD.MOV.U32 R13, RZ, RZ, R8 ;  /* 0x000000ffff0d7224 */ /* 0x000fe400078e0008 */
[----:B------:R-:W-:-:S07]  /*1eb30*/  IMAD.MOV.U32 R0, RZ, RZ, R14 ;  /* 0x000000ffff007224 */ /* 0x000fce00078e000e */
[----:B------:R-:W-:Y:S05]  /*1eb40*/  WARPSYNC.COLLECTIVE R15, `(.L_x_14658) ;  /* 0x000000000f087348 */ /* 0x000fea0003c00000 */
[----:B------:R0:W1:Y:S02]  /*1eb50*/  SHFL.IDX P6, R14, R13, R12, R11 ;  /* 0x0000000c0d0e7389 */ /* 0x00006400000c000b */
[----:B01----:R-:W-:Y:S01]  /*1eb60*/  ENDCOLLECTIVE ;  /* 0x000000000000791b */ /* 0x003fe20003800000 */
.L_x_14658:
[----:B------:R-:W-:Y:S02]  /*1eb70*/  IMAD.MOV.U32 R13, RZ, RZ, R7 ;  /* 0x000000ffff0d7224 */ /* 0x000fe400078e0007 */
[----:B------:R-:W-:-:S07]  /*1eb80*/  IMAD.MOV.U32 R5, RZ, RZ, R14 ;  /* 0x000000ffff057224 */ /* 0x000fce00078e000e */
[----:B------:R-:W-:Y:S05]  /*1eb90*/  WARPSYNC.COLLECTIVE R15, `(.L_x_14659) ;  /* 0x000000000f087348 */ /* 0x000fea0003c00000 */
[----:B------:R0:W1:Y:S02]  /*1eba0*/  SHFL.IDX P6, R14, R13, R12, R11 ;  /* 0x0000000c0d0e7389 */ /* 0x00006400000c000b */
[----:B01----:R-:W-:Y:S01]  /*1ebb0*/  ENDCOLLECTIVE ;  /* 0x000000000000791b */ /* 0x003fe20003800000 */
.L_x_14659:
[----:B------:R-:W-:Y:S05]  /*1ebc0*/  BRA `(.L_x_14660) ;  /* 0xfffffe7c009c7947 */ /* 0x000fea000383ffff */
.L_x_14385:
[----:B------:R-:W-:Y:S01]  /*1ebd0*/  BSSY B1, `(.L_x_14661) ;  /* 0x0000008000017945 */ /* 0x000fe20003800000 */
[----:B--2---:R-:W-:Y:S02]  /*1ebe0*/  IMAD.MOV.U32 R13, RZ, RZ, R6 ;  /* 0x000000ffff0d7224 */ /* 0x004fe400078e0006 */
[----:B------:R-:W-:Y:S02]  /*1ebf0*/  IMAD.MOV.U32 R12, RZ, RZ, 0x1 ;  /* 0x00000001ff0c7424 */ /* 0x000fe400078e00ff */
[----:B------:R-:W-:Y:S02]  /*1ec00*/  IMAD.MOV.U32 R11, RZ, RZ, 0x1c1f ;  /* 0x00001c1fff0b7424 */ /* 0x000fe400078e00ff */
[----:B------:R-:W-:-:S07]  /*1ec10*/  IMAD.MOV.U32 R15, RZ, RZ, -0x1 ;  /* 0xffffffffff0f7424 */ /* 0x000fce00078e00ff */
[----:B-1----:R-:W-:Y:S05]  /*1ec20*/  WARPSYNC.COLLECTIVE R15, `(.L_x_14662) ;  /* 0x000000000f087348 */ /* 0x002fea0003c00000 */
[----:B------:R0:W2:Y:S02]  /*1ec30*/  SHFL.IDX P6, R14, R13, R12, R11 ;  /* 0x0000000c0d0e7389 */ /* 0x0000a400000c000b */
[----:B012---:R-:W-:Y:S01]  /*1ec40*/  ENDCOLLECTIVE ;  /* 0x000000000000791b */ /* 0x007fe20003800000 */
.L_x_14662:
[----:B------:R-:W-:Y:S05]  /*1ec50*/  BSYNC B1 ;  /* 0x0000000000017941 */ /* 0x000fea0003800000 */
.L_x_14661:
        /* <DEDUP_REMOVED lines=8> */
.L_x_14663:
[----:B------:R-:W-:Y:S02]  /*1ece0*/  IMAD.MOV.U32 R13, RZ, RZ, R8 ;  /* 0x000000ffff0d7224 */ /* 0x000fe400078e0008 */
[----:B------:R-:W-:-:S07]  /*1ecf0*/  IMAD.MOV.U32 R0, RZ, RZ, R14 ;  /* 0x000000ffff007224 */ /* 0x000fce00078e000e */
[----:B------:R-:W-:Y:S05]  /*1ed00*/  WARPSYNC.COLLECTIVE R15, `(.L_x_14664) ;  /* 0x000000000f087348 */ /* 0x000fea0003c00000 */
[----:B------:R0:W1:Y:S02]  /*1ed10*/  SHFL.IDX P6, R14, R13, R12, R11 ;  /* 0x0000000c0d0e7389 */ /* 0x00006400000c000b */
[----:B01----:R-:W-:Y:S01]  /*1ed20*/  ENDCOLLECTIVE ;  /* 0x000000000000791b */ /* 0x003fe20003800000 */
.L_x_14664:
[----:B------:R-:W-:Y:S02]  /*1ed30*/  IMAD.MOV.U32 R13, RZ, RZ, R7 ;  /* 0x000000ffff0d7224 */ /* 0x000fe400078e0007 */
[----:B------:R-:W-:-:S07]  /*1ed40*/  IMAD.MOV.U32 R5, RZ, RZ, R14 ;  /* 0x000000ffff057224 */ /* 0x000fce00078e000e */
[----:B------:R-:W-:Y:S05]  /*1ed50*/  WARPSYNC.COLLECTIVE R15, `(.L_x_14665) ;  /* 0x000000000f087348 */ /* 0x000fea0003c00000 */
[----:B------:R0:W1:Y:S02]  /*1ed60*/  SHFL.IDX P6, R14, R13, R12, R11 ;  /* 0x0000000c0d0e7389 */ /* 0x00006400000c000b */
[----:B01----:R-:W-:Y:S01]  /*1ed70*/  ENDCOLLECTIVE ;  /* 0x000000000000791b */ /* 0x003fe20003800000 */
.L_x_14665:
[----:B------:R-:W-:Y:S05]  /*1ed80*/  BRA `(.L_x_14666) ;  /* 0xfffffe8000047947 */ /* 0x000fea000383ffff */
.L_x_14389:
[----:B0-----:R0:W1:Y:S02]  /*1ed90*/  SYNCS.PHASECHK.TRANS64.TRYWAIT P0, [R2+URZ+0x16800], R5 ;  /* 0x01680005020075a7 */ /* 0x001064000800017f */
[----:B-1----:R-:W-:Y:S05]  /*1eda0*/  @!P0 NANOSLEEP.SYNCS 0x989680 ;  /* 0x009896800000895d */ /* 0x002fea0003900000 */
[----:B------:R-:W1:Y:S02]  /*1edb0*/  @!P0 SYNCS.PHASECHK.TRANS64 P0, [R2+URZ+0x16800], R5 ;  /* 0x01680005020085a7 */ /* 0x000e64000800007f */
[----:B-1----:R-:W-:Y:S05]  /*1edc0*/  @!P0 BRA `(.L_x_14389) ;  /* 0xfffffffc00f08947 */ /* 0x002fea000383ffff */
[----:B------:R-:W-:Y:S05]  /*1edd0*/  BRA `(.L_x_14667) ;  /* 0xfffffe8400147947 */ /* 0x000fea000383ffff */
.L_x_14397:
[----:B------:R-:W0:Y:S01]  /*1ede0*/  LDC R41, c[0x0][0x3f4] ;  /* 0x0000fd00ff297b82 */ /* 0x000e220000000800 */
[----:B------:R-:W-:Y:S01]  /*1edf0*/  BSSY B1, `(.L_x_14668) ;  /* 0x0000008000017945 */ /* 0x000fe20003800000 */
[----:B--2---:R-:W-:Y:S02]  /*1ee00*/  IMAD.MOV.U32 R13, RZ, RZ, R26 ;  /* 0x000000ffff0d7224 */ /* 0x004fe400078e001a */
[----:B------:R-:W-:Y:S02]  /*1ee10*/  IMAD.MOV.U32 R12, RZ, RZ, RZ ;  /* 0x000000ffff0c7224 */ /* 0x000fe400078e00ff */
[----:B------:R-:W-:Y:S02]  /*1ee20*/  IMAD.MOV.U32 R11, RZ, RZ, 0x1c1f ;  /* 0x00001c1fff0b7424 */ /* 0x000fe400078e00ff */
[----:B------:R-:W-:-:S07]  /*1ee30*/  IMAD.MOV.U32 R15, RZ, RZ, -0x1 ;  /* 0xffffffffff0f7424 */ /* 0x000fce00078e00ff */
[----:B01----:R-:W-:Y:S05]  /*1ee40*/  WARPSYNC.COLLECTIVE R15, `(.L_x_14669) ;  /* 0x000000000f087348 */ /* 0x003fea0003c00000 */
[----:B-1----:R1:W2:Y:S02]  /*1ee50*/  SHFL.IDX P6, R14, R13, R12, R11 ;  /* 0x0000000c0d0e7389 */ /* 0x0022a400000c000b */
[----:B012---:R-:W-:Y:S01]  /*1ee60*/  ENDCOLLECTIVE ;  /* 0x000000000000791b */ /* 0x007fe20003800000 */
.L_x_14669:
[----:B------:R-:W-:Y:S05]  /*1ee70*/  BSYNC B1 ;  /* 0x0000000000017941 */ /* 0x000fea0003800000 */
.L_x_14668:
[----:B------:R-:W-:Y:S01]  /*1ee80*/  IMAD.MOV.U32 R13, RZ, RZ, R25 ;  /* 0x000000ffff0d7224 */ /* 0x000fe200078e0019 */
[----:B------:R-:W-:Y:S01]  /*1ee90*/  MOV R15, 0xffffffff ;  /* 0xffffffff000f7802 */ /* 0x000fe20000000f00 */
[----:B------:R-:W-:Y:S01]  /*1eea0*/  IMAD.MOV.U32 R12, RZ, RZ, RZ ;  /* 0x000000ffff0c7224 */ /* 0x000fe200078e00ff */
[----:B------:R-:W-:Y:S01]  /*1eeb0*/  ISETP.GE.AND P0, PT, R16, R41, PT ;  /* 0x000000291000720c */ /* 0x000fe20003f06270 */
[----:B------:R-:W-:Y:S02]  /*1eec0*/  IMAD.MOV.U32 R11, RZ, RZ, 0x1c1f ;  /* 0x00001c1fff0b7424 */ /* 0x000fe400078e00ff */
[----:B------:R-:W-:Y:S02]  /*1eed0*/  IMAD.MOV.U32 R0, RZ, RZ, R14 ;  /* 0x000000ffff007224 */ /* 0x000fe400078e000e */
[----:B------:R-:W-:-:S08]  /*1eee0*/  IMAD R32, R155, R32, RZ ;  /* 0x000000209b207224 */ /* 0x000fd000078e02ff */
[----:B------:R-:W-:Y:S05]  /*1eef0*/  WARPSYNC.COLLECTIVE R15, `(.L_x_14670) ;  /* 0x000000000f087348 */ /* 0x000fea0003c00000 */
[----:B------:R0:W1:Y:S02]  /*1ef00*/  SHFL.IDX P6, R14, R13, R12, R11 ;  /* 0x0000000c0d0e7389 */ /* 0x00006400000c000b */
[----:B01----:R-:W-:Y:S01]  /*1ef10*/  ENDCOLLECTIVE ;  /* 0x000000000000791b */ /* 0x003fe20003800000 */
.L_x_14670:
        /* <DEDUP_REMOVED lines=8> */
.L_x_14671:
[----:B------:R-:W-:-:S05]  /*1efa0*/  @!P1 IADD3 R6, P2, R3, R5, RZ ;  /* 0x0000000503069210 */ /* 0x000fca0007f5e0ff */
[----:B------:R-:W-:Y:S02]  /*1efb0*/  @!P1 IMAD.X R7, R0, 0x1, R21, P2 ;  /* 0x0000000100079824 */ /* 0x000fe400010e0615 */
[----:B------:R-:W-:Y:S02]  /*1efc0*/  IMAD.MOV.U32 R13, RZ, RZ, R27 ;  /* 0x000000ffff0d7224 */ /* 0x000fe400078e001b */
[----:B------:R-:W-:-:S07]  /*1efd0*/  IMAD.MOV.U32 R4, RZ, RZ, R14 ;  /* 0x000000ffff047224 */ /* 0x000fce00078e000e */
[----:B------:R-:W-:Y:S05]  /*1efe0*/  WARPSYNC.COLLECTIVE R15, `(.L_x_14672) ;  /* 0x000000000f087348 */ /* 0x000fea0003c00000 */
[----:B------:R0:W1:Y:S02]  /*1eff0*/  SHFL.IDX P6, R14, R13, R12, R11 ;  /* 0x0000000c0d0e7389 */ /* 0x00006400000c000b */
[----:B01----:R-:W-:Y:S01]  /*1f000*/  ENDCOLLECTIVE ;  /* 0x000000000000791b */ /* 0x003fe20003800000 */
.L_x_14672:
[----:B------:R-:W2:Y:S01]  /*1f010*/  @!P1 LD.E.128 R8, desc[UR42][R6.64] ;  /* 0x0000002a06089980 */ /* 0x000ea2000c101d00 */
[----:B------:R-:W-:-:S05]  /*1f020*/  @!P1 IADD3 R14, P2, R14, R5, RZ ;  /* 0x000000050e0e9210 */ /* 0x000fca0007f5e0ff */
[----:B------:R-:W-:-:S04]  /*1f030*/  @!P1 IMAD.X R3, R4, 0x1, R21, P2 ;  /* 0x0000000104039824 */ /* 0x000fc800010e0615 */
[----:B------:R-:W-:-:S05]  /*1f040*/  @!P1 IMAD.MOV.U32 R15, RZ, RZ, R3 ;  /* 0x000000ffff0f9224 */ /* 0x000fca00078e0003 */
[----:B------:R0:W5:Y:S01]  /*1f050*/  @!P1 LD.E.128 R4, desc[UR42][R14.64] ;  /* 0x0000002a0e049980 */ /* 0x000162000c101d00 */
[----:B------:R-:W-:Y:S01]  /*1f060*/  CS2R R36, SRZ ;  /* 0x0000000000247805 */ /* 0x000fe2000001ff00 */
[----:B------:R-:W-:Y:S01]  /*1f070*/  IMAD.MOV.U32 R13, RZ, RZ, R26 ;  /* 0x000000ffff0d7224 */ /* 0x000fe200078e001a */
[----:B------:R-:W-:Y:S01]  /*1f080*/  CS2R R34, SRZ ;  /* 0x0000000000227805 */ /* 0x000fe2000001ff00 */
[----:B------:R-:W-:Y:S01]  /*1f090*/  IMAD.MOV.U32 R12, RZ, RZ, 0x1 ;  /* 0x00000001ff0c7424 */ /* 0x000fe200078e00ff */
[----:B------:R-:W-:Y:S02]  /*1f0a0*/  CS2R R30, SRZ ;  /* 0x00000000001e7805 */ /* 0x000fe4000001ff00 */
[----:B------:R-:W-:Y:S01]  /*1f0b0*/  CS2R R20, SRZ ;  /* 0x0000000000147805 */ /* 0x000fe2000001ff00 */
[----:B0-----:R-:W-:Y:S02]  /*1f0c0*/  IMAD.MOV.U32 R15, RZ, RZ, -0x1 ;  /* 0xffffffffff0f7424 */ /* 0x001fe400078e00ff */
[----:B--2---:R-:W-:-:S02]  /*1f0d0*/  @!P1 IMAD.MOV.U32 R37, RZ, RZ, R11 ;  /* 0x000000ffff259224 */ /* 0x004fc400078e000b */
[----:B------:R-:W-:Y:S02]  /*1f0e0*/  IMAD.MOV.U32 R11, RZ, RZ, 0x1c1f ;  /* 0x00001c1fff0b7424 */ /* 0x000fe400078e00ff */
[----:B------:R-:W-:Y:S02]  /*1f0f0*/  @!P1 IMAD.MOV.U32 R34, RZ, RZ, R8 ;  /* 0x000000ffff229224 */ /* 0x000fe400078e0008 */
[----:B------:R-:W-:-:S07]  /*1f100*/  @!P1 IMAD.MOV.U32 R35, RZ, RZ, R9 ;  /* 0x000000ffff239224 */ /* 0x000fce00078e0009 */
[----:B-----5:R-:W-:Y:S05]  /*1f110*/  WARPSYNC.COLLECTIVE R15, `(.L_x_14673) ;  /* 0x000000000f087348 */ /* 0x020fea0003c00000 */
[----:B------:R0:W1:Y:S02]  /*1f120*/  SHFL.IDX P6, R14, R13, R12, R11 ;  /* 0x0000000c0d0e7389 */ /* 0x00006400000c000b */
[----:B01---5:R-:W-:Y:S01]  /*1f130*/  ENDCOLLECTIVE ;  /* 0x000000000000791b */ /* 0x023fe20003800000 */
.L_x_14673:
[----:B------:R-:W-:Y:S01]  /*1f140*/  IMAD.MOV.U32 R0, RZ, RZ, R34 ;  /* 0x000000ffff007224 */ /* 0x000fe200078e0022 */
[----:B------:R-:W-:Y:S01]  /*1f150*/  MOV R9, R37 ;  /* 0x0000002500097202 */ /* 0x000fe20000000f00 */
[----:B------:R-:W-:Y:S02]  /*1f160*/  IMAD.MOV.U32 R3, RZ, RZ, R35 ;  /* 0x000000ffff037224 */ /* 0x000fe400078e0023 */
[----:B------:R-:W-:Y:S01]  /*1f170*/  @!P1 IMAD.MOV.U32 R36, RZ, RZ, R10 ;  /* 0x000000ffff249224 */ /* 0x000fe200078e000a */
[----:B------:R-:W-:Y:S02]  /*1f180*/  PRMT R42, R0, 0x7610, R42 ;  /* 0x00007610002a7816 */ /* 0x000fe4000000002a */
[----:B------:R-:W-:Y:S01]  /*1f190*/  PRMT R43, R3, 0x7610, R43 ;  /* 0x00007610032b7816 */ /* 0x000fe2000000002b */
[----:B------:R-:W-:Y:S02]  /*1f1a0*/  IMAD.MOV.U32 R8, RZ, RZ, R36 ;  /* 0x000000ffff087224 */ /* 0x000fe400078e0024 */
[----:B------:R-:W-:-:S03]  /*1f1b0*/  IMAD.MOV.U32 R13, RZ, RZ, R25 ;  /* 0x000000ffff0d7224 */ /* 0x000fc600078e0019 */
[----:B------:R-:W-:Y:S01]  /*1f1c0*/  PRMT R33, R8, 0x5410, R9 ;  /* 0x0000541008217816 */ /* 0x000fe20000000009 */
[----:B------:R-:W-:Y:S02]  /*1f1d0*/  @!P1 IMAD.MOV.U32 R30, RZ, RZ, R4 ;  /* 0x000000ffff1e9224 */ /* 0x000fe400078e0004 */
[----:B------:R-:W-:Y:S02]  /*1f1e0*/  @!P1 IMAD.MOV.U32 R31, RZ, RZ, R5 ;  /* 0x000000ffff1f9224 */ /* 0x000fe400078e0005 */
[----:B------:R-:W-:Y:S02]  /*1f1f0*/  @!P1 IMAD.MOV.U32 R20, RZ, RZ, R6 ;  /* 0x000000ffff149224 */ /* 0x000fe400078e0006 */
[----:B------:R-:W-:Y:S02]  /*1f200*/  @!P1 IMAD.MOV.U32 R21, RZ, RZ, R7 ;  /* 0x000000ffff159224 */ /* 0x000fe400078e0007 */
[----:B------:R-:W-:-:S07]  /*1f210*/  IMAD.MOV.U32 R0, RZ, RZ, R14 ;  /* 0x000000ffff007224 */ /* 0x000fce00078e000e */
[----:B------:R-:W-:Y:S05]  /*1f220*/  WARPSYNC.COLLECTIVE R15, `(.L_x_14674) ;  /* 0x000000000f087348 */ /* 0x000fea0003c00000 */
[----:B------:R0:W1:Y:S02]  /*1f230*/  SHFL.IDX P6, R14, R13, R12, R11 ;  /* 0x0000000c0d0e7389 */ /* 0x00006400000c000b */
[----:B01----:R-:W-:Y:S01]  /*1f240*/  ENDCOLLECTIVE ;  /* 0x000000000000791b */ /* 0x003fe20003800000 */
.L_x_14674:
[----:B------:R-:W-:Y:S02]  /*1f250*/  IMAD.MOV.U32 R4, RZ, RZ, R30 ;  /* 0x000000ffff047224 */ /* 0x000fe400078e001e */
[----:B------:R-:W-:Y:S02]  /*1f260*/  IMAD.MOV.U32 R5, RZ, RZ, R31 ;  /* 0x000000ffff057224 */ /* 0x000fe400078e001f */
[----:B------:R-:W-:Y:S02]  /*1f270*/  IMAD.MOV.U32 R6, RZ, RZ, R20 ;  /* 0x000000ffff067224 */ /* 0x000fe400078e0014 */
[----:B------:R-:W-:Y:S01]  /*1f280*/  IMAD.MOV.U32 R7, RZ, RZ, R21 ;  /* 0x000000ffff077224 */ /* 0x000fe200078e0015 */
[----:B------:R-:W-:Y:S02]  /*1f290*/  PRMT R45, R5, 0x7610, R45 ;  /* 0x00007610052d7816 */ /* 0x000fe4000000002d */
[----:B------:R-:W-:Y:S02]  /*1f2a0*/  PRMT R56, R4, 0x5410, R6 ;  /* 0x0000541004387816 */ /* 0x000fe40000000006 */
[----:B------:R-:W-:-:S02]  /*1f2b0*/  CS2R R4, SRZ ;  /* 0x0000000000047805 */ /* 0x000fc4000001ff00 */
[----:B------:R-:W-:Y:S01]  /*1f2c0*/  PRMT R42, R42, 0x5410, R7 ;  /* 0x000054102a2a7816 */ /* 0x000fe20000000007 */
[----:B------:R-:W-:Y:S02]  /*1f2d0*/  IMAD.MOV.U32 R13, RZ, RZ, R24 ;  /* 0x000000ffff0d7224 */ /* 0x000fe400078e0018 */
[----:B------:R-:W-:-:S07]  /*1f2e0*/  IMAD.MOV.U32 R3, RZ, RZ, R14 ;  /* 0x000000ffff037224 */ /* 0x000fce00078e000e */
[----:B------:R-:W-:Y:S05]  /*1f2f0*/  WARPSYNC.COLLECTIVE R15, `(.L_x_14675) ;  /* 0x000000000f087348 */ /* 0x000fea0003c00000 */
[----:B------:R0:W1:Y:S02]  /*1f300*/  SHFL.IDX P6, R14, R13, R12, R11 ;  /* 0x0000000c0d0e7389 */ /* 0x00006400000c000b */
[----:B01----:R-:W-:Y:S01]  /*1f310*/  ENDCOLLECTIVE ;  /* 0x000000000000791b */ /* 0x003fe20003800000 */
.L_x_14675:
[----:B------:R-:W-:Y:S02]  /*1f320*/  IMAD.MOV.U32 R13, RZ, RZ, R27 ;  /* 0x000000ffff0d7224 */ /* 0x000fe400078e001b */
[----:B------:R-:W-:-:S07]  /*1f330*/  IMAD.MOV.U32 R24, RZ, RZ, R14 ;  /* 0x000000ffff187224 */ /* 0x000fce00078e000e */
[----:B------:R-:W-:Y:S05]  /*1f340*/  WARPSYNC.COLLECTIVE R15, `(.L_x_14676) ;  /* 0x000000000f087348 */ /* 0x000fea0003c00000 */
[----:B------:R0:W1:Y:S02]  /*1f350*/  SHFL.IDX P6, R14, R13, R12, R11 ;  /* 0x0000000c0d0e7389 */ /* 0x00006400000c000b */
[----:B01----:R-:W-:Y:S01]  /*1f360*/  ENDCOLLECTIVE ;  /* 0x000000000000791b */ /* 0x003fe20003800000 */
.L_x_14676:
[----:B------:R-:W-:Y:S05]  /*1f370*/  BRA `(.L_x_14677) ;  /* 0xfffffe9000047947 */ /* 0x000fea000383ffff */
.L_x_14401:
[----:B0-----:R0:W1:Y:S02]  /*1f380*/  SYNCS.PHASECHK.TRANS64.TRYWAIT P1, [R2+URZ+0x16800], R3 ;  /* 0x01680003020075a7 */ /* 0x001064000802017f */
[----:B-1----:R-:W-:Y:S05]  /*1f390*/  @!P1 NANOSLEEP.SYNCS 0x989680 ;  /* 0x009896800000995d */ /* 0x002fea0003900000 */
[----:B------:R-:W1:Y:S02]  /*1f3a0*/  @!P1 SYNCS.PHASECHK.TRANS64 P1, [R2+URZ+0x16800], R3 ;  /* 0x01680003020095a7 */ /* 0x000e64000802007f */
[----:B-1----:R-:W-:Y:S05]  /*1f3b0*/  @!P1 BRA `(.L_x_14401) ;  /* 0xfffffffc00f09947 */ /* 0x002fea000383ffff */
[----:B------:R-:W-:Y:S05]  /*1f3c0*/  BRA `(.L_x_14678) ;  /* 0xfffffe9000a47947 */ /* 0x000fea000383ffff */
.L_x_14407:
[----:B-1----:R1:W3:Y:S02]  /*1f3d0*/  SYNCS.PHASECHK.TRANS64.TRYWAIT P1, [R14+URZ+0x16830], R3 ;  /* 0x016830030e0075a7 */ /* 0x0022e4000802017f */
[----:B---3--:R-:W-:Y:S05]  /*1f3e0*/  @!P1 NANOSLEEP.SYNCS 0x989680 ;  /* 0x009896800000995d */ /* 0x008fea0003900000 */
[----:B------:R-:W3:Y:S02]  /*1f3f0*/  @!P1 SYNCS.PHASECHK.TRANS64 P1, [R14+URZ+0x16830], R3 ;  /* 0x016830030e0095a7 */ /* 0x000ee4000802007f */
[----:B---3--:R-:W-:Y:S05]  /*1f400*/  @!P1 BRA `(.L_x_14407) ;  /* 0xfffffffc00f09947 */ /* 0x008fea000383ffff */
[----:B------:R-:W-:Y:S05]  /*1f410*/  BRA `(.L_x_14406) ;  /* 0xfffffea000347947 */ /* 0x000fea000383ffff */
.L_x_14426:
[----:B-1----:R1:W2:Y:S02]  /*1f420*/  SYNCS.PHASECHK.TRANS64.TRYWAIT P2, [R11+URZ+0x16830], R10 ;  /* 0x0168300a0b0075a7 */ /* 0x0022a4000804017f */
[----:B--2---:R-:W-:Y:S05]  /*1f430*/  @!P2 NANOSLEEP.SYNCS 0x989680 ;  /* 0x009896800000a95d */ /* 0x004fea0003900000 */
[----:B------:R-:W2:Y:S02]  /*1f440*/  @!P2 SYNCS.PHASECHK.TRANS64 P2, [R11+URZ+0x16830], R10 ;  /* 0x0168300a0b00a5a7 */ /* 0x000ea4000804007f */
[----:B--2---:R-:W-:Y:S05]  /*1f450*/  @!P2 BRA `(.L_x_14426) ;  /* 0xfffffffc00f0a947 */ /* 0x004fea000383ffff */
[----:B------:R-:W-:Y:S05]  /*1f460*/  BRA `(.L_x_14425) ;  /* 0xfffffed000e07947 */ /* 0x000fea000383ffff */
.L_x_14430:
[----:B-1----:R1:W2:Y:S02]  /*1f470*/  SYNCS.PHASECHK.TRANS64.TRYWAIT P1, [R11+URZ+0x16850], R10 ;  /* 0x0168500a0b0075a7 */ /* 0x0022a4000802017f */
[----:B--2---:R-:W-:Y:S05]  /*1f480*/  @!P1 NANOSLEEP.SYNCS 0x989680 ;  /* 0x009896800000995d */ /* 0x004fea0003900000 */
[----:B------:R-:W2:Y:S02]  /*1f490*/  @!P1 SYNCS.PHASECHK.TRANS64 P1, [R11+URZ+0x16850], R10 ;  /* 0x0168500a0b0095a7 */ /* 0x000ea4000802007f */
[----:B--2---:R-:W-:Y:S05]  /*1f4a0*/  @!P1 BRA `(.L_x_14430) ;  /* 0xfffffffc00f09947 */ /* 0x004fea000383ffff */
[----:B------:R-:W-:Y:S05]  /*1f4b0*/  BRA `(.L_x_14427) ;  /* 0xfffffed400a87947 */ /* 0x000fea000383ffff */
.L_x_14451:
[----:B-1----:R1:W2:Y:S02]  /*1f4c0*/  SYNCS.PHASECHK.TRANS64.TRYWAIT P2, [R3+URZ+0x16830], R0 ;  /* 0x01683000030075a7 */ /* 0x0022a4000804017f */
[----:B--2---:R-:W-:Y:S05]  /*1f4d0*/  @!P2 NANOSLEEP.SYNCS 0x989680 ;  /* 0x009896800000a95d */ /* 0x004fea0003900000 */
[----:B------:R-:W2:Y:S02]  /*1f4e0*/  @!P2 SYNCS.PHASECHK.TRANS64 P2, [R3+URZ+0x16830], R0 ;  /* 0x016830000300a5a7 */ /* 0x000ea4000804007f */
[----:B--2---:R-:W-:Y:S05]  /*1f4f0*/  @!P2 BRA `(.L_x_14451) ;  /* 0xfffffffc00f0a947 */ /* 0x004fea000383ffff */
[----:B------:R-:W-:Y:S05]  /*1f500*/  BRA `(.L_x_14450) ;  /* 0xffffff0400ac7947 */ /* 0x000fea000383ffff */
.L_x_14455:
[----:B-1----:R1:W2:Y:S02]  /*1f510*/  SYNCS.PHASECHK.TRANS64.TRYWAIT P1, [R3+URZ+0x16850], R0 ;  /* 0x01685000030075a7 */ /* 0x0022a4000802017f */
[----:B--2---:R-:W-:Y:S05]  /*1f520*/  @!P1 NANOSLEEP.SYNCS 0x989680 ;  /* 0x009896800000995d */ /* 0x004fea0003900000 */
[----:B------:R-:W2:Y:S02]  /*1f530*/  @!P1 SYNCS.PHASECHK.TRANS64 P1, [R3+URZ+0x16850], R0 ;  /* 0x01685000030095a7 */ /* 0x000ea4000802007f */
[----:B--2---:R-:W-:Y:S05]  /*1f540*/  @!P1 BRA `(.L_x_14455) ;  /* 0xfffffffc00f09947 */ /* 0x004fea000383ffff */
[----:B------:R-:W-:Y:S05]  /*1f550*/  BRA `(.L_x_14452) ;  /* 0xffffff0800887947 */ /* 0x000fea000383ffff */
.L_x_14464:
[----:B-1----:R1:W2:Y:S02]  /*1f560*/  SYNCS.PHASECHK.TRANS64.TRYWAIT P2, [R3+URZ+0x16830], R0 ;  /* 0x01683000030075a7 */ /* 0x0022a4000804017f */
[----:B--2---:R-:W-:Y:S05]  /*1f570*/  @!P2 NANOSLEEP.SYNCS 0x989680 ;  /* 0x009896800000a95d */ /* 0x004fea0003900000 */
[----:B------:R-:W2:Y:S02]  /*1f580*/  @!P2 SYNCS.PHASECHK.TRANS64 P2, [R3+URZ+0x16830], R0 ;  /* 0x016830000300a5a7 */ /* 0x000ea4000804007f */
[----:B--2---:R-:W-:Y:S05]  /*1f590*/  @!P2 BRA `(.L_x_14464) ;  /* 0xfffffffc00f0a947 */ /* 0x004fea000383ffff */
[----:B------:R-:W-:Y:S05]  /*1f5a0*/  BRA `(.L_x_14463) ;  /* 0xffffff2400887947 */ /* 0x000fea000383ffff */
.L_x_14468:
[----:B-1----:R1:W2:Y:S02]  /*1f5b0*/  SYNCS.PHASECHK.TRANS64.TRYWAIT P1, [R3+URZ+0x16850], R0 ;  /* 0x01685000030075a7 */ /* 0x0022a4000802017f */
[----:B--2---:R-:W-:Y:S05]  /*1f5c0*/  @!P1 NANOSLEEP.SYNCS 0x989680 ;  /* 0x009896800000995d */ /* 0x004fea0003900000 */
[----:B------:R-:W2:Y:S02]  /*1f5d0*/  @!P1 SYNCS.PHASECHK.TRANS64 P1, [R3+URZ+0x16850], R0 ;  /* 0x01685000030095a7 */ /* 0x000ea4000802007f */
[----:B--2---:R-:W-:Y:S05]  /*1f5e0*/  @!P1 BRA `(.L_x_14468) ;  /* 0xfffffffc00f09947 */ /* 0x004fea000383ffff */
[----:B------:R-:W-:Y:S05]  /*1f5f0*/  BRA `(.L_x_14465) ;  /* 0xffffff2800647947 */ /* 0x000fea000383ffff */
.L_x_14483:
[----:B-1----:R1:W2:Y:S02]  /*1f600*/  SYNCS.PHASECHK.TRANS64.TRYWAIT P1, [R11+URZ+0x16850], R4 ;  /* 0x016850040b0075a7 */ /* 0x0022a4000802017f */
[----:B--2---:R-:W-:Y:S05]  /*1f610*/  @!P1 NANOSLEEP.SYNCS 0x989680 ;  /* 0x009896800000995d */ /* 0x004fea0003900000 */
[----:B------:R-:W2:Y:S02]  /*1f620*/  @!P1 SYNCS.PHASECHK.TRANS64 P1, [R11+URZ+0x16850], R4 ;  /* 0x016850040b0095a7 */ /* 0x000ea4000802007f */
[----:B--2---:R-:W-:Y:S05]  /*1f630*/  @!P1 BRA `(.L_x_14483) ;  /* 0xfffffffc00f09947 */ /* 0x004fea000383ffff */
[----:B------:R-:W-:Y:S05]  /*1f640*/  BRA `(.L_x_14482) ;  /* 0xffffff5400807947 */ /* 0x000fea000383ffff */
.L_x_14492:
        /* <DEDUP_REMOVED lines=9> */
.L_x_14679:
[C---:B------:R-:W-:Y:S02]  /*1f6e0*/  ISETP.GE.OR P3, PT, R24.reuse, R21, P0 ;  /* 0x000000151800720c */ /* 0x040fe40000766670 */
[----:B------:R-:W-:-:S04]  /*1f6f0*/  IADD3 R8, R24, 0x30, RZ ;  /* 0x0000003018087810 */ /* 0x000fc80007ffe0ff */
[----:B------:R-:W-:Y:S01]  /*1f700*/  ISETP.GE.OR P4, PT, R8, R21, P0 ;  /* 0x000000150800720c */ /* 0x000fe20000786670 */
[----:B------:R-:W-:Y:S02]  /*1f710*/  VIADD R8, R24, 0x60 ;  /* 0x0000006018087836 */ /* 0x000fe40000000000 */
[----:B------:R-:W-:-:S03]  /*1f720*/  IMAD.MOV.U32 R13, RZ, RZ, R7 ;  /* 0x000000ffff0d7224 */ /* 0x000fc600078e0007 */
[----:B------:R-:W-:Y:S01]  /*1f730*/  ISETP.GE.OR P2, PT, R8, R21, P0 ;  /* 0x000000150800720c */ /* 0x000fe20000746670 */
[----:B------:R-:W-:-:S12]  /*1f740*/  IMAD.MOV.U32 R0, RZ, RZ, R14 ;  /* 0x000000ffff007224 */ /* 0x000fd800078e000e */
[----:B------:R-:W-:Y:S05]  /*1f750*/  WARPSYNC.COLLECTIVE R15, `(.L_x_14680) ;  /* 0x000000000f087348 */ /* 0x000fea0003c00000 */
[----:B------:R0:W1:Y:S02]  /*1f760*/  SHFL.IDX P6, R14, R13, R12, R11 ;  /* 0x0000000c0d0e7389 */ /* 0x00006400000c000b */
[----:B01----:R-:W-:Y:S01]  /*1f770*/  ENDCOLLECTIVE ;  /* 0x000000000000791b */ /* 0x003fe20003800000 */
.L_x_14680:
[----:B------:R-:W-:Y:S02]  /*1f780*/  IMAD.MOV.U32 R13, RZ, RZ, R20 ;  /* 0x000000ffff0d7224 */ /* 0x000fe400078e0014 */
[----:B------:R-:W-:Y:S02]  /*1f790*/  IMAD.MOV.U32 R12, RZ, RZ, 0x1 ;  /* 0x00000001ff0c7424 */ /* 0x000fe400078e00ff */
[----:B------:R-:W-:-:S07]  /*1f7a0*/  IMAD.MOV.U32 R3, RZ, RZ, R14 ;  /* 0x000000ffff037224 */ /* 0x000fce00078e000e */
[----:B------:R-:W-:Y:S05]  /*1f7b0*/  WARPSYNC.COLLECTIVE R15, `(.L_x_14681) ;  /* 0x000000000f087348 */ /* 0x000fea0003c00000 */
[----:B------:R0:W1:Y:S02]  /*1f7c0*/  SHFL.IDX P6, R14, R13, R12, R11 ;  /* 0x0000000c0d0e7389 */ /* 0x00006400000c000b */
[----:B01----:R-:W-:Y:S01]  /*1f7d0*/  ENDCOLLECTIVE ;  /* 0x000000000000791b */ /* 0x003fe20003800000 */
.L_x_14681:
[----:B------:R-:W-:-:S04]  /*1f7e0*/  @!P3 LEA R10, P5, R26, R3, 0x1 ;  /* 0x000000031a0ab211 */ /* 0x000fc800078a08ff */
[----:B------:R-:W-:Y:S01]  /*1f7f0*/  @!P3 LEA.HI.X R3, R26, R0, R28, 0x1, P5 ;  /* 0x000000001a03b211 */ /* 0x000fe200028f0c1c */
[----:B------:R-:W-:Y:S02]  /*1f800*/  IMAD.MOV.U32 R13, RZ, RZ, R7 ;  /* 0x000000ffff0d7224 */ /* 0x000fe400078e0007 */
[----:B------:R-:W-:-:S07]  /*1f810*/  IMAD.MOV.U32 R4, RZ, RZ, R14 ;  /* 0x000000ffff047224 */ /* 0x000fce00078e000e */
[----:B------:R-:W-:Y:S05]  /*1f820*/  WARPSYNC.COLLECTIVE R15, `(.L_x_14682) ;  /* 0x000000000f087348 */ /* 0x000fea0003c00000 */
[----:B------:R0:W1:Y:S02]  /*1f830*/  SHFL.IDX P6, R14, R13, R12, R11 ;  /* 0x0000000c0d0e7389 */ /* 0x00006400000c000b */
[----:B01----:R-:W-:Y:S01]  /*1f840*/  ENDCOLLECTIVE ;  /* 0x000000000000791b */ /* 0x003fe20003800000 */
.L_x_14682:
[----:B------:R-:W-:Y:S02]  /*1f850*/  IMAD.MOV.U32 R13, RZ, RZ, R20 ;  /* 0x000000ffff0d7224 */ /* 0x000fe400078e0014 */
[----:B------:R-:W-:Y:S02]  /*1f860*/  IMAD.MOV.U32 R12, RZ, RZ, 0x2 ;  /* 0x00000002ff0c7424 */ /* 0x000fe400078e00ff */
[----:B------:R-:W-:-:S07]  /*1f870*/  IMAD.MOV.U32 R5, RZ, RZ, R14 ;  /* 0x000000ffff057224 */ /* 0x000fce00078e000e */
[----:B------:R-:W-:Y:S05]  /*1f880*/  WARPSYNC.COLLECTIVE R15, `(.L_x_14683) ;  /* 0x000000000f087348 */ /* 0x000fea0003c00000 */
[----:B------:R0:W1:Y:S02]  /*1f890*/  SHFL.IDX P6, R14, R13, R12, R11 ;  /* 0x0000000c0d0e7389 */ /* 0x00006400000c000b */
[----:B01----:R-:W-:Y:S01]  /*1f8a0*/  ENDCOLLECTIVE ;  /* 0x000000000000791b */ /* 0x003fe20003800000 */
.L_x_14683:
[----:B------:R-:W-:-:S04]  /*1f8b0*/  @!P4 LEA R8, P1, R26, R5, 0x1 ;  /* 0x000000051a08c211 */ /* 0x000fc800078208ff */
[----:B------:R-:W-:Y:S01]  /*1f8c0*/  @!P4 LEA.HI.X R9, R26, R4, R28, 0x1, P1 ;  /* 0x000000041a09c211 */ /* 0x000fe200008f0c1c */
[----:B------:R-:W-:Y:S02]  /*1f8d0*/  IMAD.MOV.U32 R13, RZ, RZ, R7 ;  /* 0x000000ffff0d7224 */ /* 0x000fe400078e0007 */
[----:B------:R-:W-:-:S07]  /*1f8e0*/  IMAD.MOV.U32 R6, RZ, RZ, R14 ;  /* 0x000000ffff067224 */ /* 0x000fce00078e000e */
[----:B------:R-:W-:Y:S05]  /*1f8f0*/  WARPSYNC.COLLECTIVE R15, `(.L_x_14684) ;  /* 0x000000000f087348 */ /* 0x000fea0003c00000 */
[----:B------:R0:W1:Y:S02]  /*1f900*/  SHFL.IDX P6, R14, R13, R12, R11 ;  /* 0x0000000c0d0e7389 */ /* 0x00006400000c000b */
[----:B01----:R-:W-:Y:S01]  /*1f910*/  ENDCOLLECTIVE ;  /* 0x000000000000791b */ /* 0x003fe20003800000 */
.L_x_14684:
[----:B------:R-:W-:Y:S02]  /*1f920*/  @!P3 IMAD.MOV.U32 R11, RZ, RZ, R3 ;  /* 0x000000ffff0bb224 */ /* 0x000fe400078e0003 */
[----:B------:R-:W-:Y:S02]  /*1f930*/  IMAD.MOV.U32 R13, RZ, RZ, R20 ;  /* 0x000000ffff0d7224 */ /* 0x000fe400078e0014 */
[----:B------:R-:W-:Y:S01]  /*1f940*/  IMAD.MOV.U32 R12, RZ, RZ, 0x3 ;  /* 0x00000003ff0c7424 */ /* 0x000fe200078e00ff */
        /* <DEDUP_REMOVED lines=9> */
.L_x_14685:
[----:B------:R0:W-:Y:S01]  /*1f9e0*/  @!P2 ST.E.128 desc[UR42][R4.64], RZ ;  /* 0x000000ff0400a985 */ /* 0x0001e2000c101d2a */
[----:B------:R-:W-:Y:S02]  /*1f9f0*/  IMAD.MOV.U32 R13, RZ, RZ, R7 ;  /* 0x000000ffff0d7224 */ /* 0x000fe400078e0007 */
[----:B------:R-:W-:-:S07]  /*1fa00*/  IMAD.MOV.U32 R0, RZ, RZ, R14 ;  /* 0x000000ffff007224 */ /* 0x000fce00078e000e */
[----:B0-----:R-:W-:Y:S05]  /*1fa10*/  WARPSYNC.COLLECTIVE R15, `(.L_x_14686) ;  /* 0x000000000f087348 */ /* 0x001fea0003c00000 */
[----:B------:R1:W2:Y:S02]  /*1fa20*/  SHFL.IDX P6, R14, R13, R12, R11 ;  /* 0x0000000c0d0e7389 */ /* 0x0002a400000c000b */
[----:B012---:R-:W-:Y:S01]  /*1fa30*/  ENDCOLLECTIVE ;  /* 0x000000000000791b */ /* 0x007fe20003800000 */
.L_x_14686:
[----:B------:R-:W-:Y:S05]  /*1fa40*/  BRA `(.L_x_14687) ;  /* 0xffffff7000d07947 */ /* 0x000fea000383ffff */
.L_x_14517:
[----:B------:R-:W0:Y:S01]  /*1fa50*/  S2R R5, SR_TID.X ;  /* 0x0000000000057919 */ /* 0x000e220000002100 */
[----:B------:R-:W-:Y:S01]  /*1fa60*/  BSSY B1, `(.L_x_14688) ;  /* 0x000000a000017945 */ /* 0x000fe20003800000 */
[----:B-1----:R-:W-:Y:S02]  /*1fa70*/  IMAD.MOV.U32 R12, RZ, RZ, RZ ;  /* 0x000000ffff0c7224 */ /* 0x002fe400078e00ff */
        /* <DEDUP_REMOVED lines=8> */
.L_x_14689:
[----:B------:R-:W-:Y:S05]  /*1fb00*/  BSYNC B1 ;  /* 0x0000000000017941 */ /* 0x000fea0003800000 */
.L_x_14688:
[----:B------:R-:W-:Y:S05]  /*1fb10*/  BRA `(.L_x_14690) ;  /* 0xffffff8800b47947 */ /* 0x000fea000383ffff */
.L_x_14519:
[----:B------:R-:W-:Y:S01]  /*1fb20*/  BSSY B1, `(.L_x_14691) ;  /* 0x0000006000017945 */ /* 0x000fe20003800000 */
[----:B------:R-:W-:-:S07]  /*1fb30*/  IMAD.MOV.U32 R15, RZ, RZ, -0x1 ;  /* 0xffffffffff0f7424 */ /* 0x000fce00078e00ff */
[----:B01----:R-:W-:Y:S05]  /*1fb40*/  WARPSYNC.COLLECTIVE R15, `(.L_x_14692) ;  /* 0x000000000f0c7348 */ /* 0x003fea0003c00000 */
[----:B------:R-:W-:Y:S02]  /*1fb50*/  ELECT P6, UR62, PT ;  /* 0x00000000003e782f */ /* 0x000fe400038c0000 */
[----:B------:R-:W-:Y:S01]  /*1fb60*/  MOV R14, UR62 ;  /* 0x0000003e000e7c02 */ /* 0x000fe20008000f00 */
[----:B01----:R-:W-:Y:S10]  /*1fb70*/  ENDCOLLECTIVE ;  /* 0x000000000000791b */ /* 0x003ff40003800000 */
.L_x_14692:
[----:B------:R-:W-:Y:S05]  /*1fb80*/  BSYNC B1 ;  /* 0x0000000000017941 */ /* 0x000fea0003800000 */
.L_x_14691:
[----:B------:R-:W-:Y:S05]  /*1fb90*/  BRA `(.L_x_14518) ;  /* 0xffffff8800ac7947 */ /* 0x000fea000383ffff */
.L_x_14521:
[----:B0-----:R0:W2:Y:S02]  /*1fba0*/  SYNCS.PHASECHK.TRANS64.TRYWAIT P0, [R23+URZ+0x16820], R5 ;  /* 0x01682005170075a7 */ /* 0x0010a4000800017f */
[----:B--2---:R-:W-:Y:S05]  /*1fbb0*/  @!P0 NANOSLEEP.SYNCS 0x989680 ;  /* 0x009896800000895d */ /* 0x004fea0003900000 */
[----:B------:R-:W2:Y:S02]  /*1fbc0*/  @!P0 SYNCS.PHASECHK.TRANS64 P0, [R23+URZ+0x16820], R5 ;  /* 0x01682005170085a7 */ /* 0x000ea4000800007f */
[----:B--2---:R-:W-:Y:S05]  /*1fbd0*/  @!P0 BRA `(.L_x_14521) ;  /* 0xfffffffc00f08947 */ /* 0x004fea000383ffff */
[----:B------:R-:W-:Y:S05]  /*1fbe0*/  BRA `(.L_x_14693) ;  /* 0xffffff8800bc7947 */ /* 0x000fea000383ffff */
.L_x_14525:
[----:B--2---:R2:W3:Y:S02]  /*1fbf0*/  SYNCS.PHASECHK.TRANS64.TRYWAIT P0, [R10+URZ+0x168a0], R7 ;  /* 0x0168a0070a0075a7 */ /* 0x0044e4000800017f */
[----:B---3--:R-:W-:Y:S05]  /*1fc00*/  @!P0 NANOSLEEP.SYNCS 0x989680 ;  /* 0x009896800000895d */ /* 0x008fea0003900000 */
[----:B------:R-:W3:Y:S02]  /*1fc10*/  @!P0 SYNCS.PHASECHK.TRANS64 P0, [R10+URZ+0x168a0], R7 ;  /* 0x0168a0070a0085a7 */ /* 0x000ee4000800007f */
[----:B---3--:R-:W-:Y:S05]  /*1fc20*/  @!P0 BRA `(.L_x_14525) ;  /* 0xfffffffc00f08947 */ /* 0x008fea000383ffff */
[----:B------:R-:W-:Y:S05]  /*1fc30*/  BRA `(.L_x_14694) ;  /* 0xffffff8800d87947 */ /* 0x000fea000383ffff */
.L_x_14530:
[----:B0-----:R0:W1:Y:S02]  /*1fc40*/  SYNCS.PHASECHK.TRANS64.TRYWAIT P0, [R10+URZ+0x168c0], R7 ;  /* 0x0168c0070a0075a7 */ /* 0x001064000800017f */
[----:B-1----:R-:W-:Y:S05]  /*1fc50*/  @!P0 NANOSLEEP.SYNCS 0x989680 ;  /* 0x009896800000895d */ /* 0x002fea0003900000 */
[----:B------:R-:W1:Y:S02]  /*1fc60*/  @!P0 SYNCS.PHASECHK.TRANS64 P0, [R10+URZ+0x168c0], R7 ;  /* 0x0168c0070a0085a7 */ /* 0x000e64000800007f */
[----:B-1----:R-:W-:Y:S05]  /*1fc70*/  @!P0 BRA `(.L_x_14530) ;  /* 0xfffffffc00f08947 */ /* 0x002fea000383ffff */
[----:B------:R-:W-:Y:S05]  /*1fc80*/  BRA `(.L_x_14695) ;  /* 0xffffff8c00587947 */ /* 0x000fea000383ffff */
.L_x_14537:
[----:B0-----:R0:W2:Y:S02]  /*1fc90*/  SYNCS.PHASECHK.TRANS64.TRYWAIT P1, [R5+URZ+0x168a0], R6 ;  /* 0x0168a006050075a7 */ /* 0x0010a4000802017f */
[----:B--2---:R-:W-:Y:S05]  /*1fca0*/  @!P1 NANOSLEEP.SYNCS 0x989680 ;  /* 0x009896800000995d */ /* 0x004fea0003900000 */
[----:B------:R-:W2:Y:S02]  /*1fcb0*/  @!P1 SYNCS.PHASECHK.TRANS64 P1, [R5+URZ+0x168a0], R6 ;  /* 0x0168a006050095a7 */ /* 0x000ea4000802007f */
[----:B--2---:R-:W-:Y:S05]  /*1fcc0*/  @!P1 BRA `(.L_x_14537) ;  /* 0xfffffffc00f09947 */ /* 0x004fea000383ffff */
[----:B------:R-:W-:Y:S05]  /*1fcd0*/  BRA `(.L_x_14696) ;  /* 0xffffff9000247947 */ /* 0x000fea000383ffff */
.L_x_14542:
[----:B-1----:R1:W2:Y:S02]  /*1fce0*/  SYNCS.PHASECHK.TRANS64.TRYWAIT P1, [R5+URZ+0x168c0], R6 ;  /* 0x0168c006050075a7 */ /* 0x0022a4000802017f */
[----:B--2---:R-:W-:Y:S05]  /*1fcf0*/  @!P1 NANOSLEEP.SYNCS 0x989680 ;  /* 0x009896800000995d */ /* 0x004fea0003900000 */
[----:B------:R-:W2:Y:S02]  /*1fd00*/  @!P1 SYNCS.PHASECHK.TRANS64 P1, [R5+URZ+0x168c0], R6 ;  /* 0x0168c006050095a7 */ /* 0x000ea4000802007f */
[----:B--2---:R-:W-:Y:S05]  /*1fd10*/  @!P1 BRA `(.L_x_14542) ;  /* 0xfffffffc00f09947 */ /* 0x004fea000383ffff */
[----:B------:R-:W-:Y:S05]  /*1fd20*/  BRA `(.L_x_14697) ;  /* 0xffffff90009c7947 */ /* 0x000fea000383ffff */
.L_x_14563:
        /* <DEDUP_REMOVED lines=11> */
.L_x_14699:
[----:B------:R-:W-:Y:S05]  /*1fde0*/  BSYNC B0 ;  /* 0x0000000000007941 */ /* 0x000fea0003800000 */
.L_x_14698:
[----:B------:R-:W-:Y:S05]  /*1fdf0*/  BRA `(.L_x_14700) ;  /* 0xffffffa000207947 */ /* 0x000fea000383ffff */
.L_x_14566:
[----:B-1----:R1:W2:Y:S02]  /*1fe00*/  SYNCS.PHASECHK.TRANS64.TRYWAIT P0, [R3+URZ+0x16840], R4 ;  /* 0x01684004030075a7 */ /* 0x0022a4000800017f */
[----:B--2---:R-:W-:Y:S05]  /*1fe10*/  @!P0 NANOSLEEP.SYNCS 0x989680 ;  /* 0x009896800000895d */ /* 0x004fea0003900000 */
[----:B------:R-:W2:Y:S02]  /*1fe20*/  @!P0 SYNCS.PHASECHK.TRANS64 P0, [R3+URZ+0x16840], R4 ;  /* 0x01684004030085a7 */ /* 0x000ea4000800007f */
[----:B--2---:R-:W-:Y:S05]  /*1fe30*/  @!P0 BRA `(.L_x_14566) ;  /* 0xfffffffc00f08947 */ /* 0x004fea000383ffff */
[----:B------:R-:W-:Y:S05]  /*1fe40*/  BRA `(.L_x_14701) ;  /* 0xffffffa000807947 */ /* 0x000fea000383ffff */
.L_x_14567:
        /* <DEDUP_REMOVED lines=8> */
.L_x_14703:
[----:B------:R-:W-:Y:S05]  /*1fed0*/  BSYNC B0 ;  /* 0x0000000000007941 */ /* 0x000fea0003800000 */
.L_x_14702:
        /* <DEDUP_REMOVED lines=9> */
.L_x_14704:
[----:B------:R-:W-:Y:S02]  /*1ff70*/  IMAD.MOV.U32 R13, RZ, RZ, R2 ;  /* 0x000000ffff0d7224 */ /* 0x000fe400078e0002 */
[----:B------:R-:W-:Y:S02]  /*1ff80*/  IMAD.MOV.U32 R12, RZ, RZ, 0x1 ;  /* 0x00000001ff0c7424 */ /* 0x000fe400078e00ff */
[----:B------:R-:W-:-:S07]  /*1ff90*/  IMAD.MOV.U32 R7, RZ, RZ, R14 ;  /* 0x000000ffff077224 */ /* 0x000fce00078e000e */
[----:B------:R-:W-:Y:S05]  /*1ffa0*/  WARPSYNC.COLLECTIVE R15, `(.L_x_14705) ;  /* 0x000000000f087348 */ /* 0x000fea0003c00000 */
[----:B------:R0:W1:Y:S02]  /*1ffb0*/  SHFL.IDX P6, R14, R13, R12, R11 ;  /* 0x0000000c0d0e7389 */ /* 0x00006400000c000b */
[----:B01----:R-:W-:Y:S01]  /*1ffc0*/  ENDCOLLECTIVE ;  /* 0x000000000000791b */ /* 0x003fe20003800000 */
.L_x_14705:
        /* <DEDUP_REMOVED lines=15> */
.L_x_14706:
[----:B------:R-:W-:Y:S02]  /*200c0*/  @P0 IMAD R8, R5, 0x2, R23 ;  /* 0x0000000205080824 */ /* 0x000fe400078e0217 */
[----:B------:R-:W-:Y:S02]  /*200d0*/  IMAD.MOV.U32 R13, RZ, RZ, R2 ;  /* 0x000000ffff0d7224 */ /* 0x000fe400078e0002 */
[----:B------:R-:W-:Y:S02]  /*200e0*/  IMAD.MOV.U32 R12, RZ, RZ, 0x2 ;  /* 0x00000002ff0c7424 */ /* 0x000fe400078e00ff */
[----:B------:R-:W-:-:S07]  /*200f0*/  IMAD.MOV.U32 R7, RZ, RZ, R14 ;  /* 0x000000ffff077224 */ /* 0x000fce00078e000e */
[----:B------:R-:W-:Y:S05]  /*20100*/  WARPSYNC.COLLECTIVE R15, `(.L_x_14707) ;  /* 0x000000000f087348 */ /* 0x000fea0003c00000 */
[----:B------:R0:W1:Y:S02]  /*20110*/  SHFL.IDX P6, R14, R13, R12, R11 ;  /* 0x0000000c0d0e7389 */ /* 0x00006400000c000b */
[----:B01----:R-:W-:Y:S01]  /*20120*/  ENDCOLLECTIVE ;  /* 0x000000000000791b */ /* 0x003fe20003800000 */
.L_x_14707:
        /* <DEDUP_REMOVED lines=15> */
.L_x_14708:
[----:B------:R-:W-:Y:S02]  /*20220*/  @P0 IMAD R8, R5, 0x2, R23 ;  /* 0x0000000205080824 */ /* 0x000fe400078e0217 */
[----:B------:R-:W-:Y:S02]  /*20230*/  IMAD.MOV.U32 R13, RZ, RZ, R2 ;  /* 0x000000ffff0d7224 */ /* 0x000fe400078e0002 */
[----:B------:R-:W-:Y:S02]  /*20240*/  IMAD.MOV.U32 R12, RZ, RZ, 0x3 ;  /* 0x00000003ff0c7424 */ /* 0x000fe400078e00ff */
[----:B------:R-:W-:-:S07]  /*20250*/  IMAD.MOV.U32 R7, RZ, RZ, R14 ;  /* 0x000000ffff077224 */ /* 0x000fce00078e000e */
[----:B------:R-:W-:Y:S05]  /*20260*/  WARPSYNC.COLLECTIVE R15, `(.L_x_14709) ;  /* 0x000000000f087348 */ /* 0x000fea0003c00000 */
[----:B------:R0:W1:Y:S02]  /*20270*/  SHFL.IDX P6, R14, R13, R12, R11 ;  /* 0x0000000c0d0e7389 */ /* 0x00006400000c000b */
[----:B01----:R-:W-:Y:S01]  /*20280*/  ENDCOLLECTIVE ;  /* 0x000000000000791b */ /* 0x003fe20003800000 */
.L_x_14709:
        /* <DEDUP_REMOVED lines=15> */
.L_x_14710:
[----:B------:R-:W-:Y:S02]  /*20380*/  @P0 IMAD R8, R5, 0x2, R23 ;  /* 0x0000000205080824 */ /* 0x000fe400078e0217 */
[----:B------:R-:W-:Y:S01]  /*20390*/  IMAD.MOV.U32 R13, RZ, RZ, R2 ;  /* 0x000000ffff0d7224 */ /* 0x000fe200078e0002 */
[----:B------:R-:W-:Y:S01]  /*203a0*/  MOV R12, 0x4 ;  /* 0x00000004000c7802 */ /* 0x000fe20000000f00 */
[----:B------:R-:W-:-:S07]  /*203b0*/  IMAD.MOV.U32 R7, RZ, RZ, R14 ;  /* 0x000000ffff077224 */ /* 0x000fce00078e000e */
[----:B------:R-:W-:Y:S05]  /*203c0*/  WARPSYNC.COLLECTIVE R15, `(.L_x_14711) ;  /* 0x000000000f087348 */ /* 0x000fea0003c00000 */
[----:B------:R0:W1:Y:S02]  /*203d0*/  SHFL.IDX P6, R14, R13, R12, R11 ;  /* 0x0000000c0d0e7389 */ /* 0x00006400000c000b */
[----:B01----:R-:W-:Y:S01]  /*203e0*/  ENDCOLLECTIVE ;  /* 0x000000000000791b */ /* 0x003fe20003800000 */
.L_x_14711:
        /* <DEDUP_REMOVED lines=15> */
.L_x_14712:
[----:B------:R-:W-:Y:S02]  /*204e0*/  @P0 IMAD R8, R5, 0x2, R23 ;  /* 0x0000000205080824 */ /* 0x000fe400078e0217 */
[----:B------:R-:W-:Y:S02]  /*204f0*/  IMAD.MOV.U32 R13, RZ, RZ, R2 ;  /* 0x000000ffff0d7224 */ /* 0x000fe400078e0002 */
[----:B------:R-:W-:Y:S02]  /*20500*/  IMAD.MOV.U32 R12, RZ, RZ, 0x5 ;  /* 0x00000005ff0c7424 */ /* 0x000fe400078e00ff */
[----:B------:R-:W-:-:S07]  /*20510*/  IMAD.MOV.U32 R7, RZ, RZ, R14 ;  /* 0x000000ffff077224 */ /* 0x000fce00078e000e */
[----:B------:R-:W-:Y:S05]  /*20520*/  WARPSYNC.COLLECTIVE R15, `(.L_x_14713) ;  /* 0x000000000f087348 */ /* 0x000fea0003c00000 */
[----:B------:R0:W1:Y:S02]  /*20530*/  SHFL.IDX P6, R14, R13, R12, R11 ;  /* 0x0000000c0d0e7389 */ /* 0x00006400000c000b */
[----:B01----:R-:W-:Y:S01]  /*20540*/  ENDCOLLECTIVE ;  /* 0x000000000000791b */ /* 0x003fe20003800000 */
.L_x_14713:
        /* <DEDUP_REMOVED lines=15> */
.L_x_14714:
[----:B------:R-:W-:Y:S02]  /*20640*/  @P0 IMAD R8, R5, 0x2, R23 ;  /* 0x0000000205080824 */ /* 0x000fe400078e0217 */
[----:B------:R-:W-:Y:S02]  /*20650*/  IMAD.MOV.U32 R13, RZ, RZ, R2 ;  /* 0x000000ffff0d7224 */ /* 0x000fe400078e0002 */
[----:B------:R-:W-:Y:S02]  /*20660*/  IMAD.MOV.U32 R12, RZ, RZ, 0x6 ;  /* 0x00000006ff0c7424 */ /* 0x000fe400078e00ff */
[----:B------:R-:W-:-:S07]  /*20670*/  IMAD.MOV.U32 R7, RZ, RZ, R14 ;  /* 0x000000ffff077224 */ /* 0x000fce00078e000e */
[----:B------:R-:W-:Y:S05]  /*20680*/  WARPSYNC.COLLECTIVE R15, `(.L_x_14715) ;  /* 0x000000000f087348 */ /* 0x000fea0003c00000 */
[----:B------:R0:W1:Y:S02]  /*20690*/  SHFL.IDX P6, R14, R13, R12, R11 ;  /* 0x0000000c0d0e7389 */ /* 0x00006400000c000b */
[----:B01----:R-:W-:Y:S01]  /*206a0*/  ENDCOLLECTIVE ;  /* 0x000000000000791b */ /* 0x003fe20003800000 */
.L_x_14715:
        /* <DEDUP_REMOVED lines=15> */
.L_x_14716:
[----:B------:R-:W-:Y:S02]  /*207a0*/  @P0 IMAD R8, R5, 0x2, R23 ;  /* 0x0000000205080824 */ /* 0x000fe400078e0217 */
[----:B------:R-:W-:Y:S02]  /*207b0*/  IMAD.MOV.U32 R13, RZ, RZ, R2 ;  /* 0x000000ffff0d7224 */ /* 0x000fe400078e0002 */
[----:B------:R-:W-:Y:S02]  /*207c0*/  IMAD.MOV.U32 R12, RZ, RZ, 0x7 ;  /* 0x00000007ff0c7424 */ /* 0x000fe400078e00ff */
[----:B------:R-:W-:-:S07]  /*207d0*/  IMAD.MOV.U32 R7, RZ, RZ, R14 ;  /* 0x000000ffff077224 */ /* 0x000fce00078e000e */
[----:B------:R-:W-:Y:S05]  /*207e0*/  WARPSYNC.COLLECTIVE R15, `(.L_x_14717) ;  /* 0x000000000f087348 */ /* 0x000fea0003c00000 */
[----:B------:R0:W1:Y:S02]  /*207f0*/  SHFL.IDX P6, R14, R13, R12, R11 ;  /* 0x0000000c0d0e7389 */ /* 0x00006400000c000b */
[----:B01----:R-:W-:Y:S01]  /*20800*/  ENDCOLLECTIVE ;  /* 0x000000000000791b */ /* 0x003fe20003800000 */
.L_x_14717:
        /* <DEDUP_REMOVED lines=10> */
.L_x_14718:
[----:B------:R-:W-:Y:S01]  /*208b0*/  @!PT LDS RZ, [RZ] ;  /* 0x00000000fffff984 */ /* 0x000fe20000000800 */
[----:B------:R-:W-:Y:S01]  /*208c0*/  @!PT LDS RZ, [RZ] ;  /* 0x00000000fffff984 */ /* 0x000fe20000000800 */
[----:B------:R-:W-:Y:S01]  /*208d0*/  @!PT LDS RZ, [RZ] ;  /* 0x00000000fffff984 */ /* 0x000fe20000000800 */
[----:B------:R1:W-:Y:S01]  /*208e0*/  @P0 LDGSTS.E.BYPASS.LTC128B.128 [R8+0x11400], desc[UR42][R6.64], !P2 ;  /* 0x1140000006080fae */ /* 0x0003e2000d101d6a */
[----:B------:R-:W-:Y:S01]  /*208f0*/  IMAD.MOV.U32 R0, RZ, RZ, R14 ;  /* 0x000000ffff007224 */ /* 0x000fe200078e000e */
[----:B------:R-:W-:Y:S06]  /*20900*/  BRA `(.L_x_14719) ;  /* 0xffffff9c00947947 */ /* 0x000fec000383ffff */
.L_x_14572:
[----:B------:R-:W2:Y:S01]  /*20910*/  LDL.LU R11, [R1+0x8] ;  /* 0x00000800010b7983 */ /* 0x000ea20000300800 */
[----:B------:R-:W-:Y:S01]  /*20920*/  IMAD.MOV.U32 R13, RZ, RZ, R0 ;  /* 0x000000ffff0d7224 */ /* 0x000fe200078e0000 */
[----:B------:R-:W-:Y:S01]  /*20930*/  MOV R12, RZ ;  /* 0x000000ff000c7202 */ /* 0x000fe20000000f00 */
[----:B------:R-:W-:Y:S02]  /*20940*/  IMAD.MOV.U32 R15, RZ, RZ, -0x1 ;  /* 0xffffffffff0f7424 */ /* 0x000fe400078e00ff */
[----:B------:R-:W-:-:S04]  /*20950*/  IMAD.IADD R28, R9, 0x1, R28 ;  /* 0x00000001091c7824 */ /* 0x000fc800078e021c */
[----:B------:R-:W-:Y:S02]  /*20960*/  VIADD R8, R28, 0x10 ;  /* 0x000000101c087836 */ /* 0x000fe40000000000 */
[----:B--2---:R-:W-:Y:S02]  /*20970*/  IMAD R3, R11, R10, RZ ;  /* 0x0000000a0b037224 */ /* 0x004fe400078e02ff */
[----:B------:R-:W-:-:S03]  /*20980*/  IMAD.MOV.U32 R11, RZ, RZ, 0x181f ;  /* 0x0000181fff0b7424 */ /* 0x000fc600078e00ff */
[----:B------:R-:W-:-:S13]  /*20990*/  ISETP.GE.AND P1, PT, R28, R3, PT ;  /* 0x000000031c00720c */ /* 0x000fda0003f26270 */
[----:B-----5:R-:W-:Y:S05]  /*209a0*/  WARPSYNC.COLLECTIVE R15, `(.L_x_14720) ;  /* 0x000000000f087348 */ /* 0x020fea0003c00000 */
[----:B------:R0:W1:Y:S02]  /*209b0*/  SHFL.IDX P6, R14, R13, R12, R11 ;  /* 0x0000000c0d0e7389 */ /* 0x00006400000c000b */
[----:B01---5:R-:W-:Y:S01]  /*209c0*/  ENDCOLLECTIVE ;  /* 0x000000000000791b */ /* 0x023fe20003800000 */
.L_x_14720:
[----:B------:R-:W-:Y:S02]  /*209d0*/  IMAD.MOV.U32 R13, RZ, RZ, R2 ;  /* 0x000000ffff0d7224 */ /* 0x000fe400078e0002 */
[----:B------:R-:W-:-:S07]  /*209e0*/  IMAD.MOV.U32 R7, RZ, RZ, R14 ;  /* 0x000000ffff077224 */ /* 0x000fce00078e000e */
[----:B------:R-:W-:Y:S05]  /*209f0*/  WARPSYNC.COLLECTIVE R15, `(.L_x_14721) ;  /* 0x000000000f087348 */ /* 0x000fea0003c00000 */
[----:B------:R0:W1:Y:S02]  /*20a00*/  SHFL.IDX P6, R14, R13, R12, R11 ;  /* 0x0000000c0d0e7389 */ /* 0x00006400000c000b */
[----:B01----:R-:W-:Y:S01]  /*20a10*/  ENDCOLLECTIVE ;  /* 0x000000000000791b */ /* 0x003fe20003800000 */
.L_x_14721:
[----:B------:R-:W-:Y:S02]  /*20a20*/  IMAD.MOV.U32 R13, RZ, RZ, R0 ;  /* 0x000000ffff0d7224 */ /* 0x000fe400078e0000 */
[----:B------:R-:W-:Y:S02]  /*20a30*/  IMAD.MOV.U32 R12, RZ, RZ, 0x1 ;  /* 0x00000001ff0c7424 */ /* 0x000fe400078e00ff */
[----:B------:R-:W-:-:S07]  /*20a40*/  IMAD.MOV.U32 R6, RZ, RZ, R14 ;  /* 0x000000ffff067224 */ /* 0x000fce00078e000e */
[----:B------:R-:W-:Y:S05]  /*20a50*/  WARPSYNC.COLLECTIVE R15, `(.L_x_14722) ;  /* 0x000000000f087348 */ /* 0x000fea0003c00000 */
[----:B------:R0:W1:Y:S02]  /*20a60*/  SHFL.IDX P6, R14, R13, R12, R11 ;  /* 0x0000000c0d0e7389 */ /* 0x00006400000c000b */
[----:B01----:R-:W-:Y:S01]  /*20a70*/  ENDCOLLECTIVE ;  /* 0x000000000000791b */ /* 0x003fe20003800000 */
.L_x_14722:
[----:B------:R-:W-:-:S05]  /*20a80*/  @!P1 LEA R6, P2, R21, R6, 0x1 ;  /* 0x0000000615069211 */ /* 0x000fca00078408ff */
[----:B------:R-:W-:-:S05]  /*20a90*/  @!P1 IMAD.X R7, RZ, RZ, R7, P2 ;  /* 0x000000ffff079224 */ /* 0x000fca00010e0607 */
[----:B------:R-:W-:Y:S01]  /*20aa0*/  @!PT LDS RZ, [RZ] ;  /* 0x00000000fffff984 */ /* 0x000fe20000000800 */
[----:B------:R-:W-:Y:S01]  /*20ab0*/  @!PT LDS RZ, [RZ] ;  /* 0x00000000fffff984 */ /* 0x000fe20000000800 */
[----:B------:R-:W-:Y:S01]  /*20ac0*/  @!PT LDS RZ, [RZ] ;  /* 0x00000000fffff984 */ /* 0x000fe20000000800 */
[----:B------:R0:W-:Y:S01]  /*20ad0*/  @!P1 LDGSTS.E.BYPASS.LTC128B.128 [R20+0x8400], desc[UR42][R6.64], !P0 ;  /* 0x0840000006149fae */ /* 0x0001e2000c101d6a */
[----:B------:R-:W-:Y:S01]  /*20ae0*/  IMAD.MOV.U32 R13, RZ, RZ, R2 ;  /* 0x000000ffff0d7224 */ /* 0x000fe200078e0002 */
[----:B------:R-:W-:Y:S01]  /*20af0*/  ISETP.GE.AND P1, PT, R8, R3, PT ;  /* 0x000000030800720c */ /* 0x000fe20003f26270 */
[----:B0-----:R-:W-:-:S12]  /*20b00*/  IMAD.MOV.U32 R6, RZ, RZ, R14 ;  /* 0x000000ffff067224 */ /* 0x001fd800078e000e */
[----:B------:R-:W-:Y:S05]  /*20b10*/  WARPSYNC.COLLECTIVE R15, `(.L_x_14723) ;  /* 0x000000000f087348 */ /* 0x000fea0003c00000 */
[----:B------:R0:W1:Y:S02]  /*20b20*/  SHFL.IDX P6, R14, R13, R12, R11 ;  /* 0x0000000c0d0e7389 */ /* 0x00006400000c000b */
[----:B01----:R-:W-:Y:S01]  /*20b30*/  ENDCOLLECTIVE ;  /* 0x000000000000791b */ /* 0x003fe20003800000 */
.L_x_14723:
[----:B------:R-:W-:Y:S02]  /*20b40*/  IMAD.MOV.U32 R13, RZ, RZ, R0 ;  /* 0x000000ffff0d7224 */ /* 0x000fe400078e0000 */
[----:B------:R-:W-:Y:S02]  /*20b50*/  IMAD.MOV.U32 R12, RZ, RZ, 0x2 ;  /* 0x00000002ff0c7424 */ /* 0x000fe400078e00ff */
[----:B------:R-:W-:-:S07]  /*20b60*/  IMAD.MOV.U32 R7, RZ, RZ, R14 ;  /* 0x000000ffff077224 */ /* 0x000fce00078e000e */
[----:B------:R-:W-:Y:S05]  /*20b70*/  WARPSYNC.COLLECTIVE R15, `(.L_x_14724) ;  /* 0x000000000f087348 */ /* 0x000fea0003c00000 */
[----:B------:R0:W1:Y:S02]  /*20b80*/  SHFL.IDX P6, R14, R13, R12, R11 ;  /* 0x0000000c0d0e7389 */ /* 0x00006400000c000b */
[----:B01----:R-:W-:Y:S01]  /*20b90*/  ENDCOLLECTIVE ;  /* 0x000000000000791b */ /* 0x003fe20003800000 */
.L_x_14724:
        /* <DEDUP_REMOVED lines=16> */
.L_x_14725:
[----:B------:R-:W-:Y:S02]  /*20ca0*/  IMAD.MOV.U32 R13, RZ, RZ, R0 ;  /* 0x000000ffff0d7224 */ /* 0x000fe400078e0000 */
[----:B------:R-:W-:Y:S02]  /*20cb0*/  IMAD.MOV.U32 R12, RZ, RZ, 0x3 ;  /* 0x00000003ff0c7424 */ /* 0x000fe400078e00ff */
[----:B------:R-:W-:-:S07]  /*20cc0*/  IMAD.MOV.U32 R7, RZ, RZ, R14 ;  /* 0x000000ffff077224 */ /* 0x000fce00078e000e */
[----:B------:R-:W-:Y:S05]  /*20cd0*/  WARPSYNC.COLLECTIVE R15, `(.L_x_14726) ;  /* 0x000000000f087348 */ /* 0x000fea0003c00000 */
[----:B------:R0:W1:Y:S02]  /*20ce0*/  SHFL.IDX P6, R14, R13, R12, R11 ;  /* 0x0000000c0d0e7389 */ /* 0x00006400000c000b */
[----:B01----:R-:W-:Y:S01]  /*20cf0*/  ENDCOLLECTIVE ;  /* 0x000000000000791b */ /* 0x003fe20003800000 */
.L_x_14726:
        /* <DEDUP_REMOVED lines=16> */
.L_x_14727:
[----:B------:R-:W-:Y:S02]  /*20e00*/  IMAD.MOV.U32 R13, RZ, RZ, R0 ;  /* 0x000000ffff0d7224 */ /* 0x000fe400078e0000 */
[----:B------:R-:W-:Y:S02]  /*20e10*/  IMAD.MOV.U32 R12, RZ, RZ, 0x4 ;  /* 0x00000004ff0c7424 */ /* 0x000fe400078e00ff */
[----:B------:R-:W-:-:S07]  /*20e20*/  IMAD.MOV.U32 R7, RZ, RZ, R14 ;  /* 0x000000ffff077224 */ /* 0x000fce00078e000e */
[----:B------:R-:W-:Y:S05]  /*20e30*/  WARPSYNC.COLLECTIVE R15, `(.L_x_14728) ;  /* 0x000000000f087348 */ /* 0x000fea0003c00000 */
[----:B------:R0:W1:Y:S02]  /*20e40*/  SHFL.IDX P6, R14, R13, R12, R11 ;  /* 0x0000000c0d0e7389 */ /* 0x00006400000c000b */
[----:B01----:R-:W-:Y:S01]  /*20e50*/  ENDCOLLECTIVE ;  /* 0x000000000000791b */ /* 0x003fe20003800000 */
.L_x_14728:
        /* <DEDUP_REMOVED lines=16> */
.L_x_14729:
[----:B------:R-:W-:Y:S02]  /*20f60*/  IMAD.MOV.U32 R13, RZ, RZ, R0 ;  /* 0x000000ffff0d7224 */ /* 0x000fe400078e0000 */
[----:B------:R-:W-:Y:S02]  /*20f70*/  IMAD.MOV.U32 R12, RZ, RZ, 0x5 ;  /* 0x00000005ff0c7424 */ /* 0x000fe400078e00ff */
[----:B------:R-:W-:-:S07]  /*20f80*/  IMAD.MOV.U32 R7, RZ, RZ, R14 ;  /* 0x000000ffff077224 */ /* 0x000fce00078e000e */
[----:B------:R-:W-:Y:S05]  /*20f90*/  WARPSYNC.COLLECTIVE R15, `(.L_x_14730) ;  /* 0x000000000f087348 */ /* 0x000fea0003c00000 */
[----:B------:R0:W1:Y:S02]  /*20fa0*/  SHFL.IDX P6, R14, R13, R12, R11 ;  /* 0x0000000c0d0e7389 */ /* 0x00006400000c000b */
[----:B01----:R-:W-:Y:S01]  /*20fb0*/  ENDCOLLECTIVE ;  /* 0x000000000000791b */ /* 0x003fe20003800000 */
.L_x_14730:
        /* <DEDUP_REMOVED lines=16> */
.L_x_14731:
[----:B------:R-:W-:Y:S02]  /*210c0*/  IMAD.MOV.U32 R13, RZ, RZ, R0 ;  /* 0x000000ffff0d7224 */ /* 0x000fe400078e0000 */
[----:B------:R-:W-:Y:S02]  /*210d0*/  IMAD.MOV.U32 R12, RZ, RZ, 0x6 ;  /* 0x00000006ff0c7424 */ /* 0x000fe400078e00ff */
[----:B------:R-:W-:-:S07]  /*210e0*/  IMAD.MOV.U32 R7, RZ, RZ, R14 ;  /* 0x000000ffff077224 */ /* 0x000fce00078e000e */
[----:B------:R-:W-:Y:S05]  /*210f0*/  WARPSYNC.COLLECTIVE R15, `(.L_x_14732) ;  /* 0x000000000f087348 */ /* 0x000fea0003c00000 */
[----:B------:R0:W1:Y:S02]  /*21100*/  SHFL.IDX P6, R14, R13, R12, R11 ;  /* 0x0000000c0d0e7389 */ /* 0x00006400000c000b */
[----:B01----:R-:W-:Y:S01]  /*21110*/  ENDCOLLECTIVE ;  /* 0x000000000000791b */ /* 0x003fe20003800000 */
.L_x_14732:
        /* <DEDUP_REMOVED lines=16> */
.L_x_14733:
[----:B------:R-:W-:Y:S02]  /*21220*/  IMAD.MOV.U32 R13, RZ, RZ, R0 ;  /* 0x000000ffff0d7224 */ /* 0x000fe400078e0000 */
[----:B------:R-:W-:Y:S02]  /*21230*/  IMAD.MOV.U32 R12, RZ, RZ, 0x7 ;  /* 0x00000007ff0c7424 */ /* 0x000fe400078e00ff */
[----:B------:R-:W-:-:S07]  /*21240*/  IMAD.MOV.U32 R7, RZ, RZ, R14 ;  /* 0x000000ffff077224 */ /* 0x000fce00078e000e */
[----:B------:R-:W-:Y:S05]  /*21250*/  WARPSYNC.COLLECTIVE R15, `(.L_x_14734) ;  /* 0x000000000f087348 */ /* 0x000fea0003c00000 */
[----:B------:R0:W1:Y:S02]  /*21260*/  SHFL.IDX P6, R14, R13, R12, R11 ;  /* 0x0000000c0d0e7389 */ /* 0x00006400000c000b */
[----:B01----:R-:W-:Y:S01]  /*21270*/  ENDCOLLECTIVE ;  /* 0x000000000000791b */ /* 0x003fe20003800000 */
.L_x_14734:
[----:B------:R-:W-:-:S05]  /*21280*/  @!P1 LEA R7, P2, R21, R7, 0x1 ;  /* 0x0000000715079211 */ /* 0x000fca00078408ff */
[----:B------:R-:W-:-:S05]  /*21290*/  @!P1 IMAD.X R6, RZ, RZ, R6, P2 ;  /* 0x000000ffff069224 */ /* 0x000fca00010e0606 */
[-C--:B------:R-:W-:Y:S01]  /*212a0*/  @!P1 LOP3.LUT R7, R7, R6.reuse, RZ, 0x3c, !PT ;  /* 0x0000000607079212 */ /* 0x080fe200078e3cff */
[----:B------:R-:W-:Y:S02]  /*212b0*/  IMAD.MOV.U32 R13, RZ, RZ, R2 ;  /* 0x000000ffff0d7224 */ /* 0x000fe400078e0002 */
[----:B------:R-:W-:Y:S01]  /*212c0*/  VIADD R2, R28, 0x70 ;  /* 0x000000701c027836 */ /* 0x000fe20000000000 */
[----:B------:R-:W-:-:S04]  /*212d0*/  @!P1 LOP3.LUT R6, R7, R6, RZ, 0x3c, !PT ;  /* 0x0000000607069212 */ /* 0x000fc800078e3cff */
[----:B------:R-:W-:Y:S02]  /*212e0*/  @!P1 LOP3.LUT R7, R7, R6, RZ, 0x3c, !PT ;  /* 0x0000000607079212 */ /* 0x000fe400078e3cff */
[----:B------:R-:W-:-:S07]  /*212f0*/  MOV R0, R14 ;  /* 0x0000000e00007202 */ /* 0x000fce0000000f00 */
[----:B------:R-:W-:Y:S05]  /*21300*/  WARPSYNC.COLLECTIVE R15, `(.L_x_14735) ;  /* 0x000000000f087348 */ /* 0x000fea0003c00000 */
[----:B------:R0:W1:Y:S02]  /*21310*/  SHFL.IDX P6, R14, R13, R12, R11 ;  /* 0x0000000c0d0e7389 */ /* 0x00006400000c000b */
[----:B01----:R-:W-:Y:S01]  /*21320*/  ENDCOLLECTIVE ;  /* 0x000000000000791b */ /* 0x003fe20003800000 */
.L_x_14735:
        /* <DEDUP_REMOVED lines=11> */
.L_x_14736:
[----:B------:R-:W-:-:S05]  /*213e0*/  @!P1 LEA R6, P2, R21, R6, 0x1 ;  /* 0x0000000615069211 */ /* 0x000fca00078408ff */
[----:B------:R-:W-:-:S04]  /*213f0*/  @!P1 IMAD.X R0, RZ, RZ, R0, P2 ;  /* 0x000000ffff009224 */ /* 0x000fc800010e0600 */
[----:B------:R-:W-:Y:S02]  /*21400*/  @!P1 IMAD.MOV.U32 R7, RZ, RZ, R0 ;  /* 0x000000ffff079224 */ /* 0x000fe400078e0000 */
[----:B------:R-:W-:Y:S02]  /*21410*/  IMAD.MOV.U32 R13, RZ, RZ, R5 ;  /* 0x000000ffff0d7224 */ /* 0x000fe400078e0005 */
[----:B------:R-:W-:Y:S01]  /*21420*/  VIADD R0, R28, 0x80 ;  /* 0x000000801c007836 */ /* 0x000fe20000000000 */
[----:B------:R-:W-:Y:S01]  /*21430*/  @!PT LDS RZ, [RZ] ;  /* 0x00000000fffff984 */ /* 0x000fe20000000800 */
[----:B------:R-:W-:Y:S01]  /*21440*/  @!PT LDS RZ, [RZ] ;  /* 0x00000000fffff984 */ /* 0x000fe20000000800 */
[----:B------:R-:W-:Y:S01]  /*21450*/  @!PT LDS RZ, [RZ] ;  /* 0x00000000fffff984 */ /* 0x000fe20000000800 */
[----:B------:R0:W-:Y:S04]  /*21460*/  @!P1 LDGSTS.E.BYPASS.LTC128B.128 [R20+0xbc00], desc[UR42][R6.64], !P0 ;  /* 0x0bc0000006149fae */ /* 0x0001e8000c101d6a */
[----:B------:R-:W-:Y:S01]  /*21470*/  ISETP.GE.AND P1, PT, R0, R3, PT ;  /* 0x000000030000720c */ /* 0x000fe20003f26270 */
[----:B------:R-:W-:-:S02]  /*21480*/  VIADD R0, R28, 0x90 ;  /* 0x000000901c007836 */ /* 0x000fc40000000000 */
[----:B------:R-:W-:-:S10]  /*21490*/  IMAD.MOV.U32 R8, RZ, RZ, R14 ;  /* 0x000000ffff087224 */ /* 0x000fd400078e000e */
[----:B0-----:R-:W-:Y:S05]  /*214a0*/  WARPSYNC.COLLECTIVE R15, `(.L_x_14737) ;  /* 0x000000000f087348 */ /* 0x001fea0003c00000 */
[----:B------:R1:W2:Y:S02]  /*214b0*/  SHFL.IDX P6, R14, R13, R12, R11 ;  /* 0x0000000c0d0e7389 */ /* 0x0002a400000c000b */
[----:B012---:R-:W-:Y:S01]  /*214c0*/  ENDCOLLECTIVE ;  /* 0x000000000000791b */ /* 0x007fe20003800000 */
.L_x_14737:
[----:B------:R-:W-:Y:S02]  /*214d0*/  IMAD.MOV.U32 R13, RZ, RZ, R4 ;  /* 0x000000ffff0d7224 */ /* 0x000fe400078e0004 */
[----:B------:R-:W-:Y:S02]  /*214e0*/  IMAD.MOV.U32 R12, RZ, RZ, 0x1 ;  /* 0x00000001ff0c7424 */ /* 0x000fe400078e00ff */
[----:B------:R-:W-:-:S07]  /*214f0*/  IMAD.MOV.U32 R2, RZ, RZ, R14 ;  /* 0x000000ffff027224 */ /* 0x000fce00078e000e */
[----:B------:R-:W-:Y:S05]  /*21500*/  WARPSYNC.COLLECTIVE R15, `(.L_x_14738) ;  /* 0x000000000f087348 */ /* 0x000fea0003c00000 */
[----:B------:R0:W1:Y:S02]  /*21510*/  SHFL.IDX P6, R14, R13, R12, R11 ;  /* 0x0000000c0d0e7389 */ /* 0x00006400000c000b */
[----:B01----:R-:W-:Y:S01]  /*21520*/  ENDCOLLECTIVE ;  /* 0x000000000000791b */ /* 0x003fe20003800000 */
.L_x_14738:
        /* <DEDUP_REMOVED lines=15> */
.L_x_14739:
[----:B------:R-:W-:Y:S02]  /*21620*/  IMAD.MOV.U32 R13, RZ, RZ, R4 ;  /* 0x000000ffff0d7224 */ /* 0x000fe400078e0004 */
[----:B------:R-:W-:Y:S02]  /*21630*/  IMAD.MOV.U32 R12, RZ, RZ, 0x2 ;  /* 0x00000002ff0c7424 */ /* 0x000fe400078e00ff */
[----:B------:R-:W-:-:S07]  /*21640*/  IMAD.MOV.U32 R6, RZ, RZ, R14 ;  /* 0x000000ffff067224 */ /* 0x000fce00078e000e */
[----:B------:R-:W-:Y:S05]  /*21650*/  WARPSYNC.COLLECTIVE R15, `(.L_x_14740) ;  /* 0x000000000f087348 */ /* 0x000fea0003c00000 */
[----:B------:R0:W1:Y:S02]  /*21660*/  SHFL.IDX P6, R14, R13, R12, R11 ;  /* 0x0000000c0d0e7389 */ /* 0x00006400000c000b */
[----:B01----:R-:W-:Y:S01]  /*21670*/  ENDCOLLECTIVE ;  /* 0x000000000000791b */ /* 0x003fe20003800000 */
.L_x_14740:
[----:B------:R-:W-:-:S05]  /*21680*/  @!P1 LEA R6, P2, R21, R6, 0x1 ;  /* 0x0000000615069211 */ /* 0x000fca00078408ff */
[----:B------:R-:W-:-:S04]  /*21690*/  @!P1 IMAD.X R0, RZ, RZ, R0, P2 ;  /* 0x000000ffff009224 */ /* 0x000fc800010e0600 */
[----:B------:R-:W-:Y:S01]  /*216a0*/  @!P1 IMAD.MOV.U32 R7, RZ, RZ, R0 ;  /* 0x000000ffff079224 */ /* 0x000fe200078e0000 */
[----:B------:R-:W-:-:S04]  /*216b0*/  MOV R13, R5 ;  /* 0x00000005000d7202 */ /* 0x000fc80000000f00 */
        /* <DEDUP_REMOVED lines=9> */
.L_x_14741:
[----:B------:R-:W-:Y:S02]  /*21750*/  IMAD.MOV.U32 R13, RZ, RZ, R4 ;  /* 0x000000ffff0d7224 */ /* 0x000fe400078e0004 */
[----:B------:R-:W-:Y:S02]  /*21760*/  IMAD.MOV.U32 R12, RZ, RZ, 0x3 ;  /* 0x00000003ff0c7424 */ /* 0x000fe400078e00ff */
[----:B------:R-:W-:-:S07]  /*21770*/  IMAD.MOV.U32 R6, RZ, RZ, R14 ;  /* 0x000000ffff067224 */ /* 0x000fce00078e000e */
[----:B------:R-:W-:Y:S05]  /*21780*/  WARPSYNC.COLLECTIVE R15, `(.L_x_14742) ;  /* 0x000000000f087348 */ /* 0x000fea0003c00000 */
[----:B------:R0:W1:Y:S02]  /*21790*/  SHFL.IDX P6, R14, R13, R12, R11 ;  /* 0x0000000c0d0e7389 */ /* 0x00006400000c000b */
[----:B01----:R-:W-:Y:S01]  /*217a0*/  ENDCOLLECTIVE ;  /* 0x000000000000791b */ /* 0x003fe20003800000 */
.L_x_14742:
        /* <DEDUP_REMOVED lines=12> */
.L_x_14743:
[----:B------:R-:W-:Y:S01]  /*21870*/  IMAD.MOV.U32 R2, RZ, RZ, R14 ;  /* 0x000000ffff027224 */ /* 0x000fe200078e000e */
[----:B------:R-:W-:Y:S06]  /*21880*/  BRA `(.L_x_14744) ;  /* 0xffffff9c00887947 */ /* 0x000fec000383ffff */
.L_x_14575:
[----:B-1----:R1:W2:Y:S02]  /*21890*/  SYNCS.PHASECHK.TRANS64.TRYWAIT P0, [R23+URZ+0x16820], R0 ;  /* 0x01682000170075a7 */ /* 0x0022a4000800017f */
[----:B--2---:R-:W-:Y:S05]  /*218a0*/  @!P0 NANOSLEEP.SYNCS 0x989680 ;  /* 0x009896800000895d */ /* 0x004fea0003900000 */
[----:B------:R-:W2:Y:S02]  /*218b0*/  @!P0 SYNCS.PHASECHK.TRANS64 P0, [R23+URZ+0x16820], R0 ;  /* 0x01682000170085a7 */ /* 0x000ea4000800007f */
[----:B--2---:R-:W-:Y:S05]  /*218c0*/  @!P0 BRA `(.L_x_14575) ;  /* 0xfffffffc00f08947 */ /* 0x004fea000383ffff */
[----:B------:R-:W-:Y:S05]  /*218d0*/  BRA `(.L_x_14745) ;  /* 0xffffff9c00e47947 */ /* 0x000fea000383ffff */
.L_x_14580:
[----:B0-----:R0:W1:Y:S02]  /*218e0*/  SYNCS.PHASECHK.TRANS64.TRYWAIT P0, [R5+URZ+0x16840], R2 ;  /* 0x01684002050075a7 */ /* 0x001064000800017f */
[----:B-1----:R-:W-:Y:S05]  /*218f0*/  @!P0 NANOSLEEP.SYNCS 0x989680 ;  /* 0x009896800000895d */ /* 0x002fea0003900000 */
[----:B------:R-:W1:Y:S02]  /*21900*/  @!P0 SYNCS.PHASECHK.TRANS64 P0, [R5+URZ+0x16840], R2 ;  /* 0x01684002050085a7 */ /* 0x000e64000800007f */
[----:B-1----:R-:W-:Y:S05]  /*21910*/  @!P0 BRA `(.L_x_14580) ;  /* 0xfffffffc00f08947 */ /* 0x002fea000383ffff */
[----:B------:R-:W-:Y:S05]  /*21920*/  BRA `(.L_x_14746) ;  /* 0xffffffa000c47947 */ /* 0x000fea000383ffff */
.L_x_14581:
        /* <DEDUP_REMOVED lines=8> */
.L_x_14748:
[----:B------:R-:W-:Y:S05]  /*219b0*/  BSYNC B1 ;  /* 0x0000000000017941 */ /* 0x000fea0003800000 */
.L_x_14747:
        /* <DEDUP_REMOVED lines=10> */
.L_x_14749:
        /* <DEDUP_REMOVED lines=8> */
.L_x_14750:
        /* <DEDUP_REMOVED lines=12> */
.L_x_14751:
[----:B------:R-:W-:Y:S02]  /*21ba0*/  IMAD.MOV.U32 R13, RZ, RZ, R10 ;  /* 0x000000ffff0d7224 */ /* 0x000fe400078e000a */
[----:B------:R-:W-:Y:S02]  /*21bb0*/  IMAD.MOV.U32 R12, RZ, RZ, 0x2 ;  /* 0x00000002ff0c7424 */ /* 0x000fe400078e00ff */
[----:B------:R-:W-:-:S07]  /*21bc0*/  IMAD.MOV.U32 R2, RZ, RZ, R14 ;  /* 0x000000ffff027224 */ /* 0x000fce00078e000e */
[----:B------:R-:W-:Y:S05]  /*21bd0*/  WARPSYNC.COLLECTIVE R15, `(.L_x_14752) ;  /* 0x000000000f087348 */ /* 0x000fea0003c00000 */
[----:B------:R0:W1:Y:S02]  /*21be0*/  SHFL.IDX P6, R14, R13, R12, R11 ;  /* 0x0000000c0d0e7389 */ /* 0x00006400000c000b */
[----:B01----:R-:W-:Y:S01]  /*21bf0*/  ENDCOLLECTIVE ;  /* 0x000000000000791b */ /* 0x003fe20003800000 */
.L_x_14752:
        /* <DEDUP_REMOVED lines=11> */
.L_x_14753:
[----:B------:R-:W-:Y:S02]  /*21cb0*/  IMAD.MOV.U32 R13, RZ, RZ, R10 ;  /* 0x000000ffff0d7224 */ /* 0x000fe400078e000a */
[----:B------:R-:W-:Y:S02]  /*21cc0*/  IMAD.MOV.U32 R12, RZ, RZ, 0x3 ;  /* 0x00000003ff0c7424 */ /* 0x000fe400078e00ff */
[----:B------:R-:W-:-:S07]  /*21cd0*/  IMAD.MOV.U32 R2, RZ, RZ, R14 ;  /* 0x000000ffff027224 */ /* 0x000fce00078e000e */
[----:B------:R-:W-:Y:S05]  /*21ce0*/  WARPSYNC.COLLECTIVE R15, `(.L_x_14754) ;  /* 0x000000000f087348 */ /* 0x000fea0003c00000 */
[----:B------:R0:W1:Y:S02]  /*21cf0*/  SHFL.IDX P6, R14, R13, R12, R11 ;  /* 0x0000000c0d0e7389 */ /* 0x00006400000c000b */
[----:B01----:R-:W-:Y:S01]  /*21d00*/  ENDCOLLECTIVE ;  /* 0x000000000000791b */ /* 0x003fe20003800000 */
.L_x_14754:
        /* <DEDUP_REMOVED lines=11> */
.L_x_14755:
[----:B------:R-:W-:Y:S02]  /*21dc0*/  IMAD.MOV.U32 R13, RZ, RZ, R10 ;  /* 0x000000ffff0d7224 */ /* 0x000fe400078e000a */
[----:B------:R-:W-:Y:S02]  /*21dd0*/  IMAD.MOV.U32 R12, RZ, RZ, 0x4 ;  /* 0x00000004ff0c7424 */ /* 0x000fe400078e00ff */
[----:B------:R-:W-:-:S07]  /*21de0*/  IMAD.MOV.U32 R2, RZ, RZ, R14 ;  /* 0x000000ffff027224 */ /* 0x000fce00078e000e */
[----:B------:R-:W-:Y:S05]  /*21df0*/  WARPSYNC.COLLECTIVE R15, `(.L_x_14756) ;  /* 0x000000000f087348 */ /* 0x000fea0003c00000 */
[----:B------:R0:W1:Y:S02]  /*21e00*/  SHFL.IDX P6, R14, R13, R12, R11 ;  /* 0x0000000c0d0e7389 */ /* 0x00006400000c000b */
[----:B01----:R-:W-:Y:S01]  /*21e10*/  ENDCOLLECTIVE ;  /* 0x000000000000791b */ /* 0x003fe20003800000 */
.L_x_14756:
        /* <DEDUP_REMOVED lines=11> */
.L_x_14757:
[----:B------:R-:W-:Y:S02]  /*21ed0*/  IMAD.MOV.U32 R13, RZ, RZ, R10 ;  /* 0x000000ffff0d7224 */ /* 0x000fe400078e000a */
[----:B------:R-:W-:Y:S02]  /*21ee0*/  IMAD.MOV.U32 R12, RZ, RZ, 0x5 ;  /* 0x00000005ff0c7424 */ /* 0x000fe400078e00ff */
[----:B------:R-:W-:-:S07]  /*21ef0*/  IMAD.MOV.U32 R2, RZ, RZ, R14 ;  /* 0x000000ffff027224 */ /* 0x000fce00078e000e */
[----:B------:R-:W-:Y:S05]  /*21f00*/  WARPSYNC.COLLECTIVE R15, `(.L_x_14758) ;  /* 0x000000000f087348 */ /* 0x000fea0003c00000 */
[----:B------:R0:W1:Y:S02]  /*21f10*/  SHFL.IDX P6, R14, R13, R12, R11 ;  /* 0x0000000c0d0e7389 */ /* 0x00006400000c000b */
[----:B01----:R-:W-:Y:S01]  /*21f20*/  ENDCOLLECTIVE ;  /* 0x000000000000791b */ /* 0x003fe20003800000 */
.L_x_14758:
        /* <DEDUP_REMOVED lines=11> */
.L_x_14759:
[----:B------:R-:W-:Y:S02]  /*21fe0*/  IMAD.MOV.U32 R13, RZ, RZ, R10 ;  /* 0x000000ffff0d7224 */ /* 0x000fe400078e000a */
[----:B------:R-:W-:Y:S01]  /*21ff0*/  IMAD.MOV.U32 R12, RZ, RZ, 0x6 ;  /* 0x00000006ff0c7424 */ /* 0x000fe200078e00ff */
[----:B------:R-:W-:-:S07]  /*22000*/  MOV R2, R14 ;  /* 0x0000000e00027202 */ /* 0x000fce0000000f00 */
[----:B------:R-:W-:Y:S05]  /*22010*/  WARPSYNC.COLLECTIVE R15, `(.L_x_14760) ;  /* 0x000000000f087348 */ /* 0x000fea0003c00000 */
[----:B------:R0:W1:Y:S02]  /*22020*/  SHFL.IDX P6, R14, R13, R12, R11 ;  /* 0x0000000c0d0e7389 */ /* 0x00006400000c000b */
[----:B01----:R-:W-:Y:S01]  /*22030*/  ENDCOLLECTIVE ;  /* 0x000000000000791b */ /* 0x003fe20003800000 */
.L_x_14760:
        /* <DEDUP_REMOVED lines=11> */
.L_x_14761:
[----:B------:R-:W-:Y:S02]  /*220f0*/  IMAD.MOV.U32 R13, RZ, RZ, R10 ;  /* 0x000000ffff0d7224 */ /* 0x000fe400078e000a */
[----:B------:R-:W-:Y:S02]  /*22100*/  IMAD.MOV.U32 R12, RZ, RZ, 0x7 ;  /* 0x00000007ff0c7424 */ /* 0x000fe400078e00ff */
[----:B------:R-:W-:-:S07]  /*22110*/  IMAD.MOV.U32 R2, RZ, RZ, R14 ;  /* 0x000000ffff027224 */ /* 0x000fce00078e000e */
[----:B------:R-:W-:Y:S05]  /*22120*/  WARPSYNC.COLLECTIVE R15, `(.L_x_14762) ;  /* 0x000000000f087348 */ /* 0x000fea0003c00000 */
[----:B------:R0:W1:Y:S02]  /*22130*/  SHFL.IDX P6, R14, R13, R12, R11 ;  /* 0x0000000c0d0e7389 */ /* 0x00006400000c000b */
[----:B01----:R-:W-:Y:S01]  /*22140*/  ENDCOLLECTIVE ;  /* 0x000000000000791b */ /* 0x003fe20003800000 */
.L_x_14762:
        /* <DEDUP_REMOVED lines=11> */
.L_x_14763:
[----:B------:R-:W-:Y:S01]  /*22200*/  IMAD.MOV.U32 R2, RZ, RZ, R14 ;  /* 0x000000ffff027224 */ /* 0x000fe200078e000e */
[----:B------:R-:W-:Y:S06]  /*22210*/  BRA `(.L_x_14764) ;  /* 0xffffff9c00b47947 */ /* 0x000fec000383ffff */
.L_x_14586:
[----:B-1----:R1:W2:Y:S02]  /*22220*/  SYNCS.PHASECHK.TRANS64.TRYWAIT P0, [R5+URZ+0x16860], R2 ;  /* 0x01686002050075a7 */ /* 0x0022a4000800017f */
[----:B--2---:R-:W-:Y:S05]  /*22230*/  @!P0 NANOSLEEP.SYNCS 0x989680 ;  /* 0x009896800000895d */ /* 0x004fea0003900000 */
[----:B------:R-:W2:Y:S02]  /*22240*/  @!P0 SYNCS.PHASECHK.TRANS64 P0, [R5+URZ+0x16860], R2 ;  /* 0x01686002050085a7 */ /* 0x000ea4000800007f */
[----:B--2---:R-:W-:Y:S05]  /*22250*/  @!P0 BRA `(.L_x_14586) ;  /* 0xfffffffc00f08947 */ /* 0x004fea000383ffff */
[----:B------:R-:W-:Y:S05]  /*22260*/  BRA `(.L_x_14765) ;  /* 0xffffffa0000c7947 */ /* 0x000fea000383ffff */
.L_x_14587:
        /* <DEDUP_REMOVED lines=8> */
.L_x_14767:
[----:B------:R-:W-:Y:S05]  /*222f0*/  BSYNC B1 ;  /* 0x0000000000017941 */ /* 0x000fea0003800000 */
.L_x_14766:
        /* <DEDUP_REMOVED lines=10> */
.L_x_14768:
[----:B------:R-:W-:Y:S01]  /*223a0*/  IMAD.MOV.U32 R13, RZ, RZ, R24 ;  /* 0x000000ffff0d7224 */ /* 0x000fe200078e0018 */
[----:B------:R-:W-:Y:S01]  /*223b0*/  MOV R12, 0x1 ;  /* 0x00000001000c7802 */ /* 0x000fe20000000f00 */
[----:B------:R-:W-:-:S07]  /*223c0*/  IMAD.MOV.U32 R2, RZ, RZ, R14 ;  /* 0x000000ffff027224 */ /* 0x000fce00078e000e */
[----:B------:R-:W-:Y:S05]  /*223d0*/  WARPSYNC.COLLECTIVE R15, `(.L_x_14769) ;  /* 0x000000000f087348 */ /* 0x000fea0003c00000 */
[----:B------:R0:W1:Y:S02]  /*223e0*/  SHFL.IDX P6, R14, R13, R12, R11 ;  /* 0x0000000c0d0e7389 */ /* 0x00006400000c000b */
[----:B01----:R-:W-:Y:S01]  /*223f0*/  ENDCOLLECTIVE ;  /* 0x000000000000791b */ /* 0x003fe20003800000 */
.L_x_14769:
        /* <DEDUP_REMOVED lines=12> */
.L_x_14770:
[----:B------:R-:W-:Y:S02]  /*224c0*/  IMAD.MOV.U32 R13, RZ, RZ, R24 ;  /* 0x000000ffff0d7224 */ /* 0x000fe400078e0018 */
[----:B------:R-:W-:Y:S02]  /*224d0*/  IMAD.MOV.U32 R12, RZ, RZ, 0x2 ;  /* 0x00000002ff0c7424 */ /* 0x000fe400078e00ff */
[----:B------:R-:W-:-:S07]  /*224e0*/  IMAD.MOV.U32 R2, RZ, RZ, R14 ;  /* 0x000000ffff027224 */ /* 0x000fce00078e000e */
[----:B------:R-:W-:Y:S05]  /*224f0*/  WARPSYNC.COLLECTIVE R15, `(.L_x_14771) ;  /* 0x000000000f087348 */ /* 0x000fea0003c00000 */
[----:B------:R0:W1:Y:S02]  /*22500*/  SHFL.IDX P6, R14, R13, R12, R11 ;  /* 0x0000000c0d0e7389 */ /* 0x00006400000c000b */
[----:B01----:R-:W-:Y:S01]  /*22510*/  ENDCOLLECTIVE ;  /* 0x000000000000791b */ /* 0x003fe20003800000 */
.L_x_14771:
        /* <DEDUP_REMOVED lines=12> */
.L_x_14772:
[----:B------:R-:W-:Y:S02]  /*225e0*/  IMAD.MOV.U32 R13, RZ, RZ, R24 ;  /* 0x000000ffff0d7224 */ /* 0x000fe400078e0018 */
[----:B------:R-:W-:Y:S02]  /*225f0*/  IMAD.MOV.U32 R12, RZ, RZ, 0x3 ;  /* 0x00000003ff0c7424 */ /* 0x000fe400078e00ff */
[----:B------:R-:W-:-:S07]  /*22600*/  IMAD.MOV.U32 R2, RZ, RZ, R14 ;  /* 0x000000ffff027224 */ /* 0x000fce00078e000e */
[----:B------:R-:W-:Y:S05]  /*22610*/  WARPSYNC.COLLECTIVE R15, `(.L_x_14773) ;  /* 0x000000000f087348 */ /* 0x000fea0003c00000 */
[----:B------:R0:W1:Y:S02]  /*22620*/  SHFL.IDX P6, R14, R13, R12, R11 ;  /* 0x0000000c0d0e7389 */ /* 0x00006400000c000b */
[----:B01----:R-:W-:Y:S01]  /*22630*/  ENDCOLLECTIVE ;  /* 0x000000000000791b */ /* 0x003fe20003800000 */
.L_x_14773:
        /* <DEDUP_REMOVED lines=12> */
.L_x_14774:
[----:B------:R-:W-:Y:S02]  /*22700*/  IMAD.MOV.U32 R13, RZ, RZ, R24 ;  /* 0x000000ffff0d7224 */ /* 0x000fe400078e0018 */
[----:B------:R-:W-:Y:S02]  /*22710*/  IMAD.MOV.U32 R12, RZ, RZ, 0x4 ;  /* 0x00000004ff0c7424 */ /* 0x000fe400078e00ff */
[----:B------:R-:W-:-:S07]  /*22720*/  IMAD.MOV.U32 R2, RZ, RZ, R14 ;  /* 0x000000ffff027224 */ /* 0x000fce00078e000e */
[----:B------:R-:W-:Y:S05]  /*22730*/  WARPSYNC.COLLECTIVE R15, `(.L_x_14775) ;  /* 0x000000000f087348 */ /* 0x000fea0003c00000 */
[----:B------:R0:W1:Y:S02]  /*22740*/  SHFL.IDX P6, R14, R13, R12, R11 ;  /* 0x0000000c0d0e7389 */ /* 0x00006400000c000b */
[----:B01----:R-:W-:Y:S01]  /*22750*/  ENDCOLLECTIVE ;  /* 0x000000000000791b */ /* 0x003fe20003800000 */
.L_x_14775:
        /* <DEDUP_REMOVED lines=12> */
.L_x_14776:
[----:B------:R-:W-:Y:S02]  /*22820*/  IMAD.MOV.U32 R13, RZ, RZ, R24 ;  /* 0x000000ffff0d7224 */ /* 0x000fe400078e0018 */
[----:B------:R-:W-:Y:S02]  /*22830*/  IMAD.MOV.U32 R12, RZ, RZ, 0x5 ;  /* 0x00000005ff0c7424 */ /* 0x000fe400078e00ff */
[----:B------:R-:W-:-:S07]  /*22840*/  IMAD.MOV.U32 R2, RZ, RZ, R14 ;  /* 0x000000ffff027224 */ /* 0x000fce00078e000e */
[----:B------:R-:W-:Y:S05]  /*22850*/  WARPSYNC.COLLECTIVE R15, `(.L_x_14777) ;  /* 0x000000000f087348 */ /* 0x000fea0003c00000 */
[----:B------:R0:W1:Y:S02]  /*22860*/  SHFL.IDX P6, R14, R13, R12, R11 ;  /* 0x0000000c0d0e7389 */ /* 0x00006400000c000b */
[----:B01----:R-:W-:Y:S01]  /*22870*/  ENDCOLLECTIVE ;  /* 0x000000000000791b */ /* 0x003fe20003800000 */
.L_x_14777:
        /* <DEDUP_REMOVED lines=12> */
.L_x_14778:
[----:B------:R-:W-:Y:S02]  /*22940*/  IMAD.MOV.U32 R13, RZ, RZ, R24 ;  /* 0x000000ffff0d7224 */ /* 0x000fe400078e0018 */
[----:B------:R-:W-:Y:S02]  /*22950*/  IMAD.MOV.U32 R12, RZ, RZ, 0x6 ;  /* 0x00000006ff0c7424 */ /* 0x000fe400078e00ff */
[----:B------:R-:W-:-:S07]  /*22960*/  IMAD.MOV.U32 R2, RZ, RZ, R14 ;  /* 0x000000ffff027224 */ /* 0x000fce00078e000e */
[----:B------:R-:W-:Y:S05]  /*22970*/  WARPSYNC.COLLECTIVE R15, `(.L_x_14779) ;  /* 0x000000000f087348 */ /* 0x000fea0003c00000 */
[----:B------:R0:W1:Y:S02]  /*22980*/  SHFL.IDX P6, R14, R13, R12, R11 ;  /* 0x0000000c0d0e7389 */ /* 0x00006400000c000b */
[----:B01----:R-:W-:Y:S01]  /*22990*/  ENDCOLLECTIVE ;  /* 0x000000000000791b */ /* 0x003fe20003800000 */
.L_x_14779:
        /* <DEDUP_REMOVED lines=12> */
.L_x_14780:
[----:B------:R-:W-:Y:S02]  /*22a60*/  IMAD.MOV.U32 R13, RZ, RZ, R24 ;  /* 0x000000ffff0d7224 */ /* 0x000fe400078e0018 */
[----:B------:R-:W-:Y:S02]  /*22a70*/  IMAD.MOV.U32 R12, RZ, RZ, 0x7 ;  /* 0x00000007ff0c7424 */ /* 0x000fe400078e00ff */
[----:B------:R-:W-:-:S07]  /*22a80*/  IMAD.MOV.U32 R2, RZ, RZ, R14 ;  /* 0x000000ffff027224 */ /* 0x000fce00078e000e */
[----:B------:R-:W-:Y:S05]  /*22a90*/  WARPSYNC.COLLECTIVE R15, `(.L_x_14781) ;  /* 0x000000000f087348 */ /* 0x000fea0003c00000 */
[----:B------:R0:W1:Y:S02]  /*22aa0*/  SHFL.IDX P6, R14, R13, R12, R11 ;  /* 0x0000000c0d0e7389 */ /* 0x00006400000c000b */
[----:B01----:R-:W-:Y:S01]  /*22ab0*/  ENDCOLLECTIVE ;  /* 0x000000000000791b */ /* 0x003fe20003800000 */
.L_x_14781:
        /* <DEDUP_REMOVED lines=11> */
.L_x_14782:
[----:B------:R-:W-:Y:S01]  /*22b70*/  IMAD.MOV.U32 R2, RZ, RZ, R14 ;  /* 0x000000ffff027224 */ /* 0x000fe200078e000e */
[----:B------:R-:W-:Y:S06]  /*22b80*/  BRA `(.L_x_14783) ;  /* 0xffffff9800bc7947 */ /* 0x000fec000383ffff */
.L_x_14595:
[----:B0-----:R0:W1:Y:S02]  /*22b90*/  SYNCS.PHASECHK.TRANS64.TRYWAIT P0, [R0+URZ+0x16860], R3 ;  /* 0x01686003000075a7 */ /* 0x001064000800017f */
[----:B-1----:R-:W-:Y:S05]  /*22ba0*/  @!P0 NANOSLEEP.SYNCS 0x989680 ;  /* 0x009896800000895d */ /* 0x002fea0003900000 */
[----:B------:R-:W1:Y:S02]  /*22bb0*/  @!P0 SYNCS.PHASECHK.TRANS64 P0, [R0+URZ+0x16860], R3 ;  /* 0x01686003000085a7 */ /* 0x000e64000800007f */
[----:B-1----:R-:W-:Y:S05]  /*22bc0*/  @!P0 BRA `(.L_x_14595) ;  /* 0xfffffffc00f08947 */ /* 0x002fea000383ffff */
[----:B------:R-:W-:Y:S05]  /*22bd0*/  BRA `(.L_x_14784) ;  /* 0xffffff9c00e07947 */ /* 0x000fea000383ffff */
.L_x_14596:
        /* <DEDUP_REMOVED lines=8> */
.L_x_14786:
[----:B------:R-:W-:Y:S05]  /*22c60*/  BSYNC B0 ;  /* 0x0000000000007941 */ /* 0x000fea0003800000 */
.L_x_14785:
[----:B------:R-:W0:Y:S01]  /*22c70*/  S2R R2, SR_TID.X ;  /* 0x0000000000027919 */ /* 0x000e220000002100 */
[----:B------:R-:W-:Y:S01]  /*22c80*/  IMAD.MOV.U32 R13, RZ, RZ, R17 ;  /* 0x000000ffff0d7224 */ /* 0x000fe200078e0011 */
[----:B------:R-:W-:Y:S01]  /*22c90*/  LEA R4, R4, R23, 0x1 ;  /* 0x0000001704047211 */ /* 0x000fe200078e08ff */
[----:B------:R-:W-:Y:S02]  /*22ca0*/  IMAD.MOV.U32 R12, RZ, RZ, RZ ;  /* 0x000000ffff0c7224 */ /* 0x000fe400078e00ff */
[----:B------:R-:W-:Y:S02]  /*22cb0*/  IMAD.MOV.U32 R11, RZ, RZ, 0x181f ;  /* 0x0000181fff0b7424 */ /* 0x000fe400078e00ff */
[----:B------:R-:W-:Y:S02]  /*22cc0*/  IMAD.MOV.U32 R15, RZ, RZ, -0x1 ;  /* 0xffffffffff0f7424 */ /* 0x000fe400078e00ff */
[----:B------:R-:W-:-:S07]  /*22cd0*/  IMAD.MOV.U32 R3, RZ, RZ, R14 ;  /* 0x000000ffff037224 */ /* 0x000fce00078e000e */
[----:B0-----:R-:W-:Y:S05]  /*22ce0*/  WARPSYNC.COLLECTIVE R15, `(.L_x_14787) ;  /* 0x000000000f087348 */ /* 0x001fea0003c00000 */
[----:B------:R1:W2:Y:S02]  /*22cf0*/  SHFL.IDX P6, R14, R13, R12, R11 ;  /* 0x0000000c0d0e7389 */ /* 0x0002a400000c000b */
[----:B012---:R-:W-:Y:S01]  /*22d00*/  ENDCOLLECTIVE ;  /* 0x000000000000791b */ /* 0x007fe20003800000 */
.L_x_14787:
        /* <DEDUP_REMOVED lines=12> */
.L_x_14788:
        /* <DEDUP_REMOVED lines=11> */
.L_x_14789:
[----:B------:R-:W-:Y:S02]  /*22e80*/  IMAD.MOV.U32 R13, RZ, RZ, R24 ;  /* 0x000000ffff0d7224 */ /* 0x000fe400078e0018 */
[----:B------:R-:W-:Y:S01]  /*22e90*/  IMAD.MOV.U32 R12, RZ, RZ, 0x2 ;  /* 0x00000002ff0c7424 */ /* 0x000fe200078e00ff */
[----:B------:R-:W-:-:S13]  /*22ea0*/  IADD3 R2, P1, R14, R5, RZ ;  /* 0x000000050e027210 */ /* 0x000fda0007f3e0ff */
[----:B------:R-:W-:Y:S05]  /*22eb0*/  WARPSYNC.COLLECTIVE R15, `(.L_x_14790) ;  /* 0x000000000f087348 */ /* 0x000fea0003c00000 */
[----:B------:R0:W1:Y:S02]  /*22ec0*/  SHFL.IDX P6, R14, R13, R12, R11 ;  /* 0x0000000c0d0e7389 */ /* 0x00006400000c000b */
[----:B01----:R-:W-:Y:S01]  /*22ed0*/  ENDCOLLECTIVE ;  /* 0x000000000000791b */ /* 0x003fe20003800000 */
.L_x_14790:
        /* <DEDUP_REMOVED lines=11> */
.L_x_14791:
[----:B------:R-:W-:Y:S02]  /*22f90*/  IMAD.MOV.U32 R13, RZ, RZ, R24 ;  /* 0x000000ffff0d7224 */ /* 0x000fe400078e0018 */
[----:B------:R-:W-:Y:S01]  /*22fa0*/  IMAD.MOV.U32 R12, RZ, RZ, 0x3 ;  /* 0x00000003ff0c7424 */ /* 0x000fe200078e00ff */
[----:B------:R-:W-:-:S13]  /*22fb0*/  IADD3 R2, P1, R14, R5, RZ ;  /* 0x000000050e027210 */ /* 0x000fda0007f3e0ff */
[----:B------:R-:W-:Y:S05]  /*22fc0*/  WARPSYNC.COLLECTIVE R15, `(.L_x_14792) ;  /* 0x000000000f087348 */ /* 0x000fea0003c00000 */
[----:B------:R0:W1:Y:S02]  /*22fd0*/  SHFL.IDX P6, R14, R13, R12, R11 ;  /* 0x0000000c0d0e7389 */ /* 0x00006400000c000b */
[----:B01----:R-:W-:Y:S01]  /*22fe0*/  ENDCOLLECTIVE ;  /* 0x000000000000791b */ /* 0x003fe20003800000 */
.L_x_14792:
        /* <DEDUP_REMOVED lines=11> */
.L_x_14793:
[----:B------:R-:W-:Y:S02]  /*230a0*/  IMAD.MOV.U32 R13, RZ, RZ, R24 ;  /* 0x000000ffff0d7224 */ /* 0x000fe400078e0018 */
[----:B------:R-:W-:Y:S01]  /*230b0*/  IMAD.MOV.U32 R12, RZ, RZ, 0x4 ;  /* 0x00000004ff0c7424 */ /* 0x000fe200078e00ff */
[----:B------:R-:W-:-:S13]  /*230c0*/  IADD3 R2, P1, R14, R5, RZ ;  /* 0x000000050e027210 */ /* 0x000fda0007f3e0ff */
[----:B------:R-:W-:Y:S05]  /*230d0*/  WARPSYNC.COLLECTIVE R15, `(.L_x_14794) ;  /* 0x000000000f087348 */ /* 0x000fea0003c00000 */
[----:B------:R0:W1:Y:S02]  /*230e0*/  SHFL.IDX P6, R14, R13, R12, R11 ;  /* 0x0000000c0d0e7389 */ /* 0x00006400000c000b */
[----:B01----:R-:W-:Y:S01]  /*230f0*/  ENDCOLLECTIVE ;  /* 0x000000000000791b */ /* 0x003fe20003800000 */
.L_x_14794:
        /* <DEDUP_REMOVED lines=11> */
.L_x_14795:
[----:B------:R-:W-:Y:S02]  /*231b0*/  IMAD.MOV.U32 R13, RZ, RZ, R24 ;  /* 0x000000ffff0d7224 */ /* 0x000fe400078e0018 */
[----:B------:R-:W-:Y:S01]  /*231c0*/  IMAD.MOV.U32 R12, RZ, RZ, 0x5 ;  /* 0x00000005ff0c7424 */ /* 0x000fe200078e00ff */
[----:B------:R-:W-:-:S13]  /*231d0*/  IADD3 R2, P1, R14, R5, RZ ;  /* 0x000000050e027210 */ /* 0x000fda0007f3e0ff */
[----:B------:R-:W-:Y:S05]  /*231e0*/  WARPSYNC.COLLECTIVE R15, `(.L_x_14796) ;  /* 0x000000000f087348 */ /* 0x000fea0003c00000 */
[----:B------:R0:W1:Y:S02]  /*231f0*/  SHFL.IDX P6, R14, R13, R12, R11 ;  /* 0x0000000c0d0e7389 */ /* 0x00006400000c000b */
[----:B01----:R-:W-:Y:S01]  /*23200*/  ENDCOLLECTIVE ;  /* 0x000000000000791b */ /* 0x003fe20003800000 */
.L_x_14796:
        /* <DEDUP_REMOVED lines=11> */
.L_x_14797:
[----:B------:R-:W-:Y:S01]  /*232c0*/  MOV R13, R24 ;  /* 0x00000018000d7202 */ /* 0x000fe20000000f00 */
[----:B------:R-:W-:Y:S01]  /*232d0*/  IMAD.MOV.U32 R12, RZ, RZ, 0x6 ;  /* 0x00000006ff0c7424 */ /* 0x000fe200078e00ff */
[----:B------:R-:W-:-:S13]  /*232e0*/  IADD3 R2, P1, R14, R5, RZ ;  /* 0x000000050e027210 */ /* 0x000fda0007f3e0ff */
[----:B------:R-:W-:Y:S05]  /*232f0*/  WARPSYNC.COLLECTIVE R15, `(.L_x_14798) ;  /* 0x000000000f087348 */ /* 0x000fea0003c00000 */
[----:B------:R0:W1:Y:S02]  /*23300*/  SHFL.IDX P6, R14, R13, R12, R11 ;  /* 0x0000000c0d0e7389 */ /* 0x00006400000c000b */
[----:B01----:R-:W-:Y:S01]  /*23310*/  ENDCOLLECTIVE ;  /* 0x000000000000791b */ /* 0x003fe20003800000 */
.L_x_14798:
        /* <DEDUP_REMOVED lines=11> */
.L_x_14799:
[----:B------:R-:W-:Y:S02]  /*233d0*/  IMAD.MOV.U32 R13, RZ, RZ, R24 ;  /* 0x000000ffff0d7224 */ /* 0x000fe400078e0018 */
[----:B------:R-:W-:Y:S01]  /*233e0*/  IMAD.MOV.U32 R12, RZ, RZ, 0x7 ;  /* 0x00000007ff0c7424 */ /* 0x000fe200078e00ff */
[----:B------:R-:W-:-:S13]  /*233f0*/  IADD3 R2, P1, R14, R5, RZ ;  /* 0x000000050e027210 */ /* 0x000fda0007f3e0ff */
[----:B------:R-:W-:Y:S05]  /*23400*/  WARPSYNC.COLLECTIVE R15, `(.L_x_14800) ;  /* 0x000000000f087348 */ /* 0x000fea0003c00000 */
[----:B------:R0:W1:Y:S02]  /*23410*/  SHFL.IDX P6, R14, R13, R12, R11 ;  /* 0x0000000c0d0e7389 */ /* 0x00006400000c000b */
[----:B01----:R-:W-:Y:S01]  /*23420*/  ENDCOLLECTIVE ;  /* 0x000000000000791b */ /* 0x003fe20003800000 */
.L_x_14800:
        /* <DEDUP_REMOVED lines=10> */
.L_x_14801:
[----:B------:R-:W-:Y:S05]  /*234d0*/  BRA `(.L_x_14802) ;  /* 0xffffff9800a47947 */ /* 0x000fea000383ffff */
.L_x_14601:
[----:B------:R-:W-:Y:S01]  /*234e0*/  BSSY B0, `(.L_x_14803) ;  /* 0x0000008000007945 */ /* 0x000fe20003800000 */
[----:B------:R-:W-:Y:S02]  /*234f0*/  IMAD.MOV.U32 R13, RZ, RZ, R16 ;  /* 0x000000ffff0d7224 */ /* 0x000fe400078e0010 */
[----:B-1----:R-:W-:Y:S02]  /*23500*/  IMAD.MOV.U32 R12, RZ, RZ, RZ ;  /* 0x000000ffff0c7224 */ /* 0x002fe400078e00ff */
[----:B------:R-:W-:Y:S02]  /*23510*/  IMAD.MOV.U32 R11, RZ, RZ, 0x1f ;  /* 0x0000001fff0b7424 */ /* 0x000fe400078e00ff */
[----:B------:R-:W-:-:S07]  /*23520*/  IMAD.MOV.U32 R15, RZ, RZ, -0x1 ;  /* 0xffffffffff0f7424 */ /* 0x000fce00078e00ff */
[----:B--2---:R-:W-:Y:S05]  /*23530*/  WARPSYNC.COLLECTIVE R15, `(.L_x_14804) ;  /* 0x000000000f087348 */ /* 0x004fea0003c00000 */
[----:B------:R0:W1:Y:S02]  /*23540*/  SHFL.IDX P6, R14, R13, R12, R11 ;  /* 0x0000000c0d0e7389 */ /* 0x00006400000c000b */
[----:B012---:R-:W-:Y:S01]  /*23550*/  ENDCOLLECTIVE ;  /* 0x000000000000791b */ /* 0x007fe20003800000 */
.L_x_14804:
[----:B------:R-:W-:Y:S05]  /*23560*/  BSYNC B0 ;  /* 0x0000000000007941 */ /* 0x000fea0003800000 */
.L_x_14803:
        /* <DEDUP_REMOVED lines=9> */
.L_x_14805:
        /* <DEDUP_REMOVED lines=18> */
.L_x_14806:
[----:B------:R-:W-:Y:S02]  /*23720*/  MOV R12, 0x2 ;  /* 0x00000002000c7802 */ /* 0x000fe40000000f00 */
[----:B------:R-:W-:-:S05]  /*23730*/  SEL R5, R14, RZ, P1 ;  /* 0x000000ff0e057207 */ /* 0x000fca0000800000 */
[----:B------:R-:W-:-:S04]  /*23740*/  IMAD.IADD R4, R2, 0x1, R5 ;  /* 0x0000000102047824 */ /* 0x000fc800078e0205 */
[----:B------:R-:W-:-:S07]  /*23750*/  IMAD.MOV.U32 R13, RZ, RZ, R4 ;  /* 0x000000ffff0d7224 */ /* 0x000fce00078e0004 */
[----:B------:R-:W-:Y:S05]  /*23760*/  WARPSYNC.COLLECTIVE R15, `(.L_x_14807) ;  /* 0x000000000f087348 */ /* 0x000fea0003c00000 */
[----:B------:R0:W1:Y:S02]  /*23770*/  SHFL.UP P6, R14, R13, R12, R11 ;  /* 0x0400000c0d0e7389 */ /* 0x00006400000c000b */
[----:B01----:R-:W-:Y:S01]  /*23780*/  ENDCOLLECTIVE ;  /* 0x000000000000791b */ /* 0x003fe20003800000 */
.L_x_14807:
[----:B------:R-:W-:Y:S01]  /*23790*/  IMAD.MOV.U32 R12, RZ, RZ, 0x4 ;  /* 0x00000004ff0c7424 */ /* 0x000fe200078e00ff */
[----:B------:R-:W-:-:S05]  /*237a0*/  SEL R5, R14, RZ, P2 ;  /* 0x000000ff0e057207 */ /* 0x000fca0001000000 */
[----:B------:R-:W-:-:S04]  /*237b0*/  IMAD.IADD R5, R4, 0x1, R5 ;  /* 0x0000000104057824 */ /* 0x000fc800078e0205 */
[----:B------:R-:W-:-:S07]  /*237c0*/  IMAD.MOV.U32 R13, RZ, RZ, R5 ;  /* 0x000000ffff0d7224 */ /* 0x000fce00078e0005 */
[----:B------:R-:W-:Y:S05]  /*237d0*/  WARPSYNC.COLLECTIVE R15, `(.L_x_14808) ;  /* 0x000000000f087348 */ /* 0x000fea0003c00000 */
[----:B------:R0:W1:Y:S02]  /*237e0*/  SHFL.UP P6, R14, R13, R12, R11 ;  /* 0x0400000c0d0e7389 */ /* 0x00006400000c000b */
[----:B01----:R-:W-:Y:S01]  /*237f0*/  ENDCOLLECTIVE ;  /* 0x000000000000791b */ /* 0x003fe20003800000 */
.L_x_14808:
[----:B------:R-:W-:Y:S01]  /*23800*/  IMAD.MOV.U32 R12, RZ, RZ, 0x8 ;  /* 0x00000008ff0c7424 */ /* 0x000fe200078e00ff */
[----:B------:R-:W-:-:S05]  /*23810*/  SEL R6, R14, RZ, P3 ;  /* 0x000000ff0e067207 */ /* 0x000fca0001800000 */
[----:B------:R-:W-:-:S04]  /*23820*/  IMAD.IADD R6, R5, 0x1, R6 ;  /* 0x0000000105067824 */ /* 0x000fc800078e0206 */
[----:B------:R-:W-:-:S07]  /*23830*/  IMAD.MOV.U32 R13, RZ, RZ, R6 ;  /* 0x000000ffff0d7224 */ /* 0x000fce00078e0006 */
[----:B------:R-:W-:Y:S05]  /*23840*/  WARPSYNC.COLLECTIVE R15, `(.L_x_14809) ;  /* 0x000000000f087348 */ /* 0x000fea0003c00000 */
[----:B------:R0:W1:Y:S02]  /*23850*/  SHFL.UP P6, R14, R13, R12, R11 ;  /* 0x0400000c0d0e7389 */ /* 0x00006400000c000b */
[----:B01----:R-:W-:Y:S01]  /*23860*/  ENDCOLLECTIVE ;  /* 0x000000000000791b */ /* 0x003fe20003800000 */
.L_x_14809:
[----:B------:R-:W-:Y:S01]  /*23870*/  IMAD.MOV.U32 R12, RZ, RZ, 0x10 ;  /* 0x00000010ff0c7424 */ /* 0x000fe200078e00ff */
[----:B------:R-:W-:-:S05]  /*23880*/  SEL R3, R14, RZ, P4 ;  /* 0x000000ff0e037207 */ /* 0x000fca0002000000 */
[----:B------:R-:W-:-:S04]  /*23890*/  IMAD.IADD R4, R6, 0x1, R3 ;  /* 0x0000000106047824 */ /* 0x000fc800078e0203 */
[----:B------:R-:W-:-:S07]  /*238a0*/  IMAD.MOV.U32 R13, RZ, RZ, R4 ;  /* 0x000000ffff0d7224 */ /* 0x000fce00078e0004 */
[----:B------:R-:W-:Y:S05]  /*238b0*/  WARPSYNC.COLLECTIVE R15, `(.L_x_14810) ;  /* 0x000000000f087348 */ /* 0x000fea0003c00000 */
[----:B------:R0:W1:Y:S02]  /*238c0*/  SHFL.UP P6, R14, R13, R12, R11 ;  /* 0x0400000c0d0e7389 */ /* 0x00006400000c000b */
[----:B01----:R-:W-:Y:S01]  /*238d0*/  ENDCOLLECTIVE ;  /* 0x000000000000791b */ /* 0x003fe20003800000 */
.L_x_14810:
        /* <DEDUP_REMOVED lines=8> */
.L_x_14811:
[----:B------:R-:W-:Y:S05]  /*23960*/  BRA `(.L_x_14812) ;  /* 0xffffff9800a87947 */ /* 0x000fea000383ffff */
.L_x_14606:
[----:B------:R-:W-:Y:S01]  /*23970*/  BSSY B0, `(.L_x_14813) ;  /* 0x0000008000007945 */ /* 0x000fe20003800000 */
[----:B-----5:R-:W-:Y:S02]  /*23980*/  IMAD.MOV.U32 R13, RZ, RZ, R2 ;  /* 0x000000ffff0d7224 */ /* 0x020fe400078e0002 */
[----:B-1----:R-:W-:Y:S02]  /*23990*/  IMAD.MOV.U32 R12, RZ, RZ, 0x1 ;  /* 0x00000001ff0c7424 */ /* 0x002fe400078e00ff */
[----:B------:R-:W-:Y:S02]  /*239a0*/  IMAD.MOV.U32 R11, RZ, RZ, RZ ;  /* 0x000000ffff0b7224 */ /* 0x000fe400078e00ff */
[----:B------:R-:W-:-:S07]  /*239b0*/  IMAD.MOV.U32 R15, RZ, RZ, -0x1 ;  /* 0xffffffffff0f7424 */ /* 0x000fce00078e00ff */
[----:B0-2---:R-:W-:Y:S05]  /*239c0*/  WARPSYNC.COLLECTIVE R15, `(.L_x_14814) ;  /* 0x000000000f087348 */ /* 0x005fea0003c00000 */
[----:B------:R1:W3:Y:S02]  /*239d0*/  SHFL.UP P6, R14, R13, R12, R11 ;  /* 0x0400000c0d0e7389 */ /* 0x0002e400000c000b */
[----:B0123--:R-:W-:Y:S01]  /*239e0*/  ENDCOLLECTIVE ;  /* 0x000000000000791b */ /* 0x00ffe20003800000 */
.L_x_14814:
[----:B------:R-:W-:Y:S05]  /*239f0*/  BSYNC B0 ;  /* 0x0000000000007941 */ /* 0x000fea0003800000 */
.L_x_14813:
        /* <DEDUP_REMOVED lines=8> */
.L_x_14815:
[----:B------:R-:W-:Y:S01]  /*23a80*/  IMAD.MOV.U32 R12, RZ, RZ, 0x4 ;  /* 0x00000004ff0c7424 */ /* 0x000fe200078e00ff */
[----:B------:R-:W-:-:S05]  /*23a90*/  SEL R14, R14, RZ, P2 ;  /* 0x000000ff0e0e7207 */ /* 0x000fca0001000000 */
[----:B------:R-:W-:-:S04]  /*23aa0*/  IMAD.IADD R3, R13, 0x1, R14 ;  /* 0x000000010d037824 */ /* 0x000fc800078e020e */
[----:B------:R-:W-:-:S07]  /*23ab0*/  IMAD.MOV.U32 R13, RZ, RZ, R3 ;  /* 0x000000ffff0d7224 */ /* 0x000fce00078e0003 */
[----:B------:R-:W-:Y:S05]  /*23ac0*/  WARPSYNC.COLLECTIVE R15, `(.L_x_14816) ;  /* 0x000000000f087348 */ /* 0x000fea0003c00000 */
[----:B------:R0:W1:Y:S02]  /*23ad0*/  SHFL.UP P6, R14, R13, R12, R11 ;  /* 0x0400000c0d0e7389 */ /* 0x00006400000c000b */
[----:B01----:R-:W-:Y:S01]  /*23ae0*/  ENDCOLLECTIVE ;  /* 0x000000000000791b */ /* 0x003fe20003800000 */
.L_x_14816:
[----:B------:R-:W-:Y:S01]  /*23af0*/  IMAD.MOV.U32 R12, RZ, RZ, 0x8 ;  /* 0x00000008ff0c7424 */ /* 0x000fe200078e00ff */
[----:B------:R-:W-:-:S05]  /*23b00*/  SEL R4, R14, RZ, P3 ;  /* 0x000000ff0e047207 */ /* 0x000fca0001800000 */
[----:B------:R-:W-:-:S05]  /*23b10*/  IMAD.IADD R4, R3, 0x1, R4 ;  /* 0x0000000103047824 */ /* 0x000fca00078e0204 */
[----:B------:R-:W-:-:S07]  /*23b20*/  MOV R13, R4 ;  /* 0x00000004000d7202 */ /* 0x000fce0000000f00 */
[----:B------:R-:W-:Y:S05]  /*23b30*/  WARPSYNC.COLLECTIVE R15, `(.L_x_14817) ;  /* 0x000000000f087348 */ /* 0x000fea0003c00000 */
[----:B------:R0:W1:Y:S02]  /*23b40*/  SHFL.UP P6, R14, R13, R12, R11 ;  /* 0x0400000c0d0e7389 */ /* 0x00006400000c000b */
[----:B01----:R-:W-:Y:S01]  /*23b50*/  ENDCOLLECTIVE ;  /* 0x000000000000791b */ /* 0x003fe20003800000 */
.L_x_14817:
[----:B------:R-:W-:Y:S01]  /*23b60*/  IMAD.MOV.U32 R12, RZ, RZ, 0x10 ;  /* 0x00000010ff0c7424 */ /* 0x000fe200078e00ff */
[----:B------:R-:W-:-:S05]  /*23b70*/  SEL R5, R14, RZ, P4 ;  /* 0x000000ff0e057207 */ /* 0x000fca0002000000 */
[----:B------:R-:W-:-:S04]  /*23b80*/  IMAD.IADD R5, R4, 0x1, R5 ;  /* 0x0000000104057824 */ /* 0x000fc800078e0205 */
[----:B------:R-:W-:-:S07]  /*23b90*/  IMAD.MOV.U32 R13, RZ, RZ, R5 ;  /* 0x000000ffff0d7224 */ /* 0x000fce00078e0005 */
[----:B------:R-:W-:Y:S05]  /*23ba0*/  WARPSYNC.COLLECTIVE R15, `(.L_x_14818) ;  /* 0x000000000f087348 */ /* 0x000fea0003c00000 */
[----:B------:R0:W1:Y:S02]  /*23bb0*/  SHFL.UP P6, R14, R13, R12, R11 ;  /* 0x0400000c0d0e7389 */ /* 0x00006400000c000b */
[----:B01----:R-:W-:Y:S01]  /*23bc0*/  ENDCOLLECTIVE ;  /* 0x000000000000791b */ /* 0x003fe20003800000 */
.L_x_14818:
        /* <DEDUP_REMOVED lines=8> */
.L_x_14819:
[----:B------:R-:W-:Y:S05]  /*23c50*/  BRA `(.L_x_14820) ;  /* 0xffffff9800887947 */ /* 0x000fea000383ffff */
.L_x_14608:
[----:B------:R-:W-:Y:S01]  /*23c60*/  BSSY B0, `(.L_x_14821) ;  /* 0x0000006000007945 */ /* 0x000fe20003800000 */
[----:B------:R-:W-:Y:S01]  /*23c70*/  PLOP3.LUT P6, PT, P6, PT, PT, 0x8, 0x0 ;  /* 0x000000000000781c */ /* 0x000fe200037ce170 */
[----:B------:R-:W-:-:S12]  /*23c80*/  IMAD.MOV.U32 R15, RZ, RZ, -0x1 ;  /* 0xffffffffff0f7424 */ /* 0x000fd800078e00ff */
[----:B01----:R-:W-:Y:S05]  /*23c90*/  WARPSYNC.COLLECTIVE R15, `(.L_x_14822) ;  /* 0x000000000f087348 */ /* 0x003fea0003c00000 */
[----:B------:R-:W-:Y:S01]  /*23ca0*/  VOTE.ANY R14, PT, P6 ;  /* 0x00000000000e7806 */ /* 0x000fe200030e0100 */
[----:B01----:R-:W-:Y:S06]  /*23cb0*/  ENDCOLLECTIVE ;  /* 0x000000000000791b */ /* 0x003fec0003800000 */
.L_x_14822:
[----:B------:R-:W-:Y:S05]  /*23cc0*/  BSYNC B0 ;  /* 0x0000000000007941 */ /* 0x000fea0003800000 */
.L_x_14821:
        /* <DEDUP_REMOVED lines=9> */
.L_x_14823:
[----:B------:R-:W-:Y:S01]  /*23d60*/  IMAD.MOV.U32 R17, RZ, RZ, R14 ;  /* 0x000000ffff117224 */ /* 0x000fe200078e000e */
[----:B------:R-:W-:Y:S06]  /*23d70*/  BRA `(.L_x_14824) ;  /* 0xffffff9800787947 */ /* 0x000fec000383ffff */
.L_x_14610:
[----:B------:R-:W-:Y:S01]  /*23d80*/  BSSY B0, `(.L_x_14825) ;  /* 0x0000007000007945 */ /* 0x000fe20003800000 */
[----:B------:R-:W-:Y:S02]  /*23d90*/  IMAD.MOV.U32 R13, RZ, RZ, R3 ;  /* 0x000000ffff0d7224 */ /* 0x000fe400078e0003 */
[----:B------:R-:W-:Y:S02]  /*23da0*/  IMAD.MOV.U32 R11, RZ, RZ, 0x1f ;  /* 0x0000001fff0b7424 */ /* 0x000fe400078e00ff */
[----:B------:R-:W-:-:S07]  /*23db0*/  IMAD.MOV.U32 R15, RZ, RZ, -0x1 ;  /* 0xffffffffff0f7424 */ /* 0x000fce00078e00ff */
[----:B0-23--:R-:W-:Y:S05]  /*23dc0*/  WARPSYNC.COLLECTIVE R15, `(.L_x_14826) ;  /* 0x000000000f087348 */ /* 0x00dfea0003c00000 */
[----:B------:R1:W4:Y:S02]  /*23dd0*/  SHFL.IDX P6, R14, R13, R12, R11 ;  /* 0x0000000c0d0e7389 */ /* 0x00032400000c000b */
[----:B01234-:R-:W-:Y:S01]  /*23de0*/  ENDCOLLECTIVE ;  /* 0x000000000000791b */ /* 0x01ffe20003800000 */
.L_x_14826:
[----:B------:R-:W-:Y:S05]  /*23df0*/  BSYNC B0 ;  /* 0x0000000000007941 */ /* 0x000fea0003800000 */
.L_x_14825:
[----:B------:R-:W-:Y:S01]  /*23e00*/  IMAD.MOV.U32 R6, RZ, RZ, R14 ;  /* 0x000000ffff067224 */ /* 0x000fe200078e000e */
[----:B------:R-:W-:Y:S06]  /*23e10*/  BRA `(.L_x_14609) ;  /* 0xffffff98006c7947 */ /* 0x000fec000383ffff */
.L_x_14614:
[----:B0-----:R0:W4:Y:S02]  /*23e20*/  SYNCS.PHASECHK.TRANS64.TRYWAIT P0, [R5+URZ+0x16820], R0 ;  /* 0x01682000050075a7 */ /* 0x001124000800017f */
[----:B----4-:R-:W-:Y:S05]  /*23e30*/  @!P0 NANOSLEEP.SYNCS 0x989680 ;  /* 0x009896800000895d */ /* 0x010fea0003900000 */
[----:B------:R-:W4:Y:S02]  /*23e40*/  @!P0 SYNCS.PHASECHK.TRANS64 P0, [R5+URZ+0x16820], R0 ;  /* 0x01682000050085a7 */ /* 0x000f24000800007f */
[----:B----4-:R-:W-:Y:S05]  /*23e50*/  @!P0 BRA `(.L_x_14614) ;  /* 0xfffffffc00f08947 */ /* 0x010fea000383ffff */
[----:B------:R-:W-:Y:S05]  /*23e60*/  BRA `(.L_x_14827) ;  /* 0xffffff9c00e47947 */ /* 0x000fea000383ffff */
.L_x_14615:
[----:B------:R-:W4:Y:S01]  /*23e70*/  S2R R2, SR_TID.X ;  /* 0x0000000000027919 */ /* 0x000f220000002100 */
[----:B------:R-:W-:Y:S01]  /*23e80*/  BSSY B0, `(.L_x_14828) ;  /* 0x000000a000007945 */ /* 0x000fe20003800000 */
[----:B-1----:R-:W-:Y:S02]  /*23e90*/  IMAD.MOV.U32 R12, RZ, RZ, RZ ;  /* 0x000000ffff0c7224 */ /* 0x002fe400078e00ff */
[----:B------:R-:W-:Y:S02]  /*23ea0*/  IMAD.MOV.U32 R11, RZ, RZ, 0x1f ;  /* 0x0000001fff0b7424 */ /* 0x000fe400078e00ff */
[----:B------:R-:W-:Y:S01]  /*23eb0*/  IMAD.MOV.U32 R15, RZ, RZ, -0x1 ;  /* 0xffffffffff0f7424 */ /* 0x000fe200078e00ff */
[----:B----4-:R-:W-:-:S04]  /*23ec0*/  SHF.R.U32.HI R2, RZ, 0x5, R2 ;  /* 0x00000005ff027819 */ /* 0x010fc80000011602 */
[----:B------:R-:W-:-:S05]  /*23ed0*/  LOP3.LUT R2, R2, 0x3, RZ, 0xc0, !PT ;  /* 0x0000000302027812 */ /* 0x000fca00078ec0ff */
[----:B------:R-:W-:-:S07]  /*23ee0*/  IMAD.MOV.U32 R13, RZ, RZ, R2 ;  /* 0x000000ffff0d7224 */ /* 0x000fce00078e0002 */
[----:B0-23--:R-:W-:Y:S05]  /*23ef0*/  WARPSYNC.COLLECTIVE R15, `(.L_x_14829) ;  /* 0x000000000f087348 */ /* 0x00dfea0003c00000 */
[----:B------:R1:W4:Y:S02]  /*23f00*/  SHFL.IDX P6, R14, R13, R12, R11 ;  /* 0x0000000c0d0e7389 */ /* 0x00032400000c000b */
[----:B01234-:R-:W-:Y:S01]  /*23f10*/  ENDCOLLECTIVE ;  /* 0x000000000000791b */ /* 0x01ffe20003800000 */
.L_x_14829:
[----:B------:R-:W-:Y:S05]  /*23f20*/  BSYNC B0 ;  /* 0x0000000000007941 */ /* 0x000fea0003800000 */
.L_x_14828:
[----:B------:R-:W-:Y:S05]  /*23f30*/  BRA `(.L_x_14830) ;  /* 0xffffff9c00cc7947 */ /* 0x000fea000383ffff */
.L_x_14616:
[----:B------:R-:W-:Y:S01]  /*23f40*/  BSSY B0, `(.L_x_14831) ;  /* 0x0000006000007945 */ /* 0x000fe20003800000 */
[----:B------:R-:W-:-:S07]  /*23f50*/  IMAD.MOV.U32 R15, RZ, RZ, -0x1 ;  /* 0xffffffffff0f7424 */ /* 0x000fce00078e00ff */
[----:B0123--:R-:W-:Y:S05]  /*23f60*/  WARPSYNC.COLLECTIVE R15, `(.L_x_14832) ;  /* 0x000000000f0c7348 */ /* 0x00ffea0003c00000 */
[----:B------:R-:W-:Y:S02]  /*23f70*/  ELECT P6, UR62, PT ;  /* 0x00000000003e782f */ /* 0x000fe400038c0000 */
[----:B------:R-:W-:Y:S01]  /*23f80*/  MOV R14, UR62 ;  /* 0x0000003e000e7c02 */ /* 0x000fe20008000f00 */
[----:B0123--:R-:W-:Y:S10]  /*23f90*/  ENDCOLLECTIVE ;  /* 0x000000000000791b */ /* 0x00fff40003800000 */
.L_x_14832:
[----:B------:R-:W-:Y:S05]  /*23fa0*/  BSYNC B0 ;  /* 0x0000000000007941 */ /* 0x000fea0003800000 */
.L_x_14831:
[----:B------:R-:W-:Y:S05]  /*23fb0*/  BRA `(.L_x_14833) ;  /* 0xffffff9c00c07947 */ /* 0x000fea000383ffff */
.L_x_14618:
[----:B0-----:R0:W4:Y:S02]  /*23fc0*/  SYNCS.PHASECHK.TRANS64.TRYWAIT P1, [R3+URZ+0x16840], R2 ;  /* 0x01684002030075a7 */ /* 0x001124000802017f */
[----:B----4-:R-:W-:Y:S05]  /*23fd0*/  @!P1 NANOSLEEP.SYNCS 0x989680 ;  /* 0x009896800000995d */ /* 0x010fea0003900000 */
[----:B------:R-:W4:Y:S02]  /*23fe0*/  @!P1 SYNCS.PHASECHK.TRANS64 P1, [R3+URZ+0x16840], R2 ;  /* 0x01684002030095a7 */ /* 0x000f24000802007f */
[----:B----4-:R-:W-:Y:S05]  /*23ff0*/  @!P1 BRA `(.L_x_14618) ;  /* 0xfffffffc00f09947 */ /* 0x010fea000383ffff */
[----:B------:R-:W-:Y:S05]  /*24000*/  BRA `(.L_x_14834) ;  /* 0xffffff9c00e07947 */ /* 0x000fea000383ffff */
.L_x_14620:
[----:B----4-:R4:W0:Y:S02]  /*24010*/  SYNCS.PHASECHK.TRANS64.TRYWAIT P1, [R25+URZ+0x16840], R0 ;  /* 0x01684000190075a7 */ /* 0x010824000802017f */
[----:B0-----:R-:W-:Y:S05]  /*24020*/  @!P1 NANOSLEEP.SYNCS 0x989680 ;  /* 0x009896800000995d */ /* 0x001fea0003900000 */
[----:B------:R-:W0:Y:S02]  /*24030*/  @!P1 SYNCS.PHASECHK.TRANS64 P1, [R25+URZ+0x16840], R0 ;  /* 0x01684000190095a7 */ /* 0x000e24000802007f */
[----:B0-----:R-:W-:Y:S05]  /*24040*/  @!P1 BRA `(.L_x_14620) ;  /* 0xfffffffc00f09947 */ /* 0x001fea000383ffff */
[----:B------:R-:W-:Y:S05]  /*24050*/  BRA `(.L_x_14835) ;  /* 0xffffff9c00ec7947 */ /* 0x000fea000383ffff */
.L_x_14622:
[----:B------:R0:W0:Y:S02]  /*24060*/  SYNCS.PHASECHK.TRANS64.TRYWAIT P1, [R3+URZ+0x16860], R2 ;  /* 0x01686002030075a7 */ /* 0x000024000802017f */
[----:B0-----:R-:W-:Y:S05]  /*24070*/  @!P1 NANOSLEEP.SYNCS 0x989680 ;  /* 0x009896800000995d */ /* 0x001fea0003900000 */
[----:B------:R-:W0:Y:S02]  /*24080*/  @!P1 SYNCS.PHASECHK.TRANS64 P1, [R3+URZ+0x16860], R2 ;  /* 0x01686002030095a7 */ /* 0x000e24000802007f */
[----:B0-----:R-:W-:Y:S05]  /*24090*/  @!P1 BRA `(.L_x_14622) ;  /* 0xfffffffc00f09947 */ /* 0x001fea000383ffff */
[----:B------:R-:W-:Y:S05]  /*240a0*/  BRA `(.L_x_14836) ;  /* 0xffffff9c00e87947 */ /* 0x000fea000383ffff */
.L_x_14837:
        /* <DEDUP_REMOVED lines=13> */
.L_x_15877:


//--------------------- .text._ZN7cutlass13device_kernelIN5flash11enable_sm90INS1_16FlashAttnFwdSm90INS1_25CollectiveMainloopFwdSm90ILi2EN4cute5tupleIJNS5_1CILi1EEES8_S8_EEENS6_IJNS7_ILi192EEENS7_ILi128EEENS7_ILi64EEEEEELi64ENS_6half_tEfNS_4arch4Sm90ELb1ELb0ELb0ELb0ELb1ELb0ELb0ELb1ELb1ELb1ELb0ELb0EEENS1_21CollectiveEpilogueFwdINS6_IJSA_SC_SB_EEES9_SE_SG_Li384ELb0ELb1ELb0ELb0EEENS1_30DynamicPersistentTileSchedulerILi384ELi128ELb0ELb1ELb1EEEEEEEEEvNT_6ParamsE --------------------------
	.section	.text._ZN7cutlass13device_kernelIN5flash11enable_sm90INS1_16FlashAttnFwdSm90INS1_25CollectiveMainloopFwdSm90ILi2EN4cute5tupleIJNS5_1CILi1EEES8_S8_EEENS6_IJNS7_ILi192EEENS7_ILi128EEENS7_ILi64EEEEEELi64ENS_6half_tEfNS_4arch4Sm90ELb1ELb0ELb0ELb0ELb1ELb0ELb0ELb1ELb1ELb1ELb0ELb0EEENS1_21CollectiveEpilogueFwdINS6_IJSA_SC_SB_EEES9_SE_SG_Li384ELb0ELb1ELb0ELb0EEENS1_30DynamicPersistentTileSchedulerILi384ELi128ELb0ELb1ELb1EEEEEEEEEvNT_6ParamsE,"ax",@progbits
	.align	128
.text._ZN7cutlass13device_kernelIN5flash11enable_sm90INS1_16FlashAttnFwdSm90INS1_25CollectiveMainloopFwdSm90ILi2EN4cute5tupleIJNS5_1CILi1EEES8_S8_EEENS6_IJNS7_ILi192EEENS7_ILi128EEENS7_ILi64EEEEEELi64ENS_6half_tEfNS_4arch4Sm90ELb1ELb0ELb0ELb0ELb1ELb0ELb0ELb1ELb1ELb1ELb0ELb0EEENS1_21CollectiveEpilogueFwdINS6_IJSA_SC_SB_EEES9_SE_SG_Li384ELb0ELb1ELb0ELb0EEENS1_30DynamicPersistentTileSchedulerILi384ELi128ELb0ELb1ELb1EEEEEEEEEvNT_6ParamsE:
        .type           _ZN7cutlass13device_kernelIN5flash11enable_sm90INS1_16FlashAttnFwdSm90INS1_25CollectiveMainloopFwdSm90ILi2EN4cute5tupleIJNS5_1CILi1EEES8_S8_EEENS6_IJNS7_ILi192EEENS7_ILi128EEENS7_ILi64EEEEEELi64ENS_6half_tEfNS_4arch4Sm90ELb1ELb0ELb0ELb0ELb1ELb0ELb0ELb1ELb1ELb1ELb0ELb0EEENS1_21CollectiveEpilogueFwdINS6_IJSA_SC_SB_EEES9_SE_SG_Li384ELb0ELb1ELb0ELb0EEENS1_30DynamicPersistentTileSchedulerILi384ELi128ELb0ELb1ELb1EEEEEEEEEvNT_6ParamsE,@function
        .size           _ZN7cutlass13device_kernelIN5flash11enable_sm90INS1_16FlashAttnFwdSm90INS1_25CollectiveMainloopFwdSm90ILi2EN4cute5tupleIJNS5_1CILi1EEES8_S8_EEENS6_IJNS7_ILi192EEENS7_ILi128EEENS7_ILi64EEEEEELi64ENS_6half_tEfNS_4arch4Sm90ELb1ELb0ELb0ELb0ELb1ELb0ELb0ELb1ELb1ELb1ELb0ELb0EEENS1_21CollectiveEpilogueFwdINS6_IJSA_SC_SB_EEES9_SE_SG_Li384ELb0ELb1ELb0ELb0EEENS1_30DynamicPersistentTileSchedulerILi384ELi128ELb0ELb1ELb1EEEEEEEEEvNT_6ParamsE,(.L_x_15878 - _ZN7cutlass13device_kernelIN5flash11enable_sm90INS1_16FlashAttnFwdSm90INS1_25CollectiveMainloopFwdSm90ILi2EN4cute5tupleIJNS5_1CILi1EEES8_S8_EEENS6_IJNS7_ILi192EEENS7_ILi128EEENS7_ILi64EEEEEELi64ENS_6half_tEfNS_4arch4Sm90ELb1ELb0ELb0ELb0ELb1ELb0ELb0ELb1ELb1ELb1ELb0ELb0EEENS1_21CollectiveEpilogueFwdINS6_IJSA_SC_SB_EEES9_SE_SG_Li384ELb0ELb1ELb0ELb0EEENS1_30DynamicPersistentTileSchedulerILi384ELi128ELb0ELb1ELb1EEEEEEEEEvNT_6ParamsE)
        .other          _ZN7cutlass13device_kernelIN5flash11enable_sm90INS1_16FlashAttnFwdSm90INS1_25CollectiveMainloopFwdSm90ILi2EN4cute5tupleIJNS5_1CILi1EEES8_S8_EEENS6_IJNS7_ILi192EEENS7_ILi128EEENS7_ILi64EEEEEELi64ENS_6half_tEfNS_4arch4Sm90ELb1ELb0ELb0ELb0ELb1ELb0ELb0ELb1ELb1ELb1ELb0ELb0EEENS1_21CollectiveEpilogueFwdINS6_IJSA_SC_SB_EEES9_SE_SG_Li384ELb0ELb1ELb0ELb0EEENS1_30DynamicPersistentTileSchedulerILi384ELi128ELb0ELb1ELb1EEEEEEEEEvNT_6ParamsE,@"STO_CUDA_ENTRY STV_DEFAULT"
_ZN7cutlass13device_kernelIN5flash11enable_sm90INS1_16FlashAttnFwdSm90INS1_25CollectiveMainloopFwdSm90ILi2EN4cute5tupleIJNS5_1CILi1EEES8_S8_EEENS6_IJNS7_ILi192EEENS7_ILi128EEENS7_ILi64EEEEEELi64ENS_6half_tEfNS_4arch4Sm90ELb1ELb0ELb0ELb0ELb1ELb0ELb0ELb1ELb1ELb1ELb0ELb0EEENS1_21CollectiveEpilogueFwdINS6_IJSA_SC_SB_EEES9_SE_SG_Li384ELb0ELb1ELb0ELb0EEENS1_30DynamicPersistentTileSchedulerILi384ELi128ELb0ELb1ELb1EEEEEEEEEvNT_6ParamsE:
        /* <DEDUP_REMOVED lines=45> */
.L_x_14838:
        /* <DEDUP_REMOVED lines=22> */
.L_x_14839:
        /* <DEDUP_REMOVED lines=18> */
.L_x_14840:
        /* <DEDUP_REMOVED lines=22> */
.L_x_14841:
        /* <DEDUP_REMOVED lines=23> */
.L_x_14842:
        /* <DEDUP_REMOVED lines=8> */
.L_x_14844:
        /* <DEDUP_REMOVED lines=26> */
[C---:B------:R-:W-:Y:S01]  /*0a40*/  LOP3.LUT R4, R2.reuse, 0x3fffff0, RZ, 0xc0, !PT ;  /* 0x03fffff002047812 */ /* 0x040fe200078ec0ff */
        /* <DEDUP_REMOVED lines=38> */
.L_x_14889:
        /* <DEDUP_REMOVED lines=12> */
[----:B012--5:R-:W-:Y:S05]  /*0d70*/  @!P0 BRA `(.L_x_14845) ;  /* 0x0000000000208947 */ /* 0x027fea0003800000 */
        /* <DEDUP_REMOVED lines=8> */
.L_x_14845:
[----:B------:R-:W-:Y:S01]  /*0e00*/  ULDC UR7, c[0x0][0xc54] ;  /* 0x0003150000077ab9 */ /* 0x000fe20000000800 */
[----:B------:R-:W-:Y:S01]  /*0e10*/  UMOV UR6, UR9 ;  /* 0x0000000900067c82 */ /* 0x000fe20008000000 */
[----:B------:R-:W-:-:S11]  /*0e20*/  UISETP.NE.AND UP0, UPT, UR7, 0x1, UPT ;  /* 0x000000010700788c */ /* 0x000fd6000bf05270 */
[----:B------:R-:W-:Y:S02]  /*0e30*/  @UP0 ULDC.64 UR10, c[0x0][0xc58] ;  /* 0x00031600000a0ab9 */ /* 0x000fe40000000a00 */
[----:B------:R-:W-:-:S04]  /*0e40*/  UIMAD.WIDE.U32 UR4, UR9, UR10, URZ ;  /* 0x0000000a090472a5 */ /* 0x000fc8000f8e003f */
[----:B------:R-:W-:-:S04]  /*0e50*/  @UP0 USHF.R.U32.HI UR6, URZ, UR11, UR5 ;  /* 0x0000000b3f060299 */ /* 0x000fc80008011605 */
[----:B------:R-:W-:-:S12]  /*0e60*/  UIMAD UR4, UR6, UR7, URZ ;  /* 0x00000007060472a4 */ /* 0x000fd8000f8e023f */
.L_x_14846:
[----:B------:R-:W-:Y:S01]  /*0e70*/  ULDC.64 UR10, c[0x0][0x418] ;  /* 0x00010600000a7ab9 */ /* 0x000fe20000000a00 */
[----:B------:R-:W-:Y:S01]  /*0e80*/  ULOP3.LUT UR6, URZ, UR6, URZ, 0x33, !UPT ;  /* 0x000000063f067292 */ /* 0x000fe2000f8e333f */
[----:B------:R-:W-:Y:S01]  /*0e90*/  PLOP3.LUT P0, PT, PT, PT, PT, 0x80, 0x0 ;  /* 0x000000000000781c */ /* 0x000fe20003f0f070 */
[----:B------:R-:W-:Y:S01]  /*0ea0*/  UISETP.NE.U32.AND UP0, UPT, UR10, URZ, UPT ;  /* 0x0000003f0a00728c */ /* 0x000fe2000bf05070 */
[----:B------:R-:W-:Y:S01]  /*0eb0*/  CS2R R26, SRZ ;  /* 0x00000000001a7805 */ /* 0x000fe2000001ff00 */
[----:B------:R-:W-:Y:S01]  /*0ec0*/  ULDC UR5, c[0x0][0xc3c] ;  /* 0x00030f0000057ab9 */ /* 0x000fe20000000800 */
[----:B------:R-:W-:Y:S01]  /*0ed0*/  UIADD3 UR4, UR9, -UR4, URZ ;  /* 0x8000000409047290 */ /* 0x000fe2000fffe03f */
[----:B------:R-:W-:Y:S01]  /*0ee0*/  CS2R R118, SRZ ;  /* 0x0000000000767805 */ /* 0x000fe2000001ff00 */
        /* <DEDUP_REMOVED lines=8> */
[----:B------:R-:W-:Y:S01]  /*0f70*/  UIMAD UR40, UR6, 0xc0, URZ ;  /* 0x000000c0062878a4 */ /* 0x000fe2000f8e023f */
[----:B------:R-:W-:Y:S01]  /*0f80*/  CS2R R14, SRZ ;  /* 0x00000000000e7805 */ /* 0x000fe2000001ff00 */
[----:B------:R-:W-:Y:S01]  /*0f90*/  UIMAD UR10, UR8, UR10, UR4 ;  /* 0x0000000a080a72a4 */ /* 0x000fe2000f8e0204 */
[----:B------:R-:W-:Y:S01]  /*0fa0*/  IMAD.MOV.U32 R110, RZ, RZ, RZ ;  /* 0x000000ffff6e7224 */ /* 0x000fe200078e00ff */
[----:B------:R-:W-:Y:S01]  /*0fb0*/  UIADD3 UR6, UR40, 0xbf, URZ ;  /* 0x000000bf28067890 */ /* 0x000fe2000fffe03f */
[----:B------:R-:W-:Y:S01]  /*0fc0*/  IMAD.MOV.U32 R21, RZ, RZ, RZ ;  /* 0x000000ffff157224 */ /* 0x000fe200078e00ff */
[----:B------:R-:W-:Y:S01]  /*0fd0*/  ULDC UR47, c[0x0][0x424] ;  /* 0x00010900002f7ab9 */ /* 0x000fe20000000800 */
[----:B------:R-:W-:Y:S01]  /*0fe0*/  ULDC UR7, c[0x0][0x288] ;  /* 0x0000a20000077ab9 */ /* 0x000fe20000000800 */
[----:B------:R-:W-:Y:S01]  /*0ff0*/  USEL UR47, UR47, 0x1, UP0 ;  /* 0x000000012f2f7887 */ /* 0x000fe20008000000 */
[----:B------:R-:W-:Y:S01]  /*1000*/  CS2R R12, SRZ ;  /* 0x00000000000c7805 */ /* 0x000fe2000001ff00 */
[----:B------:R-:W-:Y:S01]  /*1010*/  @UP2 ULDC UR4, c[0x0][0x44c] ;  /* 0x0001130000042ab9 */ /* 0x000fe20000000800 */
[----:B------:R-:W-:Y:S01]  /*1020*/  UIADD3 UR7, -UR7, 0x80, URZ ;  /* 0x0000008007077890 */ /* 0x000fe2000fffe13f */
[----:B------:R-:W-:Y:S01]  /*1030*/  IMAD.MOV.U32 R106, RZ, RZ, RZ ;  /* 0x000000ffff6a7224 */ /* 0x000fe200078e00ff */
        /* <DEDUP_REMOVED lines=20> */
[----:B------:R-:W-:-:S02]  /*1180*/  USHF.R.S32.HI UR49, URZ, 0x7, UR5 ;  /* 0x000000073f317899 */ /* 0x000fc40008011405 */
[----:B------:R-:W-:Y:S01]  /*1190*/  USHF.R.S32.HI UR7, URZ, 0x7, UR7 ;  /* 0x000000073f077899 */ /* 0x000fe20008011407 */
[----:B------:R-:W-:Y:S01]  /*11a0*/  ULDC UR42, c[0x0][0xc48] ;  /* 0x00031200002a7ab9 */ /* 0x000fe20000000800 */
[----:B------:R-:W-:Y:S02]  /*11b0*/  UMOV UR41, UR10 ;  /* 0x0000000a00297c82 */ /* 0x000fe40008000000 */
[----:B------:R-:W-:Y:S02]  /*11c0*/  UISETP.LT.AND UP0, UPT, UR49, UR7, UPT ;  /* 0x000000073100728c */ /* 0x000fe4000bf01270 */
[----:B------:R-:W-:Y:S02]  /*11d0*/  UISETP.NE.AND UP1, UPT, UR42, 0x1, UPT ;  /* 0x000000012a00788c */ /* 0x000fe4000bf25270 */
[----:B------:R-:W-:Y:S02]  /*11e0*/  USEL UR49, UR49, UR7, UP0 ;  /* 0x0000000731317287 */ /* 0x000fe40008000000 */
[----:B------:R-:W-:-:S02]  /*11f0*/  UP2UR UR48, UPR, URZ, 0x4 ;  /* 0x000000043f307883 */ /* 0x000fc40008000000 */
[----:B------:R-:W-:-:S05]  /*1200*/  UISETP.GE.AND UP0, UPT, UR49, 0x1, UPT ;  /* 0x000000013100788c */ /* 0x000fca000bf06270 */
[----:B------:R-:W-:Y:S01]  /*1210*/  @UP1 ULDC UR8, c[0x0][0xc4c] ;  /* 0x0003130000081ab9 */ /* 0x000fe20000000800 */
[----:B------:R-:W-:Y:S01]  /*1220*/  PLOP3.LUT P1, PT, PT, PT, UP0, 0x80, 0x0 ;  /* 0x000000000000781c */ /* 0x000fe20003f2f008 */
[----:B------:R-:W-:Y:S01]  /*1230*/  UIMAD.WIDE.U32 UR4, UR10, UR8, URZ ;  /* 0x000000080a0472a5 */ /* 0x000fe2000f8e003f */
[----:B------:R-:W-:-:S03]  /*1240*/  @UP1 ULDC UR6, c[0x0][0xc50] ;  /* 0x0003140000061ab9 */ /* 0x000fc60000000800 */
[----:B------:R-:W-:-:S04]  /*1250*/  @UP1 USHF.R.U32.HI UR41, URZ, UR6, UR5 ;  /* 0x000000063f291299 */ /* 0x000fc80008011605 */
[----:B------:R-:W-:-:S04]  /*1260*/  UIADD3 UR4, -UR41, URZ, URZ ;  /* 0x0000003f29047290 */ /* 0x000fc8000fffe13f */
[----:B------:R-:W-:Y:S01]  /*1270*/  UIMAD UR42, UR42, UR4, UR10 ;  /* 0x000000042a2a72a4 */ /* 0x000fe2000f8e020a */
[----:B------:R-:W-:Y:S11]  /*1280*/  @!P1 BRA `(.L_x_14847) ;  /* 0x0000007000009947 */ /* 0x000ff60003800000 */
        /* <DEDUP_REMOVED lines=31> */
.L_x_14848:
        /* <DEDUP_REMOVED lines=9> */
.L_x_14953:
[----:B------:R-:W-:Y:S05]  /*1510*/  @!P0 BRA `(.L_x_14850) ;  /* 0x0000000000048947 */ /* 0x000fea0003800000 */
[----:B------:R-:W-:Y:S01]  /*1520*/  BPT.TRAP 0x1 ;  /* 0x000000040000795c */ /* 0x000fe20000300000 */
.L_x_14850:
[----:B------:R-:W-:Y:S02]  /*1530*/  IMAD.U32 R4, RZ, RZ, UR38 ;  /* 0x00000026ff047e24 */ /* 0x000fe4000f8e00ff */
[----:B0-----:R-:W-:-:S03]  /*1540*/  IMAD.U32 R3, RZ, RZ, UR37 ;  /* 0x00000025ff037e24 */ /* 0x001fc6000f8e00ff */
[----:B------:R-:W-:Y:S02]  /*1550*/  LEA R4, R4, UR45, 0x3 ;  /* 0x0000002d04047c11 */ /* 0x000fe4000f8e18ff */
[----:B------:R-:W-:-:S04]  /*1560*/  SHF.L.U32 R3, R3, 0x1f, RZ ;  /* 0x0000001f03037819 */ /* 0x000fc800000006ff */
[----:B------:R0:W1:Y:S01]  /*1570*/  SYNCS.PHASECHK.TRANS64.TRYWAIT P1, [R4+URZ+0x16830], R3 ;  /* 0x01683003040075a7 */ /* 0x000062000802017f */
[----:B------:R-:W-:Y:S05]  /*1580*/  @!P0 BRA `(.L_x_14851) ;  /* 0x0000000000048947 */ /* 0x000fea0003800000 */
[----:B------:R-:W-:Y:S01]  /*1590*/  BPT.TRAP 0x1 ;  /* 0x000000040000795c */ /* 0x000fe20000300000 */
.L_x_14851:
[----:B-1----:R-:W-:Y:S05]  /*15a0*/  @P1 BRA `(.L_x_14852) ;  /* 0x0000000000081947 */ /* 0x002fea0003800000 */
[----:B------:R-:W1:Y:S02]  /*15b0*/  SYNCS.PHASECHK.TRANS64.TRYWAIT P1, [R4+URZ+0x16830], R3 ;  /* 0x01683003040075a7 */ /* 0x000e64000802017f */
[----:B-1----:R-:W-:Y:S05]  /*15c0*/  @!P1 BRA `(.L_x_14853) ;  /* 0x000000c800149947 */ /* 0x002fea0003800000 */
.L_x_14852:
        /* <DEDUP_REMOVED lines=35> */
.L_x_14854:
[----:B------:R-:W-:Y:S01]  /*1800*/  UISETP.NE.AND UP0, UPT, UR48, URZ, UPT ;  /* 0x0000003f3000728c */ /* 0x000fe2000bf05270 */
[----:B------:R-:W-:Y:S01]  /*1810*/  VIADD R7, R17, UR40 ;  /* 0x0000002811077c36 */ /* 0x000fe20008000000 */
[----:B------:R-:W-:Y:S01]  /*1820*/  ULDC UR11, c[0x0][0x2f0] ;  /* 0x0000bc00000b7ab9 */ /* 0x000fe20000000800 */
[----:B------:R-:W-:Y:S01]  /*1830*/  ULDC UR14, c[0x0][0x288] ;  /* 0x0000a200000e7ab9 */ /* 0x000fe20000000800 */
[----:B------:R-:W-:Y:S01]  /*1840*/  IMAD.U32 R5, RZ, RZ, UR11 ;  /* 0x0000000bff057e24 */ /* 0x000fe2000f8e00ff */
[----:B------:R-:W-:Y:S01]  /*1850*/  R2UR UR15, R4 ;  /* 0x00000000040f72ca */ /* 0x000fe200000e0000 */
[----:B------:R-:W-:Y:S01]  /*1860*/  UMOV UR10, UR40 ;  /* 0x00000028000a7c82 */ /* 0x000fe20008000000 */
[----:B------:R-:W-:Y:S01]  /*1870*/  PLOP3.LUT P1, PT, PT, PT, UP0, 0x80, 0x0 ;  /* 0x000000000000781c */ /* 0x000fe20003f2f008 */
[----:B------:R-:W-:Y:S01]  /*1880*/  UIADD3 UR24, UR49, -0x2, URZ ;  /* 0xfffffffe31187890 */ /* 0x000fe2000fffe03f */
[----:B------:R-:W-:Y:S02]  /*1890*/  PLOP3.LUT P2, PT, PT, PT, UP0, 0x80, 0x0 ;  /* 0x000000000000781c */ /* 0x000fe40003f4f008 */
[----:B------:R-:W-:Y:S01]  /*18a0*/  CS2R R118, SRZ ;  /* 0x0000000000767805 */ /* 0x000fe2000001ff00 */
[----:B------:R-:W-:Y:S01]  /*18b0*/  @UP0 ULDC UR6, c[0x0][0x44c] ;  /* 0x0001130000060ab9 */ /* 0x000fe20000000800 */
[----:B------:R-:W-:Y:S01]  /*18c0*/  @UP0 ULDC UR18, c[0x0][0x450] ;  /* 0x0001140000120ab9 */ /* 0x000fe20000000800 */
[----:B------:R-:W-:-:S02]  /*18d0*/  CS2R R116, SRZ ;  /* 0x0000000000747805 */ /* 0x000fc4000001ff00 */
[----:B------:R-:W-:Y:S02]  /*18e0*/  CS2R R114, SRZ ;  /* 0x0000000000727805 */ /* 0x000fe4000001ff00 */
[----:B------:R-:W-:Y:S02]  /*18f0*/  CS2R R112, SRZ ;  /* 0x0000000000707805 */ /* 0x000fe4000001ff00 */
[----:B------:R-:W-:Y:S01]  /*1900*/  CS2R R110, SRZ ;  /* 0x00000000006e7805 */ /* 0x000fe2000001ff00 */
[----:B------:R-:W-:Y:S01]  /*1910*/  @P1 IMAD.HI.U32 R0, R7, UR6, RZ ;  /* 0x0000000607001c27 */ /* 0x000fe2000f8e00ff */
[----:B------:R-:W-:-:S04]  /*1920*/  @UP0 ULDC UR6, c[0x0][0x450] ;  /* 0x0001140000060ab9 */ /* 0x000fc80000000800 */
[----:B------:R-:W-:Y:S01]  /*1930*/  @P2 SHF.R.U32.HI R7, RZ, UR6, R0 ;  /* 0x00000006ff072c19 */ /* 0x000fe20008011600 */
[----:B------:R-:W-:Y:S02]  /*1940*/  UMOV UR6, 0xffffff80 ;  /* 0xffffff8000067882 */ /* 0x000fe40000000000 */
[----:B------:R-:W-:Y:S02]  /*1950*/  UIMAD UR6, UR49, UR6, 0x80 ;  /* 0x00000080310674a4 */ /* 0x000fe4000f8e0206 */
[----:B------:R-:W2:Y:S02]  /*1960*/  SHFL.IDX PT, R2, R7, 0x1, 0x1c1f ;  /* 0x003c1f0007027f89 */ /* 0x000ea400000e0000 */
[----:B------:R-:W-:Y:S02]  /*1970*/  UIADD3 UR7, UR6, 0x1, URZ ;  /* 0x0000000106077890 */ /* 0x000fe4000fffe03f */
[----:B------:R-:W-:Y:S01]  /*1980*/  UIMAD UR6, UR47, UR11, UR6 ;  /* 0x0000000b2f0672a4 */ /* 0x000fe2000f8e0206 */
[----:B------:R-:W3:Y:S01]  /*1990*/  SHFL.IDX PT, R7, R7, RZ, 0x1c1f ;  /* 0x001c1fff07077589 */ /* 0x000ee200000e0000 */
[----:B------:R-:W-:-:S02]  /*19a0*/  UIMAD UR11, UR47, UR11, -UR14 ;  /* 0x0000000b2f0b72a4 */ /* 0x000fc4000f8e0a0e */
[----:B01----:R-:W-:-:S04]  /*19b0*/  IMAD.U32 R3, RZ, RZ, UR7 ;  /* 0x00000007ff037e24 */ /* 0x003fc8000f8e00ff */
[C---:B------:R-:W-:Y:S02]  /*19c0*/  IMAD R0, R16.reuse, -0x2, R3 ;  /* 0xfffffffe10007824 */ /* 0x040fe400078e0203 */
[----:B------:R-:W-:Y:S01]  /*19d0*/  IMAD.U32 R3, RZ, RZ, UR6 ;  /* 0x00000006ff037e24 */ /* 0x000fe2000f8e00ff */
[----:B------:R-:W-:Y:S01]  /*19e0*/  ULDC UR6, c[0x0][0x988] ;  /* 0x0002620000067ab9 */ /* 0x000fe20000000800 */
[----:B------:R-:W-:Y:S02]  /*19f0*/  IMAD R5, R5, UR47, R0 ;  /* 0x0000002f05057c24 */ /* 0x000fe4000f8e0200 */
[----:B------:R-:W-:Y:S02]  /*1a00*/  IMAD R3, R16, -0x2, R3 ;  /* 0xfffffffe10037824 */ /* 0x000fe400078e0203 */
[----:B------:R-:W-:Y:S01]  /*1a10*/  VIADD R8, R5, -UR14 ;  /* 0x8000000e05087c36 */ /* 0x000fe20008000000 */
[----:B--2---:R-:W-:-:S04]  /*1a20*/  IADD3 R2, R2, -UR14, R5 ;  /* 0x8000000e02027c10 */ /* 0x004fc8000fffe005 */
[----:B------:R-:W-:Y:S02]  /*1a30*/  VIMNMX R2, R3, R2, PT ;  /* 0x0000000203027248 */ /* 0x000fe40003fe0100 */
[----:B---3--:R-:W-:Y:S02]  /*1a40*/  VIADDMNMX R3, R7, R8, R3, PT ;  /* 0x0000000807037246 */ /* 0x008fe40003800103 */
        /* <DEDUP_REMOVED lines=94> */
[C---:B------:R-:W-:Y:S02]  /*2030*/  ISETP.GT.AND P2, PT, R3.reuse, 0x1, PT ;  /* 0x000000010300780c */ /* 0x040fe40003f44270 */
[----:B------:R-:W-:Y:S02]  /*2040*/  FMNMX.FTZ R9, R6, R9, !PT ;  /* 0x0000000906097209 */ /* 0x000fe40007810000 */
[----:B------:R-:W-:Y:S02]  /*2050*/  ISETP.GT.AND P3, PT, R3, 0x8, PT ;  /* 0x000000080300780c */ /* 0x000fe40003f64270 */
[----:B------:R-:W-:Y:S01]  /*2060*/  FSEL R25, R25, -INF , P2 ;  /* 0xff80000019197808 */ /* 0x000fe20001000000 */
[----:B------:R-:W0:Y:S01]  /*2070*/  SHFL.BFLY PT, R0, R9, 0x2, 0x1f ;  /* 0x0c401f0009007f89 */ /* 0x000e2200000e0000 */
[----:B------:R-:W-:Y:S02]  /*2080*/  ISETP.GT.AND P2, PT, R3, 0x10, PT ;  /* 0x000000100300780c */ /* 0x000fe40003f44270 */
[----:B0-----:R-:W-:Y:S01]  /*2090*/  FMNMX.FTZ R11, R9, R0, !PT ;  /* 0x00000000090b7209 */ /* 0x001fe20007810000 */
[----:B------:R-:W-:Y:S01]  /*20a0*/  IMAD.U32 R0, RZ, RZ, UR6 ;  /* 0x00000006ff007e24 */ /* 0x000fe2000f8e00ff */
[----:B------:R-:W-:Y:S01]  /*20b0*/  FSEL R9, R28, -INF , P3 ;  /* 0xff8000001c097808 */ /* 0x000fe20001800000 */
[----:B------:R-:W-:-:S02]  /*20c0*/  @UP0 ULDC UR6, c[0x0][0x44c] ;  /* 0x0001130000060ab9 */ /* 0x000fc40000000800 */
[----:B------:R-:W0:Y:S01]  /*20d0*/  SHFL.BFLY PT, R2, R11, 0x1, 0x1f ;  /* 0x0c201f000b027f89 */ /* 0x000e2200000e0000 */
[----:B------:R-:W-:Y:S02]  /*20e0*/  UIMAD.WIDE.U32 UR6, UR40, UR6, URZ ;  /* 0x00000006280672a5 */ /* 0x000fe4000f8e003f */
[----:B------:R-:W-:Y:S02]  /*20f0*/  UIADD3 UR6, UR15, 0x16840, URZ ;  /* 0x000168400f067890 */ /* 0x000fe4000fffe03f */
[----:B------:R-:W-:Y:S02]  /*2100*/  @UP0 USHF.R.U32.HI UR10, URZ, UR18, UR7 ;  /* 0x000000123f0a0299 */ /* 0x000fe40008011607 */
[----:B------:R-:W-:Y:S02]  /*2110*/  UPRMT UR6, UR43, 0x654, UR6 ;  /* 0x000006542b067896 */ /* 0x000fe40008000006 */
[----:B------:R-:W-:-:S04]  /*2120*/  UIADD3 UR11, UR11, UR10, URZ ;  /* 0x0000000a0b0b7290 */ /* 0x000fc8000fffe03f */
[----:B------:R-:W-:-:S03]  /*2130*/  USHF.R.S32.HI UR7, URZ, 0x1f, UR11 ;  /* 0x0000001f3f077899 */ /* 0x000fc6000801140b */
[----:B------:R-:W-:Y:S01]  /*2140*/  SYNCS.ARRIVE.TRANS64.RED.A1T0 RZ, [UR6], RZ ;  /* 0x000000ffffff79a7 */ /* 0x000fe20008100406 */
[----:B------:R-:W-:-:S04]  /*2150*/  ULEA.HI UR7, UR7, UR11, URZ, 0x7 ;  /* 0x0000000b07077291 */ /* 0x000fc8000f8f383f */
[----:B------:R-:W-:Y:S01]  /*2160*/  USHF.R.S32.HI UR7, URZ, 0x7, UR7 ;  /* 0x000000073f077899 */ /* 0x000fe20008011407 */
[----:B0-----:R-:W-:-:S03]  /*2170*/  FMNMX.FTZ R2, R11, R2, !PT ;  /* 0x000000020b027209 */ /* 0x001fc60007810000 */
[----:B------:R-:W-:Y:S01]  /*2180*/  UISETP.LT.AND UP0, UPT, URZ, UR7, UPT ;  /* 0x000000073f00728c */ /* 0x000fe2000bf01270 */
[----:B------:R-:W-:Y:S02]  /*2190*/  FSEL R11, R32, -INF , P2 ;  /* 0xff800000200b7808 */ /* 0x000fe40001000000 */
[C---:B------:R-:W-:Y:S01]  /*21a0*/  FSETP.NEU.FTZ.AND P1, PT, R2.reuse, -INF , PT ;  /* 0xff8000000200780b */ /* 0x040fe20003f3d000 */
[----:B------:R-:W-:Y:S01]  /*21b0*/  FMUL.FTZ R13, R2, R0 ;  /* 0x00000000020d7220 */ /* 0x000fe20000410000 */
[----:B------:R-:W-:Y:S01]  /*21c0*/  ISETP.GT.AND P2, PT, R3, 0x18, PT ;  /* 0x000000180300780c */ /* 0x000fe20003f44270 */
[----:B------:R-:W-:-:S03]  /*21d0*/  USEL UR21, URZ, UR7, !UP0 ;  /* 0x000000073f157287 */ /* 0x000fc6000c000000 */
[----:B------:R-:W-:Y:S01]  /*21e0*/  FSEL R5, R13, RZ, P1 ;  /* 0x000000ff0d057208 */ /* 0x000fe20000800000 */
[----:B------:R-:W-:Y:S01]  /*21f0*/  UISETP.GE.AND UP0, UPT, UR24, UR21, UPT ;  /* 0x000000151800728c */ /* 0x000fe2000bf06270 */
[C---:B------:R-:W-:Y:S02]  /*2200*/  ISETP.GT.AND P1, PT, R3.reuse, RZ, PT ;  /* 0x000000ff0300720c */ /* 0x040fe40003f24270 */
[----:B------:R-:W-:Y:S01]  /*2210*/  FSEL R13, R36, -INF , P2 ;  /* 0xff800000240d7808 */ /* 0x000fe20001000000 */
[-CC-:B------:R-:W-:Y:S01]  /*2220*/  FFMA.FTZ R46, R46, R0.reuse, -R5.reuse ;  /* 0x000000002e2e7223 */ /* 0x180fe20000010805 */
[----:B------:R-:W-:Y:S01]  /*2230*/  FSEL R7, R24, -INF , P1 ;  /* 0xff80000018077808 */ /* 0x000fe20000800000 */
[-CC-:B------:R-:W-:Y:S01]  /*2240*/  FFMA.FTZ R149, R106, R0.reuse, -R5.reuse ;  /* 0x000000006a957223 */ /* 0x180fe20000010805 */
[----:B------:R-:W-:Y:S01]  /*2250*/  ISETP.GT.AND P1, PT, R3, 0x9, PT ;  /* 0x000000090300780c */ /* 0x000fe20003f24270 */
[-CC-:B------:R-:W-:Y:S01]  /*2260*/  FFMA.FTZ R8, R108, R0.reuse, -R5.reuse ;  /* 0x000000006c087223 */ /* 0x180fe20000010805 */
        /* <DEDUP_REMOVED lines=11> */
[----:B------:R-:W0:Y:S01]  /*2320*/  MUFU.EX2 R8, R8 ;  /* 0x0000000800087308 */ /* 0x000e220000000800 */
[----:B------:R-:W-:Y:S01]  /*2330*/  FMNMX.FTZ R24, R11, R24, !PT ;  /* 0x000000180b187209 */ /* 0x000fe20007810000 */
[-CC-:B------:R-:W-:Y:S01]  /*2340*/  FFMA.FTZ R147, R98, R0.reuse, -R5.reuse ;  /* 0x0000000062937223 */ /* 0x180fe20000010805 */
[----:B------:R-:W-:Y:S01]  /*2350*/  ISETP.GT.AND P1, PT, R3, 0x19, PT ;  /* 0x000000190300780c */ /* 0x000fe20003f24270 */
        /* <DEDUP_REMOVED lines=12> */
[----:B------:R-:W-:Y:S01]  /*2420*/  MUFU.EX2 R10, R10 ;  /* 0x0000000a000a7308 */ /* 0x000fe20000000800 */
[----:B------:R-:W-:Y:S01]  /*2430*/  FMNMX.FTZ R24, R37, R24, !PT ;  /* 0x0000001825187209 */ /* 0x000fe20007810000 */
[-CC-:B------:R-:W-:Y:S01]  /*2440*/  FFMA.FTZ R137, R50, R0.reuse, -R5.reuse ;  /* 0x0000000032897223 */ /* 0x180fe20000010805 */
[----:B------:R-:W-:Y:S01]  /*2450*/  ISETP.GT.AND P2, PT, R3, 0x28, PT ;  /* 0x000000280300780c */ /* 0x000fe20003f44270 */
[-CC-:B------:R-:W-:Y:S01]  /*2460*/  FFMA.FTZ R139, R54, R0.reuse, -R5.reuse ;  /* 0x00000000368b7223 */ /* 0x180fe20000010805 */
[----:B------:R-:W-:Y:S01]  /*2470*/  FSEL R41, R41, -INF , P1 ;  /* 0xff80000029297808 */ /* 0x000fe20000800000 */
[--C-:B------:R-:W-:Y:S01]  /*2480*/  FFMA.FTZ R42, R42, R0, -R5.reuse ;  /* 0x000000002a2a7223 */ /* 0x100fe20000010805 */
[----:B------:R-:W-:Y:S01]  /*2490*/  FMNMX.FTZ R28, R15, R24, !PT ;  /* 0x000000180f1c7209 */ /* 0x000fe20007810000 */
[----:B------:R-:W-:Y:S01]  /*24a0*/  MUFU.EX2 R145, R145 ;  /* 0x0000009100917308 */ /* 0x000fe20000000800 */
[----:B------:R-:W-:Y:S01]  /*24b0*/  ISETP.GT.AND P1, PT, R3, 0x29, PT ;  /* 0x000000290300780c */ /* 0x000fe20003f24270 */
[-CC-:B------:R-:W-:Y:S01]  /*24c0*/  FFMA.FTZ R133, R58, R0.reuse, -R5.reuse ;  /* 0x000000003a857223 */ /* 0x180fe20000010805 */
[----:B------:R-:W-:Y:S01]  /*24d0*/  FSEL R21, R44, -INF , P2 ;  /* 0xff8000002c157808 */ /* 0x000fe20001000000 */
[--C-:B------:R-:W-:Y:S01]  /*24e0*/  FFMA.FTZ R14, R14, R0, -R5.reuse ;  /* 0x000000000e0e7223 */ /* 0x100fe20000010805 */
[----:B------:R-:W-:Y:S01]  /*24f0*/  FMNMX.FTZ R28, R41, R28, !PT ;  /* 0x0000001c291c7209 */ /* 0x000fe20007810000 */
[-CC-:B------:R-:W-:Y:S01]  /*2500*/  FFMA.FTZ R135, R62, R0.reuse, -R5.reuse ;  /* 0x000000003e877223 */ /* 0x180fe20000010805 */
[----:B------:R-:W-:Y:S01]  /*2510*/  ISETP.GT.AND P2, PT, R3, 0x30, PT ;  /* 0x000000300300780c */ /* 0x000fe20003f44270 */
[----:B------:R1:W-:Y:S01]  /*2520*/  MUFU.EX2 R24, R100 ;  /* 0x0000006400187308 */ /* 0x0003e20000000800 */
        /* <DEDUP_REMOVED lines=27> */
[----:B------:R-:W-:Y:S01]  /*26e0*/  FFMA.FTZ R5, R6, R0, -R5 ;  /* 0x0000000006057223 */ /* 0x000fe20000010805 */
[----:B------:R-:W-:Y:S01]  /*26f0*/  ISETP.GT.AND P1, PT, R3, 0x41, PT ;  /* 0x000000410300780c */ /* 0x000fe20003f24270 */
[----:B------:R2:W-:Y:S01]  /*2700*/  MUFU.EX2 R28, R96 ;  /* 0x00000060001c7308 */ /* 0x0005e20000000800 */
[----:B------:R-:W-:-:S02]  /*2710*/  FSEL R35, R56, -INF , P2 ;  /* 0xff80000038237808 */ /* 0x000fc40001000000 */
[----:B------:R-:W-:Y:S02]  /*2720*/  CS2R R108, SRZ ;  /* 0x00000000006c7805 */ /* 0x000fe4000001ff00 */
[----:B------:R-:W-:Y:S02]  /*2730*/  FMNMX.FTZ R32, R53, R32, !PT ;  /* 0x0000002035207209 */ /* 0x000fe40007810000 */
[----:B------:R-:W-:Y:S02]  /*2740*/  CS2R R106, SRZ ;  /* 0x00000000006a7805 */ /* 0x000fe4000001ff00 */
[----:B------:R-:W-:Y:S02]  /*2750*/  ISETP.GT.AND P2, PT, R3, 0x48, PT ;  /* 0x000000480300780c */ /* 0x000fe40003f44270 */
[----:B------:R-:W-:Y:S02]  /*2760*/  CS2R R104, SRZ ;  /* 0x0000000000687805 */ /* 0x000fe4000001ff00 */
[----:B------:R-:W-:Y:S01]  /*2770*/  FSEL R57, R57, -INF , P1 ;  /* 0xff80000039397808 */ /* 0x000fe20000800000 */
[----:B------:R-:W-:Y:S01]  /*2780*/  MUFU.EX2 R141, R141 ;  /* 0x0000008d008d7308 */ /* 0x000fe20000000800 */
[----:B------:R-:W-:-:S02]  /*2790*/  FMNMX.FTZ R36, R35, R32, !PT ;  /* 0x0000002023247209 */ /* 0x000fc40007810000 */
[----:B------:R-:W-:Y:S02]  /*27a0*/  CS2R R102, SRZ ;  /* 0x0000000000667805 */ /* 0x000fe4000001ff00 */
[----:B------:R-:W-:Y:S02]  /*27b0*/  ISETP.GT.AND P1, PT, R3, 0x49, PT ;  /* 0x000000490300780c */ /* 0x000fe40003f24270 */
[----:B-1----:R-:W-:Y:S02]  /*27c0*/  CS2R R100, SRZ ;  /* 0x0000000000647805 */ /* 0x002fe4000001ff00 */
[----:B------:R-:W-:Y:S02]  /*27d0*/  FSEL R39, R60, -INF , P2 ;  /* 0xff8000003c277808 */ /* 0x000fe40001000000 */
[----:B------:R-:W-:Y:S02]  /*27e0*/  CS2R R98, SRZ ;  /* 0x0000000000627805 */ /* 0x000fe4000001ff00 */
[----:B------:R-:W-:Y:S01]  /*27f0*/  FMNMX.FTZ R36, R57, R36, !PT ;  /* 0x0000002439247209 */ /* 0x000fe20007810000 */
[----:B------:R1:W-:Y:S01]  /*2800*/  MUFU.EX2 R32, R92 ;  /* 0x0000005c00207308 */ /* 0x0003e20000000800 */
[----:B------:R-:W-:-:S02]  /*2810*/  ISETP.GT.AND P2, PT, R3, 0x50, PT ;  /* 0x000000500300780c */ /* 0x000fc40003f44270 */
[----:B--2---:R-:W-:Y:S02]  /*2820*/  CS2R R96, SRZ ;  /* 0x0000000000607805 */ /* 0x004fe4000001ff00 */
[----:B------:R-:W-:Y:S02]  /*2830*/  FSEL R61, R61, -INF , P1 ;  /* 0xff8000003d3d7808 */ /* 0x000fe40000800000 */
[----:B------:R-:W-:Y:S02]  /*2840*/  CS2R R94, SRZ ;  /* 0x00000000005e7805 */ /* 0x000fe4000001ff00 */
[----:B------:R-:W-:Y:S02]  /*2850*/  FMNMX.FTZ R36, R39, R36, !PT ;  /* 0x0000002427247209 */ /* 0x000fe40007810000 */
[----:B------:R-:W-:Y:S02]  /*2860*/  CS2R R90, SRZ ;  /* 0x00000000005a7805 */ /* 0x000fe4000001ff00 */
[----:B------:R-:W-:Y:S01]  /*2870*/  ISETP.GT.AND P1, PT, R3, 0x51, PT ;  /* 0x000000510300780c */ /* 0x000fe20003f24270 */
[----:B------:R-:W-:Y:S01]  /*2880*/  MUFU.EX2 R143, R143 ;  /* 0x0000008f008f7308 */ /* 0x000fe20000000800 */
[----:B------:R-:W-:-:S02]  /*2890*/  FSEL R43, R64, -INF , P2 ;  /* 0xff800000402b7808 */ /* 0x000fc40001000000 */
[----:B-1----:R-:W-:Y:S02]  /*28a0*/  CS2R R92, SRZ ;  /* 0x00000000005c7805 */ /* 0x002fe4000001ff00 */
[----:B------:R-:W-:Y:S02]  /*28b0*/  FMNMX.FTZ R36, R61, R36, !PT ;  /* 0x000000243d247209 */ /* 0x000fe40007810000 */
[----:B------:R-:W-:Y:S02]  /*28c0*/  ISETP.GT.AND P2, PT, R3, 0x58, PT ;  /* 0x000000580300780c */ /* 0x000fe40003f44270 */
[----:B------:R-:W-:Y:S01]  /*28d0*/  FSEL R65, R65, -INF , P1 ;  /* 0xff80000041417808 */ /* 0x000fe20000800000 */
[----:B------:R-:W-:Y:S01]  /*28e0*/  MUFU.EX2 R137, R137 ;  /* 0x0000008900897308 */ /* 0x000fe20000000800 */
[----:B------:R-:W-:Y:S02]  /*28f0*/  FMNMX.FTZ R40, R43, R36, !PT ;  /* 0x000000242b287209 */ /* 0x000fe40007810000 */
[----:B------:R-:W-:-:S02]  /*2900*/  ISETP.GT.AND P1, PT, R3, 0x59, PT ;  /* 0x000000590300780c */ /* 0x000fc40003f24270 */
[----:B------:R-:W-:Y:S02]  /*2910*/  FSEL R47, R68, -INF , P2 ;  /* 0xff800000442f7808 */ /* 0x000fe40001000000 */
[----:B------:R-:W-:Y:S01]  /*2920*/  FMNMX.FTZ R40, R65, R40, !PT ;  /* 0x0000002841287209 */ /* 0x000fe20007810000 */
[----:B------:R1:W-:Y:S01]  /*2930*/  MUFU.EX2 R36, R88 ;  /* 0x0000005800247308 */ /* 0x0003e20000000800 */
[----:B------:R-:W-:Y:S02]  /*2940*/  ISETP.GT.AND P2, PT, R3, 0x60, PT ;  /* 0x000000600300780c */ /* 0x000fe40003f44270 */
[----:B------:R-:W-:Y:S02]  /*2950*/  FSEL R69, R69, -INF , P1 ;  /* 0xff80000045457808 */ /* 0x000fe40000800000 */
[----:B------:R-:W-:Y:S02]  /*2960*/  FMNMX.FTZ R40, R47, R40, !PT ;  /* 0x000000282f287209 */ /* 0x000fe40007810000 */
        /* <DEDUP_REMOVED lines=19> */
[----:B------:R-:W-:Y:S02]  /*2aa0*/  FMNMX.FTZ R44, R77, R44, !PT ;  /* 0x0000002c4d2c7209 */ /* 0x000fe40007810000 */
[----:B------:R-:W-:Y:S02]  /*2ab0*/  ISETP.GT.AND P2, PT, R3, 0x78, PT ;  /* 0x000000780300780c */ /* 0x000fe40003f44270 */
[----:B------:R-:W-:Y:S01]  /*2ac0*/  FSEL R81, R81, -INF , P1 ;  /* 0xff80000051517808 */ /* 0x000fe20000800000 */
[----:B------:R-:W-:Y:S01]  /*2ad0*/  MUFU.EX2 R14, R14 ;  /* 0x0000000e000e7308 */ /* 0x000fe20000000800 */
[----:B------:R-:W-:Y:S02]  /*2ae0*/  FMNMX.FTZ R44, R59, R44, !PT ;  /* 0x0000002c3b2c7209 */ /* 0x000fe40007810000 */
[----:B------:R-:W-:Y:S02]  /*2af0*/  ISETP.GT.AND P1, PT, R3, 0x79, PT ;  /* 0x000000790300780c */ /* 0x000fe40003f24270 */
[----:B------:R-:W-:-:S02]  /*2b00*/  FSEL R63, R84, -INF , P2 ;  /* 0xff800000543f7808 */ /* 0x000fc40001000000 */
[----:B------:R-:W-:Y:S01]  /*2b10*/  FMNMX.FTZ R44, R81, R44, !PT ;  /* 0x0000002c512c7209 */ /* 0x000fe20007810000 */
[----:B------:R-:W-:Y:S01]  /*2b20*/  MUFU.EX2 R135, R135 ;  /* 0x0000008700877308 */ /* 0x000fe20000000800 */
[----:B------:R-:W-:Y:S02]  /*2b30*/  FSEL R85, R85, -INF , P1 ;  /* 0xff80000055557808 */ /* 0x000fe40000800000 */
        /* <DEDUP_REMOVED lines=14> */
[----:B0-----:R-:W-:Y:S01]  /*2c20*/  FADD.FTZ R46, R149, R8 ;  /* 0x00000008952e7221 */ /* 0x001fe20000010000 */
[----:B------:R-:W-:-:S02]  /*2c30*/  F2FP.F16.F32.PACK_AB R149, R8, R149 ;  /* 0x000000950895723e */ /* 0x000fc400000000ff */
[C---:B------:R-:W-:Y:S01]  /*2c40*/  FSETP.NEU.FTZ.AND P1, PT, R3.reuse, -INF , PT ;  /* 0xff8000000300780b */ /* 0x040fe20003f3d000 */
[----:B------:R-:W-:Y:S02]  /*2c50*/  FMUL.FTZ R44, R3, R0 ;  /* 0x00000000032c7220 */ /* 0x000fe40000410000 */
[----:B------:R-:W-:Y:S03]  /*2c60*/  MUFU.EX2 R20, R20 ;  /* 0x0000001400147308 */ /* 0x000fe60000000800 */
[----:B------:R-:W-:Y:S02]  /*2c70*/  FSEL R44, R44, RZ, P1 ;  /* 0x000000ff2c2c7208 */ /* 0x000fe40000800000 */
[----:B------:R-:W-:-:S03]  /*2c80*/  PLOP3.LUT P1, PT, PT, PT, UP0, 0x80, 0x0 ;  /* 0x000000000000781c */ /* 0x000fc60003f2f008 */
        /* <DEDUP_REMOVED lines=31> */
[----:B0-----:R-:W-:Y:S01]  /*2e80*/  FADD.FTZ R33, R148, R7 ;  /* 0x0000000794217221 */ /* 0x001fe20000010000 */
[----:B------:R-:W-:Y:S01]  /*2e90*/  F2FP.F16.F32.PACK_AB R148, R7, R148 ;  /* 0x000000940794723e */ /* 0x000fe200000000ff */
[-CC-:B------:R-:W-:Y:S01]  /*2ea0*/  FFMA.FTZ R59, R59, R0.reuse, -R44.reuse ;  /* 0x000000003b3b7223 */ /* 0x180fe2000001082c */
[-CC-:B------:R-:W-:Y:S01]  /*2eb0*/  FFMA.FTZ R81, R81, R0.reuse, -R44.reuse ;  /* 0x0000000051517223 */ /* 0x180fe2000001082c */
[----:B------:R-:W-:-:S03]  /*2ec0*/  FFMA.FTZ R63, R63, R0, -R44 ;  /* 0x000000003f3f7223 */ /* 0x000fc6000001082c */
[----:B------:R-:W0:Y:S01]  /*2ed0*/  MUFU.EX2 R144, R144 ;  /* 0x0000009000907308 */ /* 0x000e220000000800 */
[----:B-1----:R-:W-:Y:S01]  /*2ee0*/  FADD.FTZ R48, R150, R33 ;  /* 0x0000002196307221 */ /* 0x002fe20000010000 */
[----:B------:R-:W-:Y:S01]  /*2ef0*/  FADD.FTZ R33, R151, R46 ;  /* 0x0000002e97217221 */ /* 0x000fe20000010000 */
[----:B------:R-:W-:-:S03]  /*2f00*/  F2FP.F16.F32.PACK_AB R151, R10, R151 ;  /* 0x000000970a97723e */ /* 0x000fc600000000ff */
[----:B------:R-:W-:Y:S01]  /*2f10*/  FADD.FTZ R4, R10, R33 ;  /* 0x000000210a047221 */ /* 0x000fe20000010000 */
[----:B------:R-:W-:Y:S01]  /*2f20*/  FFMA.FTZ R33, R65, R0, -R44 ;  /* 0x0000000041217223 */ /* 0x000fe2000001082c */
[----:B------:R-:W1:Y:S01]  /*2f30*/  MUFU.EX2 R11, R11 ;  /* 0x0000000b000b7308 */ /* 0x000e620000000800 */
[C---:B--2---:R-:W-:Y:S01]  /*2f40*/  FADD.FTZ R35, R9.reuse, R48 ;  /* 0x0000003009237221 */ /* 0x044fe20000010000 */
[----:B------:R-:W-:Y:S01]  /*2f50*/  F2FP.F16.F32.PACK_AB R150, R9, R150 ;  /* 0x000000960996723e */ /* 0x000fe200000000ff */
[----:B------:R-:W-:-:S05]  /*2f60*/  FFMA.FTZ R44, R85, R0, -R44 ;  /* 0x00000000552c7223 */ /* 0x000fca000001082c */
        /* <DEDUP_REMOVED lines=19> */
[C---:B------:R-:W-:Y:S02]  /*30a0*/  F2FP.F16.F32.PACK_AB R143, R36.reuse, R143 ;  /* 0x0000008f248f723e */ /* 0x040fe400000000ff */
        /* <DEDUP_REMOVED lines=88> */
[----:B------:R0:W1:Y:S01]  /*3630*/  MUFU.EX2 R6, R5 ;  /* 0x0000000500067308 */ /* 0x0000620000000800 */
[----:B--2---:R-:W-:-:S04]  /*3640*/  FADD.FTZ R9, R63, R8 ;  /* 0x000000083f097221 */ /* 0x004fc80000010000 */
[C---:B0-----:R-:W-:Y:S01]  /*3650*/  FADD.FTZ R5, R44.reuse, R9 ;  /* 0x000000092c057221 */ /* 0x041fe20000010000 */
[----:B------:R-:W-:Y:S01]  /*3660*/  F2FP.F16.F32.PACK_AB R122, R44, R63 ;  /* 0x0000003f2c7a723e */ /* 0x000fe200000000ff */
[C---:B-1----:R-:W-:Y:S01]  /*3670*/  FADD.FTZ R4, R6.reuse, R7 ;  /* 0x0000000706047221 */ /* 0x042fe20000010000 */
        /* <DEDUP_REMOVED lines=8> */
.L_x_14866:
[----:B------:R-:W-:Y:S01]  /*3700*/  ISETP.NE.AND P2, PT, RZ, UR44, PT ;  /* 0x0000002cff007c0c */ /* 0x000fe2000bf45270 */
[----:B------:R-:W-:-:S04]  /*3710*/  UISETP.NE.AND UP0, UPT, UR23, 0x1, UPT ;  /* 0x000000011700788c */ /* 0x000fc8000bf05270 */
[----:B------:R-:W-:-:S04]  /*3720*/  USEL UR37, URZ, 0x1, UP0 ;  /* 0x000000013f257887 */ /* 0x000fc80008000000 */
[----:B------:R-:W-:-:S04]  /*3730*/  ULOP3.LUT UR37, UR25, UR37, URZ, 0x3c, !UPT ;  /* 0x0000002519257292 */ /* 0x000fc8000f8e3c3f */
[----:B------:R-:W-:Y:S08]  /*3740*/  @P2 BRA `(.L_x_14856) ;  /* 0x0000000000382947 */ /* 0x000ff00003800000 */
[----:B------:R-:W-:Y:S05]  /*3750*/  @!P0 BRA `(.L_x_14857) ;  /* 0x0000000000048947 */ /* 0x000fea0003800000 */
[----:B------:R-:W-:Y:S01]  /*3760*/  BPT.TRAP 0x1 ;  /* 0x000000040000795c */ /* 0x000fe20000300000 */
.L_x_14857:
        /* <DEDUP_REMOVED lines=9> */
.L_x_14858:
[----:B-1----:R-:W-:Y:S05]  /*3800*/  @P1 BRA `(.L_x_14856) ;  /* 0x0000000000081947 */ /* 0x002fea0003800000 */
[----:B------:R-:W1:Y:S02]  /*3810*/  SYNCS.PHASECHK.TRANS64.TRYWAIT P1, [UR6+0x16830], R0 ;  /* 0x01683000ff0075a7 */ /* 0x000e640008020146 */
[----:B-1----:R-:W-:Y:S05]  /*3820*/  @!P1 BRA `(.L_x_14859) ;  /* 0x000000a400909947 */ /* 0x002fea0003800000 */
.L_x_14856:
        /* <DEDUP_REMOVED lines=28> */
.L_x_14861:
[----:B------:R-:W-:Y:S01]  /*39f0*/  ULEA UR6, UR23, UR45, 0x3 ;  /* 0x0000002d17067291 */ /* 0x000fe2000f8e183f */
[----:B------:R-:W-:-:S05]  /*3a00*/  IMAD.U32 R0, RZ, RZ, UR25 ;  /* 0x00000019ff007e24 */ /* 0x000fca000f8e00ff */
[----:B------:R-:W-:-:S04]  /*3a10*/  SHF.L.U32 R0, R0, 0x1f, RZ ;  /* 0x0000001f00007819 */ /* 0x000fc800000006ff */
[----:B------:R0:W1:Y:S01]  /*3a20*/  SYNCS.PHASECHK.TRANS64.TRYWAIT P1, [UR6+0x16850], R0 ;  /* 0x01685000ff0075a7 */ /* 0x0000620008020146 */
[----:B------:R-:W-:Y:S05]  /*3a30*/  @!P0 BRA `(.L_x_14862) ;  /* 0x0000000000048947 */ /* 0x000fea0003800000 */
[----:B------:R-:W-:Y:S01]  /*3a40*/  BPT.TRAP 0x1 ;  /* 0x000000040000795c */ /* 0x000fe20000300000 */
.L_x_14862:
[----:B-1----:R-:W-:Y:S05]  /*3a50*/  @P1 BRA `(.L_x_14860) ;  /* 0x0000000000081947 */ /* 0x002fea0003800000 */
[----:B------:R-:W1:Y:S02]  /*3a60*/  SYNCS.PHASECHK.TRANS64.TRYWAIT P1, [UR6+0x16850], R0 ;  /* 0x01685000ff0075a7 */ /* 0x000e640008020146 */
[----:B-1----:R-:W-:Y:S05]  /*3a70*/  @!P1 BRA `(.L_x_14863) ;  /* 0x000000a400149947 */ /* 0x002fea0003800000 */
.L_x_14860:
        /* <DEDUP_REMOVED lines=51> */
.L_x_14864:
        /* <DEDUP_REMOVED lines=113> */
[----:B------:R-:W0:Y:S01]  /*44c0*/  LDC R0, c[0x0][0x988] ;  /* 0x00026200ff007b82 */ /* 0x000e220000000800 */
[----:B------:R-:W-:Y:S02]  /*44d0*/  FMNMX.FTZ R8, R81, R8, !PT ;  /* 0x0000000851087209 */ /* 0x000fe40007810000 */
[----:B------:R-:W-:Y:S02]  /*44e0*/  FSEL R85, R85, -INF , P2 ;  /* 0xff80000055557808 */ /* 0x000fe40001000000 */
[----:B------:R-:W-:Y:S02]  /*44f0*/  FMNMX.FTZ R8, R123, R8, !PT ;  /* 0x000000087b087209 */ /* 0x000fe40007810000 */
[----:B--2---:R-:W-:-:S02]  /*4500*/  IADD3 R2, R137, -UR22, R2 ;  /* 0x8000001689027c10 */ /* 0x004fc4000fffe002 */
[----:B------:R-:W-:Y:S02]  /*4510*/  FMNMX.FTZ R14, R85, R8, !PT ;  /* 0x00000008550e7209 */ /* 0x000fe40007810000 */
[C---:B------:R-:W-:Y:S02]  /*4520*/  ISETP.GT.AND P2, PT, R2.reuse, RZ, PT ;  /* 0x000000ff0200720c */ /* 0x040fe40003f44270 */
[----:B------:R-:W-:Y:S01]  /*4530*/  ISETP.GT.AND P3, PT, R2, 0x1, PT ;  /* 0x000000010200780c */ /* 0x000fe20003f64270 */
[----:B------:R-:W1:Y:S01]  /*4540*/  SHFL.BFLY PT, R3, R14, 0x2, 0x1f ;  /* 0x0c401f000e037f89 */ /* 0x000e6200000e0000 */
[----:B------:R-:W-:Y:S02]  /*4550*/  FSEL R26, R26, -INF , P2 ;  /* 0xff8000001a1a7808 */ /* 0x000fe40001000000 */
[----:B------:R-:W-:Y:S02]  /*4560*/  ISETP.GT.AND P2, PT, R2, 0x8, PT ;  /* 0x000000080200780c */ /* 0x000fe40003f44270 */
[----:B------:R-:W-:-:S02]  /*4570*/  FMNMX.FTZ R12, R26, R7, !PT ;  /* 0x000000071a0c7209 */ /* 0x000fc40007810000 */
        /* <DEDUP_REMOVED lines=66> */
[----:B------:R-:W-:Y:S01]  /*49a0*/  FFMA.FTZ R33, R85, R0, -R10 ;  /* 0x0000000055217223 */ /* 0x000fe2000001080a */
[----:B------:R-:W-:Y:S01]  /*49b0*/  FMNMX.FTZ R12, R139, R12, !PT ;  /* 0x0000000c8b0c7209 */ /* 0x000fe20007810000 */
[----:B------:R-:W-:Y:S01]  /*49c0*/  MUFU.EX2 R8, R8 ;  /* 0x0000000800087308 */ /* 0x000fe20000000800 */
[----:B------:R-:W-:-:S02]  /*49d0*/  ISETP.GT.AND P3, PT, R2, 0x31, PT ;  /* 0x000000310200780c */ /* 0x000fc40003f64270 */
[----:B------:R-:W-:Y:S02]  /*49e0*/  FSEL R141, R50, -INF , P2 ;  /* 0xff800000328d7808 */ /* 0x000fe40001000000 */
[----:B------:R-:W-:Y:S02]  /*49f0*/  FMNMX.FTZ R12, R47, R12, !PT ;  /* 0x0000000c2f0c7209 */ /* 0x000fe40007810000 */
[C---:B------:R-:W-:Y:S01]  /*4a00*/  ISETP.GT.AND P2, PT, R2.reuse, 0x38, PT ;  /* 0x000000380200780c */ /* 0x040fe20003f44270 */
[----:B------:R-:W-:Y:S01]  /*4a10*/  MUFU.EX2 R148, R148 ;  /* 0x0000009400947308 */ /* 0x000fe20000000800 */
[----:B------:R-:W-:Y:S02]  /*4a20*/  FSEL R51, R51, -INF , P3 ;  /* 0xff80000033337808 */ /* 0x000fe40001800000 */
[----:B------:R-:W-:Y:S02]  /*4a30*/  FMNMX.FTZ R12, R141, R12, !PT ;  /* 0x0000000c8d0c7209 */ /* 0x000fe40007810000 */
[----:B------:R-:W-:-:S02]  /*4a40*/  ISETP.GT.AND P3, PT, R2, 0x39, PT ;  /* 0x000000390200780c */ /* 0x000fc40003f64270 */
[----:B------:R-:W-:Y:S01]  /*4a50*/  FSEL R143, R54, -INF , P2 ;  /* 0xff800000368f7808 */ /* 0x000fe20001000000 */
[----:B------:R-:W-:Y:S01]  /*4a60*/  MUFU.EX2 R150, R150 ;  /* 0x0000009600967308 */ /* 0x000fe20000000800 */
[----:B------:R-:W-:Y:S02]  /*4a70*/  FMNMX.FTZ R12, R51, R12, !PT ;  /* 0x0000000c330c7209 */ /* 0x000fe40007810000 */
[C---:B------:R-:W-:Y:S02]  /*4a80*/  ISETP.GT.AND P2, PT, R2.reuse, 0x40, PT ;  /* 0x000000400200780c */ /* 0x040fe40003f44270 */
[----:B------:R-:W-:Y:S02]  /*4a90*/  FSEL R55, R55, -INF , P3 ;  /* 0xff80000037377808 */ /* 0x000fe40001800000 */
        /* <DEDUP_REMOVED lines=79> */
[----:B------:R-:W-:Y:S01]  /*4f90*/  FSEL R31, R3, RZ, P1 ;  /* 0x000000ff031f7208 */ /* 0x000fe20000800000 */
[-CC-:B------:R-:W-:Y:S01]  /*4fa0*/  FFMA.FTZ R12, R26, R0.reuse, -R10.reuse ;  /* 0x000000001a0c7223 */ /* 0x180fe2000001080a */
[-CC-:B------:R-:W-:Y:S01]  /*4fb0*/  FFMA.FTZ R37, R125, R0.reuse, -R10.reuse ;  /* 0x000000007d257223 */ /* 0x180fe2000001080a */
[-CC-:B------:R-:W-:Y:S01]  /*4fc0*/  FFMA.FTZ R14, R127, R0.reuse, -R10.reuse ;  /* 0x000000007f0e7223 */ /* 0x180fe2000001080a */
[-C--:B------:R-:W-:Y:S01]  /*4fd0*/  FFMA.FTZ R20, R129, R0.reuse, -R10 ;  /* 0x0000000081147223 */ /* 0x080fe2000001080a */
[----:B------:R-:W-:Y:S01]  /*4fe0*/  FADD.FTZ R31, -R31, R6 ;  /* 0x000000061f1f7221 */ /* 0x000fe20000010100 */
[----:B------:R-:W-:Y:S01]  /*4ff0*/  FSEL R6, R2, RZ, P2 ;  /* 0x000000ff02067208 */ /* 0x000fe20001000000 */
[----:B------:R-:W-:Y:S01]  /*5000*/  MUFU.EX2 R12, R12 ;  /* 0x0000000c000c7308 */ /* 0x000fe20000000800 */
[-CC-:B------:R-:W-:Y:S01]  /*5010*/  FFMA.FTZ R65, R131, R0.reuse, -R10.reuse ;  /* 0x0000000083417223 */ /* 0x180fe2000001080a */
[-C--:B------:R-:W-:Y:S01]  /*5020*/  FMUL.FTZ R31, R31, R0.reuse ;  /* 0x000000001f1f7220 */ /* 0x080fe20000410000 */
[-CC-:B------:R-:W-:Y:S01]  /*5030*/  FFMA.FTZ R24, R133, R0.reuse, -R10.reuse ;  /* 0x0000000085187223 */ /* 0x180fe2000001080a */
[----:B------:R-:W-:Y:S01]  /*5040*/  FADD.FTZ R7, -R6, R7 ;  /* 0x0000000706077221 */ /* 0x000fe20000010100 */
[-CC-:B------:R-:W-:Y:S01]  /*5050*/  FFMA.FTZ R30, R51, R0.reuse, -R10.reuse ;  /* 0x00000000331e7223 */ /* 0x180fe2000001080a */
        /* <DEDUP_REMOVED lines=22> */
[----:B------:R-:W-:-:S02]  /*51c0*/  FFMA.FTZ R123, R86, R0, -R10 ;  /* 0x00000000567b7223 */ /* 0x000fc4000001080a */
[----:B------:R-:W-:-:S03]  /*51d0*/  FADD.FTZ R5, R148, R5 ;  /* 0x0000000594057221 */ /* 0x000fc60000010000 */
[----:B------:R-:W0:Y:S01]  /*51e0*/  MUFU.EX2 R14, R14 ;  /* 0x0000000e000e7308 */ /* 0x000e220000000800 */
[----:B-1----:R-:W-:-:S07]  /*51f0*/  FFMA.FTZ R4, R7, R4, R12 ;  /* 0x0000000407047223 */ /* 0x002fce000001000c */
        /* <DEDUP_REMOVED lines=29> */
[----:B-1----:R-:W-:Y:S01]  /*53d0*/  FADD.FTZ R45, R43, R38 ;  /* 0x000000262b2d7221 */ /* 0x002fe20000010000 */
[----:B------:R-:W-:-:S06]  /*53e0*/  FFMA.FTZ R38, R71, R0, -R10 ;  /* 0x0000000047267223 */ /* 0x000fcc000001080a */
        /* <DEDUP_REMOVED lines=21> */
[-CC-:B------:R-:W-:Y:S01]  /*5540*/  FFMA.FTZ R44, R83, R0.reuse, -R10.reuse ;  /* 0x00000000532c7223 */ /* 0x180fe2000001080a */
[----:B------:R-:W-:Y:S02]  /*5550*/  FFMA.FTZ R10, R87, R0, -R10 ;  /* 0x00000000570a7223 */ /* 0x000fe4000001080a */
        /* <DEDUP_REMOVED lines=52> */
.L_x_14865:
[----:B------:R-:W-:Y:S01]  /*58a0*/  UISETP.GT.AND UP0, UPT, UR24, UR21, UPT ;  /* 0x000000151800728c */ /* 0x000fe2000bf04270 */
[----:B------:R-:W-:Y:S01]  /*58b0*/  F2FP.F16.F32.PACK_AB R139, R6, R139 ;  /* 0x0000008b068b723e */ /* 0x000fe200000000ff */
        /* <DEDUP_REMOVED lines=75> */
[----:B------:R-:W-:-:S05]  /*5d70*/  UMOV UR24, UR7 ;  /* 0x0000000700187c82 */ /* 0x000fca0008000000 */
.L_x_14855:
[----:B------:R-:W-:-:S13]  /*5d80*/  ISETP.LE.AND P1, PT, RZ, UR24, PT ;  /* 0x00000018ff007c0c */ /* 0x000fda000bf23270 */
[----:B------:R-:W-:Y:S05]  /*5d90*/  @!P1 BRA `(.L_x_14867) ;  /* 0x0000001c00489947 */ /* 0x000fea0003800000 */
[----:B------:R-:W-:Y:S01]  /*5da0*/  IMAD.MOV.U32 R7, RZ, RZ, R2 ;  /* 0x000000ffff077224 */ /* 0x000fe200078e0002 */
[----:B------:R-:W-:Y:S01]  /*5db0*/  UMOV UR22, UR37 ;  /* 0x0000002500167c82 */ /* 0x000fe20008000000 */
[----:B------:R-:W-:Y:S01]  /*5dc0*/  IMAD.MOV.U32 R6, RZ, RZ, R3 ;  /* 0x000000ffff067224 */ /* 0x000fe200078e0003 */
[----:B------:R-:W-:-:S06]  /*5dd0*/  UMOV UR21, UR38 ;  /* 0x0000002600157c82 */ /* 0x000fcc0008000000 */
.L_x_14878:
[----:B------:R-:W-:Y:S01]  /*5de0*/  ISETP.NE.AND P2, PT, RZ, UR44, PT ;  /* 0x0000002cff007c0c */ /* 0x000fe2000bf45270 */
[----:B------:R-:W-:-:S04]  /*5df0*/  UISETP.NE.AND UP0, UPT, UR21, 0x1, UPT ;  /* 0x000000011500788c */ /* 0x000fc8000bf05270 */
[----:B------:R-:W-:-:S04]  /*5e00*/  USEL UR37, URZ, 0x1, UP0 ;  /* 0x000000013f257887 */ /* 0x000fc80008000000 */
[----:B------:R-:W-:-:S04]  /*5e10*/  ULOP3.LUT UR37, UR22, UR37, URZ, 0x3c, !UPT ;  /* 0x0000002516257292 */ /* 0x000fc8000f8e3c3f */
[----:B------:R-:W-:Y:S08]  /*5e20*/  @P2 BRA `(.L_x_14868) ;  /* 0x0000000000382947 */ /* 0x000ff00003800000 */
[----:B------:R-:W-:Y:S05]  /*5e30*/  @!P0 BRA `(.L_x_14869) ;  /* 0x0000000000048947 */ /* 0x000fea0003800000 */
[----:B------:R-:W-:Y:S01]  /*5e40*/  BPT.TRAP 0x1 ;  /* 0x000000040000795c */ /* 0x000fe20000300000 */
.L_x_14869:
        /* <DEDUP_REMOVED lines=9> */
.L_x_14870:
[----:B-1----:R-:W-:Y:S05]  /*5ee0*/  @P1 BRA `(.L_x_14868) ;  /* 0x0000000000081947 */ /* 0x002fea0003800000 */
[----:B------:R-:W1:Y:S02]  /*5ef0*/  SYNCS.PHASECHK.TRANS64.TRYWAIT P1, [UR6+0x16830], R0 ;  /* 0x01683000ff0075a7 */ /* 0x000e640008020146 */
[----:B-1----:R-:W-:Y:S05]  /*5f00*/  @!P1 BRA `(.L_x_14871) ;  /* 0x0000008000089947 */ /* 0x002fea0003800000 */
.L_x_14868:
        /* <DEDUP_REMOVED lines=28> */
.L_x_14873:
[----:B------:R-:W-:Y:S01]  /*60d0*/  ULEA UR6, UR21, UR45, 0x3 ;  /* 0x0000002d15067291 */ /* 0x000fe2000f8e183f */
[----:B------:R-:W-:-:S05]  /*60e0*/  IMAD.U32 R0, RZ, RZ, UR22 ;  /* 0x00000016ff007e24 */ /* 0x000fca000f8e00ff */
[----:B------:R-:W-:-:S04]  /*60f0*/  SHF.L.U32 R0, R0, 0x1f, RZ ;  /* 0x0000001f00007819 */ /* 0x000fc800000006ff */
[----:B------:R0:W1:Y:S01]  /*6100*/  SYNCS.PHASECHK.TRANS64.TRYWAIT P1, [UR6+0x16850], R0 ;  /* 0x01685000ff0075a7 */ /* 0x0000620008020146 */
[----:B------:R-:W-:Y:S05]  /*6110*/  @!P0 BRA `(.L_x_14874) ;  /* 0x0000000000048947 */ /* 0x000fea0003800000 */
[----:B------:R-:W-:Y:S01]  /*6120*/  BPT.TRAP 0x1 ;  /* 0x000000040000795c */ /* 0x000fe20000300000 */
.L_x_14874:
[----:B-1----:R-:W-:Y:S05]  /*6130*/  @P1 BRA `(.L_x_14872) ;  /* 0x0000000000081947 */ /* 0x002fea0003800000 */
[----:B------:R-:W1:Y:S02]  /*6140*/  SYNCS.PHASECHK.TRANS64.TRYWAIT P1, [UR6+0x16850], R0 ;  /* 0x01685000ff0075a7 */ /* 0x000e640008020146 */
[----:B-1----:R-:W-:Y:S05]  /*6150*/  @!P1 BRA `(.L_x_14875) ;  /* 0x0000007c008c9947 */ /* 0x002fea0003800000 */
.L_x_14872:
        /* <DEDUP_REMOVED lines=51> */
.L_x_14876:
        /* <DEDUP_REMOVED lines=131> */
[-CC-:B------:R-:W-:Y:S01]  /*6cc0*/  FFMA.FTZ R128, R64, R0.reuse, -R129.reuse ;  /* 0x0000000040807223 */ /* 0x180fe20000010881 */
[-CC-:B------:R-:W-:Y:S01]  /*6cd0*/  FFMA.FTZ R25, R65, R0.reuse, -R129.reuse ;  /* 0x0000000041197223 */ /* 0x180fe20000010881 */
[-CC-:B------:R-:W-:Y:S01]  /*6ce0*/  FFMA.FTZ R130, R68, R0.reuse, -R129.reuse ;  /* 0x0000000044827223 */ /* 0x180fe20000010881 */
[-CC-:B------:R-:W-:Y:S01]  /*6cf0*/  FFMA.FTZ R21, R69, R0.reuse, -R129.reuse ;  /* 0x0000000045157223 */ /* 0x180fe20000010881 */
[-CC-:B------:R-:W-:Y:S01]  /*6d00*/  FFMA.FTZ R124, R72, R0.reuse, -R129.reuse ;  /* 0x00000000487c7223 */ /* 0x180fe20000010881 */
[-C--:B------:R-:W-:Y:S01]  /*6d10*/  FFMA.FTZ R15, R73, R0.reuse, -R129 ;  /* 0x00000000490f7223 */ /* 0x080fe20000010881 */
        /* <DEDUP_REMOVED lines=142> */
.L_x_14877:
        /* <DEDUP_REMOVED lines=76> */
.L_x_14867:
[----:B------:R-:W-:Y:S06]  /*7ac0*/  BAR.ARV 0x8, 0x200 ;  /* 0x0208000000007b1d */ /* 0x000fec0000002000 */
[----:B------:R-:W-:Y:S05]  /*7ad0*/  @!P0 BRA `(.L_x_14879) ;  /* 0x0000000000048947 */ /* 0x000fea0003800000 */
[----:B------:R-:W-:Y:S01]  /*7ae0*/  BPT.TRAP 0x1 ;  /* 0x000000040000795c */ /* 0x000fe20000300000 */
.L_x_14879:
[----:B------:R-:W-:Y:S01]  /*7af0*/  ULEA UR5, UR38, UR45, 0x3 ;  /* 0x0000002d26057291 */ /* 0x000fe2000f8e183f */
[----:B------:R-:W-:-:S05]  /*7b00*/  IMAD.U32 R6, RZ, RZ, UR37 ;  /* 0x00000025ff067e24 */ /* 0x000fca000f8e00ff */
[----:B------:R-:W-:-:S04]  /*7b10*/  SHF.L.U32 R6, R6, 0x1f, RZ ;  /* 0x0000001f06067819 */ /* 0x000fc800000006ff */
[----:B------:R0:W1:Y:S01]  /*7b20*/  SYNCS.PHASECHK.TRANS64.TRYWAIT P1, [UR5+0x16850], R6 ;  /* 0x01685006ff0075a7 */ /* 0x0000620008020145 */
[----:B------:R-:W-:Y:S05]  /*7b30*/  @!P0 BRA `(.L_x_14880) ;  /* 0x0000000000048947 */ /* 0x000fea0003800000 */
[----:B------:R-:W-:Y:S01]  /*7b40*/  BPT.TRAP 0x1 ;  /* 0x000000040000795c */ /* 0x000fe20000300000 */
.L_x_14880:
[----:B-1----:R-:W-:Y:S05]  /*7b50*/  @P1 BRA `(.L_x_14881) ;  /* 0x0000000000081947 */ /* 0x002fea0003800000 */
[----:B------:R-:W1:Y:S02]  /*7b60*/  SYNCS.PHASECHK.TRANS64.TRYWAIT P1, [UR5+0x16850], R6 ;  /* 0x01685006ff0075a7 */ /* 0x000e640008020145 */
[----:B-1----:R-:W-:Y:S05]  /*7b70*/  @!P1 BRA `(.L_x_14882) ;  /* 0x00000064001c9947 */ /* 0x002fea0003800000 */
.L_x_14881:
        /* <DEDUP_REMOVED lines=71> */
.L_x_14883:
        /* <DEDUP_REMOVED lines=42> */
.L_x_14847:
        /* <DEDUP_REMOVED lines=9> */
[----:B------:R-:W0:Y:S01]  /*8320*/  LDC R32, c[0x0][0xbe8] ;  /* 0x0002fa00ff207b82 */ /* 0x000e220000000800 */
[----:B------:R-:W1:Y:S01]  /*8330*/  S2R R5, SR_SWINHI ;  /* 0x0000000000057919 */ /* 0x000e620000002f00 */
[----:B------:R-:W-:Y:S01]  /*8340*/  USHF.R.S32.HI UR12, URZ, 0x1f, UR42 ;  /* 0x0000001f3f0c7899 */ /* 0x000fe2000801142a */
[----:B------:R-:W-:Y:S01]  /*8350*/  VIADD R37, R17, UR40 ;  /* 0x0000002811257c36 */ /* 0x000fe20008000000 */
[----:B------:R-:W-:Y:S01]  /*8360*/  ULDC.64 UR8, c[0x0][0xb90] ;  /* 0x0002e40000087ab9 */ /* 0x000fe20000000a00 */
[----:B------:R-:W-:Y:S01]  /*8370*/  USHF.R.S32.HI UR13, URZ, 0x1f, UR41 ;  /* 0x0000001f3f0d7899 */ /* 0x000fe20008011429 */
[----:B------:R-:W-:Y:S01]  /*8380*/  F2FP.F16.F32.PACK_AB R112, R113, R112 ;  /* 0x000000707170723e */ /* 0x000fe200000000ff */
[----:B------:R-:W-:Y:S01]  /*8390*/  UIMAD UR5, UR12, UR8, URZ ;  /* 0x000000080c0572a4 */ /* 0x000fe2000f8e023f */
[----:B------:R-:W-:Y:S01]  /*83a0*/  IMAD.MOV.U32 R28, RZ, RZ, R37 ;  /* 0x000000ffff1c7224 */ /* 0x000fe200078e0025 */
        /* <DEDUP_REMOVED lines=13> */
[----:B------:R-:W-:Y:S01]  /*8480*/  F2FP.F16.F32.PACK_AB R115, R119, R118 ;  /* 0x000000767773723e */ /* 0x000fe200000000ff */
[----:B------:R-:W-:Y:S01]  /*8490*/  ULDC UR5, c[0x0][0xa88] ;  /* 0x0002a20000057ab9 */ /* 0x000fe20000000800 */
[----:B------:R-:W-:Y:S01]  /*84a0*/  BAR.SYNC.DEFER_BLOCKING 0x1, 0x180 ;  /* 0x0046000000007b1d */ /* 0x000fe20000010000 */
[----:B0-----:R-:W-:Y:S01]  /*84b0*/  ISETP.NE.AND P1, PT, R32, 0x1, PT ;  /* 0x000000012000780c */ /* 0x001fe20003f25270 */
[----:B------:R-:W-:-:S04]  /*84c0*/  IMAD.U32 R34, RZ, RZ, UR8 ;  /* 0x00000008ff227e24 */ /* 0x000fc8000f8e00ff */
[----:B------:R-:W-:Y:S01]  /*84d0*/  ULDC.64 UR8, c[0x0][0xae8] ;  /* 0x0002ba0000087ab9 */ /* 0x000fe20000000a00 */
[----:B------:R-:W-:Y:S01]  /*84e0*/  ULDC.64 UR10, c[0x0][0xaf0] ;  /* 0x0002bc00000a7ab9 */ /* 0x000fe20000000a00 */
[----:B------:R-:W-:Y:S02]  /*84f0*/  MOV R2, R0 ;  /* 0x0000000000027202 */ /* 0x000fe40000000f00 */
[----:B-1----:R-:W-:Y:S02]  /*8500*/  MOV R3, R5 ;  /* 0x0000000500037202 */ /* 0x002fe40000000f00 */
[----:B------:R-:W-:Y:S02]  /*8510*/  LEA R5, R22, R19, 0x6 ;  /* 0x0000001316057211 */ /* 0x000fe400078e30ff */
[----:B------:R-:W0:Y:S01]  /*8520*/  @P1 LDC R20, c[0x0][0xbec] ;  /* 0x0002fb00ff141b82 */ /* 0x000e220000000800 */
[----:B------:R-:W-:-:S04]  /*8530*/  IMAD.WIDE R10, R155, 0x2, R2 ;  /* 0x000000029b0a7825 */ /* 0x000fc800078e0202 */
[----:B------:R-:W-:Y:S01]  /*8540*/  IMAD.WIDE R2, R5, 0x2, R2 ;  /* 0x0000000205027825 */ /* 0x000fe200078e0202 */
[C---:B------:R-:W-:Y:S02]  /*8550*/  LOP3.LUT R4, R10.reuse, 0x380, RZ, 0xc0, !PT ;  /* 0x000003800a047812 */ /* 0x040fe400078ec0ff */
[----:B------:R-:W1:Y:S01]  /*8560*/  @P1 LDC R35, c[0x0][0xbf0] ;  /* 0x0002fc00ff231b82 */ /* 0x000e620000000800 */
[----:B------:R-:W-:Y:S02]  /*8570*/  IADD3 R33, P0, R10, 0x60, RZ ;  /* 0x000000600a217810 */ /* 0x000fe40007f1e0ff */
[----:B------:R-:W-:Y:S02]  /*8580*/  SHF.R.U64 R5, R4, 0x3, RZ ;  /* 0x0000000304057819 */ /* 0x000fe400000012ff */
[----:B------:R-:W-:Y:S01]  /*8590*/  LOP3.LUT R4, R33, 0x380, RZ, 0xc0, !PT ;  /* 0x0000038021047812 */ /* 0x000fe200078ec0ff */
[----:B------:R-:W-:Y:S01]  /*85a0*/  IMAD.X R9, RZ, RZ, R11, P0 ;  /* 0x000000ffff097224 */ /* 0x000fe200000e060b */
[----:B------:R-:W-:-:S02]  /*85b0*/  IADD3 R31, P2, R10, 0x40, RZ ;  /* 0x000000400a1f7810 */ /* 0x000fc40007f5e0ff */
[----:B------:R-:W-:Y:S02]  /*85c0*/  SHF.R.U64 R4, R4, 0x3, RZ ;  /* 0x0000000304047819 */ /* 0x000fe400000012ff */
[----:B------:R-:W-:Y:S01]  /*85d0*/  IADD3 R29, P3, R10, 0x20, RZ ;  /* 0x000000200a1d7810 */ /* 0x000fe20007f7e0ff */
[----:B------:R-:W-:Y:S01]  /*85e0*/  IMAD.X R7, RZ, RZ, R11, P2 ;  /* 0x000000ffff077224 */ /* 0x000fe200010e060b */
[----:B------:R-:W-:Y:S02]  /*85f0*/  LOP3.LUT R6, R31, 0x380, RZ, 0xc0, !PT ;  /* 0x000003801f067812 */ /* 0x000fe400078ec0ff */
[----:B------:R-:W-:Y:S01]  /*8600*/  LOP3.LUT R8, R4, R33, RZ, 0x3c, !PT ;  /* 0x0000002104087212 */ /* 0x000fe200078e3cff */
[----:B0-----:R-:W-:Y:S01]  /*8610*/  @P1 IMAD.HI.U32 R20, R37, R20, RZ ;  /* 0x0000001425141227 */ /* 0x001fe200078e00ff */
[----:B------:R-:W-:Y:S02]  /*8620*/  SHF.R.U64 R6, R6, 0x3, RZ ;  /* 0x0000000306067819 */ /* 0x000fe400000012ff */
[----:B------:R-:W-:-:S02]  /*8630*/  LOP3.LUT R4, R29, 0x380, RZ, 0xc0, !PT ;  /* 0x000003801d047812 */ /* 0x000fc400078ec0ff */
[----:B------:R-:W-:Y:S02]  /*8640*/  LOP3.LUT R6, R6, R31, RZ, 0x3c, !PT ;  /* 0x0000001f06067212 */ /* 0x000fe400078e3cff */
[----:B------:R-:W-:Y:S02]  /*8650*/  SHF.R.U64 R4, R4, 0x3, RZ ;  /* 0x0000000304047819 */ /* 0x000fe400000012ff */
[----:B------:R-:W-:Y:S02]  /*8660*/  IADD3 R31, P2, R2, 0x3000, RZ ;  /* 0x00003000021f7810 */ /* 0x000fe40007f5e0ff */
[----:B------:R-:W-:Y:S02]  /*8670*/  LOP3.LUT R4, R4, R29, RZ, 0x3c, !PT ;  /* 0x0000001d04047212 */ /* 0x000fe400078e3cff */
[----:B------:R-:W-:Y:S01]  /*8680*/  LOP3.LUT R29, R31, 0x380, RZ, 0xc0, !PT ;  /* 0x000003801f1d7812 */ /* 0x000fe200078ec0ff */
[----:B------:R-:W-:Y:S01]  /*8690*/  IMAD.X R21, RZ, RZ, R3, P2 ;  /* 0x000000ffff157224 */ /* 0x000fe200010e0603 */
[----:B-1----:R-:W-:-:S02]  /*86a0*/  @P1 SHF.R.U32.HI R28, RZ, R35, R20 ;  /* 0x00000023ff1c1219 */ /* 0x002fc40000011614 */
[----:B------:R-:W-:Y:S02]  /*86b0*/  SHF.R.U64 R20, R29, 0x3, RZ ;  /* 0x000000031d147819 */ /* 0x000fe400000012ff */
[----:B------:R-:W-:Y:S01]  /*86c0*/  LOP3.LUT R10, R5, R10, RZ, 0x3c, !PT ;  /* 0x0000000a050a7212 */ /* 0x000fe200078e3cff */
[--C-:B------:R-:W-:Y:S01]  /*86d0*/  IMAD.MOV R29, RZ, RZ, -R28.reuse ;  /* 0x000000ffff1d7224 */ /* 0x100fe200078e0a1c */
[----:B------:R-:W-:Y:S01]  /*86e0*/  LOP3.LUT R20, R20, R31, RZ, 0x3c, !PT ;  /* 0x0000001f14147212 */ /* 0x000fe200078e3cff */
[----:B------:R-:W-:Y:S01]  /*86f0*/  IMAD.X R5, RZ, RZ, R11, P3 ;  /* 0x000000ffff057224 */ /* 0x000fe200018e060b */
[----:B------:R-:W-:Y:S01]  /*8700*/  MOV R31, R10 ;  /* 0x0000000a001f7202 */ /* 0x000fe20000000f00 */
[----:B------:R-:W-:Y:S01]  /*8710*/  IMAD R29, R32, R29, R37 ;  /* 0x0000001d201d7224 */ /* 0x000fe200078e0225 */
[----:B------:R-:W-:Y:S02]  /*8720*/  SHF.R.S32.HI R11, RZ, 0x1f, R28 ;  /* 0x0000001fff0b7819 */ /* 0x000fe4000001141c */
[----:B------:R-:W-:-:S02]  /*8730*/  IADD3 R10, P0, R28, UR6, RZ ;  /* 0x000000061c0a7c10 */ /* 0x000fc4000ff1e0ff */
[----:B------:R-:W-:Y:S02]  /*8740*/  IADD3 R33, P3, R2, 0x1800, RZ ;  /* 0x0000180002217810 */ /* 0x000fe40007f7e0ff */
[----:B------:R-:W-:Y:S02]  /*8750*/  SHF.R.S32.HI R30, RZ, 0x1f, R29 ;  /* 0x0000001fff1e7819 */ /* 0x000fe4000001141d */
[----:B------:R-:W-:Y:S01]  /*8760*/  IADD3.X R11, R11, UR7, R34, P0, !PT ;  /* 0x000000070b0b7c10 */ /* 0x000fe200087fe422 */
[----:B------:R-:W-:Y:S01]  /*8770*/  ULDC.64 UR6, c[0x0][0xb88] ;  /* 0x0002e20000067ab9 */ /* 0x000fe20000000a00 */
[----:B------:R-:W-:Y:S01]  /*8780*/  LOP3.LUT R24, R33, 0x380, RZ, 0xc0, !PT ;  /* 0x0000038021187812 */ /* 0x000fe200078ec0ff */
[----:B------:R-:W-:Y:S01]  /*8790*/  IMAD.X R25, RZ, RZ, R3, P3 ;  /* 0x000000ffff197224 */ /* 0x000fe200018e0603 */
[----:B------:R-:W-:Y:S01]  /*87a0*/  MOV R28, R8 ;  /* 0x00000008001c7202 */ /* 0x000fe20000000f00 */
[----:B------:R-:W-:Y:S01]  /*87b0*/  IMAD R8, R30, UR6, RZ ;  /* 0x000000061e087c24 */ /* 0x000fe2000f8e02ff */
[----:B------:R-:W-:Y:S01]  /*87c0*/  MOV R30, R6 ;  /* 0x00000006001e7202 */ /* 0x000fe20000000f00 */
[----:B------:R-:W-:Y:S01]  /*87d0*/  IMAD.WIDE.U32 R6, R29, UR6, R10 ;  /* 0x000000061d067c25 */ /* 0x000fe2000f8e000a */
[----:B------:R-:W-:-:S02]  /*87e0*/  SHF.R.U64 R24, R24, 0x3, RZ ;  /* 0x0000000318187819 */ /* 0x000fc400000012ff */
[----:B------:R-:W-:Y:S01]  /*87f0*/  LOP3.LUT P0, RZ, R152, 0x3, RZ, 0xc0, !PT ;  /* 0x0000000398ff7812 */ /* 0x000fe2000780c0ff */
[----:B------:R-:W-:Y:S01]  /*8800*/  IMAD R29, R29, UR7, R8 ;  /* 0x000000071d1d7c24 */ /* 0x000fe2000f8e0208 */
[----:B------:R-:W-:Y:S01]  /*8810*/  LOP3.LUT R24, R24, R33, RZ, 0x3c, !PT ;  /* 0x0000002118187212 */ /* 0x000fe200078e3cff */
[----:B------:R-:W-:Y:S01]  /*8820*/  VIADD R10, R154, UR40 ;  /* 0x000000289a0a7c36 */ /* 0x000fe20008000000 */
[----:B------:R-:W-:Y:S01]  /*8830*/  ULDC.64 UR6, c[0x0][0xb50] ;  /* 0x0002d40000067ab9 */ /* 0x000fe20000000a00 */
[----:B------:R-:W-:Y:S01]  /*8840*/  IMAD R33, R32, UR5, RZ ;  /* 0x0000000520217c24 */ /* 0x000fe2000f8e02ff */
[----:B------:R-:W-:Y:S01]  /*8850*/  LEA R34, P5, R6, UR6, 0x2 ;  /* 0x0000000606227c11 */ /* 0x000fe2000f8a10ff */
[----:B------:R-:W-:Y:S01]  /*8860*/  IMAD.IADD R7, R7, 0x1, R29 ;  /* 0x0000000107077824 */ /* 0x000fe200078e021d */
[----:B------:R-:W-:Y:S01]  /*8870*/  MOV R29, R4 ;  /* 0x00000004001d7202 */ /* 0x000fe20000000f00 */
[C---:B------:R-:W-:Y:S01]  /*8880*/  VIADD R8, R10.reuse, 0x8 ;  /* 0x000000080a087836 */ /* 0x040fe20000000000 */
[----:B------:R-:W-:Y:S01]  /*8890*/  ISETP.GE.OR P4, PT, R10, R33, P0 ;  /* 0x000000210a00720c */ /* 0x000fe20000786670 */
[----:B------:R-:W-:Y:S01]  /*88a0*/  SHFL.IDX PT, R36, R34, RZ, 0x1c1f ;  /* 0x001c1fff22247589 */ /* 0x000fe200000e0000 */
[----:B------:R-:W-:-:S02]  /*88b0*/  LEA.HI.X R35, R6, UR7, R7, 0x2, P5 ;  /* 0x0000000706237c11 */ /* 0x000fc4000a8f1407 */
[----:B------:R-:W-:Y:S01]  /*88c0*/  ISETP.GE.OR P0, PT, R8, R33, P0 ;  /* 0x000000210800720c */ /* 0x000fe20000706670 */
[----:B------:R-:W-:Y:S01]  /*88d0*/  SHFL.IDX PT, R38, R34, 0x1, 0x1c1f ;  /* 0x003c1f0022267f89 */ /* 0x000fe200000e0000 */
[----:B------:R-:W-:Y:S02]  /*88e0*/  F2FP.F16.F32.PACK_AB R4, R89, R88 ;  /* 0x000000585904723e */ /* 0x000fe400000000ff */
[----:B------:R-:W-:Y:S01]  /*88f0*/  F2FP.F16.F32.PACK_AB R5, R91, R90 ;  /* 0x0000005a5b05723e */ /* 0x000fe200000000ff */
[----:B------:R-:W0:Y:S01]  /*8900*/  SHFL.IDX PT, R37, R35, RZ, 0x1c1f ;  /* 0x001c1fff23257589 */ /* 0x000e2200000e0000 */
[----:B------:R-:W-:Y:S02]  /*8910*/  F2FP.F16.F32.PACK_AB R6, R93, R92 ;  /* 0x0000005c5d06723e */ /* 0x000fe400000000ff */
[----:B------:R-:W-:Y:S01]  /*8920*/  F2FP.F16.F32.PACK_AB R7, R95, R94 ;  /* 0x0000005e5f07723e */ /* 0x000fe200000000ff */
[----:B------:R1:W2:Y:S01]  /*8930*/  SHFL.IDX PT, R39, R35, 0x1, 0x1c1f ;  /* 0x003c1f0023277f89 */ /* 0x0002a200000e0000 */
[----:B------:R-:W-:-:S02]  /*8940*/  F2FP.F16.F32.PACK_AB R8, R97, R96 ;  /* 0x000000606108723e */ /* 0x000fc400000000ff */
[----:B------:R-:W-:Y:S01]  /*8950*/  F2FP.F16.F32.PACK_AB R9, R99, R98 ;  /* 0x000000626309723e */ /* 0x000fe200000000ff */
[----:B------:R3:W-:Y:S01]  /*8960*/  STSM.16.M88.4 [R31], R4 ;  /* 0x000000041f007844 */ /* 0x0007e20000000200 */
[----:B------:R-:W-:Y:S02]  /*8970*/  F2FP.F16.F32.PACK_AB R10, R101, R100 ;  /* 0x00000064650a723e */ /* 0x000fe400000000ff */
[----:B------:R-:W-:Y:S02]  /*8980*/  F2FP.F16.F32.PACK_AB R11, R103, R102 ;  /* 0x00000066670b723e */ /* 0x000fe400000000ff */
[----:B-1----:R-:W-:-:S03]  /*8990*/  LOP3.LUT R35, R2, 0x380, RZ, 0xc0, !PT ;  /* 0x0000038002237812 */ /* 0x002fc600078ec0ff */
[----:B------:R1:W-:Y:S01]  /*89a0*/  STSM.16.M88.4 [R29], R8 ;  /* 0x000000081d007844 */ /* 0x0003e20000000200 */
[----:B------:R-:W-:-:S03]  /*89b0*/  SHF.R.U64 R35, R35, 0x3, RZ ;  /* 0x0000000323237819 */ /* 0x000fc600000012ff */
[----:B------:R-:W-:Y:S01]  /*89c0*/  STSM.16.M88.4 [R30], R12 ;  /* 0x0000000c1e007844 */ /* 0x000fe20000000200 */
[----:B------:R-:W-:Y:S01]  /*89d0*/  LOP3.LUT R34, R35, R2, RZ, 0x3c, !PT ;  /* 0x0000000223227212 */ /* 0x000fe200078e3cff */
[----:B------:R-:W-:Y:S02]  /*89e0*/  IMAD.MOV.U32 R35, RZ, RZ, R3 ;  /* 0x000000ffff237224 */ /* 0x000fe400078e0003 */
[----:B------:R-:W-:Y:S01]  /*89f0*/  STSM.16.M88.4 [R28], R112 ;  /* 0x000000701c007844 */ /* 0x000fe20000000200 */
[----:B------:R-:W-:Y:S06]  /*8a00*/  BAR.SYNC.DEFER_BLOCKING 0x1, 0x180 ;  /* 0x0046000000007b1d */ /* 0x000fec0000010000 */
[----:B0-----:R0:W-:Y:S04]  /*8a10*/  @!P4 ST.E desc[UR50][R36.64], R27 ;  /* 0x0000001b2400c985 */ /* 0x0011e8000c101932 */
[----:B--2---:R2:W-:Y:S04]  /*8a20*/  @!P0 ST.E desc[UR50][R38.64], R26 ;  /* 0x0000001a26008985 */ /* 0x0045e8000c101932 */
[----:B---3--:R-:W3:Y:S04]  /*8a30*/  LD.E.128 R4, desc[UR50][R34.64] ;  /* 0x0000003222047980 */ /* 0x008ee8000c101d00 */
[----:B-1----:R1:W4:Y:S01]  /*8a40*/  LD.E.128 R8, desc[UR50][R24.64] ;  /* 0x0000003218087980 */ /* 0x002322000c101d00 */
[----:B0-----:R-:W0:Y:S03]  /*8a50*/  @P1 LDC R27, c[0x0][0xbf0] ;  /* 0x0002fc00ff1b1b82 */ /* 0x001e260000000800 */
[----:B------:R2:W4:Y:S01]  /*8a60*/  LD.E.128 R28, desc[UR50][R20.64] ;  /* 0x00000032141c7980 */ /* 0x000522000c101d00 */
[----:B------:R-:W-:-:S04]  /*8a70*/  IADD3 R15, P0, R2, 0x4800, RZ ;  /* 0x00004800020f7810 */ /* 0x000fc80007f1e0ff */
[----:B------:R-:W-:Y:S01]  /*8a80*/  LOP3.LUT R2, R15, 0x380, RZ, 0xc0, !PT ;  /* 0x000003800f027812 */ /* 0x000fe200078ec0ff */
[----:B------:R-:W-:Y:S02]  /*8a90*/  IMAD.X R13, RZ, RZ, R3, P0 ;  /* 0x000000ffff0d7224 */ /* 0x000fe400000e0603 */
[----:B------:R-:W0:Y:S01]  /*8aa0*/  @P1 LDC R3, c[0x0][0xbec] ;  /* 0x0002fb00ff031b82 */ /* 0x000e220000000800 */
[----:B------:R-:W-:Y:S01]  /*8ab0*/  SHF.R.U64 R2, R2, 0x3, RZ ;  /* 0x0000000302027819 */ /* 0x000fe200000012ff */
[----:B------:R-:W-:-:S03]  /*8ac0*/  UIMAD UR5, UR12, UR8, URZ ;  /* 0x000000080c0572a4 */ /* 0x000fc6000f8e023f */
[----:B------:R-:W-:Y:S01]  /*8ad0*/  LOP3.LUT R12, R2, R15, RZ, 0x3c, !PT ;  /* 0x0000000f020c7212 */ /* 0x000fe200078e3cff */
[----:B------:R-:W-:Y:S01]  /*8ae0*/  IMAD R2, R18, 0x30, R22 ;  /* 0x0000003012027824 */ /* 0x000fe200078e0216 */
[----:B------:R-:W-:-:S03]  /*8af0*/  UIMAD.WIDE.U32 UR6, UR42, UR8, URZ ;  /* 0x000000082a0672a5 */ /* 0x000fc6000f8e003f */
[----:B-1----:R-:W-:Y:S01]  /*8b00*/  VIADD R24, R2, UR40 ;  /* 0x0000002802187c36 */ /* 0x002fe20008000000 */
[----:B------:R-:W-:Y:S01]  /*8b10*/  UIMAD UR5, UR42, UR9, UR5 ;  /* 0x000000092a0572a4 */ /* 0x000fe2000f8e0205 */
[----:B------:R-:W5:Y:S01]  /*8b20*/  LD.E.128 R12, desc[UR50][R12.64] ;  /* 0x000000320c0c7980 */ /* 0x000f62000c101d00 */
[----:B------:R-:W-:Y:S01]  /*8b30*/  UIMAD UR8, UR13, UR10, URZ ;  /* 0x0000000a0d0872a4 */ /* 0x000fe2000f8e023f */
[----:B--2---:R-:W-:Y:S01]  /*8b40*/  IMAD.MOV.U32 R21, RZ, RZ, R24 ;  /* 0x000000ffff157224 */ /* 0x004fe200078e0018 */
[----:B------:R-:W-:Y:S01]  /*8b50*/  UIADD3 UR7, UR7, UR5, URZ ;  /* 0x0000000507077290 */ /* 0x000fe2000fffe03f */
[----:B------:R-:W-:Y:S01]  /*8b60*/  @!PT LDS RZ, [RZ] ;  /* 0x00000000fffff984 */ /* 0x000fe20000000800 */
[----:B------:R-:W-:Y:S01]  /*8b70*/  @!PT LDS RZ, [RZ] ;  /* 0x00000000fffff984 */ /* 0x000fe20000000800 */
[----:B------:R-:W-:Y:S01]  /*8b80*/  @!PT LDS RZ, [RZ] ;  /* 0x00000000fffff984 */ /* 0x000fe20000000800 */
[----:B------:R-:W-:Y:S01]  /*8b90*/  @!PT LDS RZ, [RZ] ;  /* 0x00000000fffff984 */ /* 0x000fe20000000800 */
[----:B------:R1:W-:Y:S06]  /*8ba0*/  MEMBAR.ALL.CTA ;  /* 0x0000000000007992 */ /* 0x0003ec0000008000 */
[----:B-1----:R-:W1:Y:S01]  /*8bb0*/  FENCE.VIEW.ASYNC.S ;  /* 0x00000000000073c6 */ /* 0x002e620000000000 */
[----:B------:R-:W-:Y:S01]  /*8bc0*/  UIMAD UR5, UR41, UR11, UR8 ;  /* 0x0000000b290572a4 */ /* 0x000fe2000f8e0208 */
[----:B------:R-:W-:Y:S01]  /*8bd0*/  VIADD R0, R0, 0x16820 ;  /* 0x0001682000007836 */ /* 0x000fe20000000000 */
[----:B------:R-:W-:Y:S01]  /*8be0*/  UIMAD.WIDE.U32 UR6, UR41, UR10, UR6 ;  /* 0x0000000a290672a5 */ /* 0x000fe2000f8e0006 */
[----:B------:R-:W-:-:S03]  /*8bf0*/  ULDC.64 UR8, c[0x0][0xae0] ;  /* 0x0002b80000087ab9 */ /* 0x000fc60000000a00 */
[----:B------:R-:W-:Y:S01]  /*8c00*/  UIADD3 UR5, UR7, UR5, URZ ;  /* 0x0000000507057290 */ /* 0x000fe2000fffe03f */
[----:B0-----:R-:W-:Y:S01]  /*8c10*/  @P1 IMAD.HI.U32 R2, R24, R3, RZ ;  /* 0x0000000318021227 */ /* 0x001fe200078e00ff */
[----:B------:R-:W-:-:S03]  /*8c20*/  PRMT R0, RZ, 0x654, R0 ;  /* 0x00000654ff007816 */ /* 0x000fc60000000000 */
[----:B------:R-:W-:Y:S01]  /*8c30*/  IMAD.U32 R3, RZ, RZ, UR7 ;  /* 0x00000007ff037e24 */ /* 0x000fe2000f8e00ff */
[----:B------:R-:W-:Y:S01]  /*8c40*/  @P1 SHF.R.U32.HI R21, RZ, R27, R2 ;  /* 0x0000001bff151219 */ /* 0x000fe20000011602 */
[----:B------:R-:W-:Y:S01]  /*8c50*/  IMAD.U32 R2, RZ, RZ, UR6 ;  /* 0x00000006ff027e24 */ /* 0x000fe2000f8e00ff */
[----:B------:R-:W-:Y:S01]  /*8c60*/  ULDC.64 UR6, c[0x0][0xad8] ;  /* 0x0002b60000067ab9 */ /* 0x000fe20000000a00 */
[----:B------:R-:W-:Y:S01]  /*8c70*/  IMAD.U32 R3, RZ, RZ, UR5 ;  /* 0x00000005ff037e24 */ /* 0x000fe2000f8e00ff */
[--C-:B------:R-:W-:Y:S01]  /*8c80*/  SHF.R.S32.HI R20, RZ, 0x1f, R21.reuse ;  /* 0x0000001fff147819 */ /* 0x100fe20000011415 */
[----:B------:R-:W-:Y:S01]  /*8c90*/  IMAD.MOV R25, RZ, RZ, -R21 ;  /* 0x000000ffff197224 */ /* 0x000fe200078e0a15 */
[----:B------:R-:W-:Y:S01]  /*8ca0*/  ULDC UR5, c[0x0][0xac8] ;  /* 0x0002b20000057ab9 */ /* 0x000fe20000000800 */
[----:B------:R-:W-:-:S04]  /*8cb0*/  IMAD.WIDE.U32 R2, R21, UR8, R2 ;  /* 0x0000000815027c25 */ /* 0x000fc8000f8e0002 */
[----:B------:R-:W-:Y:S01]  /*8cc0*/  IMAD R20, R20, UR8, RZ ;  /* 0x0000000814147c24 */ /* 0x000fe2000f8e02ff */
[----:B-1----:R0:W-:Y:S01]  /*8cd0*/  SYNCS.ARRIVE.TRANS64.RED.A1T0 RZ, [R0+URZ], RZ ;  /* 0x000000ff00ff79a7 */ /* 0x0021e2000810043f */
[----:B------:R-:W-:Y:S02]  /*8ce0*/  IMAD R25, R32, R25, R24 ;  /* 0x0000001920197224 */ /* 0x000fe400078e0218 */
[----:B------:R-:W-:Y:S02]  /*8cf0*/  IMAD R27, R21, UR9, R20 ;  /* 0x00000009151b7c24 */ /* 0x000fe4000f8e0214 */
[----:B------:R-:W-:Y:S01]  /*8d00*/  VIADD R32, R22, UR40 ;  /* 0x0000002816207c36 */ /* 0x000fe20008000000 */
[----:B------:R-:W-:Y:S01]  /*8d10*/  SHF.R.S32.HI R20, RZ, 0x1f, R25 ;  /* 0x0000001fff147819 */ /* 0x000fe20000011419 */
[----:B------:R-:W-:Y:S02]  /*8d20*/  IMAD.IADD R3, R3, 0x1, R27 ;  /* 0x0000000103037824 */ /* 0x000fe400078e021b */
[----:B0-----:R-:W-:-:S02]  /*8d30*/  VIADD R0, R32, 0x90 ;  /* 0x0000009020007836 */ /* 0x001fc40000000000 */
        /* <DEDUP_REMOVED lines=9> */
[C---:B------:R-:W-:Y:S01]  /*8dd0*/  VIADD R2, R32.reuse, 0x30 ;  /* 0x0000003020027836 */ /* 0x040fe20000000000 */
[----:B------:R-:W-:Y:S01]  /*8de0*/  ISETP.GE.AND P0, PT, R19, UR5, PT ;  /* 0x0000000513007c0c */ /* 0x000fe2000bf06270 */
[----:B------:R-:W1:Y:S03]  /*8df0*/  SHFL.IDX PT, R34, R26, 0x1, 0x181f ;  /* 0x00381f001a227f89 */ /* 0x000e6600000e0000 */
[-C--:B------:R-:W-:Y:S01]  /*8e00*/  ISETP.GE.OR P1, PT, R32, R33.reuse, P0 ;  /* 0x000000212000720c */ /* 0x080fe20000726670 */
[----:B------:R-:W2:Y:S01]  /*8e10*/  SHFL.IDX PT, R36, R26, 0x2, 0x181f ;  /* 0x00581f001a247f89 */ /* 0x000ea200000e0000 */
[-C--:B------:R-:W-:Y:S02]  /*8e20*/  ISETP.GE.OR P2, PT, R2, R33.reuse, P0 ;  /* 0x000000210200720c */ /* 0x080fe40000746670 */
[-C--:B------:R-:W-:Y:S01]  /*8e30*/  ISETP.GE.OR P3, PT, R20, R33.reuse, P0 ;  /* 0x000000211400720c */ /* 0x080fe20000766670 */
[----:B------:R-:W2:Y:S01]  /*8e40*/  SHFL.IDX PT, R3, R27, RZ, 0x181f ;  /* 0x00181fff1b037589 */ /* 0x000ea200000e0000 */
[----:B------:R-:W-:-:S03]  /*8e50*/  ISETP.GE.OR P0, PT, R0, R33, P0 ;  /* 0x000000210000720c */ /* 0x000fc60000706670 */
[----:B------:R-:W2:Y:S04]  /*8e60*/  SHFL.IDX PT, R21, R27, 0x1, 0x181f ;  /* 0x00381f001b157f89 */ /* 0x000ea800000e0000 */
[----:B------:R-:W2:Y:S01]  /*8e70*/  SHFL.IDX PT, R25, R27, 0x2, 0x181f ;  /* 0x00581f001b197f89 */ /* 0x000ea200000e0000 */
[----:B0-----:R-:W-:-:S03]  /*8e80*/  @!P1 LEA R2, P4, R19, R24, 0x1 ;  /* 0x0000001813029211 */ /* 0x001fc600078808ff */
[----:B------:R-:W0:Y:S01]  /*8e90*/  SHFL.IDX PT, R26, R26, 0x3, 0x181f ;  /* 0x00781f001a1a7f89 */ /* 0x000e2200000e0000 */
[----:B-1----:R-:W-:-:S03]  /*8ea0*/  @!P2 LEA R20, P5, R19, R34, 0x1 ;  /* 0x000000221314a211 */ /* 0x002fc600078a08ff */
[----:B------:R-:W1:Y:S01]  /*8eb0*/  SHFL.IDX PT, R27, R27, 0x3, 0x181f ;  /* 0x00781f001b1b7f89 */ /* 0x000e6200000e0000 */
[C---:B--2---:R-:W-:Y:S02]  /*8ec0*/  @!P3 LEA R24, P6, R19.reuse, R36, 0x1 ;  /* 0x000000241318b211 */ /* 0x044fe400078c08ff */
[C-C-:B------:R-:W-:Y:S02]  /*8ed0*/  @!P1 LEA.HI.X R3, R19.reuse, R3, R156.reuse, 0x1, P4 ;  /* 0x0000000313039211 */ /* 0x140fe400020f0c9c */
[C-C-:B------:R-:W-:Y:S02]  /*8ee0*/  @!P2 LEA.HI.X R21, R19.reuse, R21, R156.reuse, 0x1, P5 ;  /* 0x000000151315a211 */ /* 0x140fe400028f0c9c */
[----:B------:R-:W-:Y:S01]  /*8ef0*/  @!P3 LEA.HI.X R25, R19, R25, R156, 0x1, P6 ;  /* 0x000000191319b211 */ /* 0x000fe200030f0c9c */
[----:B---3--:R2:W-:Y:S04]  /*8f00*/  @!P1 ST.E.128 desc[UR50][R2.64], R4 ;  /* 0x0000000402009985 */ /* 0x0085e8000c101d32 */
[----:B----4-:R2:W-:Y:S04]  /*8f10*/  @!P2 ST.E.128 desc[UR50][R20.64], R8 ;  /* 0x000000081400a985 */ /* 0x0105e8000c101d32 */
[----:B------:R2:W-:Y:S01]  /*8f20*/  @!P3 ST.E.128 desc[UR50][R24.64], R28 ;  /* 0x0000001c1800b985 */ /* 0x0005e2000c101d32 */
[----:B01----:R-:W-:Y:S05]  /*8f30*/  @P0 BRA `(.L_x_14886) ;  /* 0x0000000400e40947 */ /* 0x003fea0003800000 */
[----:B--2---:R-:W-:-:S04]  /*8f40*/  LEA R2, P0, R19, R26, 0x1 ;  /* 0x0000001a13027211 */ /* 0x004fc800078008ff */
[----:B------:R-:W-:-:S05]  /*8f50*/  LEA.HI.X R3, R19, R27, R156, 0x1, P0 ;  /* 0x0000001b13037211 */ /* 0x000fca00000f0c9c */
[----:B-----5:R0:W-:Y:S01]  /*8f60*/  ST.E.128 desc[UR50][R2.64], R12 ;  /* 0x0000000c02007985 */ /* 0x0201e2000c101d32 */
[----:B------:R-:W-:Y:S05]  /*8f70*/  BRA `(.L_x_14886) ;  /* 0x0000000400d47947 */ /* 0x000fea0003800000 */
.L_x_14885:
        /* <DEDUP_REMOVED lines=50> */
.L_x_14888:
[----:B------:R-:W-:Y:S05]  /*92a0*/  BSYNC B1 ;  /* 0x0000000000017941 */ /* 0x000fea0003800000 */
.L_x_14887:
        /* <DEDUP_REMOVED lines=11> */
[----:B------:R-:W-:Y:S01]  /*9360*/  UIMAD.WIDE.U32 UR6, UR41, UR10, UR6 ;  /* 0x0000000a290672a5 */ /* 0x000fe2000f8e0006 */
[----:B------:R-:W-:Y:S01]  /*9370*/  VIADD R11, R22, UR40 ;  /* 0x00000028160b7c36 */ /* 0x000fe20008000000 */
        /* <DEDUP_REMOVED lines=21> */
[C---:B------:R-:W-:Y:S01]  /*94d0*/  LEA R12, P0, R2.reuse, UR6, 0x1 ;  /* 0x00000006020c7c11 */ /* 0x040fe2000f8008ff */
[----:B------:R-:W-:Y:S01]  /*94e0*/  ULDC UR6, c[0x0][0xa88] ;  /* 0x0002a20000067ab9 */ /* 0x000fe20000000800 */
[----:B------:R-:W-:Y:S02]  /*94f0*/  VIADD R3, R11, 0x30 ;  /* 0x000000300b037836 */ /* 0x000fe40000000000 */
[----:B------:R-:W-:Y:S01]  /*9500*/  LEA.HI.X R13, R2, UR7, R5, 0x1, P0 ;  /* 0x00000007020d7c11 */ /* 0x000fe200080f0c05 */
[----:B------:R-:W0:Y:S01]  /*9510*/  SHFL.IDX PT, R4, R12, 0x1, 0x181f ;  /* 0x00381f000c047f89 */ /* 0x000e2200000e0000 */
[----:B------:R-:W-:Y:S01]  /*9520*/  IMAD R14, R8, UR6, RZ ;  /* 0x00000006080e7c24 */ /* 0x000fe2000f8e02ff */
[----:B------:R-:W-:Y:S01]  /*9530*/  ISETP.GE.AND P0, PT, R19, UR5, PT ;  /* 0x0000000513007c0c */ /* 0x000fe2000bf06270 */
[C---:B------:R-:W-:Y:S01]  /*9540*/  VIADD R8, R11.reuse, 0x60 ;  /* 0x000000600b087836 */ /* 0x040fe20000000000 */
[----:B------:R-:W1:Y:S02]  /*9550*/  SHFL.IDX PT, R2, R12, RZ, 0x181f ;  /* 0x00181fff0c027589 */ /* 0x000e6400000e0000 */
        /* <DEDUP_REMOVED lines=23> */
.L_x_14886:
[----:B------:R-:W-:Y:S05]  /*96d0*/  BSYNC B0 ;  /* 0x0000000000007941 */ /* 0x000fea0003800000 */
.L_x_14884:
[----:B------:R-:W-:Y:S02]  /*96e0*/  ULDC UR5, c[0x0][0xc38] ;  /* 0x00030e0000057ab9 */ /* 0x000fe40000000800 */
[----:B------:R-:W-:-:S06]  /*96f0*/  UISETP.GE.AND UP0, UPT, UR4, UR5, UPT ;  /* 0x000000050400728c */ /* 0x000fcc000bf06270 */
[----:B------:R-:W-:-:S13]  /*9700*/  PLOP3.LUT P0, PT, PT, PT, UP0, 0x80, 0x0 ;  /* 0x000000000000781c */ /* 0x000fda0003f0f008 */
[----:B------:R-:W-:Y:S05]  /*9710*/  @!P0 BRA `(.L_x_14889) ;  /* 0xffffff7400648947 */ /* 0x000fea000383ffff */
[----:B------:R-:W-:Y:S05]  /*9720*/  EXIT ;  /* 0x000000000000794d */ /* 0x000fea0003800000 */
.L_x_14843:
[----:B------:R-:W-:-:S08]  /*9730*/  NOP ;  /* 0x0000000000007918 */ /* 0x000fd00000000000 */
[----:B------:R-:W0:-:S00]  /*9740*/  USETMAXREG.DEALLOC.CTAPOOL 0x20 ;  /* 0x00000020000079c8 */ /* 0x000e0000080e0500 */
[----:B0-----:R-:W-:-:S06]  /*9750*/  LOP3.LUT R0, R0, 0x3, RZ, 0xc0, !PT ;  /* 0x0000000300007812 */ /* 0x001fcc00078ec0ff */
[----:B-1----:R-:W0:Y:S01]  /*9760*/  S2UR UR5, SR_CTAID.X ;  /* 0x00000000000579c3 */ /* 0x002e220000002500 */
        /* <DEDUP_REMOVED lines=12> */
[----:B------:R-:W1:Y:S01]  /*9830*/  S2UR UR7, SR_CgaCtaId ;  /* 0x00000000000779c3 */ /* 0x000e620000008800 */
[----:B------:R-:W-:Y:S01]  /*9840*/  ULDC.64 UR36, c[0x0][0x2f0] ;  /* 0x0000bc0000247ab9 */ /* 0x000fe20000000a00 */
[----:B------:R-:W-:Y:S01]  /*9850*/  UMOV UR6, 0x400 ;  /* 0x0000040000067882 */ /* 0x000fe20000000000 */
[----:B------:R-:W-:Y:S01]  /*9860*/  ULDC.64 UR8, c[0x0][0x418] ;  /* 0x0001060000087ab9 */ /* 0x000fe20000000a00 */
[----:B------:R-:W-:Y:S01]  /*9870*/  LOP3.LUT R26, R26, 0xfffffffe, RZ, 0xc0, !PT ;  /* 0xfffffffe1a1a7812 */ /* 0x000fe200078ec0ff */
[----:B------:R-:W-:Y:S01]  /*9880*/  UISETP.NE.U32.AND UP0, UPT, UR8, URZ, UPT ;  /* 0x0000003f0800728c */ /* 0x000fe2000bf05070 */
[----:B------:R-:W-:Y:S01]  /*9890*/  IMAD.MOV.U32 R25, RZ, RZ, 0x1 ;  /* 0x00000001ff197424 */ /* 0x000fe200078e00ff */
[----:B------:R-:W-:Y:S01]  /*98a0*/  ULDC UR4, c[0x0][0x424] ;  /* 0x0001090000047ab9 */ /* 0x000fe20000000800 */
[----:B------:R-:W-:Y:S01]  /*98b0*/  ULDC UR8, c[0x0][0x2b8] ;  /* 0x0000ae0000087ab9 */ /* 0x000fe20000000800 */
[----:B------:R-:W-:Y:S01]  /*98c0*/  UISETP.NE.AND.EX UP0, UPT, UR9, URZ, UPT, UP0 ;  /* 0x0000003f0900728c */ /* 0x000fe2000bf05300 */
[----:B------:R-:W-:Y:S01]  /*98d0*/  IMAD.MOV.U32 R22, RZ, RZ, RZ ;  /* 0x000000ffff167224 */ /* 0x000fe200078e00ff */
[----:B------:R-:W-:Y:S01]  /*98e0*/  ULDC UR38, c[0x0][0x288] ;  /* 0x0000a20000267ab9 */ /* 0x000fe20000000800 */
[----:B------:R-:W-:-:S02]  /*98f0*/  ULOP3.LUT UR45, UR39, 0x2, URZ, 0xfc, !UPT ;  /* 0x00000002272d7892 */ /* 0x000fc4000f8efc3f */
[----:B------:R-:W-:Y:S01]  /*9900*/  USEL UR4, UR4, 0x1, UP0 ;  /* 0x0000000104047887 */ /* 0x000fe20008000000 */
[----:B------:R-:W-:-:S03]  /*9910*/  ULDC UR46, c[0x0][0xc] ;  /* 0x00000300002e7ab9 */ /* 0x000fc60000000800 */
[----:B------:R-:W-:-:S04]  /*9920*/  UIMAD UR36, UR4, UR36, URZ ;  /* 0x00000024042472a4 */ /* 0x000fc8000f8e023f */
[----:B------:R-:W-:Y:S02]  /*9930*/  UIADD3 UR4, UR36, 0x7f, URZ ;  /* 0x0000007f24047890 */ /* 0x000fe4000fffe03f */
[----:B-1----:R-:W-:-:S06]  /*9940*/  ULEA UR6, UR7, UR6, 0x18 ;  /* 0x0000000607067291 */ /* 0x002fcc000f8ec03f */
[----:B------:R-:W-:Y:S01]  /*9950*/  IMAD.U32 R16, RZ, RZ, UR6 ;  /* 0x00000006ff107e24 */ /* 0x000fe2000f8e00ff */
[C---:B0-----:R-:W-:Y:S01]  /*9960*/  LOP3.LUT R6, R7.reuse, 0x7f, RZ, 0xc0, !PT ;  /* 0x0000007f07067812 */ /* 0x041fe200078ec0ff */
[----:B------:R-:W-:-:S05]  /*9970*/  IMAD.SHL.U32 R0, R7, 0x8, RZ ;  /* 0x0000000807007824 */ /* 0x000fca00078e00ff */
[C---:B------:R-:W-:Y:S02]  /*9980*/  LOP3.LUT R2, R0.reuse, 0x1f8, RZ, 0xc0, !PT ;  /* 0x000001f800027812 */ /* 0x040fe400078ec0ff */
[----:B------:R-:W-:Y:S02]  /*9990*/  LOP3.LUT R5, R0, 0x38, RZ, 0xc0, !PT ;  /* 0x0000003800057812 */ /* 0x000fe400078ec0ff */
[----:B------:R-:W-:Y:S01]  /*99a0*/  LOP3.LUT R3, R2, 0x38, R7, 0x78, !PT ;  /* 0x0000003802037812 */ /* 0x000fe200078e7807 */
[----:B------:R-:W-:Y:S01]  /*99b0*/  IMAD.U32 R2, RZ, RZ, UR5 ;  /* 0x00000005ff027e24 */ /* 0x000fe2000f8e00ff */
[----:B------:R-:W-:Y:S01]  /*99c0*/  ISETP.GE.AND P1, PT, R5, UR37, PT ;  /* 0x0000002505007c0c */ /* 0x000fe2000bf26270 */
[----:B------:R-:W-:Y:S01]  /*99d0*/  USHF.R.S32.HI UR5, URZ, 0x1f, UR4 ;  /* 0x0000001f3f057899 */ /* 0x000fe20008011404 */
[----:B------:R-:W-:Y:S01]  /*99e0*/  LOP3.LUT R4, R3, 0x200, R0, 0xf8, !PT ;  /* 0x0000020003047812 */ /* 0x000fe200078ef800 */
[----:B------:R-:W-:Y:S01]  /*99f0*/  IMAD.SHL.U32 R0, R7, 0x10, RZ ;  /* 0x0000001007007824 */ /* 0x000fe200078e00ff */
[----:B------:R0:W-:Y:S01]  /*9a00*/  STL [R1+0xc], R2 ;  /* 0x00000c0201007387 */ /* 0x0001e20000100800 */
[----:B------:R-:W-:Y:S01]  /*9a10*/  ISETP.GE.AND P0, PT, R5, UR37, PT ;  /* 0x0000002505007c0c */ /* 0x000fe2000bf06270 */
[----:B------:R-:W-:-:S02]  /*9a20*/  ULEA.HI UR5, UR5, UR4, URZ, 0x7 ;  /* 0x0000000405057291 */ /* 0x000fc4000f8f383f */
[----:B------:R-:W-:Y:S01]  /*9a30*/  LOP3.LUT R0, R0, 0x70, RZ, 0xc0, !PT ;  /* 0x0000007000007812 */ /* 0x000fe200078ec0ff */
[----:B------:R1:W-:Y:S01]  /*9a40*/  STL [R1+0x10], RZ ;  /* 0x000010ff01007387 */ /* 0x0003e20000100800 */
[----:B------:R-:W-:Y:S01]  /*9a50*/  ULDC UR37, c[0x0][0x448] ;  /* 0x0001120000257ab9 */ /* 0x000fe20000000800 */
[----:B------:R-:W-:Y:S02]  /*9a60*/  USHF.R.S32.HI UR40, URZ, 0x7, UR5 ;  /* 0x000000073f287899 */ /* 0x000fe40008011405 */
[----:B------:R-:W-:Y:S01]  /*9a70*/  @P1 LOP3.LUT R26, R26, 0x1, RZ, 0xfc, !PT ;  /* 0x000000011a1a1812 */ /* 0x000fe200078efcff */
[----:B------:R-:W-:Y:S01]  /*9a80*/  UIMAD UR37, UR37, UR38, URZ ;  /* 0x00000026252572a4 */ /* 0x000fe2000f8e023f */
[----:B0-----:R-:W-:Y:S01]  /*9a90*/  SHF.R.U32.HI R2, RZ, 0x3, R6 ;  /* 0x00000003ff027819 */ /* 0x001fe20000011606 */
[----:B------:R-:W-:Y:S01]  /*9aa0*/  UIADD3 UR38, UR36, 0x80, -UR38 ;  /* 0x0000008024267890 */ /* 0x000fe2000fffe826 */
        /* <DEDUP_REMOVED lines=8> */
.L_x_14939:
        /* <DEDUP_REMOVED lines=23> */
.L_x_14891:
[----:B------:R-:W-:Y:S01]  /*9ca0*/  ULDC UR8, c[0x0][0xc54] ;  /* 0x0003150000087ab9 */ /* 0x000fe20000000800 */
[----:B------:R-:W-:Y:S01]  /*9cb0*/  UMOV UR6, UR7 ;  /* 0x0000000700067c82 */ /* 0x000fe20008000000 */
[----:B------:R-:W-:-:S11]  /*9cc0*/  UISETP.NE.AND UP0, UPT, UR8, 0x1, UPT ;  /* 0x000000010800788c */ /* 0x000fd6000bf05270 */
[----:B------:R-:W-:Y:S02]  /*9cd0*/  @UP0 ULDC.64 UR10, c[0x0][0xc58] ;  /* 0x00031600000a0ab9 */ /* 0x000fe40000000a00 */
[----:B------:R-:W-:-:S04]  /*9ce0*/  UIMAD.WIDE.U32 UR4, UR7, UR10, URZ ;  /* 0x0000000a070472a5 */ /* 0x000fc8000f8e003f */
[----:B------:R-:W-:-:S04]  /*9cf0*/  @UP0 USHF.R.U32.HI UR6, URZ, UR11, UR5 ;  /* 0x0000000b3f060299 */ /* 0x000fc80008011605 */
[----:B------:R-:W-:-:S12]  /*9d00*/  UIMAD UR4, UR6, UR8, URZ ;  /* 0x00000008060472a4 */ /* 0x000fd8000f8e023f */
.L_x_14892:
        /* <DEDUP_REMOVED lines=60> */
.L_x_14894:
        /* <DEDUP_REMOVED lines=20> */
.L_x_14897:
[----:B------:R-:W-:Y:S05]  /*a210*/  BSYNC B6 ;  /* 0x0000000000067941 */ /* 0x000fea0003800000 */
.L_x_14896:
        /* <DEDUP_REMOVED lines=20> */
.L_x_14900:
        /* <DEDUP_REMOVED lines=15> */
.L_x_14899:
[----:B------:R-:W-:Y:S05]  /*a450*/  BSYNC B6 ;  /* 0x0000000000067941 */ /* 0x000fea0003800000 */
.L_x_14898:
        /* <DEDUP_REMOVED lines=15> */
.L_x_14955:
        /* <DEDUP_REMOVED lines=23> */
[----:B------:R-:W3:Y:S01]  /*a6c0*/  @!P0 LDC.64 R4, c[0x0][0x428] ;  /* 0x00010a00ff048b82 */ /* 0x000ee20000000a00 */
[--C-:B------:R-:W-:Y:S01]  /*a6d0*/  @!P0 SHF.R.S32.HI R3, RZ, 0x1f, R7.reuse ;  /* 0x0000001fff038819 */ /* 0x100fe20000011407 */
[----:B------:R-:W-:Y:S02]  /*a6e0*/  IMAD R19, R19, R2, UR41 ;  /* 0x0000002913137e24 */ /* 0x000fe4000f8e0202 */
        /* <DEDUP_REMOVED lines=20> */
.L_x_14902:
        /* <DEDUP_REMOVED lines=25> */
.L_x_14956:
[----:B------:R-:W-:Y:S05]  /*a9c0*/  BSYNC B0 ;  /* 0x0000000000007941 */ /* 0x000fea0003800000 */
.L_x_14903:
        /* <DEDUP_REMOVED lines=106> */
.L_x_14974:
        /* <DEDUP_REMOVED lines=10> */
.L_x_14906:
        /* <DEDUP_REMOVED lines=11> */
.L_x_14907:
        /* <DEDUP_REMOVED lines=23> */
.L_x_14909:
[----:B------:R-:W-:Y:S05]  /*b330*/  BSYNC B6 ;  /* 0x0000000000067941 */ /* 0x000fea0003800000 */
.L_x_14908:
[----:B------:R0:W5:Y:S01]  /*b340*/  LDL R9, [R1+0x8] ;  /* 0x0000080001097983 */ /* 0x0001620000100800 */
[----:B------:R-:W-:Y:S01]  /*b350*/  UISETP.NE.AND UP0, UPT, UR47, URZ, UPT ;  /* 0x0000003f2f00728c */ /* 0x000fe2000bf05270 */
[----:B------:R-:W-:Y:S01]  /*b360*/  R2UR UR7, R28 ;  /* 0x000000001c0772ca */ /* 0x000fe200000e0000 */
[----:B------:R-:W-:Y:S01]  /*b370*/  IMAD.U32 R6, RZ, RZ, UR43 ;  /* 0x0000002bff067e24 */ /* 0x000fe2000f8e00ff */
[----:B------:R-:W1:Y:S01]  /*b380*/  S2R R20, SR_TID.X ;  /* 0x0000000000147919 */ /* 0x000e620000002100 */
[C---:B------:R-:W-:Y:S01]  /*b390*/  R2UR UR10, R19.reuse ;  /* 0x00000000130a72ca */ /* 0x040fe200000e0000 */
[----:B------:R-:W-:Y:S01]  /*b3a0*/  ULDC.64 UR8, c[0x0][0x2d8] ;  /* 0x0000b60000087ab9 */ /* 0x000fe20000000a00 */
[----:B------:R-:W-:Y:S01]  /*b3b0*/  PLOP3.LUT P0, PT, PT, PT, UP0, 0x80, 0x0 ;  /* 0x000000000000781c */ /* 0x000fe20003f0f008 */
[----:B------:R-:W2:Y:S01]  /*b3c0*/  S2R R2, SR_TID.X ;  /* 0x0000000000027919 */ /* 0x000ea20000002100 */
[----:B------:R-:W-:Y:S01]  /*b3d0*/  R2UR UR4, R19 ;  /* 0x00000000130472ca */ /* 0x000fe200000e0000 */
        /* <DEDUP_REMOVED lines=11> */
[----:B------:R-:W-:-:S04]  /*b490*/  IMAD R6, R6, 0xc0, R2 ;  /* 0x000000c006067824 */ /* 0x000fc800078e0202 */
        /* <DEDUP_REMOVED lines=60> */
[----:B------:R-:W-:-:S03]  /*b860*/  IMAD.U32 R6, RZ, RZ, UR43 ;  /* 0x0000002bff067e24 */ /* 0x000fc6000f8e00ff */
[----:B------:R-:W1:Y:S01]  /*b870*/  SHFL.IDX PT, R2, R4, RZ, 0x181f ;  /* 0x00181fff04027589 */ /* 0x000e6200000e0000 */
[----:B------:R-:W-:-:S03]  /*b880*/  IMAD R6, R6, 0xc0, R8 ;  /* 0x000000c006067824 */ /* 0x000fc600078e0208 */
[----:B------:R-:W-:Y:S01]  /*b890*/  SHFL.IDX PT, R14, R5, RZ, 0x181f ;  /* 0x00181fff050e7589 */ /* 0x000fe200000e0000 */
[C---:B------:R-:W-:Y:S01]  /*b8a0*/  VIADD R8, R6.reuse, 0x80 ;  /* 0x0000008006087836 */ /* 0x040fe20000000000 */
[----:B------:R-:W-:-:S13]  /*b8b0*/  ISETP.GE.AND P1, PT, R6, UR37, PT ;  /* 0x0000002506007c0c */ /* 0x000fda000bf26270 */
        /* <DEDUP_REMOVED lines=89> */
[----:B------:R-:W-:-:S04]  /*be50*/  IADD3 R3, R6, 0xa0, RZ ;  /* 0x000000a006037810 */ /* 0x000fc80007ffe0ff */
[----:B------:R-:W-:-:S13]  /*be60*/  ISETP.GE.AND P1, PT, R3, UR37, PT ;  /* 0x0000002503007c0c */ /* 0x000fda000bf26270 */
[----:B0-----:R-:W-:-:S05]  /*be70*/  @!P1 LEA R2, P0, R10, R2, 0x1 ;  /* 0x000000020a029211 */ /* 0x001fca00078008ff */
[----:B------:R-:W-:-:S05]  /*be80*/  @!P1 IMAD.X R3, RZ, RZ, R0, P0 ;  /* 0x000000ffff039224 */ /* 0x000fca00000e0600 */
[----:B------:R0:W-:Y:S03]  /*be90*/  @!P1 LDGSTS.E.BYPASS.LTC128B.128 [R9+0xd400], desc[UR50][R2.64], !P5 ;  /* 0x0d40000002099fae */ /* 0x0001e6000e901d72 */
.L_x_14999:
        /* <DEDUP_REMOVED lines=10> */
.L_x_14911:
        /* <DEDUP_REMOVED lines=18> */
.L_x_15000:
[----:B------:R-:W-:Y:S05]  /*c060*/  BSYNC B0 ;  /* 0x0000000000007941 */ /* 0x000fea0003800000 */
.L_x_14912:
[----:B------:R-:W-:-:S06]  /*c070*/  UISETP.GE.AND UP0, UPT, UR44, 0x2, UPT ;  /* 0x000000022c00788c */ /* 0x000fcc000bf06270 */
[----:B------:R-:W-:-:S13]  /*c080*/  PLOP3.LUT P0, PT, PT, PT, UP0, 0x80, 0x0 ;  /* 0x000000000000781c */ /* 0x000fda0003f0f008 */
[----:B------:R-:W-:Y:S05]  /*c090*/  @!P0 BRA `(.L_x_14914) ;  /* 0x0000001000108947 */ /* 0x000fea0003800000 */
[----:B------:R-:W-:Y:S01]  /*c0a0*/  UIADD3 UR4, UR44, -0x2, URZ ;  /* 0xfffffffe2c047890 */ /* 0x000fe2000fffe03f */
[----:B------:R-:W-:Y:S01]  /*c0b0*/  BSSY B0, `(.L_x_14914) ;  /* 0x0000102000007945 */ /* 0x000fe20003800000 */
[----:B------:R-:W-:Y:S02]  /*c0c0*/  IMAD.MOV.U32 R20, RZ, RZ, R25 ;  /* 0x000000ffff147224 */ /* 0x000fe400078e0019 */
[----:B------:R-:W-:Y:S02]  /*c0d0*/  IMAD.MOV.U32 R6, RZ, RZ, R22 ;  /* 0x000000ffff067224 */ /* 0x000fe400078e0016 */
[----:B------:R-:W-:Y:S02]  /*c0e0*/  IMAD.MOV.U32 R27, RZ, RZ, R23 ;  /* 0x000000ffff1b7224 */ /* 0x000fe400078e0017 */
[----:B------:R-:W-:-:S07]  /*c0f0*/  IMAD.U32 R7, RZ, RZ, UR4 ;  /* 0x00000004ff077e24 */ /* 0x000fce000f8e00ff */
.L_x_14927:
        /* <DEDUP_REMOVED lines=41> */
.L_x_14915:
[----:B------:R-:W-:Y:S01]  /*c390*/  IMAD R5, R22, 0x8, R16 ;  /* 0x0000000816057824 */ /* 0x000fe200078e0210 */
[----:B------:R-:W-:Y:S01]  /*c3a0*/  SHF.L.U32 R2, R25, 0x1f, RZ ;  /* 0x0000001f19027819 */ /* 0x000fe200000006ff */
[----:B------:R-:W-:Y:S03]  /*c3b0*/  BSSY B1, `(.L_x_14916) ;  /* 0x0000003000017945 */ /* 0x000fe60003800000 */
[----:B------:R-:W0:Y:S02]  /*c3c0*/  SYNCS.PHASECHK.TRANS64.TRYWAIT P0, [R5+URZ+0x16840], R2 ;  /* 0x01684002050075a7 */ /* 0x000e24000800017f */
[----:B0-----:R-:W-:Y:S05]  /*c3d0*/  @!P0 BRA `(.L_x_14917) ;  /* 0x0000003400e88947 */ /* 0x001fea0003800000 */
.L_x_15001:
[----:B------:R-:W-:Y:S05]  /*c3e0*/  BSYNC B1 ;  /* 0x0000000000017941 */ /* 0x000fea0003800000 */
.L_x_14916:
        /* <DEDUP_REMOVED lines=72> */
.L_x_15019:
        /* <DEDUP_REMOVED lines=8> */
.L_x_14919:
        /* <DEDUP_REMOVED lines=11> */
.L_x_14920:
[----:B------:R1:W-:Y:S01]  /*c9a0*/  SYNCS.ARRIVE.TRANS64.A1T0 RZ, [R5+URZ+0x16830], RZ ;  /* 0x016830ff05ff79a7 */ /* 0x0003e2000810003f */
[----:B------:R-:W-:Y:S05]  /*c9b0*/  @!P2 BRA `(.L_x_14921) ;  /* 0x000000000004a947 */ /* 0x000fea0003800000 */
[----:B------:R-:W-:Y:S01]  /*c9c0*/  BPT.TRAP 0x1 ;  /* 0x000000040000795c */ /* 0x000fe20000300000 */
.L_x_14921:
[----:B------:R-:W-:Y:S01]  /*c9d0*/  SHF.L.U32 R2, R20, 0x1f, RZ ;  /* 0x0000001f14027819 */ /* 0x000fe200000006ff */
[----:B-1----:R-:W-:Y:S01]  /*c9e0*/  IMAD R5, R6, 0x8, R16 ;  /* 0x0000000806057824 */ /* 0x002fe200078e0210 */
[----:B------:R-:W-:Y:S03]  /*c9f0*/  BSSY B1, `(.L_x_14922) ;  /* 0x0000003000017945 */ /* 0x000fe60003800000 */
[----:B------:R-:W1:Y:S02]  /*ca00*/  SYNCS.PHASECHK.TRANS64.TRYWAIT P0, [R5+URZ+0x16860], R2 ;  /* 0x01686002050075a7 */ /* 0x000e64000800017f */
[----:B-1----:R-:W-:Y:S05]  /*ca10*/  @!P0 BRA `(.L_x_14923) ;  /* 0x0000003800a88947 */ /* 0x002fea0003800000 */
.L_x_15020:
[----:B------:R-:W-:Y:S05]  /*ca20*/  BSYNC B1 ;  /* 0x0000000000017941 */ /* 0x000fea0003800000 */
.L_x_14922:
        /* <DEDUP_REMOVED lines=61> */
.L_x_15038:
        /* <DEDUP_REMOVED lines=27> */
.L_x_14925:
        /* <DEDUP_REMOVED lines=11> */
.L_x_14926:
[C---:B------:R-:W-:Y:S01]  /*d060*/  ISETP.GT.AND P0, PT, R23.reuse, RZ, PT ;  /* 0x000000ff1700720c */ /* 0x040fe20003f04270 */
[----:B------:R1:W-:Y:S01]  /*d070*/  SYNCS.ARRIVE.TRANS64.A1T0 RZ, [R5+URZ+0x16850], RZ ;  /* 0x016850ff05ff79a7 */ /* 0x0003e2000810003f */
[----:B------:R-:W-:Y:S01]  /*d080*/  VIADD R7, R23, 0xffffffff ;  /* 0xffffffff17077836 */ /* 0x000fe20000000000 */
[----:B------:R-:W-:Y:S01]  /*d090*/  MOV R6, R22 ;  /* 0x0000001600067202 */ /* 0x000fe20000000f00 */
[----:B------:R-:W-:Y:S02]  /*d0a0*/  IMAD.MOV.U32 R20, RZ, RZ, R25 ;  /* 0x000000ffff147224 */ /* 0x000fe400078e0019 */
[----:B------:R-:W-:-:S07]  /*d0b0*/  IMAD.MOV.U32 R27, RZ, RZ, R23 ;  /* 0x000000ffff1b7224 */ /* 0x000fce00078e0017 */
[----:B-1----:R-:W-:Y:S05]  /*d0c0*/  @P0 BRA `(.L_x_14927) ;  /* 0xfffffff0000c0947 */ /* 0x002fea000383ffff */
[----:B------:R-:W-:Y:S05]  /*d0d0*/  BSYNC B0 ;  /* 0x0000000000007941 */ /* 0x000fea0003800000 */
.L_x_14914:
        /* <DEDUP_REMOVED lines=18> */
.L_x_14929:
[----:B------:R-:W-:Y:S05]  /*d200*/  BSYNC B0 ;  /* 0x0000000000007941 */ /* 0x000fea0003800000 */
.L_x_14928:
[----:B-1----:R-:W-:-:S05]  /*d210*/  IMAD.U32 R0, RZ, RZ, UR45 ;  /* 0x0000002dff007e24 */ /* 0x002fca000f8e00ff */
[----:B------:R-:W-:-:S13]  /*d220*/  ISETP.NE.AND P0, PT, R0, 0x3, PT ;  /* 0x000000030000780c */ /* 0x000fda0003f05270 */
[----:B------:R-:W-:Y:S05]  /*d230*/  @!P0 BRA `(.L_x_14930) ;  /* 0x0000000000048947 */ /* 0x000fea0003800000 */
[----:B------:R-:W-:Y:S01]  /*d240*/  BPT.TRAP 0x1 ;  /* 0x000000040000795c */ /* 0x000fe20000300000 */
.L_x_14930:
[----:B------:R-:W-:Y:S01]  /*d250*/  IMAD R4, R22, 0x8, R16 ;  /* 0x0000000816047824 */ /* 0x000fe200078e0210 */
[----:B0-----:R-:W-:Y:S01]  /*d260*/  SHF.L.U32 R3, R25, 0x1f, RZ ;  /* 0x0000001f19037819 */ /* 0x001fe200000006ff */
[----:B------:R-:W-:Y:S03]  /*d270*/  BSSY B0, `(.L_x_14931) ;  /* 0x0000003000007945 */ /* 0x000fe60003800000 */
[----:B------:R-:W0:Y:S02]  /*d280*/  SYNCS.PHASECHK.TRANS64.TRYWAIT P0, [R4+URZ+0x16860], R3 ;  /* 0x01686003040075a7 */ /* 0x000e24000800017f */
[----:B0-----:R-:W-:Y:S05]  /*d290*/  @!P0 BRA `(.L_x_14932) ;  /* 0x0000003800e48947 */ /* 0x001fea0003800000 */
.L_x_15039:
[----:B------:R-:W-:Y:S05]  /*d2a0*/  BSYNC B0 ;  /* 0x0000000000007941 */ /* 0x000fea0003800000 */
.L_x_14931:
        /* <DEDUP_REMOVED lines=64> */
.L_x_15057:
        /* <DEDUP_REMOVED lines=9> */
.L_x_14934:
        /* <DEDUP_REMOVED lines=11> */
.L_x_14935:
[----:B------:R0:W-:Y:S01]  /*d7f0*/  SYNCS.ARRIVE.TRANS64.A1T0 RZ, [R4+URZ+0x16850], RZ ;  /* 0x016850ff04ff79a7 */ /* 0x0001e2000810003f */
[----:B------:R-:W-:-:S05]  /*d800*/  VIADD R22, R22, 0x1 ;  /* 0x0000000116167836 */ /* 0x000fca0000000000 */
[----:B------:R-:W-:-:S04]  /*d810*/  ISETP.NE.AND P0, PT, R22, 0x2, PT ;  /* 0x000000021600780c */ /* 0x000fc80003f05270 */
[----:B------:R-:W-:Y:S02]  /*d820*/  SEL R0, RZ, 0x1, P0 ;  /* 0x00000001ff007807 */ /* 0x000fe40000000000 */
[----:B------:R-:W-:Y:S02]  /*d830*/  SEL R22, R22, RZ, P0 ;  /* 0x000000ff16167207 */ /* 0x000fe40000000000 */
[----:B0-----:R-:W-:-:S07]  /*d840*/  LOP3.LUT R25, R25, R0, RZ, 0x3c, !PT ;  /* 0x0000000019197212 */ /* 0x001fce00078e3cff */
.L_x_14895:
[----:B------:R-:W-:Y:S05]  /*d850*/  BSYNC B7 ;  /* 0x0000000000077941 */ /* 0x000fea0003800000 */
.L_x_14893:
        /* <DEDUP_REMOVED lines=13> */
.L_x_14936:
[----:B------:R-:W-:-:S03]  /*d930*/  UMOV UR4, 0xffffffff ;  /* 0xffffffff00047882 */ /* 0x000fc60000000000 */
[----:B------:R-:W-:Y:S05]  /*d940*/  BRA.DIV UR4, `(.L_x_14938) ;  /* 0x0000003e04907947 */ /* 0x000fea000b800000 */
[----:B-----5:R2:W3:Y:S02]  /*d950*/  SHFL.IDX PT, R14, R2, RZ, 0x1f ;  /* 0x00001fff020e7589 */ /* 0x0204e400000e0000 */
.L_x_15060:
        /* <DEDUP_REMOVED lines=8> */
.L_x_14937:
[----:B-1----:R-:W4:Y:S01]  /*d9e0*/  LDL R0, [R1+0xc] ;  /* 0x00000c0001007983 */ /* 0x002f220000100800 */
[----:B------:R-:W-:Y:S02]  /*d9f0*/  ULDC UR4, c[0x0][0xc38] ;  /* 0x00030e0000047ab9 */ /* 0x000fe40000000800 */
[----:B----4-:R-:W-:-:S13]  /*da00*/  ISETP.GE.AND P0, PT, R0, UR4, PT ;  /* 0x0000000400007c0c */ /* 0x010fda000bf06270 */
[----:B------:R-:W-:Y:S05]  /*da10*/  @!P0 BRA `(.L_x_14939) ;  /* 0xffffffc000448947 */ /* 0x000fea000383ffff */
.L_x_14890:
        /* <DEDUP_REMOVED lines=12> */
.L_x_15061:
[----:B------:R-:W-:Y:S05]  /*dae0*/  BSYNC B0 ;  /* 0x0000000000007941 */ /* 0x000fea0003800000 */
.L_x_14940:
[----:B------:R-:W-:-:S03]  /*daf0*/  UMOV UR4, 0xffffffff ;  /* 0xffffffff00047882 */ /* 0x000fc60000000000 */
[----:B------:R-:W-:Y:S05]  /*db00*/  BRA.DIV UR4, `(.L_x_14942) ;  /* 0x0000003e045c7947 */ /* 0x000fea000b800000 */
[----:B-1----:R-:W1:Y:S02]  /*db10*/  S2R R0, SR_TID.X ;  /* 0x0000000000007919 */ /* 0x002e640000002100 */
[----:B-1----:R-:W-:-:S04]  /*db20*/  SHF.R.U32.HI R0, RZ, 0x5, R0 ;  /* 0x00000005ff007819 */ /* 0x002fc80000011600 */
[----:B------:R-:W-:-:S05]  /*db30*/  LOP3.LUT R0, R0, 0x3, RZ, 0xc0, !PT ;  /* 0x0000000300007812 */ /* 0x000fca00078ec0ff */
[----:B------:R1:W2:Y:S02]  /*db40*/  SHFL.IDX PT, R14, R0, RZ, 0x1f ;  /* 0x00001fff000e7589 */ /* 0x0002a400000e0000 */
.L_x_15064:
[----:B--2---:R-:W-:Y:S01]  /*db50*/  ISETP.NE.AND P0, PT, R14, RZ, PT ;  /* 0x000000ff0e00720c */ /* 0x004fe20003f05270 */
[----:B------:R-:W-:-:S12]  /*db60*/  BSSY B0, `(.L_x_14943) ;  /* 0x0000024000007945 */ /* 0x000fd80003800000 */
[----:B------:R-:W-:Y:S05]  /*db70*/  @P0 BRA `(.L_x_14944) ;  /* 0x0000000000880947 */ /* 0x000fea0003800000 */
[----:B------:R-:W-:-:S03]  /*db80*/  UMOV UR4, 0xffffffff ;  /* 0xffffffff00047882 */ /* 0x000fc60000000000 */
[----:B------:R-:W-:Y:S05]  /*db90*/  BRA.DIV UR4, `(.L_x_14945) ;  /* 0x0000003e046c7947 */ /* 0x000fea000b800000 */
[----:B------:R-:W-:-:S13]  /*dba0*/  ELECT P6, URZ, PT ;  /* 0x00000000003f782f */ /* 0x000fda00038c0000 */
.L_x_15067:
[----:B------:R-:W-:Y:S05]  /*dbb0*/  @!P6 BRA `(.L_x_14944) ;  /* 0x000000000078e947 */ /* 0x000fea0003800000 */
[----:B------:R-:W-:-:S06]  /*dbc0*/  ULOP3.LUT UR4, UR39, 0x2, URZ, 0xfc, !UPT ;  /* 0x0000000227047892 */ /* 0x000fcc000f8efc3f */
[----:B-1----:R-:W-:-:S05]  /*dbd0*/  IMAD.U32 R0, RZ, RZ, UR4 ;  /* 0x00000004ff007e24 */ /* 0x002fca000f8e00ff */
[----:B------:R-:W-:-:S13]  /*dbe0*/  ISETP.NE.AND P0, PT, R0, 0x3, PT ;  /* 0x000000030000780c */ /* 0x000fda0003f05270 */
[----:B------:R-:W-:Y:S05]  /*dbf0*/  @!P0 BRA `(.L_x_14946) ;  /* 0x0000000000048947 */ /* 0x000fea0003800000 */
[----:B------:R-:W-:Y:S01]  /*dc00*/  BPT.TRAP 0x1 ;  /* 0x000000040000795c */ /* 0x000fe20000300000 */
.L_x_14946:
[C---:B------:R-:W-:Y:S01]  /*dc10*/  IMAD R3, R22.reuse, 0x8, R5 ;  /* 0x0000000816037824 */ /* 0x040fe200078e0205 */
[----:B------:R-:W-:Y:S01]  /*dc20*/  SHF.L.U32 R2, R25, 0x1f, RZ ;  /* 0x0000001f19027819 */ /* 0x000fe200000006ff */
[----:B------:R-:W-:-:S03]  /*dc30*/  VIADD R22, R22, 0x1 ;  /* 0x0000000116167836 */ /* 0x000fc60000000000 */
[----:B------:R-:W1:Y:S02]  /*dc40*/  SYNCS.PHASECHK.TRANS64.TRYWAIT P1, [R3+URZ+0x16840], R2 ;  /* 0x01684002030075a7 */ /* 0x000e64000802017f */
[----:B------:R-:W-:-:S04]  /*dc50*/  ISETP.NE.AND P2, PT, R22, 0x2, PT ;  /* 0x000000021600780c */ /* 0x000fc80003f45270 */
[----:B------:R-:W-:Y:S01]  /*dc60*/  SEL R0, RZ, 0x1, P2 ;  /* 0x00000001ff007807 */ /* 0x000fe20001000000 */
[----:B-1----:R-:W-:Y:S08]  /*dc70*/  @!P1 BRA `(.L_x_14947) ;  /* 0x0000003c00549947 */ /* 0x002ff00003800000 */
.L_x_15068:
[----:B------:R-:W-:Y:S02]  /*dc80*/  SEL R22, R22, RZ, P2 ;  /* 0x000000ff16167207 */ /* 0x000fe40001000000 */
[----:B------:R-:W-:Y:S01]  /*dc90*/  LOP3.LUT R0, R25, R0, RZ, 0x3c, !PT ;  /* 0x0000000019007212 */ /* 0x000fe200078e3cff */
[----:B------:R-:W-:Y:S06]  /*dca0*/  @!P0 BRA `(.L_x_14948) ;  /* 0x0000000000048947 */ /* 0x000fec0003800000 */
[----:B------:R-:W-:Y:S01]  /*dcb0*/  BPT.TRAP 0x1 ;  /* 0x000000040000795c */ /* 0x000fe20000300000 */
.L_x_14948:
[----:B------:R-:W-:Y:S01]  /*dcc0*/  IMAD R5, R22, 0x8, R5 ;  /* 0x0000000816057824 */ /* 0x000fe200078e0205 */
[----:B------:R-:W-:-:S04]  /*dcd0*/  SHF.L.U32 R0, R0, 0x1f, RZ ;  /* 0x0000001f00007819 */ /* 0x000fc800000006ff */
[----:B------:R-:W2:Y:S02]  /*dce0*/  SYNCS.PHASECHK.TRANS64.TRYWAIT P1, [R5+URZ+0x16840], R0 ;  /* 0x01684000050075a7 */ /* 0x000ea4000802017f */
[----:B--2---:R-:W-:Y:S05]  /*dcf0*/  @!P1 BRA `(.L_x_14949) ;  /* 0x0000003c00489947 */ /* 0x004fea0003800000 */
.L_x_15069:
[----:B------:R-:W-:Y:S05]  /*dd00*/  @!P0 BRA `(.L_x_14950) ;  /* 0x0000000000048947 */ /* 0x000fea0003800000 */
[----:B------:R-:W-:Y:S01]  /*dd10*/  BPT.TRAP 0x1 ;  /* 0x000000040000795c */ /* 0x000fe20000300000 */
.L_x_14950:
[----:B------:R-:W3:Y:S02]  /*dd20*/  SYNCS.PHASECHK.TRANS64.TRYWAIT P1, [R3+URZ+0x16860], R2 ;  /* 0x01686002030075a7 */ /* 0x000ee4000802017f */
[----:B---3--:R-:W-:Y:S05]  /*dd30*/  @!P1 BRA `(.L_x_14951) ;  /* 0x0000003c004c9947 */ /* 0x008fea0003800000 */
.L_x_15070:
[----:B------:R-:W-:Y:S05]  /*dd40*/  @!P0 BRA `(.L_x_14952) ;  /* 0x0000000000048947 */ /* 0x000fea0003800000 */
[----:B------:R-:W-:Y:S01]  /*dd50*/  BPT.TRAP 0x1 ;  /* 0x000000040000795c */ /* 0x000fe20000300000 */
.L_x_14952:
[----:B----4-:R4:W0:Y:S02]  /*dd60*/  SYNCS.PHASECHK.TRANS64.TRYWAIT P0, [R5+URZ+0x16860], R0 ;  /* 0x01686000050075a7 */ /* 0x010824000800017f */
[----:B0-----:R-:W-:Y:S05]  /*dd70*/  @!P0 NANOSLEEP.SYNCS 0x989680 ;  /* 0x009896800000895d */ /* 0x001fea0003900000 */
[----:B------:R-:W0:Y:S02]  /*dd80*/  @!P0 SYNCS.PHASECHK.TRANS64 P0, [R5+URZ+0x16860], R0 ;  /* 0x01686000050085a7 */ /* 0x000e24000800007f */
[----:B0-----:R-:W-:Y:S05]  /*dd90*/  @!P0 BRA `(.L_x_14952) ;  /* 0xfffffffc00f08947 */ /* 0x001fea000383ffff */
.L_x_14944:
[----:B------:R-:W-:Y:S05]  /*dda0*/  BSYNC B0 ;  /* 0x0000000000007941 */ /* 0x000fea0003800000 */
.L_x_14943:
[----:B------:R-:W-:Y:S05]  /*ddb0*/  EXIT ;  /* 0x000000000000794d */ /* 0x000fea0003800000 */
.L_x_14849:
[----:B0-----:R-:W-:-:S04]  /*ddc0*/  IMAD.U32 R3, RZ, RZ, UR45 ;  /* 0x0000002dff037e24 */ /* 0x001fc8000f8e00ff */
[----:B------:R0:W1:Y:S03]  /*ddd0*/  SYNCS.PHASECHK.TRANS64.TRYWAIT P1, [R3+URZ+0x16800], R0 ;  /* 0x01680000030075a7 */ /* 0x000066000802017f */
[----:B-1----:R-:W-:Y:S05]  /*dde0*/  @!P1 NANOSLEEP.SYNCS 0x989680 ;  /* 0x009896800000995d */ /* 0x002fea0003900000 */
[----:B------:R-:W1:Y:S02]  /*ddf0*/  @!P1 SYNCS.PHASECHK.TRANS64 P1, [R3+URZ+0x16800], R0 ;  /* 0x01680000030095a7 */ /* 0x000e64000802007f */
[----:B-1----:R-:W-:Y:S05]  /*de00*/  @!P1 BRA `(.L_x_14849) ;  /* 0xfffffffc00ec9947 */ /* 0x002fea000383ffff */
[----:B------:R-:W-:Y:S05]  /*de10*/  BRA `(.L_x_14953) ;  /* 0xffffff3400bc7947 */ /* 0x000fea000383ffff */
.L_x_14853:
[----:B-1----:R1:W2:Y:S02]  /*de20*/  SYNCS.PHASECHK.TRANS64.TRYWAIT P1, [R4+URZ+0x16830], R3 ;  /* 0x01683003040075a7 */ /* 0x0022a4000802017f */
[----:B--2---:R-:W-:Y:S05]  /*de30*/  @!P1 NANOSLEEP.SYNCS 0x989680 ;  /* 0x009896800000995d */ /* 0x004fea0003900000 */
[----:B------:R-:W2:Y:S02]  /*de40*/  @!P1 SYNCS.PHASECHK.TRANS64 P1, [R4+URZ+0x16830], R3 ;  /* 0x01683003040095a7 */ /* 0x000ea4000802007f */
[----:B--2---:R-:W-:Y:S05]  /*de50*/  @!P1 BRA `(.L_x_14853) ;  /* 0xfffffffc00f09947 */ /* 0x004fea000383ffff */
[----:B------:R-:W-:Y:S05]  /*de60*/  BRA `(.L_x_14852) ;  /* 0xffffff3400d87947 */ /* 0x000fea000383ffff */
.L_x_14859:
[----:B-1----:R-:W-:-:S04]  /*de70*/  IMAD.U32 R3, RZ, RZ, UR6 ;  /* 0x00000006ff037e24 */ /* 0x002fc8000f8e00ff */
[----:B------:R1:W2:Y:S03]  /*de80*/  SYNCS.PHASECHK.TRANS64.TRYWAIT P1, [R3+URZ+0x16830], R0 ;  /* 0x01683000030075a7 */ /* 0x0002a6000802017f */
[----:B--2---:R-:W-:Y:S05]  /*de90*/  @!P1 NANOSLEEP.SYNCS 0x989680 ;  /* 0x009896800000995d */ /* 0x004fea0003900000 */
[----:B------:R-:W2:Y:S02]  /*dea0*/  @!P1 SYNCS.PHASECHK.TRANS64 P1, [R3+URZ+0x16830], R0 ;  /* 0x01683000030095a7 */ /* 0x000ea4000802007f */
[----:B--2---:R-:W-:Y:S05]  /*deb0*/  @!P1 BRA `(.L_x_14859) ;  /* 0xfffffffc00ec9947 */ /* 0x004fea000383ffff */
[----:B------:R-:W-:Y:S05]  /*dec0*/  BRA `(.L_x_14856) ;  /* 0xffffff5800587947 */ /* 0x000fea000383ffff */
.L_x_14863:
[----:B-1----:R-:W-:-:S04]  /*ded0*/  IMAD.U32 R3, RZ, RZ, UR6 ;  /* 0x00000006ff037e24 */ /* 0x002fc8000f8e00ff */
[----:B------:R1:W2:Y:S03]  /*dee0*/  SYNCS.PHASECHK.TRANS64.TRYWAIT P1, [R3+URZ+0x16850], R0 ;  /* 0x01685000030075a7 */ /* 0x0002a6000802017f */
[----:B--2---:R-:W-:Y:S05]  /*def0*/  @!P1 NANOSLEEP.SYNCS 0x989680 ;  /* 0x009896800000995d */ /* 0x004fea0003900000 */
[----:B------:R-:W2:Y:S02]  /*df00*/  @!P1 SYNCS.PHASECHK.TRANS64 P1, [R3+URZ+0x16850], R0 ;  /* 0x01685000030095a7 */ /* 0x000ea4000802007f */
[----:B--2---:R-:W-:Y:S05]  /*df10*/  @!P1 BRA `(.L_x_14863) ;  /* 0xfffffffc00ec9947 */ /* 0x004fea000383ffff */
[----:B------:R-:W-:Y:S05]  /*df20*/  BRA `(.L_x_14860) ;  /* 0xffffff5800d47947 */ /* 0x000fea000383ffff */
.L_x_14871:
[----:B-1----:R-:W-:-:S04]  /*df30*/  IMAD.U32 R3, RZ, RZ, UR6 ;  /* 0x00000006ff037e24 */ /* 0x002fc8000f8e00ff */
[----:B------:R1:W2:Y:S03]  /*df40*/  SYNCS.PHASECHK.TRANS64.TRYWAIT P1, [R3+URZ+0x16830], R0 ;  /* 0x01683000030075a7 */ /* 0x0002a6000802017f */
[----:B--2---:R-:W-:Y:S05]  /*df50*/  @!P1 NANOSLEEP.SYNCS 0x989680 ;  /* 0x009896800000995d */ /* 0x004fea0003900000 */
[----:B------:R-:W2:Y:S02]  /*df60*/  @!P1 SYNCS.PHASECHK.TRANS64 P1, [R3+URZ+0x16830], R0 ;  /* 0x01683000030095a7 */ /* 0x000ea4000802007f */
[----:B--2---:R-:W-:Y:S05]  /*df70*/  @!P1 BRA `(.L_x_14871) ;  /* 0xfffffffc00ec9947 */ /* 0x004fea000383ffff */
[----:B------:R-:W-:Y:S05]  /*df80*/  BRA `(.L_x_14868) ;  /* 0xffffff7c00e07947 */ /* 0x000fea000383ffff */
.L_x_14875:
[----:B-1----:R-:W-:-:S04]  /*df90*/  IMAD.U32 R3, RZ, RZ, UR6 ;  /* 0x00000006ff037e24 */ /* 0x002fc8000f8e00ff */
[----:B------:R1:W2:Y:S03]  /*dfa0*/  SYNCS.PHASECHK.TRANS64.TRYWAIT P1, [R3+URZ+0x16850], R0 ;  /* 0x01685000030075a7 */ /* 0x0002a6000802017f */
[----:B--2---:R-:W-:Y:S05]  /*dfb0*/  @!P1 NANOSLEEP.SYNCS 0x989680 ;  /* 0x009896800000995d */ /* 0x004fea0003900000 */
[----:B------:R-:W2:Y:S02]  /*dfc0*/  @!P1 SYNCS.PHASECHK.TRANS64 P1, [R3+URZ+0x16850], R0 ;  /* 0x01685000030095a7 */ /* 0x000ea4000802007f */
[----:B--2---:R-:W-:Y:S05]  /*dfd0*/  @!P1 BRA `(.L_x_14875) ;  /* 0xfffffffc00ec9947 */ /* 0x004fea000383ffff */
[----:B------:R-:W-:Y:S05]  /*dfe0*/  BRA `(.L_x_14872) ;  /* 0xffffff80005c7947 */ /* 0x000fea000383ffff */
.L_x_14882:
[----:B-1----:R-:W-:-:S04]  /*dff0*/  IMAD.U32 R7, RZ, RZ, UR5 ;  /* 0x00000005ff077e24 */ /* 0x002fc8000f8e00ff */
[----:B------:R1:W2:Y:S03]  /*e000*/  SYNCS.PHASECHK.TRANS64.TRYWAIT P1, [R7+URZ+0x16850], R6 ;  /* 0x01685006070075a7 */ /* 0x0002a6000802017f */
[----:B--2---:R-:W-:Y:S05]  /*e010*/  @!P1 NANOSLEEP.SYNCS 0x989680 ;  /* 0x009896800000995d */ /* 0x004fea0003900000 */
[----:B------:R-:W2:Y:S02]  /*e020*/  @!P1 SYNCS.PHASECHK.TRANS64 P1, [R7+URZ+0x16850], R6 ;  /* 0x01685006070095a7 */ /* 0x000ea4000802007f */
[----:B--2---:R-:W-:Y:S05]  /*e030*/  @!P1 BRA `(.L_x_14882) ;  /* 0xfffffffc00ec9947 */ /* 0x004fea000383ffff */
[----:B------:R-:W-:Y:S05]  /*e040*/  BRA `(.L_x_14881) ;  /* 0xffffff9800cc7947 */ /* 0x000fea000383ffff */
.L_x_14901:
        /* <DEDUP_REMOVED lines=10> */
.L_x_14954:
[----:B------:R-:W-:Y:S05]  /*e0f0*/  BRA `(.L_x_14955) ;  /* 0xffffffc400147947 */ /* 0x000fea000383ffff */
.L_x_14904:
[----:B0-----:R0:W1:Y:S02]  /*e100*/  SYNCS.PHASECHK.TRANS64.TRYWAIT P0, [R0+URZ+0x16840], R2 ;  /* 0x01684002000075a7 */ /* 0x001064000800017f */
[----:B-1----:R-:W-:Y:S05]  /*e110*/  @!P0 NANOSLEEP.SYNCS 0x989680 ;  /* 0x009896800000895d */ /* 0x002fea0003900000 */
[----:B------:R-:W1:Y:S02]  /*e120*/  @!P0 SYNCS.PHASECHK.TRANS64 P0, [R0+URZ+0x16840], R2 ;  /* 0x01684002000085a7 */ /* 0x000e64000800007f */
[----:B-1----:R-:W-:Y:S05]  /*e130*/  @!P0 BRA `(.L_x_14904) ;  /* 0xfffffffc00f08947 */ /* 0x002fea000383ffff */
[----:B------:R-:W-:Y:S05]  /*e140*/  BRA `(.L_x_14956) ;  /* 0xffffffc8001c7947 */ /* 0x000fea000383ffff */
.L_x_14905:
        /* <DEDUP_REMOVED lines=8> */
.L_x_14958:
[----:B------:R-:W-:Y:S05]  /*e1d0*/  BSYNC B0 ;  /* 0x0000000000007941 */ /* 0x000fea0003800000 */
.L_x_14957:
        /* <DEDUP_REMOVED lines=9> */
.L_x_14959:
[----:B------:R-:W-:Y:S02]  /*e270*/  IMAD.MOV.U32 R13, RZ, RZ, R5 ;  /* 0x000000ffff0d7224 */ /* 0x000fe400078e0005 */
[----:B------:R-:W-:Y:S02]  /*e280*/  IMAD.MOV.U32 R12, RZ, RZ, 0x1 ;  /* 0x00000001ff0c7424 */ /* 0x000fe400078e00ff */
[----:B------:R-:W-:-:S07]  /*e290*/  IMAD.MOV.U32 R3, RZ, RZ, R14 ;  /* 0x000000ffff037224 */ /* 0x000fce00078e000e */
[----:B------:R-:W-:Y:S05]  /*e2a0*/  WARPSYNC.COLLECTIVE R15, `(.L_x_14960) ;  /* 0x000000000f087348 */ /* 0x000fea0003c00000 */
[----:B------:R0:W1:Y:S02]  /*e2b0*/  SHFL.IDX P6, R14, R13, R12, R11 ;  /* 0x0000000c0d0e7389 */ /* 0x00006400000c000b */
[----:B01----:R-:W-:Y:S01]  /*e2c0*/  ENDCOLLECTIVE ;  /* 0x000000000000791b */ /* 0x003fe20003800000 */
.L_x_14960:
        /* <DEDUP_REMOVED lines=15> */
.L_x_14961:
[----:B------:R-:W-:Y:S01]  /*e3c0*/  @P1 IMAD R8, R6, 0x2, R16 ;  /* 0x0000000206081824 */ /* 0x000fe200078e0210 */
[----:B------:R-:W-:Y:S01]  /*e3d0*/  MOV R13, R5 ;  /* 0x00000005000d7202 */ /* 0x000fe20000000f00 */
[----:B------:R-:W-:Y:S02]  /*e3e0*/  IMAD.MOV.U32 R12, RZ, RZ, 0x2 ;  /* 0x00000002ff0c7424 */ /* 0x000fe400078e00ff */
[----:B------:R-:W-:-:S07]  /*e3f0*/  IMAD.MOV.U32 R3, RZ, RZ, R14 ;  /* 0x000000ffff037224 */ /* 0x000fce00078e000e */
[----:B------:R-:W-:Y:S05]  /*e400*/  WARPSYNC.COLLECTIVE R15, `(.L_x_14962) ;  /* 0x000000000f087348 */ /* 0x000fea0003c00000 */
[----:B------:R0:W1:Y:S02]  /*e410*/  SHFL.IDX P6, R14, R13, R12, R11 ;  /* 0x0000000c0d0e7389 */ /* 0x00006400000c000b */
[----:B01----:R-:W-:Y:S01]  /*e420*/  ENDCOLLECTIVE ;  /* 0x000000000000791b */ /* 0x003fe20003800000 */
.L_x_14962:
        /* <DEDUP_REMOVED lines=15> */
.L_x_14963:
[----:B------:R-:W-:Y:S02]  /*e520*/  @P1 IMAD R8, R6, 0x2, R16 ;  /* 0x0000000206081824 */ /* 0x000fe400078e0210 */
[----:B------:R-:W-:Y:S02]  /*e530*/  IMAD.MOV.U32 R13, RZ, RZ, R5 ;  /* 0x000000ffff0d7224 */ /* 0x000fe400078e0005 */
[----:B------:R-:W-:Y:S02]  /*e540*/  IMAD.MOV.U32 R12, RZ, RZ, 0x3 ;  /* 0x00000003ff0c7424 */ /* 0x000fe400078e00ff */
[----:B------:R-:W-:-:S07]  /*e550*/  IMAD.MOV.U32 R3, RZ, RZ, R14 ;  /* 0x000000ffff037224 */ /* 0x000fce00078e000e */
[----:B------:R-:W-:Y:S05]  /*e560*/  WARPSYNC.COLLECTIVE R15, `(.L_x_14964) ;  /* 0x000000000f087348 */ /* 0x000fea0003c00000 */
[----:B------:R0:W1:Y:S02]  /*e570*/  SHFL.IDX P6, R14, R13, R12, R11 ;  /* 0x0000000c0d0e7389 */ /* 0x00006400000c000b */
[----:B01----:R-:W-:Y:S01]  /*e580*/  ENDCOLLECTIVE ;  /* 0x000000000000791b */ /* 0x003fe20003800000 */
.L_x_14964:
        /* <DEDUP_REMOVED lines=15> */
.L_x_14965:
[----:B------:R-:W-:Y:S02]  /*e680*/  @P1 IMAD R8, R6, 0x2, R16 ;  /* 0x0000000206081824 */ /* 0x000fe400078e0210 */
[----:B------:R-:W-:Y:S02]  /*e690*/  IMAD.MOV.U32 R13, RZ, RZ, R5 ;  /* 0x000000ffff0d7224 */ /* 0x000fe400078e0005 */
[----:B------:R-:W-:Y:S02]  /*e6a0*/  IMAD.MOV.U32 R12, RZ, RZ, 0x4 ;  /* 0x00000004ff0c7424 */ /* 0x000fe400078e00ff */
[----:B------:R-:W-:-:S07]  /*e6b0*/  IMAD.MOV.U32 R3, RZ, RZ, R14 ;  /* 0x000000ffff037224 */ /* 0x000fce00078e000e */
[----:B------:R-:W-:Y:S05]  /*e6c0*/  WARPSYNC.COLLECTIVE R15, `(.L_x_14966) ;  /* 0x000000000f087348 */ /* 0x000fea0003c00000 */
[----:B------:R0:W1:Y:S02]  /*e6d0*/  SHFL.IDX P6, R14, R13, R12, R11 ;  /* 0x0000000c0d0e7389 */ /* 0x00006400000c000b */
[----:B01----:R-:W-:Y:S01]  /*e6e0*/  ENDCOLLECTIVE ;  /* 0x000000000000791b */ /* 0x003fe20003800000 */
.L_x_14966:
        /* <DEDUP_REMOVED lines=15> */
.L_x_14967:
[----:B------:R-:W-:Y:S02]  /*e7e0*/  @P1 IMAD R8, R6, 0x2, R16 ;  /* 0x0000000206081824 */ /* 0x000fe400078e0210 */
[----:B------:R-:W-:Y:S02]  /*e7f0*/  IMAD.MOV.U32 R13, RZ, RZ, R5 ;  /* 0x000000ffff0d7224 */ /* 0x000fe400078e0005 */
[----:B------:R-:W-:Y:S02]  /*e800*/  IMAD.MOV.U32 R12, RZ, RZ, 0x5 ;  /* 0x00000005ff0c7424 */ /* 0x000fe400078e00ff */
[----:B------:R-:W-:-:S07]  /*e810*/  IMAD.MOV.U32 R3, RZ, RZ, R14 ;  /* 0x000000ffff037224 */ /* 0x000fce00078e000e */
[----:B------:R-:W-:Y:S05]  /*e820*/  WARPSYNC.COLLECTIVE R15, `(.L_x_14968) ;  /* 0x000000000f087348 */ /* 0x000fea0003c00000 */
[----:B------:R0:W1:Y:S02]  /*e830*/  SHFL.IDX P6, R14, R13, R12, R11 ;  /* 0x0000000c0d0e7389 */ /* 0x00006400000c000b */
[----:B01----:R-:W-:Y:S01]  /*e840*/  ENDCOLLECTIVE ;  /* 0x000000000000791b */ /* 0x003fe20003800000 */
.L_x_14968:
        /* <DEDUP_REMOVED lines=15> */
.L_x_14969:
[----:B------:R-:W-:Y:S02]  /*e940*/  @P1 IMAD R8, R6, 0x2, R16 ;  /* 0x0000000206081824 */ /* 0x000fe400078e0210 */
[----:B------:R-:W-:Y:S02]  /*e950*/  IMAD.MOV.U32 R13, RZ, RZ, R5 ;  /* 0x000000ffff0d7224 */ /* 0x000fe400078e0005 */
[----:B------:R-:W-:Y:S02]  /*e960*/  IMAD.MOV.U32 R12, RZ, RZ, 0x6 ;  /* 0x00000006ff0c7424 */ /* 0x000fe400078e00ff */
[----:B------:R-:W-:-:S07]  /*e970*/  IMAD.MOV.U32 R3, RZ, RZ, R14 ;  /* 0x000000ffff037224 */ /* 0x000fce00078e000e */
[----:B------:R-:W-:Y:S05]  /*e980*/  WARPSYNC.COLLECTIVE R15, `(.L_x_14970) ;  /* 0x000000000f087348 */ /* 0x000fea0003c00000 */
[----:B------:R0:W1:Y:S02]  /*e990*/  SHFL.IDX P6, R14, R13, R12, R11 ;  /* 0x0000000c0d0e7389 */ /* 0x00006400000c000b */
[----:B01----:R-:W-:Y:S01]  /*e9a0*/  ENDCOLLECTIVE ;  /* 0x000000000000791b */ /* 0x003fe20003800000 */
.L_x_14970:
        /* <DEDUP_REMOVED lines=15> */
.L_x_14971:
[----:B------:R-:W-:Y:S02]  /*eaa0*/  @P1 IMAD R8, R6, 0x2, R16 ;  /* 0x0000000206081824 */ /* 0x000fe400078e0210 */
[----:B------:R-:W-:Y:S02]  /*eab0*/  IMAD.MOV.U32 R13, RZ, RZ, R5 ;  /* 0x000000ffff0d7224 */ /* 0x000fe400078e0005 */
[----:B------:R-:W-:Y:S02]  /*eac0*/  IMAD.MOV.U32 R12, RZ, RZ, 0x7 ;  /* 0x00000007ff0c7424 */ /* 0x000fe400078e00ff */
[----:B------:R-:W-:-:S07]  /*ead0*/  IMAD.MOV.U32 R3, RZ, RZ, R14 ;  /* 0x000000ffff037224 */ /* 0x000fce00078e000e */
[----:B------:R-:W-:Y:S05]  /*eae0*/  WARPSYNC.COLLECTIVE R15, `(.L_x_14972) ;  /* 0x000000000f087348 */ /* 0x000fea0003c00000 */
[----:B------:R0:W1:Y:S02]  /*eaf0*/  SHFL.IDX P6, R14, R13, R12, R11 ;  /* 0x0000000c0d0e7389 */ /* 0x00006400000c000b */
[----:B01----:R-:W-:Y:S01]  /*eb00*/  ENDCOLLECTIVE ;  /* 0x000000000000791b */ /* 0x003fe20003800000 */
.L_x_14972:
        /* <DEDUP_REMOVED lines=14> */
.L_x_14973:
[----:B------:R-:W-:Y:S05]  /*ebf0*/  BRA `(.L_x_14974) ;  /* 0xffffffc4001c7947 */ /* 0x000fea000383ffff */
.L_x_14910:
        /* <DEDUP_REMOVED lines=8> */
.L_x_14975:
[----:B------:R-:W-:-:S05]  /*ec80*/  IMAD R6, R6, 0xc0, R8 ;  /* 0x000000c006067824 */ /* 0x000fca00078e0208 */
[----:B------:R-:W-:Y:S01]  /*ec90*/  ISETP.GE.AND P1, PT, R6, UR37, PT ;  /* 0x0000002506007c0c */ /* 0x000fe2000bf26270 */
[----:B------:R-:W-:Y:S02]  /*eca0*/  IMAD.MOV.U32 R13, RZ, RZ, R0 ;  /* 0x000000ffff0d7224 */ /* 0x000fe400078e0000 */
[----:B------:R-:W-:-:S10]  /*ecb0*/  IMAD.MOV.U32 R2, RZ, RZ, R14 ;  /* 0x000000ffff027224 */ /* 0x000fd400078e000e */
[----:B------:R-:W-:Y:S05]  /*ecc0*/  WARPSYNC.COLLECTIVE R15, `(.L_x_14976) ;  /* 0x000000000f087348 */ /* 0x000fea0003c00000 */
[----:B------:R0:W1:Y:S02]  /*ecd0*/  SHFL.IDX P6, R14, R13, R12, R11 ;  /* 0x0000000c0d0e7389 */ /* 0x00006400000c000b */
[----:B01----:R-:W-:Y:S01]  /*ece0*/  ENDCOLLECTIVE ;  /* 0x000000000000791b */ /* 0x003fe20003800000 */
.L_x_14976:
[----:B------:R-:W-:Y:S02]  /*ecf0*/  IMAD.MOV.U32 R13, RZ, RZ, R4 ;  /* 0x000000ffff0d7224 */ /* 0x000fe400078e0004 */
[----:B------:R-:W-:Y:S02]  /*ed00*/  IMAD.MOV.U32 R12, RZ, RZ, 0x1 ;  /* 0x00000001ff0c7424 */ /* 0x000fe400078e00ff */
[----:B------:R-:W-:-:S07]  /*ed10*/  IMAD.MOV.U32 R3, RZ, RZ, R14 ;  /* 0x000000ffff037224 */ /* 0x000fce00078e000e */
[----:B------:R-:W-:Y:S05]  /*ed20*/  WARPSYNC.COLLECTIVE R15, `(.L_x_14977) ;  /* 0x000000000f087348 */ /* 0x000fea0003c00000 */
[----:B------:R0:W1:Y:S02]  /*ed30*/  SHFL.IDX P6, R14, R13, R12, R11 ;  /* 0x0000000c0d0e7389 */ /* 0x00006400000c000b */
[----:B01----:R-:W-:Y:S01]  /*ed40*/  ENDCOLLECTIVE ;  /* 0x000000000000791b */ /* 0x003fe20003800000 */
.L_x_14977:
        /* <DEDUP_REMOVED lines=16> */
.L_x_14978:
[----:B------:R-:W-:Y:S02]  /*ee50*/  IMAD.MOV.U32 R13, RZ, RZ, R4 ;  /* 0x000000ffff0d7224 */ /* 0x000fe400078e0004 */
[----:B------:R-:W-:Y:S02]  /*ee60*/  IMAD.MOV.U32 R12, RZ, RZ, 0x2 ;  /* 0x00000002ff0c7424 */ /* 0x000fe400078e00ff */
[----:B------:R-:W-:-:S07]  /*ee70*/  IMAD.MOV.U32 R3, RZ, RZ, R14 ;  /* 0x000000ffff037224 */ /* 0x000fce00078e000e */
[----:B------:R-:W-:Y:S05]  /*ee80*/  WARPSYNC.COLLECTIVE R15, `(.L_x_14979) ;  /* 0x000000000f087348 */ /* 0x000fea0003c00000 */
[----:B------:R0:W1:Y:S02]  /*ee90*/  SHFL.IDX P6, R14, R13, R12, R11 ;  /* 0x0000000c0d0e7389 */ /* 0x00006400000c000b */
[----:B01----:R-:W-:Y:S01]  /*eea0*/  ENDCOLLECTIVE ;  /* 0x000000000000791b */ /* 0x003fe20003800000 */
.L_x_14979:
        /* <DEDUP_REMOVED lines=11> */
[----:B------:R-:W-:Y:S02]  /*ef60*/  ISETP.GE.AND P1, PT, R2, UR37, PT ;  /* 0x0000002502007c0c */ /* 0x000fe4000bf26270 */
[----:B------:R-:W-:-:S11]  /*ef70*/  MOV R2, R14 ;  /* 0x0000000e00027202 */ /* 0x000fd60000000f00 */
[----:B------:R-:W-:Y:S05]  /*ef80*/  WARPSYNC.COLLECTIVE R15, `(.L_x_14980) ;  /* 0x000000000f087348 */ /* 0x000fea0003c00000 */
[----:B------:R0:W1:Y:S02]  /*ef90*/  SHFL.IDX P6, R14, R13, R12, R11 ;  /* 0x0000000c0d0e7389 */ /* 0x00006400000c000b */
[----:B01----:R-:W-:Y:S01]  /*efa0*/  ENDCOLLECTIVE ;  /* 0x000000000000791b */ /* 0x003fe20003800000 */
.L_x_14980:
[----:B------:R-:W-:Y:S02]  /*efb0*/  IMAD.MOV.U32 R13, RZ, RZ, R4 ;  /* 0x000000ffff0d7224 */ /* 0x000fe400078e0004 */
[----:B------:R-:W-:Y:S02]  /*efc0*/  IMAD.MOV.U32 R12, RZ, RZ, 0x3 ;  /* 0x00000003ff0c7424 */ /* 0x000fe400078e00ff */
[----:B------:R-:W-:-:S07]  /*efd0*/  IMAD.MOV.U32 R3, RZ, RZ, R14 ;  /* 0x000000ffff037224 */ /* 0x000fce00078e000e */
[----:B------:R-:W-:Y:S05]  /*efe0*/  WARPSYNC.COLLECTIVE R15, `(.L_x_14981) ;  /* 0x000000000f087348 */ /* 0x000fea0003c00000 */
[----:B------:R0:W1:Y:S02]  /*eff0*/  SHFL.IDX P6, R14, R13, R12, R11 ;  /* 0x0000000c0d0e7389 */ /* 0x00006400000c000b */
[----:B01----:R-:W-:Y:S01]  /*f000*/  ENDCOLLECTIVE ;  /* 0x000000000000791b */ /* 0x003fe20003800000 */
.L_x_14981:
        /* <DEDUP_REMOVED lines=16> */
.L_x_14982:
[----:B------:R-:W-:Y:S02]  /*f110*/  IMAD.MOV.U32 R13, RZ, RZ, R4 ;  /* 0x000000ffff0d7224 */ /* 0x000fe400078e0004 */
[----:B------:R-:W-:Y:S02]  /*f120*/  IMAD.MOV.U32 R12, RZ, RZ, 0x4 ;  /* 0x00000004ff0c7424 */ /* 0x000fe400078e00ff */
[----:B------:R-:W-:-:S07]  /*f130*/  IMAD.MOV.U32 R3, RZ, RZ, R14 ;  /* 0x000000ffff037224 */ /* 0x000fce00078e000e */
[----:B------:R-:W-:Y:S05]  /*f140*/  WARPSYNC.COLLECTIVE R15, `(.L_x_14983) ;  /* 0x000000000f087348 */ /* 0x000fea0003c00000 */
[----:B------:R0:W1:Y:S02]  /*f150*/  SHFL.IDX P6, R14, R13, R12, R11 ;  /* 0x0000000c0d0e7389 */ /* 0x00006400000c000b */
[----:B01----:R-:W-:Y:S01]  /*f160*/  ENDCOLLECTIVE ;  /* 0x000000000000791b */ /* 0x003fe20003800000 */
.L_x_14983:
        /* <DEDUP_REMOVED lines=16> */
.L_x_14984:
[----:B------:R-:W-:Y:S02]  /*f270*/  IMAD.MOV.U32 R13, RZ, RZ, R4 ;  /* 0x000000ffff0d7224 */ /* 0x000fe400078e0004 */
[----:B------:R-:W-:Y:S02]  /*f280*/  IMAD.MOV.U32 R12, RZ, RZ, 0x5 ;  /* 0x00000005ff0c7424 */ /* 0x000fe400078e00ff */
[----:B------:R-:W-:-:S07]  /*f290*/  IMAD.MOV.U32 R3, RZ, RZ, R14 ;  /* 0x000000ffff037224 */ /* 0x000fce00078e000e */
[----:B------:R-:W-:Y:S05]  /*f2a0*/  WARPSYNC.COLLECTIVE R15, `(.L_x_14985) ;  /* 0x000000000f087348 */ /* 0x000fea0003c00000 */
[----:B------:R0:W1:Y:S02]  /*f2b0*/  SHFL.IDX P6, R14, R13, R12, R11 ;  /* 0x0000000c0d0e7389 */ /* 0x00006400000c000b */
[----:B01----:R-:W-:Y:S01]  /*f2c0*/  ENDCOLLECTIVE ;  /* 0x000000000000791b */ /* 0x003fe20003800000 */
.L_x_14985:
        /* <DEDUP_REMOVED lines=16> */
.L_x_14986:
[----:B------:R-:W-:Y:S02]  /*f3d0*/  IMAD.MOV.U32 R13, RZ, RZ, R4 ;  /* 0x000000ffff0d7224 */ /* 0x000fe400078e0004 */
[----:B------:R-:W-:Y:S02]  /*f3e0*/  IMAD.MOV.U32 R12, RZ, RZ, 0x6 ;  /* 0x00000006ff0c7424 */ /* 0x000fe400078e00ff */
[----:B------:R-:W-:-:S07]  /*f3f0*/  IMAD.MOV.U32 R3, RZ, RZ, R14 ;  /* 0x000000ffff037224 */ /* 0x000fce00078e000e */
[----:B------:R-:W-:Y:S05]  /*f400*/  WARPSYNC.COLLECTIVE R15, `(.L_x_14987) ;  /* 0x000000000f087348 */ /* 0x000fea0003c00000 */
[----:B------:R0:W1:Y:S02]  /*f410*/  SHFL.IDX P6, R14, R13, R12, R11 ;  /* 0x0000000c0d0e7389 */ /* 0x00006400000c000b */
[----:B01----:R-:W-:Y:S01]  /*f420*/  ENDCOLLECTIVE ;  /* 0x000000000000791b */ /* 0x003fe20003800000 */
.L_x_14987:
        /* <DEDUP_REMOVED lines=16> */
.L_x_14988:
[----:B------:R-:W-:Y:S02]  /*f530*/  IMAD.MOV.U32 R13, RZ, RZ, R4 ;  /* 0x000000ffff0d7224 */ /* 0x000fe400078e0004 */
[----:B------:R-:W-:Y:S02]  /*f540*/  IMAD.MOV.U32 R12, RZ, RZ, 0x7 ;  /* 0x00000007ff0c7424 */ /* 0x000fe400078e00ff */
[----:B------:R-:W-:-:S07]  /*f550*/  IMAD.MOV.U32 R3, RZ, RZ, R14 ;  /* 0x000000ffff037224 */ /* 0x000fce00078e000e */
[----:B------:R-:W-:Y:S05]  /*f560*/  WARPSYNC.COLLECTIVE R15, `(.L_x_14989) ;  /* 0x000000000f087348 */ /* 0x000fea0003c00000 */
[----:B------:R0:W1:Y:S02]  /*f570*/  SHFL.IDX P6, R14, R13, R12, R11 ;  /* 0x0000000c0d0e7389 */ /* 0x00006400000c000b */
[----:B01----:R-:W-:Y:S01]  /*f580*/  ENDCOLLECTIVE ;  /* 0x000000000000791b */ /* 0x003fe20003800000 */
.L_x_14989:
        /* <DEDUP_REMOVED lines=10> */
.L_x_14990:
        /* <DEDUP_REMOVED lines=12> */
.L_x_14991:
        /* <DEDUP_REMOVED lines=13> */
.L_x_14992:
[----:B------:R-:W-:Y:S02]  /*f7c0*/  IMAD.MOV.U32 R13, RZ, RZ, R7 ;  /* 0x000000ffff0d7224 */ /* 0x000fe400078e0007 */
[----:B------:R-:W-:Y:S01]  /*f7d0*/  IMAD.MOV.U32 R12, RZ, RZ, 0x1 ;  /* 0x00000001ff0c7424 */ /* 0x000fe200078e00ff */
[----:B------:R-:W-:-:S13]  /*f7e0*/  @!P1 LEA R2, P0, R10, R14, 0x1 ;  /* 0x0000000e0a029211 */ /* 0x000fda00078008ff */
[----:B------:R-:W-:Y:S05]  /*f7f0*/  WARPSYNC.COLLECTIVE R15, `(.L_x_14993) ;  /* 0x000000000f087348 */ /* 0x000fea0003c00000 */
[----:B------:R0:W1:Y:S02]  /*f800*/  SHFL.IDX P6, R14, R13, R12, R11 ;  /* 0x0000000c0d0e7389 */ /* 0x00006400000c000b */
[----:B01----:R-:W-:Y:S01]  /*f810*/  ENDCOLLECTIVE ;  /* 0x000000000000791b */ /* 0x003fe20003800000 */
.L_x_14993:
        /* <DEDUP_REMOVED lines=12> */
.L_x_14994:
[----:B------:R-:W-:Y:S02]  /*f8e0*/  IMAD.MOV.U32 R13, RZ, RZ, R7 ;  /* 0x000000ffff0d7224 */ /* 0x000fe400078e0007 */
[----:B------:R-:W-:Y:S02]  /*f8f0*/  IMAD.MOV.U32 R12, RZ, RZ, 0x2 ;  /* 0x00000002ff0c7424 */ /* 0x000fe400078e00ff */
[----:B------:R-:W-:-:S07]  /*f900*/  IMAD.MOV.U32 R2, RZ, RZ, R14 ;  /* 0x000000ffff027224 */ /* 0x000fce00078e000e */
[----:B------:R-:W-:Y:S05]  /*f910*/  WARPSYNC.COLLECTIVE R15, `(.L_x_14995) ;  /* 0x000000000f087348 */ /* 0x000fea0003c00000 */
[----:B------:R0:W1:Y:S02]  /*f920*/  SHFL.IDX P6, R14, R13, R12, R11 ;  /* 0x0000000c0d0e7389 */ /* 0x00006400000c000b */
[----:B01----:R-:W-:Y:S01]  /*f930*/  ENDCOLLECTIVE ;  /* 0x000000000000791b */ /* 0x003fe20003800000 */
.L_x_14995:
        /* <DEDUP_REMOVED lines=11> */
.L_x_14996:
        /* <DEDUP_REMOVED lines=8> */
.L_x_14997:
[----:B------:R-:W-:-:S04]  /*fa70*/  @!P1 LEA R2, P0, R10, R2, 0x1 ;  /* 0x000000020a029211 */ /* 0x000fc800078008ff */
[----:B------:R-:W-:-:S05]  /*fa80*/  @!P1 IADD3.X R3, RZ, R0, RZ, P0, !PT ;  /* 0x00000000ff039210 */ /* 0x000fca00007fe4ff */
        /* <DEDUP_REMOVED lines=9> */
.L_x_14998:
[----:B------:R-:W-:Y:S05]  /*fb20*/  BRA `(.L_x_14999) ;  /* 0xffffffc000dc7947 */ /* 0x000fea000383ffff */
.L_x_14913:
[----:B0-----:R0:W1:Y:S02]  /*fb30*/  SYNCS.PHASECHK.TRANS64.TRYWAIT P0, [R16+URZ+0x16820], R3 ;  /* 0x01682003100075a7 */ /* 0x001064000800017f */
[----:B-1----:R-:W-:Y:S05]  /*fb40*/  @!P0 NANOSLEEP.SYNCS 0x989680 ;  /* 0x009896800000895d */ /* 0x002fea0003900000 */
[----:B------:R-:W1:Y:S02]  /*fb50*/  @!P0 SYNCS.PHASECHK.TRANS64 P0, [R16+URZ+0x16820], R3 ;  /* 0x01682003100085a7 */ /* 0x000e64000800007f */
[----:B-1----:R-:W-:Y:S05]  /*fb60*/  @!P0 BRA `(.L_x_14913) ;  /* 0xfffffffc00f08947 */ /* 0x002fea000383ffff */
[----:B------:R-:W-:Y:S05]  /*fb70*/  BRA `(.L_x_15000) ;  /* 0xffffffc400387947 */ /* 0x000fea000383ffff */
.L_x_14917:
[----:B0-----:R0:W1:Y:S02]  /*fb80*/  SYNCS.PHASECHK.TRANS64.TRYWAIT P0, [R5+URZ+0x16840], R2 ;  /* 0x01684002050075a7 */ /* 0x001064000800017f */
[----:B-1----:R-:W-:Y:S05]  /*fb90*/  @!P0 NANOSLEEP.SYNCS 0x989680 ;  /* 0x009896800000895d */ /* 0x002fea0003900000 */
[----:B------:R-:W1:Y:S02]  /*fba0*/  @!P0 SYNCS.PHASECHK.TRANS64 P0, [R5+URZ+0x16840], R2 ;  /* 0x01684002050085a7 */ /* 0x000e64000800007f */
[----:B-1----:R-:W-:Y:S05]  /*fbb0*/  @!P0 BRA `(.L_x_14917) ;  /* 0xfffffffc00f08947 */ /* 0x002fea000383ffff */
[----:B------:R-:W-:Y:S05]  /*fbc0*/  BRA `(.L_x_15001) ;  /* 0xffffffc800047947 */ /* 0x000fea000383ffff */
.L_x_14918:
        /* <DEDUP_REMOVED lines=8> */
.L_x_15003:
[----:B------:R-:W-:Y:S05]  /*fc50*/  BSYNC B1 ;  /* 0x0000000000017941 */ /* 0x000fea0003800000 */
.L_x_15002:
        /* <DEDUP_REMOVED lines=10> */
.L_x_15004:
        /* <DEDUP_REMOVED lines=8> */
.L_x_15005:
        /* <DEDUP_REMOVED lines=12> */
.L_x_15006:
[----:B------:R-:W-:Y:S02]  /*fe40*/  IMAD.MOV.U32 R13, RZ, RZ, R10 ;  /* 0x000000ffff0d7224 */ /* 0x000fe400078e000a */
[----:B------:R-:W-:Y:S02]  /*fe50*/  IMAD.MOV.U32 R12, RZ, RZ, 0x2 ;  /* 0x00000002ff0c7424 */ /* 0x000fe400078e00ff */
[----:B------:R-:W-:-:S07]  /*fe60*/  IMAD.MOV.U32 R2, RZ, RZ, R14 ;  /* 0x000000ffff027224 */ /* 0x000fce00078e000e */
[----:B------:R-:W-:Y:S05]  /*fe70*/  WARPSYNC.COLLECTIVE R15, `(.L_x_15007) ;  /* 0x000000000f087348 */ /* 0x000fea0003c00000 */
[----:B------:R0:W1:Y:S02]  /*fe80*/  SHFL.IDX P6, R14, R13, R12, R11 ;  /* 0x0000000c0d0e7389 */ /* 0x00006400000c000b */
[----:B01----:R-:W-:Y:S01]  /*fe90*/  ENDCOLLECTIVE ;  /* 0x000000000000791b */ /* 0x003fe20003800000 */
.L_x_15007:
        /* <DEDUP_REMOVED lines=11> */
.L_x_15008:
[----:B------:R-:W-:Y:S02]  /*ff50*/  IMAD.MOV.U32 R13, RZ, RZ, R10 ;  /* 0x000000ffff0d7224 */ /* 0x000fe400078e000a */
[----:B------:R-:W-:Y:S02]  /*ff60*/  IMAD.MOV.U32 R12, RZ, RZ, 0x3 ;  /* 0x00000003ff0c7424 */ /* 0x000fe400078e00ff */
[----:B------:R-:W-:-:S07]  /*ff70*/  IMAD.MOV.U32 R2, RZ, RZ, R14 ;  /* 0x000000ffff027224 */ /* 0x000fce00078e000e */
[----:B------:R-:W-:Y:S05]  /*ff80*/  WARPSYNC.COLLECTIVE R15, `(.L_x_15009) ;  /* 0x000000000f087348 */ /* 0x000fea0003c00000 */
[----:B------:R0:W1:Y:S02]  /*ff90*/  SHFL.IDX P6, R14, R13, R12, R11 ;  /* 0x0000000c0d0e7389 */ /* 0x00006400000c000b */
[----:B01----:R-:W-:Y:S01]  /*ffa0*/  ENDCOLLECTIVE ;  /* 0x000000000000791b */ /* 0x003fe20003800000 */
.L_x_15009:
        /* <DEDUP_REMOVED lines=11> */
.L_x_15010:
[----:B------:R-:W-:Y:S02]  /*10060*/  IMAD.MOV.U32 R13, RZ, RZ, R10 ;  /* 0x000000ffff0d7224 */ /* 0x000fe400078e000a */
[----:B------:R-:W-:Y:S02]  /*10070*/  IMAD.MOV.U32 R12, RZ, RZ, 0x4 ;  /* 0x00000004ff0c7424 */ /* 0x000fe400078e00ff */
[----:B------:R-:W-:-:S07]  /*10080*/  IMAD.MOV.U32 R2, RZ, RZ, R14 ;  /* 0x000000ffff027224 */ /* 0x000fce00078e000e */
[----:B------:R-:W-:Y:S05]  /*10090*/  WARPSYNC.COLLECTIVE R15, `(.L_x_15011) ;  /* 0x000000000f087348 */ /* 0x000fea0003c00000 */
[----:B------:R0:W1:Y:S02]  /*100a0*/  SHFL.IDX P6, R14, R13, R12, R11 ;  /* 0x0000000c0d0e7389 */ /* 0x00006400000c000b */
[----:B01----:R-:W-:Y:S01]  /*100b0*/  ENDCOLLECTIVE ;  /* 0x000000000000791b */ /* 0x003fe20003800000 */
.L_x_15011:
        /* <DEDUP_REMOVED lines=11> */
.L_x_15012:
[----:B------:R-:W-:Y:S02]  /*10170*/  IMAD.MOV.U32 R13, RZ, RZ, R10 ;  /* 0x000000ffff0d7224 */ /* 0x000fe400078e000a */
[----:B------:R-:W-:Y:S02]  /*10180*/  IMAD.MOV.U32 R12, RZ, RZ, 0x5 ;  /* 0x00000005ff0c7424 */ /* 0x000fe400078e00ff */
[----:B------:R-:W-:-:S07]  /*10190*/  IMAD.MOV.U32 R2, RZ, RZ, R14 ;  /* 0x000000ffff027224 */ /* 0x000fce00078e000e */
[----:B------:R-:W-:Y:S05]  /*101a0*/  WARPSYNC.COLLECTIVE R15, `(.L_x_15013) ;  /* 0x000000000f087348 */ /* 0x000fea0003c00000 */
[----:B------:R0:W1:Y:S02]  /*101b0*/  SHFL.IDX P6, R14, R13, R12, R11 ;  /* 0x0000000c0d0e7389 */ /* 0x00006400000c000b */
[----:B01----:R-:W-:Y:S01]  /*101c0*/  ENDCOLLECTIVE ;  /* 0x000000000000791b */ /* 0x003fe20003800000 */
.L_x_15013:
        /* <DEDUP_REMOVED lines=11> */
.L_x_15014:
[----:B------:R-:W-:Y:S02]  /*10280*/  IMAD.MOV.U32 R13, RZ, RZ, R10 ;  /* 0x000000ffff0d7224 */ /* 0x000fe400078e000a */
[----:B------:R-:W-:Y:S02]  /*10290*/  IMAD.MOV.U32 R12, RZ, RZ, 0x6 ;  /* 0x00000006ff0c7424 */ /* 0x000fe400078e00ff */
[----:B------:R-:W-:-:S07]  /*102a0*/  IMAD.MOV.U32 R2, RZ, RZ, R14 ;  /* 0x000000ffff027224 */ /* 0x000fce00078e000e */
[----:B------:R-:W-:Y:S05]  /*102b0*/  WARPSYNC.COLLECTIVE R15, `(.L_x_15015) ;  /* 0x000000000f087348 */ /* 0x000fea0003c00000 */
[----:B------:R0:W1:Y:S02]  /*102c0*/  SHFL.IDX P6, R14, R13, R12, R11 ;  /* 0x0000000c0d0e7389 */ /* 0x00006400000c000b */
[----:B01----:R-:W-:Y:S01]  /*102d0*/  ENDCOLLECTIVE ;  /* 0x000000000000791b */ /* 0x003fe20003800000 */
.L_x_15015:
        /* <DEDUP_REMOVED lines=11> */
.L_x_15016:
[----:B------:R-:W-:Y:S02]  /*10390*/  IMAD.MOV.U32 R13, RZ, RZ, R10 ;  /* 0x000000ffff0d7224 */ /* 0x000fe400078e000a */
[----:B------:R-:W-:Y:S02]  /*103a0*/  IMAD.MOV.U32 R12, RZ, RZ, 0x7 ;  /* 0x00000007ff0c7424 */ /* 0x000fe400078e00ff */
[----:B------:R-:W-:-:S07]  /*103b0*/  IMAD.MOV.U32 R2, RZ, RZ, R14 ;  /* 0x000000ffff027224 */ /* 0x000fce00078e000e */
[----:B------:R-:W-:Y:S05]  /*103c0*/  WARPSYNC.COLLECTIVE R15, `(.L_x_15017) ;  /* 0x000000000f087348 */ /* 0x000fea0003c00000 */
[----:B------:R0:W1:Y:S02]  /*103d0*/  SHFL.IDX P6, R14, R13, R12, R11 ;  /* 0x0000000c0d0e7389 */ /* 0x00006400000c000b */
[----:B01----:R-:W-:Y:S01]  /*103e0*/  ENDCOLLECTIVE ;  /* 0x000000000000791b */ /* 0x003fe20003800000 */
.L_x_15017:
        /* <DEDUP_REMOVED lines=11> */
.L_x_15018:
[----:B------:R-:W-:Y:S01]  /*104a0*/  IMAD.MOV.U32 R2, RZ, RZ, R14 ;  /* 0x000000ffff027224 */ /* 0x000fe200078e000e */
[----:B------:R-:W-:Y:S06]  /*104b0*/  BRA `(.L_x_15019) ;  /* 0xffffffc000ec7947 */ /* 0x000fec000383ffff */
.L_x_14923:
[----:B-1----:R1:W2:Y:S02]  /*104c0*/  SYNCS.PHASECHK.TRANS64.TRYWAIT P0, [R5+URZ+0x16860], R2 ;  /* 0x01686002050075a7 */ /* 0x0022a4000800017f */
[----:B--2---:R-:W-:Y:S05]  /*104d0*/  @!P0 NANOSLEEP.SYNCS 0x989680 ;  /* 0x009896800000895d */ /* 0x004fea0003900000 */
[----:B------:R-:W2:Y:S02]  /*104e0*/  @!P0 SYNCS.PHASECHK.TRANS64 P0, [R5+URZ+0x16860], R2 ;  /* 0x01686002050085a7 */ /* 0x000ea4000800007f */
[----:B--2---:R-:W-:Y:S05]  /*104f0*/  @!P0 BRA `(.L_x_14923) ;  /* 0xfffffffc00f08947 */ /* 0x004fea000383ffff */
[----:B------:R-:W-:Y:S05]  /*10500*/  BRA `(.L_x_15020) ;  /* 0xffffffc400447947 */ /* 0x000fea000383ffff */
.L_x_14924:
        /* <DEDUP_REMOVED lines=8> */
.L_x_15022:
[----:B------:R-:W-:Y:S05]  /*10590*/  BSYNC B1 ;  /* 0x0000000000017941 */ /* 0x000fea0003800000 */
.L_x_15021:
        /* <DEDUP_REMOVED lines=9> */
.L_x_15023:
[----:B------:R-:W-:Y:S02]  /*10630*/  IMAD.MOV.U32 R13, RZ, RZ, R18 ;  /* 0x000000ffff0d7224 */ /* 0x000fe400078e0012 */
[----:B------:R-:W-:Y:S02]  /*10640*/  IMAD.MOV.U32 R12, RZ, RZ, 0x1 ;  /* 0x00000001ff0c7424 */ /* 0x000fe400078e00ff */
[----:B------:R-:W-:-:S07]  /*10650*/  IMAD.MOV.U32 R2, RZ, RZ, R14 ;  /* 0x000000ffff027224 */ /* 0x000fce00078e000e */
[----:B------:R-:W-:Y:S05]  /*10660*/  WARPSYNC.COLLECTIVE R15, `(.L_x_15024) ;  /* 0x000000000f087348 */ /* 0x000fea0003c00000 */
[----:B------:R0:W1:Y:S02]  /*10670*/  SHFL.IDX P6, R14, R13, R12, R11 ;  /* 0x0000000c0d0e7389 */ /* 0x00006400000c000b */
[----:B01----:R-:W-:Y:S01]  /*10680*/  ENDCOLLECTIVE ;  /* 0x000000000000791b */ /* 0x003fe20003800000 */
.L_x_15024:
        /* <DEDUP_REMOVED lines=12> */
.L_x_15025:
[----:B------:R-:W-:Y:S02]  /*10750*/  IMAD.MOV.U32 R13, RZ, RZ, R18 ;  /* 0x000000ffff0d7224 */ /* 0x000fe400078e0012 */
[----:B------:R-:W-:Y:S02]  /*10760*/  IMAD.MOV.U32 R12, RZ, RZ, 0x2 ;  /* 0x00000002ff0c7424 */ /* 0x000fe400078e00ff */
[----:B------:R-:W-:-:S07]  /*10770*/  IMAD.MOV.U32 R2, RZ, RZ, R14 ;  /* 0x000000ffff027224 */ /* 0x000fce00078e000e */
[----:B------:R-:W-:Y:S05]  /*10780*/  WARPSYNC.COLLECTIVE R15, `(.L_x_15026) ;  /* 0x000000000f087348 */ /* 0x000fea0003c00000 */
[----:B------:R0:W1:Y:S02]  /*10790*/  SHFL.IDX P6, R14, R13, R12, R11 ;  /* 0x0000000c0d0e7389 */ /* 0x00006400000c000b */
[----:B01----:R-:W-:Y:S01]  /*107a0*/  ENDCOLLECTIVE ;  /* 0x000000000000791b */ /* 0x003fe20003800000 */
.L_x_15026:
        /* <DEDUP_REMOVED lines=12> */
.L_x_15027:
[----:B------:R-:W-:Y:S02]  /*10870*/  IMAD.MOV.U32 R13, RZ, RZ, R18 ;  /* 0x000000ffff0d7224 */ /* 0x000fe400078e0012 */
[----:B------:R-:W-:Y:S02]  /*10880*/  IMAD.MOV.U32 R12, RZ, RZ, 0x3 ;  /* 0x00000003ff0c7424 */ /* 0x000fe400078e00ff */
[----:B------:R-:W-:-:S07]  /*10890*/  IMAD.MOV.U32 R2, RZ, RZ, R14 ;  /* 0x000000ffff027224 */ /* 0x000fce00078e000e */
[----:B------:R-:W-:Y:S05]  /*108a0*/  WARPSYNC.COLLECTIVE R15, `(.L_x_15028) ;  /* 0x000000000f087348 */ /* 0x000fea0003c00000 */
[----:B------:R0:W1:Y:S02]  /*108b0*/  SHFL.IDX P6, R14, R13, R12, R11 ;  /* 0x0000000c0d0e7389 */ /* 0x00006400000c000b */
[----:B01----:R-:W-:Y:S01]  /*108c0*/  ENDCOLLECTIVE ;  /* 0x000000000000791b */ /* 0x003fe20003800000 */
.L_x_15028:
        /* <DEDUP_REMOVED lines=12> */
.L_x_15029:
[----:B------:R-:W-:Y:S02]  /*10990*/  IMAD.MOV.U32 R13, RZ, RZ, R18 ;  /* 0x000000ffff0d7224 */ /* 0x000fe400078e0012 */
[----:B------:R-:W-:Y:S02]  /*109a0*/  IMAD.MOV.U32 R12, RZ, RZ, 0x4 ;  /* 0x00000004ff0c7424 */ /* 0x000fe400078e00ff */
[----:B------:R-:W-:-:S07]  /*109b0*/  IMAD.MOV.U32 R2, RZ, RZ, R14 ;  /* 0x000000ffff027224 */ /* 0x000fce00078e000e */
[----:B------:R-:W-:Y:S05]  /*109c0*/  WARPSYNC.COLLECTIVE R15, `(.L_x_15030) ;  /* 0x000000000f087348 */ /* 0x000fea0003c00000 */
[----:B------:R0:W1:Y:S02]  /*109d0*/  SHFL.IDX P6, R14, R13, R12, R11 ;  /* 0x0000000c0d0e7389 */ /* 0x00006400000c000b */
[----:B01----:R-:W-:Y:S01]  /*109e0*/  ENDCOLLECTIVE ;  /* 0x000000000000791b */ /* 0x003fe20003800000 */
.L_x_15030:
        /* <DEDUP_REMOVED lines=12> */
.L_x_15031:
[----:B------:R-:W-:Y:S02]  /*10ab0*/  IMAD.MOV.U32 R13, RZ, RZ, R18 ;  /* 0x000000ffff0d7224 */ /* 0x000fe400078e0012 */
[----:B------:R-:W-:Y:S02]  /*10ac0*/  IMAD.MOV.U32 R12, RZ, RZ, 0x5 ;  /* 0x00000005ff0c7424 */ /* 0x000fe400078e00ff */
[----:B------:R-:W-:-:S07]  /*10ad0*/  IMAD.MOV.U32 R2, RZ, RZ, R14 ;  /* 0x000000ffff027224 */ /* 0x000fce00078e000e */
[----:B------:R-:W-:Y:S05]  /*10ae0*/  WARPSYNC.COLLECTIVE R15, `(.L_x_15032) ;  /* 0x000000000f087348 */ /* 0x000fea0003c00000 */
[----:B------:R0:W1:Y:S02]  /*10af0*/  SHFL.IDX P6, R14, R13, R12, R11 ;  /* 0x0000000c0d0e7389 */ /* 0x00006400000c000b */
[----:B01----:R-:W-:Y:S01]  /*10b00*/  ENDCOLLECTIVE ;  /* 0x000000000000791b */ /* 0x003fe20003800000 */
.L_x_15032:
        /* <DEDUP_REMOVED lines=12> */
.L_x_15033:
[----:B------:R-:W-:Y:S02]  /*10bd0*/  IMAD.MOV.U32 R13, RZ, RZ, R18 ;  /* 0x000000ffff0d7224 */ /* 0x000fe400078e0012 */
[----:B------:R-:W-:Y:S02]  /*10be0*/  IMAD.MOV.U32 R12, RZ, RZ, 0x6 ;  /* 0x00000006ff0c7424 */ /* 0x000fe400078e00ff */
[----:B------:R-:W-:-:S07]  /*10bf0*/  IMAD.MOV.U32 R2, RZ, RZ, R14 ;  /* 0x000000ffff027224 */ /* 0x000fce00078e000e */
[----:B------:R-:W-:Y:S05]  /*10c00*/  WARPSYNC.COLLECTIVE R15, `(.L_x_15034) ;  /* 0x000000000f087348 */ /* 0x000fea0003c00000 */
[----:B------:R0:W1:Y:S02]  /*10c10*/  SHFL.IDX P6, R14, R13, R12, R11 ;  /* 0x0000000c0d0e7389 */ /* 0x00006400000c000b */
[----:B01----:R-:W-:Y:S01]  /*10c20*/  ENDCOLLECTIVE ;  /* 0x000000000000791b */ /* 0x003fe20003800000 */
.L_x_15034:
        /* <DEDUP_REMOVED lines=12> */
.L_x_15035:
[----:B------:R-:W-:Y:S02]  /*10cf0*/  IMAD.MOV.U32 R13, RZ, RZ, R18 ;  /* 0x000000ffff0d7224 */ /* 0x000fe400078e0012 */
[----:B------:R-:W-:Y:S02]  /*10d00*/  IMAD.MOV.U32 R12, RZ, RZ, 0x7 ;  /* 0x00000007ff0c7424 */ /* 0x000fe400078e00ff */
[----:B------:R-:W-:-:S07]  /*10d10*/  IMAD.MOV.U32 R2, RZ, RZ, R14 ;  /* 0x000000ffff027224 */ /* 0x000fce00078e000e */
[----:B------:R-:W-:Y:S05]  /*10d20*/  WARPSYNC.COLLECTIVE R15, `(.L_x_15036) ;  /* 0x000000000f087348 */ /* 0x000fea0003c00000 */
[----:B------:R0:W1:Y:S02]  /*10d30*/  SHFL.IDX P6, R14, R13, R12, R11 ;  /* 0x0000000c0d0e7389 */ /* 0x00006400000c000b */
[----:B01----:R-:W-:Y:S01]  /*10d40*/  ENDCOLLECTIVE ;  /* 0x000000000000791b */ /* 0x003fe20003800000 */
.L_x_15036:
        /* <DEDUP_REMOVED lines=12> */
.L_x_15037:
[----:B------:R-:W-:Y:S01]  /*10e10*/  IMAD.MOV.U32 R2, RZ, RZ, R14 ;  /* 0x000000ffff027224 */ /* 0x000fe200078e000e */
[----:B------:R-:W-:Y:S06]  /*10e20*/  BRA `(.L_x_15038) ;  /* 0xffffffbc00f47947 */ /* 0x000fec000383ffff */
.L_x_14932:
[----:B0-----:R0:W1:Y:S02]  /*10e30*/  SYNCS.PHASECHK.TRANS64.TRYWAIT P0, [R4+URZ+0x16860], R3 ;  /* 0x01686003040075a7 */ /* 0x001064000800017f */
[----:B-1----:R-:W-:Y:S05]  /*10e40*/  @!P0 NANOSLEEP.SYNCS 0x989680 ;  /* 0x009896800000895d */ /* 0x002fea0003900000 */
[----:B------:R-:W1:Y:S02]  /*10e50*/  @!P0 SYNCS.PHASECHK.TRANS64 P0, [R4+URZ+0x16860], R3 ;  /* 0x01686003040085a7 */ /* 0x000e64000800007f */
[----:B-1----:R-:W-:Y:S05]  /*10e60*/  @!P0 BRA `(.L_x_14932) ;  /* 0xfffffffc00f08947 */ /* 0x002fea000383ffff */
[----:B------:R-:W-:Y:S05]  /*10e70*/  BRA `(.L_x_15039) ;  /* 0xffffffc400087947 */ /* 0x000fea000383ffff */
.L_x_14933:
        /* <DEDUP_REMOVED lines=8> */
.L_x_15041:
[----:B------:R-:W-:Y:S05]  /*10f00*/  BSYNC B0 ;  /* 0x0000000000007941 */ /* 0x000fea0003800000 */
.L_x_15040:
        /* <DEDUP_REMOVED lines=10> */
.L_x_15042:
        /* <DEDUP_REMOVED lines=9> */
.L_x_15043:
        /* <DEDUP_REMOVED lines=11> */
.L_x_15044:
[----:B------:R-:W-:Y:S02]  /*110f0*/  IMAD.MOV.U32 R13, RZ, RZ, R18 ;  /* 0x000000ffff0d7224 */ /* 0x000fe400078e0012 */
[----:B------:R-:W-:Y:S01]  /*11100*/  IMAD.MOV.U32 R12, RZ, RZ, 0x2 ;  /* 0x00000002ff0c7424 */ /* 0x000fe200078e00ff */
[----:B------:R-:W-:-:S13]  /*11110*/  IADD3 R2, P0, R14, R6, RZ ;  /* 0x000000060e027210 */ /* 0x000fda0007f1e0ff */
[----:B------:R-:W-:Y:S05]  /*11120*/  WARPSYNC.COLLECTIVE R15, `(.L_x_15045) ;  /* 0x000000000f087348 */ /* 0x000fea0003c00000 */
[----:B------:R0:W1:Y:S02]  /*11130*/  SHFL.IDX P6, R14, R13, R12, R11 ;  /* 0x0000000c0d0e7389 */ /* 0x00006400000c000b */
[----:B01----:R-:W-:Y:S01]  /*11140*/  ENDCOLLECTIVE ;  /* 0x000000000000791b */ /* 0x003fe20003800000 */
.L_x_15045:
        /* <DEDUP_REMOVED lines=11> */
.L_x_15046:
[----:B------:R-:W-:Y:S02]  /*11200*/  IMAD.MOV.U32 R13, RZ, RZ, R18 ;  /* 0x000000ffff0d7224 */ /* 0x000fe400078e0012 */
[----:B------:R-:W-:Y:S02]  /*11210*/  IMAD.MOV.U32 R12, RZ, RZ, 0x3 ;  /* 0x00000003ff0c7424 */ /* 0x000fe400078e00ff */
[----:B------:R-:W-:-:S07]  /*11220*/  IMAD.MOV.U32 R9, RZ, RZ, R14 ;  /* 0x000000ffff097224 */ /* 0x000fce00078e000e */
[----:B------:R-:W-:Y:S05]  /*11230*/  WARPSYNC.COLLECTIVE R15, `(.L_x_15047) ;  /* 0x000000000f087348 */ /* 0x000fea0003c00000 */
[----:B------:R0:W1:Y:S02]  /*11240*/  SHFL.IDX P6, R14, R13, R12, R11 ;  /* 0x0000000c0d0e7389 */ /* 0x00006400000c000b */
[----:B01----:R-:W-:Y:S01]  /*11250*/  ENDCOLLECTIVE ;  /* 0x000000000000791b */ /* 0x003fe20003800000 */
.L_x_15047:
        /* <DEDUP_REMOVED lines=12> */
.L_x_15048:
[----:B------:R-:W-:Y:S02]  /*11320*/  IMAD.MOV.U32 R13, RZ, RZ, R18 ;  /* 0x000000ffff0d7224 */ /* 0x000fe400078e0012 */
[----:B------:R-:W-:Y:S01]  /*11330*/  IMAD.MOV.U32 R12, RZ, RZ, 0x4 ;  /* 0x00000004ff0c7424 */ /* 0x000fe200078e00ff */
[----:B------:R-:W-:-:S13]  /*11340*/  IADD3 R2, P0, R14, R6, RZ ;  /* 0x000000060e027210 */ /* 0x000fda0007f1e0ff */
[----:B------:R-:W-:Y:S05]  /*11350*/  WARPSYNC.COLLECTIVE R15, `(.L_x_15049) ;  /* 0x000000000f087348 */ /* 0x000fea0003c00000 */
[----:B------:R0:W1:Y:S02]  /*11360*/  SHFL.IDX P6, R14, R13, R12, R11 ;  /* 0x0000000c0d0e7389 */ /* 0x00006400000c000b */
[----:B01----:R-:W-:Y:S01]  /*11370*/  ENDCOLLECTIVE ;  /* 0x000000000000791b */ /* 0x003fe20003800000 */
.L_x_15049:
        /* <DEDUP_REMOVED lines=11> */
.L_x_15050:
[----:B------:R-:W-:Y:S02]  /*11430*/  IMAD.MOV.U32 R13, RZ, RZ, R18 ;  /* 0x000000ffff0d7224 */ /* 0x000fe400078e0012 */
[----:B------:R-:W-:Y:S02]  /*11440*/  IMAD.MOV.U32 R12, RZ, RZ, 0x5 ;  /* 0x00000005ff0c7424 */ /* 0x000fe400078e00ff */
[----:B------:R-:W-:-:S07]  /*11450*/  IMAD.MOV.U32 R9, RZ, RZ, R14 ;  /* 0x000000ffff097224 */ /* 0x000fce00078e000e */
[----:B------:R-:W-:Y:S05]  /*11460*/  WARPSYNC.COLLECTIVE R15, `(.L_x_15051) ;  /* 0x000000000f087348 */ /* 0x000fea0003c00000 */
[----:B------:R0:W1:Y:S02]  /*11470*/  SHFL.IDX P6, R14, R13, R12, R11 ;  /* 0x0000000c0d0e7389 */ /* 0x00006400000c000b */
[----:B01----:R-:W-:Y:S01]  /*11480*/  ENDCOLLECTIVE ;  /* 0x000000000000791b */ /* 0x003fe20003800000 */
.L_x_15051:
        /* <DEDUP_REMOVED lines=12> */
.L_x_15052:
[----:B------:R-:W-:Y:S02]  /*11550*/  IMAD.MOV.U32 R13, RZ, RZ, R18 ;  /* 0x000000ffff0d7224 */ /* 0x000fe400078e0012 */
[----:B------:R-:W-:Y:S01]  /*11560*/  IMAD.MOV.U32 R12, RZ, RZ, 0x6 ;  /* 0x00000006ff0c7424 */ /* 0x000fe200078e00ff */
[----:B------:R-:W-:-:S13]  /*11570*/  IADD3 R2, P0, R14, R6, RZ ;  /* 0x000000060e027210 */ /* 0x000fda0007f1e0ff */
[----:B------:R-:W-:Y:S05]  /*11580*/  WARPSYNC.COLLECTIVE R15, `(.L_x_15053) ;  /* 0x000000000f087348 */ /* 0x000fea0003c00000 */
[----:B------:R0:W1:Y:S02]  /*11590*/  SHFL.IDX P6, R14, R13, R12, R11 ;  /* 0x0000000c0d0e7389 */ /* 0x00006400000c000b */
[----:B01----:R-:W-:Y:S01]  /*115a0*/  ENDCOLLECTIVE ;  /* 0x000000000000791b */ /* 0x003fe20003800000 */
.L_x_15053:
        /* <DEDUP_REMOVED lines=11> */
.L_x_15054:
[----:B------:R-:W-:Y:S02]  /*11660*/  IMAD.MOV.U32 R13, RZ, RZ, R18 ;  /* 0x000000ffff0d7224 */ /* 0x000fe400078e0012 */
[----:B------:R-:W-:Y:S02]  /*11670*/  IMAD.MOV.U32 R12, RZ, RZ, 0x7 ;  /* 0x00000007ff0c7424 */ /* 0x000fe400078e00ff */
[----:B------:R-:W-:-:S07]  /*11680*/  IMAD.MOV.U32 R9, RZ, RZ, R14 ;  /* 0x000000ffff097224 */ /* 0x000fce00078e000e */
[----:B------:R-:W-:Y:S05]  /*11690*/  WARPSYNC.COLLECTIVE R15, `(.L_x_15055) ;  /* 0x000000000f087348 */ /* 0x000fea0003c00000 */
[----:B------:R0:W1:Y:S02]  /*116a0*/  SHFL.IDX P6, R14, R13, R12, R11 ;  /* 0x0000000c0d0e7389 */ /* 0x00006400000c000b */
[----:B01----:R-:W-:Y:S01]  /*116b0*/  ENDCOLLECTIVE ;  /* 0x000000000000791b */ /* 0x003fe20003800000 */
.L_x_15055:
        /* <DEDUP_REMOVED lines=12> */
.L_x_15056:
[----:B------:R-:W-:Y:S05]  /*11780*/  BRA `(.L_x_15057) ;  /* 0xffffffbc00c87947 */ /* 0x000fea000383ffff */
.L_x_14938:
        /* <DEDUP_REMOVED lines=8> */
.L_x_15059:
[----:B------:R-:W-:Y:S05]  /*11810*/  BSYNC B0 ;  /* 0x0000000000007941 */ /* 0x000fea0003800000 */
.L_x_15058:
[----:B------:R-:W-:Y:S05]  /*11820*/  BRA `(.L_x_15060) ;  /* 0xffffffc0004c7947 */ /* 0x000fea000383ffff */
.L_x_14941:
[----:B-1----:R1:W2:Y:S02]  /*11830*/  SYNCS.PHASECHK.TRANS64.TRYWAIT P0, [R5+URZ+0x16820], R0 ;  /* 0x01682000050075a7 */ /* 0x0022a4000800017f */
[----:B--2---:R-:W-:Y:S05]  /*11840*/  @!P0 NANOSLEEP.SYNCS 0x989680 ;  /* 0x009896800000895d */ /* 0x004fea0003900000 */
[----:B------:R-:W2:Y:S02]  /*11850*/  @!P0 SYNCS.PHASECHK.TRANS64 P0, [R5+URZ+0x16820], R0 ;  /* 0x01682000050085a7 */ /* 0x000ea4000800007f */
[----:B--2---:R-:W-:Y:S05]  /*11860*/  @!P0 BRA `(.L_x_14941) ;  /* 0xfffffffc00f08947 */ /* 0x004fea000383ffff */
[----:B------:R-:W-:Y:S05]  /*11870*/  BRA `(.L_x_15061) ;  /* 0xffffffc000987947 */ /* 0x000fea000383ffff */
.L_x_14942:
        /* <DEDUP_REMOVED lines=11> */
.L_x_15063:
[----:B------:R-:W-:Y:S05]  /*11930*/  BSYNC B0 ;  /* 0x0000000000007941 */ /* 0x000fea0003800000 */
.L_x_15062:
[----:B------:R-:W-:Y:S05]  /*11940*/  BRA `(.L_x_15064) ;  /* 0xffffffc000807947 */ /* 0x000fea000383ffff */
.L_x_14945:
[----:B------:R-:W-:Y:S01]  /*11950*/  BSSY B1, `(.L_x_15065) ;  /* 0x0000006000017945 */ /* 0x000fe20003800000 */
[----:B------:R-:W-:-:S07]  /*11960*/  IMAD.MOV.U32 R15, RZ, RZ, -0x1 ;  /* 0xffffffffff0f7424 */ /* 0x000fce00078e00ff */
[----:B01----:R-:W-:Y:S05]  /*11970*/  WARPSYNC.COLLECTIVE R15, `(.L_x_15066) ;  /* 0x000000000f0c7348 */ /* 0x003fea0003c00000 */
[----:B------:R-:W-:Y:S02]  /*11980*/  ELECT P6, UR62, PT ;  /* 0x00000000003e782f */ /* 0x000fe400038c0000 */
[----:B------:R-:W-:Y:S01]  /*11990*/  MOV R14, UR62 ;  /* 0x0000003e000e7c02 */ /* 0x000fe20008000f00 */
[----:B01----:R-:W-:Y:S10]  /*119a0*/  ENDCOLLECTIVE ;  /* 0x000000000000791b */ /* 0x003ff40003800000 */
.L_x_15066:
[----:B------:R-:W-:Y:S05]  /*119b0*/  BSYNC B1 ;  /* 0x0000000000017941 */ /* 0x000fea0003800000 */
.L_x_15065:
[----:B------:R-:W-:Y:S05]  /*119c0*/  BRA `(.L_x_15067) ;  /* 0xffffffc000787947 */ /* 0x000fea000383ffff */
.L_x_14947:
[----:B-1----:R1:W2:Y:S02]  /*119d0*/  SYNCS.PHASECHK.TRANS64.TRYWAIT P1, [R3+URZ+0x16840], R2 ;  /* 0x01684002030075a7 */ /* 0x0022a4000802017f */
[----:B--2---:R-:W-:Y:S05]  /*119e0*/  @!P1 NANOSLEEP.SYNCS 0x989680 ;  /* 0x009896800000995d */ /* 0x004fea0003900000 */
[----:B------:R-:W2:Y:S02]  /*119f0*/  @!P1 SYNCS.PHASECHK.TRANS64 P1, [R3+URZ+0x16840], R2 ;  /* 0x01684002030095a7 */ /* 0x000ea4000802007f */
[----:B--2---:R-:W-:Y:S05]  /*11a00*/  @!P1 BRA `(.L_x_14947) ;  /* 0xfffffffc00f09947 */ /* 0x004fea000383ffff */
[----:B------:R-:W-:Y:S05]  /*11a10*/  BRA `(.L_x_15068) ;  /* 0xffffffc000987947 */ /* 0x000fea000383ffff */
.L_x_14949:
[----:B--2---:R2:W3:Y:S02]  /*11a20*/  SYNCS.PHASECHK.TRANS64.TRYWAIT P1, [R5+URZ+0x16840], R0 ;  /* 0x01684000050075a7 */ /* 0x0044e4000802017f */
[----:B---3--:R-:W-:Y:S05]  /*11a30*/  @!P1 NANOSLEEP.SYNCS 0x989680 ;  /* 0x009896800000995d */ /* 0x008fea0003900000 */
[----:B------:R-:W3:Y:S02]  /*11a40*/  @!P1 SYNCS.PHASECHK.TRANS64 P1, [R5+URZ+0x16840], R0 ;  /* 0x01684000050095a7 */ /* 0x000ee4000802007f */
[----:B---3--:R-:W-:Y:S05]  /*11a50*/  @!P1 BRA `(.L_x_14949) ;  /* 0xfffffffc00f09947 */ /* 0x008fea000383ffff */
[----:B------:R-:W-:Y:S05]  /*11a60*/  BRA `(.L_x_15069) ;  /* 0xffffffc000a47947 */ /* 0x000fea000383ffff */
.L_x_14951:
[----:B---3--:R3:W4:Y:S02]  /*11a70*/  SYNCS.PHASECHK.TRANS64.TRYWAIT P1, [R3+URZ+0x16860], R2 ;  /* 0x01686002030075a7 */ /* 0x008724000802017f */
[----:B----4-:R-:W-:Y:S05]  /*11a80*/  @!P1 NANOSLEEP.SYNCS 0x989680 ;  /* 0x009896800000995d */ /* 0x010fea0003900000 */
[----:B------:R-:W4:Y:S02]  /*11a90*/  @!P1 SYNCS.PHASECHK.TRANS64 P1, [R3+URZ+0x16860], R2 ;  /* 0x01686002030095a7 */ /* 0x000f24000802007f */
[----:B----4-:R-:W-:Y:S05]  /*11aa0*/  @!P1 BRA `(.L_x_14951) ;  /* 0xfffffffc00f09947 */ /* 0x010fea000383ffff */
[----:B------:R-:W-:Y:S05]  /*11ab0*/  BRA `(.L_x_15070) ;  /* 0xffffffc000a07947 */ /* 0x000fea000383ffff */
.L_x_15071:
        /* <DEDUP_REMOVED lines=12> */
.L_x_15878:


//--------------------- .text._ZN7cutlass13device_kernelIN5flash11enable_sm90INS1_16FlashAttnFwdSm90INS1_25CollectiveMainloopFwdSm90ILi2EN4cute5tupleIJNS5_1CILi1EEES8_S8_EEENS6_IJNS7_ILi192EEENS7_ILi128EEENS7_ILi64EEEEEELi64ENS_6half_tEfNS_4arch4Sm90ELb1ELb0ELb0ELb1ELb1ELb0ELb0ELb1ELb1ELb1ELb0ELb0EEENS1_21CollectiveEpilogueFwdINS6_IJSA_SC_SB_EEES9_SE_SG_Li384ELb1ELb1ELb0ELb0EEENS1_36VarlenDynamicPersistentTileSchedulerILi192ELi128ELi384ELi128ELb0ELb1ELb1ELb1ELb1ELb1EEEEEEEEEvNT_6ParamsE --------------------------
	.section	.text._ZN7cutlass13device_kernelIN5flash11enable_sm90INS1_16FlashAttnFwdSm90INS1_25CollectiveMainloopFwdSm90ILi2EN4cute5tupleIJNS5_1CILi1EEES8_S8_EEENS6_IJNS7_ILi192EEENS7_ILi128EEENS7_ILi64EEEEEELi64ENS_6half_tEfNS_4arch4Sm90ELb1ELb0ELb0ELb1ELb1ELb0ELb0ELb1ELb1ELb1ELb0ELb0EEENS1_21CollectiveEpilogueFwdINS6_IJSA_SC_SB_EEES9_SE_SG_Li384ELb1ELb1ELb0ELb0EEENS1_36VarlenDynamicPersistentTileSchedulerILi192ELi128ELi384ELi128ELb0ELb1ELb1ELb1ELb1ELb1EEEEEEEEEvNT_6ParamsE,"ax",@progbits
	.align	128
.text._ZN7cutlass13device_kernelIN5flash11enable_sm90INS1_16FlashAttnFwdSm90INS1_25CollectiveMainloopFwdSm90ILi2EN4cute5tupleIJNS5_1CILi1EEES8_S8_EEENS6_IJNS7_ILi192EEENS7_ILi128EEENS7_ILi64EEEEEELi64ENS_6half_tEfNS_4arch4Sm90ELb1ELb0ELb0ELb1ELb1ELb0ELb0ELb1ELb1ELb1ELb0ELb0EEENS1_21CollectiveEpilogueFwdINS6_IJSA_SC_SB_EEES9_SE_SG_Li384ELb1ELb1ELb0ELb0EEENS1_36VarlenDynamicPersistentTileSchedulerILi192ELi128ELi384ELi128ELb0ELb1ELb1ELb1ELb1ELb1EEEEEEEEEvNT_6ParamsE:
        .type           _ZN7cutlass13device_kernelIN5flash11enable_sm90INS1_16FlashAttnFwdSm90INS1_25CollectiveMainloopFwdSm90ILi2EN4cute5tupleIJNS5_1CILi1EEES8_S8_EEENS6_IJNS7_ILi192EEENS7_ILi128EEENS7_ILi64EEEEEELi64ENS_6half_tEfNS_4arch4Sm90ELb1ELb0ELb0ELb1ELb1ELb0ELb0ELb1ELb1ELb1ELb0ELb0EEENS1_21CollectiveEpilogueFwdINS6_IJSA_SC_SB_EEES9_SE_SG_Li384ELb1ELb1ELb0ELb0EEENS1_36VarlenDynamicPersistentTileSchedulerILi192ELi128ELi384ELi128ELb0ELb1ELb1ELb1ELb1ELb1EEEEEEEEEvNT_6ParamsE,@function
        .size           _ZN7cutlass13device_kernelIN5flash11enable_sm90INS1_16FlashAttnFwdSm90INS1_25CollectiveMainloopFwdSm90ILi2EN4cute5tupleIJNS5_1CILi1EEES8_S8_EEENS6_IJNS7_ILi192EEENS7_ILi128EEENS7_ILi64EEEEEELi64ENS_6half_tEfNS_4arch4Sm90ELb1ELb0ELb0ELb1ELb1ELb0ELb0ELb1ELb1ELb1ELb0ELb0EEENS1_21CollectiveEpilogueFwdINS6_IJSA_SC_SB_EEES9_SE_SG_Li384ELb1ELb1ELb0ELb0EEENS1_36VarlenDynamicPersistentTileSchedulerILi192ELi128ELi384ELi128ELb0ELb1ELb1ELb1ELb1ELb1EEEEEEEEEvNT_6ParamsE,(.L_x_15879 - _ZN7cutlass13device_kernelIN5flash11enable_sm90INS1_16FlashAttnFwdSm90INS1_25CollectiveMainloopFwdSm90ILi2EN4cute5tupleIJNS5_1CILi1EEES8_S8_EEENS6_IJNS7_ILi192EEENS7_ILi128EEENS7_ILi64EEEEEELi64ENS_6half_tEfNS_4arch4Sm90ELb1ELb0ELb0ELb1ELb1ELb0ELb0ELb1ELb1ELb1ELb0ELb0EEENS1_21CollectiveEpilogueFwdINS6_IJSA_SC_SB_EEES9_SE_SG_Li384ELb1ELb1ELb0ELb0EEENS1_36VarlenDynamicPersistentTileSchedulerILi192ELi128ELi384ELi128ELb0ELb1ELb1ELb1ELb1ELb1EEEEEEEEEvNT_6ParamsE)
        .other          _ZN7cutlass13device_kernelIN5flash11enable_sm90INS1_16FlashAttnFwdSm90INS1_25CollectiveMainloopFwdSm90ILi2EN4cute5tupleIJNS5_1CILi1EEES8_S8_EEENS6_IJNS7_ILi192EEENS7_ILi128EEENS7_ILi64EEEEEELi64ENS_6half_tEfNS_4arch4Sm90ELb1ELb0ELb0ELb1ELb1ELb0ELb0ELb1ELb1ELb1ELb0ELb0EEENS1_21CollectiveEpilogueFwdINS6_IJSA_SC_SB_EEES9_SE_SG_Li384ELb1ELb1ELb0ELb0EEENS1_36VarlenDynamicPersistentTileSchedulerILi192ELi128ELi384ELi128ELb0ELb1ELb1ELb1ELb1ELb1EEEEEEEEEvNT_6ParamsE,@"STO_CUDA_ENTRY STV_DEFAULT"
_ZN7cutlass13device_kernelIN5flash11enable_sm90INS1_16FlashAttnFwdSm90INS1_25CollectiveMainloopFwdSm90ILi2EN4cute5tupleIJNS5_1CILi1EEES8_S8_EEENS6_IJNS7_ILi192EEENS7_ILi128EEENS7_ILi64EEEEEELi64ENS_6half_tEfNS_4arch4Sm90ELb1ELb0ELb0ELb1ELb1ELb0ELb0ELb1ELb1ELb1ELb0ELb0EEENS1_21CollectiveEpilogueFwdINS6_IJSA_SC_SB_EEES9_SE_SG_Li384ELb1ELb1ELb0ELb0EEENS1_36VarlenDynamicPersistentTileSchedulerILi192ELi128ELi384ELi128ELb0ELb1ELb1ELb1ELb1ELb1EEEEEEEEEvNT_6ParamsE:
        /* <DEDUP_REMOVED lines=45> */
.L_x_15072:
        /* <DEDUP_REMOVED lines=22> */
.L_x_15073:
        /* <DEDUP_REMOVED lines=18> */
.L_x_15074:
        /* <DEDUP_REMOVED lines=22> */
.L_x_15075:
        /* <DEDUP_REMOVED lines=23> */
.L_x_15076:
        /* <DEDUP_REMOVED lines=8> */
.L_x_15078:
        /* <DEDUP_REMOVED lines=29> */
[CC--:B------:R-:W-:Y:S01]  /*0a70*/  LEA.HI R2, R0.reuse, R157.reuse, RZ, 0x4 ;  /* 0x0000009d00027211 */ /* 0x0c0fe200078f20ff */
[----:B------:R-:W-:Y:S01]  /*0a80*/  IMAD.SHL.U32 R5, R3, 0x20, RZ ;  /* 0x0000002003057824 */ /* 0x000fe200078e00ff */
[----:B------:R-:W-:Y:S01]  /*0a90*/  LEA.HI R10, R0, R157, RZ, 0x2 ;  /* 0x0000009d000a7211 */ /* 0x000fe200078f10ff */
[----:B------:R-:W-:Y:S01]  /*0aa0*/  IMAD.IADD R152, R157, 0x1, -R152 ;  /* 0x000000019d987824 */ /* 0x000fe200078e0a98 */
[----:B------:R-:W-:Y:S02]  /*0ab0*/  SHF.R.S32.HI R3, RZ, 0x4, R2 ;  /* 0x00000004ff037819 */ /* 0x000fe40000011402 */
[----:B------:R-:W-:Y:S02]  /*0ac0*/  LOP3.LUT R4, R2, 0x3fffff0, RZ, 0xc0, !PT ;  /* 0x03fffff002047812 */ /* 0x000fe400078ec0ff */
[----:B------:R-:W-:-:S02]  /*0ad0*/  SHF.R.S32.HI R7, RZ, 0x1f, R152 ;  /* 0x0000001fff077819 */ /* 0x000fc40000011498 */
[----:B------:R-:W-:Y:S01]  /*0ae0*/  LEA.HI R2, R2, R3, RZ, 0x1 ;  /* 0x0000000302027211 */ /* 0x000fe200078f08ff */
[----:B------:R-:W-:Y:S01]  /*0af0*/  IMAD.IADD R4, R157, 0x1, -R4 ;  /* 0x000000019d047824 */ /* 0x000fe200078e0a04 */
[----:B------:R-:W-:Y:S02]  /*0b00*/  LEA.HI R6, R7, R152, RZ, 0x2 ;  /* 0x0000009807067211 */ /* 0x000fe400078f10ff */
[----:B------:R-:W-:Y:S02]  /*0b10*/  LOP3.LUT R2, R2, 0x1ffffffe, RZ, 0xc0, !PT ;  /* 0x1ffffffe02027812 */ /* 0x000fe400078ec0ff */
[--C-:B------:R-:W-:Y:S02]  /*0b20*/  SHF.R.S32.HI R8, RZ, 0x2, R6.reuse ;  /* 0x00000002ff087819 */ /* 0x100fe40000011406 */
[----:B------:R-:W-:Y:S01]  /*0b30*/  SHF.R.S32.HI R9, RZ, 0x1f, R6 ;  /* 0x0000001fff097819 */ /* 0x000fe20000011406 */
[----:B------:R-:W-:Y:S01]  /*0b40*/  IMAD.IADD R2, R3, 0x1, -R2 ;  /* 0x0000000103027824 */ /* 0x000fe200078e0a02 */
[----:B------:R-:W-:-:S02]  /*0b50*/  SHF.R.S32.HI R153, RZ, 0x7, R153 ;  /* 0x00000007ff997819 */ /* 0x000fc40000011499 */
[----:B------:R-:W-:Y:S02]  /*0b60*/  LOP3.LUT R10, R10, 0xfffffffc, RZ, 0xc0, !PT ;  /* 0xfffffffc0a0a7812 */ /* 0x000fe400078ec0ff */
[----:B------:R-:W-:Y:S01]  /*0b70*/  LEA.HI R9, R9, R8, RZ, 0x3 ;  /* 0x0000000809097211 */ /* 0x000fe200078f18ff */
[----:B------:R-:W-:Y:S01]  /*0b80*/  IMAD.HI R3, R153, 0x55555556, RZ ;  /* 0x5555555699037827 */ /* 0x000fe200078e02ff */
[----:B------:R-:W-:Y:S02]  /*0b90*/  LOP3.LUT R5, R5, 0xfffffc00, RZ, 0xc0, !PT ;  /* 0xfffffc0005057812 */ /* 0x000fe400078ec0ff */
[----:B------:R-:W-:Y:S01]  /*0ba0*/  LEA.HI R0, R0, R157, RZ, 0x3 ;  /* 0x0000009d00007211 */ /* 0x000fe200078f18ff */
[----:B------:R-:W-:Y:S01]  /*0bb0*/  IMAD.IADD R10, R157, 0x1, -R10 ;  /* 0x000000019d0a7824 */ /* 0x000fe200078e0a0a */
[----:B------:R-:W-:Y:S01]  /*0bc0*/  LOP3.LUT R9, R9, 0xfffffff8, RZ, 0xc0, !PT ;  /* 0xfffffff809097812 */ /* 0x000fe200078ec0ff */
[----:B------:R-:W-:Y:S01]  /*0bd0*/  IMAD R5, R4, 0x40, R5 ;  /* 0x0000004004057824 */ /* 0x000fe200078e0205 */
[----:B------:R-:W-:-:S02]  /*0be0*/  LEA.HI R7, R7, R152, RZ, 0x5 ;  /* 0x0000009807077211 */ /* 0x000fc400078f28ff */
[----:B------:R-:W-:Y:S01]  /*0bf0*/  LEA.HI R4, R3, R3, RZ, 0x1 ;  /* 0x0000000303047211 */ /* 0x000fe200078f08ff */
[----:B------:R-:W-:Y:S01]  /*0c00*/  IMAD.IADD R8, R8, 0x1, -R9 ;  /* 0x0000000108087824 */ /* 0x000fe200078e0a09 */
[----:B------:R-:W-:Y:S01]  /*0c10*/  LEA.HI R3, R10, R10, RZ, 0x1 ;  /* 0x0000000a0a037211 */ /* 0x000fe200078f08ff */
[----:B------:R-:W-:Y:S01]  /*0c20*/  IMAD R155, R2, 0x8, R5 ;  /* 0x00000008029b7824 */ /* 0x000fe200078e0205 */
[----:B------:R-:W-:Y:S01]  /*0c30*/  SHF.R.S32.HI R7, RZ, 0x5, R7 ;  /* 0x00000005ff077819 */ /* 0x000fe20000011407 */
[----:B------:R-:W-:Y:S01]  /*0c40*/  IMAD R4, R4, -0x3, R153 ;  /* 0xfffffffd04047824 */ /* 0x000fe200078e0299 */
[----:B------:R-:W-:Y:S02]  /*0c50*/  LOP3.LUT R18, R0, 0xfffffff8, RZ, 0xc0, !PT ;  /* 0xfffffff800127812 */ /* 0x000fe400078ec0ff */
[----:B------:R-:W-:Y:S01]  /*0c60*/  LOP3.LUT R3, R3, 0x1ffffffe, RZ, 0xc0, !PT ;  /* 0x1ffffffe03037812 */ /* 0x000fe200078ec0ff */
[----:B------:R-:W-:Y:S01]  /*0c70*/  IMAD R7, R7, 0x10, R8 ;  /* 0x0000001007077824 */ /* 0x000fe200078e0208 */
[----:B------:R-:W-:Y:S01]  /*0c80*/  LOP3.LUT R5, R6, 0x7ffffffc, RZ, 0xc0, !PT ;  /* 0x7ffffffc06057812 */ /* 0x000fe200078ec0ff */
[----:B------:R-:W-:Y:S01]  /*0c90*/  IMAD.IADD R18, R157, 0x1, -R18 ;  /* 0x000000019d127824 */ /* 0x000fe200078e0a12 */
[----:B------:R-:W-:Y:S01]  /*0ca0*/  SHF.R.S32.HI R22, RZ, 0x3, R0 ;  /* 0x00000003ff167819 */ /* 0x000fe20000011400 */
[----:B------:R-:W-:-:S02]  /*0cb0*/  IMAD.IADD R3, R10, 0x1, -R3 ;  /* 0x000000010a037824 */ /* 0x000fc400078e0a03 */
[----:B------:R-:W-:Y:S02]  /*0cc0*/  IMAD R154, R4, 0x40, R7 ;  /* 0x00000040049a7824 */ /* 0x000fe400078e0207 */
[----:B------:R-:W-:Y:S02]  /*0cd0*/  IMAD.SHL.U32 R19, R18, 0x8, RZ ;  /* 0x0000000812137824 */ /* 0x000fe400078e00ff */
[----:B------:R-:W-:Y:S01]  /*0ce0*/  IMAD.IADD R16, R152, 0x1, -R5 ;  /* 0x0000000198107824 */ /* 0x000fe200078e0a05 */
[----:B------:R-:W-:Y:S02]  /*0cf0*/  LEA R17, R3, R154, 0x3 ;  /* 0x0000009a03117211 */ /* 0x000fe400078e18ff */
[----:B------:R-:W-:-:S07]  /*0d00*/  SHF.R.S32.HI R156, RZ, 0x1f, R19 ;  /* 0x0000001fff9c7819 */ /* 0x000fce0000011413 */
.L_x_15126:
        /* <DEDUP_REMOVED lines=23> */
[----:B------:R-:W-:Y:S01]  /*0e80*/  IMAD.U32 R5, RZ, RZ, UR11 ;  /* 0x0000000bff057e24 */ /* 0x000fe2000f8e00ff */
[----:B------:R-:W2:Y:S04]  /*0e90*/  @P0 LDG.E R2, desc[UR52][R2.64] ;  /* 0x0000003402020981 */ /* 0x000ea8000c1e1900 */
[----:B------:R-:W3:Y:S01]  /*0ea0*/  @P2 LDG.E R4, desc[UR52][R4.64] ;  /* 0x0000003404042981 */ /* 0x000ee2000c1e1900 */
        /* <DEDUP_REMOVED lines=26> */
.L_x_15079:
        /* <DEDUP_REMOVED lines=8> */
.L_x_15080:
        /* <DEDUP_REMOVED lines=13> */
.L_x_15081:
[----:B------:R-:W-:Y:S01]  /*11a0*/  ULDC UR6, c[0x0][0x448] ;  /* 0x0001120000067ab9 */ /* 0x000fe20000000800 */
[----:B------:R-:W-:Y:S01]  /*11b0*/  UIMAD UR42, UR5, 0xc0, URZ ;  /* 0x000000c0052a78a4 */ /* 0x000fe2000f8e023f */
[----:B------:R-:W-:Y:S01]  /*11c0*/  PLOP3.LUT P0, PT, PT, PT, PT, 0x80, 0x0 ;  /* 0x000000000000781c */ /* 0x000fe20003f0f070 */
[----:B------:R-:W-:Y:S01]  /*11d0*/  UISETP.NE.AND UP0, UPT, UR6, 0x1, UPT ;  /* 0x000000010600788c */ /* 0x000fe2000bf05270 */
[----:B------:R-:W-:Y:S01]  /*11e0*/  CS2R R20, SRZ ;  /* 0x0000000000147805 */ /* 0x000fe2000001ff00 */
[----:B------:R-:W-:Y:S01]  /*11f0*/  UIADD3 UR6, UR42, 0xbf, URZ ;  /* 0x000000bf2a067890 */ /* 0x000fe2000fffe03f */
[----:B------:R-:W-:Y:S01]  /*1200*/  CS2R R118, SRZ ;  /* 0x0000000000767805 */ /* 0x000fe2000001ff00 */
[----:B------:R-:W-:Y:S01]  /*1210*/  UIADD3 UR48, -UR48, UR4, URZ ;  /* 0x0000000430307290 */ /* 0x000fe2000fffe13f */
[----:B------:R-:W-:Y:S01]  /*1220*/  CS2R R116, SRZ ;  /* 0x0000000000747805 */ /* 0x000fe2000001ff00 */
[----:B------:R-:W-:Y:S01]  /*1230*/  UP2UR UR50, UPR, URZ, 0x1 ;  /* 0x000000013f327883 */ /* 0x000fe20008000000 */
[----:B------:R-:W-:Y:S01]  /*1240*/  CS2R R114, SRZ ;  /* 0x0000000000727805 */ /* 0x000fe2000001ff00 */
[----:B------:R-:W-:Y:S01]  /*1250*/  UIADD3 UR7, UR48, 0x80, -UR49 ;  /* 0x0000008030077890 */ /* 0x000fe2000fffe831 */
[----:B------:R-:W-:-:S02]  /*1260*/  CS2R R112, SRZ ;  /* 0x0000000000707805 */ /* 0x000fc4000001ff00 */
[----:B------:R-:W-:Y:S01]  /*1270*/  CS2R R14, SRZ ;  /* 0x00000000000e7805 */ /* 0x000fe2000001ff00 */
[----:B------:R-:W-:Y:S01]  /*1280*/  @UP0 ULDC UR4, c[0x0][0x44c] ;  /* 0x0001130000040ab9 */ /* 0x000fe20000000800 */
[----:B------:R-:W-:Y:S01]  /*1290*/  @UP0 ULDC UR8, c[0x0][0x450] ;  /* 0x0001140000080ab9 */ /* 0x000fe20000000800 */
[----:B------:R-:W-:Y:S01]  /*12a0*/  UIMAD.WIDE.U32 UR4, UR6, UR4, URZ ;  /* 0x00000004060472a5 */ /* 0x000fe2000f8e003f */
[----:B------:R-:W-:Y:S01]  /*12b0*/  IMAD.MOV.U32 R110, RZ, RZ, RZ ;  /* 0x000000ffff6e7224 */ /* 0x000fe200078e00ff */
[----:B------:R-:W-:Y:S01]  /*12c0*/  UIADD3 UR4, UR48, 0x7f, URZ ;  /* 0x0000007f30047890 */ /* 0x000fe2000fffe03f */
[----:B------:R-:W-:Y:S01]  /*12d0*/  IMAD.MOV.U32 R25, RZ, RZ, RZ ;  /* 0x000000ffff197224 */ /* 0x000fe200078e00ff */
[----:B------:R-:W-:Y:S01]  /*12e0*/  @UP0 USHF.R.U32.HI UR6, URZ, UR8, UR5 ;  /* 0x000000083f060299 */ /* 0x000fe20008011605 */
[----:B------:R-:W-:Y:S01]  /*12f0*/  CS2R R12, SRZ ;  /* 0x00000000000c7805 */ /* 0x000fe2000001ff00 */
[----:B------:R-:W-:Y:S01]  /*1300*/  USHF.R.S32.HI UR5, URZ, 0x1f, UR4 ;  /* 0x0000001f3f057899 */ /* 0x000fe20008011404 */
[----:B------:R-:W-:Y:S01]  /*1310*/  IMAD.MOV.U32 R106, RZ, RZ, RZ ;  /* 0x000000ffff6a7224 */ /* 0x000fe200078e00ff */
[----:B------:R-:W-:Y:S01]  /*1320*/  UIADD3 UR6, UR7, UR6, URZ ;  /* 0x0000000607067290 */ /* 0x000fe2000fffe03f */
[----:B------:R-:W-:Y:S01]  /*1330*/  IMAD.MOV.U32 R27, RZ, RZ, RZ ;  /* 0x000000ffff1b7224 */ /* 0x000fe200078e00ff */
        /* <DEDUP_REMOVED lines=12> */
[----:B------:R-:W-:Y:S01]  /*1400*/  CS2R R88, SRZ ;  /* 0x0000000000587805 */ /* 0x000fe2000001ff00 */
[----:B------:R-:W-:-:S04]  /*1410*/  UISETP.LT.AND UP0, UPT, UR5, UR7, UPT ;  /* 0x000000070500728c */ /* 0x000fc8000bf01270 */
[----:B------:R-:W-:-:S04]  /*1420*/  USEL UR51, UR5, UR7, UP0 ;  /* 0x0000000705337287 */ /* 0x000fc80008000000 */
[----:B------:R-:W-:-:S06]  /*1430*/  UISETP.GE.AND UP0, UPT, UR51, 0x1, UPT ;  /* 0x000000013300788c */ /* 0x000fcc000bf06270 */
[----:B------:R-:W-:-:S13]  /*1440*/  PLOP3.LUT P1, PT, PT, PT, UP0, 0x80, 0x0 ;  /* 0x000000000000781c */ /* 0x000fda0003f2f008 */
        /* <DEDUP_REMOVED lines=32> */
.L_x_15083:
        /* <DEDUP_REMOVED lines=9> */
.L_x_15211:
[----:B------:R-:W-:Y:S05]  /*16e0*/  @!P0 BRA `(.L_x_15085) ;  /* 0x0000000000048947 */ /* 0x000fea0003800000 */
[----:B------:R-:W-:Y:S01]  /*16f0*/  BPT.TRAP 0x1 ;  /* 0x000000040000795c */ /* 0x000fe20000300000 */
.L_x_15085:
[----:B------:R-:W-:Y:S02]  /*1700*/  IMAD.U32 R4, RZ, RZ, UR37 ;  /* 0x00000025ff047e24 */ /* 0x000fe4000f8e00ff */
[----:B0-----:R-:W-:-:S03]  /*1710*/  IMAD.U32 R3, RZ, RZ, UR36 ;  /* 0x00000024ff037e24 */ /* 0x001fc6000f8e00ff */
[----:B------:R-:W-:Y:S02]  /*1720*/  LEA R4, R4, UR45, 0x3 ;  /* 0x0000002d04047c11 */ /* 0x000fe4000f8e18ff */
[----:B------:R-:W-:-:S04]  /*1730*/  SHF.L.U32 R3, R3, 0x1f, RZ ;  /* 0x0000001f03037819 */ /* 0x000fc800000006ff */
[----:B------:R0:W1:Y:S01]  /*1740*/  SYNCS.PHASECHK.TRANS64.TRYWAIT P1, [R4+URZ+0x16830], R3 ;  /* 0x01683003040075a7 */ /* 0x000062000802017f */
[----:B------:R-:W-:Y:S05]  /*1750*/  @!P0 BRA `(.L_x_15086) ;  /* 0x0000000000048947 */ /* 0x000fea0003800000 */
[----:B------:R-:W-:Y:S01]  /*1760*/  BPT.TRAP 0x1 ;  /* 0x000000040000795c */ /* 0x000fe20000300000 */
.L_x_15086:
[----:B-1----:R-:W-:Y:S05]  /*1770*/  @P1 BRA `(.L_x_15087) ;  /* 0x0000000000081947 */ /* 0x002fea0003800000 */
[----:B------:R-:W1:Y:S02]  /*1780*/  SYNCS.PHASECHK.TRANS64.TRYWAIT P1, [R4+URZ+0x16830], R3 ;  /* 0x01683003040075a7 */ /* 0x000e64000802017f */
[----:B-1----:R-:W-:Y:S05]  /*1790*/  @!P1 BRA `(.L_x_15088) ;  /* 0x000000e000989947 */ /* 0x002fea0003800000 */
.L_x_15087:
        /* <DEDUP_REMOVED lines=35> */
.L_x_15089:
[----:B------:R-:W-:Y:S01]  /*19d0*/  UISETP.NE.AND UP0, UPT, UR50, URZ, UPT ;  /* 0x0000003f3200728c */ /* 0x000fe2000bf05270 */
[----:B------:R-:W-:Y:S01]  /*19e0*/  VIADD R7, R17, UR42 ;  /* 0x0000002a11077c36 */ /* 0x000fe20008000000 */
[----:B------:R-:W-:Y:S01]  /*19f0*/  R2UR UR11, R4 ;  /* 0x00000000040b72ca */ /* 0x000fe200000e0000 */
[----:B------:R-:W-:Y:S01]  /*1a00*/  UMOV UR10, UR42 ;  /* 0x0000002a000a7c82 */ /* 0x000fe20008000000 */
[----:B------:R-:W-:Y:S01]  /*1a10*/  UIADD3 UR23, UR51, -0x2, URZ ;  /* 0xfffffffe33177890 */ /* 0x000fe2000fffe03f */
[----:B------:R-:W-:Y:S02]  /*1a20*/  CS2R R118, SRZ ;  /* 0x0000000000767805 */ /* 0x000fe4000001ff00 */
[----:B------:R-:W-:Y:S02]  /*1a30*/  PLOP3.LUT P1, PT, PT, PT, UP0, 0x80, 0x0 ;  /* 0x000000000000781c */ /* 0x000fe40003f2f008 */
[----:B------:R-:W-:Y:S02]  /*1a40*/  CS2R R116, SRZ ;  /* 0x0000000000747805 */ /* 0x000fe4000001ff00 */
[----:B------:R-:W-:-:S02]  /*1a50*/  PLOP3.LUT P2, PT, PT, PT, UP0, 0x80, 0x0 ;  /* 0x000000000000781c */ /* 0x000fc40003f4f008 */
[----:B------:R-:W-:Y:S02]  /*1a60*/  CS2R R114, SRZ ;  /* 0x0000000000727805 */ /* 0x000fe4000001ff00 */
[----:B------:R-:W-:Y:S01]  /*1a70*/  CS2R R112, SRZ ;  /* 0x0000000000707805 */ /* 0x000fe2000001ff00 */
[----:B------:R-:W-:Y:S01]  /*1a80*/  @UP0 ULDC UR6, c[0x0][0x44c] ;  /* 0x0001130000060ab9 */ /* 0x000fe20000000800 */
[----:B------:R-:W-:Y:S01]  /*1a90*/  @UP0 ULDC UR14, c[0x0][0x450] ;  /* 0x00011400000e0ab9 */ /* 0x000fe20000000800 */
[----:B------:R-:W-:Y:S02]  /*1aa0*/  CS2R R110, SRZ ;  /* 0x00000000006e7805 */ /* 0x000fe4000001ff00 */
[----:B------:R-:W-:Y:S01]  /*1ab0*/  @P1 IMAD.HI.U32 R0, R7, UR6, RZ ;  /* 0x0000000607001c27 */ /* 0x000fe2000f8e00ff */
[----:B------:R-:W-:-:S04]  /*1ac0*/  @UP0 ULDC UR6, c[0x0][0x450] ;  /* 0x0001140000060ab9 */ /* 0x000fc80000000800 */
[----:B------:R-:W-:Y:S01]  /*1ad0*/  @P2 SHF.R.U32.HI R7, RZ, UR6, R0 ;  /* 0x00000006ff072c19 */ /* 0x000fe20008011600 */
[----:B------:R-:W-:Y:S02]  /*1ae0*/  UMOV UR6, 0xffffff80 ;  /* 0xffffff8000067882 */ /* 0x000fe40000000000 */
[----:B------:R-:W-:Y:S02]  /*1af0*/  UIMAD UR6, UR51, UR6, 0x80 ;  /* 0x00000080330674a4 */ /* 0x000fe4000f8e0206 */
[----:B------:R-:W2:Y:S02]  /*1b00*/  SHFL.IDX PT, R2, R7, 0x1, 0x1c1f ;  /* 0x003c1f0007027f89 */ /* 0x000ea400000e0000 */
[----:B------:R-:W-:Y:S02]  /*1b10*/  UIADD3 UR7, UR6, 0x1, URZ ;  /* 0x0000000106077890 */ /* 0x000fe4000fffe03f */
[----:B------:R-:W-:Y:S01]  /*1b20*/  UIADD3 UR6, UR48, UR6, URZ ;  /* 0x0000000630067290 */ /* 0x000fe2000fffe03f */
[----:B------:R-:W3:Y:S03]  /*1b30*/  SHFL.IDX PT, R7, R7, RZ, 0x1c1f ;  /* 0x001c1fff07077589 */ /* 0x000ee600000e0000 */
[----:B------:R-:W-:-:S02]  /*1b40*/  IMAD.U32 R5, RZ, RZ, UR7 ;  /* 0x00000007ff057e24 */ /* 0x000fc4000f8e00ff */
[----:B01----:R-:W-:Y:S01]  /*1b50*/  IMAD.U32 R3, RZ, RZ, UR6 ;  /* 0x00000006ff037e24 */ /* 0x003fe2000f8e00ff */
[----:B------:R-:W-:Y:S01]  /*1b60*/  ULDC UR6, c[0x0][0x988] ;  /* 0x0002620000067ab9 */ /* 0x000fe20000000800 */
[C---:B------:R-:W-:Y:S02]  /*1b70*/  IMAD R0, R16.reuse, -0x2, R5 ;  /* 0xfffffffe10007824 */ /* 0x040fe400078e0205 */
[----:B------:R-:W-:Y:S02]  /*1b80*/  IMAD.U32 R5, RZ, RZ, UR49 ;  /* 0x00000031ff057e24 */ /* 0x000fe4000f8e00ff */
[----:B------:R-:W-:-:S03]  /*1b90*/  IMAD R3, R16, -0x2, R3 ;  /* 0xfffffffe10037824 */ /* 0x000fc600078e0203 */
[----:B------:R-:W-:-:S04]  /*1ba0*/  IADD3 R8, -R5, UR48, R0 ;  /* 0x0000003005087c10 */ /* 0x000fc8000fffe100 */
[----:B--2---:R-:W-:-:S04]  /*1bb0*/  VIADDMNMX R2, R2, R8, R3, PT ;  /* 0x0000000802027246 */ /* 0x004fc80003800103 */
        /* <DEDUP_REMOVED lines=94> */
[----:B---3--:R-:W-:Y:S02]  /*21a0*/  VIADDMNMX R3, R7, R8, R3, PT ;  /* 0x0000000807037246 */ /* 0x008fe40003800103 */
[----:B------:R-:W-:-:S02]  /*21b0*/  FMNMX.FTZ R9, R6, R5, !PT ;  /* 0x0000000506097209 */ /* 0x000fc40007810000 */
[C---:B------:R-:W-:Y:S02]  /*21c0*/  ISETP.GT.AND P2, PT, R3.reuse, 0x1, PT ;  /* 0x000000010300780c */ /* 0x040fe40003f44270 */
[----:B------:R-:W-:Y:S01]  /*21d0*/  ISETP.GT.AND P3, PT, R3, 0x8, PT ;  /* 0x000000080300780c */ /* 0x000fe20003f64270 */
[----:B------:R-:W0:Y:S01]  /*21e0*/  SHFL.BFLY PT, R0, R9, 0x2, 0x1f ;  /* 0x0c401f0009007f89 */ /* 0x000e2200000e0000 */
[----:B------:R-:W-:Y:S02]  /*21f0*/  FSEL R25, R25, -INF , P2 ;  /* 0xff80000019197808 */ /* 0x000fe40001000000 */
[----:B------:R-:W-:Y:S02]  /*2200*/  ISETP.GT.AND P2, PT, R3, 0x10, PT ;  /* 0x000000100300780c */ /* 0x000fe40003f44270 */
[----:B0-----:R-:W-:Y:S02]  /*2210*/  FMNMX.FTZ R11, R9, R0, !PT ;  /* 0x00000000090b7209 */ /* 0x001fe40007810000 */
[----:B------:R-:W-:Y:S01]  /*2220*/  MOV R0, UR6 ;  /* 0x0000000600007c02 */ /* 0x000fe20008000f00 */
[----:B------:R-:W-:Y:S01]  /*2230*/  @UP0 ULDC UR6, c[0x0][0x44c] ;  /* 0x0001130000060ab9 */ /* 0x000fe20000000800 */
[----:B------:R-:W-:Y:S01]  /*2240*/  FSEL R9, R28, -INF , P3 ;  /* 0xff8000001c097808 */ /* 0x000fe20001800000 */
[----:B------:R-:W0:Y:S01]  /*2250*/  SHFL.BFLY PT, R2, R11, 0x1, 0x1f ;  /* 0x0c201f000b027f89 */ /* 0x000e2200000e0000 */
[----:B------:R-:W-:-:S02]  /*2260*/  UIMAD.WIDE.U32 UR6, UR42, UR6, URZ ;  /* 0x000000062a0672a5 */ /* 0x000fc4000f8e003f */
[----:B------:R-:W-:Y:S02]  /*2270*/  UIADD3 UR6, UR11, 0x16840, URZ ;  /* 0x000168400b067890 */ /* 0x000fe4000fffe03f */
[----:B------:R-:W-:Y:S02]  /*2280*/  @UP0 USHF.R.U32.HI UR10, URZ, UR14, UR7 ;  /* 0x0000000e3f0a0299 */ /* 0x000fe40008011607 */
[----:B------:R-:W-:Y:S02]  /*2290*/  UPRMT UR6, UR43, 0x654, UR6 ;  /* 0x000006542b067896 */ /* 0x000fe40008000006 */
[----:B------:R-:W-:-:S04]  /*22a0*/  UIADD3 UR7, UR10, UR48, -UR49 ;  /* 0x000000300a077290 */ /* 0x000fc8000fffe831 */
        /* <DEDUP_REMOVED lines=89> */
[----:B------:R-:W-:Y:S01]  /*2840*/  FFMA.FTZ R123, R86, R0, -R5 ;  /* 0x00000000567b7223 */ /* 0x000fe20000010805 */
[----:B------:R-:W-:-:S02]  /*2850*/  FMNMX.FTZ R32, R31, R32, !PT ;  /* 0x000000201f207209 */ /* 0x000fc40007810000 */
[----:B------:R-:W-:Y:S02]  /*2860*/  CS2R R108, SRZ ;  /* 0x00000000006c7805 */ /* 0x000fe4000001ff00 */
[----:B------:R-:W-:Y:S02]  /*2870*/  ISETP.GT.AND P1, PT, R3, 0x41, PT ;  /* 0x000000410300780c */ /* 0x000fe40003f24270 */
[----:B------:R-:W-:Y:S02]  /*2880*/  CS2R R106, SRZ ;  /* 0x00000000006a7805 */ /* 0x000fe4000001ff00 */
[----:B------:R-:W-:Y:S01]  /*2890*/  FSEL R35, R56, -INF , P2 ;  /* 0xff80000038237808 */ /* 0x000fe20001000000 */
[----:B------:R-:W-:Y:S01]  /*28a0*/  MUFU.EX2 R143, R143 ;  /* 0x0000008f008f7308 */ /* 0x000fe20000000800 */
[----:B------:R-:W-:Y:S02]  /*28b0*/  FMNMX.FTZ R32, R53, R32, !PT ;  /* 0x0000002035207209 */ /* 0x000fe40007810000 */
[----:B------:R-:W-:-:S02]  /*28c0*/  CS2R R104, SRZ ;  /* 0x0000000000687805 */ /* 0x000fc4000001ff00 */
[----:B------:R-:W-:Y:S02]  /*28d0*/  ISETP.GT.AND P2, PT, R3, 0x48, PT ;  /* 0x000000480300780c */ /* 0x000fe40003f44270 */
[----:B------:R-:W-:Y:S02]  /*28e0*/  CS2R R102, SRZ ;  /* 0x0000000000667805 */ /* 0x000fe4000001ff00 */
[----:B------:R-:W-:Y:S02]  /*28f0*/  FSEL R57, R57, -INF , P1 ;  /* 0xff80000039397808 */ /* 0x000fe40000800000 */
[----:B-1----:R-:W-:Y:S02]  /*2900*/  CS2R R100, SRZ ;  /* 0x0000000000647805 */ /* 0x002fe4000001ff00 */
[----:B------:R-:W-:Y:S01]  /*2910*/  FMNMX.FTZ R36, R35, R32, !PT ;  /* 0x0000002023247209 */ /* 0x000fe20007810000 */
[----:B------:R-:W-:Y:S01]  /*2920*/  MUFU.EX2 R137, R137 ;  /* 0x0000008900897308 */ /* 0x000fe20000000800 */
[----:B------:R-:W-:-:S02]  /*2930*/  ISETP.GT.AND P1, PT, R3, 0x49, PT ;  /* 0x000000490300780c */ /* 0x000fc40003f24270 */
[----:B------:R-:W-:Y:S02]  /*2940*/  CS2R R98, SRZ ;  /* 0x0000000000627805 */ /* 0x000fe4000001ff00 */
[----:B------:R-:W-:Y:S02]  /*2950*/  FSEL R39, R60, -INF , P2 ;  /* 0xff8000003c277808 */ /* 0x000fe40001000000 */
[----:B--2---:R-:W-:Y:S02]  /*2960*/  CS2R R96, SRZ ;  /* 0x0000000000607805 */ /* 0x004fe4000001ff00 */
[----:B------:R-:W-:Y:S02]  /*2970*/  FMNMX.FTZ R36, R57, R36, !PT ;  /* 0x0000002439247209 */ /* 0x000fe40007810000 */
[----:B------:R-:W-:Y:S02]  /*2980*/  CS2R R94, SRZ ;  /* 0x00000000005e7805 */ /* 0x000fe4000001ff00 */
[----:B------:R-:W-:Y:S01]  /*2990*/  ISETP.GT.AND P2, PT, R3, 0x50, PT ;  /* 0x000000500300780c */ /* 0x000fe20003f44270 */
[----:B------:R1:W-:Y:S01]  /*29a0*/  MUFU.EX2 R32, R92 ;  /* 0x0000005c00207308 */ /* 0x0003e20000000800 */
[----:B------:R-:W-:-:S02]  /*29b0*/  FSEL R61, R61, -INF , P1 ;  /* 0xff8000003d3d7808 */ /* 0x000fc40000800000 */
[----:B------:R-:W-:Y:S02]  /*29c0*/  CS2R R90, SRZ ;  /* 0x00000000005a7805 */ /* 0x000fe4000001ff00 */
[----:B------:R-:W-:Y:S02]  /*29d0*/  FMNMX.FTZ R36, R39, R36, !PT ;  /* 0x0000002427247209 */ /* 0x000fe40007810000 */
[----:B------:R-:W-:Y:S02]  /*29e0*/  ISETP.GT.AND P1, PT, R3, 0x51, PT ;  /* 0x000000510300780c */ /* 0x000fe40003f24270 */
[----:B------:R-:W-:Y:S01]  /*29f0*/  FSEL R43, R64, -INF , P2 ;  /* 0xff800000402b7808 */ /* 0x000fe20001000000 */
[----:B------:R-:W-:Y:S01]  /*2a00*/  MUFU.EX2 R139, R139 ;  /* 0x0000008b008b7308 */ /* 0x000fe20000000800 */
[----:B------:R-:W-:Y:S02]  /*2a10*/  FMNMX.FTZ R36, R61, R36, !PT ;  /* 0x000000243d247209 */ /* 0x000fe40007810000 */
[----:B-1----:R-:W-:-:S02]  /*2a20*/  CS2R R92, SRZ ;  /* 0x00000000005c7805 */ /* 0x002fc4000001ff00 */
        /* <DEDUP_REMOVED lines=8> */
[----:B------:R1:W-:Y:S01]  /*2ab0*/  MUFU.EX2 R36, R88 ;  /* 0x0000005800247308 */ /* 0x0003e20000000800 */
[----:B------:R-:W-:Y:S02]  /*2ac0*/  FSEL R69, R69, -INF , P1 ;  /* 0xff80000045457808 */ /* 0x000fe40000800000 */
[----:B------:R-:W-:Y:S02]  /*2ad0*/  FMNMX.FTZ R40, R47, R40, !PT ;  /* 0x000000282f287209 */ /* 0x000fe40007810000 */
[----:B------:R-:W-:Y:S02]  /*2ae0*/  ISETP.GT.AND P1, PT, R3, 0x61, PT ;  /* 0x000000610300780c */ /* 0x000fe40003f24270 */
[----:B------:R-:W-:Y:S01]  /*2af0*/  FSEL R51, R72, -INF , P2 ;  /* 0xff80000048337808 */ /* 0x000fe20001000000 */
[----:B------:R-:W-:Y:S01]  /*2b00*/  MUFU.EX2 R133, R133 ;  /* 0x0000008500857308 */ /* 0x000fe20000000800 */
[----:B------:R-:W-:-:S02]  /*2b10*/  FMNMX.FTZ R40, R69, R40, !PT ;  /* 0x0000002845287209 */ /* 0x000fc40007810000 */
[----:B-1----:R-:W-:Y:S02]  /*2b20*/  CS2R R88, SRZ ;  /* 0x0000000000587805 */ /* 0x002fe4000001ff00 */
[----:B------:R-:W-:Y:S02]  /*2b30*/  ISETP.GT.AND P2, PT, R3, 0x68, PT ;  /* 0x000000680300780c */ /* 0x000fe40003f44270 */
[----:B------:R-:W-:Y:S02]  /*2b40*/  FSEL R73, R73, -INF , P1 ;  /* 0xff80000049497808 */ /* 0x000fe40000800000 */
[----:B------:R-:W-:Y:S01]  /*2b50*/  FMNMX.FTZ R44, R51, R40, !PT ;  /* 0x00000028332c7209 */ /* 0x000fe20007810000 */
[----:B------:R-:W-:Y:S01]  /*2b60*/  MUFU.EX2 R135, R135 ;  /* 0x0000008700877308 */ /* 0x000fe20000000800 */
[----:B------:R-:W-:Y:S02]  /*2b70*/  ISETP.GT.AND P1, PT, R3, 0x69, PT ;  /* 0x000000690300780c */ /* 0x000fe40003f24270 */
[----:B------:R-:W-:-:S02]  /*2b80*/  FSEL R55, R76, -INF , P2 ;  /* 0xff8000004c377808 */ /* 0x000fc40001000000 */
[----:B------:R-:W-:Y:S02]  /*2b90*/  FMNMX.FTZ R44, R73, R44, !PT ;  /* 0x0000002c492c7209 */ /* 0x000fe40007810000 */
        /* <DEDUP_REMOVED lines=17> */
[----:B------:R-:W-:-:S04]  /*2cb0*/  FMNMX.FTZ R44, R63, R44, !PT ;  /* 0x0000002c3f2c7209 */ /* 0x000fc80007810000 */
[----:B------:R-:W-:Y:S01]  /*2cc0*/  FMNMX.FTZ R3, R85, R44, !PT ;  /* 0x0000002c55037209 */ /* 0x000fe20007810000 */
[-CC-:B------:R-:W-:Y:S01]  /*2cd0*/  FFMA.FTZ R44, R14, R0.reuse, -R5.reuse ;  /* 0x000000000e2c7223 */ /* 0x180fe20000010805 */
[-CC-:B------:R-:W-:Y:S01]  /*2ce0*/  FFMA.FTZ R14, R38, R0.reuse, -R5.reuse ;  /* 0x00000000260e7223 */ /* 0x180fe20000010805 */
[----:B------:R-:W-:Y:S01]  /*2cf0*/  FFMA.FTZ R5, R6, R0, -R5 ;  /* 0x0000000006057223 */ /* 0x000fe20000010805 */
[----:B------:R-:W-:Y:S01]  /*2d00*/  MUFU.EX2 R30, R30 ;  /* 0x0000001e001e7308 */ /* 0x000fe20000000800 */
[----:B-1----:R-:W1:Y:S07]  /*2d10*/  SHFL.BFLY PT, R46, R3, 0x2, 0x1f ;  /* 0x0c401f00032e7f89 */ /* 0x002e6e00000e0000 */
[----:B------:R-:W-:Y:S08]  /*2d20*/  MUFU.EX2 R44, R44 ;  /* 0x0000002c002c7308 */ /* 0x000ff00000000800 */
[----:B------:R-:W-:Y:S08]  /*2d30*/  MUFU.EX2 R14, R14 ;  /* 0x0000000e000e7308 */ /* 0x000ff00000000800 */
[----:B------:R-:W-:Y:S01]  /*2d40*/  MUFU.EX2 R125, R125 ;  /* 0x0000007d007d7308 */ /* 0x000fe20000000800 */
[----:B-1----:R-:W-:-:S05]  /*2d50*/  FMNMX.FTZ R46, R3, R46, !PT ;  /* 0x0000002e032e7209 */ /* 0x002fca0007810000 */
[----:B------:R-:W1:Y:S02]  /*2d60*/  SHFL.BFLY PT, R3, R46, 0x1, 0x1f ;  /* 0x0c201f002e037f89 */ /* 0x000e6400000e0000 */
[----:B------:R-:W-:Y:S08]  /*2d70*/  MUFU.EX2 R26, R26 ;  /* 0x0000001a001a7308 */ /* 0x000ff00000000800 */
[----:B------:R-:W-:Y:S08]  /*2d80*/  MUFU.EX2 R127, R127 ;  /* 0x0000007f007f7308 */ /* 0x000ff00000000800 */
[----:B------:R-:W-:Y:S01]  /*2d90*/  MUFU.EX2 R20, R20 ;  /* 0x0000001400147308 */ /* 0x000fe20000000800 */
[----:B-1----:R-:W-:Y:S01]  /*2da0*/  FMNMX.FTZ R3, R46, R3, !PT ;  /* 0x000000032e037209 */ /* 0x002fe20007810000 */
[----:B0-----:R-:W-:-:S06]  /*2db0*/  FADD.FTZ R46, R149, R8 ;  /* 0x00000008952e7221 */ /* 0x001fcc0000010000 */
[----:B------:R-:W-:Y:S01]  /*2dc0*/  MUFU.EX2 R121, R121 ;  /* 0x0000007900797308 */ /* 0x000fe20000000800 */
[----:B------:R-:W-:Y:S01]  /*2dd0*/  F2FP.F16.F32.PACK_AB R149, R8, R149 ;  /* 0x000000950895723e */ /* 0x000fe200000000ff */
[C---:B------:R-:W-:Y:S01]  /*2de0*/  FMUL.FTZ R38, R3.reuse, R0 ;  /* 0x0000000003267220 */ /* 0x040fe20000410000 */
[----:B------:R-:W-:-:S04]  /*2df0*/  FSETP.NEU.FTZ.AND P1, PT, R3, -INF , PT ;  /* 0xff8000000300780b */ /* 0x000fc80003f3d000 */
[----:B------:R-:W-:Y:S01]  /*2e00*/  FSEL R38, R38, RZ, P1 ;  /* 0x000000ff26267208 */ /* 0x000fe20000800000 */
[----:B------:R-:W-:Y:S01]  /*2e10*/  MUFU.EX2 R12, R12 ;  /* 0x0000000c000c7308 */ /* 0x000fe20000000800 */
        /* <DEDUP_REMOVED lines=125> */
[----:B------:R-:W-:-:S05]  /*35f0*/  F2FP.F16.F32.PACK_AB R125, R26, R125 ;  /* 0x0000007d1a7d723e */ /* 0x000fca00000000ff */
        /* <DEDUP_REMOVED lines=27> */
[----:B------:R1:W2:Y:S01]  /*37b0*/  MUFU.EX2 R6, R5 ;  /* 0x0000000500067308 */ /* 0x0002a20000000800 */
[----:B0-----:R-:W-:-:S04]  /*37c0*/  FADD.FTZ R7, R63, R4 ;  /* 0x000000043f077221 */ /* 0x001fc80000010000 */
[C---:B-1----:R-:W-:Y:S01]  /*37d0*/  FADD.FTZ R5, R38.reuse, R7 ;  /* 0x0000000726057221 */ /* 0x042fe20000010000 */
[----:B------:R-:W-:Y:S01]  /*37e0*/  F2FP.F16.F32.PACK_AB R122, R38, R63 ;  /* 0x0000003f267a723e */ /* 0x000fe200000000ff */
[C---:B--2---:R-:W-:Y:S01]  /*37f0*/  FADD.FTZ R4, R6.reuse, R9 ;  /* 0x0000000906047221 */ /* 0x044fe20000010000 */
[----:B------:R-:W-:Y:S01]  /*3800*/  F2FP.F16.F32.PACK_AB R123, R6, R123 ;  /* 0x0000007b067b723e */ /* 0x000fe200000000ff */
[----:B------:R-:W-:Y:S06]  /*3810*/  @!P1 BRA `(.L_x_15090) ;  /* 0x0000002400b49947 */ /* 0x000fec0003800000 */
[----:B------:R-:W-:Y:S01]  /*3820*/  IMAD.MOV.U32 R7, RZ, RZ, R2 ;  /* 0x000000ffff077224 */ /* 0x000fe200078e0002 */
[----:B------:R-:W-:Y:S01]  /*3830*/  UMOV UR24, UR36 ;  /* 0x0000002400187c82 */ /* 0x000fe20008000000 */
[----:B------:R-:W-:Y:S01]  /*3840*/  IMAD.MOV.U32 R6, RZ, RZ, R3 ;  /* 0x000000ffff067224 */ /* 0x000fe200078e0003 */
[----:B------:R-:W-:Y:S01]  /*3850*/  UMOV UR22, UR37 ;  /* 0x0000002500167c82 */ /* 0x000fe20008000000 */
[----:B------:R-:W-:-:S07]  /*3860*/  IMAD.MOV.U32 R119, RZ, RZ, RZ ;  /* 0x000000ffff777224 */ /* 0x000fce00078e00ff */
.L_x_15101:
[----:B------:R-:W-:Y:S01]  /*3870*/  ISETP.NE.AND P2, PT, RZ, UR44, PT ;  /* 0x0000002cff007c0c */ /* 0x000fe2000bf45270 */
[----:B------:R-:W-:-:S04]  /*3880*/  UISETP.NE.AND UP0, UPT, UR22, 0x1, UPT ;  /* 0x000000011600788c */ /* 0x000fc8000bf05270 */
[----:B------:R-:W-:-:S04]  /*3890*/  USEL UR36, URZ, 0x1, UP0 ;  /* 0x000000013f247887 */ /* 0x000fc80008000000 */
[----:B------:R-:W-:-:S04]  /*38a0*/  ULOP3.LUT UR36, UR24, UR36, URZ, 0x3c, !UPT ;  /* 0x0000002418247292 */ /* 0x000fc8000f8e3c3f */
[----:B------:R-:W-:Y:S08]  /*38b0*/  @P2 BRA `(.L_x_15091) ;  /* 0x0000000000382947 */ /* 0x000ff00003800000 */
[----:B------:R-:W-:Y:S05]  /*38c0*/  @!P0 BRA `(.L_x_15092) ;  /* 0x0000000000048947 */ /* 0x000fea0003800000 */
[----:B------:R-:W-:Y:S01]  /*38d0*/  BPT.TRAP 0x1 ;  /* 0x000000040000795c */ /* 0x000fe20000300000 */
.L_x_15092:
        /* <DEDUP_REMOVED lines=9> */
.L_x_15093:
[----:B-1----:R-:W-:Y:S05]  /*3970*/  @P1 BRA `(.L_x_15091) ;  /* 0x0000000000081947 */ /* 0x002fea0003800000 */
[----:B------:R-:W1:Y:S02]  /*3980*/  SYNCS.PHASECHK.TRANS64.TRYWAIT P1, [UR6+0x16830], R0 ;  /* 0x01683000ff0075a7 */ /* 0x000e640008020146 */
[----:B-1----:R-:W-:Y:S05]  /*3990*/  @!P1 BRA `(.L_x_15094) ;  /* 0x000000c0002c9947 */ /* 0x002fea0003800000 */
.L_x_15091:
        /* <DEDUP_REMOVED lines=28> */
.L_x_15096:
[----:B------:R-:W-:Y:S01]  /*3b60*/  ULEA UR6, UR22, UR45, 0x3 ;  /* 0x0000002d16067291 */ /* 0x000fe2000f8e183f */
[----:B------:R-:W-:-:S05]  /*3b70*/  IMAD.U32 R0, RZ, RZ, UR24 ;  /* 0x00000018ff007e24 */ /* 0x000fca000f8e00ff */
[----:B------:R-:W-:-:S04]  /*3b80*/  SHF.L.U32 R0, R0, 0x1f, RZ ;  /* 0x0000001f00007819 */ /* 0x000fc800000006ff */
[----:B------:R0:W1:Y:S01]  /*3b90*/  SYNCS.PHASECHK.TRANS64.TRYWAIT P1, [UR6+0x16850], R0 ;  /* 0x01685000ff0075a7 */ /* 0x0000620008020146 */
[----:B------:R-:W-:Y:S05]  /*3ba0*/  @!P0 BRA `(.L_x_15097) ;  /* 0x0000000000048947 */ /* 0x000fea0003800000 */
[----:B------:R-:W-:Y:S01]  /*3bb0*/  BPT.TRAP 0x1 ;  /* 0x000000040000795c */ /* 0x000fe20000300000 */
.L_x_15097:
[----:B-1----:R-:W-:Y:S05]  /*3bc0*/  @P1 BRA `(.L_x_15095) ;  /* 0x0000000000081947 */ /* 0x002fea0003800000 */
[----:B------:R-:W1:Y:S02]  /*3bd0*/  SYNCS.PHASECHK.TRANS64.TRYWAIT P1, [UR6+0x16850], R0 ;  /* 0x01685000ff0075a7 */ /* 0x000e640008020146 */
[----:B-1----:R-:W-:Y:S05]  /*3be0*/  @!P1 BRA `(.L_x_15098) ;  /* 0x000000bc00b09947 */ /* 0x002fea0003800000 */
.L_x_15095:
        /* <DEDUP_REMOVED lines=51> */
.L_x_15099:
        /* <DEDUP_REMOVED lines=21> */
[----:B------:R-:W-:Y:S01]  /*4070*/  ISETP.GT.AND P1, PT, R0, RZ, PT ;  /* 0x000000ff0000720c */ /* 0x000fe20003f24270 */
[----:B-1----:R-:W-:Y:S01]  /*4080*/  IMAD.IADD R2, R2, 0x1, R137 ;  /* 0x0000000102027824 */ /* 0x002fe200078e0289 */
        /* <DEDUP_REMOVED lines=95> */
[----:B------:R-:W-:-:S02]  /*4680*/  ISETP.GT.AND P2, PT, R2, RZ, PT ;  /* 0x000000ff0200720c */ /* 0x000fc40003f44270 */
[----:B------:R-:W-:Y:S02]  /*4690*/  FMNMX.FTZ R14, R85, R8, !PT ;  /* 0x00000008550e7209 */ /* 0x000fe40007810000 */
[----:B------:R-:W-:Y:S02]  /*46a0*/  ISETP.GT.AND P3, PT, R2, 0x1, PT ;  /* 0x000000010200780c */ /* 0x000fe40003f64270 */
[----:B------:R-:W-:Y:S01]  /*46b0*/  FSEL R26, R26, -INF , P2 ;  /* 0xff8000001a1a7808 */ /* 0x000fe20001000000 */
[----:B------:R-:W1:Y:S01]  /*46c0*/  SHFL.BFLY PT, R3, R14, 0x2, 0x1f ;  /* 0x0c401f000e037f89 */ /* 0x000e6200000e0000 */
[----:B------:R-:W-:Y:S02]  /*46d0*/  ISETP.GT.AND P2, PT, R2, 0x8, PT ;  /* 0x000000080200780c */ /* 0x000fe40003f44270 */
[----:B------:R-:W-:Y:S02]  /*46e0*/  FMNMX.FTZ R12, R26, R7, !PT ;  /* 0x000000071a0c7209 */ /* 0x000fe40007810000 */
        /* <DEDUP_REMOVED lines=306> */
.L_x_15100:
        /* <DEDUP_REMOVED lines=78> */
.L_x_15090:
[----:B------:R-:W-:-:S13]  /*5ef0*/  ISETP.LE.AND P1, PT, RZ, UR23, PT ;  /* 0x00000017ff007c0c */ /* 0x000fda000bf23270 */
[----:B------:R-:W-:Y:S05]  /*5f00*/  @!P1 BRA `(.L_x_15102) ;  /* 0x0000001c00389947 */ /* 0x000fea0003800000 */
[----:B------:R-:W-:Y:S01]  /*5f10*/  IMAD.MOV.U32 R7, RZ, RZ, R2 ;  /* 0x000000ffff077224 */ /* 0x000fe200078e0002 */
[----:B------:R-:W-:Y:S01]  /*5f20*/  MOV R6, R3 ;  /* 0x0000000300067202 */ /* 0x000fe20000000f00 */
[----:B------:R-:W-:Y:S01]  /*5f30*/  UMOV UR22, UR36 ;  /* 0x0000002400167c82 */ /* 0x000fe20008000000 */
[----:B------:R-:W-:-:S05]  /*5f40*/  UMOV UR21, UR37 ;  /* 0x0000002500157c82 */ /* 0x000fca0008000000 */
.L_x_15113:
        /* <DEDUP_REMOVED lines=9> */
.L_x_15104:
[----:B------:R-:W-:Y:S01]  /*5fe0*/  ULEA UR6, UR37, UR45, 0x3 ;  /* 0x0000002d25067291 */ /* 0x000fe2000f8e183f */
[----:B------:R-:W-:-:S05]  /*5ff0*/  IMAD.U32 R0, RZ, RZ, UR36 ;  /* 0x00000024ff007e24 */ /* 0x000fca000f8e00ff */
[----:B------:R-:W-:-:S04]  /*6000*/  SHF.L.U32 R0, R0, 0x1f, RZ ;  /* 0x0000001f00007819 */ /* 0x000fc800000006ff */
[----:B------:R0:W1:Y:S01]  /*6010*/  SYNCS.PHASECHK.TRANS64.TRYWAIT P1, [UR6+0x16830], R0 ;  /* 0x01683000ff0075a7 */ /* 0x0000620008020146 */
[----:B------:R-:W-:Y:S05]  /*6020*/  @!P0 BRA `(.L_x_15105) ;  /* 0x0000000000048947 */ /* 0x000fea0003800000 */
[----:B------:R-:W-:Y:S01]  /*6030*/  BPT.TRAP 0x1 ;  /* 0x000000040000795c */ /* 0x000fe20000300000 */
.L_x_15105:
[----:B-1----:R-:W-:Y:S05]  /*6040*/  @P1 BRA `(.L_x_15103) ;  /* 0x0000000000081947 */ /* 0x002fea0003800000 */
[----:B------:R-:W1:Y:S02]  /*6050*/  SYNCS.PHASECHK.TRANS64.TRYWAIT P1, [UR6+0x16830], R0 ;  /* 0x01683000ff0075a7 */ /* 0x000e640008020146 */
[----:B-1----:R-:W-:Y:S05]  /*6060*/  @!P1 BRA `(.L_x_15106) ;  /* 0x0000009800a89947 */ /* 0x002fea0003800000 */
.L_x_15103:
        /* <DEDUP_REMOVED lines=25> */
.L_x_15108:
[----:B------:R-:W-:Y:S01]  /*6200*/  ULEA UR6, UR21, UR45, 0x3 ;  /* 0x0000002d15067291 */ /* 0x000fe2000f8e183f */
[----:B------:R-:W-:-:S05]  /*6210*/  IMAD.U32 R0, RZ, RZ, UR22 ;  /* 0x00000016ff007e24 */ /* 0x000fca000f8e00ff */
[----:B------:R-:W-:-:S04]  /*6220*/  SHF.L.U32 R0, R0, 0x1f, RZ ;  /* 0x0000001f00007819 */ /* 0x000fc800000006ff */
[----:B------:R0:W1:Y:S01]  /*6230*/  SYNCS.PHASECHK.TRANS64.TRYWAIT P1, [UR6+0x16850], R0 ;  /* 0x01685000ff0075a7 */ /* 0x0000620008020146 */
[----:B------:R-:W-:Y:S05]  /*6240*/  @!P0 BRA `(.L_x_15109) ;  /* 0x0000000000048947 */ /* 0x000fea0003800000 */
[----:B------:R-:W-:Y:S01]  /*6250*/  BPT.TRAP 0x1 ;  /* 0x000000040000795c */ /* 0x000fe20000300000 */
.L_x_15109:
[----:B-1----:R-:W-:Y:S05]  /*6260*/  @P1 BRA `(.L_x_15107) ;  /* 0x0000000000081947 */ /* 0x002fea0003800000 */
[----:B------:R-:W1:Y:S02]  /*6270*/  SYNCS.PHASECHK.TRANS64.TRYWAIT P1, [UR6+0x16850], R0 ;  /* 0x01685000ff0075a7 */ /* 0x000e640008020146 */
[----:B-1----:R-:W-:Y:S05]  /*6280*/  @!P1 BRA `(.L_x_15110) ;  /* 0x0000009800389947 */ /* 0x002fea0003800000 */
.L_x_15107:
        /* <DEDUP_REMOVED lines=51> */
.L_x_15111:
        /* <DEDUP_REMOVED lines=279> */
.L_x_15112:
        /* <DEDUP_REMOVED lines=76> */
.L_x_15102:
[----:B------:R-:W-:Y:S06]  /*7bf0*/  BAR.ARV 0x8, 0x200 ;  /* 0x0208000000007b1d */ /* 0x000fec0000002000 */
[----:B------:R-:W-:Y:S05]  /*7c00*/  @!P0 BRA `(.L_x_15114) ;  /* 0x0000000000048947 */ /* 0x000fea0003800000 */
[----:B------:R-:W-:Y:S01]  /*7c10*/  BPT.TRAP 0x1 ;  /* 0x000000040000795c */ /* 0x000fe20000300000 */
.L_x_15114:
[----:B------:R-:W-:Y:S01]  /*7c20*/  ULEA UR5, UR37, UR45, 0x3 ;  /* 0x0000002d25057291 */ /* 0x000fe2000f8e183f */
[----:B------:R-:W-:-:S05]  /*7c30*/  IMAD.U32 R6, RZ, RZ, UR36 ;  /* 0x00000024ff067e24 */ /* 0x000fca000f8e00ff */
[----:B------:R-:W-:-:S04]  /*7c40*/  SHF.L.U32 R6, R6, 0x1f, RZ ;  /* 0x0000001f06067819 */ /* 0x000fc800000006ff */
[----:B------:R0:W1:Y:S01]  /*7c50*/  SYNCS.PHASECHK.TRANS64.TRYWAIT P1, [UR5+0x16850], R6 ;  /* 0x01685006ff0075a7 */ /* 0x0000620008020145 */
[----:B------:R-:W-:Y:S05]  /*7c60*/  @!P0 BRA `(.L_x_15115) ;  /* 0x0000000000048947 */ /* 0x000fea0003800000 */
[----:B------:R-:W-:Y:S01]  /*7c70*/  BPT.TRAP 0x1 ;  /* 0x000000040000795c */ /* 0x000fe20000300000 */
.L_x_15115:
[----:B-1----:R-:W-:Y:S05]  /*7c80*/  @P1 BRA `(.L_x_15116) ;  /* 0x0000000000081947 */ /* 0x002fea0003800000 */
[----:B------:R-:W1:Y:S02]  /*7c90*/  SYNCS.PHASECHK.TRANS64.TRYWAIT P1, [UR5+0x16850], R6 ;  /* 0x01685006ff0075a7 */ /* 0x000e640008020145 */
[----:B-1----:R-:W-:Y:S05]  /*7ca0*/  @!P1 BRA `(.L_x_15117) ;  /* 0x0000007c00c89947 */ /* 0x002fea0003800000 */
.L_x_15116:
        /* <DEDUP_REMOVED lines=71> */
.L_x_15118:
        /* <DEDUP_REMOVED lines=42> */
.L_x_15082:
        /* <DEDUP_REMOVED lines=29> */
[----:B------:R-:W-:-:S02]  /*8590*/  ULDC.64 UR14, c[0x0][0xc08] ;  /* 0x00030200000e7ab9 */ /* 0x000fc40000000a00 */
[----:B------:R-:W-:Y:S01]  /*85a0*/  IMAD.U32 R24, RZ, RZ, UR8 ;  /* 0x00000008ff187e24 */ /* 0x000fe2000f8e00ff */
[----:B------:R-:W-:Y:S01]  /*85b0*/  MOV R25, UR9 ;  /* 0x0000000900197c02 */ /* 0x000fe20008000f00 */
        /* <DEDUP_REMOVED lines=47> */
[----:B------:R-:W-:Y:S02]  /*88b0*/  UISETP.NE.U32.AND UP1, UPT, UR14, URZ, UPT ;  /* 0x0000003f0e00728c */ /* 0x000fe4000bf25070 */
[----:B------:R-:W-:Y:S02]  /*88c0*/  USEL UR7, UR39, URZ, !UP0 ;  /* 0x0000003f27077287 */ /* 0x000fe4000c000000 */
[----:B------:R-:W-:Y:S01]  /*88d0*/  UISETP.NE.AND.EX UP0, UPT, UR15, URZ, UPT, UP1 ;  /* 0x0000003f0f00728c */ /* 0x000fe2000bf05310 */
[----:B------:R-:W0:Y:S05]  /*88e0*/  @P1 LDC R27, c[0x0][0xbec] ;  /* 0x0002fb00ff1b1b82 */ /* 0x000e2a0000000800 */
[----:B------:R-:W-:-:S03]  /*88f0*/  PLOP3.LUT P3, PT, PT, PT, UP0, 0x80, 0x0 ;  /* 0x000000000000781c */ /* 0x000fc60003f6f008 */
        /* <DEDUP_REMOVED lines=14> */
[----:B------:R-:W-:-:S03]  /*89e0*/  UIMAD UR12, UR7, UR17, UR12 ;  /* 0x00000011070c72a4 */ /* 0x000fc6000f8e020c */
[----:B------:R-:W-:Y:S01]  /*89f0*/  ULDC.64 UR16, c[0x0][0xb88] ;  /* 0x0002e20000107ab9 */ /* 0x000fe20000000a00 */
[----:B------:R-:W-:Y:S01]  /*8a00*/  IADD3 R4, P0, R4, UR10, RZ ;  /* 0x0000000a04047c10 */ /* 0x000fe2000ff1e0ff */
[----:B------:R-:W-:Y:S01]  /*8a10*/  IMAD R8, R5, UR16, RZ ;  /* 0x0000001005087c24 */ /* 0x000fe2000f8e02ff */
[----:B------:R-:W-:Y:S01]  /*8a20*/  @UP0 ULEA UR10, UP1, UR39, UR14, 0x2 ;  /* 0x0000000e270a0291 */ /* 0x000fe2000f82103f */
[----:B------:R-:W-:Y:S01]  /*8a30*/  IMAD.U32 R9, RZ, RZ, UR12 ;  /* 0x0000000cff097e24 */ /* 0x000fe2000f8e00ff */
[----:B------:R-:W-:Y:S01]  /*8a40*/  ULDC.64 UR12, c[0x0][0xb50] ;  /* 0x0002d400000c7ab9 */ /* 0x000fe20000000a00 */
[----:B------:R-:W-:-:S03]  /*8a50*/  ULDC UR14, c[0x0][0xa88] ;  /* 0x0002a200000e7ab9 */ /* 0x000fc60000000800 */
[----:B------:R-:W-:Y:S01]  /*8a60*/  IADD3.X R5, R6, UR11, R9, P0, !PT ;  /* 0x0000000b06057c10 */ /* 0x000fe200087fe409 */
[----:B------:R-:W-:Y:S01]  /*8a70*/  @UP0 ULEA.HI.X UR11, UR39, UR15, UR40, 0x2, UP1 ;  /* 0x0000000f270b0291 */ /* 0x000fe200088f1428 */
[C---:B------:R-:W-:Y:S02]  /*8a80*/  IMAD R9, R7.reuse, UR17, R8 ;  /* 0x0000001107097c24 */ /* 0x040fe4000f8e0208 */
[----:B------:R-:W-:Y:S02]  /*8a90*/  IMAD.U32 R6, RZ, RZ, UR14 ;  /* 0x0000000eff067e24 */ /* 0x000fe4000f8e00ff */
[----:B------:R-:W-:-:S04]  /*8aa0*/  IMAD.WIDE.U32 R4, R7, UR16, R4 ;  /* 0x0000001007047c25 */ /* 0x000fc8000f8e0004 */
        /* <DEDUP_REMOVED lines=12> */
.L_x_15121:
        /* <DEDUP_REMOVED lines=26> */
[----:B------:R-:W-:Y:S01]  /*8d10*/  IMAD.X R25, RZ, RZ, R3, P4 ;  /* 0x000000ffff197224 */ /* 0x000fe200020e0603 */
[----:B-1----:R0:W-:Y:S04]  /*8d20*/  @!P0 ST.E desc[UR52][R14.64], R20 ;  /* 0x000000140e008985 */ /* 0x0021e8000c101934 */
[----:B------:R-:W2:Y:S04]  /*8d30*/  LD.E.128 R4, desc[UR52][R4.64] ;  /* 0x0000003404047980 */ /* 0x000ea8000c101d00 */
[----:B------:R-:W3:Y:S04]  /*8d40*/  LD.E.128 R8, desc[UR52][R8.64] ;  /* 0x0000003408087980 */ /* 0x000ee8000c101d00 */
[----:B------:R-:W4:Y:S01]  /*8d50*/  LD.E.128 R24, desc[UR52][R24.64] ;  /* 0x0000003418187980 */ /* 0x000f22000c101d00 */
[----:B------:R-:W-:Y:S01]  /*8d60*/  IADD3 R29, P0, R2, 0x4800, RZ ;  /* 0x00004800021d7810 */ /* 0x000fe20007f1e0ff */
[----:B0-----:R-:W0:Y:S03]  /*8d70*/  @P1 LDC R20, c[0x0][0xbec] ;  /* 0x0002fb00ff141b82 */ /* 0x001e260000000800 */
[----:B------:R-:W-:-:S02]  /*8d80*/  IADD3.X R13, RZ, R3, RZ, P0, !PT ;  /* 0x00000003ff0d7210 */ /* 0x000fc400007fe4ff */
[----:B------:R-:W-:-:S03]  /*8d90*/  LOP3.LUT R2, R29, 0x380, RZ, 0xc0, !PT ;  /* 0x000003801d027812 */ /* 0x000fc600078ec0ff */
[----:B------:R-:W1:Y:S01]  /*8da0*/  @P1 LDC R3, c[0x0][0xbf0] ;  /* 0x0002fc00ff031b82 */ /* 0x000e620000000800 */
[----:B------:R-:W-:Y:S01]  /*8db0*/  UIMAD UR10, UR9, UR12, URZ ;  /* 0x0000000c090a72a4 */ /* 0x000fe2000f8e023f */
[----:B------:R-:W-:Y:S01]  /*8dc0*/  SHF.R.U64 R2, R2, 0x3, RZ ;  /* 0x0000000302027819 */ /* 0x000fe200000012ff */
        /* <DEDUP_REMOVED lines=11> */
[----:B0-----:R-:W-:Y:S01]  /*8e80*/  @P1 IMAD.HI.U32 R2, R29, R20, RZ ;  /* 0x000000141d021227 */ /* 0x001fe200078e00ff */
[----:B------:R-:W-:Y:S01]  /*8e90*/  ULDC.64 UR10, c[0x0][0xaf0] ;  /* 0x0002bc00000a7ab9 */ /* 0x000fe20000000a00 */
[----:B------:R-:W5:Y:S01]  /*8ea0*/  LD.E.128 R12, desc[UR52][R12.64] ;  /* 0x000000340c0c7980 */ /* 0x000f62000c101d00 */
[----:B------:R-:W-:Y:S01]  /*8eb0*/  UIADD3 UR9, UR9, UR4, URZ ;  /* 0x0000000409097290 */ /* 0x000fe2000fffe03f */
[----:B------:R-:W-:Y:S01]  /*8ec0*/  IMAD.MOV.U32 R21, RZ, RZ, R29 ;  /* 0x000000ffff157224 */ /* 0x000fe200078e001d */
[----:B------:R-:W-:Y:S01]  /*8ed0*/  UIMAD UR4, UR19, UR10, URZ ;  /* 0x0000000a130472a4 */ /* 0x000fe2000f8e023f */
[----:B------:R-:W-:Y:S01]  /*8ee0*/  @!PT LDS RZ, [RZ] ;  /* 0x00000000fffff984 */ /* 0x000fe20000000800 */
[----:B------:R-:W-:Y:S01]  /*8ef0*/  @!PT LDS RZ, [RZ] ;  /* 0x00000000fffff984 */ /* 0x000fe20000000800 */
[----:B------:R-:W-:Y:S01]  /*8f00*/  @!PT LDS RZ, [RZ] ;  /* 0x00000000fffff984 */ /* 0x000fe20000000800 */
[----:B------:R-:W-:Y:S01]  /*8f10*/  @!PT LDS RZ, [RZ] ;  /* 0x00000000fffff984 */ /* 0x000fe20000000800 */
[----:B------:R0:W-:Y:S06]  /*8f20*/  MEMBAR.ALL.CTA ;  /* 0x0000000000007992 */ /* 0x0001ec0000008000 */
[----:B0-----:R-:W0:Y:S01]  /*8f30*/  FENCE.VIEW.ASYNC.S ;  /* 0x00000000000073c6 */ /* 0x001e220000000000 */
[----:B------:R-:W-:Y:S01]  /*8f40*/  UIMAD.WIDE.U32 UR8, UR7, UR10, UR8 ;  /* 0x0000000a070872a5 */ /* 0x000fe2000f8e0008 */
[----:B-1----:R-:W-:Y:S01]  /*8f50*/  @P1 SHF.R.U32.HI R21, RZ, R3, R2 ;  /* 0x00000003ff151219 */ /* 0x002fe20000011602 */
[----:B------:R-:W-:Y:S01]  /*8f60*/  UIMAD UR4, UR7, UR11, UR4 ;  /* 0x0000000b070472a4 */ /* 0x000fe2000f8e0204 */
[----:B------:R-:W-:-:S02]  /*8f70*/  VIADD R0, R0, 0x16820 ;  /* 0x0001682000007836 */ /* 0x000fc40000000000 */
[--C-:B------:R-:W-:Y:S01]  /*8f80*/  SHF.R.S32.HI R20, RZ, 0x1f, R21.reuse ;  /* 0x0000001fff147819 */ /* 0x100fe20000011415 */
[----:B------:R-:W-:Y:S01]  /*8f90*/  UIADD3 UR4, UR9, UR4, URZ ;  /* 0x0000000409047290 */ /* 0x000fe2000fffe03f */
[----:B------:R-:W-:Y:S01]  /*8fa0*/  IMAD.MOV R28, RZ, RZ, -R21 ;  /* 0x000000ffff1c7224 */ /* 0x000fe200078e0a15 */
[----:B------:R-:W-:Y:S01]  /*8fb0*/  ULDC.64 UR10, c[0x0][0xae0] ;  /* 0x0002b800000a7ab9 */ /* 0x000fe20000000a00 */
[----:B------:R-:W-:Y:S01]  /*8fc0*/  IMAD.U32 R3, RZ, RZ, UR9 ;  /* 0x00000009ff037e24 */ /* 0x000fe2000f8e00ff */
[----:B------:R-:W-:Y:S01]  /*8fd0*/  PRMT R0, RZ, 0x654, R0 ;  /* 0x00000654ff007816 */ /* 0x000fe20000000000 */
        /* <DEDUP_REMOVED lines=8> */
[----:B------:R-:W-:Y:S01]  /*9060*/  IMAD.WIDE.U32 R2, R21, UR10, R2 ;  /* 0x0000000a15027c25 */ /* 0x000fe2000f8e0002 */
[----:B0-----:R0:W-:Y:S03]  /*9070*/  SYNCS.ARRIVE.TRANS64.RED.A1T0 RZ, [R0+URZ], RZ ;  /* 0x000000ff00ff79a7 */ /* 0x0011e6000810043f */
[----:B------:R-:W-:-:S02]  /*9080*/  IMAD.IADD R3, R3, 0x1, R33 ;  /* 0x0000000103037824 */ /* 0x000fc400078e0221 */
[----:B------:R-:W-:Y:S02]  /*9090*/  IMAD R20, R20, UR8, RZ ;  /* 0x0000000814147c24 */ /* 0x000fe4000f8e02ff */
        /* <DEDUP_REMOVED lines=36> */
.L_x_15120:
        /* <DEDUP_REMOVED lines=14> */
[----:B------:R-:W-:-:S05]  /*93c0*/  MOV R0, UR4 ;  /* 0x0000000400007c02 */ /* 0x000fca0008000f00 */
[----:B------:R-:W-:-:S05]  /*93d0*/  PLOP3.LUT P3, PT, PT, PT, UP1, 0x80, 0x0 ;  /* 0x000000000000781c */ /* 0x000fca0003f6f018 */
[----:B------:R-:W-:-:S04]  /*93e0*/  @UP1 ULEA UR8, UP2, UR39, UR8, 0x2 ;  /* 0x0000000827081291 */ /* 0x000fc8000f84103f */
[----:B------:R-:W-:Y:S02]  /*93f0*/  @UP1 ULEA.HI.X UR9, UR39, UR9, UR40, 0x2, UP2 ;  /* 0x0000000927091291 */ /* 0x000fe400090f1428 */
        /* <DEDUP_REMOVED lines=15> */
.L_x_15123:
        /* <DEDUP_REMOVED lines=45> */
.L_x_15125:
[----:B------:R-:W-:Y:S05]  /*97c0*/  BSYNC B1 ;  /* 0x0000000000017941 */ /* 0x000fea0003800000 */
.L_x_15124:
        /* <DEDUP_REMOVED lines=33> */
[----:B------:R-:W-:Y:S01]  /*99e0*/  SHF.R.S32.HI R4, RZ, 0x1f, R7 ;  /* 0x0000001fff047819 */ /* 0x000fe20000011407 */
[C---:B------:R-:W-:Y:S01]  /*99f0*/  IMAD R9, R5.reuse, UR11, R6 ;  /* 0x0000000b05097c24 */ /* 0x040fe2000f8e0206 */
[----:B------:R-:W-:Y:S01]  /*9a00*/  ULDC UR4, c[0x0][0xac8] ;  /* 0x0002b20000047ab9 */ /* 0x000fe20000000800 */
[----:B------:R-:W-:-:S04]  /*9a10*/  IMAD.WIDE.U32 R2, R5, UR10, R2 ;  /* 0x0000000a05027c25 */ /* 0x000fc8000f8e0002 */
        /* <DEDUP_REMOVED lines=35> */
.L_x_15122:
[----:B------:R-:W-:Y:S05]  /*9c50*/  BSYNC B0 ;  /* 0x0000000000007941 */ /* 0x000fea0003800000 */
.L_x_15119:
[----:B------:R-:W-:Y:S02]  /*9c60*/  ULDC UR4, c[0x0][0xc3c] ;  /* 0x00030f0000047ab9 */ /* 0x000fe40000000800 */
[----:B------:R-:W-:-:S13]  /*9c70*/  ISETP.GE.AND P0, PT, R31, UR4, PT ;  /* 0x000000041f007c0c */ /* 0x000fda000bf06270 */
[----:B------:R-:W-:Y:S05]  /*9c80*/  @!P0 BRA `(.L_x_15126) ;  /* 0xffffff7000208947 */ /* 0x000fea000383ffff */
[----:B------:R-:W-:Y:S05]  /*9c90*/  EXIT ;  /* 0x000000000000794d */ /* 0x000fea0003800000 */
.L_x_15077:
        /* <DEDUP_REMOVED lines=18> */
.L_x_15127:
        /* <DEDUP_REMOVED lines=40> */
.L_x_15133:
        /* <DEDUP_REMOVED lines=12> */
.L_x_15132:
[----:B------:R-:W-:Y:S05]  /*a100*/  BSYNC B0 ;  /* 0x0000000000007941 */ /* 0x000fea0003800000 */
.L_x_15131:
        /* <DEDUP_REMOVED lines=20> */
.L_x_15129:
        /* <DEDUP_REMOVED lines=20> */
.L_x_15134:
        /* <DEDUP_REMOVED lines=59> */
.L_x_15130:
[----:B------:R-:W-:Y:S01]  /*a740*/  ULDC UR4, c[0x0][0xc3c] ;  /* 0x00030f0000047ab9 */ /* 0x000fe20000000800 */
[----:B------:R-:W-:Y:S02]  /*a750*/  IMAD.MOV.U32 R17, RZ, RZ, RZ ;  /* 0x000000ffff117224 */ /* 0x000fe400078e00ff */
[----:B------:R-:W-:Y:S02]  /*a760*/  IMAD.U32 R16, RZ, RZ, UR6 ;  /* 0x00000006ff107e24 */ /* 0x000fe4000f8e00ff */
[----:B------:R-:W-:Y:S02]  /*a770*/  IMAD.MOV.U32 R18, RZ, RZ, RZ ;  /* 0x000000ffff127224 */ /* 0x000fe400078e00ff */
[----:B------:R-:W-:-:S07]  /*a780*/  IMAD.U32 R19, RZ, RZ, UR4 ;  /* 0x00000004ff137e24 */ /* 0x000fce000f8e00ff */
.L_x_15135:
[----:B------:R-:W-:-:S13]  /*a790*/  ISETP.NE.AND P0, PT, R5, RZ, PT ;  /* 0x000000ff0500720c */ /* 0x000fda0003f05270 */
[----:B------:R-:W0:Y:S01]  /*a7a0*/  @!P0 S2R R3, SR_CgaCtaId ;  /* 0x0000000000038919 */ /* 0x000e220000008800 */
[----:B------:R-:W-:-:S04]  /*a7b0*/  @!P0 MOV R0, 0x400 ;  /* 0x0000040000008802 */ /* 0x000fc80000000f00 */
[----:B0-----:R-:W-:-:S05]  /*a7c0*/  @!P0 LEA R0, R3, R0, 0x18 ;  /* 0x0000000003008211 */ /* 0x001fca00078ec0ff */
[----:B------:R0:W-:Y:S01]  /*a7d0*/  @!P0 STS.128 [R0+0x168d0], R16 ;  /* 0x0168d01000008388 */ /* 0x0001e20000000c00 */
[----:B------:R-:W-:Y:S06]  /*a7e0*/  BAR.ARV 0x5, 0x200 ;  /* 0x0148000000007b1d */ /* 0x000fec0000002000 */
.L_x_15128:
        /* <DEDUP_REMOVED lines=29> */
.L_x_15197:
[----:B0-----:R-:W0:Y:S01]  /*a9c0*/  LDC.64 R2, c[0x0][0xc88] ;  /* 0x00032200ff027b82 */ /* 0x001e220000000a00 */
[----:B--2---:R-:W2:Y:S01]  /*a9d0*/  LDL.LU R6, [R1] ;  /* 0x0000000001067983 */ /* 0x004ea20000300800 */
        /* <DEDUP_REMOVED lines=15> */
[----:B------:R1:W3:Y:S01]  /*aad0*/  @P0 LDG.E R7, desc[UR52][R2.64] ;  /* 0x0000003402070981 */ /* 0x0002e2000c1e1900 */
[----:B------:R-:W-:Y:S02]  /*aae0*/  ISETP.NE.U32.AND P0, PT, RZ, UR4, PT ;  /* 0x00000004ff007c0c */ /* 0x000fe4000bf05070 */
[----:B--2---:R-:W-:Y:S02]  /*aaf0*/  LOP3.LUT R6, R6, 0xffffffef, RZ, 0xc0, !PT ;  /* 0xffffffef06067812 */ /* 0x004fe400078ec0ff */
[----:B------:R-:W-:Y:S02]  /*ab00*/  ISETP.NE.AND.EX P2, PT, RZ, UR5, PT, P0 ;  /* 0x00000005ff007c0c */ /* 0x000fe4000bf45300 */
[----:B------:R-:W-:Y:S02]  /*ab10*/  ISETP.NE.U32.AND P0, PT, RZ, UR6, PT ;  /* 0x00000006ff007c0c */ /* 0x000fe4000bf05070 */
[----:B0-----:R-:W-:Y:S02]  /*ab20*/  MOV R0, RZ ;  /* 0x000000ff00007202 */ /* 0x001fe40000000f00 */
[----:B------:R-:W-:-:S02]  /*ab30*/  ISETP.NE.AND.EX P0, PT, RZ, UR7, PT, P0 ;  /* 0x00000007ff007c0c */ /* 0x000fc4000bf05300 */
[----:B-1----:R-:W-:-:S04]  /*ab40*/  IADD3 R2, P1, R23, UR4, RZ ;  /* 0x0000000417027c10 */ /* 0x002fc8000ff3e0ff */
[----:B------:R-:W-:Y:S01]  /*ab50*/  IADD3.X R3, R24, UR5, RZ, P1, !PT ;  /* 0x0000000518037c10 */ /* 0x000fe20008ffe4ff */
[----:B------:R-:W-:Y:S01]  /*ab60*/  ULDC.64 UR4, c[0x0][0x418] ;  /* 0x0001060000047ab9 */ /* 0x000fe20000000a00 */
[----:B------:R-:W-:-:S03]  /*ab70*/  @P2 LOP3.LUT R6, R6, 0x10, RZ, 0xfc, !PT ;  /* 0x0000001006062812 */ /* 0x000fc600078efcff */
[----:B------:R-:W2:Y:S02]  /*ab80*/  @P2 LDG.E R0, desc[UR52][R2.64] ;  /* 0x0000003402002981 */ /* 0x000ea4000c1e1900 */
[----:B------:R-:W-:Y:S02]  /*ab90*/  @P0 IADD3 R4, P1, R23, UR6, RZ ;  /* 0x0000000617040c10 */ /* 0x000fe4000ff3e0ff */
[----:B------:R-:W-:Y:S02]  /*aba0*/  STL [R1], R6 ;  /* 0x0000000601007387 */ /* 0x000fe40000100800 */
        /* <DEDUP_REMOVED lines=8> */
[----:B--2---:R0:W-:Y:S04]  /*ac30*/  STL [R1+0x20], R0 ;  /* 0x0000200001007387 */ /* 0x0041e80000100800 */
[----:B---3--:R1:W-:Y:S04]  /*ac40*/  STL [R1+0x14], R7 ;  /* 0x0000140701007387 */ /* 0x0083e80000100800 */
[----:B----4-:R1:W-:Y:S01]  /*ac50*/  @P0 STL [R1+0x2c], R4 ;  /* 0x00002c0401000387 */ /* 0x0103e20000100800 */
        /* <DEDUP_REMOVED lines=10> */
.L_x_15137:
        /* <DEDUP_REMOVED lines=10> */
.L_x_15138:
        /* <DEDUP_REMOVED lines=9> */
.L_x_15139:
[----:B0-2---:R-:W-:Y:S01]  /*ae30*/  IMAD.MOV.U32 R2, RZ, RZ, R6 ;  /* 0x000000ffff027224 */ /* 0x005fe200078e0006 */
[----:B------:R-:W0:Y:S01]  /*ae40*/  LDC R3, c[0x0][0x448] ;  /* 0x00011200ff037b82 */ /* 0x000e220000000800 */
[----:B------:R-:W2:Y:S01]  /*ae50*/  LDL R6, [R1+0x2c] ;  /* 0x00002c0001067983 */ /* 0x000ea20000100800 */
[----:B-----5:R-:W-:Y:S01]  /*ae60*/  IMAD.IADD R5, R0, 0x1, -R7 ;  /* 0x0000000100057824 */ /* 0x020fe200078e0a07 */
[----:B------:R-:W-:Y:S01]  /*ae70*/  BSSY B7, `(.L_x_15140) ;  /* 0x00003b5000077945 */ /* 0x000fe20003800000 */
[----:B------:R-:W-:Y:S02]  /*ae80*/  LOP3.LUT R2, R2, 0xfffffff7, RZ, 0xc0, !PT ;  /* 0xfffffff702027812 */ /* 0x000fe400078ec0ff */
[----:B0-----:R-:W-:-:S13]  /*ae90*/  ISETP.NE.AND P0, PT, R3, 0x1, PT ;  /* 0x000000010300780c */ /* 0x001fda0003f05270 */
[----:B------:R-:W0:Y:S01]  /*aea0*/  @P0 LDC R4, c[0x0][0x44c] ;  /* 0x00011300ff040b82 */ /* 0x000e220000000800 */
[----:B------:R-:W-:-:S05]  /*aeb0*/  @P0 LOP3.LUT R2, R2, 0x8, RZ, 0xfc, !PT ;  /* 0x0000000802020812 */ /* 0x000fca00078efcff */
[----:B------:R1:W-:Y:S02]  /*aec0*/  STL [R1], R2 ;  /* 0x0000000201007387 */ /* 0x0003e40000100800 */
[----:B------:R-:W3:Y:S02]  /*aed0*/  @P0 LDC R3, c[0x0][0x450] ;  /* 0x00011400ff030b82 */ /* 0x000ee40000000800 */
[----:B------:R4:W-:Y:S01]  /*aee0*/  STL [R1+0x10], R5 ;  /* 0x0000100501007387 */ /* 0x0009e20000100800 */
[----:B-1----:R-:W-:-:S04]  /*aef0*/  IMAD R2, R17, 0xc0, RZ ;  /* 0x000000c011027824 */ /* 0x002fc800078e02ff */
[----:B------:R-:W-:-:S04]  /*af00*/  VIADD R2, R2, 0xbf ;  /* 0x000000bf02027836 */ /* 0x000fc80000000000 */
[----:B0-----:R-:W-:-:S05]  /*af10*/  @P0 IMAD.HI.U32 R4, R2, R4, RZ ;  /* 0x0000000402040227 */ /* 0x001fca00078e00ff */
[----:B---3--:R-:W-:Y:S02]  /*af20*/  @P0 SHF.R.U32.HI R2, RZ, R3, R4 ;  /* 0x00000003ff020219 */ /* 0x008fe40000011604 */
[----:B--2---:R-:W-:-:S05]  /*af30*/  IADD3 R0, R5, 0x80, -R6 ;  /* 0x0000008005007810 */ /* 0x004fca0007ffe806 */
        /* <DEDUP_REMOVED lines=11> */
[----:B----4-:R-:W-:Y:S05]  /*aff0*/  @P0 BRA `(.L_x_15141) ;  /* 0x0000000000440947 */ /* 0x010fea0003800000 */
        /* <DEDUP_REMOVED lines=17> */
.L_x_15141:
        /* <DEDUP_REMOVED lines=20> */
.L_x_15144:
[----:B------:R-:W-:Y:S05]  /*b250*/  BSYNC B6 ;  /* 0x0000000000067941 */ /* 0x000fea0003800000 */
.L_x_15143:
        /* <DEDUP_REMOVED lines=20> */
.L_x_15147:
        /* <DEDUP_REMOVED lines=15> */
.L_x_15146:
[----:B------:R-:W-:Y:S05]  /*b490*/  BSYNC B6 ;  /* 0x0000000000067941 */ /* 0x000fea0003800000 */
.L_x_15145:
        /* <DEDUP_REMOVED lines=39> */
[----:B------:R0:W-:Y:S01]  /*b710*/  STL [R1+0x18], R6 ;  /* 0x0000180601007387 */ /* 0x0001e20000100800 */
        /* <DEDUP_REMOVED lines=11> */
[----:B------:R0:W-:Y:S01]  /*b7d0*/  STL [R1], R20 ;  /* 0x0000001401007387 */ /* 0x0001e20000100800 */
[----:B------:R-:W-:-:S03]  /*b7e0*/  UMOV UR4, 0xffffffff ;  /* 0xffffffff00047882 */ /* 0x000fc60000000000 */
[----:B------:R-:W-:Y:S05]  /*b7f0*/  BRA.DIV UR4, `(.L_x_15148) ;  /* 0x00000046040c7947 */ /* 0x000fea000b800000 */
.L_x_15214:
[----:B------:R-:W-:-:S05]  /*b800*/  SHF.R.S32.HI R9, RZ, 0x1f, R18 ;  /* 0x0000001fff097819 */ /* 0x000fca0000011412 */
[----:B------:R1:W-:Y:S01]  /*b810*/  STL [R1+0x8], R9 ;  /* 0x0000080901007387 */ /* 0x0003e20000100800 */
[----:B------:R-:W-:Y:S05]  /*b820*/  @!P2 BRA `(.L_x_15149) ;  /* 0x000000000004a947 */ /* 0x000fea0003800000 */
[----:B------:R-:W-:Y:S01]  /*b830*/  BPT.TRAP 0x1 ;  /* 0x000000040000795c */ /* 0x000fe20000300000 */
.L_x_15149:
        /* <DEDUP_REMOVED lines=25> */
.L_x_15215:
[----:B------:R-:W-:Y:S05]  /*b9d0*/  BSYNC B0 ;  /* 0x0000000000007941 */ /* 0x000fea0003800000 */
.L_x_15150:
        /* <DEDUP_REMOVED lines=21> */
[----:B------:R-:W-:Y:S02]  /*bb30*/  ULDC.64 UR4, c[0x0][0x2e8] ;  /* 0x0000ba0000047ab9 */ /* 0x000fe40000000a00 */
[----:B------:R-:W-:Y:S01]  /*bb40*/  LEA R0, P0, R4, UR4, 0x1 ;  /* 0x0000000404007c11 */ /* 0x000fe2000f8008ff */
[----:B------:R-:W-:Y:S01]  /*bb50*/  ULDC UR4, c[0x0][0x2f4] ;  /* 0x0000bd0000047ab9 */ /* 0x000fe20000000800 */
[----:B----4-:R-:W-:Y:S01]  /*bb60*/  LOP3.LUT R9, R9, 0xfffffffe, RZ, 0xc0, !PT ;  /* 0xfffffffe09097812 */ /* 0x010fe200078ec0ff */
[----:B------:R-:W-:Y:S01]  /*bb70*/  IMAD.IADD R2, R5, 0x1, R2 ;  /* 0x0000000105027824 */ /* 0x000fe200078e0202 */
[----:B------:R-:W-:Y:S01]  /*bb80*/  ISETP.GE.AND P2, PT, R28, UR4, PT ;  /* 0x000000041c007c0c */ /* 0x000fe2000bf46270 */
[----:B------:R-:W-:-:S03]  /*bb90*/  UMOV UR4, 0xffffffff ;  /* 0xffffffff00047882 */ /* 0x000fc60000000000 */
[----:B------:R-:W-:Y:S02]  /*bba0*/  LEA.HI.X R2, R4, UR5, R2, 0x1, P0 ;  /* 0x0000000504027c11 */ /* 0x000fe400080f0c02 */
[----:B---3--:R-:W-:-:S04]  /*bbb0*/  IADD3 R4, -R10, R11, -R8 ;  /* 0x0000000b0a047210 */ /* 0x008fc80007ffe908 */
[----:B------:R-:W-:-:S03]  /*bbc0*/  ISETP.GE.AND P0, PT, R4, 0x1, PT ;  /* 0x000000010400780c */ /* 0x000fc60003f06270 */
        /* <DEDUP_REMOVED lines=81> */
.L_x_15233:
        /* <DEDUP_REMOVED lines=10> */
.L_x_15153:
        /* <DEDUP_REMOVED lines=11> */
.L_x_15154:
[----:B------:R1:W5:Y:S01]  /*c230*/  LDL R0, [R1] ;  /* 0x0000000001007983 */ /* 0x0003620000100800 */
        /* <DEDUP_REMOVED lines=37> */
.L_x_15156:
[----:B------:R-:W-:Y:S05]  /*c490*/  BSYNC B6 ;  /* 0x0000000000067941 */ /* 0x000fea0003800000 */
.L_x_15155:
[----:B------:R-:W2:Y:S01]  /*c4a0*/  LDL.LU R21, [R1+0x34] ;  /* 0x0000340001157983 */ /* 0x000ea20000300800 */
[----:B------:R-:W-:Y:S01]  /*c4b0*/  ULDC.64 UR4, c[0x0][0x2d8] ;  /* 0x0000b60000047ab9 */ /* 0x000fe20000000a00 */
[----:B0-----:R-:W0:Y:S01]  /*c4c0*/  LDC R4, c[0x0][0x448] ;  /* 0x00011200ff047b82 */ /* 0x001e220000000800 */
[----:B------:R-:W-:Y:S01]  /*c4d0*/  ULDC.64 UR6, c[0x0][0x2c8] ;  /* 0x0000b20000067ab9 */ /* 0x000fe20000000a00 */
[----:B------:R-:W3:Y:S01]  /*c4e0*/  LDL.LU R0, [R1+0x30] ;  /* 0x0000300001007983 */ /* 0x000ee20000300800 */
[----:B------:R-:W-:-:S03]  /*c4f0*/  ULDC.64 UR8, c[0x0][0x280] ;  /* 0x0000a00000087ab9 */ /* 0x000fc60000000a00 */
[----:B------:R-:W3:Y:S02]  /*c500*/  LDL.LU.64 R2, [R1+0x20] ;  /* 0x0000200001027983 */ /* 0x000ee40000300a00 */
[----:B------:R-:W1:Y:S02]  /*c510*/  LDC R9, c[0x0][0x448] ;  /* 0x00011200ff097b82 */ /* 0x000e640000000800 */
[----:B------:R-:W4:Y:S04]  /*c520*/  LDL R20, [R1+0x8] ;  /* 0x0000080001147983 */ /* 0x000f280000100800 */
[----:B------:R0:W5:Y:S02]  /*c530*/  LDL R10, [R1+0x1c] ;  /* 0x00001c00010a7983 */ /* 0x0001640000100800 */
[----:B0-----:R-:W-:-:S13]  /*c540*/  ISETP.NE.AND P6, PT, R4, 0x1, PT ;  /* 0x000000010400780c */ /* 0x001fda0003fc5270 */
[----:B------:R-:W0:Y:S08]  /*c550*/  @P6 LDC R5, c[0x0][0x44c] ;  /* 0x00011300ff056b82 */ /* 0x000e300000000800 */
[----:B------:R-:W1:Y:S08]  /*c560*/  @P6 LDC R4, c[0x0][0x450] ;  /* 0x00011400ff046b82 */ /* 0x000e700000000800 */
[----:B------:R-:W1:Y:S01]  /*c570*/  @P6 LDC R8, c[0x0][0x450] ;  /* 0x00011400ff086b82 */ /* 0x000e620000000800 */
[----:B---3--:R-:W-:-:S02]  /*c580*/  IMAD.MOV.U32 R3, RZ, RZ, R0 ;  /* 0x000000ffff037224 */ /* 0x008fc400078e0000 */
        /* <DEDUP_REMOVED lines=10> */
[----:B------:R-:W-:-:S03]  /*c630*/  ULDC.64 UR4, c[0x0][0x2d0] ;  /* 0x0000b40000047ab9 */ /* 0x000fc60000000a00 */
[----:B------:R-:W-:Y:S01]  /*c640*/  IMAD.IADD R3, R3, 0x1, R0 ;  /* 0x0000000103037824 */ /* 0x000fe200078e0200 */
[----:B---3--:R-:W-:-:S04]  /*c650*/  LOP3.LUT R20, R20, 0x7f, RZ, 0xc0, !PT ;  /* 0x0000007f14147812 */ /* 0x008fc800078ec0ff */
[----:B------:R-:W-:Y:S01]  /*c660*/  SHF.R.U32.HI R20, RZ, 0x3, R20 ;  /* 0x00000003ff147819 */ /* 0x000fe20000011614 */
[----:B--2---:R-:W-:-:S05]  /*c670*/  IMAD.SHL.U32 R21, R21, 0x10, RZ ;  /* 0x0000001015157824 */ /* 0x004fca00078e00ff */
[----:B------:R-:W-:-:S04]  /*c680*/  LOP3.LUT R21, R21, 0x70, RZ, 0xc0, !PT ;  /* 0x0000007015157812 */ /* 0x000fc800078ec0ff */
[----:B------:R-:W-:Y:S02]  /*c690*/  LOP3.LUT R20, R20, R21, RZ, 0xfc, !PT ;  /* 0x0000001514147212 */ /* 0x000fe400078efcff */
[----:B------:R2:W5:Y:S03]  /*c6a0*/  LDL R21, [R1+0x2c] ;  /* 0x00002c0001157983 */ /* 0x0005660000100800 */
[----:B------:R-:W-:-:S04]  /*c6b0*/  IMAD R6, R17, 0xc0, R20 ;  /* 0x000000c011067824 */ /* 0x000fc800078e0214 */
[----:B0-----:R-:W-:-:S04]  /*c6c0*/  @P6 IMAD.HI.U32 R0, R6, R5, RZ ;  /* 0x0000000506006227 */ /* 0x001fc800078e00ff */
        /* <DEDUP_REMOVED lines=16> */
[----:B------:R-:W-:Y:S01]  /*c7d0*/  LEA.HI.X R4, R4, UR9, R5, 0x1, P0 ;  /* 0x0000000904047c11 */ /* 0x000fe200080f0c05 */
[----:B------:R-:W-:-:S05]  /*c7e0*/  VIADD R5, R6, 0x80 ;  /* 0x0000008006057836 */ /* 0x000fca0000000000 */
[----:B------:R-:W-:Y:S01]  /*c7f0*/  MOV R6, R5 ;  /* 0x0000000500067202 */ /* 0x000fe20000000f00 */
[----:B------:R-:W1:Y:S01]  /*c800*/  S2R R20, SR_TID.X ;  /* 0x0000000000147919 */ /* 0x000e620000002100 */
        /* <DEDUP_REMOVED lines=18> */
[----:B-1----:R-:W-:Y:S02]  /*c930*/  LOP3.LUT R20, R20, 0x7f, RZ, 0xc0, !PT ;  /* 0x0000007f14147812 */ /* 0x002fe400078ec0ff */
        /* <DEDUP_REMOVED lines=70> */
[----:B0-----:R-:W-:-:S04]  /*cda0*/  @!P1 LEA R7, P2, R28, R7, 0x1 ;  /* 0x000000071c079211 */ /* 0x001fc800078408ff */
[----:B-1----:R-:W-:-:S04]  /*cdb0*/  @!P1 IADD3.X R6, RZ, R6, RZ, P2, !PT ;  /* 0x00000006ff069210 */ /* 0x002fc800017fe4ff */
        /* <DEDUP_REMOVED lines=37> */
.L_x_15258:
        /* <DEDUP_REMOVED lines=10> */
.L_x_15158:
        /* <DEDUP_REMOVED lines=20> */
.L_x_15259:
[----:B------:R-:W-:Y:S05]  /*d1f0*/  BSYNC B0 ;  /* 0x0000000000007941 */ /* 0x000fea0003800000 */
.L_x_15159:
[----:B------:R-:W-:Y:S04]  /*d200*/  BSSY B0, `(.L_x_15161) ;  /* 0x0000106000007945 */ /* 0x000fe80003800000 */
[----:B------:R-:W-:Y:S05]  /*d210*/  @!P1 BRA `(.L_x_15162) ;  /* 0x0000001000109947 */ /* 0x000fea0003800000 */
[----:B------:R-:W2:Y:S01]  /*d220*/  LDL.LU R0, [R1+0x28] ;  /* 0x0000280001007983 */ /* 0x000ea20000300800 */
[----:B------:R-:W-:Y:S01]  /*d230*/  ULDC UR4, c[0x0][0x2f4] ;  /* 0x0000bd0000047ab9 */ /* 0x000fe20000000800 */
[----:B------:R-:W-:Y:S01]  /*d240*/  IMAD.MOV.U32 R17, RZ, RZ, R27 ;  /* 0x000000ffff117224 */ /* 0x000fe200078e001b */
[----:B------:R-:W-:Y:S01]  /*d250*/  ISETP.GE.AND P1, PT, R28, UR4, PT ;  /* 0x000000041c007c0c */ /* 0x000fe2000bf26270 */
[----:B------:R-:W-:Y:S02]  /*d260*/  IMAD.MOV.U32 R6, RZ, RZ, R25 ;  /* 0x000000ffff067224 */ /* 0x000fe400078e0019 */
[----:B------:R-:W-:Y:S02]  /*d270*/  IMAD.MOV.U32 R29, RZ, RZ, R26 ;  /* 0x000000ffff1d7224 */ /* 0x000fe400078e001a */
[----:B--2---:R-:W-:-:S08]  /*d280*/  VIADD R7, R0, 0xfffffffe ;  /* 0xfffffffe00077836 */ /* 0x004fd00000000000 */
.L_x_15175:
        /* <DEDUP_REMOVED lines=42> */
.L_x_15163:
[----:B------:R-:W-:Y:S01]  /*d530*/  IMAD R5, R25, 0x8, R22 ;  /* 0x0000000819057824 */ /* 0x000fe200078e0216 */
[----:B------:R-:W-:Y:S01]  /*d540*/  SHF.L.U32 R2, R27, 0x1f, RZ ;  /* 0x0000001f1b027819 */ /* 0x000fe200000006ff */
[----:B------:R-:W-:Y:S03]  /*d550*/  BSSY B1, `(.L_x_15164) ;  /* 0x0000003000017945 */ /* 0x000fe60003800000 */
[----:B------:R-:W0:Y:S02]  /*d560*/  SYNCS.PHASECHK.TRANS64.TRYWAIT P0, [R5+URZ+0x16840], R2 ;  /* 0x01684002050075a7 */ /* 0x000e24000800017f */
[----:B0-----:R-:W-:Y:S05]  /*d570*/  @!P0 BRA `(.L_x_15165) ;  /* 0x00000040009c8947 */ /* 0x001fea0003800000 */
.L_x_15260:
[----:B------:R-:W-:Y:S05]  /*d580*/  BSYNC B1 ;  /* 0x0000000000017941 */ /* 0x000fea0003800000 */
.L_x_15164:
[----:B------:R-:W2:Y:S04]  /*d590*/  LDL R3, [R1] ;  /* 0x0000000001037983 */ /* 0x000ea80000100800 */
[----:B------:R-:W3:Y:S01]  /*d5a0*/  LDL R8, [R1+0x8] ;  /* 0x0000080001087983 */ /* 0x000ee20000100800 */
        /* <DEDUP_REMOVED lines=69> */
.L_x_15278:
        /* <DEDUP_REMOVED lines=8> */
.L_x_15167:
        /* <DEDUP_REMOVED lines=11> */
.L_x_15168:
[----:B------:R1:W-:Y:S01]  /*db30*/  SYNCS.ARRIVE.TRANS64.A1T0 RZ, [R5+URZ+0x16830], RZ ;  /* 0x016830ff05ff79a7 */ /* 0x0003e2000810003f */
[----:B------:R-:W-:Y:S05]  /*db40*/  @!P3 BRA `(.L_x_15169) ;  /* 0x000000000004b947 */ /* 0x000fea0003800000 */
[----:B------:R-:W-:Y:S01]  /*db50*/  BPT.TRAP 0x1 ;  /* 0x000000040000795c */ /* 0x000fe20000300000 */
.L_x_15169:
[----:B------:R-:W-:Y:S01]  /*db60*/  SHF.L.U32 R2, R17, 0x1f, RZ ;  /* 0x0000001f11027819 */ /* 0x000fe200000006ff */
[----:B-1----:R-:W-:Y:S01]  /*db70*/  IMAD R5, R6, 0x8, R22 ;  /* 0x0000000806057824 */ /* 0x002fe200078e0216 */
[----:B------:R-:W-:Y:S03]  /*db80*/  BSSY B1, `(.L_x_15170) ;  /* 0x0000003000017945 */ /* 0x000fe60003800000 */
[----:B------:R-:W1:Y:S02]  /*db90*/  SYNCS.PHASECHK.TRANS64.TRYWAIT P0, [R5+URZ+0x16860], R2 ;  /* 0x01686002050075a7 */ /* 0x000e64000800017f */
[----:B-1----:R-:W-:Y:S05]  /*dba0*/  @!P0 BRA `(.L_x_15171) ;  /* 0x0000004400548947 */ /* 0x002fea0003800000 */
.L_x_15279:
[----:B------:R-:W-:Y:S05]  /*dbb0*/  BSYNC B1 ;  /* 0x0000000000017941 */ /* 0x000fea0003800000 */
.L_x_15170:
        /* <DEDUP_REMOVED lines=60> */
.L_x_15297:
        /* <DEDUP_REMOVED lines=28> */
.L_x_15173:
        /* <DEDUP_REMOVED lines=11> */
.L_x_15174:
[C---:B------:R-:W-:Y:S01]  /*e1f0*/  ISETP.GT.AND P0, PT, R26.reuse, RZ, PT ;  /* 0x000000ff1a00720c */ /* 0x040fe20003f04270 */
[----:B------:R1:W-:Y:S01]  /*e200*/  SYNCS.ARRIVE.TRANS64.A1T0 RZ, [R5+URZ+0x16850], RZ ;  /* 0x016850ff05ff79a7 */ /* 0x0003e2000810003f */
[----:B------:R-:W-:Y:S02]  /*e210*/  VIADD R7, R26, 0xffffffff ;  /* 0xffffffff1a077836 */ /* 0x000fe40000000000 */
[----:B------:R-:W-:Y:S02]  /*e220*/  IMAD.MOV.U32 R17, RZ, RZ, R27 ;  /* 0x000000ffff117224 */ /* 0x000fe400078e001b */
[----:B------:R-:W-:Y:S02]  /*e230*/  IMAD.MOV.U32 R6, RZ, RZ, R25 ;  /* 0x000000ffff067224 */ /* 0x000fe400078e0019 */
[----:B------:R-:W-:-:S05]  /*e240*/  IMAD.MOV.U32 R29, RZ, RZ, R26 ;  /* 0x000000ffff1d7224 */ /* 0x000fca00078e001a */
[----:B-1----:R-:W-:Y:S05]  /*e250*/  @P0 BRA `(.L_x_15175) ;  /* 0xfffffff0000c0947 */ /* 0x002fea000383ffff */
.L_x_15162:
[----:B------:R-:W-:Y:S05]  /*e260*/  BSYNC B0 ;  /* 0x0000000000007941 */ /* 0x000fea0003800000 */
.L_x_15161:
        /* <DEDUP_REMOVED lines=17> */
.L_x_15177:
[----:B------:R-:W-:Y:S05]  /*e380*/  BSYNC B0 ;  /* 0x0000000000007941 */ /* 0x000fea0003800000 */
.L_x_15176:
[----:B------:R-:W-:-:S05]  /*e390*/  IMAD.U32 R0, RZ, RZ, UR36 ;  /* 0x00000024ff007e24 */ /* 0x000fca000f8e00ff */
[----:B------:R-:W-:-:S13]  /*e3a0*/  ISETP.NE.AND P0, PT, R0, 0x3, PT ;  /* 0x000000030000780c */ /* 0x000fda0003f05270 */
[----:B------:R-:W-:Y:S05]  /*e3b0*/  @!P0 BRA `(.L_x_15178) ;  /* 0x0000000000048947 */ /* 0x000fea0003800000 */
[----:B------:R-:W-:Y:S01]  /*e3c0*/  BPT.TRAP 0x1 ;  /* 0x000000040000795c */ /* 0x000fe20000300000 */
.L_x_15178:
[----:B------:R-:W2:Y:S01]  /*e3d0*/  LDL.LU R2, [R1+0x10] ;  /* 0x0000100001027983 */ /* 0x000ea20000300800 */
[----:B------:R-:W-:Y:S01]  /*e3e0*/  IMAD R0, R25, 0x8, R22 ;  /* 0x0000000819007824 */ /* 0x000fe200078e0216 */
[----:B0-----:R-:W-:Y:S01]  /*e3f0*/  SHF.L.U32 R3, R27, 0x1f, RZ ;  /* 0x0000001f1b037819 */ /* 0x001fe200000006ff */
[----:B------:R-:W-:Y:S03]  /*e400*/  BSSY B0, `(.L_x_15179) ;  /* 0x0000004000007945 */ /* 0x000fe60003800000 */
[----:B------:R-:W0:Y:S01]  /*e410*/  SYNCS.PHASECHK.TRANS64.TRYWAIT P0, [R0+URZ+0x16860], R3 ;  /* 0x01686003000075a7 */ /* 0x000e22000800017f */
[----:B--2---:R-:W-:Y:S01]  /*e420*/  IMAD R6, R26, -0x80, R2 ;  /* 0xffffff801a067824 */ /* 0x004fe200078e0202 */
[----:B0-----:R-:W-:Y:S06]  /*e430*/  @!P0 BRA `(.L_x_15180) ;  /* 0x00000044008c8947 */ /* 0x001fec0003800000 */
.L_x_15298:
[----:B------:R-:W-:Y:S05]  /*e440*/  BSYNC B0 ;  /* 0x0000000000007941 */ /* 0x000fea0003800000 */
.L_x_15179:
        /* <DEDUP_REMOVED lines=61> */
.L_x_15316:
        /* <DEDUP_REMOVED lines=9> */
.L_x_15182:
        /* <DEDUP_REMOVED lines=11> */
.L_x_15183:
[----:B------:R-:W-:Y:S01]  /*e960*/  VIADD R25, R25, 0x1 ;  /* 0x0000000119197836 */ /* 0x000fe20000000000 */
[----:B------:R0:W-:Y:S04]  /*e970*/  SYNCS.ARRIVE.TRANS64.A1T0 RZ, [R0+URZ+0x16850], RZ ;  /* 0x016850ff00ff79a7 */ /* 0x0001e8000810003f */
[----:B------:R-:W-:-:S04]  /*e980*/  ISETP.NE.AND P0, PT, R25, 0x2, PT ;  /* 0x000000021900780c */ /* 0x000fc80003f05270 */
[----:B0-----:R-:W-:Y:S02]  /*e990*/  SEL R0, RZ, 0x1, P0 ;  /* 0x00000001ff007807 */ /* 0x001fe40000000000 */
[----:B------:R-:W-:Y:S02]  /*e9a0*/  SEL R25, R25, RZ, P0 ;  /* 0x000000ff19197207 */ /* 0x000fe40000000000 */
[----:B------:R-:W-:-:S07]  /*e9b0*/  LOP3.LUT R27, R27, R0, RZ, 0x3c, !PT ;  /* 0x000000001b1b7212 */ /* 0x000fce00078e3cff */
.L_x_15142:
[----:B------:R-:W-:Y:S05]  /*e9c0*/  BSYNC B7 ;  /* 0x0000000000077941 */ /* 0x000fea0003800000 */
.L_x_15140:
        /* <DEDUP_REMOVED lines=12> */
.L_x_15184:
        /* <DEDUP_REMOVED lines=24> */
[----:B------:R-:W-:Y:S02]  /*ec10*/  IMAD.IADD R6, R4, 0x1, R5 ;  /* 0x0000000104067824 */ /* 0x000fe400078e0205 */
        /* <DEDUP_REMOVED lines=11> */
.L_x_15326:
[----:B------:R-:W-:Y:S02]  /*ecd0*/  ULDC UR4, c[0x0][0xc38] ;  /* 0x00030e0000047ab9 */ /* 0x000fe40000000800 */
[----:B------:R-:W-:-:S05]  /*ece0*/  MOV R4, UR4 ;  /* 0x0000000400047c02 */ /* 0x000fca0008000f00 */
[----:B-1----:R-:W-:-:S04]  /*ecf0*/  IMAD R14, R14, R4, RZ ;  /* 0x000000040e0e7224 */ /* 0x002fc800078e02ff */
[----:B------:R-:W-:-:S05]  /*ed00*/  IMAD.IADD R5, R5, 0x1, R14 ;  /* 0x0000000105057824 */ /* 0x000fca00078e020e */
[----:B------:R-:W-:-:S13]  /*ed10*/  ISETP.GT.AND P6, PT, R5, R0, PT ;  /* 0x000000000500720c */ /* 0x000fda0003fc4270 */
[----:B------:R-:W-:Y:S05]  /*ed20*/  @P6 BRA `(.L_x_15187) ;  /* 0x00000000009c6947 */ /* 0x000fea0003800000 */
.L_x_15192:
[----:B------:R-:W1:Y:S01]  /*ed30*/  LDC R2, c[0x0][0xc3c] ;  /* 0x00030f00ff027b82 */ /* 0x000e620000000800 */
[----:B------:R-:W-:-:S05]  /*ed40*/  VIADD R19, R19, 0x1f ;  /* 0x0000001f13137836 */ /* 0x000fca0000000000 */
[----:B-1----:R-:W-:-:S13]  /*ed50*/  ISETP.GE.AND P6, PT, R19, R2, PT ;  /* 0x000000021300720c */ /* 0x002fda0003fc6270 */
[----:B------:R-:W-:Y:S05]  /*ed60*/  @P6 BRA `(.L_x_15188) ;  /* 0x0000000400d06947 */ /* 0x000fea0003800000 */
[----:B0-----:R-:W0:Y:S01]  /*ed70*/  S2R R3, SR_TID.X ;  /* 0x0000000000037919 */ /* 0x001e220000002100 */
        /* <DEDUP_REMOVED lines=9> */
.L_x_15190:
[----:B------:R-:W-:Y:S05]  /*ee10*/  BSYNC B0 ;  /* 0x0000000000007941 */ /* 0x000fea0003800000 */
.L_x_15189:
        /* <DEDUP_REMOVED lines=18> */
.L_x_15334:
[----:B------:R-:W-:Y:S02]  /*ef40*/  ULDC UR4, c[0x0][0xc38] ;  /* 0x00030e0000047ab9 */ /* 0x000fe40000000800 */
[----:B------:R-:W-:-:S04]  /*ef50*/  IMAD.U32 R4, RZ, RZ, UR4 ;  /* 0x00000004ff047e24 */ /* 0x000fc8000f8e00ff */
[----:B-1----:R-:W-:-:S04]  /*ef60*/  IMAD R14, R14, R4, RZ ;  /* 0x000000040e0e7224 */ /* 0x002fc800078e02ff */
[----:B------:R-:W-:-:S05]  /*ef70*/  IMAD.IADD R5, R14, 0x1, R5 ;  /* 0x000000010e057824 */ /* 0x000fca00078e0205 */
[----:B------:R-:W-:-:S13]  /*ef80*/  ISETP.GT.AND P6, PT, R5, R0, PT ;  /* 0x000000000500720c */ /* 0x000fda0003fc4270 */
[----:B------:R-:W-:Y:S05]  /*ef90*/  @!P6 BRA `(.L_x_15192) ;  /* 0xfffffffc0064e947 */ /* 0x000fea000383ffff */
.L_x_15187:
        /* <DEDUP_REMOVED lines=8> */
.L_x_15338:
[----:B------:R-:W-:Y:S01]  /*f020*/  ISETP.NE.AND P0, PT, R2, RZ, PT ;  /* 0x000000ff0200720c */ /* 0x000fe20003f05270 */
[----:B------:R-:W-:-:S12]  /*f030*/  IMAD.MOV.U32 R14, RZ, RZ, RZ ;  /* 0x000000ffff0e7224 */ /* 0x000fd800078e00ff */
[----:B------:R-:W-:Y:S05]  /*f040*/  @!P0 BRA `(.L_x_15194) ;  /* 0x0000000000108947 */ /* 0x000fea0003800000 */
[----:B------:R-:W-:Y:S01]  /*f050*/  UMOV UR4, 0xffffffff ;  /* 0xffffffff00047882 */ /* 0x000fe20000000000 */
[----:B------:R-:W-:Y:S02]  /*f060*/  VIADD R12, R6, 0xffffffff ;  /* 0xffffffff060c7836 */ /* 0x000fe40000000000 */
[----:B------:R-:W-:Y:S05]  /*f070*/  BRA.DIV UR4, `(.L_x_15195) ;  /* 0x0000004e04007947 */ /* 0x000fea000b800000 */
[----:B------:R3:W4:Y:S02]  /*f080*/  SHFL.IDX PT, R14, R3, R12, 0x1f ;  /* 0x00001f0c030e7589 */ /* 0x00072400000e0000 */
.L_x_15194:
[----:B0--3--:R-:W0:Y:S01]  /*f090*/  LDC.64 R2, c[0x0][0xc90] ;  /* 0x00032400ff027b82 */ /* 0x009e220000000a00 */
[----:B------:R-:W-:-:S04]  /*f0a0*/  IMAD.IADD R19, R6, 0x1, R19 ;  /* 0x0000000106137824 */ /* 0x000fc800078e0213 */
[----:B0-----:R-:W-:-:S05]  /*f0b0*/  IMAD.WIDE R2, R19, 0x4, R2 ;  /* 0x0000000413027825 */ /* 0x001fca00078e0202 */
[----:B-1----:R0:W2:Y:S01]  /*f0c0*/  LDG.E R6, desc[UR52][R2.64] ;  /* 0x0000003402067981 */ /* 0x0020a2000c1e1900 */
[----:B----4-:R-:W-:-:S04]  /*f0d0*/  IMAD R16, R14, R4, R16 ;  /* 0x000000040e107224 */ /* 0x010fc800078e0210 */
[----:B------:R-:W-:Y:S02]  /*f0e0*/  IMAD.IADD R0, R0, 0x1, -R16 ;  /* 0x0000000100007824 */ /* 0x000fe400078e0a10 */
[----:B0-----:R-:W-:Y:S02]  /*f0f0*/  IMAD.MOV.U32 R2, RZ, RZ, RZ ;  /* 0x000000ffff027224 */ /* 0x001fe400078e00ff */
[----:B--2---:R-:W-:-:S05]  /*f100*/  IMAD R5, R17, R6, RZ ;  /* 0x0000000611057224 */ /* 0x004fca00078e02ff */
[----:B------:R-:W-:-:S04]  /*f110*/  IABS R7, R5 ;  /* 0x0000000500077213 */ /* 0x000fc80000000000 */
[----:B------:R-:W0:Y:S08]  /*f120*/  I2F.RP R8, R7 ;  /* 0x0000000700087306 */ /* 0x000e300000209400 */
[----:B0-----:R-:W0:Y:S02]  /*f130*/  MUFU.RCP R8, R8 ;  /* 0x0000000800087308 */ /* 0x001e240000001000 */
[----:B0-----:R-:W-:-:S02]  /*f140*/  IADD3 R9, R8, 0xffffffe, RZ ;  /* 0x0ffffffe08097810 */ /* 0x001fc40007ffe0ff */
[----:B------:R-:W-:-:S04]  /*f150*/  IABS R8, R5 ;  /* 0x0000000500087213 */ /* 0x000fc80000000000 */
        /* <DEDUP_REMOVED lines=53> */
.L_x_15188:
[----:B------:R-:W-:Y:S01]  /*f4b0*/  UMOV UR4, URZ ;  /* 0x0000003f00047c82 */ /* 0x000fe20008000000 */
[----:B------:R-:W-:Y:S01]  /*f4c0*/  UMOV UR5, URZ ;  /* 0x0000003f00057c82 */ /* 0x000fe20008000000 */
[----:B------:R-:W-:Y:S01]  /*f4d0*/  ULDC UR6, c[0x0][0xc3c] ;  /* 0x00030f0000067ab9 */ /* 0x000fe20000000800 */
[----:B------:R-:W-:Y:S02]  /*f4e0*/  IMAD.MOV.U32 R16, RZ, RZ, R0 ;  /* 0x000000ffff107224 */ /* 0x000fe400078e0000 */
[----:B------:R-:W-:Y:S02]  /*f4f0*/  IMAD.U32 R17, RZ, RZ, UR4 ;  /* 0x00000004ff117e24 */ /* 0x000fe4000f8e00ff */
[----:B------:R-:W-:Y:S02]  /*f500*/  IMAD.U32 R18, RZ, RZ, UR5 ;  /* 0x00000005ff127e24 */ /* 0x000fe4000f8e00ff */
[----:B------:R-:W-:-:S07]  /*f510*/  IMAD.U32 R19, RZ, RZ, UR6 ;  /* 0x00000006ff137e24 */ /* 0x000fce000f8e00ff */
.L_x_15196:
        /* <DEDUP_REMOVED lines=10> */
.L_x_15185:
[----:B------:R-:W-:Y:S02]  /*f5c0*/  ULDC UR4, c[0x0][0xc3c] ;  /* 0x00030f0000047ab9 */ /* 0x000fe40000000800 */
[----:B-1----:R-:W-:-:S13]  /*f5d0*/  ISETP.GE.AND P0, PT, R19, UR4, PT ;  /* 0x0000000413007c0c */ /* 0x002fda000bf06270 */
[----:B------:R-:W-:Y:S05]  /*f5e0*/  @!P0 BRA `(.L_x_15197) ;  /* 0xffffffb000f48947 */ /* 0x000fea000383ffff */
[----:B------:R-:W-:Y:S05]  /*f5f0*/  BSYNC B8 ;  /* 0x0000000000087941 */ /* 0x000fea0003800000 */
.L_x_15136:
        /* <DEDUP_REMOVED lines=12> */
.L_x_15341:
[----:B------:R-:W-:Y:S05]  /*f6c0*/  BSYNC B0 ;  /* 0x0000000000007941 */ /* 0x000fea0003800000 */
.L_x_15198:
[----:B------:R-:W-:-:S03]  /*f6d0*/  UMOV UR4, 0xffffffff ;  /* 0xffffffff00047882 */ /* 0x000fc60000000000 */
[----:B------:R-:W-:Y:S05]  /*f6e0*/  BRA.DIV UR4, `(.L_x_15200) ;  /* 0x00000046049c7947 */ /* 0x000fea000b800000 */
[----:B0-----:R-:W0:Y:S02]  /*f6f0*/  S2R R0, SR_TID.X ;  /* 0x0000000000007919 */ /* 0x001e240000002100 */
[----:B0-----:R-:W-:-:S04]  /*f700*/  SHF.R.U32.HI R0, RZ, 0x5, R0 ;  /* 0x00000005ff007819 */ /* 0x001fc80000011600 */
[----:B------:R-:W-:-:S05]  /*f710*/  LOP3.LUT R0, R0, 0x3, RZ, 0xc0, !PT ;  /* 0x0000000300007812 */ /* 0x000fca00078ec0ff */
[----:B------:R0:W1:Y:S02]  /*f720*/  SHFL.IDX PT, R14, R0, RZ, 0x1f ;  /* 0x00001fff000e7589 */ /* 0x00006400000e0000 */
.L_x_15344:
[----:B-1----:R-:W-:Y:S01]  /*f730*/  ISETP.NE.AND P0, PT, R14, RZ, PT ;  /* 0x000000ff0e00720c */ /* 0x002fe20003f05270 */
[----:B------:R-:W-:-:S12]  /*f740*/  BSSY B0, `(.L_x_15201) ;  /* 0x0000024000007945 */ /* 0x000fd80003800000 */
[----:B------:R-:W-:Y:S05]  /*f750*/  @P0 BRA `(.L_x_15202) ;  /* 0x0000000000880947 */ /* 0x000fea0003800000 */
[----:B------:R-:W-:-:S03]  /*f760*/  UMOV UR4, 0xffffffff ;  /* 0xffffffff00047882 */ /* 0x000fc60000000000 */
[----:B------:R-:W-:Y:S05]  /*f770*/  BRA.DIV UR4, `(.L_x_15203) ;  /* 0x0000004604ac7947 */ /* 0x000fea000b800000 */
[----:B------:R-:W-:-:S13]  /*f780*/  ELECT P6, URZ, PT ;  /* 0x00000000003f782f */ /* 0x000fda00038c0000 */
.L_x_15347:
[----:B------:R-:W-:Y:S05]  /*f790*/  @!P6 BRA `(.L_x_15202) ;  /* 0x000000000078e947 */ /* 0x000fea0003800000 */
[----:B------:R-:W-:-:S06]  /*f7a0*/  ULOP3.LUT UR4, UR38, 0x2, URZ, 0xfc, !UPT ;  /* 0x0000000226047892 */ /* 0x000fcc000f8efc3f */
[----:B0-----:R-:W-:-:S05]  /*f7b0*/  IMAD.U32 R0, RZ, RZ, UR4 ;  /* 0x00000004ff007e24 */ /* 0x001fca000f8e00ff */
[----:B------:R-:W-:-:S13]  /*f7c0*/  ISETP.NE.AND P0, PT, R0, 0x3, PT ;  /* 0x000000030000780c */ /* 0x000fda0003f05270 */
[----:B------:R-:W-:Y:S05]  /*f7d0*/  @!P0 BRA `(.L_x_15204) ;  /* 0x0000000000048947 */ /* 0x000fea0003800000 */
[----:B------:R-:W-:Y:S01]  /*f7e0*/  BPT.TRAP 0x1 ;  /* 0x000000040000795c */ /* 0x000fe20000300000 */
.L_x_15204:
[----:B------:R-:W-:Y:S01]  /*f7f0*/  IMAD R3, R25, 0x8, R5 ;  /* 0x0000000819037824 */ /* 0x000fe200078e0205 */
[----:B------:R-:W-:Y:S01]  /*f800*/  SHF.L.U32 R2, R27, 0x1f, RZ ;  /* 0x0000001f1b027819 */ /* 0x000fe200000006ff */
[----:B------:R-:W-:-:S03]  /*f810*/  VIADD R25, R25, 0x1 ;  /* 0x0000000119197836 */ /* 0x000fc60000000000 */
[----:B------:R-:W0:Y:S02]  /*f820*/  SYNCS.PHASECHK.TRANS64.TRYWAIT P1, [R3+URZ+0x16840], R2 ;  /* 0x01684002030075a7 */ /* 0x000e24000802017f */
[----:B------:R-:W-:-:S04]  /*f830*/  ISETP.NE.AND P2, PT, R25, 0x2, PT ;  /* 0x000000021900780c */ /* 0x000fc80003f45270 */
[----:B------:R-:W-:Y:S01]  /*f840*/  SEL R0, RZ, 0x1, P2 ;  /* 0x00000001ff007807 */ /* 0x000fe20001000000 */
[----:B0-----:R-:W-:Y:S08]  /*f850*/  @!P1 BRA `(.L_x_15205) ;  /* 0x0000004400949947 */ /* 0x001ff00003800000 */
.L_x_15348:
[----:B------:R-:W-:Y:S02]  /*f860*/  SEL R25, R25, RZ, P2 ;  /* 0x000000ff19197207 */ /* 0x000fe40001000000 */
[----:B------:R-:W-:Y:S01]  /*f870*/  LOP3.LUT R0, R27, R0, RZ, 0x3c, !PT ;  /* 0x000000001b007212 */ /* 0x000fe200078e3cff */
[----:B------:R-:W-:Y:S06]  /*f880*/  @!P0 BRA `(.L_x_15206) ;  /* 0x0000000000048947 */ /* 0x000fec0003800000 */
[----:B------:R-:W-:Y:S01]  /*f890*/  BPT.TRAP 0x1 ;  /* 0x000000040000795c */ /* 0x000fe20000300000 */
.L_x_15206:
[----:B------:R-:W-:Y:S01]  /*f8a0*/  IMAD R25, R25, 0x8, R5 ;  /* 0x0000000819197824 */ /* 0x000fe200078e0205 */
[----:B------:R-:W-:-:S04]  /*f8b0*/  SHF.L.U32 R0, R0, 0x1f, RZ ;  /* 0x0000001f00007819 */ /* 0x000fc800000006ff */
[----:B------:R-:W1:Y:S02]  /*f8c0*/  SYNCS.PHASECHK.TRANS64.TRYWAIT P1, [R25+URZ+0x16840], R0 ;  /* 0x01684000190075a7 */ /* 0x000e64000802017f */
[----:B-1----:R-:W-:Y:S05]  /*f8d0*/  @!P1 BRA `(.L_x_15207) ;  /* 0x0000004400889947 */ /* 0x002fea0003800000 */
.L_x_15349:
[----:B------:R-:W-:Y:S05]  /*f8e0*/  @!P0 BRA `(.L_x_15208) ;  /* 0x0000000000048947 */ /* 0x000fea0003800000 */
[----:B------:R-:W-:Y:S01]  /*f8f0*/  BPT.TRAP 0x1 ;  /* 0x000000040000795c */ /* 0x000fe20000300000 */
.L_x_15208:
[----:B------:R-:W3:Y:S02]  /*f900*/  SYNCS.PHASECHK.TRANS64.TRYWAIT P1, [R3+URZ+0x16860], R2 ;  /* 0x01686002030075a7 */ /* 0x000ee4000802017f */
[----:B---3--:R-:W-:Y:S05]  /*f910*/  @!P1 BRA `(.L_x_15209) ;  /* 0x00000044008c9947 */ /* 0x008fea0003800000 */
.L_x_15350:
[----:B------:R-:W-:Y:S05]  /*f920*/  @!P0 BRA `(.L_x_15210) ;  /* 0x0000000000048947 */ /* 0x000fea0003800000 */
[----:B------:R-:W-:Y:S01]  /*f930*/  BPT.TRAP 0x1 ;  /* 0x000000040000795c */ /* 0x000fe20000300000 */
.L_x_15210:
[----:B----4-:R4:W0:Y:S02]  /*f940*/  SYNCS.PHASECHK.TRANS64.TRYWAIT P0, [R25+URZ+0x16860], R0 ;  /* 0x01686000190075a7 */ /* 0x010824000800017f */
[----:B0-----:R-:W-:Y:S05]  /*f950*/  @!P0 NANOSLEEP.SYNCS 0x989680 ;  /* 0x009896800000895d */ /* 0x001fea0003900000 */
[----:B------:R-:W0:Y:S02]  /*f960*/  @!P0 SYNCS.PHASECHK.TRANS64 P0, [R25+URZ+0x16860], R0 ;  /* 0x01686000190085a7 */ /* 0x000e24000800007f */
[----:B0-----:R-:W-:Y:S05]  /*f970*/  @!P0 BRA `(.L_x_15210) ;  /* 0xfffffffc00f08947 */ /* 0x001fea000383ffff */
.L_x_15202:
[----:B------:R-:W-:Y:S05]  /*f980*/  BSYNC B0 ;  /* 0x0000000000007941 */ /* 0x000fea0003800000 */
.L_x_15201:
[----:B------:R-:W-:Y:S05]  /*f990*/  EXIT ;  /* 0x000000000000794d */ /* 0x000fea0003800000 */
.L_x_15084:
[----:B0-----:R-:W-:-:S04]  /*f9a0*/  MOV R3, UR45 ;  /* 0x0000002d00037c02 */ /* 0x001fc80008000f00 */
[----:B------:R0:W1:Y:S03]  /*f9b0*/  SYNCS.PHASECHK.TRANS64.TRYWAIT P1, [R3+URZ+0x16800], R0 ;  /* 0x01680000030075a7 */ /* 0x000066000802017f */
[----:B-1----:R-:W-:Y:S05]  /*f9c0*/  @!P1 NANOSLEEP.SYNCS 0x989680 ;  /* 0x009896800000995d */ /* 0x002fea0003900000 */
[----:B------:R-:W1:Y:S02]  /*f9d0*/  @!P1 SYNCS.PHASECHK.TRANS64 P1, [R3+URZ+0x16800], R0 ;  /* 0x01680000030095a7 */ /* 0x000e64000802007f */
[----:B-1----:R-:W-:Y:S05]  /*f9e0*/  @!P1 BRA `(.L_x_15084) ;  /* 0xfffffffc00ec9947 */ /* 0x002fea000383ffff */
[----:B------:R-:W-:Y:S05]  /*f9f0*/  BRA `(.L_x_15211) ;  /* 0xffffff1c00387947 */ /* 0x000fea000383ffff */
.L_x_15088:
[----:B-1----:R1:W2:Y:S02]  /*fa00*/  SYNCS.PHASECHK.TRANS64.TRYWAIT P1, [R4+URZ+0x16830], R3 ;  /* 0x01683003040075a7 */ /* 0x0022a4000802017f */
[----:B--2---:R-:W-:Y:S05]  /*fa10*/  @!P1 NANOSLEEP.SYNCS 0x989680 ;  /* 0x009896800000995d */ /* 0x004fea0003900000 */
[----:B------:R-:W2:Y:S02]  /*fa20*/  @!P1 SYNCS.PHASECHK.TRANS64 P1, [R4+URZ+0x16830], R3 ;  /* 0x01683003040095a7 */ /* 0x000ea4000802007f */
[----:B--2---:R-:W-:Y:S05]  /*fa30*/  @!P1 BRA `(.L_x_15088) ;  /* 0xfffffffc00f09947 */ /* 0x004fea000383ffff */
[----:B------:R-:W-:Y:S05]  /*fa40*/  BRA `(.L_x_15087) ;  /* 0xffffff1c00547947 */ /* 0x000fea000383ffff */
.L_x_15094:
[----:B-1----:R-:W-:-:S04]  /*fa50*/  IMAD.U32 R3, RZ, RZ, UR6 ;  /* 0x00000006ff037e24 */ /* 0x002fc8000f8e00ff */
[----:B------:R1:W2:Y:S03]  /*fa60*/  SYNCS.PHASECHK.TRANS64.TRYWAIT P1, [R3+URZ+0x16830], R0 ;  /* 0x01683000030075a7 */ /* 0x0002a6000802017f */
[----:B--2---:R-:W-:Y:S05]  /*fa70*/  @!P1 NANOSLEEP.SYNCS 0x989680 ;  /* 0x009896800000995d */ /* 0x004fea0003900000 */
[----:B------:R-:W2:Y:S02]  /*fa80*/  @!P1 SYNCS.PHASECHK.TRANS64 P1, [R3+URZ+0x16830], R0 ;  /* 0x01683000030095a7 */ /* 0x000ea4000802007f */
[----:B--2---:R-:W-:Y:S05]  /*fa90*/  @!P1 BRA `(.L_x_15094) ;  /* 0xfffffffc00ec9947 */ /* 0x004fea000383ffff */
[----:B------:R-:W-:Y:S05]  /*faa0*/  BRA `(.L_x_15091) ;  /* 0xffffff3c00bc7947 */ /* 0x000fea000383ffff */
.L_x_15098:
[----:B-1----:R-:W-:-:S04]  /*fab0*/  IMAD.U32 R3, RZ, RZ, UR6 ;  /* 0x00000006ff037e24 */ /* 0x002fc8000f8e00ff */
[----:B------:R1:W2:Y:S03]  /*fac0*/  SYNCS.PHASECHK.TRANS64.TRYWAIT P1, [R3+URZ+0x16850], R0 ;  /* 0x01685000030075a7 */ /* 0x0002a6000802017f */
[----:B--2---:R-:W-:Y:S05]  /*fad0*/  @!P1 NANOSLEEP.SYNCS 0x989680 ;  /* 0x009896800000995d */ /* 0x004fea0003900000 */
[----:B------:R-:W2:Y:S02]  /*fae0*/  @!P1 SYNCS.PHASECHK.TRANS64 P1, [R3+URZ+0x16850], R0 ;  /* 0x01685000030095a7 */ /* 0x000ea4000802007f */
[----:B--2---:R-:W-:Y:S05]  /*faf0*/  @!P1 BRA `(.L_x_15098) ;  /* 0xfffffffc00ec9947 */ /* 0x004fea000383ffff */
[----:B------:R-:W-:Y:S05]  /*fb00*/  BRA `(.L_x_15095) ;  /* 0xffffff4000387947 */ /* 0x000fea000383ffff */
.L_x_15106:
[----:B-1----:R-:W-:-:S04]  /*fb10*/  IMAD.U32 R3, RZ, RZ, UR6 ;  /* 0x00000006ff037e24 */ /* 0x002fc8000f8e00ff */
[----:B------:R1:W2:Y:S03]  /*fb20*/  SYNCS.PHASECHK.TRANS64.TRYWAIT P1, [R3+URZ+0x16830], R0 ;  /* 0x01683000030075a7 */ /* 0x0002a6000802017f */
[----:B--2---:R-:W-:Y:S05]  /*fb30*/  @!P1 NANOSLEEP.SYNCS 0x989680 ;  /* 0x009896800000995d */ /* 0x004fea0003900000 */
[----:B------:R-:W2:Y:S02]  /*fb40*/  @!P1 SYNCS.PHASECHK.TRANS64 P1, [R3+URZ+0x16830], R0 ;  /* 0x01683000030095a7 */ /* 0x000ea4000802007f */
[----:B--2---:R-:W-:Y:S05]  /*fb50*/  @!P1 BRA `(.L_x_15106) ;  /* 0xfffffffc00ec9947 */ /* 0x004fea000383ffff */
[----:B------:R-:W-:Y:S05]  /*fb60*/  BRA `(.L_x_15103) ;  /* 0xffffff6400407947 */ /* 0x000fea000383ffff */
.L_x_15110:
[----:B-1----:R-:W-:-:S04]  /*fb70*/  IMAD.U32 R3, RZ, RZ, UR6 ;  /* 0x00000006ff037e24 */ /* 0x002fc8000f8e00ff */
[----:B------:R1:W2:Y:S03]  /*fb80*/  SYNCS.PHASECHK.TRANS64.TRYWAIT P1, [R3+URZ+0x16850], R0 ;  /* 0x01685000030075a7 */ /* 0x0002a6000802017f */
[----:B--2---:R-:W-:Y:S05]  /*fb90*/  @!P1 NANOSLEEP.SYNCS 0x989680 ;  /* 0x009896800000995d */ /* 0x004fea0003900000 */
[----:B------:R-:W2:Y:S02]  /*fba0*/  @!P1 SYNCS.PHASECHK.TRANS64 P1, [R3+URZ+0x16850], R0 ;  /* 0x01685000030095a7 */ /* 0x000ea4000802007f */
[----:B--2---:R-:W-:Y:S05]  /*fbb0*/  @!P1 BRA `(.L_x_15110) ;  /* 0xfffffffc00ec9947 */ /* 0x004fea000383ffff */
[----:B------:R-:W-:Y:S05]  /*fbc0*/  BRA `(.L_x_15107) ;  /* 0xffffff6400b07947 */ /* 0x000fea000383ffff */
.L_x_15117:
[----:B-1----:R-:W-:-:S04]  /*fbd0*/  IMAD.U32 R7, RZ, RZ, UR5 ;  /* 0x00000005ff077e24 */ /* 0x002fc8000f8e00ff */
[----:B------:R1:W2:Y:S03]  /*fbe0*/  SYNCS.PHASECHK.TRANS64.TRYWAIT P1, [R7+URZ+0x16850], R6 ;  /* 0x01685006070075a7 */ /* 0x0002a6000802017f */
[----:B--2---:R-:W-:Y:S05]  /*fbf0*/  @!P1 NANOSLEEP.SYNCS 0x989680 ;  /* 0x009896800000995d */ /* 0x004fea0003900000 */
[----:B------:R-:W2:Y:S02]  /*fc00*/  @!P1 SYNCS.PHASECHK.TRANS64 P1, [R7+URZ+0x16850], R6 ;  /* 0x01685006070095a7 */ /* 0x000ea4000802007f */
[----:B--2---:R-:W-:Y:S05]  /*fc10*/  @!P1 BRA `(.L_x_15117) ;  /* 0xfffffffc00ec9947 */ /* 0x004fea000383ffff */
[----:B------:R-:W-:Y:S05]  /*fc20*/  BRA `(.L_x_15116) ;  /* 0xffffff8000207947 */ /* 0x000fea000383ffff */
.L_x_15148:
        /* <DEDUP_REMOVED lines=11> */
.L_x_15213:
[----:B------:R-:W-:Y:S05]  /*fce0*/  BSYNC B0 ;  /* 0x0000000000007941 */ /* 0x000fea0003800000 */
.L_x_15212:
[----:B------:R-:W-:Y:S05]  /*fcf0*/  BRA `(.L_x_15214) ;  /* 0xffffffb800c07947 */ /* 0x000fea000383ffff */
.L_x_15151:
[----:B0-----:R0:W2:Y:S02]  /*fd00*/  SYNCS.PHASECHK.TRANS64.TRYWAIT P0, [R3+URZ+0x16840], R4 ;  /* 0x01684004030075a7 */ /* 0x0010a4000800017f */
[----:B--2---:R-:W-:Y:S05]  /*fd10*/  @!P0 NANOSLEEP.SYNCS 0x989680 ;  /* 0x009896800000895d */ /* 0x004fea0003900000 */
[----:B------:R-:W2:Y:S02]  /*fd20*/  @!P0 SYNCS.PHASECHK.TRANS64 P0, [R3+URZ+0x16840], R4 ;  /* 0x01684004030085a7 */ /* 0x000ea4000800007f */
[----:B--2---:R-:W-:Y:S05]  /*fd30*/  @!P0 BRA `(.L_x_15151) ;  /* 0xfffffffc00f08947 */ /* 0x004fea000383ffff */
[----:B------:R-:W-:Y:S05]  /*fd40*/  BRA `(.L_x_15215) ;  /* 0xffffffbc00207947 */ /* 0x000fea000383ffff */
.L_x_15152:
        /* <DEDUP_REMOVED lines=8> */
.L_x_15217:
[----:B------:R-:W-:Y:S05]  /*fdd0*/  BSYNC B0 ;  /* 0x0000000000007941 */ /* 0x000fea0003800000 */
.L_x_15216:
        /* <DEDUP_REMOVED lines=9> */
.L_x_15218:
[----:B------:R-:W-:Y:S02]  /*fe70*/  IMAD.MOV.U32 R13, RZ, RZ, R2 ;  /* 0x000000ffff0d7224 */ /* 0x000fe400078e0002 */
[----:B------:R-:W-:Y:S02]  /*fe80*/  IMAD.MOV.U32 R12, RZ, RZ, 0x1 ;  /* 0x00000001ff0c7424 */ /* 0x000fe400078e00ff */
[----:B------:R-:W-:-:S07]  /*fe90*/  IMAD.MOV.U32 R7, RZ, RZ, R14 ;  /* 0x000000ffff077224 */ /* 0x000fce00078e000e */
[----:B------:R-:W-:Y:S05]  /*fea0*/  WARPSYNC.COLLECTIVE R15, `(.L_x_15219) ;  /* 0x000000000f087348 */ /* 0x000fea0003c00000 */
[----:B------:R0:W1:Y:S02]  /*feb0*/  SHFL.IDX P6, R14, R13, R12, R11 ;  /* 0x0000000c0d0e7389 */ /* 0x00006400000c000b */
[----:B01----:R-:W-:Y:S01]  /*fec0*/  ENDCOLLECTIVE ;  /* 0x000000000000791b */ /* 0x003fe20003800000 */
.L_x_15219:
        /* <DEDUP_REMOVED lines=15> */
.L_x_15220:
[----:B------:R-:W-:Y:S02]  /*ffc0*/  @P1 IMAD R8, R5, 0x2, R22 ;  /* 0x0000000205081824 */ /* 0x000fe400078e0216 */
[----:B------:R-:W-:Y:S02]  /*ffd0*/  IMAD.MOV.U32 R13, RZ, RZ, R2 ;  /* 0x000000ffff0d7224 */ /* 0x000fe400078e0002 */
[----:B------:R-:W-:Y:S02]  /*ffe0*/  IMAD.MOV.U32 R12, RZ, RZ, 0x2 ;  /* 0x00000002ff0c7424 */ /* 0x000fe400078e00ff */
[----:B------:R-:W-:-:S07]  /*fff0*/  IMAD.MOV.U32 R7, RZ, RZ, R14 ;  /* 0x000000ffff077224 */ /* 0x000fce00078e000e */
[----:B------:R-:W-:Y:S05]  /*10000*/  WARPSYNC.COLLECTIVE R15, `(.L_x_15221) ;  /* 0x000000000f087348 */ /* 0x000fea0003c00000 */
[----:B------:R0:W1:Y:S02]  /*10010*/  SHFL.IDX P6, R14, R13, R12, R11 ;  /* 0x0000000c0d0e7389 */ /* 0x00006400000c000b */
[----:B01----:R-:W-:Y:S01]  /*10020*/  ENDCOLLECTIVE ;  /* 0x000000000000791b */ /* 0x003fe20003800000 */
.L_x_15221:
        /* <DEDUP_REMOVED lines=15> */
.L_x_15222:
[----:B------:R-:W-:Y:S02]  /*10120*/  @P1 IMAD R8, R5, 0x2, R22 ;  /* 0x0000000205081824 */ /* 0x000fe400078e0216 */
[----:B------:R-:W-:Y:S02]  /*10130*/  IMAD.MOV.U32 R13, RZ, RZ, R2 ;  /* 0x000000ffff0d7224 */ /* 0x000fe400078e0002 */
[----:B------:R-:W-:Y:S02]  /*10140*/  IMAD.MOV.U32 R12, RZ, RZ, 0x3 ;  /* 0x00000003ff0c7424 */ /* 0x000fe400078e00ff */
[----:B------:R-:W-:-:S07]  /*10150*/  IMAD.MOV.U32 R7, RZ, RZ, R14 ;  /* 0x000000ffff077224 */ /* 0x000fce00078e000e */
[----:B------:R-:W-:Y:S05]  /*10160*/  WARPSYNC.COLLECTIVE R15, `(.L_x_15223) ;  /* 0x000000000f087348 */ /* 0x000fea0003c00000 */
[----:B------:R0:W1:Y:S02]  /*10170*/  SHFL.IDX P6, R14, R13, R12, R11 ;  /* 0x0000000c0d0e7389 */ /* 0x00006400000c000b */
[----:B01----:R-:W-:Y:S01]  /*10180*/  ENDCOLLECTIVE ;  /* 0x000000000000791b */ /* 0x003fe20003800000 */
.L_x_15223:
        /* <DEDUP_REMOVED lines=15> */
.L_x_15224:
[----:B------:R-:W-:Y:S02]  /*10280*/  @P1 IMAD R8, R5, 0x2, R22 ;  /* 0x0000000205081824 */ /* 0x000fe400078e0216 */
[----:B------:R-:W-:Y:S02]  /*10290*/  IMAD.MOV.U32 R13, RZ, RZ, R2 ;  /* 0x000000ffff0d7224 */ /* 0x000fe400078e0002 */
[----:B------:R-:W-:Y:S02]  /*102a0*/  IMAD.MOV.U32 R12, RZ, RZ, 0x4 ;  /* 0x00000004ff0c7424 */ /* 0x000fe400078e00ff */
[----:B------:R-:W-:-:S07]  /*102b0*/  IMAD.MOV.U32 R7, RZ, RZ, R14 ;  /* 0x000000ffff077224 */ /* 0x000fce00078e000e */
[----:B------:R-:W-:Y:S05]  /*102c0*/  WARPSYNC.COLLECTIVE R15, `(.L_x_15225) ;  /* 0x000000000f087348 */ /* 0x000fea0003c00000 */
[----:B------:R0:W1:Y:S02]  /*102d0*/  SHFL.IDX P6, R14, R13, R12, R11 ;  /* 0x0000000c0d0e7389 */ /* 0x00006400000c000b */
[----:B01----:R-:W-:Y:S01]  /*102e0*/  ENDCOLLECTIVE ;  /* 0x000000000000791b */ /* 0x003fe20003800000 */
.L_x_15225:
        /* <DEDUP_REMOVED lines=15> */
.L_x_15226:
[----:B------:R-:W-:Y:S02]  /*103e0*/  @P1 IMAD R8, R5, 0x2, R22 ;  /* 0x0000000205081824 */ /* 0x000fe400078e0216 */
[----:B------:R-:W-:Y:S02]  /*103f0*/  IMAD.MOV.U32 R13, RZ, RZ, R2 ;  /* 0x000000ffff0d7224 */ /* 0x000fe400078e0002 */
[----:B------:R-:W-:Y:S02]  /*10400*/  IMAD.MOV.U32 R12, RZ, RZ, 0x5 ;  /* 0x00000005ff0c7424 */ /* 0x000fe400078e00ff */
[----:B------:R-:W-:-:S07]  /*10410*/  IMAD.MOV.U32 R7, RZ, RZ, R14 ;  /* 0x000000ffff077224 */ /* 0x000fce00078e000e */
[----:B------:R-:W-:Y:S05]  /*10420*/  WARPSYNC.COLLECTIVE R15, `(.L_x_15227) ;  /* 0x000000000f087348 */ /* 0x000fea0003c00000 */
[----:B------:R0:W1:Y:S02]  /*10430*/  SHFL.IDX P6, R14, R13, R12, R11 ;  /* 0x0000000c0d0e7389 */ /* 0x00006400000c000b */
[----:B01----:R-:W-:Y:S01]  /*10440*/  ENDCOLLECTIVE ;  /* 0x000000000000791b */ /* 0x003fe20003800000 */
.L_x_15227:
        /* <DEDUP_REMOVED lines=15> */
.L_x_15228:
[----:B------:R-:W-:Y:S02]  /*10540*/  @P1 IMAD R8, R5, 0x2, R22 ;  /* 0x0000000205081824 */ /* 0x000fe400078e0216 */
[----:B------:R-:W-:Y:S02]  /*10550*/  IMAD.MOV.U32 R13, RZ, RZ, R2 ;  /* 0x000000ffff0d7224 */ /* 0x000fe400078e0002 */
[----:B------:R-:W-:Y:S02]  /*10560*/  IMAD.MOV.U32 R12, RZ, RZ, 0x6 ;  /* 0x00000006ff0c7424 */ /* 0x000fe400078e00ff */
[----:B------:R-:W-:-:S07]  /*10570*/  IMAD.MOV.U32 R7, RZ, RZ, R14 ;  /* 0x000000ffff077224 */ /* 0x000fce00078e000e */
[----:B------:R-:W-:Y:S05]  /*10580*/  WARPSYNC.COLLECTIVE R15, `(.L_x_15229) ;  /* 0x000000000f087348 */ /* 0x000fea0003c00000 */
[----:B------:R0:W1:Y:S02]  /*10590*/  SHFL.IDX P6, R14, R13, R12, R11 ;  /* 0x0000000c0d0e7389 */ /* 0x00006400000c000b */
[----:B01----:R-:W-:Y:S01]  /*105a0*/  ENDCOLLECTIVE ;  /* 0x000000000000791b */ /* 0x003fe20003800000 */
.L_x_15229:
        /* <DEDUP_REMOVED lines=15> */
.L_x_15230:
[----:B------:R-:W-:Y:S01]  /*106a0*/  @P1 IMAD R8, R5, 0x2, R22 ;  /* 0x0000000205081824 */ /* 0x000fe200078e0216 */
[----:B------:R-:W-:Y:S01]  /*106b0*/  MOV R13, R2 ;  /* 0x00000002000d7202 */ /* 0x000fe20000000f00 */
[----:B------:R-:W-:Y:S02]  /*106c0*/  IMAD.MOV.U32 R12, RZ, RZ, 0x7 ;  /* 0x00000007ff0c7424 */ /* 0x000fe400078e00ff */
[----:B------:R-:W-:-:S07]  /*106d0*/  IMAD.MOV.U32 R7, RZ, RZ, R14 ;  /* 0x000000ffff077224 */ /* 0x000fce00078e000e */
[----:B------:R-:W-:Y:S05]  /*106e0*/  WARPSYNC.COLLECTIVE R15, `(.L_x_15231) ;  /* 0x000000000f087348 */ /* 0x000fea0003c00000 */
[----:B------:R0:W1:Y:S02]  /*106f0*/  SHFL.IDX P6, R14, R13, R12, R11 ;  /* 0x0000000c0d0e7389 */ /* 0x00006400000c000b */
[----:B01----:R-:W-:Y:S01]  /*10700*/  ENDCOLLECTIVE ;  /* 0x000000000000791b */ /* 0x003fe20003800000 */
.L_x_15231:
        /* <DEDUP_REMOVED lines=10> */
.L_x_15232:
[----:B------:R-:W-:Y:S01]  /*107b0*/  @!PT LDS RZ, [RZ] ;  /* 0x00000000fffff984 */ /* 0x000fe20000000800 */
[----:B------:R-:W-:Y:S01]  /*107c0*/  @!PT LDS RZ, [RZ] ;  /* 0x00000000fffff984 */ /* 0x000fe20000000800 */
[----:B------:R-:W-:Y:S01]  /*107d0*/  @!PT LDS RZ, [RZ] ;  /* 0x00000000fffff984 */ /* 0x000fe20000000800 */
[----:B------:R0:W-:Y:S01]  /*107e0*/  @P1 LDGSTS.E.BYPASS.LTC128B.128 [R8+0x11400], desc[UR52][R6.64], !P2 ;  /* 0x1140000006081fae */ /* 0x0001e2000d101d74 */
[----:B------:R-:W-:Y:S01]  /*107f0*/  IMAD.MOV.U32 R0, RZ, RZ, R14 ;  /* 0x000000ffff007224 */ /* 0x000fe200078e000e */
[----:B------:R-:W-:Y:S06]  /*10800*/  BRA `(.L_x_15233) ;  /* 0xffffffb800347947 */ /* 0x000fec000383ffff */
.L_x_15157:
        /* <DEDUP_REMOVED lines=9> */
.L_x_15234:
[C---:B------:R-:W-:Y:S01]  /*108a0*/  VIADD R8, R17.reuse, 0x10 ;  /* 0x0000001011087836 */ /* 0x040fe20000000000 */
[----:B------:R-:W-:Y:S01]  /*108b0*/  ISETP.GE.AND P2, PT, R17, R3, PT ;  /* 0x000000031100720c */ /* 0x000fe20003f46270 */
[----:B------:R-:W-:Y:S02]  /*108c0*/  IMAD.MOV.U32 R13, RZ, RZ, R0 ;  /* 0x000000ffff0d7224 */ /* 0x000fe400078e0000 */
[----:B------:R-:W-:-:S10]  /*108d0*/  IMAD.MOV.U32 R6, RZ, RZ, R14 ;  /* 0x000000ffff067224 */ /* 0x000fd400078e000e */
[----:B------:R-:W-:Y:S05]  /*108e0*/  WARPSYNC.COLLECTIVE R15, `(.L_x_15235) ;  /* 0x000000000f087348 */ /* 0x000fea0003c00000 */
[----:B------:R0:W1:Y:S02]  /*108f0*/  SHFL.IDX P6, R14, R13, R12, R11 ;  /* 0x0000000c0d0e7389 */ /* 0x00006400000c000b */
[----:B01----:R-:W-:Y:S01]  /*10900*/  ENDCOLLECTIVE ;  /* 0x000000000000791b */ /* 0x003fe20003800000 */
.L_x_15235:
[----:B------:R-:W-:Y:S02]  /*10910*/  IMAD.MOV.U32 R13, RZ, RZ, R4 ;  /* 0x000000ffff0d7224 */ /* 0x000fe400078e0004 */
[----:B------:R-:W-:Y:S02]  /*10920*/  IMAD.MOV.U32 R12, RZ, RZ, 0x1 ;  /* 0x00000001ff0c7424 */ /* 0x000fe400078e00ff */
[----:B------:R-:W-:-:S07]  /*10930*/  IMAD.MOV.U32 R7, RZ, RZ, R14 ;  /* 0x000000ffff077224 */ /* 0x000fce00078e000e */
[----:B------:R-:W-:Y:S05]  /*10940*/  WARPSYNC.COLLECTIVE R15, `(.L_x_15236) ;  /* 0x000000000f087348 */ /* 0x000fea0003c00000 */
[----:B------:R0:W1:Y:S02]  /*10950*/  SHFL.IDX P6, R14, R13, R12, R11 ;  /* 0x0000000c0d0e7389 */ /* 0x00006400000c000b */
[----:B01----:R-:W-:Y:S01]  /*10960*/  ENDCOLLECTIVE ;  /* 0x000000000000791b */ /* 0x003fe20003800000 */
.L_x_15236:
        /* <DEDUP_REMOVED lines=11> */
[----:B0-----:R-:W-:-:S07]  /*10a20*/  MOV R6, R14 ;  /* 0x0000000e00067202 */ /* 0x001fce0000000f00 */
[----:B------:R-:W-:Y:S05]  /*10a30*/  WARPSYNC.COLLECTIVE R15, `(.L_x_15237) ;  /* 0x000000000f087348 */ /* 0x000fea0003c00000 */
[----:B------:R0:W1:Y:S02]  /*10a40*/  SHFL.IDX P6, R14, R13, R12, R11 ;  /* 0x0000000c0d0e7389 */ /* 0x00006400000c000b */
[----:B01----:R-:W-:Y:S01]  /*10a50*/  ENDCOLLECTIVE ;  /* 0x000000000000791b */ /* 0x003fe20003800000 */
.L_x_15237:
[----:B------:R-:W-:Y:S02]  /*10a60*/  IMAD.MOV.U32 R13, RZ, RZ, R4 ;  /* 0x000000ffff0d7224 */ /* 0x000fe400078e0004 */
[----:B------:R-:W-:Y:S02]  /*10a70*/  IMAD.MOV.U32 R12, RZ, RZ, 0x2 ;  /* 0x00000002ff0c7424 */ /* 0x000fe400078e00ff */
[----:B------:R-:W-:-:S07]  /*10a80*/  IMAD.MOV.U32 R7, RZ, RZ, R14 ;  /* 0x000000ffff077224 */ /* 0x000fce00078e000e */
[----:B------:R-:W-:Y:S05]  /*10a90*/  WARPSYNC.COLLECTIVE R15, `(.L_x_15238) ;  /* 0x000000000f087348 */ /* 0x000fea0003c00000 */
[----:B------:R0:W1:Y:S02]  /*10aa0*/  SHFL.IDX P6, R14, R13, R12, R11 ;  /* 0x0000000c0d0e7389 */ /* 0x00006400000c000b */
[----:B01----:R-:W-:Y:S01]  /*10ab0*/  ENDCOLLECTIVE ;  /* 0x000000000000791b */ /* 0x003fe20003800000 */
.L_x_15238:
        /* <DEDUP_REMOVED lines=16> */
.L_x_15239:
[----:B------:R-:W-:Y:S02]  /*10bc0*/  IMAD.MOV.U32 R13, RZ, RZ, R4 ;  /* 0x000000ffff0d7224 */ /* 0x000fe400078e0004 */
[----:B------:R-:W-:Y:S02]  /*10bd0*/  IMAD.MOV.U32 R12, RZ, RZ, 0x3 ;  /* 0x00000003ff0c7424 */ /* 0x000fe400078e00ff */
[----:B------:R-:W-:-:S07]  /*10be0*/  IMAD.MOV.U32 R7, RZ, RZ, R14 ;  /* 0x000000ffff077224 */ /* 0x000fce00078e000e */
[----:B------:R-:W-:Y:S05]  /*10bf0*/  WARPSYNC.COLLECTIVE R15, `(.L_x_15240) ;  /* 0x000000000f087348 */ /* 0x000fea0003c00000 */
[----:B------:R0:W1:Y:S02]  /*10c00*/  SHFL.IDX P6, R14, R13, R12, R11 ;  /* 0x0000000c0d0e7389 */ /* 0x00006400000c000b */
[----:B01----:R-:W-:Y:S01]  /*10c10*/  ENDCOLLECTIVE ;  /* 0x000000000000791b */ /* 0x003fe20003800000 */
.L_x_15240:
        /* <DEDUP_REMOVED lines=16> */
.L_x_15241:
[----:B------:R-:W-:Y:S02]  /*10d20*/  IMAD.MOV.U32 R13, RZ, RZ, R4 ;  /* 0x000000ffff0d7224 */ /* 0x000fe400078e0004 */
[----:B------:R-:W-:Y:S01]  /*10d30*/  IMAD.MOV.U32 R12, RZ, RZ, 0x4 ;  /* 0x00000004ff0c7424 */ /* 0x000fe200078e00ff */
[----:B------:R-:W-:-:S07]  /*10d40*/  MOV R7, R14 ;  /* 0x0000000e00077202 */ /* 0x000fce0000000f00 */
[----:B------:R-:W-:Y:S05]  /*10d50*/  WARPSYNC.COLLECTIVE R15, `(.L_x_15242) ;  /* 0x000000000f087348 */ /* 0x000fea0003c00000 */
[----:B------:R0:W1:Y:S02]  /*10d60*/  SHFL.IDX P6, R14, R13, R12, R11 ;  /* 0x0000000c0d0e7389 */ /* 0x00006400000c000b */
[----:B01----:R-:W-:Y:S01]  /*10d70*/  ENDCOLLECTIVE ;  /* 0x000000000000791b */ /* 0x003fe20003800000 */
.L_x_15242:
        /* <DEDUP_REMOVED lines=16> */
.L_x_15243:
[----:B------:R-:W-:Y:S02]  /*10e80*/  IMAD.MOV.U32 R13, RZ, RZ, R4 ;  /* 0x000000ffff0d7224 */ /* 0x000fe400078e0004 */
[----:B------:R-:W-:Y:S02]  /*10e90*/  IMAD.MOV.U32 R12, RZ, RZ, 0x5 ;  /* 0x00000005ff0c7424 */ /* 0x000fe400078e00ff */
[----:B------:R-:W-:-:S07]  /*10ea0*/  IMAD.MOV.U32 R7, RZ, RZ, R14 ;  /* 0x000000ffff077224 */ /* 0x000fce00078e000e */
[----:B------:R-:W-:Y:S05]  /*10eb0*/  WARPSYNC.COLLECTIVE R15, `(.L_x_15244) ;  /* 0x000000000f087348 */ /* 0x000fea0003c00000 */
[----:B------:R0:W1:Y:S02]  /*10ec0*/  SHFL.IDX P6, R14, R13, R12, R11 ;  /* 0x0000000c0d0e7389 */ /* 0x00006400000c000b */
[----:B01----:R-:W-:Y:S01]  /*10ed0*/  ENDCOLLECTIVE ;  /* 0x000000000000791b */ /* 0x003fe20003800000 */
.L_x_15244:
        /* <DEDUP_REMOVED lines=16> */
.L_x_15245:
[----:B------:R-:W-:Y:S02]  /*10fe0*/  IMAD.MOV.U32 R13, RZ, RZ, R4 ;  /* 0x000000ffff0d7224 */ /* 0x000fe400078e0004 */
[----:B------:R-:W-:Y:S02]  /*10ff0*/  IMAD.MOV.U32 R12, RZ, RZ, 0x6 ;  /* 0x00000006ff0c7424 */ /* 0x000fe400078e00ff */
[----:B------:R-:W-:-:S07]  /*11000*/  IMAD.MOV.U32 R7, RZ, RZ, R14 ;  /* 0x000000ffff077224 */ /* 0x000fce00078e000e */
[----:B------:R-:W-:Y:S05]  /*11010*/  WARPSYNC.COLLECTIVE R15, `(.L_x_15246) ;  /* 0x000000000f087348 */ /* 0x000fea0003c00000 */
[----:B------:R0:W1:Y:S02]  /*11020*/  SHFL.IDX P6, R14, R13, R12, R11 ;  /* 0x0000000c0d0e7389 */ /* 0x00006400000c000b */
[----:B01----:R-:W-:Y:S01]  /*11030*/  ENDCOLLECTIVE ;  /* 0x000000000000791b */ /* 0x003fe20003800000 */
.L_x_15246:
        /* <DEDUP_REMOVED lines=16> */
.L_x_15247:
[----:B------:R-:W-:Y:S02]  /*11140*/  IMAD.MOV.U32 R13, RZ, RZ, R4 ;  /* 0x000000ffff0d7224 */ /* 0x000fe400078e0004 */
[----:B------:R-:W-:Y:S02]  /*11150*/  IMAD.MOV.U32 R12, RZ, RZ, 0x7 ;  /* 0x00000007ff0c7424 */ /* 0x000fe400078e00ff */
[----:B------:R-:W-:-:S07]  /*11160*/  IMAD.MOV.U32 R7, RZ, RZ, R14 ;  /* 0x000000ffff077224 */ /* 0x000fce00078e000e */
[----:B------:R-:W-:Y:S05]  /*11170*/  WARPSYNC.COLLECTIVE R15, `(.L_x_15248) ;  /* 0x000000000f087348 */ /* 0x000fea0003c00000 */
[----:B------:R0:W1:Y:S02]  /*11180*/  SHFL.IDX P6, R14, R13, R12, R11 ;  /* 0x0000000c0d0e7389 */ /* 0x00006400000c000b */
[----:B01----:R-:W-:Y:S01]  /*11190*/  ENDCOLLECTIVE ;  /* 0x000000000000791b */ /* 0x003fe20003800000 */
.L_x_15248:
        /* <DEDUP_REMOVED lines=11> */
.L_x_15249:
[----:B------:R-:W-:Y:S01]  /*11250*/  @!PT LDS RZ, [RZ] ;  /* 0x00000000fffff984 */ /* 0x000fe20000000800 */
[----:B------:R-:W-:Y:S01]  /*11260*/  @!PT LDS RZ, [RZ] ;  /* 0x00000000fffff984 */ /* 0x000fe20000000800 */
[----:B------:R-:W-:Y:S01]  /*11270*/  @!PT LDS RZ, [RZ] ;  /* 0x00000000fffff984 */ /* 0x000fe20000000800 */
[----:B------:R0:W-:Y:S01]  /*11280*/  @!P1 LDGSTS.E.BYPASS.LTC128B.128 [R10+0xb400], desc[UR52][R6.64], !P0 ;  /* 0x0b400000060a9fae */ /* 0x0001e2000c101d74 */
[----:B------:R-:W-:Y:S01]  /*11290*/  ISETP.GE.AND P1, PT, R0, R3, PT ;  /* 0x000000030000720c */ /* 0x000fe20003f26270 */
[----:B------:R-:W-:Y:S02]  /*112a0*/  VIADD R0, R17, 0x80 ;  /* 0x0000008011007836 */ /* 0x000fe40000000000 */
[----:B------:R-:W-:Y:S01]  /*112b0*/  IMAD.MOV.U32 R13, RZ, RZ, R2 ;  /* 0x000000ffff0d7224 */ /* 0x000fe200078e0002 */
[----:B------:R-:W-:Y:S01]  /*112c0*/  MOV R12, RZ ;  /* 0x000000ff000c7202 */ /* 0x000fe20000000f00 */
[----:B0-----:R-:W-:-:S08]  /*112d0*/  IMAD.MOV.U32 R6, RZ, RZ, R14 ;  /* 0x000000ffff067224 */ /* 0x001fd000078e000e */
[----:B------:R-:W-:Y:S05]  /*112e0*/  WARPSYNC.COLLECTIVE R15, `(.L_x_15250) ;  /* 0x000000000f087348 */ /* 0x000fea0003c00000 */
[----:B------:R0:W1:Y:S02]  /*112f0*/  SHFL.IDX P6, R14, R13, R12, R11 ;  /* 0x0000000c0d0e7389 */ /* 0x00006400000c000b */
[----:B01----:R-:W-:Y:S01]  /*11300*/  ENDCOLLECTIVE ;  /* 0x000000000000791b */ /* 0x003fe20003800000 */
.L_x_15250:
        /* <DEDUP_REMOVED lines=12> */
.L_x_15251:
[----:B------:R-:W-:Y:S02]  /*113d0*/  IMAD.MOV.U32 R13, RZ, RZ, R2 ;  /* 0x000000ffff0d7224 */ /* 0x000fe400078e0002 */
[----:B------:R-:W-:Y:S02]  /*113e0*/  IMAD.MOV.U32 R12, RZ, RZ, 0x1 ;  /* 0x00000001ff0c7424 */ /* 0x000fe400078e00ff */
[----:B------:R-:W-:-:S07]  /*113f0*/  IMAD.MOV.U32 R4, RZ, RZ, R14 ;  /* 0x000000ffff047224 */ /* 0x000fce00078e000e */
[----:B------:R-:W-:Y:S05]  /*11400*/  WARPSYNC.COLLECTIVE R15, `(.L_x_15252) ;  /* 0x000000000f087348 */ /* 0x000fea0003c00000 */
[----:B------:R0:W1:Y:S02]  /*11410*/  SHFL.IDX P6, R14, R13, R12, R11 ;  /* 0x0000000c0d0e7389 */ /* 0x00006400000c000b */
[----:B01----:R-:W-:Y:S01]  /*11420*/  ENDCOLLECTIVE ;  /* 0x000000000000791b */ /* 0x003fe20003800000 */
.L_x_15252:
        /* <DEDUP_REMOVED lines=16> */
.L_x_15253:
[----:B------:R-:W-:Y:S01]  /*11530*/  IMAD.MOV.U32 R13, RZ, RZ, R2 ;  /* 0x000000ffff0d7224 */ /* 0x000fe200078e0002 */
[----:B------:R-:W-:Y:S01]  /*11540*/  MOV R12, 0x2 ;  /* 0x00000002000c7802 */ /* 0x000fe20000000f00 */
[----:B------:R-:W-:-:S07]  /*11550*/  IMAD.MOV.U32 R6, RZ, RZ, R14 ;  /* 0x000000ffff067224 */ /* 0x000fce00078e000e */
[----:B------:R-:W-:Y:S05]  /*11560*/  WARPSYNC.COLLECTIVE R15, `(.L_x_15254) ;  /* 0x000000000f087348 */ /* 0x000fea0003c00000 */
[----:B------:R0:W1:Y:S02]  /*11570*/  SHFL.IDX P6, R14, R13, R12, R11 ;  /* 0x0000000c0d0e7389 */ /* 0x00006400000c000b */
[----:B01----:R-:W-:Y:S01]  /*11580*/  ENDCOLLECTIVE ;  /* 0x000000000000791b */ /* 0x003fe20003800000 */
.L_x_15254:
        /* <DEDUP_REMOVED lines=13> */
.L_x_15255:
[----:B------:R-:W-:Y:S02]  /*11660*/  IMAD.MOV.U32 R13, RZ, RZ, R2 ;  /* 0x000000ffff0d7224 */ /* 0x000fe400078e0002 */
[----:B------:R-:W-:Y:S02]  /*11670*/  IMAD.MOV.U32 R12, RZ, RZ, 0x3 ;  /* 0x00000003ff0c7424 */ /* 0x000fe400078e00ff */
[----:B------:R-:W-:-:S07]  /*11680*/  IMAD.MOV.U32 R6, RZ, RZ, R14 ;  /* 0x000000ffff067224 */ /* 0x000fce00078e000e */
[----:B------:R-:W-:Y:S05]  /*11690*/  WARPSYNC.COLLECTIVE R15, `(.L_x_15256) ;  /* 0x000000000f087348 */ /* 0x000fea0003c00000 */
[----:B------:R0:W1:Y:S02]  /*116a0*/  SHFL.IDX P6, R14, R13, R12, R11 ;  /* 0x0000000c0d0e7389 */ /* 0x00006400000c000b */
[----:B01----:R-:W-:Y:S01]  /*116b0*/  ENDCOLLECTIVE ;  /* 0x000000000000791b */ /* 0x003fe20003800000 */
.L_x_15256:
        /* <DEDUP_REMOVED lines=12> */
.L_x_15257:
[----:B------:R-:W-:Y:S01]  /*11780*/  IMAD.MOV.U32 R2, RZ, RZ, R14 ;  /* 0x000000ffff027224 */ /* 0x000fe200078e000e */
[----:B------:R-:W-:Y:S06]  /*11790*/  BRA `(.L_x_15258) ;  /* 0xffffffb8001c7947 */ /* 0x000fec000383ffff */
.L_x_15160:
[----:B0-----:R0:W1:Y:S02]  /*117a0*/  SYNCS.PHASECHK.TRANS64.TRYWAIT P0, [R22+URZ+0x16820], R3 ;  /* 0x01682003160075a7 */ /* 0x001064000800017f */
[----:B-1----:R-:W-:Y:S05]  /*117b0*/  @!P0 NANOSLEEP.SYNCS 0x989680 ;  /* 0x009896800000895d */ /* 0x002fea0003900000 */
[----:B------:R-:W1:Y:S02]  /*117c0*/  @!P0 SYNCS.PHASECHK.TRANS64 P0, [R22+URZ+0x16820], R3 ;  /* 0x01682003160085a7 */ /* 0x000e64000800007f */
[----:B-1----:R-:W-:Y:S05]  /*117d0*/  @!P0 BRA `(.L_x_15160) ;  /* 0xfffffffc00f08947 */ /* 0x002fea000383ffff */
[----:B------:R-:W-:Y:S05]  /*117e0*/  BRA `(.L_x_15259) ;  /* 0xffffffb800807947 */ /* 0x000fea000383ffff */
.L_x_15165:
[----:B0-----:R0:W1:Y:S02]  /*117f0*/  SYNCS.PHASECHK.TRANS64.TRYWAIT P0, [R5+URZ+0x16840], R2 ;  /* 0x01684002050075a7 */ /* 0x001064000800017f */
[----:B-1----:R-:W-:Y:S05]  /*11800*/  @!P0 NANOSLEEP.SYNCS 0x989680 ;  /* 0x009896800000895d */ /* 0x002fea0003900000 */
[----:B------:R-:W1:Y:S02]  /*11810*/  @!P0 SYNCS.PHASECHK.TRANS64 P0, [R5+URZ+0x16840], R2 ;  /* 0x01684002050085a7 */ /* 0x000e64000800007f */
[----:B-1----:R-:W-:Y:S05]  /*11820*/  @!P0 BRA `(.L_x_15165) ;  /* 0xfffffffc00f08947 */ /* 0x002fea000383ffff */
[----:B------:R-:W-:Y:S05]  /*11830*/  BRA `(.L_x_15260) ;  /* 0xffffffbc00507947 */ /* 0x000fea000383ffff */
.L_x_15166:
        /* <DEDUP_REMOVED lines=8> */
.L_x_15262:
[----:B------:R-:W-:Y:S05]  /*118c0*/  BSYNC B1 ;  /* 0x0000000000017941 */ /* 0x000fea0003800000 */
.L_x_15261:
        /* <DEDUP_REMOVED lines=10> */
.L_x_15263:
[----:B------:R-:W-:Y:S02]  /*11970*/  IMAD.MOV.U32 R13, RZ, RZ, R10 ;  /* 0x000000ffff0d7224 */ /* 0x000fe400078e000a */
[----:B------:R-:W-:Y:S02]  /*11980*/  IMAD.MOV.U32 R12, RZ, RZ, 0x1 ;  /* 0x00000001ff0c7424 */ /* 0x000fe400078e00ff */
[----:B------:R-:W-:-:S07]  /*11990*/  IMAD.MOV.U32 R2, RZ, RZ, R14 ;  /* 0x000000ffff027224 */ /* 0x000fce00078e000e */
[----:B------:R-:W-:Y:S05]  /*119a0*/  WARPSYNC.COLLECTIVE R15, `(.L_x_15264) ;  /* 0x000000000f087348 */ /* 0x000fea0003c00000 */
[----:B------:R0:W1:Y:S02]  /*119b0*/  SHFL.IDX P6, R14, R13, R12, R11 ;  /* 0x0000000c0d0e7389 */ /* 0x00006400000c000b */
[----:B01----:R-:W-:Y:S01]  /*119c0*/  ENDCOLLECTIVE ;  /* 0x000000000000791b */ /* 0x003fe20003800000 */
.L_x_15264:
        /* <DEDUP_REMOVED lines=11> */
.L_x_15265:
[----:B------:R-:W-:Y:S01]  /*11a80*/  IMAD.MOV.U32 R13, RZ, RZ, R10 ;  /* 0x000000ffff0d7224 */ /* 0x000fe200078e000a */
[----:B------:R-:W-:Y:S01]  /*11a90*/  MOV R12, 0x2 ;  /* 0x00000002000c7802 */ /* 0x000fe20000000f00 */
[----:B------:R-:W-:-:S07]  /*11aa0*/  IMAD.MOV.U32 R2, RZ, RZ, R14 ;  /* 0x000000ffff027224 */ /* 0x000fce00078e000e */
[----:B------:R-:W-:Y:S05]  /*11ab0*/  WARPSYNC.COLLECTIVE R15, `(.L_x_15266) ;  /* 0x000000000f087348 */ /* 0x000fea0003c00000 */
[----:B------:R0:W1:Y:S02]  /*11ac0*/  SHFL.IDX P6, R14, R13, R12, R11 ;  /* 0x0000000c0d0e7389 */ /* 0x00006400000c000b */
[----:B01----:R-:W-:Y:S01]  /*11ad0*/  ENDCOLLECTIVE ;  /* 0x000000000000791b */ /* 0x003fe20003800000 */
.L_x_15266:
        /* <DEDUP_REMOVED lines=11> */
.L_x_15267:
[----:B------:R-:W-:Y:S02]  /*11b90*/  IMAD.MOV.U32 R13, RZ, RZ, R10 ;  /* 0x000000ffff0d7224 */ /* 0x000fe400078e000a */
[----:B------:R-:W-:Y:S02]  /*11ba0*/  IMAD.MOV.U32 R12, RZ, RZ, 0x3 ;  /* 0x00000003ff0c7424 */ /* 0x000fe400078e00ff */
[----:B------:R-:W-:-:S07]  /*11bb0*/  IMAD.MOV.U32 R2, RZ, RZ, R14 ;  /* 0x000000ffff027224 */ /* 0x000fce00078e000e */
[----:B------:R-:W-:Y:S05]  /*11bc0*/  WARPSYNC.COLLECTIVE R15, `(.L_x_15268) ;  /* 0x000000000f087348 */ /* 0x000fea0003c00000 */
[----:B------:R0:W1:Y:S02]  /*11bd0*/  SHFL.IDX P6, R14, R13, R12, R11 ;  /* 0x0000000c0d0e7389 */ /* 0x00006400000c000b */
[----:B01----:R-:W-:Y:S01]  /*11be0*/  ENDCOLLECTIVE ;  /* 0x000000000000791b */ /* 0x003fe20003800000 */
.L_x_15268:
        /* <DEDUP_REMOVED lines=11> */
.L_x_15269:
[----:B------:R-:W-:Y:S02]  /*11ca0*/  IMAD.MOV.U32 R13, RZ, RZ, R10 ;  /* 0x000000ffff0d7224 */ /* 0x000fe400078e000a */
[----:B------:R-:W-:Y:S02]  /*11cb0*/  IMAD.MOV.U32 R12, RZ, RZ, 0x4 ;  /* 0x00000004ff0c7424 */ /* 0x000fe400078e00ff */
[----:B------:R-:W-:-:S07]  /*11cc0*/  IMAD.MOV.U32 R2, RZ, RZ, R14 ;  /* 0x000000ffff027224 */ /* 0x000fce00078e000e */
[----:B------:R-:W-:Y:S05]  /*11cd0*/  WARPSYNC.COLLECTIVE R15, `(.L_x_15270) ;  /* 0x000000000f087348 */ /* 0x000fea0003c00000 */
[----:B------:R0:W1:Y:S02]  /*11ce0*/  SHFL.IDX P6, R14, R13, R12, R11 ;  /* 0x0000000c0d0e7389 */ /* 0x00006400000c000b */
[----:B01----:R-:W-:Y:S01]  /*11cf0*/  ENDCOLLECTIVE ;  /* 0x000000000000791b */ /* 0x003fe20003800000 */
.L_x_15270:
        /* <DEDUP_REMOVED lines=11> */
.L_x_15271:
[----:B------:R-:W-:Y:S02]  /*11db0*/  IMAD.MOV.U32 R13, RZ, RZ, R10 ;  /* 0x000000ffff0d7224 */ /* 0x000fe400078e000a */
[----:B------:R-:W-:Y:S02]  /*11dc0*/  IMAD.MOV.U32 R12, RZ, RZ, 0x5 ;  /* 0x00000005ff0c7424 */ /* 0x000fe400078e00ff */
[----:B------:R-:W-:-:S07]  /*11dd0*/  IMAD.MOV.U32 R2, RZ, RZ, R14 ;  /* 0x000000ffff027224 */ /* 0x000fce00078e000e */
[----:B------:R-:W-:Y:S05]  /*11de0*/  WARPSYNC.COLLECTIVE R15, `(.L_x_15272) ;  /* 0x000000000f087348 */ /* 0x000fea0003c00000 */
[----:B------:R0:W1:Y:S02]  /*11df0*/  SHFL.IDX P6, R14, R13, R12, R11 ;  /* 0x0000000c0d0e7389 */ /* 0x00006400000c000b */
[----:B01----:R-:W-:Y:S01]  /*11e00*/  ENDCOLLECTIVE ;  /* 0x000000000000791b */ /* 0x003fe20003800000 */
.L_x_15272:
        /* <DEDUP_REMOVED lines=11> */
.L_x_15273:
[----:B------:R-:W-:Y:S02]  /*11ec0*/  IMAD.MOV.U32 R13, RZ, RZ, R10 ;  /* 0x000000ffff0d7224 */ /* 0x000fe400078e000a */
[----:B------:R-:W-:Y:S02]  /*11ed0*/  IMAD.MOV.U32 R12, RZ, RZ, 0x6 ;  /* 0x00000006ff0c7424 */ /* 0x000fe400078e00ff */
[----:B------:R-:W-:-:S07]  /*11ee0*/  IMAD.MOV.U32 R2, RZ, RZ, R14 ;  /* 0x000000ffff027224 */ /* 0x000fce00078e000e */
[----:B------:R-:W-:Y:S05]  /*11ef0*/  WARPSYNC.COLLECTIVE R15, `(.L_x_15274) ;  /* 0x000000000f087348 */ /* 0x000fea0003c00000 */
[----:B------:R0:W1:Y:S02]  /*11f00*/  SHFL.IDX P6, R14, R13, R12, R11 ;  /* 0x0000000c0d0e7389 */ /* 0x00006400000c000b */
[----:B01----:R-:W-:Y:S01]  /*11f10*/  ENDCOLLECTIVE ;  /* 0x000000000000791b */ /* 0x003fe20003800000 */
.L_x_15274:
        /* <DEDUP_REMOVED lines=11> */
.L_x_15275:
[----:B------:R-:W-:Y:S02]  /*11fd0*/  IMAD.MOV.U32 R13, RZ, RZ, R10 ;  /* 0x000000ffff0d7224 */ /* 0x000fe400078e000a */
[----:B------:R-:W-:Y:S02]  /*11fe0*/  IMAD.MOV.U32 R12, RZ, RZ, 0x7 ;  /* 0x00000007ff0c7424 */ /* 0x000fe400078e00ff */
[----:B------:R-:W-:-:S07]  /*11ff0*/  IMAD.MOV.U32 R2, RZ, RZ, R14 ;  /* 0x000000ffff027224 */ /* 0x000fce00078e000e */
[----:B------:R-:W-:Y:S05]  /*12000*/  WARPSYNC.COLLECTIVE R15, `(.L_x_15276) ;  /* 0x000000000f087348 */ /* 0x000fea0003c00000 */
[----:B------:R0:W1:Y:S02]  /*12010*/  SHFL.IDX P6, R14, R13, R12, R11 ;  /* 0x0000000c0d0e7389 */ /* 0x00006400000c000b */
[----:B01----:R-:W-:Y:S01]  /*12020*/  ENDCOLLECTIVE ;  /* 0x000000000000791b */ /* 0x003fe20003800000 */
.L_x_15276:
        /* <DEDUP_REMOVED lines=11> */
.L_x_15277:
[----:B------:R-:W-:Y:S01]  /*120e0*/  IMAD.MOV.U32 R2, RZ, RZ, R14 ;  /* 0x000000ffff027224 */ /* 0x000fe200078e000e */
[----:B------:R-:W-:Y:S06]  /*120f0*/  BRA `(.L_x_15278) ;  /* 0xffffffb800407947 */ /* 0x000fec000383ffff */
.L_x_15171:
[----:B-1----:R1:W2:Y:S02]  /*12100*/  SYNCS.PHASECHK.TRANS64.TRYWAIT P0, [R5+URZ+0x16860], R2 ;  /* 0x01686002050075a7 */ /* 0x0022a4000800017f */
[----:B--2---:R-:W-:Y:S05]  /*12110*/  @!P0 NANOSLEEP.SYNCS 0x989680 ;  /* 0x009896800000895d */ /* 0x004fea0003900000 */
[----:B------:R-:W2:Y:S02]  /*12120*/  @!P0 SYNCS.PHASECHK.TRANS64 P0, [R5+URZ+0x16860], R2 ;  /* 0x01686002050085a7 */ /* 0x000ea4000800007f */
[----:B--2---:R-:W-:Y:S05]  /*12130*/  @!P0 BRA `(.L_x_15171) ;  /* 0xfffffffc00f08947 */ /* 0x004fea000383ffff */
[----:B------:R-:W-:Y:S05]  /*12140*/  BRA `(.L_x_15279) ;  /* 0xffffffb800987947 */ /* 0x000fea000383ffff */
.L_x_15172:
        /* <DEDUP_REMOVED lines=8> */
.L_x_15281:
[----:B------:R-:W-:Y:S05]  /*121d0*/  BSYNC B1 ;  /* 0x0000000000017941 */ /* 0x000fea0003800000 */
.L_x_15280:
        /* <DEDUP_REMOVED lines=10> */
.L_x_15282:
[----:B------:R-:W-:Y:S02]  /*12280*/  IMAD.MOV.U32 R13, RZ, RZ, R24 ;  /* 0x000000ffff0d7224 */ /* 0x000fe400078e0018 */
[----:B------:R-:W-:Y:S02]  /*12290*/  IMAD.MOV.U32 R12, RZ, RZ, 0x1 ;  /* 0x00000001ff0c7424 */ /* 0x000fe400078e00ff */
[----:B------:R-:W-:-:S07]  /*122a0*/  IMAD.MOV.U32 R2, RZ, RZ, R14 ;  /* 0x000000ffff027224 */ /* 0x000fce00078e000e */
[----:B------:R-:W-:Y:S05]  /*122b0*/  WARPSYNC.COLLECTIVE R15, `(.L_x_15283) ;  /* 0x000000000f087348 */ /* 0x000fea0003c00000 */
[----:B------:R0:W1:Y:S02]  /*122c0*/  SHFL.IDX P6, R14, R13, R12, R11 ;  /* 0x0000000c0d0e7389 */ /* 0x00006400000c000b */
[----:B01----:R-:W-:Y:S01]  /*122d0*/  ENDCOLLECTIVE ;  /* 0x000000000000791b */ /* 0x003fe20003800000 */
.L_x_15283:
        /* <DEDUP_REMOVED lines=12> */
.L_x_15284:
[----:B------:R-:W-:Y:S02]  /*123a0*/  IMAD.MOV.U32 R13, RZ, RZ, R24 ;  /* 0x000000ffff0d7224 */ /* 0x000fe400078e0018 */
[----:B------:R-:W-:Y:S02]  /*123b0*/  IMAD.MOV.U32 R12, RZ, RZ, 0x2 ;  /* 0x00000002ff0c7424 */ /* 0x000fe400078e00ff */
[----:B------:R-:W-:-:S07]  /*123c0*/  IMAD.MOV.U32 R2, RZ, RZ, R14 ;  /* 0x000000ffff027224 */ /* 0x000fce00078e000e */
[----:B------:R-:W-:Y:S05]  /*123d0*/  WARPSYNC.COLLECTIVE R15, `(.L_x_15285) ;  /* 0x000000000f087348 */ /* 0x000fea0003c00000 */
[----:B------:R0:W1:Y:S02]  /*123e0*/  SHFL.IDX P6, R14, R13, R12, R11 ;  /* 0x0000000c0d0e7389 */ /* 0x00006400000c000b */
[----:B01----:R-:W-:Y:S01]  /*123f0*/  ENDCOLLECTIVE ;  /* 0x000000000000791b */ /* 0x003fe20003800000 */
.L_x_15285:
        /* <DEDUP_REMOVED lines=12> */
.L_x_15286:
[----:B------:R-:W-:Y:S02]  /*124c0*/  IMAD.MOV.U32 R13, RZ, RZ, R24 ;  /* 0x000000ffff0d7224 */ /* 0x000fe400078e0018 */
[----:B------:R-:W-:Y:S02]  /*124d0*/  IMAD.MOV.U32 R12, RZ, RZ, 0x3 ;  /* 0x00000003ff0c7424 */ /* 0x000fe400078e00ff */
[----:B------:R-:W-:-:S07]  /*124e0*/  IMAD.MOV.U32 R2, RZ, RZ, R14 ;  /* 0x000000ffff027224 */ /* 0x000fce00078e000e */
[----:B------:R-:W-:Y:S05]  /*124f0*/  WARPSYNC.COLLECTIVE R15, `(.L_x_15287) ;  /* 0x000000000f087348 */ /* 0x000fea0003c00000 */
[----:B------:R0:W1:Y:S02]  /*12500*/  SHFL.IDX P6, R14, R13, R12, R11 ;  /* 0x0000000c0d0e7389 */ /* 0x00006400000c000b */
[----:B01----:R-:W-:Y:S01]  /*12510*/  ENDCOLLECTIVE ;  /* 0x000000000000791b */ /* 0x003fe20003800000 */
.L_x_15287:
        /* <DEDUP_REMOVED lines=12> */
.L_x_15288:
[----:B------:R-:W-:Y:S01]  /*125e0*/  MOV R13, R24 ;  /* 0x00000018000d7202 */ /* 0x000fe20000000f00 */
[----:B------:R-:W-:Y:S02]  /*125f0*/  IMAD.MOV.U32 R12, RZ, RZ, 0x4 ;  /* 0x00000004ff0c7424 */ /* 0x000fe400078e00ff */
[----:B------:R-:W-:-:S07]  /*12600*/  IMAD.MOV.U32 R2, RZ, RZ, R14 ;  /* 0x000000ffff027224 */ /* 0x000fce00078e000e */
[----:B------:R-:W-:Y:S05]  /*12610*/  WARPSYNC.COLLECTIVE R15, `(.L_x_15289) ;  /* 0x000000000f087348 */ /* 0x000fea0003c00000 */
[----:B------:R0:W1:Y:S02]  /*12620*/  SHFL.IDX P6, R14, R13, R12, R11 ;  /* 0x0000000c0d0e7389 */ /* 0x00006400000c000b */
[----:B01----:R-:W-:Y:S01]  /*12630*/  ENDCOLLECTIVE ;  /* 0x000000000000791b */ /* 0x003fe20003800000 */
.L_x_15289:
        /* <DEDUP_REMOVED lines=12> */
.L_x_15290:
[----:B------:R-:W-:Y:S02]  /*12700*/  IMAD.MOV.U32 R13, RZ, RZ, R24 ;  /* 0x000000ffff0d7224 */ /* 0x000fe400078e0018 */
[----:B------:R-:W-:Y:S02]  /*12710*/  IMAD.MOV.U32 R12, RZ, RZ, 0x5 ;  /* 0x00000005ff0c7424 */ /* 0x000fe400078e00ff */
[----:B------:R-:W-:-:S07]  /*12720*/  IMAD.MOV.U32 R2, RZ, RZ, R14 ;  /* 0x000000ffff027224 */ /* 0x000fce00078e000e */
[----:B------:R-:W-:Y:S05]  /*12730*/  WARPSYNC.COLLECTIVE R15, `(.L_x_15291) ;  /* 0x000000000f087348 */ /* 0x000fea0003c00000 */
[----:B------:R0:W1:Y:S02]  /*12740*/  SHFL.IDX P6, R14, R13, R12, R11 ;  /* 0x0000000c0d0e7389 */ /* 0x00006400000c000b */
[----:B01----:R-:W-:Y:S01]  /*12750*/  ENDCOLLECTIVE ;  /* 0x000000000000791b */ /* 0x003fe20003800000 */
.L_x_15291:
        /* <DEDUP_REMOVED lines=12> */
.L_x_15292:
[----:B------:R-:W-:Y:S02]  /*12820*/  IMAD.MOV.U32 R13, RZ, RZ, R24 ;  /* 0x000000ffff0d7224 */ /* 0x000fe400078e0018 */
[----:B------:R-:W-:Y:S02]  /*12830*/  IMAD.MOV.U32 R12, RZ, RZ, 0x6 ;  /* 0x00000006ff0c7424 */ /* 0x000fe400078e00ff */
[----:B------:R-:W-:-:S07]  /*12840*/  IMAD.MOV.U32 R2, RZ, RZ, R14 ;  /* 0x000000ffff027224 */ /* 0x000fce00078e000e */
[----:B------:R-:W-:Y:S05]  /*12850*/  WARPSYNC.COLLECTIVE R15, `(.L_x_15293) ;  /* 0x000000000f087348 */ /* 0x000fea0003c00000 */
[----:B------:R0:W1:Y:S02]  /*12860*/  SHFL.IDX P6, R14, R13, R12, R11 ;  /* 0x0000000c0d0e7389 */ /* 0x00006400000c000b */
[----:B01----:R-:W-:Y:S01]  /*12870*/  ENDCOLLECTIVE ;  /* 0x000000000000791b */ /* 0x003fe20003800000 */
.L_x_15293:
        /* <DEDUP_REMOVED lines=12> */
.L_x_15294:
[----:B------:R-:W-:Y:S02]  /*12940*/  IMAD.MOV.U32 R13, RZ, RZ, R24 ;  /* 0x000000ffff0d7224 */ /* 0x000fe400078e0018 */
[----:B------:R-:W-:Y:S01]  /*12950*/  IMAD.MOV.U32 R12, RZ, RZ, 0x7 ;  /* 0x00000007ff0c7424 */ /* 0x000fe200078e00ff */
[----:B------:R-:W-:-:S07]  /*12960*/  MOV R2, R14 ;  /* 0x0000000e00027202 */ /* 0x000fce0000000f00 */
[----:B------:R-:W-:Y:S05]  /*12970*/  WARPSYNC.COLLECTIVE R15, `(.L_x_15295) ;  /* 0x000000000f087348 */ /* 0x000fea0003c00000 */
[----:B------:R0:W1:Y:S02]  /*12980*/  SHFL.IDX P6, R14, R13, R12, R11 ;  /* 0x0000000c0d0e7389 */ /* 0x00006400000c000b */
[----:B01----:R-:W-:Y:S01]  /*12990*/  ENDCOLLECTIVE ;  /* 0x000000000000791b */ /* 0x003fe20003800000 */
.L_x_15295:
        /* <DEDUP_REMOVED lines=11> */
.L_x_15296:
[----:B------:R-:W-:Y:S01]  /*12a50*/  IMAD.MOV.U32 R2, RZ, RZ, R14 ;  /* 0x000000ffff027224 */ /* 0x000fe200078e000e */
[----:B------:R-:W-:Y:S06]  /*12a60*/  BRA `(.L_x_15297) ;  /* 0xffffffb400447947 */ /* 0x000fec000383ffff */
.L_x_15180:
[----:B0-----:R0:W1:Y:S02]  /*12a70*/  SYNCS.PHASECHK.TRANS64.TRYWAIT P0, [R0+URZ+0x16860], R3 ;  /* 0x01686003000075a7 */ /* 0x001064000800017f */
[----:B-1----:R-:W-:Y:S05]  /*12a80*/  @!P0 NANOSLEEP.SYNCS 0x989680 ;  /* 0x009896800000895d */ /* 0x002fea0003900000 */
[----:B------:R-:W1:Y:S02]  /*12a90*/  @!P0 SYNCS.PHASECHK.TRANS64 P0, [R0+URZ+0x16860], R3 ;  /* 0x01686003000085a7 */ /* 0x000e64000800007f */
[----:B-1----:R-:W-:Y:S05]  /*12aa0*/  @!P0 BRA `(.L_x_15180) ;  /* 0xfffffffc00f08947 */ /* 0x002fea000383ffff */
[----:B------:R-:W-:Y:S05]  /*12ab0*/  BRA `(.L_x_15298) ;  /* 0xffffffb800607947 */ /* 0x000fea000383ffff */
.L_x_15181:
        /* <DEDUP_REMOVED lines=8> */
.L_x_15300:
[----:B------:R-:W-:Y:S05]  /*12b40*/  BSYNC B0 ;  /* 0x0000000000007941 */ /* 0x000fea0003800000 */
.L_x_15299:
        /* <DEDUP_REMOVED lines=10> */
.L_x_15301:
[----:B------:R-:W-:Y:S02]  /*12bf0*/  ULDC UR4, c[0x0][0x2f4] ;  /* 0x0000bd0000047ab9 */ /* 0x000fe40000000800 */
        /* <DEDUP_REMOVED lines=8> */
.L_x_15302:
        /* <DEDUP_REMOVED lines=11> */
.L_x_15303:
[----:B------:R-:W-:Y:S02]  /*12d30*/  IMAD.MOV.U32 R13, RZ, RZ, R24 ;  /* 0x000000ffff0d7224 */ /* 0x000fe400078e0018 */
[----:B------:R-:W-:Y:S02]  /*12d40*/  IMAD.MOV.U32 R12, RZ, RZ, 0x2 ;  /* 0x00000002ff0c7424 */ /* 0x000fe400078e00ff */
[----:B------:R-:W-:-:S07]  /*12d50*/  IMAD.MOV.U32 R9, RZ, RZ, R14 ;  /* 0x000000ffff097224 */ /* 0x000fce00078e000e */
[----:B------:R-:W-:Y:S05]  /*12d60*/  WARPSYNC.COLLECTIVE R15, `(.L_x_15304) ;  /* 0x000000000f087348 */ /* 0x000fea0003c00000 */
[----:B------:R0:W1:Y:S02]  /*12d70*/  SHFL.IDX P6, R14, R13, R12, R11 ;  /* 0x0000000c0d0e7389 */ /* 0x00006400000c000b */
[----:B01----:R-:W-:Y:S01]  /*12d80*/  ENDCOLLECTIVE ;  /* 0x000000000000791b */ /* 0x003fe20003800000 */
.L_x_15304:
        /* <DEDUP_REMOVED lines=12> */
.L_x_15305:
[----:B------:R-:W-:Y:S01]  /*12e50*/  IMAD.MOV.U32 R13, RZ, RZ, R24 ;  /* 0x000000ffff0d7224 */ /* 0x000fe200078e0018 */
[----:B------:R-:W-:Y:S01]  /*12e60*/  MOV R12, 0x3 ;  /* 0x00000003000c7802 */ /* 0x000fe20000000f00 */
[----:B------:R-:W-:-:S07]  /*12e70*/  IMAD.MOV.U32 R10, RZ, RZ, R14 ;  /* 0x000000ffff0a7224 */ /* 0x000fce00078e000e */
[----:B------:R-:W-:Y:S05]  /*12e80*/  WARPSYNC.COLLECTIVE R15, `(.L_x_15306) ;  /* 0x000000000f087348 */ /* 0x000fea0003c00000 */
[----:B------:R0:W1:Y:S02]  /*12e90*/  SHFL.IDX P6, R14, R13, R12, R11 ;  /* 0x0000000c0d0e7389 */ /* 0x00006400000c000b */
[----:B01----:R-:W-:Y:S01]  /*12ea0*/  ENDCOLLECTIVE ;  /* 0x000000000000791b */ /* 0x003fe20003800000 */
.L_x_15306:
        /* <DEDUP_REMOVED lines=12> */
.L_x_15307:
[----:B------:R-:W-:Y:S02]  /*12f70*/  IMAD.MOV.U32 R13, RZ, RZ, R24 ;  /* 0x000000ffff0d7224 */ /* 0x000fe400078e0018 */
[----:B------:R-:W-:Y:S02]  /*12f80*/  IMAD.MOV.U32 R12, RZ, RZ, 0x4 ;  /* 0x00000004ff0c7424 */ /* 0x000fe400078e00ff */
[----:B------:R-:W-:-:S07]  /*12f90*/  IMAD.MOV.U32 R9, RZ, RZ, R14 ;  /* 0x000000ffff097224 */ /* 0x000fce00078e000e */
[----:B------:R-:W-:Y:S05]  /*12fa0*/  WARPSYNC.COLLECTIVE R15, `(.L_x_15308) ;  /* 0x000000000f087348 */ /* 0x000fea0003c00000 */
[----:B------:R0:W1:Y:S02]  /*12fb0*/  SHFL.IDX P6, R14, R13, R12, R11 ;  /* 0x0000000c0d0e7389 */ /* 0x00006400000c000b */
[----:B01----:R-:W-:Y:S01]  /*12fc0*/  ENDCOLLECTIVE ;  /* 0x000000000000791b */ /* 0x003fe20003800000 */
.L_x_15308:
        /* <DEDUP_REMOVED lines=12> */
.L_x_15309:
[----:B------:R-:W-:Y:S02]  /*13090*/  IMAD.MOV.U32 R13, RZ, RZ, R24 ;  /* 0x000000ffff0d7224 */ /* 0x000fe400078e0018 */
[----:B------:R-:W-:Y:S02]  /*130a0*/  IMAD.MOV.U32 R12, RZ, RZ, 0x5 ;  /* 0x00000005ff0c7424 */ /* 0x000fe400078e00ff */
[----:B------:R-:W-:-:S07]  /*130b0*/  IMAD.MOV.U32 R10, RZ, RZ, R14 ;  /* 0x000000ffff0a7224 */ /* 0x000fce00078e000e */
[----:B------:R-:W-:Y:S05]  /*130c0*/  WARPSYNC.COLLECTIVE R15, `(.L_x_15310) ;  /* 0x000000000f087348 */ /* 0x000fea0003c00000 */
[----:B------:R0:W1:Y:S02]  /*130d0*/  SHFL.IDX P6, R14, R13, R12, R11 ;  /* 0x0000000c0d0e7389 */ /* 0x00006400000c000b */
[----:B01----:R-:W-:Y:S01]  /*130e0*/  ENDCOLLECTIVE ;  /* 0x000000000000791b */ /* 0x003fe20003800000 */
.L_x_15310:
        /* <DEDUP_REMOVED lines=12> */
.L_x_15311:
[----:B------:R-:W-:Y:S02]  /*131b0*/  IMAD.MOV.U32 R13, RZ, RZ, R24 ;  /* 0x000000ffff0d7224 */ /* 0x000fe400078e0018 */
[----:B------:R-:W-:Y:S02]  /*131c0*/  IMAD.MOV.U32 R12, RZ, RZ, 0x6 ;  /* 0x00000006ff0c7424 */ /* 0x000fe400078e00ff */
[----:B------:R-:W-:-:S07]  /*131d0*/  IMAD.MOV.U32 R9, RZ, RZ, R14 ;  /* 0x000000ffff097224 */ /* 0x000fce00078e000e */
[----:B------:R-:W-:Y:S05]  /*131e0*/  WARPSYNC.COLLECTIVE R15, `(.L_x_15312) ;  /* 0x000000000f087348 */ /* 0x000fea0003c00000 */
[----:B------:R0:W1:Y:S02]  /*131f0*/  SHFL.IDX P6, R14, R13, R12, R11 ;  /* 0x0000000c0d0e7389 */ /* 0x00006400000c000b */
[----:B01----:R-:W-:Y:S01]  /*13200*/  ENDCOLLECTIVE ;  /* 0x000000000000791b */ /* 0x003fe20003800000 */
.L_x_15312:
        /* <DEDUP_REMOVED lines=12> */
.L_x_15313:
[----:B------:R-:W-:Y:S02]  /*132d0*/  IMAD.MOV.U32 R13, RZ, RZ, R24 ;  /* 0x000000ffff0d7224 */ /* 0x000fe400078e0018 */
[----:B------:R-:W-:Y:S01]  /*132e0*/  IMAD.MOV.U32 R12, RZ, RZ, 0x7 ;  /* 0x00000007ff0c7424 */ /* 0x000fe200078e00ff */
[----:B------:R-:W-:-:S13]  /*132f0*/  IADD3 R2, P1, R14, R5, RZ ;  /* 0x000000050e027210 */ /* 0x000fda0007f3e0ff */
[----:B------:R-:W-:Y:S05]  /*13300*/  WARPSYNC.COLLECTIVE R15, `(.L_x_15314) ;  /* 0x000000000f087348 */ /* 0x000fea0003c00000 */
[----:B------:R0:W1:Y:S02]  /*13310*/  SHFL.IDX P6, R14, R13, R12, R11 ;  /* 0x0000000c0d0e7389 */ /* 0x00006400000c000b */
[----:B01----:R-:W-:Y:S01]  /*13320*/  ENDCOLLECTIVE ;  /* 0x000000000000791b */ /* 0x003fe20003800000 */
.L_x_15314:
        /* <DEDUP_REMOVED lines=10> */
.L_x_15315:
[----:B------:R-:W-:Y:S05]  /*133d0*/  BRA `(.L_x_15316) ;  /* 0xffffffb400107947 */ /* 0x000fea000383ffff */
.L_x_15186:
        /* <DEDUP_REMOVED lines=8> */
.L_x_15318:
[----:B------:R-:W-:Y:S05]  /*13460*/  BSYNC B0 ;  /* 0x0000000000007941 */ /* 0x000fea0003800000 */
.L_x_15317:
        /* <DEDUP_REMOVED lines=9> */
.L_x_15319:
        /* <DEDUP_REMOVED lines=18> */
.L_x_15320:
[----:B------:R-:W-:Y:S01]  /*13620*/  IMAD.MOV.U32 R12, RZ, RZ, 0x2 ;  /* 0x00000002ff0c7424 */ /* 0x000fe200078e00ff */
[----:B------:R-:W-:-:S05]  /*13630*/  SEL R4, R14, RZ, P1 ;  /* 0x000000ff0e047207 */ /* 0x000fca0000800000 */
[----:B------:R-:W-:-:S04]  /*13640*/  IMAD.IADD R4, R17, 0x1, R4 ;  /* 0x0000000111047824 */ /* 0x000fc800078e0204 */
[----:B------:R-:W-:-:S07]  /*13650*/  IMAD.MOV.U32 R13, RZ, RZ, R4 ;  /* 0x000000ffff0d7224 */ /* 0x000fce00078e0004 */
[----:B------:R-:W-:Y:S05]  /*13660*/  WARPSYNC.COLLECTIVE R15, `(.L_x_15321) ;  /* 0x000000000f087348 */ /* 0x000fea0003c00000 */
[----:B------:R0:W1:Y:S02]  /*13670*/  SHFL.UP P6, R14, R13, R12, R11 ;  /* 0x0400000c0d0e7389 */ /* 0x00006400000c000b */
[----:B01----:R-:W-:Y:S01]  /*13680*/  ENDCOLLECTIVE ;  /* 0x000000000000791b */ /* 0x003fe20003800000 */
.L_x_15321:
[----:B------:R-:W-:Y:S01]  /*13690*/  IMAD.MOV.U32 R12, RZ, RZ, 0x4 ;  /* 0x00000004ff0c7424 */ /* 0x000fe200078e00ff */
[----:B------:R-:W-:-:S05]  /*136a0*/  SEL R3, R14, RZ, P2 ;  /* 0x000000ff0e037207 */ /* 0x000fca0001000000 */
[----:B------:R-:W-:-:S04]  /*136b0*/  IMAD.IADD R6, R4, 0x1, R3 ;  /* 0x0000000104067824 */ /* 0x000fc800078e0203 */
[----:B------:R-:W-:-:S07]  /*136c0*/  IMAD.MOV.U32 R13, RZ, RZ, R6 ;  /* 0x000000ffff0d7224 */ /* 0x000fce00078e0006 */
[----:B------:R-:W-:Y:S05]  /*136d0*/  WARPSYNC.COLLECTIVE R15, `(.L_x_15322) ;  /* 0x000000000f087348 */ /* 0x000fea0003c00000 */
[----:B------:R0:W1:Y:S02]  /*136e0*/  SHFL.UP P6, R14, R13, R12, R11 ;  /* 0x0400000c0d0e7389 */ /* 0x00006400000c000b */
[----:B01----:R-:W-:Y:S01]  /*136f0*/  ENDCOLLECTIVE ;  /* 0x000000000000791b */ /* 0x003fe20003800000 */
.L_x_15322:
[----:B------:R-:W-:Y:S01]  /*13700*/  IMAD.MOV.U32 R12, RZ, RZ, 0x8 ;  /* 0x00000008ff0c7424 */ /* 0x000fe200078e00ff */
[----:B------:R-:W-:-:S05]  /*13710*/  SEL R3, R14, RZ, P3 ;  /* 0x000000ff0e037207 */ /* 0x000fca0001800000 */
[----:B------:R-:W-:-:S05]  /*13720*/  IMAD.IADD R2, R6, 0x1, R3 ;  /* 0x0000000106027824 */ /* 0x000fca00078e0203 */
[----:B------:R-:W-:-:S07]  /*13730*/  MOV R13, R2 ;  /* 0x00000002000d7202 */ /* 0x000fce0000000f00 */
[----:B------:R-:W-:Y:S05]  /*13740*/  WARPSYNC.COLLECTIVE R15, `(.L_x_15323) ;  /* 0x000000000f087348 */ /* 0x000fea0003c00000 */
[----:B------:R0:W1:Y:S02]  /*13750*/  SHFL.UP P6, R14, R13, R12, R11 ;  /* 0x0400000c0d0e7389 */ /* 0x00006400000c000b */
[----:B01----:R-:W-:Y:S01]  /*13760*/  ENDCOLLECTIVE ;  /* 0x000000000000791b */ /* 0x003fe20003800000 */
.L_x_15323:
[----:B------:R-:W-:Y:S01]  /*13770*/  IMAD.MOV.U32 R12, RZ, RZ, 0x10 ;  /* 0x00000010ff0c7424 */ /* 0x000fe200078e00ff */
[----:B------:R-:W-:-:S05]  /*13780*/  SEL R3, R14, RZ, P4 ;  /* 0x000000ff0e037207 */ /* 0x000fca0002000000 */
[----:B------:R-:W-:-:S04]  /*13790*/  IMAD.IADD R3, R2, 0x1, R3 ;  /* 0x0000000102037824 */ /* 0x000fc800078e0203 */
[----:B------:R-:W-:-:S07]  /*137a0*/  IMAD.MOV.U32 R13, RZ, RZ, R3 ;  /* 0x000000ffff0d7224 */ /* 0x000fce00078e0003 */
[----:B------:R-:W-:Y:S05]  /*137b0*/  WARPSYNC.COLLECTIVE R15, `(.L_x_15324) ;  /* 0x000000000f087348 */ /* 0x000fea0003c00000 */
[----:B------:R0:W1:Y:S02]  /*137c0*/  SHFL.UP P6, R14, R13, R12, R11 ;  /* 0x0400000c0d0e7389 */ /* 0x00006400000c000b */
[----:B01----:R-:W-:Y:S01]  /*137d0*/  ENDCOLLECTIVE ;  /* 0x000000000000791b */ /* 0x003fe20003800000 */
.L_x_15324:
        /* <DEDUP_REMOVED lines=8> */
.L_x_15325:
[----:B------:R-:W-:Y:S05]  /*13860*/  BRA `(.L_x_15326) ;  /* 0xffffffb400187947 */ /* 0x000fea000383ffff */
.L_x_15191:
[----:B------:R-:W-:Y:S01]  /*13870*/  BSSY B0, `(.L_x_15327) ;  /* 0x0000008000007945 */ /* 0x000fe20003800000 */
[----:B-----5:R-:W-:Y:S02]  /*13880*/  IMAD.MOV.U32 R13, RZ, RZ, R17 ;  /* 0x000000ffff0d7224 */ /* 0x020fe400078e0011 */
[----:B------:R-:W-:Y:S02]  /*13890*/  IMAD.MOV.U32 R12, RZ, RZ, 0x1 ;  /* 0x00000001ff0c7424 */ /* 0x000fe400078e00ff */
[----:B------:R-:W-:Y:S02]  /*138a0*/  IMAD.MOV.U32 R11, RZ, RZ, RZ ;  /* 0x000000ffff0b7224 */ /* 0x000fe400078e00ff */
[----:B------:R-:W-:-:S07]  /*138b0*/  IMAD.MOV.U32 R15, RZ, RZ, -0x1 ;  /* 0xffffffffff0f7424 */ /* 0x000fce00078e00ff */
[----:B0-----:R-:W-:Y:S05]  /*138c0*/  WARPSYNC.COLLECTIVE R15, `(.L_x_15328) ;  /* 0x000000000f087348 */ /* 0x001fea0003c00000 */
[----:B------:R1:W2:Y:S02]  /*138d0*/  SHFL.UP P6, R14, R13, R12, R11 ;  /* 0x0400000c0d0e7389 */ /* 0x0002a400000c000b */
[----:B012---:R-:W-:Y:S01]  /*138e0*/  ENDCOLLECTIVE ;  /* 0x000000000000791b */ /* 0x007fe20003800000 */
.L_x_15328:
[----:B------:R-:W-:Y:S05]  /*138f0*/  BSYNC B0 ;  /* 0x0000000000007941 */ /* 0x000fea0003800000 */
.L_x_15327:
        /* <DEDUP_REMOVED lines=8> */
.L_x_15329:
[----:B------:R-:W-:Y:S01]  /*13980*/  IMAD.MOV.U32 R12, RZ, RZ, 0x4 ;  /* 0x00000004ff0c7424 */ /* 0x000fe200078e00ff */
[----:B------:R-:W-:-:S05]  /*13990*/  SEL R2, R14, RZ, P2 ;  /* 0x000000ff0e027207 */ /* 0x000fca0001000000 */
[----:B------:R-:W-:-:S04]  /*139a0*/  IMAD.IADD R2, R13, 0x1, R2 ;  /* 0x000000010d027824 */ /* 0x000fc800078e0202 */
[----:B------:R-:W-:-:S07]  /*139b0*/  IMAD.MOV.U32 R13, RZ, RZ, R2 ;  /* 0x000000ffff0d7224 */ /* 0x000fce00078e0002 */
[----:B------:R-:W-:Y:S05]  /*139c0*/  WARPSYNC.COLLECTIVE R15, `(.L_x_15330) ;  /* 0x000000000f087348 */ /* 0x000fea0003c00000 */
[----:B------:R0:W1:Y:S02]  /*139d0*/  SHFL.UP P6, R14, R13, R12, R11 ;  /* 0x0400000c0d0e7389 */ /* 0x00006400000c000b */
[----:B01----:R-:W-:Y:S01]  /*139e0*/  ENDCOLLECTIVE ;  /* 0x000000000000791b */ /* 0x003fe20003800000 */
.L_x_15330:
[----:B------:R-:W-:Y:S01]  /*139f0*/  IMAD.MOV.U32 R12, RZ, RZ, 0x8 ;  /* 0x00000008ff0c7424 */ /* 0x000fe200078e00ff */
[----:B------:R-:W-:-:S05]  /*13a00*/  SEL R3, R14, RZ, P3 ;  /* 0x000000ff0e037207 */ /* 0x000fca0001800000 */
[----:B------:R-:W-:-:S04]  /*13a10*/  IMAD.IADD R3, R2, 0x1, R3 ;  /* 0x0000000102037824 */ /* 0x000fc800078e0203 */
[----:B------:R-:W-:-:S07]  /*13a20*/  IMAD.MOV.U32 R13, RZ, RZ, R3 ;  /* 0x000000ffff0d7224 */ /* 0x000fce00078e0003 */
[----:B------:R-:W-:Y:S05]  /*13a30*/  WARPSYNC.COLLECTIVE R15, `(.L_x_15331) ;  /* 0x000000000f087348 */ /* 0x000fea0003c00000 */
[----:B------:R0:W1:Y:S02]  /*13a40*/  SHFL.UP P6, R14, R13, R12, R11 ;  /* 0x0400000c0d0e7389 */ /* 0x00006400000c000b */
[----:B01----:R-:W-:Y:S01]  /*13a50*/  ENDCOLLECTIVE ;  /* 0x000000000000791b */ /* 0x003fe20003800000 */
.L_x_15331:
[----:B------:R-:W-:Y:S01]  /*13a60*/  IMAD.MOV.U32 R12, RZ, RZ, 0x10 ;  /* 0x00000010ff0c7424 */ /* 0x000fe200078e00ff */
[----:B------:R-:W-:-:S05]  /*13a70*/  SEL R4, R14, RZ, P4 ;  /* 0x000000ff0e047207 */ /* 0x000fca0002000000 */
[----:B------:R-:W-:-:S04]  /*13a80*/  IMAD.IADD R4, R3, 0x1, R4 ;  /* 0x0000000103047824 */ /* 0x000fc800078e0204 */
[----:B------:R-:W-:-:S07]  /*13a90*/  IMAD.MOV.U32 R13, RZ, RZ, R4 ;  /* 0x000000ffff0d7224 */ /* 0x000fce00078e0004 */
[----:B------:R-:W-:Y:S05]  /*13aa0*/  WARPSYNC.COLLECTIVE R15, `(.L_x_15332) ;  /* 0x000000000f087348 */ /* 0x000fea0003c00000 */
[----:B------:R0:W1:Y:S02]  /*13ab0*/  SHFL.UP P6, R14, R13, R12, R11 ;  /* 0x0400000c0d0e7389 */ /* 0x00006400000c000b */
[----:B01----:R-:W-:Y:S01]  /*13ac0*/  ENDCOLLECTIVE ;  /* 0x000000000000791b */ /* 0x003fe20003800000 */
.L_x_15332:
        /* <DEDUP_REMOVED lines=8> */
.L_x_15333:
[----:B------:R-:W-:Y:S05]  /*13b50*/  BRA `(.L_x_15334) ;  /* 0xffffffb000f87947 */ /* 0x000fea000383ffff */
.L_x_15193:
[----:B------:R-:W-:Y:S01]  /*13b60*/  BSSY B0, `(.L_x_15335) ;  /* 0x0000006000007945 */ /* 0x000fe20003800000 */
[----:B------:R-:W-:Y:S01]  /*13b70*/  PLOP3.LUT P6, PT, P6, PT, PT, 0x8, 0x0 ;  /* 0x000000000000781c */ /* 0x000fe200037ce170 */
[----:B------:R-:W-:-:S12]  /*13b80*/  IMAD.MOV.U32 R15, RZ, RZ, -0x1 ;  /* 0xffffffffff0f7424 */ /* 0x000fd800078e00ff */
[----:B0-----:R-:W-:Y:S05]  /*13b90*/  WARPSYNC.COLLECTIVE R15, `(.L_x_15336) ;  /* 0x000000000f087348 */ /* 0x001fea0003c00000 */
[----:B------:R-:W-:Y:S01]  /*13ba0*/  VOTE.ANY R14, PT, P6 ;  /* 0x00000000000e7806 */ /* 0x000fe200030e0100 */
[----:B0-----:R-:W-:Y:S06]  /*13bb0*/  ENDCOLLECTIVE ;  /* 0x000000000000791b */ /* 0x001fec0003800000 */
.L_x_15336:
[----:B------:R-:W-:Y:S05]  /*13bc0*/  BSYNC B0 ;  /* 0x0000000000007941 */ /* 0x000fea0003800000 */
.L_x_15335:
        /* <DEDUP_REMOVED lines=9> */
.L_x_15337:
[----:B------:R-:W-:Y:S01]  /*13c60*/  IMAD.MOV.U32 R17, RZ, RZ, R14 ;  /* 0x000000ffff117224 */ /* 0x000fe200078e000e */
[----:B------:R-:W-:Y:S06]  /*13c70*/  BRA `(.L_x_15338) ;  /* 0xffffffb000e87947 */ /* 0x000fec000383ffff */
.L_x_15195:
[----:B------:R-:W-:Y:S01]  /*13c80*/  BSSY B0, `(.L_x_15339) ;  /* 0x0000007000007945 */ /* 0x000fe20003800000 */
[----:B------:R-:W-:Y:S02]  /*13c90*/  IMAD.MOV.U32 R13, RZ, RZ, R3 ;  /* 0x000000ffff0d7224 */ /* 0x000fe400078e0003 */
[----:B------:R-:W-:Y:S02]  /*13ca0*/  IMAD.MOV.U32 R11, RZ, RZ, 0x1f ;  /* 0x0000001fff0b7424 */ /* 0x000fe400078e00ff */
[----:B------:R-:W-:-:S07]  /*13cb0*/  IMAD.MOV.U32 R15, RZ, RZ, -0x1 ;  /* 0xffffffffff0f7424 */ /* 0x000fce00078e00ff */
[----:B012---:R-:W-:Y:S05]  /*13cc0*/  WARPSYNC.COLLECTIVE R15, `(.L_x_15340) ;  /* 0x000000000f087348 */ /* 0x007fea0003c00000 */
[----:B------:R3:W4:Y:S02]  /*13cd0*/  SHFL.IDX P6, R14, R13, R12, R11 ;  /* 0x0000000c0d0e7389 */ /* 0x00072400000c000b */
[----:B01234-:R-:W-:Y:S01]  /*13ce0*/  ENDCOLLECTIVE ;  /* 0x000000000000791b */ /* 0x01ffe20003800000 */
.L_x_15340:
[----:B------:R-:W-:Y:S05]  /*13cf0*/  BSYNC B0 ;  /* 0x0000000000007941 */ /* 0x000fea0003800000 */
.L_x_15339:
[----:B------:R-:W-:Y:S05]  /*13d00*/  BRA `(.L_x_15194) ;  /* 0xffffffb000e07947 */ /* 0x000fea000383ffff */
.L_x_15199:
[----:B0-----:R0:W1:Y:S02]  /*13d10*/  SYNCS.PHASECHK.TRANS64.TRYWAIT P0, [R5+URZ+0x16820], R0 ;  /* 0x01682000050075a7 */ /* 0x001064000800017f */
[----:B-1----:R-:W-:Y:S05]  /*13d20*/  @!P0 NANOSLEEP.SYNCS 0x989680 ;  /* 0x009896800000895d */ /* 0x002fea0003900000 */
[----:B------:R-:W1:Y:S02]  /*13d30*/  @!P0 SYNCS.PHASECHK.TRANS64 P0, [R5+URZ+0x16820], R0 ;  /* 0x01682000050085a7 */ /* 0x000e64000800007f */
[----:B-1----:R-:W-:Y:S05]  /*13d40*/  @!P0 BRA `(.L_x_15199) ;  /* 0xfffffffc00f08947 */ /* 0x002fea000383ffff */
[----:B------:R-:W-:Y:S05]  /*13d50*/  BRA `(.L_x_15341) ;  /* 0xffffffb800587947 */ /* 0x000fea000383ffff */
.L_x_15200:
        /* <DEDUP_REMOVED lines=11> */
.L_x_15343:
[----:B------:R-:W-:Y:S05]  /*13e10*/  BSYNC B0 ;  /* 0x0000000000007941 */ /* 0x000fea0003800000 */
.L_x_15342:
[----:B------:R-:W-:Y:S05]  /*13e20*/  BRA `(.L_x_15344) ;  /* 0xffffffb800407947 */ /* 0x000fea000383ffff */
.L_x_15203:
[----:B------:R-:W-:Y:S01]  /*13e30*/  BSSY B1, `(.L_x_15345) ;  /* 0x0000006000017945 */ /* 0x000fe20003800000 */
[----:B------:R-:W-:-:S07]  /*13e40*/  IMAD.MOV.U32 R15, RZ, RZ, -0x1 ;  /* 0xffffffffff0f7424 */ /* 0x000fce00078e00ff */
[----:B0-2---:R-:W-:Y:S05]  /*13e50*/  WARPSYNC.COLLECTIVE R15, `(.L_x_15346) ;  /* 0x000000000f0c7348 */ /* 0x005fea0003c00000 */
[----:B------:R-:W-:Y:S02]  /*13e60*/  ELECT P6, UR62, PT ;  /* 0x00000000003e782f */ /* 0x000fe400038c0000 */
[----:B------:R-:W-:Y:S01]  /*13e70*/  MOV R14, UR62 ;  /* 0x0000003e000e7c02 */ /* 0x000fe20008000f00 */
[----:B0-2---:R-:W-:Y:S10]  /*13e80*/  ENDCOLLECTIVE ;  /* 0x000000000000791b */ /* 0x005ff40003800000 */
.L_x_15346:
[----:B------:R-:W-:Y:S05]  /*13e90*/  BSYNC B1 ;  /* 0x0000000000017941 */ /* 0x000fea0003800000 */
.L_x_15345:
[----:B------:R-:W-:Y:S05]  /*13ea0*/  BRA `(.L_x_15347) ;  /* 0xffffffb800387947 */ /* 0x000fea000383ffff */
.L_x_15205:
[----:B0-----:R0:W1:Y:S02]  /*13eb0*/  SYNCS.PHASECHK.TRANS64.TRYWAIT P1, [R3+URZ+0x16840], R2 ;  /* 0x01684002030075a7 */ /* 0x001064000802017f */
[----:B-1----:R-:W-:Y:S05]  /*13ec0*/  @!P1 NANOSLEEP.SYNCS 0x989680 ;  /* 0x009896800000995d */ /* 0x002fea0003900000 */
[----:B------:R-:W1:Y:S02]  /*13ed0*/  @!P1 SYNCS.PHASECHK.TRANS64 P1, [R3+URZ+0x16840], R2 ;  /* 0x01684002030095a7 */ /* 0x000e64000802007f */
[----:B-1----:R-:W-:Y:S05]  /*13ee0*/  @!P1 BRA `(.L_x_15205) ;  /* 0xfffffffc00f09947 */ /* 0x002fea000383ffff */
[----:B------:R-:W-:Y:S05]  /*13ef0*/  BRA `(.L_x_15348) ;  /* 0xffffffb800587947 */ /* 0x000fea000383ffff */
.L_x_15207:
[----:B-1----:R1:W3:Y:S02]  /*13f00*/  SYNCS.PHASECHK.TRANS64.TRYWAIT P1, [R25+URZ+0x16840], R0 ;  /* 0x01684000190075a7 */ /* 0x0022e4000802017f */
[----:B---3--:R-:W-:Y:S05]  /*13f10*/  @!P1 NANOSLEEP.SYNCS 0x989680 ;  /* 0x009896800000995d */ /* 0x008fea0003900000 */
[----:B------:R-:W3:Y:S02]  /*13f20*/  @!P1 SYNCS.PHASECHK.TRANS64 P1, [R25+URZ+0x16840], R0 ;  /* 0x01684000190095a7 */ /* 0x000ee4000802007f */
[----:B---3--:R-:W-:Y:S05]  /*13f30*/  @!P1 BRA `(.L_x_15207) ;  /* 0xfffffffc00f09947 */ /* 0x008fea000383ffff */
[----:B------:R-:W-:Y:S05]  /*13f40*/  BRA `(.L_x_15349) ;  /* 0xffffffb800647947 */ /* 0x000fea000383ffff */
.L_x_15209:
[----:B---3--:R3:W4:Y:S02]  /*13f50*/  SYNCS.PHASECHK.TRANS64.TRYWAIT P1, [R3+URZ+0x16860], R2 ;  /* 0x01686002030075a7 */ /* 0x008724000802017f */
[----:B----4-:R-:W-:Y:S05]  /*13f60*/  @!P1 NANOSLEEP.SYNCS 0x989680 ;  /* 0x009896800000995d */ /* 0x010fea0003900000 */
[----:B------:R-:W4:Y:S02]  /*13f70*/  @!P1 SYNCS.PHASECHK.TRANS64 P1, [R3+URZ+0x16860], R2 ;  /* 0x01686002030095a7 */ /* 0x000f24000802007f */
[----:B----4-:R-:W-:Y:S05]  /*13f80*/  @!P1 BRA `(.L_x_15209) ;  /* 0xfffffffc00f09947 */ /* 0x010fea000383ffff */
[----:B------:R-:W-:Y:S05]  /*13f90*/  BRA `(.L_x_15350) ;  /* 0xffffffb800607947 */ /* 0x000fea000383ffff */
.L_x_15351:
        /* <DEDUP_REMOVED lines=14> */
.L_x_15879:


//--------------------- .text._ZN7cutlass13device_kernelIN5flash11enable_sm90INS1_16FlashAttnFwdSm90INS1_25CollectiveMainloopFwdSm90ILi2EN4cute5tupleIJNS5_1CILi1EEES8_S8_EEENS6_IJNS7_ILi192EEENS7_ILi128EEENS7_ILi64EEEEEELi64ENS_6half_tEfNS_4arch4Sm90ELb1ELb0ELb0ELb1ELb1ELb1ELb0ELb1ELb1ELb1ELb0ELb0EEENS1_21CollectiveEpilogueFwdINS6_IJSA_SC_SB_EEES9_SE_SG_Li384ELb1ELb1ELb0ELb0EEENS1_36VarlenDynamicPersistentTileSchedulerILi192ELi128ELi384ELi128ELb0ELb1ELb1ELb1ELb1ELb1EEEEEEEEEvNT_6ParamsE --------------------------
	.section	.text._ZN7cutlass13device_kernelIN5flash11enable_sm90INS1_16FlashAttnFwdSm90INS1_25CollectiveMainloopFwdSm90ILi2EN4cute5tupleIJNS5_1CILi1EEES8_S8_EEENS6_IJNS7_ILi192EEENS7_ILi128EEENS7_ILi64EEEEEELi64ENS_6half_tEfNS_4arch4Sm90ELb1ELb0ELb0ELb1ELb1ELb1ELb0ELb1ELb1ELb1ELb0ELb0EEENS1_21CollectiveEpilogueFwdINS6_IJSA_SC_SB_EEES9_SE_SG_Li384ELb1ELb1ELb0ELb0EEENS1_36VarlenDynamicPersistentTileSchedulerILi192ELi128ELi384ELi128ELb0ELb1ELb1ELb1ELb1ELb1EEEEEEEEEvNT_6ParamsE,"ax",@progbits
	.align	128
.text._ZN7cutlass13device_kernelIN5flash11enable_sm90INS1_16FlashAttnFwdSm90INS1_25CollectiveMainloopFwdSm90ILi2EN4cute5tupleIJNS5_1CILi1EEES8_S8_EEENS6_IJNS7_ILi192EEENS7_ILi128EEENS7_ILi64EEEEEELi64ENS_6half_tEfNS_4arch4Sm90ELb1ELb0ELb0ELb1ELb1ELb1ELb0ELb1ELb1ELb1ELb0ELb0EEENS1_21CollectiveEpilogueFwdINS6_IJSA_SC_SB_EEES9_SE_SG_Li384ELb1ELb1ELb0ELb0EEENS1_36VarlenDynamicPersistentTileSchedulerILi192ELi128ELi384ELi128ELb0ELb1ELb1ELb1ELb1ELb1EEEEEEEEEvNT_6ParamsE:
        .type           _ZN7cutlass13device_kernelIN5flash11enable_sm90INS1_16FlashAttnFwdSm90INS1_25CollectiveMainloopFwdSm90ILi2EN4cute5tupleIJNS5_1CILi1EEES8_S8_EEENS6_IJNS7_ILi192EEENS7_ILi128EEENS7_ILi64EEEEEELi64ENS_6half_tEfNS_4arch4Sm90ELb1ELb0ELb0ELb1ELb1ELb1ELb0ELb1ELb1ELb1ELb0ELb0EEENS1_21CollectiveEpilogueFwdINS6_IJSA_SC_SB_EEES9_SE_SG_Li384ELb1ELb1ELb0ELb0EEENS1_36VarlenDynamicPersistentTileSchedulerILi192ELi128ELi384ELi128ELb0ELb1ELb1ELb1ELb1ELb1EEEEEEEEEvNT_6ParamsE,@function
        .size           _ZN7cutlass13device_kernelIN5flash11enable_sm90INS1_16FlashAttnFwdSm90INS1_25CollectiveMainloopFwdSm90ILi2EN4cute5tupleIJNS5_1CILi1EEES8_S8_EEENS6_IJNS7_ILi192EEENS7_ILi128EEENS7_ILi64EEEEEELi64ENS_6half_tEfNS_4arch4Sm90ELb1ELb0ELb0ELb1ELb1ELb1ELb0ELb1ELb1ELb1ELb0ELb0EEENS1_21CollectiveEpilogueFwdINS6_IJSA_SC_SB_EEES9_SE_SG_Li384ELb1ELb1ELb0ELb0EEENS1_36VarlenDynamicPersistentTileSchedulerILi192ELi128ELi384ELi128ELb0ELb1ELb1ELb1ELb1ELb1EEEEEEEEEvNT_6ParamsE,(.L_x_15880 - _ZN7cutlass13device_kernelIN5flash11enable_sm90INS1_16FlashAttnFwdSm90INS1_25CollectiveMainloopFwdSm90ILi2EN4cute5tupleIJNS5_1CILi1EEES8_S8_EEENS6_IJNS7_ILi192EEENS7_ILi128EEENS7_ILi64EEEEEELi64ENS_6half_tEfNS_4arch4Sm90ELb1ELb0ELb0ELb1ELb1ELb1ELb0ELb1ELb1ELb1ELb0ELb0EEENS1_21CollectiveEpilogueFwdINS6_IJSA_SC_SB_EEES9_SE_SG_Li384ELb1ELb1ELb0ELb0EEENS1_36VarlenDynamicPersistentTileSchedulerILi192ELi128ELi384ELi128ELb0ELb1ELb1ELb1ELb1ELb1EEEEEEEEEvNT_6ParamsE)
        .other          _ZN7cutlass13device_kernelIN5flash11enable_sm90INS1_16FlashAttnFwdSm90INS1_25CollectiveMainloopFwdSm90ILi2EN4cute5tupleIJNS5_1CILi1EEES8_S8_EEENS6_IJNS7_ILi192EEENS7_ILi128EEENS7_ILi64EEEEEELi64ENS_6half_tEfNS_4arch4Sm90ELb1ELb0ELb0ELb1ELb1ELb1ELb0ELb1ELb1ELb1ELb0ELb0EEENS1_21CollectiveEpilogueFwdINS6_IJSA_SC_SB_EEES9_SE_SG_Li384ELb1ELb1ELb0ELb0EEENS1_36VarlenDynamicPersistentTileSchedulerILi192ELi128ELi384ELi128ELb0ELb1ELb1ELb1ELb1ELb1EEEEEEEEEvNT_6ParamsE,@"STO_CUDA_ENTRY STV_DEFAULT"
_ZN7cutlass13device_kernelIN5flash11enable_sm90INS1_16FlashAttnFwdSm90INS1_25CollectiveMainloopFwdSm90ILi2EN4cute5tupleIJNS5_1CILi1EEES8_S8_EEENS6_IJNS7_ILi192EEENS7_ILi128EEENS7_ILi64EEEEEELi64ENS_6half_tEfNS_4arch4Sm90ELb1ELb0ELb0ELb1ELb1ELb1ELb0ELb1ELb1ELb1ELb0ELb0EEENS1_21CollectiveEpilogueFwdINS6_IJSA_SC_SB_EEES9_SE_SG_Li384ELb1ELb1ELb0ELb0EEENS1_36VarlenDynamicPersistentTileSchedulerILi192ELi128ELi384ELi128ELb0ELb1ELb1ELb1ELb1ELb1EEEEEEEEEvNT_6ParamsE:
        /* <DEDUP_REMOVED lines=17> */
.L_x_15353:
[----:B------:R-:W-:Y:S05]  /*0110*/  BSYNC B0 ;  /* 0x0000000000007941 */ /* 0x000fea0003800000 */
.L_x_15352:
        /* <DEDUP_REMOVED lines=40> */
.L_x_15354:
        /* <DEDUP_REMOVED lines=22> */
.L_x_15355:
        /* <DEDUP_REMOVED lines=18> */
.L_x_15356:
        /* <DEDUP_REMOVED lines=22> */
.L_x_15357:
        /* <DEDUP_REMOVED lines=22> */
.L_x_15358:
        /* <DEDUP_REMOVED lines=9> */
.L_x_15361:
[----:B------:R-:W-:-:S08]  /*0970*/  NOP ;  /* 0x0000000000007918 */ /* 0x000fd00000000000 */
[----:B------:R-:W0:Y:S02]  /*0980*/  USETMAXREG.TRY_ALLOC.CTAPOOL UP0, 0xa0 ;  /* 0x000000a0000079c8 */ /* 0x000e240008000600 */
[----:B0-----:R-:W-:-:S13]  /*0990*/  PLOP3.LUT P0, PT, PT, PT, UP0, 0x80, 0x0 ;  /* 0x000000000000781c */ /* 0x001fda0003f0f008 */
[----:B------:R-:W-:Y:S05]  /*09a0*/  @!P0 BRA `(.L_x_15361) ;  /* 0xfffffffc00f08947 */ /* 0x000fea000383ffff */
[----:B------:R-:W2:Y:S01]  /*09b0*/  S2R R0, SR_TID.X ;  /* 0x0000000000007919 */ /* 0x000ea20000002100 */
[----:B------:R-:W-:Y:S01]  /*09c0*/  LOP3.LUT R23, R23, 0xffffffef, RZ, 0xc0, !PT ;  /* 0xffffffef17177812 */ /* 0x000fe200078ec0ff */
[----:B------:R-:W-:Y:S01]  /*09d0*/  ULDC UR4, c[0x0][0xc3c] ;  /* 0x00030f0000047ab9 */ /* 0x000fe20000000800 */
[----:B--2---:R-:W-:Y:S02]  /*09e0*/  SHF.R.U32.HI R2, RZ, 0x7, R0 ;  /* 0x00000007ff027819 */ /* 0x004fe40000011600 */
[----:B------:R-:W0:Y:S01]  /*09f0*/  S2R R0, SR_CgaCtaId ;  /* 0x0000000000007919 */ /* 0x000e220000008800 */
[----:B------:R-:W-:Y:S06]  /*0a00*/  BAR.ARV 0x8, 0x200 ;  /* 0x0208000000007b1d */ /* 0x000fec0000002000 */
[----:B------:R-:W-:-:S02]  /*0a10*/  ISETP.NE.AND P0, PT, R2, 0x1, PT ;  /* 0x000000010200780c */ /* 0x000fc40003f05270 */
[----:B------:R-:W-:-:S11]  /*0a20*/  MOV R2, 0x400 ;  /* 0x0000040000027802 */ /* 0x000fd60000000f00 */
[----:B------:R-:W-:Y:S06]  /*0a30*/  @!P0 BAR.ARV 0x9, 0x100 ;  /* 0x0244000000008b1d */ /* 0x000fec0000002000 */
[----:B------:R-:W-:Y:S02]  /*0a40*/  @P0 LOP3.LUT R23, R23, 0x10, RZ, 0xfc, !PT ;  /* 0x0000001017170812 */ /* 0x000fe400078efcff */
[----:B------:R-:W-:Y:S01]  /*0a50*/  BAR.SYNC.DEFER_BLOCKING 0x5, 0x200 ;  /* 0x0148000000007b1d */ /* 0x000fe20000010000 */
[----:B0-----:R-:W-:-:S05]  /*0a60*/  LEA R2, R0, R2, 0x18 ;  /* 0x0000000200027211 */ /* 0x001fca00078ec0ff */
[----:B------:R-:W0:Y:S02]  /*0a70*/  LDS.128 R32, [R2+0x168d0] ;  /* 0x0168d00002207984 */ /* 0x000e240000000c00 */
[----:B------:R-:W-:Y:S06]  /*0a80*/  BAR.ARV 0x4, 0x200 ;  /* 0x0108000000007b1d */ /* 0x000fec0000002000 */
[----:B0-----:R-:W-:-:S13]  /*0a90*/  ISETP.GE.AND P0, PT, R35, UR4, PT ;  /* 0x0000000423007c0c */ /* 0x001fda000bf06270 */
[----:B------:R-:W-:Y:S05]  /*0aa0*/  @P0 BRA `(.L_x_15362) ;  /* 0x0000017c006c0947 */ /* 0x000fea0003800000 */
[----:B------:R-:W2:Y:S01]  /*0ab0*/  LDL R13, [R1+0x30] ;  /* 0x00003000010d7983 */ /* 0x000ea20000100800 */
[----:B------:R-:W0:Y:S02]  /*0ac0*/  S2R R0, SR_TID.X ;  /* 0x0000000000007919 */ /* 0x000e240000002100 */
[----:B0-----:R-:W-:-:S05]  /*0ad0*/  VIADD R12, R0, 0xffffff80 ;  /* 0xffffff80000c7836 */ /* 0x001fca0000000000 */
[----:B------:R-:W-:-:S04]  /*0ae0*/  SHF.R.S32.HI R0, RZ, 0x1f, R12 ;  /* 0x0000001fff007819 */ /* 0x000fc8000001140c */
[----:B------:R-:W-:-:S04]  /*0af0*/  LEA.HI R3, R0, R12, RZ, 0x7 ;  /* 0x0000000c00037211 */ /* 0x000fc800078f38ff */
[----:B------:R-:W-:-:S05]  /*0b00*/  LOP3.LUT R4, R3, 0xffffff80, RZ, 0xc0, !PT ;  /* 0xffffff8003047812 */ /* 0x000fca00078ec0ff */
[----:B------:R-:W-:Y:S01]  /*0b10*/  IMAD.IADD R11, R12, 0x1, -R4 ;  /* 0x000000010c0b7824 */ /* 0x000fe200078e0a04 */
[----:B------:R-:W-:-:S04]  /*0b20*/  LEA.HI R4, R0, R12, RZ, 0x4 ;  /* 0x0000000c00047211 */ /* 0x000fc800078f20ff */
[----:B------:R-:W-:Y:S02]  /*0b30*/  SHF.R.S32.HI R6, RZ, 0x1f, R11 ;  /* 0x0000001fff067819 */ /* 0x000fe4000001140b */
[----:B------:R-:W-:Y:S02]  /*0b40*/  SHF.R.S32.HI R7, RZ, 0x4, R4 ;  /* 0x00000004ff077819 */ /* 0x000fe40000011404 */
[----:B------:R-:W-:Y:S02]  /*0b50*/  LEA.HI R8, R6, R11, RZ, 0x2 ;  /* 0x0000000b06087211 */ /* 0x000fe400078f10ff */
[----:B------:R-:W-:Y:S02]  /*0b60*/  SHF.R.S32.HI R14, RZ, 0x7, R3 ;  /* 0x00000007ff0e7819 */ /* 0x000fe40000011403 */
[----:B------:R-:W-:Y:S02]  /*0b70*/  LOP3.LUT R3, R4, 0x3fffff0, RZ, 0xc0, !PT ;  /* 0x03fffff004037812 */ /* 0x000fe400078ec0ff */
[----:B------:R-:W-:-:S02]  /*0b80*/  LEA.HI R5, R0, R12, RZ, 0x5 ;  /* 0x0000000c00057211 */ /* 0x000fc400078f28ff */
[----:B------:R-:W-:Y:S02]  /*0b90*/  LEA.HI R4, R4, R7, RZ, 0x1 ;  /* 0x0000000704047211 */ /* 0x000fe400078f08ff */
[--C-:B------:R-:W-:Y:S02]  /*0ba0*/  SHF.R.S32.HI R9, RZ, 0x2, R8.reuse ;  /* 0x00000002ff097819 */ /* 0x100fe40000011408 */
[----:B------:R-:W-:Y:S01]  /*0bb0*/  SHF.R.S32.HI R10, RZ, 0x1f, R8 ;  /* 0x0000001fff0a7819 */ /* 0x000fe20000011408 */
[----:B------:R-:W-:Y:S01]  /*0bc0*/  IMAD.IADD R3, R12, 0x1, -R3 ;  /* 0x000000010c037824 */ /* 0x000fe200078e0a03 */
[----:B------:R-:W-:Y:S02]  /*0bd0*/  SHF.R.S32.HI R15, RZ, 0x5, R5 ;  /* 0x00000005ff0f7819 */ /* 0x000fe40000011405 */
[----:B------:R-:W-:Y:S02]  /*0be0*/  LOP3.LUT R4, R4, 0x1ffffffe, RZ, 0xc0, !PT ;  /* 0x1ffffffe04047812 */ /* 0x000fe400078ec0ff */
[----:B------:R-:W-:Y:S01]  /*0bf0*/  LEA.HI R10, R10, R9, RZ, 0x3 ;  /* 0x000000090a0a7211 */ /* 0x000fe200078f18ff */
[----:B------:R-:W-:Y:S01]  /*0c00*/  IMAD.HI R5, R14, 0x55555556, RZ ;  /* 0x555555560e057827 */ /* 0x000fe200078e02ff */
[----:B------:R-:W-:-:S02]  /*0c10*/  LEA.HI R6, R6, R11, RZ, 0x5 ;  /* 0x0000000b06067211 */ /* 0x000fc400078f28ff */
[----:B------:R-:W-:Y:S01]  /*0c20*/  LOP3.LUT R10, R10, 0xfffffff8, RZ, 0xc0, !PT ;  /* 0xfffffff80a0a7812 */ /* 0x000fe200078ec0ff */
[----:B------:R-:W-:Y:S02]  /*0c30*/  IMAD.IADD R4, R7, 0x1, -R4 ;  /* 0x0000000107047824 */ /* 0x000fe400078e0a04 */
[----:B------:R-:W-:Y:S01]  /*0c40*/  IMAD R3, R15, 0x10, R3 ;  /* 0x000000100f037824 */ /* 0x000fe200078e0203 */
[----:B------:R-:W-:Y:S02]  /*0c50*/  LEA.HI R5, R5, R5, RZ, 0x1 ;  /* 0x0000000505057211 */ /* 0x000fe400078f08ff */
[----:B------:R-:W-:Y:S01]  /*0c60*/  IADD3 R9, R9, -R10, RZ ;  /* 0x8000000a09097210 */ /* 0x000fe20007ffe0ff */
[----:B------:R-:W-:Y:S01]  /*0c70*/  IMAD R7, R3, 0x8, R4 ;  /* 0x0000000803077824 */ /* 0x000fe200078e0204 */
[----:B------:R-:W-:Y:S02]  /*0c80*/  SHF.R.S32.HI R6, RZ, 0x5, R6 ;  /* 0x00000005ff067819 */ /* 0x000fe40000011406 */
[----:B------:R-:W-:Y:S01]  /*0c90*/  LEA.HI R3, R0, R12, RZ, 0x2 ;  /* 0x0000000c00037211 */ /* 0x000fe200078f10ff */
[----:B------:R-:W-:-:S02]  /*0ca0*/  IMAD R5, R5, -0x3, R14 ;  /* 0xfffffffd05057824 */ /* 0x000fc400078e020e */
[----:B------:R-:W-:Y:S01]  /*0cb0*/  IMAD R6, R6, 0x10, R9 ;  /* 0x0000001006067824 */ /* 0x000fe200078e0209 */
[--C-:B------:R-:W-:Y:S02]  /*0cc0*/  SHF.R.S32.HI R154, RZ, 0x2, R3.reuse ;  /* 0x00000002ff9a7819 */ /* 0x100fe40000011403 */
[----:B------:R-:W-:Y:S01]  /*0cd0*/  LEA.HI R0, R0, R12, RZ, 0x3 ;  /* 0x0000000c00007211 */ /* 0x000fe200078f18ff */
[----:B------:R-:W-:Y:S01]  /*0ce0*/  IMAD R10, R5, 0x40, R6 ;  /* 0x00000040050a7824 */ /* 0x000fe200078e0206 */
[----:B------:R-:W-:Y:S01]  /*0cf0*/  SHF.R.S32.HI R5, RZ, 0x1f, R3 ;  /* 0x0000001fff057819 */ /* 0x000fe20000011403 */
[----:B------:R-:W-:Y:S01]  /*0d00*/  VIADD R6, R154, 0x60 ;  /* 0x000000609a067836 */ /* 0x000fe20000000000 */
[----:B------:R-:W-:Y:S02]  /*0d10*/  LOP3.LUT R3, R3, 0xfffffffc, RZ, 0xc0, !PT ;  /* 0xfffffffc03037812 */ /* 0x000fe400078ec0ff */
[----:B------:R-:W-:Y:S02]  /*0d20*/  SHF.R.S32.HI R4, RZ, 0x3, R0 ;  /* 0x00000003ff047819 */ /* 0x000fe40000011400 */
[----:B------:R-:W-:-:S02]  /*0d30*/  LEA.HI R5, R5, R154, RZ, 0x3 ;  /* 0x0000009a05057211 */ /* 0x000fc400078f18ff */
[----:B------:R-:W-:Y:S01]  /*0d40*/  SHF.R.S32.HI R4, RZ, 0x1f, R6 ;  /* 0x0000001fff047819 */ /* 0x000fe20000011406 */
[----:B------:R-:W-:Y:S01]  /*0d50*/  IMAD.IADD R9, R12, 0x1, -R3 ;  /* 0x000000010c097824 */ /* 0x000fe200078e0a03 */
[----:B------:R-:W-:Y:S02]  /*0d60*/  LOP3.LUT R0, R0, 0xfffffff8, RZ, 0xc0, !PT ;  /* 0xfffffff800007812 */ /* 0x000fe400078ec0ff */
[----:B------:R-:W-:Y:S02]  /*0d70*/  LOP3.LUT R5, R5, 0xfffffff8, RZ, 0xc0, !PT ;  /* 0xfffffff805057812 */ /* 0x000fe400078ec0ff */
[----:B------:R-:W-:Y:S02]  /*0d80*/  LEA.HI R4, R4, R6, RZ, 0x3 ;  /* 0x0000000604047211 */ /* 0x000fe400078f18ff */
[----:B------:R-:W-:Y:S01]  /*0d90*/  SHF.L.U32 R3, R6, 0x6, RZ ;  /* 0x0000000606037819 */ /* 0x000fe200000006ff */
[----:B------:R-:W-:Y:S01]  /*0da0*/  IMAD.IADD R0, R12, 0x1, -R0 ;  /* 0x000000010c007824 */ /* 0x000fe200078e0a00 */
[----:B------:R-:W-:Y:S01]  /*0db0*/  LEA.HI R0, R9, R9, RZ, 0x1 ;  /* 0x0000000909007211 */ /* 0x000fe200078f08ff */
[----:B------:R-:W-:Y:S01]  /*0dc0*/  IMAD.IADD R5, R154, 0x1, -R5 ;  /* 0x000000019a057824 */ /* 0x000fe200078e0a05 */
[----:B------:R-:W-:Y:S01]  /*0dd0*/  LOP3.LUT R3, R3, 0x1c0, RZ, 0xc0, !PT ;  /* 0x000001c003037812 */ /* 0x000fe200078ec0ff */
[C---:B------:R-:W-:Y:S01]  /*0de0*/  IMAD.SHL.U32 R16, R9.reuse, 0x8, RZ ;  /* 0x0000000809107824 */ /* 0x040fe200078e00ff */
[----:B------:R-:W-:Y:S01]  /*0df0*/  STL [R1+0x68], R10 ;  /* 0x0000680a01007387 */ /* 0x000fe20000100800 */
[----:B------:R-:W-:-:S02]  /*0e00*/  IMAD.SHL.U32 R152, R9, 0x4, RZ ;  /* 0x0000000409987824 */ /* 0x000fc400078e00ff */
[----:B------:R-:W-:Y:S01]  /*0e10*/  IMAD.SHL.U32 R4, R4, 0x40, RZ ;  /* 0x0000004004047824 */ /* 0x000fe200078e00ff */
[----:B------:R-:W-:Y:S01]  /*0e20*/  STL [R1+0x58], RZ ;  /* 0x000058ff01007387 */ /* 0x000fe20000100800 */
[----:B------:R-:W-:Y:S02]  /*0e30*/  LOP3.LUT R0, R0, 0x1ffffffe, RZ, 0xc0, !PT ;  /* 0x1ffffffe00007812 */ /* 0x000fe400078ec0ff */
[----:B------:R-:W-:Y:S01]  /*0e40*/  SHF.R.U32.HI R6, RZ, 0x3, R3 ;  /* 0x00000003ff067819 */ /* 0x000fe20000011603 */
[----:B------:R-:W-:Y:S01]  /*0e50*/  STL [R1], RZ ;  /* 0x000000ff01007387 */ /* 0x000fe20000100800 */
[----:B------:R-:W-:Y:S02]  /*0e60*/  LOP3.LUT R3, R3, 0x38, R16, 0xf8, !PT ;  /* 0x0000003803037812 */ /* 0x000fe400078ef810 */
[----:B------:R-:W-:Y:S01]  /*0e70*/  LOP3.LUT R4, R4, 0xfffffe00, RZ, 0xc0, !PT ;  /* 0xfffffe0004047812 */ /* 0x000fe200078ec0ff */
[----:B------:R0:W-:Y:S01]  /*0e80*/  STL [R1+0x38], R5 ;  /* 0x0000380501007387 */ /* 0x0001e20000100800 */
[----:B------:R-:W-:Y:S01]  /*0e90*/  LOP3.LUT R8, R8, 0x7ffffffc, RZ, 0xc0, !PT ;  /* 0x7ffffffc08087812 */ /* 0x000fe200078ec0ff */
[----:B------:R-:W-:Y:S01]  /*0ea0*/  IMAD.IADD R0, R9, 0x1, -R0 ;  /* 0x0000000109007824 */ /* 0x000fe200078e0a00 */
[----:B------:R-:W-:-:S02]  /*0eb0*/  LOP3.LUT R3, R4, R3, R6, 0xf6, !PT ;  /* 0x0000000304037212 */ /* 0x000fc400078ef606 */
[----:B0-----:R-:W-:Y:S01]  /*0ec0*/  IADD3 R5, R152, 0x10, RZ ;  /* 0x0000001098057810 */ /* 0x001fe20007ffe0ff */
[----:B------:R-:W-:-:S03]  /*0ed0*/  IMAD R0, R0, 0x8, R10 ;  /* 0x0000000800007824 */ /* 0x000fc600078e020a */
[----:B------:R-:W-:Y:S01]  /*0ee0*/  SHF.R.S32.HI R6, RZ, 0x1f, R5 ;  /* 0x0000001fff067819 */ /* 0x000fe20000011405 */
[----:B------:R0:W-:Y:S01]  /*0ef0*/  STL [R1+0x4], R5 ;  /* 0x0000040501007387 */ /* 0x0001e20000100800 */
[----:B------:R-:W-:-:S03]  /*0f00*/  IMAD R3, R3, 0x2, R2 ;  /* 0x0000000203037824 */ /* 0x000fc600078e0202 */
[----:B------:R1:W-:Y:S01]  /*0f10*/  STL [R1+0x3c], R4 ;  /* 0x00003c0401007387 */ /* 0x0003e20000100800 */
[----:B0-----:R-:W-:-:S03]  /*0f20*/  IMAD.IADD R5, R11, 0x1, -R8 ;  /* 0x000000010b057824 */ /* 0x001fc600078e0a08 */
[----:B------:R0:W-:Y:S01]  /*0f30*/  STL [R1+0x60], R6 ;  /* 0x0000600601007387 */ /* 0x0001e20000100800 */
[----:B-1----:R-:W-:-:S03]  /*0f40*/  IMAD.SHL.U32 R4, R7, 0x8, RZ ;  /* 0x0000000807047824 */ /* 0x002fc600078e00ff */
[----:B------:R0:W-:Y:S04]  /*0f50*/  STL [R1+0x40], R5 ;  /* 0x0000400501007387 */ /* 0x0001e80000100800 */
[----:B------:R0:W-:Y:S04]  /*0f60*/  STL [R1+0x6c], R4 ;  /* 0x00006c0401007387 */ /* 0x0001e80000100800 */
[----:B------:R0:W-:Y:S04]  /*0f70*/  STL [R1+0x44], R0 ;  /* 0x0000440001007387 */ /* 0x0001e80000100800 */
[----:B------:R0:W-:Y:S01]  /*0f80*/  STL [R1+0x64], R3 ;  /* 0x0000640301007387 */ /* 0x0001e20000100800 */
[----:B------:R-:W-:Y:S01]  /*0f90*/  VIADD R18, R16, 0x20 ;  /* 0x0000002010127836 */ /* 0x000fe20000000000 */
[----:B------:R-:W-:Y:S01]  /*0fa0*/  MOV R19, RZ ;  /* 0x000000ff00137202 */ /* 0x000fe20000000f00 */
[----:B------:R-:W-:Y:S01]  /*0fb0*/  IMAD.MOV.U32 R155, RZ, RZ, RZ ;  /* 0x000000ffff9b7224 */ /* 0x000fe200078e00ff */
[----:B------:R-:W-:Y:S01]  /*0fc0*/  SHF.R.S32.HI R17, RZ, 0x1f, R16 ;  /* 0x0000001fff117819 */ /* 0x000fe20000011410 */
[----:B------:R-:W-:Y:S01]  /*0fd0*/  IMAD.MOV.U32 R22, RZ, RZ, RZ ;  /* 0x000000ffff167224 */ /* 0x000fe200078e00ff */
[----:B------:R-:W-:-:S02]  /*0fe0*/  SHF.R.S32.HI R156, RZ, 0x1f, R18 ;  /* 0x0000001fff9c7819 */ /* 0x000fc40000011412 */
[----:B0-2---:R-:W-:-:S07]  /*0ff0*/  LOP3.LUT R157, R13, 0x1, RZ, 0xfc, !PT ;  /* 0x000000010d9d7812 */ /* 0x005fce00078efcff */
.L_x_15507:
        /* <DEDUP_REMOVED lines=8> */
[----:B---3--:R-:W-:Y:S01]  /*1080*/  IMAD.MOV.U32 R31, RZ, RZ, RZ ;  /* 0x000000ffff1f7224 */ /* 0x008fe200078e00ff */
[----:B------:R-:W-:-:S02]  /*1090*/  ISETP.NE.U32.AND P0, PT, RZ, UR6, PT ;  /* 0x00000006ff007c0c */ /* 0x000fc4000bf05070 */
[----:B------:R-:W-:Y:S02]  /*10a0*/  ISETP.NE.AND.EX P1, PT, RZ, UR5, PT, P1 ;  /* 0x00000005ff007c0c */ /* 0x000fe4000bf25310 */
[----:B------:R-:W-:Y:S02]  /*10b0*/  ISETP.NE.AND.EX P0, PT, RZ, UR7, PT, P0 ;  /* 0x00000007ff007c0c */ /* 0x000fe4000bf05300 */
[----:B--2---:R-:W-:Y:S01]  /*10c0*/  SHF.R.S32.HI R3, RZ, 0x1f, R0 ;  /* 0x0000001fff037819 */ /* 0x004fe20000011400 */
[----:B------:R-:W-:Y:S08]  /*10d0*/  STL [R1+0x54], R0 ;  /* 0x0000540001007387 */ /* 0x000ff00000100800 */
[----:B------:R-:W-:-:S02]  /*10e0*/  @P1 LEA R6, P2, R0, UR4, 0x2 ;  /* 0x0000000400061c11 */ /* 0x000fc4000f8410ff */
[C-C-:B------:R-:W-:Y:S01]  /*10f0*/  SHF.L.U64.HI R32, R0.reuse, 0x2, R3.reuse ;  /* 0x0000000200207819 */ /* 0x140fe20000010203 */
[----:B------:R0:W-:Y:S01]  /*1100*/  STL [R1+0x5c], R3 ;  /* 0x00005c0301007387 */ /* 0x0001e20000100800 */
[C---:B------:R-:W-:Y:S02]  /*1110*/  @P1 LEA.HI.X R7, R0.reuse, UR5, R3, 0x2, P2 ;  /* 0x0000000500071c11 */ /* 0x040fe400090f1403 */
[----:B------:R-:W-:Y:S02]  /*1120*/  ISETP.NE.U32.AND P2, PT, RZ, UR8, PT ;  /* 0x00000008ff007c0c */ /* 0x000fe4000bf45070 */
[----:B------:R-:W-:Y:S02]  /*1130*/  SHF.L.U32 R36, R0, 0x2, RZ ;  /* 0x0000000200247819 */ /* 0x000fe400000006ff */
[----:B------:R-:W-:Y:S01]  /*1140*/  ISETP.NE.AND.EX P2, PT, RZ, UR9, PT, P2 ;  /* 0x00000009ff007c0c */ /* 0x000fe2000bf45320 */
[----:B------:R-:W-:Y:S01]  /*1150*/  ULDC UR4, c[0x0][0x288] ;  /* 0x0000a20000047ab9 */ /* 0x000fe20000000800 */
[----:B------:R-:W-:Y:S01]  /*1160*/  IADD3 R8, P3, R36, UR6, RZ ;  /* 0x0000000624087c10 */ /* 0x000fe2000ff7e0ff */
[----:B0-----:R-:W-:Y:S01]  /*1170*/  IMAD.MOV.U32 R3, RZ, RZ, RZ ;  /* 0x000000ffff037224 */ /* 0x001fe200078e00ff */
[----:B------:R0:W-:Y:S01]  /*1180*/  STL [R1+0x4c], R36 ;  /* 0x00004c2401007387 */ /* 0x0001e20000100800 */
[----:B------:R-:W-:Y:S01]  /*1190*/  IMAD.U32 R10, RZ, RZ, UR4 ;  /* 0x00000004ff0a7e24 */ /* 0x000fe2000f8e00ff */
[----:B------:R-:W-:Y:S01]  /*11a0*/  IADD3.X R9, R32, UR7, RZ, P3, !PT ;  /* 0x0000000720097c10 */ /* 0x000fe20009ffe4ff */
[----:B------:R-:W-:Y:S01]  /*11b0*/  ULDC.64 UR4, c[0x0][0x418] ;  /* 0x0001060000047ab9 */ /* 0x000fe20000000a00 */
[----:B------:R0:W-:Y:S04]  /*11c0*/  STL [R1+0x50], R32 ;  /* 0x0000502001007387 */ /* 0x0001e80000100800 */
[----:B------:R0:W5:Y:S01]  /*11d0*/  @P1 LDG.E R3, desc[UR40][R6.64] ;  /* 0x0000002806031981 */ /* 0x000162000c1e1900 */
[----:B------:R-:W-:-:S03]  /*11e0*/  @P2 IADD3 R4, P1, R36, UR8, RZ ;  /* 0x0000000824042c10 */ /* 0x000fc6000ff3e0ff */
[----:B------:R0:W5:Y:S01]  /*11f0*/  @P0 LDG.E R31, desc[UR40][R8.64] ;  /* 0x00000028081f0981 */ /* 0x000162000c1e1900 */
[----:B------:R-:W-:-:S05]  /*1200*/  @P2 IADD3.X R5, R32, UR9, RZ, P1, !PT ;  /* 0x0000000920052c10 */ /* 0x000fca0008ffe4ff */
[----:B------:R-:W2:Y:S01]  /*1210*/  @P2 LDG.E R10, desc[UR40][R4.64] ;  /* 0x00000028040a2981 */ /* 0x000ea2000c1e1900 */
        /* <DEDUP_REMOVED lines=10> */
[----:B--2---:R0:W-:Y:S01]  /*12c0*/  STL [R1+0x18], R10 ;  /* 0x0000180a01007387 */ /* 0x0041e20000100800 */
[----:B-1----:R-:W-:Y:S05]  /*12d0*/  @P2 BRA `(.L_x_15363) ;  /* 0x0000000000282947 */ /* 0x002fea0003800000 */
        /* <DEDUP_REMOVED lines=10> */
.L_x_15363:
        /* <DEDUP_REMOVED lines=9> */
.L_x_15364:
[----:B------:R-:W-:Y:S05]  /*1410*/  @!P0 BRA `(.L_x_15365) ;  /* 0x00000000000c8947 */ /* 0x000fea0003800000 */
[----:B------:R-:W2:Y:S04]  /*1420*/  LDG.E R5, desc[UR40][R8.64] ;  /* 0x0000002808057981 */ /* 0x000ea8000c1e1900 */
[----:B------:R-:W2:Y:S02]  /*1430*/  LDG.E R30, desc[UR40][R8.64+0x4] ;  /* 0x00000428081e7981 */ /* 0x000ea4000c1e1900 */
[----:B--2---:R-:W-:-:S07]  /*1440*/  IMAD.IADD R30, R30, 0x1, -R5 ;  /* 0x000000011e1e7824 */ /* 0x004fce00078e0a05 */
.L_x_15365:
[----:B------:R-:W-:Y:S01]  /*1450*/  ULDC.64 UR4, c[0x0][0xa10] ;  /* 0x0002840000047ab9 */ /* 0x000fe20000000a00 */
[----:B0-----:R-:W0:Y:S01]  /*1460*/  LDC R8, c[0x0][0x448] ;  /* 0x00011200ff087b82 */ /* 0x001e220000000800 */
[----:B------:R-:W-:-:S04]  /*1470*/  ISETP.NE.U32.AND P0, PT, RZ, UR4, PT ;  /* 0x00000004ff007c0c */ /* 0x000fc8000bf05070 */
[----:B------:R-:W-:Y:S01]  /*1480*/  ISETP.NE.AND.EX P0, PT, RZ, UR5, PT, P0 ;  /* 0x00000005ff007c0c */ /* 0x000fe2000bf05300 */
[----:B------:R-:W-:-:S12]  /*1490*/  ULDC.64 UR4, c[0x0][0xa30] ;  /* 0x00028c0000047ab9 */ /* 0x000fd80000000a00 */
[----:B--2---:R-:W2:Y:S02]  /*14a0*/  @P0 LDC.64 R4, c[0x0][0xa10] ;  /* 0x00028400ff040b82 */ /* 0x004ea40000000a00 */
[----:B--2---:R-:W-:-:S05]  /*14b0*/  @P0 IMAD.WIDE R4, R28, 0x4, R4 ;  /* 0x000000041c040825 */ /* 0x004fca00078e0204 */
        /* <DEDUP_REMOVED lines=8> */
[----:B0-----:R-:W-:Y:S01]  /*1540*/  ISETP.NE.AND P1, PT, R8, 0x1, PT ;  /* 0x000000010800780c */ /* 0x001fe20003f25270 */
[----:B------:R-:W-:Y:S01]  /*1550*/  IMAD R12, R33, 0xc0, RZ ;  /* 0x000000c0210c7824 */ /* 0x000fe200078e02ff */
[----:B------:R-:W-:-:S03]  /*1560*/  IADD3 R8, -R3, R30, RZ ;  /* 0x0000001e03087210 */ /* 0x000fc60007ffe1ff */
[----:B---3--:R-:W-:Y:S01]  /*1570*/  VIADD R4, R12, 0xbf ;  /* 0x000000bf0c047836 */ /* 0x008fe20000000000 */
[----:B------:R0:W-:Y:S01]  /*1580*/  STL [R1+0x28], R12 ;  /* 0x0000280c01007387 */ /* 0x0001e20000100800 */
[----:B------:R-:W-:-:S05]  /*1590*/  IMAD.MOV R27, RZ, RZ, -R8 ;  /* 0x000000ffff1b7224 */ /* 0x000fca00078e0a08 */
[----:B------:R-:W-:Y:S01]  /*15a0*/  VIMNMX R27, RZ, R27, !PT ;  /* 0x0000001bff1b7248 */ /* 0x000fe20007fe0100 */
[----:B------:R-:W3:Y:S08]  /*15b0*/  @P1 LDC R11, c[0x0][0x44c] ;  /* 0x00011300ff0b1b82 */ /* 0x000ef00000000800 */
[----:B------:R-:W1:Y:S01]  /*15c0*/  @P1 LDC R5, c[0x0][0x450] ;  /* 0x00011400ff051b82 */ /* 0x000e620000000800 */
[----:B--2---:R-:W-:-:S02]  /*15d0*/  @P0 IMAD.IADD R29, R9, 0x1, -R0 ;  /* 0x00000001091d0824 */ /* 0x004fc400078e0a00 */
[----:B---3--:R-:W-:-:S04]  /*15e0*/  @P1 IMAD.HI.U32 R0, R4, R11, RZ ;  /* 0x0000000b04001227 */ /* 0x008fc800078e00ff */
[----:B----4-:R-:W-:Y:S01]  /*15f0*/  IMAD.IADD R6, R8, 0x1, R29 ;  /* 0x0000000108067824 */ /* 0x010fe200078e021d */
[----:B-1----:R-:W-:-:S03]  /*1600*/  @P1 SHF.R.U32.HI R4, RZ, R5, R0 ;  /* 0x00000005ff041219 */ /* 0x002fc60000011600 */
        /* <DEDUP_REMOVED lines=43> */
.L_x_15368:
[----:B------:R-:W-:Y:S05]  /*18c0*/  BSYNC B6 ;  /* 0x0000000000067941 */ /* 0x000fea0003800000 */
.L_x_15367:
        /* <DEDUP_REMOVED lines=20> */
.L_x_15370:
[----:B------:R-:W-:Y:S05]  /*1a10*/  BSYNC B6 ;  /* 0x0000000000067941 */ /* 0x000fea0003800000 */
.L_x_15369:
[----:B------:R-:W2:Y:S01]  /*1a20*/  LDL R14, [R1+0x38] ;  /* 0x00003800010e7983 */ /* 0x000ea20000100800 */
[----:B------:R-:W-:Y:S01]  /*1a30*/  ULDC.64 UR4, c[0x0][0x9f8] ;  /* 0x00027e0000047ab9 */ /* 0x000fe20000000a00 */
[----:B------:R-:W0:Y:S01]  /*1a40*/  LDC.64 R4, c[0x0][0x3f8] ;  /* 0x0000fe00ff047b82 */ /* 0x000e220000000a00 */
[----:B------:R-:W-:Y:S01]  /*1a50*/  ISETP.NE.U32.AND P0, PT, RZ, UR4, PT ;  /* 0x00000004ff007c0c */ /* 0x000fe2000bf05070 */
[----:B------:R-:W3:Y:S03]  /*1a60*/  LDL R12, [R1+0x3c] ;  /* 0x00003c00010c7983 */ /* 0x000ee60000100800 */
[----:B------:R-:W-:-:S03]  /*1a70*/  ISETP.NE.AND.EX P0, PT, RZ, UR5, PT, P0 ;  /* 0x00000005ff007c0c */ /* 0x000fc6000bf05300 */
[----:B------:R-:W1:Y:S08]  /*1a80*/  LDC.64 R62, c[0x0][0x408] ;  /* 0x00010200ff3e7b82 */ /* 0x000e700000000a00 */
[----:B------:R-:W4:Y:S02]  /*1a90*/  LDC R59, c[0x0][0x3f4] ;  /* 0x0000fd00ff3b7b82 */ /* 0x000f240000000800 */
[----:B------:R-:W-:-:S04]  /*1aa0*/  @P0 IADD3 R6, P1, R36, UR4, RZ ;  /* 0x0000000424060c10 */ /* 0x000fc8000ff3e0ff */
[----:B------:R-:W-:-:S05]  /*1ab0*/  @P0 IADD3.X R7, R32, UR5, RZ, P1, !PT ;  /* 0x0000000520070c10 */ /* 0x000fca0008ffe4ff */
[----:B------:R4:W3:Y:S01]  /*1ac0*/  @P0 LDG.E R28, desc[UR40][R6.64] ;  /* 0x00000028061c0981 */ /* 0x0008e2000c1e1900 */
[----:B------:R-:W4:Y:S01]  /*1ad0*/  S2R R32, SR_TID.X ;  /* 0x0000000000207919 */ /* 0x000f220000002100 */
[----:B------:R-:W-:Y:S02]  /*1ae0*/  SHF.R.S32.HI R3, RZ, 0x1f, R154 ;  /* 0x0000001fff037819 */ /* 0x000fe4000001149a */
[----:B------:R-:W-:-:S03]  /*1af0*/  SHF.R.S32.HI R153, RZ, 0x1f, R152 ;  /* 0x0000001fff997819 */ /* 0x000fc60000011498 */
[C---:B0-----:R-:W-:Y:S02]  /*1b00*/  IMAD R0, R3.reuse, R4, RZ ;  /* 0x0000000403007224 */ /* 0x041fe400078e02ff */
[----:B-1----:R-:W-:Y:S01]  /*1b10*/  IMAD R3, R3, R62, RZ ;  /* 0x0000003e03037224 */ /* 0x002fe200078e02ff */
[----:B----4-:R-:W-:Y:S01]  /*1b20*/  ISETP.GE.AND P0, PT, R16, R59, PT ;  /* 0x0000003b1000720c */ /* 0x010fe20003f06270 */
[C---:B------:R-:W-:Y:S01]  /*1b30*/  IMAD R13, R154.reuse, R5, R0 ;  /* 0x000000059a0d7224 */ /* 0x040fe200078e0200 */
[----:B-----5:R-:W-:Y:S01]  /*1b40*/  SHF.R.S32.HI R7, RZ, 0x1f, R24 ;  /* 0x0000001fff077819 */ /* 0x020fe20000011418 */
[----:B------:R-:W-:-:S04]  /*1b50*/  IMAD.WIDE.U32 R10, R154, R4, R16 ;  /* 0x000000049a0a7225 */ /* 0x000fc800078e0010 */
[----:B------:R-:W-:Y:S01]  /*1b60*/  IMAD.WIDE.U32 R8, R154, R4, R152 ;  /* 0x000000049a087225 */ /* 0x000fe200078e0098 */
[----:B------:R-:W-:-:S03]  /*1b70*/  IADD3 R11, R13, R11, RZ ;  /* 0x0000000b0d0b7210 */ /* 0x000fc60007ffe0ff */
[----:B------:R-:W-:Y:S02]  /*1b80*/  IMAD R15, R154, R63, R3 ;  /* 0x0000003f9a0f7224 */ /* 0x000fe400078e0203 */
[----:B------:R-:W-:Y:S01]  /*1b90*/  VIADD R36, R32, 0xffffff80 ;  /* 0xffffff8020247836 */ /* 0x000fe20000000000 */
[----:B------:R-:W-:-:S04]  /*1ba0*/  SHF.R.U32.HI R35, RZ, 0x7, R32 ;  /* 0x00000007ff237819 */ /* 0x000fc80000011620 */
[----:B------:R-:W-:-:S04]  /*1bb0*/  SHF.R.S32.HI R32, RZ, 0x1f, R36 ;  /* 0x0000001fff207819 */ /* 0x000fc80000011424 */
[----:B------:R-:W-:Y:S02]  /*1bc0*/  LEA.HI R32, R32, R36, RZ, 0x2 ;  /* 0x0000002420207211 */ /* 0x000fe400078f10ff */
[----:B------:R-:W-:Y:S02]  /*1bd0*/  SEL R3, R59, RZ, P0 ;  /* 0x000000ff3b037207 */ /* 0x000fe40000000000 */
[----:B------:R-:W-:Y:S01]  /*1be0*/  LOP3.LUT R32, R32, 0xfffffffc, RZ, 0xc0, !PT ;  /* 0xfffffffc20207812 */ /* 0x000fe200078ec0ff */
[----:B------:R-:W-:Y:S02]  /*1bf0*/  IMAD R6, R7, R4, RZ ;  /* 0x0000000407067224 */ /* 0x000fe400078e02ff */
[----:B------:R-:W-:Y:S02]  /*1c00*/  IMAD.IADD R9, R9, 0x1, R13 ;  /* 0x0000000109097824 */ /* 0x000fe400078e020d */
[-C--:B------:R-:W-:Y:S02]  /*1c10*/  IMAD R7, R7, R62.reuse, RZ ;  /* 0x0000003e07077224 */ /* 0x080fe400078e02ff */
[----:B------:R-:W-:Y:S01]  /*1c20*/  IMAD.WIDE.U32 R52, R154, R62, R152 ;  /* 0x0000003e9a347225 */ /* 0x000fe200078e0098 */
[----:B------:R-:W-:-:S03]  /*1c30*/  SHF.L.U64.HI R66, R4, 0x7, R5 ;  /* 0x0000000704427819 */ /* 0x000fc60000010205 */
[----:B------:R-:W-:Y:S01]  /*1c40*/  IMAD.WIDE.U32 R54, R154, R62, R16 ;  /* 0x0000003e9a367225 */ /* 0x000fe200078e0010 */
[----:B------:R-:W-:-:S03]  /*1c50*/  SHF.L.U64.HI R64, R62, 0x7, R63 ;  /* 0x000000073e407819 */ /* 0x000fc6000001023f */
[----:B------:R-:W-:Y:S02]  /*1c60*/  IMAD.IADD R3, R16, 0x1, R3 ;  /* 0x0000000110037824 */ /* 0x000fe400078e0203 */
[----:B------:R-:W-:Y:S02]  /*1c70*/  IMAD.IADD R32, R36, 0x1, -R32 ;  /* 0x0000000124207824 */ /* 0x000fe400078e0a20 */
[----:B------:R-:W-:Y:S02]  /*1c80*/  IMAD.IADD R68, R31, 0x1, R30 ;  /* 0x000000011f447824 */ /* 0x000fe400078e021e */
[----:B------:R-:W-:Y:S01]  /*1c90*/  IMAD.WIDE.U32 R20, R24, R4, R8 ;  /* 0x0000000418147225 */ /* 0x000fe200078e0008 */
[----:B------:R-:W-:-:S03]  /*1ca0*/  ISETP.NE.AND P6, PT, R35, 0x1, PT ;  /* 0x000000012300780c */ /* 0x000fc60003fc5270 */
[----:B------:R-:W-:Y:S01]  /*1cb0*/  IMAD.WIDE.U32 R30, R24, R4, R10 ;  /* 0x00000004181e7225 */ /* 0x000fe200078e000a */
[----:B------:R-:W-:-:S03]  /*1cc0*/  SHF.R.S32.HI R0, RZ, 0x1f, R3 ;  /* 0x0000001fff007819 */ /* 0x000fc60000011403 */
[----:B------:R-:W-:Y:S02]  /*1cd0*/  IMAD.SHL.U32 R65, R4, 0x80, RZ ;  /* 0x0000008004417824 */ /* 0x000fe400078e00ff */
[----:B------:R-:W-:Y:S02]  /*1ce0*/  IMAD R7, R24, R63, R7 ;  /* 0x0000003f18077224 */ /* 0x000fe400078e0207 */
[----:B------:R-:W-:Y:S02]  /*1cf0*/  IMAD.IADD R53, R53, 0x1, R15 ;  /* 0x0000000135357824 */ /* 0x000fe400078e020f */
[----:B------:R-:W-:Y:S01]  /*1d00*/  IMAD.IADD R55, R15, 0x1, R55 ;  /* 0x000000010f377824 */ /* 0x000fe200078e0237 */
[----:B------:R-:W-:Y:S01]  /*1d10*/  LEA.HI R0, R0, R3, RZ, 0x3 ;  /* 0x0000000300007211 */ /* 0x000fe200078f18ff */
[----:B------:R-:W-:-:S04]  /*1d20*/  IMAD.WIDE.U32 R52, R24, R62, R52 ;  /* 0x0000003e18347225 */ /* 0x000fc800078e0034 */
[----:B------:R-:W-:-:S04]  /*1d30*/  IMAD.WIDE.U32 R54, R24, R62, R54 ;  /* 0x0000003e18367225 */ /* 0x000fc800078e0036 */
[----:B------:R-:W-:Y:S02]  /*1d40*/  VIADD R82, R35, 0x8 ;  /* 0x0000000823527836 */ /* 0x000fe40000000000 */
[----:B------:R-:W-:Y:S02]  /*1d50*/  IMAD R60, R32, 0x60, R154 ;  /* 0x00000060203c7824 */ /* 0x000fe400078e029a */
[----:B------:R-:W-:Y:S01]  /*1d60*/  IMAD R3, R24, R5, R6 ;  /* 0x0000000518037224 */ /* 0x000fe200078e0206 */
[----:B------:R-:W-:Y:S01]  /*1d70*/  LOP3.LUT R6, R0, 0xfffffff8, RZ, 0xc0, !PT ;  /* 0xfffffff800067812 */ /* 0x000fe200078ec0ff */
[----:B------:R-:W-:Y:S02]  /*1d80*/  IMAD.IADD R35, R53, 0x1, R7 ;  /* 0x0000000135237824 */ /* 0x000fe400078e0207 */
[----:B------:R-:W-:Y:S01]  /*1d90*/  IMAD.IADD R32, R7, 0x1, R55 ;  /* 0x0000000107207824 */ /* 0x000fe200078e0237 */
[----:B------:R-:W-:Y:S01]  /*1da0*/  SHF.R.S32.HI R7, RZ, 0x3, R0 ;  /* 0x00000003ff077819 */ /* 0x000fe20000011400 */
[----:B------:R-:W-:Y:S05]  /*1db0*/  @!P6 WARPSYNC.ALL ;  /* 0x000000000000e948 */ /* 0x000fea0003800000 */
[----:B------:R-:W-:Y:S01]  /*1dc0*/  IADD3 R57, R21, R3, RZ ;  /* 0x0000000315397210 */ /* 0x000fe20007ffe0ff */
[----:B------:R-:W-:Y:S01]  /*1dd0*/  IMAD.IADD R56, R3, 0x1, R31 ;  /* 0x0000000103387824 */ /* 0x000fe200078e021f */
[----:B------:R-:W-:Y:S01]  /*1de0*/  LOP3.LUT R23, R23, 0xfffffffd, RZ, 0xc0, !PT ;  /* 0xfffffffd17177812 */ /* 0x000fe200078ec0ff */
[----:B------:R-:W-:Y:S01]  /*1df0*/  ULDC UR4, c[0x0][0x2f4] ;  /* 0x0000bd0000047ab9 */ /* 0x000fe20000000800 */
[----:B------:R-:W-:Y:S01]  /*1e00*/  SHF.L.U32 R62, R62, 0x7, RZ ;  /* 0x000000073e3e7819 */ /* 0x000fe200000006ff */
[----:B------:R-:W-:Y:S01]  /*1e10*/  IMAD.SHL.U32 R59, R59, 0x2, RZ ;  /* 0x000000023b3b7824 */ /* 0x000fe200078e00ff */
[----:B------:R-:W-:Y:S01]  /*1e20*/  SHF.R.S32.HI R61, RZ, 0x1f, R34 ;  /* 0x0000001fff3d7819 */ /* 0x000fe20000011422 */
[----:B------:R-:W-:Y:S01]  /*1e30*/  @!P6 BAR.SYNC.DEFER_BLOCKING 0x9, 0x100 ;  /* 0x024400000000eb1d */ /* 0x000fe20000010000 */
[----:B------:R-:W-:Y:S01]  /*1e40*/  ISETP.GE.AND P2, PT, R18, UR4, PT ;  /* 0x0000000412007c0c */ /* 0x000fe2000bf46270 */
[C---:B--2---:R-:W-:Y:S01]  /*1e50*/  IMAD.SHL.U32 R67, R14.reuse, 0x40, RZ ;  /* 0x000000400e437824 */ /* 0x044fe200078e00ff */
[----:B------:R-:W-:-:S02]  /*1e60*/  LOP3.LUT P1, RZ, R14, 0x4, RZ, 0xc0, !PT ;  /* 0x000000040eff7812 */ /* 0x000fc4000782c0ff */
[----:B------:R-:W-:Y:S02]  /*1e70*/  SHF.R.S32.HI R14, RZ, 0x1f, R36 ;  /* 0x0000001fff0e7819 */ /* 0x000fe40000011424 */
[----:B------:R-:W-:Y:S02]  /*1e80*/  LOP3.LUT R67, R67, 0x1c0, RZ, 0xc0, !PT ;  /* 0x000001c043437812 */ /* 0x000fe400078ec0ff */
[----:B------:R-:W-:Y:S01]  /*1e90*/  LEA.HI R14, R14, R36, RZ, 0x5 ;  /* 0x000000240e0e7211 */ /* 0x000fe200078f28ff */
[----:B------:R-:W-:Y:S01]  /*1ea0*/  VIADD R36, R154, 0x60 ;  /* 0x000000609a247836 */ /* 0x000fe20000000000 */
[----:B------:R-:W-:Y:S02]  /*1eb0*/  SHF.R.U32.HI R63, RZ, 0x3, R67 ;  /* 0x00000003ff3f7819 */ /* 0x000fe40000011643 */
[----:B------:R-:W-:Y:S01]  /*1ec0*/  LOP3.LUT R4, R67, 0x18, R16, 0xf8, !PT ;  /* 0x0000001843047812 */ /* 0x000fe200078ef810 */
[----:B------:R-:W-:Y:S01]  /*1ed0*/  IMAD.SHL.U32 R36, R36, 0x40, RZ ;  /* 0x0000004024247824 */ /* 0x000fe200078e00ff */
[----:B------:R-:W-:-:S02]  /*1ee0*/  SHF.R.S32.HI R14, RZ, 0x5, R14 ;  /* 0x00000005ff0e7819 */ /* 0x000fc4000001140e */
[----:B------:R-:W-:Y:S02]  /*1ef0*/  LOP3.LUT R4, R4, R63, RZ, 0x3c, !PT ;  /* 0x0000003f04047212 */ /* 0x000fe400078e3cff */
[----:B------:R-:W-:-:S03]  /*1f00*/  LOP3.LUT R36, R36, 0x1c0, RZ, 0xc0, !PT ;  /* 0x000001c024247812 */ /* 0x000fc600078ec0ff */
[----:B------:R-:W-:Y:S01]  /*1f10*/  IMAD R58, R14, 0x200, R4 ;  /* 0x000002000e3a7824 */ /* 0x000fe200078e0204 */
[--C-:B------:R-:W-:Y:S02]  /*1f20*/  LOP3.LUT R4, R67, 0x38, R0.reuse, 0xf8, !PT ;  /* 0x0000003843047812 */ /* 0x100fe400078ef800 */
[----:B------:R-:W-:Y:S02]  /*1f30*/  LOP3.LUT R0, R36, 0x38, R0, 0xf8, !PT ;  /* 0x0000003824007812 */ /* 0x000fe400078ef800 */
[----:B------:R-:W-:-:S05]  /*1f40*/  IADD3 R36, R154, 0x60, RZ ;  /* 0x000000609a247810 */ /* 0x000fca0007ffe0ff */
[----:B------:R-:W-:-:S05]  /*1f50*/  IMAD.SHL.U32 R36, R36, 0x40, RZ ;  /* 0x0000004024247824 */ /* 0x000fca00078e00ff */
[----:B------:R-:W-:-:S04]  /*1f60*/  LOP3.LUT R36, R36, 0x1c0, RZ, 0xc0, !PT ;  /* 0x000001c024247812 */ /* 0x000fc800078ec0ff */
[----:B------:R-:W-:Y:S02]  /*1f70*/  SHF.R.U32.HI R36, RZ, 0x3, R36 ;  /* 0x00000003ff247819 */ /* 0x000fe40000011624 */
[----:B------:R-:W-:Y:S02]  /*1f80*/  LOP3.LUT R3, R4, R63, RZ, 0x3c, !PT ;  /* 0x0000003f04037212 */ /* 0x000fe400078e3cff */
[----:B------:R-:W-:Y:S02]  /*1f90*/  LOP3.LUT R0, R0, R36, RZ, 0x3c, !PT ;  /* 0x0000002400007212 */ /* 0x000fe400078e3cff */
[----:B------:R-:W-:Y:S01]  /*1fa0*/  @P1 LOP3.LUT R23, R23, 0x2, RZ, 0xfc, !PT ;  /* 0x0000000217171812 */ /* 0x000fe200078efcff */
[----:B------:R-:W-:Y:S01]  /*1fb0*/  IMAD R3, R14, 0x200, R3 ;  /* 0x000002000e037824 */ /* 0x000fe200078e0203 */
[----:B------:R-:W-:Y:S01]  /*1fc0*/  ISETP.GE.AND P1, PT, R16, UR4, PT ;  /* 0x0000000410007c0c */ /* 0x000fe2000bf26270 */
[----:B---3--:R-:W-:Y:S01]  /*1fd0*/  IMAD.IADD R0, R12, 0x1, R0 ;  /* 0x000000010c007824 */ /* 0x008fe200078e0200 */
[----:B------:R-:W-:-:S02]  /*1fe0*/  SHF.R.S32.HI R5, RZ, 0x1f, R28 ;  /* 0x0000001fff057819 */ /* 0x000fc4000001141c */
[----:B------:R-:W-:-:S09]  /*1ff0*/  SHF.R.S32.HI R4, RZ, 0x1f, R6 ;  /* 0x0000001fff047819 */ /* 0x000fd20000011406 */
.L_x_15426:
        /* <DEDUP_REMOVED lines=27> */
[----:B------:R-:W-:Y:S01]  /*21b0*/  LOP3.LUT R23, R23, 0xfffffffe, RZ, 0xc0, !PT ;  /* 0xfffffffe17177812 */ /* 0x000fe200078ec0ff */
[----:B------:R-:W-:Y:S01]  /*21c0*/  IMAD.MOV R12, RZ, RZ, -R12 ;  /* 0x000000ffff0c7224 */ /* 0x000fe200078e0a0c */
[----:B------:R-:W-:Y:S05]  /*21d0*/  YIELD ;  /* 0x0000000000007946 */ /* 0x000fea0003800000 */
[----:B------:R-:W-:Y:S01]  /*21e0*/  IADD3 R70, R10, 0x20, RZ ;  /* 0x000000200a467810 */ /* 0x000fe20007ffe0ff */
[----:B------:R-:W-:Y:S01]  /*21f0*/  BSSY B0, `(.L_x_15371) ;  /* 0x0000305000007945 */ /* 0x000fe20003800000 */
[----:B------:R-:W-:-:S02]  /*2200*/  IMAD R73, R73, R12, R36 ;  /* 0x0000000c49497224 */ /* 0x000fc400078e0224 */
[----:B------:R-:W-:Y:S01]  /*2210*/  @P3 LOP3.LUT R23, R23, 0x1, RZ, 0xfc, !PT ;  /* 0x0000000117173812 */ /* 0x000fe200078efcff */
[----:B------:R-:W-:Y:S01]  /*2220*/  IMAD R71, R10, 0x2, R25 ;  /* 0x000000020a477824 */ /* 0x000fe200078e0219 */
[----:B------:R-:W-:Y:S02]  /*2230*/  ISETP.GE.AND P3, PT, R78, 0x1, PT ;  /* 0x000000014e00780c */ /* 0x000fe40003f66270 */
[----:B--2---:R-:W-:-:S13]  /*2240*/  LOP3.LUT P5, RZ, R37, 0x4, RZ, 0xc0, !PT ;  /* 0x0000000425ff7812 */ /* 0x004fda00078ac0ff */
        /* <DEDUP_REMOVED lines=8> */
[----:B------:R-:W-:Y:S02]  /*22d0*/  IMAD R76, R26, -0x80, R29 ;  /* 0xffffff801a4c7824 */ /* 0x000fe400078e021d */
[----:B------:R-:W-:Y:S01]  /*22e0*/  IMAD R11, R73, UR5, R10 ;  /* 0x00000005490b7c24 */ /* 0x000fe2000f8e020a */
[----:B------:R-:W-:Y:S01]  /*22f0*/  ULDC.64 UR4, c[0x0][0x310] ;  /* 0x0000c40000047ab9 */ /* 0x000fe20000000a00 */
[----:B------:R-:W-:Y:S01]  /*2300*/  IMAD R10, R66, R26, RZ ;  /* 0x0000001a420a7224 */ /* 0x000fe200078e02ff */
[----:B------:R-:W-:Y:S01]  /*2310*/  VIMNMX R76, R76, 0x80, PT ;  /* 0x000000804c4c7848 */ /* 0x000fe20003fe0100 */
[----:B------:R-:W-:Y:S02]  /*2320*/  IMAD R13, R75, UR4, RZ ;  /* 0x000000044b0d7c24 */ /* 0x000fe4000f8e02ff */
[----:B------:R-:W-:-:S02]  /*2330*/  IMAD.IADD R9, R9, 0x1, R11 ;  /* 0x0000000109097824 */ /* 0x000fc400078e020b */
        /* <DEDUP_REMOVED lines=8> */
[----:B------:R-:W-:Y:S02]  /*23c0*/  SHF.R.S32.HI R8, RZ, 0x1f, R26 ;  /* 0x0000001fff087819 */ /* 0x000fe4000001141a */
[----:B------:R-:W-:Y:S01]  /*23d0*/  IMAD R13, R64, R26, RZ ;  /* 0x0000001a400d7224 */ /* 0x000fe200078e02ff */
[----:B------:R-:W-:-:S02]  /*23e0*/  IADD3 R9, R87, R11, RZ ;  /* 0x0000000b57097210 */ /* 0x000fc40007ffe0ff */
[----:B------:R-:W-:Y:S01]  /*23f0*/  LEA R85, P3, R86, UR4, 0x1 ;  /* 0x0000000456557c11 */ /* 0x000fe2000f8608ff */
[----:B------:R-:W-:Y:S01]  /*2400*/  ULDC.U8 UR4, c[0x0][0x410] ;  /* 0x0001040000047ab9 */ /* 0x000fe20000000000 */
[----:B------:R-:W-:Y:S02]  /*2410*/  IMAD R77, R8, R65, R10 ;  /* 0x00000041084d7224 */ /* 0x000fe400078e020a */
[----:B------:R-:W-:Y:S01]  /*2420*/  LEA.HI.X R86, R86, UR5, R9, 0x1, P3 ;  /* 0x0000000556567c11 */ /* 0x000fe200098f0c09 */
[----:B------:R-:W-:Y:S01]  /*2430*/  IMAD R13, R8, R62, R13 ;  /* 0x0000003e080d7224 */ /* 0x000fe200078e020d */
[----:B------:R-:W-:Y:S01]  /*2440*/  ISETP.NE.AND P3, PT, RZ, UR4, PT ;  /* 0x00000004ff007c0c */ /* 0x000fe2000bf65270 */
[----:B------:R-:W-:-:S04]  /*2450*/  IMAD.WIDE.U32 R10, R65, R26, RZ ;  /* 0x0000001a410a7225 */ /* 0x000fc800078e00ff */
[----:B------:R-:W-:-:S04]  /*2460*/  IMAD.WIDE.U32 R8, R62, R26, RZ ;  /* 0x0000001a3e087225 */ /* 0x000fc800078e00ff */
[----:B------:R-:W-:Y:S02]  /*2470*/  IMAD.IADD R77, R11, 0x1, R77 ;  /* 0x000000010b4d7824 */ /* 0x000fe400078e024d */
[----:B------:R-:W-:Y:S02]  /*2480*/  IMAD.IADD R69, R9, 0x1, R13 ;  /* 0x0000000109457824 */ /* 0x000fe400078e020d */
[----:B------:R-:W-:Y:S05]  /*2490*/  @!P3 BRA `(.L_x_15373) ;  /* 0x000000140004b947 */ /* 0x000fea0003800000 */
        /* <DEDUP_REMOVED lines=32> */
.L_x_15375:
[----:B------:R-:W-:Y:S05]  /*26a0*/  BSYNC B1 ;  /* 0x0000000000017941 */ /* 0x000fea0003800000 */
.L_x_15374:
[----:B0-----:R-:W-:Y:S01]  /*26b0*/  VIADD R12, R154, 0x60 ;  /* 0x000000609a0c7836 */ /* 0x001fe20000000000 */
[----:B------:R-:W-:Y:S01]  /*26c0*/  BSSY B1, `(.L_x_15376) ;  /* 0x0000021000017945 */ /* 0x000fe20003800000 */
[----:B-----5:R-:W-:Y:S01]  /*26d0*/  MOV R15, R44 ;  /* 0x0000002c000f7202 */ /* 0x020fe20000000f00 */
[----:B------:R-:W-:Y:S02]  /*26e0*/  IMAD.MOV.U32 R79, RZ, RZ, R45 ;  /* 0x000000ffff4f7224 */ /* 0x000fe400078e002d */
        /* <DEDUP_REMOVED lines=30> */
.L_x_15377:
[----:B------:R-:W-:Y:S05]  /*28d0*/  BSYNC B1 ;  /* 0x0000000000017941 */ /* 0x000fea0003800000 */
.L_x_15376:
[----:B0-----:R-:W-:Y:S01]  /*28e0*/  IMAD.MOV.U32 R8, RZ, RZ, R48 ;  /* 0x000000ffff087224 */ /* 0x001fe200078e0030 */
[----:B------:R-:W-:Y:S01]  /*28f0*/  PRMT R90, R90, 0x5410, R15 ;  /* 0x000054105a5a7816 */ /* 0x000fe2000000000f */
[----:B------:R-:W-:Y:S01]  /*2900*/  IMAD.MOV.U32 R9, RZ, RZ, R49 ;  /* 0x000000ffff097224 */ /* 0x000fe200078e0031 */
[----:B------:R-:W-:Y:S01]  /*2910*/  PRMT R89, R79, 0x7610, R89 ;  /* 0x000076104f597816 */ /* 0x000fe20000000059 */
[----:B------:R-:W-:Y:S01]  /*2920*/  IMAD.MOV.U32 R10, RZ, RZ, R50 ;  /* 0x000000ffff0a7224 */ /* 0x000fe200078e0032 */
[----:B------:R-:W-:Y:S01]  /*2930*/  ISETP.NE.AND P5, PT, R157, 0x3, PT ;  /* 0x000000039d00780c */ /* 0x000fe20003fa5270 */
[----:B------:R-:W-:Y:S01]  /*2940*/  IMAD.MOV.U32 R11, RZ, RZ, R51 ;  /* 0x000000ffff0b7224 */ /* 0x000fe200078e0033 */
[----:B------:R-:W-:Y:S01]  /*2950*/  PRMT R91, R8, 0x5410, R9 ;  /* 0x00005410085b7816 */ /* 0x000fe20000000009 */
[----:B------:R-:W-:Y:S01]  /*2960*/  IMAD.MOV.U32 R9, RZ, RZ, R47 ;  /* 0x000000ffff097224 */ /* 0x000fe200078e002f */
[----:B------:R-:W-:Y:S02]  /*2970*/  MOV R8, R46 ;  /* 0x0000002e00087202 */ /* 0x000fe40000000f00 */
[----:B------:R-:W-:Y:S01]  /*2980*/  PRMT R93, R10, 0x5410, R11 ;  /* 0x000054100a5d7816 */ /* 0x000fe2000000000b */
[----:B-----5:R-:W-:Y:S01]  /*2990*/  IMAD.MOV.U32 R11, RZ, RZ, R41 ;  /* 0x000000ffff0b7224 */ /* 0x020fe200078e0029 */
        /* <DEDUP_REMOVED lines=15> */
.L_x_15378:
[----:B------:R-:W2:Y:S01]  /*2a90*/  LDL R8, [R1] ;  /* 0x0000000001087983 */ /* 0x000ea20000100800 */
[----:B------:R-:W-:Y:S01]  /*2aa0*/  LEA R69, R19, R2, 0x3 ;  /* 0x0000000213457211 */ /* 0x000fe200078e18ff */
[----:B------:R-:W-:Y:S01]  /*2ab0*/  BSSY B1, `(.L_x_15379) ;  /* 0x0000004000017945 */ /* 0x000fe20003800000 */
[----:B--2---:R-:W-:-:S04]  /*2ac0*/  SHF.L.U32 R77, R8, 0x1f, RZ ;  /* 0x0000001f084d7819 */ /* 0x004fc800000006ff */
[----:B------:R-:W0:Y:S02]  /*2ad0*/  SYNCS.PHASECHK.TRANS64.TRYWAIT P6, [R69+URZ+0x16890], R77 ;  /* 0x0168904d450075a7 */ /* 0x000e2400080c017f */
[----:B0-----:R-:W-:Y:S05]  /*2ae0*/  @!P6 BRA `(.L_x_15380) ;  /* 0x0000015c0064e947 */ /* 0x001fea0003800000 */
.L_x_15622:
[----:B------:R-:W-:Y:S05]  /*2af0*/  BSYNC B1 ;  /* 0x0000000000017941 */ /* 0x000fea0003800000 */
.L_x_15379:
[----:B------:R-:W-:-:S03]  /*2b00*/  UMOV UR4, 0xffffffff ;  /* 0xffffffff00047882 */ /* 0x000fc60000000000 */
[----:B------:R-:W-:Y:S05]  /*2b10*/  BRA.DIV UR4, `(.L_x_15381) ;  /* 0x0000015e046c7947 */ /* 0x000fea000b800000 */
[----:B------:R1:W2:Y:S04]  /*2b20*/  SHFL.IDX PT, R79, R86, RZ, 0x1c1f ;  /* 0x001c1fff564f7589 */ /* 0x0002a800000e0000 */
[----:B------:R1:W3:Y:S02]  /*2b30*/  SHFL.IDX PT, R14, R85, RZ, 0x1c1f ;  /* 0x001c1fff550e7589 */ /* 0x0002e400000e0000 */
.L_x_15626:
        /* <DEDUP_REMOVED lines=51> */
.L_x_15387:
[----:B------:R-:W-:Y:S05]  /*2e70*/  BSYNC B3 ;  /* 0x0000000000037941 */ /* 0x000fea0003800000 */
.L_x_15386:
[----:B0-----:R4:W-:Y:S02]  /*2e80*/  ST.E.128 desc[UR40][R12.64], R8 ;  /* 0x000000080c007985 */ /* 0x0019e4000c101d28 */
.L_x_15385:
[----:B------:R-:W-:Y:S05]  /*2e90*/  BSYNC B2 ;  /* 0x0000000000027941 */ /* 0x000fea0003800000 */
.L_x_15384:
[----:B------:R-:W-:Y:S05]  /*2ea0*/  @P2 BRA `(.L_x_15383) ;  /* 0x0000000000c82947 */ /* 0x000fea0003800000 */
[----:B------:R-:W5:Y:S01]  /*2eb0*/  LDL R15, [R1+0x4] ;  /* 0x00000400010f7983 */ /* 0x000f620000100800 */
[C---:B---34-:R-:W-:Y:S01]  /*2ec0*/  LEA R12, P3, R18.reuse, R14, 0x1 ;  /* 0x0000000e120c7211 */ /* 0x058fe200078608ff */
[----:B------:R-:W-:Y:S02]  /*2ed0*/  BSSY B2, `(.L_x_15388) ;  /* 0x000002e000027945 */ /* 0x000fe40003800000 */
[----:B------:R3:W4:Y:S01]  /*2ee0*/  LDS.128 R8, [R70+0xe000] ;  /* 0x00e0000046087984 */ /* 0x0007220000000c00 */
[----:B--2---:R-:W-:Y:S02]  /*2ef0*/  LEA.HI.X R13, R18, R79, R156, 0x1, P3 ;  /* 0x0000004f120d7211 */ /* 0x004fe400018f0c9c */
[----:B-----5:R-:W-:-:S13]  /*2f00*/  ISETP.GE.AND P3, PT, R15, R78, PT ;  /* 0x0000004e0f00720c */ /* 0x020fda0003f66270 */
[----:B---34-:R-:W-:Y:S05]  /*2f10*/  @P3 BRA `(.L_x_15389) ;  /* 0x0000000000a43947 */ /* 0x018fea0003800000 */
[--C-:B------:R-:W-:Y:S01]  /*2f20*/  SHF.R.U64 R44, R44, 0x10, R45.reuse ;  /* 0x000000102c2c7819 */ /* 0x100fe2000000122d */
[----:B------:R-:W-:Y:S01]  /*2f30*/  IMAD.MOV.U32 R14, RZ, RZ, R10 ;  /* 0x000000ffff0e7224 */ /* 0x000fe200078e000a */
        /* <DEDUP_REMOVED lines=19> */
[----:B------:R-:W-:Y:S01]  /*3070*/  FFMA.FTZ R51, R15, R46, R48 ;  /* 0x0000002e0f337223 */ /* 0x000fe20000010030 */
[----:B------:R-:W-:Y:S02]  /*3080*/  HADD2.F32 R90, -RZ, R90.H0_H0 ;  /* 0x2000005aff5a7230 */ /* 0x000fe40000004100 */
        /* <DEDUP_REMOVED lines=18> */
.L_x_15389:
[----:B------:R-:W-:Y:S05]  /*31b0*/  BSYNC B2 ;  /* 0x0000000000027941 */ /* 0x000fea0003800000 */
.L_x_15388:
[----:B------:R2:W-:Y:S02]  /*31c0*/  ST.E.128 desc[UR40][R12.64], R8 ;  /* 0x000000080c007985 */ /* 0x0005e4000c101d28 */
.L_x_15383:
[----:B------:R-:W-:Y:S05]  /*31d0*/  BSYNC B1 ;  /* 0x0000000000017941 */ /* 0x000fea0003800000 */
.L_x_15382:
[----:B------:R-:W-:-:S03]  /*31e0*/  UMOV UR4, 0xffffffff ;  /* 0xffffffff00047882 */ /* 0x000fc60000000000 */
[----:B------:R-:W-:Y:S05]  /*31f0*/  BRA.DIV UR4, `(.L_x_15390) ;  /* 0x0000015604fc7947 */ /* 0x000fea000b800000 */
[----:B------:R0:W0:Y:S04]  /*3200*/  SHFL.IDX PT, R45, R86, 0x1, 0x1c1f ;  /* 0x003c1f00562d7f89 */ /* 0x00002800000e0000 */
[----:B---3--:R3:W0:Y:S02]  /*3210*/  SHFL.IDX PT, R14, R85, 0x1, 0x1c1f ;  /* 0x003c1f00550e7f89 */ /* 0x00862400000e0000 */
.L_x_15630:
[----:B------:R-:W-:Y:S05]  /*3220*/  @P4 BRA `(.L_x_15391) ;  /* 0x0000002000044947 */ /* 0x000fea0003800000 */
[----:B------:R-:W-:Y:S04]  /*3230*/  BSSY B1, `(.L_x_15392) ;  /* 0x0000033000017945 */ /* 0x000fe80003800000 */
[----:B------:R-:W-:Y:S05]  /*3240*/  @P1 BRA `(.L_x_15393) ;  /* 0x0000000000c41947 */ /* 0x000fea0003800000 */
[----:B--2-4-:R2:W4:Y:S01]  /*3250*/  LDS.128 R8, [R71+0x11000] ;  /* 0x0110000047087984 */ /* 0x0145220000000c00 */
[C---:B0-----:R-:W-:Y:S01]  /*3260*/  LEA R12, P3, R16.reuse, R14, 0x1 ;  /* 0x0000000e100c7211 */ /* 0x041fe200078608ff */
[----:B------:R-:W-:Y:S03]  /*3270*/  BSSY B2, `(.L_x_15394) ;  /* 0x000002d000027945 */ /* 0x000fe60003800000 */
[----:B------:R-:W-:Y:S02]  /*3280*/  LEA.HI.X R13, R16, R45, R17, 0x1, P3 ;  /* 0x0000002d100d7211 */ /* 0x000fe400018f0c11 */
        /* <DEDUP_REMOVED lines=18> */
[----:B------:R-:W-:Y:S01]  /*33b0*/  FMUL.FTZ R48, R40, R44 ;  /* 0x0000002c28307220 */ /* 0x000fe20000410000 */
[-C--:B------:R-:W-:Y:S01]  /*33c0*/  FFMA.FTZ R46, R9, R41.reuse, -R46 ;  /* 0x00000029092e7223 */ /* 0x080fe2000001082e */
[----:B------:R-:W-:Y:S01]  /*33d0*/  FFMA.FTZ R43, R10, R41, R43 ;  /* 0x000000290a2b7223 */ /* 0x000fe2000001002b */
[----:B------:R-:W-:Y:S01]  /*33e0*/  FFMA.FTZ R49, R40, R42, R47 ;  /* 0x0000002a28317223 */ /* 0x000fe2000001002f */
[----:B------:R-:W-:-:S02]  /*33f0*/  HADD2.F32 R40, -RZ, R88.H0_H0 ;  /* 0x20000058ff287230 */ /* 0x000fc40000004100 */
[----:B------:R-:W-:Y:S01]  /*3400*/  FFMA.FTZ R48, R11, R42, -R48 ;  /* 0x0000002a0b307223 */ /* 0x000fe20000010830 */
[----:B------:R-:W-:Y:S02]  /*3410*/  HADD2.F32 R9, -RZ, R8.H1_H1 ;  /* 0x30000008ff097230 */ /* 0x000fe40000004100 */
[--C-:B------:R-:W-:Y:S02]  /*3420*/  HADD2.F32 R10, -RZ, R15.reuse.H1_H1 ;  /* 0x3000000fff0a7230 */ /* 0x100fe40000004100 */
[----:B------:R-:W-:Y:S02]  /*3430*/  HADD2.F32 R88, -RZ, R88.H1_H1 ;  /* 0x30000058ff587230 */ /* 0x000fe40000004100 */
[----:B------:R-:W-:Y:S01]  /*3440*/  FMUL.FTZ R41, R9, R40 ;  /* 0x0000002809297220 */ /* 0x000fe20000410000 */
[----:B------:R-:W-:Y:S02]  /*3450*/  HADD2.F32 R8, -RZ, R8.H0_H0 ;  /* 0x20000008ff087230 */ /* 0x000fe40000004100 */
[----:B------:R-:W-:-:S02]  /*3460*/  HADD2.F32 R15, -RZ, R15.H0_H0 ;  /* 0x2000000fff0f7230 */ /* 0x000fc40000004100 */
[----:B------:R-:W-:Y:S01]  /*3470*/  FMUL.FTZ R42, R10, R88 ;  /* 0x000000580a2a7220 */ /* 0x000fe20000410000 */
        /* <DEDUP_REMOVED lines=12> */
.L_x_15395:
[----:B------:R-:W-:Y:S05]  /*3540*/  BSYNC B2 ;  /* 0x0000000000027941 */ /* 0x000fea0003800000 */
.L_x_15394:
[----:B----4-:R0:W-:Y:S02]  /*3550*/  ST.E.128 desc[UR40][R12.64], R8 ;  /* 0x000000080c007985 */ /* 0x0101e4000c101d28 */
.L_x_15393:
[----:B------:R-:W-:Y:S05]  /*3560*/  BSYNC B1 ;  /* 0x0000000000017941 */ /* 0x000fea0003800000 */
.L_x_15392:
[----:B------:R-:W-:Y:S05]  /*3570*/  @P2 BRA `(.L_x_15391) ;  /* 0x0000001c00302947 */ /* 0x000fea0003800000 */
[----:B------:R-:W5:Y:S01]  /*3580*/  LDL R15, [R1+0x4] ;  /* 0x00000400010f7983 */ /* 0x000f620000100800 */
[C---:B0-2-4-:R-:W-:Y:S01]  /*3590*/  LEA R12, P3, R18.reuse, R14, 0x1 ;  /* 0x0000000e120c7211 */ /* 0x055fe200078608ff */
[----:B------:R-:W-:Y:S02]  /*35a0*/  BSSY B1, `(.L_x_15396) ;  /* 0x000002e000017945 */ /* 0x000fe40003800000 */
[----:B------:R0:W2:Y:S01]  /*35b0*/  LDS.128 R8, [R70+0x11000] ;  /* 0x0110000046087984 */ /* 0x0000a20000000c00 */
[----:B------:R-:W-:Y:S02]  /*35c0*/  LEA.HI.X R13, R18, R45, R156, 0x1, P3 ;  /* 0x0000002d120d7211 */ /* 0x000fe400018f0c9c */
[----:B-----5:R-:W-:-:S13]  /*35d0*/  ISETP.GE.AND P3, PT, R15, R78, PT ;  /* 0x0000004e0f00720c */ /* 0x020fda0003f66270 */
[----:B0-2---:R-:W-:Y:S05]  /*35e0*/  @P3 BRA `(.L_x_15397) ;  /* 0x0000000000a43947 */ /* 0x005fea0003800000 */
[--C-:B------:R-:W-:Y:S01]  /*35f0*/  SHF.R.U64 R36, R36, 0x10, R37.reuse ;  /* 0x0000001024247819 */ /* 0x100fe20000001225 */
[----:B------:R-:W-:Y:S01]  /*3600*/  IMAD.MOV.U32 R14, RZ, RZ, R10 ;  /* 0x000000ffff0e7224 */ /* 0x000fe200078e000a */
        /* <DEDUP_REMOVED lines=39> */
.L_x_15397:
[----:B------:R-:W-:Y:S05]  /*3880*/  BSYNC B1 ;  /* 0x0000000000017941 */ /* 0x000fea0003800000 */
.L_x_15396:
[----:B------:R0:W-:Y:S01]  /*3890*/  ST.E.128 desc[UR40][R12.64], R8 ;  /* 0x000000080c007985 */ /* 0x0001e2000c101d28 */
[----:B------:R-:W-:Y:S05]  /*38a0*/  BRA `(.L_x_15391) ;  /* 0x0000001800647947 */ /* 0x000fea0003800000 */
.L_x_15373:
        /* <DEDUP_REMOVED lines=9> */
[----:B------:R-:W-:-:S04]  /*3940*/  @!P3 IADD3 R36, P4, R54, R8, RZ ;  /* 0x000000083624b210 */ /* 0x000fc80007f9e0ff */
[----:B------:R-:W-:Y:S02]  /*3950*/  @!P3 IADD3.X R37, R69, R32, RZ, P4, !PT ;  /* 0x000000204525b210 */ /* 0x000fe400027fe4ff */
        /* <DEDUP_REMOVED lines=37> */
.L_x_15399:
[----:B------:R-:W-:Y:S05]  /*3bb0*/  BSYNC B1 ;  /* 0x0000000000017941 */ /* 0x000fea0003800000 */
.L_x_15398:
[----:B-----5:R-:W-:Y:S01]  /*3bc0*/  IMAD.MOV.U32 R9, RZ, RZ, R47 ;  /* 0x000000ffff097224 */ /* 0x020fe200078e002f */
[----:B------:R-:W-:Y:S01]  /*3bd0*/  MOV R10, R44 ;  /* 0x0000002c000a7202 */ /* 0x000fe20000000f00 */
        /* <DEDUP_REMOVED lines=31> */
.L_x_15400:
[----:B------:R-:W2:Y:S01]  /*3dd0*/  LDL R8, [R1] ;  /* 0x0000000001087983 */ /* 0x000ea20000100800 */
[----:B------:R-:W-:Y:S01]  /*3de0*/  IMAD R69, R19, 0x8, R2 ;  /* 0x0000000813457824 */ /* 0x000fe200078e0202 */
[----:B------:R-:W1:Y:S01]  /*3df0*/  LDC R88, c[0x0][0x2f4] ;  /* 0x0000bd00ff587b82 */ /* 0x000e620000000800 */
[----:B------:R-:W-:Y:S01]  /*3e00*/  BSSY B1, `(.L_x_15401) ;  /* 0x0000004000017945 */ /* 0x000fe20003800000 */
[----:B--2---:R-:W-:-:S04]  /*3e10*/  SHF.L.U32 R77, R8, 0x1f, RZ ;  /* 0x0000001f084d7819 */ /* 0x004fc800000006ff */
[----:B------:R-:W2:Y:S02]  /*3e20*/  SYNCS.PHASECHK.TRANS64.TRYWAIT P4, [R69+URZ+0x16890], R77 ;  /* 0x0168904d450075a7 */ /* 0x000ea4000808017f */
[----:B-12---:R-:W-:Y:S05]  /*3e30*/  @!P4 BRA `(.L_x_15402) ;  /* 0x0000014c0034c947 */ /* 0x006fea0003800000 */
.L_x_15631:
[----:B------:R-:W-:Y:S05]  /*3e40*/  BSYNC B1 ;  /* 0x0000000000017941 */ /* 0x000fea0003800000 */
.L_x_15401:
[----:B------:R-:W-:Y:S01]  /*3e50*/  UMOV UR4, 0xffffffff ;  /* 0xffffffff00047882 */ /* 0x000fe20000000000 */
[----:B------:R-:W-:Y:S02]  /*3e60*/  IMAD.IADD R90, R88, 0x1, -R59 ;  /* 0x00000001585a7824 */ /* 0x000fe400078e0a3b */
[----:B------:R-:W-:Y:S05]  /*3e70*/  BRA.DIV UR4, `(.L_x_15403) ;  /* 0x0000014e04387947 */ /* 0x000fea000b800000 */
[----:B------:R2:W3:Y:S04]  /*3e80*/  SHFL.IDX PT, R81, R86, RZ, 0x1c1f ;  /* 0x001c1fff56517589 */ /* 0x0004e800000e0000 */
[----:B------:R2:W4:Y:S02]  /*3e90*/  SHFL.IDX PT, R80, R85, RZ, 0x1c1f ;  /* 0x001c1fff55507589 */ /* 0x00052400000e0000 */
.L_x_15635:
        /* <DEDUP_REMOVED lines=19> */
[----:B------:R-:W-:-:S04]  /*3fd0*/  LOP3.LUT R8, R8, R63, RZ, 0x3c, !PT ;  /* 0x0000003f08087212 */ /* 0x000fc800078e3cff */
[----:B------:R-:W-:-:S05]  /*3fe0*/  LEA R8, R10, R8, 0x9 ;  /* 0x000000080a087211 */ /* 0x000fca00078e48ff */
        /* <DEDUP_REMOVED lines=11> */
[--C-:B------:R-:W-:Y:S01]  /*40a0*/  SHF.R.U64 R38, R38, 0x10, R39.reuse ;  /* 0x0000001026267819 */ /* 0x100fe20000001227 */
[----:B------:R-:W-:Y:S01]  /*40b0*/  HADD2.F32 R100, -RZ, R94.H0_H0 ;  /* 0x2000005eff647230 */ /* 0x000fe20000004100 */
[----:B------:R-:W-:Y:S02]  /*40c0*/  SHF.R.U32.HI R40, RZ, 0x10, R39 ;  /* 0x00000010ff287819 */ /* 0x000fe40000011627 */
[----:B------:R-:W-:-:S02]  /*40d0*/  SHF.R.U64 R39, R42, 0x10, R43 ;  /* 0x000000102a277819 */ /* 0x000fc4000000122b */
[----:B------:R-:W-:Y:S01]  /*40e0*/  SHF.R.U32.HI R42, RZ, 0x10, R43 ;  /* 0x00000010ff2a7819 */ /* 0x000fe2000001162b */
[----:B---3--:R-:W-:Y:S01]  /*40f0*/  IMAD.MOV.U32 R43, RZ, RZ, R13 ;  /* 0x000000ffff2b7224 */ /* 0x008fe200078e000d */
[----:B------:R-:W-:Y:S02]  /*4100*/  SHF.R.U32.HI R41, RZ, 0x10, R41 ;  /* 0x00000010ff297819 */ /* 0x000fe40000011629 */
[----:B0-----:R-:W-:Y:S01]  /*4110*/  MOV R13, R11 ;  /* 0x0000000b000d7202 */ /* 0x001fe20000000f00 */
[----:B------:R-:W-:Y:S02]  /*4120*/  HADD2.F32 R11, -RZ, R9.H0_H0 ;  /* 0x20000009ff0b7230 */ /* 0x000fe40000004100 */
[--C-:B------:R-:W-:Y:S02]  /*4130*/  HADD2.F32 R96, -RZ, R43.reuse.H0_H0 ;  /* 0x2000002bff607230 */ /* 0x100fe40000004100 */
[----:B------:R-:W-:Y:S02]  /*4140*/  HADD2.F32 R43, -RZ, R43.H1_H1 ;  /* 0x3000002bff2b7230 */ /* 0x000fe40000004100 */
[----:B------:R-:W-:-:S02]  /*4150*/  HADD2.F32 R102, -RZ, R41.H0_H0 ;  /* 0x20000029ff667230 */ /* 0x000fc40000004100 */
[CC--:B------:R-:W-:Y:S01]  /*4160*/  FMUL.FTZ R94, R96.reuse, R101.reuse ;  /* 0x00000065605e7220 */ /* 0x0c0fe20000410000 */
[----:B------:R-:W-:Y:S02]  /*4170*/  HADD2.F32 R41, -RZ, R9.H1_H1 ;  /* 0x30000009ff297230 */ /* 0x000fe40000004100 */
[----:B------:R-:W-:Y:S01]  /*4180*/  FMUL.FTZ R9, R11, R101 ;  /* 0x000000650b097220 */ /* 0x000fe20000410000 */
[-C--:B------:R-:W-:Y:S01]  /*4190*/  FMUL.FTZ R104, R43, R102.reuse ;  /* 0x000000662b687220 */ /* 0x080fe20000410000 */
[-C--:B------:R-:W-:Y:S01]  /*41a0*/  FFMA.FTZ R11, R11, R99.reuse, -R94 ;  /* 0x000000630b0b7223 */ /* 0x080fe2000001085e */
[C---:B------:R-:W-:Y:S01]  /*41b0*/  FMUL.FTZ R102, R41.reuse, R102 ;  /* 0x0000006629667220 */ /* 0x040fe20000410000 */
[----:B------:R-:W-:Y:S01]  /*41c0*/  FFMA.FTZ R9, R96, R99, R9 ;  /* 0x0000006360097223 */ /* 0x000fe20000010009 */
[-C--:B------:R-:W-:Y:S01]  /*41d0*/  FFMA.FTZ R94, R41, R100.reuse, -R104 ;  /* 0x00000064295e7223 */ /* 0x080fe20000010868 */
[----:B------:R-:W-:Y:S02]  /*41e0*/  HADD2.F32 R99, -RZ, R42.H0_H0 ;  /* 0x2000002aff637230 */ /* 0x000fe40000004100 */
[----:B------:R-:W-:Y:S01]  /*41f0*/  FFMA.FTZ R96, R43, R100, R102 ;  /* 0x000000642b607223 */ /* 0x000fe20000010066 */
[----:B------:R-:W-:-:S02]  /*4200*/  HADD2.F32 R100, -RZ, R98.H0_H0 ;  /* 0x20000062ff647230 */ /* 0x000fc40000004100 */
[----:B------:R-:W-:Y:S01]  /*4210*/  HADD2.F32 R102, -RZ, R98.H1_H1 ;  /* 0x30000062ff667230 */ /* 0x000fe20000004100 */
[----:B------:R-:W-:Y:S01]  /*4220*/  F2FP.F16.F32.PACK_AB R11, R94, R11 ;  /* 0x0000000b5e0b723e */ /* 0x000fe200000000ff */
[--C-:B------:R-:W-:Y:S02]  /*4230*/  HADD2.F32 R43, -RZ, R15.reuse.H0_H0 ;  /* 0x2000000fff2b7230 */ /* 0x100fe40000004100 */
[----:B------:R-:W-:Y:S02]  /*4240*/  HADD2.F32 R98, -RZ, R15.H1_H1 ;  /* 0x3000000fff627230 */ /* 0x000fe40000004100 */
[--C-:B------:R-:W-:Y:S02]  /*4250*/  HADD2.F32 R15, -RZ, R13.reuse.H0_H0 ;  /* 0x2000000dff0f7230 */ /* 0x100fe40000004100 */
[----:B------:R-:W-:Y:S02]  /*4260*/  HADD2.F32 R41, -RZ, R13.H1_H1 ;  /* 0x3000000dff297230 */ /* 0x000fe40000004100 */
[----:B------:R-:W-:Y:S01]  /*4270*/  FMUL.FTZ R104, R98, R99 ;  /* 0x0000006362687220 */ /* 0x000fe20000410000 */
[----:B------:R-:W-:-:S02]  /*4280*/  HADD2.F32 R42, -RZ, R40.H0_H0 ;  /* 0x20000028ff2a7230 */ /* 0x000fc40000004100 */
[-C--:B------:R-:W-:Y:S01]  /*4290*/  FMUL.FTZ R40, R43, R102.reuse ;  /* 0x000000662b287220 */ /* 0x080fe20000410000 */
[----:B------:R-:W-:Y:S01]  /*42a0*/  FMUL.FTZ R102, R15, R102 ;  /* 0x000000660f667220 */ /* 0x000fe20000410000 */
[----:B------:R-:W-:Y:S02]  /*42b0*/  FMUL.FTZ R99, R41, R99 ;  /* 0x0000006329637220 */ /* 0x000fe40000410000 */
[-C--:B------:R-:W-:Y:S01]  /*42c0*/  FFMA.FTZ R13, R15, R100.reuse, -R40 ;  /* 0x000000640f0d7223 */ /* 0x080fe20000010828 */
[----:B------:R-:W-:Y:S01]  /*42d0*/  FFMA.FTZ R15, R43, R100, R102 ;  /* 0x000000642b0f7223 */ /* 0x000fe20000010066 */
[-C--:B------:R-:W-:Y:S01]  /*42e0*/  FFMA.FTZ R40, R41, R42.reuse, -R104 ;  /* 0x0000002a29287223 */ /* 0x080fe20000010868 */
[----:B------:R-:W-:Y:S01]  /*42f0*/  FFMA.FTZ R42, R98, R42, R99 ;  /* 0x0000002a622a7223 */ /* 0x000fe20000010063 */
[----:B------:R-:W-:Y:S02]  /*4300*/  HADD2.F32 R102, -RZ, R37.H0_H0 ;  /* 0x20000025ff667230 */ /* 0x000fe40000004100 */
[--C-:B------:R-:W-:Y:S01]  /*4310*/  HADD2.F32 R98, -RZ, R97.reuse.H1_H1 ;  /* 0x30000061ff627230 */ /* 0x100fe20000004100 */
[----:B------:R-:W-:Y:S01]  /*4320*/  F2FP.F16.F32.PACK_AB R40, R40, R13 ;  /* 0x0000000d2828723e */ /* 0x000fe200000000ff */
        /* <DEDUP_REMOVED lines=9> */
[-C--:B------:R-:W-:Y:S01]  /*43c0*/  FMUL.FTZ R100, R97, R102.reuse ;  /* 0x0000006661647220 */ /* 0x080fe20000410000 */
[----:B------:R-:W-:Y:S02]  /*43d0*/  HADD2.F32 R99, -RZ, R39.H0_H0 ;  /* 0x20000027ff637230 */ /* 0x000fe40000004100 */
[----:B------:R-:W-:Y:S01]  /*43e0*/  FMUL.FTZ R102, R41, R102 ;  /* 0x0000006629667220 */ /* 0x000fe20000410000 */
[----:B------:R-:W-:Y:S01]  /*43f0*/  FFMA.FTZ R8, R37, R98, -R8 ;  /* 0x0000006225087223 */ /* 0x000fe20000010808 */
[----:B------:R-:W-:Y:S01]  /*4400*/  FFMA.FTZ R37, R41, R36, -R100 ;  /* 0x0000002429257223 */ /* 0x000fe20000010864 */
[----:B------:R-:W-:-:S02]  /*4410*/  HADD2.F32 R39, -RZ, R14.H0_H0 ;  /* 0x2000000eff277230 */ /* 0x000fc40000004100 */
[----:B------:R-:W-:Y:S01]  /*4420*/  FFMA.FTZ R41, R97, R36, R102 ;  /* 0x0000002461297223 */ /* 0x000fe20000010066 */
[--C-:B------:R-:W-:Y:S02]  /*4430*/  HADD2.F32 R97, -RZ, R95.reuse.H1_H1 ;  /* 0x3000005fff617230 */ /* 0x100fe40000004100 */
[----:B------:R-:W-:Y:S01]  /*4440*/  FFMA.FTZ R12, R43, R98, R12 ;  /* 0x000000622b0c7223 */ /* 0x000fe2000001000c */
[----:B------:R-:W-:Y:S01]  /*4450*/  HADD2.F32 R36, -RZ, R10.H0_H0 ;  /* 0x2000000aff247230 */ /* 0x000fe20000004100 */
[----:B------:R-:W-:Y:S01]  /*4460*/  F2FP.F16.F32.PACK_AB R8, R37, R8 ;  /* 0x000000082508723e */ /* 0x000fe200000000ff */
[----:B------:R-:W-:Y:S02]  /*4470*/  HADD2.F32 R14, -RZ, R14.H1_H1 ;  /* 0x3000000eff0e7230 */ /* 0x000fe40000004100 */
[----:B------:R-:W-:Y:S01]  /*4480*/  FMUL.FTZ R101, R39, R97 ;  /* 0x0000006127657220 */ /* 0x000fe20000410000 */
[----:B------:R-:W-:Y:S01]  /*4490*/  HADD2.F32 R10, -RZ, R10.H1_H1 ;  /* 0x3000000aff0a7230 */ /* 0x000fe20000004100 */
[----:B------:R-:W-:Y:S01]  /*44a0*/  F2FP.F16.F32.PACK_AB R12, R41, R12 ;  /* 0x0000000c290c723e */ /* 0x000fe200000000ff */
[----:B------:R-:W-:-:S02]  /*44b0*/  HADD2.F32 R43, -RZ, R95.H0_H0 ;  /* 0x2000005fff2b7230 */ /* 0x000fc40000004100 */
[----:B------:R-:W-:Y:S02]  /*44c0*/  HADD2.F32 R95, -RZ, R38.H0_H0 ;  /* 0x20000026ff5f7230 */ /* 0x000fe40000004100 */
[----:B------:R-:W-:Y:S01]  /*44d0*/  FMUL.FTZ R38, R36, R97 ;  /* 0x0000006124267220 */ /* 0x000fe20000410000 */
[-C--:B------:R-:W-:Y:S01]  /*44e0*/  FMUL.FTZ R97, R14, R99.reuse ;  /* 0x000000630e617220 */ /* 0x080fe20000410000 */
[----:B------:R-:W-:Y:S01]  /*44f0*/  FMUL.FTZ R99, R10, R99 ;  /* 0x000000630a637220 */ /* 0x000fe20000410000 */
[-C--:B------:R-:W-:Y:S01]  /*4500*/  FFMA.FTZ R101, R36, R43.reuse, -R101 ;  /* 0x0000002b24657223 */ /* 0x080fe20000010865 */
[----:B------:R-:W-:Y:S01]  /*4510*/  FFMA.FTZ R38, R39, R43, R38 ;  /* 0x0000002b27267223 */ /* 0x000fe20000010026 */
[-C--:B------:R-:W-:Y:S01]  /*4520*/  FFMA.FTZ R10, R10, R95.reuse, -R97 ;  /* 0x0000005f0a0a7223 */ /* 0x080fe20000010861 */
[----:B------:R-:W-:Y:S01]  /*4530*/  FFMA.FTZ R99, R14, R95, R99 ;  /* 0x0000005f0e637223 */ /* 0x000fe20000010063 */
[----:B------:R-:W-:Y:S02]  /*4540*/  IMAD.MOV.U32 R9, RZ, RZ, R11 ;  /* 0x000000ffff097224 */ /* 0x000fe400078e000b */
[----:B------:R-:W-:Y:S01]  /*4550*/  IMAD.MOV.U32 R11, RZ, RZ, R40 ;  /* 0x000000ffff0b7224 */ /* 0x000fe200078e0028 */
[----:B------:R-:W-:-:S02]  /*4560*/  F2FP.F16.F32.PACK_AB R10, R10, R101 ;  /* 0x000000650a0a723e */ /* 0x000fc400000000ff */
[----:B------:R-:W-:-:S07]  /*4570*/  F2FP.F16.F32.PACK_AB R14, R99, R38 ;  /* 0x00000026630e723e */ /* 0x000fce00000000ff */
.L_x_15407:
[----:B------:R-:W-:Y:S05]  /*4580*/  BSYNC B2 ;  /* 0x0000000000027941 */ /* 0x000fea0003800000 */
.L_x_15406:
[----:B------:R-:W-:Y:S01]  /*4590*/  ISETP.GE.AND P4, PT, R87, R88, PT ;  /* 0x000000585700720c */ /* 0x000fe20003f86270 */
[----:B0-----:R0:W-:-:S12]  /*45a0*/  ST.E.128 desc[UR40][R78.64], R8 ;  /* 0x000000084e007985 */ /* 0x0011d8000c101d28 */
[----:B------:R-:W-:-:S05]  /*45b0*/  @!P4 IMAD.WIDE R80, R87, 0x2, R80 ;  /* 0x000000025750c825 */ /* 0x000fca00078e0250 */
[----:B---3--:R0:W-:Y:S02]  /*45c0*/  @!P4 ST.E.128 desc[UR40][R80.64], R12 ;  /* 0x0000000c5000c985 */ /* 0x0081e4000c101d28 */
.L_x_15405:
[----:B------:R-:W-:Y:S05]  /*45d0*/  BSYNC B1 ;  /* 0x0000000000017941 */ /* 0x000fea0003800000 */
.L_x_15404:
[----:B------:R-:W-:-:S03]  /*45e0*/  UMOV UR4, 0xffffffff ;  /* 0xffffffff00047882 */ /* 0x000fc60000000000 */
[----:B------:R-:W-:Y:S05]  /*45f0*/  BRA.DIV UR4, `(.L_x_15408) ;  /* 0x0000014604a47947 */ /* 0x000fea000b800000 */
[----:B------:R0:W0:Y:S04]  /*4600*/  SHFL.IDX PT, R39, R86, 0x1, 0x1c1f ;  /* 0x003c1f0056277f89 */ /* 0x00002800000e0000 */
[----:B------:R0:W0:Y:S02]  /*4610*/  SHFL.IDX PT, R38, R85, 0x1, 0x1c1f ;  /* 0x003c1f0055267f89 */ /* 0x00002400000e0000 */
.L_x_15639:
        /* <DEDUP_REMOVED lines=12> */
[----:B------:R-:W-:Y:S01]  /*46e0*/  LEA.HI R90, R9, R90, RZ, 0x4 ;  /* 0x0000005a095a7211 */ /* 0x000fe200078f20ff */
[----:B------:R-:W-:Y:S01]  /*46f0*/  IMAD R9, R19, 0x2000, R0 ;  /* 0x0000200013097824 */ /* 0x000fe200078e0200 */
[----:B------:R-:W-:-:S02]  /*4700*/  LOP3.LUT R11, R11, 0x1c0, RZ, 0xc0, !PT ;  /* 0x000001c00b0b7812 */ /* 0x000fc400078ec0ff */
[----:B------:R-:W-:Y:S02]  /*4710*/  LEA.HI.SX32 R41, R90, R7, 0x1c ;  /* 0x000000075a297211 */ /* 0x000fe400078fe2ff */
[----:B------:R-:W-:Y:S02]  /*4720*/  LOP3.LUT R8, R8, 0x1c0, RZ, 0xc0, !PT ;  /* 0x000001c008087812 */ /* 0x000fe400078ec0ff */
[----:B------:R-:W-:Y:S01]  /*4730*/  SHF.R.U32.HI R11, RZ, 0x3, R11 ;  /* 0x00000003ff0b7819 */ /* 0x000fe2000001160b */
[----:B------:R-:W-:Y:S01]  /*4740*/  IMAD.SHL.U32 R41, R41, 0x8, RZ ;  /* 0x0000000829297824 */ /* 0x000fe200078e00ff */
[----:B------:R-:W-:Y:S02]  /*4750*/  LEA R9, R9, R2, 0x1 ;  /* 0x0000000209097211 */ /* 0x000fe400078e08ff */
[----:B------:R-:W-:Y:S02]  /*4760*/  LEA.HI.X R37, R6, R39, R4, 0x1, P4 ;  /* 0x0000002706257211 */ /* 0x000fe400020f0c04 */
[----:B------:R-:W-:-:S04]  /*4770*/  LOP3.LUT R8, R8, 0x38, R41, 0xf8, !PT ;  /* 0x0000003808087812 */ /* 0x000fc800078ef829 */
[----:B------:R-:W-:-:S05]  /*4780*/  LOP3.LUT R8, R8, R11, RZ, 0x3c, !PT ;  /* 0x0000000b08087212 */ /* 0x000fca00078e3cff */
[----:B-----5:R-:W-:-:S04]  /*4790*/  IMAD.IADD R8, R10, 0x1, R8 ;  /* 0x000000010a087824 */ /* 0x020fc800078e0208 */
[----:B------:R-:W-:-:S04]  /*47a0*/  IMAD R11, R19, 0x2000, R8 ;  /* 0x00002000130b7824 */ /* 0x000fc800078e0208 */
[----:B------:R-:W-:Y:S02]  /*47b0*/  IMAD R12, R11, 0x2, R2 ;  /* 0x000000020b0c7824 */ /* 0x000fe400078e0202 */
[----:B------:R-:W0:Y:S04]  /*47c0*/  LDS.128 R8, [R9+0xe400] ;  /* 0x00e4000009087984 */ /* 0x000e280000000c00 */
[----:B------:R-:W0:Y:S01]  /*47d0*/  LDS.128 R12, [R12+0xe400] ;  /* 0x00e400000c0c7984 */ /* 0x000e220000000c00 */
[----:B------:R-:W-:Y:S05]  /*47e0*/  @P3 BRA `(.L_x_15410) ;  /* 0x00000004005c3947 */ /* 0x000fea0003800000 */
[--C-:B------:R-:W-:Y:S02]  /*47f0*/  SHF.R.U64 R42, R44, 0x10, R45.reuse ;  /* 0x000000102c2a7819 */ /* 0x100fe4000000122d */
[----:B------:R-:W-:Y:S01]  /*4800*/  SHF.R.U32.HI R78, RZ, 0x10, R45 ;  /* 0x00000010ff4e7819 */ /* 0x000fe2000001162d */
[----:B0-----:R-:W-:Y:S01]  /*4810*/  IMAD.MOV.U32 R45, RZ, RZ, R8 ;  /* 0x000000ffff2d7224 */ /* 0x001fe200078e0008 */
[----:B------:R-:W-:Y:S01]  /*4820*/  SHF.R.U64 R44, R48, 0x10, R49 ;  /* 0x00000010302c7819 */ /* 0x000fe20000001231 */
[----:B------:R-:W-:Y:S01]  /*4830*/  IMAD.MOV.U32 R8, RZ, RZ, R13 ;  /* 0x000000ffff087224 */ /* 0x000fe200078e000d */
[----:B------:R-:W-:Y:S01]  /*4840*/  SHF.R.U32.HI R48, RZ, 0x10, R49 ;  /* 0x00000010ff307819 */ /* 0x000fe20000011631 */
[--C-:B------:R-:W-:Y:S01]  /*4850*/  HADD2.F32 R49, -RZ, R93.reuse.H0_H0 ;  /* 0x2000005dff317230 */ /* 0x100fe20000004100 */
[--C-:B------:R-:W-:Y:S01]  /*4860*/  SHF.R.U64 R40, R46, 0x10, R47.reuse ;  /* 0x000000102e287819 */ /* 0x100fe2000000122f */
[----:B------:R-:W-:Y:S01]  /*4870*/  IMAD.MOV.U32 R46, RZ, RZ, R12 ;  /* 0x000000ffff2e7224 */ /* 0x000fe200078e000c */
[----:B------:R-:W-:Y:S01]  /*4880*/  SHF.R.U32.HI R79, RZ, 0x10, R47 ;  /* 0x00000010ff4f7819 */ /* 0x000fe2000001162f */
[----:B------:R-:W-:Y:S01]  /*4890*/  HADD2.F32 R93, -RZ, R93.H1_H1 ;  /* 0x3000005dff5d7230 */ /* 0x000fe20000004100 */
[----:B------:R-:W-:Y:S01]  /*48a0*/  MOV R47, R15 ;  /* 0x0000000f002f7202 */ /* 0x000fe20000000f00 */
[--C-:B------:R-:W-:Y:S01]  /*48b0*/  HADD2.F32 R12, -RZ, R8.reuse.H0_H0 ;  /* 0x20000008ff0c7230 */ /* 0x100fe20000004100 */
[--C-:B------:R-:W-:Y:S01]  /*48c0*/  SHF.R.U64 R43, R50, 0x10, R51.reuse ;  /* 0x00000010322b7819 */ /* 0x100fe20000001233 */
[----:B------:R-:W-:Y:S01]  /*48d0*/  HADD2.F32 R15, -RZ, R8.H1_H1 ;  /* 0x30000008ff0f7230 */ /* 0x000fe20000004100 */
[----:B----4-:R-:W-:Y:S01]  /*48e0*/  SHF.R.U32.HI R80, RZ, 0x10, R51 ;  /* 0x00000010ff507819 */ /* 0x010fe20000011633 */
[----:B------:R-:W-:-:S02]  /*48f0*/  IMAD.MOV.U32 R13, RZ, RZ, R11 ;  /* 0x000000ffff0d7224 */ /* 0x000fc400078e000b */
        /* <DEDUP_REMOVED lines=17> */
[-C--:B--2---:R-:W-:Y:S01]  /*4a10*/  FMUL.FTZ R86, R48, R51.reuse ;  /* 0x0000003330567220 */ /* 0x084fe20000410000 */
[----:B------:R-:W-:Y:S02]  /*4a20*/  HADD2.F32 R80, -RZ, R80.H0_H0 ;  /* 0x20000050ff507230 */ /* 0x000fe40000004100 */
[----:B------:R-:W-:Y:S02]  /*4a30*/  HADD2.F32 R50, -RZ, R89.H1_H1 ;  /* 0x30000059ff327230 */ /* 0x000fe40000004100 */
[----:B------:R-:W-:Y:S01]  /*4a40*/  FMUL.FTZ R51, R15, R51 ;  /* 0x000000330f337220 */ /* 0x000fe20000410000 */
[----:B------:R-:W-:-:S02]  /*4a50*/  HADD2.F32 R47, -RZ, R13.H1_H1 ;  /* 0x3000000dff2f7230 */ /* 0x000fc40000004100 */
[----:B------:R-:W-:Y:S01]  /*4a60*/  FMUL.FTZ R90, R49, R80 ;  /* 0x00000050315a7220 */ /* 0x000fe20000410000 */
[----:B------:R-:W-:Y:S02]  /*4a70*/  HADD2.F32 R78, -RZ, R79.H0_H0 ;  /* 0x2000004fff4e7230 */ /* 0x000fe40000004100 */
[-C--:B------:R-:W-:Y:S01]  /*4a80*/  FFMA.FTZ R13, R15, R50.reuse, -R86 ;  /* 0x000000320f0d7223 */ /* 0x080fe20000010856 */
[----:B------:R-:W-:Y:S01]  /*4a90*/  FFMA.FTZ R15, R48, R50, R51 ;  /* 0x00000032300f7223 */ /* 0x000fe20000010033 */
[C---:B------:R-:W-:Y:S01]  /*4aa0*/  FMUL.FTZ R80, R47.reuse, R80 ;  /* 0x000000502f507220 */ /* 0x040fe20000410000 */
[----:B------:R-:W-:Y:S02]  /*4ab0*/  HADD2.F32 R92, -RZ, R92.H0_H0 ;  /* 0x2000005cff5c7230 */ /* 0x000fe40000004100 */
[-C--:B------:R-:W-:Y:S01]  /*4ac0*/  FFMA.FTZ R90, R47, R78.reuse, -R90 ;  /* 0x0000004e2f5a7223 */ /* 0x080fe2000001085a */
[----:B------:R-:W-:Y:S02]  /*4ad0*/  HADD2.F32 R48, -RZ, R44.H0_H0 ;  /* 0x2000002cff307230 */ /* 0x000fe40000004100 */
[----:B------:R-:W-:Y:S01]  /*4ae0*/  FFMA.FTZ R80, R49, R78, R80 ;  /* 0x0000004e31507223 */ /* 0x000fe20000010050 */
[----:B------:R-:W-:-:S02]  /*4af0*/  HADD2.F32 R47, -RZ, R46.H0_H0 ;  /* 0x2000002eff2f7230 */ /* 0x000fc40000004100 */
[--C-:B------:R-:W-:Y:S01]  /*4b00*/  HADD2.F32 R44, -RZ, R45.reuse.H0_H0 ;  /* 0x2000002dff2c7230 */ /* 0x100fe20000004100 */
        /* <DEDUP_REMOVED lines=9> */
[----:B------:R-:W-:Y:S01]  /*4ba0*/  F2FP.F16.F32.PACK_AB R13, R12, R9 ;  /* 0x000000090c0d723e */ /* 0x000fe200000000ff */
[-C--:B------:R-:W-:Y:S01]  /*4bb0*/  FFMA.FTZ R92, R47, R89.reuse, R92 ;  /* 0x000000592f5c7223 */ /* 0x080fe2000001005c */
[----:B------:R-:W-:Y:S02]  /*4bc0*/  HADD2.F32 R47, -RZ, R43.H0_H0 ;  /* 0x2000002bff2f7230 */ /* 0x000fe40000004100 */
[----:B------:R-:W-:Y:S01]  /*4bd0*/  FFMA.FTZ R49, R44, R89, -R49 ;  /* 0x000000592c317223 */ /* 0x000fe20000010831 */
[-C--:B------:R-:W-:Y:S01]  /*4be0*/  FFMA.FTZ R50, R45, R42.reuse, -R50 ;  /* 0x0000002a2d327223 */ /* 0x080fe20000010832 */
[----:B------:R-:W-:Y:S01]  /*4bf0*/  FFMA.FTZ R51, R46, R42, R51 ;  /* 0x0000002a2e337223 */ /* 0x000fe20000010033 */
        /* <DEDUP_REMOVED lines=8> */
[----:B------:R-:W-:Y:S02]  /*4c80*/  HADD2.F32 R10, -RZ, R10.H1_H1 ;  /* 0x3000000aff0a7230 */ /* 0x000fe40000004100 */
[----:B---3--:R-:W-:Y:S01]  /*4c90*/  FMUL.FTZ R81, R14, R47 ;  /* 0x0000002f0e517220 */ /* 0x008fe20000410000 */
[----:B------:R-:W-:Y:S02]  /*4ca0*/  HADD2.F32 R45, -RZ, R40.H0_H0 ;  /* 0x20000028ff2d7230 */ /* 0x000fe40000004100 */
        /* <DEDUP_REMOVED lines=8> */
[----:B------:R-:W-:-:S03]  /*4d30*/  IMAD.MOV.U32 R11, RZ, RZ, R90 ;  /* 0x000000ffff0b7224 */ /* 0x000fc600078e005a */
[----:B------:R-:W-:Y:S02]  /*4d40*/  F2FP.F16.F32.PACK_AB R10, R10, R79 ;  /* 0x0000004f0a0a723e */ /* 0x000fe400000000ff */
[----:B------:R-:W-:-:S07]  /*4d50*/  F2FP.F16.F32.PACK_AB R14, R47, R40 ;  /* 0x000000282f0e723e */ /* 0x000fce00000000ff */
.L_x_15410:
[----:B------:R-:W-:Y:S05]  /*4d60*/  BSYNC B1 ;  /* 0x0000000000017941 */ /* 0x000fea0003800000 */
.L_x_15409:
[----:B------:R-:W-:Y:S01]  /*4d70*/  ISETP.GE.AND P3, PT, R41, R88, PT ;  /* 0x000000582900720c */ /* 0x000fe20003f66270 */
[----:B0-----:R0:W-:Y:S02]  /*4d80*/  ST.E.128 desc[UR40][R36.64], R8 ;  /* 0x0000000824007985 */ /* 0x0011e4000c101d28 */
[----:B0-----:R-:W-:Y:S02]  /*4d90*/  IMAD.MOV.U32 R8, RZ, RZ, R38 ;  /* 0x000000ffff087224 */ /* 0x001fe400078e0026 */
[----:B------:R-:W-:-:S08]  /*4da0*/  IMAD.MOV.U32 R9, RZ, RZ, R39 ;  /* 0x000000ffff097224 */ /* 0x000fd000078e0027 */
[----:B------:R-:W-:Y:S05]  /*4db0*/  @P3 BRA `(.L_x_15391) ;  /* 0x0000000400203947 */ /* 0x000fea0003800000 */
[----:B------:R-:W-:-:S05]  /*4dc0*/  IMAD.WIDE R8, R41, 0x2, R8 ;  /* 0x0000000229087825 */ /* 0x000fca00078e0208 */
[----:B------:R0:W-:Y:S01]  /*4dd0*/  ST.E.128 desc[UR40][R8.64], R12 ;  /* 0x0000000c08007985 */ /* 0x0001e2000c101d28 */
[----:B------:R-:W-:Y:S05]  /*4de0*/  BRA `(.L_x_15391) ;  /* 0x0000000400147947 */ /* 0x000fea0003800000 */
.L_x_15372:
[----:B------:R-:W-:-:S13]  /*4df0*/  ISETP.NE.AND P5, PT, R157, 0x3, PT ;  /* 0x000000039d00780c */ /* 0x000fda0003fa5270 */
[----:B------:R-:W-:Y:S05]  /*4e00*/  @!P5 BRA `(.L_x_15411) ;  /* 0x000000000004d947 */ /* 0x000fea0003800000 */
[----:B------:R-:W-:Y:S01]  /*4e10*/  BPT.TRAP 0x1 ;  /* 0x000000040000795c */ /* 0x000fe20000300000 */
.L_x_15411:
[----:B------:R-:W2:Y:S01]  /*4e20*/  LDL R8, [R1] ;  /* 0x0000000001087983 */ /* 0x000ea20000100800 */
[----:B------:R-:W-:Y:S01]  /*4e30*/  IMAD R69, R19, 0x8, R2 ;  /* 0x0000000813457824 */ /* 0x000fe200078e0202 */
[----:B------:R-:W-:Y:S01]  /*4e40*/  BSSY B1, `(.L_x_15412) ;  /* 0x0000005000017945 */ /* 0x000fe20003800000 */
[----:B------:R-:W-:Y:S02]  /*4e50*/  SHF.R.S32.HI R74, RZ, 0x1f, R73 ;  /* 0x0000001fff4a7819 */ /* 0x000fe40000011449 */
[----:B--2---:R-:W-:-:S04]  /*4e60*/  SHF.L.U32 R77, R8, 0x1f, RZ ;  /* 0x0000001f084d7819 */ /* 0x004fc800000006ff */
[----:B------:R-:W0:Y:S02]  /*4e70*/  SYNCS.PHASECHK.TRANS64.TRYWAIT P3, [R69+URZ+0x16890], R77 ;  /* 0x0168904d450075a7 */ /* 0x000e24000806017f */
[----:B0-----:R-:W-:Y:S05]  /*4e80*/  @!P3 BRA `(.L_x_15413) ;  /* 0x0000013c00ccb947 */ /* 0x001fea0003800000 */
.L_x_15640:
[----:B------:R-:W-:Y:S05]  /*4e90*/  BSYNC B1 ;  /* 0x0000000000017941 */ /* 0x000fea0003800000 */
.L_x_15412:
        /* <DEDUP_REMOVED lines=27> */
.L_x_15644:
        /* <DEDUP_REMOVED lines=13> */
.L_x_15416:
[----:B------:R-:W-:Y:S05]  /*5120*/  BSYNC B1 ;  /* 0x0000000000017941 */ /* 0x000fea0003800000 */
.L_x_15415:
[----:B------:R-:W-:-:S03]  /*5130*/  UMOV UR4, 0xffffffff ;  /* 0xffffffff00047882 */ /* 0x000fc60000000000 */
[----:B------:R-:W-:Y:S05]  /*5140*/  BRA.DIV UR4, `(.L_x_15417) ;  /* 0x0000013e047c7947 */ /* 0x000fea000b800000 */
[----:B--2-4-:R2:W4:Y:S04]  /*5150*/  SHFL.IDX PT, R9, R38, 0x1, 0x1c1f ;  /* 0x003c1f0026097f89 */ /* 0x01452800000e0000 */
[----:B---3--:R2:W3:Y:S02]  /*5160*/  SHFL.IDX PT, R37, R36, 0x1, 0x1c1f ;  /* 0x003c1f0024257f89 */ /* 0x0084e400000e0000 */
.L_x_15648:
        /* <DEDUP_REMOVED lines=13> */
.L_x_15391:
[----:B------:R-:W-:Y:S05]  /*5240*/  BSYNC B0 ;  /* 0x0000000000007941 */ /* 0x000fea0003800000 */
.L_x_15371:
        /* <DEDUP_REMOVED lines=16> */
.L_x_15419:
[----:B------:R-:W-:Y:S05]  /*5350*/  BSYNC B0 ;  /* 0x0000000000007941 */ /* 0x000fea0003800000 */
.L_x_15418:
[----:B------:R-:W0:Y:S01]  /*5360*/  SYNCS.PHASECHK.TRANS64.TRYWAIT P4, [R69+URZ+0x168b0], R77 ;  /* 0x0168b04d450075a7 */ /* 0x000e22000808017f */
[----:B------:R-:W-:Y:S01]  /*5370*/  ULDC UR36, c[0x0][0x2f4] ;  /* 0x0000bd0000247ab9 */ /* 0x000fe20000000800 */
[----:B------:R-:W-:Y:S04]  /*5380*/  BSSY B0, `(.L_x_15420) ;  /* 0x0000002000007945 */ /* 0x000fe80003800000 */
[----:B0-----:R-:W-:Y:S05]  /*5390*/  @!P4 BRA `(.L_x_15421) ;  /* 0x0000013c0034c947 */ /* 0x001fea0003800000 */
.L_x_15649:
[----:B------:R-:W-:Y:S05]  /*53a0*/  BSYNC B0 ;  /* 0x0000000000007941 */ /* 0x000fea0003800000 */
.L_x_15420:
        /* <DEDUP_REMOVED lines=18> */
[----:B-1----:R-:W-:-:S04]  /*54d0*/  LEA R36, P4, R8, UR4, 0x1 ;  /* 0x0000000408247c11 */ /* 0x002fc8000f8808ff */
        /* <DEDUP_REMOVED lines=15> */
.L_x_15423:
[----:B------:R-:W-:Y:S05]  /*55d0*/  BSYNC B0 ;  /* 0x0000000000007941 */ /* 0x000fea0003800000 */
.L_x_15422:
        /* <DEDUP_REMOVED lines=15> */
.L_x_15425:
[----:B------:R-:W-:Y:S05]  /*56d0*/  BSYNC B0 ;  /* 0x0000000000007941 */ /* 0x000fea0003800000 */
.L_x_15424:
[----:B-1-3--:R-:W3:Y:S01]  /*56e0*/  LDL.LU R9, [R1] ;  /* 0x0000000001097983 */ /* 0x00aee20000300800 */
[----:B0-----:R-:W-:Y:S01]  /*56f0*/  @!P3 VIADD R69, R69, 0x168c0 ;  /* 0x000168c04545b836 */ /* 0x001fe20000000000 */
[----:B------:R-:W-:Y:S01]  /*5700*/  LOP3.LUT P4, RZ, R23, 0x1, RZ, 0xc0, !PT ;  /* 0x0000000117ff7812 */ /* 0x000fe2000788c0ff */
[----:B------:R-:W-:Y:S01]  /*5710*/  VIADD R19, R19, 0x1 ;  /* 0x0000000113137836 */ /* 0x000fe20000000000 */
        /* <DEDUP_REMOVED lines=13> */
[----:B------:R0:W-:Y:S01]  /*57f0*/  STL [R1], R9 ;  /* 0x0000000901007387 */ /* 0x0001e20000100800 */
[----:B------:R-:W-:Y:S05]  /*5800*/  @P4 BRA `(.L_x_15426) ;  /* 0xffffffc400fc4947 */ /* 0x000fea000383ffff */
[----:B0-----:R-:W0:Y:S01]  /*5810*/  S2R R9, SR_TID.X ;  /* 0x0000000000097919 */ /* 0x001e220000002100 */
[----:B------:R-:W-:Y:S02]  /*5820*/  PLOP3.LUT P0, PT, PT, PT, PT, 0x8, 0x0 ;  /* 0x000000000000781c */ /* 0x000fe40003f0e170 */
[----:B0-----:R-:W-:-:S04]  /*5830*/  SHF.R.U32.HI R9, RZ, 0x7, R9 ;  /* 0x00000007ff097819 */ /* 0x001fc80000011609 */
[----:B------:R-:W-:-:S13]  /*5840*/  ISETP.NE.AND P4, PT, R9, 0x1, PT ;  /* 0x000000010900780c */ /* 0x000fda0003f85270 */
[----:B------:R-:W-:Y:S06]  /*5850*/  @!P4 BAR.ARV 0x9, 0x100 ;  /* 0x024400000000cb1d */ /* 0x000fec0000002000 */
.L_x_15366:
[----:B------:R-:W3:Y:S01]  /*5860*/  LDL R5, [R1+0x28] ;  /* 0x0000280001057983 */ /* 0x000ee20000100800 */
[----:B------:R-:W0:Y:S01]  /*5870*/  LDC R0, c[0x0][0x448] ;  /* 0x00011200ff007b82 */ /* 0x000e220000000800 */
        /* <DEDUP_REMOVED lines=14> */
[----:B------:R-:W-:Y:S02]  /*5960*/  IMAD.MOV.U32 R94, RZ, RZ, RZ ;  /* 0x000000ffff5e7224 */ /* 0x000fe400078e00ff */
[----:B--2---:R-:W-:Y:S02]  /*5970*/  IMAD.MOV.U32 R13, RZ, RZ, RZ ;  /* 0x000000ffff0d7224 */ /* 0x004fe400078e00ff */
[----:B------:R-:W-:Y:S01]  /*5980*/  IMAD.MOV.U32 R90, RZ, RZ, RZ ;  /* 0x000000ffff5a7224 */ /* 0x000fe200078e00ff */
[----:B0-----:R-:W-:-:S13]  /*5990*/  ISETP.NE.AND P1, PT, R0, 0x1, PT ;  /* 0x000000010000780c */ /* 0x001fda0003f25270 */
[----:B------:R-:W0:Y:S08]  /*59a0*/  @P1 LDC R3, c[0x0][0x44c] ;  /* 0x00011300ff031b82 */ /* 0x000e300000000800 */
[----:B------:R-:W1:Y:S01]  /*59b0*/  @P1 LDC R4, c[0x0][0x450] ;  /* 0x00011400ff041b82 */ /* 0x000e620000000800 */
[----:B---3--:R-:W-:-:S04]  /*59c0*/  VIADD R0, R5, 0xbf ;  /* 0x000000bf05007836 */ /* 0x008fc80000000000 */
[----:B0-----:R-:W-:-:S05]  /*59d0*/  @P1 IMAD.HI.U32 R3, R0, R3, RZ ;  /* 0x0000000300031227 */ /* 0x001fca00078e00ff */
[----:B-1----:R-:W-:Y:S02]  /*59e0*/  @P1 SHF.R.U32.HI R0, RZ, R4, R3 ;  /* 0x00000004ff001219 */ /* 0x002fe40000011603 */
[----:B------:R-:W-:Y:S02]  /*59f0*/  PLOP3.LUT P1, PT, PT, PT, PT, 0x80, 0x0 ;  /* 0x000000000000781c */ /* 0x000fe40003f2f070 */
[----:B------:R-:W-:-:S04]  /*5a00*/  IADD3 R0, R83, R0, RZ ;  /* 0x0000000053007210 */ /* 0x000fc80007ffe0ff */
[----:B------:R-:W-:-:S04]  /*5a10*/  SHF.R.S32.HI R3, RZ, 0x1f, R0 ;  /* 0x0000001fff037819 */ /* 0x000fc80000011400 */
[----:B------:R-:W-:-:S04]  /*5a20*/  LEA.HI R3, R3, R0, RZ, 0x7 ;  /* 0x0000000003037211 */ /* 0x000fc800078f38ff */
        /* <DEDUP_REMOVED lines=8> */
.L_x_15427:
        /* <DEDUP_REMOVED lines=12> */
.L_x_15652:
        /* <DEDUP_REMOVED lines=16> */
[----:B0-----:R0:W1:Y:S01]  /*5c70*/  LDC.64 R14, c[0x4][R0] ;  /* 0x01000000000e7b82 */ /* 0x0010620000000a00 */
        /* <DEDUP_REMOVED lines=10> */
[----:B-1--45:R-:W-:Y:S05]  /*5d20*/  CALL.ABS.NOINC R14 ;  /* 0x000000000e007343 */ /* 0x032fea0003c00000 */
.L_x_15431:
[----:B------:R-:W-:Y:S05]  /*5d30*/  BSYNC B6 ;  /* 0x0000000000067941 */ /* 0x000fea0003800000 */
.L_x_15430:
        /* <DEDUP_REMOVED lines=13> */
.L_x_15435:
[----:B--2---:R2:W3:Y:S02]  /*5e10*/  SYNCS.PHASECHK.TRANS64.TRYWAIT P0, [R2+URZ+0x16800], R3 ;  /* 0x01680003020075a7 */ /* 0x0044e4000800017f */
[----:B---3--:R-:W-:Y:S05]  /*5e20*/  @!P0 NANOSLEEP.SYNCS 0x989680 ;  /* 0x009896800000895d */ /* 0x008fea0003900000 */
[----:B------:R-:W3:Y:S02]  /*5e30*/  @!P0 SYNCS.PHASECHK.TRANS64 P0, [R2+URZ+0x16800], R3 ;  /* 0x01680003020085a7 */ /* 0x000ee4000800007f */
[----:B---3--:R-:W-:Y:S05]  /*5e40*/  @!P0 BRA `(.L_x_15435) ;  /* 0xfffffffc00f08947 */ /* 0x008fea000383ffff */
.L_x_15434:
[----:B------:R-:W-:Y:S05]  /*5e50*/  BSYNC B0 ;  /* 0x0000000000007941 */ /* 0x000fea0003800000 */
.L_x_15433:
[----:B------:R-:W-:Y:S05]  /*5e60*/  BRA `(.L_x_15436) ;  /* 0x0000002c009c7947 */ /* 0x000fea0003800000 */
.L_x_15432:
        /* <DEDUP_REMOVED lines=29> */
[----:B-1--4-:R-:W-:Y:S05]  /*6040*/  CALL.ABS.NOINC R14 ;  /* 0x000000000e007343 */ /* 0x012fea0003c00000 */
.L_x_15438:
[----:B------:R-:W-:Y:S05]  /*6050*/  BSYNC B6 ;  /* 0x0000000000067941 */ /* 0x000fea0003800000 */
.L_x_15437:
[----:B------:R-:W2:Y:S01]  /*6060*/  LDL R20, [R1+0x28] ;  /* 0x0000280001147983 */ /* 0x000ea20000100800 */
[----:B------:R-:W-:Y:S01]  /*6070*/  ULDC.U8 UR4, c[0x0][0x410] ;  /* 0x0001040000047ab9 */ /* 0x000fe20000000000 */
[----:B------:R-:W-:Y:S01]  /*6080*/  BSSY B0, `(.L_x_15439) ;  /* 0x00002bd000007945 */ /* 0x000fe20003800000 */
[----:B------:R-:W-:Y:S01]  /*6090*/  ISETP.NE.AND P0, PT, RZ, UR4, PT ;  /* 0x00000004ff007c0c */ /* 0x000fe2000bf05270 */
[----:B--2---:R-:W-:-:S12]  /*60a0*/  IMAD.IADD R39, R154, 0x1, R20 ;  /* 0x000000019a277824 */ /* 0x004fd800078e0214 */
[----:B------:R-:W-:Y:S05]  /*60b0*/  @!P0 BRA `(.L_x_15440) ;  /* 0x0000001400a88947 */ /* 0x000fea0003800000 */
[----:B------:R-:W1:Y:S01]  /*60c0*/  LDC R32, c[0x0][0x448] ;  /* 0x00011200ff207b82 */ /* 0x000e620000000800 */
[----:B------:R-:W2:Y:S01]  /*60d0*/  S2R R20, SR_TID.X ;  /* 0x0000000000147919 */ /* 0x000ea20000002100 */
[----:B------:R-:W-:Y:S01]  /*60e0*/  ULDC.64 UR4, c[0x0][0x3f8] ;  /* 0x0000fe0000047ab9 */ /* 0x000fe20000000a00 */
[----:B------:R-:W-:Y:S01]  /*60f0*/  ULDC.64 UR6, c[0x0][0x408] ;  /* 0x0001020000067ab9 */ /* 0x000fe20000000a00 */
[----:B------:R-:W-:Y:S01]  /*6100*/  MOV R10, R24 ;  /* 0x00000018000a7202 */ /* 0x000fe20000000f00 */
[----:B------:R-:W-:Y:S02]  /*6110*/  IMAD.MOV.U32 R8, RZ, RZ, R26 ;  /* 0x000000ffff087224 */ /* 0x000fe400078e001a */
[----:B------:R-:W-:Y:S02]  /*6120*/  IMAD.MOV.U32 R9, RZ, RZ, R29 ;  /* 0x000000ffff097224 */ /* 0x000fe400078e001d */
[----:B------:R-:W-:Y:S01]  /*6130*/  IMAD.MOV.U32 R11, RZ, RZ, R31 ;  /* 0x000000ffff0b7224 */ /* 0x000fe200078e001f */
[----:B-1----:R-:W-:Y:S01]  /*6140*/  ISETP.NE.AND P0, PT, R32, 0x1, PT ;  /* 0x000000012000780c */ /* 0x002fe20003f05270 */
[----:B--2---:R-:W-:-:S12]  /*6150*/  VIADD R21, R20, 0xffffff80 ;  /* 0xffffff8014157836 */ /* 0x004fd80000000000 */
[----:B------:R-:W1:Y:S01]  /*6160*/  @P0 LDC R0, c[0x0][0x44c] ;  /* 0x00011300ff000b82 */ /* 0x000e620000000800 */
[----:B------:R-:W-:-:S04]  /*6170*/  SHF.R.S32.HI R20, RZ, 0x1f, R21 ;  /* 0x0000001fff147819 */ /* 0x000fc80000011415 */
[----:B------:R-:W-:-:S03]  /*6180*/  LEA.HI R20, R20, R21, RZ, 0x2 ;  /* 0x0000001514147211 */ /* 0x000fc600078f10ff */
[----:B------:R-:W2:Y:S01]  /*6190*/  @P0 LDC R5, c[0x0][0x450] ;  /* 0x00011400ff050b82 */ /* 0x000ea20000000800 */
[----:B------:R-:W-:-:S05]  /*61a0*/  LOP3.LUT R20, R20, 0xfffffffc, RZ, 0xc0, !PT ;  /* 0xfffffffc14147812 */ /* 0x000fca00078ec0ff */
[----:B------:R-:W-:-:S04]  /*61b0*/  IMAD.IADD R20, R21, 0x1, -R20 ;  /* 0x0000000115147824 */ /* 0x000fc800078e0a14 */
[----:B------:R-:W-:-:S04]  /*61c0*/  IMAD R3, R20, 0x60, R39 ;  /* 0x0000006014037824 */ /* 0x000fc800078e0227 */
[----:B-1----:R-:W-:-:S05]  /*61d0*/  @P0 IMAD.HI.U32 R0, R3, R0, RZ ;  /* 0x0000000003000227 */ /* 0x002fca00078e00ff */
[----:B--2---:R-:W-:-:S04]  /*61e0*/  @P0 SHF.R.U32.HI R3, RZ, R5, R0 ;  /* 0x00000005ff030219 */ /* 0x004fc80000011600 */
        /* <DEDUP_REMOVED lines=17> */
[----:B------:R1:W2:Y:S04]  /*6300*/  SHFL.IDX PT, R3, R6, RZ, 0x1c1f ;  /* 0x001c1fff06037589 */ /* 0x0002a800000e0000 */
[----:B------:R1:W3:Y:S04]  /*6310*/  SHFL.IDX PT, R0, R4, RZ, 0x1c1f ;  /* 0x001c1fff04007589 */ /* 0x0002e800000e0000 */
[----:B------:R1:W1:Y:S04]  /*6320*/  SHFL.IDX PT, R5, R8, RZ, 0x1c1f ;  /* 0x001c1fff08057589 */ /* 0x00026800000e0000 */
[----:B0-----:R0:W0:Y:S02]  /*6330*/  SHFL.IDX PT, R14, R7, RZ, 0x1c1f ;  /* 0x001c1fff070e7589 */ /* 0x00102400000e0000 */
.L_x_15658:
[----:B------:R-:W5:Y:S01]  /*6340*/  LDL R9, [R1+0x18] ;  /* 0x0000180001097983 */ /* 0x000f620000100800 */
[----:B------:R-:W-:Y:S01]  /*6350*/  BSSY B1, `(.L_x_15442) ;  /* 0x0000020000017945 */ /* 0x000fe20003800000 */
[----:B------:R-:W-:Y:S02]  /*6360*/  CS2R R34, SRZ ;  /* 0x0000000000227805 */ /* 0x000fe4000001ff00 */
[----:B------:R-:W-:Y:S02]  /*6370*/  CS2R R20, SRZ ;  /* 0x0000000000147805 */ /* 0x000fe4000001ff00 */
[----:B------:R-:W-:Y:S02]  /*6380*/  CS2R R28, SRZ ;  /* 0x00000000001c7805 */ /* 0x000fe4000001ff00 */
[----:B------:R-:W-:Y:S01]  /*6390*/  CS2R R24, SRZ ;  /* 0x0000000000187805 */ /* 0x000fe2000001ff00 */
[----:B-----5:R-:W-:-:S05]  /*63a0*/  IMAD R32, R9, R32, RZ ;  /* 0x0000002009207224 */ /* 0x020fca00078e02ff */
[----:B------:R-:W-:-:S13]  /*63b0*/  ISETP.GE.AND P0, PT, R39, R32, PT ;  /* 0x000000202700720c */ /* 0x000fda0003f06270 */
[----:B------:R-:W-:Y:S05]  /*63c0*/  @P0 BRA `(.L_x_15443) ;  /* 0x0000000000600947 */ /* 0x000fea0003800000 */
[----:B------:R-:W4:Y:S01]  /*63d0*/  LDL R9, [R1+0x4] ;  /* 0x0000040001097983 */ /* 0x000f220000100800 */
[----:B------:R-:W-:-:S03]  /*63e0*/  ULDC UR4, c[0x0][0x3f4] ;  /* 0x0000fd0000047ab9 */ /* 0x000fc60000000800 */
[----:B------:R-:W4:Y:S01]  /*63f0*/  LDL R12, [R1+0x60] ;  /* 0x00006000010c7983 */ /* 0x000f220000100800 */
[----:B------:R-:W-:Y:S01]  /*6400*/  ISETP.GE.AND P2, PT, R152, UR4, PT ;  /* 0x0000000498007c0c */ /* 0x000fe2000bf46270 */
[----:B---3--:R-:W-:Y:S02]  /*6410*/  IMAD.MOV.U32 R10, RZ, RZ, R0 ;  /* 0x000000ffff0a7224 */ /* 0x008fe400078e0000 */
[----:B--2---:R-:W-:Y:S02]  /*6420*/  IMAD.MOV.U32 R11, RZ, RZ, R3 ;  /* 0x000000ffff0b7224 */ /* 0x004fe400078e0003 */
[----:B-1----:R-:W-:Y:S01]  /*6430*/  IMAD.MOV.U32 R15, RZ, RZ, R5 ;  /* 0x000000ffff0f7224 */ /* 0x002fe200078e0005 */
[----:B------:R-:W-:Y:S02]  /*6440*/  CS2R R28, SRZ ;  /* 0x00000000001c7805 */ /* 0x000fe4000001ff00 */
[----:B------:R-:W-:Y:S02]  /*6450*/  CS2R R34, SRZ ;  /* 0x0000000000227805 */ /* 0x000fe4000001ff00 */
[----:B------:R-:W-:-:S03]  /*6460*/  CS2R R24, SRZ ;  /* 0x0000000000187805 */ /* 0x000fc6000001ff00 */
[----:B------:R-:W-:-:S05]  /*6470*/  @!P2 IMAD.WIDE R10, R152, 0x2, R10 ;  /* 0x00000002980aa825 */ /* 0x000fca00078e020a */
[----:B------:R1:W5:Y:S01]  /*6480*/  @!P2 LD.E.64 R28, desc[UR40][R10.64] ;  /* 0x000000280a1ca980 */ /* 0x000362000c101b00 */
[----:B----4-:R-:W-:-:S13]  /*6490*/  ISETP.GE.AND P3, PT, R9, UR4, PT ;  /* 0x0000000409007c0c */ /* 0x010fda000bf66270 */
[C---:B------:R-:W-:Y:S02]  /*64a0*/  @!P3 SHF.L.U32 R37, R9.reuse, 0x1, RZ ;  /* 0x000000010925b819 */ /* 0x040fe400000006ff */
[----:B------:R-:W-:Y:S02]  /*64b0*/  @!P3 SHF.L.U64.HI R20, R9, 0x1, R12 ;  /* 0x000000010914b819 */ /* 0x000fe4000001020c */
[-C--:B------:R-:W-:Y:S02]  /*64c0*/  @!P3 IADD3 R26, P0, R0, R37.reuse, RZ ;  /* 0x00000025001ab210 */ /* 0x080fe40007f1e0ff */
[----:B0-----:R-:W-:Y:S01]  /*64d0*/  @!P3 IADD3 R36, P1, R14, R37, RZ ;  /* 0x000000250e24b210 */ /* 0x001fe20007f3e0ff */
[----:B------:R-:W-:-:S04]  /*64e0*/  @!P2 IMAD.WIDE R12, R152, 0x2, R14 ;  /* 0x00000002980ca825 */ /* 0x000fc800078e020e */
[--C-:B------:R-:W-:Y:S01]  /*64f0*/  @!P3 IMAD.X R27, R3, 0x1, R20.reuse, P0 ;  /* 0x00000001031bb824 */ /* 0x100fe200000e0614 */
[----:B------:R1:W5:Y:S01]  /*6500*/  @!P2 LD.E.64 R34, desc[UR40][R12.64] ;  /* 0x000000280c22a980 */ /* 0x000362000c101b00 */
[----:B------:R-:W-:Y:S01]  /*6510*/  @!P3 IMAD.X R37, R5, 0x1, R20, P1 ;  /* 0x000000010525b824 */ /* 0x000fe200008e0614 */
[----:B------:R-:W-:Y:S02]  /*6520*/  CS2R R20, SRZ ;  /* 0x0000000000147805 */ /* 0x000fe4000001ff00 */
[----:B------:R1:W5:Y:S04]  /*6530*/  @!P3 LD.E.64 R24, desc[UR40][R26.64] ;  /* 0x000000281a18b980 */ /* 0x000368000c101b00 */
[----:B------:R1:W5:Y:S02]  /*6540*/  @!P3 LD.E.64 R20, desc[UR40][R36.64] ;  /* 0x000000282414b980 */ /* 0x000364000c101b00 */
.L_x_15443:
[----:B------:R-:W-:Y:S05]  /*6550*/  BSYNC B1 ;  /* 0x0000000000017941 */ /* 0x000fea0003800000 */
.L_x_15442:
[----:B---3-5:R-:W-:Y:S01]  /*6560*/  IMAD.MOV.U32 R0, RZ, RZ, R34 ;  /* 0x000000ffff007224 */ /* 0x028fe200078e0022 */
[----:B-1----:R-:W-:Y:S01]  /*6570*/  MOV R5, R20 ;  /* 0x0000001400057202 */ /* 0x002fe20000000f00 */
[----:B--2---:R-:W-:Y:S01]  /*6580*/  IMAD.MOV.U32 R3, RZ, RZ, R35 ;  /* 0x000000ffff037224 */ /* 0x004fe200078e0023 */
        /* <DEDUP_REMOVED lines=10> */
[----:B------:R-:W-:-:S02]  /*6630*/  CS2R R26, SRZ ;  /* 0x00000000001a7805 */ /* 0x000fc4000001ff00 */
[----:B------:R-:W-:Y:S02]  /*6640*/  PRMT R46, R3, 0x5410, R5 ;  /* 0x00005410032e7816 */ /* 0x000fe40000000005 */
[----:B------:R-:W-:Y:S01]  /*6650*/  PRMT R36, R9, 0x7610, R36 ;  /* 0x0000761009247816 */ /* 0x000fe20000000024 */
[----:B------:R-:W-:Y:S06]  /*6660*/  BRA.DIV UR4, `(.L_x_15444) ;  /* 0x0000012e04447947 */ /* 0x000fec000b800000 */
[----:B------:R1:W2:Y:S04]  /*6670*/  SHFL.IDX PT, R3, R6, 0x1, 0x1c1f ;  /* 0x003c1f0006037f89 */ /* 0x0002a800000e0000 */
[----:B------:R1:W3:Y:S04]  /*6680*/  SHFL.IDX PT, R0, R4, 0x1, 0x1c1f ;  /* 0x003c1f0004007f89 */ /* 0x0002e800000e0000 */
[----:B------:R1:W1:Y:S04]  /*6690*/  SHFL.IDX PT, R5, R8, 0x1, 0x1c1f ;  /* 0x003c1f0008057f89 */ /* 0x00026800000e0000 */
[----:B0-----:R0:W0:Y:S02]  /*66a0*/  SHFL.IDX PT, R14, R7, 0x1, 0x1c1f ;  /* 0x003c1f00070e7f89 */ /* 0x00102400000e0000 */
.L_x_15664:
[----:B-1----:R-:W5:Y:S04]  /*66b0*/  LDL R6, [R1+0x58] ;  /* 0x0000580001067983 */ /* 0x002f680000100800 */
[----:B------:R-:W4:Y:S01]  /*66c0*/  LDL R41, [R1+0x38] ;  /* 0x0000380001297983 */ /* 0x000f220000100800 */
[----:B------:R-:W-:Y:S01]  /*66d0*/  IADD3 R39, R39, 0x60, RZ ;  /* 0x0000006027277810 */ /* 0x000fe20007ffe0ff */
[----:B------:R-:W-:Y:S01]  /*66e0*/  BSSY B1, `(.L_x_15445) ;  /* 0x0000023000017945 */ /* 0x000fe20003800000 */
[----:B------:R-:W-:Y:S02]  /*66f0*/  CS2R R10, SRZ ;  /* 0x00000000000a7805 */ /* 0x000fe4000001ff00 */
[----:B------:R-:W-:Y:S02]  /*6700*/  CS2R R12, SRZ ;  /* 0x00000000000c7805 */ /* 0x000fe4000001ff00 */
[----:B------:R-:W-:-:S02]  /*6710*/  ISETP.GE.AND P0, PT, R39, R32, PT ;  /* 0x000000202700720c */ /* 0x000fc40003f06270 */
[----:B------:R-:W-:Y:S02]  /*6720*/  CS2R R8, SRZ ;  /* 0x0000000000087805 */ /* 0x000fe4000001ff00 */
[----:B-----5:R-:W-:-:S04]  /*6730*/  LEA.HI R4, R6, R6, RZ, 0x1 ;  /* 0x0000000606047211 */ /* 0x020fc800078f08ff */
[----:B------:R-:W-:Y:S01]  /*6740*/  LOP3.LUT R4, R4, 0xfffffffe, RZ, 0xc0, !PT ;  /* 0xfffffffe04047812 */ /* 0x000fe200078ec0ff */
[----:B----4-:R-:W-:-:S04]  /*6750*/  IMAD.SHL.U32 R31, R41, 0x40, RZ ;  /* 0x00000040291f7824 */ /* 0x010fc800078e00ff */
[----:B------:R-:W-:-:S05]  /*6760*/  IMAD.IADD R4, R6, 0x1, -R4 ;  /* 0x0000000106047824 */ /* 0x000fca00078e0a04 */
[----:B------:R-:W-:Y:S01]  /*6770*/  SHF.L.U32 R37, R4, 0x1f, RZ ;  /* 0x0000001f04257819 */ /* 0x000fe200000006ff */
[----:B------:R-:W-:Y:S06]  /*6780*/  @P0 BRA `(.L_x_15446) ;  /* 0x0000000000600947 */ /* 0x000fec0003800000 */
[----:B------:R-:W4:Y:S01]  /*6790*/  LDL R15, [R1+0x4] ;  /* 0x00000400010f7983 */ /* 0x000f220000100800 */
[----:B------:R-:W-:-:S03]  /*67a0*/  ULDC UR4, c[0x0][0x3f4] ;  /* 0x0000fd0000047ab9 */ /* 0x000fc60000000800 */
[----:B------:R-:W4:Y:S01]  /*67b0*/  LDL R38, [R1+0x60] ;  /* 0x0000600001267983 */ /* 0x000f220000100800 */
[----:B------:R-:W-:Y:S01]  /*67c0*/  ISETP.GE.AND P2, PT, R152, UR4, PT ;  /* 0x0000000498007c0c */ /* 0x000fe2000bf46270 */
[----:B---3--:R-:W-:Y:S02]  /*67d0*/  IMAD.MOV.U32 R6, RZ, RZ, R0 ;  /* 0x000000ffff067224 */ /* 0x008fe400078e0000 */
[----:B0-2---:R-:W-:Y:S01]  /*67e0*/  IMAD.MOV.U32 R7, RZ, RZ, R3 ;  /* 0x000000ffff077224 */ /* 0x005fe200078e0003 */
[----:B------:R-:W-:Y:S02]  /*67f0*/  CS2R R12, SRZ ;  /* 0x00000000000c7805 */ /* 0x000fe4000001ff00 */
[----:B------:R-:W-:-:S07]  /*6800*/  CS2R R26, SRZ ;  /* 0x00000000001a7805 */ /* 0x000fce000001ff00 */
[----:B------:R-:W-:-:S05]  /*6810*/  @!P2 IMAD.WIDE R6, R152, 0x2, R6 ;  /* 0x000000029806a825 */ /* 0x000fca00078e0206 */
[----:B------:R1:W5:Y:S01]  /*6820*/  @!P2 LD.E.64 R12, desc[UR40][R6.64] ;  /* 0x00000028060ca980 */ /* 0x000362000c101b00 */
[----:B----4-:R-:W-:-:S13]  /*6830*/  ISETP.GE.AND P3, PT, R15, UR4, PT ;  /* 0x000000040f007c0c */ /* 0x010fda000bf66270 */
[C---:B------:R-:W-:Y:S01]  /*6840*/  @!P3 IMAD.SHL.U32 R9, R15.reuse, 0x2, RZ ;  /* 0x000000020f09b824 */ /* 0x040fe200078e00ff */
[----:B------:R-:W-:Y:S02]  /*6850*/  @!P3 SHF.L.U64.HI R10, R15, 0x1, R38 ;  /* 0x000000010f0ab819 */ /* 0x000fe40000010226 */
[----:B------:R-:W-:Y:S02]  /*6860*/  MOV R15, R5 ;  /* 0x00000005000f7202 */ /* 0x000fe40000000f00 */
[-C--:B------:R-:W-:Y:S02]  /*6870*/  @!P3 IADD3 R38, P0, R0, R9.reuse, RZ ;  /* 0x000000090026b210 */ /* 0x080fe40007f1e0ff */
[----:B------:R-:W-:Y:S02]  /*6880*/  @!P3 IADD3 R4, P1, R14, R9, RZ ;  /* 0x000000090e04b210 */ /* 0x000fe40007f3e0ff */
[----:B------:R-:W-:Y:S01]  /*6890*/  CS2R R8, SRZ ;  /* 0x0000000000087805 */ /* 0x000fe2000001ff00 */
[----:B------:R-:W-:-:S02]  /*68a0*/  @!P3 IMAD.X R39, R3, 0x1, R10, P0 ;  /* 0x000000010327b824 */ /* 0x000fc400000e060a */
[----:B------:R-:W-:Y:S01]  /*68b0*/  @!P3 IMAD.X R5, R5, 0x1, R10, P1 ;  /* 0x000000010505b824 */ /* 0x000fe200008e060a */
[----:B------:R-:W-:Y:S01]  /*68c0*/  CS2R R10, SRZ ;  /* 0x00000000000a7805 */ /* 0x000fe2000001ff00 */
[----:B------:R-:W-:Y:S01]  /*68d0*/  @!P2 IMAD.WIDE R14, R152, 0x2, R14 ;  /* 0x00000002980ea825 */ /* 0x000fe200078e020e */
[----:B------:R1:W5:Y:S04]  /*68e0*/  @!P3 LD.E.64 R8, desc[UR40][R38.64] ;  /* 0x000000282608b980 */ /* 0x000368000c101b00 */
[----:B------:R1:W5:Y:S04]  /*68f0*/  @!P2 LD.E.64 R26, desc[UR40][R14.64] ;  /* 0x000000280e1aa980 */ /* 0x000368000c101b00 */
[----:B------:R1:W5:Y:S02]  /*6900*/  @!P3 LD.E.64 R10, desc[UR40][R4.64] ;  /* 0x00000028040ab980 */ /* 0x000364000c101b00 */
.L_x_15446:
[----:B------:R-:W-:Y:S05]  /*6910*/  BSYNC B1 ;  /* 0x0000000000017941 */ /* 0x000fea0003800000 */
.L_x_15445:
[----:B01----:R-:W0:Y:S01]  /*6920*/  S2R R7, SR_TID.X ;  /* 0x0000000000077919 */ /* 0x003e220000002100 */
[----:B------:R-:W1:Y:S01]  /*6930*/  SYNCS.PHASECHK.TRANS64.TRYWAIT P0, [R2+URZ+0x16800], R37 ;  /* 0x01680025020075a7 */ /* 0x000e62000800017f */
[----:B------:R-:W-:Y:S01]  /*6940*/  LOP3.LUT R31, R31, 0x1c0, RZ, 0xc0, !PT ;  /* 0x000001c01f1f7812 */ /* 0x000fe200078ec0ff */
[----:B-----5:R-:W-:Y:S01]  /*6950*/  IMAD.MOV.U32 R4, RZ, RZ, R26 ;  /* 0x000000ffff047224 */ /* 0x020fe200078e001a */
[----:B------:R-:W-:Y:S01]  /*6960*/  MOV R5, R11 ;  /* 0x0000000b00057202 */ /* 0x000fe20000000f00 */
[----:B------:R-:W-:Y:S01]  /*6970*/  IMAD.MOV.U32 R6, RZ, RZ, R12 ;  /* 0x000000ffff067224 */ /* 0x000fe200078e000c */
[----:B---3--:R-:W-:Y:S01]  /*6980*/  LOP3.LUT R0, R31, 0x18, R16, 0xf8, !PT ;  /* 0x000000181f007812 */ /* 0x008fe200078ef810 */
[----:B------:R-:W-:Y:S01]  /*6990*/  BSSY B1, `(.L_x_15447) ;  /* 0x000001b000017945 */ /* 0x000fe20003800000 */
[----:B--2---:R-:W-:Y:S01]  /*69a0*/  SHF.R.U32.HI R3, RZ, 0x3, R31 ;  /* 0x00000003ff037819 */ /* 0x004fe2000001161f */
[----:B------:R-:W-:Y:S01]  /*69b0*/  IMAD R31, R33, -0xc0, R32 ;  /* 0xffffff40211f7824 */ /* 0x000fe200078e0220 */
[----:B------:R-:W-:Y:S01]  /*69c0*/  PRMT R47, R4, 0x7610, R47 ;  /* 0x00007610042f7816 */ /* 0x000fe2000000002f */
[----:B------:R-:W-:Y:S01]  /*69d0*/  IMAD.MOV.U32 R4, RZ, RZ, R10 ;  /* 0x000000ffff047224 */ /* 0x000fe200078e000a */
[----:B------:R-:W-:Y:S01]  /*69e0*/  LOP3.LUT R0, R0, R3, RZ, 0x3c, !PT ;  /* 0x0000000300007212 */ /* 0x000fe200078e3cff */
[----:B------:R-:W-:Y:S01]  /*69f0*/  IMAD.MOV.U32 R3, RZ, RZ, R27 ;  /* 0x000000ffff037224 */ /* 0x000fe200078e001b */
[----:B------:R-:W-:-:S02]  /*6a00*/  VIMNMX R31, R31, 0xc0, PT ;  /* 0x000000c01f1f7848 */ /* 0x000fc40003fe0100 */
[----:B------:R-:W-:Y:S01]  /*6a10*/  PRMT R14, R4, 0x5410, R5 ;  /* 0x00005410040e7816 */ /* 0x000fe20000000005 */
[----:B------:R-:W-:Y:S01]  /*6a20*/  IMAD.MOV.U32 R4, RZ, RZ, R8 ;  /* 0x000000ffff047224 */ /* 0x000fe200078e0008 */
[----:B------:R-:W-:Y:S01]  /*6a30*/  PRMT R32, R3, 0x7610, R32 ;  /* 0x0000761003207816 */ /* 0x000fe20000000020 */
[----:B------:R-:W-:Y:S01]  /*6a40*/  IMAD.MOV.U32 R5, RZ, RZ, R9 ;  /* 0x000000ffff057224 */ /* 0x000fe200078e0009 */
[----:B------:R-:W-:Y:S02]  /*6a50*/  PRMT R47, R47, 0x5410, R6 ;  /* 0x000054102f2f7816 */ /* 0x000fe40000000006 */
[----:B------:R-:W-:Y:S02]  /*6a60*/  PRMT R15, R4, 0x7610, R15 ;  /* 0x00007610040f7816 */ /* 0x000fe4000000000f */
[----:B------:R-:W-:Y:S02]  /*6a70*/  LOP3.LUT P2, RZ, R41, 0x4, RZ, 0xc0, !PT ;  /* 0x0000000429ff7812 */ /* 0x000fe4000784c0ff */
[----:B------:R-:W-:Y:S01]  /*6a80*/  ISETP.GE.AND P1, PT, R154, R31, PT ;  /* 0x0000001f9a00720c */ /* 0x000fe20003f26270 */
[----:B0-----:R-:W-:-:S05]  /*6a90*/  VIADD R38, R7, 0xffffff80 ;  /* 0xffffff8007267836 */ /* 0x001fca0000000000 */
[----:B------:R-:W-:-:S04]  /*6aa0*/  SHF.R.S32.HI R7, RZ, 0x1f, R38 ;  /* 0x0000001fff077819 */ /* 0x000fc80000011426 */
[----:B------:R-:W-:-:S04]  /*6ab0*/  LEA.HI R7, R7, R38, RZ, 0x5 ;  /* 0x0000002607077211 */ /* 0x000fc800078f28ff */
[----:B------:R-:W-:-:S05]  /*6ac0*/  SHF.R.S32.HI R7, RZ, 0x5, R7 ;  /* 0x00000005ff077819 */ /* 0x000fca0000011407 */
[----:B------:R-:W-:Y:S02]  /*6ad0*/  IMAD R3, R7, 0x200, R0 ;  /* 0x0000020007037824 */ /* 0x000fe400078e0200 */
[----:B------:R-:W-:-:S03]  /*6ae0*/  IMAD.MOV.U32 R0, RZ, RZ, R13 ;  /* 0x000000ffff007224 */ /* 0x000fc600078e000d */
[----:B------:R-:W-:Y:S02]  /*6af0*/  LEA R3, R3, R2, 0x1 ;  /* 0x0000000203037211 */ /* 0x000fe400078e08ff */
[----:B------:R-:W-:-:S03]  /*6b00*/  PRMT R32, R32, 0x5410, R0 ;  /* 0x0000541020207816 */ /* 0x000fc60000000000 */
[C---:B------:R-:W-:Y:S02]  /*6b10*/  VIADD R4, R3.reuse, 0x8400 ;  /* 0x0000840003047836 */ /* 0x040fe40000000000 */
[----:B------:R-:W-:Y:S01]  /*6b20*/  VIADD R0, R3, 0x8440 ;  /* 0x0000844003007836 */ /* 0x000fe20000000000 */
[----:B-1----:R-:W-:Y:S06]  /*6b30*/  @!P0 BRA `(.L_x_15448) ;  /* 0x0000012800808947 */ /* 0x002fec0003800000 */
.L_x_15665:
[----:B------:R-:W-:Y:S05]  /*6b40*/  BSYNC B1 ;  /* 0x0000000000017941 */ /* 0x000fea0003800000 */
.L_x_15447:
[----:B------:R-:W-:Y:S01]  /*6b50*/  BSSY B1, `(.L_x_15449) ;  /* 0x0000060000017945 */ /* 0x000fe20003800000 */
[----:B------:R-:W-:Y:S01]  /*6b60*/  PRMT R15, R15, 0x5410, R5 ;  /* 0x000054100f0f7816 */ /* 0x000fe20000000005 */
[----:B------:R-:W-:Y:S02]  /*6b70*/  @P2 VIADD R0, R4, 0xffffffc0 ;  /* 0xffffffc004002836 */ /* 0x000fe40000000000 */
[----:B------:R-:W-:Y:S05]  /*6b80*/  @P1 BRA `(.L_x_15450) ;  /* 0x0000000400701947 */ /* 0x000fea0003800000 */
[----:B------:R-:W2:Y:S01]  /*6b90*/  LDL R6, [R1+0x4] ;  /* 0x0000040001067983 */ /* 0x000ea20000100800 */
[----:B------:R-:W1:Y:S01]  /*6ba0*/  LDC R5, c[0x0][0x3f4] ;  /* 0x0000fd00ff057b82 */ /* 0x000e620000000800 */
[----:B------:R-:W-:Y:S01]  /*6bb0*/  BSSY B2, `(.L_x_15451) ;  /* 0x000002e000027945 */ /* 0x000fe20003800000 */
[-C--:B-1----:R-:W-:Y:S02]  /*6bc0*/  ISETP.GE.AND P0, PT, R152, R5.reuse, PT ;  /* 0x000000059800720c */ /* 0x082fe40003f06270 */
[----:B--2---:R-:W-:-:S11]  /*6bd0*/  ISETP.GE.AND P1, PT, R6, R5, PT ;  /* 0x000000050600720c */ /* 0x004fd60003f26270 */
[----:B------:R-:W-:Y:S05]  /*6be0*/  @P0 BRA `(.L_x_15452) ;  /* 0x0000000000a80947 */ /* 0x000fea0003800000 */
[----:B------:R-:W1:Y:S01]  /*6bf0*/  LDS.128 R4, [R3+0x8400] ;  /* 0x0084000003047984 */ /* 0x000e620000000c00 */
[----:B0-----:R-:W-:Y:S01]  /*6c00*/  SHF.R.U32.HI R37, RZ, 0x10, R29 ;  /* 0x00000010ff257819 */ /* 0x001fe2000001161d */
[--C-:B------:R-:W-:Y:S01]  /*6c10*/  HADD2.F32 R38, -RZ, R40.reuse.H0_H0 ;  /* 0x20000028ff267230 */ /* 0x100fe20000004100 */
[--C-:B------:R-:W-:Y:S02]  /*6c20*/  SHF.R.U32.HI R39, RZ, 0x10, R35.reuse ;  /* 0x00000010ff277819 */ /* 0x100fe40000011623 */
[----:B------:R-:W-:Y:S01]  /*6c30*/  SHF.R.U64 R43, R34, 0x10, R35 ;  /* 0x00000010222b7819 */ /* 0x000fe20000001223 */
[----:B------:R-:W-:Y:S01]  /*6c40*/  HADD2.F32 R37, -RZ, R37.H0_H0 ;  /* 0x20000025ff257230 */ /* 0x000fe20000004100 */
[----:B------:R-:W-:Y:S01]  /*6c50*/  SHF.R.U64 R44, R28, 0x10, R29 ;  /* 0x000000101c2c7819 */ /* 0x000fe2000000121d */
[----:B------:R-:W-:Y:S02]  /*6c60*/  HADD2.F32 R39, -RZ, R39.H0_H0 ;  /* 0x20000027ff277230 */ /* 0x000fe40000004100 */
[----:B------:R-:W-:-:S02]  /*6c70*/  HADD2.F32 R35, -RZ, R40.H1_H1 ;  /* 0x30000028ff237230 */ /* 0x000fc40000004100 */
[--C-:B-1----:R-:W-:Y:S02]  /*6c80*/  HADD2.F32 R33, -RZ, R7.reuse.H0_H0 ;  /* 0x20000007ff217230 */ /* 0x102fe40000004100 */
[----:B------:R-:W-:Y:S02]  /*6c90*/  HADD2.F32 R34, -RZ, R7.H1_H1 ;  /* 0x30000007ff227230 */ /* 0x000fe40000004100 */
[--C-:B------:R-:W-:Y:S02]  /*6ca0*/  HADD2.F32 R7, -RZ, R4.reuse.H0_H0 ;  /* 0x20000004ff077230 */ /* 0x100fe40000004100 */
[----:B------:R-:W-:Y:S02]  /*6cb0*/  HADD2.F32 R4, -RZ, R4.H1_H1 ;  /* 0x30000004ff047230 */ /* 0x000fe40000004100 */
[C---:B------:R-:W-:Y:S01]  /*6cc0*/  FMUL.FTZ R40, R34.reuse, R39 ;  /* 0x0000002722287220 */ /* 0x040fe20000410000 */
[----:B------:R-:W-:Y:S01]  /*6cd0*/  FMUL.FTZ R42, R34, R37 ;  /* 0x00000025222a7220 */ /* 0x000fe20000410000 */
[----:B------:R-:W-:-:S02]  /*6ce0*/  HADD2.F32 R28, -RZ, R6.H0_H0 ;  /* 0x20000006ff1c7230 */ /* 0x000fc40000004100 */
[CC--:B------:R-:W-:Y:S01]  /*6cf0*/  FMUL.FTZ R34, R4.reuse, R38.reuse ;  /* 0x0000002604227220 */ /* 0x0c0fe20000410000 */
[C---:B------:R-:W-:Y:S01]  /*6d00*/  FFMA.FTZ R41, R33.reuse, R37, -R40 ;  /* 0x0000002521297223 */ /* 0x040fe20000010828 */
[----:B------:R-:W-:Y:S02]  /*6d10*/  HADD2.F32 R29, -RZ, R6.H1_H1 ;  /* 0x30000006ff1d7230 */ /* 0x000fe40000004100 */
[----:B------:R-:W-:Y:S01]  /*6d20*/  FFMA.FTZ R42, R33, R39, R42 ;  /* 0x00000027212a7223 */ /* 0x000fe2000001002a */
[-C--:B------:R-:W-:Y:S01]  /*6d30*/  FMUL.FTZ R40, R4, R35.reuse ;  /* 0x0000002304287220 */ /* 0x080fe20000410000 */
[C---:B------:R-:W-:Y:S01]  /*6d40*/  FFMA.FTZ R37, R7.reuse, R35, -R34 ;  /* 0x0000002307257223 */ /* 0x040fe20000010822 */
[----:B------:R-:W-:Y:S02]  /*6d50*/  HADD2.F32 R6, -RZ, R5.H0_H0 ;  /* 0x20000005ff067230 */ /* 0x000fe40000004100 */
[----:B------:R-:W-:Y:S02]  /*6d60*/  HADD2.F32 R35, -RZ, R45.H0_H0 ;  /* 0x2000002dff237230 */ /* 0x000fe40000004100 */
[----:B------:R-:W-:Y:S01]  /*6d70*/  FFMA.FTZ R40, R7, R38, R40 ;  /* 0x0000002607287223 */ /* 0x000fe20000010028 */
[----:B------:R-:W-:-:S02]  /*6d80*/  HADD2.F32 R33, -RZ, R46.H0_H0 ;  /* 0x2000002eff217230 */ /* 0x000fc40000004100 */
[----:B------:R-:W-:Y:S02]  /*6d90*/  HADD2.F32 R5, -RZ, R5.H1_H1 ;  /* 0x30000005ff057230 */ /* 0x000fe40000004100 */
[C---:B------:R-:W-:Y:S01]  /*6da0*/  FMUL.FTZ R39, R29.reuse, R35 ;  /* 0x000000231d277220 */ /* 0x040fe20000410000 */
[----:B------:R-:W-:Y:S02]  /*6db0*/  HADD2.F32 R34, -RZ, R43.H0_H0 ;  /* 0x2000002bff227230 */ /* 0x000fe40000004100 */
[-C--:B------:R-:W-:Y:S01]  /*6dc0*/  FMUL.FTZ R38, R29, R33.reuse ;  /* 0x000000211d267220 */ /* 0x080fe20000410000 */
[----:B------:R-:W-:Y:S02]  /*6dd0*/  HADD2.F32 R4, -RZ, R44.H0_H0 ;  /* 0x2000002cff047230 */ /* 0x000fe40000004100 */
[C---:B------:R-:W-:Y:S01]  /*6de0*/  FFMA.FTZ R39, R28.reuse, R33, -R39 ;  /* 0x000000211c277223 */ /* 0x040fe20000010827 */
[C---:B------:R-:W-:Y:S01]  /*6df0*/  FMUL.FTZ R7, R5.reuse, R34 ;  /* 0x0000002205077220 */ /* 0x040fe20000410000 */
[----:B------:R-:W-:Y:S01]  /*6e00*/  FFMA.FTZ R38, R28, R35, R38 ;  /* 0x000000231c267223 */ /* 0x000fe20000010026 */
[----:B------:R-:W-:-:S02]  /*6e10*/  FMUL.FTZ R29, R5, R4 ;  /* 0x00000004051d7220 */ /* 0x000fc40000410000 */
[----:B------:R-:W-:Y:S01]  /*6e20*/  FFMA.FTZ R5, R6, R4, -R7 ;  /* 0x0000000406057223 */ /* 0x000fe20000010807 */
[----:B------:R-:W-:Y:S01]  /*6e30*/  F2FP.F16.F32.PACK_AB R7, R42, R41 ;  /* 0x000000292a07723e */ /* 0x000fe200000000ff */
[----:B------:R-:W-:Y:S01]  /*6e40*/  FFMA.FTZ R34, R6, R34, R29 ;  /* 0x0000002206227223 */ /* 0x000fe2000001001d */
[----:B------:R-:W-:Y:S02]  /*6e50*/  F2FP.F16.F32.PACK_AB R6, R38, R39 ;  /* 0x000000272606723e */ /* 0x000fe400000000ff */
[----:B------:R-:W-:Y:S02]  /*6e60*/  F2FP.F16.F32.PACK_AB R4, R40, R37 ;  /* 0x000000252804723e */ /* 0x000fe400000000ff */
[----:B------:R-:W-:-:S05]  /*6e70*/  F2FP.F16.F32.PACK_AB R5, R34, R5 ;  /* 0x000000052205723e */ /* 0x000fca00000000ff */
[----:B------:R1:W-:Y:S02]  /*6e80*/  STS.128 [R3+0x8400], R4 ;  /* 0x0084000403007388 */ /* 0x0003e40000000c00 */
.L_x_15452:
[----:B------:R-:W-:Y:S05]  /*6e90*/  BSYNC B2 ;  /* 0x0000000000027941 */ /* 0x000fea0003800000 */
.L_x_15451:
[----:B------:R-:W-:Y:S05]  /*6ea0*/  @P1 BRA `(.L_x_15450) ;  /* 0x0000000000a81947 */ /* 0x000fea0003800000 */
[----:B-1----:R-:W1:Y:S01]  /*6eb0*/  LDS.128 R4, [R0] ;  /* 0x0000000000047984 */ /* 0x002e620000000c00 */
[----:B------:R-:W-:Y:S01]  /*6ec0*/  SHF.R.U32.HI R34, RZ, 0x10, R21 ;  /* 0x00000010ff227819 */ /* 0x000fe20000011615 */
[----:B------:R-:W-:Y:S01]  /*6ed0*/  HADD2.F32 R28, -RZ, R46.H1_H1 ;  /* 0x3000002eff1c7230 */ /* 0x000fe20000004100 */
[--C-:B------:R-:W-:Y:S01]  /*6ee0*/  SHF.R.U32.HI R29, RZ, 0x10, R25.reuse ;  /* 0x00000010ff1d7819 */ /* 0x100fe20000011619 */
[----:B------:R-:W-:Y:S01]  /*6ef0*/  HADD2.F32 R33, -RZ, R45.H1_H1 ;  /* 0x3000002dff217230 */ /* 0x000fe20000004100 */
[----:B------:R-:W-:Y:S01]  /*6f00*/  SHF.R.U64 R39, R24, 0x10, R25 ;  /* 0x0000001018277819 */ /* 0x000fe20000001219 */
[----:B------:R-:W-:Y:S01]  /*6f10*/  HADD2.F32 R34, -RZ, R34.H0_H0 ;  /* 0x20000022ff227230 */ /* 0x000fe20000004100 */
[----:B0-----:R-:W-:Y:S01]  /*6f20*/  SHF.R.U64 R37, R20, 0x10, R21 ;  /* 0x0000001014257819 */ /* 0x001fe20000001215 */
[----:B------:R-:W-:Y:S02]  /*6f30*/  HADD2.F32 R29, -RZ, R29.H0_H0 ;  /* 0x2000001dff1d7230 */ /* 0x000fe40000004100 */
[----:B-1----:R-:W-:-:S02]  /*6f40*/  HADD2.F32 R25, -RZ, R7.H1_H1 ;  /* 0x30000007ff197230 */ /* 0x002fc40000004100 */
        /* <DEDUP_REMOVED lines=32> */
.L_x_15450:
[----:B------:R-:W-:Y:S05]  /*7150*/  BSYNC B1 ;  /* 0x0000000000017941 */ /* 0x000fea0003800000 */
.L_x_15449:
[----:B-12---:R-:W-:-:S05]  /*7160*/  VIADD R4, R154, 0x60 ;  /* 0x000000609a047836 */ /* 0x006fca0000000000 */
[----:B------:R-:W-:-:S13]  /*7170*/  ISETP.GE.AND P0, PT, R4, R31, PT ;  /* 0x0000001f0400720c */ /* 0x000fda0003f06270 */
        /* <DEDUP_REMOVED lines=8> */
[----:B------:R-:W-:Y:S01]  /*7200*/  SHF.R.U32.HI R25, RZ, 0x10, R13 ;  /* 0x00000010ff197819 */ /* 0x000fe2000001160d */
[--C-:B------:R-:W-:Y:S01]  /*7210*/  HADD2.F32 R24, -RZ, R47.reuse.H1_H1 ;  /* 0x3000002fff187230 */ /* 0x100fe20000004100 */
[--C-:B------:R-:W-:Y:S01]  /*7220*/  SHF.R.U64 R31, R26, 0x10, R27.reuse ;  /* 0x000000101a1f7819 */ /* 0x100fe2000000121b */
[----:B------:R-:W-:Y:S01]  /*7230*/  HADD2.F32 R26, -RZ, R47.H0_H0 ;  /* 0x2000002fff1a7230 */ /* 0x000fe20000004100 */
[----:B------:R-:W-:Y:S01]  /*7240*/  SHF.R.U32.HI R27, RZ, 0x10, R27 ;  /* 0x00000010ff1b7819 */ /* 0x000fe2000001161b */
[----:B------:R-:W-:Y:S01]  /*7250*/  HADD2.F32 R25, -RZ, R25.H0_H0 ;  /* 0x20000019ff197230 */ /* 0x000fe20000004100 */
[----:B------:R-:W-:-:S03]  /*7260*/  SHF.R.U64 R33, R12, 0x10, R13 ;  /* 0x000000100c217819 */ /* 0x000fc6000000120d */
        /* <DEDUP_REMOVED lines=13> */
[----:B------:R-:W-:Y:S02]  /*7340*/  HADD2.F32 R6, -RZ, R5.H0_H0 ;  /* 0x20000005ff067230 */ /* 0x000fe40000004100 */
[----:B------:R-:W-:Y:S01]  /*7350*/  FMUL.FTZ R34, R4, R24 ;  /* 0x0000001804227220 */ /* 0x000fe20000410000 */
[----:B------:R-:W-:-:S02]  /*7360*/  HADD2.F32 R32, -RZ, R32.H1_H1 ;  /* 0x30000020ff207230 */ /* 0x000fc40000004100 */
[C---:B------:R-:W-:Y:S01]  /*7370*/  FFMA.FTZ R28, R7.reuse, R24, -R28 ;  /* 0x00000018071c7223 */ /* 0x040fe2000001081c */
[----:B------:R-:W-:Y:S02]  /*7380*/  HADD2.F32 R5, -RZ, R5.H1_H1 ;  /* 0x30000005ff057230 */ /* 0x000fe40000004100 */
        /* <DEDUP_REMOVED lines=16> */
.L_x_15455:
[----:B------:R-:W-:Y:S05]  /*7490*/  BSYNC B1 ;  /* 0x0000000000017941 */ /* 0x000fea0003800000 */
.L_x_15454:
[----:B------:R-:W-:Y:S05]  /*74a0*/  @P1 BRA `(.L_x_15453) ;  /* 0x0000001400e81947 */ /* 0x000fea0003800000 */
[----:B-1----:R-:W1:Y:S01]  /*74b0*/  LDS.128 R4, [R0+0x3000] ;  /* 0x0030000000047984 */ /* 0x002e620000000c00 */
        /* <DEDUP_REMOVED lines=42> */
.L_x_15440:
[----:B------:R-:W1:Y:S01]  /*7760*/  S2R R0, SR_TID.X ;  /* 0x0000000000007919 */ /* 0x000e620000002100 */
[----:B------:R-:W2:Y:S01]  /*7770*/  LDC R32, c[0x0][0x448] ;  /* 0x00011200ff207b82 */ /* 0x000ea20000000800 */
[----:B------:R-:W-:Y:S01]  /*7780*/  ULDC.64 UR4, c[0x0][0x3f8] ;  /* 0x0000fe0000047ab9 */ /* 0x000fe20000000a00 */
[----:B------:R-:W-:Y:S01]  /*7790*/  ULDC.64 UR6, c[0x0][0x408] ;  /* 0x0001020000067ab9 */ /* 0x000fe20000000a00 */
[----:B------:R-:W-:Y:S02]  /*77a0*/  IMAD.MOV.U32 R4, RZ, RZ, R26 ;  /* 0x000000ffff047224 */ /* 0x000fe400078e001a */
[----:B------:R-:W-:Y:S02]  /*77b0*/  IMAD.MOV.U32 R6, RZ, RZ, R24 ;  /* 0x000000ffff067224 */ /* 0x000fe400078e0018 */
[----:B------:R-:W-:Y:S01]  /*77c0*/  IMAD.MOV.U32 R7, RZ, RZ, R31 ;  /* 0x000000ffff077224 */ /* 0x000fe200078e001f */
[----:B--2---:R-:W-:Y:S02]  /*77d0*/  ISETP.NE.AND P0, PT, R32, 0x1, PT ;  /* 0x000000012000780c */ /* 0x004fe40003f05270 */
[----:B-1----:R-:W-:-:S04]  /*77e0*/  IADD3 R0, R0, -0x80, RZ ;  /* 0xffffff8000007810 */ /* 0x002fc80007ffe0ff */
[----:B------:R-:W-:-:S07]  /*77f0*/  SHF.R.S32.HI R3, RZ, 0x1f, R0 ;  /* 0x0000001fff037819 */ /* 0x000fce0000011400 */
[----:B------:R-:W1:Y:S01]  /*7800*/  @P0 LDC R5, c[0x0][0x450] ;  /* 0x00011400ff050b82 */ /* 0x000e620000000800 */
[----:B------:R-:W-:-:S04]  /*7810*/  LEA.HI R3, R3, R0, RZ, 0x2 ;  /* 0x0000000003037211 */ /* 0x000fc800078f10ff */
[----:B------:R-:W-:-:S05]  /*7820*/  LOP3.LUT R3, R3, 0xfffffffc, RZ, 0xc0, !PT ;  /* 0xfffffffc03037812 */ /* 0x000fca00078ec0ff */
[----:B------:R-:W-:Y:S02]  /*7830*/  IMAD.IADD R3, R0, 0x1, -R3 ;  /* 0x0000000100037824 */ /* 0x000fe400078e0a03 */
[----:B------:R-:W2:Y:S02]  /*7840*/  @P0 LDC R0, c[0x0][0x44c] ;  /* 0x00011300ff000b82 */ /* 0x000ea40000000800 */
[----:B------:R-:W-:-:S04]  /*7850*/  IMAD R3, R3, 0x60, R39 ;  /* 0x0000006003037824 */ /* 0x000fc800078e0227 */
[----:B--2---:R-:W-:-:S05]  /*7860*/  @P0 IMAD.HI.U32 R0, R3, R0, RZ ;  /* 0x0000000003000227 */ /* 0x004fca00078e00ff */
        /* <DEDUP_REMOVED lines=19> */
[----:B------:R-:W2:Y:S01]  /*79a0*/  LDL R6, [R1+0x18] ;  /* 0x0000180001067983 */ /* 0x000ea20000100800 */
[----:B------:R-:W1:Y:S03]  /*79b0*/  LDC R43, c[0x0][0x3f4] ;  /* 0x0000fd00ff2b7b82 */ /* 0x000e660000000800 */
[----:B------:R-:W3:Y:S04]  /*79c0*/  SHFL.IDX PT, R3, R25, RZ, 0x1c1f ;  /* 0x001c1fff19037589 */ /* 0x000ee800000e0000 */
[----:B------:R-:W5:Y:S04]  /*79d0*/  SHFL.IDX PT, R0, R26, RZ, 0x1c1f ;  /* 0x001c1fff1a007589 */ /* 0x000f6800000e0000 */
[----:B0-----:R-:W0:Y:S04]  /*79e0*/  SHFL.IDX PT, R14, R27, RZ, 0x1c1f ;  /* 0x001c1fff1b0e7589 */ /* 0x001e2800000e0000 */
[----:B------:R-:W4:Y:S01]  /*79f0*/  SHFL.IDX PT, R4, R24, RZ, 0x1c1f ;  /* 0x001c1fff18047589 */ /* 0x000f2200000e0000 */
[----:B-1----:R-:W-:Y:S01]  /*7a00*/  ISETP.GE.AND P0, PT, R16, R43, PT ;  /* 0x0000002b1000720c */ /* 0x002fe20003f06270 */
[----:B--2---:R-:W-:-:S05]  /*7a10*/  IMAD R32, R6, R32, RZ ;  /* 0x0000002006207224 */ /* 0x004fca00078e02ff */
[----:B------:R-:W-:-:S13]  /*7a20*/  ISETP.GE.OR P1, PT, R39, R32, P0 ;  /* 0x000000202700720c */ /* 0x000fda0000726670 */
[C---:B------:R-:W-:Y:S01]  /*7a30*/  @!P1 IMAD.SHL.U32 R5, R16.reuse, 0x2, RZ ;  /* 0x0000000210059824 */ /* 0x040fe200078e00ff */
[----:B------:R-:W-:-:S04]  /*7a40*/  @!P1 SHF.L.U64.HI R21, R16, 0x1, R17 ;  /* 0x0000000110159819 */ /* 0x000fc80000010211 */
[----:B---3--:R-:W-:-:S05]  /*7a50*/  @!P1 IADD3 R6, P2, R3, R5, RZ ;  /* 0x0000000503069210 */ /* 0x008fca0007f5e0ff */
[----:B-----5:R-:W-:-:S05]  /*7a60*/  @!P1 IMAD.X R7, R0, 0x1, R21, P2 ;  /* 0x0000000100079824 */ /* 0x020fca00010e0615 */
[----:B------:R-:W2:Y:S01]  /*7a70*/  @!P1 LD.E.128 R8, desc[UR40][R6.64] ;  /* 0x0000002806089980 */ /* 0x000ea2000c101d00 */
[----:B0-----:R-:W-:-:S05]  /*7a80*/  @!P1 IADD3 R14, P2, R14, R5, RZ ;  /* 0x000000050e0e9210 */ /* 0x001fca0007f5e0ff */
[----:B----4-:R-:W-:-:S04]  /*7a90*/  @!P1 IMAD.X R3, R4, 0x1, R21, P2 ;  /* 0x0000000104039824 */ /* 0x010fc800010e0615 */
[----:B------:R-:W-:-:S05]  /*7aa0*/  @!P1 IMAD.MOV.U32 R15, RZ, RZ, R3 ;  /* 0x000000ffff0f9224 */ /* 0x000fca00078e0003 */
[----:B------:R0:W3:Y:S01]  /*7ab0*/  @!P1 LD.E.128 R4, desc[UR40][R14.64] ;  /* 0x000000280e049980 */ /* 0x0000e2000c101d00 */
[----:B------:R-:W-:Y:S02]  /*7ac0*/  CS2R R34, SRZ ;  /* 0x0000000000227805 */ /* 0x000fe4000001ff00 */
[----:B------:R-:W-:Y:S02]  /*7ad0*/  CS2R R28, SRZ ;  /* 0x00000000001c7805 */ /* 0x000fe4000001ff00 */
[----:B------:R-:W-:Y:S01]  /*7ae0*/  CS2R R20, SRZ ;  /* 0x0000000000147805 */ /* 0x000fe2000001ff00 */
[----:B------:R-:W1:Y:S01]  /*7af0*/  SHFL.IDX PT, R24, R24, 0x1, 0x1c1f ;  /* 0x003c1f0018187f89 */ /* 0x000e6200000e0000 */
[----:B------:R-:W-:-:S03]  /*7b00*/  CS2R R36, SRZ ;  /* 0x0000000000247805 */ /* 0x000fc6000001ff00 */
[----:B0-----:R0:W4:Y:S01]  /*7b10*/  SHFL.IDX PT, R14, R27, 0x1, 0x1c1f ;  /* 0x003c1f001b0e7f89 */ /* 0x00112200000e0000 */
[----:B--2---:R-:W-:Y:S01]  /*7b20*/  @!P1 MOV R34, R8 ;  /* 0x0000000800229202 */ /* 0x004fe20000000f00 */
[----:B------:R-:W-:Y:S02]  /*7b30*/  @!P1 IMAD.MOV.U32 R35, RZ, RZ, R9 ;  /* 0x000000ffff239224 */ /* 0x000fe400078e0009 */
[----:B------:R-:W-:Y:S02]  /*7b40*/  @!P1 IMAD.MOV.U32 R36, RZ, RZ, R10 ;  /* 0x000000ffff249224 */ /* 0x000fe400078e000a */
[----:B------:R-:W-:Y:S02]  /*7b50*/  IMAD.MOV.U32 R0, RZ, RZ, R34 ;  /* 0x000000ffff007224 */ /* 0x000fe400078e0022 */
[----:B------:R-:W-:Y:S01]  /*7b60*/  IMAD.MOV.U32 R3, RZ, RZ, R35 ;  /* 0x000000ffff037224 */ /* 0x000fe200078e0023 */
[----:B------:R-:W-:Y:S01]  /*7b70*/  MOV R8, R36 ;  /* 0x0000002400087202 */ /* 0x000fe20000000f00 */
[----:B------:R-:W-:Y:S01]  /*7b80*/  @!P1 IMAD.MOV.U32 R37, RZ, RZ, R11 ;  /* 0x000000ffff259224 */ /* 0x000fe200078e000b */
[----:B------:R-:W-:-:S02]  /*7b90*/  PRMT R42, R0, 0x7610, R42 ;  /* 0x00007610002a7816 */ /* 0x000fc4000000002a */
[----:B------:R-:W-:Y:S01]  /*7ba0*/  PRMT R45, R45, 0x5410, R3 ;  /* 0x000054102d2d7816 */ /* 0x000fe20000000003 */
[----:B------:R0:W2:Y:S01]  /*7bb0*/  SHFL.IDX PT, R0, R26, 0x1, 0x1c1f ;  /* 0x003c1f001a007f89 */ /* 0x0000a200000e0000 */
[----:B------:R-:W-:Y:S02]  /*7bc0*/  IMAD.MOV.U32 R9, RZ, RZ, R37 ;  /* 0x000000ffff097224 */ /* 0x000fe400078e0025 */
[----:B---3--:R-:W-:Y:S01]  /*7bd0*/  @!P1 IMAD.MOV.U32 R28, RZ, RZ, R4 ;  /* 0x000000ffff1c9224 */ /* 0x008fe200078e0004 */
[----:B------:R0:W3:Y:S01]  /*7be0*/  SHFL.IDX PT, R3, R25, 0x1, 0x1c1f ;  /* 0x003c1f0019037f89 */ /* 0x0000e200000e0000 */
[----:B------:R-:W-:Y:S01]  /*7bf0*/  @!P1 IMAD.MOV.U32 R29, RZ, RZ, R5 ;  /* 0x000000ffff1d9224 */ /* 0x000fe200078e0005 */
[----:B------:R-:W-:Y:S01]  /*7c00*/  PRMT R31, R8, 0x5410, R9 ;  /* 0x00005410081f7816 */ /* 0x000fe20000000009 */
[----:B------:R-:W-:Y:S01]  /*7c10*/  @!P1 IMAD.MOV.U32 R20, RZ, RZ, R6 ;  /* 0x000000ffff149224 */ /* 0x000fe200078e0006 */
[----:B------:R-:W-:Y:S01]  /*7c20*/  MOV R4, R28 ;  /* 0x0000001c00047202 */ /* 0x000fe20000000f00 */
[----:B------:R-:W-:-:S02]  /*7c30*/  @!P1 IMAD.MOV.U32 R21, RZ, RZ, R7 ;  /* 0x000000ffff159224 */ /* 0x000fc400078e0007 */
[----:B------:R-:W-:Y:S02]  /*7c40*/  IMAD.MOV.U32 R5, RZ, RZ, R29 ;  /* 0x000000ffff057224 */ /* 0x000fe400078e001d */
[----:B------:R-:W-:Y:S02]  /*7c50*/  IMAD.MOV.U32 R6, RZ, RZ, R20 ;  /* 0x000000ffff067224 */ /* 0x000fe400078e0014 */
[----:B------:R-:W-:Y:S01]  /*7c60*/  IMAD.MOV.U32 R7, RZ, RZ, R21 ;  /* 0x000000ffff077224 */ /* 0x000fe200078e0015 */
[----:B------:R-:W-:Y:S02]  /*7c70*/  PRMT R45, R5, 0x7610, R45 ;  /* 0x00007610052d7816 */ /* 0x000fe4000000002d */
[----:B------:R-:W-:Y:S02]  /*7c80*/  PRMT R56, R4, 0x5410, R6 ;  /* 0x0000541004387816 */ /* 0x000fe40000000006 */
[----:B------:R-:W-:Y:S02]  /*7c90*/  CS2R R4, SRZ ;  /* 0x0000000000047805 */ /* 0x000fe4000001ff00 */
[----:B01--4-:R-:W-:-:S07]  /*7ca0*/  PRMT R42, R42, 0x5410, R7 ;  /* 0x000054102a2a7816 */ /* 0x013fce0000000007 */
.L_x_15675:
[----:B------:R-:W4:Y:S01]  /*7cb0*/  LDL R7, [R1+0x58] ;  /* 0x0000580001077983 */ /* 0x000f220000100800 */
[----:B------:R-:W-:Y:S01]  /*7cc0*/  VIADD R39, R39, 0x60 ;  /* 0x0000006027277836 */ /* 0x000fe20000000000 */
[----:B------:R-:W-:Y:S01]  /*7cd0*/  BSSY B1, `(.L_x_15457) ;  /* 0x0000016000017945 */ /* 0x000fe20003800000 */
[----:B------:R-:W-:Y:S02]  /*7ce0*/  CS2R R8, SRZ ;  /* 0x0000000000087805 */ /* 0x000fe4000001ff00 */
[----:B------:R-:W-:Y:S02]  /*7cf0*/  CS2R R10, SRZ ;  /* 0x00000000000a7805 */ /* 0x000fe4000001ff00 */
[----:B------:R-:W-:Y:S02]  /*7d00*/  ISETP.GE.AND P1, PT, R39, R32, PT ;  /* 0x000000202700720c */ /* 0x000fe40003f26270 */
[----:B----4-:R-:W-:-:S04]  /*7d10*/  LEA.HI R6, R7, R7, RZ, 0x1 ;  /* 0x0000000707067211 */ /* 0x010fc800078f08ff */
[----:B------:R-:W-:-:S05]  /*7d20*/  LOP3.LUT R6, R6, 0xfffffffe, RZ, 0xc0, !PT ;  /* 0xfffffffe06067812 */ /* 0x000fca00078ec0ff */
[----:B------:R-:W-:Y:S01]  /*7d30*/  IMAD.IADD R13, R7, 0x1, -R6 ;  /* 0x00000001070d7824 */ /* 0x000fe200078e0a06 */
[----:B------:R-:W-:-:S04]  /*7d40*/  CS2R R6, SRZ ;  /* 0x0000000000067805 */ /* 0x000fc8000001ff00 */
[----:B------:R-:W-:Y:S01]  /*7d50*/  SHF.L.U32 R13, R13, 0x1f, RZ ;  /* 0x0000001f0d0d7819 */ /* 0x000fe200000006ff */
[----:B------:R-:W-:Y:S06]  /*7d60*/  @P1 BRA `(.L_x_15458) ;  /* 0x0000000000301947 */ /* 0x000fec0003800000 */
[----:B------:R-:W-:Y:S02]  /*7d70*/  CS2R R6, SRZ ;  /* 0x0000000000067805 */ /* 0x000fe4000001ff00 */
[----:B------:R-:W-:Y:S02]  /*7d80*/  CS2R R8, SRZ ;  /* 0x0000000000087805 */ /* 0x000fe4000001ff00 */
[----:B------:R-:W-:Y:S01]  /*7d90*/  CS2R R10, SRZ ;  /* 0x00000000000a7805 */ /* 0x000fe2000001ff00 */
[----:B------:R-:W-:Y:S06]  /*7da0*/  @P0 BRA `(.L_x_15458) ;  /* 0x0000000000200947 */ /* 0x000fec0003800000 */
[C---:B------:R-:W-:Y:S02]  /*7db0*/  SHF.L.U32 R4, R16.reuse, 0x1, RZ ;  /* 0x0000000110047819 */ /* 0x040fe400000006ff */
[----:B------:R-:W-:Y:S02]  /*7dc0*/  SHF.L.U64.HI R5, R16, 0x1, R17 ;  /* 0x0000000110057819 */ /* 0x000fe40000010211 */
[-C--:B---3--:R-:W-:Y:S02]  /*7dd0*/  IADD3 R8, P1, R3, R4.reuse, RZ ;  /* 0x0000000403087210 */ /* 0x088fe40007f3e0ff */
[----:B------:R-:W-:-:S03]  /*7de0*/  IADD3 R4, P2, R14, R4, RZ ;  /* 0x000000040e047210 */ /* 0x000fc60007f5e0ff */
[--C-:B--2---:R-:W-:Y:S02]  /*7df0*/  IMAD.X R9, R0, 0x1, R5.reuse, P1 ;  /* 0x0000000100097824 */ /* 0x104fe400008e0605 */
[----:B------:R-:W-:-:S04]  /*7e00*/  IMAD.X R5, R24, 0x1, R5, P2 ;  /* 0x0000000118057824 */ /* 0x000fc800010e0605 */
[----:B------:R-:W5:Y:S04]  /*7e10*/  LD.E.128 R8, desc[UR40][R8.64] ;  /* 0x0000002808087980 */ /* 0x000f68000c101d00 */
[----:B------:R-:W5:Y:S02]  /*7e20*/  LD.E.128 R4, desc[UR40][R4.64] ;  /* 0x0000002804047980 */ /* 0x000f64000c101d00 */
.L_x_15458:
[----:B------:R-:W-:Y:S05]  /*7e30*/  BSYNC B1 ;  /* 0x0000000000017941 */ /* 0x000fea0003800000 */
.L_x_15457:
[----:B------:R-:W0:Y:S01]  /*7e40*/  SYNCS.PHASECHK.TRANS64.TRYWAIT P1, [R2+URZ+0x16800], R13 ;  /* 0x0168000d020075a7 */ /* 0x000e22000802017f */
[----:B------:R-:W-:Y:S01]  /*7e50*/  IMAD R32, R33, -0xc0, R32 ;  /* 0xffffff4021207824 */ /* 0x000fe200078e0220 */
[----:B------:R-:W-:Y:S01]  /*7e60*/  BSSY B1, `(.L_x_15459) ;  /* 0x0000012000017945 */ /* 0x000fe20003800000 */
[----:B------:R-:W-:Y:S02]  /*7e70*/  VIADD R14, R154, 0x60 ;  /* 0x000000609a0e7836 */ /* 0x000fe40000000000 */
[----:B-----5:R-:W-:Y:S01]  /*7e80*/  IMAD.MOV.U32 R12, RZ, RZ, R5 ;  /* 0x000000ffff0c7224 */ /* 0x020fe200078e0005 */
[----:B---3--:R-:W-:Y:S01]  /*7e90*/  VIMNMX R3, R32, 0xc0, PT ;  /* 0x000000c020037848 */ /* 0x008fe20003fe0100 */
[----:B--2---:R-:W-:Y:S02]  /*7ea0*/  IMAD.MOV.U32 R0, RZ, RZ, R4 ;  /* 0x000000ffff007224 */ /* 0x004fe400078e0004 */
[----:B------:R-:W-:Y:S01]  /*7eb0*/  IMAD.IADD R32, R16, 0x1, R43 ;  /* 0x0000000110207824 */ /* 0x000fe200078e022b */
[----:B------:R-:W-:-:S02]  /*7ec0*/  ISETP.GE.OR P2, PT, R154, R3, P0 ;  /* 0x000000039a00720c */ /* 0x000fc40000746670 */
[----:B------:R-:W-:Y:S01]  /*7ed0*/  ISETP.GE.OR P0, PT, R14, R3, P0 ;  /* 0x000000030e00720c */ /* 0x000fe20000706670 */
[----:B------:R-:W-:Y:S01]  /*7ee0*/  IMAD.MOV.U32 R3, RZ, RZ, R7 ;  /* 0x000000ffff037224 */ /* 0x000fe200078e0007 */
[----:B------:R-:W-:Y:S01]  /*7ef0*/  PRMT R41, R12, 0x7610, R41 ;  /* 0x000076100c297816 */ /* 0x000fe20000000029 */
[----:B------:R-:W-:Y:S01]  /*7f00*/  IMAD.MOV.U32 R12, RZ, RZ, R8 ;  /* 0x000000ffff0c7224 */ /* 0x000fe200078e0008 */
[----:B------:R-:W-:Y:S01]  /*7f10*/  PRMT R40, R40, 0x5410, R0 ;  /* 0x0000541028287816 */ /* 0x000fe20000000000 */
[----:B------:R-:W-:Y:S01]  /*7f20*/  IMAD.MOV.U32 R14, RZ, RZ, R9 ;  /* 0x000000ffff0e7224 */ /* 0x000fe200078e0009 */
[----:B------:R-:W-:Y:S02]  /*7f30*/  MOV R0, R6 ;  /* 0x0000000600007202 */ /* 0x000fe40000000f00 */
[----:B------:R-:W-:Y:S02]  /*7f40*/  PRMT R40, R12, 0x7610, R40 ;  /* 0x000076100c287816 */ /* 0x000fe40000000028 */
[----:B------:R-:W-:-:S02]  /*7f50*/  PRMT R39, R3, 0x5410, R0 ;  /* 0x0000541003277816 */ /* 0x000fc40000000000 */
[----:B------:R-:W-:Y:S01]  /*7f60*/  PRMT R41, R41, 0x5410, R14 ;  /* 0x0000541029297816 */ /* 0x000fe2000000000e */
[----:B0-----:R-:W-:Y:S06]  /*7f70*/  @!P1 BRA `(.L_x_15460) ;  /* 0x0000011800f09947 */ /* 0x001fec0003800000 */
.L_x_15676:
[----:B------:R-:W-:Y:S05]  /*7f80*/  BSYNC B1 ;  /* 0x0000000000017941 */ /* 0x000fea0003800000 */
.L_x_15459:
[----:B------:R-:W-:Y:S01]  /*7f90*/  BSSY B1, `(.L_x_15461) ;  /* 0x0000069000017945 */ /* 0x000fe20003800000 */
[----:B------:R-:W-:Y:S01]  /*7fa0*/  IMAD.MOV.U32 R0, RZ, RZ, R10 ;  /* 0x000000ffff007224 */ /* 0x000fe200078e000a */
[----:B------:R-:W-:Y:S02]  /*7fb0*/  MOV R3, R11 ;  /* 0x0000000b00037202 */ /* 0x000fe40000000f00 */
[----:B------:R-:W-:Y:S01]  /*7fc0*/  LOP3.LUT R32, R32, 0x38, RZ, 0xc0, !PT ;  /* 0x0000003820207812 */ /* 0x000fe200078ec0ff */
[----:B------:R-:W-:Y:S06]  /*7fd0*/  @P2 BRA `(.L_x_15462) ;  /* 0x0000000400902947 */ /* 0x000fec0003800000 */
[----:B------:R-:W2:Y:S01]  /*7fe0*/  LDL R12, [R1+0x38] ;  /* 0x00003800010c7983 */ /* 0x000ea20000100800 */
[----:B------:R-:W1:Y:S02]  /*7ff0*/  S2R R14, SR_TID.X ;  /* 0x00000000000e7919 */ /* 0x000e640000002100 */
[----:B-1----:R-:W-:-:S05]  /*8000*/  VIADD R14, R14, 0xffffff80 ;  /* 0xffffff800e0e7836 */ /* 0x002fca0000000000 */
[----:B------:R-:W-:-:S04]  /*8010*/  SHF.R.S32.HI R25, RZ, 0x1f, R14 ;  /* 0x0000001fff197819 */ /* 0x000fc8000001140e */
[----:B------:R-:W-:-:S04]  /*8020*/  LEA.HI R25, R25, R14, RZ, 0x5 ;  /* 0x0000000e19197211 */ /* 0x000fc800078f28ff */
[----:B------:R-:W-:Y:S01]  /*8030*/  SHF.R.S32.HI R25, RZ, 0x5, R25 ;  /* 0x00000005ff197819 */ /* 0x000fe20000011419 */
[--C-:B------:R-:W-:Y:S01]  /*8040*/  HADD2.F32 R43, -RZ, R45.reuse.H1_H1 ;  /* 0x3000002dff2b7230 */ /* 0x100fe20000004100 */
[----:B------:R-:W-:Y:S01]  /*8050*/  SHF.R.U64 R55, R34, 0x10, R35 ;  /* 0x0000001022377819 */ /* 0x000fe20000001223 */
[----:B------:R-:W-:Y:S01]  /*8060*/  HADD2.F32 R45, -RZ, R45.H0_H0 ;  /* 0x2000002dff2d7230 */ /* 0x000fe20000004100 */
[----:B------:R-:W-:Y:S02]  /*8070*/  SHF.R.U32.HI R44, RZ, 0x10, R29 ;  /* 0x00000010ff2c7819 */ /* 0x000fe4000001161d */
        /* <DEDUP_REMOVED lines=8> */
[----:B0-----:R-:W-:-:S04]  /*8100*/  LOP3.LUT R13, R12, 0x1c0, RZ, 0xc0, !PT ;  /* 0x000001c00c0d7812 */ /* 0x001fc800078ec0ff */
[----:B------:R-:W-:Y:S02]  /*8110*/  LOP3.LUT R12, R13, 0x38, R16, 0xf8, !PT ;  /* 0x000000380d0c7812 */ /* 0x000fe400078ef810 */
[----:B------:R-:W-:-:S04]  /*8120*/  SHF.R.U32.HI R15, RZ, 0x3, R13 ;  /* 0x00000003ff0f7819 */ /* 0x000fc8000001160d */
[----:B------:R-:W-:Y:S02]  /*8130*/  LOP3.LUT R12, R12, R15, RZ, 0x3c, !PT ;  /* 0x0000000f0c0c7212 */ /* 0x000fe400078e3cff */
[----:B------:R-:W-:-:S03]  /*8140*/  LOP3.LUT R24, R15, R32, R13, 0x1e, !PT ;  /* 0x000000200f187212 */ /* 0x000fc600078e1e0d */
[C---:B------:R-:W-:Y:S02]  /*8150*/  IMAD R33, R25.reuse, 0x200, R12 ;  /* 0x0000020019217824 */ /* 0x040fe400078e020c */
[----:B------:R-:W-:-:S05]  /*8160*/  IMAD R25, R25, 0x200, R24 ;  /* 0x0000020019197824 */ /* 0x000fca00078e0218 */
[----:B------:R-:W-:Y:S01]  /*8170*/  LEA R38, R25, R2, 0x1 ;  /* 0x0000000219267211 */ /* 0x000fe200078e08ff */
[----:B------:R-:W-:-:S04]  /*8180*/  IMAD R33, R33, 0x2, R2 ;  /* 0x0000000221217824 */ /* 0x000fc800078e0202 */
        /* <DEDUP_REMOVED lines=73> */
.L_x_15462:
[----:B------:R-:W-:Y:S05]  /*8620*/  BSYNC B1 ;  /* 0x0000000000017941 */ /* 0x000fea0003800000 */
.L_x_15461:
[----:B------:R-:W-:Y:S01]  /*8630*/  PRMT R34, R0, 0x5410, R3 ;  /* 0x0000541000227816 */ /* 0x000fe20000000003 */
[----:B------:R-:W-:Y:S06]  /*8640*/  @P0 BRA `(.L_x_15453) ;  /* 0x0000000400800947 */ /* 0x000fec0003800000 */
[----:B------:R-:W2:Y:S01]  /*8650*/  LDL R20, [R1+0x3c] ;  /* 0x00003c0001147983 */ /* 0x000ea20000100800 */
[C---:B-1----:R-:W-:Y:S02]  /*8660*/  VIADD R12, R154.reuse, 0x60 ;  /* 0x000000609a0c7836 */ /* 0x042fe40000000000 */
[----:B0-----:R-:W-:Y:S01]  /*8670*/  VIADD R13, R154, 0x60 ;  /* 0x000000609a0d7836 */ /* 0x001fe20000000000 */
[----:B------:R-:W3:Y:S01]  /*8680*/  LDL R43, [R1+0x64] ;  /* 0x00006400012b7983 */ /* 0x000ee20000100800 */
[----:B------:R-:W-:Y:S02]  /*8690*/  IMAD.SHL.U32 R12, R12, 0x40, RZ ;  /* 0x000000400c0c7824 */ /* 0x000fe400078e00ff */
[----:B------:R-:W-:-:S03]  /*86a0*/  IMAD.SHL.U32 R13, R13, 0x40, RZ ;  /* 0x000000400d0d7824 */ /* 0x000fc600078e00ff */
[----:B------:R-:W-:Y:S02]  /*86b0*/  LOP3.LUT R12, R12, 0x1c0, RZ, 0xc0, !PT ;  /* 0x000001c00c0c7812 */ /* 0x000fe400078ec0ff */
[----:B------:R-:W-:Y:S02]  /*86c0*/  LOP3.LUT R13, R13, 0x1c0, RZ, 0xc0, !PT ;  /* 0x000001c00d0d7812 */ /* 0x000fe400078ec0ff */
[----:B------:R-:W-:-:S04]  /*86d0*/  SHF.R.U32.HI R12, RZ, 0x3, R12 ;  /* 0x00000003ff0c7819 */ /* 0x000fc8000001160c */
[----:B------:R-:W-:Y:S02]  /*86e0*/  LOP3.LUT R32, R12, R32, R13, 0x1e, !PT ;  /* 0x000000200c207212 */ /* 0x000fe400078e1e0d */
[--C-:B------:R-:W-:Y:S02]  /*86f0*/  SHF.R.U64 R38, R10, 0x10, R11.reuse ;  /* 0x000000100a267819 */ /* 0x100fe4000000120b */
[----:B------:R-:W-:Y:S01]  /*8700*/  SHF.R.U32.HI R36, RZ, 0x10, R11 ;  /* 0x00000010ff247819 */ /* 0x000fe2000001160b */
[--C-:B------:R-:W-:Y:S01]  /*8710*/  HADD2.F32 R11, -RZ, R41.reuse.H1_H1 ;  /* 0x30000029ff0b7230 */ /* 0x100fe20000004100 */
[----:B------:R-:W-:Y:S01]  /*8720*/  SHF.R.U64 R42, R8, 0x10, R9 ;  /* 0x00000010082a7819 */ /* 0x000fe20000001209 */
[----:B------:R-:W-:Y:S01]  /*8730*/  HADD2.F32 R41, -RZ, R41.H0_H0 ;  /* 0x20000029ff297230 */ /* 0x000fe20000004100 */
[----:B------:R-:W-:Y:S02]  /*8740*/  SHF.R.U64 R37, R4, 0x10, R5 ;  /* 0x0000001004257819 */ /* 0x000fe40000001205 */
[----:B------:R-:W-:-:S02]  /*8750*/  SHF.R.U32.HI R28, RZ, 0x10, R9 ;  /* 0x00000010ff1c7819 */ /* 0x000fc40000011609 */
[--C-:B------:R-:W-:Y:S02]  /*8760*/  SHF.R.U64 R35, R6, 0x10, R7.reuse ;  /* 0x0000001006237819 */ /* 0x100fe40000001207 */
[----:B------:R-:W-:Y:S01]  /*8770*/  SHF.R.U32.HI R33, RZ, 0x10, R7 ;  /* 0x00000010ff217819 */ /* 0x000fe20000011607 */
[----:B--2---:R-:W-:Y:S01]  /*8780*/  IMAD.IADD R3, R20, 0x1, R32 ;  /* 0x0000000114037824 */ /* 0x004fe200078e0220 */
[----:B---3--:R-:W0:Y:S04]  /*8790*/  LDS.128 R12, [R43+0x8400] ;  /* 0x008400002b0c7984 */ /* 0x008e280000000c00 */
[----:B------:R-:W-:-:S05]  /*87a0*/  LEA R3, R3, R2, 0x1 ;  /* 0x0000000203037211 */ /* 0x000fca00078e08ff */
[----:B------:R-:W1:Y:S01]  /*87b0*/  LDS.128 R24, [R3+0x8400] ;  /* 0x0084000003187984 */ /* 0x000e620000000c00 */
[----:B------:R-:W-:-:S05]  /*87c0*/  SHF.R.U32.HI R20, RZ, 0x10, R5 ;  /* 0x00000010ff147819 */ /* 0x000fca0000011605 */
[----:B------:R-:W-:Y:S02]  /*87d0*/  HADD2.F32 R20, -RZ, R20.H0_H0 ;  /* 0x20000014ff147230 */ /* 0x000fe40000004100 */
[----:B0-----:R-:W-:Y:S02]  /*87e0*/  HADD2.F32 R4, -RZ, R13.H0_H0 ;  /* 0x2000000dff047230 */ /* 0x001fe40000004100 */
[--C-:B-1----:R-:W-:Y:S02]  /*87f0*/  HADD2.F32 R8, -RZ, R25.reuse.H0_H0 ;  /* 0x20000019ff087230 */ /* 0x102fe40000004100 */
[----:B------:R-:W-:-:S03]  /*8800*/  HADD2.F32 R25, -RZ, R25.H1_H1 ;  /* 0x30000019ff197230 */ /* 0x000fc60000004100 */
[C---:B------:R-:W-:Y:S01]  /*8810*/  FMUL.FTZ R21, R8.reuse, R41 ;  /* 0x0000002908157220 */ /* 0x040fe20000410000 */
[-C--:B------:R-:W-:Y:S01]  /*8820*/  FMUL.FTZ R31, R8, R11.reuse ;  /* 0x0000000b081f7220 */ /* 0x080fe20000410000 */
[----:B------:R-:W-:Y:S02]  /*8830*/  HADD2.F32 R13, -RZ, R13.H1_H1 ;  /* 0x3000000dff0d7230 */ /* 0x000fe40000004100 */
[----:B------:R-:W-:Y:S01]  /*8840*/  FFMA.FTZ R29, R4, R11, -R21 ;  /* 0x0000000b041d7223 */ /* 0x000fe20000010815 */
[----:B------:R-:W-:Y:S02]  /*8850*/  HADD2.F32 R8, -RZ, R28.H0_H0 ;  /* 0x2000001cff087230 */ /* 0x000fe40000004100 */
[----:B------:R-:W-:Y:S01]  /*8860*/  FMUL.FTZ R28, R25, R20 ;  /* 0x00000014191c7220 */ /* 0x000fe20000410000 */
[----:B------:R-:W-:Y:S02]  /*8870*/  HADD2.F32 R11, -RZ, R40.H1_H1 ;  /* 0x30000028ff0b7230 */ /* 0x000fe40000004100 */
[----:B------:R-:W-:-:S02]  /*8880*/  HADD2.F32 R7, -RZ, R24.H0_H0 ;  /* 0x20000018ff077230 */ /* 0x000fc40000004100 */
[----:B------:R-:W-:Y:S02]  /*8890*/  HADD2.F32 R40, -RZ, R40.H0_H0 ;  /* 0x20000028ff287230 */ /* 0x000fe40000004100 */
[----:B------:R-:W-:Y:S01]  /*88a0*/  FFMA.FTZ R31, R4, R41, R31 ;  /* 0x00000029041f7223 */ /* 0x000fe2000001001f */
[----:B------:R-:W-:Y:S02]  /*88b0*/  HADD2.F32 R0, -RZ, R12.H0_H0 ;  /* 0x2000000cff007230 */ /* 0x000fe40000004100 */
[-C--:B------:R-:W-:Y:S01]  /*88c0*/  FMUL.FTZ R4, R25, R8.reuse ;  /* 0x0000000819047220 */ /* 0x080fe20000410000 */
[----:B------:R-:W-:Y:S01]  /*88d0*/  FFMA.FTZ R32, R13, R8, -R28 ;  /* 0x000000080d207223 */ /* 0x000fe2000001081c */
[----:B------:R-:W-:Y:S02]  /*88e0*/  HADD2.F32 R9, -RZ, R26.H0_H0 ;  /* 0x2000001aff097230 */ /* 0x000fe40000004100 */
[----:B------:R-:W-:Y:S01]  /*88f0*/  FMUL.FTZ R21, R7, R11 ;  /* 0x0000000b07157220 */ /* 0x000fe20000410000 */
[----:B------:R-:W-:-:S02]  /*8900*/  HADD2.F32 R8, -RZ, R39.H1_H1 ;  /* 0x30000027ff087230 */ /* 0x000fc40000004100 */
[----:B------:R-:W-:Y:S01]  /*8910*/  FMUL.FTZ R28, R7, R40 ;  /* 0x00000028071c7220 */ /* 0x000fe20000410000 */
[----:B------:R-:W-:Y:S01]  /*8920*/  FFMA.FTZ R20, R13, R20, R4 ;  /* 0x000000140d147223 */ /* 0x000fe20000010004 */
[----:B------:R-:W-:Y:S02]  /*8930*/  HADD2.F32 R5, -RZ, R14.H0_H0 ;  /* 0x2000000eff057230 */ /* 0x000fe40000004100 */
[C---:B------:R-:W-:Y:S01]  /*8940*/  FFMA.FTZ R21, R0.reuse, R40, -R21 ;  /* 0x0000002800157223 */ /* 0x040fe20000010815 */
[--C-:B------:R-:W-:Y:S02]  /*8950*/  HADD2.F32 R4, -RZ, R34.reuse.H0_H0 ;  /* 0x20000022ff047230 */ /* 0x100fe40000004100 */
[----:B------:R-:W-:Y:S01]  /*8960*/  FFMA.FTZ R28, R0, R11, R28 ;  /* 0x0000000b001c7223 */ /* 0x000fe2000001001c */
[----:B------:R-:W-:Y:S01]  /*8970*/  FMUL.FTZ R0, R9, R8 ;  /* 0x0000000809007220 */ /* 0x000fe20000410000 */
[----:B------:R-:W-:Y:S02]  /*8980*/  HADD2.F32 R10, -RZ, R27.H0_H0 ;  /* 0x2000001bff0a7230 */ /* 0x000fe40000004100 */
[----:B------:R-:W-:-:S02]  /*8990*/  HADD2.F32 R7, -RZ, R34.H1_H1 ;  /* 0x30000022ff077230 */ /* 0x000fc40000004100 */
[----:B------:R-:W-:Y:S02]  /*89a0*/  HADD2.F32 R39, -RZ, R39.H0_H0 ;  /* 0x20000027ff277230 */ /* 0x000fe40000004100 */
[-C--:B------:R-:W-:Y:S01]  /*89b0*/  FFMA.FTZ R25, R5, R4.reuse, -R0 ;  /* 0x0000000405197223 */ /* 0x080fe20000010800 */
[----:B------:R-:W-:Y:S02]  /*89c0*/  HADD2.F32 R6, -RZ, R15.H0_H0 ;  /* 0x2000000fff067230 */ /* 0x000fe40000004100 */
[----:B------:R-:W-:Y:S01]  /*89d0*/  FMUL.FTZ R34, R9, R4 ;  /* 0x0000000409227220 */ /* 0x000fe20000410000 */
[----:B------:R-:W-:Y:S02]  /*89e0*/  HADD2.F32 R0, -RZ, R36.H0_H0 ;  /* 0x20000024ff007230 */ /* 0x000fe40000004100 */
[C---:B------:R-:W-:Y:S01]  /*89f0*/  FMUL.FTZ R9, R10.reuse, R39 ;  /* 0x000000270a097220 */ /* 0x040fe20000410000 */
[----:B------:R-:W-:Y:S02]  /*8a00*/  HADD2.F32 R27, -RZ, R27.H1_H1 ;  /* 0x3000001bff1b7230 */ /* 0x000fe40000004100 */
[----:B------:R-:W-:Y:S01]  /*8a10*/  FMUL.FTZ R36, R10, R7 ;  /* 0x000000070a247220 */ /* 0x000fe20000410000 */
[----:B------:R-:W-:-:S02]  /*8a20*/  HADD2.F32 R4, -RZ, R33.H0_H0 ;  /* 0x20000021ff047230 */ /* 0x000fc40000004100 */
[----:B------:R-:W-:Y:S01]  /*8a30*/  FFMA.FTZ R10, R5, R8, R34 ;  /* 0x00000008050a7223 */ /* 0x000fe20000010022 */
[----:B------:R-:W-:Y:S02]  /*8a40*/  HADD2.F32 R15, -RZ, R15.H1_H1 ;  /* 0x3000000fff0f7230 */ /* 0x000fe40000004100 */
[C---:B------:R-:W-:Y:S01]  /*8a50*/  FFMA.FTZ R8, R6.reuse, R7, -R9 ;  /* 0x0000000706087223 */ /* 0x040fe20000010809 */
[----:B------:R-:W-:Y:S01]  /*8a60*/  FFMA.FTZ R36, R6, R39, R36 ;  /* 0x0000002706247223 */ /* 0x000fe20000010024 */
[----:B------:R-:W-:Y:S02]  /*8a70*/  HADD2.F32 R24, -RZ, R24.H1_H1 ;  /* 0x30000018ff187230 */ /* 0x000fe40000004100 */
[C---:B------:R-:W-:Y:S01]  /*8a80*/  FMUL.FTZ R34, R27.reuse, R4 ;  /* 0x000000041b227220 */ /* 0x040fe20000410000 */
[----:B------:R-:W-:Y:S02]  /*8a90*/  HADD2.F32 R26, -RZ, R26.H1_H1 ;  /* 0x3000001aff1a7230 */ /* 0x000fe40000004100 */
[----:B------:R-:W-:Y:S01]  /*8aa0*/  FMUL.FTZ R6, R27, R0 ;  /* 0x000000001b067220 */ /* 0x000fe20000410000 */
[----:B------:R-:W-:-:S02]  /*8ab0*/  HADD2.F32 R9, -RZ, R37.H0_H0 ;  /* 0x20000025ff097230 */ /* 0x000fc40000004100 */
[----:B------:R-:W-:Y:S02]  /*8ac0*/  HADD2.F32 R11, -RZ, R35.H0_H0 ;  /* 0x20000023ff0b7230 */ /* 0x000fe40000004100 */
[----:B------:R-:W-:Y:S02]  /*8ad0*/  HADD2.F32 R5, -RZ, R42.H0_H0 ;  /* 0x2000002aff057230 */ /* 0x000fe40000004100 */
[----:B------:R-:W-:Y:S02]  /*8ae0*/  HADD2.F32 R7, -RZ, R38.H0_H0 ;  /* 0x20000026ff077230 */ /* 0x000fe40000004100 */
[C---:B------:R-:W-:Y:S01]  /*8af0*/  FFMA.FTZ R27, R15.reuse, R0, -R34 ;  /* 0x000000000f1b7223 */ /* 0x040fe20000010822 */
[----:B------:R-:W-:Y:S02]  /*8b00*/  HADD2.F32 R12, -RZ, R12.H1_H1 ;  /* 0x3000000cff0c7230 */ /* 0x000fe40000004100 */
        /* <DEDUP_REMOVED lines=18> */
[----:B------:R3:W-:Y:S04]  /*8c30*/  STS.128 [R43+0x8400], R4 ;  /* 0x008400042b007388 */ /* 0x0007e80000000c00 */
[----:B------:R3:W-:Y:S02]  /*8c40*/  STS.128 [R3+0x8400], R8 ;  /* 0x0084000803007388 */ /* 0x0007e40000000c00 */
.L_x_15453:
[----:B------:R-:W-:Y:S05]  /*8c50*/  BSYNC B0 ;  /* 0x0000000000007941 */ /* 0x000fea0003800000 */
.L_x_15439:
        /* <DEDUP_REMOVED lines=8> */
.L_x_15436:
[----:B------:R-:W-:-:S13]  /*8ce0*/  ISETP.NE.AND P0, PT, R157, 0x3, PT ;  /* 0x000000039d00780c */ /* 0x000fda0003f05270 */
[----:B------:R-:W-:Y:S05]  /*8cf0*/  @!P0 BRA `(.L_x_15463) ;  /* 0x0000000000048947 */ /* 0x000fea0003800000 */
[----:B------:R-:W-:Y:S01]  /*8d00*/  BPT.TRAP 0x1 ;  /* 0x000000040000795c */ /* 0x000fe20000300000 */
.L_x_15463:
[----:B---3--:R-:W-:Y:S01]  /*8d10*/  IMAD R8, R22, 0x8, R2 ;  /* 0x0000000816087824 */ /* 0x008fe200078e0202 */
[----:B-12---:R-:W-:-:S04]  /*8d20*/  SHF.L.U32 R3, R155, 0x1f, RZ ;  /* 0x0000001f9b037819 */ /* 0x006fc800000006ff */
[----:B------:R1:W2:Y:S01]  /*8d30*/  SYNCS.PHASECHK.TRANS64.TRYWAIT P1, [R8+URZ+0x16830], R3 ;  /* 0x01683003080075a7 */ /* 0x0002a2000802017f */
[----:B------:R-:W-:Y:S05]  /*8d40*/  @!P0 BRA `(.L_x_15464) ;  /* 0x0000000000048947 */ /* 0x000fea0003800000 */
[----:B------:R-:W-:Y:S01]  /*8d50*/  BPT.TRAP 0x1 ;  /* 0x000000040000795c */ /* 0x000fe20000300000 */
.L_x_15464:
[----:B------:R-:W-:Y:S01]  /*8d60*/  VIADD R0, R2, 0xe400 ;  /* 0x0000e40002007836 */ /* 0x000fe20000000000 */
[----:B0-----:R-:W-:Y:S01]  /*8d70*/  LOP3.LUT R14, R30, 0x10000, RZ, 0xfc, !PT ;  /* 0x000100001e0e7812 */ /* 0x001fe200078efcff */
[----:B------:R-:W-:-:S03]  /*8d80*/  IMAD.MOV.U32 R15, RZ, RZ, 0x40000040 ;  /* 0x40000040ff0f7424 */ /* 0x000fc600078e00ff */
[----:B------:R-:W-:-:S04]  /*8d90*/  SHF.R.U32.HI R0, RZ, 0x4, R0 ;  /* 0x00000004ff007819 */ /* 0x000fc80000011600 */
[----:B------:R-:W-:-:S04]  /*8da0*/  LOP3.LUT R0, R0, 0x3fff, RZ, 0xc0, !PT ;  /* 0x00003fff00007812 */ /* 0x000fc800078ec0ff */
[----:B------:R-:W-:-:S05]  /*8db0*/  LOP3.LUT R0, R0, 0x10000, RZ, 0xfc, !PT ;  /* 0x0001000000007812 */ /* 0x000fca00078efcff */
[----:B------:R0:W-:Y:S01]  /*8dc0*/  STL [R1+0x20], R0 ;  /* 0x0000200001007387 */ /* 0x0001e20000100800 */
[----:B--2---:R-:W-:Y:S05]  /*8dd0*/  @P1 BRA `(.L_x_15465) ;  /* 0x0000000000081947 */ /* 0x004fea0003800000 */
[----:B------:R-:W2:Y:S02]  /*8de0*/  SYNCS.PHASECHK.TRANS64.TRYWAIT P1, [R8+URZ+0x16830], R3 ;  /* 0x01683003080075a7 */ /* 0x000ea4000802017f */
[----:B--2---:R-:W-:Y:S05]  /*8df0*/  @!P1 BRA `(.L_x_15466) ;  /* 0x0000010c00649947 */ /* 0x004fea0003800000 */
.L_x_15465:
[----:B0-----:R-:W3:Y:S01]  /*8e00*/  LDL R0, [R1+0x20] ;  /* 0x0000200001007983 */ /* 0x001ee20000100800 */
[----:B------:R-:W-:Y:S01]  /*8e10*/  IMAD.MOV.U32 R5, RZ, RZ, 0x40000040 ;  /* 0x40000040ff057424 */ /* 0x000fe200078e00ff */
[----:B------:R-:W-:Y:S05]  /*8e20*/  WARPSYNC.ALL ;  /* 0x0000000000007948 */ /* 0x000fea0003800000 */
[C---:B------:R-:W-:Y:S01]  /*8e30*/  R2UR UR4, R14.reuse ;  /* 0x000000000e0472ca */ /* 0x040fe200000e0000 */
[----:B----45:R-:W-:Y:S01]  /*8e40*/  WARPGROUP.ARRIVE ;  /* 0x00000000000079c5 */ /* 0x030fe20000000000 */
[----:B------:R-:W-:Y:S01]  /*8e50*/  R2UR UR5, R15 ;  /* 0x000000000f0572ca */ /* 0x000fe200000e0000 */
[----:B------:R-:W-:Y:S01]  /*8e60*/  IMAD.MOV.U32 R13, RZ, RZ, 0x40000040 ;  /* 0x40000040ff0d7424 */ /* 0x000fe200078e00ff */
[----:B------:R-:W-:Y:S01]  /*8e70*/  R2UR UR7, R5 ;  /* 0x00000000050772ca */ /* 0x000fe200000e0000 */
[----:B------:R-:W-:Y:S01]  /*8e80*/  IMAD.MOV.U32 R7, RZ, RZ, 0x40000040 ;  /* 0x40000040ff077424 */ /* 0x000fe200078e00ff */
[C---:B------:R-:W-:Y:S01]  /*8e90*/  IADD3 R12, R14.reuse, 0x2, RZ ;  /* 0x000000020e0c7810 */ /* 0x040fe20007ffe0ff */
[C---:B------:R-:W-:Y:S01]  /*8ea0*/  VIADD R10, R14.reuse, 0x4 ;  /* 0x000000040e0a7836 */ /* 0x040fe20000000000 */
[----:B------:R-:W-:Y:S01]  /*8eb0*/  MOV R11, 0x40000040 ;  /* 0x40000040000b7802 */ /* 0x000fe20000000f00 */
[----:B------:R-:W-:-:S02]  /*8ec0*/  VIADD R20, R14, 0x6 ;  /* 0x000000060e147836 */ /* 0x000fc40000000000 */
[----:B------:R-:W-:Y:S01]  /*8ed0*/  IMAD.MOV.U32 R21, RZ, RZ, 0x40000040 ;  /* 0x40000040ff157424 */ /* 0x000fe200078e00ff */
[----:B------:R0:W-:Y:S01]  /*8ee0*/  STL.64 [R1+0x10], R12 ;  /* 0x0000100c01007387 */ /* 0x0001e20000100a00 */
[----:B------:R-:W-:-:S03]  /*8ef0*/  IMAD.MOV.U32 R5, RZ, RZ, 0x40000040 ;  /* 0x40000040ff057424 */ /* 0x000fc600078e00ff */
[----:B------:R0:W-:Y:S01]  /*8f00*/  STL.64 [R1+0x8], R10 ;  /* 0x0000080a01007387 */ /* 0x0001e20000100a00 */
[----:B---3--:R-:W-:-:S04]  /*8f10*/  IMAD R4, R22, 0x400, R0 ;  /* 0x0000040016047824 */ /* 0x008fc800078e0200 */
        /* <DEDUP_REMOVED lines=30> */
.L_x_15467:
[----:B------:R-:W3:Y:S01]  /*9100*/  LDL R0, [R1+0x44] ;  /* 0x0000440001007983 */ /* 0x000ee20000100800 */
[----:B-12---:R-:W0:Y:S01]  /*9110*/  LDC R3, c[0x0][0x448] ;  /* 0x00011200ff037b82 */ /* 0x006e220000000800 */
[----:B------:R-:W-:Y:S02]  /*9120*/  ULDC UR4, c[0x0][0x988] ;  /* 0x0002620000047ab9 */ /* 0x000fe40000000800 */
[----:B------:R-:W3:Y:S04]  /*9130*/  LDL R94, [R1+0x28] ;  /* 0x00002800015e7983 */ /* 0x000ee80000100800 */
[----:B------:R-:W2:Y:S04]  /*9140*/  LDL R4, [R1+0x40] ;  /* 0x0000400001047983 */ /* 0x000ea80000100800 */
[----:B------:R-:W4:Y:S04]  /*9150*/  LDL R90, [R1+0x24] ;  /* 0x00002400015a7983 */ /* 0x000f280000100800 */
[----:B------:R-:W5:Y:S01]  /*9160*/  LDL R92, [R1+0x18] ;  /* 0x00001800015c7983 */ /* 0x000f620000100800 */
[----:B0-----:R-:W-:-:S13]  /*9170*/  ISETP.NE.AND P4, PT, R3, 0x1, PT ;  /* 0x000000010300780c */ /* 0x001fda0003f85270 */
[----:B------:R-:W0:Y:S08]  /*9180*/  @P4 LDC R3, c[0x0][0x44c] ;  /* 0x00011300ff034b82 */ /* 0x000e300000000800 */
[----:B------:R-:W1:Y:S01]  /*9190*/  @P4 LDC R5, c[0x0][0x450] ;  /* 0x00011400ff054b82 */ /* 0x000e620000000800 */
[----:B---3--:R-:W-:-:S05]  /*91a0*/  IADD3 R6, R0, R94, RZ ;  /* 0x0000005e00067210 */ /* 0x008fca0007ffe0ff */
[----:B0-----:R-:W-:-:S05]  /*91b0*/  @P4 IMAD.HI.U32 R0, R6, R3, RZ ;  /* 0x0000000306004227 */ /* 0x001fca00078e00ff */
[----:B-1----:R-:W-:Y:S01]  /*91c0*/  @P4 SHF.R.U32.HI R6, RZ, R5, R0 ;  /* 0x00000005ff064219 */ /* 0x002fe20000011600 */
[----:B------:R-:W-:-:S04]  /*91d0*/  IMAD.MOV.U32 R3, RZ, RZ, -0x80 ;  /* 0xffffff80ff037424 */ /* 0x000fc800078e00ff */
[----:B------:R-:W0:Y:S01]  /*91e0*/  SHFL.IDX PT, R7, R6, 0x1, 0x1c1f ;  /* 0x003c1f0006077f89 */ /* 0x000e2200000e0000 */
[----:B------:R-:W-:-:S04]  /*91f0*/  IMAD R0, R88, R3, 0x80 ;  /* 0x0000008058007424 */ /* 0x000fc800078e0203 */
[----:B------:R-:W-:Y:S02]  /*9200*/  VIADD R3, R0, 0x1 ;  /* 0x0000000100037836 */ /* 0x000fe40000000000 */
[----:B----4-:R-:W-:Y:S02]  /*9210*/  IMAD.IADD R5, R90, 0x1, R0 ;  /* 0x000000015a057824 */ /* 0x010fe400078e0200 */
[C---:B--2---:R-:W-:Y:S02]  /*9220*/  IMAD R3, R4.reuse, -0x2, R3 ;  /* 0xfffffffe04037824 */ /* 0x044fe400078e0203 */
        /* <DEDUP_REMOVED lines=102> */
[----:B------:R-:W-:Y:S01]  /*9890*/  IMAD.U32 R0, RZ, RZ, UR4 ;  /* 0x00000004ff007e24 */ /* 0x000fe2000f8e00ff */
[----:B-1----:R-:W-:-:S04]  /*98a0*/  VIADDMNMX R4, R6, R4, R5, PT ;  /* 0x0000000406047246 */ /* 0x002fc80003800105 */
[C---:B------:R-:W-:Y:S02]  /*98b0*/  ISETP.GT.AND P2, PT, R4.reuse, 0x1, PT ;  /* 0x000000010400780c */ /* 0x040fe40003f44270 */
[----:B------:R-:W-:Y:S02]  /*98c0*/  ISETP.GT.AND P3, PT, R4, 0x8, PT ;  /* 0x000000080400780c */ /* 0x000fe40003f64270 */
[----:B0-----:R-:W-:-:S04]  /*98d0*/  FMNMX.FTZ R3, R26, R3, !PT ;  /* 0x000000031a037209 */ /* 0x001fc80007810000 */
[C---:B------:R-:W-:Y:S01]  /*98e0*/  FSETP.NEU.FTZ.AND P1, PT, R3.reuse, -INF , PT ;  /* 0xff8000000300780b */ /* 0x040fe20003f3d000 */
[----:B------:R-:W-:-:S05]  /*98f0*/  FMUL.FTZ R10, R3, R0 ;  /* 0x00000000030a7220 */ /* 0x000fca0000410000 */
[----:B------:R-:W-:Y:S02]  /*9900*/  FSEL R10, R10, RZ, P1 ;  /* 0x000000ff0a0a7208 */ /* 0x000fe40000800000 */
[----:B------:R-:W-:Y:S02]  /*9910*/  ISETP.GT.AND P1, PT, R4, RZ, PT ;  /* 0x000000ff0400720c */ /* 0x000fe40003f24270 */
[----:B------:R-:W-:Y:S02]  /*9920*/  FSEL R25, R25, -INF , P2 ;  /* 0xff80000019197808 */ /* 0x000fe40001000000 */
[----:B------:R-:W-:Y:S01]  /*9930*/  FSEL R5, R24, -INF , P1 ;  /* 0xff80000018057808 */ /* 0x000fe20000800000 */
[----:B------:R-:W-:Y:S01]  /*9940*/  FFMA.FTZ R149, R7, R0, -R10 ;  /* 0x0000000007957223 */ /* 0x000fe2000001080a */
[----:B------:R-:W-:Y:S02]  /*9950*/  ISETP.GT.AND P1, PT, R4, 0x9, PT ;  /* 0x000000090400780c */ /* 0x000fe40003f24270 */
[----:B------:R-:W-:-:S02]  /*9960*/  FSEL R7, R28, -INF , P3 ;  /* 0xff8000001c077808 */ /* 0x000fc40001800000 */
[----:B------:R-:W-:Y:S02]  /*9970*/  FMNMX.FTZ R6, R5, R25, !PT ;  /* 0x0000001905067209 */ /* 0x000fe40007810000 */
[C---:B------:R-:W-:Y:S02]  /*9980*/  ISETP.GT.AND P2, PT, R4.reuse, 0x10, PT ;  /* 0x000000100400780c */ /* 0x040fe40003f44270 */
[----:B------:R-:W-:Y:S02]  /*9990*/  FSEL R29, R29, -INF , P1 ;  /* 0xff8000001d1d7808 */ /* 0x000fe40000800000 */
[----:B------:R-:W-:Y:S01]  /*99a0*/  FMNMX.FTZ R6, R7, R6, !PT ;  /* 0x0000000607067209 */ /* 0x000fe20007810000 */
        /* <DEDUP_REMOVED lines=53> */
[----:B------:R-:W-:Y:S01]  /*9d00*/  FFMA.FTZ R48, R55, R0, -R10 ;  /* 0x0000000037307223 */ /* 0x000fe2000001080a */
[----:B------:R-:W-:Y:S01]  /*9d10*/  FSEL R57, R57, -INF , P1 ;  /* 0xff80000039397808 */ /* 0x000fe20000800000 */
[----:B------:R-:W0:Y:S01]  /*9d20*/  S2R R96, SR_CgaCtaId ;  /* 0x0000000000607919 */ /* 0x000e220000008800 */
[----:B------:R-:W-:Y:S01]  /*9d30*/  FMNMX.FTZ R6, R39, R6, !PT ;  /* 0x0000000627067209 */ /* 0x000fe20007810000 */
[----:B------:R-:W1:Y:S01]  /*9d40*/  @P4 LDC R52, c[0x0][0x450] ;  /* 0x00011400ff344b82 */ /* 0x000e620000000800 */
        /* <DEDUP_REMOVED lines=41> */
[----:B------:R-:W-:Y:S01]  /*9fe0*/  FMNMX.FTZ R6, R85, R6, !PT ;  /* 0x0000000655067209 */ /* 0x000fe20007810000 */
[----:B------:R-:W-:-:S04]  /*9ff0*/  FFMA.FTZ R4, R59, R0, -R10 ;  /* 0x000000003b047223 */ /* 0x000fc8000001080a */
[----:B------:R-:W2:Y:S02]  /*a000*/  SHFL.BFLY PT, R59, R6, 0x2, 0x1f ;  /* 0x0c401f00063b7f89 */ /* 0x000ea400000e0000 */
[----:B--2---:R-:W-:-:S05]  /*a010*/  FMNMX.FTZ R59, R6, R59, !PT ;  /* 0x0000003b063b7209 */ /* 0x004fca0007810000 */
[----:B------:R-:W2:Y:S02]  /*a020*/  SHFL.BFLY PT, R6, R59, 0x1, 0x1f ;  /* 0x0c201f003b067f89 */ /* 0x000ea400000e0000 */
[----:B--2---:R-:W-:-:S04]  /*a030*/  FMNMX.FTZ R6, R59, R6, !PT ;  /* 0x000000063b067209 */ /* 0x004fc80007810000 */
[C---:B------:R-:W-:Y:S01]  /*a040*/  FSETP.NEU.FTZ.AND P1, PT, R6.reuse, -INF , PT ;  /* 0xff8000000600780b */ /* 0x040fe20003f3d000 */
[----:B------:R-:W-:-:S05]  /*a050*/  FMUL.FTZ R50, R6, R0 ;  /* 0x0000000006327220 */ /* 0x000fca0000410000 */
[----:B------:R-:W-:-:S05]  /*a060*/  FSEL R50, R50, RZ, P1 ;  /* 0x000000ff32327208 */ /* 0x000fca0000800000 */
[-CC-:B------:R-:W-:Y:S01]  /*a070*/  FFMA.FTZ R146, R27, R0.reuse, -R50.reuse ;  /* 0x000000001b927223 */ /* 0x180fe20000010832 */
[-CC-:B------:R-:W-:Y:S02]  /*a080*/  FFMA.FTZ R27, R37, R0.reuse, -R50.reuse ;  /* 0x00000000251b7223 */ /* 0x180fe40000010832 */
[----:B------:R-:W2:Y:S01]  /*a090*/  @P4 LDC R37, c[0x0][0x44c] ;  /* 0x00011300ff254b82 */ /* 0x000ea20000000800 */
[-CC-:B------:R-:W-:Y:S01]  /*a0a0*/  FFMA.FTZ R148, R5, R0.reuse, -R50.reuse ;  /* 0x0000000005947223 */ /* 0x180fe20000010832 */
[-CC-:B------:R-:W-:Y:S01]  /*a0b0*/  FFMA.FTZ R5, R25, R0.reuse, -R50.reuse ;  /* 0x0000000019057223 */ /* 0x180fe20000010832 */
[-CC-:B------:R-:W-:Y:S01]  /*a0c0*/  FFMA.FTZ R150, R7, R0.reuse, -R50.reuse ;  /* 0x0000000007967223 */ /* 0x180fe20000010832 */
[----:B------:R-:W-:Y:S01]  /*a0d0*/  MUFU.EX2 R149, R149 ;  /* 0x0000009500957308 */ /* 0x000fe20000000800 */
[-CC-:B------:R-:W-:Y:S01]  /*a0e0*/  FFMA.FTZ R25, R29, R0.reuse, -R50.reuse ;  /* 0x000000001d197223 */ /* 0x180fe20000010832 */
[----:B------:R-:W-:-:S06]  /*a0f0*/  FFMA.FTZ R144, R9, R0, -R50 ;  /* 0x0000000009907223 */ /* 0x000fcc0000010832 */
[----:B------:R-:W-:Y:S08]  /*a100*/  MUFU.EX2 R148, R148 ;  /* 0x0000009400947308 */ /* 0x000ff00000000800 */
[----:B------:R-:W3:Y:S01]  /*a110*/  MUFU.EX2 R5, R5 ;  /* 0x0000000500057308 */ /* 0x000ee20000000800 */
[----:B------:R-:W-:-:S07]  /*a120*/  VIADD R8, R8, 0x16840 ;  /* 0x0001684008087836 */ /* 0x000fce0000000000 */
[----:B------:R-:W4:Y:S01]  /*a130*/  MUFU.EX2 R12, R12 ;  /* 0x0000000c000c7308 */ /* 0x000f220000000800 */
[----:B------:R-:W-:-:S07]  /*a140*/  FFMA.FTZ R9, R33, R0, -R50 ;  /* 0x0000000021097223 */ /* 0x000fce0000010832 */
[----:B------:R-:W5:Y:S08]  /*a150*/  MUFU.EX2 R150, R150 ;  /* 0x0000009600967308 */ /* 0x000f700000000800 */
[----:B------:R-:W5:Y:S01]  /*a160*/  MUFU.EX2 R151, R151 ;  /* 0x0000009700977308 */ /* 0x000f620000000800 */
[----:B0-----:R-:W-:-:S07]  /*a170*/  PRMT R8, R96, 0x654, R8 ;  /* 0x0000065460087816 */ /* 0x001fce0000000008 */
[----:B------:R-:W0:Y:S01]  /*a180*/  MUFU.EX2 R25, R25 ;  /* 0x0000001900197308 */ /* 0x000e220000000800 */
[----:B--2---:R-:W-:Y:S01]  /*a190*/  @P4 IMAD.HI.U32 R37, R94, R37, RZ ;  /* 0x000000255e254227 */ /* 0x004fe200078e00ff */
[----:B------:R4:W-:Y:S06]  /*a1a0*/  SYNCS.ARRIVE.TRANS64.RED.A1T0 RZ, [R8+URZ], RZ ;  /* 0x000000ff08ff79a7 */ /* 0x0009ec000810043f */
[----:B------:R-:W2:Y:S01]  /*a1b0*/  MUFU.EX2 R24, R24 ;  /* 0x0000001800187308 */ /* 0x000ea20000000800 */
[----:B---3--:R-:W-:Y:S01]  /*a1c0*/  FADD.FTZ R7, R148, R5 ;  /* 0x0000000594077221 */ /* 0x008fe20000010000 */
[----:B------:R-:W-:-:S06]  /*a1d0*/  FFMA.FTZ R132, R39, R0, -R50 ;  /* 0x0000000027847223 */ /* 0x000fcc0000010832 */
[----:B------:R-:W3:Y:S01]  /*a1e0*/  MUFU.EX2 R144, R144 ;  /* 0x0000009000907308 */ /* 0x000ee20000000800 */
[----:B----4-:R-:W-:Y:S01]  /*a1f0*/  FADD.FTZ R8, R149, R12 ;  /* 0x0000000c95087221 */ /* 0x010fe20000010000 */
[----:B------:R-:W-:-:S06]  /*a200*/  MOV R39, R94 ;  /* 0x0000005e00277202 */ /* 0x000fcc0000000f00 */
[----:B------:R-:W4:Y:S01]  /*a210*/  MUFU.EX2 R145, R145 ;  /* 0x0000009100917308 */ /* 0x000f220000000800 */
[----:B-1----:R-:W-:Y:S01]  /*a220*/  @P4 SHF.R.U32.HI R39, RZ, R52, R37 ;  /* 0x00000034ff274219 */ /* 0x002fe20000011625 */
[----:B-----5:R-:W-:-:S06]  /*a230*/  FADD.FTZ R52, R150, R7 ;  /* 0x0000000796347221 */ /* 0x020fcc0000010000 */
[----:B------:R-:W1:Y:S01]  /*a240*/  MUFU.EX2 R9, R9 ;  /* 0x0000000900097308 */ /* 0x000e620000000800 */
[----:B------:R-:W-:Y:S01]  /*a250*/  FADD.FTZ R37, R151, R8 ;  /* 0x0000000897257221 */ /* 0x000fe20000010000 */
[----:B------:R-:W-:-:S06]  /*a260*/  FFMA.FTZ R140, R11, R0, -R50 ;  /* 0x000000000b8c7223 */ /* 0x000fcc0000010832 */
[----:B------:R-:W5:Y:S01]  /*a270*/  MUFU.EX2 R26, R26 ;  /* 0x0000001a001a7308 */ /* 0x000f620000000800 */
[----:B------:R-:W-:Y:S01]  /*a280*/  IADD3 R7, R39, R90, -R92 ;  /* 0x0000005a27077210 */ /* 0x000fe20007ffe85c */
[----:B0-----:R-:W-:-:S06]  /*a290*/  FADD.FTZ R39, R25, R52 ;  /* 0x0000003419277221 */ /* 0x001fcc0000010000 */
[----:B------:R-:W0:Y:S01]  /*a2a0*/  MUFU.EX2 R146, R146 ;  /* 0x0000009200927308 */ /* 0x000e220000000800 */
[----:B--2---:R-:W-:Y:S01]  /*a2b0*/  FADD.FTZ R8, R24, R37 ;  /* 0x0000002518087221 */ /* 0x004fe20000010000 */
[----:B------:R-:W-:-:S06]  /*a2c0*/  FFMA.FTZ R11, R41, R0, -R50 ;  /* 0x00000000290b7223 */ /* 0x000fcc0000010832 */
[----:B------:R-:W2:Y:S01]  /*a2d0*/  MUFU.EX2 R147, R147 ;  /* 0x0000009300937308 */ /* 0x000ea20000000800 */
[----:B---3--:R-:W-:Y:S01]  /*a2e0*/  FADD.FTZ R52, R144, R39 ;  /* 0x0000002790347221 */ /* 0x008fe20000010000 */
[----:B----4-:R-:W-:-:S06]  /*a2f0*/  FADD.FTZ R41, R145, R8 ;  /* 0x0000000891297221 */ /* 0x010fcc0000010000 */
[----:B------:R-:W-:Y:S01]  /*a300*/  MUFU.EX2 R28, R28 ;  /* 0x0000001c001c7308 */ /* 0x000fe20000000800 */
[----:B------:R-:W-:-:S07]  /*a310*/  FFMA.FTZ R142, R31, R0, -R50 ;  /* 0x000000001f8e7223 */ /* 0x000fce0000010832 */
[----:B------:R-:W3:Y:S01]  /*a320*/  MUFU.EX2 R27, R27 ;  /* 0x0000001b001b7308 */ /* 0x000ee20000000800 */
[----:B------:R-:W-:Y:S01]  /*a330*/  FFMA.FTZ R134, R43, R0, -R50 ;  /* 0x000000002b867223 */ /* 0x000fe20000010832 */
[----:B-1----:R-:W-:Y:S01]  /*a340*/  FADD.FTZ R43, R9, R52 ;  /* 0x00000034092b7221 */ /* 0x002fe20000010000 */
[----:B-----5:R-:W-:-:S05]  /*a350*/  FADD.FTZ R8, R26, R41 ;  /* 0x000000291a087221 */ /* 0x020fca0000010000 */
[----:B------:R-:W-:Y:S01]  /*a360*/  MUFU.EX2 R141, R141 ;  /* 0x0000008d008d7308 */ /* 0x000fe20000000800 */
[----:B------:R-:W-:-:S07]  /*a370*/  FFMA.FTZ R29, R45, R0, -R50 ;  /* 0x000000002d1d7223 */ /* 0x000fce0000010832 */
[----:B------:R-:W1:Y:S01]  /*a380*/  MUFU.EX2 R140, R140 ;  /* 0x0000008c008c7308 */ /* 0x000e620000000800 */
[----:B0-----:R-:W-:Y:S01]  /*a390*/  FADD.FTZ R52, R146, R43 ;  /* 0x0000002b92347221 */ /* 0x001fe20000010000 */
[----:B--2---:R-:W-:-:S06]  /*a3a0*/  FADD.FTZ R43, R147, R8 ;  /* 0x00000008932b7221 */ /* 0x004fcc0000010000 */
[----:B------:R-:W-:Y:S01]  /*a3b0*/  MUFU.EX2 R30, R30 ;  /* 0x0000001e001e7308 */ /* 0x000fe20000000800 */
[----:B------:R-:W-:-:S07]  /*a3c0*/  FFMA.FTZ R136, R13, R0, -R50 ;  /* 0x000000000d887223 */ /* 0x000fce0000010832 */
[----:B------:R-:W0:Y:S01]  /*a3d0*/  MUFU.EX2 R11, R11 ;  /* 0x0000000b000b7308 */ /* 0x000e220000000800 */
[----:B---3--:R-:W-:Y:S01]  /*a3e0*/  FADD.FTZ R45, R27, R52 ;  /* 0x000000341b2d7221 */ /* 0x008fe20000010000 */
[----:B------:R-:W-:-:S06]  /*a3f0*/  FADD.FTZ R8, R28, R43 ;  /* 0x0000002b1c087221 */ /* 0x000fcc0000010000 */
[----:B------:R-:W-:Y:S01]  /*a400*/  MUFU.EX2 R143, R143 ;  /* 0x0000008f008f7308 */ /* 0x000fe20000000800 */
[----:B------:R-:W-:-:S07]  /*a410*/  FFMA.FTZ R13, R49, R0, -R50 ;  /* 0x00000000310d7223 */ /* 0x000fce0000010832 */
[----:B------:R-:W2:Y:S01]  /*a420*/  MUFU.EX2 R142, R142 ;  /* 0x0000008e008e7308 */ /* 0x000ea20000000800 */
[----:B-1----:R-:W-:Y:S01]  /*a430*/  FADD.FTZ R52, R140, R45 ;  /* 0x0000002d8c347221 */ /* 0x002fe20000010000 */
[----:B------:R-:W-:-:S06]  /*a440*/  FADD.FTZ R43, R141, R8 ;  /* 0x000000088d2b7221 */ /* 0x000fcc0000010000 */
[----:B------:R-:W-:Y:S01]  /*a450*/  MUFU.EX2 R32, R32 ;  /* 0x0000002000207308 */ /* 0x000fe20000000800 */
[-C--:B------:R-:W-:Y:S01]  /*a460*/  FFMA.FTZ R139, R95, R0.reuse, -R10 ;  /* 0x000000005f8b7223 */ /* 0x080fe2000001080a */
[----:B------:R-:W-:-:S06]  /*a470*/  FFMA.FTZ R138, R35, R0, -R50 ;  /* 0x00000000238a7223 */ /* 0x000fcc0000010832 */
[----:B------:R-:W1:Y:S01]  /*a480*/  MUFU.EX2 R29, R29 ;  /* 0x0000001d001d7308 */ /* 0x000e620000000800 */
[----:B0-----:R-:W-:Y:S01]  /*a490*/  FADD.FTZ R45, R11, R52 ;  /* 0x000000340b2d7221 */ /* 0x001fe20000010000 */
[----:B------:R-:W-:-:S06]  /*a4a0*/  FADD.FTZ R8, R30, R43 ;  /* 0x0000002b1e087221 */ /* 0x000fcc0000010000 */
[----:B------:R-:W-:Y:S01]  /*a4b0*/  MUFU.EX2 R137, R137 ;  /* 0x0000008900897308 */ /* 0x000fe20000000800 */
[----:B------:R-:W-:-:S07]  /*a4c0*/  FFMA.FTZ R31, R53, R0, -R50 ;  /* 0x00000000351f7223 */ /* 0x000fce0000010832 */
[----:B------:R-:W0:Y:S01]  /*a4d0*/  MUFU.EX2 R136, R136 ;  /* 0x0000008800887308 */ /* 0x000e220000000800 */
[----:B--2---:R-:W-:Y:S01]  /*a4e0*/  FADD.FTZ R52, R142, R45 ;  /* 0x0000002d8e347221 */ /* 0x004fe20000010000 */
[----:B------:R-:W-:-:S06]  /*a4f0*/  FADD.FTZ R43, R143, R8 ;  /* 0x000000088f2b7221 */ /* 0x000fcc0000010000 */
[----:B------:R-:W-:Y:S01]  /*a500*/  MUFU.EX2 R46, R46 ;  /* 0x0000002e002e7308 */ /* 0x000fe20000000800 */
[----:B------:R-:W-:-:S07]  /*a510*/  FFMA.FTZ R133, R97, R0, -R10 ;  /* 0x0000000061857223 */ /* 0x000fce000001080a */
[----:B------:R-:W2:Y:S01]  /*a520*/  MUFU.EX2 R13, R13 ;  /* 0x0000000d000d7308 */ /* 0x000ea20000000800 */
[----:B-1----:R-:W-:Y:S01]  /*a530*/  FADD.FTZ R45, R29, R52 ;  /* 0x000000341d2d7221 */ /* 0x002fe20000010000 */
[----:B------:R-:W-:-:S06]  /*a540*/  FADD.FTZ R8, R32, R43 ;  /* 0x0000002b20087221 */ /* 0x000fcc0000010000 */
[----:B------:R-:W-:Y:S01]  /*a550*/  MUFU.EX2 R139, R139 ;  /* 0x0000008b008b7308 */ /* 0x000fe20000000800 */
[----:B------:R-:W-:-:S07]  /*a560*/  FFMA.FTZ R33, R57, R0, -R50 ;  /* 0x0000000039217223 */ /* 0x000fce0000010832 */
        /* <DEDUP_REMOVED lines=9> */
[-C--:B------:R-:W-:Y:S01]  /*a600*/  FFMA.FTZ R42, R63, R0.reuse, -R10 ;  /* 0x000000003f2a7223 */ /* 0x080fe2000001080a */
[----:B------:R-:W-:-:S06]  /*a610*/  FFMA.FTZ R35, R61, R0, -R50 ;  /* 0x000000003d237223 */ /* 0x000fcc0000010832 */
[----:B------:R-:W2:Y:S01]  /*a620*/  MUFU.EX2 R132, R132 ;  /* 0x0000008400847308 */ /* 0x000ea20000000800 */
[----:B------:R-:W-:Y:S01]  /*a630*/  F2FP.F16.F32.PACK_AB R149, R12, R149 ;  /* 0x000000950c95723e */ /* 0x000fe200000000ff */
[----:B-1----:R-:W-:Y:S01]  /*a640*/  FADD.FTZ R12, R138, R45 ;  /* 0x0000002d8a0c7221 */ /* 0x002fe20000010000 */
[----:B------:R-:W-:-:S05]  /*a650*/  FADD.FTZ R43, R139, R8 ;  /* 0x000000088b2b7221 */ /* 0x000fca0000010000 */
[----:B------:R-:W-:Y:S01]  /*a660*/  MUFU.EX2 R4, R4 ;  /* 0x0000000400047308 */ /* 0x000fe20000000800 */
[-C--:B------:R-:W-:Y:S01]  /*a670*/  FFMA.FTZ R129, R101, R0.reuse, -R10 ;  /* 0x0000000065817223 */ /* 0x080fe2000001080a */
[----:B------:R-:W-:-:S06]  /*a680*/  FFMA.FTZ R128, R89, R0, -R50 ;  /* 0x0000000059807223 */ /* 0x000fcc0000010832 */
[----:B------:R-:W1:Y:S01]  /*a690*/  MUFU.EX2 R33, R33 ;  /* 0x0000002100217308 */ /* 0x000e620000000800 */
[----:B0-----:R-:W-:Y:S01]  /*a6a0*/  FADD.FTZ R45, R31, R12 ;  /* 0x0000000c1f2d7221 */ /* 0x001fe20000010000 */
[----:B------:R-:W-:-:S06]  /*a6b0*/  FADD.FTZ R8, R48, R43 ;  /* 0x0000002b30087221 */ /* 0x000fcc0000010000 */
[----:B------:R-:W-:Y:S01]  /*a6c0*/  MUFU.EX2 R135, R135 ;  /* 0x0000008700877308 */ /* 0x000fe20000000800 */
[-C--:B------:R-:W-:Y:S01]  /*a6d0*/  FFMA.FTZ R34, R67, R0.reuse, -R10 ;  /* 0x0000000043227223 */ /* 0x080fe2000001080a */
[----:B------:R-:W-:-:S06]  /*a6e0*/  FFMA.FTZ R37, R65, R0, -R50 ;  /* 0x0000000041257223 */ /* 0x000fcc0000010832 */
[----:B------:R-:W0:Y:S01]  /*a6f0*/  MUFU.EX2 R134, R134 ;  /* 0x0000008600867308 */ /* 0x000e220000000800 */
[----:B--2---:R-:W-:Y:S01]  /*a700*/  FADD.FTZ R12, R132, R45 ;  /* 0x0000002d840c7221 */ /* 0x004fe20000010000 */
[----:B------:R-:W-:-:S06]  /*a710*/  FADD.FTZ R43, R133, R8 ;  /* 0x00000008852b7221 */ /* 0x000fcc0000010000 */
[----:B------:R-:W-:Y:S01]  /*a720*/  MUFU.EX2 R42, R42 ;  /* 0x0000002a002a7308 */ /* 0x000fe20000000800 */
[-C--:B------:R-:W-:Y:S01]  /*a730*/  FFMA.FTZ R131, R103, R0.reuse, -R10 ;  /* 0x0000000067837223 */ /* 0x080fe2000001080a */
[----:B------:R-:W-:-:S06]  /*a740*/  FFMA.FTZ R130, R47, R0, -R50 ;  /* 0x000000002f827223 */ /* 0x000fcc0000010832 */
[----:B------:R-:W2:Y:S01]  /*a750*/  MUFU.EX2 R35, R35 ;  /* 0x0000002300237308 */ /* 0x000ea20000000800 */
[----:B-1----:R-:W-:Y:S01]  /*a760*/  FADD.FTZ R45, R33, R12 ;  /* 0x0000000c212d7221 */ /* 0x002fe20000010000 */
[----:B------:R-:W-:-:S06]  /*a770*/  FADD.FTZ R8, R4, R43 ;  /* 0x0000002b04087221 */ /* 0x000fcc0000010000 */
[----:B------:R-:W-:Y:S01]  /*a780*/  MUFU.EX2 R129, R129 ;  /* 0x0000008100817308 */ /* 0x000fe20000000800 */
[-C--:B------:R-:W-:Y:S01]  /*a790*/  FFMA.FTZ R36, R71, R0.reuse, -R10 ;  /* 0x0000000047247223 */ /* 0x080fe2000001080a */
[----:B------:R-:W-:-:S06]  /*a7a0*/  FFMA.FTZ R39, R69, R0, -R50 ;  /* 0x0000000045277223 */ /* 0x000fcc0000010832 */
[----:B------:R-:W1:Y:S01]  /*a7b0*/  MUFU.EX2 R128, R128 ;  /* 0x0000008000807308 */ /* 0x000e620000000800 */
[----:B------:R-:W-:Y:S01]  /*a7c0*/  F2FP.F16.F32.PACK_AB R148, R5, R148 ;  /* 0x000000940594723e */ /* 0x000fe200000000ff */
[----:B0-----:R-:W-:Y:S01]  /*a7d0*/  FADD.FTZ R12, R134, R45 ;  /* 0x0000002d860c7221 */ /* 0x001fe20000010000 */
[----:B------:R-:W-:-:S05]  /*a7e0*/  FADD.FTZ R5, R135, R8 ;  /* 0x0000000887057221 */ /* 0x000fca0000010000 */
[----:B------:R-:W-:Y:S01]  /*a7f0*/  MUFU.EX2 R34, R34 ;  /* 0x0000002200227308 */ /* 0x000fe20000000800 */
[-C--:B------:R-:W-:Y:S01]  /*a800*/  FFMA.FTZ R125, R105, R0.reuse, -R10 ;  /* 0x00000000697d7223 */ /* 0x080fe2000001080a */
[----:B------:R-:W-:-:S06]  /*a810*/  FFMA.FTZ R124, R91, R0, -R50 ;  /* 0x000000005b7c7223 */ /* 0x000fcc0000010832 */
[----:B------:R-:W0:Y:S01]  /*a820*/  MUFU.EX2 R37, R37 ;  /* 0x0000002500257308 */ /* 0x000e220000000800 */
[----:B------:R-:W-:Y:S01]  /*a830*/  F2FP.F16.F32.PACK_AB R144, R9, R144 ;  /* 0x000000900990723e */ /* 0x000fe200000000ff */
[----:B--2---:R-:W-:Y:S01]  /*a840*/  FADD.FTZ R9, R35, R12 ;  /* 0x0000000c23097221 */ /* 0x004fe20000010000 */
[----:B------:R-:W-:-:S05]  /*a850*/  FADD.FTZ R8, R42, R5 ;  /* 0x000000052a087221 */ /* 0x000fca0000010000 */
        /* <DEDUP_REMOVED lines=15> */
[----:B------:R-:W-:Y:S01]  /*a950*/  FFMA.FTZ R77, R77, R0, -R50 ;  /* 0x000000004d4d7223 */ /* 0x000fe20000010832 */
[----:B------:R-:W-:Y:S01]  /*a960*/  SHF.R.S32.HI R54, RZ, 0x1f, R7 ;  /* 0x0000001fff367819 */ /* 0x000fe20000011407 */
[----:B--2---:R-:W-:-:S05]  /*a970*/  FADD.FTZ R12, R130, R9 ;  /* 0x00000009820c7221 */ /* 0x004fca0000010000 */
[----:B------:R-:W-:Y:S01]  /*a980*/  MUFU.EX2 R38, R38 ;  /* 0x0000002600267308 */ /* 0x000fe20000000800 */
[----:B------:R-:W-:Y:S01]  /*a990*/  FADD.FTZ R5, R131, R8 ;  /* 0x0000000883057221 */ /* 0x000fe20000010000 */
[----:B------:R-:W-:-:S06]  /*a9a0*/  FFMA.FTZ R121, R79, R0, -R10 ;  /* 0x000000004f797223 */ /* 0x000fcc000001080a */
[----:B------:R-:W2:Y:S01]  /*a9b0*/  MUFU.EX2 R41, R41 ;  /* 0x0000002900297308 */ /* 0x000ea20000000800 */
[----:B------:R-:W-:Y:S01]  /*a9c0*/  FFMA.FTZ R93, R93, R0, -R50 ;  /* 0x000000005d5d7223 */ /* 0x000fe20000010832 */
[----:B------:R-:W-:Y:S01]  /*a9d0*/  LEA.HI R7, R54, R7, RZ, 0x7 ;  /* 0x0000000736077211 */ /* 0x000fe200078f38ff */
[----:B-1----:R-:W-:-:S05]  /*a9e0*/  FADD.FTZ R9, R39, R12 ;  /* 0x0000000c27097221 */ /* 0x002fca0000010000 */
[----:B------:R-:W-:Y:S01]  /*a9f0*/  MUFU.EX2 R127, R127 ;  /* 0x0000007f007f7308 */ /* 0x000fe20000000800 */
[----:B------:R-:W-:Y:S01]  /*aa00*/  FADD.FTZ R8, R36, R5 ;  /* 0x0000000524087221 */ /* 0x000fe20000010000 */
[----:B------:R-:W-:-:S06]  /*aa10*/  FFMA.FTZ R44, R83, R0, -R10 ;  /* 0x00000000532c7223 */ /* 0x000fcc000001080a */
[----:B------:R-:W1:Y:S01]  /*aa20*/  MUFU.EX2 R51, R51 ;  /* 0x0000003300337308 */ /* 0x000e620000000800 */
[----:B------:R-:W-:Y:S01]  /*aa30*/  FFMA.FTZ R81, R81, R0, -R50 ;  /* 0x0000000051517223 */ /* 0x000fe20000010832 */
[----:B------:R-:W-:Y:S01]  /*aa40*/  F2FP.F16.F32.PACK_AB R133, R4, R133 ;  /* 0x000000850485723e */ /* 0x000fe200000000ff */
[----:B0-----:R-:W-:Y:S01]  /*aa50*/  FADD.FTZ R4, R124, R9 ;  /* 0x000000097c047221 */ /* 0x001fe20000010000 */
[----:B------:R-:W-:-:S04]  /*aa60*/  SHF.R.S32.HI R7, RZ, 0x7, R7 ;  /* 0x00000007ff077819 */ /* 0x000fc80000011407 */
[----:B------:R-:W-:Y:S01]  /*aa70*/  MUFU.EX2 R40, R40 ;  /* 0x0000002800287308 */ /* 0x000fe20000000800 */
[----:B------:R-:W-:Y:S01]  /*aa80*/  FADD.FTZ R5, R125, R8 ;  /* 0x000000087d057221 */ /* 0x000fe20000010000 */
[----:B------:R-:W-:-:S06]  /*aa90*/  FFMA.FTZ R123, R111, R0, -R10 ;  /* 0x000000006f7b7223 */ /* 0x000fcc000001080a */
[----:B------:R-:W0:Y:S01]  /*aaa0*/  MUFU.EX2 R126, R77 ;  /* 0x0000004d007e7308 */ /* 0x000e220000000800 */
[----:B------:R-:W-:Y:S01]  /*aab0*/  FFMA.FTZ R55, R55, R0, -R50 ;  /* 0x0000000037377223 */ /* 0x000fe20000010832 */
[----:B------:R-:W-:Y:S01]  /*aac0*/  VIMNMX R49, RZ, R7, !PT ;  /* 0x00000007ff317248 */ /* 0x000fe20007fe0100 */
[----:B--2---:R-:W-:-:S05]  /*aad0*/  FADD.FTZ R4, R41, R4 ;  /* 0x0000000429047221 */ /* 0x004fca0000010000 */
[----:B------:R-:W-:Y:S01]  /*aae0*/  MUFU.EX2 R121, R121 ;  /* 0x0000007900797308 */ /* 0x000fe20000000800 */
[----:B------:R-:W-:Y:S01]  /*aaf0*/  FADD.FTZ R8, R38, R5 ;  /* 0x0000000526087221 */ /* 0x000fe20000010000 */
[----:B------:R-:W-:-:S06]  /*ab00*/  FFMA.FTZ R10, R87, R0, -R10 ;  /* 0x00000000570a7223 */ /* 0x000fcc000001080a */
[----:B------:R-:W2:Y:S01]  /*ab10*/  MUFU.EX2 R93, R93 ;  /* 0x0000005d005d7308 */ /* 0x000ea20000000800 */
[----:B------:R-:W-:Y:S01]  /*ab20*/  FFMA.FTZ R50, R85, R0, -R50 ;  /* 0x0000000055327223 */ /* 0x000fe20000010832 */
[----:B-1----:R-:W-:Y:S01]  /*ab30*/  FADD.FTZ R5, R51, R4 ;  /* 0x0000000433057221 */ /* 0x002fe20000010000 */
[----:B------:R-:W-:-:S05]  /*ab40*/  FADD.FTZ R9, R127, R8 ;  /* 0x000000087f097221 */ /* 0x000fca0000010000 */
[----:B------:R-:W-:Y:S01]  /*ab50*/  MUFU.EX2 R44, R44 ;  /* 0x0000002c002c7308 */ /* 0x000fe20000000800 */
[----:B------:R-:W-:Y:S01]  /*ab60*/  VIADD R12, R88, 0xfffffffe ;  /* 0xfffffffe580c7836 */ /* 0x000fe20000000000 */
[----:B------:R1:W-:Y:S06]  /*ab70*/  STL [R1+0x2c], R49 ;  /* 0x00002c3101007387 */ /* 0x0003ec0000100800 */
[----:B------:R-:W3:Y:S01]  /*ab80*/  MUFU.EX2 R120, R81 ;  /* 0x0000005100787308 */ /* 0x000ee20000000800 */
[----:B0-----:R-:W-:Y:S01]  /*ab90*/  FADD.FTZ R4, R126, R5 ;  /* 0x000000057e047221 */ /* 0x001fe20000010000 */
[----:B------:R-:W-:-:S06]  /*aba0*/  FADD.FTZ R8, R40, R9 ;  /* 0x0000000928087221 */ /* 0x000fcc0000010000 */
[----:B------:R-:W-:Y:S01]  /*abb0*/  MUFU.EX2 R123, R123 ;  /* 0x0000007b007b7308 */ /* 0x000fe20000000800 */
[----:B------:R-:W-:-:S07]  /*abc0*/  ISETP.GE.AND P1, PT, R12, R49, PT ;  /* 0x000000310c00720c */ /* 0x000fce0003f26270 */
[----:B------:R-:W0:Y:S01]  /*abd0*/  MUFU.EX2 R55, R55 ;  /* 0x0000003700377308 */ /* 0x000e220000000800 */
[----:B--2---:R-:W-:Y:S01]  /*abe0*/  FADD.FTZ R5, R93, R4 ;  /* 0x000000045d057221 */ /* 0x004fe20000010000 */
[----:B------:R-:W-:-:S06]  /*abf0*/  FADD.FTZ R9, R121, R8 ;  /* 0x0000000879097221 */ /* 0x000fcc0000010000 */
[----:B------:R-:W2:Y:S08]  /*ac00*/  MUFU.EX2 R50, R50 ;  /* 0x0000003200327308 */ /* 0x000eb00000000800 */
[----:B------:R-:W4:Y:S01]  /*ac10*/  MUFU.EX2 R10, R10 ;  /* 0x0000000a000a7308 */ /* 0x000f220000000800 */
[----:B---3--:R-:W-:Y:S01]  /*ac20*/  FADD.FTZ R4, R120, R5 ;  /* 0x0000000578047221 */ /* 0x008fe20000010000 */
[----:B------:R-:W-:Y:S01]  /*ac30*/  FADD.FTZ R8, R44, R9 ;  /* 0x000000092c087221 */ /* 0x000fe20000010000 */
[----:B------:R-:W-:-:S02]  /*ac40*/  LOP3.LUT R23, R23, 0xfffffff7, RZ, 0xc0, !PT ;  /* 0xfffffff717177812 */ /* 0x000fc400078ec0ff */
[----:B0-----:R-:W-:Y:S01]  /*ac50*/  FADD.FTZ R5, R55, R4 ;  /* 0x0000000437057221 */ /* 0x001fe20000010000 */
[----:B------:R-:W-:Y:S01]  /*ac60*/  FADD.FTZ R9, R123, R8 ;  /* 0x000000087b097221 */ /* 0x000fe20000010000 */
[----:B------:R-:W-:Y:S02]  /*ac70*/  F2FP.F16.F32.PACK_AB R120, R120, R93 ;  /* 0x0000005d7878723e */ /* 0x000fe400000000ff */
[----:B------:R-:W-:Y:S02]  /*ac80*/  CS2R R118, SRZ ;  /* 0x0000000000767805 */ /* 0x000fe4000001ff00 */
[----:B------:R-:W-:Y:S01]  /*ac90*/  @P4 LOP3.LUT R23, R23, 0x8, RZ, 0xfc, !PT ;  /* 0x0000000817174812 */ /* 0x000fe200078efcff */
[----:B--2---:R-:W-:Y:S01]  /*aca0*/  FADD.FTZ R5, R50, R5 ;  /* 0x0000000532057221 */ /* 0x004fe20000010000 */
[----:B------:R-:W-:Y:S02]  /*acb0*/  F2FP.F16.F32.PACK_AB R151, R24, R151 ;  /* 0x000000971897723e */ /* 0x000fe400000000ff */
[----:B------:R-:W-:-:S02]  /*acc0*/  CS2R R116, SRZ ;  /* 0x0000000000747805 */ /* 0x000fc4000001ff00 */
[----:B------:R-:W-:Y:S02]  /*acd0*/  F2FP.F16.F32.PACK_AB R145, R26, R145 ;  /* 0x000000911a91723e */ /* 0x000fe400000000ff */
[----:B------:R-:W-:Y:S02]  /*ace0*/  CS2R R114, SRZ ;  /* 0x0000000000727805 */ /* 0x000fe4000001ff00 */
[----:B------:R-:W-:Y:S02]  /*acf0*/  F2FP.F16.F32.PACK_AB R147, R28, R147 ;  /* 0x000000931c93723e */ /* 0x000fe400000000ff */
[----:B------:R-:W-:Y:S02]  /*ad00*/  CS2R R112, SRZ ;  /* 0x0000000000707805 */ /* 0x000fe4000001ff00 */
[----:B------:R-:W-:Y:S01]  /*ad10*/  F2FP.F16.F32.PACK_AB R141, R30, R141 ;  /* 0x0000008d1e8d723e */ /* 0x000fe200000000ff */
[----:B----4-:R-:W-:Y:S01]  /*ad20*/  FADD.FTZ R4, R10, R9 ;  /* 0x000000090a047221 */ /* 0x010fe20000010000 */
        /* <DEDUP_REMOVED lines=35> */
[----:B-1----:R-:W-:Y:S06]  /*af60*/  @!P1 BRA `(.L_x_15468) ;  /* 0x0000002800789947 */ /* 0x002fec0003800000 */
[----:B------:R-:W-:Y:S01]  /*af70*/  IMAD.MOV.U32 R8, RZ, RZ, R3 ;  /* 0x000000ffff087224 */ /* 0x000fe200078e0003 */
[----:B------:R-:W-:Y:S01]  /*af80*/  MOV R119, RZ ;  /* 0x000000ff00777202 */ /* 0x000fe20000000f00 */
[----:B------:R-:W-:Y:S02]  /*af90*/  IMAD.MOV.U32 R9, RZ, RZ, R6 ;  /* 0x000000ffff097224 */ /* 0x000fe400078e0006 */
[----:B------:R-:W-:Y:S02]  /*afa0*/  IMAD.MOV.U32 R7, RZ, RZ, R155 ;  /* 0x000000ffff077224 */ /* 0x000fe400078e009b */
[----:B------:R-:W-:-:S07]  /*afb0*/  IMAD.MOV.U32 R13, RZ, RZ, R22 ;  /* 0x000000ffff0d7224 */ /* 0x000fce00078e0016 */
.L_x_15480:
        /* <DEDUP_REMOVED lines=9> */
.L_x_15470:
        /* <DEDUP_REMOVED lines=8> */
.L_x_15471:
[----:B------:R-:W-:Y:S04]  /*b0d0*/  BSSY B0, `(.L_x_15469) ;  /* 0x0000004000007945 */ /* 0x000fe80003800000 */
[----:B-1----:R-:W-:Y:S05]  /*b0e0*/  @P2 BRA `(.L_x_15472) ;  /* 0x0000000000082947 */ /* 0x002fea0003800000 */
[----:B------:R-:W1:Y:S02]  /*b0f0*/  SYNCS.PHASECHK.TRANS64.TRYWAIT P2, [R3+URZ+0x16830], R0 ;  /* 0x01683000030075a7 */ /* 0x000e64000804017f */
[----:B-1----:R-:W-:Y:S05]  /*b100*/  @!P2 BRA `(.L_x_15473) ;  /* 0x000000e800b4a947 */ /* 0x002fea0003800000 */
.L_x_15472:
[----:B------:R-:W-:Y:S05]  /*b110*/  BSYNC B0 ;  /* 0x0000000000007941 */ /* 0x000fea0003800000 */
.L_x_15469:
        /* <DEDUP_REMOVED lines=8> */
[----:B------:R-:W-:Y:S01]  /*b1a0*/  MOV R27, 0x40000040 ;  /* 0x40000040001b7802 */ /* 0x000fe20000000f00 */
[----:B------:R-:W-:Y:S01]  /*b1b0*/  IMAD.MOV.U32 R25, RZ, RZ, 0x40000040 ;  /* 0x40000040ff197424 */ /* 0x000fe200078e00ff */
[----:B------:R-:W-:-:S02]  /*b1c0*/  SEL R22, R22, RZ, P2 ;  /* 0x000000ff16167207 */ /* 0x000fc40001000000 */
[----:B------:R-:W-:Y:S02]  /*b1d0*/  R2UR UR15, R11 ;  /* 0x000000000b0f72ca */ /* 0x000fe400000e0000 */
[----:B------:R-:W-:Y:S02]  /*b1e0*/  R2UR UR4, R14 ;  /* 0x000000000e0472ca */ /* 0x000fe400000e0000 */
        /* <DEDUP_REMOVED lines=38> */
.L_x_15475:
[----:B------:R-:W-:Y:S02]  /*b450*/  SHF.L.U32 R0, R7, 0x1f, RZ ;  /* 0x0000001f07007819 */ /* 0x000fe400000006ff */
[----:B-----5:R-:W-:-:S04]  /*b460*/  LEA R3, R13, R2, 0x3 ;  /* 0x000000020d037211 */ /* 0x020fc800078e18ff */
[----:B------:R0:W1:Y:S01]  /*b470*/  SYNCS.PHASECHK.TRANS64.TRYWAIT P1, [R3+URZ+0x16850], R0 ;  /* 0x01685000030075a7 */ /* 0x000062000802017f */
[----:B------:R-:W-:Y:S05]  /*b480*/  @!P0 BRA `(.L_x_15476) ;  /* 0x0000000000048947 */ /* 0x000fea0003800000 */
[----:B------:R-:W-:Y:S01]  /*b490*/  BPT.TRAP 0x1 ;  /* 0x000000040000795c */ /* 0x000fe20000300000 */
.L_x_15476:
[----:B-1----:R-:W-:Y:S05]  /*b4a0*/  @P1 BRA `(.L_x_15474) ;  /* 0x0000000000081947 */ /* 0x002fea0003800000 */
[----:B------:R-:W1:Y:S02]  /*b4b0*/  SYNCS.PHASECHK.TRANS64.TRYWAIT P1, [R3+URZ+0x16850], R0 ;  /* 0x01685000030075a7 */ /* 0x000e64000802017f */
[----:B-1----:R-:W-:Y:S05]  /*b4c0*/  @!P1 BRA `(.L_x_15477) ;  /* 0x000000e400d89947 */ /* 0x002fea0003800000 */
.L_x_15474:
        /* <DEDUP_REMOVED lines=14> */
[----:B------:R-:W-:Y:S02]  /*b5b0*/  R2UR UR6, R10 ;  /* 0x000000000a0672ca */ /* 0x000fe400000e0000 */
[----:B------:R-:W-:Y:S01]  /*b5c0*/  R2UR UR7, R11 ;  /* 0x000000000b0772ca */ /* 0x000fe200000e0000 */
[----:B------:R-:W-:Y:S01]  /*b5d0*/  IMAD.MOV.U32 R11, RZ, RZ, 0x40000040 ;  /* 0x40000040ff0b7424 */ /* 0x000fe200078e00ff */
[----:B------:R-:W-:Y:S02]  /*b5e0*/  IADD3 R10, R6, 0x100, RZ ;  /* 0x00000100060a7810 */ /* 0x000fe40007ffe0ff */
[----:B0-----:R-:W-:Y:S02]  /*b5f0*/  SHF.R.U32.HI R3, RZ, 0x7, R0 ;  /* 0x00000007ff037819 */ /* 0x001fe40000011600 */
[----:B------:R-:W-:Y:S02]  /*b600*/  ISETP.GE.U32.AND P1, PT, R0, 0x180, PT ;  /* 0x000001800000780c */ /* 0x000fe40003f26070 */
[----:B------:R-:W-:-:S04]  /*b610*/  IADD3 R0, R3, 0x9, RZ ;  /* 0x0000000903007810 */ /* 0x000fc80007ffe0ff */
        /* <DEDUP_REMOVED lines=47> */
.L_x_15478:
[----:B------:R-:W2:Y:S01]  /*b910*/  LDL R120, [R1+0x28] ;  /* 0x0000280001787983 */ /* 0x000ea20000100800 */
[----:B0-----:R-:W0:Y:S03]  /*b920*/  LDC R0, c[0x0][0x448] ;  /* 0x00011200ff007b82 */ /* 0x001e260000000800 */
[----:B------:R-:W2:Y:S04]  /*b930*/  LDL R3, [R1+0x44] ;  /* 0x0000440001037983 */ /* 0x000ea80000100800 */
[----:B------:R-:W3:Y:S04]  /*b940*/  LDL R11, [R1+0x40] ;  /* 0x00004000010b7983 */ /* 0x000ee80000100800 */
[----:B------:R-:W4:Y:S04]  /*b950*/  LDL R10, [R1+0x24] ;  /* 0x00002400010a7983 */ /* 0x000f280000100800 */
[----:B------:R-:W4:Y:S01]  /*b960*/  LDL R7, [R1+0x18] ;  /* 0x0000180001077983 */ /* 0x000f220000100800 */
[----:B------:R-:W-:-:S04]  /*b970*/  LOP3.LUT R23, R23, 0xffffffdf, RZ, 0xc0, !PT ;  /* 0xffffffdf17177812 */ /* 0x000fc800078ec0ff */
[----:B------:R-:W-:Y:S02]  /*b980*/  @P0 LOP3.LUT R23, R23, 0x20, RZ, 0xfc, !PT ;  /* 0x0000002017170812 */ /* 0x000fe400078efcff */
[----:B0-----:R-:W-:Y:S02]  /*b990*/  ISETP.NE.AND P1, PT, R0, 0x1, PT ;  /* 0x000000010000780c */ /* 0x001fe40003f25270 */
[----:B------:R-:W-:-:S11]  /*b9a0*/  LOP3.LUT R23, R23, 0xffffffbf, RZ, 0xc0, !PT ;  /* 0xffffffbf17177812 */ /* 0x000fd600078ec0ff */
[----:B------:R-:W0:Y:S08]  /*b9b0*/  @P1 LDC R6, c[0x0][0x44c] ;  /* 0x00011300ff061b82 */ /* 0x000e300000000800 */
[----:B------:R-:W1:Y:S01]  /*b9c0*/  @P1 LDC R0, c[0x0][0x450] ;  /* 0x00011400ff001b82 */ /* 0x000e620000000800 */
[----:B--2---:R-:W-:Y:S02]  /*b9d0*/  IMAD.IADD R3, R3, 0x1, R120 ;  /* 0x0000000103037824 */ /* 0x004fe400078e0278 */
[----:B------:R-:W2:Y:S02]  /*b9e0*/  S2R R120, SR_CgaCtaId ;  /* 0x0000000000787919 */ /* 0x000ea40000008800 */
[----:B0-----:R-:W-:-:S05]  /*b9f0*/  @P1 IMAD.HI.U32 R6, R3, R6, RZ ;  /* 0x0000000603061227 */ /* 0x001fca00078e00ff */
[----:B-1----:R-:W-:Y:S01]  /*ba00*/  @P1 SHF.R.U32.HI R3, RZ, R0, R6 ;  /* 0x00000000ff031219 */ /* 0x002fe20000011606 */
[----:B------:R-:W-:-:S04]  /*ba10*/  IMAD.MOV.U32 R6, RZ, RZ, -0x80 ;  /* 0xffffff80ff067424 */ /* 0x000fc800078e00ff */
[----:B------:R-:W0:Y:S01]  /*ba20*/  SHFL.IDX PT, R0, R3, RZ, 0x1c1f ;  /* 0x001c1fff03007589 */ /* 0x000e2200000e0000 */
[----:B------:R-:W-:-:S03]  /*ba30*/  IMAD R6, R12, R6, 0x1 ;  /* 0x000000010c067424 */ /* 0x000fc600078e0206 */
[----:B------:R-:W1:Y:S01]  /*ba40*/  SHFL.IDX PT, R3, R3, 0x1, 0x1c1f ;  /* 0x003c1f0003037f89 */ /* 0x000e6200000e0000 */
[----:B---3--:R-:W-:-:S05]  /*ba50*/  IMAD R6, R11, -0x2, R6 ;  /* 0xfffffffe0b067824 */ /* 0x008fca00078e0206 */
[----:B----4-:R-:W-:-:S05]  /*ba60*/  IADD3 R6, -R7, R6, R10 ;  /* 0x0000000607067210 */ /* 0x010fca0007ffe10a */
[C---:B0-----:R-:W-:Y:S02]  /*ba70*/  IMAD.IADD R0, R6.reuse, 0x1, R0 ;  /* 0x0000000106007824 */ /* 0x041fe400078e0200 */
[----:B-1----:R-:W-:-:S03]  /*ba80*/  IMAD.IADD R3, R6, 0x1, R3 ;  /* 0x0000000106037824 */ /* 0x002fc600078e0203 */
        /* <DEDUP_REMOVED lines=125> */
[----:B------:R-:W0:Y:S01]  /*c260*/  SHFL.BFLY PT, R6, R0, 0x2, 0x1f ;  /* 0x0c401f0000067f89 */ /* 0x000e2200000e0000 */
        /* <DEDUP_REMOVED lines=12> */
[----:B0-----:R-:W-:-:S02]  /*c330*/  FMNMX.FTZ R6, R0, R6, !PT ;  /* 0x0000000600067209 */ /* 0x001fc40007810000 */
[C---:B------:R-:W-:Y:S02]  /*c340*/  ISETP.GT.AND P4, PT, R3.reuse, 0x50, PT ;  /* 0x000000500300780c */ /* 0x040fe40003f84270 */
[C---:B------:R-:W-:Y:S01]  /*c350*/  ISETP.GT.AND P3, PT, R3.reuse, 0x51, PT ;  /* 0x000000510300780c */ /* 0x040fe20003f64270 */
[----:B------:R-:W0:Y:S01]  /*c360*/  SHFL.BFLY PT, R0, R6, 0x1, 0x1f ;  /* 0x0c201f0006007f89 */ /* 0x000e2200000e0000 */
        /* <DEDUP_REMOVED lines=12> */
[----:B0-----:R-:W-:Y:S02]  /*c430*/  FMNMX.FTZ R6, R6, R0, !PT ;  /* 0x0000000006067209 */ /* 0x001fe40007810000 */
[----:B------:R-:W0:Y:S01]  /*c440*/  LDC R0, c[0x0][0x988] ;  /* 0x00026200ff007b82 */ /* 0x000e220000000800 */
[----:B------:R-:W-:Y:S02]  /*c450*/  ISETP.GT.AND P0, PT, R3, 0x60, PT ;  /* 0x000000600300780c */ /* 0x000fe40003f04270 */
[----:B------:R-:W-:Y:S02]  /*c460*/  FSETP.NEU.FTZ.AND P6, PT, R6, -INF , PT ;  /* 0xff8000000600780b */ /* 0x000fe40003fdd000 */
[----:B------:R-:W-:-:S02]  /*c470*/  FSEL R74, R74, -INF , P0 ;  /* 0xff8000004a4a7808 */ /* 0x000fc40000000000 */
[----:B------:R-:W-:Y:S02]  /*c480*/  FSEL R7, R6, RZ, P6 ;  /* 0x000000ff06077208 */ /* 0x000fe40003000000 */
[----:B------:R-:W-:Y:S02]  /*c490*/  LOP3.LUT P0, RZ, R23, 0x40, RZ, 0xc0, !PT ;  /* 0x0000004017ff7812 */ /* 0x000fe4000780c0ff */
[----:B------:R-:W-:Y:S01]  /*c4a0*/  FSEL R79, R79, -INF , P1 ;  /* 0xff8000004f4f7808 */ /* 0x000fe20000800000 */
[----:B------:R-:W-:Y:S01]  /*c4b0*/  FADD.FTZ R7, -R7, R9 ;  /* 0x0000000907077221 */ /* 0x000fe20000010100 */
[----:B------:R-:W-:Y:S02]  /*c4c0*/  FSEL R75, R75, -INF , P0 ;  /* 0xff8000004b4b7808 */ /* 0x000fe40000000000 */
[----:B------:R-:W-:Y:S02]  /*c4d0*/  FSEL R82, R82, -INF , P2 ;  /* 0xff80000052527808 */ /* 0x000fe40001000000 */
[----:B------:R-:W-:-:S02]  /*c4e0*/  FSEL R83, R83, -INF , P3 ;  /* 0xff80000053537808 */ /* 0x000fc40001800000 */
[----:B------:R-:W-:Y:S02]  /*c4f0*/  FSEL R86, R86, -INF , P4 ;  /* 0xff80000056567808 */ /* 0x000fe40002000000 */
[----:B------:R-:W-:Y:S02]  /*c500*/  FSEL R87, R87, -INF , P5 ;  /* 0xff80000057577808 */ /* 0x000fe40002800000 */
[----:B------:R-:W-:Y:S01]  /*c510*/  LOP3.LUT P0, RZ, R23, 0x20, RZ, 0xc0, !PT ;  /* 0x0000002017ff7812 */ /* 0x000fe2000780c0ff */
[-C--:B0-----:R-:W-:Y:S01]  /*c520*/  FMUL.FTZ R9, R6, R0.reuse ;  /* 0x0000000006097220 */ /* 0x081fe20000410000 */
[----:B------:R-:W-:-:S04]  /*c530*/  FMUL.FTZ R7, R7, R0 ;  /* 0x0000000007077220 */ /* 0x000fc80000410000 */
[----:B------:R-:W-:Y:S02]  /*c540*/  FSEL R9, R9, RZ, P6 ;  /* 0x000000ff09097208 */ /* 0x000fe40003000000 */
[----:B------:R-:W-:Y:S01]  /*c550*/  ISETP.GT.AND P6, PT, R3, 0x68, PT ;  /* 0x000000680300780c */ /* 0x000fe20003fc4270 */
[----:B------:R-:W-:Y:S01]  /*c560*/  MUFU.EX2 R7, R7 ;  /* 0x0000000700077308 */ /* 0x000fe20000000800 */
[----:B------:R-:W-:Y:S01]  /*c570*/  FMNMX.FTZ R3, R26, R8, !PT ;  /* 0x000000081a037209 */ /* 0x000fe20007810000 */
[-CC-:B------:R-:W-:Y:S01]  /*c580*/  FFMA.FTZ R24, R24, R0.reuse, -R9.reuse ;  /* 0x0000000018187223 */ /* 0x180fe20000010809 */
[----:B------:R-:W-:Y:S01]  /*c590*/  FSEL R78, R78, -INF , P6 ;  /* 0xff8000004e4e7808 */ /* 0x000fe20003000000 */
[-CC-:B------:R-:W-:Y:S01]  /*c5a0*/  FFMA.FTZ R25, R25, R0.reuse, -R9.reuse ;  /* 0x0000000019197223 */ /* 0x180fe20000010809 */
[----:B------:R-:W-:Y:S01]  /*c5b0*/  FMNMX.FTZ R3, R27, R3, !PT ;  /* 0x000000031b037209 */ /* 0x000fe20007810000 */
[-CC-:B------:R-:W-:Y:S01]  /*c5c0*/  FFMA.FTZ R28, R28, R0.reuse, -R9.reuse ;  /* 0x000000001c1c7223 */ /* 0x180fe20000010809 */
[-CC-:B------:R-:W-:Y:S01]  /*c5d0*/  FFMA.FTZ R29, R29, R0.reuse, -R9.reuse ;  /* 0x000000001d1d7223 */ /* 0x180fe20000010809 */
[----:B------:R-:W0:Y:S01]  /*c5e0*/  MUFU.EX2 R24, R24 ;  /* 0x0000001800187308 */ /* 0x000e220000000800 */
[----:B------:R-:W-:Y:S01]  /*c5f0*/  FMNMX.FTZ R3, R30, R3, !PT ;  /* 0x000000031e037209 */ /* 0x000fe20007810000 */
[-CC-:B------:R-:W-:Y:S01]  /*c600*/  FFMA.FTZ R32, R32, R0.reuse, -R9.reuse ;  /* 0x0000000020207223 */ /* 0x180fe20000010809 */
[-CC-:B------:R-:W-:Y:S01]  /*c610*/  FFMA.FTZ R33, R33, R0.reuse, -R9.reuse ;  /* 0x0000000021217223 */ /* 0x180fe20000010809 */
[-CC-:B------:R-:W-:Y:S01]  /*c620*/  FFMA.FTZ R36, R36, R0.reuse, -R9.reuse ;  /* 0x0000000024247223 */ /* 0x180fe20000010809 */
[----:B------:R-:W-:Y:S01]  /*c630*/  FMNMX.FTZ R3, R31, R3, !PT ;  /* 0x000000031f037209 */ /* 0x000fe20007810000 */
[-CC-:B------:R-:W-:Y:S01]  /*c640*/  FFMA.FTZ R37, R37, R0.reuse, -R9.reuse ;  /* 0x0000000025257223 */ /* 0x180fe20000010809 */
[-CC-:B------:R-:W-:Y:S01]  /*c650*/  FFMA.FTZ R40, R40, R0.reuse, -R9.reuse ;  /* 0x0000000028287223 */ /* 0x180fe20000010809 */
[----:B------:R-:W1:Y:S01]  /*c660*/  MUFU.EX2 R25, R25 ;  /* 0x0000001900197308 */ /* 0x000e620000000800 */
[----:B------:R-:W-:Y:S01]  /*c670*/  FMNMX.FTZ R3, R34, R3, !PT ;  /* 0x0000000322037209 */ /* 0x000fe20007810000 */
[-CC-:B------:R-:W-:Y:S01]  /*c680*/  FFMA.FTZ R41, R41, R0.reuse, -R9.reuse ;  /* 0x0000000029297223 */ /* 0x180fe20000010809 */
[-CC-:B------:R-:W-:Y:S01]  /*c690*/  FFMA.FTZ R44, R44, R0.reuse, -R9.reuse ;  /* 0x000000002c2c7223 */ /* 0x180fe20000010809 */
[-CC-:B------:R-:W-:Y:S01]  /*c6a0*/  FFMA.FTZ R45, R45, R0.reuse, -R9.reuse ;  /* 0x000000002d2d7223 */ /* 0x180fe20000010809 */
[----:B------:R-:W-:Y:S01]  /*c6b0*/  FMNMX.FTZ R3, R35, R3, !PT ;  /* 0x0000000323037209 */ /* 0x000fe20007810000 */
[-CC-:B------:R-:W-:Y:S01]  /*c6c0*/  FFMA.FTZ R48, R48, R0.reuse, -R9.reuse ;  /* 0x0000000030307223 */ /* 0x180fe20000010809 */
[-CC-:B------:R-:W-:Y:S01]  /*c6d0*/  FFMA.FTZ R49, R49, R0.reuse, -R9.reuse ;  /* 0x0000000031317223 */ /* 0x180fe20000010809 */
[----:B------:R-:W-:Y:S01]  /*c6e0*/  MUFU.EX2 R28, R28 ;  /* 0x0000001c001c7308 */ /* 0x000fe20000000800 */
[----:B------:R-:W-:Y:S01]  /*c6f0*/  FMNMX.FTZ R3, R38, R3, !PT ;  /* 0x0000000326037209 */ /* 0x000fe20007810000 */
[----:B0-----:R-:W-:Y:S01]  /*c700*/  FFMA.FTZ R5, R7, R5, R24 ;  /* 0x0000000507057223 */ /* 0x001fe20000010018 */
[-CC-:B------:R-:W-:Y:S01]  /*c710*/  FFMA.FTZ R52, R52, R0.reuse, -R9.reuse ;  /* 0x0000000034347223 */ /* 0x180fe20000010809 */
[-CC-:B------:R-:W-:Y:S01]  /*c720*/  FFMA.FTZ R53, R53, R0.reuse, -R9.reuse ;  /* 0x0000000035357223 */ /* 0x180fe20000010809 */
[----:B------:R-:W-:Y:S01]  /*c730*/  FMNMX.FTZ R3, R39, R3, !PT ;  /* 0x0000000327037209 */ /* 0x000fe20007810000 */
[-CC-:B------:R-:W-:Y:S01]  /*c740*/  FFMA.FTZ R56, R56, R0.reuse, -R9.reuse ;  /* 0x0000000038387223 */ /* 0x180fe20000010809 */
[-C--:B------:R-:W-:Y:S01]  /*c750*/  FFMA.FTZ R57, R57, R0.reuse, -R9 ;  /* 0x0000000039397223 */ /* 0x080fe20000010809 */
[----:B------:R-:W-:Y:S01]  /*c760*/  MUFU.EX2 R29, R29 ;  /* 0x0000001d001d7308 */ /* 0x000fe20000000800 */
[----:B------:R-:W-:Y:S01]  /*c770*/  FMNMX.FTZ R3, R42, R3, !PT ;  /* 0x000000032a037209 */ /* 0x000fe20007810000 */
[----:B-1----:R-:W-:Y:S01]  /*c780*/  FADD.FTZ R5, R25, R5 ;  /* 0x0000000519057221 */ /* 0x002fe20000010000 */
[-CC-:B------:R-:W-:Y:S01]  /*c790*/  FFMA.FTZ R60, R60, R0.reuse, -R9.reuse ;  /* 0x000000003c3c7223 */ /* 0x180fe20000010809 */
[-CC-:B------:R-:W-:Y:S01]  /*c7a0*/  FFMA.FTZ R61, R61, R0.reuse, -R9.reuse ;  /* 0x000000003d3d7223 */ /* 0x180fe20000010809 */
[----:B------:R-:W-:Y:S01]  /*c7b0*/  FMNMX.FTZ R3, R43, R3, !PT ;  /* 0x000000032b037209 */ /* 0x000fe20007810000 */
[-CC-:B------:R-:W-:Y:S01]  /*c7c0*/  FFMA.FTZ R64, R64, R0.reuse, -R9.reuse ;  /* 0x0000000040407223 */ /* 0x180fe20000010809 */
[-CC-:B------:R-:W-:Y:S01]  /*c7d0*/  FFMA.FTZ R65, R65, R0.reuse, -R9.reuse ;  /* 0x0000000041417223 */ /* 0x180fe20000010809 */
[----:B------:R-:W-:Y:S01]  /*c7e0*/  MUFU.EX2 R32, R32 ;  /* 0x0000002000207308 */ /* 0x000fe20000000800 */
        /* <DEDUP_REMOVED lines=55> */
[----:B------:R-:W-:-:S03]  /*cb60*/  FMUL.FTZ R11, R3, R0 ;  /* 0x00000000030b7220 */ /* 0x000fc60000410000 */
[----:B------:R-:W-:-:S03]  /*cb70*/  FSEL R10, R3, RZ, P1 ;  /* 0x000000ff030a7208 */ /* 0x000fc60000800000 */
[----:B------:R-:W-:Y:S01]  /*cb80*/  MUFU.EX2 R69, R69 ;  /* 0x0000004500457308 */ /* 0x000fe20000000800 */
[----:B------:R-:W-:Y:S01]  /*cb90*/  FSEL R11, R11, RZ, P1 ;  /* 0x000000ff0b0b7208 */ /* 0x000fe20000800000 */
[----:B------:R-:W-:Y:S01]  /*cba0*/  FADD.FTZ R8, -R10, R8 ;  /* 0x000000080a087221 */ /* 0x000fe20000010100 */
[----:B------:R-:W-:-:S03]  /*cbb0*/  IMAD R10, R22, 0x8, R2 ;  /* 0x00000008160a7824 */ /* 0x000fc600078e0202 */
[-CC-:B------:R-:W-:Y:S01]  /*cbc0*/  FFMA.FTZ R26, R26, R0.reuse, -R11.reuse ;  /* 0x000000001a1a7223 */ /* 0x180fe2000001080b */
[-CC-:B------:R-:W-:Y:S01]  /*cbd0*/  FFMA.FTZ R27, R27, R0.reuse, -R11.reuse ;  /* 0x000000001b1b7223 */ /* 0x180fe2000001080b */
[-C--:B------:R-:W-:Y:S01]  /*cbe0*/  FMUL.FTZ R8, R8, R0.reuse ;  /* 0x0000000008087220 */ /* 0x080fe20000410000 */
[-CC-:B------:R-:W-:Y:S01]  /*cbf0*/  FFMA.FTZ R30, R30, R0.reuse, -R11.reuse ;  /* 0x000000001e1e7223 */ /* 0x180fe2000001080b */
[-CC-:B------:R-:W-:Y:S01]  /*cc00*/  FFMA.FTZ R31, R31, R0.reuse, -R11.reuse ;  /* 0x000000001f1f7223 */ /* 0x180fe2000001080b */
[-CC-:B------:R-:W-:Y:S01]  /*cc10*/  FFMA.FTZ R34, R34, R0.reuse, -R11.reuse ;  /* 0x0000000022227223 */ /* 0x180fe2000001080b */
[----:B------:R-:W-:Y:S01]  /*cc20*/  MUFU.EX2 R26, R26 ;  /* 0x0000001a001a7308 */ /* 0x000fe20000000800 */
[----:B------:R-:W-:Y:S01]  /*cc30*/  IADD3 R10, R10, 0x16840, RZ ;  /* 0x000168400a0a7810 */ /* 0x000fe20007ffe0ff */
[-CC-:B------:R-:W-:Y:S01]  /*cc40*/  FFMA.FTZ R35, R35, R0.reuse, -R11.reuse ;  /* 0x0000000023237223 */ /* 0x180fe2000001080b */
[-CC-:B------:R-:W-:Y:S01]  /*cc50*/  FFMA.FTZ R38, R38, R0.reuse, -R11.reuse ;  /* 0x0000000026267223 */ /* 0x180fe2000001080b */
[-CC-:B------:R-:W-:Y:S01]  /*cc60*/  FFMA.FTZ R39, R39, R0.reuse, -R11.reuse ;  /* 0x0000000027277223 */ /* 0x180fe2000001080b */
[----:B--2---:R-:W-:Y:S01]  /*cc70*/  PRMT R10, R120, 0x654, R10 ;  /* 0x00000654780a7816 */ /* 0x004fe2000000000a */
[-CC-:B------:R-:W-:Y:S01]  /*cc80*/  FFMA.FTZ R42, R42, R0.reuse, -R11.reuse ;  /* 0x000000002a2a7223 */ /* 0x180fe2000001080b */
[-CC-:B------:R-:W-:Y:S01]  /*cc90*/  FFMA.FTZ R43, R43, R0.reuse, -R11.reuse ;  /* 0x000000002b2b7223 */ /* 0x180fe2000001080b */
[----:B------:R-:W0:Y:S01]  /*cca0*/  MUFU.EX2 R8, R8 ;  /* 0x0000000800087308 */ /* 0x000e220000000800 */
[----:B------:R1:W-:Y:S01]  /*ccb0*/  SYNCS.ARRIVE.TRANS64.RED.A1T0 RZ, [R10+URZ], RZ ;  /* 0x000000ff0aff79a7 */ /* 0x0003e2000810043f */
        /* <DEDUP_REMOVED lines=16> */
[-CC-:B------:R-:W-:Y:S01]  /*cdc0*/  FFMA.FTZ R71, R71, R0.reuse, -R11.reuse ;  /* 0x0000000047477223 */ /* 0x180fe2000001080b */
[-CC-:B------:R-:W-:Y:S01]  /*cdd0*/  FFMA.FTZ R74, R74, R0.reuse, -R11.reuse ;  /* 0x000000004a4a7223 */ /* 0x180fe2000001080b */
[-CC-:B------:R-:W-:Y:S01]  /*cde0*/  FFMA.FTZ R75, R75, R0.reuse, -R11.reuse ;  /* 0x000000004b4b7223 */ /* 0x180fe2000001080b */
[-CC-:B------:R-:W-:Y:S01]  /*cdf0*/  FFMA.FTZ R78, R78, R0.reuse, -R11.reuse ;  /* 0x000000004e4e7223 */ /* 0x180fe2000001080b */
[-CC-:B------:R-:W-:Y:S01]  /*ce00*/  FFMA.FTZ R79, R79, R0.reuse, -R11.reuse ;  /* 0x000000004f4f7223 */ /* 0x180fe2000001080b */
[-C--:B------:R-:W-:Y:S01]  /*ce10*/  FFMA.FTZ R82, R82, R0.reuse, -R11 ;  /* 0x0000000052527223 */ /* 0x080fe2000001080b */
[----:B------:R-:W0:Y:S01]  /*ce20*/  MUFU.EX2 R31, R31 ;  /* 0x0000001f001f7308 */ /* 0x000e220000000800 */
[----:B-1----:R-:W-:Y:S01]  /*ce30*/  FADD.FTZ R10, R27, R4 ;  /* 0x000000041b0a7221 */ /* 0x002fe20000010000 */
[----:B------:R-:W-:Y:S01]  /*ce40*/  FADD.FTZ R4, R28, R5 ;  /* 0x000000051c047221 */ /* 0x000fe20000010000 */
[-CC-:B------:R-:W-:Y:S01]  /*ce50*/  FFMA.FTZ R83, R83, R0.reuse, -R11.reuse ;  /* 0x0000000053537223 */ /* 0x180fe2000001080b */
[-CC-:B------:R-:W-:Y:S01]  /*ce60*/  FFMA.FTZ R86, R86, R0.reuse, -R11.reuse ;  /* 0x0000000056567223 */ /* 0x180fe2000001080b */
[----:B------:R-:W-:Y:S01]  /*ce70*/  FFMA.FTZ R11, R87, R0, -R11 ;  /* 0x00000000570b7223 */ /* 0x000fe2000001080b */
[----:B------:R-:W-:-:S02]  /*ce80*/  FADD.FTZ R4, R29, R4 ;  /* 0x000000041d047221 */ /* 0x000fc40000010000 */
        /* <DEDUP_REMOVED lines=96> */
.L_x_15479:
[----:B------:R-:W-:Y:S02]  /*d490*/  IMAD R10, R13, 0x8, R2 ;  /* 0x000000080d0a7824 */ /* 0x000fe400078e0202 */
[----:B------:R-:W2:Y:S02]  /*d4a0*/  LDL R13, [R1+0x2c] ;  /* 0x00002c00010d7983 */ /* 0x000ea40000100800 */
[----:B------:R-:W-:-:S05]  /*d4b0*/  VIADD R10, R10, 0x16860 ;  /* 0x000168600a0a7836 */ /* 0x000fca0000000000 */
[----:B------:R-:W-:Y:S01]  /*d4c0*/  PRMT R10, R120, 0x654, R10 ;  /* 0x00000654780a7816 */ /* 0x000fe2000000000a */
[-C--:B------:R-:W-:Y:S01]  /*d4d0*/  FMUL.FTZ R88, R88, R7.reuse ;  /* 0x0000000758587220 */ /* 0x080fe20000410000 */
[----:B------:R-:W-:Y:S02]  /*d4e0*/  F2FP.F16.F32.PACK_AB R122, R9, R84 ;  /* 0x00000054097a723e */ /* 0x000fe400000000ff */
        /* <DEDUP_REMOVED lines=67> */
[----:B------:R-:W-:-:S02]  /*d920*/  VIADD R12, R12, 0xffffffff ;  /* 0xffffffff0c0c7836 */ /* 0x000fc40000000000 */
[----:B------:R-:W-:-:S10]  /*d930*/  IMAD.MOV.U32 R13, RZ, RZ, R22 ;  /* 0x000000ffff0d7224 */ /* 0x000fd400078e0016 */
[----:B0-----:R-:W-:Y:S05]  /*d940*/  @P1 BRA `(.L_x_15480) ;  /* 0xffffffd4009c1947 */ /* 0x001fea000383ffff */
.L_x_15468:
[----:B------:R-:W-:-:S13]  /*d950*/  ISETP.GE.AND P1, PT, R12, RZ, PT ;  /* 0x000000ff0c00720c */ /* 0x000fda0003f26270 */
[----:B------:R-:W-:Y:S05]  /*d960*/  @!P1 BRA `(.L_x_15481) ;  /* 0x0000001c00e09947 */ /* 0x000fea0003800000 */
[----:B------:R-:W-:Y:S02]  /*d970*/  IMAD.MOV.U32 R10, RZ, RZ, R3 ;  /* 0x000000ffff0a7224 */ /* 0x000fe400078e0003 */
[----:B------:R-:W-:Y:S02]  /*d980*/  IMAD.MOV.U32 R11, RZ, RZ, R6 ;  /* 0x000000ffff0b7224 */ /* 0x000fe400078e0006 */
[----:B------:R-:W-:Y:S02]  /*d990*/  IMAD.MOV.U32 R7, RZ, RZ, R155 ;  /* 0x000000ffff077224 */ /* 0x000fe400078e009b */
[----:B------:R-:W-:-:S07]  /*d9a0*/  IMAD.MOV.U32 R13, RZ, RZ, R22 ;  /* 0x000000ffff0d7224 */ /* 0x000fce00078e0016 */
.L_x_15493:
[----:B------:R-:W2:Y:S01]  /*d9b0*/  LDL R3, [R1+0x1c] ;  /* 0x00001c0001037983 */ /* 0x000ea20000100800 */
[----:B------:R-:W-:Y:S01]  /*d9c0*/  IADD3 R22, R13, 0x1, RZ ;  /* 0x000000010d167810 */ /* 0x000fe20007ffe0ff */
        /* <DEDUP_REMOVED lines=9> */
.L_x_15483:
[----:B------:R-:W-:Y:S01]  /*da60*/  IMAD R0, R22, 0x8, R2 ;  /* 0x0000000816007824 */ /* 0x000fe200078e0202 */
[----:B------:R-:W-:-:S04]  /*da70*/  SHF.L.U32 R3, R155, 0x1f, RZ ;  /* 0x0000001f9b037819 */ /* 0x000fc800000006ff */
[----:B------:R0:W1:Y:S01]  /*da80*/  SYNCS.PHASECHK.TRANS64.TRYWAIT P1, [R0+URZ+0x16830], R3 ;  /* 0x01683003000075a7 */ /* 0x000062000802017f */
[----:B------:R-:W-:Y:S05]  /*da90*/  @!P0 BRA `(.L_x_15484) ;  /* 0x0000000000048947 */ /* 0x000fea0003800000 */
[----:B------:R-:W-:Y:S01]  /*daa0*/  BPT.TRAP 0x1 ;  /* 0x000000040000795c */ /* 0x000fe20000300000 */
.L_x_15484:
[----:B------:R-:W-:Y:S04]  /*dab0*/  BSSY B0, `(.L_x_15482) ;  /* 0x0000004000007945 */ /* 0x000fe80003800000 */
[----:B-1----:R-:W-:Y:S05]  /*dac0*/  @P1 BRA `(.L_x_15485) ;  /* 0x0000000000081947 */ /* 0x002fea0003800000 */
[----:B------:R-:W1:Y:S02]  /*dad0*/  SYNCS.PHASECHK.TRANS64.TRYWAIT P1, [R0+URZ+0x16830], R3 ;  /* 0x01683003000075a7 */ /* 0x000e64000802017f */
[----:B-1----:R-:W-:Y:S05]  /*dae0*/  @!P1 BRA `(.L_x_15486) ;  /* 0x000000c000649947 */ /* 0x002fea0003800000 */
.L_x_15485:
[----:B------:R-:W-:Y:S05]  /*daf0*/  BSYNC B0 ;  /* 0x0000000000007941 */ /* 0x000fea0003800000 */
.L_x_15482:
[----:B------:R-:W2:Y:S04]  /*db00*/  LDL R6, [R1+0x20] ;  /* 0x0000200001067983 */ /* 0x000ea80000100800 */
[----:B------:R3:W-:Y:S01]  /*db10*/  STL [R1+0x70], R2 ;  /* 0x0000700201007387 */ /* 0x0007e20000100800 */
[----:B01----:R-:W0:Y:S03]  /*db20*/  S2R R0, SR_TID.X ;  /* 0x0000000000007919 */ /* 0x003e260000002100 */
[----:B---3--:R-:W3:Y:S01]  /*db30*/  LDL.64 R2, [R1+0x10] ;  /* 0x0000100001027983 */ /* 0x008ee20000100a00 */
[----:B------:R-:W-:Y:S01]  /*db40*/  IMAD.MOV.U32 R9, RZ, RZ, 0x40000040 ;  /* 0x40000040ff097424 */ /* 0x000fe200078e00ff */
[----:B------:R-:W-:Y:S05]  /*db50*/  WARPSYNC.ALL ;  /* 0x0000000000007948 */ /* 0x000fea0003800000 */
[----:B------:R-:W-:-:S02]  /*db60*/  R2UR UR15, R9 ;  /* 0x00000000090f72ca */ /* 0x000fc400000e0000 */
[----:B0-----:R-:W-:-:S05]  /*db70*/  SHF.R.U32.HI R0, RZ, 0x7, R0 ;  /* 0x00000007ff007819 */ /* 0x001fca0000011600 */
[----:B------:R-:W-:Y:S02]  /*db80*/  VIADD R0, R0, 0x8 ;  /* 0x0000000800007836 */ /* 0x000fe40000000000 */
[----:B------:R-:W-:Y:S01]  /*db90*/  IMAD.MOV.U32 R27, RZ, RZ, 0x40000040 ;  /* 0x40000040ff1b7424 */ /* 0x000fe200078e00ff */
[----:B------:R-:W-:Y:S01]  /*dba0*/  R2UR UR4, R14 ;  /* 0x000000000e0472ca */ /* 0x000fe200000e0000 */
[----:B------:R-:W-:Y:S01]  /*dbb0*/  IMAD.MOV.U32 R25, RZ, RZ, 0x40000040 ;  /* 0x40000040ff197424 */ /* 0x000fe200078e00ff */
[----:B------:R-:W-:Y:S02]  /*dbc0*/  R2UR UR5, R15 ;  /* 0x000000000f0572ca */ /* 0x000fe400000e0000 */
[----:B------:R-:W-:Y:S02]  /*dbd0*/  R2UR UR7, R27 ;  /* 0x000000001b0772ca */ /* 0x000fe400000e0000 */
[----:B------:R-:W-:Y:S02]  /*dbe0*/  R2UR UR11, R25 ;  /* 0x00000000190b72ca */ /* 0x000fe400000e0000 */
[----:B------:R-:W-:Y:S01]  /*dbf0*/  R2UR UR19, R27 ;  /* 0x000000001b1372ca */ /* 0x000fe200000e0000 */
[----:B------:R0:W-:Y:S01]  /*dc00*/  BAR.SYNC.DEFER_BLOCKING R0, 0x100 ;  /* 0x000400000000751d */ /* 0x0001e20000010000 */
[----:B--2---:R-:W-:-:S05]  /*dc10*/  IMAD R26, R22, 0x400, R6 ;  /* 0x00000400161a7824 */ /* 0x004fca00078e0206 */
[----:B------:R-:W-:-:S04]  /*dc20*/  IADD3 R8, R26, 0x4, RZ ;  /* 0x000000041a087810 */ /* 0x000fc80007ffe0ff */
[----:B------:R-:W-:Y:S02]  /*dc30*/  R2UR UR14, R8 ;  /* 0x00000000080e72ca */ /* 0x000fe400000e0000 */
[----:B------:R-:W2:Y:S01]  /*dc40*/  LDL.64 R8, [R1+0x8] ;  /* 0x0000080001087983 */ /* 0x000ea20000100a00 */
[C---:B------:R-:W-:Y:S01]  /*dc50*/  R2UR UR6, R26.reuse ;  /* 0x000000001a0672ca */ /* 0x040fe200000e0000 */
[C---:B------:R-:W-:Y:S02]  /*dc60*/  VIADD R24, R26.reuse, 0x2 ;  /* 0x000000021a187836 */ /* 0x040fe40000000000 */
[----:B------:R-:W-:-:S03]  /*dc70*/  VIADD R26, R26, 0x6 ;  /* 0x000000061a1a7836 */ /* 0x000fc60000000000 */
[----:B------:R-:W-:Y:S02]  /*dc80*/  R2UR UR10, R24 ;  /* 0x00000000180a72ca */ /* 0x000fe400000e0000 */
[----:B------:R-:W-:Y:S02]  /*dc90*/  R2UR UR18, R26 ;  /* 0x000000001a1272ca */ /* 0x000fe400000e0000 */
        /* <DEDUP_REMOVED lines=11> */
[----:B--2---:R-:W-:Y:S02]  /*dd50*/  R2UR UR12, R8 ;  /* 0x00000000080c72ca */ /* 0x004fe400000e0000 */
[----:B------:R-:W-:Y:S01]  /*dd60*/  R2UR UR13, R9 ;  /* 0x00000000090d72ca */ /* 0x000fe200000e0000 */
[----:B------:R-:W-:-:S12]  /*dd70*/  WARPGROUP.ARRIVE ;  /* 0x00000000000079c5 */ /* 0x000fd80000000000 */
        /* <DEDUP_REMOVED lines=8> */
.L_x_15488:
[----:B------:R-:W-:Y:S01]  /*de00*/  SHF.L.U32 R0, R7, 0x1f, RZ ;  /* 0x0000001f07007819 */ /* 0x000fe200000006ff */
[----:B-----5:R-:W-:-:S04]  /*de10*/  IMAD R3, R13, 0x8, R2 ;  /* 0x000000080d037824 */ /* 0x020fc800078e0202 */
[----:B------:R0:W1:Y:S01]  /*de20*/  SYNCS.PHASECHK.TRANS64.TRYWAIT P1, [R3+URZ+0x16850], R0 ;  /* 0x01685000030075a7 */ /* 0x000062000802017f */
[----:B------:R-:W-:Y:S05]  /*de30*/  @!P0 BRA `(.L_x_15489) ;  /* 0x0000000000048947 */ /* 0x000fea0003800000 */
[----:B------:R-:W-:Y:S01]  /*de40*/  BPT.TRAP 0x1 ;  /* 0x000000040000795c */ /* 0x000fe20000300000 */
.L_x_15489:
[----:B-1----:R-:W-:Y:S05]  /*de50*/  @P1 BRA `(.L_x_15487) ;  /* 0x0000000000081947 */ /* 0x002fea0003800000 */
[----:B------:R-:W1:Y:S02]  /*de60*/  SYNCS.PHASECHK.TRANS64.TRYWAIT P1, [R3+URZ+0x16850], R0 ;  /* 0x01685000030075a7 */ /* 0x000e64000802017f */
[----:B-1----:R-:W-:Y:S05]  /*de70*/  @!P1 BRA `(.L_x_15490) ;  /* 0x000000bc00949947 */ /* 0x002fea0003800000 */
.L_x_15487:
        /* <DEDUP_REMOVED lines=8> */
[----:B------:R-:W-:Y:S01]  /*df00*/  IMAD.MOV.U32 R7, RZ, RZ, 0x40000040 ;  /* 0x40000040ff077424 */ /* 0x000fe200078e00ff */
[----:B------:R-:W-:Y:S02]  /*df10*/  LEA R6, R13, R0, 0xa ;  /* 0x000000000d067211 */ /* 0x000fe400078e50ff */
[----:B------:R-:W0:Y:S02]  /*df20*/  S2R R0, SR_TID.X ;  /* 0x0000000000007919 */ /* 0x000e240000002100 */
[C---:B------:R-:W-:Y:S01]  /*df30*/  R2UR UR6, R6.reuse ;  /* 0x00000000060672ca */ /* 0x040fe200000e0000 */
[----:B------:R-:W-:-:S12]  /*df40*/  VIADD R8, R6, 0x80 ;  /* 0x0000008006087836 */ /* 0x000fd80000000000 */
        /* <DEDUP_REMOVED lines=55> */
.L_x_15491:
[----:B------:R-:W1:Y:S01]  /*e2c0*/  S2R R120, SR_CgaCtaId ;  /* 0x0000000000787919 */ /* 0x000e620000008800 */
[----:B0-----:R-:W-:-:S05]  /*e2d0*/  IMAD R0, R22, 0x8, R2 ;  /* 0x0000000816007824 */ /* 0x001fca00078e0202 */
[----:B------:R-:W-:-:S04]  /*e2e0*/  IADD3 R0, R0, 0x16840, RZ ;  /* 0x0001684000007810 */ /* 0x000fc80007ffe0ff */
[----:B-1----:R-:W-:-:S04]  /*e2f0*/  PRMT R0, R120, 0x654, R0 ;  /* 0x0000065478007816 */ /* 0x002fc80000000000 */
        /* <DEDUP_REMOVED lines=74> */
[----:B------:R-:W0:Y:S03]  /*e7a0*/  LDC R0, c[0x0][0x988] ;  /* 0x00026200ff007b82 */ /* 0x000e260000000800 */
[C---:B------:R-:W-:Y:S01]  /*e7b0*/  FADD.FTZ R8, -R3.reuse, R10 ;  /* 0x0000000a03087221 */ /* 0x040fe20000010100 */
[-C--:B0-----:R-:W-:Y:S01]  /*e7c0*/  FMUL.FTZ R9, R6, R0.reuse ;  /* 0x0000000006097220 */ /* 0x081fe20000410000 */
[-C--:B------:R-:W-:Y:S01]  /*e7d0*/  FMUL.FTZ R11, R3, R0.reuse ;  /* 0x00000000030b7220 */ /* 0x080fe20000410000 */
[-C--:B------:R-:W-:Y:S01]  /*e7e0*/  FMUL.FTZ R7, R7, R0.reuse ;  /* 0x0000000007077220 */ /* 0x080fe20000410000 */
[-C--:B------:R-:W-:Y:S01]  /*e7f0*/  FMUL.FTZ R8, R8, R0.reuse ;  /* 0x0000000008087220 */ /* 0x080fe20000410000 */
        /* <DEDUP_REMOVED lines=196> */
.L_x_15492:
[----:B------:R-:W-:Y:S01]  /*f440*/  IMAD R10, R13, 0x8, R2 ;  /* 0x000000080d0a7824 */ /* 0x000fe200078e0202 */
[----:B------:R-:W-:Y:S01]  /*f450*/  ISETP.GT.AND P1, PT, R12, RZ, PT ;  /* 0x000000ff0c00720c */ /* 0x000fe20003f24270 */
[-C--:B------:R-:W-:Y:S01]  /*f460*/  FMUL.FTZ R88, R88, R7.reuse ;  /* 0x0000000758587220 */ /* 0x080fe20000410000 */
        /* <DEDUP_REMOVED lines=72> */
.L_x_15481:
[----:B------:R-:W-:Y:S05]  /*f8f0*/  WARPSYNC.ALL ;  /* 0x0000000000007948 */ /* 0x000fea0003800000 */
[----:B------:R-:W-:Y:S06]  /*f900*/  BAR.ARV 0x8, 0x200 ;  /* 0x0208000000007b1d */ /* 0x000fec0000002000 */
[----:B------:R-:W-:Y:S05]  /*f910*/  @!P0 BRA `(.L_x_15494) ;  /* 0x0000000000048947 */ /* 0x000fea0003800000 */
[----:B------:R-:W-:Y:S01]  /*f920*/  BPT.TRAP 0x1 ;  /* 0x000000040000795c */ /* 0x000fe20000300000 */
.L_x_15494:
[----:B------:R-:W-:Y:S01]  /*f930*/  IMAD R10, R22, 0x8, R2 ;  /* 0x00000008160a7824 */ /* 0x000fe200078e0202 */
[----:B------:R-:W-:-:S04]  /*f940*/  SHF.L.U32 R7, R155, 0x1f, RZ ;  /* 0x0000001f9b077819 */ /* 0x000fc800000006ff */
[----:B------:R0:W1:Y:S01]  /*f950*/  SYNCS.PHASECHK.TRANS64.TRYWAIT P1, [R10+URZ+0x16850], R7 ;  /* 0x016850070a0075a7 */ /* 0x000062000802017f */
[----:B------:R-:W-:Y:S05]  /*f960*/  @!P0 BRA `(.L_x_15495) ;  /* 0x0000000000048947 */ /* 0x000fea0003800000 */
[----:B------:R-:W-:Y:S01]  /*f970*/  BPT.TRAP 0x1 ;  /* 0x000000040000795c */ /* 0x000fe20000300000 */
.L_x_15495:
[----:B------:R-:W-:-:S05]  /*f980*/  VIADD R2, R2, 0x400 ;  /* 0x0000040002027836 */ /* 0x000fca0000000000 */
[----:B------:R-:W-:-:S04]  /*f990*/  SHF.R.U32.HI R2, RZ, 0x4, R2 ;  /* 0x00000004ff027819 */ /* 0x000fc80000011602 */
[----:B------:R-:W-:Y:S01]  /*f9a0*/  LOP3.LUT R9, R2, 0x3fff, RZ, 0xc0, !PT ;  /* 0x00003fff02097812 */ /* 0x000fe200078ec0ff */
[----:B-1----:R-:W-:Y:S06]  /*f9b0*/  @P1 BRA `(.L_x_15496) ;  /* 0x0000000000081947 */ /* 0x002fec0003800000 */
[----:B------:R-:W1:Y:S02]  /*f9c0*/  SYNCS.PHASECHK.TRANS64.TRYWAIT P1, [R10+URZ+0x16850], R7 ;  /* 0x016850070a0075a7 */ /* 0x000e64000802017f */
[----:B-1----:R-:W-:Y:S05]  /*f9d0*/  @!P1 BRA `(.L_x_15497) ;  /* 0x000000a000d09947 */ /* 0x002fea0003800000 */
.L_x_15496:
[----:B------:R-:W-:Y:S01]  /*f9e0*/  IMAD R8, R22, 0x400, R9 ;  /* 0x0000040016087824 */ /* 0x000fe200078e0209 */
[----:B------:R-:W-:Y:S05]  /*f9f0*/  WARPSYNC.ALL ;  /* 0x0000000000007948 */ /* 0x000fea0003800000 */
[----:B------:R-:W-:Y:S01]  /*fa00*/  IMAD.MOV.U32 R9, RZ, RZ, 0x40000040 ;  /* 0x40000040ff097424 */ /* 0x000fe200078e00ff */
[C---:B------:R-:W-:Y:S01]  /*fa10*/  R2UR UR6, R8.reuse ;  /* 0x00000000080672ca */ /* 0x040fe200000e0000 */
[----:B------:R-:W-:Y:S01]  /*fa20*/  WARPGROUP.ARRIVE ;  /* 0x00000000000079c5 */ /* 0x000fe20000000000 */
[----:B------:R-:W-:Y:S01]  /*fa30*/  IMAD.MOV.U32 R13, RZ, RZ, 0x40000040 ;  /* 0x40000040ff0d7424 */ /* 0x000fe200078e00ff */
[----:B------:R-:W-:Y:S01]  /*fa40*/  IADD3 R12, R8, 0x80, RZ ;  /* 0x00000080080c7810 */ /* 0x000fe20007ffe0ff */
[----:B------:R-:W2:Y:S01]  /*fa50*/  SHFL.BFLY PT, R2, R5, 0x2, 0x1f ;  /* 0x0c401f0005027f89 */ /* 0x000ea200000e0000 */
[----:B------:R-:W-:Y:S01]  /*fa60*/  R2UR UR7, R9 ;  /* 0x00000000090772ca */ /* 0x000fe200000e0000 */
[----:B------:R-:W-:-:S02]  /*fa70*/  IMAD.MOV.U32 R9, RZ, RZ, 0x40000040 ;  /* 0x40000040ff097424 */ /* 0x000fc400078e00ff */
[----:B01----:R-:W0:Y:S01]  /*fa80*/  SHFL.BFLY PT, R7, R4, 0x2, 0x1f ;  /* 0x0c401f0004077f89 */ /* 0x003e2200000e0000 */
[----:B------:R-:W-:Y:S02]  /*fa90*/  IMAD.MOV.U32 R31, RZ, RZ, -0x800000 ;  /* 0xff800000ff1f7424 */ /* 0x000fe400078e00ff */
[----:B------:R-:W-:-:S07]  /*faa0*/  IMAD.MOV.U32 R30, RZ, RZ, -0x800000 ;  /* 0xff800000ff1e7424 */ /* 0x000fce00078e00ff */
[----:B------:R-:W-:Y:S01]  /*fab0*/  HGMMA.64x64x16.F32 R88, R148, gdesc[UR4].tnspB, R88, gsb0 ;  /* 0x40e0000494587df0 */ /* 0x000fe20008000858 */
[----:B------:R-:W-:Y:S01]  /*fac0*/  R2UR UR6, R12 ;  /* 0x000000000c0672ca */ /* 0x000fe200000e0000 */
[----:B------:R-:W-:Y:S01]  /*fad0*/  VIADD R12, R8, 0x100 ;  /* 0x00000100080c7836 */ /* 0x000fe20000000000 */
[----:B------:R-:W-:Y:S01]  /*fae0*/  R2UR UR7, R13 ;  /* 0x000000000d0772ca */ /* 0x000fe200000e0000 */
[----:B------:R-:W-:Y:S02]  /*faf0*/  IMAD.MOV.U32 R13, RZ, RZ, 0x40000040 ;  /* 0x40000040ff0d7424 */ /* 0x000fe400078e00ff */
[----:B--2---:R-:W-:Y:S01]  /*fb00*/  FADD.FTZ R2, R2, R5 ;  /* 0x0000000502027221 */ /* 0x004fe20000010000 */
[----:B------:R-:W-:Y:S02]  /*fb10*/  WARPGROUP.DEPBAR.LE gsb0, 0x0 ;  /* 0x00008000000079c5 */ /* 0x000fe40000010000 */
[----:B------:R-:W-:-:S07]  /*fb20*/  WARPGROUP.ARRIVE ;  /* 0x00000000000079c5 */ /* 0x000fce0000000000 */
        /* <DEDUP_REMOVED lines=25> */
[----:B------:R-:W-:Y:S01]  /*fcc0*/  IMAD.MOV.U32 R13, RZ, RZ, 0x40000040 ;  /* 0x40000040ff0d7424 */ /* 0x000fe200078e00ff */
[----:B------:R-:W-:Y:S01]  /*fcd0*/  IADD3 R8, R8, 0x380, RZ ;  /* 0x0000038008087810 */ /* 0x000fe20007ffe0ff */
        /* <DEDUP_REMOVED lines=11> */
[----:B------:R-:W0:Y:S01]  /*fd90*/  SHFL.BFLY PT, R7, R2, 0x1, 0x1f ;  /* 0x0c201f0002077f89 */ /* 0x000e2200000e0000 */
[----:B------:R-:W-:-:S03]  /*fda0*/  IMAD.MOV.U32 R4, RZ, RZ, RZ ;  /* 0x000000ffff047224 */ /* 0x000fc600078e00ff */
        /* <DEDUP_REMOVED lines=18> */
[----:B------:R-:W-:Y:S03]  /*fed0*/  HGMMA.64x64x16.F32 R88, R120, gdesc[UR4].tnspB, R88, gsb0 ;  /* 0x40e0000478587df0 */ /* 0x000fe60008000858 */
[----:B------:R-:W-:Y:S02]  /*fee0*/  WARPGROUP.DEPBAR.LE gsb0, 0x0 ;  /* 0x00008000000079c5 */ /* 0x000fe40000010000 */
[----:B--23--:R-:W-:Y:S05]  /*fef0*/  @!P0 BRA `(.L_x_15498) ;  /* 0x0000000000048947 */ /* 0x00cfea0003800000 */
[----:B------:R-:W-:Y:S01]  /*ff00*/  BPT.TRAP 0x1 ;  /* 0x000000040000795c */ /* 0x000fe20000300000 */
.L_x_15498:
[----:B------:R-:W2:Y:S01]  /*ff10*/  LDL.LU R5, [R1+0x58] ;  /* 0x0000580001057983 */ /* 0x000ea20000300800 */
[----:B------:R-:W-:Y:S01]  /*ff20*/  IADD3 R0, R10, 0x16860, RZ ;  /* 0x000168600a007810 */ /* 0x000fe20007ffe0ff */
[----:B------:R-:W1:Y:S01]  /*ff30*/  S2R R3, SR_CgaCtaId ;  /* 0x0000000000037919 */ /* 0x000e620000008800 */
[----:B------:R-:W-:Y:S02]  /*ff40*/  VIADD R22, R22, 0x1 ;  /* 0x0000000116167836 */ /* 0x000fe40000000000 */
[-C--:B------:R-:W-:Y:S01]  /*ff50*/  FMUL.FTZ R25, R88, R4.reuse ;  /* 0x0000000458197220 */ /* 0x080fe20000410000 */
[-C--:B------:R-:W-:Y:S02]  /*ff60*/  FMUL.FTZ R12, R89, R4.reuse ;  /* 0x00000004590c7220 */ /* 0x080fe40000410000 */
[----:B------:R-:W-:Y:S01]  /*ff70*/  ISETP.NE.AND P0, PT, R22, 0x2, PT ;  /* 0x000000021600780c */ /* 0x000fe20003f05270 */
        /* <DEDUP_REMOVED lines=16> */
[----:B------:R-:W-:Y:S01]  /*10080*/  FMUL.FTZ R15, R95, R2 ;  /* 0x000000025f0f7220 */ /* 0x000fe20000410000 */
[----:B-1----:R-:W-:-:S04]  /*10090*/  PRMT R0, R3, 0x654, R0 ;  /* 0x0000065403007816 */ /* 0x002fc80000000000 */
[----:B------:R0:W-:Y:S01]  /*100a0*/  SYNCS.ARRIVE.TRANS64.RED.A1T0 RZ, [R0+URZ], RZ ;  /* 0x000000ff00ff79a7 */ /* 0x0001e2000810043f */
[----:B------:R-:W-:Y:S01]  /*100b0*/  FMUL.FTZ R3, R92, R4 ;  /* 0x000000045c037220 */ /* 0x000fe20000410000 */
        /* <DEDUP_REMOVED lines=18> */
.L_x_15428:
[----:B------:R-:W1:Y:S01]  /*101e0*/  S2R R0, SR_TID.X ;  /* 0x0000000000007919 */ /* 0x000e620000002100 */
[----:B------:R-:W-:Y:S05]  /*101f0*/  WARPSYNC.ALL ;  /* 0x0000000000007948 */ /* 0x000fea0003800000 */
[----:B-1----:R-:W-:-:S05]  /*10200*/  VIADD R45, R0, 0xffffff80 ;  /* 0xffffff80002d7836 */ /* 0x002fca0000000000 */
[----:B------:R-:W-:-:S04]  /*10210*/  SHF.R.S32.HI R43, RZ, 0x1f, R45 ;  /* 0x0000001fff2b7819 */ /* 0x000fc8000001142d */
[----:B------:R-:W-:-:S04]  /*10220*/  LEA.HI R43, R43, R45, RZ, 0x3 ;  /* 0x0000002d2b2b7211 */ /* 0x000fc800078f18ff */
[----:B------:R-:W-:-:S05]  /*10230*/  LOP3.LUT R43, R43, 0xfffffff8, RZ, 0xc0, !PT ;  /* 0xfffffff82b2b7812 */ /* 0x000fca00078ec0ff */
[----:B------:R-:W-:-:S04]  /*10240*/  IMAD.IADD R43, R45, 0x1, -R43 ;  /* 0x000000012d2b7824 */ /* 0x000fc800078e0a2b */
[----:B------:R-:W-:-:S05]  /*10250*/  IMAD.SHL.U32 R29, R43, 0x8, RZ ;  /* 0x000000082b1d7824 */ /* 0x000fca00078e00ff */
[----:B------:R-:W-:Y:S01]  /*10260*/  SHF.R.S32.HI R28, RZ, 0x1f, R29 ;  /* 0x0000001fff1c7819 */ /* 0x000fe2000001141d */
[----:B------:R-:W1:Y:S01]  /*10270*/  S2R R0, SR_CgaCtaId ;  /* 0x0000000000007919 */ /* 0x000e620000008800 */
[----:B------:R-:W-:Y:S01]  /*10280*/  MOV R2, 0x400 ;  /* 0x0000040000027802 */ /* 0x000fe20000000f00 */
[----:B------:R-:W-:Y:S01]  /*10290*/  BSSY B0, `(.L_x_15499) ;  /* 0x000018c000007945 */ /* 0x000fe20003800000 */
[----:B------:R-:W-:Y:S02]  /*102a0*/  BAR.SYNC.DEFER_BLOCKING 0x5, 0x200 ;  /* 0x0148000000007b1d */ /* 0x000fe40000010000 */
[----:B-1----:R-:W-:-:S05]  /*102b0*/  LEA R2, R0, R2, 0x18 ;  /* 0x0000000200027211 */ /* 0x002fca00078ec0ff */
[----:B------:R1:W2:Y:S01]  /*102c0*/  LDS.128 R32, [R2+0x168d0] ;  /* 0x0168d00002207984 */ /* 0x0002a20000000c00 */
[----:B------:R-:W-:Y:S06]  /*102d0*/  BAR.ARV 0x4, 0x200 ;  /* 0x0108000000007b1d */ /* 0x000fec0000002000 */
[----:B------:R-:W-:Y:S05]  /*102e0*/  @P1 BRA `(.L_x_15500) ;  /* 0x0000000c00b41947 */ /* 0x000fea0003800000 */
[----:B------:R-:W3:Y:S04]  /*102f0*/  LDL R0, [R1+0x6c] ;  /* 0x00006c0001007983 */ /* 0x000ee80000100800 */
[----:B------:R-:W4:Y:S04]  /*10300*/  LDL.LU R40, [R1+0x4c] ;  /* 0x00004c0001287983 */ /* 0x000f280000300800 */
[----:B------:R-:W4:Y:S01]  /*10310*/  LDL.LU R38, [R1+0x50] ;  /* 0x0000500001267983 */ /* 0x000f220000300800 */
[----:B0-----:R-:W0:Y:S01]  /*10320*/  S2R R5, SR_SWINHI ;  /* 0x0000000000057919 */ /* 0x001e220000002f00 */
[----:B------:R-:W-:Y:S05]  /*10330*/  WARPSYNC.ALL ;  /* 0x0000000000007948 */ /* 0x000fea0003800000 */
[----:B------:R-:W-:Y:S01]  /*10340*/  F2FP.F16.F32.PACK_AB R12, R12, R25 ;  /* 0x000000190c0c723e */ /* 0x000fe200000000ff */
[----:B------:R-:W-:Y:S01]  /*10350*/  ULDC.64 UR4, c[0x0][0xc00] ;  /* 0x0003000000047ab9 */ /* 0x000fe20000000a00 */
[----:B------:R-:W-:-:S02]  /*10360*/  F2FP.F16.F32.PACK_AB R13, R13, R90 ;  /* 0x0000005a0d0d723e */ /* 0x000fc400000000ff */
[----:B------:R-:W-:Y:S02]  /*10370*/  F2FP.F16.F32.PACK_AB R14, R14, R3 ;  /* 0x000000030e0e723e */ /* 0x000fe400000000ff */
[----:B------:R-:W-:Y:S01]  /*10380*/  F2FP.F16.F32.PACK_AB R15, R15, R94 ;  /* 0x0000005e0f0f723e */ /* 0x000fe200000000ff */
[----:B------:R-:W-:Y:S01]  /*10390*/  IMAD.MOV.U32 R36, RZ, RZ, RZ ;  /* 0x000000ffff247224 */ /* 0x000fe200078e00ff */
[----:B--2---:R-:W2:Y:S04]  /*103a0*/  LDL R32, [R1+0x44] ;  /* 0x0000440001207983 */ /* 0x004ea80000100800 */
[----:B------:R-:W2:Y:S01]  /*103b0*/  LDL R44, [R1+0x28] ;  /* 0x00002800012c7983 */ /* 0x000ea20000100800 */
[----:B------:R-:W-:Y:S02]  /*103c0*/  MOV R20, R2 ;  /* 0x0000000200147202 */ /* 0x000fe40000000f00 */
[----:B0-----:R-:W-:Y:S01]  /*103d0*/  MOV R21, R5 ;  /* 0x0000000500157202 */ /* 0x001fe20000000f00 */
[----:B------:R-:W-:Y:S02]  /*103e0*/  BAR.SYNC.DEFER_BLOCKING 0x1, 0x180 ;  /* 0x0046000000007b1d */ /* 0x000fe40000010000 */
[----:B---3--:R-:W-:-:S03]  /*103f0*/  IMAD.WIDE R10, R0, 0x2, R20 ;  /* 0x00000002000a7825 */ /* 0x008fc600078e0214 */
[C---:B----4-:R-:W-:Y:S02]  /*10400*/  IADD3 R37, P1, R10.reuse, 0x40, RZ ;  /* 0x000000400a257810 */ /* 0x050fe40007f3e0ff */
[C---:B------:R-:W-:Y:S02]  /*10410*/  LOP3.LUT R9, R10.reuse, 0x380, RZ, 0xc0, !PT ;  /* 0x000003800a097812 */ /* 0x040fe400078ec0ff */
[C---:B------:R-:W-:Y:S02]  /*10420*/  IADD3 R39, P0, R10.reuse, 0x60, RZ ;  /* 0x000000600a277810 */ /* 0x040fe40007f1e0ff */
[----:B------:R-:W-:Y:S02]  /*10430*/  IADD3 R27, P2, R10, 0x20, RZ ;  /* 0x000000200a1b7810 */ /* 0x000fe40007f5e0ff */
[----:B------:R-:W-:Y:S02]  /*10440*/  LOP3.LUT R4, R37, 0x380, RZ, 0xc0, !PT ;  /* 0x0000038025047812 */ /* 0x000fe400078ec0ff */
[----:B------:R-:W-:-:S02]  /*10450*/  SHF.R.U64 R9, R9, 0x3, RZ ;  /* 0x0000000309097819 */ /* 0x000fc400000012ff */
[----:B-----5:R-:W-:Y:S02]  /*10460*/  LOP3.LUT R24, R39, 0x380, RZ, 0xc0, !PT ;  /* 0x0000038027187812 */ /* 0x020fe400078ec0ff */
[----:B------:R-:W-:Y:S02]  /*10470*/  LOP3.LUT R0, R27, 0x380, RZ, 0xc0, !PT ;  /* 0x000003801b007812 */ /* 0x000fe400078ec0ff */
        /* <DEDUP_REMOVED lines=9> */
[----:B------:R-:W-:Y:S02]  /*10510*/  MOV R10, R10 ;  /* 0x0000000a000a7202 */ /* 0x000fe40000000f00 */
[----:B------:R-:W-:Y:S02]  /*10520*/  LOP3.LUT R8, R0, R27, RZ, 0x3c, !PT ;  /* 0x0000001b00087212 */ /* 0x000fe400078e3cff */
[----:B------:R-:W-:Y:S01]  /*10530*/  MOV R26, R6 ;  /* 0x00000006001a7202 */ /* 0x000fe20000000f00 */
[----:B------:R0:W-:Y:S01]  /*10540*/  STSM.16.M88.4 [R10], R12 ;  /* 0x0000000c0a007844 */ /* 0x0001e20000000200 */
[----:B------:R-:W-:Y:S01]  /*10550*/  MOV R3, R4 ;  /* 0x0000000400037202 */ /* 0x000fe20000000f00 */
[----:B------:R-:W3:Y:S01]  /*10560*/  LDC R0, c[0x0][0xbe8] ;  /* 0x0002fa00ff007b82 */ /* 0x000ee20000000800 */
[----:B------:R-:W-:-:S02]  /*10570*/  ISETP.NE.U32.AND P0, PT, RZ, UR4, PT ;  /* 0x00000004ff007c0c */ /* 0x000fc4000bf05070 */
[----:B------:R-:W-:Y:S02]  /*10580*/  IADD3 R24, P1, R40, UR4, RZ ;  /* 0x0000000428187c10 */ /* 0x000fe4000ff3e0ff */
        /* <DEDUP_REMOVED lines=14> */
[----:B------:R-:W-:Y:S01]  /*10670*/  IADD3.X R25, R38, UR5, RZ, P1, !PT ;  /* 0x0000000526197c10 */ /* 0x000fe20008ffe4ff */
[----:B------:R-:W-:Y:S01]  /*10680*/  ULDC.64 UR4, c[0x0][0xc08] ;  /* 0x0003020000047ab9 */ /* 0x000fe20000000a00 */
[----:B------:R0:W-:Y:S01]  /*10690*/  STSM.16.M88.4 [R27], R4 ;  /* 0x000000041b007844 */ /* 0x0001e20000000200 */
[----:B------:R-:W-:-:S03]  /*106a0*/  ISETP.NE.U32.AND P1, PT, RZ, UR4, PT ;  /* 0x00000004ff007c0c */ /* 0x000fc6000bf25070 */
[----:B------:R-:W-:Y:S01]  /*106b0*/  STSM.16.M88.4 [R26], R8 ;  /* 0x000000081a007844 */ /* 0x000fe20000000200 */
[----:B------:R-:W-:-:S03]  /*106c0*/  ISETP.NE.AND.EX P1, PT, RZ, UR5, PT, P1 ;  /* 0x00000005ff007c0c */ /* 0x000fc6000bf25310 */
[----:B------:R4:W-:Y:S01]  /*106d0*/  STSM.16.M88.4 [R3], R12 ;  /* 0x0000000c03007844 */ /* 0x0009e20000000200 */
[----:B------:R-:W-:Y:S09]  /*106e0*/  BAR.SYNC.DEFER_BLOCKING 0x1, 0x180 ;  /* 0x0046000000007b1d */ /* 0x000ff20000010000 */
[----:B0-----:R-:W-:Y:S01]  /*106f0*/  @P1 IADD3 R4, P3, R40, UR4, RZ ;  /* 0x0000000428041c10 */ /* 0x001fe2000ff7e0ff */
[----:B------:R-:W-:-:S03]  /*10700*/  ULDC UR4, c[0x0][0xa88] ;  /* 0x0002a20000047ab9 */ /* 0x000fc60000000800 */
[----:B------:R-:W-:Y:S01]  /*10710*/  @P1 IADD3.X R5, R38, UR5, RZ, P3, !PT ;  /* 0x0000000526051c10 */ /* 0x000fe20009ffe4ff */
[----:B----4-:R-:W-:Y:S01]  /*10720*/  IMAD.U32 R3, RZ, RZ, UR4 ;  /* 0x00000004ff037e24 */ /* 0x010fe2000f8e00ff */
[----:B------:R0:W5:Y:S05]  /*10730*/  @P0 LDG.E R36, desc[UR40][R24.64] ;  /* 0x0000002818240981 */ /* 0x00016a000c1e1900 */
[----:B------:R0:W5:Y:S01]  /*10740*/  @P1 LDG.E R3, desc[UR40][R4.64] ;  /* 0x0000002804031981 */ /* 0x000162000c1e1900 */
[----:B---3--:R-:W-:-:S13]  /*10750*/  ISETP.NE.AND P2, PT, R0, 0x1, PT ;  /* 0x000000010000780c */ /* 0x008fda0003f45270 */
[----:B------:R-:W3:Y:S08]  /*10760*/  @P2 LDC R6, c[0x0][0xbec] ;  /* 0x0002fb00ff062b82 */ /* 0x000ef00000000800 */
[----:B------:R-:W4:Y:S01]  /*10770*/  @P2 LDC R27, c[0x0][0xbf0] ;  /* 0x0002fc00ff1b2b82 */ /* 0x000f220000000800 */
[----:B--2---:R-:W-:Y:S01]  /*10780*/  IMAD.IADD R13, R32, 0x1, R44 ;  /* 0x00000001200d7824 */ /* 0x004fe200078e022c */
[----:B0-----:R-:W-:Y:S06]  /*10790*/  @P1 BRA `(.L_x_15501) ;  /* 0x0000000000101947 */ /* 0x001fec0003800000 */
[----:B------:R-:W-:Y:S05]  /*107a0*/  @!P0 BRA `(.L_x_15501) ;  /* 0x00000000000c8947 */ /* 0x000fea0003800000 */
[----:B------:R-:W2:Y:S04]  /*107b0*/  LDG.E R4, desc[UR40][R24.64] ;  /* 0x0000002818047981 */ /* 0x000ea8000c1e1900 */
[----:B-----5:R-:W2:Y:S02]  /*107c0*/  LDG.E R3, desc[UR40][R24.64+0x4] ;  /* 0x0000042818037981 */ /* 0x020ea4000c1e1900 */
[----:B--2---:R-:W-:-:S07]  /*107d0*/  IADD3 R3, -R4, R3, RZ ;  /* 0x0000000304037210 */ /* 0x004fce0007ffe1ff */
.L_x_15501:
[----:B------:R-:W2:Y:S01]  /*107e0*/  LDL.LU R10, [R1+0x5c] ;  /* 0x00005c00010a7983 */ /* 0x000ea20000300800 */
[----:B---3--:R-:W-:Y:S01]  /*107f0*/  @P2 IMAD.HI.U32 R4, R13, R6, RZ ;  /* 0x000000060d042227 */ /* 0x008fe200078e00ff */
[----:B------:R-:W-:Y:S02]  /*10800*/  ULDC.64 UR4, c[0x0][0xb90] ;  /* 0x0002e40000047ab9 */ /* 0x000fe40000000a00 */
[----:B------:R-:W3:Y:S04]  /*10810*/  LDL.LU R8, [R1+0x54] ;  /* 0x0000540001087983 */ /* 0x000ee80000300800 */
[----:B------:R-:W3:Y:S01]  /*10820*/  LDL.LU R42, [R1+0x48] ;  /* 0x00004800012a7983 */ /* 0x000ee20000300800 */
[----:B-----5:R-:W-:Y:S01]  /*10830*/  SHF.R.S32.HI R37, RZ, 0x1f, R36 ;  /* 0x0000001fff257819 */ /* 0x020fe20000011424 */
[----:B------:R-:W-:Y:S01]  /*10840*/  IMAD.MOV.U32 R7, RZ, RZ, R13 ;  /* 0x000000ffff077224 */ /* 0x000fe200078e000d */
[----:B----4-:R-:W-:Y:S01]  /*10850*/  @P2 SHF.R.U32.HI R7, RZ, R27, R4 ;  /* 0x0000001bff072219 */ /* 0x010fe20000011604 */
[----:B------:R-:W4:Y:S04]  /*10860*/  LDL R12, [R1+0x68] ;  /* 0x00006800010c7983 */ /* 0x000f280000100800 */
[----:B------:R-:W-:Y:S01]  /*10870*/  IMAD.MOV R11, RZ, RZ, -R7 ;  /* 0x000000ffff0b7224 */ /* 0x000fe200078e0a07 */
[----:B------:R-:W-:-:S02]  /*10880*/  SHF.R.S32.HI R40, RZ, 0x1f, R45 ;  /* 0x0000001fff287819 */ /* 0x000fc4000001142d */
[----:B------:R-:W-:Y:S02]  /*10890*/  SHF.R.S32.HI R14, RZ, 0x1f, R45 ;  /* 0x0000001fff0e7819 */ /* 0x000fe4000001142d */
[-C--:B------:R-:W-:Y:S02]  /*108a0*/  LEA.HI R40, R40, R45.reuse, RZ, 0x3 ;  /* 0x0000002d28287211 */ /* 0x080fe400078f18ff */
[----:B------:R-:W-:Y:S02]  /*108b0*/  LEA.HI R14, R14, R45, RZ, 0x7 ;  /* 0x0000002d0e0e7211 */ /* 0x000fe400078f38ff */
[----:B------:R-:W-:Y:S02]  /*108c0*/  SHF.R.S32.HI R40, RZ, 0x3, R40 ;  /* 0x00000003ff287819 */ /* 0x000fe40000011428 */
[----:B------:R-:W-:Y:S01]  /*108d0*/  LOP3.LUT R14, R14, 0xffffff80, RZ, 0xc0, !PT ;  /* 0xffffff800e0e7812 */ /* 0x000fe200078ec0ff */
[----:B------:R-:W-:-:S03]  /*108e0*/  IMAD R3, R3, R0, RZ ;  /* 0x0000000003037224 */ /* 0x000fc600078e02ff */
[----:B------:R-:W-:Y:S02]  /*108f0*/  IADD3 R14, R45, -R14, RZ ;  /* 0x8000000e2d0e7210 */ /* 0x000fe40007ffe0ff */
[----:B--2---:R-:W-:Y:S02]  /*10900*/  SEL R32, R10, RZ, !P0 ;  /* 0x000000ff0a207207 */ /* 0x004fe40004000000 */
[----:B---3--:R-:W-:Y:S02]  /*10910*/  SEL R41, R8, RZ, !P0 ;  /* 0x000000ff08297207 */ /* 0x008fe40004000000 */
        /* <DEDUP_REMOVED lines=22> */
[----:B------:R-:W-:Y:S01]  /*10a80*/  IMAD R9, R40, 0x40, R29 ;  /* 0x0000004028097824 */ /* 0x000fe200078e021d */
[----:B------:R-:W-:Y:S01]  /*10a90*/  SHFL.IDX PT, R4, R10, RZ, 0x1c1f ;  /* 0x001c1fff0a047589 */ /* 0x000fe200000e0000 */
[----:B----4-:R-:W-:Y:S01]  /*10aa0*/  IMAD.IADD R12, R12, 0x1, R44 ;  /* 0x000000010c0c7824 */ /* 0x010fe200078e022c */
[----:B------:R-:W-:Y:S02]  /*10ab0*/  ULDC.64 UR4, c[0x0][0xaa0] ;  /* 0x0002a80000047ab9 */ /* 0x000fe40000000a00 */
[----:B------:R-:W0:Y:S01]  /*10ac0*/  SHFL.IDX PT, R5, R11, RZ, 0x1c1f ;  /* 0x001c1fff0b057589 */ /* 0x000e2200000e0000 */
[----:B------:R-:W-:-:S03]  /*10ad0*/  IMAD.WIDE R20, R9, 0x2, R20 ;  /* 0x0000000209147825 */ /* 0x000fc600078e0214 */
[----:B------:R-:W-:Y:S04]  /*10ae0*/  SHFL.IDX PT, R6, R10, 0x1, 0x1c1f ;  /* 0x003c1f000a067f89 */ /* 0x000fe800000e0000 */
[----:B------:R-:W2:Y:S01]  /*10af0*/  SHFL.IDX PT, R7, R11, 0x1, 0x1c1f ;  /* 0x003c1f000b077f89 */ /* 0x000ea200000e0000 */
[----:B------:R-:W-:Y:S01]  /*10b00*/  LOP3.LUT P0, RZ, R14, 0x3, RZ, 0xc0, !PT ;  /* 0x000000030eff7812 */ /* 0x000fe2000780c0ff */
[----:B------:R-:W-:Y:S01]  /*10b10*/  VIADD R8, R12, 0x8 ;  /* 0x000000080c087836 */ /* 0x000fe20000000000 */
[C---:B------:R-:W-:Y:S02]  /*10b20*/  IADD3 R13, P3, R20.reuse, 0x1800, RZ ;  /* 0x00001800140d7810 */ /* 0x040fe40007f7e0ff */
[----:B------:R-:W-:Y:S02]  /*10b30*/  IADD3 R25, P4, R20, 0x3000, RZ ;  /* 0x0000300014197810 */ /* 0x000fe40007f9e0ff */
[----:B------:R-:W-:-:S02]  /*10b40*/  ISETP.GE.OR P1, PT, R12, R3, P0 ;  /* 0x000000030c00720c */ /* 0x000fc40000726670 */
[----:B------:R-:W-:Y:S02]  /*10b50*/  LOP3.LUT R9, R20, 0x380, RZ, 0xc0, !PT ;  /* 0x0000038014097812 */ /* 0x000fe400078ec0ff */
[----:B------:R-:W-:Y:S02]  /*10b60*/  LOP3.LUT R12, R13, 0x380, RZ, 0xc0, !PT ;  /* 0x000003800d0c7812 */ /* 0x000fe400078ec0ff */
[----:B------:R-:W-:Y:S02]  /*10b70*/  ISETP.GE.OR P0, PT, R8, R3, P0 ;  /* 0x000000030800720c */ /* 0x000fe40000706670 */
[----:B------:R-:W-:Y:S02]  /*10b80*/  LOP3.LUT R24, R25, 0x380, RZ, 0xc0, !PT ;  /* 0x0000038019187812 */ /* 0x000fe400078ec0ff */
[----:B------:R-:W-:Y:S02]  /*10b90*/  SHF.R.U64 R9, R9, 0x3, RZ ;  /* 0x0000000309097819 */ /* 0x000fe400000012ff */
[----:B------:R-:W-:-:S02]  /*10ba0*/  SHF.R.U64 R12, R12, 0x3, RZ ;  /* 0x000000030c0c7819 */ /* 0x000fc400000012ff */
[----:B------:R-:W-:Y:S02]  /*10bb0*/  SHF.R.U64 R24, R24, 0x3, RZ ;  /* 0x0000000318187819 */ /* 0x000fe400000012ff */
[----:B------:R-:W-:Y:S01]  /*10bc0*/  LOP3.LUT R8, R9, R20, RZ, 0x3c, !PT ;  /* 0x0000001409087212 */ /* 0x000fe200078e3cff */
[--C-:B------:R-:W-:Y:S01]  /*10bd0*/  IMAD.MOV.U32 R9, RZ, RZ, R21.reuse ;  /* 0x000000ffff097224 */ /* 0x100fe200078e0015 */
[----:B------:R-:W-:Y:S01]  /*10be0*/  LOP3.LUT R12, R12, R13, RZ, 0x3c, !PT ;  /* 0x0000000d0c0c7212 */ /* 0x000fe200078e3cff */
[--C-:B------:R-:W-:Y:S01]  /*10bf0*/  IMAD.X R13, RZ, RZ, R21.reuse, P3 ;  /* 0x000000ffff0d7224 */ /* 0x100fe200018e0615 */
[----:B------:R-:W-:Y:S01]  /*10c00*/  LOP3.LUT R24, R24, R25, RZ, 0x3c, !PT ;  /* 0x0000001918187212 */ /* 0x000fe200078e3cff */
[----:B------:R-:W-:Y:S01]  /*10c10*/  IMAD.X R25, RZ, RZ, R21, P4 ;  /* 0x000000ffff197224 */ /* 0x000fe200020e0615 */
[----:B0-----:R0:W-:Y:S04]  /*10c20*/  @!P1 ST.E desc[UR40][R4.64], R31 ;  /* 0x0000001f04009985 */ /* 0x0011e8000c101928 */
[----:B--2---:R2:W-:Y:S04]  /*10c30*/  @!P0 ST.E desc[UR40][R6.64], R30 ;  /* 0x0000001e06008985 */ /* 0x0045e8000c101928 */
[----:B------:R-:W3:Y:S04]  /*10c40*/  LD.E.128 R8, desc[UR40][R8.64] ;  /* 0x0000002808087980 */ /* 0x000ee8000c101d00 */
[----:B------:R-:W4:Y:S04]  /*10c50*/  LD.E.128 R12, desc[UR40][R12.64] ;  /* 0x000000280c0c7980 */ /* 0x000f28000c101d00 */
[----:B------:R-:W4:Y:S01]  /*10c60*/  LD.E.128 R24, desc[UR40][R24.64] ;  /* 0x0000002818187980 */ /* 0x000f22000c101d00 */
[----:B------:R-:W-:-:S04]  /*10c70*/  IADD3 R39, P0, R20, 0x4800, RZ ;  /* 0x0000480014277810 */ /* 0x000fc80007f1e0ff */
[----:B------:R-:W-:-:S04]  /*10c80*/  LOP3.LUT R20, R39, 0x380, RZ, 0xc0, !PT ;  /* 0x0000038027147812 */ /* 0x000fc800078ec0ff */
[----:B0-----:R-:W-:-:S04]  /*10c90*/  SHF.R.U64 R4, R20, 0x3, RZ ;  /* 0x0000000314047819 */ /* 0x001fc800000012ff */
[----:B------:R-:W-:Y:S02]  /*10ca0*/  LOP3.LUT R4, R4, R39, RZ, 0x3c, !PT ;  /* 0x0000002704047212 */ /* 0x000fe400078e3cff */
[----:B------:R-:W0:Y:S01]  /*10cb0*/  @P2 LDC R39, c[0x0][0xbec] ;  /* 0x0002fb00ff272b82 */ /* 0x000e220000000800 */
[----:B------:R-:W-:Y:S01]  /*10cc0*/  IADD3.X R5, RZ, R21, RZ, P0, !PT ;  /* 0x00000015ff057210 */ /* 0x000fe200007fe4ff */
[----:B------:R-:W-:Y:S02]  /*10cd0*/  IMAD R21, R37, UR4, RZ ;  /* 0x0000000425157c24 */ /* 0x000fe4000f8e02ff */
[----:B--2---:R-:W-:-:S03]  /*10ce0*/  IMAD R30, R43, 0x30, R40 ;  /* 0x000000302b1e7824 */ /* 0x004fc600078e0228 */
[----:B------:R-:W5:Y:S01]  /*10cf0*/  LD.E.128 R4, desc[UR40][R4.64] ;  /* 0x0000002804047980 */ /* 0x000f62000c101d00 */
[----:B------:R-:W2:Y:S01]  /*10d00*/  @P2 LDC R37, c[0x0][0xbf0] ;  /* 0x0002fc00ff252b82 */ /* 0x000ea20000000800 */
[C---:B------:R-:W-:Y:S02]  /*10d10*/  IMAD R31, R36.reuse, UR5, R21 ;  /* 0x00000005241f7c24 */ /* 0x040fe4000f8e0215 */
[----:B------:R-:W-:Y:S01]  /*10d20*/  IMAD.WIDE.U32 R20, R36, UR4, RZ ;  /* 0x0000000424147c25 */ /* 0x000fe2000f8e00ff */
[----:B------:R-:W-:Y:S01]  /*10d30*/  ULDC.64 UR4, c[0x0][0xae8] ;  /* 0x0002ba0000047ab9 */ /* 0x000fe20000000a00 */
        /* <DEDUP_REMOVED lines=8> */
[----:B------:R-:W-:Y:S02]  /*10dc0*/  IMAD.IADD R36, R44, 0x1, R30 ;  /* 0x000000012c247824 */ /* 0x000fe400078e021e */
[C---:B------:R-:W-:Y:S02]  /*10dd0*/  IMAD R31, R42.reuse, UR5, R31 ;  /* 0x000000052a1f7c24 */ /* 0x040fe4000f8e021f */
[----:B------:R-:W-:Y:S01]  /*10de0*/  IMAD.WIDE.U32 R20, R42, UR4, R20 ;  /* 0x000000042a147c25 */ /* 0x000fe2000f8e0014 */
[----:B------:R-:W-:-:S03]  /*10df0*/  ULDC.64 UR4, c[0x0][0xaf0] ;  /* 0x0002bc0000047ab9 */ /* 0x000fc60000000a00 */
[----:B0-----:R-:W-:-:S04]  /*10e00*/  @P2 IMAD.HI.U32 R30, R36, R39, RZ ;  /* 0x00000027241e2227 */ /* 0x001fc800078e00ff */
        /* <DEDUP_REMOVED lines=8> */
[----:B------:R-:W-:-:S03]  /*10e90*/  IMAD.MOV R39, RZ, RZ, -R31 ;  /* 0x000000ffff277224 */ /* 0x000fc600078e0a1f */
[----:B------:R-:W-:Y:S01]  /*10ea0*/  IADD3 R21, R21, R37, RZ ;  /* 0x0000002515157210 */ /* 0x000fe20007ffe0ff */
        /* <DEDUP_REMOVED lines=13> */
[----:B------:R-:W-:-:S03]  /*10f80*/  ULDC UR4, c[0x0][0xac8] ;  /* 0x0002b20000047ab9 */ /* 0x000fc60000000800 */
[----:B------:R-:W-:Y:S01]  /*10f90*/  LEA.HI.X R38, R20, UR5, R21, 0x1, P0 ;  /* 0x0000000514267c11 */ /* 0x000fe200080f0c15 */
[----:B-1----:R-:W0:Y:S01]  /*10fa0*/  SHFL.IDX PT, R30, R32, RZ, 0x181f ;  /* 0x00181fff201e7589 */ /* 0x002e2200000e0000 */
[----:B------:R-:W-:-:S03]  /*10fb0*/  IMAD.IADD R40, R40, 0x1, R44 ;  /* 0x0000000128287824 */ /* 0x000fc600078e022c */
        /* <DEDUP_REMOVED lines=13> */
[C---:B-1----:R-:W-:Y:S02]  /*11090*/  @!P2 LEA R30, P4, R29.reuse, R36, 0x1 ;  /* 0x000000241d1ea211 */ /* 0x042fe400078808ff */
[C---:B--2---:R-:W-:Y:S02]  /*110a0*/  @!P3 LEA.HI.X R21, R29.reuse, R21, R28, 0x1, P5 ;  /* 0x000000151d15b211 */ /* 0x044fe400028f0c1c */
[C---:B------:R-:W-:Y:S02]  /*110b0*/  @!P1 LEA R36, P5, R29.reuse, R42, 0x1 ;  /* 0x0000002a1d249211 */ /* 0x040fe400078a08ff */
[----:B------:R-:W-:Y:S02]  /*110c0*/  PRMT R0, RZ, 0x654, R0 ;  /* 0x00000654ff007816 */ /* 0x000fe40000000000 */
[C-C-:B------:R-:W-:Y:S02]  /*110d0*/  @!P2 LEA.HI.X R31, R29.reuse, R31, R28.reuse, 0x1, P4 ;  /* 0x0000001f1d1fa211 */ /* 0x140fe400020f0c1c */
[----:B------:R-:W-:Y:S01]  /*110e0*/  @!P1 LEA.HI.X R37, R29, R37, R28, 0x1, P5 ;  /* 0x000000251d259211 */ /* 0x000fe200028f0c1c */
[----:B------:R0:W-:Y:S02]  /*110f0*/  SYNCS.ARRIVE.TRANS64.RED.A1T0 RZ, [R0+URZ], RZ ;  /* 0x000000ff00ff79a7 */ /* 0x0001e4000810043f */
[----:B0-----:R-:W-:-:S05]  /*11100*/  VIADD R0, R40, 0x90 ;  /* 0x0000009028007836 */ /* 0x001fca0000000000 */
[----:B------:R-:W-:Y:S01]  /*11110*/  ISETP.GE.OR P0, PT, R0, R3, P0 ;  /* 0x000000030000720c */ /* 0x000fe20000706670 */
[----:B------:R-:W2:Y:S04]  /*11120*/  SHFL.IDX PT, R32, R32, 0x3, 0x181f ;  /* 0x00781f0020207f89 */ /* 0x000ea800000e0000 */
[----:B------:R-:W0:Y:S04]  /*11130*/  SHFL.IDX PT, R38, R38, 0x3, 0x181f ;  /* 0x00781f0026267f89 */ /* 0x000e2800000e0000 */
[----:B---3--:R3:W-:Y:S04]  /*11140*/  @!P3 ST.E.128 desc[UR40][R20.64], R8 ;  /* 0x000000081400b985 */ /* 0x0087e8000c101d28 */
[----:B----4-:R3:W-:Y:S04]  /*11150*/  @!P2 ST.E.128 desc[UR40][R30.64], R12 ;  /* 0x0000000c1e00a985 */ /* 0x0107e8000c101d28 */
[----:B------:R3:W-:Y:S01]  /*11160*/  @!P1 ST.E.128 desc[UR40][R36.64], R24 ;  /* 0x0000001824009985 */ /* 0x0007e2000c101d28 */
[----:B0-2---:R-:W-:Y:S05]  /*11170*/  @P0 BRA `(.L_x_15502) ;  /* 0x0000000800740947 */ /* 0x005fea0003800000 */
[----:B---3--:R-:W-:-:S04]  /*11180*/  LEA R8, P0, R29, R32, 0x1 ;  /* 0x000000201d087211 */ /* 0x008fc800078008ff */
[----:B------:R-:W-:-:S05]  /*11190*/  LEA.HI.X R9, R29, R38, R28, 0x1, P0 ;  /* 0x000000261d097211 */ /* 0x000fca00000f0c1c */
[----:B-----5:R2:W-:Y:S01]  /*111a0*/  ST.E.128 desc[UR40][R8.64], R4 ;  /* 0x0000000408007985 */ /* 0x0205e2000c101d28 */
[----:B------:R-:W-:Y:S05]  /*111b0*/  BRA `(.L_x_15502) ;  /* 0x0000000800647947 */ /* 0x000fea0003800000 */
.L_x_15500:
[----:B------:R-:W3:Y:S01]  /*111c0*/  LDL.LU R6, [R1+0x4c] ;  /* 0x00004c0001067983 */ /* 0x000ee20000300800 */
[----:B------:R-:W-:Y:S01]  /*111d0*/  ULDC.64 UR4, c[0x0][0xc00] ;  /* 0x0003000000047ab9 */ /* 0x000fe20000000a00 */
[----:B------:R-:W-:Y:S01]  /*111e0*/  IMAD.MOV.U32 R0, RZ, RZ, RZ ;  /* 0x000000ffff007224 */ /* 0x000fe200078e00ff */
[----:B------:R-:W4:Y:S01]  /*111f0*/  LDC R25, c[0x0][0xbe8] ;  /* 0x0002fa00ff197b82 */ /* 0x000f220000000800 */
[----:B------:R-:W0:Y:S01]  /*11200*/  LDL.LU R3, [R1+0x50] ;  /* 0x0000500001037983 */ /* 0x000e220000300800 */
[----:B------:R-:W-:-:S04]  /*11210*/  ISETP.NE.U32.AND P0, PT, RZ, UR4, PT ;  /* 0x00000004ff007c0c */ /* 0x000fc8000bf05070 */
[----:B------:R-:W-:Y:S02]  /*11220*/  ISETP.NE.AND.EX P0, PT, RZ, UR5, PT, P0 ;  /* 0x00000005ff007c0c */ /* 0x000fe4000bf05300 */
[----:B---3--:R-:W-:-:S04]  /*11230*/  IADD3 R4, P1, R6, UR4, RZ ;  /* 0x0000000406047c10 */ /* 0x008fc8000ff3e0ff */
[----:B0-----:R-:W-:Y:S01]  /*11240*/  IADD3.X R5, R3, UR5, RZ, P1, !PT ;  /* 0x0000000503057c10 */ /* 0x001fe20008ffe4ff */
[----:B------:R-:W-:Y:S02]  /*11250*/  ULDC.64 UR4, c[0x0][0xc08] ;  /* 0x0003020000047ab9 */ /* 0x000fe40000000a00 */
[----:B------:R-:W-:-:S04]  /*11260*/  ISETP.NE.U32.AND P1, PT, RZ, UR4, PT ;  /* 0x00000004ff007c0c */ /* 0x000fc8000bf25070 */
[----:B------:R0:W5:Y:S01]  /*11270*/  @P0 LDG.E R0, desc[UR40][R4.64] ;  /* 0x0000002804000981 */ /* 0x000162000c1e1900 */
[----:B------:R-:W-:Y:S01]  /*11280*/  ISETP.NE.AND.EX P1, PT, RZ, UR5, PT, P1 ;  /* 0x00000005ff007c0c */ /* 0x000fe2000bf25310 */
[----:B------:R-:W3:-:S12]  /*11290*/  S2R R10, SR_TID.X ;  /* 0x00000000000a7919 */ /* 0x000ed80000002100 */
[----:B------:R-:W-:Y:S01]  /*112a0*/  @P1 IADD3 R6, P2, R6, UR4, RZ ;  /* 0x0000000406061c10 */ /* 0x000fe2000ff5e0ff */
[----:B------:R-:W-:Y:S02]  /*112b0*/  ULDC UR4, c[0x0][0xa88] ;  /* 0x0002a20000047ab9 */ /* 0x000fe40000000800 */
[----:B------:R-:W-:Y:S01]  /*112c0*/  IMAD.U32 R8, RZ, RZ, UR4 ;  /* 0x00000004ff087e24 */ /* 0x000fe2000f8e00ff */
[----:B------:R-:W-:-:S05]  /*112d0*/  @P1 IADD3.X R7, R3, UR5, RZ, P2, !PT ;  /* 0x0000000503071c10 */ /* 0x000fca00097fe4ff */
[----:B------:R0:W5:Y:S01]  /*112e0*/  @P1 LDG.E R8, desc[UR40][R6.64] ;  /* 0x0000002806081981 */ /* 0x000162000c1e1900 */
[----:B----4-:R-:W-:Y:S01]  /*112f0*/  ISETP.NE.AND P2, PT, R25, 0x1, PT ;  /* 0x000000011900780c */ /* 0x010fe20003f45270 */
[----:B---3--:R-:W-:-:S12]  /*11300*/  VIADD R31, R10, 0xffffff80 ;  /* 0xffffff800a1f7836 */ /* 0x008fd80000000000 */
[----:B------:R-:W3:Y:S01]  /*11310*/  @P2 LDC R20, c[0x0][0xbec] ;  /* 0x0002fb00ff142b82 */ /* 0x000ee20000000800 */
[----:B------:R-:W-:-:S07]  /*11320*/  ISETP.GE.AND P3, PT, R31, 0xc0, PT ;  /* 0x000000c01f00780c */ /* 0x000fce0003f66270 */
[----:B------:R-:W4:Y:S01]  /*11330*/  @P2 LDC R27, c[0x0][0xbf0] ;  /* 0x0002fc00ff1b2b82 */ /* 0x000f220000000800 */
[----:B0-----:R-:W-:Y:S05]  /*11340*/  @P1 BRA `(.L_x_15503) ;  /* 0x0000000000101947 */ /* 0x001fea0003800000 */
[----:B------:R-:W-:Y:S05]  /*11350*/  @!P0 BRA `(.L_x_15503) ;  /* 0x00000000000c8947 */ /* 0x000fea0003800000 */
[----:B------:R-:W2:Y:S04]  /*11360*/  LDG.E R3, desc[UR40][R4.64] ;  /* 0x0000002804037981 */ /* 0x000ea8000c1e1900 */
[----:B-----5:R-:W2:Y:S02]  /*11370*/  LDG.E R8, desc[UR40][R4.64+0x4] ;  /* 0x0000042804087981 */ /* 0x020ea4000c1e1900 */
[----:B--2---:R-:W-:-:S07]  /*11380*/  IMAD.IADD R8, R8, 0x1, -R3 ;  /* 0x0000000108087824 */ /* 0x004fce00078e0a03 */
.L_x_15503:
        /* <DEDUP_REMOVED lines=11> */
[----:B-----5:R-:W-:Y:S01]  /*11440*/  IADD3 R10, R30, -0x80, R10 ;  /* 0xffffff801e0a7810 */ /* 0x020fe20007ffe00a */
[----:B0-----:R-:W-:-:S05]  /*11450*/  IMAD R3, R8, R9, RZ ;  /* 0x0000000908037224 */ /* 0x001fca00078e02ff */
        /* <DEDUP_REMOVED lines=35> */
.L_x_15505:
[----:B------:R-:W-:Y:S05]  /*11690*/  BSYNC B1 ;  /* 0x0000000000017941 */ /* 0x000fea0003800000 */
.L_x_15504:
[----:B------:R-:W-:Y:S01]  /*116a0*/  SHF.R.S32.HI R26, RZ, 0x1f, R31 ;  /* 0x0000001fff1a7819 */ /* 0x000fe2000001141f */
[----:B------:R-:W-:Y:S01]  /*116b0*/  ULDC.64 UR4, c[0x0][0xaa0] ;  /* 0x0002a80000047ab9 */ /* 0x000fe20000000a00 */
[----:B------:R-:W-:Y:S01]  /*116c0*/  ULDC.64 UR6, c[0x0][0xa80] ;  /* 0x0002a00000067ab9 */ /* 0x000fe20000000a00 */
[----:B0-----:R-:W-:Y:S01]  /*116d0*/  IMAD R3, R11, UR4, RZ ;  /* 0x000000040b037c24 */ /* 0x001fe2000f8e02ff */
[----:B------:R-:W-:Y:S01]  /*116e0*/  LEA.HI R26, R26, R31, RZ, 0x3 ;  /* 0x0000001f1a1a7211 */ /* 0x000fe200078f18ff */
[----:B------:R-:W-:-:S03]  /*116f0*/  IMAD.WIDE.U32 R4, R0, UR4, RZ ;  /* 0x0000000400047c25 */ /* 0x000fc6000f8e00ff */
[----:B------:R-:W-:Y:S01]  /*11700*/  SHF.R.S32.HI R26, RZ, 0x3, R26 ;  /* 0x00000003ff1a7819 */ /* 0x000fe2000001141a */
[----:B------:R-:W-:Y:S01]  /*11710*/  IMAD R3, R0, UR5, R3 ;  /* 0x0000000500037c24 */ /* 0x000fe2000f8e0203 */
[----:B------:R-:W-:Y:S02]  /*11720*/  ULDC.64 UR4, c[0x0][0xae8] ;  /* 0x0002ba0000047ab9 */ /* 0x000fe40000000a00 */
[----:B------:R-:W-:Y:S02]  /*11730*/  IMAD R6, R12, UR4, RZ ;  /* 0x000000040c067c24 */ /* 0x000fe4000f8e02ff */
[----:B------:R-:W-:Y:S02]  /*11740*/  IMAD R0, R43, 0x30, R26 ;  /* 0x000000302b007824 */ /* 0x000fe400078e021a */
[----:B------:R-:W-:Y:S02]  /*11750*/  IMAD.IADD R5, R5, 0x1, R3 ;  /* 0x0000000105057824 */ /* 0x000fe400078e0203 */
[----:B-----5:R-:W-:-:S02]  /*11760*/  IMAD.IADD R9, R30, 0x1, R0 ;  /* 0x000000011e097824 */ /* 0x020fc400078e0200 */
[----:B------:R-:W-:Y:S02]  /*11770*/  IMAD R7, R24, UR5, R6 ;  /* 0x0000000518077c24 */ /* 0x000fe4000f8e0206 */
[----:B------:R-:W-:-:S04]  /*11780*/  @P2 IMAD.HI.U32 R0, R9, R20, RZ ;  /* 0x0000001409002227 */ /* 0x000fc800078e00ff */
[----:B------:R-:W-:Y:S01]  /*11790*/  IMAD.WIDE.U32 R4, R24, UR4, R4 ;  /* 0x0000000418047c25 */ /* 0x000fe2000f8e0004 */
[----:B------:R-:W-:-:S03]  /*117a0*/  ULDC.64 UR4, c[0x0][0xaf0] ;  /* 0x0002bc0000047ab9 */ /* 0x000fc60000000a00 */
[----:B------:R-:W-:Y:S01]  /*117b0*/  IMAD.MOV.U32 R3, RZ, RZ, R9 ;  /* 0x000000ffff037224 */ /* 0x000fe200078e0009 */
[----:B------:R-:W-:Y:S01]  /*117c0*/  @P2 SHF.R.U32.HI R3, RZ, R27, R0 ;  /* 0x0000001bff032219 */ /* 0x000fe20000011600 */
        /* <DEDUP_REMOVED lines=16> */
[----:B------:R-:W-:Y:S01]  /*118d0*/  IMAD.WIDE.U32 R20, R7, UR4, R4 ;  /* 0x0000000407147c25 */ /* 0x000fe2000f8e0004 */
        /* <DEDUP_REMOVED lines=11> */
[----:B------:R-:W2:Y:S03]  /*11990*/  SHFL.IDX PT, R0, R20, RZ, 0x181f ;  /* 0x00181fff14007589 */ /* 0x000ea600000e0000 */
[C---:B------:R-:W-:Y:S01]  /*119a0*/  VIADD R8, R24.reuse, 0x30 ;  /* 0x0000003018087836 */ /* 0x040fe20000000000 */
[----:B------:R-:W3:Y:S01]  /*119b0*/  SHFL.IDX PT, R5, R7, 0x1, 0x181f ;  /* 0x00381f0007057f89 */ /* 0x000ee200000e0000 */
[C---:B------:R-:W-:Y:S01]  /*119c0*/  ISETP.GE.OR P2, PT, R24.reuse, R21, P0 ;  /* 0x000000151800720c */ /* 0x040fe20000746670 */
[----:B------:R-:W-:-:S02]  /*119d0*/  VIADD R10, R24, 0x60 ;  /* 0x00000060180a7836 */ /* 0x000fc40000000000 */
[----:B------:R-:W4:Y:S01]  /*119e0*/  SHFL.IDX PT, R14, R7, 0x2, 0x181f ;  /* 0x00581f00070e7f89 */ /* 0x000f2200000e0000 */
[-C--:B------:R-:W-:Y:S02]  /*119f0*/  ISETP.GE.OR P3, PT, R8, R21.reuse, P0 ;  /* 0x000000150800720c */ /* 0x080fe40000766670 */
[----:B------:R-:W-:Y:S01]  /*11a00*/  ISETP.GE.OR P4, PT, R10, R21, P0 ;  /* 0x000000150a00720c */ /* 0x000fe20000786670 */
[----:B------:R-:W5:Y:S04]  /*11a10*/  SHFL.IDX PT, R4, R20, 0x1, 0x181f ;  /* 0x00381f0014047f89 */ /* 0x000f6800000e0000 */
[----:B------:R-:W1:Y:S02]  /*11a20*/  SHFL.IDX PT, R6, R20, 0x2, 0x181f ;  /* 0x00581f0014067f89 */ /* 0x000e6400000e0000 */
[----:B0-----:R-:W-:-:S04]  /*11a30*/  @!P2 LEA R10, P5, R29, R3, 0x1 ;  /* 0x000000031d0aa211 */ /* 0x001fc800078a08ff */
[C-C-:B--2---:R-:W-:Y:S02]  /*11a40*/  @!P2 LEA.HI.X R3, R29.reuse, R0, R28.reuse, 0x1, P5 ;  /* 0x000000001d03a211 */ /* 0x144fe400028f0c1c */
[----:B------:R0:W2:Y:S01]  /*11a50*/  SHFL.IDX PT, R0, R20, 0x3, 0x181f ;  /* 0x00781f0014007f89 */ /* 0x0000a200000e0000 */
[C---:B---3--:R-:W-:Y:S02]  /*11a60*/  @!P3 LEA R8, P1, R29.reuse, R5, 0x1 ;  /* 0x000000051d08b211 */ /* 0x048fe400078208ff */
[----:B------:R-:W-:Y:S02]  /*11a70*/  @!P2 MOV R11, R3 ;  /* 0x00000003000ba202 */ /* 0x000fe40000000f00 */
[C---:B----4-:R-:W-:Y:S02]  /*11a80*/  @!P4 LEA R25, P5, R29.reuse, R14, 0x1 ;  /* 0x0000000e1d19c211 */ /* 0x050fe400078a08ff */
[----:B------:R0:W3:Y:S01]  /*11a90*/  SHFL.IDX PT, R14, R7, 0x3, 0x181f ;  /* 0x00781f00070e7f89 */ /* 0x0000e200000e0000 */
[----:B-----5:R-:W-:-:S02]  /*11aa0*/  @!P3 LEA.HI.X R9, R29, R4, R28, 0x1, P1 ;  /* 0x000000041d09b211 */ /* 0x020fc400008f0c1c */
[----:B------:R-:W-:Y:S01]  /*11ab0*/  @!P4 IMAD.MOV.U32 R4, RZ, RZ, R25 ;  /* 0x000000ffff04c224 */ /* 0x000fe200078e0019 */
[----:B------:R0:W-:Y:S01]  /*11ac0*/  @!P2 ST.E.128 desc[UR40][R10.64], RZ ;  /* 0x000000ff0a00a985 */ /* 0x0001e2000c101d28 */
[----:B-1----:R-:W-:-:S03]  /*11ad0*/  @!P4 LEA.HI.X R5, R29, R6, R28, 0x1, P5 ;  /* 0x000000061d05c211 */ /* 0x002fc600028f0c1c */
[----:B------:R0:W-:Y:S04]  /*11ae0*/  @!P3 ST.E.128 desc[UR40][R8.64], RZ ;  /* 0x000000ff0800b985 */ /* 0x0001e8000c101d28 */
[----:B------:R0:W-:Y:S02]  /*11af0*/  @!P4 ST.E.128 desc[UR40][R4.64], RZ ;  /* 0x000000ff0400c985 */ /* 0x0001e4000c101d28 */
.L_x_15685:
[----:B------:R-:W-:-:S05]  /*11b00*/  VIADD R24, R24, 0x90 ;  /* 0x0000009018187836 */ /* 0x000fca0000000000 */
[----:B------:R-:W-:-:S13]  /*11b10*/  ISETP.GE.OR P0, PT, R24, R21, P0 ;  /* 0x000000151800720c */ /* 0x000fda0000706670 */
[----:B---3--:R-:W-:-:S04]  /*11b20*/  @!P0 LEA R14, P1, R29, R14, 0x1 ;  /* 0x0000000e1d0e8211 */ /* 0x008fc800078208ff */
[----:B--2---:R-:W-:-:S05]  /*11b30*/  @!P0 LEA.HI.X R15, R29, R0, R28, 0x1, P1 ;  /* 0x000000001d0f8211 */ /* 0x004fca00008f0c1c */
[----:B------:R1:W-:Y:S04]  /*11b40*/  @!P0 ST.E.128 desc[UR40][R14.64], RZ ;  /* 0x000000ff0e008985 */ /* 0x0003e8000c101d28 */
.L_x_15502:
[----:B------:R-:W-:Y:S05]  /*11b50*/  BSYNC B0 ;  /* 0x0000000000007941 */ /* 0x000fea0003800000 */
.L_x_15499:
[----:B------:R-:W-:Y:S02]  /*11b60*/  ULDC UR4, c[0x0][0xc3c] ;  /* 0x00030f0000047ab9 */ /* 0x000fe40000000800 */
[----:B------:R-:W-:-:S13]  /*11b70*/  ISETP.GE.AND P0, PT, R35, UR4, PT ;  /* 0x0000000423007c0c */ /* 0x000fda000bf06270 */
[----:B------:R-:W-:Y:S05]  /*11b80*/  @!P0 BRA `(.L_x_15507) ;  /* 0xfffffef4001c8947 */ /* 0x000fea000383ffff */
[----:B------:R-:W-:Y:S05]  /*11b90*/  BRA `(.L_x_15362) ;  /* 0x0000006c00307947 */ /* 0x000fea0003800000 */
.L_x_15360:
[----:B------:R-:W-:-:S08]  /*11ba0*/  NOP ;  /* 0x0000000000007918 */ /* 0x000fd00000000000 */
[----:B--2---:R-:W0:-:S00]  /*11bb0*/  USETMAXREG.DEALLOC.CTAPOOL 0x20 ;  /* 0x00000020000079c8 */ /* 0x004e0000080e0500 */
        /* <DEDUP_REMOVED lines=14> */
.L_x_15508:
        /* <DEDUP_REMOVED lines=42> */
.L_x_15514:
        /* <DEDUP_REMOVED lines=12> */
.L_x_15513:
[----:B------:R-:W-:Y:S05]  /*12000*/  BSYNC B0 ;  /* 0x0000000000007941 */ /* 0x000fea0003800000 */
.L_x_15512:
        /* <DEDUP_REMOVED lines=20> */
[----:B------:R-:W-:Y:S02]  /*12150*/  IMAD.MOV.U32 R6, RZ, RZ, R9 ;  /* 0x000000ffff067224 */ /* 0x000fe400078e0009 */
[----:B------:R-:W-:-:S07]  /*12160*/  IMAD.MOV.U32 R9, RZ, RZ, R3 ;  /* 0x000000ffff097224 */ /* 0x000fce00078e0003 */
.L_x_15510:
        /* <DEDUP_REMOVED lines=21> */
.L_x_15515:
[----:B-1----:R-:W-:Y:S01]  /*122c0*/  IMAD R16, R16, UR5, R9 ;  /* 0x0000000510107c24 */ /* 0x002fe2000f8e0209 */
[----:B0-----:R-:W-:Y:S01]  /*122d0*/  IABS R6, R4 ;  /* 0x0000000400067213 */ /* 0x001fe20000000000 */
[----:B------:R-:W-:Y:S02]  /*122e0*/  IMAD R11, R15, R8, RZ ;  /* 0x000000080f0b7224 */ /* 0x000fe400078e02ff */
[----:B------:R-:W-:Y:S01]  /*122f0*/  IMAD.MOV.U32 R2, RZ, RZ, RZ ;  /* 0x000000ffff027224 */ /* 0x000fe200078e00ff */
[----:B------:R-:W-:Y:S01]  /*12300*/  IADD3 R9, -R16, UR6, RZ ;  /* 0x0000000610097c10 */ /* 0x000fe2000fffe1ff */
[----:B------:R-:W-:Y:S02]  /*12310*/  IMAD.MOV R6, RZ, RZ, -R6 ;  /* 0x000000ffff067224 */ /* 0x000fe400078e0a06 */
[----:B------:R-:W-:Y:S01]  /*12320*/  IMAD.HI.U32 R2, R3, R11, R2 ;  /* 0x0000000b03027227 */ /* 0x000fe200078e0002 */
[----:B------:R-:W-:-:S05]  /*12330*/  IABS R3, R9 ;  /* 0x0000000900037213 */ /* 0x000fca0000000000 */
        /* <DEDUP_REMOVED lines=18> */
[----:B------:R-:W-:-:S04]  /*12460*/  IABS R8, R7 ;  /* 0x0000000700087213 */ /* 0x000fc80000000000 */
[----:B------:R-:W0:Y:S08]  /*12470*/  I2F.RP R10, R8 ;  /* 0x00000008000a7306 */ /* 0x000e300000209400 */
[----:B0-----:R-:W0:Y:S02]  /*12480*/  MUFU.RCP R10, R10 ;  /* 0x0000000a000a7308 */ /* 0x001e240000001000 */
[----:B0-----:R-:W-:Y:S01]  /*12490*/  VIADD R3, R10, 0xffffffe ;  /* 0x0ffffffe0a037836 */ /* 0x001fe20000000000 */
[----:B------:R-:W-:-:S05]  /*124a0*/  IABS R10, R7 ;  /* 0x00000007000a7213 */ /* 0x000fca0000000000 */
[----:B------:R-:W0:Y:S02]  /*124b0*/  F2I.FTZ.U32.TRUNC.NTZ R3, R3 ;  /* 0x0000000300037305 */ /* 0x000e24000021f000 */
[----:B0-----:R-:W-:-:S05]  /*124c0*/  IADD3 R11, RZ, -R3, RZ ;  /* 0x80000003ff0b7210 */ /* 0x001fca0007ffe0ff */
[----:B------:R-:W-:-:S04]  /*124d0*/  IMAD R9, R11, R8, RZ ;  /* 0x000000080b097224 */ /* 0x000fc800078e02ff */
        /* <DEDUP_REMOVED lines=15> */
[----:B------:R-:W-:Y:S01]  /*125d0*/  @!P1 LOP3.LUT R2, RZ, R7, RZ, 0x33, !PT ;  /* 0x00000007ff029212 */ /* 0x000fe200078e33ff */
[----:B------:R-:W-:-:S03]  /*125e0*/  IMAD.MOV R7, RZ, RZ, -R7 ;  /* 0x000000ffff077224 */ /* 0x000fc600078e0a07 */
[----:B------:R-:W-:Y:S01]  /*125f0*/  LOP3.LUT R17, RZ, R2, RZ, 0x33, !PT ;  /* 0x00000002ff117212 */ /* 0x000fe200078e33ff */
[----:B------:R-:W-:-:S04]  /*12600*/  IMAD R18, R2, R7, R3 ;  /* 0x0000000702127224 */ /* 0x000fc800078e0203 */
[----:B------:R-:W-:Y:S01]  /*12610*/  IMAD.IADD R17, R0, 0x1, R17 ;  /* 0x0000000100117824 */ /* 0x000fe200078e0211 */
[----:B------:R-:W-:Y:S06]  /*12620*/  BRA `(.L_x_15516) ;  /* 0x00000000000c7947 */ /* 0x000fec0003800000 */
.L_x_15511:
[----:B------:R-:W-:Y:S01]  /*12630*/  IMAD.MOV.U32 R17, RZ, RZ, RZ ;  /* 0x000000ffff117224 */ /* 0x000fe200078e00ff */
[----:B------:R-:W-:Y:S01]  /*12640*/  MOV R16, UR6 ;  /* 0x0000000600107c02 */ /* 0x000fe20008000f00 */
[----:B------:R-:W-:-:S07]  /*12650*/  IMAD.MOV.U32 R18, RZ, RZ, RZ ;  /* 0x000000ffff127224 */ /* 0x000fce00078e00ff */
.L_x_15516:
[----:B------:R-:W-:-:S13]  /*12660*/  ISETP.NE.AND P0, PT, R5, RZ, PT ;  /* 0x000000ff0500720c */ /* 0x000fda0003f05270 */
[----:B------:R-:W0:Y:S01]  /*12670*/  @!P0 S2R R3, SR_CgaCtaId ;  /* 0x0000000000038919 */ /* 0x000e220000008800 */
[----:B------:R-:W-:-:S04]  /*12680*/  @!P0 MOV R0, 0x400 ;  /* 0x0000040000008802 */ /* 0x000fc80000000f00 */
[----:B0-----:R-:W-:-:S05]  /*12690*/  @!P0 LEA R0, R3, R0, 0x18 ;  /* 0x0000000003008211 */ /* 0x001fca00078ec0ff */
[----:B------:R1:W-:Y:S01]  /*126a0*/  @!P0 STS.128 [R0+0x168d0], R16 ;  /* 0x0168d01000008388 */ /* 0x0003e20000000c00 */
[----:B------:R-:W-:Y:S06]  /*126b0*/  BAR.ARV 0x5, 0x200 ;  /* 0x0148000000007b1d */ /* 0x000fec0000002000 */
.L_x_15509:
        /* <DEDUP_REMOVED lines=9> */
[----:B------:R-:W-:Y:S02]  /*12750*/  UMOV UR4, 0x400 ;  /* 0x0000040000047882 */ /* 0x000fe40000000000 */
[----:B0-----:R-:W-:Y:S01]  /*12760*/  ULEA UR4, UR5, UR4, 0x18 ;  /* 0x0000000405047291 */ /* 0x001fe2000f8ec03f */
[C---:B-1----:R-:W-:Y:S01]  /*12770*/  IMAD.SHL.U32 R0, R7.reuse, 0x8, RZ ;  /* 0x0000000807007824 */ /* 0x042fe200078e00ff */
[----:B------:R-:W-:-:S04]  /*12780*/  LOP3.LUT R5, R7, 0x7f, RZ, 0xc0, !PT ;  /* 0x0000007f07057812 */ /* 0x000fc800078ec0ff */
[----:B------:R-:W-:Y:S01]  /*12790*/  LOP3.LUT R2, R0, 0x1f8, RZ, 0xc0, !PT ;  /* 0x000001f800027812 */ /* 0x000fe200078ec0ff */
[----:B------:R-:W-:-:S03]  /*127a0*/  IMAD.SHL.U32 R3, R5, 0x8, RZ ;  /* 0x0000000805037824 */ /* 0x000fc600078e00ff */
[----:B------:R-:W-:Y:S01]  /*127b0*/  LOP3.LUT R2, R2, 0x38, R7, 0x78, !PT ;  /* 0x0000003802027812 */ /* 0x000fe200078e7807 */
[----:B------:R-:W-:-:S03]  /*127c0*/  IMAD.U32 R22, RZ, RZ, UR4 ;  /* 0x00000004ff167e24 */ /* 0x000fc6000f8e00ff */
[----:B------:R-:W-:Y:S02]  /*127d0*/  LOP3.LUT R4, R2, 0x200, R3, 0xf8, !PT ;  /* 0x0000020002047812 */ /* 0x000fe400078ef803 */
[----:B------:R-:W-:Y:S02]  /*127e0*/  SHF.L.U32 R2, R7, 0x4, RZ ;  /* 0x0000000407027819 */ /* 0x000fe400000006ff */
[----:B------:R-:W-:Y:S02]  /*127f0*/  SHF.R.U32.HI R3, RZ, 0x3, R5 ;  /* 0x00000003ff037819 */ /* 0x000fe40000011605 */
[----:B------:R-:W-:Y:S01]  /*12800*/  LOP3.LUT R2, R2, 0x70, RZ, 0xc0, !PT ;  /* 0x0000007002027812 */ /* 0x000fe200078ec0ff */
[----:B------:R-:W-:Y:S01]  /*12810*/  BSSY B8, `(.L_x_15517) ;  /* 0x00005cd000087945 */ /* 0x000fe20003800000 */
[----:B------:R-:W-:Y:S02]  /*12820*/  IMAD.MOV.U32 R28, RZ, RZ, RZ ;  /* 0x000000ffff1c7224 */ /* 0x000fe400078e00ff */
[----:B------:R-:W-:Y:S01]  /*12830*/  IMAD.MOV.U32 R26, RZ, RZ, RZ ;  /* 0x000000ffff1a7224 */ /* 0x000fe200078e00ff */
[----:B------:R-:W-:Y:S01]  /*12840*/  LOP3.LUT R2, R3, R2, RZ, 0xfc, !PT ;  /* 0x0000000203027212 */ /* 0x000fe200078efcff */
[----:B------:R-:W-:Y:S01]  /*12850*/  IMAD.MOV.U32 R29, RZ, RZ, 0x1 ;  /* 0x00000001ff1d7424 */ /* 0x000fe200078e00ff */
[----:B------:R-:W-:Y:S01]  /*12860*/  ULDC.64 UR38, c[0x0][0x198] ;  /* 0x0000660000267ab9 */ /* 0x000fe20000000a00 */
[----:B------:R-:W-:Y:S01]  /*12870*/  ULDC UR36, c[0x0][0xc] ;  /* 0x0000030000247ab9 */ /* 0x000fe20000000800 */
[----:B--2---:R-:W-:-:S05]  /*12880*/  LOP3.LUT R0, R6, 0x2, RZ, 0xfc, !PT ;  /* 0x0000000206007812 */ /* 0x004fca00078efcff */
[----:B------:R0:W-:Y:S02]  /*12890*/  STL [R1+0x50], R0 ;  /* 0x0000500001007387 */ /* 0x0001e40000100800 */
[----:B0-----:R-:W-:-:S05]  /*128a0*/  IMAD.MOV.U32 R0, RZ, RZ, 0x1 ;  /* 0x00000001ff007424 */ /* 0x001fca00078e00ff */
[----:B------:R0:W-:Y:S04]  /*128b0*/  STL [R1], R0 ;  /* 0x0000000001007387 */ /* 0x0001e80000100800 */
[----:B------:R1:W-:Y:S01]  /*128c0*/  STL [R1+0x44], RZ ;  /* 0x000044ff01007387 */ /* 0x0003e20000100800 */
[----:B0-----:R-:W-:-:S05]  /*128d0*/  LEA R0, R4, R22, 0x1 ;  /* 0x0000001604007211 */ /* 0x001fca00078e08ff */
[----:B------:R1:W-:Y:S02]  /*128e0*/  STL [R1+0x24], R0 ;  /* 0x0000240001007387 */ /* 0x0003e40000100800 */
.L_x_15610:
[----:B0-----:R-:W0:Y:S02]  /*128f0*/  LDC.64 R2, c[0x0][0xc88] ;  /* 0x00032200ff027b82 */ /* 0x001e240000000a00 */
[----:B0-----:R-:W-:-:S05]  /*12900*/  IMAD.WIDE R2, R19, 0x4, R2 ;  /* 0x0000000413027825 */ /* 0x001fca00078e0202 */
[----:B-1----:R-:W1:Y:S01]  /*12910*/  LDG.E R11, desc[UR40][R2.64] ;  /* 0x00000028020b7981 */ /* 0x002e62000c1e1900 */
[----:B------:R-:W-:Y:S05]  /*12920*/  YIELD ;  /* 0x0000000000007946 */ /* 0x000fea0003800000 */
[----:B------:R-:W-:Y:S01]  /*12930*/  ULDC.64 UR4, c[0x0][0xa28] ;  /* 0x00028a0000047ab9 */ /* 0x000fe20000000a00 */
[----:B------:R-:W-:Y:S01]  /*12940*/  IMAD.MOV.U32 R10, RZ, RZ, RZ ;  /* 0x000000ffff0a7224 */ /* 0x000fe200078e00ff */
[----:B------:R-:W-:Y:S01]  /*12950*/  ISETP.NE.U32.AND P0, PT, RZ, UR4, PT ;  /* 0x00000004ff007c0c */ /* 0x000fe2000bf05070 */
[----:B--2---:R-:W-:Y:S01]  /*12960*/  IMAD.MOV.U32 R6, RZ, RZ, RZ ;  /* 0x000000ffff067224 */ /* 0x004fe200078e00ff */
[----:B------:R-:W-:Y:S01]  /*12970*/  ULDC.64 UR8, c[0x0][0xa18] ;  /* 0x0002860000087ab9 */ /* 0x000fe20000000a00 */
[----:B------:R-:W-:Y:S01]  /*12980*/  ULDC.64 UR6, c[0x0][0xa10] ;  /* 0x0002840000067ab9 */ /* 0x000fe20000000a00 */
[----:B------:R-:W-:-:S02]  /*12990*/  ISETP.NE.AND.EX P0, PT, RZ, UR5, PT, P0 ;  /* 0x00000005ff007c0c */ /* 0x000fc4000bf05300 */
[----:B-1----:R-:W-:Y:S01]  /*129a0*/  SHF.R.S32.HI R0, RZ, 0x1f, R11 ;  /* 0x0000001fff007819 */ /* 0x002fe2000001140b */
[----:B------:R-:W-:-:S10]  /*129b0*/  IMAD.SHL.U32 R24, R11, 0x4, RZ ;  /* 0x000000040b187824 */ /* 0x000fd400078e00ff */
[C---:B------:R-:W-:Y:S01]  /*129c0*/  @P0 LEA R2, P1, R11.reuse, UR4, 0x2 ;  /* 0x000000040b020c11 */ /* 0x040fe2000f8210ff */
[----:B------:R-:W-:Y:S03]  /*129d0*/  STL [R1+0x8], R11 ;  /* 0x0000080b01007387 */ /* 0x000fe60000100800 */
[C-C-:B------:R-:W-:Y:S01]  /*129e0*/  @P0 LEA.HI.X R3, R11.reuse, UR5, R0.reuse, 0x2, P1 ;  /* 0x000000050b030c11 */ /* 0x140fe200088f1400 */
[----:B------:R-:W-:Y:S01]  /*129f0*/  ULDC.64 UR4, c[0x0][0xa00] ;  /* 0x0002800000047ab9 */ /* 0x000fe20000000a00 */
[----:B------:R-:W-:Y:S01]  /*12a00*/  SHF.L.U64.HI R25, R11, 0x2, R0 ;  /* 0x000000020b197819 */ /* 0x000fe20000010200 */
[----:B------:R0:W-:Y:S04]  /*12a10*/  STL [R1+0x3c], R0 ;  /* 0x00003c0001007387 */ /* 0x0001e80000100800 */
[----:B------:R1:W2:Y:S01]  /*12a20*/  @P0 LDG.E R10, desc[UR40][R2.64] ;  /* 0x00000028020a0981 */ /* 0x0002a2000c1e1900 */
[----:B------:R-:W-:-:S02]  /*12a30*/  ISETP.NE.U32.AND P0, PT, RZ, UR4, PT ;  /* 0x00000004ff007c0c */ /* 0x000fc4000bf05070 */
[----:B------:R-:W-:Y:S02]  /*12a40*/  ISETP.NE.U32.AND P2, PT, RZ, UR8, PT ;  /* 0x00000008ff007c0c */ /* 0x000fe4000bf45070 */
[----:B------:R-:W-:Y:S01]  /*12a50*/  ISETP.NE.AND.EX P0, PT, RZ, UR5, PT, P0 ;  /* 0x00000005ff007c0c */ /* 0x000fe2000bf05300 */
[----:B0-----:R-:W-:Y:S01]  /*12a60*/  IMAD.MOV.U32 R0, RZ, RZ, RZ ;  /* 0x000000ffff007224 */ /* 0x001fe200078e00ff */
[----:B------:R-:W-:Y:S02]  /*12a70*/  ISETP.NE.AND.EX P2, PT, RZ, UR9, PT, P2 ;  /* 0x00000009ff007c0c */ /* 0x000fe4000bf45320 */
[----:B------:R-:W-:Y:S02]  /*12a80*/  ISETP.NE.U32.AND P1, PT, RZ, UR6, PT ;  /* 0x00000006ff007c0c */ /* 0x000fe4000bf25070 */
[----:B-1----:R-:W-:Y:S02]  /*12a90*/  IADD3 R2, P3, R24, UR4, RZ ;  /* 0x0000000418027c10 */ /* 0x002fe4000ff7e0ff */
[----:B------:R-:W-:-:S02]  /*12aa0*/  ISETP.NE.AND.EX P1, PT, RZ, UR7, PT, P1 ;  /* 0x00000007ff007c0c */ /* 0x000fc4000bf25310 */
        /* <DEDUP_REMOVED lines=30> */
.L_x_15518:
        /* <DEDUP_REMOVED lines=10> */
.L_x_15519:
        /* <DEDUP_REMOVED lines=9> */
.L_x_15520:
        /* <DEDUP_REMOVED lines=8> */
[----:B--2---:R-:W-:Y:S01]  /*12e40*/  @P1 IADD3 R6, -R2, R4, RZ ;  /* 0x0000000402061210 */ /* 0x004fe20007ffe1ff */
[----:B------:R-:W-:-:S04]  /*12e50*/  IMAD R2, R17, 0xc0, RZ ;  /* 0x000000c011027824 */ /* 0x000fc800078e02ff */
[----:B------:R-:W-:Y:S02]  /*12e60*/  VIADD R2, R2, 0xbf ;  /* 0x000000bf02027836 */ /* 0x000fe40000000000 */
[----:B------:R-:W-:Y:S02]  /*12e70*/  IMAD.IADD R4, R7, 0x1, R6 ;  /* 0x0000000107047824 */ /* 0x000fe400078e0206 */
[----:B0-----:R-:W-:-:S03]  /*12e80*/  @P0 IMAD.HI.U32 R3, R2, R3, RZ ;  /* 0x0000000302030227 */ /* 0x001fc600078e00ff */
[C---:B------:R-:W-:Y:S01]  /*12e90*/  IADD3 R20, R4.reuse, 0x80, -R9 ;  /* 0x0000008004147810 */ /* 0x040fe20007ffe809 */
[----:B------:R-:W-:Y:S01]  /*12ea0*/  VIADD R21, R4, 0x7f ;  /* 0x0000007f04157836 */ /* 0x000fe20000000000 */
[----:B---3--:R-:W-:Y:S01]  /*12eb0*/  @P0 SHF.R.U32.HI R2, RZ, R5, R3 ;  /* 0x00000005ff020219 */ /* 0x008fe20000011603 */
        /* <DEDUP_REMOVED lines=8> */
[----:B------:R-:W-:-:S04]  /*12f40*/  VIMNMX R2, R21, R3, PT ;  /* 0x0000000315027248 */ /* 0x000fc80003fe0100 */
[----:B------:R-:W-:Y:S01]  /*12f50*/  LEA R2, R2, -R7, 0x7 ;  /* 0x8000000702027211 */ /* 0x000fe200078e38ff */
[----:B------:R-:W-:-:S03]  /*12f60*/  IMAD.MOV R7, RZ, RZ, -R7 ;  /* 0x000000ffff077224 */ /* 0x000fc600078e0a07 */
[----:B------:R-:W-:Y:S02]  /*12f70*/  VIMNMX R2, R2, R6, PT ;  /* 0x0000000602027248 */ /* 0x000fe40003fe0100 */
[----:B------:R-:W-:-:S04]  /*12f80*/  VIMNMX R7, RZ, R7, !PT ;  /* 0x00000007ff077248 */ /* 0x000fc80007fe0100 */
[----:B------:R-:W-:Y:S02]  /*12f90*/  ISETP.GT.AND P0, PT, R2, R7, PT ;  /* 0x000000070200720c */ /* 0x000fe40003f04270 */
[----:B------:R-:W-:-:S11]  /*12fa0*/  SHF.R.U32.HI R3, RZ, 0x7, R7 ;  /* 0x00000007ff037819 */ /* 0x000fd60000011607 */
[----:B------:R-:W-:-:S05]  /*12fb0*/  @P0 VIADD R2, R2, 0x7f ;  /* 0x0000007f02020836 */ /* 0x000fca0000000000 */
        /* <DEDUP_REMOVED lines=14> */
.L_x_15688:
[----:B--2---:R-:W-:Y:S02]  /*130a0*/  ISETP.NE.AND P0, PT, R14, RZ, PT ;  /* 0x000000ff0e00720c */ /* 0x004fe40003f05270 */
[----:B------:R-:W-:-:S11]  /*130b0*/  PLOP3.LUT P6, PT, PT, PT, PT, 0x8, 0x0 ;  /* 0x000000000000781c */ /* 0x000fd60003fce170 */
[----:B------:R-:W-:Y:S05]  /*130c0*/  @P0 BRA `(.L_x_15524) ;  /* 0x00000000000c0947 */ /* 0x000fea0003800000 */
[----:B------:R-:W-:-:S03]  /*130d0*/  UMOV UR4, 0xffffffff ;  /* 0xffffffff00047882 */ /* 0x000fc60000000000 */
[----:B------:R-:W-:Y:S05]  /*130e0*/  BRA.DIV UR4, `(.L_x_15525) ;  /* 0x0000007204547947 */ /* 0x000fea000b800000 */
[----:B------:R-:W-:-:S13]  /*130f0*/  ELECT P6, URZ, PT ;  /* 0x00000000003f782f */ /* 0x000fda00038c0000 */
.L_x_15524:
        /* <DEDUP_REMOVED lines=9> */
.L_x_15691:
[----:B------:R-:W-:Y:S05]  /*13190*/  BSYNC B1 ;  /* 0x0000000000017941 */ /* 0x000fea0003800000 */
.L_x_15526:
[----:B------:R-:W-:Y:S04]  /*131a0*/  BSSY B1, `(.L_x_15528) ;  /* 0x0000050000017945 */ /* 0x000fe80003800000 */
[----:B------:R-:W-:Y:S05]  /*131b0*/  @!P6 BRA `(.L_x_15529) ;  /* 0x000000040038e947 */ /* 0x000fea0003800000 */
[----:B------:R-:W2:Y:S01]  /*131c0*/  LDL R6, [R1] ;  /* 0x0000000001067983 */ /* 0x000ea20000100800 */
[----:B0-----:R-:W-:Y:S01]  /*131d0*/  LEA R5, R28, R22, 0x3 ;  /* 0x000000161c057211 */ /* 0x001fe200078e18ff */
[----:B------:R-:W0:Y:S01]  /*131e0*/  S2R R7, SR_TID.X ;  /* 0x0000000000077919 */ /* 0x000e220000002100 */
[----:B------:R-:W-:Y:S01]  /*131f0*/  BSSY B2, `(.L_x_15530) ;  /* 0x0000006000027945 */ /* 0x000fe20003800000 */
[----:B0-----:R-:W-:-:S04]  /*13200*/  LOP3.LUT R7, R7, 0x7f, RZ, 0xc0, !PT ;  /* 0x0000007f07077812 */ /* 0x001fc800078ec0ff */
[----:B------:R-:W-:Y:S02]  /*13210*/  ISETP.NE.AND P1, PT, R7, RZ, PT ;  /* 0x000000ff0700720c */ /* 0x000fe40003f25270 */
[----:B--2---:R-:W-:-:S04]  /*13220*/  SHF.L.U32 R6, R6, 0x1f, RZ ;  /* 0x0000001f06067819 */ /* 0x004fc800000006ff */
[----:B------:R-:W0:Y:S02]  /*13230*/  SYNCS.PHASECHK.TRANS64.TRYWAIT P0, [R5+URZ+0x168a0], R6 ;  /* 0x0168a006050075a7 */ /* 0x000e24000800017f */
[----:B0-----:R-:W-:Y:S05]  /*13240*/  @!P0 BRA `(.L_x_15531) ;  /* 0x0000007000308947 */ /* 0x001fea0003800000 */
.L_x_15692:
[----:B------:R-:W-:Y:S05]  /*13250*/  BSYNC B2 ;  /* 0x0000000000027941 */ /* 0x000fea0003800000 */
.L_x_15530:
        /* <DEDUP_REMOVED lines=9> */
.L_x_15533:
[----:B------:R-:W-:Y:S05]  /*132f0*/  BSYNC B2 ;  /* 0x0000000000027941 */ /* 0x000fea0003800000 */
.L_x_15532:
[----:B------:R-:W-:Y:S01]  /*13300*/  IMAD.MOV.U32 R11, RZ, RZ, RZ ;  /* 0x000000ffff0b7224 */ /* 0x000fe200078e00ff */
[----:B------:R-:W-:Y:S01]  /*13310*/  UIADD3 UR4, UP0, UR38, 0x570, URZ ;  /* 0x0000057026047890 */ /* 0x000fe2000ff1e03f */
[----:B------:R-:W-:Y:S01]  /*13320*/  IMAD R8, R28, 0x4000, R22 ;  /* 0x000040001c087824 */ /* 0x000fe200078e0216 */
[----:B------:R-:W-:Y:S01]  /*13330*/  PLOP3.LUT P0, PT, PT, PT, PT, 0x80, 0x0 ;  /* 0x000000000000781c */ /* 0x000fe20003f0f070 */
[----:B------:R-:W-:Y:S01]  /*13340*/  IMAD R7, R4, 0x80, R0 ;  /* 0x0000008004077824 */ /* 0x000fe200078e0200 */
[----:B------:R-:W-:Y:S01]  /*13350*/  R2UR UR10, R11 ;  /* 0x000000000b0a72ca */ /* 0x000fe200000e0000 */
[----:B------:R-:W-:Y:S01]  /*13360*/  IMAD.SHL.U32 R10, R28, 0x2000, RZ ;  /* 0x000020001c0a7824 */ /* 0x000fe200078e00ff */
[----:B------:R-:W-:Y:S01]  /*13370*/  IADD3 R8, R8, 0xe400, RZ ;  /* 0x0000e40008087810 */ /* 0x000fe20007ffe0ff */
[----:B------:R-:W-:Y:S01]  /*13380*/  VIADD R7, R7, 0xffffff80 ;  /* 0xffffff8007077836 */ /* 0x000fe20000000000 */
[----:B------:R-:W-:Y:S01]  /*13390*/  UIADD3.X UR5, URZ, UR39, URZ, UP0, !UPT ;  /* 0x000000273f057290 */ /* 0x000fe200087fe43f */
[----:B-1----:R-:W-:Y:S01]  /*133a0*/  VIADD R9, R5, 0x16890 ;  /* 0x0001689005097836 */ /* 0x002fe20000000000 */
[----:B------:R-:W-:Y:S01]  /*133b0*/  UMOV UR6, 0x0 ;  /* 0x0000000000067882 */ /* 0x000fe20000000000 */
[----:B------:R-:W-:-:S09]  /*133c0*/  UMOV UR7, 0x12f00000 ;  /* 0x12f0000000077882 */ /* 0x000fd20000000000 */
.L_x_15534:
        /* <DEDUP_REMOVED lines=13> */
.L_x_15693:
[----:B------:R-:W-:Y:S05]  /*134a0*/  BSYNC B2 ;  /* 0x0000000000027941 */ /* 0x000fea0003800000 */
.L_x_15535:
        /* <DEDUP_REMOVED lines=11> */
.L_x_15538:
[----:B------:R-:W-:Y:S05]  /*13560*/  BSYNC B2 ;  /* 0x0000000000027941 */ /* 0x000fea0003800000 */
.L_x_15537:
        /* <DEDUP_REMOVED lines=9> */
.L_x_15539:
        /* <DEDUP_REMOVED lines=10> */
.L_x_15529:
[----:B------:R-:W-:Y:S05]  /*136a0*/  BSYNC B1 ;  /* 0x0000000000017941 */ /* 0x000fea0003800000 */
.L_x_15528:
[----:B------:R-:W2:Y:S01]  /*136b0*/  LDL.LU R8, [R1] ;  /* 0x0000000001087983 */ /* 0x000ea20000300800 */
[----:B------:R-:W-:Y:S01]  /*136c0*/  VIADD R28, R28, 0x1 ;  /* 0x000000011c1c7836 */ /* 0x000fe20000000000 */
[----:B------:R-:W-:Y:S01]  /*136d0*/  PLOP3.LUT P0, PT, PT, PT, PT, 0x8, 0x0 ;  /* 0x000000000000781c */ /* 0x000fe20003f0e170 */
[----:B------:R-:W-:-:S03]  /*136e0*/  VIADD R4, R4, 0xfffffffe ;  /* 0xfffffffe04047836 */ /* 0x000fc60000000000 */
[----:B------:R-:W-:Y:S02]  /*136f0*/  ISETP.NE.AND P1, PT, R28, 0x2, PT ;  /* 0x000000021c00780c */ /* 0x000fe40003f25270 */
[----:B------:R-:W-:Y:S02]  /*13700*/  ISETP.GE.AND P2, PT, R4, R3, PT ;  /* 0x000000030400720c */ /* 0x000fe40003f46270 */
[----:B0-----:R-:W-:Y:S02]  /*13710*/  SEL R5, RZ, 0x1, P1 ;  /* 0x00000001ff057807 */ /* 0x001fe40000800000 */
[----:B------:R-:W-:Y:S02]  /*13720*/  SEL R28, R28, RZ, P1 ;  /* 0x000000ff1c1c7207 */ /* 0x000fe40000800000 */
[----:B--2---:R-:W-:-:S05]  /*13730*/  LOP3.LUT R8, R8, R5, RZ, 0x3c, !PT ;  /* 0x0000000508087212 */ /* 0x004fca00078e3cff */
[----:B------:R0:W-:Y:S02]  /*13740*/  STL [R1], R8 ;  /* 0x0000000801007387 */ /* 0x0001e40000100800 */
[----:B------:R-:W-:Y:S05]  /*13750*/  @!P2 BRA `(.L_x_15522) ;  /* 0x000000040064a947 */ /* 0x000fea0003800000 */
.L_x_15552:
[----:B------:R-:W-:Y:S05]  /*13760*/  YIELD ;  /* 0x0000000000007946 */ /* 0x000fea0003800000 */
[----:B------:R-:W-:Y:S04]  /*13770*/  BSSY B1, `(.L_x_15540) ;  /* 0x000004d000017945 */ /* 0x000fe80003800000 */
[----:B--2---:R-:W-:Y:S05]  /*13780*/  @!P6 BRA `(.L_x_15541) ;  /* 0x00000004002ce947 */ /* 0x004fea0003800000 */
[----:B------:R-:W2:Y:S01]  /*13790*/  LDL R6, [R1] ;  /* 0x0000000001067983 */ /* 0x000ea20000100800 */
[----:B------:R-:W3:Y:S02]  /*137a0*/  S2R R5, SR_TID.X ;  /* 0x0000000000057919 */ /* 0x000ee40000002100 */
[----:B---3--:R-:W-:Y:S01]  /*137b0*/  LOP3.LUT R7, R5, 0x7f, RZ, 0xc0, !PT ;  /* 0x0000007f05077812 */ /* 0x008fe200078ec0ff */
[----:B------:R-:W-:Y:S01]  /*137c0*/  IMAD R5, R28, 0x8, R22 ;  /* 0x000000081c057824 */ /* 0x000fe200078e0216 */
[----:B------:R-:W-:Y:S02]  /*137d0*/  BSSY B2, `(.L_x_15542) ;  /* 0x0000005000027945 */ /* 0x000fe40003800000 */
[----:B------:R-:W-:Y:S02]  /*137e0*/  ISETP.NE.AND P2, PT, R7, RZ, PT ;  /* 0x000000ff0700720c */ /* 0x000fe40003f45270 */
[----:B--2---:R-:W-:-:S04]  /*137f0*/  SHF.L.U32 R6, R6, 0x1f, RZ ;  /* 0x0000001f06067819 */ /* 0x004fc800000006ff */
[----:B------:R-:W2:Y:S02]  /*13800*/  SYNCS.PHASECHK.TRANS64.TRYWAIT P1, [R5+URZ+0x168a0], R6 ;  /* 0x0168a006050075a7 */ /* 0x000ea4000802017f */
[----:B--2---:R-:W-:Y:S05]  /*13810*/  @!P1 BRA `(.L_x_15543) ;  /* 0x0000006800e49947 */ /* 0x004fea0003800000 */
.L_x_15694:
[----:B------:R-:W-:Y:S05]  /*13820*/  BSYNC B2 ;  /* 0x0000000000027941 */ /* 0x000fea0003800000 */
.L_x_15542:
[----:B------:R-:W-:Y:S04]  /*13830*/  BSSY B2, `(.L_x_15544) ;  /* 0x0000009000027945 */ /* 0x000fe80003800000 */
[----:B------:R-:W-:Y:S05]  /*13840*/  @P2 BRA `(.L_x_15545) ;  /* 0x00000000001c2947 */ /* 0x000fea0003800000 */
[----:B------:R-:W0:Y:S02]  /*13850*/  S2R R7, SR_TID.X ;  /* 0x0000000000077919 */ /* 0x000e240000002100 */
[----:B0-----:R-:W-:Y:S02]  /*13860*/  LOP3.LUT R8, R7, 0x1f, RZ, 0xc0, !PT ;  /* 0x0000001f07087812 */ /* 0x001fe400078ec0ff */
[----:B------:R-:W-:Y:S02]  /*13870*/  MOV R7, 0x4000 ;  /* 0x0000400000077802 */ /* 0x000fe40000000f00 */
[----:B------:R-:W-:Y:S02]  /*13880*/  ISETP.NE.AND P1, PT, R8, RZ, PT ;  /* 0x000000ff0800720c */ /* 0x000fe40003f25270 */
[----:B------:R3:W-:Y:S11]  /*13890*/  SYNCS.ARRIVE.TRANS64 RZ, [R5+URZ+0x16890], R7 ;  /* 0x0168900705ff79a7 */ /* 0x0007f6000800003f */
[----:B---3--:R-:W-:Y:S05]  /*138a0*/  @!P1 BRA `(.L_x_15545) ;  /* 0x0000000000049947 */ /* 0x008fea0003800000 */
[----:B------:R-:W-:Y:S01]  /*138b0*/  BPT.TRAP 0x1 ;  /* 0x000000040000795c */ /* 0x000fe20000300000 */
.L_x_15545:
[----:B------:R-:W-:Y:S05]  /*138c0*/  BSYNC B2 ;  /* 0x0000000000027941 */ /* 0x000fea0003800000 */
.L_x_15544:
[----:B------:R-:W-:Y:S01]  /*138d0*/  IMAD.MOV.U32 R11, RZ, RZ, RZ ;  /* 0x000000ffff0b7224 */ /* 0x000fe200078e00ff */
[----:B------:R-:W-:Y:S01]  /*138e0*/  UIADD3 UR4, UP0, UR38, 0x570, URZ ;  /* 0x0000057026047890 */ /* 0x000fe2000ff1e03f */
[----:B------:R-:W-:Y:S01]  /*138f0*/  IMAD R7, R28, 0x4000, R22 ;  /* 0x000040001c077824 */ /* 0x000fe200078e0216 */
[----:B------:R-:W-:Y:S01]  /*13900*/  PLOP3.LUT P1, PT, PT, PT, PT, 0x80, 0x0 ;  /* 0x000000000000781c */ /* 0x000fe20003f2f070 */
[----:B0-----:R-:W-:Y:S01]  /*13910*/  IMAD R8, R4, 0x80, R0 ;  /* 0x0000008004087824 */ /* 0x001fe200078e0200 */
[----:B------:R-:W-:Y:S01]  /*13920*/  R2UR UR10, R11 ;  /* 0x000000000b0a72ca */ /* 0x000fe200000e0000 */
[----:B-1----:R-:W-:Y:S01]  /*13930*/  VIADD R9, R5, 0x16890 ;  /* 0x0001689005097836 */ /* 0x002fe20000000000 */
[----:B------:R-:W-:Y:S01]  /*13940*/  UIADD3.X UR5, URZ, UR39, URZ, UP0, !UPT ;  /* 0x000000273f057290 */ /* 0x000fe200087fe43f */
[----:B------:R-:W-:Y:S01]  /*13950*/  VIADD R10, R7, 0xe400 ;  /* 0x0000e400070a7836 */ /* 0x000fe20000000000 */
[----:B------:R-:W-:Y:S01]  /*13960*/  UMOV UR6, 0x0 ;  /* 0x0000000000067882 */ /* 0x000fe20000000000 */
[----:B------:R-:W-:-:S10]  /*13970*/  UMOV UR7, 0x12f00000 ;  /* 0x12f0000000077882 */ /* 0x000fd40000000000 */
.L_x_15546:
        /* <DEDUP_REMOVED lines=13> */
.L_x_15695:
[----:B------:R-:W-:Y:S05]  /*13a50*/  BSYNC B2 ;  /* 0x0000000000027941 */ /* 0x000fea0003800000 */
.L_x_15547:
        /* <DEDUP_REMOVED lines=11> */
.L_x_15550:
[----:B------:R-:W-:Y:S05]  /*13b10*/  BSYNC B2 ;  /* 0x0000000000027941 */ /* 0x000fea0003800000 */
.L_x_15549:
[----:B------:R-:W-:Y:S01]  /*13b20*/  R2UR UR10, R11 ;  /* 0x000000000b0a72ca */ /* 0x000fe200000e0000 */
[----:B------:R-:W-:Y:S01]  /*13b30*/  UIADD3 UR4, UP0, UR38, 0x670, URZ ;  /* 0x0000067026047890 */ /* 0x000fe2000ff1e03f */
[----:B------:R-:W-:Y:S01]  /*13b40*/  R2UR UR6, R12 ;  /* 0x000000000c0672ca */ /* 0x000fe200000e0000 */
[----:B------:R-:W-:Y:S01]  /*13b50*/  VIADD R7, R7, 0x400 ;  /* 0x0000040007077836 */ /* 0x000fe20000000000 */
[----:B------:R-:W-:Y:S01]  /*13b60*/  R2UR UR7, R13 ;  /* 0x000000000d0772ca */ /* 0x000fe200000e0000 */
[----:B0-2---:R-:W-:Y:S01]  /*13b70*/  VIADD R5, R5, 0x168b0 ;  /* 0x000168b005057836 */ /* 0x005fe20000000000 */
[----:B------:R-:W-:Y:S01]  /*13b80*/  PLOP3.LUT P1, PT, PT, PT, PT, 0x80, 0x0 ;  /* 0x000000000000781c */ /* 0x000fe20003f2f070 */
[----:B------:R-:W-:-:S12]  /*13b90*/  UIADD3.X UR5, URZ, UR39, URZ, UP0, !UPT ;  /* 0x000000273f057290 */ /* 0x000fd800087fe43f */
.L_x_15551:
        /* <DEDUP_REMOVED lines=10> */
.L_x_15541:
[----:B------:R-:W-:Y:S05]  /*13c40*/  BSYNC B1 ;  /* 0x0000000000017941 */ /* 0x000fea0003800000 */
.L_x_15540:
[----:B------:R-:W2:Y:S01]  /*13c50*/  LDL.LU R6, [R1] ;  /* 0x0000000001067983 */ /* 0x000ea20000300800 */
[----:B------:R-:W-:Y:S01]  /*13c60*/  VIADD R28, R28, 0x1 ;  /* 0x000000011c1c7836 */ /* 0x000fe20000000000 */
[C---:B------:R-:W-:Y:S02]  /*13c70*/  ISETP.GT.AND P2, PT, R4.reuse, R3, PT ;  /* 0x000000030400720c */ /* 0x040fe40003f44270 */
[----:B------:R-:W-:Y:S02]  /*13c80*/  IADD3 R4, R4, -0x1, RZ ;  /* 0xffffffff04047810 */ /* 0x000fe40007ffe0ff */
[----:B------:R-:W-:-:S04]  /*13c90*/  ISETP.NE.AND P1, PT, R28, 0x2, PT ;  /* 0x000000021c00780c */ /* 0x000fc80003f25270 */
[----:B------:R-:W-:Y:S02]  /*13ca0*/  SEL R5, RZ, 0x1, P1 ;  /* 0x00000001ff057807 */ /* 0x000fe40000800000 */
[----:B------:R-:W-:Y:S02]  /*13cb0*/  SEL R28, R28, RZ, P1 ;  /* 0x000000ff1c1c7207 */ /* 0x000fe40000800000 */
[----:B--2---:R-:W-:-:S05]  /*13cc0*/  LOP3.LUT R6, R6, R5, RZ, 0x3c, !PT ;  /* 0x0000000506067212 */ /* 0x004fca00078e3cff */
[----:B------:R2:W-:Y:S01]  /*13cd0*/  STL [R1], R6 ;  /* 0x0000000601007387 */ /* 0x0005e20000100800 */
[----:B------:R-:W-:Y:S05]  /*13ce0*/  @P2 BRA `(.L_x_15552) ;  /* 0xfffffff8009c2947 */ /* 0x000fea000383ffff */
.L_x_15522:
[----:B------:R-:W-:Y:S05]  /*13cf0*/  BSYNC B0 ;  /* 0x0000000000007941 */ /* 0x000fea0003800000 */
.L_x_15521:
        /* <DEDUP_REMOVED lines=32> */
[----:B------:R-:W4:Y:S01]  /*13f00*/  POPC R7, R4 ;  /* 0x0000000400077309 */ /* 0x000f220000000000 */
[----:B---3--:R-:W4:Y:S02]  /*13f10*/  SHFL.IDX PT, R0, R3, R0, 0x1f ;  /* 0x00001f0003007589 */ /* 0x008f2400000e0000 */
[----:B----4-:R-:W-:Y:S01]  /*13f20*/  IADD3 R16, R0, UR36, R7 ;  /* 0x0000002400107c10 */ /* 0x010fe2000fffe007 */
[----:B------:R-:W-:Y:S06]  /*13f30*/  BRA `(.L_x_15555) ;  /* 0x0000003800607947 */ /* 0x000fec0003800000 */
.L_x_15554:
        /* <DEDUP_REMOVED lines=11> */
[----:B------:R-:W-:Y:S01]  /*13ff0*/  IMAD.U32 R5, RZ, RZ, UR7 ;  /* 0x00000007ff057e24 */ /* 0x000fe2000f8e00ff */
[----:B------:R-:W-:Y:S01]  /*14000*/  MOV R13, RZ ;  /* 0x000000ff000d7202 */ /* 0x000fe20000000f00 */
[----:B------:R-:W-:Y:S02]  /*14010*/  IMAD.U32 R7, RZ, RZ, UR9 ;  /* 0x00000009ff077e24 */ /* 0x000fe4000f8e00ff */
[----:B------:R-:W-:-:S02]  /*14020*/  IMAD.U32 R10, RZ, RZ, UR4 ;  /* 0x00000004ff0a7e24 */ /* 0x000fc4000f8e00ff */
[----:B------:R-:W-:Y:S02]  /*14030*/  IMAD.U32 R11, RZ, RZ, UR5 ;  /* 0x00000005ff0b7e24 */ /* 0x000fe4000f8e00ff */
[----:B0-----:R-:W-:Y:S02]  /*14040*/  IMAD.MOV.U32 R8, RZ, RZ, 0x70 ;  /* 0x00000070ff087424 */ /* 0x001fe400078e00ff */
[----:B------:R-:W-:-:S07]  /*14050*/  IMAD.MOV.U32 R12, RZ, RZ, 0x1 ;  /* 0x00000001ff0c7424 */ /* 0x000fce00078e00ff */
[----:B------:R-:W-:-:S07]  /*14060*/  LEPC R20, `(.L_x_15557) ;  /* 0x000000001014794e */ /* 0x000fce0000000000 */
[----:B-12---:R-:W-:Y:S05]  /*14070*/  CALL.ABS.NOINC R2 ;  /* 0x0000000002007343 */ /* 0x006fea0003c00000 */
.L_x_15557:
[----:B------:R-:W-:Y:S05]  /*14080*/  BSYNC B6 ;  /* 0x0000000000067941 */ /* 0x000fea0003800000 */
.L_x_15556:
        /* <DEDUP_REMOVED lines=10> */
[----:B------:R-:W-:Y:S01]  /*14130*/  MOV R10, UR4 ;  /* 0x00000004000a7c02 */ /* 0x000fe20008000f00 */
[----:B------:R-:W-:Y:S02]  /*14140*/  IMAD.U32 R5, RZ, RZ, UR7 ;  /* 0x00000007ff057e24 */ /* 0x000fe4000f8e00ff */
[----:B--2---:R-:W-:Y:S02]  /*14150*/  IMAD.U32 R6, RZ, RZ, UR8 ;  /* 0x00000008ff067e24 */ /* 0x004fe4000f8e00ff */
[----:B------:R-:W-:-:S02]  /*14160*/  IMAD.U32 R7, RZ, RZ, UR9 ;  /* 0x00000009ff077e24 */ /* 0x000fc4000f8e00ff */
[----:B------:R-:W-:Y:S02]  /*14170*/  IMAD.U32 R11, RZ, RZ, UR5 ;  /* 0x00000005ff0b7e24 */ /* 0x000fe4000f8e00ff */
[----:B0-----:R-:W-:Y:S02]  /*14180*/  IMAD.MOV.U32 R8, RZ, RZ, 0x70 ;  /* 0x00000070ff087424 */ /* 0x001fe400078e00ff */
[----:B------:R-:W-:Y:S02]  /*14190*/  IMAD.MOV.U32 R12, RZ, RZ, 0x1 ;  /* 0x00000001ff0c7424 */ /* 0x000fe400078e00ff */
[----:B---3--:R-:W-:-:S07]  /*141a0*/  IMAD.MOV.U32 R13, RZ, RZ, RZ ;  /* 0x000000ffff0d7224 */ /* 0x008fce00078e00ff */
[----:B------:R-:W-:-:S07]  /*141b0*/  LEPC R20, `(.L_x_15560) ;  /* 0x000000001014794e */ /* 0x000fce0000000000 */
[----:B-1--4-:R-:W-:Y:S05]  /*141c0*/  CALL.ABS.NOINC R2 ;  /* 0x0000000002007343 */ /* 0x012fea0003c00000 */
.L_x_15560:
        /* <DEDUP_REMOVED lines=15> */
.L_x_15559:
[----:B------:R-:W-:Y:S05]  /*142c0*/  BSYNC B6 ;  /* 0x0000000000067941 */ /* 0x000fea0003800000 */
.L_x_15558:
[----:B------:R3:W4:Y:S01]  /*142d0*/  LDL R20, [R1+0xc] ;  /* 0x00000c0001147983 */ /* 0x0007220000100800 */
[----:B------:R-:W-:Y:S01]  /*142e0*/  ULDC.64 UR4, c[0x0][0x9f8] ;  /* 0x00027e0000047ab9 */ /* 0x000fe20000000a00 */
[----:B------:R-:W0:Y:S01]  /*142f0*/  LDC R7, c[0x0][0x430] ;  /* 0x00010c00ff077b82 */ /* 0x000e220000000800 */
[----:B------:R-:W-:Y:S01]  /*14300*/  ISETP.NE.U32.AND P0, PT, RZ, UR4, PT ;  /* 0x00000004ff007c0c */ /* 0x000fe2000bf05070 */
[----:B------:R-:W2:Y:S03]  /*14310*/  LDL R27, [R1+0x34] ;  /* 0x00003400011b7983 */ /* 0x000ea60000100800 */
[----:B------:R-:W-:Y:S01]  /*14320*/  ISETP.NE.AND.EX P0, PT, RZ, UR5, PT, P0 ;  /* 0x00000005ff007c0c */ /* 0x000fe2000bf05300 */
[----:B------:R-:W3:Y:S04]  /*14330*/  LDL R21, [R1+0x18] ;  /* 0x0000180001157983 */ /* 0x000ee80000100800 */
[----:B------:R-:W3:Y:S01]  /*14340*/  LDL R2, [R1+0x1c] ;  /* 0x00001c0001027983 */ /* 0x000ee20000100800 */
[----:B------:R-:W0:Y:S07]  /*14350*/  S2R R3, SR_TID.X ;  /* 0x0000000000037919 */ /* 0x000e2e0000002100 */
[----:B------:R-:W-:Y:S01]  /*14360*/  @P0 IADD3 R24, P1, R24, UR4, RZ ;  /* 0x0000000418180c10 */ /* 0x000fe2000ff3e0ff */
[----:B------:R-:W0:Y:S03]  /*14370*/  S2R R0, SR_TID.X ;  /* 0x0000000000007919 */ /* 0x000e260000002100 */
[----:B------:R-:W-:Y:S01]  /*14380*/  @P0 IADD3.X R25, R25, UR5, RZ, P1, !PT ;  /* 0x0000000519190c10 */ /* 0x000fe20008ffe4ff */
[----:B-1----:R-:W3:Y:S04]  /*14390*/  LDL R9, [R1+0x50] ;  /* 0x0000500001097983 */ /* 0x002ee80000100800 */
[----:B----4-:R-:W4:Y:S01]  /*143a0*/  @P0 LDG.E R20, desc[UR40][R24.64] ;  /* 0x0000002818140981 */ /* 0x010f22000c1e1900 */
[----:B0-----:R-:W-:Y:S01]  /*143b0*/  ISETP.NE.AND P1, PT, R7, 0x1, PT ;  /* 0x000000010700780c */ /* 0x001fe20003f25270 */
[----:B------:R-:W-:Y:S01]  /*143c0*/  IMAD.SHL.U32 R3, R3, 0x10, RZ ;  /* 0x0000001003037824 */ /* 0x000fe200078e00ff */
[----:B------:R-:W-:Y:S01]  /*143d0*/  LOP3.LUT R0, R0, 0x7f, RZ, 0xc0, !PT ;  /* 0x0000007f00007812 */ /* 0x000fe200078ec0ff */
[----:B--2---:R-:W-:-:S03]  /*143e0*/  VIADD R27, R27, 0xffffffff ;  /* 0xffffffff1b1b7836 */ /* 0x004fc60000000000 */
[----:B------:R-:W-:Y:S01]  /*143f0*/  SHF.R.U32.HI R0, RZ, 0x3, R0 ;  /* 0x00000003ff007819 */ /* 0x000fe20000011600 */
[----:B------:R-:W-:Y:S01]  /*14400*/  IMAD.SHL.U32 R8, R27, 0x80, RZ ;  /* 0x000000801b087824 */ /* 0x000fe200078e00ff */
[----:B------:R-:W-:-:S04]  /*14410*/  LOP3.LUT R3, R3, 0x70, RZ, 0xc0, !PT ;  /* 0x0000007003037812 */ /* 0x000fc800078ec0ff */
[----:B------:R-:W-:Y:S01]  /*14420*/  LOP3.LUT R0, R8, R0, R3, 0xfe, !PT ;  /* 0x0000000008007212 */ /* 0x000fe200078efe03 */
[----:B------:R-:W0:Y:S08]  /*14430*/  @P1 LDC R5, c[0x0][0x434] ;  /* 0x00010d00ff051b82 */ /* 0x000e300000000800 */
[----:B------:R-:W1:Y:S01]  /*14440*/  @P1 LDC R6, c[0x0][0x438] ;  /* 0x00010e00ff061b82 */ /* 0x000e620000000800 */
[----:B----4-:R2:W-:Y:S01]  /*14450*/  @P0 STL [R1+0xc], R20 ;  /* 0x00000c1401000387 */ /* 0x0105e20000100800 */
[C---:B---3--:R-:W-:Y:S01]  /*14460*/  ISETP.GE.AND P0, PT, R0.reuse, R21, PT ;  /* 0x000000150000720c */ /* 0x048fe20003f06270 */
[----:B------:R-:W-:-:S04]  /*14470*/  IMAD.IADD R0, R0, 0x1, R2 ;  /* 0x0000000100007824 */ /* 0x000fc800078e0202 */
[----:B0-----:R-:W-:-:S08]  /*14480*/  @P1 IMAD.HI.U32 R5, R0, R5, RZ ;  /* 0x0000000500051227 */ /* 0x001fd000078e00ff */
[----:B------:R-:W0:Y:S01]  /*14490*/  @!P0 LDC.64 R2, c[0x0][0x428] ;  /* 0x00010a00ff028b82 */ /* 0x000e220000000a00 */
[----:B------:R-:W-:Y:S02]  /*144a0*/  MOV R4, R0 ;  /* 0x0000000000047202 */ /* 0x000fe40000000f00 */
        /* <DEDUP_REMOVED lines=9> */
[----:B0-----:R-:W-:Y:S01]  /*14540*/  @!P0 LEA R6, P1, R4, R2, 0x2 ;  /* 0x0000000204068211 */ /* 0x001fe200078210ff */
[----:B------:R-:W-:-:S05]  /*14550*/  @!P0 IMAD.IADD R2, R5, 0x1, R7 ;  /* 0x0000000105028824 */ /* 0x000fca00078e0207 */
[----:B------:R-:W-:Y:S01]  /*14560*/  @!P0 LEA.HI.X R7, R4, R3, R2, 0x2, P1 ;  /* 0x0000000304078211 */ /* 0x000fe200008f1402 */
[----:B------:R-:W-:-:S06]  /*14570*/  IMAD.MOV.U32 R2, RZ, RZ, RZ ;  /* 0x000000ffff027224 */ /* 0x000fcc00078e00ff */
[----:B------:R2:W5:Y:S04]  /*14580*/  @!P0 LDG.E R2, desc[UR40][R6.64] ;  /* 0x0000002806028981 */ /* 0x000568000c1e1900 */
[----:B------:R2:W-:Y:S01]  /*14590*/  STL [R1+0x20], R10 ;  /* 0x0000200a01007387 */ /* 0x0005e20000100800 */
[----:B------:R-:W-:Y:S01]  /*145a0*/  ISETP.NE.AND P2, PT, R9, 0x3, PT ;  /* 0x000000030900780c */ /* 0x000fe20003f45270 */
[----:B------:R-:W-:Y:S01]  /*145b0*/  UMOV UR4, 0xffffffff ;  /* 0xffffffff00047882 */ /* 0x000fe20000000000 */
[----:B------:R-:W-:-:S11]  /*145c0*/  LOP3.LUT R23, R23, 0xfffffffd, RZ, 0xc0, !PT ;  /* 0xfffffffd17177812 */ /* 0x000fd600078ec0ff */
[----:B------:R-:W-:Y:S01]  /*145d0*/  @P2 LOP3.LUT R23, R23, 0x2, RZ, 0xfc, !PT ;  /* 0x0000000217172812 */ /* 0x000fe200078efcff */
[----:B--2---:R-:W-:Y:S06]  /*145e0*/  BRA.DIV UR4, `(.L_x_15561) ;  /* 0x0000005e04987947 */ /* 0x004fec000b800000 */
.L_x_15698:
[----:B------:R-:W-:-:S05]  /*145f0*/  SHF.R.S32.HI R9, RZ, 0x1f, R18 ;  /* 0x0000001fff097819 */ /* 0x000fca0000011412 */
[----:B------:R0:W-:Y:S01]  /*14600*/  STL [R1+0x10], R9 ;  /* 0x0000100901007387 */ /* 0x0001e20000100800 */
[----:B------:R-:W-:Y:S05]  /*14610*/  @!P2 BRA `(.L_x_15562) ;  /* 0x000000000004a947 */ /* 0x000fea0003800000 */
[----:B------:R-:W-:Y:S01]  /*14620*/  BPT.TRAP 0x1 ;  /* 0x000000040000795c */ /* 0x000fe20000300000 */
.L_x_15562:
        /* <DEDUP_REMOVED lines=19> */
[----:B------:R-:W-:Y:S01]  /*14760*/  IADD3 R25, R5, R3, RZ ;  /* 0x0000000305197210 */ /* 0x000fe20007ffe0ff */
[----:B------:R-:W-:-:S03]  /*14770*/  IMAD R3, R26, 0x8, R22 ;  /* 0x000000081a037824 */ /* 0x000fc600078e0216 */
[----:B------:R-:W-:Y:S02]  /*14780*/  LEA.HI.X R25, R4, UR5, R25, 0x1, P0 ;  /* 0x0000000504197c11 */ /* 0x000fe400080f0c19 */
[----:B------:R-:W-:-:S04]  /*14790*/  SHF.L.U32 R4, R29, 0x1f, RZ ;  /* 0x0000001f1d047819 */ /* 0x000fc800000006ff */
[----:B------:R-:W1:Y:S02]  /*147a0*/  SYNCS.PHASECHK.TRANS64.TRYWAIT P0, [R3+URZ+0x16840], R4 ;  /* 0x01684004030075a7 */ /* 0x000e64000800017f */
[----:B-1----:R-:W-:Y:S05]  /*147b0*/  @!P0 BRA `(.L_x_15564) ;  /* 0x0000005c00588947 */ /* 0x002fea0003800000 */
.L_x_15699:
[----:B------:R-:W-:Y:S05]  /*147c0*/  BSYNC B0 ;  /* 0x0000000000007941 */ /* 0x000fea0003800000 */
.L_x_15563:
        /* <DEDUP_REMOVED lines=11> */
[----:B------:R-:W-:-:S04]  /*14880*/  IMAD.WIDE.U32 R4, R2, UR4, R4 ;  /* 0x0000000402047c25 */ /* 0x000fc8000f8e0004 */
[----:B------:R-:W-:Y:S01]  /*14890*/  IMAD R2, R2, UR5, R7 ;  /* 0x0000000502027c24 */ /* 0x000fe2000f8e0207 */
[----:B------:R-:W-:-:S03]  /*148a0*/  ULDC.64 UR4, c[0x0][0x308] ;  /* 0x0000c20000047ab9 */ /* 0x000fc60000000a00 */
[----:B------:R-:W-:Y:S02]  /*148b0*/  IMAD.IADD R5, R5, 0x1, R2 ;  /* 0x0000000105057824 */ /* 0x000fe400078e0202 */
[----:B------:R-:W-:-:S04]  /*148c0*/  IMAD.WIDE.U32 R4, R18, UR4, R4 ;  /* 0x0000000412047c25 */ /* 0x000fc8000f8e0004 */
[----:B--2---:R-:W-:Y:S02]  /*148d0*/  IMAD R0, R9, UR4, RZ ;  /* 0x0000000409007c24 */ /* 0x004fe4000f8e02ff */
[----:B------:R-:W1:Y:S02]  /*148e0*/  S2R R9, SR_TID.X ;  /* 0x0000000000097919 */ /* 0x000e640000002100 */
[----:B------:R-:W-:Y:S01]  /*148f0*/  IMAD R0, R18, UR5, R0 ;  /* 0x0000000512007c24 */ /* 0x000fe2000f8e0200 */
[----:B------:R-:W-:-:S03]  /*14900*/  ULDC.64 UR4, c[0x0][0x2e8] ;  /* 0x0000ba0000047ab9 */ /* 0x000fc60000000a00 */
[----:B------:R-:W-:Y:S01]  /*14910*/  IMAD.IADD R2, R5, 0x1, R0 ;  /* 0x0000000105027824 */ /* 0x000fe200078e0200 */
[----:B------:R-:W-:Y:S01]  /*14920*/  LEA R0, P0, R4, UR4, 0x1 ;  /* 0x0000000404007c11 */ /* 0x000fe2000f8008ff */
[----:B------:R-:W-:-:S03]  /*14930*/  ULDC UR4, c[0x0][0x2f4] ;  /* 0x0000bd0000047ab9 */ /* 0x000fc60000000800 */
[----:B------:R-:W-:Y:S02]  /*14940*/  LEA.HI.X R2, R4, UR5, R2, 0x1, P0 ;  /* 0x0000000504027c11 */ /* 0x000fe400080f0c02 */
[----:B-1----:R-:W-:Y:S01]  /*14950*/  LOP3.LUT R10, R9, 0x7f, RZ, 0xc0, !PT ;  /* 0x0000007f090a7812 */ /* 0x002fe200078ec0ff */
[----:B0-----:R-:W-:-:S03]  /*14960*/  IMAD.SHL.U32 R9, R12, 0x8, RZ ;  /* 0x000000080c097824 */ /* 0x001fc600078e00ff */
[----:B------:R-:W-:Y:S02]  /*14970*/  SHF.R.U32.HI R11, RZ, 0x3, R10 ;  /* 0x00000003ff0b7819 */ /* 0x000fe4000001160a */
[----:B------:R-:W-:Y:S02]  /*14980*/  LOP3.LUT R9, R9, 0x38, RZ, 0xc0, !PT ;  /* 0x0000003809097812 */ /* 0x000fe400078ec0ff */
[----:B---3--:R-:W-:Y:S02]  /*14990*/  IADD3 R4, -R11, R13, -R8 ;  /* 0x0000000d0b047210 */ /* 0x008fe40007ffe908 */
[----:B------:R-:W-:Y:S01]  /*149a0*/  SHF.L.U32 R11, R10, 0x3, RZ ;  /* 0x000000030a0b7819 */ /* 0x000fe200000006ff */
[----:B------:R-:W-:Y:S01]  /*149b0*/  IMAD.SHL.U32 R10, R12, 0x8, RZ ;  /* 0x000000080c0a7824 */ /* 0x000fe200078e00ff */
[----:B------:R-:W-:Y:S01]  /*149c0*/  ISETP.GE.AND P2, PT, R9, UR4, PT ;  /* 0x0000000409007c0c */ /* 0x000fe2000bf46270 */
[----:B------:R-:W-:Y:S01]  /*149d0*/  UMOV UR4, 0xffffffff ;  /* 0xffffffff00047882 */ /* 0x000fe20000000000 */
[----:B------:R-:W-:-:S02]  /*149e0*/  ISETP.GE.AND P0, PT, R4, 0x1, PT ;  /* 0x000000010400780c */ /* 0x000fc40003f06270 */
[----:B------:R-:W-:-:S04]  /*149f0*/  LOP3.LUT R10, R10, 0x1f8, RZ, 0xc0, !PT ;  /* 0x000001f80a0a7812 */ /* 0x000fc800078ec0ff */
[----:B------:R-:W-:-:S04]  /*14a00*/  LOP3.LUT R10, R10, 0x38, R12, 0x78, !PT ;  /* 0x000000380a0a7812 */ /* 0x000fc800078e780c */
[----:B------:R-:W-:Y:S02]  /*14a10*/  LOP3.LUT R10, R10, 0x200, R11, 0xf8, !PT ;  /* 0x000002000a0a7812 */ /* 0x000fe400078ef80b */
[----:B------:R-:W-:-:S03]  /*14a20*/  @P2 LOP3.LUT R23, R23, 0x1, RZ, 0xfc, !PT ;  /* 0x0000000117172812 */ /* 0x000fc600078efcff */
        /* <DEDUP_REMOVED lines=74> */
.L_x_15717:
        /* <DEDUP_REMOVED lines=10> */
.L_x_15566:
        /* <DEDUP_REMOVED lines=11> */
.L_x_15567:
[----:B------:R1:W5:Y:S01]  /*15020*/  LDL.LU R4, [R1+0x28] ;  /* 0x0000280001047983 */ /* 0x0003620000300800 */
[----:B------:R1:W-:Y:S03]  /*15030*/  SYNCS.ARRIVE.TRANS64.A1T0 RZ, [R3+URZ+0x16830], RZ ;  /* 0x016830ff03ff79a7 */ /* 0x0003e6000810003f */
[----:B0-----:R1:W5:Y:S04]  /*15040*/  LDL.LU R7, [R1+0x8] ;  /* 0x0000080001077983 */ /* 0x0013680000300800 */
[----:B------:R1:W5:Y:S02]  /*15050*/  LDL.LU R6, [R1+0x3c] ;  /* 0x00003c0001067983 */ /* 0x0003640000300800 */
        /* <DEDUP_REMOVED lines=9> */
[----:B-----5:R-:W-:Y:S02]  /*150f0*/  SHF.R.S32.HI R2, RZ, 0x1f, R4 ;  /* 0x0000001fff027819 */ /* 0x020fe40000011404 */
[----:B-1----:R-:W-:-:S03]  /*15100*/  SEL R3, R7, RZ, !P0 ;  /* 0x000000ff07037207 */ /* 0x002fc60004000000 */
        /* <DEDUP_REMOVED lines=26> */
.L_x_15569:
[----:B------:R-:W-:Y:S05]  /*152b0*/  BSYNC B6 ;  /* 0x0000000000067941 */ /* 0x000fea0003800000 */
.L_x_15568:
[----:B0-----:R-:W2:Y:S01]  /*152c0*/  LDL.LU R0, [R1+0x40] ;  /* 0x0000400001007983 */ /* 0x001ea20000300800 */
[----:B------:R-:W-:Y:S01]  /*152d0*/  ULDC.64 UR4, c[0x0][0x2d8] ;  /* 0x0000b60000047ab9 */ /* 0x000fe20000000a00 */
[----:B------:R-:W0:Y:S01]  /*152e0*/  LDC R10, c[0x0][0x448] ;  /* 0x00011200ff0a7b82 */ /* 0x000e220000000800 */
[----:B------:R-:W-:Y:S01]  /*152f0*/  ULDC.64 UR6, c[0x0][0x2c8] ;  /* 0x0000b20000067ab9 */ /* 0x000fe20000000a00 */
[----:B------:R-:W3:Y:S01]  /*15300*/  LDL.LU R21, [R1+0x3c] ;  /* 0x00003c0001157983 */ /* 0x000ee20000300800 */
[----:B------:R-:W-:-:S03]  /*15310*/  ULDC.64 UR8, c[0x0][0x280] ;  /* 0x0000a00000087ab9 */ /* 0x000fc60000000a00 */
[----:B------:R-:W3:Y:S04]  /*15320*/  LDL.LU.64 R2, [R1+0x28] ;  /* 0x0000280001027983 */ /* 0x000ee80000300a00 */
[----:B------:R-:W4:Y:S04]  /*15330*/  LDL R20, [R1+0x10] ;  /* 0x0000100001147983 */ /* 0x000f280000100800 */
[----:B------:R-:W4:Y:S01]  /*15340*/  LDL.LU R5, [R1+0x8] ;  /* 0x0000080001057983 */ /* 0x000f220000300800 */
[----:B0-----:R-:W-:-:S13]  /*15350*/  ISETP.NE.AND P1, PT, R10, 0x1, PT ;  /* 0x000000010a00780c */ /* 0x001fda0003f25270 */
[----:B------:R-:W0:Y:S01]  /*15360*/  @P1 LDC R7, c[0x0][0x450] ;  /* 0x00011400ff071b82 */ /* 0x000e220000000800 */
[----:B--2---:R-:W-:Y:S01]  /*15370*/  MOV R4, R0 ;  /* 0x0000000000047202 */ /* 0x004fe20000000f00 */
[----:B---3--:R-:W-:Y:S02]  /*15380*/  IMAD.MOV.U32 R3, RZ, RZ, R21 ;  /* 0x000000ffff037224 */ /* 0x008fe400078e0015 */
[----:B------:R-:W1:Y:S01]  /*15390*/  S2R R21, SR_TID.X ;  /* 0x0000000000157919 */ /* 0x000e620000002100 */
[----:B----4-:R-:W-:Y:S02]  /*153a0*/  IMAD R0, R20, UR4, RZ ;  /* 0x0000000414007c24 */ /* 0x010fe4000f8e02ff */
[----:B------:R-:W2:Y:S01]  /*153b0*/  S2R R20, SR_TID.X ;  /* 0x0000000000147919 */ /* 0x000ea20000002100 */
[----:B-1----:R-:W-:Y:S01]  /*153c0*/  IMAD.SHL.U32 R21, R21, 0x10, RZ ;  /* 0x0000001015157824 */ /* 0x002fe200078e00ff */
[----:B--2---:R-:W-:-:S04]  /*153d0*/  LOP3.LUT R20, R20, 0x7f, RZ, 0xc0, !PT ;  /* 0x0000007f14147812 */ /* 0x004fc800078ec0ff */
[----:B------:R-:W-:Y:S02]  /*153e0*/  LOP3.LUT R21, R21, 0x70, RZ, 0xc0, !PT ;  /* 0x0000007015157812 */ /* 0x000fe400078ec0ff */
[----:B------:R-:W-:-:S04]  /*153f0*/  SHF.R.U32.HI R20, RZ, 0x3, R20 ;  /* 0x00000003ff147819 */ /* 0x000fc80000011614 */
[----:B------:R-:W-:-:S05]  /*15400*/  LOP3.LUT R20, R20, R21, RZ, 0xfc, !PT ;  /* 0x0000001514147212 */ /* 0x000fca00078efcff */
[----:B------:R-:W-:Y:S02]  /*15410*/  IMAD R6, R17, 0xc0, R20 ;  /* 0x000000c011067824 */ /* 0x000fe400078e0214 */
[----:B------:R1:W5:Y:S01]  /*15420*/  LDL R20, [R1+0x24] ;  /* 0x0000240001147983 */ /* 0x0003620000100800 */
[C---:B------:R-:W-:Y:S02]  /*15430*/  IMAD R0, R18.reuse, UR5, R0 ;  /* 0x0000000512007c24 */ /* 0x040fe4000f8e0200 */
        /* <DEDUP_REMOVED lines=9> */
[----:B------:R-:W-:Y:S01]  /*154d0*/  IMAD.MOV.U32 R4, RZ, RZ, R2 ;  /* 0x000000ffff047224 */ /* 0x000fe200078e0002 */
[----:B------:R-:W-:Y:S01]  /*154e0*/  MOV R2, R6 ;  /* 0x0000000600027202 */ /* 0x000fe20000000f00 */
[----:B--2---:R-:W-:-:S05]  /*154f0*/  @P1 IMAD.HI.U32 R0, R6, R0, RZ ;  /* 0x0000000006001227 */ /* 0x004fca00078e00ff */
[----:B0-----:R-:W-:-:S04]  /*15500*/  @P1 SHF.R.U32.HI R2, RZ, R7, R0 ;  /* 0x00000007ff021219 */ /* 0x001fc80000011600 */
        /* <DEDUP_REMOVED lines=10> */
[----:B------:R-:W-:Y:S01]  /*155b0*/  IMAD R0, R0, UR7, R7 ;  /* 0x0000000700007c24 */ /* 0x000fe2000f8e0207 */
[----:B------:R-:W-:Y:S01]  /*155c0*/  LEA R2, P0, R8, UR8, 0x1 ;  /* 0x0000000808027c11 */ /* 0x000fe2000f8008ff */
[----:B------:R-:W0:Y:S02]  /*155d0*/  @P1 LDC R7, c[0x0][0x44c] ;  /* 0x00011300ff071b82 */ /* 0x000e240000000800 */
[----:B------:R-:W-:-:S05]  /*155e0*/  IMAD.IADD R0, R9, 0x1, R0 ;  /* 0x0000000109007824 */ /* 0x000fca00078e0200 */
[----:B------:R-:W-:Y:S02]  /*155f0*/  LEA.HI.X R0, R8, UR9, R0, 0x1, P0 ;  /* 0x0000000908007c11 */ /* 0x000fe400080f0c00 */
[----:B------:R-:W2:Y:S01]  /*15600*/  @P1 LDC R8, c[0x0][0x450] ;  /* 0x00011400ff081b82 */ /* 0x000ea20000000800 */
[----:B------:R-:W-:Y:S01]  /*15610*/  VIADD R3, R6, 0x80 ;  /* 0x0000008006037836 */ /* 0x000fe20000000000 */
[----:B------:R-:W3:Y:S03]  /*15620*/  S2R R11, SR_TID.X ;  /* 0x00000000000b7919 */ /* 0x000ee60000002100 */
[----:B------:R-:W-:Y:S02]  /*15630*/  IMAD.MOV.U32 R6, RZ, RZ, R3 ;  /* 0x000000ffff067224 */ /* 0x000fe400078e0003 */
[----:B0-----:R-:W-:-:S05]  /*15640*/  @P1 IMAD.HI.U32 R7, R3, R7, RZ ;  /* 0x0000000703071227 */ /* 0x001fca00078e00ff */
[----:B--2---:R-:W-:-:S04]  /*15650*/  @P1 SHF.R.U32.HI R6, RZ, R8, R7 ;  /* 0x00000008ff061219 */ /* 0x004fc80000011607 */
[----:B------:R-:W-:-:S05]  /*15660*/  IADD3 R7, -R6, RZ, RZ ;  /* 0x000000ff06077210 */ /* 0x000fca0007ffe1ff */
        /* <DEDUP_REMOVED lines=8> */
[----:B---3--:R-:W-:-:S04]  /*156f0*/  IMAD.SHL.U32 R21, R11, 0x8, RZ ;  /* 0x000000080b157824 */ /* 0x008fc800078e00ff */
[----:B------:R-:W-:Y:S02]  /*15700*/  IMAD R8, R6, UR6, RZ ;  /* 0x0000000606087c24 */ /* 0x000fe4000f8e02ff */
[----:B------:R-:W-:Y:S01]  /*15710*/  IMAD.WIDE.U32 R6, R3, UR6, R4 ;  /* 0x0000000603067c25 */ /* 0x000fe2000f8e0004 */
[----:B------:R-:W-:-:S03]  /*15720*/  LOP3.LUT R21, R21, 0x38, RZ, 0xc0, !PT ;  /* 0x0000003815157812 */ /* 0x000fc600078ec0ff */
[----:B------:R-:W-:Y:S01]  /*15730*/  IMAD R3, R3, UR7, R8 ;  /* 0x0000000703037c24 */ /* 0x000fe2000f8e0208 */
[----:B------:R-:W-:-:S03]  /*15740*/  LEA R5, P1, R6, UR8, 0x1 ;  /* 0x0000000806057c11 */ /* 0x000fc6000f8208ff */
[----:B------:R-:W-:Y:S01]  /*15750*/  IMAD.IADD R3, R7, 0x1, R3 ;  /* 0x0000000107037824 */ /* 0x000fe200078e0203 */
[----:B------:R-:W-:Y:S01]  /*15760*/  ISETP.GE.AND P0, PT, R21, UR4, PT ;  /* 0x0000000415007c0c */ /* 0x000fe2000bf06270 */
[----:B------:R-:W-:Y:S01]  /*15770*/  UMOV UR4, 0xffffffff ;  /* 0xffffffff00047882 */ /* 0x000fe20000000000 */
[----:B------:R-:W-:Y:S02]  /*15780*/  LOP3.LUT R11, R11, 0x7f, RZ, 0xc0, !PT ;  /* 0x0000007f0b0b7812 */ /* 0x000fe400078ec0ff */
[----:B------:R-:W-:Y:S02]  /*15790*/  LEA.HI.X R4, R6, UR9, R3, 0x1, P1 ;  /* 0x0000000906047c11 */ /* 0x000fe400088f0c03 */
[----:B------:R-:W-:Y:S01]  /*157a0*/  SHF.R.U32.HI R9, RZ, 0x3, R11 ;  /* 0x00000003ff097819 */ /* 0x000fe2000001160b */
[----:B-1----:R-:W-:Y:S06]  /*157b0*/  BRA.DIV UR4, `(.L_x_15570) ;  /* 0x0000005a041c7947 */ /* 0x002fec000b800000 */
        /* <DEDUP_REMOVED lines=65> */
[----:B------:R-:W-:Y:S01]  /*15bd0*/  ISETP.GE.AND P1, PT, R6, R3, PT ;  /* 0x000000030600720c */ /* 0x000fe20003f26270 */
[----:B------:R-:W-:Y:S04]  /*15be0*/  SHFL.IDX PT, R2, R2, 0x7, 0x181f ;  /* 0x00f81f0002027f89 */ /* 0x000fe800000e0000 */
[----:B------:R-:W1:Y:S08]  /*15bf0*/  SHFL.IDX PT, R6, R0, 0x6, 0x181f ;  /* 0x00d81f0000067f89 */ /* 0x000e7000000e0000 */
[----:B0-----:R-:W-:-:S05]  /*15c00*/  @!P1 LEA R7, P2, R21, R7, 0x1 ;  /* 0x0000000715079211 */ /* 0x001fca00078408ff */
[----:B-1----:R-:W-:-:S05]  /*15c10*/  @!P1 IMAD.X R6, RZ, RZ, R6, P2 ;  /* 0x000000ffff069224 */ /* 0x002fca00010e0606 */
[----:B------:R-:W-:-:S04]  /*15c20*/  @!P1 LOP3.LUT R7, R7, R6, RZ, 0x3c, !PT ;  /* 0x0000000607079212 */ /* 0x000fc800078e3cff */
[----:B------:R-:W-:-:S04]  /*15c30*/  @!P1 LOP3.LUT R6, R7, R6, RZ, 0x3c, !PT ;  /* 0x0000000607069212 */ /* 0x000fc800078e3cff */
[----:B------:R-:W-:-:S05]  /*15c40*/  @!P1 LOP3.LUT R7, R7, R6, RZ, 0x3c, !PT ;  /* 0x0000000607079212 */ /* 0x000fca00078e3cff */
[----:B------:R0:W-:Y:S02]  /*15c50*/  @!P1 LDGSTS.E.BYPASS.LTC128B.128 [R20+0xb400], desc[UR40][R6.64], !P0 ;  /* 0x0b40000006149fae */ /* 0x0001e4000c101d68 */
[----:B0-----:R-:W-:-:S05]  /*15c60*/  VIADD R6, R17, 0x80 ;  /* 0x0000008011067836 */ /* 0x001fca0000000000 */
[----:B------:R-:W-:Y:S02]  /*15c70*/  ISETP.GE.AND P1, PT, R6, R3, PT ;  /* 0x000000030600720c */ /* 0x000fe40003f26270 */
[----:B------:R0:W1:Y:S02]  /*15c80*/  SHFL.IDX PT, R6, R0, 0x7, 0x181f ;  /* 0x00f81f0000067f89 */ /* 0x00006400000e0000 */
[----:B0-----:R-:W-:-:S04]  /*15c90*/  IADD3 R0, R17, 0x70, RZ ;  /* 0x0000007011007810 */ /* 0x001fc80007ffe0ff */
[----:B------:R-:W-:Y:S02]  /*15ca0*/  ISETP.GE.AND P3, PT, R0, R3, PT ;  /* 0x000000030000720c */ /* 0x000fe40003f66270 */
[----:B------:R-:W0:Y:S11]  /*15cb0*/  SHFL.IDX PT, R0, R5, RZ, 0x181f ;  /* 0x00181fff05007589 */ /* 0x000e3600000e0000 */
[----:B------:R-:W-:-:S05]  /*15cc0*/  @!P3 LEA R2, P2, R21, R2, 0x1 ;  /* 0x000000021502b211 */ /* 0x000fca00078408ff */
[----:B-1----:R-:W-:-:S04]  /*15cd0*/  @!P3 IMAD.X R6, RZ, RZ, R6, P2 ;  /* 0x000000ffff06b224 */ /* 0x002fc800010e0606 */
[----:B------:R-:W-:Y:S02]  /*15ce0*/  @!P3 IMAD.MOV.U32 R7, RZ, RZ, R6 ;  /* 0x000000ffff07b224 */ /* 0x000fe400078e0006 */
[----:B------:R-:W-:Y:S01]  /*15cf0*/  @!P3 IMAD.MOV.U32 R6, RZ, RZ, R2 ;  /* 0x000000ffff06b224 */ /* 0x000fe200078e0002 */
[----:B0-----:R-:W-:Y:S01]  /*15d00*/  @!P1 LEA R0, P2, R21, R0, 0x1 ;  /* 0x0000000015009211 */ /* 0x001fe200078408ff */
[----:B------:R-:W-:Y:S04]  /*15d10*/  SHFL.IDX PT, R2, R5, 0x3, 0x181f ;  /* 0x00781f0005027f89 */ /* 0x000fe800000e0000 */
[----:B------:R0:W-:Y:S02]  /*15d20*/  @!P3 LDGSTS.E.BYPASS.LTC128B.128 [R20+0xbc00], desc[UR40][R6.64], !P0 ;  /* 0x0bc000000614bfae */ /* 0x0001e4000c101d68 */
[----:B0-----:R-:W-:-:S04]  /*15d30*/  @!P1 IMAD.X R6, RZ, RZ, R8, P2 ;  /* 0x000000ffff069224 */ /* 0x001fc800010e0608 */
[----:B------:R-:W-:Y:S01]  /*15d40*/  @!P1 IMAD.MOV.U32 R7, RZ, RZ, R6 ;  /* 0x000000ffff079224 */ /* 0x000fe200078e0006 */
[----:B------:R-:W-:Y:S01]  /*15d50*/  @!P1 MOV R6, R0 ;  /* 0x0000000000069202 */ /* 0x000fe20000000f00 */
[----:B------:R-:W-:-:S04]  /*15d60*/  VIADD R0, R17, 0x90 ;  /* 0x0000009011007836 */ /* 0x000fc80000000000 */
        /* <DEDUP_REMOVED lines=11> */
[----:B------:R-:W-:Y:S04]  /*15e20*/  SHFL.IDX PT, R4, R4, 0x3, 0x181f ;  /* 0x00781f0004047f89 */ /* 0x000fe800000e0000 */
[----:B0-----:R-:W0:Y:S03]  /*15e30*/  SHFL.IDX PT, R6, R5, 0x2, 0x181f ;  /* 0x00581f0005067f89 */ /* 0x001e2600000e0000 */
[----:B0-----:R-:W-:-:S05]  /*15e40*/  @!P1 LEA R6, P2, R21, R6, 0x1 ;  /* 0x0000000615069211 */ /* 0x001fca00078408ff */
[----:B------:R-:W-:-:S05]  /*15e50*/  @!P1 IMAD.X R0, RZ, RZ, R0, P2 ;  /* 0x000000ffff009224 */ /* 0x000fca00010e0600 */
[----:B------:R-:W-:-:S05]  /*15e60*/  @!P1 MOV R7, R0 ;  /* 0x0000000000079202 */ /* 0x000fca0000000f00 */
[----:B------:R0:W-:Y:S02]  /*15e70*/  @!P1 LDGSTS.E.BYPASS.LTC128B.128 [R20+0xd400], desc[UR40][R6.64], !P0 ;  /* 0x0d40000006149fae */ /* 0x0001e4000c101d68 */
.L_x_15742:
        /* <DEDUP_REMOVED lines=10> */
.L_x_15571:
        /* <DEDUP_REMOVED lines=18> */
.L_x_15743:
[----:B------:R-:W-:Y:S05]  /*16040*/  BSYNC B0 ;  /* 0x0000000000007941 */ /* 0x000fea0003800000 */
.L_x_15572:
[----:B------:R-:W2:Y:S01]  /*16050*/  LDL R2, [R1+0x34] ;  /* 0x0000340001027983 */ /* 0x000ea20000100800 */
[----:B------:R-:W-:Y:S01]  /*16060*/  BSSY B0, `(.L_x_15574) ;  /* 0x000010d000007945 */ /* 0x000fe20003800000 */
[----:B--2---:R-:W-:-:S13]  /*16070*/  ISETP.GE.AND P0, PT, R2, 0x2, PT ;  /* 0x000000020200780c */ /* 0x004fda0003f06270 */
[----:B------:R-:W-:Y:S05]  /*16080*/  @!P0 BRA `(.L_x_15575) ;  /* 0x0000001000288947 */ /* 0x000fea0003800000 */
[----:B------:R-:W2:Y:S01]  /*16090*/  S2R R3, SR_TID.X ;  /* 0x0000000000037919 */ /* 0x000ea20000002100 */
[----:B------:R-:W-:Y:S01]  /*160a0*/  ULDC UR4, c[0x0][0x2f4] ;  /* 0x0000bd0000047ab9 */ /* 0x000fe20000000800 */
[----:B0-----:R-:W-:Y:S01]  /*160b0*/  IADD3 R7, R2, -0x2, RZ ;  /* 0xfffffffe02077810 */ /* 0x001fe20007ffe0ff */
[----:B------:R-:W-:Y:S01]  /*160c0*/  IMAD.MOV.U32 R6, RZ, RZ, R26 ;  /* 0x000000ffff067224 */ /* 0x000fe200078e001a */
[----:B------:R0:W-:Y:S01]  /*160d0*/  STL [R1+0x8], R27 ;  /* 0x0000081b01007387 */ /* 0x0001e20000100800 */
[----:B------:R-:W-:Y:S02]  /*160e0*/  IMAD.MOV.U32 R17, RZ, RZ, R29 ;  /* 0x000000ffff117224 */ /* 0x000fe400078e001d */
[----:B--2---:R-:W-:-:S05]  /*160f0*/  IMAD.SHL.U32 R3, R3, 0x8, RZ ;  /* 0x0000000803037824 */ /* 0x004fca00078e00ff */
[----:B------:R-:W-:-:S04]  /*16100*/  LOP3.LUT R3, R3, 0x38, RZ, 0xc0, !PT ;  /* 0x0000003803037812 */ /* 0x000fc800078ec0ff */
[----:B0-----:R-:W-:-:S13]  /*16110*/  ISETP.GE.AND P1, PT, R3, UR4, PT ;  /* 0x0000000403007c0c */ /* 0x001fda000bf26270 */
.L_x_15588:
[----:B------:R-:W2:Y:S01]  /*16120*/  LDL R11, [R1+0x1c] ;  /* 0x00001c00010b7983 */ /* 0x000ea20000100800 */
[----:B-1----:R-:W0:Y:S03]  /*16130*/  LDC R0, c[0x0][0x430] ;  /* 0x00010c00ff007b82 */ /* 0x002e260000000800 */
        /* <DEDUP_REMOVED lines=17> */
[----:B-1----:R-:W-:-:S04]  /*16250*/  @P0 SHF.R.U32.HI R2, RZ, R3, R5 ;  /* 0x00000003ff020219 */ /* 0x002fc80000011605 */
[----:B------:R-:W-:-:S05]  /*16260*/  IADD3 R3, -R2, RZ, RZ ;  /* 0x000000ff02037210 */ /* 0x000fca0007ffe1ff */
        /* <DEDUP_REMOVED lines=20> */
.L_x_15576:
[----:B------:R-:W-:Y:S01]  /*163b0*/  IMAD R5, R26, 0x8, R22 ;  /* 0x000000081a057824 */ /* 0x000fe200078e0216 */
[----:B------:R-:W-:Y:S01]  /*163c0*/  SHF.L.U32 R2, R29, 0x1f, RZ ;  /* 0x0000001f1d027819 */ /* 0x000fe200000006ff */
[----:B------:R-:W-:Y:S03]  /*163d0*/  BSSY B1, `(.L_x_15577) ;  /* 0x0000003000017945 */ /* 0x000fe60003800000 */
[----:B------:R-:W0:Y:S02]  /*163e0*/  SYNCS.PHASECHK.TRANS64.TRYWAIT P0, [R5+URZ+0x16840], R2 ;  /* 0x01684002050075a7 */ /* 0x000e24000800017f */
[----:B0-----:R-:W-:Y:S05]  /*163f0*/  @!P0 BRA `(.L_x_15578) ;  /* 0x0000005c00108947 */ /* 0x001fea0003800000 */
.L_x_15744:
[----:B------:R-:W-:Y:S05]  /*16400*/  BSYNC B1 ;  /* 0x0000000000017941 */ /* 0x000fea0003800000 */
.L_x_15577:
        /* <DEDUP_REMOVED lines=36> */
[----:B------:R-:W-:-:S04]  /*16650*/  LOP3.LUT R11, R11, 0x38, RZ, 0xc0, !PT ;  /* 0x000000380b0b7812 */ /* 0x000fc800078ec0ff */
[----:B------:R-:W-:-:S04]  /*16660*/  SHF.L.U32 R7, R11, 0x1, RZ ;  /* 0x000000010b077819 */ /* 0x000fc800000006ff */
        /* <DEDUP_REMOVED lines=36> */
.L_x_15762:
        /* <DEDUP_REMOVED lines=8> */
.L_x_15580:
        /* <DEDUP_REMOVED lines=11> */
.L_x_15581:
[----:B------:R1:W-:Y:S01]  /*169e0*/  SYNCS.ARRIVE.TRANS64.A1T0 RZ, [R5+URZ+0x16830], RZ ;  /* 0x016830ff05ff79a7 */ /* 0x0003e2000810003f */
[----:B------:R-:W-:Y:S05]  /*169f0*/  @!P3 BRA `(.L_x_15582) ;  /* 0x000000000004b947 */ /* 0x000fea0003800000 */
[----:B------:R-:W-:Y:S01]  /*16a00*/  BPT.TRAP 0x1 ;  /* 0x000000040000795c */ /* 0x000fe20000300000 */
.L_x_15582:
[----:B------:R-:W-:Y:S01]  /*16a10*/  SHF.L.U32 R2, R17, 0x1f, RZ ;  /* 0x0000001f11027819 */ /* 0x000fe200000006ff */
[----:B-1----:R-:W-:Y:S01]  /*16a20*/  IMAD R5, R6, 0x8, R22 ;  /* 0x0000000806057824 */ /* 0x002fe200078e0216 */
[----:B------:R-:W-:Y:S03]  /*16a30*/  BSSY B1, `(.L_x_15583) ;  /* 0x0000003000017945 */ /* 0x000fe60003800000 */
[----:B------:R-:W1:Y:S02]  /*16a40*/  SYNCS.PHASECHK.TRANS64.TRYWAIT P0, [R5+URZ+0x16860], R2 ;  /* 0x01686002050075a7 */ /* 0x000e64000800017f */
[----:B-1----:R-:W-:Y:S05]  /*16a50*/  @!P0 BRA `(.L_x_15584) ;  /* 0x0000005c00c88947 */ /* 0x002fea0003800000 */
.L_x_15763:
[----:B------:R-:W-:Y:S05]  /*16a60*/  BSYNC B1 ;  /* 0x0000000000017941 */ /* 0x000fea0003800000 */
.L_x_15583:
[----:B------:R-:W2:Y:S04]  /*16a70*/  LDL R11, [R1+0x18] ;  /* 0x00001800010b7983 */ /* 0x000ea80000100800 */
[----:B0-----:R-:W2:Y:S01]  /*16a80*/  LDL.LU R8, [R1+0x8] ;  /* 0x0000080001087983 */ /* 0x001ea20000300800 */
[----:B------:R-:W0:Y:S01]  /*16a90*/  S2R R12, SR_TID.X ;  /* 0x00000000000c7919 */ /* 0x000e220000002100 */
[----:B------:R-:W-:Y:S01]  /*16aa0*/  UMOV UR4, 0xffffffff ;  /* 0xffffffff00047882 */ /* 0x000fe20000000000 */
[C---:B0-----:R-:W-:Y:S02]  /*16ab0*/  SHF.L.U32 R9, R12.reuse, 0x3, RZ ;  /* 0x000000030c097819 */ /* 0x041fe400000006ff */
[----:B------:R-:W-:Y:S02]  /*16ac0*/  LOP3.LUT R3, R12, 0x7f, RZ, 0xc0, !PT ;  /* 0x0000007f0c037812 */ /* 0x000fe400078ec0ff */
[----:B------:R-:W-:-:S03]  /*16ad0*/  LOP3.LUT R9, R9, 0x1f8, RZ, 0xc0, !PT ;  /* 0x000001f809097812 */ /* 0x000fc600078ec0ff */
[----:B------:R-:W-:Y:S01]  /*16ae0*/  IMAD.SHL.U32 R10, R3, 0x8, RZ ;  /* 0x00000008030a7824 */ /* 0x000fe200078e00ff */
        /* <DEDUP_REMOVED lines=53> */
.L_x_15781:
        /* <DEDUP_REMOVED lines=14> */
[----:B------:R-:W-:-:S03]  /*16f20*/  NOP ;  /* 0x0000000000007918 */ /* 0x000fc60000000000 */
[----:B------:R-:W-:-:S03]  /*16f30*/  IADD3 R3, R3, R6, RZ ;  /* 0x0000000603037210 */ /* 0x000fc60007ffe0ff */
        /* <DEDUP_REMOVED lines=12> */
.L_x_15586:
        /* <DEDUP_REMOVED lines=12> */
.L_x_15587:
[----:B------:R2:W-:Y:S01]  /*170c0*/  STL [R1+0x8], R27 ;  /* 0x0000081b01007387 */ /* 0x0005e20000100800 */
[C---:B------:R-:W-:Y:S01]  /*170d0*/  ISETP.GT.AND P0, PT, R27.reuse, RZ, PT ;  /* 0x000000ff1b00720c */ /* 0x040fe20003f04270 */
[----:B------:R2:W-:Y:S01]  /*170e0*/  SYNCS.ARRIVE.TRANS64.A1T0 RZ, [R5+URZ+0x16850], RZ ;  /* 0x016850ff05ff79a7 */ /* 0x0005e2000810003f */
[----:B------:R-:W-:Y:S01]  /*170f0*/  VIADD R7, R27, 0xffffffff ;  /* 0xffffffff1b077836 */ /* 0x000fe20000000000 */
[----:B------:R-:W-:Y:S01]  /*17100*/  MOV R17, R29 ;  /* 0x0000001d00117202 */ /* 0x000fe20000000f00 */
[----:B------:R-:W-:-:S09]  /*17110*/  IMAD.MOV.U32 R6, RZ, RZ, R26 ;  /* 0x000000ffff067224 */ /* 0x000fd200078e001a */
[----:B--2---:R-:W-:Y:S05]  /*17120*/  @P0 BRA `(.L_x_15588) ;  /* 0xffffffec00fc0947 */ /* 0x004fea000383ffff */
.L_x_15575:
[----:B------:R-:W-:Y:S05]  /*17130*/  BSYNC B0 ;  /* 0x0000000000007941 */ /* 0x000fea0003800000 */
.L_x_15574:
        /* <DEDUP_REMOVED lines=17> */
.L_x_15590:
[----:B------:R-:W-:Y:S05]  /*17250*/  BSYNC B0 ;  /* 0x0000000000007941 */ /* 0x000fea0003800000 */
.L_x_15589:
[----:B------:R-:W2:Y:S02]  /*17260*/  LDL R0, [R1+0x50] ;  /* 0x0000500001007983 */ /* 0x000ea40000100800 */
[----:B--2---:R-:W-:-:S13]  /*17270*/  ISETP.NE.AND P0, PT, R0, 0x3, PT ;  /* 0x000000030000780c */ /* 0x004fda0003f05270 */
[----:B------:R-:W-:Y:S05]  /*17280*/  @!P0 BRA `(.L_x_15591) ;  /* 0x0000000000048947 */ /* 0x000fea0003800000 */
[----:B------:R-:W-:Y:S01]  /*17290*/  BPT.TRAP 0x1 ;  /* 0x000000040000795c */ /* 0x000fe20000300000 */
.L_x_15591:
[----:B------:R-:W0:Y:S01]  /*172a0*/  LDL.LU R2, [R1+0x18] ;  /* 0x0000180001027983 */ /* 0x000e220000300800 */
[----:B------:R-:W-:Y:S01]  /*172b0*/  IMAD R0, R26, 0x8, R22 ;  /* 0x000000081a007824 */ /* 0x000fe200078e0216 */
[----:B------:R-:W-:Y:S01]  /*172c0*/  SHF.L.U32 R3, R29, 0x1f, RZ ;  /* 0x0000001f1d037819 */ /* 0x000fe200000006ff */
[----:B------:R-:W-:Y:S03]  /*172d0*/  BSSY B0, `(.L_x_15592) ;  /* 0x0000004000007945 */ /* 0x000fe60003800000 */
[----:B------:R-:W1:Y:S01]  /*172e0*/  SYNCS.PHASECHK.TRANS64.TRYWAIT P0, [R0+URZ+0x16860], R3 ;  /* 0x01686003000075a7 */ /* 0x000e62000800017f */
[----:B0-----:R-:W-:Y:S01]  /*172f0*/  IMAD R6, R27, -0x80, R2 ;  /* 0xffffff801b067824 */ /* 0x001fe200078e0202 */
[----:B-1----:R-:W-:Y:S06]  /*17300*/  @!P0 BRA `(.L_x_15593) ;  /* 0x0000005c00f88947 */ /* 0x002fec0003800000 */
.L_x_15782:
[----:B------:R-:W-:Y:S05]  /*17310*/  BSYNC B0 ;  /* 0x0000000000007941 */ /* 0x000fea0003800000 */
.L_x_15592:
        /* <DEDUP_REMOVED lines=18> */
[----:B-1----:R-:W-:-:S04]  /*17440*/  SHF.L.U32 R2, R2, 0x3, RZ ;  /* 0x0000000302027819 */ /* 0x002fc800000006ff */
        /* <DEDUP_REMOVED lines=45> */
.L_x_15800:
        /* <DEDUP_REMOVED lines=9> */
.L_x_15595:
        /* <DEDUP_REMOVED lines=11> */
.L_x_15596:
[----:B------:R-:W-:Y:S01]  /*17860*/  VIADD R26, R26, 0x1 ;  /* 0x000000011a1a7836 */ /* 0x000fe20000000000 */
[----:B------:R0:W-:Y:S04]  /*17870*/  SYNCS.ARRIVE.TRANS64.A1T0 RZ, [R0+URZ+0x16850], RZ ;  /* 0x016850ff00ff79a7 */ /* 0x0001e8000810003f */
[----:B------:R-:W-:-:S04]  /*17880*/  ISETP.NE.AND P0, PT, R26, 0x2, PT ;  /* 0x000000021a00780c */ /* 0x000fc80003f05270 */
[----:B0-----:R-:W-:Y:S02]  /*17890*/  SEL R0, RZ, 0x1, P0 ;  /* 0x00000001ff007807 */ /* 0x001fe40000000000 */
[----:B------:R-:W-:Y:S02]  /*178a0*/  SEL R26, R26, RZ, P0 ;  /* 0x000000ff1a1a7207 */ /* 0x000fe40000000000 */
[----:B------:R-:W-:-:S07]  /*178b0*/  LOP3.LUT R29, R29, R0, RZ, 0x3c, !PT ;  /* 0x000000001d1d7212 */ /* 0x000fce00078e3cff */
.L_x_15555:
[----:B------:R-:W-:Y:S05]  /*178c0*/  BSYNC B7 ;  /* 0x0000000000077941 */ /* 0x000fea0003800000 */
.L_x_15553:
[----:B------:R-:W-:-:S13]  /*178d0*/  LOP3.LUT P0, RZ, R23, 0x4, RZ, 0xc0, !PT ;  /* 0x0000000417ff7812 */ /* 0x000fda000780c0ff */
[----:B------:R-:W-:Y:S05]  /*178e0*/  @!P0 BRA `(.L_x_15597) ;  /* 0x0000000000248947 */ /* 0x000fea0003800000 */
[----:B------:R-:W-:Y:S05]  /*178f0*/  WARPSYNC.ALL ;  /* 0x0000000000007948 */ /* 0x000fea0003800000 */
[----:B------:R-:W3:Y:S08]  /*17900*/  S2UR UR5, SR_CgaCtaId ;  /* 0x00000000000579c3 */ /* 0x000ef00000008800 */
[----:B------:R-:W-:Y:S06]  /*17910*/  BAR.SYNC.DEFER_BLOCKING 0x5, 0x200 ;  /* 0x0148000000007b1d */ /* 0x000fec0000010000 */
[----:B------:R-:W-:-:S02]  /*17920*/  UMOV UR4, 0x400 ;  /* 0x0000040000047882 */ /* 0x000fc40000000000 */
[----:B---3--:R-:W-:-:S06]  /*17930*/  ULEA UR4, UR5, UR4, 0x18 ;  /* 0x0000000405047291 */ /* 0x008fcc000f8ec03f */
[----:B------:R-:W-:-:S05]  /*17940*/  MOV R22, UR4 ;  /* 0x0000000400167c02 */ /* 0x000fca0008000f00 */
[----:B------:R3:W4:Y:S01]  /*17950*/  LDS.128 R16, [R22+0x168d0] ;  /* 0x0168d00016107984 */ /* 0x0007220000000c00 */
[----:B------:R-:W-:Y:S06]  /*17960*/  BAR.ARV 0x4, 0x200 ;  /* 0x0108000000007b1d */ /* 0x000fec0000002000 */
[----:B------:R-:W-:Y:S05]  /*17970*/  BRA `(.L_x_15598) ;  /* 0x0000000800cc7947 */ /* 0x000fea0003800000 */
.L_x_15597:
[----:B------:R-:W3:Y:S01]  /*17980*/  S2R R0, SR_TID.X ;  /* 0x0000000000007919 */ /* 0x000ee20000002100 */
[----:B------:R-:W-:Y:S01]  /*17990*/  UMOV UR4, 0xffffffff ;  /* 0xffffffff00047882 */ /* 0x000fe20000000000 */
[----:B---3--:R-:W-:-:S04]  /*179a0*/  LOP3.LUT R7, R0, 0x1f, RZ, 0xc0, !PT ;  /* 0x0000001f00077812 */ /* 0x008fc800078ec0ff */
[----:B------:R-:W-:Y:S01]  /*179b0*/  ISETP.NE.AND P0, PT, R7, 0x1f, PT ;  /* 0x0000001f0700780c */ /* 0x000fe20003f05270 */
[----:B------:R-:W-:-:S12]  /*179c0*/  BRA.DIV UR4, `(.L_x_15599) ;  /* 0x00000062049c7947 */ /* 0x000fd8000b800000 */
[----:B------:R-:W-:Y:S01]  /*179d0*/  IMAD.IADD R5, R19, 0x1, R7 ;  /* 0x0000000113057824 */ /* 0x000fe200078e0207 */
[----:B------:R-:W-:-:S04]  /*179e0*/  ULDC UR4, c[0x0][0xc3c] ;  /* 0x00030f0000047ab9 */ /* 0x000fc80000000800 */
[----:B------:R-:W-:-:S13]  /*179f0*/  ISETP.GE.OR P1, PT, R5, UR4, !P0 ;  /* 0x0000000405007c0c */ /* 0x000fda000c726670 */
[----:B------:R-:W3:Y:S02]  /*17a00*/  @!P1 LDC.64 R2, c[0x0][0xc80] ;  /* 0x00032000ff029b82 */ /* 0x000ee40000000a00 */
[----:B---3--:R-:W-:-:S06]  /*17a10*/  @!P1 IMAD.WIDE R2, R5, 0x4, R2 ;  /* 0x0000000405029825 */ /* 0x008fcc00078e0202 */
[----:B------:R3:W4:Y:S01]  /*17a20*/  @!P1 LDG.E R3, desc[UR40][R2.64] ;  /* 0x0000002802039981 */ /* 0x000722000c1e1900 */
[C---:B------:R-:W-:Y:S02]  /*17a30*/  ISETP.GE.U32.AND P2, PT, R7.reuse, 0x2, PT ;  /* 0x000000020700780c */ /* 0x040fe40003f46070 */
[C---:B------:R-:W-:Y:S01]  /*17a40*/  ISETP.GE.U32.AND P3, PT, R7.reuse, 0x4, PT ;  /* 0x000000040700780c */ /* 0x040fe20003f66070 */
[----:B------:R-:W-:Y:S01]  /*17a50*/  SHFL.IDX PT, R0, R16, RZ, 0x1f ;  /* 0x00001fff10007589 */ /* 0x000fe200000e0000 */
[C---:B------:R-:W-:Y:S02]  /*17a60*/  ISETP.GE.U32.AND P4, PT, R7.reuse, 0x8, PT ;  /* 0x000000080700780c */ /* 0x040fe40003f86070 */
[C---:B------:R-:W-:Y:S01]  /*17a70*/  ISETP.GE.U32.AND P5, PT, R7.reuse, 0x10, PT ;  /* 0x000000100700780c */ /* 0x040fe20003fa6070 */
[----:B------:R-:W-:Y:S01]  /*17a80*/  SHFL.IDX PT, R16, R16, 0x1, 0x1f ;  /* 0x00201f0010107f89 */ /* 0x000fe200000e0000 */
[----:B---3--:R-:W-:Y:S02]  /*17a90*/  IMAD.MOV.U32 R2, RZ, RZ, RZ ;  /* 0x000000ffff027224 */ /* 0x008fe400078e00ff */
[----:B----4-:R-:W-:Y:S01]  /*17aa0*/  @!P1 IMAD.MOV.U32 R2, RZ, RZ, R3 ;  /* 0x000000ffff029224 */ /* 0x010fe200078e0003 */
[----:B------:R-:W-:-:S04]  /*17ab0*/  ISETP.NE.AND P1, PT, R7, RZ, PT ;  /* 0x000000ff0700720c */ /* 0x000fc80003f25270 */
[----:B------:R-:W3:Y:S02]  /*17ac0*/  SHFL.UP PT, R14, R2, 0x1, RZ ;  /* 0x04200000020e7989 */ /* 0x000ee400000e00ff */
[----:B---3--:R-:W-:-:S05]  /*17ad0*/  SEL R5, R14, RZ, P1 ;  /* 0x000000ff0e057207 */ /* 0x008fca0000800000 */
[----:B------:R-:W-:-:S05]  /*17ae0*/  IMAD.IADD R4, R2, 0x1, R5 ;  /* 0x0000000102047824 */ /* 0x000fca00078e0205 */
[----:B------:R-:W3:Y:S02]  /*17af0*/  SHFL.UP PT, R14, R4, 0x2, RZ ;  /* 0x04400000040e7989 */ /* 0x000ee400000e00ff */
[----:B---3--:R-:W-:-:S05]  /*17b00*/  SEL R5, R14, RZ, P2 ;  /* 0x000000ff0e057207 */ /* 0x008fca0001000000 */
        /* <DEDUP_REMOVED lines=11> */
.L_x_15810:
[----:B------:R-:W-:Y:S02]  /*17bc0*/  ULDC UR4, c[0x0][0xc38] ;  /* 0x00030e0000047ab9 */ /* 0x000fe40000000800 */
[----:B------:R-:W-:-:S04]  /*17bd0*/  IMAD.U32 R4, RZ, RZ, UR4 ;  /* 0x00000004ff047e24 */ /* 0x000fc8000f8e00ff */
[----:B---3--:R-:W-:-:S04]  /*17be0*/  IMAD R5, R14, R4, RZ ;  /* 0x000000040e057224 */ /* 0x008fc800078e02ff */
[----:B------:R-:W-:-:S05]  /*17bf0*/  IMAD.IADD R16, R16, 0x1, R5 ;  /* 0x0000000110107824 */ /* 0x000fca00078e0205 */
[----:B------:R-:W-:-:S13]  /*17c00*/  ISETP.GT.AND P6, PT, R16, R0, PT ;  /* 0x000000001000720c */ /* 0x000fda0003fc4270 */
[----:B------:R-:W-:Y:S05]  /*17c10*/  @P6 BRA `(.L_x_15600) ;  /* 0x00000000009c6947 */ /* 0x000fea0003800000 */
.L_x_15605:
[----:B------:R-:W3:Y:S01]  /*17c20*/  LDC R4, c[0x0][0xc3c] ;  /* 0x00030f00ff047b82 */ /* 0x000ee20000000800 */
[----:B------:R-:W-:-:S05]  /*17c30*/  VIADD R19, R19, 0x1f ;  /* 0x0000001f13137836 */ /* 0x000fca0000000000 */
[----:B---3--:R-:W-:-:S13]  /*17c40*/  ISETP.GE.AND P6, PT, R19, R4, PT ;  /* 0x000000041300720c */ /* 0x008fda0003fc6270 */
[----:B------:R-:W-:Y:S05]  /*17c50*/  @P6 BRA `(.L_x_15601) ;  /* 0x0000000400d06947 */ /* 0x000fea0003800000 */
[----:B------:R-:W3:Y:S01]  /*17c60*/  S2R R2, SR_TID.X ;  /* 0x0000000000027919 */ /* 0x000ee20000002100 */
[----:B------:R-:W-:Y:S01]  /*17c70*/  BSSY B0, `(.L_x_15602) ;  /* 0x0000009000007945 */ /* 0x000fe20003800000 */
[----:B---3--:R-:W-:-:S04]  /*17c80*/  LOP3.LUT R2, R2, 0x1f, RZ, 0xc0, !PT ;  /* 0x0000001f02027812 */ /* 0x008fc800078ec0ff */
[----:B------:R-:W-:Y:S01]  /*17c90*/  IADD3 R5, R19, R2, RZ ;  /* 0x0000000213057210 */ /* 0x000fe20007ffe0ff */
[----:B------:R-:W-:-:S03]  /*17ca0*/  IMAD.MOV.U32 R2, RZ, RZ, RZ ;  /* 0x000000ffff027224 */ /* 0x000fc600078e00ff */
[----:B------:R-:W-:-:S13]  /*17cb0*/  ISETP.GE.OR P6, PT, R5, R4, !P0 ;  /* 0x000000040500720c */ /* 0x000fda00047c6670 */
[----:B------:R-:W-:Y:S05]  /*17cc0*/  @P6 BRA `(.L_x_15603) ;  /* 0x00000000000c6947 */ /* 0x000fea0003800000 */
[----:B--2---:R-:W2:Y:S02]  /*17cd0*/  LDC.64 R2, c[0x0][0xc80] ;  /* 0x00032000ff027b82 */ /* 0x004ea40000000a00 */
[----:B--2---:R-:W-:-:S06]  /*17ce0*/  IMAD.WIDE R2, R5, 0x4, R2 ;  /* 0x0000000405027825 */ /* 0x004fcc00078e0202 */
[----:B------:R3:W5:Y:S02]  /*17cf0*/  LDG.E R2, desc[UR40][R2.64] ;  /* 0x0000002802027981 */ /* 0x000764000c1e1900 */
.L_x_15603:
[----:B------:R-:W-:Y:S05]  /*17d00*/  BSYNC B0 ;  /* 0x0000000000007941 */ /* 0x000fea0003800000 */
.L_x_15602:
[----:B------:R-:W-:-:S03]  /*17d10*/  UMOV UR4, 0xffffffff ;  /* 0xffffffff00047882 */ /* 0x000fc60000000000 */
[----:B------:R-:W-:Y:S05]  /*17d20*/  BRA.DIV UR4, `(.L_x_15604) ;  /* 0x0000006204e87947 */ /* 0x000fea000b800000 */
[----:B-----5:R-:W4:Y:S02]  /*17d30*/  SHFL.UP PT, R14, R2, 0x1, RZ ;  /* 0x04200000020e7989 */ /* 0x020f2400000e00ff */
[----:B----4-:R-:W-:-:S05]  /*17d40*/  SEL R13, R14, RZ, P1 ;  /* 0x000000ff0e0d7207 */ /* 0x010fca0000800000 */
[----:B------:R-:W-:-:S05]  /*17d50*/  IMAD.IADD R13, R2, 0x1, R13 ;  /* 0x00000001020d7824 */ /* 0x000fca00078e020d */
[----:B------:R-:W4:Y:S02]  /*17d60*/  SHFL.UP PT, R14, R13, 0x2, RZ ;  /* 0x044000000d0e7989 */ /* 0x000f2400000e00ff */
[----:B----4-:R-:W-:-:S05]  /*17d70*/  SEL R14, R14, RZ, P2 ;  /* 0x000000ff0e0e7207 */ /* 0x010fca0001000000 */
[----:B--23--:R-:W-:-:S05]  /*17d80*/  IMAD.IADD R3, R13, 0x1, R14 ;  /* 0x000000010d037824 */ /* 0x00cfca00078e020e */
        /* <DEDUP_REMOVED lines=9> */
[----:B------:R2:W3:Y:S02]  /*17e20*/  SHFL.IDX PT, R14, R3, 0x1f, 0x1f ;  /* 0x03e01f00030e7f89 */ /* 0x0004e400000e0000 */
.L_x_15818:
[----:B------:R-:W-:Y:S02]  /*17e30*/  ULDC UR4, c[0x0][0xc38] ;  /* 0x00030e0000047ab9 */ /* 0x000fe40000000800 */
[----:B------:R-:W-:-:S04]  /*17e40*/  IMAD.U32 R4, RZ, RZ, UR4 ;  /* 0x00000004ff047e24 */ /* 0x000fc8000f8e00ff */
[----:B---3--:R-:W-:-:S04]  /*17e50*/  IMAD R5, R14, R4, RZ ;  /* 0x000000040e057224 */ /* 0x008fc800078e02ff */
[----:B------:R-:W-:-:S05]  /*17e60*/  IMAD.IADD R16, R5, 0x1, R16 ;  /* 0x0000000105107824 */ /* 0x000fca00078e0210 */
[----:B------:R-:W-:-:S13]  /*17e70*/  ISETP.GT.AND P6, PT, R16, R0, PT ;  /* 0x000000001000720c */ /* 0x000fda0003fc4270 */
[----:B------:R-:W-:Y:S05]  /*17e80*/  @!P6 BRA `(.L_x_15605) ;  /* 0xfffffffc0064e947 */ /* 0x000fea000383ffff */
.L_x_15600:
        /* <DEDUP_REMOVED lines=8> */
.L_x_15822:
[----:B------:R-:W-:Y:S01]  /*17f10*/  ISETP.NE.AND P0, PT, R5, RZ, PT ;  /* 0x000000ff0500720c */ /* 0x000fe20003f05270 */
[----:B------:R-:W-:-:S12]  /*17f20*/  IMAD.MOV.U32 R5, RZ, RZ, RZ ;  /* 0x000000ffff057224 */ /* 0x000fd800078e00ff */
[----:B------:R-:W-:Y:S05]  /*17f30*/  @!P0 BRA `(.L_x_15607) ;  /* 0x0000000000108947 */ /* 0x000fea0003800000 */
[----:B------:R-:W-:Y:S01]  /*17f40*/  UMOV UR4, 0xffffffff ;  /* 0xffffffff00047882 */ /* 0x000fe20000000000 */
[----:B------:R-:W-:Y:S02]  /*17f50*/  VIADD R12, R6, 0xffffffff ;  /* 0xffffffff060c7836 */ /* 0x000fe40000000000 */
[----:B------:R-:W-:Y:S05]  /*17f60*/  BRA.DIV UR4, `(.L_x_15608) ;  /* 0x00000066045c7947 */ /* 0x000fea000b800000 */
[----:B------:R0:W0:Y:S02]  /*17f70*/  SHFL.IDX PT, R5, R3, R12, 0x1f ;  /* 0x00001f0c03057589 */ /* 0x00002400000e0000 */
.L_x_15607:
[----:B0-23--:R-:W0:Y:S01]  /*17f80*/  LDC.64 R2, c[0x0][0xc90] ;  /* 0x00032400ff027b82 */ /* 0x00de220000000a00 */
[----:B------:R-:W-:-:S05]  /*17f90*/  IADD3 R19, R6, R19, RZ ;  /* 0x0000001306137210 */ /* 0x000fca0007ffe0ff */
[----:B0-----:R-:W-:-:S05]  /*17fa0*/  IMAD.WIDE R2, R19, 0x4, R2 ;  /* 0x0000000413027825 */ /* 0x001fca00078e0202 */
[----:B------:R0:W4:Y:S01]  /*17fb0*/  LDG.E R7, desc[UR40][R2.64] ;  /* 0x0000002802077981 */ /* 0x000122000c1e1900 */
[----:B------:R-:W-:Y:S02]  /*17fc0*/  IMAD R16, R5, R4, R16 ;  /* 0x0000000405107224 */ /* 0x000fe400078e0210 */
[----:B0-----:R-:W-:Y:S02]  /*17fd0*/  IMAD.MOV.U32 R2, RZ, RZ, RZ ;  /* 0x000000ffff027224 */ /* 0x001fe400078e00ff */
[----:B----4-:R-:W-:-:S05]  /*17fe0*/  IMAD R6, R17, R7, RZ ;  /* 0x0000000711067224 */ /* 0x010fca00078e02ff */
[----:B------:R-:W-:-:S04]  /*17ff0*/  IABS R8, R6 ;  /* 0x0000000600087213 */ /* 0x000fc80000000000 */
[----:B-1----:R-:W0:Y:S08]  /*18000*/  I2F.RP R9, R8 ;  /* 0x0000000800097306 */ /* 0x002e300000209400 */
        /* <DEDUP_REMOVED lines=54> */
[----:B------:R-:W-:-:S05]  /*18370*/  LOP3.LUT R2, RZ, R2, RZ, 0x33, !PT ;  /* 0x00000002ff027212 */ /* 0x000fca00078e33ff */
[----:B------:R-:W-:Y:S01]  /*18380*/  IMAD.IADD R17, R17, 0x1, R2 ;  /* 0x0000000111117824 */ /* 0x000fe200078e0202 */
[----:B------:R-:W-:Y:S06]  /*18390*/  BRA `(.L_x_15609) ;  /* 0x00000000001c7947 */ /* 0x000fec0003800000 */
.L_x_15601:
[----:B------:R-:W-:Y:S01]  /*183a0*/  UMOV UR4, URZ ;  /* 0x0000003f00047c82 */ /* 0x000fe20008000000 */
[----:B------:R-:W-:Y:S01]  /*183b0*/  UMOV UR5, URZ ;  /* 0x0000003f00057c82 */ /* 0x000fe20008000000 */
[----:B------:R-:W-:Y:S01]  /*183c0*/  ULDC UR6, c[0x0][0xc3c] ;  /* 0x00030f0000067ab9 */ /* 0x000fe20000000800 */
[----:B------:R-:W-:Y:S01]  /*183d0*/  IMAD.MOV.U32 R16, RZ, RZ, R0 ;  /* 0x000000ffff107224 */ /* 0x000fe200078e0000 */
[----:B------:R-:W-:Y:S01]  /*183e0*/  MOV R17, UR4 ;  /* 0x0000000400117c02 */ /* 0x000fe20008000f00 */
[----:B------:R-:W-:Y:S02]  /*183f0*/  IMAD.U32 R18, RZ, RZ, UR5 ;  /* 0x00000005ff127e24 */ /* 0x000fe4000f8e00ff */
[----:B------:R-:W-:-:S07]  /*18400*/  IMAD.U32 R19, RZ, RZ, UR6 ;  /* 0x00000006ff137e24 */ /* 0x000fce000f8e00ff */
.L_x_15609:
[----:B------:R-:W3:Y:S01]  /*18410*/  S2R R0, SR_TID.X ;  /* 0x0000000000007919 */ /* 0x000ee20000002100 */
[----:B------:R-:W-:Y:S05]  /*18420*/  WARPSYNC.ALL ;  /* 0x0000000000007948 */ /* 0x000fea0003800000 */
[----:B------:R-:W-:Y:S01]  /*18430*/  BAR.SYNC.DEFER_BLOCKING 0x4, 0x200 ;  /* 0x0108000000007b1d */ /* 0x000fe20000010000 */
[----:B---3--:R-:W-:-:S04]  /*18440*/  LOP3.LUT R0, R0, 0x1f, RZ, 0xc0, !PT ;  /* 0x0000001f00007812 */ /* 0x008fc800078ec0ff */
[----:B------:R-:W-:-:S13]  /*18450*/  ISETP.NE.AND P0, PT, R0, RZ, PT ;  /* 0x000000ff0000720c */ /* 0x000fda0003f05270 */
[----:B--2---:R-:W2:Y:S01]  /*18460*/  @!P0 S2R R3, SR_CgaCtaId ;  /* 0x0000000000038919 */ /* 0x004ea20000008800 */
[----:B------:R-:W-:-:S04]  /*18470*/  @!P0 MOV R0, 0x400 ;  /* 0x0000040000008802 */ /* 0x000fc80000000f00 */
[----:B--2---:R-:W-:-:S05]  /*18480*/  @!P0 LEA R22, R3, R0, 0x18 ;  /* 0x0000000003168211 */ /* 0x004fca00078ec0ff */
[----:B------:R2:W-:Y:S01]  /*18490*/  @!P0 STS.128 [R22+0x168d0], R16 ;  /* 0x0168d01016008388 */ /* 0x0005e20000000c00 */
[----:B------:R-:W-:Y:S06]  /*184a0*/  BAR.ARV 0x5, 0x200 ;  /* 0x0148000000007b1d */ /* 0x000fec0000002000 */
.L_x_15598:
[----:B------:R-:W-:Y:S02]  /*184b0*/  ULDC UR4, c[0x0][0xc3c] ;  /* 0x00030f0000047ab9 */ /* 0x000fe40000000800 */
[----:B----4-:R-:W-:-:S13]  /*184c0*/  ISETP.GE.AND P0, PT, R19, UR4, PT ;  /* 0x0000000413007c0c */ /* 0x010fda000bf06270 */
[----:B------:R-:W-:Y:S05]  /*184d0*/  @!P0 BRA `(.L_x_15610) ;  /* 0xffffffa400048947 */ /* 0x000fea000383ffff */
[----:B------:R-:W-:Y:S05]  /*184e0*/  BSYNC B8 ;  /* 0x0000000000087941 */ /* 0x000fea0003800000 */
.L_x_15517:
        /* <DEDUP_REMOVED lines=12> */
.L_x_15825:
[----:B------:R-:W-:Y:S05]  /*185b0*/  BSYNC B0 ;  /* 0x0000000000007941 */ /* 0x000fea0003800000 */
.L_x_15611:
[----:B------:R-:W-:-:S03]  /*185c0*/  UMOV UR4, 0xffffffff ;  /* 0xffffffff00047882 */ /* 0x000fc60000000000 */
[----:B------:R-:W-:Y:S05]  /*185d0*/  BRA.DIV UR4, `(.L_x_15613) ;  /* 0x0000005e04fc7947 */ /* 0x000fea000b800000 */
[----:B-1----:R-:W1:Y:S02]  /*185e0*/  S2R R0, SR_TID.X ;  /* 0x0000000000007919 */ /* 0x002e640000002100 */
[----:B-1----:R-:W-:-:S04]  /*185f0*/  SHF.R.U32.HI R0, RZ, 0x5, R0 ;  /* 0x00000005ff007819 */ /* 0x002fc80000011600 */
[----:B------:R-:W-:-:S05]  /*18600*/  LOP3.LUT R0, R0, 0x3, RZ, 0xc0, !PT ;  /* 0x0000000300007812 */ /* 0x000fca00078ec0ff */
[----:B------:R1:W4:Y:S02]  /*18610*/  SHFL.IDX PT, R14, R0, RZ, 0x1f ;  /* 0x00001fff000e7589 */ /* 0x00032400000e0000 */
.L_x_15828:
[----:B----4-:R-:W-:-:S13]  /*18620*/  ISETP.NE.AND P0, PT, R14, RZ, PT ;  /* 0x000000ff0e00720c */ /* 0x010fda0003f05270 */
[----:B------:R-:W-:Y:S05]  /*18630*/  @P0 BRA `(.L_x_15362) ;  /* 0x0000000000880947 */ /* 0x000fea0003800000 */
[----:B------:R-:W-:-:S03]  /*18640*/  UMOV UR4, 0xffffffff ;  /* 0xffffffff00047882 */ /* 0x000fc60000000000 */
[----:B------:R-:W-:Y:S05]  /*18650*/  BRA.DIV UR4, `(.L_x_15614) ;  /* 0x0000006204107947 */ /* 0x000fea000b800000 */
[----:B------:R-:W-:-:S13]  /*18660*/  ELECT P6, URZ, PT ;  /* 0x00000000003f782f */ /* 0x000fda00038c0000 */
.L_x_15831:
[----:B------:R-:W-:Y:S05]  /*18670*/  @!P6 BRA `(.L_x_15362) ;  /* 0x000000000078e947 */ /* 0x000fea0003800000 */
[----:B-1----:R-:W4:Y:S02]  /*18680*/  LDL.LU R0, [R1+0x30] ;  /* 0x0000300001007983 */ /* 0x002f240000300800 */
[----:B----4-:R-:W-:-:S04]  /*18690*/  LOP3.LUT R0, R0, 0x2, RZ, 0xfc, !PT ;  /* 0x0000000200007812 */ /* 0x010fc800078efcff */
[----:B------:R-:W-:-:S13]  /*186a0*/  ISETP.NE.AND P0, PT, R0, 0x3, PT ;  /* 0x000000030000780c */ /* 0x000fda0003f05270 */
[----:B------:R-:W-:Y:S05]  /*186b0*/  @!P0 BRA `(.L_x_15615) ;  /* 0x0000000000048947 */ /* 0x000fea0003800000 */
[----:B------:R-:W-:Y:S01]  /*186c0*/  BPT.TRAP 0x1 ;  /* 0x000000040000795c */ /* 0x000fe20000300000 */
.L_x_15615:
[C---:B------:R-:W-:Y:S01]  /*186d0*/  IMAD R3, R26.reuse, 0x8, R5 ;  /* 0x000000081a037824 */ /* 0x040fe200078e0205 */
[----:B------:R-:W-:Y:S02]  /*186e0*/  SHF.L.U32 R2, R29, 0x1f, RZ ;  /* 0x0000001f1d027819 */ /* 0x000fe400000006ff */
[----:B------:R-:W-:Y:S02]  /*186f0*/  IADD3 R26, R26, 0x1, RZ ;  /* 0x000000011a1a7810 */ /* 0x000fe40007ffe0ff */
[----:B------:R-:W1:Y:S02]  /*18700*/  SYNCS.PHASECHK.TRANS64.TRYWAIT P1, [R3+URZ+0x16840], R2 ;  /* 0x01684002030075a7 */ /* 0x000e64000802017f */
[----:B------:R-:W-:-:S04]  /*18710*/  ISETP.NE.AND P2, PT, R26, 0x2, PT ;  /* 0x000000021a00780c */ /* 0x000fc80003f45270 */
[----:B------:R-:W-:Y:S01]  /*18720*/  SEL R0, RZ, 0x1, P2 ;  /* 0x00000001ff007807 */ /* 0x000fe20001000000 */
[----:B-1----:R-:W-:Y:S08]  /*18730*/  @!P1 BRA `(.L_x_15616) ;  /* 0x0000005c00f89947 */ /* 0x002ff00003800000 */
.L_x_15832:
[----:B------:R-:W-:Y:S02]  /*18740*/  SEL R26, R26, RZ, P2 ;  /* 0x000000ff1a1a7207 */ /* 0x000fe40001000000 */
[----:B------:R-:W-:Y:S01]  /*18750*/  LOP3.LUT R0, R29, R0, RZ, 0x3c, !PT ;  /* 0x000000001d007212 */ /* 0x000fe200078e3cff */
[----:B------:R-:W-:Y:S06]  /*18760*/  @!P0 BRA `(.L_x_15617) ;  /* 0x0000000000048947 */ /* 0x000fec0003800000 */
[----:B------:R-:W-:Y:S01]  /*18770*/  BPT.TRAP 0x1 ;  /* 0x000000040000795c */ /* 0x000fe20000300000 */
.L_x_15617:
[----:B------:R-:W-:Y:S01]  /*18780*/  IMAD R5, R26, 0x8, R5 ;  /* 0x000000081a057824 */ /* 0x000fe200078e0205 */
[----:B------:R-:W-:-:S04]  /*18790*/  SHF.L.U32 R0, R0, 0x1f, RZ ;  /* 0x0000001f00007819 */ /* 0x000fc800000006ff */
[----:B------:R-:W4:Y:S02]  /*187a0*/  SYNCS.PHASECHK.TRANS64.TRYWAIT P1, [R5+URZ+0x16840], R0 ;  /* 0x01684000050075a7 */ /* 0x000f24000802017f */
[----:B----4-:R-:W-:Y:S05]  /*187b0*/  @!P1 BRA `(.L_x_15618) ;  /* 0x0000005c00ec9947 */ /* 0x010fea0003800000 */
.L_x_15833:
[----:B------:R-:W-:Y:S05]  /*187c0*/  @!P0 BRA `(.L_x_15619) ;  /* 0x0000000000048947 */ /* 0x000fea0003800000 */
[----:B------:R-:W-:Y:S01]  /*187d0*/  BPT.TRAP 0x1 ;  /* 0x000000040000795c */ /* 0x000fe20000300000 */
.L_x_15619:
[----:B------:R-:W5:Y:S02]  /*187e0*/  SYNCS.PHASECHK.TRANS64.TRYWAIT P1, [R3+URZ+0x16860], R2 ;  /* 0x01686002030075a7 */ /* 0x000f64000802017f */
[----:B-----5:R-:W-:Y:S05]  /*187f0*/  @!P1 BRA `(.L_x_15620) ;  /* 0x0000005c00f09947 */ /* 0x020fea0003800000 */
.L_x_15834:
[----:B------:R-:W-:Y:S05]  /*18800*/  @!P0 BRA `(.L_x_15621) ;  /* 0x0000000000048947 */ /* 0x000fea0003800000 */
[----:B------:R-:W-:Y:S01]  /*18810*/  BPT.TRAP 0x1 ;  /* 0x000000040000795c */ /* 0x000fe20000300000 */
.L_x_15621:
[----:B------:R0:W0:Y:S02]  /*18820*/  SYNCS.PHASECHK.TRANS64.TRYWAIT P0, [R5+URZ+0x16860], R0 ;  /* 0x01686000050075a7 */ /* 0x000024000800017f */
[----:B0-----:R-:W-:Y:S05]  /*18830*/  @!P0 NANOSLEEP.SYNCS 0x989680 ;  /* 0x009896800000895d */ /* 0x001fea0003900000 */
[----:B------:R-:W0:Y:S02]  /*18840*/  @!P0 SYNCS.PHASECHK.TRANS64 P0, [R5+URZ+0x16860], R0 ;  /* 0x01686000050085a7 */ /* 0x000e24000800007f */
[----:B0-----:R-:W-:Y:S05]  /*18850*/  @!P0 BRA `(.L_x_15621) ;  /* 0xfffffffc00f08947 */ /* 0x001fea000383ffff */
.L_x_15362:
[----:B------:R-:W-:Y:S05]  /*18860*/  BSYNC B9 ;  /* 0x0000000000097941 */ /* 0x000fea0003800000 */
.L_x_15359:
[----:B------:R-:W-:Y:S05]  /*18870*/  EXIT ;  /* 0x000000000000794d */ /* 0x000fea0003800000 */
.L_x_15380:
[----:B0-----:R0:W1:Y:S02]  /*18880*/  SYNCS.PHASECHK.TRANS64.TRYWAIT P6, [R69+URZ+0x16890], R77 ;  /* 0x0168904d450075a7 */ /* 0x00106400080c017f */
[----:B-1----:R-:W-:Y:S05]  /*18890*/  @!P6 NANOSLEEP.SYNCS 0x989680 ;  /* 0x009896800000e95d */ /* 0x002fea0003900000 */
[----:B------:R-:W1:Y:S02]  /*188a0*/  @!P6 SYNCS.PHASECHK.TRANS64 P6, [R69+URZ+0x16890], R77 ;  /* 0x0168904d4500e5a7 */ /* 0x000e6400080c007f */
[----:B-1----:R-:W-:Y:S05]  /*188b0*/  @!P6 BRA `(.L_x_15380) ;  /* 0xfffffffc00f0e947 */ /* 0x002fea000383ffff */
[----:B------:R-:W-:Y:S05]  /*188c0*/  BRA `(.L_x_15622) ;  /* 0xfffffea000887947 */ /* 0x000fea000383ffff */
.L_x_15381:
        /* <DEDUP_REMOVED lines=8> */
.L_x_15624:
[----:B------:R-:W-:Y:S05]  /*18950*/  BSYNC B1 ;  /* 0x0000000000017941 */ /* 0x000fea0003800000 */
.L_x_15623:
        /* <DEDUP_REMOVED lines=8> */
.L_x_15625:
[----:B------:R-:W-:Y:S05]  /*189e0*/  BRA `(.L_x_15626) ;  /* 0xfffffea000547947 */ /* 0x000fea000383ffff */
.L_x_15390:
[----:B------:R-:W-:Y:S01]  /*189f0*/  BSSY B1, `(.L_x_15627) ;  /* 0x0000008000017945 */ /* 0x000fe20003800000 */
[----:B--2-4-:R-:W-:Y:S01]  /*18a00*/  IMAD.MOV.U32 R13, RZ, RZ, R86 ;  /* 0x000000ffff0d7224 */ /* 0x014fe200078e0056 */
[----:B------:R-:W-:Y:S01]  /*18a10*/  MOV R12, 0x1 ;  /* 0x00000001000c7802 */ /* 0x000fe20000000f00 */
[----:B------:R-:W-:Y:S02]  /*18a20*/  IMAD.MOV.U32 R11, RZ, RZ, 0x1c1f ;  /* 0x00001c1fff0b7424 */ /* 0x000fe400078e00ff */
[----:B------:R-:W-:-:S07]  /*18a30*/  IMAD.MOV.U32 R15, RZ, RZ, -0x1 ;  /* 0xffffffffff0f7424 */ /* 0x000fce00078e00ff */
[----:B01-3--:R-:W-:Y:S05]  /*18a40*/  WARPSYNC.COLLECTIVE R15, `(.L_x_15628) ;  /* 0x000000000f087348 */ /* 0x00bfea0003c00000 */
[----:B---3--:R2:W3:Y:S02]  /*18a50*/  SHFL.IDX P6, R14, R13, R12, R11 ;  /* 0x0000000c0d0e7389 */ /* 0x0084e400000c000b */
[----:B0123--:R-:W-:Y:S01]  /*18a60*/  ENDCOLLECTIVE ;  /* 0x000000000000791b */ /* 0x00ffe20003800000 */
.L_x_15628:
[----:B------:R-:W-:Y:S05]  /*18a70*/  BSYNC B1 ;  /* 0x0000000000017941 */ /* 0x000fea0003800000 */
.L_x_15627:
        /* <DEDUP_REMOVED lines=8> */
.L_x_15629:
[----:B------:R-:W-:Y:S05]  /*18b00*/  BRA `(.L_x_15630) ;  /* 0xfffffea400c47947 */ /* 0x000fea000383ffff */
.L_x_15402:
[----:B-1----:R1:W2:Y:S02]  /*18b10*/  SYNCS.PHASECHK.TRANS64.TRYWAIT P4, [R69+URZ+0x16890], R77 ;  /* 0x0168904d450075a7 */ /* 0x0022a4000808017f */
[----:B--2---:R-:W-:Y:S05]  /*18b20*/  @!P4 NANOSLEEP.SYNCS 0x989680 ;  /* 0x009896800000c95d */ /* 0x004fea0003900000 */
[----:B------:R-:W2:Y:S02]  /*18b30*/  @!P4 SYNCS.PHASECHK.TRANS64 P4, [R69+URZ+0x16890], R77 ;  /* 0x0168904d4500c5a7 */ /* 0x000ea4000808007f */
[----:B--2---:R-:W-:Y:S05]  /*18b40*/  @!P4 BRA `(.L_x_15402) ;  /* 0xfffffffc00f0c947 */ /* 0x004fea000383ffff */
[----:B------:R-:W-:Y:S05]  /*18b50*/  BRA `(.L_x_15631) ;  /* 0xfffffeb000b87947 */ /* 0x000fea000383ffff */
.L_x_15403:
[----:B------:R-:W-:Y:S01]  /*18b60*/  BSSY B1, `(.L_x_15632) ;  /* 0x0000008000017945 */ /* 0x000fe20003800000 */
[----:B0-----:R-:W-:Y:S02]  /*18b70*/  IMAD.MOV.U32 R13, RZ, RZ, R86 ;  /* 0x000000ffff0d7224 */ /* 0x001fe400078e0056 */
[----:B------:R-:W-:Y:S02]  /*18b80*/  IMAD.MOV.U32 R12, RZ, RZ, RZ ;  /* 0x000000ffff0c7224 */ /* 0x000fe400078e00ff */
[----:B------:R-:W-:Y:S02]  /*18b90*/  IMAD.MOV.U32 R11, RZ, RZ, 0x1c1f ;  /* 0x00001c1fff0b7424 */ /* 0x000fe400078e00ff */
[----:B------:R-:W-:-:S07]  /*18ba0*/  IMAD.MOV.U32 R15, RZ, RZ, -0x1 ;  /* 0xffffffffff0f7424 */ /* 0x000fce00078e00ff */
[----:B-1----:R-:W-:Y:S05]  /*18bb0*/  WARPSYNC.COLLECTIVE R15, `(.L_x_15633) ;  /* 0x000000000f087348 */ /* 0x002fea0003c00000 */
[----:B------:R0:W2:Y:S02]  /*18bc0*/  SHFL.IDX P6, R14, R13, R12, R11 ;  /* 0x0000000c0d0e7389 */ /* 0x0000a400000c000b */
[----:B012---:R-:W-:Y:S01]  /*18bd0*/  ENDCOLLECTIVE ;  /* 0x000000000000791b */ /* 0x007fe20003800000 */
.L_x_15633:
[----:B------:R-:W-:Y:S05]  /*18be0*/  BSYNC B1 ;  /* 0x0000000000017941 */ /* 0x000fea0003800000 */
.L_x_15632:
        /* <DEDUP_REMOVED lines=8> */
.L_x_15634:
[----:B------:R-:W-:Y:S01]  /*18c70*/  IMAD.MOV.U32 R80, RZ, RZ, R14 ;  /* 0x000000ffff507224 */ /* 0x000fe200078e000e */
[----:B------:R-:W-:Y:S06]  /*18c80*/  BRA `(.L_x_15635) ;  /* 0xfffffeb000847947 */ /* 0x000fec000383ffff */
.L_x_15408:
        /* <DEDUP_REMOVED lines=8> */
.L_x_15637:
[----:B------:R-:W-:Y:S05]  /*18d10*/  BSYNC B1 ;  /* 0x0000000000017941 */ /* 0x000fea0003800000 */
.L_x_15636:
        /* <DEDUP_REMOVED lines=8> */
.L_x_15638:
[----:B------:R-:W-:Y:S01]  /*18da0*/  IMAD.MOV.U32 R38, RZ, RZ, R14 ;  /* 0x000000ffff267224 */ /* 0x000fe200078e000e */
[----:B------:R-:W-:Y:S06]  /*18db0*/  BRA `(.L_x_15639) ;  /* 0xfffffeb800187947 */ /* 0x000fec000383ffff */
.L_x_15413:
[----:B0-----:R0:W1:Y:S02]  /*18dc0*/  SYNCS.PHASECHK.TRANS64.TRYWAIT P3, [R69+URZ+0x16890], R77 ;  /* 0x0168904d450075a7 */ /* 0x001064000806017f */
[----:B-1----:R-:W-:Y:S05]  /*18dd0*/  @!P3 NANOSLEEP.SYNCS 0x989680 ;  /* 0x009896800000b95d */ /* 0x002fea0003900000 */
[----:B------:R-:W1:Y:S02]  /*18de0*/  @!P3 SYNCS.PHASECHK.TRANS64 P3, [R69+URZ+0x16890], R77 ;  /* 0x0168904d4500b5a7 */ /* 0x000e64000806007f */
[----:B-1----:R-:W-:Y:S05]  /*18df0*/  @!P3 BRA `(.L_x_15413) ;  /* 0xfffffffc00f0b947 */ /* 0x002fea000383ffff */
[----:B------:R-:W-:Y:S05]  /*18e00*/  BRA `(.L_x_15640) ;  /* 0xfffffec000207947 */ /* 0x000fea000383ffff */
.L_x_15414:
        /* <DEDUP_REMOVED lines=8> */
.L_x_15642:
[----:B------:R-:W-:Y:S05]  /*18e90*/  BSYNC B1 ;  /* 0x0000000000017941 */ /* 0x000fea0003800000 */
.L_x_15641:
        /* <DEDUP_REMOVED lines=8> */
.L_x_15643:
[----:B------:R-:W-:Y:S01]  /*18f20*/  IMAD.MOV.U32 R37, RZ, RZ, R14 ;  /* 0x000000ffff257224 */ /* 0x000fe200078e000e */
[----:B------:R-:W-:Y:S06]  /*18f30*/  BRA `(.L_x_15644) ;  /* 0xfffffec000447947 */ /* 0x000fec000383ffff */
.L_x_15417:
        /* <DEDUP_REMOVED lines=8> */
.L_x_15646:
[----:B------:R-:W-:Y:S05]  /*18fc0*/  BSYNC B1 ;  /* 0x0000000000017941 */ /* 0x000fea0003800000 */
.L_x_15645:
        /* <DEDUP_REMOVED lines=8> */
.L_x_15647:
[----:B------:R-:W-:Y:S01]  /*19050*/  IMAD.MOV.U32 R37, RZ, RZ, R14 ;  /* 0x000000ffff257224 */ /* 0x000fe200078e000e */
[----:B------:R-:W-:Y:S06]  /*19060*/  BRA `(.L_x_15648) ;  /* 0xfffffec000407947 */ /* 0x000fec000383ffff */
.L_x_15421:
[----:B0-----:R0:W3:Y:S02]  /*19070*/  SYNCS.PHASECHK.TRANS64.TRYWAIT P4, [R69+URZ+0x168b0], R77 ;  /* 0x0168b04d450075a7 */ /* 0x0010e4000808017f */
[----:B---3--:R-:W-:Y:S05]  /*19080*/  @!P4 NANOSLEEP.SYNCS 0x989680 ;  /* 0x009896800000c95d */ /* 0x008fea0003900000 */
[----:B------:R-:W3:Y:S02]  /*19090*/  @!P4 SYNCS.PHASECHK.TRANS64 P4, [R69+URZ+0x168b0], R77 ;  /* 0x0168b04d4500c5a7 */ /* 0x000ee4000808007f */
[----:B---3--:R-:W-:Y:S05]  /*190a0*/  @!P4 BRA `(.L_x_15421) ;  /* 0xfffffffc00f0c947 */ /* 0x008fea000383ffff */
[----:B------:R-:W-:Y:S05]  /*190b0*/  BRA `(.L_x_15649) ;  /* 0xfffffec000b87947 */ /* 0x000fea000383ffff */
.L_x_15429:
[----:B------:R-:W0:Y:S01]  /*190c0*/  S2R R0, SR_TID.X ;  /* 0x0000000000007919 */ /* 0x000e220000002100 */
[----:B------:R-:W-:Y:S01]  /*190d0*/  BSSY B0, `(.L_x_15650) ;  /* 0x000000c000007945 */ /* 0x000fe20003800000 */
[----:B------:R-:W-:Y:S02]  /*190e0*/  IMAD.MOV.U32 R12, RZ, RZ, RZ ;  /* 0x000000ffff0c7224 */ /* 0x000fe400078e00ff */
[----:B------:R-:W-:Y:S02]  /*190f0*/  IMAD.MOV.U32 R11, RZ, RZ, 0x1f ;  /* 0x0000001fff0b7424 */ /* 0x000fe400078e00ff */
[----:B------:R-:W-:Y:S01]  /*19100*/  IMAD.MOV.U32 R15, RZ, RZ, -0x1 ;  /* 0xffffffffff0f7424 */ /* 0x000fe200078e00ff */
[----:B0-----:R-:W-:-:S04]  /*19110*/  IADD3 R4, R0, -0x80, RZ ;  /* 0xffffff8000047810 */ /* 0x001fc80007ffe0ff */
[----:B------:R-:W-:-:S04]  /*19120*/  SHF.R.S32.HI R0, RZ, 0x1f, R4 ;  /* 0x0000001fff007819 */ /* 0x000fc80000011404 */
[----:B------:R-:W-:-:S04]  /*19130*/  LEA.HI R0, R0, R4, RZ, 0x7 ;  /* 0x0000000400007211 */ /* 0x000fc800078f38ff */
[----:B------:R-:W-:-:S05]  /*19140*/  SHF.R.S32.HI R0, RZ, 0x7, R0 ;  /* 0x00000007ff007819 */ /* 0x000fca0000011400 */
[----:B------:R-:W-:-:S07]  /*19150*/  IMAD.MOV.U32 R13, RZ, RZ, R0 ;  /* 0x000000ffff0d7224 */ /* 0x000fce00078e0000 */
[----:B----45:R-:W-:Y:S05]  /*19160*/  WARPSYNC.COLLECTIVE R15, `(.L_x_15651) ;  /* 0x000000000f087348 */ /* 0x030fea0003c00000 */
[----:B------:R0:W1:Y:S02]  /*19170*/  SHFL.IDX P6, R14, R13, R12, R11 ;  /* 0x0000000c0d0e7389 */ /* 0x00006400000c000b */
[----:B01--45:R-:W-:Y:S01]  /*19180*/  ENDCOLLECTIVE ;  /* 0x000000000000791b */ /* 0x033fe20003800000 */
.L_x_15651:
[----:B------:R-:W-:Y:S05]  /*19190*/  BSYNC B0 ;  /* 0x0000000000007941 */ /* 0x000fea0003800000 */
.L_x_15650:
[----:B------:R0:W-:Y:S01]  /*191a0*/  STL [R1+0x1c], R14 ;  /* 0x00001c0e01007387 */ /* 0x0001e20000100800 */
[----:B------:R-:W-:Y:S05]  /*191b0*/  BRA `(.L_x_15652) ;  /* 0xfffffec8006c7947 */ /* 0x000fea000383ffff */
.L_x_15441:
[----:B------:R-:W-:Y:S01]  /*191c0*/  BSSY B1, `(.L_x_15653) ;  /* 0x0000008000017945 */ /* 0x000fe20003800000 */
[----:B------:R-:W-:Y:S01]  /*191d0*/  IMAD.MOV.U32 R13, RZ, RZ, R6 ;  /* 0x000000ffff0d7224 */ /* 0x000fe200078e0006 */
[----:B------:R-:W-:Y:S01]  /*191e0*/  MOV R12, RZ ;  /* 0x000000ff000c7202 */ /* 0x000fe20000000f00 */
[----:B------:R-:W-:Y:S02]  /*191f0*/  IMAD.MOV.U32 R11, RZ, RZ, 0x1c1f ;  /* 0x00001c1fff0b7424 */ /* 0x000fe400078e00ff */
[----:B------:R-:W-:-:S07]  /*19200*/  IMAD.MOV.U32 R15, RZ, RZ, -0x1 ;  /* 0xffffffffff0f7424 */ /* 0x000fce00078e00ff */
[----:B0---4-:R-:W-:Y:S05]  /*19210*/  WARPSYNC.COLLECTIVE R15, `(.L_x_15654) ;  /* 0x000000000f087348 */ /* 0x011fea0003c00000 */
[----:B0-----:R0:W1:Y:S02]  /*19220*/  SHFL.IDX P6, R14, R13, R12, R11 ;  /* 0x0000000c0d0e7389 */ /* 0x00106400000c000b */
[----:B01--4-:R-:W-:Y:S01]  /*19230*/  ENDCOLLECTIVE ;  /* 0x000000000000791b */ /* 0x013fe20003800000 */
.L_x_15654:
[----:B------:R-:W-:Y:S05]  /*19240*/  BSYNC B1 ;  /* 0x0000000000017941 */ /* 0x000fea0003800000 */
.L_x_15653:
        /* <DEDUP_REMOVED lines=8> */
.L_x_15655:
[----:B------:R-:W-:Y:S02]  /*192d0*/  IMAD.MOV.U32 R13, RZ, RZ, R8 ;  /* 0x000000ffff0d7224 */ /* 0x000fe400078e0008 */
[----:B------:R-:W-:-:S07]  /*192e0*/  IMAD.MOV.U32 R0, RZ, RZ, R14 ;  /* 0x000000ffff007224 */ /* 0x000fce00078e000e */
[----:B------:R-:W-:Y:S05]  /*192f0*/  WARPSYNC.COLLECTIVE R15, `(.L_x_15656) ;  /* 0x000000000f087348 */ /* 0x000fea0003c00000 */
[----:B------:R0:W1:Y:S02]  /*19300*/  SHFL.IDX P6, R14, R13, R12, R11 ;  /* 0x0000000c0d0e7389 */ /* 0x00006400000c000b */
[----:B01----:R-:W-:Y:S01]  /*19310*/  ENDCOLLECTIVE ;  /* 0x000000000000791b */ /* 0x003fe20003800000 */
.L_x_15656:
[----:B------:R-:W-:Y:S02]  /*19320*/  IMAD.MOV.U32 R13, RZ, RZ, R7 ;  /* 0x000000ffff0d7224 */ /* 0x000fe400078e0007 */
[----:B------:R-:W-:-:S07]  /*19330*/  IMAD.MOV.U32 R5, RZ, RZ, R14 ;  /* 0x000000ffff057224 */ /* 0x000fce00078e000e */
[----:B------:R-:W-:Y:S05]  /*19340*/  WARPSYNC.COLLECTIVE R15, `(.L_x_15657) ;  /* 0x000000000f087348 */ /* 0x000fea0003c00000 */
[----:B------:R0:W1:Y:S02]  /*19350*/  SHFL.IDX P6, R14, R13, R12, R11 ;  /* 0x0000000c0d0e7389 */ /* 0x00006400000c000b */
[----:B01----:R-:W-:Y:S01]  /*19360*/  ENDCOLLECTIVE ;  /* 0x000000000000791b */ /* 0x003fe20003800000 */
.L_x_15657:
[----:B------:R-:W-:Y:S05]  /*19370*/  BRA `(.L_x_15658) ;  /* 0xfffffecc00f07947 */ /* 0x000fea000383ffff */
.L_x_15444:
[----:B------:R-:W-:Y:S01]  /*19380*/  BSSY B1, `(.L_x_15659) ;  /* 0x0000008000017945 */ /* 0x000fe20003800000 */
[----:B------:R-:W-:Y:S01]  /*19390*/  MOV R13, R6 ;  /* 0x00000006000d7202 */ /* 0x000fe20000000f00 */
[----:B------:R-:W-:Y:S02]  /*193a0*/  IMAD.MOV.U32 R12, RZ, RZ, 0x1 ;  /* 0x00000001ff0c7424 */ /* 0x000fe400078e00ff */
[----:B------:R-:W-:Y:S02]  /*193b0*/  IMAD.MOV.U32 R11, RZ, RZ, 0x1c1f ;  /* 0x00001c1fff0b7424 */ /* 0x000fe400078e00ff */
[----:B------:R-:W-:-:S07]  /*193c0*/  IMAD.MOV.U32 R15, RZ, RZ, -0x1 ;  /* 0xffffffffff0f7424 */ /* 0x000fce00078e00ff */
[----:B0---4-:R-:W-:Y:S05]  /*193d0*/  WARPSYNC.COLLECTIVE R15, `(.L_x_15660) ;  /* 0x000000000f087348 */ /* 0x011fea0003c00000 */
[----:B0-----:R0:W1:Y:S02]  /*193e0*/  SHFL.IDX P6, R14, R13, R12, R11 ;  /* 0x0000000c0d0e7389 */ /* 0x00106400000c000b */
[----:B01--4-:R-:W-:Y:S01]  /*193f0*/  ENDCOLLECTIVE ;  /* 0x000000000000791b */ /* 0x013fe20003800000 */
.L_x_15660:
[----:B------:R-:W-:Y:S05]  /*19400*/  BSYNC B1 ;  /* 0x0000000000017941 */ /* 0x000fea0003800000 */
.L_x_15659:
        /* <DEDUP_REMOVED lines=8> */
.L_x_15661:
[----:B------:R-:W-:Y:S02]  /*19490*/  IMAD.MOV.U32 R13, RZ, RZ, R8 ;  /* 0x000000ffff0d7224 */ /* 0x000fe400078e0008 */
[----:B------:R-:W-:-:S07]  /*194a0*/  IMAD.MOV.U32 R0, RZ, RZ, R14 ;  /* 0x000000ffff007224 */ /* 0x000fce00078e000e */
[----:B------:R-:W-:Y:S05]  /*194b0*/  WARPSYNC.COLLECTIVE R15, `(.L_x_15662) ;  /* 0x000000000f087348 */ /* 0x000fea0003c00000 */
[----:B------:R0:W1:Y:S02]  /*194c0*/  SHFL.IDX P6, R14, R13, R12, R11 ;  /* 0x0000000c0d0e7389 */ /* 0x00006400000c000b */
[----:B01----:R-:W-:Y:S01]  /*194d0*/  ENDCOLLECTIVE ;  /* 0x000000000000791b */ /* 0x003fe20003800000 */
.L_x_15662:
[----:B------:R-:W-:Y:S01]  /*194e0*/  MOV R13, R7 ;  /* 0x00000007000d7202 */ /* 0x000fe20000000f00 */
[----:B------:R-:W-:-:S07]  /*194f0*/  IMAD.MOV.U32 R5, RZ, RZ, R14 ;  /* 0x000000ffff057224 */ /* 0x000fce00078e000e */
[----:B------:R-:W-:Y:S05]  /*19500*/  WARPSYNC.COLLECTIVE R15, `(.L_x_15663) ;  /* 0x000000000f087348 */ /* 0x000fea0003c00000 */
[----:B------:R0:W1:Y:S02]  /*19510*/  SHFL.IDX P6, R14, R13, R12, R11 ;  /* 0x0000000c0d0e7389 */ /* 0x00006400000c000b */
[----:B01----:R-:W-:Y:S01]  /*19520*/  ENDCOLLECTIVE ;  /* 0x000000000000791b */ /* 0x003fe20003800000 */
.L_x_15663:
[----:B------:R-:W-:Y:S05]  /*19530*/  BRA `(.L_x_15664) ;  /* 0xfffffed0005c7947 */ /* 0x000fea000383ffff */
.L_x_15448:
[----:B0-----:R0:W1:Y:S02]  /*19540*/  SYNCS.PHASECHK.TRANS64.TRYWAIT P0, [R2+URZ+0x16800], R37 ;  /* 0x01680025020075a7 */ /* 0x001064000800017f */
[----:B-1----:R-:W-:Y:S05]  /*19550*/  @!P0 NANOSLEEP.SYNCS 0x989680 ;  /* 0x009896800000895d */ /* 0x002fea0003900000 */
[----:B------:R-:W1:Y:S02]  /*19560*/  @!P0 SYNCS.PHASECHK.TRANS64 P0, [R2+URZ+0x16800], R37 ;  /* 0x01680025020085a7 */ /* 0x000e64000800007f */
[----:B-1----:R-:W-:Y:S05]  /*19570*/  @!P0 BRA `(.L_x_15448) ;  /* 0xfffffffc00f08947 */ /* 0x002fea000383ffff */
[----:B------:R-:W-:Y:S05]  /*19580*/  BRA `(.L_x_15665) ;  /* 0xfffffed4006c7947 */ /* 0x000fea000383ffff */
.L_x_15456:
[----:B------:R-:W1:Y:S01]  /*19590*/  LDC R43, c[0x0][0x3f4] ;  /* 0x0000fd00ff2b7b82 */ /* 0x000e620000000800 */
[----:B------:R-:W-:Y:S01]  /*195a0*/  BSSY B1, `(.L_x_15666) ;  /* 0x0000008000017945 */ /* 0x000fe20003800000 */
[----:B------:R-:W-:Y:S02]  /*195b0*/  IMAD.MOV.U32 R13, RZ, RZ, R26 ;  /* 0x000000ffff0d7224 */ /* 0x000fe400078e001a */
[----:B------:R-:W-:Y:S02]  /*195c0*/  IMAD.MOV.U32 R12, RZ, RZ, RZ ;  /* 0x000000ffff0c7224 */ /* 0x000fe400078e00ff */
[----:B------:R-:W-:Y:S02]  /*195d0*/  IMAD.MOV.U32 R11, RZ, RZ, 0x1c1f ;  /* 0x00001c1fff0b7424 */ /* 0x000fe400078e00ff */
[----:B------:R-:W-:-:S07]  /*195e0*/  IMAD.MOV.U32 R15, RZ, RZ, -0x1 ;  /* 0xffffffffff0f7424 */ /* 0x000fce00078e00ff */
[----:B01--4-:R-:W-:Y:S05]  /*195f0*/  WARPSYNC.COLLECTIVE R15, `(.L_x_15667) ;  /* 0x000000000f087348 */ /* 0x013fea0003c00000 */
[----:B0-----:R0:W2:Y:S02]  /*19600*/  SHFL.IDX P6, R14, R13, R12, R11 ;  /* 0x0000000c0d0e7389 */ /* 0x0010a400000c000b */
[----:B012-4-:R-:W-:Y:S01]  /*19610*/  ENDCOLLECTIVE ;  /* 0x000000000000791b */ /* 0x017fe20003800000 */
.L_x_15667:
[----:B------:R-:W-:Y:S05]  /*19620*/  BSYNC B1 ;  /* 0x0000000000017941 */ /* 0x000fea0003800000 */
.L_x_15666:
[----:B------:R0:W5:Y:S01]  /*19630*/  LDL R10, [R1+0x18] ;  /* 0x00001800010a7983 */ /* 0x0001620000100800 */
[----:B------:R-:W-:Y:S01]  /*19640*/  MOV R13, R25 ;  /* 0x00000019000d7202 */ /* 0x000fe20000000f00 */
[----:B------:R-:W-:Y:S01]  /*19650*/  IMAD.MOV.U32 R12, RZ, RZ, RZ ;  /* 0x000000ffff0c7224 */ /* 0x000fe200078e00ff */
[----:B------:R-:W-:Y:S01]  /*19660*/  ISETP.GE.AND P0, PT, R16, R43, PT ;  /* 0x0000002b1000720c */ /* 0x000fe20003f06270 */
[----:B------:R-:W-:Y:S02]  /*19670*/  IMAD.MOV.U32 R11, RZ, RZ, 0x1c1f ;  /* 0x00001c1fff0b7424 */ /* 0x000fe400078e00ff */
[----:B------:R-:W-:Y:S02]  /*19680*/  IMAD.MOV.U32 R15, RZ, RZ, -0x1 ;  /* 0xffffffffff0f7424 */ /* 0x000fe400078e00ff */
[----:B0-----:R-:W-:-:S08]  /*19690*/  IMAD.MOV.U32 R0, RZ, RZ, R14 ;  /* 0x000000ffff007224 */ /* 0x001fd000078e000e */
[----:B-----5:R-:W-:Y:S05]  /*196a0*/  WARPSYNC.COLLECTIVE R15, `(.L_x_15668) ;  /* 0x000000000f087348 */ /* 0x020fea0003c00000 */
[----:B------:R0:W1:Y:S02]  /*196b0*/  SHFL.IDX P6, R14, R13, R12, R11 ;  /* 0x0000000c0d0e7389 */ /* 0x00006400000c000b */
[----:B01---5:R-:W-:Y:S01]  /*196c0*/  ENDCOLLECTIVE ;  /* 0x000000000000791b */ /* 0x023fe20003800000 */
.L_x_15668:
[----:B------:R-:W-:Y:S02]  /*196d0*/  IMAD.MOV.U32 R13, RZ, RZ, R24 ;  /* 0x000000ffff0d7224 */ /* 0x000fe400078e0018 */
[----:B------:R-:W-:-:S07]  /*196e0*/  IMAD.MOV.U32 R3, RZ, RZ, R14 ;  /* 0x000000ffff037224 */ /* 0x000fce00078e000e */
[----:B------:R-:W-:Y:S05]  /*196f0*/  WARPSYNC.COLLECTIVE R15, `(.L_x_15669) ;  /* 0x000000000f087348 */ /* 0x000fea0003c00000 */
[----:B------:R0:W1:Y:S02]  /*19700*/  SHFL.IDX P6, R14, R13, R12, R11 ;  /* 0x0000000c0d0e7389 */ /* 0x00006400000c000b */
[----:B01----:R-:W-:Y:S01]  /*19710*/  ENDCOLLECTIVE ;  /* 0x000000000000791b */ /* 0x003fe20003800000 */
.L_x_15669:
[----:B------:R-:W-:Y:S01]  /*19720*/  IMAD.MOV.U32 R13, RZ, RZ, R27 ;  /* 0x000000ffff0d7224 */ /* 0x000fe200078e001b */
[----:B------:R-:W-:-:S07]  /*19730*/  MOV R4, R14 ;  /* 0x0000000e00047202 */ /* 0x000fce0000000f00 */
[----:B------:R-:W-:Y:S05]  /*19740*/  WARPSYNC.COLLECTIVE R15, `(.L_x_15670) ;  /* 0x000000000f087348 */ /* 0x000fea0003c00000 */
[----:B------:R0:W1:Y:S02]  /*19750*/  SHFL.IDX P6, R14, R13, R12, R11 ;  /* 0x0000000c0d0e7389 */ /* 0x00006400000c000b */
[----:B01----:R-:W-:Y:S01]  /*19760*/  ENDCOLLECTIVE ;  /* 0x000000000000791b */ /* 0x003fe20003800000 */
.L_x_15670:
[----:B------:R-:W-:-:S05]  /*19770*/  IMAD R32, R10, R32, RZ ;  /* 0x000000200a207224 */ /* 0x000fca00078e02ff */
[----:B------:R-:W-:-:S13]  /*19780*/  ISETP.GE.OR P1, PT, R39, R32, P0 ;  /* 0x000000202700720c */ /* 0x000fda0000726670 */
[C---:B------:R-:W-:Y:S01]  /*19790*/  @!P1 IMAD.SHL.U32 R5, R16.reuse, 0x2, RZ ;  /* 0x0000000210059824 */ /* 0x040fe200078e00ff */
[----:B------:R-:W-:-:S04]  /*197a0*/  @!P1 SHF.L.U64.HI R21, R16, 0x1, R17 ;  /* 0x0000000110159819 */ /* 0x000fc80000010211 */
[----:B------:R-:W-:-:S05]  /*197b0*/  @!P1 IADD3 R6, P2, R3, R5, RZ ;  /* 0x0000000503069210 */ /* 0x000fca0007f5e0ff */
[----:B------:R-:W-:-:S05]  /*197c0*/  @!P1 IMAD.X R7, R0, 0x1, R21, P2 ;  /* 0x0000000100079824 */ /* 0x000fca00010e0615 */
[----:B------:R-:W2:Y:S01]  /*197d0*/  @!P1 LD.E.128 R8, desc[UR40][R6.64] ;  /* 0x0000002806089980 */ /* 0x000ea2000c101d00 */
[----:B------:R-:W-:-:S05]  /*197e0*/  @!P1 IADD3 R14, P2, R14, R5, RZ ;  /* 0x000000050e0e9210 */ /* 0x000fca0007f5e0ff */
[----:B------:R-:W-:-:S04]  /*197f0*/  @!P1 IMAD.X R3, R4, 0x1, R21, P2 ;  /* 0x0000000104039824 */ /* 0x000fc800010e0615 */
[----:B------:R-:W-:-:S05]  /*19800*/  @!P1 IMAD.MOV.U32 R15, RZ, RZ, R3 ;  /* 0x000000ffff0f9224 */ /* 0x000fca00078e0003 */
[----:B------:R0:W5:Y:S01]  /*19810*/  @!P1 LD.E.128 R4, desc[UR40][R14.64] ;  /* 0x000000280e049980 */ /* 0x000162000c101d00 */
[----:B------:R-:W-:Y:S02]  /*19820*/  CS2R R36, SRZ ;  /* 0x0000000000247805 */ /* 0x000fe4000001ff00 */
[----:B------:R-:W-:Y:S01]  /*19830*/  MOV R13, R26 ;  /* 0x0000001a000d7202 */ /* 0x000fe20000000f00 */
[----:B------:R-:W-:Y:S01]  /*19840*/  IMAD.MOV.U32 R12, RZ, RZ, 0x1 ;  /* 0x00000001ff0c7424 */ /* 0x000fe200078e00ff */
[----:B------:R-:W-:Y:S02]  /*19850*/  CS2R R34, SRZ ;  /* 0x0000000000227805 */ /* 0x000fe4000001ff00 */
[----:B------:R-:W-:Y:S02]  /*19860*/  CS2R R28, SRZ ;  /* 0x00000000001c7805 */ /* 0x000fe4000001ff00 */
[----:B------:R-:W-:Y:S01]  /*19870*/  CS2R R20, SRZ ;  /* 0x0000000000147805 */ /* 0x000fe2000001ff00 */
[----:B0-----:R-:W-:-:S02]  /*19880*/  IMAD.MOV.U32 R15, RZ, RZ, -0x1 ;  /* 0xffffffffff0f7424 */ /* 0x001fc400078e00ff */
[----:B--2---:R-:W-:Y:S01]  /*19890*/  @!P1 IMAD.MOV.U32 R37, RZ, RZ, R11 ;  /* 0x000000ffff259224 */ /* 0x004fe200078e000b */
[----:B------:R-:W-:Y:S01]  /*198a0*/  @!P1 MOV R34, R8 ;  /* 0x0000000800229202 */ /* 0x000fe20000000f00 */
[----:B------:R-:W-:Y:S02]  /*198b0*/  IMAD.MOV.U32 R11, RZ, RZ, 0x1c1f ;  /* 0x00001c1fff0b7424 */ /* 0x000fe400078e00ff */
[----:B------:R-:W-:Y:S02]  /*198c0*/  @!P1 IMAD.MOV.U32 R35, RZ, RZ, R9 ;  /* 0x000000ffff239224 */ /* 0x000fe400078e0009 */
[----:B------:R-:W-:-:S07]  /*198d0*/  IMAD.MOV.U32 R0, RZ, RZ, R34 ;  /* 0x000000ffff007224 */ /* 0x000fce00078e0022 */
[----:B-----5:R-:W-:Y:S05]  /*198e0*/  WARPSYNC.COLLECTIVE R15, `(.L_x_15671) ;  /* 0x000000000f087348 */ /* 0x020fea0003c00000 */
[----:B------:R0:W1:Y:S02]  /*198f0*/  SHFL.IDX P6, R14, R13, R12, R11 ;  /* 0x0000000c0d0e7389 */ /* 0x00006400000c000b */
[----:B01---5:R-:W-:Y:S01]  /*19900*/  ENDCOLLECTIVE ;  /* 0x000000000000791b */ /* 0x023fe20003800000 */
.L_x_15671:
[----:B------:R-:W-:Y:S02]  /*19910*/  IMAD.MOV.U32 R3, RZ, RZ, R35 ;  /* 0x000000ffff037224 */ /* 0x000fe400078e0023 */
[----:B------:R-:W-:Y:S01]  /*19920*/  @!P1 IMAD.MOV.U32 R36, RZ, RZ, R10 ;  /* 0x000000ffff249224 */ /* 0x000fe200078e000a */
[----:B------:R-:W-:Y:S01]  /*19930*/  PRMT R42, R0, 0x7610, R42 ;  /* 0x00007610002a7816 */ /* 0x000fe2000000002a */
[----:B------:R-:W-:Y:S01]  /*19940*/  IMAD.MOV.U32 R9, RZ, RZ, R37 ;  /* 0x000000ffff097224 */ /* 0x000fe200078e0025 */
[----:B------:R-:W-:Y:S01]  /*19950*/  PRMT R45, R45, 0x5410, R3 ;  /* 0x000054102d2d7816 */ /* 0x000fe20000000003 */
[----:B------:R-:W-:Y:S01]  /*19960*/  IMAD.MOV.U32 R8, RZ, RZ, R36 ;  /* 0x000000ffff087224 */ /* 0x000fe200078e0024 */
[----:B------:R-:W-:Y:S01]  /*19970*/  @!P1 MOV R28, R4 ;  /* 0x00000004001c9202 */ /* 0x000fe20000000f00 */
[----:B------:R-:W-:Y:S02]  /*19980*/  @!P1 IMAD.MOV.U32 R29, RZ, RZ, R5 ;  /* 0x000000ffff1d9224 */ /* 0x000fe400078e0005 */
[----:B------:R-:W-:Y:S01]  /*19990*/  @!P1 IMAD.MOV.U32 R20, RZ, RZ, R6 ;  /* 0x000000ffff149224 */ /* 0x000fe200078e0006 */
[----:B------:R-:W-:Y:S01]  /*199a0*/  PRMT R31, R8, 0x5410, R9 ;  /* 0x00005410081f7816 */ /* 0x000fe20000000009 */
[----:B------:R-:W-:-:S02]  /*199b0*/  @!P1 IMAD.MOV.U32 R21, RZ, RZ, R7 ;  /* 0x000000ffff159224 */ /* 0x000fc400078e0007 */
[----:B------:R-:W-:Y:S01]  /*199c0*/  IMAD.MOV.U32 R13, RZ, RZ, R25 ;  /* 0x000000ffff0d7224 */ /* 0x000fe200078e0019 */
[----:B------:R-:W-:Y:S01]  /*199d0*/  MOV R6, R20 ;  /* 0x0000001400067202 */ /* 0x000fe20000000f00 */
[----:B------:R-:W-:Y:S02]  /*199e0*/  IMAD.MOV.U32 R4, RZ, RZ, R28 ;  /* 0x000000ffff047224 */ /* 0x000fe400078e001c */
[----:B------:R-:W-:Y:S02]  /*199f0*/  IMAD.MOV.U32 R5, RZ, RZ, R29 ;  /* 0x000000ffff057224 */ /* 0x000fe400078e001d */
[----:B------:R-:W-:Y:S01]  /*19a00*/  IMAD.MOV.U32 R7, RZ, RZ, R21 ;  /* 0x000000ffff077224 */ /* 0x000fe200078e0015 */
[----:B------:R-:W-:Y:S01]  /*19a10*/  PRMT R56, R4, 0x5410, R6 ;  /* 0x0000541004387816 */ /* 0x000fe20000000006 */
[----:B------:R-:W-:Y:S01]  /*19a20*/  IMAD.MOV.U32 R0, RZ, RZ, R14 ;  /* 0x000000ffff007224 */ /* 0x000fe200078e000e */
[----:B------:R-:W-:-:S07]  /*19a30*/  PRMT R45, R5, 0x7610, R45 ;  /* 0x00007610052d7816 */ /* 0x000fce000000002d */
[----:B------:R-:W-:Y:S05]  /*19a40*/  WARPSYNC.COLLECTIVE R15, `(.L_x_15672) ;  /* 0x000000000f087348 */ /* 0x000fea0003c00000 */
[----:B------:R0:W1:Y:S02]  /*19a50*/  SHFL.IDX P6, R14, R13, R12, R11 ;  /* 0x0000000c0d0e7389 */ /* 0x00006400000c000b */
[----:B01----:R-:W-:Y:S01]  /*19a60*/  ENDCOLLECTIVE ;  /* 0x000000000000791b */ /* 0x003fe20003800000 */
.L_x_15672:
[----:B------:R-:W-:Y:S02]  /*19a70*/  PRMT R42, R42, 0x5410, R7 ;  /* 0x000054102a2a7816 */ /* 0x000fe40000000007 */
[----:B------:R-:W-:Y:S01]  /*19a80*/  CS2R R4, SRZ ;  /* 0x0000000000047805 */ /* 0x000fe2000001ff00 */
[----:B------:R-:W-:Y:S01]  /*19a90*/  IMAD.MOV.U32 R13, RZ, RZ, R24 ;  /* 0x000000ffff0d7224 */ /* 0x000fe200078e0018 */
[----:B------:R-:W-:-:S07]  /*19aa0*/  MOV R3, R14 ;  /* 0x0000000e00037202 */ /* 0x000fce0000000f00 */
[----:B------:R-:W-:Y:S05]  /*19ab0*/  WARPSYNC.COLLECTIVE R15, `(.L_x_15673) ;  /* 0x000000000f087348 */ /* 0x000fea0003c00000 */
[----:B------:R0:W1:Y:S02]  /*19ac0*/  SHFL.IDX P6, R14, R13, R12, R11 ;  /* 0x0000000c0d0e7389 */ /* 0x00006400000c000b */
[----:B01----:R-:W-:Y:S01]  /*19ad0*/  ENDCOLLECTIVE ;  /* 0x000000000000791b */ /* 0x003fe20003800000 */
.L_x_15673:
[----:B------:R-:W-:Y:S02]  /*19ae0*/  IMAD.MOV.U32 R13, RZ, RZ, R27 ;  /* 0x000000ffff0d7224 */ /* 0x000fe400078e001b */
[----:B------:R-:W-:-:S07]  /*19af0*/  IMAD.MOV.U32 R24, RZ, RZ, R14 ;  /* 0x000000ffff187224 */ /* 0x000fce00078e000e */
[----:B------:R-:W-:Y:S05]  /*19b00*/  WARPSYNC.COLLECTIVE R15, `(.L_x_15674) ;  /* 0x000000000f087348 */ /* 0x000fea0003c00000 */
[----:B------:R0:W1:Y:S02]  /*19b10*/  SHFL.IDX P6, R14, R13, R12, R11 ;  /* 0x0000000c0d0e7389 */ /* 0x00006400000c000b */
[----:B01----:R-:W-:Y:S01]  /*19b20*/  ENDCOLLECTIVE ;  /* 0x000000000000791b */ /* 0x003fe20003800000 */
.L_x_15674:
[----:B------:R-:W-:Y:S05]  /*19b30*/  BRA `(.L_x_15675) ;  /* 0xfffffee0005c7947 */ /* 0x000fea000383ffff */
.L_x_15460:
[----:B0-----:R0:W1:Y:S02]  /*19b40*/  SYNCS.PHASECHK.TRANS64.TRYWAIT P1, [R2+URZ+0x16800], R13 ;  /* 0x0168000d020075a7 */ /* 0x001064000802017f */
[----:B-1----:R-:W-:Y:S05]  /*19b50*/  @!P1 NANOSLEEP.SYNCS 0x989680 ;  /* 0x009896800000995d */ /* 0x002fea0003900000 */
[----:B------:R-:W1:Y:S02]  /*19b60*/  @!P1 SYNCS.PHASECHK.TRANS64 P1, [R2+URZ+0x16800], R13 ;  /* 0x0168000d020095a7 */ /* 0x000e64000802007f */
[----:B-1----:R-:W-:Y:S05]  /*19b70*/  @!P1 BRA `(.L_x_15460) ;  /* 0xfffffffc00f09947 */ /* 0x002fea000383ffff */
[----:B------:R-:W-:Y:S05]  /*19b80*/  BRA `(.L_x_15676) ;  /* 0xfffffee000fc7947 */ /* 0x000fea000383ffff */
.L_x_15466:
[----:B--2---:R2:W3:Y:S02]  /*19b90*/  SYNCS.PHASECHK.TRANS64.TRYWAIT P1, [R8+URZ+0x16830], R3 ;  /* 0x01683003080075a7 */ /* 0x0044e4000802017f */
[----:B---3--:R-:W-:Y:S05]  /*19ba0*/  @!P1 NANOSLEEP.SYNCS 0x989680 ;  /* 0x009896800000995d */ /* 0x008fea0003900000 */
[----:B------:R-:W3:Y:S02]  /*19bb0*/  @!P1 SYNCS.PHASECHK.TRANS64 P1, [R8+URZ+0x16830], R3 ;  /* 0x01683003080095a7 */ /* 0x000ee4000802007f */
[----:B---3--:R-:W-:Y:S05]  /*19bc0*/  @!P1 BRA `(.L_x_15466) ;  /* 0xfffffffc00f09947 */ /* 0x008fea000383ffff */
[----:B------:R-:W-:Y:S05]  /*19bd0*/  BRA `(.L_x_15465) ;  /* 0xfffffef000887947 */ /* 0x000fea000383ffff */
.L_x_15473:
[----:B-1----:R1:W2:Y:S02]  /*19be0*/  SYNCS.PHASECHK.TRANS64.TRYWAIT P2, [R3+URZ+0x16830], R0 ;  /* 0x01683000030075a7 */ /* 0x0022a4000804017f */
[----:B--2---:R-:W-:Y:S05]  /*19bf0*/  @!P2 NANOSLEEP.SYNCS 0x989680 ;  /* 0x009896800000a95d */ /* 0x004fea0003900000 */
[----:B------:R-:W2:Y:S02]  /*19c00*/  @!P2 SYNCS.PHASECHK.TRANS64 P2, [R3+URZ+0x16830], R0 ;  /* 0x016830000300a5a7 */ /* 0x000ea4000804007f */
[----:B--2---:R-:W-:Y:S05]  /*19c10*/  @!P2 BRA `(.L_x_15473) ;  /* 0xfffffffc00f0a947 */ /* 0x004fea000383ffff */
[----:B------:R-:W-:Y:S05]  /*19c20*/  BRA `(.L_x_15472) ;  /* 0xffffff1400387947 */ /* 0x000fea000383ffff */
.L_x_15477:
[----:B-1----:R1:W2:Y:S02]  /*19c30*/  SYNCS.PHASECHK.TRANS64.TRYWAIT P1, [R3+URZ+0x16850], R0 ;  /* 0x01685000030075a7 */ /* 0x0022a4000802017f */
[----:B--2---:R-:W-:Y:S05]  /*19c40*/  @!P1 NANOSLEEP.SYNCS 0x989680 ;  /* 0x009896800000995d */ /* 0x004fea0003900000 */
[----:B------:R-:W2:Y:S02]  /*19c50*/  @!P1 SYNCS.PHASECHK.TRANS64 P1, [R3+URZ+0x16850], R0 ;  /* 0x01685000030095a7 */ /* 0x000ea4000802007f */
[----:B--2---:R-:W-:Y:S05]  /*19c60*/  @!P1 BRA `(.L_x_15477) ;  /* 0xfffffffc00f09947 */ /* 0x004fea000383ffff */
[----:B------:R-:W-:Y:S05]  /*19c70*/  BRA `(.L_x_15474) ;  /* 0xffffff1800147947 */ /* 0x000fea000383ffff */
.L_x_15486:
[----:B-1----:R1:W2:Y:S02]  /*19c80*/  SYNCS.PHASECHK.TRANS64.TRYWAIT P1, [R0+URZ+0x16830], R3 ;  /* 0x01683003000075a7 */ /* 0x0022a4000802017f */
[----:B--2---:R-:W-:Y:S05]  /*19c90*/  @!P1 NANOSLEEP.SYNCS 0x989680 ;  /* 0x009896800000995d */ /* 0x004fea0003900000 */
[----:B------:R-:W2:Y:S02]  /*19ca0*/  @!P1 SYNCS.PHASECHK.TRANS64 P1, [R0+URZ+0x16830], R3 ;  /* 0x01683003000095a7 */ /* 0x000ea4000802007f */
[----:B--2---:R-:W-:Y:S05]  /*19cb0*/  @!P1 BRA `(.L_x_15486) ;  /* 0xfffffffc00f09947 */ /* 0x004fea000383ffff */
[----:B------:R-:W-:Y:S05]  /*19cc0*/  BRA `(.L_x_15485) ;  /* 0xffffff3c00887947 */ /* 0x000fea000383ffff */
.L_x_15490:
[----:B-1----:R1:W2:Y:S02]  /*19cd0*/  SYNCS.PHASECHK.TRANS64.TRYWAIT P1, [R3+URZ+0x16850], R0 ;  /* 0x01685000030075a7 */ /* 0x0022a4000802017f */
[----:B--2---:R-:W-:Y:S05]  /*19ce0*/  @!P1 NANOSLEEP.SYNCS 0x989680 ;  /* 0x009896800000995d */ /* 0x004fea0003900000 */
[----:B------:R-:W2:Y:S02]  /*19cf0*/  @!P1 SYNCS.PHASECHK.TRANS64 P1, [R3+URZ+0x16850], R0 ;  /* 0x01685000030095a7 */ /* 0x000ea4000802007f */
[----:B--2---:R-:W-:Y:S05]  /*19d00*/  @!P1 BRA `(.L_x_15490) ;  /* 0xfffffffc00f09947 */ /* 0x004fea000383ffff */
[----:B------:R-:W-:Y:S05]  /*19d10*/  BRA `(.L_x_15487) ;  /* 0xffffff4000587947 */ /* 0x000fea000383ffff */
.L_x_15497:
[----:B-1----:R1:W2:Y:S02]  /*19d20*/  SYNCS.PHASECHK.TRANS64.TRYWAIT P1, [R10+URZ+0x16850], R7 ;  /* 0x016850070a0075a7 */ /* 0x0022a4000802017f */
[----:B--2---:R-:W-:Y:S05]  /*19d30*/  @!P1 NANOSLEEP.SYNCS 0x989680 ;  /* 0x009896800000995d */ /* 0x004fea0003900000 */
[----:B------:R-:W2:Y:S02]  /*19d40*/  @!P1 SYNCS.PHASECHK.TRANS64 P1, [R10+URZ+0x16850], R7 ;  /* 0x016850070a0095a7 */ /* 0x000ea4000802007f */
[----:B--2---:R-:W-:Y:S05]  /*19d50*/  @!P1 BRA `(.L_x_15497) ;  /* 0xfffffffc00f09947 */ /* 0x004fea000383ffff */
[----:B------:R-:W-:Y:S05]  /*19d60*/  BRA `(.L_x_15496) ;  /* 0xffffff5c001c7947 */ /* 0x000fea000383ffff */
.L_x_15506:
[----:B------:R-:W-:Y:S02]  /*19d70*/  IMAD.MOV.U32 R13, RZ, RZ, R20 ;  /* 0x000000ffff0d7224 */ /* 0x000fe400078e0014 */
[----:B------:R-:W-:Y:S02]  /*19d80*/  IMAD.MOV.U32 R12, RZ, RZ, RZ ;  /* 0x000000ffff0c7224 */ /* 0x000fe400078e00ff */
[----:B------:R-:W-:Y:S02]  /*19d90*/  IMAD.MOV.U32 R11, RZ, RZ, 0x181f ;  /* 0x0000181fff0b7424 */ /* 0x000fe400078e00ff */
[----:B------:R-:W-:Y:S02]  /*19da0*/  IMAD.MOV.U32 R15, RZ, RZ, -0x1 ;  /* 0xffffffffff0f7424 */ /* 0x000fe400078e00ff */
[----:B------:R-:W-:Y:S02]  /*19db0*/  IMAD R21, R8, R25, RZ ;  /* 0x0000001908157224 */ /* 0x000fe400078e02ff */
[----:B------:R-:W-:-:S07]  /*19dc0*/  IMAD.IADD R24, R26, 0x1, R30 ;  /* 0x000000011a187824 */ /* 0x000fce00078e021e */
[----:B-1----:R-:W-:Y:S05]  /*19dd0*/  WARPSYNC.COLLECTIVE R15, `(.L_x_15677) ;  /* 0x000000000f087348 */ /* 0x002fea0003c00000 */
[----:B------:R0:W2:Y:S02]  /*19de0*/  SHFL.IDX P6, R14, R13, R12, R11 ;  /* 0x0000000c0d0e7389 */ /* 0x0000a400000c000b */
[----:B012---:R-:W-:Y:S01]  /*19df0*/  ENDCOLLECTIVE ;  /* 0x000000000000791b */ /* 0x007fe20003800000 */
.L_x_15677:
[C---:B------:R-:W-:Y:S01]  /*19e00*/  VIADD R8, R24.reuse, 0x30 ;  /* 0x0000003018087836 */ /* 0x040fe20000000000 */
[----:B------:R-:W-:-:S04]  /*19e10*/  ISETP.GE.OR P3, PT, R24, R21, P0 ;  /* 0x000000151800720c */ /* 0x000fc80000766670 */
[----:B------:R-:W-:Y:S01]  /*19e20*/  ISETP.GE.OR P4, PT, R8, R21, P0 ;  /* 0x000000150800720c */ /* 0x000fe20000786670 */
[----:B------:R-:W-:Y:S02]  /*19e30*/  VIADD R8, R24, 0x60 ;  /* 0x0000006018087836 */ /* 0x000fe40000000000 */
[----:B------:R-:W-:-:S03]  /*19e40*/  IMAD.MOV.U32 R13, RZ, RZ, R7 ;  /* 0x000000ffff0d7224 */ /* 0x000fc600078e0007 */
[----:B------:R-:W-:Y:S02]  /*19e50*/  ISETP.GE.OR P2, PT, R8, R21, P0 ;  /* 0x000000150800720c */ /* 0x000fe40000746670 */
[----:B------:R-:W-:-:S11]  /*19e60*/  MOV R0, R14 ;  /* 0x0000000e00007202 */ /* 0x000fd60000000f00 */
[----:B------:R-:W-:Y:S05]  /*19e70*/  WARPSYNC.COLLECTIVE R15, `(.L_x_15678) ;  /* 0x000000000f087348 */ /* 0x000fea0003c00000 */
[----:B------:R0:W1:Y:S02]  /*19e80*/  SHFL.IDX P6, R14, R13, R12, R11 ;  /* 0x0000000c0d0e7389 */ /* 0x00006400000c000b */
[----:B01----:R-:W-:Y:S01]  /*19e90*/  ENDCOLLECTIVE ;  /* 0x000000000000791b */ /* 0x003fe20003800000 */
.L_x_15678:
[----:B------:R-:W-:Y:S02]  /*19ea0*/  IMAD.MOV.U32 R13, RZ, RZ, R20 ;  /* 0x000000ffff0d7224 */ /* 0x000fe400078e0014 */
[----:B------:R-:W-:Y:S02]  /*19eb0*/  IMAD.MOV.U32 R12, RZ, RZ, 0x1 ;  /* 0x00000001ff0c7424 */ /* 0x000fe400078e00ff */
[----:B------:R-:W-:-:S07]  /*19ec0*/  IMAD.MOV.U32 R3, RZ, RZ, R14 ;  /* 0x000000ffff037224 */ /* 0x000fce00078e000e */
[----:B------:R-:W-:Y:S05]  /*19ed0*/  WARPSYNC.COLLECTIVE R15, `(.L_x_15679) ;  /* 0x000000000f087348 */ /* 0x000fea0003c00000 */
[----:B------:R0:W1:Y:S02]  /*19ee0*/  SHFL.IDX P6, R14, R13, R12, R11 ;  /* 0x0000000c0d0e7389 */ /* 0x00006400000c000b */
[----:B01----:R-:W-:Y:S01]  /*19ef0*/  ENDCOLLECTIVE ;  /* 0x000000000000791b */ /* 0x003fe20003800000 */
.L_x_15679:
[----:B------:R-:W-:-:S04]  /*19f00*/  @!P3 LEA R10, P5, R29, R3, 0x1 ;  /* 0x000000031d0ab211 */ /* 0x000fc800078a08ff */
[----:B------:R-:W-:Y:S02]  /*19f10*/  @!P3 LEA.HI.X R3, R29, R0, R28, 0x1, P5 ;  /* 0x000000001d03b211 */ /* 0x000fe400028f0c1c */
[----:B------:R-:W-:Y:S01]  /*19f20*/  MOV R13, R7 ;  /* 0x00000007000d7202 */ /* 0x000fe20000000f00 */
[----:B------:R-:W-:-:S07]  /*19f30*/  IMAD.MOV.U32 R4, RZ, RZ, R14 ;  /* 0x000000ffff047224 */ /* 0x000fce00078e000e */
[----:B------:R-:W-:Y:S05]  /*19f40*/  WARPSYNC.COLLECTIVE R15, `(.L_x_15680) ;  /* 0x000000000f087348 */ /* 0x000fea0003c00000 */
[----:B------:R0:W1:Y:S02]  /*19f50*/  SHFL.IDX P6, R14, R13, R12, R11 ;  /* 0x0000000c0d0e7389 */ /* 0x00006400000c000b */
[----:B01----:R-:W-:Y:S01]  /*19f60*/  ENDCOLLECTIVE ;  /* 0x000000000000791b */ /* 0x003fe20003800000 */
.L_x_15680:
[----:B------:R-:W-:Y:S02]  /*19f70*/  IMAD.MOV.U32 R13, RZ, RZ, R20 ;  /* 0x000000ffff0d7224 */ /* 0x000fe400078e0014 */
[----:B------:R-:W-:Y:S02]  /*19f80*/  IMAD.MOV.U32 R12, RZ, RZ, 0x2 ;  /* 0x00000002ff0c7424 */ /* 0x000fe400078e00ff */
[----:B------:R-:W-:-:S07]  /*19f90*/  IMAD.MOV.U32 R5, RZ, RZ, R14 ;  /* 0x000000ffff057224 */ /* 0x000fce00078e000e */
[----:B------:R-:W-:Y:S05]  /*19fa0*/  WARPSYNC.COLLECTIVE R15, `(.L_x_15681) ;  /* 0x000000000f087348 */ /* 0x000fea0003c00000 */
[----:B------:R0:W1:Y:S02]  /*19fb0*/  SHFL.IDX P6, R14, R13, R12, R11 ;  /* 0x0000000c0d0e7389 */ /* 0x00006400000c000b */
[----:B01----:R-:W-:Y:S01]  /*19fc0*/  ENDCOLLECTIVE ;  /* 0x000000000000791b */ /* 0x003fe20003800000 */
.L_x_15681:
[----:B------:R-:W-:-:S04]  /*19fd0*/  @!P4 LEA R8, P1, R29, R5, 0x1 ;  /* 0x000000051d08c211 */ /* 0x000fc800078208ff */
[----:B------:R-:W-:Y:S02]  /*19fe0*/  @!P4 LEA.HI.X R9, R29, R4, R28, 0x1, P1 ;  /* 0x000000041d09c211 */ /* 0x000fe400008f0c1c */
[----:B------:R-:W-:Y:S01]  /*19ff0*/  MOV R13, R7 ;  /* 0x00000007000d7202 */ /* 0x000fe20000000f00 */
[----:B------:R-:W-:-:S07]  /*1a000*/  IMAD.MOV.U32 R6, RZ, RZ, R14 ;  /* 0x000000ffff067224 */ /* 0x000fce00078e000e */
[----:B------:R-:W-:Y:S05]  /*1a010*/  WARPSYNC.COLLECTIVE R15, `(.L_x_15682) ;  /* 0x000000000f087348 */ /* 0x000fea0003c00000 */
[----:B------:R0:W1:Y:S02]  /*1a020*/  SHFL.IDX P6, R14, R13, R12, R11 ;  /* 0x0000000c0d0e7389 */ /* 0x00006400000c000b */
[----:B01----:R-:W-:Y:S01]  /*1a030*/  ENDCOLLECTIVE ;  /* 0x000000000000791b */ /* 0x003fe20003800000 */
.L_x_15682:
[----:B------:R-:W-:Y:S02]  /*1a040*/  @!P3 IMAD.MOV.U32 R11, RZ, RZ, R3 ;  /* 0x000000ffff0bb224 */ /* 0x000fe400078e0003 */
[----:B------:R-:W-:Y:S02]  /*1a050*/  IMAD.MOV.U32 R13, RZ, RZ, R20 ;  /* 0x000000ffff0d7224 */ /* 0x000fe400078e0014 */
[----:B------:R-:W-:Y:S01]  /*1a060*/  IMAD.MOV.U32 R12, RZ, RZ, 0x3 ;  /* 0x00000003ff0c7424 */ /* 0x000fe200078e00ff */
[----:B------:R0:W-:Y:S04]  /*1a070*/  @!P3 ST.E.128 desc[UR40][R10.64], RZ ;  /* 0x000000ff0a00b985 */ /* 0x0001e8000c101d28 */
[----:B------:R1:W-:Y:S01]  /*1a080*/  @!P4 ST.E.128 desc[UR40][R8.64], RZ ;  /* 0x000000ff0800c985 */ /* 0x0003e2000c101d28 */
[----:B------:R-:W-:-:S04]  /*1a090*/  @!P2 LEA R25, P5, R29, R14, 0x1 ;  /* 0x0000000e1d19a211 */ /* 0x000fc800078a08ff */
[----:B------:R-:W-:Y:S01]  /*1a0a0*/  @!P2 LEA.HI.X R5, R29, R6, R28, 0x1, P5 ;  /* 0x000000061d05a211 */ /* 0x000fe200028f0c1c */
[----:B------:R-:W-:Y:S01]  /*1a0b0*/  @!P2 IMAD.MOV.U32 R4, RZ, RZ, R25 ;  /* 0x000000ffff04a224 */ /* 0x000fe200078e0019 */
[----:B0-----:R-:W-:-:S04]  /*1a0c0*/  MOV R11, 0x181f ;  /* 0x0000181f000b7802 */ /* 0x001fc80000000f00 */
[----:B------:R1:W-:Y:S03]  /*1a0d0*/  @!P2 ST.E.128 desc[UR40][R4.64], RZ ;  /* 0x000000ff0400a985 */ /* 0x0003e6000c101d28 */
[----:B-1----:R-:W-:Y:S05]  /*1a0e0*/  WARPSYNC.COLLECTIVE R15, `(.L_x_15683) ;  /* 0x000000000f087348 */ /* 0x002fea0003c00000 */
[----:B------:R0:W2:Y:S02]  /*1a0f0*/  SHFL.IDX P6, R14, R13, R12, R11 ;  /* 0x0000000c0d0e7389 */ /* 0x0000a400000c000b */
[----:B012---:R-:W-:Y:S01]  /*1a100*/  ENDCOLLECTIVE ;  /* 0x000000000000791b */ /* 0x007fe20003800000 */
.L_x_15683:
[----:B------:R-:W-:Y:S02]  /*1a110*/  IMAD.MOV.U32 R13, RZ, RZ, R7 ;  /* 0x000000ffff0d7224 */ /* 0x000fe400078e0007 */
[----:B------:R-:W-:-:S07]  /*1a120*/  IMAD.MOV.U32 R0, RZ, RZ, R14 ;  /* 0x000000ffff007224 */ /* 0x000fce00078e000e */
[----:B------:R-:W-:Y:S05]  /*1a130*/  WARPSYNC.COLLECTIVE R15, `(.L_x_15684) ;  /* 0x000000000f087348 */ /* 0x000fea0003c00000 */
[----:B------:R0:W1:Y:S02]  /*1a140*/  SHFL.IDX P6, R14, R13, R12, R11 ;  /* 0x0000000c0d0e7389 */ /* 0x00006400000c000b */
[----:B01----:R-:W-:Y:S01]  /*1a150*/  ENDCOLLECTIVE ;  /* 0x000000000000791b */ /* 0x003fe20003800000 */
.L_x_15684:
[----:B------:R-:W-:Y:S05]  /*1a160*/  BRA `(.L_x_15685) ;  /* 0xffffff7800647947 */ /* 0x000fea000383ffff */
.L_x_15523:
        /* <DEDUP_REMOVED lines=8> */
[----:B-1----:R-:W-:Y:S05]  /*1a1f0*/  WARPSYNC.COLLECTIVE R15, `(.L_x_15687) ;  /* 0x000000000f087348 */ /* 0x002fea0003c00000 */
[----:B------:R0:W2:Y:S02]  /*1a200*/  SHFL.IDX P6, R14, R13, R12, R11 ;  /* 0x0000000c0d0e7389 */ /* 0x0000a400000c000b */
[----:B012---:R-:W-:Y:S01]  /*1a210*/  ENDCOLLECTIVE ;  /* 0x000000000000791b */ /* 0x007fe20003800000 */
.L_x_15687:
[----:B------:R-:W-:Y:S05]  /*1a220*/  BSYNC B1 ;  /* 0x0000000000017941 */ /* 0x000fea0003800000 */
.L_x_15686:
[----:B------:R-:W-:Y:S05]  /*1a230*/  BRA `(.L_x_15688) ;  /* 0xffffff8c00987947 */ /* 0x000fea000383ffff */
.L_x_15525:
[----:B------:R-:W-:Y:S01]  /*1a240*/  BSSY B1, `(.L_x_15689) ;  /* 0x0000006000017945 */ /* 0x000fe20003800000 */
[----:B------:R-:W-:-:S07]  /*1a250*/  IMAD.MOV.U32 R15, RZ, RZ, -0x1 ;  /* 0xffffffffff0f7424 */ /* 0x000fce00078e00ff */
[----:B01----:R-:W-:Y:S05]  /*1a260*/  WARPSYNC.COLLECTIVE R15, `(.L_x_15690) ;  /* 0x000000000f0c7348 */ /* 0x003fea0003c00000 */
[----:B------:R-:W-:Y:S02]  /*1a270*/  ELECT P6, UR62, PT ;  /* 0x00000000003e782f */ /* 0x000fe400038c0000 */
[----:B------:R-:W-:Y:S01]  /*1a280*/  MOV R14, UR62 ;  /* 0x0000003e000e7c02 */ /* 0x000fe20008000f00 */
[----:B01----:R-:W-:Y:S10]  /*1a290*/  ENDCOLLECTIVE ;  /* 0x000000000000791b */ /* 0x003ff40003800000 */
.L_x_15690:
[----:B------:R-:W-:Y:S05]  /*1a2a0*/  BSYNC B1 ;  /* 0x0000000000017941 */ /* 0x000fea0003800000 */
.L_x_15689:
[----:B------:R-:W-:Y:S05]  /*1a2b0*/  BRA `(.L_x_15524) ;  /* 0xffffff8c00907947 */ /* 0x000fea000383ffff */
.L_x_15527:
[----:B0-----:R0:W2:Y:S02]  /*1a2c0*/  SYNCS.PHASECHK.TRANS64.TRYWAIT P0, [R22+URZ+0x16820], R5 ;  /* 0x01682005160075a7 */ /* 0x0010a4000800017f */
[----:B--2---:R-:W-:Y:S05]  /*1a2d0*/  @!P0 NANOSLEEP.SYNCS 0x989680 ;  /* 0x009896800000895d */ /* 0x004fea0003900000 */
[----:B------:R-:W2:Y:S02]  /*1a2e0*/  @!P0 SYNCS.PHASECHK.TRANS64 P0, [R22+URZ+0x16820], R5 ;  /* 0x01682005160085a7 */ /* 0x000ea4000800007f */
[----:B--2---:R-:W-:Y:S05]  /*1a2f0*/  @!P0 BRA `(.L_x_15527) ;  /* 0xfffffffc00f08947 */ /* 0x004fea000383ffff */
[----:B------:R-:W-:Y:S05]  /*1a300*/  BRA `(.L_x_15691) ;  /* 0xffffff8c00a07947 */ /* 0x000fea000383ffff */
.L_x_15531:
[----:B0-----:R0:W2:Y:S02]  /*1a310*/  SYNCS.PHASECHK.TRANS64.TRYWAIT P0, [R5+URZ+0x168a0], R6 ;  /* 0x0168a006050075a7 */ /* 0x0010a4000800017f */
[----:B--2---:R-:W-:Y:S05]  /*1a320*/  @!P0 NANOSLEEP.SYNCS 0x989680 ;  /* 0x009896800000895d */ /* 0x004fea0003900000 */
[----:B------:R-:W2:Y:S02]  /*1a330*/  @!P0 SYNCS.PHASECHK.TRANS64 P0, [R5+URZ+0x168a0], R6 ;  /* 0x0168a006050085a7 */ /* 0x000ea4000800007f */
[----:B--2---:R-:W-:Y:S05]  /*1a340*/  @!P0 BRA `(.L_x_15531) ;  /* 0xfffffffc00f08947 */ /* 0x004fea000383ffff */
[----:B------:R-:W-:Y:S05]  /*1a350*/  BRA `(.L_x_15692) ;  /* 0xffffff8c00bc7947 */ /* 0x000fea000383ffff */
.L_x_15536:
[----:B-1----:R1:W2:Y:S02]  /*1a360*/  SYNCS.PHASECHK.TRANS64.TRYWAIT P0, [R5+URZ+0x168c0], R6 ;  /* 0x0168c006050075a7 */ /* 0x0022a4000800017f */
[----:B--2---:R-:W-:Y:S05]  /*1a370*/  @!P0 NANOSLEEP.SYNCS 0x989680 ;  /* 0x009896800000895d */ /* 0x004fea0003900000 */
[----:B------:R-:W2:Y:S02]  /*1a380*/  @!P0 SYNCS.PHASECHK.TRANS64 P0, [R5+URZ+0x168c0], R6 ;  /* 0x0168c006050085a7 */ /* 0x000ea4000800007f */
[----:B--2---:R-:W-:Y:S05]  /*1a390*/  @!P0 BRA `(.L_x_15536) ;  /* 0xfffffffc00f08947 */ /* 0x004fea000383ffff */
[----:B------:R-:W-:Y:S05]  /*1a3a0*/  BRA `(.L_x_15693) ;  /* 0xffffff90003c7947 */ /* 0x000fea000383ffff */
.L_x_15543:
[----:B--2---:R2:W3:Y:S02]  /*1a3b0*/  SYNCS.PHASECHK.TRANS64.TRYWAIT P1, [R5+URZ+0x168a0], R6 ;  /* 0x0168a006050075a7 */ /* 0x0044e4000802017f */
[----:B---3--:R-:W-:Y:S05]  /*1a3c0*/  @!P1 NANOSLEEP.SYNCS 0x989680 ;  /* 0x009896800000995d */ /* 0x008fea0003900000 */
[----:B------:R-:W3:Y:S02]  /*1a3d0*/  @!P1 SYNCS.PHASECHK.TRANS64 P1, [R5+URZ+0x168a0], R6 ;  /* 0x0168a006050095a7 */ /* 0x000ee4000802007f */
[----:B---3--:R-:W-:Y:S05]  /*1a3e0*/  @!P1 BRA `(.L_x_15543) ;  /* 0xfffffffc00f09947 */ /* 0x008fea000383ffff */
[----:B------:R-:W-:Y:S05]  /*1a3f0*/  BRA `(.L_x_15694) ;  /* 0xffffff9400087947 */ /* 0x000fea000383ffff */
.L_x_15548:
[----:B0-----:R0:W1:Y:S02]  /*1a400*/  SYNCS.PHASECHK.TRANS64.TRYWAIT P1, [R5+URZ+0x168c0], R6 ;  /* 0x0168c006050075a7 */ /* 0x001064000802017f */
[----:B-1----:R-:W-:Y:S05]  /*1a410*/  @!P1 NANOSLEEP.SYNCS 0x989680 ;  /* 0x009896800000995d */ /* 0x002fea0003900000 */
[----:B------:R-:W1:Y:S02]  /*1a420*/  @!P1 SYNCS.PHASECHK.TRANS64 P1, [R5+URZ+0x168c0], R6 ;  /* 0x0168c006050095a7 */ /* 0x000e64000802007f */
[----:B-1----:R-:W-:Y:S05]  /*1a430*/  @!P1 BRA `(.L_x_15548) ;  /* 0xfffffffc00f09947 */ /* 0x002fea000383ffff */
[----:B------:R-:W-:Y:S05]  /*1a440*/  BRA `(.L_x_15695) ;  /* 0xffffff9400807947 */ /* 0x000fea000383ffff */
.L_x_15561:
        /* <DEDUP_REMOVED lines=11> */
.L_x_15697:
[----:B------:R-:W-:Y:S05]  /*1a500*/  BSYNC B0 ;  /* 0x0000000000007941 */ /* 0x000fea0003800000 */
.L_x_15696:
[----:B------:R-:W-:Y:S05]  /*1a510*/  BRA `(.L_x_15698) ;  /* 0xffffffa000347947 */ /* 0x000fea000383ffff */
.L_x_15564:
[----:B-1----:R1:W2:Y:S02]  /*1a520*/  SYNCS.PHASECHK.TRANS64.TRYWAIT P0, [R3+URZ+0x16840], R4 ;  /* 0x01684004030075a7 */ /* 0x0022a4000800017f */
[----:B--2---:R-:W-:Y:S05]  /*1a530*/  @!P0 NANOSLEEP.SYNCS 0x989680 ;  /* 0x009896800000895d */ /* 0x004fea0003900000 */
[----:B------:R-:W2:Y:S02]  /*1a540*/  @!P0 SYNCS.PHASECHK.TRANS64 P0, [R3+URZ+0x16840], R4 ;  /* 0x01684004030085a7 */ /* 0x000ea4000800007f */
[----:B--2---:R-:W-:Y:S05]  /*1a550*/  @!P0 BRA `(.L_x_15564) ;  /* 0xfffffffc00f08947 */ /* 0x004fea000383ffff */
[----:B------:R-:W-:Y:S05]  /*1a560*/  BRA `(.L_x_15699) ;  /* 0xffffffa000947947 */ /* 0x000fea000383ffff */
.L_x_15565:
        /* <DEDUP_REMOVED lines=8> */
.L_x_15701:
[----:B------:R-:W-:Y:S05]  /*1a5f0*/  BSYNC B0 ;  /* 0x0000000000007941 */ /* 0x000fea0003800000 */
.L_x_15700:
[----:B------:R-:W-:Y:S01]  /*1a600*/  MOV R13, R0 ;  /* 0x00000000000d7202 */ /* 0x000fe20000000f00 */
[----:B------:R-:W-:Y:S01]  /*1a610*/  IMAD.MOV.U32 R12, RZ, RZ, RZ ;  /* 0x000000ffff0c7224 */ /* 0x000fe200078e00ff */
[----:B------:R-:W-:Y:S01]  /*1a620*/  @P0 LEA R8, R5, R22, 0x1 ;  /* 0x0000001605080211 */ /* 0x000fe200078e08ff */
[----:B------:R-:W-:Y:S02]  /*1a630*/  IMAD.MOV.U32 R11, RZ, RZ, 0x181f ;  /* 0x0000181fff0b7424 */ /* 0x000fe400078e00ff */
[----:B------:R-:W-:Y:S02]  /*1a640*/  IMAD.MOV.U32 R15, RZ, RZ, -0x1 ;  /* 0xffffffffff0f7424 */ /* 0x000fe400078e00ff */
[----:B------:R-:W-:-:S07]  /*1a650*/  IMAD.MOV.U32 R6, RZ, RZ, R14 ;  /* 0x000000ffff067224 */ /* 0x000fce00078e000e */
[----:B------:R-:W-:Y:S05]  /*1a660*/  WARPSYNC.COLLECTIVE R15, `(.L_x_15702) ;  /* 0x000000000f087348 */ /* 0x000fea0003c00000 */
[----:B------:R0:W1:Y:S02]  /*1a670*/  SHFL.IDX P6, R14, R13, R12, R11 ;  /* 0x0000000c0d0e7389 */ /* 0x00006400000c000b */
[----:B01----:R-:W-:Y:S01]  /*1a680*/  ENDCOLLECTIVE ;  /* 0x000000000000791b */ /* 0x003fe20003800000 */
.L_x_15702:
[----:B------:R-:W-:Y:S02]  /*1a690*/  IMAD.MOV.U32 R13, RZ, RZ, R2 ;  /* 0x000000ffff0d7224 */ /* 0x000fe400078e0002 */
[----:B------:R-:W-:Y:S02]  /*1a6a0*/  IMAD.MOV.U32 R12, RZ, RZ, 0x1 ;  /* 0x00000001ff0c7424 */ /* 0x000fe400078e00ff */
[----:B------:R-:W-:-:S07]  /*1a6b0*/  IMAD.MOV.U32 R7, RZ, RZ, R14 ;  /* 0x000000ffff077224 */ /* 0x000fce00078e000e */
[----:B------:R-:W-:Y:S05]  /*1a6c0*/  WARPSYNC.COLLECTIVE R15, `(.L_x_15703) ;  /* 0x000000000f087348 */ /* 0x000fea0003c00000 */
[----:B------:R0:W1:Y:S02]  /*1a6d0*/  SHFL.IDX P6, R14, R13, R12, R11 ;  /* 0x0000000c0d0e7389 */ /* 0x00006400000c000b */
[----:B01----:R-:W-:Y:S01]  /*1a6e0*/  ENDCOLLECTIVE ;  /* 0x000000000000791b */ /* 0x003fe20003800000 */
.L_x_15703:
        /* <DEDUP_REMOVED lines=15> */
.L_x_15704:
[----:B------:R-:W-:Y:S02]  /*1a7e0*/  @P0 IMAD R8, R5, 0x2, R22 ;  /* 0x0000000205080824 */ /* 0x000fe400078e0216 */
[----:B------:R-:W-:Y:S02]  /*1a7f0*/  IMAD.MOV.U32 R13, RZ, RZ, R2 ;  /* 0x000000ffff0d7224 */ /* 0x000fe400078e0002 */
[----:B------:R-:W-:Y:S02]  /*1a800*/  IMAD.MOV.U32 R12, RZ, RZ, 0x2 ;  /* 0x00000002ff0c7424 */ /* 0x000fe400078e00ff */
[----:B------:R-:W-:-:S07]  /*1a810*/  IMAD.MOV.U32 R7, RZ, RZ, R14 ;  /* 0x000000ffff077224 */ /* 0x000fce00078e000e */
[----:B------:R-:W-:Y:S05]  /*1a820*/  WARPSYNC.COLLECTIVE R15, `(.L_x_15705) ;  /* 0x000000000f087348 */ /* 0x000fea0003c00000 */
[----:B------:R0:W1:Y:S02]  /*1a830*/  SHFL.IDX P6, R14, R13, R12, R11 ;  /* 0x0000000c0d0e7389 */ /* 0x00006400000c000b */
[----:B01----:R-:W-:Y:S01]  /*1a840*/  ENDCOLLECTIVE ;  /* 0x000000000000791b */ /* 0x003fe20003800000 */
.L_x_15705:
        /* <DEDUP_REMOVED lines=15> */
.L_x_15706:
[----:B------:R-:W-:Y:S02]  /*1a940*/  @P0 IMAD R8, R5, 0x2, R22 ;  /* 0x0000000205080824 */ /* 0x000fe400078e0216 */
[----:B------:R-:W-:Y:S02]  /*1a950*/  IMAD.MOV.U32 R13, RZ, RZ, R2 ;  /* 0x000000ffff0d7224 */ /* 0x000fe400078e0002 */
[----:B------:R-:W-:Y:S01]  /*1a960*/  IMAD.MOV.U32 R12, RZ, RZ, 0x3 ;  /* 0x00000003ff0c7424 */ /* 0x000fe200078e00ff */
[----:B------:R-:W-:-:S07]  /*1a970*/  MOV R7, R14 ;  /* 0x0000000e00077202 */ /* 0x000fce0000000f00 */
[----:B------:R-:W-:Y:S05]  /*1a980*/  WARPSYNC.COLLECTIVE R15, `(.L_x_15707) ;  /* 0x000000000f087348 */ /* 0x000fea0003c00000 */
[----:B------:R0:W1:Y:S02]  /*1a990*/  SHFL.IDX P6, R14, R13, R12, R11 ;  /* 0x0000000c0d0e7389 */ /* 0x00006400000c000b */
[----:B01----:R-:W-:Y:S01]  /*1a9a0*/  ENDCOLLECTIVE ;  /* 0x000000000000791b */ /* 0x003fe20003800000 */
.L_x_15707:
        /* <DEDUP_REMOVED lines=15> */
.L_x_15708:
[----:B------:R-:W-:Y:S02]  /*1aaa0*/  @P0 IMAD R8, R5, 0x2, R22 ;  /* 0x0000000205080824 */ /* 0x000fe400078e0216 */
[----:B------:R-:W-:Y:S02]  /*1aab0*/  IMAD.MOV.U32 R13, RZ, RZ, R2 ;  /* 0x000000ffff0d7224 */ /* 0x000fe400078e0002 */
[----:B------:R-:W-:Y:S02]  /*1aac0*/  IMAD.MOV.U32 R12, RZ, RZ, 0x4 ;  /* 0x00000004ff0c7424 */ /* 0x000fe400078e00ff */
[----:B------:R-:W-:-:S07]  /*1aad0*/  IMAD.MOV.U32 R7, RZ, RZ, R14 ;  /* 0x000000ffff077224 */ /* 0x000fce00078e000e */
[----:B------:R-:W-:Y:S05]  /*1aae0*/  WARPSYNC.COLLECTIVE R15, `(.L_x_15709) ;  /* 0x000000000f087348 */ /* 0x000fea0003c00000 */
[----:B------:R0:W1:Y:S02]  /*1aaf0*/  SHFL.IDX P6, R14, R13, R12, R11 ;  /* 0x0000000c0d0e7389 */ /* 0x00006400000c000b */
[----:B01----:R-:W-:Y:S01]  /*1ab00*/  ENDCOLLECTIVE ;  /* 0x000000000000791b */ /* 0x003fe20003800000 */
.L_x_15709:
        /* <DEDUP_REMOVED lines=15> */
.L_x_15710:
[----:B------:R-:W-:Y:S02]  /*1ac00*/  @P0 IMAD R8, R5, 0x2, R22 ;  /* 0x0000000205080824 */ /* 0x000fe400078e0216 */
[----:B------:R-:W-:Y:S01]  /*1ac10*/  IMAD.MOV.U32 R13, RZ, RZ, R2 ;  /* 0x000000ffff0d7224 */ /* 0x000fe200078e0002 */
[----:B------:R-:W-:Y:S01]  /*1ac20*/  MOV R12, 0x5 ;  /* 0x00000005000c7802 */ /* 0x000fe20000000f00 */
[----:B------:R-:W-:-:S07]  /*1ac30*/  IMAD.MOV.U32 R7, RZ, RZ, R14 ;  /* 0x000000ffff077224 */ /* 0x000fce00078e000e */
[----:B------:R-:W-:Y:S05]  /*1ac40*/  WARPSYNC.COLLECTIVE R15, `(.L_x_15711) ;  /* 0x000000000f087348 */ /* 0x000fea0003c00000 */
[----:B------:R0:W1:Y:S02]  /*1ac50*/  SHFL.IDX P6, R14, R13, R12, R11 ;  /* 0x0000000c0d0e7389 */ /* 0x00006400000c000b */
[----:B01----:R-:W-:Y:S01]  /*1ac60*/  ENDCOLLECTIVE ;  /* 0x000000000000791b */ /* 0x003fe20003800000 */
.L_x_15711:
        /* <DEDUP_REMOVED lines=15> */
.L_x_15712:
[----:B------:R-:W-:Y:S01]  /*1ad60*/  @P0 IMAD R8, R5, 0x2, R22 ;  /* 0x0000000205080824 */ /* 0x000fe200078e0216 */
[----:B------:R-:W-:Y:S01]  /*1ad70*/  MOV R13, R2 ;  /* 0x00000002000d7202 */ /* 0x000fe20000000f00 */
[----:B------:R-:W-:Y:S02]  /*1ad80*/  IMAD.MOV.U32 R12, RZ, RZ, 0x6 ;  /* 0x00000006ff0c7424 */ /* 0x000fe400078e00ff */
[----:B------:R-:W-:-:S07]  /*1ad90*/  IMAD.MOV.U32 R7, RZ, RZ, R14 ;  /* 0x000000ffff077224 */ /* 0x000fce00078e000e */
[----:B------:R-:W-:Y:S05]  /*1ada0*/  WARPSYNC.COLLECTIVE R15, `(.L_x_15713) ;  /* 0x000000000f087348 */ /* 0x000fea0003c00000 */
[----:B------:R0:W1:Y:S02]  /*1adb0*/  SHFL.IDX P6, R14, R13, R12, R11 ;  /* 0x0000000c0d0e7389 */ /* 0x00006400000c000b */
[----:B01----:R-:W-:Y:S01]  /*1adc0*/  ENDCOLLECTIVE ;  /* 0x000000000000791b */ /* 0x003fe20003800000 */
.L_x_15713:
        /* <DEDUP_REMOVED lines=15> */
.L_x_15714:
[----:B------:R-:W-:Y:S01]  /*1aec0*/  @P0 LEA R8, R5, R22, 0x1 ;  /* 0x0000001605080211 */ /* 0x000fe200078e08ff */
[----:B------:R-:W-:Y:S02]  /*1aed0*/  IMAD.MOV.U32 R13, RZ, RZ, R2 ;  /* 0x000000ffff0d7224 */ /* 0x000fe400078e0002 */
[----:B------:R-:W-:Y:S02]  /*1aee0*/  IMAD.MOV.U32 R12, RZ, RZ, 0x7 ;  /* 0x00000007ff0c7424 */ /* 0x000fe400078e00ff */
[----:B------:R-:W-:-:S07]  /*1aef0*/  IMAD.MOV.U32 R7, RZ, RZ, R14 ;  /* 0x000000ffff077224 */ /* 0x000fce00078e000e */
[----:B------:R-:W-:Y:S05]  /*1af00*/  WARPSYNC.COLLECTIVE R15, `(.L_x_15715) ;  /* 0x000000000f087348 */ /* 0x000fea0003c00000 */
[----:B------:R0:W1:Y:S02]  /*1af10*/  SHFL.IDX P6, R14, R13, R12, R11 ;  /* 0x0000000c0d0e7389 */ /* 0x00006400000c000b */
[----:B01----:R-:W-:Y:S01]  /*1af20*/  ENDCOLLECTIVE ;  /* 0x000000000000791b */ /* 0x003fe20003800000 */
.L_x_15715:
        /* <DEDUP_REMOVED lines=10> */
.L_x_15716:
[----:B------:R-:W-:Y:S01]  /*1afd0*/  @!PT LDS RZ, [RZ] ;  /* 0x00000000fffff984 */ /* 0x000fe20000000800 */
[----:B------:R-:W-:Y:S01]  /*1afe0*/  @!PT LDS RZ, [RZ] ;  /* 0x00000000fffff984 */ /* 0x000fe20000000800 */
[----:B------:R-:W-:Y:S01]  /*1aff0*/  @!PT LDS RZ, [RZ] ;  /* 0x00000000fffff984 */ /* 0x000fe20000000800 */
[----:B------:R0:W-:Y:S01]  /*1b000*/  @P0 LDGSTS.E.BYPASS.LTC128B.128 [R8+0x11400], desc[UR40][R6.64], !P2 ;  /* 0x1140000006080fae */ /* 0x0001e2000d101d68 */
[----:B------:R-:W-:Y:S01]  /*1b010*/  IMAD.MOV.U32 R0, RZ, RZ, R14 ;  /* 0x000000ffff007224 */ /* 0x000fe200078e000e */
[----:B------:R-:W-:Y:S06]  /*1b020*/  BRA `(.L_x_15717) ;  /* 0xffffff9c00a87947 */ /* 0x000fec000383ffff */
.L_x_15570:
[----:B------:R-:W2:Y:S01]  /*1b030*/  LDL.LU R11, [R1+0x38] ;  /* 0x00003800010b7983 */ /* 0x000ea20000300800 */
[----:B------:R-:W-:Y:S01]  /*1b040*/  MOV R13, R0 ;  /* 0x00000000000d7202 */ /* 0x000fe20000000f00 */
[----:B------:R-:W-:Y:S02]  /*1b050*/  IMAD.MOV.U32 R12, RZ, RZ, RZ ;  /* 0x000000ffff0c7224 */ /* 0x000fe400078e00ff */
[----:B------:R-:W-:Y:S02]  /*1b060*/  IMAD.MOV.U32 R15, RZ, RZ, -0x1 ;  /* 0xffffffffff0f7424 */ /* 0x000fe400078e00ff */
[----:B------:R-:W-:-:S04]  /*1b070*/  IMAD R17, R17, 0xc0, R9 ;  /* 0x000000c011117824 */ /* 0x000fc800078e0209 */
[----:B------:R-:W-:Y:S02]  /*1b080*/  VIADD R8, R17, 0x10 ;  /* 0x0000001011087836 */ /* 0x000fe40000000000 */
[----:B--2---:R-:W-:Y:S02]  /*1b090*/  IMAD R3, R11, R10, RZ ;  /* 0x0000000a0b037224 */ /* 0x004fe400078e02ff */
[----:B------:R-:W-:-:S03]  /*1b0a0*/  IMAD.MOV.U32 R11, RZ, RZ, 0x181f ;  /* 0x0000181fff0b7424 */ /* 0x000fc600078e00ff */
[----:B------:R-:W-:-:S13]  /*1b0b0*/  ISETP.GE.AND P1, PT, R17, R3, PT ;  /* 0x000000031100720c */ /* 0x000fda0003f26270 */
[----:B-----5:R-:W-:Y:S05]  /*1b0c0*/  WARPSYNC.COLLECTIVE R15, `(.L_x_15718) ;  /* 0x000000000f087348 */ /* 0x020fea0003c00000 */
[----:B------:R0:W1:Y:S02]  /*1b0d0*/  SHFL.IDX P6, R14, R13, R12, R11 ;  /* 0x0000000c0d0e7389 */ /* 0x00006400000c000b */
[----:B01---5:R-:W-:Y:S01]  /*1b0e0*/  ENDCOLLECTIVE ;  /* 0x000000000000791b */ /* 0x023fe20003800000 */
.L_x_15718:
[----:B------:R-:W-:Y:S02]  /*1b0f0*/  IMAD.MOV.U32 R13, RZ, RZ, R2 ;  /* 0x000000ffff0d7224 */ /* 0x000fe400078e0002 */
[----:B------:R-:W-:-:S07]  /*1b100*/  IMAD.MOV.U32 R6, RZ, RZ, R14 ;  /* 0x000000ffff067224 */ /* 0x000fce00078e000e */
[----:B------:R-:W-:Y:S05]  /*1b110*/  WARPSYNC.COLLECTIVE R15, `(.L_x_15719) ;  /* 0x000000000f087348 */ /* 0x000fea0003c00000 */
[----:B------:R0:W1:Y:S02]  /*1b120*/  SHFL.IDX P6, R14, R13, R12, R11 ;  /* 0x0000000c0d0e7389 */ /* 0x00006400000c000b */
[----:B01----:R-:W-:Y:S01]  /*1b130*/  ENDCOLLECTIVE ;  /* 0x000000000000791b */ /* 0x003fe20003800000 */
.L_x_15719:
[----:B------:R-:W-:Y:S02]  /*1b140*/  IMAD.MOV.U32 R13, RZ, RZ, R0 ;  /* 0x000000ffff0d7224 */ /* 0x000fe400078e0000 */
[----:B------:R-:W-:Y:S01]  /*1b150*/  IMAD.MOV.U32 R12, RZ, RZ, 0x1 ;  /* 0x00000001ff0c7424 */ /* 0x000fe200078e00ff */
[----:B------:R-:W-:-:S07]  /*1b160*/  MOV R7, R14 ;  /* 0x0000000e00077202 */ /* 0x000fce0000000f00 */
[----:B------:R-:W-:Y:S05]  /*1b170*/  WARPSYNC.COLLECTIVE R15, `(.L_x_15720) ;  /* 0x000000000f087348 */ /* 0x000fea0003c00000 */
[----:B------:R0:W1:Y:S02]  /*1b180*/  SHFL.IDX P6, R14, R13, R12, R11 ;  /* 0x0000000c0d0e7389 */ /* 0x00006400000c000b */
[----:B01----:R-:W-:Y:S01]  /*1b190*/  ENDCOLLECTIVE ;  /* 0x000000000000791b */ /* 0x003fe20003800000 */
.L_x_15720:
        /* <DEDUP_REMOVED lines=15> */
.L_x_15721:
[----:B------:R-:W-:Y:S02]  /*1b290*/  IMAD.MOV.U32 R13, RZ, RZ, R0 ;  /* 0x000000ffff0d7224 */ /* 0x000fe400078e0000 */
[----:B------:R-:W-:Y:S02]  /*1b2a0*/  IMAD.MOV.U32 R12, RZ, RZ, 0x2 ;  /* 0x00000002ff0c7424 */ /* 0x000fe400078e00ff */
[----:B------:R-:W-:-:S07]  /*1b2b0*/  IMAD.MOV.U32 R7, RZ, RZ, R14 ;  /* 0x000000ffff077224 */ /* 0x000fce00078e000e */
[----:B------:R-:W-:Y:S05]  /*1b2c0*/  WARPSYNC.COLLECTIVE R15, `(.L_x_15722) ;  /* 0x000000000f087348 */ /* 0x000fea0003c00000 */
[----:B------:R0:W1:Y:S02]  /*1b2d0*/  SHFL.IDX P6, R14, R13, R12, R11 ;  /* 0x0000000c0d0e7389 */ /* 0x00006400000c000b */
[----:B01----:R-:W-:Y:S01]  /*1b2e0*/  ENDCOLLECTIVE ;  /* 0x000000000000791b */ /* 0x003fe20003800000 */
.L_x_15722:
        /* <DEDUP_REMOVED lines=16> */
.L_x_15723:
[----:B------:R-:W-:Y:S01]  /*1b3f0*/  IMAD.MOV.U32 R13, RZ, RZ, R0 ;  /* 0x000000ffff0d7224 */ /* 0x000fe200078e0000 */
[----:B------:R-:W-:Y:S01]  /*1b400*/  MOV R12, 0x3 ;  /* 0x00000003000c7802 */ /* 0x000fe20000000f00 */
[----:B------:R-:W-:-:S07]  /*1b410*/  IMAD.MOV.U32 R7, RZ, RZ, R14 ;  /* 0x000000ffff077224 */ /* 0x000fce00078e000e */
[----:B------:R-:W-:Y:S05]  /*1b420*/  WARPSYNC.COLLECTIVE R15, `(.L_x_15724) ;  /* 0x000000000f087348 */ /* 0x000fea0003c00000 */
[----:B------:R0:W1:Y:S02]  /*1b430*/  SHFL.IDX P6, R14, R13, R12, R11 ;  /* 0x0000000c0d0e7389 */ /* 0x00006400000c000b */
[----:B01----:R-:W-:Y:S01]  /*1b440*/  ENDCOLLECTIVE ;  /* 0x000000000000791b */ /* 0x003fe20003800000 */
.L_x_15724:
        /* <DEDUP_REMOVED lines=16> */
.L_x_15725:
[----:B------:R-:W-:Y:S01]  /*1b550*/  MOV R13, R0 ;  /* 0x00000000000d7202 */ /* 0x000fe20000000f00 */
[----:B------:R-:W-:Y:S02]  /*1b560*/  IMAD.MOV.U32 R12, RZ, RZ, 0x4 ;  /* 0x00000004ff0c7424 */ /* 0x000fe400078e00ff */
[----:B------:R-:W-:-:S07]  /*1b570*/  IMAD.MOV.U32 R7, RZ, RZ, R14 ;  /* 0x000000ffff077224 */ /* 0x000fce00078e000e */
[----:B------:R-:W-:Y:S05]  /*1b580*/  WARPSYNC.COLLECTIVE R15, `(.L_x_15726) ;  /* 0x000000000f087348 */ /* 0x000fea0003c00000 */
[----:B------:R0:W1:Y:S02]  /*1b590*/  SHFL.IDX P6, R14, R13, R12, R11 ;  /* 0x0000000c0d0e7389 */ /* 0x00006400000c000b */
[----:B01----:R-:W-:Y:S01]  /*1b5a0*/  ENDCOLLECTIVE ;  /* 0x000000000000791b */ /* 0x003fe20003800000 */
.L_x_15726:
        /* <DEDUP_REMOVED lines=16> */
.L_x_15727:
[----:B------:R-:W-:Y:S02]  /*1b6b0*/  IMAD.MOV.U32 R13, RZ, RZ, R0 ;  /* 0x000000ffff0d7224 */ /* 0x000fe400078e0000 */
[----:B------:R-:W-:Y:S02]  /*1b6c0*/  IMAD.MOV.U32 R12, RZ, RZ, 0x5 ;  /* 0x00000005ff0c7424 */ /* 0x000fe400078e00ff */
[----:B------:R-:W-:-:S07]  /*1b6d0*/  IMAD.MOV.U32 R7, RZ, RZ, R14 ;  /* 0x000000ffff077224 */ /* 0x000fce00078e000e */
[----:B------:R-:W-:Y:S05]  /*1b6e0*/  WARPSYNC.COLLECTIVE R15, `(.L_x_15728) ;  /* 0x000000000f087348 */ /* 0x000fea0003c00000 */
[----:B------:R0:W1:Y:S02]  /*1b6f0*/  SHFL.IDX P6, R14, R13, R12, R11 ;  /* 0x0000000c0d0e7389 */ /* 0x00006400000c000b */
[----:B01----:R-:W-:Y:S01]  /*1b700*/  ENDCOLLECTIVE ;  /* 0x000000000000791b */ /* 0x003fe20003800000 */
.L_x_15728:
        /* <DEDUP_REMOVED lines=16> */
.L_x_15729:
[----:B------:R-:W-:Y:S02]  /*1b810*/  IMAD.MOV.U32 R13, RZ, RZ, R0 ;  /* 0x000000ffff0d7224 */ /* 0x000fe400078e0000 */
[----:B------:R-:W-:Y:S02]  /*1b820*/  IMAD.MOV.U32 R12, RZ, RZ, 0x6 ;  /* 0x00000006ff0c7424 */ /* 0x000fe400078e00ff */
[----:B------:R-:W-:-:S07]  /*1b830*/  IMAD.MOV.U32 R7, RZ, RZ, R14 ;  /* 0x000000ffff077224 */ /* 0x000fce00078e000e */
[----:B------:R-:W-:Y:S05]  /*1b840*/  WARPSYNC.COLLECTIVE R15, `(.L_x_15730) ;  /* 0x000000000f087348 */ /* 0x000fea0003c00000 */
[----:B------:R0:W1:Y:S02]  /*1b850*/  SHFL.IDX P6, R14, R13, R12, R11 ;  /* 0x0000000c0d0e7389 */ /* 0x00006400000c000b */
[----:B01----:R-:W-:Y:S01]  /*1b860*/  ENDCOLLECTIVE ;  /* 0x000000000000791b */ /* 0x003fe20003800000 */
.L_x_15730:
        /* <DEDUP_REMOVED lines=16> */
.L_x_15731:
[----:B------:R-:W-:Y:S02]  /*1b970*/  IMAD.MOV.U32 R13, RZ, RZ, R0 ;  /* 0x000000ffff0d7224 */ /* 0x000fe400078e0000 */
[----:B------:R-:W-:Y:S02]  /*1b980*/  IMAD.MOV.U32 R12, RZ, RZ, 0x7 ;  /* 0x00000007ff0c7424 */ /* 0x000fe400078e00ff */
[----:B------:R-:W-:Y:S01]  /*1b990*/  VIADD R0, R17, 0x70 ;  /* 0x0000007011007836 */ /* 0x000fe20000000000 */
[----:B------:R-:W-:-:S07]  /*1b9a0*/  MOV R7, R14 ;  /* 0x0000000e00077202 */ /* 0x000fce0000000f00 */
[----:B------:R-:W-:Y:S05]  /*1b9b0*/  WARPSYNC.COLLECTIVE R15, `(.L_x_15732) ;  /* 0x000000000f087348 */ /* 0x000fea0003c00000 */
[----:B------:R0:W1:Y:S02]  /*1b9c0*/  SHFL.IDX P6, R14, R13, R12, R11 ;  /* 0x0000000c0d0e7389 */ /* 0x00006400000c000b */
[----:B01----:R-:W-:Y:S01]  /*1b9d0*/  ENDCOLLECTIVE ;  /* 0x000000000000791b */ /* 0x003fe20003800000 */
.L_x_15732:
        /* <DEDUP_REMOVED lines=11> */
[----:B------:R-:W-:Y:S02]  /*1ba90*/  VIADD R0, R17, 0x80 ;  /* 0x0000008011007836 */ /* 0x000fe40000000000 */
[----:B0-----:R-:W-:-:S10]  /*1baa0*/  IMAD.MOV.U32 R6, RZ, RZ, R14 ;  /* 0x000000ffff067224 */ /* 0x001fd400078e000e */
[----:B------:R-:W-:Y:S05]  /*1bab0*/  WARPSYNC.COLLECTIVE R15, `(.L_x_15733) ;  /* 0x000000000f087348 */ /* 0x000fea0003c00000 */
[----:B------:R0:W1:Y:S02]  /*1bac0*/  SHFL.IDX P6, R14, R13, R12, R11 ;  /* 0x0000000c0d0e7389 */ /* 0x00006400000c000b */
[----:B01----:R-:W-:Y:S01]  /*1bad0*/  ENDCOLLECTIVE ;  /* 0x000000000000791b */ /* 0x003fe20003800000 */
.L_x_15733:
[----:B------:R-:W-:Y:S01]  /*1bae0*/  MOV R13, R4 ;  /* 0x00000004000d7202 */ /* 0x000fe20000000f00 */
[----:B------:R-:W-:Y:S01]  /*1baf0*/  IMAD.MOV.U32 R12, RZ, RZ, RZ ;  /* 0x000000ffff0c7224 */ /* 0x000fe200078e00ff */
[----:B------:R-:W-:-:S07]  /*1bb00*/  MOV R2, R14 ;  /* 0x0000000e00027202 */ /* 0x000fce0000000f00 */
[----:B------:R-:W-:Y:S05]  /*1bb10*/  WARPSYNC.COLLECTIVE R15, `(.L_x_15734) ;  /* 0x000000000f087348 */ /* 0x000fea0003c00000 */
[----:B------:R0:W1:Y:S02]  /*1bb20*/  SHFL.IDX P6, R14, R13, R12, R11 ;  /* 0x0000000c0d0e7389 */ /* 0x00006400000c000b */
[----:B01----:R-:W-:Y:S01]  /*1bb30*/  ENDCOLLECTIVE ;  /* 0x000000000000791b */ /* 0x003fe20003800000 */
.L_x_15734:
        /* <DEDUP_REMOVED lines=15> */
.L_x_15735:
[----:B------:R-:W-:Y:S02]  /*1bc30*/  IMAD.MOV.U32 R13, RZ, RZ, R4 ;  /* 0x000000ffff0d7224 */ /* 0x000fe400078e0004 */
[----:B------:R-:W-:Y:S02]  /*1bc40*/  IMAD.MOV.U32 R12, RZ, RZ, 0x1 ;  /* 0x00000001ff0c7424 */ /* 0x000fe400078e00ff */
[----:B------:R-:W-:-:S07]  /*1bc50*/  IMAD.MOV.U32 R0, RZ, RZ, R14 ;  /* 0x000000ffff007224 */ /* 0x000fce00078e000e */
[----:B------:R-:W-:Y:S05]  /*1bc60*/  WARPSYNC.COLLECTIVE R15, `(.L_x_15736) ;  /* 0x000000000f087348 */ /* 0x000fea0003c00000 */
[----:B------:R0:W1:Y:S02]  /*1bc70*/  SHFL.IDX P6, R14, R13, R12, R11 ;  /* 0x0000000c0d0e7389 */ /* 0x00006400000c000b */
[----:B01----:R-:W-:Y:S01]  /*1bc80*/  ENDCOLLECTIVE ;  /* 0x000000000000791b */ /* 0x003fe20003800000 */
.L_x_15736:
[----:B------:R-:W-:-:S05]  /*1bc90*/  @!P1 LEA R0, P2, R21, R0, 0x1 ;  /* 0x0000000015009211 */ /* 0x000fca00078408ff */
[----:B------:R-:W-:-:S05]  /*1bca0*/  @!P1 IMAD.X R6, RZ, RZ, R8, P2 ;  /* 0x000000ffff069224 */ /* 0x000fca00010e0608 */
[----:B------:R-:W-:Y:S01]  /*1bcb0*/  @!P1 MOV R7, R6 ;  /* 0x0000000600079202 */ /* 0x000fe20000000f00 */
[----:B------:R-:W-:Y:S01]  /*1bcc0*/  @!P1 IMAD.MOV.U32 R6, RZ, RZ, R0 ;  /* 0x000000ffff069224 */ /* 0x000fe200078e0000 */
[----:B------:R-:W-:Y:S01]  /*1bcd0*/  MOV R13, R5 ;  /* 0x00000005000d7202 */ /* 0x000fe20000000f00 */
[----:B------:R-:W-:-:S03]  /*1bce0*/  VIADD R0, R17, 0x90 ;  /* 0x0000009011007836 */ /* 0x000fc60000000000 */
[----:B------:R-:W-:Y:S01]  /*1bcf0*/  @!PT LDS RZ, [RZ] ;  /* 0x00000000fffff984 */ /* 0x000fe20000000800 */
[----:B------:R-:W-:Y:S01]  /*1bd00*/  @!PT LDS RZ, [RZ] ;  /* 0x00000000fffff984 */ /* 0x000fe20000000800 */
[----:B------:R-:W-:Y:S01]  /*1bd10*/  @!PT LDS RZ, [RZ] ;  /* 0x00000000fffff984 */ /* 0x000fe20000000800 */
[----:B------:R0:W-:Y:S02]  /*1bd20*/  @!P1 LDGSTS.E.BYPASS.LTC128B.128 [R20+0xc400], desc[UR40][R6.64], !P0 ;  /* 0x0c40000006149fae */ /* 0x0001e4000c101d68 */
[----:B------:R-:W-:Y:S01]  /*1bd30*/  ISETP.GE.AND P1, PT, R0, R3, PT ;  /* 0x000000030000720c */ /* 0x000fe20003f26270 */
[----:B------:R-:W-:-:S12]  /*1bd40*/  IMAD.MOV.U32 R0, RZ, RZ, R14 ;  /* 0x000000ffff007224 */ /* 0x000fd800078e000e */
[----:B0-----:R-:W-:Y:S05]  /*1bd50*/  WARPSYNC.COLLECTIVE R15, `(.L_x_15737) ;  /* 0x000000000f087348 */ /* 0x001fea0003c00000 */
[----:B------:R1:W2:Y:S02]  /*1bd60*/  SHFL.IDX P6, R14, R13, R12, R11 ;  /* 0x0000000c0d0e7389 */ /* 0x0002a400000c000b */
[----:B012---:R-:W-:Y:S01]  /*1bd70*/  ENDCOLLECTIVE ;  /* 0x000000000000791b */ /* 0x007fe20003800000 */
.L_x_15737:
[----:B------:R-:W-:Y:S02]  /*1bd80*/  IMAD.MOV.U32 R13, RZ, RZ, R4 ;  /* 0x000000ffff0d7224 */ /* 0x000fe400078e0004 */
[----:B------:R-:W-:Y:S02]  /*1bd90*/  IMAD.MOV.U32 R12, RZ, RZ, 0x2 ;  /* 0x00000002ff0c7424 */ /* 0x000fe400078e00ff */
[----:B------:R-:W-:-:S07]  /*1bda0*/  IMAD.MOV.U32 R6, RZ, RZ, R14 ;  /* 0x000000ffff067224 */ /* 0x000fce00078e000e */
[----:B------:R-:W-:Y:S05]  /*1bdb0*/  WARPSYNC.COLLECTIVE R15, `(.L_x_15738) ;  /* 0x000000000f087348 */ /* 0x000fea0003c00000 */
[----:B------:R0:W1:Y:S02]  /*1bdc0*/  SHFL.IDX P6, R14, R13, R12, R11 ;  /* 0x0000000c0d0e7389 */ /* 0x00006400000c000b */
[----:B01----:R-:W-:Y:S01]  /*1bdd0*/  ENDCOLLECTIVE ;  /* 0x000000000000791b */ /* 0x003fe20003800000 */
.L_x_15738:
        /* <DEDUP_REMOVED lines=8> */
[----:B------:R-:W-:Y:S02]  /*1be60*/  ISETP.GE.AND P1, PT, R2, R3, PT ;  /* 0x000000030200720c */ /* 0x000fe40003f26270 */
[----:B------:R-:W-:-:S11]  /*1be70*/  MOV R0, R14 ;  /* 0x0000000e00007202 */ /* 0x000fd60000000f00 */
[----:B0-----:R-:W-:Y:S05]  /*1be80*/  WARPSYNC.COLLECTIVE R15, `(.L_x_15739) ;  /* 0x000000000f087348 */ /* 0x001fea0003c00000 */
[----:B------:R1:W2:Y:S02]  /*1be90*/  SHFL.IDX P6, R14, R13, R12, R11 ;  /* 0x0000000c0d0e7389 */ /* 0x0002a400000c000b */
[----:B012---:R-:W-:Y:S01]  /*1bea0*/  ENDCOLLECTIVE ;  /* 0x000000000000791b */ /* 0x007fe20003800000 */
.L_x_15739:
[----:B------:R-:W-:Y:S02]  /*1beb0*/  IMAD.MOV.U32 R13, RZ, RZ, R4 ;  /* 0x000000ffff0d7224 */ /* 0x000fe400078e0004 */
[----:B------:R-:W-:Y:S02]  /*1bec0*/  IMAD.MOV.U32 R12, RZ, RZ, 0x3 ;  /* 0x00000003ff0c7424 */ /* 0x000fe400078e00ff */
[----:B------:R-:W-:-:S07]  /*1bed0*/  IMAD.MOV.U32 R6, RZ, RZ, R14 ;  /* 0x000000ffff067224 */ /* 0x000fce00078e000e */
[----:B------:R-:W-:Y:S05]  /*1bee0*/  WARPSYNC.COLLECTIVE R15, `(.L_x_15740) ;  /* 0x000000000f087348 */ /* 0x000fea0003c00000 */
[----:B------:R0:W1:Y:S02]  /*1bef0*/  SHFL.IDX P6, R14, R13, R12, R11 ;  /* 0x0000000c0d0e7389 */ /* 0x00006400000c000b */
[----:B01----:R-:W-:Y:S01]  /*1bf00*/  ENDCOLLECTIVE ;  /* 0x000000000000791b */ /* 0x003fe20003800000 */
.L_x_15740:
[----:B------:R-:W-:-:S05]  /*1bf10*/  @!P1 LEA R6, P2, R21, R6, 0x1 ;  /* 0x0000000615069211 */ /* 0x000fca00078408ff */
[----:B------:R-:W-:-:S05]  /*1bf20*/  @!P1 IMAD.X R0, RZ, RZ, R0, P2 ;  /* 0x000000ffff009224 */ /* 0x000fca00010e0600 */
[----:B------:R-:W-:Y:S01]  /*1bf30*/  @!P1 MOV R7, R0 ;  /* 0x0000000000079202 */ /* 0x000fe20000000f00 */
[----:B------:R-:W-:-:S04]  /*1bf40*/  IMAD.MOV.U32 R13, RZ, RZ, R5 ;  /* 0x000000ffff0d7224 */ /* 0x000fc800078e0005 */
        /* <DEDUP_REMOVED lines=8> */
.L_x_15741:
[----:B------:R-:W-:Y:S01]  /*1bfd0*/  MOV R2, R14 ;  /* 0x0000000e00027202 */ /* 0x000fe20000000f00 */
[----:B------:R-:W-:Y:S06]  /*1bfe0*/  BRA `(.L_x_15742) ;  /* 0xffffff9c00a47947 */ /* 0x000fec000383ffff */
.L_x_15573:
[----:B-1----:R1:W2:Y:S02]  /*1bff0*/  SYNCS.PHASECHK.TRANS64.TRYWAIT P0, [R22+URZ+0x16820], R0 ;  /* 0x01682000160075a7 */ /* 0x0022a4000800017f */
[----:B--2---:R-:W-:Y:S05]  /*1c000*/  @!P0 NANOSLEEP.SYNCS 0x989680 ;  /* 0x009896800000895d */ /* 0x004fea0003900000 */
[----:B------:R-:W2:Y:S02]  /*1c010*/  @!P0 SYNCS.PHASECHK.TRANS64 P0, [R22+URZ+0x16820], R0 ;  /* 0x01682000160085a7 */ /* 0x000ea4000800007f */
[----:B--2---:R-:W-:Y:S05]  /*1c020*/  @!P0 BRA `(.L_x_15573) ;  /* 0xfffffffc00f08947 */ /* 0x004fea000383ffff */
[----:B------:R-:W-:Y:S05]  /*1c030*/  BRA `(.L_x_15743) ;  /* 0xffffffa000007947 */ /* 0x000fea000383ffff */
.L_x_15578:
[----:B0-----:R0:W1:Y:S02]  /*1c040*/  SYNCS.PHASECHK.TRANS64.TRYWAIT P0, [R5+URZ+0x16840], R2 ;  /* 0x01684002050075a7 */ /* 0x001064000800017f */
[----:B-1----:R-:W-:Y:S05]  /*1c050*/  @!P0 NANOSLEEP.SYNCS 0x989680 ;  /* 0x009896800000895d */ /* 0x002fea0003900000 */
[----:B------:R-:W1:Y:S02]  /*1c060*/  @!P0 SYNCS.PHASECHK.TRANS64 P0, [R5+URZ+0x16840], R2 ;  /* 0x01684002050085a7 */ /* 0x000e64000800007f */
[----:B-1----:R-:W-:Y:S05]  /*1c070*/  @!P0 BRA `(.L_x_15578) ;  /* 0xfffffffc00f08947 */ /* 0x002fea000383ffff */
[----:B------:R-:W-:Y:S05]  /*1c080*/  BRA `(.L_x_15744) ;  /* 0xffffffa000dc7947 */ /* 0x000fea000383ffff */
.L_x_15579:
        /* <DEDUP_REMOVED lines=8> */
.L_x_15746:
[----:B------:R-:W-:Y:S05]  /*1c110*/  BSYNC B1 ;  /* 0x0000000000017941 */ /* 0x000fea0003800000 */
.L_x_15745:
[----:B------:R-:W0:Y:S01]  /*1c120*/  S2R R7, SR_TID.X ;  /* 0x0000000000077919 */ /* 0x000e220000002100 */
[----:B------:R-:W-:Y:S01]  /*1c130*/  IMAD.MOV.U32 R13, RZ, RZ, R8 ;  /* 0x000000ffff0d7224 */ /* 0x000fe200078e0008 */
[----:B------:R-:W-:Y:S01]  /*1c140*/  MOV R15, 0xffffffff ;  /* 0xffffffff000f7802 */ /* 0x000fe20000000f00 */
[----:B------:R-:W-:Y:S01]  /*1c150*/  IMAD.MOV.U32 R12, RZ, RZ, RZ ;  /* 0x000000ffff0c7224 */ /* 0x000fe200078e00ff */
[----:B------:R-:W-:Y:S01]  /*1c160*/  MOV R3, R14 ;  /* 0x0000000e00037202 */ /* 0x000fe20000000f00 */
[----:B------:R-:W-:Y:S02]  /*1c170*/  IMAD.MOV.U32 R11, RZ, RZ, 0x181f ;  /* 0x0000181fff0b7424 */ /* 0x000fe400078e00ff */
[----:B------:R-:W-:-:S07]  /*1c180*/  IMAD R9, R9, 0x2, R22 ;  /* 0x0000000209097824 */ /* 0x000fce00078e0216 */
[----:B0-----:R-:W-:Y:S05]  /*1c190*/  WARPSYNC.COLLECTIVE R15, `(.L_x_15747) ;  /* 0x000000000f087348 */ /* 0x001fea0003c00000 */
[----:B------:R1:W2:Y:S02]  /*1c1a0*/  SHFL.IDX P6, R14, R13, R12, R11 ;  /* 0x0000000c0d0e7389 */ /* 0x0002a400000c000b */
[----:B012---:R-:W-:Y:S01]  /*1c1b0*/  ENDCOLLECTIVE ;  /* 0x000000000000791b */ /* 0x007fe20003800000 */
.L_x_15747:
[----:B------:R-:W-:Y:S01]  /*1c1c0*/  MOV R13, R10 ;  /* 0x0000000a000d7202 */ /* 0x000fe20000000f00 */
[----:B------:R-:W-:Y:S02]  /*1c1d0*/  IMAD.MOV.U32 R12, RZ, RZ, 0x1 ;  /* 0x00000001ff0c7424 */ /* 0x000fe400078e00ff */
[----:B------:R-:W-:Y:S02]  /*1c1e0*/  IMAD.SHL.U32 R7, R7, 0x8, RZ ;  /* 0x0000000807077824 */ /* 0x000fe400078e00ff */
[----:B------:R-:W-:-:S07]  /*1c1f0*/  IMAD.MOV.U32 R2, RZ, RZ, R14 ;  /* 0x000000ffff027224 */ /* 0x000fce00078e000e */
[----:B------:R-:W-:Y:S05]  /*1c200*/  WARPSYNC.COLLECTIVE R15, `(.L_x_15748) ;  /* 0x000000000f087348 */ /* 0x000fea0003c00000 */
[----:B------:R0:W1:Y:S02]  /*1c210*/  SHFL.IDX P6, R14, R13, R12, R11 ;  /* 0x0000000c0d0e7389 */ /* 0x00006400000c000b */
[----:B01----:R-:W-:Y:S01]  /*1c220*/  ENDCOLLECTIVE ;  /* 0x000000000000791b */ /* 0x003fe20003800000 */
.L_x_15748:
        /* <DEDUP_REMOVED lines=13> */
.L_x_15749:
[----:B------:R-:W-:Y:S02]  /*1c300*/  IMAD.MOV.U32 R13, RZ, RZ, R10 ;  /* 0x000000ffff0d7224 */ /* 0x000fe400078e000a */
[----:B------:R-:W-:Y:S02]  /*1c310*/  IMAD.MOV.U32 R12, RZ, RZ, 0x2 ;  /* 0x00000002ff0c7424 */ /* 0x000fe400078e00ff */
[----:B------:R-:W-:-:S07]  /*1c320*/  IMAD.MOV.U32 R2, RZ, RZ, R14 ;  /* 0x000000ffff027224 */ /* 0x000fce00078e000e */
[----:B------:R-:W-:Y:S05]  /*1c330*/  WARPSYNC.COLLECTIVE R15, `(.L_x_15750) ;  /* 0x000000000f087348 */ /* 0x000fea0003c00000 */
[----:B------:R0:W1:Y:S02]  /*1c340*/  SHFL.IDX P6, R14, R13, R12, R11 ;  /* 0x0000000c0d0e7389 */ /* 0x00006400000c000b */
[----:B01----:R-:W-:Y:S01]  /*1c350*/  ENDCOLLECTIVE ;  /* 0x000000000000791b */ /* 0x003fe20003800000 */
.L_x_15750:
        /* <DEDUP_REMOVED lines=11> */
.L_x_15751:
[----:B------:R-:W-:Y:S02]  /*1c410*/  IMAD.MOV.U32 R13, RZ, RZ, R10 ;  /* 0x000000ffff0d7224 */ /* 0x000fe400078e000a */
[----:B------:R-:W-:Y:S01]  /*1c420*/  IMAD.MOV.U32 R12, RZ, RZ, 0x3 ;  /* 0x00000003ff0c7424 */ /* 0x000fe200078e00ff */
[----:B------:R-:W-:-:S07]  /*1c430*/  MOV R2, R14 ;  /* 0x0000000e00027202 */ /* 0x000fce0000000f00 */
[----:B------:R-:W-:Y:S05]  /*1c440*/  WARPSYNC.COLLECTIVE R15, `(.L_x_15752) ;  /* 0x000000000f087348 */ /* 0x000fea0003c00000 */
[----:B------:R0:W1:Y:S02]  /*1c450*/  SHFL.IDX P6, R14, R13, R12, R11 ;  /* 0x0000000c0d0e7389 */ /* 0x00006400000c000b */
[----:B01----:R-:W-:Y:S01]  /*1c460*/  ENDCOLLECTIVE ;  /* 0x000000000000791b */ /* 0x003fe20003800000 */
.L_x_15752:
        /* <DEDUP_REMOVED lines=11> */
.L_x_15753:
[----:B------:R-:W-:Y:S02]  /*1c520*/  IMAD.MOV.U32 R13, RZ, RZ, R10 ;  /* 0x000000ffff0d7224 */ /* 0x000fe400078e000a */
[----:B------:R-:W-:Y:S02]  /*1c530*/  IMAD.MOV.U32 R12, RZ, RZ, 0x4 ;  /* 0x00000004ff0c7424 */ /* 0x000fe400078e00ff */
[----:B------:R-:W-:-:S07]  /*1c540*/  IMAD.MOV.U32 R2, RZ, RZ, R14 ;  /* 0x000000ffff027224 */ /* 0x000fce00078e000e */
[----:B------:R-:W-:Y:S05]  /*1c550*/  WARPSYNC.COLLECTIVE R15, `(.L_x_15754) ;  /* 0x000000000f087348 */ /* 0x000fea0003c00000 */
[----:B------:R0:W1:Y:S02]  /*1c560*/  SHFL.IDX P6, R14, R13, R12, R11 ;  /* 0x0000000c0d0e7389 */ /* 0x00006400000c000b */
[----:B01----:R-:W-:Y:S01]  /*1c570*/  ENDCOLLECTIVE ;  /* 0x000000000000791b */ /* 0x003fe20003800000 */
.L_x_15754:
[----:B------:R-:W-:-:S05]  /*1c580*/  IADD3 R2, P0, R2, R7, RZ ;  /* 0x0000000702027210 */ /* 0x000fca0007f1e0ff */
[----:B------:R-:W-:-:S05]  /*1c590*/  IMAD.X R3, RZ, RZ, R3, P0 ;  /* 0x000000ffff037224 */ /* 0x000fca00000e0603 */
[----:B------:R-:W-:Y:S01]  /*1c5a0*/  @!PT LDS RZ, [RZ] ;  /* 0x00000000fffff984 */ /* 0x000fe20000000800 */
[----:B------:R-:W-:Y:S01]  /*1c5b0*/  @!PT LDS RZ, [RZ] ;  /* 0x00000000fffff984 */ /* 0x000fe20000000800 */
[----:B------:R-:W-:Y:S01]  /*1c5c0*/  @!PT LDS RZ, [RZ] ;  /* 0x00000000fffff984 */ /* 0x000fe20000000800 */
[----:B------:R0:W-:Y:S01]  /*1c5d0*/  LDGSTS.E.BYPASS.LTC128B.128 [R9+0xfc00], desc[UR40][R2.64], !P2 ;  /* 0x0fc0000002097fae */ /* 0x0001e2000d101d68 */
[----:B------:R-:W-:Y:S01]  /*1c5e0*/  IMAD.MOV.U32 R13, RZ, RZ, R8 ;  /* 0x000000ffff0d7224 */ /* 0x000fe200078e0008 */
[----:B0-----:R-:W-:-:S07]  /*1c5f0*/  MOV R3, R14 ;  /* 0x0000000e00037202 */ /* 0x001fce0000000f00 */
[----:B------:R-:W-:Y:S05]  /*1c600*/  WARPSYNC.COLLECTIVE R15, `(.L_x_15755) ;  /* 0x000000000f087348 */ /* 0x000fea0003c00000 */
[----:B------:R0:W1:Y:S02]  /*1c610*/  SHFL.IDX P6, R14, R13, R12, R11 ;  /* 0x0000000c0d0e7389 */ /* 0x00006400000c000b */
[----:B01----:R-:W-:Y:S01]  /*1c620*/  ENDCOLLECTIVE ;  /* 0x000000000000791b */ /* 0x003fe20003800000 */
.L_x_15755:
[----:B------:R-:W-:Y:S01]  /*1c630*/  IMAD.MOV.U32 R13, RZ, RZ, R10 ;  /* 0x000000ffff0d7224 */ /* 0x000fe200078e000a */
[----:B------:R-:W-:Y:S01]  /*1c640*/  MOV R12, 0x5 ;  /* 0x00000005000c7802 */ /* 0x000fe20000000f00 */
[----:B------:R-:W-:-:S07]  /*1c650*/  IMAD.MOV.U32 R2, RZ, RZ, R14 ;  /* 0x000000ffff027224 */ /* 0x000fce00078e000e */
[----:B------:R-:W-:Y:S05]  /*1c660*/  WARPSYNC.COLLECTIVE R15, `(.L_x_15756) ;  /* 0x000000000f087348 */ /* 0x000fea0003c00000 */
[----:B------:R0:W1:Y:S02]  /*1c670*/  SHFL.IDX P6, R14, R13, R12, R11 ;  /* 0x0000000c0d0e7389 */ /* 0x00006400000c000b */
[----:B01----:R-:W-:Y:S01]  /*1c680*/  ENDCOLLECTIVE ;  /* 0x000000000000791b */ /* 0x003fe20003800000 */
.L_x_15756:
        /* <DEDUP_REMOVED lines=11> */
.L_x_15757:
[----:B------:R-:W-:Y:S01]  /*1c740*/  MOV R13, R10 ;  /* 0x0000000a000d7202 */ /* 0x000fe20000000f00 */
[----:B------:R-:W-:Y:S02]  /*1c750*/  IMAD.MOV.U32 R12, RZ, RZ, 0x6 ;  /* 0x00000006ff0c7424 */ /* 0x000fe400078e00ff */
[----:B------:R-:W-:-:S07]  /*1c760*/  IMAD.MOV.U32 R2, RZ, RZ, R14 ;  /* 0x000000ffff027224 */ /* 0x000fce00078e000e */
[----:B------:R-:W-:Y:S05]  /*1c770*/  WARPSYNC.COLLECTIVE R15, `(.L_x_15758) ;  /* 0x000000000f087348 */ /* 0x000fea0003c00000 */
[----:B------:R0:W1:Y:S02]  /*1c780*/  SHFL.IDX P6, R14, R13, R12, R11 ;  /* 0x0000000c0d0e7389 */ /* 0x00006400000c000b */
[----:B01----:R-:W-:Y:S01]  /*1c790*/  ENDCOLLECTIVE ;  /* 0x000000000000791b */ /* 0x003fe20003800000 */
.L_x_15758:
        /* <DEDUP_REMOVED lines=11> */
.L_x_15759:
[----:B------:R-:W-:Y:S02]  /*1c850*/  IMAD.MOV.U32 R13, RZ, RZ, R10 ;  /* 0x000000ffff0d7224 */ /* 0x000fe400078e000a */
[----:B------:R-:W-:Y:S02]  /*1c860*/  IMAD.MOV.U32 R12, RZ, RZ, 0x7 ;  /* 0x00000007ff0c7424 */ /* 0x000fe400078e00ff */
[----:B------:R-:W-:-:S07]  /*1c870*/  IMAD.MOV.U32 R2, RZ, RZ, R14 ;  /* 0x000000ffff027224 */ /* 0x000fce00078e000e */
[----:B------:R-:W-:Y:S05]  /*1c880*/  WARPSYNC.COLLECTIVE R15, `(.L_x_15760) ;  /* 0x000000000f087348 */ /* 0x000fea0003c00000 */
[----:B------:R0:W1:Y:S02]  /*1c890*/  SHFL.IDX P6, R14, R13, R12, R11 ;  /* 0x0000000c0d0e7389 */ /* 0x00006400000c000b */
[----:B01----:R-:W-:Y:S01]  /*1c8a0*/  ENDCOLLECTIVE ;  /* 0x000000000000791b */ /* 0x003fe20003800000 */
.L_x_15760:
[----:B------:R-:W-:-:S04]  /*1c8b0*/  IADD3 R2, P0, R2, R7, RZ ;  /* 0x0000000702027210 */ /* 0x000fc80007f1e0ff */
[----:B------:R-:W-:-:S05]  /*1c8c0*/  IADD3.X R3, RZ, R3, RZ, P0, !PT ;  /* 0x00000003ff037210 */ /* 0x000fca00007fe4ff */
        /* <DEDUP_REMOVED lines=9> */
.L_x_15761:
[----:B------:R-:W-:Y:S01]  /*1c960*/  MOV R2, R14 ;  /* 0x0000000e00027202 */ /* 0x000fe20000000f00 */
[----:B------:R-:W-:Y:S06]  /*1c970*/  BRA `(.L_x_15762) ;  /* 0xffffff9c00cc7947 */ /* 0x000fec000383ffff */
.L_x_15584:
[----:B-1----:R1:W2:Y:S02]  /*1c980*/  SYNCS.PHASECHK.TRANS64.TRYWAIT P0, [R5+URZ+0x16860], R2 ;  /* 0x01686002050075a7 */ /* 0x0022a4000800017f */
[----:B--2---:R-:W-:Y:S05]  /*1c990*/  @!P0 NANOSLEEP.SYNCS 0x989680 ;  /* 0x009896800000895d */ /* 0x004fea0003900000 */
[----:B------:R-:W2:Y:S02]  /*1c9a0*/  @!P0 SYNCS.PHASECHK.TRANS64 P0, [R5+URZ+0x16860], R2 ;  /* 0x01686002050085a7 */ /* 0x000ea4000800007f */
[----:B--2---:R-:W-:Y:S05]  /*1c9b0*/  @!P0 BRA `(.L_x_15584) ;  /* 0xfffffffc00f08947 */ /* 0x004fea000383ffff */
[----:B------:R-:W-:Y:S05]  /*1c9c0*/  BRA `(.L_x_15763) ;  /* 0xffffffa000247947 */ /* 0x000fea000383ffff */
.L_x_15585:
        /* <DEDUP_REMOVED lines=8> */
.L_x_15765:
[----:B------:R-:W-:Y:S05]  /*1ca50*/  BSYNC B1 ;  /* 0x0000000000017941 */ /* 0x000fea0003800000 */
.L_x_15764:
[----:B------:R-:W-:Y:S01]  /*1ca60*/  IMAD.MOV.U32 R13, RZ, RZ, R24 ;  /* 0x000000ffff0d7224 */ /* 0x000fe200078e0018 */
[----:B------:R-:W-:Y:S01]  /*1ca70*/  MOV R3, R14 ;  /* 0x0000000e00037202 */ /* 0x000fe20000000f00 */
[----:B------:R-:W-:Y:S01]  /*1ca80*/  IMAD.MOV.U32 R12, RZ, RZ, RZ ;  /* 0x000000ffff0c7224 */ /* 0x000fe200078e00ff */
[----:B------:R-:W-:Y:S01]  /*1ca90*/  ISETP.LT.OR P2, PT, R8, 0x1, P1 ;  /* 0x000000010800780c */ /* 0x000fe20000f41670 */
[----:B------:R-:W-:Y:S02]  /*1caa0*/  IMAD.MOV.U32 R11, RZ, RZ, 0x181f ;  /* 0x0000181fff0b7424 */ /* 0x000fe400078e00ff */
[----:B------:R-:W-:Y:S02]  /*1cab0*/  IMAD.MOV.U32 R15, RZ, RZ, -0x1 ;  /* 0xffffffffff0f7424 */ /* 0x000fe400078e00ff */
[----:B------:R-:W-:-:S08]  /*1cac0*/  IMAD R6, R6, 0x2, R22 ;  /* 0x0000000206067824 */ /* 0x000fd000078e0216 */
[----:B------:R-:W-:Y:S05]  /*1cad0*/  WARPSYNC.COLLECTIVE R15, `(.L_x_15766) ;  /* 0x000000000f087348 */ /* 0x000fea0003c00000 */
[----:B------:R0:W1:Y:S02]  /*1cae0*/  SHFL.IDX P6, R14, R13, R12, R11 ;  /* 0x0000000c0d0e7389 */ /* 0x00006400000c000b */
[----:B01----:R-:W-:Y:S01]  /*1caf0*/  ENDCOLLECTIVE ;  /* 0x000000000000791b */ /* 0x003fe20003800000 */
.L_x_15766:
[----:B------:R-:W-:Y:S02]  /*1cb00*/  IMAD.MOV.U32 R13, RZ, RZ, R25 ;  /* 0x000000ffff0d7224 */ /* 0x000fe400078e0019 */
[----:B------:R-:W-:Y:S01]  /*1cb10*/  IMAD.MOV.U32 R12, RZ, RZ, 0x1 ;  /* 0x00000001ff0c7424 */ /* 0x000fe200078e00ff */
[----:B------:R-:W-:-:S07]  /*1cb20*/  MOV R2, R14 ;  /* 0x0000000e00027202 */ /* 0x000fce0000000f00 */
[----:B------:R-:W-:Y:S05]  /*1cb30*/  WARPSYNC.COLLECTIVE R15, `(.L_x_15767) ;  /* 0x000000000f087348 */ /* 0x000fea0003c00000 */
[----:B------:R0:W1:Y:S02]  /*1cb40*/  SHFL.IDX P6, R14, R13, R12, R11 ;  /* 0x0000000c0d0e7389 */ /* 0x00006400000c000b */
[----:B01----:R-:W-:Y:S01]  /*1cb50*/  ENDCOLLECTIVE ;  /* 0x000000000000791b */ /* 0x003fe20003800000 */
.L_x_15767:
        /* <DEDUP_REMOVED lines=12> */
.L_x_15768:
[----:B------:R-:W-:Y:S01]  /*1cc20*/  IMAD.MOV.U32 R13, RZ, RZ, R25 ;  /* 0x000000ffff0d7224 */ /* 0x000fe200078e0019 */
[----:B------:R-:W-:Y:S01]  /*1cc30*/  MOV R12, 0x2 ;  /* 0x00000002000c7802 */ /* 0x000fe20000000f00 */
[----:B------:R-:W-:-:S07]  /*1cc40*/  IMAD.MOV.U32 R2, RZ, RZ, R14 ;  /* 0x000000ffff027224 */ /* 0x000fce00078e000e */
[----:B------:R-:W-:Y:S05]  /*1cc50*/  WARPSYNC.COLLECTIVE R15, `(.L_x_15769) ;  /* 0x000000000f087348 */ /* 0x000fea0003c00000 */
[----:B------:R0:W1:Y:S02]  /*1cc60*/  SHFL.IDX P6, R14, R13, R12, R11 ;  /* 0x0000000c0d0e7389 */ /* 0x00006400000c000b */
[----:B01----:R-:W-:Y:S01]  /*1cc70*/  ENDCOLLECTIVE ;  /* 0x000000000000791b */ /* 0x003fe20003800000 */
.L_x_15769:
        /* <DEDUP_REMOVED lines=12> */
.L_x_15770:
[----:B------:R-:W-:Y:S01]  /*1cd40*/  MOV R13, R25 ;  /* 0x00000019000d7202 */ /* 0x000fe20000000f00 */
[----:B------:R-:W-:Y:S02]  /*1cd50*/  IMAD.MOV.U32 R12, RZ, RZ, 0x3 ;  /* 0x00000003ff0c7424 */ /* 0x000fe400078e00ff */
[----:B------:R-:W-:-:S07]  /*1cd60*/  IMAD.MOV.U32 R2, RZ, RZ, R14 ;  /* 0x000000ffff027224 */ /* 0x000fce00078e000e */
[----:B------:R-:W-:Y:S05]  /*1cd70*/  WARPSYNC.COLLECTIVE R15, `(.L_x_15771) ;  /* 0x000000000f087348 */ /* 0x000fea0003c00000 */
[----:B------:R0:W1:Y:S02]  /*1cd80*/  SHFL.IDX P6, R14, R13, R12, R11 ;  /* 0x0000000c0d0e7389 */ /* 0x00006400000c000b */
[----:B01----:R-:W-:Y:S01]  /*1cd90*/  ENDCOLLECTIVE ;  /* 0x000000000000791b */ /* 0x003fe20003800000 */
.L_x_15771:
        /* <DEDUP_REMOVED lines=12> */
.L_x_15772:
[----:B------:R-:W-:Y:S02]  /*1ce60*/  IMAD.MOV.U32 R13, RZ, RZ, R25 ;  /* 0x000000ffff0d7224 */ /* 0x000fe400078e0019 */
[----:B------:R-:W-:Y:S02]  /*1ce70*/  IMAD.MOV.U32 R12, RZ, RZ, 0x4 ;  /* 0x00000004ff0c7424 */ /* 0x000fe400078e00ff */
[----:B------:R-:W-:-:S07]  /*1ce80*/  IMAD.MOV.U32 R2, RZ, RZ, R14 ;  /* 0x000000ffff027224 */ /* 0x000fce00078e000e */
[----:B------:R-:W-:Y:S05]  /*1ce90*/  WARPSYNC.COLLECTIVE R15, `(.L_x_15773) ;  /* 0x000000000f087348 */ /* 0x000fea0003c00000 */
[----:B------:R0:W1:Y:S02]  /*1cea0*/  SHFL.IDX P6, R14, R13, R12, R11 ;  /* 0x0000000c0d0e7389 */ /* 0x00006400000c000b */
[----:B01----:R-:W-:Y:S01]  /*1ceb0*/  ENDCOLLECTIVE ;  /* 0x000000000000791b */ /* 0x003fe20003800000 */
.L_x_15773:
        /* <DEDUP_REMOVED lines=12> */
.L_x_15774:
[----:B------:R-:W-:Y:S02]  /*1cf80*/  IMAD.MOV.U32 R13, RZ, RZ, R25 ;  /* 0x000000ffff0d7224 */ /* 0x000fe400078e0019 */
[----:B------:R-:W-:Y:S01]  /*1cf90*/  IMAD.MOV.U32 R12, RZ, RZ, 0x5 ;  /* 0x00000005ff0c7424 */ /* 0x000fe200078e00ff */
[----:B------:R-:W-:-:S07]  /*1cfa0*/  MOV R2, R14 ;  /* 0x0000000e00027202 */ /* 0x000fce0000000f00 */
[----:B------:R-:W-:Y:S05]  /*1cfb0*/  WARPSYNC.COLLECTIVE R15, `(.L_x_15775) ;  /* 0x000000000f087348 */ /* 0x000fea0003c00000 */
[----:B------:R0:W1:Y:S02]  /*1cfc0*/  SHFL.IDX P6, R14, R13, R12, R11 ;  /* 0x0000000c0d0e7389 */ /* 0x00006400000c000b */
[----:B01----:R-:W-:Y:S01]  /*1cfd0*/  ENDCOLLECTIVE ;  /* 0x000000000000791b */ /* 0x003fe20003800000 */
.L_x_15775:
[----:B------:R-:W-:-:S05]  /*1cfe0*/  IADD3 R2, P0, R2, R7, RZ ;  /* 0x0000000702027210 */ /* 0x000fca0007f1e0ff */
[----:B------:R-:W-:-:S05]  /*1cff0*/  IMAD.X R3, RZ, RZ, R3, P0 ;  /* 0x000000ffff037224 */ /* 0x000fca00000e0603 */
        /* <DEDUP_REMOVED lines=10> */
.L_x_15776:
[----:B------:R-:W-:Y:S02]  /*1d0a0*/  IMAD.MOV.U32 R13, RZ, RZ, R25 ;  /* 0x000000ffff0d7224 */ /* 0x000fe400078e0019 */
[----:B------:R-:W-:Y:S02]  /*1d0b0*/  IMAD.MOV.U32 R12, RZ, RZ, 0x6 ;  /* 0x00000006ff0c7424 */ /* 0x000fe400078e00ff */
[----:B------:R-:W-:-:S07]  /*1d0c0*/  IMAD.MOV.U32 R2, RZ, RZ, R14 ;  /* 0x000000ffff027224 */ /* 0x000fce00078e000e */
[----:B------:R-:W-:Y:S05]  /*1d0d0*/  WARPSYNC.COLLECTIVE R15, `(.L_x_15777) ;  /* 0x000000000f087348 */ /* 0x000fea0003c00000 */
[----:B------:R0:W1:Y:S02]  /*1d0e0*/  SHFL.IDX P6, R14, R13, R12, R11 ;  /* 0x0000000c0d0e7389 */ /* 0x00006400000c000b */
[----:B01----:R-:W-:Y:S01]  /*1d0f0*/  ENDCOLLECTIVE ;  /* 0x000000000000791b */ /* 0x003fe20003800000 */
.L_x_15777:
        /* <DEDUP_REMOVED lines=12> */
.L_x_15778:
[----:B------:R-:W-:Y:S01]  /*1d1c0*/  IMAD.MOV.U32 R13, RZ, RZ, R25 ;  /* 0x000000ffff0d7224 */ /* 0x000fe200078e0019 */
[----:B------:R-:W-:Y:S01]  /*1d1d0*/  MOV R12, 0x7 ;  /* 0x00000007000c7802 */ /* 0x000fe20000000f00 */
[----:B------:R-:W-:-:S07]  /*1d1e0*/  IMAD.MOV.U32 R2, RZ, RZ, R14 ;  /* 0x000000ffff027224 */ /* 0x000fce00078e000e */
[----:B------:R-:W-:Y:S05]  /*1d1f0*/  WARPSYNC.COLLECTIVE R15, `(.L_x_15779) ;  /* 0x000000000f087348 */ /* 0x000fea0003c00000 */
[----:B------:R0:W1:Y:S02]  /*1d200*/  SHFL.IDX P6, R14, R13, R12, R11 ;  /* 0x0000000c0d0e7389 */ /* 0x00006400000c000b */
[----:B01----:R-:W-:Y:S01]  /*1d210*/  ENDCOLLECTIVE ;  /* 0x000000000000791b */ /* 0x003fe20003800000 */
.L_x_15779:
        /* <DEDUP_REMOVED lines=11> */
.L_x_15780:
[----:B------:R-:W-:Y:S01]  /*1d2d0*/  IMAD.MOV.U32 R2, RZ, RZ, R14 ;  /* 0x000000ffff027224 */ /* 0x000fe200078e000e */
[----:B------:R-:W-:Y:S06]  /*1d2e0*/  BRA `(.L_x_15781) ;  /* 0xffffff9800d47947 */ /* 0x000fec000383ffff */
.L_x_15593:
[----:B0-----:R0:W1:Y:S02]  /*1d2f0*/  SYNCS.PHASECHK.TRANS64.TRYWAIT P0, [R0+URZ+0x16860], R3 ;  /* 0x01686003000075a7 */ /* 0x001064000800017f */
[----:B-1----:R-:W-:Y:S05]  /*1d300*/  @!P0 NANOSLEEP.SYNCS 0x989680 ;  /* 0x009896800000895d */ /* 0x002fea0003900000 */
[----:B------:R-:W1:Y:S02]  /*1d310*/  @!P0 SYNCS.PHASECHK.TRANS64 P0, [R0+URZ+0x16860], R3 ;  /* 0x01686003000085a7 */ /* 0x000e64000800007f */
[----:B-1----:R-:W-:Y:S05]  /*1d320*/  @!P0 BRA `(.L_x_15593) ;  /* 0xfffffffc00f08947 */ /* 0x002fea000383ffff */
[----:B------:R-:W-:Y:S05]  /*1d330*/  BRA `(.L_x_15782) ;  /* 0xffffff9c00f47947 */ /* 0x000fea000383ffff */
.L_x_15594:
        /* <DEDUP_REMOVED lines=8> */
.L_x_15784:
[----:B------:R-:W-:Y:S05]  /*1d3c0*/  BSYNC B0 ;  /* 0x0000000000007941 */ /* 0x000fea0003800000 */
.L_x_15783:
[----:B------:R-:W0:Y:S01]  /*1d3d0*/  S2R R2, SR_TID.X ;  /* 0x0000000000027919 */ /* 0x000e220000002100 */
[----:B------:R-:W-:Y:S01]  /*1d3e0*/  IMAD.MOV.U32 R13, RZ, RZ, R24 ;  /* 0x000000ffff0d7224 */ /* 0x000fe200078e0018 */
[----:B------:R-:W-:Y:S01]  /*1d3f0*/  MOV R12, RZ ;  /* 0x000000ff000c7202 */ /* 0x000fe20000000f00 */
[----:B------:R-:W-:Y:S02]  /*1d400*/  IMAD.MOV.U32 R11, RZ, RZ, 0x181f ;  /* 0x0000181fff0b7424 */ /* 0x000fe400078e00ff */
[----:B------:R-:W-:Y:S02]  /*1d410*/  IMAD.MOV.U32 R15, RZ, RZ, -0x1 ;  /* 0xffffffffff0f7424 */ /* 0x000fe400078e00ff */
[----:B------:R-:W-:Y:S02]  /*1d420*/  IMAD.MOV.U32 R3, RZ, RZ, R14 ;  /* 0x000000ffff037224 */ /* 0x000fe400078e000e */
[----:B------:R-:W-:-:S07]  /*1d430*/  IMAD R4, R4, 0x2, R22 ;  /* 0x0000000204047824 */ /* 0x000fce00078e0216 */
[----:B0-----:R-:W-:Y:S05]  /*1d440*/  WARPSYNC.COLLECTIVE R15, `(.L_x_15785) ;  /* 0x000000000f087348 */ /* 0x001fea0003c00000 */
[----:B------:R1:W2:Y:S02]  /*1d450*/  SHFL.IDX P6, R14, R13, R12, R11 ;  /* 0x0000000c0d0e7389 */ /* 0x0002a400000c000b */
[----:B012---:R-:W-:Y:S01]  /*1d460*/  ENDCOLLECTIVE ;  /* 0x000000000000791b */ /* 0x007fe20003800000 */
.L_x_15785:
        /* <DEDUP_REMOVED lines=12> */
.L_x_15786:
        /* <DEDUP_REMOVED lines=11> */
.L_x_15787:
[----:B------:R-:W-:Y:S02]  /*1d5e0*/  IMAD.MOV.U32 R13, RZ, RZ, R25 ;  /* 0x000000ffff0d7224 */ /* 0x000fe400078e0019 */
[----:B------:R-:W-:Y:S01]  /*1d5f0*/  IMAD.MOV.U32 R12, RZ, RZ, 0x2 ;  /* 0x00000002ff0c7424 */ /* 0x000fe200078e00ff */
[----:B------:R-:W-:-:S13]  /*1d600*/  IADD3 R2, P1, R14, R5, RZ ;  /* 0x000000050e027210 */ /* 0x000fda0007f3e0ff */
[----:B------:R-:W-:Y:S05]  /*1d610*/  WARPSYNC.COLLECTIVE R15, `(.L_x_15788) ;  /* 0x000000000f087348 */ /* 0x000fea0003c00000 */
[----:B------:R0:W1:Y:S02]  /*1d620*/  SHFL.IDX P6, R14, R13, R12, R11 ;  /* 0x0000000c0d0e7389 */ /* 0x00006400000c000b */
[----:B01----:R-:W-:Y:S01]  /*1d630*/  ENDCOLLECTIVE ;  /* 0x000000000000791b */ /* 0x003fe20003800000 */
.L_x_15788:
        /* <DEDUP_REMOVED lines=11> */
.L_x_15789:
[----:B------:R-:W-:Y:S02]  /*1d6f0*/  IMAD.MOV.U32 R13, RZ, RZ, R25 ;  /* 0x000000ffff0d7224 */ /* 0x000fe400078e0019 */
[----:B------:R-:W-:Y:S01]  /*1d700*/  IMAD.MOV.U32 R12, RZ, RZ, 0x3 ;  /* 0x00000003ff0c7424 */ /* 0x000fe200078e00ff */
[----:B------:R-:W-:-:S13]  /*1d710*/  IADD3 R2, P1, R14, R5, RZ ;  /* 0x000000050e027210 */ /* 0x000fda0007f3e0ff */
[----:B------:R-:W-:Y:S05]  /*1d720*/  WARPSYNC.COLLECTIVE R15, `(.L_x_15790) ;  /* 0x000000000f087348 */ /* 0x000fea0003c00000 */
[----:B------:R0:W1:Y:S02]  /*1d730*/  SHFL.IDX P6, R14, R13, R12, R11 ;  /* 0x0000000c0d0e7389 */ /* 0x00006400000c000b */
[----:B01----:R-:W-:Y:S01]  /*1d740*/  ENDCOLLECTIVE ;  /* 0x000000000000791b */ /* 0x003fe20003800000 */
.L_x_15790:
        /* <DEDUP_REMOVED lines=11> */
.L_x_15791:
[----:B------:R-:W-:Y:S02]  /*1d800*/  IMAD.MOV.U32 R13, RZ, RZ, R25 ;  /* 0x000000ffff0d7224 */ /* 0x000fe400078e0019 */
[----:B------:R-:W-:Y:S01]  /*1d810*/  IMAD.MOV.U32 R12, RZ, RZ, 0x4 ;  /* 0x00000004ff0c7424 */ /* 0x000fe200078e00ff */
[----:B------:R-:W-:-:S13]  /*1d820*/  IADD3 R2, P1, R14, R5, RZ ;  /* 0x000000050e027210 */ /* 0x000fda0007f3e0ff */
[----:B------:R-:W-:Y:S05]  /*1d830*/  WARPSYNC.COLLECTIVE R15, `(.L_x_15792) ;  /* 0x000000000f087348 */ /* 0x000fea0003c00000 */
[----:B------:R0:W1:Y:S02]  /*1d840*/  SHFL.IDX P6, R14, R13, R12, R11 ;  /* 0x0000000c0d0e7389 */ /* 0x00006400000c000b */
[----:B01----:R-:W-:Y:S01]  /*1d850*/  ENDCOLLECTIVE ;  /* 0x000000000000791b */ /* 0x003fe20003800000 */
.L_x_15792:
        /* <DEDUP_REMOVED lines=11> */
.L_x_15793:
[----:B------:R-:W-:Y:S02]  /*1d910*/  IMAD.MOV.U32 R13, RZ, RZ, R25 ;  /* 0x000000ffff0d7224 */ /* 0x000fe400078e0019 */
[----:B------:R-:W-:Y:S01]  /*1d920*/  IMAD.MOV.U32 R12, RZ, RZ, 0x5 ;  /* 0x00000005ff0c7424 */ /* 0x000fe200078e00ff */
[----:B------:R-:W-:-:S13]  /*1d930*/  IADD3 R2, P1, R14, R5, RZ ;  /* 0x000000050e027210 */ /* 0x000fda0007f3e0ff */
[----:B------:R-:W-:Y:S05]  /*1d940*/  WARPSYNC.COLLECTIVE R15, `(.L_x_15794) ;  /* 0x000000000f087348 */ /* 0x000fea0003c00000 */
[----:B------:R0:W1:Y:S02]  /*1d950*/  SHFL.IDX P6, R14, R13, R12, R11 ;  /* 0x0000000c0d0e7389 */ /* 0x00006400000c000b */
[----:B01----:R-:W-:Y:S01]  /*1d960*/  ENDCOLLECTIVE ;  /* 0x000000000000791b */ /* 0x003fe20003800000 */
.L_x_15794:
        /* <DEDUP_REMOVED lines=11> */
.L_x_15795:
[----:B------:R-:W-:Y:S02]  /*1da20*/  IMAD.MOV.U32 R13, RZ, RZ, R25 ;  /* 0x000000ffff0d7224 */ /* 0x000fe400078e0019 */
[----:B------:R-:W-:Y:S01]  /*1da30*/  IMAD.MOV.U32 R12, RZ, RZ, 0x6 ;  /* 0x00000006ff0c7424 */ /* 0x000fe200078e00ff */
[----:B------:R-:W-:-:S13]  /*1da40*/  IADD3 R2, P1, R14, R5, RZ ;  /* 0x000000050e027210 */ /* 0x000fda0007f3e0ff */
[----:B------:R-:W-:Y:S05]  /*1da50*/  WARPSYNC.COLLECTIVE R15, `(.L_x_15796) ;  /* 0x000000000f087348 */ /* 0x000fea0003c00000 */
[----:B------:R0:W1:Y:S02]  /*1da60*/  SHFL.IDX P6, R14, R13, R12, R11 ;  /* 0x0000000c0d0e7389 */ /* 0x00006400000c000b */
[----:B01----:R-:W-:Y:S01]  /*1da70*/  ENDCOLLECTIVE ;  /* 0x000000000000791b */ /* 0x003fe20003800000 */
.L_x_15796:
        /* <DEDUP_REMOVED lines=11> */
.L_x_15797:
[----:B------:R-:W-:Y:S02]  /*1db30*/  IMAD.MOV.U32 R13, RZ, RZ, R25 ;  /* 0x000000ffff0d7224 */ /* 0x000fe400078e0019 */
[----:B------:R-:W-:Y:S01]  /*1db40*/  IMAD.MOV.U32 R12, RZ, RZ, 0x7 ;  /* 0x00000007ff0c7424 */ /* 0x000fe200078e00ff */
[----:B------:R-:W-:-:S13]  /*1db50*/  IADD3 R2, P1, R14, R5, RZ ;  /* 0x000000050e027210 */ /* 0x000fda0007f3e0ff */
[----:B------:R-:W-:Y:S05]  /*1db60*/  WARPSYNC.COLLECTIVE R15, `(.L_x_15798) ;  /* 0x000000000f087348 */ /* 0x000fea0003c00000 */
[----:B------:R0:W1:Y:S02]  /*1db70*/  SHFL.IDX P6, R14, R13, R12, R11 ;  /* 0x0000000c0d0e7389 */ /* 0x00006400000c000b */
[----:B01----:R-:W-:Y:S01]  /*1db80*/  ENDCOLLECTIVE ;  /* 0x000000000000791b */ /* 0x003fe20003800000 */
.L_x_15798:
        /* <DEDUP_REMOVED lines=10> */
.L_x_15799:
[----:B------:R-:W-:Y:S05]  /*1dc30*/  BRA `(.L_x_15800) ;  /* 0xffffff9800b87947 */ /* 0x000fea000383ffff */
.L_x_15599:
[----:B------:R-:W-:Y:S01]  /*1dc40*/  BSSY B0, `(.L_x_15801) ;  /* 0x0000008000007945 */ /* 0x000fe20003800000 */
[----:B------:R-:W-:Y:S02]  /*1dc50*/  IMAD.MOV.U32 R13, RZ, RZ, R16 ;  /* 0x000000ffff0d7224 */ /* 0x000fe400078e0010 */
[----:B------:R-:W-:Y:S02]  /*1dc60*/  IMAD.MOV.U32 R12, RZ, RZ, RZ ;  /* 0x000000ffff0c7224 */ /* 0x000fe400078e00ff */
[----:B------:R-:W-:Y:S02]  /*1dc70*/  IMAD.MOV.U32 R11, RZ, RZ, 0x1f ;  /* 0x0000001fff0b7424 */ /* 0x000fe400078e00ff */
[----:B------:R-:W-:-:S07]  /*1dc80*/  IMAD.MOV.U32 R15, RZ, RZ, -0x1 ;  /* 0xffffffffff0f7424 */ /* 0x000fce00078e00ff */
[----:B012---:R-:W-:Y:S05]  /*1dc90*/  WARPSYNC.COLLECTIVE R15, `(.L_x_15802) ;  /* 0x000000000f087348 */ /* 0x007fea0003c00000 */
[----:B------:R3:W4:Y:S02]  /*1dca0*/  SHFL.IDX P6, R14, R13, R12, R11 ;  /* 0x0000000c0d0e7389 */ /* 0x00072400000c000b */
[----:B01234-:R-:W-:Y:S01]  /*1dcb0*/  ENDCOLLECTIVE ;  /* 0x000000000000791b */ /* 0x01ffe20003800000 */
.L_x_15802:
[----:B------:R-:W-:Y:S05]  /*1dcc0*/  BSYNC B0 ;  /* 0x0000000000007941 */ /* 0x000fea0003800000 */
.L_x_15801:
        /* <DEDUP_REMOVED lines=9> */
.L_x_15803:
[----:B------:R-:W-:Y:S02]  /*1dd60*/  ULDC UR4, c[0x0][0xc3c] ;  /* 0x00030f0000047ab9 */ /* 0x000fe40000000800 */
[----:B------:R-:W-:-:S13]  /*1dd70*/  ISETP.GE.OR P1, PT, R5, UR4, !P0 ;  /* 0x0000000405007c0c */ /* 0x000fda000c726670 */
[----:B------:R-:W0:Y:S01]  /*1dd80*/  @!P1 LDC.64 R2, c[0x0][0xc80] ;  /* 0x00032000ff029b82 */ /* 0x000e220000000a00 */
[----:B------:R-:W-:Y:S02]  /*1dd90*/  MOV R11, RZ ;  /* 0x000000ff000b7202 */ /* 0x000fe40000000f00 */
[----:B------:R-:W-:Y:S01]  /*1dda0*/  MOV R16, R14 ;  /* 0x0000000e00107202 */ /* 0x000fe20000000f00 */
        /* <DEDUP_REMOVED lines=13> */
.L_x_15804:
[----:B------:R-:W-:Y:S01]  /*1de80*/  IMAD.MOV.U32 R12, RZ, RZ, 0x2 ;  /* 0x00000002ff0c7424 */ /* 0x000fe200078e00ff */
[----:B------:R-:W-:-:S05]  /*1de90*/  SEL R5, R14, RZ, P1 ;  /* 0x000000ff0e057207 */ /* 0x000fca0000800000 */
[----:B------:R-:W-:-:S04]  /*1dea0*/  IMAD.IADD R4, R2, 0x1, R5 ;  /* 0x0000000102047824 */ /* 0x000fc800078e0205 */
[----:B------:R-:W-:-:S07]  /*1deb0*/  IMAD.MOV.U32 R13, RZ, RZ, R4 ;  /* 0x000000ffff0d7224 */ /* 0x000fce00078e0004 */
[----:B------:R-:W-:Y:S05]  /*1dec0*/  WARPSYNC.COLLECTIVE R15, `(.L_x_15805) ;  /* 0x000000000f087348 */ /* 0x000fea0003c00000 */
[----:B------:R0:W1:Y:S02]  /*1ded0*/  SHFL.UP P6, R14, R13, R12, R11 ;  /* 0x0400000c0d0e7389 */ /* 0x00006400000c000b */
[----:B01----:R-:W-:Y:S01]  /*1dee0*/  ENDCOLLECTIVE ;  /* 0x000000000000791b */ /* 0x003fe20003800000 */
.L_x_15805:
[----:B------:R-:W-:Y:S01]  /*1def0*/  IMAD.MOV.U32 R12, RZ, RZ, 0x4 ;  /* 0x00000004ff0c7424 */ /* 0x000fe200078e00ff */
[----:B------:R-:W-:-:S05]  /*1df00*/  SEL R5, R14, RZ, P2 ;  /* 0x000000ff0e057207 */ /* 0x000fca0001000000 */
[----:B------:R-:W-:-:S05]  /*1df10*/  IMAD.IADD R5, R4, 0x1, R5 ;  /* 0x0000000104057824 */ /* 0x000fca00078e0205 */
[----:B------:R-:W-:-:S07]  /*1df20*/  MOV R13, R5 ;  /* 0x00000005000d7202 */ /* 0x000fce0000000f00 */
[----:B------:R-:W-:Y:S05]  /*1df30*/  WARPSYNC.COLLECTIVE R15, `(.L_x_15806) ;  /* 0x000000000f087348 */ /* 0x000fea0003c00000 */
[----:B------:R0:W1:Y:S02]  /*1df40*/  SHFL.UP P6, R14, R13, R12, R11 ;  /* 0x0400000c0d0e7389 */ /* 0x00006400000c000b */
[----:B01----:R-:W-:Y:S01]  /*1df50*/  ENDCOLLECTIVE ;  /* 0x000000000000791b */ /* 0x003fe20003800000 */
.L_x_15806:
[----:B------:R-:W-:Y:S01]  /*1df60*/  IMAD.MOV.U32 R12, RZ, RZ, 0x8 ;  /* 0x00000008ff0c7424 */ /* 0x000fe200078e00ff */
[----:B------:R-:W-:-:S05]  /*1df70*/  SEL R6, R14, RZ, P3 ;  /* 0x000000ff0e067207 */ /* 0x000fca0001800000 */
[----:B------:R-:W-:-:S04]  /*1df80*/  IMAD.IADD R6, R5, 0x1, R6 ;  /* 0x0000000105067824 */ /* 0x000fc800078e0206 */
[----:B------:R-:W-:-:S07]  /*1df90*/  IMAD.MOV.U32 R13, RZ, RZ, R6 ;  /* 0x000000ffff0d7224 */ /* 0x000fce00078e0006 */
[----:B------:R-:W-:Y:S05]  /*1dfa0*/  WARPSYNC.COLLECTIVE R15, `(.L_x_15807) ;  /* 0x000000000f087348 */ /* 0x000fea0003c00000 */
[----:B------:R0:W1:Y:S02]  /*1dfb0*/  SHFL.UP P6, R14, R13, R12, R11 ;  /* 0x0400000c0d0e7389 */ /* 0x00006400000c000b */
[----:B01----:R-:W-:Y:S01]  /*1dfc0*/  ENDCOLLECTIVE ;  /* 0x000000000000791b */ /* 0x003fe20003800000 */
.L_x_15807:
[----:B------:R-:W-:Y:S01]  /*1dfd0*/  IMAD.MOV.U32 R12, RZ, RZ, 0x10 ;  /* 0x00000010ff0c7424 */ /* 0x000fe200078e00ff */
[----:B------:R-:W-:-:S04]  /*1dfe0*/  SEL R3, R14, RZ, P4 ;  /* 0x000000ff0e037207 */ /* 0x000fc80002000000 */
[----:B------:R-:W-:-:S05]  /*1dff0*/  IADD3 R4, R6, R3, RZ ;  /* 0x0000000306047210 */ /* 0x000fca0007ffe0ff */
[----:B------:R-:W-:-:S07]  /*1e000*/  IMAD.MOV.U32 R13, RZ, RZ, R4 ;  /* 0x000000ffff0d7224 */ /* 0x000fce00078e0004 */
[----:B------:R-:W-:Y:S05]  /*1e010*/  WARPSYNC.COLLECTIVE R15, `(.L_x_15808) ;  /* 0x000000000f087348 */ /* 0x000fea0003c00000 */
[----:B------:R0:W1:Y:S02]  /*1e020*/  SHFL.UP P6, R14, R13, R12, R11 ;  /* 0x0400000c0d0e7389 */ /* 0x00006400000c000b */
[----:B01----:R-:W-:Y:S01]  /*1e030*/  ENDCOLLECTIVE ;  /* 0x000000000000791b */ /* 0x003fe20003800000 */
.L_x_15808:
        /* <DEDUP_REMOVED lines=8> */
.L_x_15809:
[----:B------:R-:W-:Y:S05]  /*1e0c0*/  BRA `(.L_x_15810) ;  /* 0xffffff9800bc7947 */ /* 0x000fea000383ffff */
.L_x_15604:
[----:B------:R-:W-:Y:S01]  /*1e0d0*/  BSSY B0, `(.L_x_15811) ;  /* 0x0000008000007945 */ /* 0x000fe20003800000 */
[----:B-----5:R-:W-:Y:S01]  /*1e0e0*/  IMAD.MOV.U32 R13, RZ, RZ, R2 ;  /* 0x000000ffff0d7224 */ /* 0x020fe200078e0002 */
[----:B------:R-:W-:Y:S01]  /*1e0f0*/  MOV R15, 0xffffffff ;  /* 0xffffffff000f7802 */ /* 0x000fe20000000f00 */
[----:B------:R-:W-:Y:S02]  /*1e100*/  IMAD.MOV.U32 R12, RZ, RZ, 0x1 ;  /* 0x00000001ff0c7424 */ /* 0x000fe400078e00ff */
[----:B------:R-:W-:-:S07]  /*1e110*/  IMAD.MOV.U32 R11, RZ, RZ, RZ ;  /* 0x000000ffff0b7224 */ /* 0x000fce00078e00ff */
[----:B0123--:R-:W-:Y:S05]  /*1e120*/  WARPSYNC.COLLECTIVE R15, `(.L_x_15812) ;  /* 0x000000000f087348 */ /* 0x00ffea0003c00000 */
[----:B------:R4:W0:Y:S02]  /*1e130*/  SHFL.UP P6, R14, R13, R12, R11 ;  /* 0x0400000c0d0e7389 */ /* 0x00082400000c000b */
[----:B01234-:R-:W-:Y:S01]  /*1e140*/  ENDCOLLECTIVE ;  /* 0x000000000000791b */ /* 0x01ffe20003800000 */
.L_x_15812:
[----:B------:R-:W-:Y:S05]  /*1e150*/  BSYNC B0 ;  /* 0x0000000000007941 */ /* 0x000fea0003800000 */
.L_x_15811:
        /* <DEDUP_REMOVED lines=8> */
.L_x_15813:
[----:B------:R-:W-:Y:S01]  /*1e1e0*/  IMAD.MOV.U32 R12, RZ, RZ, 0x4 ;  /* 0x00000004ff0c7424 */ /* 0x000fe200078e00ff */
[----:B------:R-:W-:-:S04]  /*1e1f0*/  SEL R14, R14, RZ, P2 ;  /* 0x000000ff0e0e7207 */ /* 0x000fc80001000000 */
[----:B------:R-:W-:-:S05]  /*1e200*/  IADD3 R3, R13, R14, RZ ;  /* 0x0000000e0d037210 */ /* 0x000fca0007ffe0ff */
[----:B------:R-:W-:-:S07]  /*1e210*/  IMAD.MOV.U32 R13, RZ, RZ, R3 ;  /* 0x000000ffff0d7224 */ /* 0x000fce00078e0003 */
[----:B------:R-:W-:Y:S05]  /*1e220*/  WARPSYNC.COLLECTIVE R15, `(.L_x_15814) ;  /* 0x000000000f087348 */ /* 0x000fea0003c00000 */
[----:B------:R0:W1:Y:S02]  /*1e230*/  SHFL.UP P6, R14, R13, R12, R11 ;  /* 0x0400000c0d0e7389 */ /* 0x00006400000c000b */
[----:B01----:R-:W-:Y:S01]  /*1e240*/  ENDCOLLECTIVE ;  /* 0x000000000000791b */ /* 0x003fe20003800000 */
.L_x_15814:
[----:B------:R-:W-:Y:S02]  /*1e250*/  MOV R12, 0x8 ;  /* 0x00000008000c7802 */ /* 0x000fe40000000f00 */
[----:B------:R-:W-:-:S05]  /*1e260*/  SEL R4, R14, RZ, P3 ;  /* 0x000000ff0e047207 */ /* 0x000fca0001800000 */
[----:B------:R-:W-:-:S04]  /*1e270*/  IMAD.IADD R4, R3, 0x1, R4 ;  /* 0x0000000103047824 */ /* 0x000fc800078e0204 */
[----:B------:R-:W-:-:S07]  /*1e280*/  IMAD.MOV.U32 R13, RZ, RZ, R4 ;  /* 0x000000ffff0d7224 */ /* 0x000fce00078e0004 */
[----:B------:R-:W-:Y:S05]  /*1e290*/  WARPSYNC.COLLECTIVE R15, `(.L_x_15815) ;  /* 0x000000000f087348 */ /* 0x000fea0003c00000 */
[----:B------:R0:W1:Y:S02]  /*1e2a0*/  SHFL.UP P6, R14, R13, R12, R11 ;  /* 0x0400000c0d0e7389 */ /* 0x00006400000c000b */
[----:B01----:R-:W-:Y:S01]  /*1e2b0*/  ENDCOLLECTIVE ;  /* 0x000000000000791b */ /* 0x003fe20003800000 */
.L_x_15815:
[----:B------:R-:W-:Y:S01]  /*1e2c0*/  IMAD.MOV.U32 R12, RZ, RZ, 0x10 ;  /* 0x00000010ff0c7424 */ /* 0x000fe200078e00ff */
[----:B------:R-:W-:-:S05]  /*1e2d0*/  SEL R5, R14, RZ, P4 ;  /* 0x000000ff0e057207 */ /* 0x000fca0002000000 */
[----:B------:R-:W-:-:S04]  /*1e2e0*/  IMAD.IADD R5, R4, 0x1, R5 ;  /* 0x0000000104057824 */ /* 0x000fc800078e0205 */
[----:B------:R-:W-:-:S07]  /*1e2f0*/  IMAD.MOV.U32 R13, RZ, RZ, R5 ;  /* 0x000000ffff0d7224 */ /* 0x000fce00078e0005 */
[----:B------:R-:W-:Y:S05]  /*1e300*/  WARPSYNC.COLLECTIVE R15, `(.L_x_15816) ;  /* 0x000000000f087348 */ /* 0x000fea0003c00000 */
[----:B------:R0:W1:Y:S02]  /*1e310*/  SHFL.UP P6, R14, R13, R12, R11 ;  /* 0x0400000c0d0e7389 */ /* 0x00006400000c000b */
[----:B01----:R-:W-:Y:S01]  /*1e320*/  ENDCOLLECTIVE ;  /* 0x000000000000791b */ /* 0x003fe20003800000 */
.L_x_15816:
        /* <DEDUP_REMOVED lines=8> */
.L_x_15817:
[----:B------:R-:W-:Y:S05]  /*1e3b0*/  BRA `(.L_x_15818) ;  /* 0xffffff98009c7947 */ /* 0x000fea000383ffff */
.L_x_15606:
[----:B------:R-:W-:Y:S01]  /*1e3c0*/  BSSY B0, `(.L_x_15819) ;  /* 0x0000006000007945 */ /* 0x000fe20003800000 */
[----:B------:R-:W-:Y:S01]  /*1e3d0*/  PLOP3.LUT P6, PT, P6, PT, PT, 0x8, 0x0 ;  /* 0x000000000000781c */ /* 0x000fe200037ce170 */
[----:B------:R-:W-:-:S12]  /*1e3e0*/  IMAD.MOV.U32 R15, RZ, RZ, -0x1 ;  /* 0xffffffffff0f7424 */ /* 0x000fd800078e00ff */
[----:B012---:R-:W-:Y:S05]  /*1e3f0*/  WARPSYNC.COLLECTIVE R15, `(.L_x_15820) ;  /* 0x000000000f087348 */ /* 0x007fea0003c00000 */
[----:B------:R-:W-:Y:S01]  /*1e400*/  VOTE.ANY R14, PT, P6 ;  /* 0x00000000000e7806 */ /* 0x000fe200030e0100 */
[----:B012---:R-:W-:Y:S06]  /*1e410*/  ENDCOLLECTIVE ;  /* 0x000000000000791b */ /* 0x007fec0003800000 */
.L_x_15820:
[----:B------:R-:W-:Y:S05]  /*1e420*/  BSYNC B0 ;  /* 0x0000000000007941 */ /* 0x000fea0003800000 */
.L_x_15819:
        /* <DEDUP_REMOVED lines=9> */
.L_x_15821:
[----:B------:R-:W-:Y:S01]  /*1e4c0*/  IMAD.MOV.U32 R17, RZ, RZ, R14 ;  /* 0x000000ffff117224 */ /* 0x000fe200078e000e */
[----:B------:R-:W-:Y:S06]  /*1e4d0*/  BRA `(.L_x_15822) ;  /* 0xffffff98008c7947 */ /* 0x000fec000383ffff */
.L_x_15608:
[----:B------:R-:W-:Y:S01]  /*1e4e0*/  BSSY B0, `(.L_x_15823) ;  /* 0x0000007000007945 */ /* 0x000fe20003800000 */
[----:B------:R-:W-:Y:S01]  /*1e4f0*/  MOV R13, R3 ;  /* 0x00000003000d7202 */ /* 0x000fe20000000f00 */
[----:B------:R-:W-:Y:S02]  /*1e500*/  IMAD.MOV.U32 R11, RZ, RZ, 0x1f ;  /* 0x0000001fff0b7424 */ /* 0x000fe400078e00ff */
[----:B------:R-:W-:-:S07]  /*1e510*/  IMAD.MOV.U32 R15, RZ, RZ, -0x1 ;  /* 0xffffffffff0f7424 */ /* 0x000fce00078e00ff */
[----:B01234-:R-:W-:Y:S05]  /*1e520*/  WARPSYNC.COLLECTIVE R15, `(.L_x_15824) ;  /* 0x000000000f087348 */ /* 0x01ffea0003c00000 */
[----:B------:R0:W0:Y:S02]  /*1e530*/  SHFL.IDX P6, R14, R13, R12, R11 ;  /* 0x0000000c0d0e7389 */ /* 0x00002400000c000b */
[----:B01234-:R-:W-:Y:S01]  /*1e540*/  ENDCOLLECTIVE ;  /* 0x000000000000791b */ /* 0x01ffe20003800000 */
.L_x_15824:
[----:B------:R-:W-:Y:S05]  /*1e550*/  BSYNC B0 ;  /* 0x0000000000007941 */ /* 0x000fea0003800000 */
.L_x_15823:
[----:B------:R-:W-:Y:S01]  /*1e560*/  IMAD.MOV.U32 R5, RZ, RZ, R14 ;  /* 0x000000ffff057224 */ /* 0x000fe200078e000e */
[----:B------:R-:W-:Y:S06]  /*1e570*/  BRA `(.L_x_15607) ;  /* 0xffffff9800807947 */ /* 0x000fec000383ffff */
.L_x_15612:
[----:B-1----:R1:W4:Y:S02]  /*1e580*/  SYNCS.PHASECHK.TRANS64.TRYWAIT P0, [R5+URZ+0x16820], R0 ;  /* 0x01682000050075a7 */ /* 0x002324000800017f */
[----:B----4-:R-:W-:Y:S05]  /*1e590*/  @!P0 NANOSLEEP.SYNCS 0x989680 ;  /* 0x009896800000895d */ /* 0x010fea0003900000 */
[----:B------:R-:W4:Y:S02]  /*1e5a0*/  @!P0 SYNCS.PHASECHK.TRANS64 P0, [R5+URZ+0x16820], R0 ;  /* 0x01682000050085a7 */ /* 0x000f24000800007f */
[----:B----4-:R-:W-:Y:S05]  /*1e5b0*/  @!P0 BRA `(.L_x_15612) ;  /* 0xfffffffc00f08947 */ /* 0x010fea000383ffff */
[----:B------:R-:W-:Y:S05]  /*1e5c0*/  BRA `(.L_x_15825) ;  /* 0xffffff9c00f87947 */ /* 0x000fea000383ffff */
.L_x_15613:
[----:B------:R-:W4:Y:S01]  /*1e5d0*/  S2R R2, SR_TID.X ;  /* 0x0000000000027919 */ /* 0x000f220000002100 */
[----:B------:R-:W-:Y:S01]  /*1e5e0*/  BSSY B0, `(.L_x_15826) ;  /* 0x000000a000007945 */ /* 0x000fe20003800000 */
[----:B------:R-:W-:Y:S01]  /*1e5f0*/  MOV R12, RZ ;  /* 0x000000ff000c7202 */ /* 0x000fe20000000f00 */
        /* <DEDUP_REMOVED lines=8> */
.L_x_15827:
[----:B------:R-:W-:Y:S05]  /*1e680*/  BSYNC B0 ;  /* 0x0000000000007941 */ /* 0x000fea0003800000 */
.L_x_15826:
[----:B------:R-:W-:Y:S05]  /*1e690*/  BRA `(.L_x_15828) ;  /* 0xffffff9c00e07947 */ /* 0x000fea000383ffff */
.L_x_15614:
[----:B------:R-:W-:Y:S01]  /*1e6a0*/  BSSY B0, `(.L_x_15829) ;  /* 0x0000006000007945 */ /* 0x000fe20003800000 */
[----:B------:R-:W-:-:S07]  /*1e6b0*/  IMAD.MOV.U32 R15, RZ, RZ, -0x1 ;  /* 0xffffffffff0f7424 */ /* 0x000fce00078e00ff */
[----:B0123--:R-:W-:Y:S05]  /*1e6c0*/  WARPSYNC.COLLECTIVE R15, `(.L_x_15830) ;  /* 0x000000000f0c7348 */ /* 0x00ffea0003c00000 */
[----:B------:R-:W-:Y:S02]  /*1e6d0*/  ELECT P6, UR62, PT ;  /* 0x00000000003e782f */ /* 0x000fe400038c0000 */
[----:B------:R-:W-:Y:S01]  /*1e6e0*/  MOV R14, UR62 ;  /* 0x0000003e000e7c02 */ /* 0x000fe20008000f00 */
[----:B0123--:R-:W-:Y:S10]  /*1e6f0*/  ENDCOLLECTIVE ;  /* 0x000000000000791b */ /* 0x00fff40003800000 */
.L_x_15830:
[----:B------:R-:W-:Y:S05]  /*1e700*/  BSYNC B0 ;  /* 0x0000000000007941 */ /* 0x000fea0003800000 */
.L_x_15829:
[----:B------:R-:W-:Y:S05]  /*1e710*/  BRA `(.L_x_15831) ;  /* 0xffffff9c00d47947 */ /* 0x000fea000383ffff */
.L_x_15616:
[----:B-1----:R1:W4:Y:S02]  /*1e720*/  SYNCS.PHASECHK.TRANS64.TRYWAIT P1, [R3+URZ+0x16840], R2 ;  /* 0x01684002030075a7 */ /* 0x002324000802017f */
[----:B----4-:R-:W-:Y:S05]  /*1e730*/  @!P1 NANOSLEEP.SYNCS 0x989680 ;  /* 0x009896800000995d */ /* 0x010fea0003900000 */
[----:B------:R-:W4:Y:S02]  /*1e740*/  @!P1 SYNCS.PHASECHK.TRANS64 P1, [R3+URZ+0x16840], R2 ;  /* 0x01684002030095a7 */ /* 0x000f24000802007f */
[----:B----4-:R-:W-:Y:S05]  /*1e750*/  @!P1 BRA `(.L_x_15616) ;  /* 0xfffffffc00f09947 */ /* 0x010fea000383ffff */
[----:B------:R-:W-:Y:S05]  /*1e760*/  BRA `(.L_x_15832) ;  /* 0xffffff9c00f47947 */ /* 0x000fea000383ffff */
.L_x_15618:
[----:B----4-:R4:W0:Y:S02]  /*1e770*/  SYNCS.PHASECHK.TRANS64.TRYWAIT P1, [R5+URZ+0x16840], R0 ;  /* 0x01684000050075a7 */ /* 0x010824000802017f */
[----:B0-----:R-:W-:Y:S05]  /*1e780*/  @!P1 NANOSLEEP.SYNCS 0x989680 ;  /* 0x009896800000995d */ /* 0x001fea0003900000 */
[----:B------:R-:W0:Y:S02]  /*1e790*/  @!P1 SYNCS.PHASECHK.TRANS64 P1, [R5+URZ+0x16840], R0 ;  /* 0x01684000050095a7 */ /* 0x000e24000802007f */
[----:B0-----:R-:W-:Y:S05]  /*1e7a0*/  @!P1 BRA `(.L_x_15618) ;  /* 0xfffffffc00f09947 */ /* 0x001fea000383ffff */
[----:B------:R-:W-:Y:S05]  /*1e7b0*/  BRA `(.L_x_15833) ;  /* 0xffffffa000007947 */ /* 0x000fea000383ffff */
.L_x_15620:
[----:B------:R0:W0:Y:S02]  /*1e7c0*/  SYNCS.PHASECHK.TRANS64.TRYWAIT P1, [R3+URZ+0x16860], R2 ;  /* 0x01686002030075a7 */ /* 0x000024000802017f */
[----:B0-----:R-:W-:Y:S05]  /*1e7d0*/  @!P1 NANOSLEEP.SYNCS 0x989680 ;  /* 0x009896800000995d */ /* 0x001fea0003900000 */
[----:B------:R-:W0:Y:S02]  /*1e7e0*/  @!P1 SYNCS.PHASECHK.TRANS64 P1, [R3+URZ+0x16860], R2 ;  /* 0x01686002030095a7 */ /* 0x000e24000802007f */
[----:B0-----:R-:W-:Y:S05]  /*1e7f0*/  @!P1 BRA `(.L_x_15620) ;  /* 0xfffffffc00f09947 */ /* 0x001fea000383ffff */
[----:B------:R-:W-:Y:S05]  /*1e800*/  BRA `(.L_x_15834) ;  /* 0xffffff9c00fc7947 */ /* 0x000fea000383ffff */
.L_x_15835:
        /* <DEDUP_REMOVED lines=15> */
.L_x_15880:


//--------------------- .nv.global.init           --------------------------
	.section	.nv.global.init,"aw",@progbits
.nv.global.init:
	.type		$str$23,@object
	.size		$str$23,($str$24 - $str$23)
$str$23:
        /*0000*/ 	.byte	0x28, 0x61, 0x64, 0x64, 0x72, 0x65, 0x73, 0x73, 0x20, 0x26, 0x20, 0x6d, 0x61, 0x73, 0x6b, 0x29
        /*0010*/ 	.byte	0x20, 0x3d, 0x3d, 0x20, 0x30, 0x00
	.type		$str$24,@object
	.size		$str$24,(__unnamed_27 - $str$24)
$str$24:
        /*0016*/ 	.byte	0x2f, 0x74, 0x6d, 0x70, 0x2f, 0x6f, 0x73, 0x73, 0x5f, 0x6b, 0x65, 0x72, 0x6e, 0x65, 0x6c, 0x73
        /*0026*/ 	.byte	0x5f, 0x73, 0x72, 0x63, 0x2f, 0x66, 0x6c, 0x61, 0x73, 0x68, 0x5f, 0x61, 0x74, 0x74, 0x65, 0x6e
        /*0036*/ 	.byte	0x74, 0x69, 0x6f, 0x6e, 0x2f, 0x63, 0x73, 0x72, 0x63, 0x2f, 0x63, 0x75, 0x74, 0x6c, 0x61, 0x73
        /*0046*/ 	.byte	0x73, 0x2f, 0x69, 0x6e, 0x63, 0x6c, 0x75, 0x64, 0x65, 0x2f, 0x63, 0x75, 0x74, 0x65, 0x2f, 0x70
        /*0056*/ 	.byte	0x6f, 0x69, 0x6e, 0x74, 0x65, 0x72, 0x5f, 0x66, 0x6c, 0x61, 0x67, 0x67, 0x65, 0x64, 0x2e, 0x68
        /*0066*/ 	.byte	0x70, 0x70, 0x00
	.type		__unnamed_27,@object
	.size		__unnamed_27,(__unnamed_4 - __unnamed_27)
__unnamed_27:
        /* <DEDUP_REMOVED lines=23> */
        /*01d9*/ 	.byte	0x3a, 0x43, 0x3c, 0x30, 0x3e, 0x3e, 0x3e, 0x3e, 0x3e, 0x20, 0x26, 0x5d, 0x00
	.type		__unnamed_4,@object
	.size		__unnamed_4,(__unnamed_9 - __unnamed_4)
__unnamed_4:
        /* <DEDUP_REMOVED lines=24> */
	.type		__unnamed_9,@object
	.size		__unnamed_9,(__unnamed_17 - __unnamed_9)
__unnamed_9:
        /* <DEDUP_REMOVED lines=24> */
	.type		__unnamed_17,@object
	.size		__unnamed_17,(__unnamed_13 - __unnamed_17)
__unnamed_17:
        /* <DEDUP_REMOVED lines=24> */
	.type		__unnamed_13,@object
	.size		__unnamed_13,(__unnamed_23 - __unnamed_13)
__unnamed_13:
        /* <DEDUP_REMOVED lines=24> */
	.type		__unnamed_23,@object
	.size		__unnamed_23,(__unnamed_18 - __unnamed_23)
__unnamed_23:
        /* <DEDUP_REMOVED lines=24> */
	.type		__unnamed_18,@object
	.size		__unnamed_18,(__unnamed_22 - __unnamed_18)
__unnamed_18:
        /* <DEDUP_REMOVED lines=24> */
	.type		__unnamed_22,@object
	.size		__unnamed_22,(__unnamed_5 - __unnamed_22)
__unnamed_22:
        /* <DEDUP_REMOVED lines=24> */
	.type		__unnamed_5,@object
	.size		__unnamed_5,(__unnamed_3 - __unnamed_5)
__unnamed_5:
        /* <DEDUP_REMOVED lines=24> */
        /*0de3*/ 	.byte	0x00
	.type		__unnamed_3,@object
	.size		__unnamed_3,(__unnamed_2 - __unnamed_3)
__unnamed_3:
        /* <DEDUP_REMOVED lines=28> */
        /*0fa4*/ 	.byte	0x32, 0x3e, 0x3e, 0x3e, 0x3e, 0x3e, 0x5d, 0x00
	.type		__unnamed_2,@object
	.size		__unnamed_2,(__unnamed_1 - __unnamed_2)
__unnamed_2:
        /* <DEDUP_REMOVED lines=29> */
	.type		__unnamed_1,@object
	.size		__unnamed_1,(__unnamed_25 - __unnamed_1)
__unnamed_1:
        /* <DEDUP_REMOVED lines=28> */
        /*1334*/ 	.byte	0x32, 0x3e, 0x3e, 0x3e, 0x3e, 0x3e, 0x20, 0x26, 0x5d, 0x00
	.type		__unnamed_25,@object
	.size		__unnamed_25,(__unnamed_26 - __unnamed_25)
__unnamed_25:
        /* <DEDUP_REMOVED lines=28> */
        /*14fe*/ 	.byte	0x36, 0x33, 0x38, 0x34, 0x3e, 0x3e, 0x3e, 0x3e, 0x3e, 0x5d, 0x00
	.type		__unnamed_26,@object
	.size		__unnamed_26,(__unnamed_21 - __unnamed_26)
__unnamed_26:
        /* <DEDUP_REMOVED lines=29> */
	.type		__unnamed_21,@object
	.size		__unnamed_21,(__unnamed_11 - __unnamed_21)
__unnamed_21:
        /* <DEDUP_REMOVED lines=29> */
	.type		__unnamed_11,@object
	.size		__unnamed_11,(__unnamed_7 - __unnamed_11)
__unnamed_11:
        /* <DEDUP_REMOVED lines=29> */
	.type		__unnamed_7,@object
	.size		__unnamed_7,(__unnamed_15 - __unnamed_7)
__unnamed_7:
        /* <DEDUP_REMOVED lines=29> */
	.type		__unnamed_15,@object
	.size		__unnamed_15,(__unnamed_12 - __unnamed_15)
__unnamed_15:
        /* <DEDUP_REMOVED lines=29> */
	.type		__unnamed_12,@object
	.size		__unnamed_12,(__unnamed_20 - __unnamed_12)
__unnamed_12:
        /* <DEDUP_REMOVED lines=29> */
	.type		__unnamed_20,@object
	.size		__unnamed_20,(__unnamed_8 - __unnamed_20)
__unnamed_20:
        /* <DEDUP_REMOVED lines=29> */
	.type		__unnamed_8,@object
	.size		__unnamed_8,(__unnamed_16 - __unnamed_8)
__unnamed_8:
        /* <DEDUP_REMOVED lines=29> */
	.type		__unnamed_16,@object
	.size		__unnamed_16,(__unnamed_24 - __unnamed_16)
__unnamed_16:
        /* <DEDUP_REMOVED lines=29> */
	.type		__unnamed_24,@object
	.size		__unnamed_24,(__unnamed_19 - __unnamed_24)
__unnamed_24:
        /* <DEDUP_REMOVED lines=29> */
	.type		__unnamed_19,@object
	.size		__unnamed_19,(__unnamed_10 - __unnamed_19)
__unnamed_19:
        /* <DEDUP_REMOVED lines=28> */
        /*28c1*/ 	.byte	0x32, 0x30, 0x34, 0x38, 0x30, 0x3e, 0x3e, 0x3e, 0x3e, 0x3e, 0x20, 0x26, 0x5d, 0x00
	.type		__unnamed_10,@object
	.size		__unnamed_10,(__unnamed_6 - __unnamed_10)
__unnamed_10:
        /* <DEDUP_REMOVED lines=29> */
	.type		__unnamed_6,@object
	.size		__unnamed_6,(__unnamed_14 - __unnamed_6)
__unnamed_6:
        /* <DEDUP_REMOVED lines=29> */
	.type		__unnamed_14,@object
	.size		__unnamed_14,(.L_13 - __unnamed_14)
__unnamed_14:
        /* <DEDUP_REMOVED lines=29> */
.L_13:


//--------------------- .nv.shared._ZN7cutlass13device_kernelIN5flash11enable_sm90INS1_16FlashAttnFwdSm90INS1_25CollectiveMainloopFwdSm90ILi2EN4cute5tupleIJNS5_1CILi1EEES8_S8_EEENS6_IJNS7_ILi128EEENS7_ILi80EEENS7_ILi256EEEEEELi256ENS_6half_tEfNS_4arch4Sm90ELb0ELb0ELb0ELb0ELb1ELb0ELb0ELb1ELb1ELb1ELb0ELb0EEENS1_21CollectiveEpilogueFwdINS6_IJSA_SC_SB_EEES9_SE_SG_Li256ELb0ELb1ELb0ELb0EEENS1_29StaticPersistentTileSchedulerILb0EEEEEEEEEvNT_6ParamsE --------------------------
	.section	.nv.shared._ZN7cutlass13device_kernelIN5flash11enable_sm90INS1_16FlashAttnFwdSm90INS1_25CollectiveMainloopFwdSm90ILi2EN4cute5tupleIJNS5_1CILi1EEES8_S8_EEENS6_IJNS7_ILi128EEENS7_ILi80EEENS7_ILi256EEEEEELi256ENS_6half_tEfNS_4arch4Sm90ELb0ELb0ELb0ELb0ELb1ELb0ELb0ELb1ELb1ELb1ELb0ELb0EEENS1_21CollectiveEpilogueFwdINS6_IJSA_SC_SB_EEES9_SE_SG_Li256ELb0ELb1ELb0ELb0EEENS1_29StaticPersistentTileSchedulerILb0EEEEEEEEEvNT_6ParamsE,"aw",@nobits
	.sectionflags	@""
	.align	16
	.zero		1024


//--------------------- .nv.shared.reserved.0     --------------------------
	.section	.nv.shared.reserved.0,"aw",@nobits
	.weak		__nv_reservedSMEM_offset_0_alias
	.size		__nv_reservedSMEM_offset_0_alias, 0, 0
	.other		__nv_reservedSMEM_offset_0_alias,@"STO_CUDA_RESERVED_SHARED STV_DEFAULT"
__nv_reservedSMEM_offset_0_alias:
	.zero		0


//--------------------- .nv.global                --------------------------
	.section	.nv.global,"aw",@nobits
.nv.global:
	.type		_ZN72_INTERNAL_a18add8f_36_flash_fwd_hdimall_fp16_paged_sm90_cu_ceb34e2a_37434cute1_E,@object
	.size		_ZN72_INTERNAL_a18add8f_36_flash_fwd_hdimall_fp16_paged_sm90_cu_ceb34e2a_37434cute1_E,(_ZN72_INTERNAL_a18add8f_36_flash_fwd_hdimall_fp16_paged_sm90_cu_ceb34e2a_37434cuda3std3__45__cpo6cbeginE - _ZN72_INTERNAL_a18add8f_36_flash_fwd_hdimall_fp16_paged_sm90_cu_ceb34e2a_37434cute1_E)
_ZN72_INTERNAL_a18add8f_36_flash_fwd_hdimall_fp16_paged_sm90_cu_ceb34e2a_37434cute1_E:
	.zero		1
	.type		_ZN72_INTERNAL_a18add8f_36_flash_fwd_hdimall_fp16_paged_sm90_cu_ceb34e2a_37434cuda3std3__45__cpo6cbeginE,@object
	.size		_ZN72_INTERNAL_a18add8f_36_flash_fwd_hdimall_fp16_paged_sm90_cu_ceb34e2a_37434cuda3std3__45__cpo6cbeginE,(_ZN72_INTERNAL_a18add8f_36_flash_fwd_hdimall_fp16_paged_sm90_cu_ceb34e2a_37434cuda3std3__48in_placeE - _ZN72_INTERNAL_a18add8f_36_flash_fwd_hdimall_fp16_paged_sm90_cu_ceb34e2a_37434cuda3std3__45__cpo6cbeginE)
_ZN72_INTERNAL_a18add8f_36_flash_fwd_hdimall_fp16_paged_sm90_cu_ceb34e2a_37434cuda3std3__45__cpo6cbeginE:
	.zero		1
	.type		_ZN72_INTERNAL_a18add8f_36_flash_fwd_hdimall_fp16_paged_sm90_cu_ceb34e2a_37434cuda3std3__48in_placeE,@object
	.size		_ZN72_INTERNAL_a18add8f_36_flash_fwd_hdimall_fp16_paged_sm90_cu_ceb34e2a_37434cuda3std3__48in_placeE,(_ZN72_INTERNAL_a18add8f_36_flash_fwd_hdimall_fp16_paged_sm90_cu_ceb34e2a_37434cuda3std6ranges3__45__cpo9iter_moveE - _ZN72_INTERNAL_a18add8f_36_flash_fwd_hdimall_fp16_paged_sm90_cu_ceb34e2a_37434cuda3std3__48in_placeE)
_ZN72_INTERNAL_a18add8f_36_flash_fwd_hdimall_fp16_paged_sm90_cu_ceb34e2a_37434cuda3std3__48in_placeE:
	.zero		1
	.type		_ZN72_INTERNAL_a18add8f_36_flash_fwd_hdimall_fp16_paged_sm90_cu_ceb34e2a_37434cuda3std6ranges3__45__cpo9iter_moveE,@object
	.size		_ZN72_INTERNAL_a18add8f_36_flash_fwd_hdimall_fp16_paged_sm90_cu_ceb34e2a_37434cuda3std6ranges3__45__cpo9iter_moveE,(_ZN72_INTERNAL_a18add8f_36_flash_fwd_hdimall_fp16_paged_sm90_cu_ceb34e2a_37434cuda3std3__45__cpo5beginE - _ZN72_INTERNAL_a18add8f_36_flash_fwd_hdimall_fp16_paged_sm90_cu_ceb34e2a_37434cuda3std6ranges3__45__cpo9iter_moveE)
_ZN72_INTERNAL_a18add8f_36_flash_fwd_hdimall_fp16_paged_sm90_cu_ceb34e2a_37434cuda3std6ranges3__45__cpo9iter_moveE:
	.zero		1
	.type		_ZN72_INTERNAL_a18add8f_36_flash_fwd_hdimall_fp16_paged_sm90_cu_ceb34e2a_37434cuda3std3__45__cpo5beginE,@object
	.size		_ZN72_INTERNAL_a18add8f_36_flash_fwd_hdimall_fp16_paged_sm90_cu_ceb34e2a_37434cuda3std3__45__cpo5beginE,(_ZN72_INTERNAL_a18add8f_36_flash_fwd_hdimall_fp16_paged_sm90_cu_ceb34e2a_37434cuda3std3__474_GLOBAL__N__a18add8f_36_flash_fwd_hdimall_fp16_paged_sm90_cu_ceb34e2a_37436ignoreE - _ZN72_INTERNAL_a18add8f_36_flash_fwd_hdimall_fp16_paged_sm90_cu_ceb34e2a_37434cuda3std3__45__cpo5beginE)
_ZN72_INTERNAL_a18add8f_36_flash_fwd_hdimall_fp16_paged_sm90_cu_ceb34e2a_37434cuda3std3__45__cpo5beginE:
	.zero		1
	.type		_ZN72_INTERNAL_a18add8f_36_flash_fwd_hdimall_fp16_paged_sm90_cu_ceb34e2a_37434cuda3std3__474_GLOBAL__N__a18add8f_36_flash_fwd_hdimall_fp16_paged_sm90_cu_ceb34e2a_37436ignoreE,@object
	.size		_ZN72_INTERNAL_a18add8f_36_flash_fwd_hdimall_fp16_paged_sm90_cu_ceb34e2a_37434cuda3std3__474_GLOBAL__N__a18add8f_36_flash_fwd_hdimall_fp16_paged_sm90_cu_ceb34e2a_37436ignoreE,(_ZN72_INTERNAL_a18add8f_36_flash_fwd_hdimall_fp16_paged_sm90_cu_ceb34e2a_37434cute7productE - _ZN72_INTERNAL_a18add8f_36_flash_fwd_hdimall_fp16_paged_sm90_cu_ceb34e2a_37434cuda3std3__474_GLOBAL__N__a18add8f_36_flash_fwd_hdimall_fp16_paged_sm90_cu_ceb34e2a_37436ignoreE)
_ZN72_INTERNAL_a18add8f_36_flash_fwd_hdimall_fp16_paged_sm90_cu_ceb34e2a_37434cuda3std3__474_GLOBAL__N__a18add8f_36_flash_fwd_hdimall_fp16_paged_sm90_cu_ceb34e2a_37436ignoreE:
	.zero		1
	.type		_ZN72_INTERNAL_a18add8f_36_flash_fwd_hdimall_fp16_paged_sm90_cu_ceb34e2a_37434cute7productE,@object
	.size		_ZN72_INTERNAL_a18add8f_36_flash_fwd_hdimall_fp16_paged_sm90_cu_ceb34e2a_37434cute7productE,(_ZN72_INTERNAL_a18add8f_36_flash_fwd_hdimall_fp16_paged_sm90_cu_ceb34e2a_37434cuda3std3__45__cpo3endE - _ZN72_INTERNAL_a18add8f_36_flash_fwd_hdimall_fp16_paged_sm90_cu_ceb34e2a_37434cute7productE)
_ZN72_INTERNAL_a18add8f_36_flash_fwd_hdimall_fp16_paged_sm90_cu_ceb34e2a_37434cute7productE:
	.zero		1
	.type		_ZN72_INTERNAL_a18add8f_36_flash_fwd_hdimall_fp16_paged_sm90_cu_ceb34e2a_37434cuda3std3__45__cpo3endE,@object
	.size		_ZN72_INTERNAL_a18add8f_36_flash_fwd_hdimall_fp16_paged_sm90_cu_ceb34e2a_37434cuda3std3__45__cpo3endE,(_ZN72_INTERNAL_a18add8f_36_flash_fwd_hdimall_fp16_paged_sm90_cu_ceb34e2a_37434cuda3std3__419piecewise_constructE - _ZN72_INTERNAL_a18add8f_36_flash_fwd_hdimall_fp16_paged_sm90_cu_ceb34e2a_37434cuda3std3__45__cpo3endE)
_ZN72_INTERNAL_a18add8f_36_flash_fwd_hdimall_fp16_paged_sm90_cu_ceb34e2a_37434cuda3std3__45__cpo3endE:
	.zero		1
	.type		_ZN72_INTERNAL_a18add8f_36_flash_fwd_hdimall_fp16_paged_sm90_cu_ceb34e2a_37434cuda3std3__419piecewise_constructE,@object
	.size		_ZN72_INTERNAL_a18add8f_36_flash_fwd_hdimall_fp16_paged_sm90_cu_ceb34e2a_37434cuda3std3__419piecewise_constructE,(_ZN72_INTERNAL_a18add8f_36_flash_fwd_hdimall_fp16_paged_sm90_cu_ceb34e2a_37434cuda3std3__45__cpo4cendE - _ZN72_INTERNAL_a18add8f_36_flash_fwd_hdimall_fp16_paged_sm90_cu_ceb34e2a_37434cuda3std3__419piecewise_constructE)
_ZN72_INTERNAL_a18add8f_36_flash_fwd_hdimall_fp16_paged_sm90_cu_ceb34e2a_37434cuda3std3__419piecewise_constructE:
	.zero		1
	.type		_ZN72_INTERNAL_a18add8f_36_flash_fwd_hdimall_fp16_paged_sm90_cu_ceb34e2a_37434cuda3std3__45__cpo4cendE,@object
	.size		_ZN72_INTERNAL_a18add8f_36_flash_fwd_hdimall_fp16_paged_sm90_cu_ceb34e2a_37434cuda3std3__45__cpo4cendE,(_ZN72_INTERNAL_a18add8f_36_flash_fwd_hdimall_fp16_paged_sm90_cu_ceb34e2a_37434cuda3std6ranges3__45__cpo4swapE - _ZN72_INTERNAL_a18add8f_36_flash_fwd_hdimall_fp16_paged_sm90_cu_ceb34e2a_37434cuda3std3__45__cpo4cendE)
_ZN72_INTERNAL_a18add8f_36_flash_fwd_hdimall_fp16_paged_sm90_cu_ceb34e2a_37434cuda3std3__45__cpo4cendE:
	.zero		1
	.type		_ZN72_INTERNAL_a18add8f_36_flash_fwd_hdimall_fp16_paged_sm90_cu_ceb34e2a_37434cuda3std6ranges3__45__cpo4swapE,@object
	.size		_ZN72_INTERNAL_a18add8f_36_flash_fwd_hdimall_fp16_paged_sm90_cu_ceb34e2a_37434cuda3std6ranges3__45__cpo4swapE,(.L_34 - _ZN72_INTERNAL_a18add8f_36_flash_fwd_hdimall_fp16_paged_sm90_cu_ceb34e2a_37434cuda3std6ranges3__45__cpo4swapE)
_ZN72_INTERNAL_a18add8f_36_flash_fwd_hdimall_fp16_paged_sm90_cu_ceb34e2a_37434cuda3std6ranges3__45__cpo4swapE:
	.zero		1
.L_34:


//--------------------- .nv.shared._ZN7cutlass13device_kernelIN5flash11enable_sm90INS1_16FlashAttnFwdSm90INS1_25CollectiveMainloopFwdSm90ILi2EN4cute5tupleIJNS5_1CILi1EEES8_S8_EEENS6_IJNS7_ILi128EEENS7_ILi80EEENS7_ILi256EEEEEELi256ENS_6half_tEfNS_4arch4Sm90ELb0ELb0ELb0ELb1ELb1ELb0ELb0ELb1ELb1ELb1ELb0ELb0EEENS1_21CollectiveEpilogueFwdINS6_IJSA_SC_SB_EEES9_SE_SG_Li256ELb1ELb1ELb0ELb0EEENS1_36VarlenDynamicPersistentTileSchedulerILi128ELi80ELi256ELi128ELb0ELb1ELb1ELb0ELb1ELb1EEEEEEEEEvNT_6ParamsE --------------------------
	.section	.nv.shared._ZN7cutlass13device_kernelIN5flash11enable_sm90INS1_16FlashAttnFwdSm90INS1_25CollectiveMainloopFwdSm90ILi2EN4cute5tupleIJNS5_1CILi1EEES8_S8_EEENS6_IJNS7_ILi128EEENS7_ILi80EEENS7_ILi256EEEEEELi256ENS_6half_tEfNS_4arch4Sm90ELb0ELb0ELb0ELb1ELb1ELb0ELb0ELb1ELb1ELb1ELb0ELb0EEENS1_21CollectiveEpilogueFwdINS6_IJSA_SC_SB_EEES9_SE_SG_Li256ELb1ELb1ELb0ELb0EEENS1_36VarlenDynamicPersistentTileSchedulerILi128ELi80ELi256ELi128ELb0ELb1ELb1ELb0ELb1ELb1EEEEEEEEEvNT_6ParamsE,"aw",@nobits
	.sectionflags	@""
	.align	16
	.zero		1024


//--------------------- .nv.shared._ZN7cutlass13device_kernelIN5flash11enable_sm90INS1_16FlashAttnFwdSm90INS1_25CollectiveMainloopFwdSm90ILi2EN4cute5tupleIJNS5_1CILi1EEES8_S8_EEENS6_IJNS7_ILi128EEENS7_ILi80EEENS7_ILi256EEEEEELi256ENS_6half_tEfNS_4arch4Sm90ELb0ELb0ELb0ELb1ELb1ELb1ELb0ELb1ELb1ELb1ELb0ELb0EEENS1_21CollectiveEpilogueFwdINS6_IJSA_SC_SB_EEES9_SE_SG_Li256ELb1ELb1ELb0ELb0EEENS1_36VarlenDynamicPersistentTileSchedulerILi128ELi80ELi256ELi128ELb0ELb1ELb1ELb0ELb1ELb1EEEEEEEEEvNT_6ParamsE --------------------------
	.section	.nv.shared._ZN7cutlass13device_kernelIN5flash11enable_sm90INS1_16FlashAttnFwdSm90INS1_25CollectiveMainloopFwdSm90ILi2EN4cute5tupleIJNS5_1CILi1EEES8_S8_EEENS6_IJNS7_ILi128EEENS7_ILi80EEENS7_ILi256EEEEEELi256ENS_6half_tEfNS_4arch4Sm90ELb0ELb0ELb0ELb1ELb1ELb1ELb0ELb1ELb1ELb1ELb0ELb0EEENS1_21CollectiveEpilogueFwdINS6_IJSA_SC_SB_EEES9_SE_SG_Li256ELb1ELb1ELb0ELb0EEENS1_36VarlenDynamicPersistentTileSchedulerILi128ELi80ELi256ELi128ELb0ELb1ELb1ELb0ELb1ELb1EEEEEEEEEvNT_6ParamsE,"aw",@nobits
	.sectionflags	@""
	.align	16
	.zero		1024


//--------------------- .nv.shared._ZN7cutlass13device_kernelIN5flash11enable_sm90INS1_16FlashAttnFwdSm90INS1_25CollectiveMainloopFwdSm90ILi2EN4cute5tupleIJNS5_1CILi1EEES8_S8_EEENS6_IJNS7_ILi128EEENS7_ILi64EEENS7_ILi256EEEEEELi256ENS_6half_tEfNS_4arch4Sm90ELb0ELb1ELb0ELb0ELb1ELb0ELb0ELb1ELb1ELb1ELb0ELb0EEENS1_21CollectiveEpilogueFwdINS6_IJSA_SC_SB_EEES9_SE_SG_Li256ELb0ELb1ELb0ELb0EEENS1_30DynamicPersistentTileSchedulerILi256ELi128ELb0ELb1ELb1EEEEEEEEEvNT_6ParamsE --------------------------
	.section	.nv.shared._ZN7cutlass13device_kernelIN5flash11enable_sm90INS1_16FlashAttnFwdSm90INS1_25CollectiveMainloopFwdSm90ILi2EN4cute5tupleIJNS5_1CILi1EEES8_S8_EEENS6_IJNS7_ILi128EEENS7_ILi64EEENS7_ILi256EEEEEELi256ENS_6half_tEfNS_4arch4Sm90ELb0ELb1ELb0ELb0ELb1ELb0ELb0ELb1ELb1ELb1ELb0ELb0EEENS1_21CollectiveEpilogueFwdINS6_IJSA_SC_SB_EEES9_SE_SG_Li256ELb0ELb1ELb0ELb0EEENS1_30DynamicPersistentTileSchedulerILi256ELi128ELb0ELb1ELb1EEEEEEEEEvNT_6ParamsE,"aw",@nobits
	.sectionflags	@""
	.align	16
	.zero		1024


//--------------------- .nv.shared._ZN7cutlass13device_kernelIN5flash11enable_sm90INS1_16FlashAttnFwdSm90INS1_25CollectiveMainloopFwdSm90ILi2EN4cute5tupleIJNS5_1CILi1EEES8_S8_EEENS6_IJNS7_ILi128EEENS7_ILi64EEENS7_ILi256EEEEEELi256ENS_6half_tEfNS_4arch4Sm90ELb0ELb1ELb0ELb1ELb1ELb0ELb0ELb1ELb1ELb1ELb0ELb0EEENS1_21CollectiveEpilogueFwdINS6_IJSA_SC_SB_EEES9_SE_SG_Li256ELb1ELb1ELb0ELb0EEENS1_36VarlenDynamicPersistentTileSchedulerILi128ELi64ELi256ELi128ELb0ELb1ELb1ELb1ELb0ELb1EEEEEEEEEvNT_6ParamsE --------------------------
	.section	.nv.shared._ZN7cutlass13device_kernelIN5flash11enable_sm90INS1_16FlashAttnFwdSm90INS1_25CollectiveMainloopFwdSm90ILi2EN4cute5tupleIJNS5_1CILi1EEES8_S8_EEENS6_IJNS7_ILi128EEENS7_ILi64EEENS7_ILi256EEEEEELi256ENS_6half_tEfNS_4arch4Sm90ELb0ELb1ELb0ELb1ELb1ELb0ELb0ELb1ELb1ELb1ELb0ELb0EEENS1_21CollectiveEpilogueFwdINS6_IJSA_SC_SB_EEES9_SE_SG_Li256ELb1ELb1ELb0ELb0EEENS1_36VarlenDynamicPersistentTileSchedulerILi128ELi64ELi256ELi128ELb0ELb1ELb1ELb1ELb0ELb1EEEEEEEEEvNT_6ParamsE,"aw",@nobits
	.sectionflags	@""
	.align	16
	.zero		1024


//--------------------- .nv.shared._ZN7cutlass13device_kernelIN5flash11enable_sm90INS1_16FlashAttnFwdSm90INS1_25CollectiveMainloopFwdSm90ILi2EN4cute5tupleIJNS5_1CILi1EEES8_S8_EEENS6_IJNS7_ILi128EEENS7_ILi64EEENS7_ILi256EEEEEELi256ENS_6half_tEfNS_4arch4Sm90ELb0ELb1ELb0ELb1ELb1ELb1ELb0ELb1ELb1ELb1ELb0ELb0EEENS1_21CollectiveEpilogueFwdINS6_IJSA_SC_SB_EEES9_SE_SG_Li256ELb1ELb1ELb0ELb0EEENS1_36VarlenDynamicPersistentTileSchedulerILi128ELi64ELi256ELi128ELb0ELb1ELb1ELb1ELb0ELb1EEEEEEEEEvNT_6ParamsE --------------------------
	.section	.nv.shared._ZN7cutlass13device_kernelIN5flash11enable_sm90INS1_16FlashAttnFwdSm90INS1_25CollectiveMainloopFwdSm90ILi2EN4cute5tupleIJNS5_1CILi1EEES8_S8_EEENS6_IJNS7_ILi128EEENS7_ILi64EEENS7_ILi256EEEEEELi256ENS_6half_tEfNS_4arch4Sm90ELb0ELb1ELb0ELb1ELb1ELb1ELb0ELb1ELb1ELb1ELb0ELb0EEENS1_21CollectiveEpilogueFwdINS6_IJSA_SC_SB_EEES9_SE_SG_Li256ELb1ELb1ELb0ELb0EEENS1_36VarlenDynamicPersistentTileSchedulerILi128ELi64ELi256ELi128ELb0ELb1ELb1ELb1ELb0ELb1EEEEEEEEEvNT_6ParamsE,"aw",@nobits
	.sectionflags	@""
	.align	16
	.zero		1024


//--------------------- .nv.shared._ZN7cutlass13device_kernelIN5flash11enable_sm90INS1_16FlashAttnFwdSm90INS1_25CollectiveMainloopFwdSm90ILi2EN4cute5tupleIJNS5_1CILi1EEES8_S8_EEENS6_IJNS7_ILi128EEENS7_ILi80EEENS7_ILi256EEEEEELi256ENS_6half_tEfNS_4arch4Sm90ELb1ELb0ELb0ELb0ELb1ELb0ELb0ELb1ELb1ELb1ELb0ELb0EEENS1_21CollectiveEpilogueFwdINS6_IJSA_SC_SB_EEES9_SE_SG_Li256ELb0ELb1ELb0ELb0EEENS1_30DynamicPersistentTileSchedulerILi256ELi128ELb0ELb1ELb1EEEEEEEEEvNT_6ParamsE --------------------------
	.section	.nv.shared._ZN7cutlass13device_kernelIN5flash11enable_sm90INS1_16FlashAttnFwdSm90INS1_25CollectiveMainloopFwdSm90ILi2EN4cute5tupleIJNS5_1CILi1EEES8_S8_EEENS6_IJNS7_ILi128EEENS7_ILi80EEENS7_ILi256EEEEEELi256ENS_6half_tEfNS_4arch4Sm90ELb1ELb0ELb0ELb0ELb1ELb0ELb0ELb1ELb1ELb1ELb0ELb0EEENS1_21CollectiveEpilogueFwdINS6_IJSA_SC_SB_EEES9_SE_SG_Li256ELb0ELb1ELb0ELb0EEENS1_30DynamicPersistentTileSchedulerILi256ELi128ELb0ELb1ELb1EEEEEEEEEvNT_6ParamsE,"aw",@nobits
	.sectionflags	@""
	.align	16
	.zero		1024


//--------------------- .nv.shared._ZN7cutlass13device_kernelIN5flash11enable_sm90INS1_16FlashAttnFwdSm90INS1_25CollectiveMainloopFwdSm90ILi2EN4cute5tupleIJNS5_1CILi1EEES8_S8_EEENS6_IJNS7_ILi128EEENS7_ILi80EEENS7_ILi256EEEEEELi256ENS_6half_tEfNS_4arch4Sm90ELb1ELb0ELb0ELb1ELb1ELb0ELb0ELb1ELb1ELb1ELb0ELb0EEENS1_21CollectiveEpilogueFwdINS6_IJSA_SC_SB_EEES9_SE_SG_Li256ELb1ELb1ELb0ELb0EEENS1_36VarlenDynamicPersistentTileSchedulerILi128ELi80ELi256ELi128ELb0ELb1ELb1ELb1ELb1ELb1EEEEEEEEEvNT_6ParamsE --------------------------
	.section	.nv.shared._ZN7cutlass13device_kernelIN5flash11enable_sm90INS1_16FlashAttnFwdSm90INS1_25CollectiveMainloopFwdSm90ILi2EN4cute5tupleIJNS5_1CILi1EEES8_S8_EEENS6_IJNS7_ILi128EEENS7_ILi80EEENS7_ILi256EEEEEELi256ENS_6half_tEfNS_4arch4Sm90ELb1ELb0ELb0ELb1ELb1ELb0ELb0ELb1ELb1ELb1ELb0ELb0EEENS1_21CollectiveEpilogueFwdINS6_IJSA_SC_SB_EEES9_SE_SG_Li256ELb1ELb1ELb0ELb0EEENS1_36VarlenDynamicPersistentTileSchedulerILi128ELi80ELi256ELi128ELb0ELb1ELb1ELb1ELb1ELb1EEEEEEEEEvNT_6ParamsE,"aw",@nobits
	.sectionflags	@""
	.align	16
	.zero		1024


//--------------------- .nv.shared._ZN7cutlass13device_kernelIN5flash11enable_sm90INS1_16FlashAttnFwdSm90INS1_25CollectiveMainloopFwdSm90ILi2EN4cute5tupleIJNS5_1CILi1EEES8_S8_EEENS6_IJNS7_ILi128EEENS7_ILi80EEENS7_ILi256EEEEEELi256ENS_6half_tEfNS_4arch4Sm90ELb1ELb0ELb0ELb1ELb1ELb1ELb0ELb1ELb1ELb1ELb0ELb0EEENS1_21CollectiveEpilogueFwdINS6_IJSA_SC_SB_EEES9_SE_SG_Li256ELb1ELb1ELb0ELb0EEENS1_36VarlenDynamicPersistentTileSchedulerILi128ELi80ELi256ELi128ELb0ELb1ELb1ELb1ELb1ELb1EEEEEEEEEvNT_6ParamsE --------------------------
	.section	.nv.shared._ZN7cutlass13device_kernelIN5flash11enable_sm90INS1_16FlashAttnFwdSm90INS1_25CollectiveMainloopFwdSm90ILi2EN4cute5tupleIJNS5_1CILi1EEES8_S8_EEENS6_IJNS7_ILi128EEENS7_ILi80EEENS7_ILi256EEEEEELi256ENS_6half_tEfNS_4arch4Sm90ELb1ELb0ELb0ELb1ELb1ELb1ELb0ELb1ELb1ELb1ELb0ELb0EEENS1_21CollectiveEpilogueFwdINS6_IJSA_SC_SB_EEES9_SE_SG_Li256ELb1ELb1ELb0ELb0EEENS1_36VarlenDynamicPersistentTileSchedulerILi128ELi80ELi256ELi128ELb0ELb1ELb1ELb1ELb1ELb1EEEEEEEEEvNT_6ParamsE,"aw",@nobits
	.sectionflags	@""
	.align	16
	.zero		1024


//--------------------- .nv.shared._ZN7cutlass13device_kernelIN5flash11enable_sm90INS1_16FlashAttnFwdSm90INS1_25CollectiveMainloopFwdSm90ILi2EN4cute5tupleIJNS5_1CILi1EEES8_S8_EEENS6_IJNS7_ILi128EEENS7_ILi96EEENS7_ILi192EEEEEELi192ENS_6half_tEfNS_4arch4Sm90ELb0ELb0ELb0ELb0ELb1ELb0ELb0ELb1ELb1ELb1ELb0ELb0EEENS1_21CollectiveEpilogueFwdINS6_IJSA_SC_SB_EEES9_SE_SG_Li256ELb0ELb1ELb0ELb0EEENS1_29StaticPersistentTileSchedulerILb0EEEEEEEEEvNT_6ParamsE --------------------------
	.section	.nv.shared._ZN7cutlass13device_kernelIN5flash11enable_sm90INS1_16FlashAttnFwdSm90INS1_25CollectiveMainloopFwdSm90ILi2EN4cute5tupleIJNS5_1CILi1EEES8_S8_EEENS6_IJNS7_ILi128EEENS7_ILi96EEENS7_ILi192EEEEEELi192ENS_6half_tEfNS_4arch4Sm90ELb0ELb0ELb0ELb0ELb1ELb0ELb0ELb1ELb1ELb1ELb0ELb0EEENS1_21CollectiveEpilogueFwdINS6_IJSA_SC_SB_EEES9_SE_SG_Li256ELb0ELb1ELb0ELb0EEENS1_29StaticPersistentTileSchedulerILb0EEEEEEEEEvNT_6ParamsE,"aw",@nobits
	.sectionflags	@""
	.align	16
	.zero		1024


//--------------------- .nv.shared._ZN7cutlass13device_kernelIN5flash11enable_sm90INS1_16FlashAttnFwdSm90INS1_25CollectiveMainloopFwdSm90ILi2EN4cute5tupleIJNS5_1CILi1EEES8_S8_EEENS6_IJNS7_ILi128EEENS7_ILi96EEENS7_ILi192EEEEEELi192ENS_6half_tEfNS_4arch4Sm90ELb0ELb0ELb0ELb1ELb1ELb0ELb0ELb1ELb1ELb1ELb0ELb0EEENS1_21CollectiveEpilogueFwdINS6_IJSA_SC_SB_EEES9_SE_SG_Li256ELb1ELb1ELb0ELb0EEENS1_36VarlenDynamicPersistentTileSchedulerILi128ELi96ELi256ELi128ELb0ELb1ELb1ELb0ELb1ELb1EEEEEEEEEvNT_6ParamsE --------------------------
	.section	.nv.shared._ZN7cutlass13device_kernelIN5flash11enable_sm90INS1_16FlashAttnFwdSm90INS1_25CollectiveMainloopFwdSm90ILi2EN4cute5tupleIJNS5_1CILi1EEES8_S8_EEENS6_IJNS7_ILi128EEENS7_ILi96EEENS7_ILi192EEEEEELi192ENS_6half_tEfNS_4arch4Sm90ELb0ELb0ELb0ELb1ELb1ELb0ELb0ELb1ELb1ELb1ELb0ELb0EEENS1_21CollectiveEpilogueFwdINS6_IJSA_SC_SB_EEES9_SE_SG_Li256ELb1ELb1ELb0ELb0EEENS1_36VarlenDynamicPersistentTileSchedulerILi128ELi96ELi256ELi128ELb0ELb1ELb1ELb0ELb1ELb1EEEEEEEEEvNT_6ParamsE,"aw",@nobits
	.sectionflags	@""
	.align	16
	.zero		1024


//--------------------- .nv.shared._ZN7cutlass13device_kernelIN5flash11enable_sm90INS1_16FlashAttnFwdSm90INS1_25CollectiveMainloopFwdSm90ILi2EN4cute5tupleIJNS5_1CILi1EEES8_S8_EEENS6_IJNS7_ILi128EEENS7_ILi96EEENS7_ILi192EEEEEELi192ENS_6half_tEfNS_4arch4Sm90ELb0ELb0ELb0ELb1ELb1ELb1ELb0ELb1ELb1ELb1ELb0ELb0EEENS1_21CollectiveEpilogueFwdINS6_IJSA_SC_SB_EEES9_SE_SG_Li256ELb1ELb1ELb0ELb0EEENS1_36VarlenDynamicPersistentTileSchedulerILi128ELi96ELi256ELi128ELb0ELb1ELb1ELb0ELb1ELb1EEEEEEEEEvNT_6ParamsE --------------------------
	.section	.nv.shared._ZN7cutlass13device_kernelIN5flash11enable_sm90INS1_16FlashAttnFwdSm90INS1_25CollectiveMainloopFwdSm90ILi2EN4cute5tupleIJNS5_1CILi1EEES8_S8_EEENS6_IJNS7_ILi128EEENS7_ILi96EEENS7_ILi192EEEEEELi192ENS_6half_tEfNS_4arch4Sm90ELb0ELb0ELb0ELb1ELb1ELb1ELb0ELb1ELb1ELb1ELb0ELb0EEENS1_21CollectiveEpilogueFwdINS6_IJSA_SC_SB_EEES9_SE_SG_Li256ELb1ELb1ELb0ELb0EEENS1_36VarlenDynamicPersistentTileSchedulerILi128ELi96ELi256ELi128ELb0ELb1ELb1ELb0ELb1ELb1EEEEEEEEEvNT_6ParamsE,"aw",@nobits
	.sectionflags	@""
	.align	16
	.zero		1024


//--------------------- .nv.shared._ZN7cutlass13device_kernelIN5flash11enable_sm90INS1_16FlashAttnFwdSm90INS1_25CollectiveMainloopFwdSm90ILi2EN4cute5tupleIJNS5_1CILi1EEES8_S8_EEENS6_IJNS7_ILi128EEENS7_ILi96EEENS7_ILi192EEEEEELi192ENS_6half_tEfNS_4arch4Sm90ELb0ELb1ELb0ELb0ELb1ELb0ELb0ELb1ELb1ELb1ELb0ELb0EEENS1_21CollectiveEpilogueFwdINS6_IJSA_SC_SB_EEES9_SE_SG_Li256ELb0ELb1ELb0ELb0EEENS1_30DynamicPersistentTileSchedulerILi256ELi128ELb0ELb1ELb1EEEEEEEEEvNT_6ParamsE --------------------------
	.section	.nv.shared._ZN7cutlass13device_kernelIN5flash11enable_sm90INS1_16FlashAttnFwdSm90INS1_25CollectiveMainloopFwdSm90ILi2EN4cute5tupleIJNS5_1CILi1EEES8_S8_EEENS6_IJNS7_ILi128EEENS7_ILi96EEENS7_ILi192EEEEEELi192ENS_6half_tEfNS_4arch4Sm90ELb0ELb1ELb0ELb0ELb1ELb0ELb0ELb1ELb1ELb1ELb0ELb0EEENS1_21CollectiveEpilogueFwdINS6_IJSA_SC_SB_EEES9_SE_SG_Li256ELb0ELb1ELb0ELb0EEENS1_30DynamicPersistentTileSchedulerILi256ELi128ELb0ELb1ELb1EEEEEEEEEvNT_6ParamsE,"aw",@nobits
	.sectionflags	@""
	.align	16
	.zero		1024


//--------------------- .nv.shared._ZN7cutlass13device_kernelIN5flash11enable_sm90INS1_16FlashAttnFwdSm90INS1_25CollectiveMainloopFwdSm90ILi2EN4cute5tupleIJNS5_1CILi1EEES8_S8_EEENS6_IJNS7_ILi128EEENS7_ILi96EEENS7_ILi192EEEEEELi192ENS_6half_tEfNS_4arch4Sm90ELb0ELb1ELb0ELb1ELb1ELb0ELb0ELb1ELb1ELb1ELb0ELb0EEENS1_21CollectiveEpilogueFwdINS6_IJSA_SC_SB_EEES9_SE_SG_Li256ELb1ELb1ELb0ELb0EEENS1_36VarlenDynamicPersistentTileSchedulerILi128ELi96ELi256ELi128ELb0ELb1ELb1ELb1ELb0ELb1EEEEEEEEEvNT_6ParamsE --------------------------
	.section	.nv.shared._ZN7cutlass13device_kernelIN5flash11enable_sm90INS1_16FlashAttnFwdSm90INS1_25CollectiveMainloopFwdSm90ILi2EN4cute5tupleIJNS5_1CILi1EEES8_S8_EEENS6_IJNS7_ILi128EEENS7_ILi96EEENS7_ILi192EEEEEELi192ENS_6half_tEfNS_4arch4Sm90ELb0ELb1ELb0ELb1ELb1ELb0ELb0ELb1ELb1ELb1ELb0ELb0EEENS1_21CollectiveEpilogueFwdINS6_IJSA_SC_SB_EEES9_SE_SG_Li256ELb1ELb1ELb0ELb0EEENS1_36VarlenDynamicPersistentTileSchedulerILi128ELi96ELi256ELi128ELb0ELb1ELb1ELb1ELb0ELb1EEEEEEEEEvNT_6ParamsE,"aw",@nobits
	.sectionflags	@""
	.align	16
	.zero		1024


//--------------------- .nv.shared._ZN7cutlass13device_kernelIN5flash11enable_sm90INS1_16FlashAttnFwdSm90INS1_25CollectiveMainloopFwdSm90ILi2EN4cute5tupleIJNS5_1CILi1EEES8_S8_EEENS6_IJNS7_ILi128EEENS7_ILi96EEENS7_ILi192EEEEEELi192ENS_6half_tEfNS_4arch4Sm90ELb0ELb1ELb0ELb1ELb1ELb1ELb0ELb1ELb1ELb1ELb0ELb0EEENS1_21CollectiveEpilogueFwdINS6_IJSA_SC_SB_EEES9_SE_SG_Li256ELb1ELb1ELb0ELb0EEENS1_36VarlenDynamicPersistentTileSchedulerILi128ELi96ELi256ELi128ELb0ELb1ELb1ELb1ELb0ELb1EEEEEEEEEvNT_6ParamsE --------------------------
	.section	.nv.shared._ZN7cutlass13device_kernelIN5flash11enable_sm90INS1_16FlashAttnFwdSm90INS1_25CollectiveMainloopFwdSm90ILi2EN4cute5tupleIJNS5_1CILi1EEES8_S8_EEENS6_IJNS7_ILi128EEENS7_ILi96EEENS7_ILi192EEEEEELi192ENS_6half_tEfNS_4arch4Sm90ELb0ELb1ELb0ELb1ELb1ELb1ELb0ELb1ELb1ELb1ELb0ELb0EEENS1_21CollectiveEpilogueFwdINS6_IJSA_SC_SB_EEES9_SE_SG_Li256ELb1ELb1ELb0ELb0EEENS1_36VarlenDynamicPersistentTileSchedulerILi128ELi96ELi256ELi128ELb0ELb1ELb1ELb1ELb0ELb1EEEEEEEEEvNT_6ParamsE,"aw",@nobits
	.sectionflags	@""
	.align	16
	.zero		1024


//--------------------- .nv.shared._ZN7cutlass13device_kernelIN5flash11enable_sm90INS1_16FlashAttnFwdSm90INS1_25CollectiveMainloopFwdSm90ILi2EN4cute5tupleIJNS5_1CILi1EEES8_S8_EEENS6_IJNS7_ILi128EEENS7_ILi96EEENS7_ILi192EEEEEELi192ENS_6half_tEfNS_4arch4Sm90ELb1ELb0ELb0ELb0ELb1ELb0ELb0ELb1ELb1ELb1ELb0ELb0EEENS1_21CollectiveEpilogueFwdINS6_IJSA_SC_SB_EEES9_SE_SG_Li256ELb0ELb1ELb0ELb0EEENS1_30DynamicPersistentTileSchedulerILi256ELi128ELb0ELb1ELb1EEEEEEEEEvNT_6ParamsE --------------------------
	.section	.nv.shared._ZN7cutlass13device_kernelIN5flash11enable_sm90INS1_16FlashAttnFwdSm90INS1_25CollectiveMainloopFwdSm90ILi2EN4cute5tupleIJNS5_1CILi1EEES8_S8_EEENS6_IJNS7_ILi128EEENS7_ILi96EEENS7_ILi192EEEEEELi192ENS_6half_tEfNS_4arch4Sm90ELb1ELb0ELb0ELb0ELb1ELb0ELb0ELb1ELb1ELb1ELb0ELb0EEENS1_21CollectiveEpilogueFwdINS6_IJSA_SC_SB_EEES9_SE_SG_Li256ELb0ELb1ELb0ELb0EEENS1_30DynamicPersistentTileSchedulerILi256ELi128ELb0ELb1ELb1EEEEEEEEEvNT_6ParamsE,"aw",@nobits
	.sectionflags	@""
	.align	16
	.zero		1024


//--------------------- .nv.shared._ZN7cutlass13device_kernelIN5flash11enable_sm90INS1_16FlashAttnFwdSm90INS1_25CollectiveMainloopFwdSm90ILi2EN4cute5tupleIJNS5_1CILi1EEES8_S8_EEENS6_IJNS7_ILi128EEENS7_ILi96EEENS7_ILi192EEEEEELi192ENS_6half_tEfNS_4arch4Sm90ELb1ELb0ELb0ELb1ELb1ELb0ELb0ELb1ELb1ELb1ELb0ELb0EEENS1_21CollectiveEpilogueFwdINS6_IJSA_SC_SB_EEES9_SE_SG_Li256ELb1ELb1ELb0ELb0EEENS1_36VarlenDynamicPersistentTileSchedulerILi128ELi96ELi256ELi128ELb0ELb1ELb1ELb1ELb1ELb1EEEEEEEEEvNT_6ParamsE --------------------------
	.section	.nv.shared._ZN7cutlass13device_kernelIN5flash11enable_sm90INS1_16FlashAttnFwdSm90INS1_25CollectiveMainloopFwdSm90ILi2EN4cute5tupleIJNS5_1CILi1EEES8_S8_EEENS6_IJNS7_ILi128EEENS7_ILi96EEENS7_ILi192EEEEEELi192ENS_6half_tEfNS_4arch4Sm90ELb1ELb0ELb0ELb1ELb1ELb0ELb0ELb1ELb1ELb1ELb0ELb0EEENS1_21CollectiveEpilogueFwdINS6_IJSA_SC_SB_EEES9_SE_SG_Li256ELb1ELb1ELb0ELb0EEENS1_36VarlenDynamicPersistentTileSchedulerILi128ELi96ELi256ELi128ELb0ELb1ELb1ELb1ELb1ELb1EEEEEEEEEvNT_6ParamsE,"aw",@nobits
	.sectionflags	@""
	.align	16
	.zero		1024


//--------------------- .nv.shared._ZN7cutlass13device_kernelIN5flash11enable_sm90INS1_16FlashAttnFwdSm90INS1_25CollectiveMainloopFwdSm90ILi2EN4cute5tupleIJNS5_1CILi1EEES8_S8_EEENS6_IJNS7_ILi128EEENS7_ILi96EEENS7_ILi192EEEEEELi192ENS_6half_tEfNS_4arch4Sm90ELb1ELb0ELb0ELb1ELb1ELb1ELb0ELb1ELb1ELb1ELb0ELb0EEENS1_21CollectiveEpilogueFwdINS6_IJSA_SC_SB_EEES9_SE_SG_Li256ELb1ELb1ELb0ELb0EEENS1_36VarlenDynamicPersistentTileSchedulerILi128ELi96ELi256ELi128ELb0ELb1ELb1ELb1ELb1ELb1EEEEEEEEEvNT_6ParamsE --------------------------
	.section	.nv.shared._ZN7cutlass13device_kernelIN5flash11enable_sm90INS1_16FlashAttnFwdSm90INS1_25CollectiveMainloopFwdSm90ILi2EN4cute5tupleIJNS5_1CILi1EEES8_S8_EEENS6_IJNS7_ILi128EEENS7_ILi96EEENS7_ILi192EEEEEELi192ENS_6half_tEfNS_4arch4Sm90ELb1ELb0ELb0ELb1ELb1ELb1ELb0ELb1ELb1ELb1ELb0ELb0EEENS1_21CollectiveEpilogueFwdINS6_IJSA_SC_SB_EEES9_SE_SG_Li256ELb1ELb1ELb0ELb0EEENS1_36VarlenDynamicPersistentTileSchedulerILi128ELi96ELi256ELi128ELb0ELb1ELb1ELb1ELb1ELb1EEEEEEEEEvNT_6ParamsE,"aw",@nobits
	.sectionflags	@""
	.align	16
	.zero		1024


//--------------------- .nv.shared._ZN7cutlass13device_kernelIN5flash11enable_sm90INS1_16FlashAttnFwdSm90INS1_25CollectiveMainloopFwdSm90ILi2EN4cute5tupleIJNS5_1CILi1EEES8_S8_EEENS6_IJNS7_ILi128EEESA_SA_EEELi128ENS_6half_tEfNS_4arch4Sm90ELb0ELb0ELb0ELb0ELb1ELb0ELb0ELb1ELb1ELb1ELb0ELb0EEENS1_21CollectiveEpilogueFwdISB_S9_SC_SE_Li256ELb0ELb1ELb0ELb0EEENS1_29StaticPersistentTileSchedulerILb0EEEEEEEEEvNT_6ParamsE --------------------------
	.section	.nv.shared._ZN7cutlass13device_kernelIN5flash11enable_sm90INS1_16FlashAttnFwdSm90INS1_25CollectiveMainloopFwdSm90ILi2EN4cute5tupleIJNS5_1CILi1EEES8_S8_EEENS6_IJNS7_ILi128EEESA_SA_EEELi128ENS_6half_tEfNS_4arch4Sm90ELb0ELb0ELb0ELb0ELb1ELb0ELb0ELb1ELb1ELb1ELb0ELb0EEENS1_21CollectiveEpilogueFwdISB_S9_SC_SE_Li256ELb0ELb1ELb0ELb0EEENS1_29StaticPersistentTileSchedulerILb0EEEEEEEEEvNT_6ParamsE,"aw",@nobits
	.sectionflags	@""
	.align	16
	.zero		1024


//--------------------- .nv.shared._ZN7cutlass13device_kernelIN5flash11enable_sm90INS1_16FlashAttnFwdSm90INS1_25CollectiveMainloopFwdSm90ILi2EN4cute5tupleIJNS5_1CILi1EEES8_S8_EEENS6_IJNS7_ILi128EEESA_SA_EEELi128ENS_6half_tEfNS_4arch4Sm90ELb0ELb0ELb0ELb1ELb1ELb0ELb0ELb1ELb1ELb1ELb0ELb0EEENS1_21CollectiveEpilogueFwdISB_S9_SC_SE_Li256ELb1ELb1ELb0ELb0EEENS1_36VarlenDynamicPersistentTileSchedulerILi128ELi128ELi256ELi128ELb0ELb1ELb1ELb0ELb1ELb1EEEEEEEEEvNT_6ParamsE --------------------------
	.section	.nv.shared._ZN7cutlass13device_kernelIN5flash11enable_sm90INS1_16FlashAttnFwdSm90INS1_25CollectiveMainloopFwdSm90ILi2EN4cute5tupleIJNS5_1CILi1EEES8_S8_EEENS6_IJNS7_ILi128EEESA_SA_EEELi128ENS_6half_tEfNS_4arch4Sm90ELb0ELb0ELb0ELb1ELb1ELb0ELb0ELb1ELb1ELb1ELb0ELb0EEENS1_21CollectiveEpilogueFwdISB_S9_SC_SE_Li256ELb1ELb1ELb0ELb0EEENS1_36VarlenDynamicPersistentTileSchedulerILi128ELi128ELi256ELi128ELb0ELb1ELb1ELb0ELb1ELb1EEEEEEEEEvNT_6ParamsE,"aw",@nobits
	.sectionflags	@""
	.align	16
	.zero		1024


//--------------------- .nv.shared._ZN7cutlass13device_kernelIN5flash11enable_sm90INS1_16FlashAttnFwdSm90INS1_25CollectiveMainloopFwdSm90ILi2EN4cute5tupleIJNS5_1CILi1EEES8_S8_EEENS6_IJNS7_ILi128EEESA_SA_EEELi128ENS_6half_tEfNS_4arch4Sm90ELb0ELb0ELb0ELb1ELb1ELb1ELb0ELb1ELb1ELb1ELb0ELb0EEENS1_21CollectiveEpilogueFwdISB_S9_SC_SE_Li256ELb1ELb1ELb0ELb0EEENS1_36VarlenDynamicPersistentTileSchedulerILi128ELi128ELi256ELi128ELb0ELb1ELb1ELb0ELb1ELb1EEEEEEEEEvNT_6ParamsE --------------------------
	.section	.nv.shared._ZN7cutlass13device_kernelIN5flash11enable_sm90INS1_16FlashAttnFwdSm90INS1_25CollectiveMainloopFwdSm90ILi2EN4cute5tupleIJNS5_1CILi1EEES8_S8_EEENS6_IJNS7_ILi128EEESA_SA_EEELi128ENS_6half_tEfNS_4arch4Sm90ELb0ELb0ELb0ELb1ELb1ELb1ELb0ELb1ELb1ELb1ELb0ELb0EEENS1_21CollectiveEpilogueFwdISB_S9_SC_SE_Li256ELb1ELb1ELb0ELb0EEENS1_36VarlenDynamicPersistentTileSchedulerILi128ELi128ELi256ELi128ELb0ELb1ELb1ELb0ELb1ELb1EEEEEEEEEvNT_6ParamsE,"aw",@nobits
	.sectionflags	@""
	.align	16
	.zero		1024


//--------------------- .nv.shared._ZN7cutlass13device_kernelIN5flash11enable_sm90INS1_16FlashAttnFwdSm90INS1_25CollectiveMainloopFwdSm90ILi2EN4cute5tupleIJNS5_1CILi1EEES8_S8_EEENS6_IJNS7_ILi128EEESA_SA_EEELi128ENS_6half_tEfNS_4arch4Sm90ELb0ELb1ELb0ELb0ELb1ELb0ELb0ELb1ELb1ELb1ELb0ELb0EEENS1_21CollectiveEpilogueFwdISB_S9_SC_SE_Li256ELb0ELb1ELb0ELb0EEENS1_30DynamicPersistentTileSchedulerILi256ELi128ELb0ELb1ELb1EEEEEEEEEvNT_6ParamsE --------------------------
	.section	.nv.shared._ZN7cutlass13device_kernelIN5flash11enable_sm90INS1_16FlashAttnFwdSm90INS1_25CollectiveMainloopFwdSm90ILi2EN4cute5tupleIJNS5_1CILi1EEES8_S8_EEENS6_IJNS7_ILi128EEESA_SA_EEELi128ENS_6half_tEfNS_4arch4Sm90ELb0ELb1ELb0ELb0ELb1ELb0ELb0ELb1ELb1ELb1ELb0ELb0EEENS1_21CollectiveEpilogueFwdISB_S9_SC_SE_Li256ELb0ELb1ELb0ELb0EEENS1_30DynamicPersistentTileSchedulerILi256ELi128ELb0ELb1ELb1EEEEEEEEEvNT_6ParamsE,"aw",@nobits
	.sectionflags	@""
	.align	16
	.zero		1024


//--------------------- .nv.shared._ZN7cutlass13device_kernelIN5flash11enable_sm90INS1_16FlashAttnFwdSm90INS1_25CollectiveMainloopFwdSm90ILi2EN4cute5tupleIJNS5_1CILi1EEES8_S8_EEENS6_IJNS7_ILi128EEESA_SA_EEELi128ENS_6half_tEfNS_4arch4Sm90ELb0ELb1ELb0ELb1ELb1ELb0ELb0ELb1ELb1ELb1ELb0ELb0EEENS1_21CollectiveEpilogueFwdISB_S9_SC_SE_Li256ELb1ELb1ELb0ELb0EEENS1_36VarlenDynamicPersistentTileSchedulerILi128ELi128ELi256ELi128ELb0ELb1ELb1ELb1ELb0ELb1EEEEEEEEEvNT_6ParamsE --------------------------
	.section	.nv.shared._ZN7cutlass13device_kernelIN5flash11enable_sm90INS1_16FlashAttnFwdSm90INS1_25CollectiveMainloopFwdSm90ILi2EN4cute5tupleIJNS5_1CILi1EEES8_S8_EEENS6_IJNS7_ILi128EEESA_SA_EEELi128ENS_6half_tEfNS_4arch4Sm90ELb0ELb1ELb0ELb1ELb1ELb0ELb0ELb1ELb1ELb1ELb0ELb0EEENS1_21CollectiveEpilogueFwdISB_S9_SC_SE_Li256ELb1ELb1ELb0ELb0EEENS1_36VarlenDynamicPersistentTileSchedulerILi128ELi128ELi256ELi128ELb0ELb1ELb1ELb1ELb0ELb1EEEEEEEEEvNT_6ParamsE,"aw",@nobits
	.sectionflags	@""
	.align	16
	.zero		1024


//--------------------- .nv.shared._ZN7cutlass13device_kernelIN5flash11enable_sm90INS1_16FlashAttnFwdSm90INS1_25CollectiveMainloopFwdSm90ILi2EN4cute5tupleIJNS5_1CILi1EEES8_S8_EEENS6_IJNS7_ILi128EEESA_SA_EEELi128ENS_6half_tEfNS_4arch4Sm90ELb0ELb1ELb0ELb1ELb1ELb1ELb0ELb1ELb1ELb1ELb0ELb0EEENS1_21CollectiveEpilogueFwdISB_S9_SC_SE_Li256ELb1ELb1ELb0ELb0EEENS1_36VarlenDynamicPersistentTileSchedulerILi128ELi128ELi256ELi128ELb0ELb1ELb1ELb1ELb0ELb1EEEEEEEEEvNT_6ParamsE --------------------------
	.section	.nv.shared._ZN7cutlass13device_kernelIN5flash11enable_sm90INS1_16FlashAttnFwdSm90INS1_25CollectiveMainloopFwdSm90ILi2EN4cute5tupleIJNS5_1CILi1EEES8_S8_EEENS6_IJNS7_ILi128EEESA_SA_EEELi128ENS_6half_tEfNS_4arch4Sm90ELb0ELb1ELb0ELb1ELb1ELb1ELb0ELb1ELb1ELb1ELb0ELb0EEENS1_21CollectiveEpilogueFwdISB_S9_SC_SE_Li256ELb1ELb1ELb0ELb0EEENS1_36VarlenDynamicPersistentTileSchedulerILi128ELi128ELi256ELi128ELb0ELb1ELb1ELb1ELb0ELb1EEEEEEEEEvNT_6ParamsE,"aw",@nobits
	.sectionflags	@""
	.align	16
	.zero		1024


//--------------------- .nv.shared._ZN7cutlass13device_kernelIN5flash11enable_sm90INS1_16FlashAttnFwdSm90INS1_25CollectiveMainloopFwdSm90ILi2EN4cute5tupleIJNS5_1CILi1EEES8_S8_EEENS6_IJNS7_ILi128EEESA_SA_EEELi128ENS_6half_tEfNS_4arch4Sm90ELb1ELb0ELb0ELb0ELb1ELb0ELb0ELb1ELb1ELb1ELb0ELb0EEENS1_21CollectiveEpilogueFwdISB_S9_SC_SE_Li256ELb0ELb1ELb0ELb0EEENS1_30DynamicPersistentTileSchedulerILi256ELi128ELb0ELb1ELb1EEEEEEEEEvNT_6ParamsE --------------------------
	.section	.nv.shared._ZN7cutlass13device_kernelIN5flash11enable_sm90INS1_16FlashAttnFwdSm90INS1_25CollectiveMainloopFwdSm90ILi2EN4cute5tupleIJNS5_1CILi1EEES8_S8_EEENS6_IJNS7_ILi128EEESA_SA_EEELi128ENS_6half_tEfNS_4arch4Sm90ELb1ELb0ELb0ELb0ELb1ELb0ELb0ELb1ELb1ELb1ELb0ELb0EEENS1_21CollectiveEpilogueFwdISB_S9_SC_SE_Li256ELb0ELb1ELb0ELb0EEENS1_30DynamicPersistentTileSchedulerILi256ELi128ELb0ELb1ELb1EEEEEEEEEvNT_6ParamsE,"aw",@nobits
	.sectionflags	@""
	.align	16
	.zero		1024


//--------------------- .nv.shared._ZN7cutlass13device_kernelIN5flash11enable_sm90INS1_16FlashAttnFwdSm90INS1_25CollectiveMainloopFwdSm90ILi2EN4cute5tupleIJNS5_1CILi1EEES8_S8_EEENS6_IJNS7_ILi128EEESA_SA_EEELi128ENS_6half_tEfNS_4arch4Sm90ELb1ELb0ELb0ELb1ELb1ELb0ELb0ELb1ELb1ELb1ELb0ELb0EEENS1_21CollectiveEpilogueFwdISB_S9_SC_SE_Li256ELb1ELb1ELb0ELb0EEENS1_36VarlenDynamicPersistentTileSchedulerILi128ELi128ELi256ELi128ELb0ELb1ELb1ELb1ELb1ELb1EEEEEEEEEvNT_6ParamsE --------------------------
	.section	.nv.shared._ZN7cutlass13device_kernelIN5flash11enable_sm90INS1_16FlashAttnFwdSm90INS1_25CollectiveMainloopFwdSm90ILi2EN4cute5tupleIJNS5_1CILi1EEES8_S8_EEENS6_IJNS7_ILi128EEESA_SA_EEELi128ENS_6half_tEfNS_4arch4Sm90ELb1ELb0ELb0ELb1ELb1ELb0ELb0ELb1ELb1ELb1ELb0ELb0EEENS1_21CollectiveEpilogueFwdISB_S9_SC_SE_Li256ELb1ELb1ELb0ELb0EEENS1_36VarlenDynamicPersistentTileSchedulerILi128ELi128ELi256ELi128ELb0ELb1ELb1ELb1ELb1ELb1EEEEEEEEEvNT_6ParamsE,"aw",@nobits
	.sectionflags	@""
	.align	16
	.zero		1024


//--------------------- .nv.shared._ZN7cutlass13device_kernelIN5flash11enable_sm90INS1_16FlashAttnFwdSm90INS1_25CollectiveMainloopFwdSm90ILi2EN4cute5tupleIJNS5_1CILi1EEES8_S8_EEENS6_IJNS7_ILi128EEESA_SA_EEELi128ENS_6half_tEfNS_4arch4Sm90ELb1ELb0ELb0ELb1ELb1ELb1ELb0ELb1ELb1ELb1ELb0ELb0EEENS1_21CollectiveEpilogueFwdISB_S9_SC_SE_Li256ELb1ELb1ELb0ELb0EEENS1_36VarlenDynamicPersistentTileSchedulerILi128ELi128ELi256ELi128ELb0ELb1ELb1ELb1ELb1ELb1EEEEEEEEEvNT_6ParamsE --------------------------
	.section	.nv.shared._ZN7cutlass13device_kernelIN5flash11enable_sm90INS1_16FlashAttnFwdSm90INS1_25CollectiveMainloopFwdSm90ILi2EN4cute5tupleIJNS5_1CILi1EEES8_S8_EEENS6_IJNS7_ILi128EEESA_SA_EEELi128ENS_6half_tEfNS_4arch4Sm90ELb1ELb0ELb0ELb1ELb1ELb1ELb0ELb1ELb1ELb1ELb0ELb0EEENS1_21CollectiveEpilogueFwdISB_S9_SC_SE_Li256ELb1ELb1ELb0ELb0EEENS1_36VarlenDynamicPersistentTileSchedulerILi128ELi128ELi256ELi128ELb0ELb1ELb1ELb1ELb1ELb1EEEEEEEEEvNT_6ParamsE,"aw",@nobits
	.sectionflags	@""
	.align	16
	.zero		1024


//--------------------- .nv.shared._ZN7cutlass13device_kernelIN5flash11enable_sm90INS1_16FlashAttnFwdSm90INS1_25CollectiveMainloopFwdSm90ILi2EN4cute5tupleIJNS5_1CILi1EEES8_S8_EEENS6_IJNS7_ILi192EEENS7_ILi128EEENS7_ILi96EEEEEELi96ENS_6half_tEfNS_4arch4Sm90ELb0ELb0ELb0ELb0ELb1ELb0ELb0ELb0ELb1ELb1ELb0ELb0EEENS1_21CollectiveEpilogueFwdINS6_IJSA_SC_SB_EEES9_SE_SG_Li384ELb0ELb1ELb0ELb0EEENS1_29StaticPersistentTileSchedulerILb0EEEEEEEEEvNT_6ParamsE --------------------------
	.section	.nv.shared._ZN7cutlass13device_kernelIN5flash11enable_sm90INS1_16FlashAttnFwdSm90INS1_25CollectiveMainloopFwdSm90ILi2EN4cute5tupleIJNS5_1CILi1EEES8_S8_EEENS6_IJNS7_ILi192EEENS7_ILi128EEENS7_ILi96EEEEEELi96ENS_6half_tEfNS_4arch4Sm90ELb0ELb0ELb0ELb0ELb1ELb0ELb0ELb0ELb1ELb1ELb0ELb0EEENS1_21CollectiveEpilogueFwdINS6_IJSA_SC_SB_EEES9_SE_SG_Li384ELb0ELb1ELb0ELb0EEENS1_29StaticPersistentTileSchedulerILb0EEEEEEEEEvNT_6ParamsE,"aw",@nobits
	.sectionflags	@""
	.align	16
	.zero		1024


//--------------------- .nv.shared._ZN7cutlass13device_kernelIN5flash11enable_sm90INS1_16FlashAttnFwdSm90INS1_25CollectiveMainloopFwdSm90ILi2EN4cute5tupleIJNS5_1CILi1EEES8_S8_EEENS6_IJNS7_ILi192EEENS7_ILi128EEENS7_ILi96EEEEEELi96ENS_6half_tEfNS_4arch4Sm90ELb0ELb0ELb0ELb1ELb1ELb0ELb0ELb0ELb1ELb1ELb0ELb0EEENS1_21CollectiveEpilogueFwdINS6_IJSA_SC_SB_EEES9_SE_SG_Li384ELb1ELb1ELb0ELb0EEENS1_36VarlenDynamicPersistentTileSchedulerILi192ELi128ELi384ELi128ELb0ELb1ELb1ELb0ELb1ELb1EEEEEEEEEvNT_6ParamsE --------------------------
	.section	.nv.shared._ZN7cutlass13device_kernelIN5flash11enable_sm90INS1_16FlashAttnFwdSm90INS1_25CollectiveMainloopFwdSm90ILi2EN4cute5tupleIJNS5_1CILi1EEES8_S8_EEENS6_IJNS7_ILi192EEENS7_ILi128EEENS7_ILi96EEEEEELi96ENS_6half_tEfNS_4arch4Sm90ELb0ELb0ELb0ELb1ELb1ELb0ELb0ELb0ELb1ELb1ELb0ELb0EEENS1_21CollectiveEpilogueFwdINS6_IJSA_SC_SB_EEES9_SE_SG_Li384ELb1ELb1ELb0ELb0EEENS1_36VarlenDynamicPersistentTileSchedulerILi192ELi128ELi384ELi128ELb0ELb1ELb1ELb0ELb1ELb1EEEEEEEEEvNT_6ParamsE,"aw",@nobits
	.sectionflags	@""
	.align	16
	.zero		1024


//--------------------- .nv.shared._ZN7cutlass13device_kernelIN5flash11enable_sm90INS1_16FlashAttnFwdSm90INS1_25CollectiveMainloopFwdSm90ILi2EN4cute5tupleIJNS5_1CILi1EEES8_S8_EEENS6_IJNS7_ILi192EEENS7_ILi128EEENS7_ILi96EEEEEELi96ENS_6half_tEfNS_4arch4Sm90ELb0ELb0ELb0ELb1ELb1ELb1ELb0ELb0ELb1ELb1ELb0ELb0EEENS1_21CollectiveEpilogueFwdINS6_IJSA_SC_SB_EEES9_SE_SG_Li384ELb1ELb1ELb0ELb0EEENS1_36VarlenDynamicPersistentTileSchedulerILi192ELi128ELi384ELi128ELb0ELb1ELb1ELb0ELb1ELb1EEEEEEEEEvNT_6ParamsE --------------------------
	.section	.nv.shared._ZN7cutlass13device_kernelIN5flash11enable_sm90INS1_16FlashAttnFwdSm90INS1_25CollectiveMainloopFwdSm90ILi2EN4cute5tupleIJNS5_1CILi1EEES8_S8_EEENS6_IJNS7_ILi192EEENS7_ILi128EEENS7_ILi96EEEEEELi96ENS_6half_tEfNS_4arch4Sm90ELb0ELb0ELb0ELb1ELb1ELb1ELb0ELb0ELb1ELb1ELb0ELb0EEENS1_21CollectiveEpilogueFwdINS6_IJSA_SC_SB_EEES9_SE_SG_Li384ELb1ELb1ELb0ELb0EEENS1_36VarlenDynamicPersistentTileSchedulerILi192ELi128ELi384ELi128ELb0ELb1ELb1ELb0ELb1ELb1EEEEEEEEEvNT_6ParamsE,"aw",@nobits
	.sectionflags	@""
	.align	16
	.zero		1024


//--------------------- .nv.shared._ZN7cutlass13device_kernelIN5flash11enable_sm90INS1_16FlashAttnFwdSm90INS1_25CollectiveMainloopFwdSm90ILi2EN4cute5tupleIJNS5_1CILi1EEES8_S8_EEENS6_IJNS7_ILi192EEENS7_ILi128EEENS7_ILi96EEEEEELi96ENS_6half_tEfNS_4arch4Sm90ELb0ELb1ELb0ELb0ELb1ELb0ELb0ELb0ELb1ELb1ELb0ELb0EEENS1_21CollectiveEpilogueFwdINS6_IJSA_SC_SB_EEES9_SE_SG_Li384ELb0ELb1ELb0ELb0EEENS1_30DynamicPersistentTileSchedulerILi384ELi128ELb0ELb1ELb1EEEEEEEEEvNT_6ParamsE --------------------------
	.section	.nv.shared._ZN7cutlass13device_kernelIN5flash11enable_sm90INS1_16FlashAttnFwdSm90INS1_25CollectiveMainloopFwdSm90ILi2EN4cute5tupleIJNS5_1CILi1EEES8_S8_EEENS6_IJNS7_ILi192EEENS7_ILi128EEENS7_ILi96EEEEEELi96ENS_6half_tEfNS_4arch4Sm90ELb0ELb1ELb0ELb0ELb1ELb0ELb0ELb0ELb1ELb1ELb0ELb0EEENS1_21CollectiveEpilogueFwdINS6_IJSA_SC_SB_EEES9_SE_SG_Li384ELb0ELb1ELb0ELb0EEENS1_30DynamicPersistentTileSchedulerILi384ELi128ELb0ELb1ELb1EEEEEEEEEvNT_6ParamsE,"aw",@nobits
	.sectionflags	@""
	.align	16
	.zero		1024


//--------------------- .nv.shared._ZN7cutlass13device_kernelIN5flash11enable_sm90INS1_16FlashAttnFwdSm90INS1_25CollectiveMainloopFwdSm90ILi2EN4cute5tupleIJNS5_1CILi1EEES8_S8_EEENS6_IJNS7_ILi192EEENS7_ILi128EEENS7_ILi96EEEEEELi96ENS_6half_tEfNS_4arch4Sm90ELb0ELb1ELb0ELb1ELb1ELb0ELb0ELb0ELb1ELb1ELb0ELb0EEENS1_21CollectiveEpilogueFwdINS6_IJSA_SC_SB_EEES9_SE_SG_Li384ELb1ELb1ELb0ELb0EEENS1_36VarlenDynamicPersistentTileSchedulerILi192ELi128ELi384ELi128ELb0ELb1ELb1ELb1ELb0ELb1EEEEEEEEEvNT_6ParamsE --------------------------
	.section	.nv.shared._ZN7cutlass13device_kernelIN5flash11enable_sm90INS1_16FlashAttnFwdSm90INS1_25CollectiveMainloopFwdSm90ILi2EN4cute5tupleIJNS5_1CILi1EEES8_S8_EEENS6_IJNS7_ILi192EEENS7_ILi128EEENS7_ILi96EEEEEELi96ENS_6half_tEfNS_4arch4Sm90ELb0ELb1ELb0ELb1ELb1ELb0ELb0ELb0ELb1ELb1ELb0ELb0EEENS1_21CollectiveEpilogueFwdINS6_IJSA_SC_SB_EEES9_SE_SG_Li384ELb1ELb1ELb0ELb0EEENS1_36VarlenDynamicPersistentTileSchedulerILi192ELi128ELi384ELi128ELb0ELb1ELb1ELb1ELb0ELb1EEEEEEEEEvNT_6ParamsE,"aw",@nobits
	.sectionflags	@""
	.align	16
	.zero		1024


//--------------------- .nv.shared._ZN7cutlass13device_kernelIN5flash11enable_sm90INS1_16FlashAttnFwdSm90INS1_25CollectiveMainloopFwdSm90ILi2EN4cute5tupleIJNS5_1CILi1EEES8_S8_EEENS6_IJNS7_ILi192EEENS7_ILi128EEENS7_ILi96EEEEEELi96ENS_6half_tEfNS_4arch4Sm90ELb0ELb1ELb0ELb1ELb1ELb1ELb0ELb0ELb1ELb1ELb0ELb0EEENS1_21CollectiveEpilogueFwdINS6_IJSA_SC_SB_EEES9_SE_SG_Li384ELb1ELb1ELb0ELb0EEENS1_36VarlenDynamicPersistentTileSchedulerILi192ELi128ELi384ELi128ELb0ELb1ELb1ELb1ELb0ELb1EEEEEEEEEvNT_6ParamsE --------------------------
	.section	.nv.shared._ZN7cutlass13device_kernelIN5flash11enable_sm90INS1_16FlashAttnFwdSm90INS1_25CollectiveMainloopFwdSm90ILi2EN4cute5tupleIJNS5_1CILi1EEES8_S8_EEENS6_IJNS7_ILi192EEENS7_ILi128EEENS7_ILi96EEEEEELi96ENS_6half_tEfNS_4arch4Sm90ELb0ELb1ELb0ELb1ELb1ELb1ELb0ELb0ELb1ELb1ELb0ELb0EEENS1_21CollectiveEpilogueFwdINS6_IJSA_SC_SB_EEES9_SE_SG_Li384ELb1ELb1ELb0ELb0EEENS1_36VarlenDynamicPersistentTileSchedulerILi192ELi128ELi384ELi128ELb0ELb1ELb1ELb1ELb0ELb1EEEEEEEEEvNT_6ParamsE,"aw",@nobits
	.sectionflags	@""
	.align	16
	.zero		1024


//--------------------- .nv.shared._ZN7cutlass13device_kernelIN5flash11enable_sm90INS1_16FlashAttnFwdSm90INS1_25CollectiveMainloopFwdSm90ILi2EN4cute5tupleIJNS5_1CILi1EEES8_S8_EEENS6_IJNS7_ILi192EEENS7_ILi128EEENS7_ILi96EEEEEELi96ENS_6half_tEfNS_4arch4Sm90ELb1ELb0ELb0ELb0ELb1ELb0ELb0ELb0ELb1ELb1ELb0ELb0EEENS1_21CollectiveEpilogueFwdINS6_IJSA_SC_SB_EEES9_SE_SG_Li384ELb0ELb1ELb0ELb0EEENS1_30DynamicPersistentTileSchedulerILi384ELi128ELb0ELb1ELb1EEEEEEEEEvNT_6ParamsE --------------------------
	.section	.nv.shared._ZN7cutlass13device_kernelIN5flash11enable_sm90INS1_16FlashAttnFwdSm90INS1_25CollectiveMainloopFwdSm90ILi2EN4cute5tupleIJNS5_1CILi1EEES8_S8_EEENS6_IJNS7_ILi192EEENS7_ILi128EEENS7_ILi96EEEEEELi96ENS_6half_tEfNS_4arch4Sm90ELb1ELb0ELb0ELb0ELb1ELb0ELb0ELb0ELb1ELb1ELb0ELb0EEENS1_21CollectiveEpilogueFwdINS6_IJSA_SC_SB_EEES9_SE_SG_Li384ELb0ELb1ELb0ELb0EEENS1_30DynamicPersistentTileSchedulerILi384ELi128ELb0ELb1ELb1EEEEEEEEEvNT_6ParamsE,"aw",@nobits
	.sectionflags	@""
	.align	16
	.zero		1024


//--------------------- .nv.shared._ZN7cutlass13device_kernelIN5flash11enable_sm90INS1_16FlashAttnFwdSm90INS1_25CollectiveMainloopFwdSm90ILi2EN4cute5tupleIJNS5_1CILi1EEES8_S8_EEENS6_IJNS7_ILi192EEENS7_ILi128EEENS7_ILi96EEEEEELi96ENS_6half_tEfNS_4arch4Sm90ELb1ELb0ELb0ELb1ELb1ELb0ELb0ELb0ELb1ELb1ELb0ELb0EEENS1_21CollectiveEpilogueFwdINS6_IJSA_SC_SB_EEES9_SE_SG_Li384ELb1ELb1ELb0ELb0EEENS1_36VarlenDynamicPersistentTileSchedulerILi192ELi128ELi384ELi128ELb0ELb1ELb1ELb1ELb1ELb1EEEEEEEEEvNT_6ParamsE --------------------------
	.section	.nv.shared._ZN7cutlass13device_kernelIN5flash11enable_sm90INS1_16FlashAttnFwdSm90INS1_25CollectiveMainloopFwdSm90ILi2EN4cute5tupleIJNS5_1CILi1EEES8_S8_EEENS6_IJNS7_ILi192EEENS7_ILi128EEENS7_ILi96EEEEEELi96ENS_6half_tEfNS_4arch4Sm90ELb1ELb0ELb0ELb1ELb1ELb0ELb0ELb0ELb1ELb1ELb0ELb0EEENS1_21CollectiveEpilogueFwdINS6_IJSA_SC_SB_EEES9_SE_SG_Li384ELb1ELb1ELb0ELb0EEENS1_36VarlenDynamicPersistentTileSchedulerILi192ELi128ELi384ELi128ELb0ELb1ELb1ELb1ELb1ELb1EEEEEEEEEvNT_6ParamsE,"aw",@nobits
	.sectionflags	@""
	.align	16
	.zero		1024


//--------------------- .nv.shared._ZN7cutlass13device_kernelIN5flash11enable_sm90INS1_16FlashAttnFwdSm90INS1_25CollectiveMainloopFwdSm90ILi2EN4cute5tupleIJNS5_1CILi1EEES8_S8_EEENS6_IJNS7_ILi192EEENS7_ILi128EEENS7_ILi96EEEEEELi96ENS_6half_tEfNS_4arch4Sm90ELb1ELb0ELb0ELb1ELb1ELb1ELb0ELb0ELb1ELb1ELb0ELb0EEENS1_21CollectiveEpilogueFwdINS6_IJSA_SC_SB_EEES9_SE_SG_Li384ELb1ELb1ELb0ELb0EEENS1_36VarlenDynamicPersistentTileSchedulerILi192ELi128ELi384ELi128ELb0ELb1ELb1ELb1ELb1ELb1EEEEEEEEEvNT_6ParamsE --------------------------
	.section	.nv.shared._ZN7cutlass13device_kernelIN5flash11enable_sm90INS1_16FlashAttnFwdSm90INS1_25CollectiveMainloopFwdSm90ILi2EN4cute5tupleIJNS5_1CILi1EEES8_S8_EEENS6_IJNS7_ILi192EEENS7_ILi128EEENS7_ILi96EEEEEELi96ENS_6half_tEfNS_4arch4Sm90ELb1ELb0ELb0ELb1ELb1ELb1ELb0ELb0ELb1ELb1ELb0ELb0EEENS1_21CollectiveEpilogueFwdINS6_IJSA_SC_SB_EEES9_SE_SG_Li384ELb1ELb1ELb0ELb0EEENS1_36VarlenDynamicPersistentTileSchedulerILi192ELi128ELi384ELi128ELb0ELb1ELb1ELb1ELb1ELb1EEEEEEEEEvNT_6ParamsE,"aw",@nobits
	.sectionflags	@""
	.align	16
	.zero		1024


//--------------------- .nv.shared._ZN7cutlass13device_kernelIN5flash11enable_sm90INS1_16FlashAttnFwdSm90INS1_25CollectiveMainloopFwdSm90ILi2EN4cute5tupleIJNS5_1CILi1EEES8_S8_EEENS6_IJNS7_ILi192EEENS7_ILi128EEENS7_ILi64EEEEEELi64ENS_6half_tEfNS_4arch4Sm90ELb0ELb0ELb0ELb0ELb1ELb0ELb0ELb1ELb1ELb1ELb0ELb0EEENS1_21CollectiveEpilogueFwdINS6_IJSA_SC_SB_EEES9_SE_SG_Li384ELb0ELb1ELb0ELb0EEENS1_29StaticPersistentTileSchedulerILb0EEEEEEEEEvNT_6ParamsE --------------------------
	.section	.nv.shared._ZN7cutlass13device_kernelIN5flash11enable_sm90INS1_16FlashAttnFwdSm90INS1_25CollectiveMainloopFwdSm90ILi2EN4cute5tupleIJNS5_1CILi1EEES8_S8_EEENS6_IJNS7_ILi192EEENS7_ILi128EEENS7_ILi64EEEEEELi64ENS_6half_tEfNS_4arch4Sm90ELb0ELb0ELb0ELb0ELb1ELb0ELb0ELb1ELb1ELb1ELb0ELb0EEENS1_21CollectiveEpilogueFwdINS6_IJSA_SC_SB_EEES9_SE_SG_Li384ELb0ELb1ELb0ELb0EEENS1_29StaticPersistentTileSchedulerILb0EEEEEEEEEvNT_6ParamsE,"aw",@nobits
	.sectionflags	@""
	.align	16
	.zero		1024


//--------------------- .nv.shared._ZN7cutlass13device_kernelIN5flash11enable_sm90INS1_16FlashAttnFwdSm90INS1_25CollectiveMainloopFwdSm90ILi2EN4cute5tupleIJNS5_1CILi1EEES8_S8_EEENS6_IJNS7_ILi192EEENS7_ILi128EEENS7_ILi64EEEEEELi64ENS_6half_tEfNS_4arch4Sm90ELb0ELb0ELb0ELb1ELb1ELb0ELb0ELb1ELb1ELb1ELb0ELb0EEENS1_21CollectiveEpilogueFwdINS6_IJSA_SC_SB_EEES9_SE_SG_Li384ELb1ELb1ELb0ELb0EEENS1_36VarlenDynamicPersistentTileSchedulerILi192ELi128ELi384ELi128ELb0ELb1ELb1ELb0ELb1ELb1EEEEEEEEEvNT_6ParamsE --------------------------
	.section	.nv.shared._ZN7cutlass13device_kernelIN5flash11enable_sm90INS1_16FlashAttnFwdSm90INS1_25CollectiveMainloopFwdSm90ILi2EN4cute5tupleIJNS5_1CILi1EEES8_S8_EEENS6_IJNS7_ILi192EEENS7_ILi128EEENS7_ILi64EEEEEELi64ENS_6half_tEfNS_4arch4Sm90ELb0ELb0ELb0ELb1ELb1ELb0ELb0ELb1ELb1ELb1ELb0ELb0EEENS1_21CollectiveEpilogueFwdINS6_IJSA_SC_SB_EEES9_SE_SG_Li384ELb1ELb1ELb0ELb0EEENS1_36VarlenDynamicPersistentTileSchedulerILi192ELi128ELi384ELi128ELb0ELb1ELb1ELb0ELb1ELb1EEEEEEEEEvNT_6ParamsE,"aw",@nobits
	.sectionflags	@""
	.align	16
	.zero		1024


//--------------------- .nv.shared._ZN7cutlass13device_kernelIN5flash11enable_sm90INS1_16FlashAttnFwdSm90INS1_25CollectiveMainloopFwdSm90ILi2EN4cute5tupleIJNS5_1CILi1EEES8_S8_EEENS6_IJNS7_ILi192EEENS7_ILi128EEENS7_ILi64EEEEEELi64ENS_6half_tEfNS_4arch4Sm90ELb0ELb0ELb0ELb1ELb1ELb1ELb0ELb1ELb1ELb1ELb0ELb0EEENS1_21CollectiveEpilogueFwdINS6_IJSA_SC_SB_EEES9_SE_SG_Li384ELb1ELb1ELb0ELb0EEENS1_36VarlenDynamicPersistentTileSchedulerILi192ELi128ELi384ELi128ELb0ELb1ELb1ELb0ELb1ELb1EEEEEEEEEvNT_6ParamsE --------------------------
	.section	.nv.shared._ZN7cutlass13device_kernelIN5flash11enable_sm90INS1_16FlashAttnFwdSm90INS1_25CollectiveMainloopFwdSm90ILi2EN4cute5tupleIJNS5_1CILi1EEES8_S8_EEENS6_IJNS7_ILi192EEENS7_ILi128EEENS7_ILi64EEEEEELi64ENS_6half_tEfNS_4arch4Sm90ELb0ELb0ELb0ELb1ELb1ELb1ELb0ELb1ELb1ELb1ELb0ELb0EEENS1_21CollectiveEpilogueFwdINS6_IJSA_SC_SB_EEES9_SE_SG_Li384ELb1ELb1ELb0ELb0EEENS1_36VarlenDynamicPersistentTileSchedulerILi192ELi128ELi384ELi128ELb0ELb1ELb1ELb0ELb1ELb1EEEEEEEEEvNT_6ParamsE,"aw",@nobits
	.sectionflags	@""
	.align	16
	.zero		1024


//--------------------- .nv.shared._ZN7cutlass13device_kernelIN5flash11enable_sm90INS1_16FlashAttnFwdSm90INS1_25CollectiveMainloopFwdSm90ILi2EN4cute5tupleIJNS5_1CILi1EEES8_S8_EEENS6_IJNS7_ILi192EEENS7_ILi128EEENS7_ILi64EEEEEELi64ENS_6half_tEfNS_4arch4Sm90ELb0ELb1ELb0ELb0ELb1ELb0ELb0ELb1ELb1ELb1ELb0ELb0EEENS1_21CollectiveEpilogueFwdINS6_IJSA_SC_SB_EEES9_SE_SG_Li384ELb0ELb1ELb0ELb0EEENS1_30DynamicPersistentTileSchedulerILi384ELi128ELb0ELb1ELb1EEEEEEEEEvNT_6ParamsE --------------------------
	.section	.nv.shared._ZN7cutlass13device_kernelIN5flash11enable_sm90INS1_16FlashAttnFwdSm90INS1_25CollectiveMainloopFwdSm90ILi2EN4cute5tupleIJNS5_1CILi1EEES8_S8_EEENS6_IJNS7_ILi192EEENS7_ILi128EEENS7_ILi64EEEEEELi64ENS_6half_tEfNS_4arch4Sm90ELb0ELb1ELb0ELb0ELb1ELb0ELb0ELb1ELb1ELb1ELb0ELb0EEENS1_21CollectiveEpilogueFwdINS6_IJSA_SC_SB_EEES9_SE_SG_Li384ELb0ELb1ELb0ELb0EEENS1_30DynamicPersistentTileSchedulerILi384ELi128ELb0ELb1ELb1EEEEEEEEEvNT_6ParamsE,"aw",@nobits
	.sectionflags	@""
	.align	16
	.zero		1024


//--------------------- .nv.shared._ZN7cutlass13device_kernelIN5flash11enable_sm90INS1_16FlashAttnFwdSm90INS1_25CollectiveMainloopFwdSm90ILi2EN4cute5tupleIJNS5_1CILi1EEES8_S8_EEENS6_IJNS7_ILi192EEENS7_ILi128EEENS7_ILi64EEEEEELi64ENS_6half_tEfNS_4arch4Sm90ELb0ELb1ELb0ELb1ELb1ELb0ELb0ELb1ELb1ELb1ELb0ELb0EEENS1_21CollectiveEpilogueFwdINS6_IJSA_SC_SB_EEES9_SE_SG_Li384ELb1ELb1ELb0ELb0EEENS1_36VarlenDynamicPersistentTileSchedulerILi192ELi128ELi384ELi128ELb0ELb1ELb1ELb1ELb0ELb1EEEEEEEEEvNT_6ParamsE --------------------------
	.section	.nv.shared._ZN7cutlass13device_kernelIN5flash11enable_sm90INS1_16FlashAttnFwdSm90INS1_25CollectiveMainloopFwdSm90ILi2EN4cute5tupleIJNS5_1CILi1EEES8_S8_EEENS6_IJNS7_ILi192EEENS7_ILi128EEENS7_ILi64EEEEEELi64ENS_6half_tEfNS_4arch4Sm90ELb0ELb1ELb0ELb1ELb1ELb0ELb0ELb1ELb1ELb1ELb0ELb0EEENS1_21CollectiveEpilogueFwdINS6_IJSA_SC_SB_EEES9_SE_SG_Li384ELb1ELb1ELb0ELb0EEENS1_36VarlenDynamicPersistentTileSchedulerILi192ELi128ELi384ELi128ELb0ELb1ELb1ELb1ELb0ELb1EEEEEEEEEvNT_6ParamsE,"aw",@nobits
	.sectionflags	@""
	.align	16
	.zero		1024


//--------------------- .nv.shared._ZN7cutlass13device_kernelIN5flash11enable_sm90INS1_16FlashAttnFwdSm90INS1_25CollectiveMainloopFwdSm90ILi2EN4cute5tupleIJNS5_1CILi1EEES8_S8_EEENS6_IJNS7_ILi192EEENS7_ILi128EEENS7_ILi64EEEEEELi64ENS_6half_tEfNS_4arch4Sm90ELb0ELb1ELb0ELb1ELb1ELb1ELb0ELb1ELb1ELb1ELb0ELb0EEENS1_21CollectiveEpilogueFwdINS6_IJSA_SC_SB_EEES9_SE_SG_Li384ELb1ELb1ELb0ELb0EEENS1_36VarlenDynamicPersistentTileSchedulerILi192ELi128ELi384ELi128ELb0ELb1ELb1ELb1ELb0ELb1EEEEEEEEEvNT_6ParamsE --------------------------
	.section	.nv.shared._ZN7cutlass13device_kernelIN5flash11enable_sm90INS1_16FlashAttnFwdSm90INS1_25CollectiveMainloopFwdSm90ILi2EN4cute5tupleIJNS5_1CILi1EEES8_S8_EEENS6_IJNS7_ILi192EEENS7_ILi128EEENS7_ILi64EEEEEELi64ENS_6half_tEfNS_4arch4Sm90ELb0ELb1ELb0ELb1ELb1ELb1ELb0ELb1ELb1ELb1ELb0ELb0EEENS1_21CollectiveEpilogueFwdINS6_IJSA_SC_SB_EEES9_SE_SG_Li384ELb1ELb1ELb0ELb0EEENS1_36VarlenDynamicPersistentTileSchedulerILi192ELi128ELi384ELi128ELb0ELb1ELb1ELb1ELb0ELb1EEEEEEEEEvNT_6ParamsE,"aw",@nobits
	.sectionflags	@""
	.align	16
	.zero		1024


//--------------------- .nv.shared._ZN7cutlass13device_kernelIN5flash11enable_sm90INS1_16FlashAttnFwdSm90INS1_25CollectiveMainloopFwdSm90ILi2EN4cute5tupleIJNS5_1CILi1EEES8_S8_EEENS6_IJNS7_ILi192EEENS7_ILi128EEENS7_ILi64EEEEEELi64ENS_6half_tEfNS_4arch4Sm90ELb1ELb0ELb0ELb0ELb1ELb0ELb0ELb1ELb1ELb1ELb0ELb0EEENS1_21CollectiveEpilogueFwdINS6_IJSA_SC_SB_EEES9_SE_SG_Li384ELb0ELb1ELb0ELb0EEENS1_30DynamicPersistentTileSchedulerILi384ELi128ELb0ELb1ELb1EEEEEEEEEvNT_6ParamsE --------------------------
	.section	.nv.shared._ZN7cutlass13device_kernelIN5flash11enable_sm90INS1_16FlashAttnFwdSm90INS1_25CollectiveMainloopFwdSm90ILi2EN4cute5tupleIJNS5_1CILi1EEES8_S8_EEENS6_IJNS7_ILi192EEENS7_ILi128EEENS7_ILi64EEEEEELi64ENS_6half_tEfNS_4arch4Sm90ELb1ELb0ELb0ELb0ELb1ELb0ELb0ELb1ELb1ELb1ELb0ELb0EEENS1_21CollectiveEpilogueFwdINS6_IJSA_SC_SB_EEES9_SE_SG_Li384ELb0ELb1ELb0ELb0EEENS1_30DynamicPersistentTileSchedulerILi384ELi128ELb0ELb1ELb1EEEEEEEEEvNT_6ParamsE,"aw",@nobits
	.sectionflags	@""
	.align	16
	.zero		1024


//--------------------- .nv.shared._ZN7cutlass13device_kernelIN5flash11enable_sm90INS1_16FlashAttnFwdSm90INS1_25CollectiveMainloopFwdSm90ILi2EN4cute5tupleIJNS5_1CILi1EEES8_S8_EEENS6_IJNS7_ILi192EEENS7_ILi128EEENS7_ILi64EEEEEELi64ENS_6half_tEfNS_4arch4Sm90ELb1ELb0ELb0ELb1ELb1ELb0ELb0ELb1ELb1ELb1ELb0ELb0EEENS1_21CollectiveEpilogueFwdINS6_IJSA_SC_SB_EEES9_SE_SG_Li384ELb1ELb1ELb0ELb0EEENS1_36VarlenDynamicPersistentTileSchedulerILi192ELi128ELi384ELi128ELb0ELb1ELb1ELb1ELb1ELb1EEEEEEEEEvNT_6ParamsE --------------------------
	.section	.nv.shared._ZN7cutlass13device_kernelIN5flash11enable_sm90INS1_16FlashAttnFwdSm90INS1_25CollectiveMainloopFwdSm90ILi2EN4cute5tupleIJNS5_1CILi1EEES8_S8_EEENS6_IJNS7_ILi192EEENS7_ILi128EEENS7_ILi64EEEEEELi64ENS_6half_tEfNS_4arch4Sm90ELb1ELb0ELb0ELb1ELb1ELb0ELb0ELb1ELb1ELb1ELb0ELb0EEENS1_21CollectiveEpilogueFwdINS6_IJSA_SC_SB_EEES9_SE_SG_Li384ELb1ELb1ELb0ELb0EEENS1_36VarlenDynamicPersistentTileSchedulerILi192ELi128ELi384ELi128ELb0ELb1ELb1ELb1ELb1ELb1EEEEEEEEEvNT_6ParamsE,"aw",@nobits
	.sectionflags	@""
	.align	16
	.zero		1024


//--------------------- .nv.shared._ZN7cutlass13device_kernelIN5flash11enable_sm90INS1_16FlashAttnFwdSm90INS1_25CollectiveMainloopFwdSm90ILi2EN4cute5tupleIJNS5_1CILi1EEES8_S8_EEENS6_IJNS7_ILi192EEENS7_ILi128EEENS7_ILi64EEEEEELi64ENS_6half_tEfNS_4arch4Sm90ELb1ELb0ELb0ELb1ELb1ELb1ELb0ELb1ELb1ELb1ELb0ELb0EEENS1_21CollectiveEpilogueFwdINS6_IJSA_SC_SB_EEES9_SE_SG_Li384ELb1ELb1ELb0ELb0EEENS1_36VarlenDynamicPersistentTileSchedulerILi192ELi128ELi384ELi128ELb0ELb1ELb1ELb1ELb1ELb1EEEEEEEEEvNT_6ParamsE --------------------------
	.section	.nv.shared._ZN7cutlass13device_kernelIN5flash11enable_sm90INS1_16FlashAttnFwdSm90INS1_25CollectiveMainloopFwdSm90ILi2EN4cute5tupleIJNS5_1CILi1EEES8_S8_EEENS6_IJNS7_ILi192EEENS7_ILi128EEENS7_ILi64EEEEEELi64ENS_6half_tEfNS_4arch4Sm90ELb1ELb0ELb0ELb1ELb1ELb1ELb0ELb1ELb1ELb1ELb0ELb0EEENS1_21CollectiveEpilogueFwdINS6_IJSA_SC_SB_EEES9_SE_SG_Li384ELb1ELb1ELb0ELb0EEENS1_36VarlenDynamicPersistentTileSchedulerILi192ELi128ELi384ELi128ELb0ELb1ELb1ELb1ELb1ELb1EEEEEEEEEvNT_6ParamsE,"aw",@nobits
	.sectionflags	@""
	.align	16
	.zero		1024


//--------------------- .nv.constant0._ZN7cutlass13device_kernelIN5flash11enable_sm90INS1_16FlashAttnFwdSm90INS1_25CollectiveMainloopFwdSm90ILi2EN4cute5tupleIJNS5_1CILi1EEES8_S8_EEENS6_IJNS7_ILi128EEENS7_ILi80EEENS7_ILi256EEEEEELi256ENS_6half_tEfNS_4arch4Sm90ELb0ELb0ELb0ELb0ELb1ELb0ELb0ELb1ELb1ELb1ELb0ELb0EEENS1_21CollectiveEpilogueFwdINS6_IJSA_SC_SB_EEES9_SE_SG_Li256ELb0ELb1ELb0ELb0EEENS1_29StaticPersistentTileSchedulerILb0EEEEEEEEEvNT_6ParamsE --------------------------
	.section	.nv.constant0._ZN7cutlass13device_kernelIN5flash11enable_sm90INS1_16FlashAttnFwdSm90INS1_25CollectiveMainloopFwdSm90ILi2EN4cute5tupleIJNS5_1CILi1EEES8_S8_EEENS6_IJNS7_ILi128EEENS7_ILi80EEENS7_ILi256EEEEEELi256ENS_6half_tEfNS_4arch4Sm90ELb0ELb0ELb0ELb0ELb1ELb0ELb0ELb1ELb1ELb1ELb0ELb0EEENS1_21CollectiveEpilogueFwdINS6_IJSA_SC_SB_EEES9_SE_SG_Li256ELb0ELb1ELb0ELb0EEENS1_29StaticPersistentTileSchedulerILb0EEEEEEEEEvNT_6ParamsE,"a",@progbits
	.sectionflags	@""
	.align	4
.nv.constant0._ZN7cutlass13device_kernelIN5flash11enable_sm90INS1_16FlashAttnFwdSm90INS1_25CollectiveMainloopFwdSm90ILi2EN4cute5tupleIJNS5_1CILi1EEES8_S8_EEENS6_IJNS7_ILi128EEENS7_ILi80EEENS7_ILi256EEEEEELi256ENS_6half_tEfNS_4arch4Sm90ELb0ELb0ELb0ELb0ELb1ELb0ELb0ELb1ELb1ELb1ELb0ELb0EEENS1_21CollectiveEpilogueFwdINS6_IJSA_SC_SB_EEES9_SE_SG_Li256ELb0ELb1ELb0ELb0EEENS1_29StaticPersistentTileSchedulerILb0EEEEEEEEEvNT_6ParamsE:
	.zero		3200


//--------------------- .nv.constant0._ZN7cutlass13device_kernelIN5flash11enable_sm90INS1_16FlashAttnFwdSm90INS1_25CollectiveMainloopFwdSm90ILi2EN4cute5tupleIJNS5_1CILi1EEES8_S8_EEENS6_IJNS7_ILi128EEENS7_ILi80EEENS7_ILi256EEEEEELi256ENS_6half_tEfNS_4arch4Sm90ELb0ELb0ELb0ELb1ELb1ELb0ELb0ELb1ELb1ELb1ELb0ELb0EEENS1_21CollectiveEpilogueFwdINS6_IJSA_SC_SB_EEES9_SE_SG_Li256ELb1ELb1ELb0ELb0EEENS1_36VarlenDynamicPersistentTileSchedulerILi128ELi80ELi256ELi128ELb0ELb1ELb1ELb0ELb1ELb1EEEEEEEEEvNT_6ParamsE --------------------------
	.section	.nv.constant0._ZN7cutlass13device_kernelIN5flash11enable_sm90INS1_16FlashAttnFwdSm90INS1_25CollectiveMainloopFwdSm90ILi2EN4cute5tupleIJNS5_1CILi1EEES8_S8_EEENS6_IJNS7_ILi128EEENS7_ILi80EEENS7_ILi256EEEEEELi256ENS_6half_tEfNS_4arch4Sm90ELb0ELb0ELb0ELb1ELb1ELb0ELb0ELb1ELb1ELb1ELb0ELb0EEENS1_21CollectiveEpilogueFwdINS6_IJSA_SC_SB_EEES9_SE_SG_Li256ELb1ELb1ELb0ELb0EEENS1_36VarlenDynamicPersistentTileSchedulerILi128ELi80ELi256ELi128ELb0ELb1ELb1ELb0ELb1ELb1EEEEEEEEEvNT_6ParamsE,"a",@progbits
	.sectionflags	@""
	.align	4
.nv.constant0._ZN7cutlass13device_kernelIN5flash11enable_sm90INS1_16FlashAttnFwdSm90INS1_25CollectiveMainloopFwdSm90ILi2EN4cute5tupleIJNS5_1CILi1EEES8_S8_EEENS6_IJNS7_ILi128EEENS7_ILi80EEENS7_ILi256EEEEEELi256ENS_6half_tEfNS_4arch4Sm90ELb0ELb0ELb0ELb1ELb1ELb0ELb0ELb1ELb1ELb1ELb0ELb0EEENS1_21CollectiveEpilogueFwdINS6_IJSA_SC_SB_EEES9_SE_SG_Li256ELb1ELb1ELb0ELb0EEENS1_36VarlenDynamicPersistentTileSchedulerILi128ELi80ELi256ELi128ELb0ELb1ELb1ELb0ELb1ELb1EEEEEEEEEvNT_6ParamsE:
	.zero		3328


//--------------------- .nv.constant0._ZN7cutlass13device_kernelIN5flash11enable_sm90INS1_16FlashAttnFwdSm90INS1_25CollectiveMainloopFwdSm90ILi2EN4cute5tupleIJNS5_1CILi1EEES8_S8_EEENS6_IJNS7_ILi128EEENS7_ILi80EEENS7_ILi256EEEEEELi256ENS_6half_tEfNS_4arch4Sm90ELb0ELb0ELb0ELb1ELb1ELb1ELb0ELb1ELb1ELb1ELb0ELb0EEENS1_21CollectiveEpilogueFwdINS6_IJSA_SC_SB_EEES9_SE_SG_Li256ELb1ELb1ELb0ELb0EEENS1_36VarlenDynamicPersistentTileSchedulerILi128ELi80ELi256ELi128ELb0ELb1ELb1ELb0ELb1ELb1EEEEEEEEEvNT_6ParamsE --------------------------
	.section	.nv.constant0._ZN7cutlass13device_kernelIN5flash11enable_sm90INS1_16FlashAttnFwdSm90INS1_25CollectiveMainloopFwdSm90ILi2EN4cute5tupleIJNS5_1CILi1EEES8_S8_EEENS6_IJNS7_ILi128EEENS7_ILi80EEENS7_ILi256EEEEEELi256ENS_6half_tEfNS_4arch4Sm90ELb0ELb0ELb0ELb1ELb1ELb1ELb0ELb1ELb1ELb1ELb0ELb0EEENS1_21CollectiveEpilogueFwdINS6_IJSA_SC_SB_EEES9_SE_SG_Li256ELb1ELb1ELb0ELb0EEENS1_36VarlenDynamicPersistentTileSchedulerILi128ELi80ELi256ELi128ELb0ELb1ELb1ELb0ELb1ELb1EEEEEEEEEvNT_6ParamsE,"a",@progbits
	.sectionflags	@""
	.align	4
.nv.constant0._ZN7cutlass13device_kernelIN5flash11enable_sm90INS1_16FlashAttnFwdSm90INS1_25CollectiveMainloopFwdSm90ILi2EN4cute5tupleIJNS5_1CILi1EEES8_S8_EEENS6_IJNS7_ILi128EEENS7_ILi80EEENS7_ILi256EEEEEELi256ENS_6half_tEfNS_4arch4Sm90ELb0ELb0ELb0ELb1ELb1ELb1ELb0ELb1ELb1ELb1ELb0ELb0EEENS1_21CollectiveEpilogueFwdINS6_IJSA_SC_SB_EEES9_SE_SG_Li256ELb1ELb1ELb0ELb0EEENS1_36VarlenDynamicPersistentTileSchedulerILi128ELi80ELi256ELi128ELb0ELb1ELb1ELb0ELb1ELb1EEEEEEEEEvNT_6ParamsE:
	.zero		3328


//--------------------- .nv.constant0._ZN7cutlass13device_kernelIN5flash11enable_sm90INS1_16FlashAttnFwdSm90INS1_25CollectiveMainloopFwdSm90ILi2EN4cute5tupleIJNS5_1CILi1EEES8_S8_EEENS6_IJNS7_ILi128EEENS7_ILi64EEENS7_ILi256EEEEEELi256ENS_6half_tEfNS_4arch4Sm90ELb0ELb1ELb0ELb0ELb1ELb0ELb0ELb1ELb1ELb1ELb0ELb0EEENS1_21CollectiveEpilogueFwdINS6_IJSA_SC_SB_EEES9_SE_SG_Li256ELb0ELb1ELb0ELb0EEENS1_30DynamicPersistentTileSchedulerILi256ELi128ELb0ELb1ELb1EEEEEEEEEvNT_6ParamsE --------------------------
	.section	.nv.constant0._ZN7cutlass13device_kernelIN5flash11enable_sm90INS1_16FlashAttnFwdSm90INS1_25CollectiveMainloopFwdSm90ILi2EN4cute5tupleIJNS5_1CILi1EEES8_S8_EEENS6_IJNS7_ILi128EEENS7_ILi64EEENS7_ILi256EEEEEELi256ENS_6half_tEfNS_4arch4Sm90ELb0ELb1ELb0ELb0ELb1ELb0ELb0ELb1ELb1ELb1ELb0ELb0EEENS1_21CollectiveEpilogueFwdINS6_IJSA_SC_SB_EEES9_SE_SG_Li256ELb0ELb1ELb0ELb0EEENS1_30DynamicPersistentTileSchedulerILi256ELi128ELb0ELb1ELb1EEEEEEEEEvNT_6ParamsE,"a",@progbits
	.sectionflags	@""
	.align	4
.nv.constant0._ZN7cutlass13device_kernelIN5flash11enable_sm90INS1_16FlashAttnFwdSm90INS1_25CollectiveMainloopFwdSm90ILi2EN4cute5tupleIJNS5_1CILi1EEES8_S8_EEENS6_IJNS7_ILi128EEENS7_ILi64EEENS7_ILi256EEEEEELi256ENS_6half_tEfNS_4arch4Sm90ELb0ELb1ELb0ELb0ELb1ELb0ELb0ELb1ELb1ELb1ELb0ELb0EEENS1_21CollectiveEpilogueFwdINS6_IJSA_SC_SB_EEES9_SE_SG_Li256ELb0ELb1ELb0ELb0EEENS1_30DynamicPersistentTileSchedulerILi256ELi128ELb0ELb1ELb1EEEEEEEEEvNT_6ParamsE:
	.zero		3328


//--------------------- .nv.constant0._ZN7cutlass13device_kernelIN5flash11enable_sm90INS1_16FlashAttnFwdSm90INS1_25CollectiveMainloopFwdSm90ILi2EN4cute5tupleIJNS5_1CILi1EEES8_S8_EEENS6_IJNS7_ILi128EEENS7_ILi64EEENS7_ILi256EEEEEELi256ENS_6half_tEfNS_4arch4Sm90ELb0ELb1ELb0ELb1ELb1ELb0ELb0ELb1ELb1ELb1ELb0ELb0EEENS1_21CollectiveEpilogueFwdINS6_IJSA_SC_SB_EEES9_SE_SG_Li256ELb1ELb1ELb0ELb0EEENS1_36VarlenDynamicPersistentTileSchedulerILi128ELi64ELi256ELi128ELb0ELb1ELb1ELb1ELb0ELb1EEEEEEEEEvNT_6ParamsE --------------------------
	.section	.nv.constant0._ZN7cutlass13device_kernelIN5flash11enable_sm90INS1_16FlashAttnFwdSm90INS1_25CollectiveMainloopFwdSm90ILi2EN4cute5tupleIJNS5_1CILi1EEES8_S8_EEENS6_IJNS7_ILi128EEENS7_ILi64EEENS7_ILi256EEEEEELi256ENS_6half_tEfNS_4arch4Sm90ELb0ELb1ELb0ELb1ELb1ELb0ELb0ELb1ELb1ELb1ELb0ELb0EEENS1_21CollectiveEpilogueFwdINS6_IJSA_SC_SB_EEES9_SE_SG_Li256ELb1ELb1ELb0ELb0EEENS1_36VarlenDynamicPersistentTileSchedulerILi128ELi64ELi256ELi128ELb0ELb1ELb1ELb1ELb0ELb1EEEEEEEEEvNT_6ParamsE,"a",@progbits
	.sectionflags	@""
	.align	4
.nv.constant0._ZN7cutlass13device_kernelIN5flash11enable_sm90INS1_16FlashAttnFwdSm90INS1_25CollectiveMainloopFwdSm90ILi2EN4cute5tupleIJNS5_1CILi1EEES8_S8_EEENS6_IJNS7_ILi128EEENS7_ILi64EEENS7_ILi256EEEEEELi256ENS_6half_tEfNS_4arch4Sm90ELb0ELb1ELb0ELb1ELb1ELb0ELb0ELb1ELb1ELb1ELb0ELb0EEENS1_21CollectiveEpilogueFwdINS6_IJSA_SC_SB_EEES9_SE_SG_Li256ELb1ELb1ELb0ELb0EEENS1_36VarlenDynamicPersistentTileSchedulerILi128ELi64ELi256ELi128ELb0ELb1ELb1ELb1ELb0ELb1EEEEEEEEEvNT_6ParamsE:
	.zero		3328


//--------------------- .nv.constant0._ZN7cutlass13device_kernelIN5flash11enable_sm90INS1_16FlashAttnFwdSm90INS1_25CollectiveMainloopFwdSm90ILi2EN4cute5tupleIJNS5_1CILi1EEES8_S8_EEENS6_IJNS7_ILi128EEENS7_ILi64EEENS7_ILi256EEEEEELi256ENS_6half_tEfNS_4arch4Sm90ELb0ELb1ELb0ELb1ELb1ELb1ELb0ELb1ELb1ELb1ELb0ELb0EEENS1_21CollectiveEpilogueFwdINS6_IJSA_SC_SB_EEES9_SE_SG_Li256ELb1ELb1ELb0ELb0EEENS1_36VarlenDynamicPersistentTileSchedulerILi128ELi64ELi256ELi128ELb0ELb1ELb1ELb1ELb0ELb1EEEEEEEEEvNT_6ParamsE --------------------------
	.section	.nv.constant0._ZN7cutlass13device_kernelIN5flash11enable_sm90INS1_16FlashAttnFwdSm90INS1_25CollectiveMainloopFwdSm90ILi2EN4cute5tupleIJNS5_1CILi1EEES8_S8_EEENS6_IJNS7_ILi128EEENS7_ILi64EEENS7_ILi256EEEEEELi256ENS_6half_tEfNS_4arch4Sm90ELb0ELb1ELb0ELb1ELb1ELb1ELb0ELb1ELb1ELb1ELb0ELb0EEENS1_21CollectiveEpilogueFwdINS6_IJSA_SC_SB_EEES9_SE_SG_Li256ELb1ELb1ELb0ELb0EEENS1_36VarlenDynamicPersistentTileSchedulerILi128ELi64ELi256ELi128ELb0ELb1ELb1ELb1ELb0ELb1EEEEEEEEEvNT_6ParamsE,"a",@progbits
	.sectionflags	@""
	.align	4
.nv.constant0._ZN7cutlass13device_kernelIN5flash11enable_sm90INS1_16FlashAttnFwdSm90INS1_25CollectiveMainloopFwdSm90ILi2EN4cute5tupleIJNS5_1CILi1EEES8_S8_EEENS6_IJNS7_ILi128EEENS7_ILi64EEENS7_ILi256EEEEEELi256ENS_6half_tEfNS_4arch4Sm90ELb0ELb1ELb0ELb1ELb1ELb1ELb0ELb1ELb1ELb1ELb0ELb0EEENS1_21CollectiveEpilogueFwdINS6_IJSA_SC_SB_EEES9_SE_SG_Li256ELb1ELb1ELb0ELb0EEENS1_36VarlenDynamicPersistentTileSchedulerILi128ELi64ELi256ELi128ELb0ELb1ELb1ELb1ELb0ELb1EEEEEEEEEvNT_6ParamsE:
	.zero		3328


//--------------------- .nv.constant0._ZN7cutlass13device_kernelIN5flash11enable_sm90INS1_16FlashAttnFwdSm90INS1_25CollectiveMainloopFwdSm90ILi2EN4cute5tupleIJNS5_1CILi1EEES8_S8_EEENS6_IJNS7_ILi128EEENS7_ILi80EEENS7_ILi256EEEEEELi256ENS_6half_tEfNS_4arch4Sm90ELb1ELb0ELb0ELb0ELb1ELb0ELb0ELb1ELb1ELb1ELb0ELb0EEENS1_21CollectiveEpilogueFwdINS6_IJSA_SC_SB_EEES9_SE_SG_Li256ELb0ELb1ELb0ELb0EEENS1_30DynamicPersistentTileSchedulerILi256ELi128ELb0ELb1ELb1EEEEEEEEEvNT_6ParamsE --------------------------
	.section	.nv.constant0._ZN7cutlass13device_kernelIN5flash11enable_sm90INS1_16FlashAttnFwdSm90INS1_25CollectiveMainloopFwdSm90ILi2EN4cute5tupleIJNS5_1CILi1EEES8_S8_EEENS6_IJNS7_ILi128EEENS7_ILi80EEENS7_ILi256EEEEEELi256ENS_6half_tEfNS_4arch4Sm90ELb1ELb0ELb0ELb0ELb1ELb0ELb0ELb1ELb1ELb1ELb0ELb0EEENS1_21CollectiveEpilogueFwdINS6_IJSA_SC_SB_EEES9_SE_SG_Li256ELb0ELb1ELb0ELb0EEENS1_30DynamicPersistentTileSchedulerILi256ELi128ELb0ELb1ELb1EEEEEEEEEvNT_6ParamsE,"a",@progbits
	.sectionflags	@""
	.align	4
.nv.constant0._ZN7cutlass13device_kernelIN5flash11enable_sm90INS1_16FlashAttnFwdSm90INS1_25CollectiveMainloopFwdSm90ILi2EN4cute5tupleIJNS5_1CILi1EEES8_S8_EEENS6_IJNS7_ILi128EEENS7_ILi80EEENS7_ILi256EEEEEELi256ENS_6half_tEfNS_4arch4Sm90ELb1ELb0ELb0ELb0ELb1ELb0ELb0ELb1ELb1ELb1ELb0ELb0EEENS1_21CollectiveEpilogueFwdINS6_IJSA_SC_SB_EEES9_SE_SG_Li256ELb0ELb1ELb0ELb0EEENS1_30DynamicPersistentTileSchedulerILi256ELi128ELb0ELb1ELb1EEEEEEEEEvNT_6ParamsE:
	.zero		3328


//--------------------- .nv.constant0._ZN7cutlass13device_kernelIN5flash11enable_sm90INS1_16FlashAttnFwdSm90INS1_25CollectiveMainloopFwdSm90ILi2EN4cute5tupleIJNS5_1CILi1EEES8_S8_EEENS6_IJNS7_ILi128EEENS7_ILi80EEENS7_ILi256EEEEEELi256ENS_6half_tEfNS_4arch4Sm90ELb1ELb0ELb0ELb1ELb1ELb0ELb0ELb1ELb1ELb1ELb0ELb0EEENS1_21CollectiveEpilogueFwdINS6_IJSA_SC_SB_EEES9_SE_SG_Li256ELb1ELb1ELb0ELb0EEENS1_36VarlenDynamicPersistentTileSchedulerILi128ELi80ELi256ELi128ELb0ELb1ELb1ELb1ELb1ELb1EEEEEEEEEvNT_6ParamsE --------------------------
	.section	.nv.constant0._ZN7cutlass13device_kernelIN5flash11enable_sm90INS1_16FlashAttnFwdSm90INS1_25CollectiveMainloopFwdSm90ILi2EN4cute5tupleIJNS5_1CILi1EEES8_S8_EEENS6_IJNS7_ILi128EEENS7_ILi80EEENS7_ILi256EEEEEELi256ENS_6half_tEfNS_4arch4Sm90ELb1ELb0ELb0ELb1ELb1ELb0ELb0ELb1ELb1ELb1ELb0ELb0EEENS1_21CollectiveEpilogueFwdINS6_IJSA_SC_SB_EEES9_SE_SG_Li256ELb1ELb1ELb0ELb0EEENS1_36VarlenDynamicPersistentTileSchedulerILi128ELi80ELi256ELi128ELb0ELb1ELb1ELb1ELb1ELb1EEEEEEEEEvNT_6ParamsE,"a",@progbits
	.sectionflags	@""
	.align	4
.nv.constant0._ZN7cutlass13device_kernelIN5flash11enable_sm90INS1_16FlashAttnFwdSm90INS1_25CollectiveMainloopFwdSm90ILi2EN4cute5tupleIJNS5_1CILi1EEES8_S8_EEENS6_IJNS7_ILi128EEENS7_ILi80EEENS7_ILi256EEEEEELi256ENS_6half_tEfNS_4arch4Sm90ELb1ELb0ELb0ELb1ELb1ELb0ELb0ELb1ELb1ELb1ELb0ELb0EEENS1_21CollectiveEpilogueFwdINS6_IJSA_SC_SB_EEES9_SE_SG_Li256ELb1ELb1ELb0ELb0EEENS1_36VarlenDynamicPersistentTileSchedulerILi128ELi80ELi256ELi128ELb0ELb1ELb1ELb1ELb1ELb1EEEEEEEEEvNT_6ParamsE:
	.zero		3328


//--------------------- .nv.constant0._ZN7cutlass13device_kernelIN5flash11enable_sm90INS1_16FlashAttnFwdSm90INS1_25CollectiveMainloopFwdSm90ILi2EN4cute5tupleIJNS5_1CILi1EEES8_S8_EEENS6_IJNS7_ILi128EEENS7_ILi80EEENS7_ILi256EEEEEELi256ENS_6half_tEfNS_4arch4Sm90ELb1ELb0ELb0ELb1ELb1ELb1ELb0ELb1ELb1ELb1ELb0ELb0EEENS1_21CollectiveEpilogueFwdINS6_IJSA_SC_SB_EEES9_SE_SG_Li256ELb1ELb1ELb0ELb0EEENS1_36VarlenDynamicPersistentTileSchedulerILi128ELi80ELi256ELi128ELb0ELb1ELb1ELb1ELb1ELb1EEEEEEEEEvNT_6ParamsE --------------------------
	.section	.nv.constant0._ZN7cutlass13device_kernelIN5flash11enable_sm90INS1_16FlashAttnFwdSm90INS1_25CollectiveMainloopFwdSm90ILi2EN4cute5tupleIJNS5_1CILi1EEES8_S8_EEENS6_IJNS7_ILi128EEENS7_ILi80EEENS7_ILi256EEEEEELi256ENS_6half_tEfNS_4arch4Sm90ELb1ELb0ELb0ELb1ELb1ELb1ELb0ELb1ELb1ELb1ELb0ELb0EEENS1_21CollectiveEpilogueFwdINS6_IJSA_SC_SB_EEES9_SE_SG_Li256ELb1ELb1ELb0ELb0EEENS1_36VarlenDynamicPersistentTileSchedulerILi128ELi80ELi256ELi128ELb0ELb1ELb1ELb1ELb1ELb1EEEEEEEEEvNT_6ParamsE,"a",@progbits
	.sectionflags	@""
	.align	4
.nv.constant0._ZN7cutlass13device_kernelIN5flash11enable_sm90INS1_16FlashAttnFwdSm90INS1_25CollectiveMainloopFwdSm90ILi2EN4cute5tupleIJNS5_1CILi1EEES8_S8_EEENS6_IJNS7_ILi128EEENS7_ILi80EEENS7_ILi256EEEEEELi256ENS_6half_tEfNS_4arch4Sm90ELb1ELb0ELb0ELb1ELb1ELb1ELb0ELb1ELb1ELb1ELb0ELb0EEENS1_21CollectiveEpilogueFwdINS6_IJSA_SC_SB_EEES9_SE_SG_Li256ELb1ELb1ELb0ELb0EEENS1_36VarlenDynamicPersistentTileSchedulerILi128ELi80ELi256ELi128ELb0ELb1ELb1ELb1ELb1ELb1EEEEEEEEEvNT_6ParamsE:
	.zero		3328


//--------------------- .nv.constant0._ZN7cutlass13device_kernelIN5flash11enable_sm90INS1_16FlashAttnFwdSm90INS1_25CollectiveMainloopFwdSm90ILi2EN4cute5tupleIJNS5_1CILi1EEES8_S8_EEENS6_IJNS7_ILi128EEENS7_ILi96EEENS7_ILi192EEEEEELi192ENS_6half_tEfNS_4arch4Sm90ELb0ELb0ELb0ELb0ELb1ELb0ELb0ELb1ELb1ELb1ELb0ELb0EEENS1_21CollectiveEpilogueFwdINS6_IJSA_SC_SB_EEES9_SE_SG_Li256ELb0ELb1ELb0ELb0EEENS1_29StaticPersistentTileSchedulerILb0EEEEEEEEEvNT_6ParamsE --------------------------
	.section	.nv.constant0._ZN7cutlass13device_kernelIN5flash11enable_sm90INS1_16FlashAttnFwdSm90INS1_25CollectiveMainloopFwdSm90ILi2EN4cute5tupleIJNS5_1CILi1EEES8_S8_EEENS6_IJNS7_ILi128EEENS7_ILi96EEENS7_ILi192EEEEEELi192ENS_6half_tEfNS_4arch4Sm90ELb0ELb0ELb0ELb0ELb1ELb0ELb0ELb1ELb1ELb1ELb0ELb0EEENS1_21CollectiveEpilogueFwdINS6_IJSA_SC_SB_EEES9_SE_SG_Li256ELb0ELb1ELb0ELb0EEENS1_29StaticPersistentTileSchedulerILb0EEEEEEEEEvNT_6ParamsE,"a",@progbits
	.sectionflags	@""
	.align	4
.nv.constant0._ZN7cutlass13device_kernelIN5flash11enable_sm90INS1_16FlashAttnFwdSm90INS1_25CollectiveMainloopFwdSm90ILi2EN4cute5tupleIJNS5_1CILi1EEES8_S8_EEENS6_IJNS7_ILi128EEENS7_ILi96EEENS7_ILi192EEEEEELi192ENS_6half_tEfNS_4arch4Sm90ELb0ELb0ELb0ELb0ELb1ELb0ELb0ELb1ELb1ELb1ELb0ELb0EEENS1_21CollectiveEpilogueFwdINS6_IJSA_SC_SB_EEES9_SE_SG_Li256ELb0ELb1ELb0ELb0EEENS1_29StaticPersistentTileSchedulerILb0EEEEEEEEEvNT_6ParamsE:
	.zero		3200


//--------------------- .nv.constant0._ZN7cutlass13device_kernelIN5flash11enable_sm90INS1_16FlashAttnFwdSm90INS1_25CollectiveMainloopFwdSm90ILi2EN4cute5tupleIJNS5_1CILi1EEES8_S8_EEENS6_IJNS7_ILi128EEENS7_ILi96EEENS7_ILi192EEEEEELi192ENS_6half_tEfNS_4arch4Sm90ELb0ELb0ELb0ELb1ELb1ELb0ELb0ELb1ELb1ELb1ELb0ELb0EEENS1_21CollectiveEpilogueFwdINS6_IJSA_SC_SB_EEES9_SE_SG_Li256ELb1ELb1ELb0ELb0EEENS1_36VarlenDynamicPersistentTileSchedulerILi128ELi96ELi256ELi128ELb0ELb1ELb1ELb0ELb1ELb1EEEEEEEEEvNT_6ParamsE --------------------------
	.section	.nv.constant0._ZN7cutlass13device_kernelIN5flash11enable_sm90INS1_16FlashAttnFwdSm90INS1_25CollectiveMainloopFwdSm90ILi2EN4cute5tupleIJNS5_1CILi1EEES8_S8_EEENS6_IJNS7_ILi128EEENS7_ILi96EEENS7_ILi192EEEEEELi192ENS_6half_tEfNS_4arch4Sm90ELb0ELb0ELb0ELb1ELb1ELb0ELb0ELb1ELb1ELb1ELb0ELb0EEENS1_21CollectiveEpilogueFwdINS6_IJSA_SC_SB_EEES9_SE_SG_Li256ELb1ELb1ELb0ELb0EEENS1_36VarlenDynamicPersistentTileSchedulerILi128ELi96ELi256ELi128ELb0ELb1ELb1ELb0ELb1ELb1EEEEEEEEEvNT_6ParamsE,"a",@progbits
	.sectionflags	@""
	.align	4
.nv.constant0._ZN7cutlass13device_kernelIN5flash11enable_sm90INS1_16FlashAttnFwdSm90INS1_25CollectiveMainloopFwdSm90ILi2EN4cute5tupleIJNS5_1CILi1EEES8_S8_EEENS6_IJNS7_ILi128EEENS7_ILi96EEENS7_ILi192EEEEEELi192ENS_6half_tEfNS_4arch4Sm90ELb0ELb0ELb0ELb1ELb1ELb0ELb0ELb1ELb1ELb1ELb0ELb0EEENS1_21CollectiveEpilogueFwdINS6_IJSA_SC_SB_EEES9_SE_SG_Li256ELb1ELb1ELb0ELb0EEENS1_36VarlenDynamicPersistentTileSchedulerILi128ELi96ELi256ELi128ELb0ELb1ELb1ELb0ELb1ELb1EEEEEEEEEvNT_6ParamsE:
	.zero		3328


//--------------------- .nv.constant0._ZN7cutlass13device_kernelIN5flash11enable_sm90INS1_16FlashAttnFwdSm90INS1_25CollectiveMainloopFwdSm90ILi2EN4cute5tupleIJNS5_1CILi1EEES8_S8_EEENS6_IJNS7_ILi128EEENS7_ILi96EEENS7_ILi192EEEEEELi192ENS_6half_tEfNS_4arch4Sm90ELb0ELb0ELb0ELb1ELb1ELb1ELb0ELb1ELb1ELb1ELb0ELb0EEENS1_21CollectiveEpilogueFwdINS6_IJSA_SC_SB_EEES9_SE_SG_Li256ELb1ELb1ELb0ELb0EEENS1_36VarlenDynamicPersistentTileSchedulerILi128ELi96ELi256ELi128ELb0ELb1ELb1ELb0ELb1ELb1EEEEEEEEEvNT_6ParamsE --------------------------
	.section	.nv.constant0._ZN7cutlass13device_kernelIN5flash11enable_sm90INS1_16FlashAttnFwdSm90INS1_25CollectiveMainloopFwdSm90ILi2EN4cute5tupleIJNS5_1CILi1EEES8_S8_EEENS6_IJNS7_ILi128EEENS7_ILi96EEENS7_ILi192EEEEEELi192ENS_6half_tEfNS_4arch4Sm90ELb0ELb0ELb0ELb1ELb1ELb1ELb0ELb1ELb1ELb1ELb0ELb0EEENS1_21CollectiveEpilogueFwdINS6_IJSA_SC_SB_EEES9_SE_SG_Li256ELb1ELb1ELb0ELb0EEENS1_36VarlenDynamicPersistentTileSchedulerILi128ELi96ELi256ELi128ELb0ELb1ELb1ELb0ELb1ELb1EEEEEEEEEvNT_6ParamsE,"a",@progbits
	.sectionflags	@""
	.align	4
.nv.constant0._ZN7cutlass13device_kernelIN5flash11enable_sm90INS1_16FlashAttnFwdSm90INS1_25CollectiveMainloopFwdSm90ILi2EN4cute5tupleIJNS5_1CILi1EEES8_S8_EEENS6_IJNS7_ILi128EEENS7_ILi96EEENS7_ILi192EEEEEELi192ENS_6half_tEfNS_4arch4Sm90ELb0ELb0ELb0ELb1ELb1ELb1ELb0ELb1ELb1ELb1ELb0ELb0EEENS1_21CollectiveEpilogueFwdINS6_IJSA_SC_SB_EEES9_SE_SG_Li256ELb1ELb1ELb0ELb0EEENS1_36VarlenDynamicPersistentTileSchedulerILi128ELi96ELi256ELi128ELb0ELb1ELb1ELb0ELb1ELb1EEEEEEEEEvNT_6ParamsE:
	.zero		3328


//--------------------- .nv.constant0._ZN7cutlass13device_kernelIN5flash11enable_sm90INS1_16FlashAttnFwdSm90INS1_25CollectiveMainloopFwdSm90ILi2EN4cute5tupleIJNS5_1CILi1EEES8_S8_EEENS6_IJNS7_ILi128EEENS7_ILi96EEENS7_ILi192EEEEEELi192ENS_6half_tEfNS_4arch4Sm90ELb0ELb1ELb0ELb0ELb1ELb0ELb0ELb1ELb1ELb1ELb0ELb0EEENS1_21CollectiveEpilogueFwdINS6_IJSA_SC_SB_EEES9_SE_SG_Li256ELb0ELb1ELb0ELb0EEENS1_30DynamicPersistentTileSchedulerILi256ELi128ELb0ELb1ELb1EEEEEEEEEvNT_6ParamsE --------------------------
	.section	.nv.constant0._ZN7cutlass13device_kernelIN5flash11enable_sm90INS1_16FlashAttnFwdSm90INS1_25CollectiveMainloopFwdSm90ILi2EN4cute5tupleIJNS5_1CILi1EEES8_S8_EEENS6_IJNS7_ILi128EEENS7_ILi96EEENS7_ILi192EEEEEELi192ENS_6half_tEfNS_4arch4Sm90ELb0ELb1ELb0ELb0ELb1ELb0ELb0ELb1ELb1ELb1ELb0ELb0EEENS1_21CollectiveEpilogueFwdINS6_IJSA_SC_SB_EEES9_SE_SG_Li256ELb0ELb1ELb0ELb0EEENS1_30DynamicPersistentTileSchedulerILi256ELi128ELb0ELb1ELb1EEEEEEEEEvNT_6ParamsE,"a",@progbits
	.sectionflags	@""
	.align	4
.nv.constant0._ZN7cutlass13device_kernelIN5flash11enable_sm90INS1_16FlashAttnFwdSm90INS1_25CollectiveMainloopFwdSm90ILi2EN4cute5tupleIJNS5_1CILi1EEES8_S8_EEENS6_IJNS7_ILi128EEENS7_ILi96EEENS7_ILi192EEEEEELi192ENS_6half_tEfNS_4arch4Sm90ELb0ELb1ELb0ELb0ELb1ELb0ELb0ELb1ELb1ELb1ELb0ELb0EEENS1_21CollectiveEpilogueFwdINS6_IJSA_SC_SB_EEES9_SE_SG_Li256ELb0ELb1ELb0ELb0EEENS1_30DynamicPersistentTileSchedulerILi256ELi128ELb0ELb1ELb1EEEEEEEEEvNT_6ParamsE:
	.zero		3328


//--------------------- .nv.constant0._ZN7cutlass13device_kernelIN5flash11enable_sm90INS1_16FlashAttnFwdSm90INS1_25CollectiveMainloopFwdSm90ILi2EN4cute5tupleIJNS5_1CILi1EEES8_S8_EEENS6_IJNS7_ILi128EEENS7_ILi96EEENS7_ILi192EEEEEELi192ENS_6half_tEfNS_4arch4Sm90ELb0ELb1ELb0ELb1ELb1ELb0ELb0ELb1ELb1ELb1ELb0ELb0EEENS1_21CollectiveEpilogueFwdINS6_IJSA_SC_SB_EEES9_SE_SG_Li256ELb1ELb1ELb0ELb0EEENS1_36VarlenDynamicPersistentTileSchedulerILi128ELi96ELi256ELi128ELb0ELb1ELb1ELb1ELb0ELb1EEEEEEEEEvNT_6ParamsE --------------------------
	.section	.nv.constant0._ZN7cutlass13device_kernelIN5flash11enable_sm90INS1_16FlashAttnFwdSm90INS1_25CollectiveMainloopFwdSm90ILi2EN4cute5tupleIJNS5_1CILi1EEES8_S8_EEENS6_IJNS7_ILi128EEENS7_ILi96EEENS7_ILi192EEEEEELi192ENS_6half_tEfNS_4arch4Sm90ELb0ELb1ELb0ELb1ELb1ELb0ELb0ELb1ELb1ELb1ELb0ELb0EEENS1_21CollectiveEpilogueFwdINS6_IJSA_SC_SB_EEES9_SE_SG_Li256ELb1ELb1ELb0ELb0EEENS1_36VarlenDynamicPersistentTileSchedulerILi128ELi96ELi256ELi128ELb0ELb1ELb1ELb1ELb0ELb1EEEEEEEEEvNT_6ParamsE,"a",@progbits
	.sectionflags	@""
	.align	4
.nv.constant0._ZN7cutlass13device_kernelIN5flash11enable_sm90INS1_16FlashAttnFwdSm90INS1_25CollectiveMainloopFwdSm90ILi2EN4cute5tupleIJNS5_1CILi1EEES8_S8_EEENS6_IJNS7_ILi128EEENS7_ILi96EEENS7_ILi192EEEEEELi192ENS_6half_tEfNS_4arch4Sm90ELb0ELb1ELb0ELb1ELb1ELb0ELb0ELb1ELb1ELb1ELb0ELb0EEENS1_21CollectiveEpilogueFwdINS6_IJSA_SC_SB_EEES9_SE_SG_Li256ELb1ELb1ELb0ELb0EEENS1_36VarlenDynamicPersistentTileSchedulerILi128ELi96ELi256ELi128ELb0ELb1ELb1ELb1ELb0ELb1EEEEEEEEEvNT_6ParamsE:
	.zero		3328


//--------------------- .nv.constant0._ZN7cutlass13device_kernelIN5flash11enable_sm90INS1_16FlashAttnFwdSm90INS1_25CollectiveMainloopFwdSm90ILi2EN4cute5tupleIJNS5_1CILi1EEES8_S8_EEENS6_IJNS7_ILi128EEENS7_ILi96EEENS7_ILi192EEEEEELi192ENS_6half_tEfNS_4arch4Sm90ELb0ELb1ELb0ELb1ELb1ELb1ELb0ELb1ELb1ELb1ELb0ELb0EEENS1_21CollectiveEpilogueFwdINS6_IJSA_SC_SB_EEES9_SE_SG_Li256ELb1ELb1ELb0ELb0EEENS1_36VarlenDynamicPersistentTileSchedulerILi128ELi96ELi256ELi128ELb0ELb1ELb1ELb1ELb0ELb1EEEEEEEEEvNT_6ParamsE --------------------------
	.section	.nv.constant0._ZN7cutlass13device_kernelIN5flash11enable_sm90INS1_16FlashAttnFwdSm90INS1_25CollectiveMainloopFwdSm90ILi2EN4cute5tupleIJNS5_1CILi1EEES8_S8_EEENS6_IJNS7_ILi128EEENS7_ILi96EEENS7_ILi192EEEEEELi192ENS_6half_tEfNS_4arch4Sm90ELb0ELb1ELb0ELb1ELb1ELb1ELb0ELb1ELb1ELb1ELb0ELb0EEENS1_21CollectiveEpilogueFwdINS6_IJSA_SC_SB_EEES9_SE_SG_Li256ELb1ELb1ELb0ELb0EEENS1_36VarlenDynamicPersistentTileSchedulerILi128ELi96ELi256ELi128ELb0ELb1ELb1ELb1ELb0ELb1EEEEEEEEEvNT_6ParamsE,"a",@progbits
	.sectionflags	@""
	.align	4
.nv.constant0._ZN7cutlass13device_kernelIN5flash11enable_sm90INS1_16FlashAttnFwdSm90INS1_25CollectiveMainloopFwdSm90ILi2EN4cute5tupleIJNS5_1CILi1EEES8_S8_EEENS6_IJNS7_ILi128EEENS7_ILi96EEENS7_ILi192EEEEEELi192ENS_6half_tEfNS_4arch4Sm90ELb0ELb1ELb0ELb1ELb1ELb1ELb0ELb1ELb1ELb1ELb0ELb0EEENS1_21CollectiveEpilogueFwdINS6_IJSA_SC_SB_EEES9_SE_SG_Li256ELb1ELb1ELb0ELb0EEENS1_36VarlenDynamicPersistentTileSchedulerILi128ELi96ELi256ELi128ELb0ELb1ELb1ELb1ELb0ELb1EEEEEEEEEvNT_6ParamsE:
	.zero		3328


//--------------------- .nv.constant0._ZN7cutlass13device_kernelIN5flash11enable_sm90INS1_16FlashAttnFwdSm90INS1_25CollectiveMainloopFwdSm90ILi2EN4cute5tupleIJNS5_1CILi1EEES8_S8_EEENS6_IJNS7_ILi128EEENS7_ILi96EEENS7_ILi192EEEEEELi192ENS_6half_tEfNS_4arch4Sm90ELb1ELb0ELb0ELb0ELb1ELb0ELb0ELb1ELb1ELb1ELb0ELb0EEENS1_21CollectiveEpilogueFwdINS6_IJSA_SC_SB_EEES9_SE_SG_Li256ELb0ELb1ELb0ELb0EEENS1_30DynamicPersistentTileSchedulerILi256ELi128ELb0ELb1ELb1EEEEEEEEEvNT_6ParamsE --------------------------
	.section	.nv.constant0._ZN7cutlass13device_kernelIN5flash11enable_sm90INS1_16FlashAttnFwdSm90INS1_25CollectiveMainloopFwdSm90ILi2EN4cute5tupleIJNS5_1CILi1EEES8_S8_EEENS6_IJNS7_ILi128EEENS7_ILi96EEENS7_ILi192EEEEEELi192ENS_6half_tEfNS_4arch4Sm90ELb1ELb0ELb0ELb0ELb1ELb0ELb0ELb1ELb1ELb1ELb0ELb0EEENS1_21CollectiveEpilogueFwdINS6_IJSA_SC_SB_EEES9_SE_SG_Li256ELb0ELb1ELb0ELb0EEENS1_30DynamicPersistentTileSchedulerILi256ELi128ELb0ELb1ELb1EEEEEEEEEvNT_6ParamsE,"a",@progbits
	.sectionflags	@""
	.align	4
.nv.constant0._ZN7cutlass13device_kernelIN5flash11enable_sm90INS1_16FlashAttnFwdSm90INS1_25CollectiveMainloopFwdSm90ILi2EN4cute5tupleIJNS5_1CILi1EEES8_S8_EEENS6_IJNS7_ILi128EEENS7_ILi96EEENS7_ILi192EEEEEELi192ENS_6half_tEfNS_4arch4Sm90ELb1ELb0ELb0ELb0ELb1ELb0ELb0ELb1ELb1ELb1ELb0ELb0EEENS1_21CollectiveEpilogueFwdINS6_IJSA_SC_SB_EEES9_SE_SG_Li256ELb0ELb1ELb0ELb0EEENS1_30DynamicPersistentTileSchedulerILi256ELi128ELb0ELb1ELb1EEEEEEEEEvNT_6ParamsE:
	.zero		3328


//--------------------- .nv.constant0._ZN7cutlass13device_kernelIN5flash11enable_sm90INS1_16FlashAttnFwdSm90INS1_25CollectiveMainloopFwdSm90ILi2EN4cute5tupleIJNS5_1CILi1EEES8_S8_EEENS6_IJNS7_ILi128EEENS7_ILi96EEENS7_ILi192EEEEEELi192ENS_6half_tEfNS_4arch4Sm90ELb1ELb0ELb0ELb1ELb1ELb0ELb0ELb1ELb1ELb1ELb0ELb0EEENS1_21CollectiveEpilogueFwdINS6_IJSA_SC_SB_EEES9_SE_SG_Li256ELb1ELb1ELb0ELb0EEENS1_36VarlenDynamicPersistentTileSchedulerILi128ELi96ELi256ELi128ELb0ELb1ELb1ELb1ELb1ELb1EEEEEEEEEvNT_6ParamsE --------------------------
	.section	.nv.constant0._ZN7cutlass13device_kernelIN5flash11enable_sm90INS1_16FlashAttnFwdSm90INS1_25CollectiveMainloopFwdSm90ILi2EN4cute5tupleIJNS5_1CILi1EEES8_S8_EEENS6_IJNS7_ILi128EEENS7_ILi96EEENS7_ILi192EEEEEELi192ENS_6half_tEfNS_4arch4Sm90ELb1ELb0ELb0ELb1ELb1ELb0ELb0ELb1ELb1ELb1ELb0ELb0EEENS1_21CollectiveEpilogueFwdINS6_IJSA_SC_SB_EEES9_SE_SG_Li256ELb1ELb1ELb0ELb0EEENS1_36VarlenDynamicPersistentTileSchedulerILi128ELi96ELi256ELi128ELb0ELb1ELb1ELb1ELb1ELb1EEEEEEEEEvNT_6ParamsE,"a",@progbits
	.sectionflags	@""
	.align	4
.nv.constant0._ZN7cutlass13device_kernelIN5flash11enable_sm90INS1_16FlashAttnFwdSm90INS1_25CollectiveMainloopFwdSm90ILi2EN4cute5tupleIJNS5_1CILi1EEES8_S8_EEENS6_IJNS7_ILi128EEENS7_ILi96EEENS7_ILi192EEEEEELi192ENS_6half_tEfNS_4arch4Sm90ELb1ELb0ELb0ELb1ELb1ELb0ELb0ELb1ELb1ELb1ELb0ELb0EEENS1_21CollectiveEpilogueFwdINS6_IJSA_SC_SB_EEES9_SE_SG_Li256ELb1ELb1ELb0ELb0EEENS1_36VarlenDynamicPersistentTileSchedulerILi128ELi96ELi256ELi128ELb0ELb1ELb1ELb1ELb1ELb1EEEEEEEEEvNT_6ParamsE:
	.zero		3328


//--------------------- .nv.constant0._ZN7cutlass13device_kernelIN5flash11enable_sm90INS1_16FlashAttnFwdSm90INS1_25CollectiveMainloopFwdSm90ILi2EN4cute5tupleIJNS5_1CILi1EEES8_S8_EEENS6_IJNS7_ILi128EEENS7_ILi96EEENS7_ILi192EEEEEELi192ENS_6half_tEfNS_4arch4Sm90ELb1ELb0ELb0ELb1ELb1ELb1ELb0ELb1ELb1ELb1ELb0ELb0EEENS1_21CollectiveEpilogueFwdINS6_IJSA_SC_SB_EEES9_SE_SG_Li256ELb1ELb1ELb0ELb0EEENS1_36VarlenDynamicPersistentTileSchedulerILi128ELi96ELi256ELi128ELb0ELb1ELb1ELb1ELb1ELb1EEEEEEEEEvNT_6ParamsE --------------------------
	.section	.nv.constant0._ZN7cutlass13device_kernelIN5flash11enable_sm90INS1_16FlashAttnFwdSm90INS1_25CollectiveMainloopFwdSm90ILi2EN4cute5tupleIJNS5_1CILi1EEES8_S8_EEENS6_IJNS7_ILi128EEENS7_ILi96EEENS7_ILi192EEEEEELi192ENS_6half_tEfNS_4arch4Sm90ELb1ELb0ELb0ELb1ELb1ELb1ELb0ELb1ELb1ELb1ELb0ELb0EEENS1_21CollectiveEpilogueFwdINS6_IJSA_SC_SB_EEES9_SE_SG_Li256ELb1ELb1ELb0ELb0EEENS1_36VarlenDynamicPersistentTileSchedulerILi128ELi96ELi256ELi128ELb0ELb1ELb1ELb1ELb1ELb1EEEEEEEEEvNT_6ParamsE,"a",@progbits
	.sectionflags	@""
	.align	4
.nv.constant0._ZN7cutlass13device_kernelIN5flash11enable_sm90INS1_16FlashAttnFwdSm90INS1_25CollectiveMainloopFwdSm90ILi2EN4cute5tupleIJNS5_1CILi1EEES8_S8_EEENS6_IJNS7_ILi128EEENS7_ILi96EEENS7_ILi192EEEEEELi192ENS_6half_tEfNS_4arch4Sm90ELb1ELb0ELb0ELb1ELb1ELb1ELb0ELb1ELb1ELb1ELb0ELb0EEENS1_21CollectiveEpilogueFwdINS6_IJSA_SC_SB_EEES9_SE_SG_Li256ELb1ELb1ELb0ELb0EEENS1_36VarlenDynamicPersistentTileSchedulerILi128ELi96ELi256ELi128ELb0ELb1ELb1ELb1ELb1ELb1EEEEEEEEEvNT_6ParamsE:
	.zero		3328


//--------------------- .nv.constant0._ZN7cutlass13device_kernelIN5flash11enable_sm90INS1_16FlashAttnFwdSm90INS1_25CollectiveMainloopFwdSm90ILi2EN4cute5tupleIJNS5_1CILi1EEES8_S8_EEENS6_IJNS7_ILi128EEESA_SA_EEELi128ENS_6half_tEfNS_4arch4Sm90ELb0ELb0ELb0ELb0ELb1ELb0ELb0ELb1ELb1ELb1ELb0ELb0EEENS1_21CollectiveEpilogueFwdISB_S9_SC_SE_Li256ELb0ELb1ELb0ELb0EEENS1_29StaticPersistentTileSchedulerILb0EEEEEEEEEvNT_6ParamsE --------------------------
	.section	.nv.constant0._ZN7cutlass13device_kernelIN5flash11enable_sm90INS1_16FlashAttnFwdSm90INS1_25CollectiveMainloopFwdSm90ILi2EN4cute5tupleIJNS5_1CILi1EEES8_S8_EEENS6_IJNS7_ILi128EEESA_SA_EEELi128ENS_6half_tEfNS_4arch4Sm90ELb0ELb0ELb0ELb0ELb1ELb0ELb0ELb1ELb1ELb1ELb0ELb0EEENS1_21CollectiveEpilogueFwdISB_S9_SC_SE_Li256ELb0ELb1ELb0ELb0EEENS1_29StaticPersistentTileSchedulerILb0EEEEEEEEEvNT_6ParamsE,"a",@progbits
	.sectionflags	@""
	.align	4
.nv.constant0._ZN7cutlass13device_kernelIN5flash11enable_sm90INS1_16FlashAttnFwdSm90INS1_25CollectiveMainloopFwdSm90ILi2EN4cute5tupleIJNS5_1CILi1EEES8_S8_EEENS6_IJNS7_ILi128EEESA_SA_EEELi128ENS_6half_tEfNS_4arch4Sm90ELb0ELb0ELb0ELb0ELb1ELb0ELb0ELb1ELb1ELb1ELb0ELb0EEENS1_21CollectiveEpilogueFwdISB_S9_SC_SE_Li256ELb0ELb1ELb0ELb0EEENS1_29StaticPersistentTileSchedulerILb0EEEEEEEEEvNT_6ParamsE:
	.zero		3200


//--------------------- .nv.constant0._ZN7cutlass13device_kernelIN5flash11enable_sm90INS1_16FlashAttnFwdSm90INS1_25CollectiveMainloopFwdSm90ILi2EN4cute5tupleIJNS5_1CILi1EEES8_S8_EEENS6_IJNS7_ILi128EEESA_SA_EEELi128ENS_6half_tEfNS_4arch4Sm90ELb0ELb0ELb0ELb1ELb1ELb0ELb0ELb1ELb1ELb1ELb0ELb0EEENS1_21CollectiveEpilogueFwdISB_S9_SC_SE_Li256ELb1ELb1ELb0ELb0EEENS1_36VarlenDynamicPersistentTileSchedulerILi128ELi128ELi256ELi128ELb0ELb1ELb1ELb0ELb1ELb1EEEEEEEEEvNT_6ParamsE --------------------------
	.section	.nv.constant0._ZN7cutlass13device_kernelIN5flash11enable_sm90INS1_16FlashAttnFwdSm90INS1_25CollectiveMainloopFwdSm90ILi2EN4cute5tupleIJNS5_1CILi1EEES8_S8_EEENS6_IJNS7_ILi128EEESA_SA_EEELi128ENS_6half_tEfNS_4arch4Sm90ELb0ELb0ELb0ELb1ELb1ELb0ELb0ELb1ELb1ELb1ELb0ELb0EEENS1_21CollectiveEpilogueFwdISB_S9_SC_SE_Li256ELb1ELb1ELb0ELb0EEENS1_36VarlenDynamicPersistentTileSchedulerILi128ELi128ELi256ELi128ELb0ELb1ELb1ELb0ELb1ELb1EEEEEEEEEvNT_6ParamsE,"a",@progbits
	.sectionflags	@""
	.align	4
.nv.constant0._ZN7cutlass13device_kernelIN5flash11enable_sm90INS1_16FlashAttnFwdSm90INS1_25CollectiveMainloopFwdSm90ILi2EN4cute5tupleIJNS5_1CILi1EEES8_S8_EEENS6_IJNS7_ILi128EEESA_SA_EEELi128ENS_6half_tEfNS_4arch4Sm90ELb0ELb0ELb0ELb1ELb1ELb0ELb0ELb1ELb1ELb1ELb0ELb0EEENS1_21CollectiveEpilogueFwdISB_S9_SC_SE_Li256ELb1ELb1ELb0ELb0EEENS1_36VarlenDynamicPersistentTileSchedulerILi128ELi128ELi256ELi128ELb0ELb1ELb1ELb0ELb1ELb1EEEEEEEEEvNT_6ParamsE:
	.zero		3328


//--------------------- .nv.constant0._ZN7cutlass13device_kernelIN5flash11enable_sm90INS1_16FlashAttnFwdSm90INS1_25CollectiveMainloopFwdSm90ILi2EN4cute5tupleIJNS5_1CILi1EEES8_S8_EEENS6_IJNS7_ILi128EEESA_SA_EEELi128ENS_6half_tEfNS_4arch4Sm90ELb0ELb0ELb0ELb1ELb1ELb1ELb0ELb1ELb1ELb1ELb0ELb0EEENS1_21CollectiveEpilogueFwdISB_S9_SC_SE_Li256ELb1ELb1ELb0ELb0EEENS1_36VarlenDynamicPersistentTileSchedulerILi128ELi128ELi256ELi128ELb0ELb1ELb1ELb0ELb1ELb1EEEEEEEEEvNT_6ParamsE --------------------------
	.section	.nv.constant0._ZN7cutlass13device_kernelIN5flash11enable_sm90INS1_16FlashAttnFwdSm90INS1_25CollectiveMainloopFwdSm90ILi2EN4cute5tupleIJNS5_1CILi1EEES8_S8_EEENS6_IJNS7_ILi128EEESA_SA_EEELi128ENS_6half_tEfNS_4arch4Sm90ELb0ELb0ELb0ELb1ELb1ELb1ELb0ELb1ELb1ELb1ELb0ELb0EEENS1_21CollectiveEpilogueFwdISB_S9_SC_SE_Li256ELb1ELb1ELb0ELb0EEENS1_36VarlenDynamicPersistentTileSchedulerILi128ELi128ELi256ELi128ELb0ELb1ELb1ELb0ELb1ELb1EEEEEEEEEvNT_6ParamsE,"a",@progbits
	.sectionflags	@""
	.align	4
.nv.constant0._ZN7cutlass13device_kernelIN5flash11enable_sm90INS1_16FlashAttnFwdSm90INS1_25CollectiveMainloopFwdSm90ILi2EN4cute5tupleIJNS5_1CILi1EEES8_S8_EEENS6_IJNS7_ILi128EEESA_SA_EEELi128ENS_6half_tEfNS_4arch4Sm90ELb0ELb0ELb0ELb1ELb1ELb1ELb0ELb1ELb1ELb1ELb0ELb0EEENS1_21CollectiveEpilogueFwdISB_S9_SC_SE_Li256ELb1ELb1ELb0ELb0EEENS1_36VarlenDynamicPersistentTileSchedulerILi128ELi128ELi256ELi128ELb0ELb1ELb1ELb0ELb1ELb1EEEEEEEEEvNT_6ParamsE:
	.zero		3328


//--------------------- .nv.constant0._ZN7cutlass13device_kernelIN5flash11enable_sm90INS1_16FlashAttnFwdSm90INS1_25CollectiveMainloopFwdSm90ILi2EN4cute5tupleIJNS5_1CILi1EEES8_S8_EEENS6_IJNS7_ILi128EEESA_SA_EEELi128ENS_6half_tEfNS_4arch4Sm90ELb0ELb1ELb0ELb0ELb1ELb0ELb0ELb1ELb1ELb1ELb0ELb0EEENS1_21CollectiveEpilogueFwdISB_S9_SC_SE_Li256ELb0ELb1ELb0ELb0EEENS1_30DynamicPersistentTileSchedulerILi256ELi128ELb0ELb1ELb1EEEEEEEEEvNT_6ParamsE --------------------------
	.section	.nv.constant0._ZN7cutlass13device_kernelIN5flash11enable_sm90INS1_16FlashAttnFwdSm90INS1_25CollectiveMainloopFwdSm90ILi2EN4cute5tupleIJNS5_1CILi1EEES8_S8_EEENS6_IJNS7_ILi128EEESA_SA_EEELi128ENS_6half_tEfNS_4arch4Sm90ELb0ELb1ELb0ELb0ELb1ELb0ELb0ELb1ELb1ELb1ELb0ELb0EEENS1_21CollectiveEpilogueFwdISB_S9_SC_SE_Li256ELb0ELb1ELb0ELb0EEENS1_30DynamicPersistentTileSchedulerILi256ELi128ELb0ELb1ELb1EEEEEEEEEvNT_6ParamsE,"a",@progbits
	.sectionflags	@""
	.align	4
.nv.constant0._ZN7cutlass13device_kernelIN5flash11enable_sm90INS1_16FlashAttnFwdSm90INS1_25CollectiveMainloopFwdSm90ILi2EN4cute5tupleIJNS5_1CILi1EEES8_S8_EEENS6_IJNS7_ILi128EEESA_SA_EEELi128ENS_6half_tEfNS_4arch4Sm90ELb0ELb1ELb0ELb0ELb1ELb0ELb0ELb1ELb1ELb1ELb0ELb0EEENS1_21CollectiveEpilogueFwdISB_S9_SC_SE_Li256ELb0ELb1ELb0ELb0EEENS1_30DynamicPersistentTileSchedulerILi256ELi128ELb0ELb1ELb1EEEEEEEEEvNT_6ParamsE:
	.zero		3328


//--------------------- .nv.constant0._ZN7cutlass13device_kernelIN5flash11enable_sm90INS1_16FlashAttnFwdSm90INS1_25CollectiveMainloopFwdSm90ILi2EN4cute5tupleIJNS5_1CILi1EEES8_S8_EEENS6_IJNS7_ILi128EEESA_SA_EEELi128ENS_6half_tEfNS_4arch4Sm90ELb0ELb1ELb0ELb1ELb1ELb0ELb0ELb1ELb1ELb1ELb0ELb0EEENS1_21CollectiveEpilogueFwdISB_S9_SC_SE_Li256ELb1ELb1ELb0ELb0EEENS1_36VarlenDynamicPersistentTileSchedulerILi128ELi128ELi256ELi128ELb0ELb1ELb1ELb1ELb0ELb1EEEEEEEEEvNT_6ParamsE --------------------------
	.section	.nv.constant0._ZN7cutlass13device_kernelIN5flash11enable_sm90INS1_16FlashAttnFwdSm90INS1_25CollectiveMainloopFwdSm90ILi2EN4cute5tupleIJNS5_1CILi1EEES8_S8_EEENS6_IJNS7_ILi128EEESA_SA_EEELi128ENS_6half_tEfNS_4arch4Sm90ELb0ELb1ELb0ELb1ELb1ELb0ELb0ELb1ELb1ELb1ELb0ELb0EEENS1_21CollectiveEpilogueFwdISB_S9_SC_SE_Li256ELb1ELb1ELb0ELb0EEENS1_36VarlenDynamicPersistentTileSchedulerILi128ELi128ELi256ELi128ELb0ELb1ELb1ELb1ELb0ELb1EEEEEEEEEvNT_6ParamsE,"a",@progbits
	.sectionflags	@""
	.align	4
.nv.constant0._ZN7cutlass13device_kernelIN5flash11enable_sm90INS1_16FlashAttnFwdSm90INS1_25CollectiveMainloopFwdSm90ILi2EN4cute5tupleIJNS5_1CILi1EEES8_S8_EEENS6_IJNS7_ILi128EEESA_SA_EEELi128ENS_6half_tEfNS_4arch4Sm90ELb0ELb1ELb0ELb1ELb1ELb0ELb0ELb1ELb1ELb1ELb0ELb0EEENS1_21CollectiveEpilogueFwdISB_S9_SC_SE_Li256ELb1ELb1ELb0ELb0EEENS1_36VarlenDynamicPersistentTileSchedulerILi128ELi128ELi256ELi128ELb0ELb1ELb1ELb1ELb0ELb1EEEEEEEEEvNT_6ParamsE:
	.zero		3328


//--------------------- .nv.constant0._ZN7cutlass13device_kernelIN5flash11enable_sm90INS1_16FlashAttnFwdSm90INS1_25CollectiveMainloopFwdSm90ILi2EN4cute5tupleIJNS5_1CILi1EEES8_S8_EEENS6_IJNS7_ILi128EEESA_SA_EEELi128ENS_6half_tEfNS_4arch4Sm90ELb0ELb1ELb0ELb1ELb1ELb1ELb0ELb1ELb1ELb1ELb0ELb0EEENS1_21CollectiveEpilogueFwdISB_S9_SC_SE_Li256ELb1ELb1ELb0ELb0EEENS1_36VarlenDynamicPersistentTileSchedulerILi128ELi128ELi256ELi128ELb0ELb1ELb1ELb1ELb0ELb1EEEEEEEEEvNT_6ParamsE --------------------------
	.section	.nv.constant0._ZN7cutlass13device_kernelIN5flash11enable_sm90INS1_16FlashAttnFwdSm90INS1_25CollectiveMainloopFwdSm90ILi2EN4cute5tupleIJNS5_1CILi1EEES8_S8_EEENS6_IJNS7_ILi128EEESA_SA_EEELi128ENS_6half_tEfNS_4arch4Sm90ELb0ELb1ELb0ELb1ELb1ELb1ELb0ELb1ELb1ELb1ELb0ELb0EEENS1_21CollectiveEpilogueFwdISB_S9_SC_SE_Li256ELb1ELb1ELb0ELb0EEENS1_36VarlenDynamicPersistentTileSchedulerILi128ELi128ELi256ELi128ELb0ELb1ELb1ELb1ELb0ELb1EEEEEEEEEvNT_6ParamsE,"a",@progbits
	.sectionflags	@""
	.align	4
.nv.constant0._ZN7cutlass13device_kernelIN5flash11enable_sm90INS1_16FlashAttnFwdSm90INS1_25CollectiveMainloopFwdSm90ILi2EN4cute5tupleIJNS5_1CILi1EEES8_S8_EEENS6_IJNS7_ILi128EEESA_SA_EEELi128ENS_6half_tEfNS_4arch4Sm90ELb0ELb1ELb0ELb1ELb1ELb1ELb0ELb1ELb1ELb1ELb0ELb0EEENS1_21CollectiveEpilogueFwdISB_S9_SC_SE_Li256ELb1ELb1ELb0ELb0EEENS1_36VarlenDynamicPersistentTileSchedulerILi128ELi128ELi256ELi128ELb0ELb1ELb1ELb1ELb0ELb1EEEEEEEEEvNT_6ParamsE:
	.zero		3328


//--------------------- .nv.constant0._ZN7cutlass13device_kernelIN5flash11enable_sm90INS1_16FlashAttnFwdSm90INS1_25CollectiveMainloopFwdSm90ILi2EN4cute5tupleIJNS5_1CILi1EEES8_S8_EEENS6_IJNS7_ILi128EEESA_SA_EEELi128ENS_6half_tEfNS_4arch4Sm90ELb1ELb0ELb0ELb0ELb1ELb0ELb0ELb1ELb1ELb1ELb0ELb0EEENS1_21CollectiveEpilogueFwdISB_S9_SC_SE_Li256ELb0ELb1ELb0ELb0EEENS1_30DynamicPersistentTileSchedulerILi256ELi128ELb0ELb1ELb1EEEEEEEEEvNT_6ParamsE --------------------------
	.section	.nv.constant0._ZN7cutlass13device_kernelIN5flash11enable_sm90INS1_16FlashAttnFwdSm90INS1_25CollectiveMainloopFwdSm90ILi2EN4cute5tupleIJNS5_1CILi1EEES8_S8_EEENS6_IJNS7_ILi128EEESA_SA_EEELi128ENS_6half_tEfNS_4arch4Sm90ELb1ELb0ELb0ELb0ELb1ELb0ELb0ELb1ELb1ELb1ELb0ELb0EEENS1_21CollectiveEpilogueFwdISB_S9_SC_SE_Li256ELb0ELb1ELb0ELb0EEENS1_30DynamicPersistentTileSchedulerILi256ELi128ELb0ELb1ELb1EEEEEEEEEvNT_6ParamsE,"a",@progbits
	.sectionflags	@""
	.align	4
.nv.constant0._ZN7cutlass13device_kernelIN5flash11enable_sm90INS1_16FlashAttnFwdSm90INS1_25CollectiveMainloopFwdSm90ILi2EN4cute5tupleIJNS5_1CILi1EEES8_S8_EEENS6_IJNS7_ILi128EEESA_SA_EEELi128ENS_6half_tEfNS_4arch4Sm90ELb1ELb0ELb0ELb0ELb1ELb0ELb0ELb1ELb1ELb1ELb0ELb0EEENS1_21CollectiveEpilogueFwdISB_S9_SC_SE_Li256ELb0ELb1ELb0ELb0EEENS1_30DynamicPersistentTileSchedulerILi256ELi128ELb0ELb1ELb1EEEEEEEEEvNT_6ParamsE:
	.zero		3328


//--------------------- .nv.constant0._ZN7cutlass13device_kernelIN5flash11enable_sm90INS1_16FlashAttnFwdSm90INS1_25CollectiveMainloopFwdSm90ILi2EN4cute5tupleIJNS5_1CILi1EEES8_S8_EEENS6_IJNS7_ILi128EEESA_SA_EEELi128ENS_6half_tEfNS_4arch4Sm90ELb1ELb0ELb0ELb1ELb1ELb0ELb0ELb1ELb1ELb1ELb0ELb0EEENS1_21CollectiveEpilogueFwdISB_S9_SC_SE_Li256ELb1ELb1ELb0ELb0EEENS1_36VarlenDynamicPersistentTileSchedulerILi128ELi128ELi256ELi128ELb0ELb1ELb1ELb1ELb1ELb1EEEEEEEEEvNT_6ParamsE --------------------------
	.section	.nv.constant0._ZN7cutlass13device_kernelIN5flash11enable_sm90INS1_16FlashAttnFwdSm90INS1_25CollectiveMainloopFwdSm90ILi2EN4cute5tupleIJNS5_1CILi1EEES8_S8_EEENS6_IJNS7_ILi128EEESA_SA_EEELi128ENS_6half_tEfNS_4arch4Sm90ELb1ELb0ELb0ELb1ELb1ELb0ELb0ELb1ELb1ELb1ELb0ELb0EEENS1_21CollectiveEpilogueFwdISB_S9_SC_SE_Li256ELb1ELb1ELb0ELb0EEENS1_36VarlenDynamicPersistentTileSchedulerILi128ELi128ELi256ELi128ELb0ELb1ELb1ELb1ELb1ELb1EEEEEEEEEvNT_6ParamsE,"a",@progbits
	.sectionflags	@""
	.align	4
.nv.constant0._ZN7cutlass13device_kernelIN5flash11enable_sm90INS1_16FlashAttnFwdSm90INS1_25CollectiveMainloopFwdSm90ILi2EN4cute5tupleIJNS5_1CILi1EEES8_S8_EEENS6_IJNS7_ILi128EEESA_SA_EEELi128ENS_6half_tEfNS_4arch4Sm90ELb1ELb0ELb0ELb1ELb1ELb0ELb0ELb1ELb1ELb1ELb0ELb0EEENS1_21CollectiveEpilogueFwdISB_S9_SC_SE_Li256ELb1ELb1ELb0ELb0EEENS1_36VarlenDynamicPersistentTileSchedulerILi128ELi128ELi256ELi128ELb0ELb1ELb1ELb1ELb1ELb1EEEEEEEEEvNT_6ParamsE:
	.zero		3328


//--------------------- .nv.constant0._ZN7cutlass13device_kernelIN5flash11enable_sm90INS1_16FlashAttnFwdSm90INS1_25CollectiveMainloopFwdSm90ILi2EN4cute5tupleIJNS5_1CILi1EEES8_S8_EEENS6_IJNS7_ILi128EEESA_SA_EEELi128ENS_6half_tEfNS_4arch4Sm90ELb1ELb0ELb0ELb1ELb1ELb1ELb0ELb1ELb1ELb1ELb0ELb0EEENS1_21CollectiveEpilogueFwdISB_S9_SC_SE_Li256ELb1ELb1ELb0ELb0EEENS1_36VarlenDynamicPersistentTileSchedulerILi128ELi128ELi256ELi128ELb0ELb1ELb1ELb1ELb1ELb1EEEEEEEEEvNT_6ParamsE --------------------------
	.section	.nv.constant0._ZN7cutlass13device_kernelIN5flash11enable_sm90INS1_16FlashAttnFwdSm90INS1_25CollectiveMainloopFwdSm90ILi2EN4cute5tupleIJNS5_1CILi1EEES8_S8_EEENS6_IJNS7_ILi128EEESA_SA_EEELi128ENS_6half_tEfNS_4arch4Sm90ELb1ELb0ELb0ELb1ELb1ELb1ELb0ELb1ELb1ELb1ELb0ELb0EEENS1_21CollectiveEpilogueFwdISB_S9_SC_SE_Li256ELb1ELb1ELb0ELb0EEENS1_36VarlenDynamicPersistentTileSchedulerILi128ELi128ELi256ELi128ELb0ELb1ELb1ELb1ELb1ELb1EEEEEEEEEvNT_6ParamsE,"a",@progbits
	.sectionflags	@""
	.align	4
.nv.constant0._ZN7cutlass13device_kernelIN5flash11enable_sm90INS1_16FlashAttnFwdSm90INS1_25CollectiveMainloopFwdSm90ILi2EN4cute5tupleIJNS5_1CILi1EEES8_S8_EEENS6_IJNS7_ILi128EEESA_SA_EEELi128ENS_6half_tEfNS_4arch4Sm90ELb1ELb0ELb0ELb1ELb1ELb1ELb0ELb1ELb1ELb1ELb0ELb0EEENS1_21CollectiveEpilogueFwdISB_S9_SC_SE_Li256ELb1ELb1ELb0ELb0EEENS1_36VarlenDynamicPersistentTileSchedulerILi128ELi128ELi256ELi128ELb0ELb1ELb1ELb1ELb1ELb1EEEEEEEEEvNT_6ParamsE:
	.zero		3328


//--------------------- .nv.constant0._ZN7cutlass13device_kernelIN5flash11enable_sm90INS1_16FlashAttnFwdSm90INS1_25CollectiveMainloopFwdSm90ILi2EN4cute5tupleIJNS5_1CILi1EEES8_S8_EEENS6_IJNS7_ILi192EEENS7_ILi128EEENS7_ILi96EEEEEELi96ENS_6half_tEfNS_4arch4Sm90ELb0ELb0ELb0ELb0ELb1ELb0ELb0ELb0ELb1ELb1ELb0ELb0EEENS1_21CollectiveEpilogueFwdINS6_IJSA_SC_SB_EEES9_SE_SG_Li384ELb0ELb1ELb0ELb0EEENS1_29StaticPersistentTileSchedulerILb0EEEEEEEEEvNT_6ParamsE --------------------------
	.section	.nv.constant0._ZN7cutlass13device_kernelIN5flash11enable_sm90INS1_16FlashAttnFwdSm90INS1_25CollectiveMainloopFwdSm90ILi2EN4cute5tupleIJNS5_1CILi1EEES8_S8_EEENS6_IJNS7_ILi192EEENS7_ILi128EEENS7_ILi96EEEEEELi96ENS_6half_tEfNS_4arch4Sm90ELb0ELb0ELb0ELb0ELb1ELb0ELb0ELb0ELb1ELb1ELb0ELb0EEENS1_21CollectiveEpilogueFwdINS6_IJSA_SC_SB_EEES9_SE_SG_Li384ELb0ELb1ELb0ELb0EEENS1_29StaticPersistentTileSchedulerILb0EEEEEEEEEvNT_6ParamsE,"a",@progbits
	.sectionflags	@""
	.align	4
.nv.constant0._ZN7cutlass13device_kernelIN5flash11enable_sm90INS1_16FlashAttnFwdSm90INS1_25CollectiveMainloopFwdSm90ILi2EN4cute5tupleIJNS5_1CILi1EEES8_S8_EEENS6_IJNS7_ILi192EEENS7_ILi128EEENS7_ILi96EEEEEELi96ENS_6half_tEfNS_4arch4Sm90ELb0ELb0ELb0ELb0ELb1ELb0ELb0ELb0ELb1ELb1ELb0ELb0EEENS1_21CollectiveEpilogueFwdINS6_IJSA_SC_SB_EEES9_SE_SG_Li384ELb0ELb1ELb0ELb0EEENS1_29StaticPersistentTileSchedulerILb0EEEEEEEEEvNT_6ParamsE:
	.zero		3200


//--------------------- .nv.constant0._ZN7cutlass13device_kernelIN5flash11enable_sm90INS1_16FlashAttnFwdSm90INS1_25CollectiveMainloopFwdSm90ILi2EN4cute5tupleIJNS5_1CILi1EEES8_S8_EEENS6_IJNS7_ILi192EEENS7_ILi128EEENS7_ILi96EEEEEELi96ENS_6half_tEfNS_4arch4Sm90ELb0ELb0ELb0ELb1ELb1ELb0ELb0ELb0ELb1ELb1ELb0ELb0EEENS1_21CollectiveEpilogueFwdINS6_IJSA_SC_SB_EEES9_SE_SG_Li384ELb1ELb1ELb0ELb0EEENS1_36VarlenDynamicPersistentTileSchedulerILi192ELi128ELi384ELi128ELb0ELb1ELb1ELb0ELb1ELb1EEEEEEEEEvNT_6ParamsE --------------------------
	.section	.nv.constant0._ZN7cutlass13device_kernelIN5flash11enable_sm90INS1_16FlashAttnFwdSm90INS1_25CollectiveMainloopFwdSm90ILi2EN4cute5tupleIJNS5_1CILi1EEES8_S8_EEENS6_IJNS7_ILi192EEENS7_ILi128EEENS7_ILi96EEEEEELi96ENS_6half_tEfNS_4arch4Sm90ELb0ELb0ELb0ELb1ELb1ELb0ELb0ELb0ELb1ELb1ELb0ELb0EEENS1_21CollectiveEpilogueFwdINS6_IJSA_SC_SB_EEES9_SE_SG_Li384ELb1ELb1ELb0ELb0EEENS1_36VarlenDynamicPersistentTileSchedulerILi192ELi128ELi384ELi128ELb0ELb1ELb1ELb0ELb1ELb1EEEEEEEEEvNT_6ParamsE,"a",@progbits
	.sectionflags	@""
	.align	4
.nv.constant0._ZN7cutlass13device_kernelIN5flash11enable_sm90INS1_16FlashAttnFwdSm90INS1_25CollectiveMainloopFwdSm90ILi2EN4cute5tupleIJNS5_1CILi1EEES8_S8_EEENS6_IJNS7_ILi192EEENS7_ILi128EEENS7_ILi96EEEEEELi96ENS_6half_tEfNS_4arch4Sm90ELb0ELb0ELb0ELb1ELb1ELb0ELb0ELb0ELb1ELb1ELb0ELb0EEENS1_21CollectiveEpilogueFwdINS6_IJSA_SC_SB_EEES9_SE_SG_Li384ELb1ELb1ELb0ELb0EEENS1_36VarlenDynamicPersistentTileSchedulerILi192ELi128ELi384ELi128ELb0ELb1ELb1ELb0ELb1ELb1EEEEEEEEEvNT_6ParamsE:
	.zero		3328


//--------------------- .nv.constant0._ZN7cutlass13device_kernelIN5flash11enable_sm90INS1_16FlashAttnFwdSm90INS1_25CollectiveMainloopFwdSm90ILi2EN4cute5tupleIJNS5_1CILi1EEES8_S8_EEENS6_IJNS7_ILi192EEENS7_ILi128EEENS7_ILi96EEEEEELi96ENS_6half_tEfNS_4arch4Sm90ELb0ELb0ELb0ELb1ELb1ELb1ELb0ELb0ELb1ELb1ELb0ELb0EEENS1_21CollectiveEpilogueFwdINS6_IJSA_SC_SB_EEES9_SE_SG_Li384ELb1ELb1ELb0ELb0EEENS1_36VarlenDynamicPersistentTileSchedulerILi192ELi128ELi384ELi128ELb0ELb1ELb1ELb0ELb1ELb1EEEEEEEEEvNT_6ParamsE --------------------------
	.section	.nv.constant0._ZN7cutlass13device_kernelIN5flash11enable_sm90INS1_16FlashAttnFwdSm90INS1_25CollectiveMainloopFwdSm90ILi2EN4cute5tupleIJNS5_1CILi1EEES8_S8_EEENS6_IJNS7_ILi192EEENS7_ILi128EEENS7_ILi96EEEEEELi96ENS_6half_tEfNS_4arch4Sm90ELb0ELb0ELb0ELb1ELb1ELb1ELb0ELb0ELb1ELb1ELb0ELb0EEENS1_21CollectiveEpilogueFwdINS6_IJSA_SC_SB_EEES9_SE_SG_Li384ELb1ELb1ELb0ELb0EEENS1_36VarlenDynamicPersistentTileSchedulerILi192ELi128ELi384ELi128ELb0ELb1ELb1ELb0ELb1ELb1EEEEEEEEEvNT_6ParamsE,"a",@progbits
	.sectionflags	@""
	.align	4
.nv.constant0._ZN7cutlass13device_kernelIN5flash11enable_sm90INS1_16FlashAttnFwdSm90INS1_25CollectiveMainloopFwdSm90ILi2EN4cute5tupleIJNS5_1CILi1EEES8_S8_EEENS6_IJNS7_ILi192EEENS7_ILi128EEENS7_ILi96EEEEEELi96ENS_6half_tEfNS_4arch4Sm90ELb0ELb0ELb0ELb1ELb1ELb1ELb0ELb0ELb1ELb1ELb0ELb0EEENS1_21CollectiveEpilogueFwdINS6_IJSA_SC_SB_EEES9_SE_SG_Li384ELb1ELb1ELb0ELb0EEENS1_36VarlenDynamicPersistentTileSchedulerILi192ELi128ELi384ELi128ELb0ELb1ELb1ELb0ELb1ELb1EEEEEEEEEvNT_6ParamsE:
	.zero		3328


//--------------------- .nv.constant0._ZN7cutlass13device_kernelIN5flash11enable_sm90INS1_16FlashAttnFwdSm90INS1_25CollectiveMainloopFwdSm90ILi2EN4cute5tupleIJNS5_1CILi1EEES8_S8_EEENS6_IJNS7_ILi192EEENS7_ILi128EEENS7_ILi96EEEEEELi96ENS_6half_tEfNS_4arch4Sm90ELb0ELb1ELb0ELb0ELb1ELb0ELb0ELb0ELb1ELb1ELb0ELb0EEENS1_21CollectiveEpilogueFwdINS6_IJSA_SC_SB_EEES9_SE_SG_Li384ELb0ELb1ELb0ELb0EEENS1_30DynamicPersistentTileSchedulerILi384ELi128ELb0ELb1ELb1EEEEEEEEEvNT_6ParamsE --------------------------
	.section	.nv.constant0._ZN7cutlass13device_kernelIN5flash11enable_sm90INS1_16FlashAttnFwdSm90INS1_25CollectiveMainloopFwdSm90ILi2EN4cute5tupleIJNS5_1CILi1EEES8_S8_EEENS6_IJNS7_ILi192EEENS7_ILi128EEENS7_ILi96EEEEEELi96ENS_6half_tEfNS_4arch4Sm90ELb0ELb1ELb0ELb0ELb1ELb0ELb0ELb0ELb1ELb1ELb0ELb0EEENS1_21CollectiveEpilogueFwdINS6_IJSA_SC_SB_EEES9_SE_SG_Li384ELb0ELb1ELb0ELb0EEENS1_30DynamicPersistentTileSchedulerILi384ELi128ELb0ELb1ELb1EEEEEEEEEvNT_6ParamsE,"a",@progbits
	.sectionflags	@""
	.align	4
.nv.constant0._ZN7cutlass13device_kernelIN5flash11enable_sm90INS1_16FlashAttnFwdSm90INS1_25CollectiveMainloopFwdSm90ILi2EN4cute5tupleIJNS5_1CILi1EEES8_S8_EEENS6_IJNS7_ILi192EEENS7_ILi128EEENS7_ILi96EEEEEELi96ENS_6half_tEfNS_4arch4Sm90ELb0ELb1ELb0ELb0ELb1ELb0ELb0ELb0ELb1ELb1ELb0ELb0EEENS1_21CollectiveEpilogueFwdINS6_IJSA_SC_SB_EEES9_SE_SG_Li384ELb0ELb1ELb0ELb0EEENS1_30DynamicPersistentTileSchedulerILi384ELi128ELb0ELb1ELb1EEEEEEEEEvNT_6ParamsE:
	.zero		3328


//--------------------- .nv.constant0._ZN7cutlass13device_kernelIN5flash11enable_sm90INS1_16FlashAttnFwdSm90INS1_25CollectiveMainloopFwdSm90ILi2EN4cute5tupleIJNS5_1CILi1EEES8_S8_EEENS6_IJNS7_ILi192EEENS7_ILi128EEENS7_ILi96EEEEEELi96ENS_6half_tEfNS_4arch4Sm90ELb0ELb1ELb0ELb1ELb1ELb0ELb0ELb0ELb1ELb1ELb0ELb0EEENS1_21CollectiveEpilogueFwdINS6_IJSA_SC_SB_EEES9_SE_SG_Li384ELb1ELb1ELb0ELb0EEENS1_36VarlenDynamicPersistentTileSchedulerILi192ELi128ELi384ELi128ELb0ELb1ELb1ELb1ELb0ELb1EEEEEEEEEvNT_6ParamsE --------------------------
	.section	.nv.constant0._ZN7cutlass13device_kernelIN5flash11enable_sm90INS1_16FlashAttnFwdSm90INS1_25CollectiveMainloopFwdSm90ILi2EN4cute5tupleIJNS5_1CILi1EEES8_S8_EEENS6_IJNS7_ILi192EEENS7_ILi128EEENS7_ILi96EEEEEELi96ENS_6half_tEfNS_4arch4Sm90ELb0ELb1ELb0ELb1ELb1ELb0ELb0ELb0ELb1ELb1ELb0ELb0EEENS1_21CollectiveEpilogueFwdINS6_IJSA_SC_SB_EEES9_SE_SG_Li384ELb1ELb1ELb0ELb0EEENS1_36VarlenDynamicPersistentTileSchedulerILi192ELi128ELi384ELi128ELb0ELb1ELb1ELb1ELb0ELb1EEEEEEEEEvNT_6ParamsE,"a",@progbits
	.sectionflags	@""
	.align	4
.nv.constant0._ZN7cutlass13device_kernelIN5flash11enable_sm90INS1_16FlashAttnFwdSm90INS1_25CollectiveMainloopFwdSm90ILi2EN4cute5tupleIJNS5_1CILi1EEES8_S8_EEENS6_IJNS7_ILi192EEENS7_ILi128EEENS7_ILi96EEEEEELi96ENS_6half_tEfNS_4arch4Sm90ELb0ELb1ELb0ELb1ELb1ELb0ELb0ELb0ELb1ELb1ELb0ELb0EEENS1_21CollectiveEpilogueFwdINS6_IJSA_SC_SB_EEES9_SE_SG_Li384ELb1ELb1ELb0ELb0EEENS1_36VarlenDynamicPersistentTileSchedulerILi192ELi128ELi384ELi128ELb0ELb1ELb1ELb1ELb0ELb1EEEEEEEEEvNT_6ParamsE:
	.zero		3328


//--------------------- .nv.constant0._ZN7cutlass13device_kernelIN5flash11enable_sm90INS1_16FlashAttnFwdSm90INS1_25CollectiveMainloopFwdSm90ILi2EN4cute5tupleIJNS5_1CILi1EEES8_S8_EEENS6_IJNS7_ILi192EEENS7_ILi128EEENS7_ILi96EEEEEELi96ENS_6half_tEfNS_4arch4Sm90ELb0ELb1ELb0ELb1ELb1ELb1ELb0ELb0ELb1ELb1ELb0ELb0EEENS1_21CollectiveEpilogueFwdINS6_IJSA_SC_SB_EEES9_SE_SG_Li384ELb1ELb1ELb0ELb0EEENS1_36VarlenDynamicPersistentTileSchedulerILi192ELi128ELi384ELi128ELb0ELb1ELb1ELb1ELb0ELb1EEEEEEEEEvNT_6ParamsE --------------------------
	.section	.nv.constant0._ZN7cutlass13device_kernelIN5flash11enable_sm90INS1_16FlashAttnFwdSm90INS1_25CollectiveMainloopFwdSm90ILi2EN4cute5tupleIJNS5_1CILi1EEES8_S8_EEENS6_IJNS7_ILi192EEENS7_ILi128EEENS7_ILi96EEEEEELi96ENS_6half_tEfNS_4arch4Sm90ELb0ELb1ELb0ELb1ELb1ELb1ELb0ELb0ELb1ELb1ELb0ELb0EEENS1_21CollectiveEpilogueFwdINS6_IJSA_SC_SB_EEES9_SE_SG_Li384ELb1ELb1ELb0ELb0EEENS1_36VarlenDynamicPersistentTileSchedulerILi192ELi128ELi384ELi128ELb0ELb1ELb1ELb1ELb0ELb1EEEEEEEEEvNT_6ParamsE,"a",@progbits
	.sectionflags	@""
	.align	4
.nv.constant0._ZN7cutlass13device_kernelIN5flash11enable_sm90INS1_16FlashAttnFwdSm90INS1_25CollectiveMainloopFwdSm90ILi2EN4cute5tupleIJNS5_1CILi1EEES8_S8_EEENS6_IJNS7_ILi192EEENS7_ILi128EEENS7_ILi96EEEEEELi96ENS_6half_tEfNS_4arch4Sm90ELb0ELb1ELb0ELb1ELb1ELb1ELb0ELb0ELb1ELb1ELb0ELb0EEENS1_21CollectiveEpilogueFwdINS6_IJSA_SC_SB_EEES9_SE_SG_Li384ELb1ELb1ELb0ELb0EEENS1_36VarlenDynamicPersistentTileSchedulerILi192ELi128ELi384ELi128ELb0ELb1ELb1ELb1ELb0ELb1EEEEEEEEEvNT_6ParamsE:
	.zero		3328


//--------------------- .nv.constant0._ZN7cutlass13device_kernelIN5flash11enable_sm90INS1_16FlashAttnFwdSm90INS1_25CollectiveMainloopFwdSm90ILi2EN4cute5tupleIJNS5_1CILi1EEES8_S8_EEENS6_IJNS7_ILi192EEENS7_ILi128EEENS7_ILi96EEEEEELi96ENS_6half_tEfNS_4arch4Sm90ELb1ELb0ELb0ELb0ELb1ELb0ELb0ELb0ELb1ELb1ELb0ELb0EEENS1_21CollectiveEpilogueFwdINS6_IJSA_SC_SB_EEES9_SE_SG_Li384ELb0ELb1ELb0ELb0EEENS1_30DynamicPersistentTileSchedulerILi384ELi128ELb0ELb1ELb1EEEEEEEEEvNT_6ParamsE --------------------------
	.section	.nv.constant0._ZN7cutlass13device_kernelIN5flash11enable_sm90INS1_16FlashAttnFwdSm90INS1_25CollectiveMainloopFwdSm90ILi2EN4cute5tupleIJNS5_1CILi1EEES8_S8_EEENS6_IJNS7_ILi192EEENS7_ILi128EEENS7_ILi96EEEEEELi96ENS_6half_tEfNS_4arch4Sm90ELb1ELb0ELb0ELb0ELb1ELb0ELb0ELb0ELb1ELb1ELb0ELb0EEENS1_21CollectiveEpilogueFwdINS6_IJSA_SC_SB_EEES9_SE_SG_Li384ELb0ELb1ELb0ELb0EEENS1_30DynamicPersistentTileSchedulerILi384ELi128ELb0ELb1ELb1EEEEEEEEEvNT_6ParamsE,"a",@progbits
	.sectionflags	@""
	.align	4
.nv.constant0._ZN7cutlass13device_kernelIN5flash11enable_sm90INS1_16FlashAttnFwdSm90INS1_25CollectiveMainloopFwdSm90ILi2EN4cute5tupleIJNS5_1CILi1EEES8_S8_EEENS6_IJNS7_ILi192EEENS7_ILi128EEENS7_ILi96EEEEEELi96ENS_6half_tEfNS_4arch4Sm90ELb1ELb0ELb0ELb0ELb1ELb0ELb0ELb0ELb1ELb1ELb0ELb0EEENS1_21CollectiveEpilogueFwdINS6_IJSA_SC_SB_EEES9_SE_SG_Li384ELb0ELb1ELb0ELb0EEENS1_30DynamicPersistentTileSchedulerILi384ELi128ELb0ELb1ELb1EEEEEEEEEvNT_6ParamsE:
	.zero		3328


//--------------------- .nv.constant0._ZN7cutlass13device_kernelIN5flash11enable_sm90INS1_16FlashAttnFwdSm90INS1_25CollectiveMainloopFwdSm90ILi2EN4cute5tupleIJNS5_1CILi1EEES8_S8_EEENS6_IJNS7_ILi192EEENS7_ILi128EEENS7_ILi96EEEEEELi96ENS_6half_tEfNS_4arch4Sm90ELb1ELb0ELb0ELb1ELb1ELb0ELb0ELb0ELb1ELb1ELb0ELb0EEENS1_21CollectiveEpilogueFwdINS6_IJSA_SC_SB_EEES9_SE_SG_Li384ELb1ELb1ELb0ELb0EEENS1_36VarlenDynamicPersistentTileSchedulerILi192ELi128ELi384ELi128ELb0ELb1ELb1ELb1ELb1ELb1EEEEEEEEEvNT_6ParamsE --------------------------
	.section	.nv.constant0._ZN7cutlass13device_kernelIN5flash11enable_sm90INS1_16FlashAttnFwdSm90INS1_25CollectiveMainloopFwdSm90ILi2EN4cute5tupleIJNS5_1CILi1EEES8_S8_EEENS6_IJNS7_ILi192EEENS7_ILi128EEENS7_ILi96EEEEEELi96ENS_6half_tEfNS_4arch4Sm90ELb1ELb0ELb0ELb1ELb1ELb0ELb0ELb0ELb1ELb1ELb0ELb0EEENS1_21CollectiveEpilogueFwdINS6_IJSA_SC_SB_EEES9_SE_SG_Li384ELb1ELb1ELb0ELb0EEENS1_36VarlenDynamicPersistentTileSchedulerILi192ELi128ELi384ELi128ELb0ELb1ELb1ELb1ELb1ELb1EEEEEEEEEvNT_6ParamsE,"a",@progbits
	.sectionflags	@""
	.align	4
.nv.constant0._ZN7cutlass13device_kernelIN5flash11enable_sm90INS1_16FlashAttnFwdSm90INS1_25CollectiveMainloopFwdSm90ILi2EN4cute5tupleIJNS5_1CILi1EEES8_S8_EEENS6_IJNS7_ILi192EEENS7_ILi128EEENS7_ILi96EEEEEELi96ENS_6half_tEfNS_4arch4Sm90ELb1ELb0ELb0ELb1ELb1ELb0ELb0ELb0ELb1ELb1ELb0ELb0EEENS1_21CollectiveEpilogueFwdINS6_IJSA_SC_SB_EEES9_SE_SG_Li384ELb1ELb1ELb0ELb0EEENS1_36VarlenDynamicPersistentTileSchedulerILi192ELi128ELi384ELi128ELb0ELb1ELb1ELb1ELb1ELb1EEEEEEEEEvNT_6ParamsE:
	.zero		3328


//--------------------- .nv.constant0._ZN7cutlass13device_kernelIN5flash11enable_sm90INS1_16FlashAttnFwdSm90INS1_25CollectiveMainloopFwdSm90ILi2EN4cute5tupleIJNS5_1CILi1EEES8_S8_EEENS6_IJNS7_ILi192EEENS7_ILi128EEENS7_ILi96EEEEEELi96ENS_6half_tEfNS_4arch4Sm90ELb1ELb0ELb0ELb1ELb1ELb1ELb0ELb0ELb1ELb1ELb0ELb0EEENS1_21CollectiveEpilogueFwdINS6_IJSA_SC_SB_EEES9_SE_SG_Li384ELb1ELb1ELb0ELb0EEENS1_36VarlenDynamicPersistentTileSchedulerILi192ELi128ELi384ELi128ELb0ELb1ELb1ELb1ELb1ELb1EEEEEEEEEvNT_6ParamsE --------------------------
	.section	.nv.constant0._ZN7cutlass13device_kernelIN5flash11enable_sm90INS1_16FlashAttnFwdSm90INS1_25CollectiveMainloopFwdSm90ILi2EN4cute5tupleIJNS5_1CILi1EEES8_S8_EEENS6_IJNS7_ILi192EEENS7_ILi128EEENS7_ILi96EEEEEELi96ENS_6half_tEfNS_4arch4Sm90ELb1ELb0ELb0ELb1ELb1ELb1ELb0ELb0ELb1ELb1ELb0ELb0EEENS1_21CollectiveEpilogueFwdINS6_IJSA_SC_SB_EEES9_SE_SG_Li384ELb1ELb1ELb0ELb0EEENS1_36VarlenDynamicPersistentTileSchedulerILi192ELi128ELi384ELi128ELb0ELb1ELb1ELb1ELb1ELb1EEEEEEEEEvNT_6ParamsE,"a",@progbits
	.sectionflags	@""
	.align	4
.nv.constant0._ZN7cutlass13device_kernelIN5flash11enable_sm90INS1_16FlashAttnFwdSm90INS1_25CollectiveMainloopFwdSm90ILi2EN4cute5tupleIJNS5_1CILi1EEES8_S8_EEENS6_IJNS7_ILi192EEENS7_ILi128EEENS7_ILi96EEEEEELi96ENS_6half_tEfNS_4arch4Sm90ELb1ELb0ELb0ELb1ELb1ELb1ELb0ELb0ELb1ELb1ELb0ELb0EEENS1_21CollectiveEpilogueFwdINS6_IJSA_SC_SB_EEES9_SE_SG_Li384ELb1ELb1ELb0ELb0EEENS1_36VarlenDynamicPersistentTileSchedulerILi192ELi128ELi384ELi128ELb0ELb1ELb1ELb1ELb1ELb1EEEEEEEEEvNT_6ParamsE:
	.zero		3328


//--------------------- .nv.constant0._ZN7cutlass13device_kernelIN5flash11enable_sm90INS1_16FlashAttnFwdSm90INS1_25CollectiveMainloopFwdSm90ILi2EN4cute5tupleIJNS5_1CILi1EEES8_S8_EEENS6_IJNS7_ILi192EEENS7_ILi128EEENS7_ILi64EEEEEELi64ENS_6half_tEfNS_4arch4Sm90ELb0ELb0ELb0ELb0ELb1ELb0ELb0ELb1ELb1ELb1ELb0ELb0EEENS1_21CollectiveEpilogueFwdINS6_IJSA_SC_SB_EEES9_SE_SG_Li384ELb0ELb1ELb0ELb0EEENS1_29StaticPersistentTileSchedulerILb0EEEEEEEEEvNT_6ParamsE --------------------------
	.section	.nv.constant0._ZN7cutlass13device_kernelIN5flash11enable_sm90INS1_16FlashAttnFwdSm90INS1_25CollectiveMainloopFwdSm90ILi2EN4cute5tupleIJNS5_1CILi1EEES8_S8_EEENS6_IJNS7_ILi192EEENS7_ILi128EEENS7_ILi64EEEEEELi64ENS_6half_tEfNS_4arch4Sm90ELb0ELb0ELb0ELb0ELb1ELb0ELb0ELb1ELb1ELb1ELb0ELb0EEENS1_21CollectiveEpilogueFwdINS6_IJSA_SC_SB_EEES9_SE_SG_Li384ELb0ELb1ELb0ELb0EEENS1_29StaticPersistentTileSchedulerILb0EEEEEEEEEvNT_6ParamsE,"a",@progbits
	.sectionflags	@""
	.align	4
.nv.constant0._ZN7cutlass13device_kernelIN5flash11enable_sm90INS1_16FlashAttnFwdSm90INS1_25CollectiveMainloopFwdSm90ILi2EN4cute5tupleIJNS5_1CILi1EEES8_S8_EEENS6_IJNS7_ILi192EEENS7_ILi128EEENS7_ILi64EEEEEELi64ENS_6half_tEfNS_4arch4Sm90ELb0ELb0ELb0ELb0ELb1ELb0ELb0ELb1ELb1ELb1ELb0ELb0EEENS1_21CollectiveEpilogueFwdINS6_IJSA_SC_SB_EEES9_SE_SG_Li384ELb0ELb1ELb0ELb0EEENS1_29StaticPersistentTileSchedulerILb0EEEEEEEEEvNT_6ParamsE:
	.zero		3200


//--------------------- .nv.constant0._ZN7cutlass13device_kernelIN5flash11enable_sm90INS1_16FlashAttnFwdSm90INS1_25CollectiveMainloopFwdSm90ILi2EN4cute5tupleIJNS5_1CILi1EEES8_S8_EEENS6_IJNS7_ILi192EEENS7_ILi128EEENS7_ILi64EEEEEELi64ENS_6half_tEfNS_4arch4Sm90ELb0ELb0ELb0ELb1ELb1ELb0ELb0ELb1ELb1ELb1ELb0ELb0EEENS1_21CollectiveEpilogueFwdINS6_IJSA_SC_SB_EEES9_SE_SG_Li384ELb1ELb1ELb0ELb0EEENS1_36VarlenDynamicPersistentTileSchedulerILi192ELi128ELi384ELi128ELb0ELb1ELb1ELb0ELb1ELb1EEEEEEEEEvNT_6ParamsE --------------------------
	.section	.nv.constant0._ZN7cutlass13device_kernelIN5flash11enable_sm90INS1_16FlashAttnFwdSm90INS1_25CollectiveMainloopFwdSm90ILi2EN4cute5tupleIJNS5_1CILi1EEES8_S8_EEENS6_IJNS7_ILi192EEENS7_ILi128EEENS7_ILi64EEEEEELi64ENS_6half_tEfNS_4arch4Sm90ELb0ELb0ELb0ELb1ELb1ELb0ELb0ELb1ELb1ELb1ELb0ELb0EEENS1_21CollectiveEpilogueFwdINS6_IJSA_SC_SB_EEES9_SE_SG_Li384ELb1ELb1ELb0ELb0EEENS1_36VarlenDynamicPersistentTileSchedulerILi192ELi128ELi384ELi128ELb0ELb1ELb1ELb0ELb1ELb1EEEEEEEEEvNT_6ParamsE,"a",@progbits
	.sectionflags	@""
	.align	4
.nv.constant0._ZN7cutlass13device_kernelIN5flash11enable_sm90INS1_16FlashAttnFwdSm90INS1_25CollectiveMainloopFwdSm90ILi2EN4cute5tupleIJNS5_1CILi1EEES8_S8_EEENS6_IJNS7_ILi192EEENS7_ILi128EEENS7_ILi64EEEEEELi64ENS_6half_tEfNS_4arch4Sm90ELb0ELb0ELb0ELb1ELb1ELb0ELb0ELb1ELb1ELb1ELb0ELb0EEENS1_21CollectiveEpilogueFwdINS6_IJSA_SC_SB_EEES9_SE_SG_Li384ELb1ELb1ELb0ELb0EEENS1_36VarlenDynamicPersistentTileSchedulerILi192ELi128ELi384ELi128ELb0ELb1ELb1ELb0ELb1ELb1EEEEEEEEEvNT_6ParamsE:
	.zero		3328


//--------------------- .nv.constant0._ZN7cutlass13device_kernelIN5flash11enable_sm90INS1_16FlashAttnFwdSm90INS1_25CollectiveMainloopFwdSm90ILi2EN4cute5tupleIJNS5_1CILi1EEES8_S8_EEENS6_IJNS7_ILi192EEENS7_ILi128EEENS7_ILi64EEEEEELi64ENS_6half_tEfNS_4arch4Sm90ELb0ELb0ELb0ELb1ELb1ELb1ELb0ELb1ELb1ELb1ELb0ELb0EEENS1_21CollectiveEpilogueFwdINS6_IJSA_SC_SB_EEES9_SE_SG_Li384ELb1ELb1ELb0ELb0EEENS1_36VarlenDynamicPersistentTileSchedulerILi192ELi128ELi384ELi128ELb0ELb1ELb1ELb0ELb1ELb1EEEEEEEEEvNT_6ParamsE --------------------------
	.section	.nv.constant0._ZN7cutlass13device_kernelIN5flash11enable_sm90INS1_16FlashAttnFwdSm90INS1_25CollectiveMainloopFwdSm90ILi2EN4cute5tupleIJNS5_1CILi1EEES8_S8_EEENS6_IJNS7_ILi192EEENS7_ILi128EEENS7_ILi64EEEEEELi64ENS_6half_tEfNS_4arch4Sm90ELb0ELb0ELb0ELb1ELb1ELb1ELb0ELb1ELb1ELb1ELb0ELb0EEENS1_21CollectiveEpilogueFwdINS6_IJSA_SC_SB_EEES9_SE_SG_Li384ELb1ELb1ELb0ELb0EEENS1_36VarlenDynamicPersistentTileSchedulerILi192ELi128ELi384ELi128ELb0ELb1ELb1ELb0ELb1ELb1EEEEEEEEEvNT_6ParamsE,"a",@progbits
	.sectionflags	@""
	.align	4
.nv.constant0._ZN7cutlass13device_kernelIN5flash11enable_sm90INS1_16FlashAttnFwdSm90INS1_25CollectiveMainloopFwdSm90ILi2EN4cute5tupleIJNS5_1CILi1EEES8_S8_EEENS6_IJNS7_ILi192EEENS7_ILi128EEENS7_ILi64EEEEEELi64ENS_6half_tEfNS_4arch4Sm90ELb0ELb0ELb0ELb1ELb1ELb1ELb0ELb1ELb1ELb1ELb0ELb0EEENS1_21CollectiveEpilogueFwdINS6_IJSA_SC_SB_EEES9_SE_SG_Li384ELb1ELb1ELb0ELb0EEENS1_36VarlenDynamicPersistentTileSchedulerILi192ELi128ELi384ELi128ELb0ELb1ELb1ELb0ELb1ELb1EEEEEEEEEvNT_6ParamsE:
	.zero		3328


//--------------------- .nv.constant0._ZN7cutlass13device_kernelIN5flash11enable_sm90INS1_16FlashAttnFwdSm90INS1_25CollectiveMainloopFwdSm90ILi2EN4cute5tupleIJNS5_1CILi1EEES8_S8_EEENS6_IJNS7_ILi192EEENS7_ILi128EEENS7_ILi64EEEEEELi64ENS_6half_tEfNS_4arch4Sm90ELb0ELb1ELb0ELb0ELb1ELb0ELb0ELb1ELb1ELb1ELb0ELb0EEENS1_21CollectiveEpilogueFwdINS6_IJSA_SC_SB_EEES9_SE_SG_Li384ELb0ELb1ELb0ELb0EEENS1_30DynamicPersistentTileSchedulerILi384ELi128ELb0ELb1ELb1EEEEEEEEEvNT_6ParamsE --------------------------
	.section	.nv.constant0._ZN7cutlass13device_kernelIN5flash11enable_sm90INS1_16FlashAttnFwdSm90INS1_25CollectiveMainloopFwdSm90ILi2EN4cute5tupleIJNS5_1CILi1EEES8_S8_EEENS6_IJNS7_ILi192EEENS7_ILi128EEENS7_ILi64EEEEEELi64ENS_6half_tEfNS_4arch4Sm90ELb0ELb1ELb0ELb0ELb1ELb0ELb0ELb1ELb1ELb1ELb0ELb0EEENS1_21CollectiveEpilogueFwdINS6_IJSA_SC_SB_EEES9_SE_SG_Li384ELb0ELb1ELb0ELb0EEENS1_30DynamicPersistentTileSchedulerILi384ELi128ELb0ELb1ELb1EEEEEEEEEvNT_6ParamsE,"a",@progbits
	.sectionflags	@""
	.align	4
.nv.constant0._ZN7cutlass13device_kernelIN5flash11enable_sm90INS1_16FlashAttnFwdSm90INS1_25CollectiveMainloopFwdSm90ILi2EN4cute5tupleIJNS5_1CILi1EEES8_S8_EEENS6_IJNS7_ILi192EEENS7_ILi128EEENS7_ILi64EEEEEELi64ENS_6half_tEfNS_4arch4Sm90ELb0ELb1ELb0ELb0ELb1ELb0ELb0ELb1ELb1ELb1ELb0ELb0EEENS1_21CollectiveEpilogueFwdINS6_IJSA_SC_SB_EEES9_SE_SG_Li384ELb0ELb1ELb0ELb0EEENS1_30DynamicPersistentTileSchedulerILi384ELi128ELb0ELb1ELb1EEEEEEEEEvNT_6ParamsE:
	.zero		3328


//--------------------- .nv.constant0._ZN7cutlass13device_kernelIN5flash11enable_sm90INS1_16FlashAttnFwdSm90INS1_25CollectiveMainloopFwdSm90ILi2EN4cute5tupleIJNS5_1CILi1EEES8_S8_EEENS6_IJNS7_ILi192EEENS7_ILi128EEENS7_ILi64EEEEEELi64ENS_6half_tEfNS_4arch4Sm90ELb0ELb1ELb0ELb1ELb1ELb0ELb0ELb1ELb1ELb1ELb0ELb0EEENS1_21CollectiveEpilogueFwdINS6_IJSA_SC_SB_EEES9_SE_SG_Li384ELb1ELb1ELb0ELb0EEENS1_36VarlenDynamicPersistentTileSchedulerILi192ELi128ELi384ELi128ELb0ELb1ELb1ELb1ELb0ELb1EEEEEEEEEvNT_6ParamsE --------------------------
	.section	.nv.constant0._ZN7cutlass13device_kernelIN5flash11enable_sm90INS1_16FlashAttnFwdSm90INS1_25CollectiveMainloopFwdSm90ILi2EN4cute5tupleIJNS5_1CILi1EEES8_S8_EEENS6_IJNS7_ILi192EEENS7_ILi128EEENS7_ILi64EEEEEELi64ENS_6half_tEfNS_4arch4Sm90ELb0ELb1ELb0ELb1ELb1ELb0ELb0ELb1ELb1ELb1ELb0ELb0EEENS1_21CollectiveEpilogueFwdINS6_IJSA_SC_SB_EEES9_SE_SG_Li384ELb1ELb1ELb0ELb0EEENS1_36VarlenDynamicPersistentTileSchedulerILi192ELi128ELi384ELi128ELb0ELb1ELb1ELb1ELb0ELb1EEEEEEEEEvNT_6ParamsE,"a",@progbits
	.sectionflags	@""
	.align	4
.nv.constant0._ZN7cutlass13device_kernelIN5flash11enable_sm90INS1_16FlashAttnFwdSm90INS1_25CollectiveMainloopFwdSm90ILi2EN4cute5tupleIJNS5_1CILi1EEES8_S8_EEENS6_IJNS7_ILi192EEENS7_ILi128EEENS7_ILi64EEEEEELi64ENS_6half_tEfNS_4arch4Sm90ELb0ELb1ELb0ELb1ELb1ELb0ELb0ELb1ELb1ELb1ELb0ELb0EEENS1_21CollectiveEpilogueFwdINS6_IJSA_SC_SB_EEES9_SE_SG_Li384ELb1ELb1ELb0ELb0EEENS1_36VarlenDynamicPersistentTileSchedulerILi192ELi128ELi384ELi128ELb0ELb1ELb1ELb1ELb0ELb1EEEEEEEEEvNT_6ParamsE:
	.zero		3328


//--------------------- .nv.constant0._ZN7cutlass13device_kernelIN5flash11enable_sm90INS1_16FlashAttnFwdSm90INS1_25CollectiveMainloopFwdSm90ILi2EN4cute5tupleIJNS5_1CILi1EEES8_S8_EEENS6_IJNS7_ILi192EEENS7_ILi128EEENS7_ILi64EEEEEELi64ENS_6half_tEfNS_4arch4Sm90ELb0ELb1ELb0ELb1ELb1ELb1ELb0ELb1ELb1ELb1ELb0ELb0EEENS1_21CollectiveEpilogueFwdINS6_IJSA_SC_SB_EEES9_SE_SG_Li384ELb1ELb1ELb0ELb0EEENS1_36VarlenDynamicPersistentTileSchedulerILi192ELi128ELi384ELi128ELb0ELb1ELb1ELb1ELb0ELb1EEEEEEEEEvNT_6ParamsE --------------------------
	.section	.nv.constant0._ZN7cutlass13device_kernelIN5flash11enable_sm90INS1_16FlashAttnFwdSm90INS1_25CollectiveMainloopFwdSm90ILi2EN4cute5tupleIJNS5_1CILi1EEES8_S8_EEENS6_IJNS7_ILi192EEENS7_ILi128EEENS7_ILi64EEEEEELi64ENS_6half_tEfNS_4arch4Sm90ELb0ELb1ELb0ELb1ELb1ELb1ELb0ELb1ELb1ELb1ELb0ELb0EEENS1_21CollectiveEpilogueFwdINS6_IJSA_SC_SB_EEES9_SE_SG_Li384ELb1ELb1ELb0ELb0EEENS1_36VarlenDynamicPersistentTileSchedulerILi192ELi128ELi384ELi128ELb0ELb1ELb1ELb1ELb0ELb1EEEEEEEEEvNT_6ParamsE,"a",@progbits
	.sectionflags	@""
	.align	4
.nv.constant0._ZN7cutlass13device_kernelIN5flash11enable_sm90INS1_16FlashAttnFwdSm90INS1_25CollectiveMainloopFwdSm90ILi2EN4cute5tupleIJNS5_1CILi1EEES8_S8_EEENS6_IJNS7_ILi192EEENS7_ILi128EEENS7_ILi64EEEEEELi64ENS_6half_tEfNS_4arch4Sm90ELb0ELb1ELb0ELb1ELb1ELb1ELb0ELb1ELb1ELb1ELb0ELb0EEENS1_21CollectiveEpilogueFwdINS6_IJSA_SC_SB_EEES9_SE_SG_Li384ELb1ELb1ELb0ELb0EEENS1_36VarlenDynamicPersistentTileSchedulerILi192ELi128ELi384ELi128ELb0ELb1ELb1ELb1ELb0ELb1EEEEEEEEEvNT_6ParamsE:
	.zero		3328


//--------------------- .nv.constant0._ZN7cutlass13device_kernelIN5flash11enable_sm90INS1_16FlashAttnFwdSm90INS1_25CollectiveMainloopFwdSm90ILi2EN4cute5tupleIJNS5_1CILi1EEES8_S8_EEENS6_IJNS7_ILi192EEENS7_ILi128EEENS7_ILi64EEEEEELi64ENS_6half_tEfNS_4arch4Sm90ELb1ELb0ELb0ELb0ELb1ELb0ELb0ELb1ELb1ELb1ELb0ELb0EEENS1_21CollectiveEpilogueFwdINS6_IJSA_SC_SB_EEES9_SE_SG_Li384ELb0ELb1ELb0ELb0EEENS1_30DynamicPersistentTileSchedulerILi384ELi128ELb0ELb1ELb1EEEEEEEEEvNT_6ParamsE --------------------------
	.section	.nv.constant0._ZN7cutlass13device_kernelIN5flash11enable_sm90INS1_16FlashAttnFwdSm90INS1_25CollectiveMainloopFwdSm90ILi2EN4cute5tupleIJNS5_1CILi1EEES8_S8_EEENS6_IJNS7_ILi192EEENS7_ILi128EEENS7_ILi64EEEEEELi64ENS_6half_tEfNS_4arch4Sm90ELb1ELb0ELb0ELb0ELb1ELb0ELb0ELb1ELb1ELb1ELb0ELb0EEENS1_21CollectiveEpilogueFwdINS6_IJSA_SC_SB_EEES9_SE_SG_Li384ELb0ELb1ELb0ELb0EEENS1_30DynamicPersistentTileSchedulerILi384ELi128ELb0ELb1ELb1EEEEEEEEEvNT_6ParamsE,"a",@progbits
	.sectionflags	@""
	.align	4
.nv.constant0._ZN7cutlass13device_kernelIN5flash11enable_sm90INS1_16FlashAttnFwdSm90INS1_25CollectiveMainloopFwdSm90ILi2EN4cute5tupleIJNS5_1CILi1EEES8_S8_EEENS6_IJNS7_ILi192EEENS7_ILi128EEENS7_ILi64EEEEEELi64ENS_6half_tEfNS_4arch4Sm90ELb1ELb0ELb0ELb0ELb1ELb0ELb0ELb1ELb1ELb1ELb0ELb0EEENS1_21CollectiveEpilogueFwdINS6_IJSA_SC_SB_EEES9_SE_SG_Li384ELb0ELb1ELb0ELb0EEENS1_30DynamicPersistentTileSchedulerILi384ELi128ELb0ELb1ELb1EEEEEEEEEvNT_6ParamsE:
	.zero		3328


//--------------------- .nv.constant0._ZN7cutlass13device_kernelIN5flash11enable_sm90INS1_16FlashAttnFwdSm90INS1_25CollectiveMainloopFwdSm90ILi2EN4cute5tupleIJNS5_1CILi1EEES8_S8_EEENS6_IJNS7_ILi192EEENS7_ILi128EEENS7_ILi64EEEEEELi64ENS_6half_tEfNS_4arch4Sm90ELb1ELb0ELb0ELb1ELb1ELb0ELb0ELb1ELb1ELb1ELb0ELb0EEENS1_21CollectiveEpilogueFwdINS6_IJSA_SC_SB_EEES9_SE_SG_Li384ELb1ELb1ELb0ELb0EEENS1_36VarlenDynamicPersistentTileSchedulerILi192ELi128ELi384ELi128ELb0ELb1ELb1ELb1ELb1ELb1EEEEEEEEEvNT_6ParamsE --------------------------
	.section	.nv.constant0._ZN7cutlass13device_kernelIN5flash11enable_sm90INS1_16FlashAttnFwdSm90INS1_25CollectiveMainloopFwdSm90ILi2EN4cute5tupleIJNS5_1CILi1EEES8_S8_EEENS6_IJNS7_ILi192EEENS7_ILi128EEENS7_ILi64EEEEEELi64ENS_6half_tEfNS_4arch4Sm90ELb1ELb0ELb0ELb1ELb1ELb0ELb0ELb1ELb1ELb1ELb0ELb0EEENS1_21CollectiveEpilogueFwdINS6_IJSA_SC_SB_EEES9_SE_SG_Li384ELb1ELb1ELb0ELb0EEENS1_36VarlenDynamicPersistentTileSchedulerILi192ELi128ELi384ELi128ELb0ELb1ELb1ELb1ELb1ELb1EEEEEEEEEvNT_6ParamsE,"a",@progbits
	.sectionflags	@""
	.align	4
.nv.constant0._ZN7cutlass13device_kernelIN5flash11enable_sm90INS1_16FlashAttnFwdSm90INS1_25CollectiveMainloopFwdSm90ILi2EN4cute5tupleIJNS5_1CILi1EEES8_S8_EEENS6_IJNS7_ILi192EEENS7_ILi128EEENS7_ILi64EEEEEELi64ENS_6half_tEfNS_4arch4Sm90ELb1ELb0ELb0ELb1ELb1ELb0ELb0ELb1ELb1ELb1ELb0ELb0EEENS1_21CollectiveEpilogueFwdINS6_IJSA_SC_SB_EEES9_SE_SG_Li384ELb1ELb1ELb0ELb0EEENS1_36VarlenDynamicPersistentTileSchedulerILi192ELi128ELi384ELi128ELb0ELb1ELb1ELb1ELb1ELb1EEEEEEEEEvNT_6ParamsE:
	.zero		3328


//--------------------- .nv.constant0._ZN7cutlass13device_kernelIN5flash11enable_sm90INS1_16FlashAttnFwdSm90INS1_25CollectiveMainloopFwdSm90ILi2EN4cute5tupleIJNS5_1CILi1EEES8_S8_EEENS6_IJNS7_ILi192EEENS7_ILi128EEENS7_ILi64EEEEEELi64ENS_6half_tEfNS_4arch4Sm90ELb1ELb0ELb0ELb1ELb1ELb1ELb0ELb1ELb1ELb1ELb0ELb0EEENS1_21CollectiveEpilogueFwdINS6_IJSA_SC_SB_EEES9_SE_SG_Li384ELb1ELb1ELb0ELb0EEENS1_36VarlenDynamicPersistentTileSchedulerILi192ELi128ELi384ELi128ELb0ELb1ELb1ELb1ELb1ELb1EEEEEEEEEvNT_6ParamsE --------------------------
	.section	.nv.constant0._ZN7cutlass13device_kernelIN5flash11enable_sm90INS1_16FlashAttnFwdSm90INS1_25CollectiveMainloopFwdSm90ILi2EN4cute5tupleIJNS5_1CILi1EEES8_S8_EEENS6_IJNS7_ILi192EEENS7_ILi128EEENS7_ILi64EEEEEELi64ENS_6half_tEfNS_4arch4Sm90ELb1ELb0ELb0ELb1ELb1ELb1ELb0ELb1ELb1ELb1ELb0ELb0EEENS1_21CollectiveEpilogueFwdINS6_IJSA_SC_SB_EEES9_SE_SG_Li384ELb1ELb1ELb0ELb0EEENS1_36VarlenDynamicPersistentTileSchedulerILi192ELi128ELi384ELi128ELb0ELb1ELb1ELb1ELb1ELb1EEEEEEEEEvNT_6ParamsE,"a",@progbits
	.sectionflags	@""
	.align	4
.nv.constant0._ZN7cutlass13device_kernelIN5flash11enable_sm90INS1_16FlashAttnFwdSm90INS1_25CollectiveMainloopFwdSm90ILi2EN4cute5tupleIJNS5_1CILi1EEES8_S8_EEENS6_IJNS7_ILi192EEENS7_ILi128EEENS7_ILi64EEEEEELi64ENS_6half_tEfNS_4arch4Sm90ELb1ELb0ELb0ELb1ELb1ELb1ELb0ELb1ELb1ELb1ELb0ELb0EEENS1_21CollectiveEpilogueFwdINS6_IJSA_SC_SB_EEES9_SE_SG_Li384ELb1ELb1ELb0ELb0EEENS1_36VarlenDynamicPersistentTileSchedulerILi192ELi128ELi384ELi128ELb0ELb1ELb1ELb1ELb1ELb1EEEEEEEEEvNT_6ParamsE:
	.zero		3328


//--------------------- SYMBOLS --------------------------

	.type		.nv.reservedSmem.offset0,@object
	.size		.nv.reservedSmem.offset0,0x4
	.type		__assertfail,@function
